// Copyright (c) 2024, Jay Shah, Ganesh Bikshandi, Ying Zhang, Vijay Thakkar, Pradeep Ramani, Tri Dao.
// Splitting the different template instantiations to different files to speed up compilation.
// This file is auto-generated. See "generate_kernels.py"

#include "flash_fwd_hdim64_fp16_sm90.cu"
#include "flash_fwd_hdim96_fp16_sm90.cu"
#include "flash_fwd_hdim128_fp16_sm90.cu"
#include "flash_fwd_hdim192_fp16_sm90.cu"
#include "flash_fwd_hdim256_fp16_sm90.cu"

// ===== COMPILED SASS (sm_90a) =====

	.target	sm_90a

	.elftype	@"ET_EXEC"


//--------------------- .note.nv.tkinfo           --------------------------
	.section	.note.nv.tkinfo,"",@"SHT_NOTE"
	.sectionflags	@"SHF_NOTE_NV_TKINFO"
	.tkinfo
        /*0018*/ 	.word	0x00000002
        /*0030*/ 	.string	""
        /*0030*/ 	.string	"ptxas"
        /*0030*/ 	.string	"Cuda compilation tools, release 13.0, V13.0.88"
        /*0030*/ 	.string	"Build cuda_13.0.r13.0/compiler.36424714_0"
        /*0030*/ 	.string	"-arch sm_90a -m 64 "



//--------------------- .note.nv.cuinfo           --------------------------
	.section	.note.nv.cuinfo,"",@"SHT_NOTE"
	.sectionflags	@"SHF_NOTE_NV_CUINFO"
        /*0018*/ 	.short	0x0002
        /*001a*/ 	.short	0x005a
        /*001c*/ 	.short	0x0082
	.zero		2


//--------------------- .nv.info                  --------------------------
	.section	.nv.info,"",@"SHT_CUDA_INFO"
	.align	4


	//----- nvinfo : EIATTR_REGCOUNT
	.align		4
        /*0000*/ 	.byte	0x04, 0x2f
        /*0002*/ 	.short	(.L_57 - .L_56)
	.align		4
.L_56:
        /*0004*/ 	.word	index@(_ZN7cutlass13device_kernelIN5flash11enable_sm90INS1_16FlashAttnFwdSm90INS1_25CollectiveMainloopFwdSm90ILi2EN4cute5tupleIJNS5_1CILi1EEES8_S8_EEENS6_IJNS7_ILi192EEENS7_ILi128EEENS7_ILi64EEEEEELi64ENS_6half_tEfNS_4arch4Sm90ELb1ELb0ELb0ELb1ELb0ELb1ELb0ELb1ELb1ELb0ELb0ELb0EEENS1_21CollectiveEpilogueFwdINS6_IJSA_SC_SB_EEES9_SE_SG_Li384ELb1ELb0ELb0ELb0EEENS1_36VarlenDynamicPersistentTileSchedulerILi192ELi128ELi384ELi32ELb0ELb0ELb1ELb1ELb1ELb1EEEEEEEEEvNT_6ParamsE)
        /*0008*/ 	.word	0x00000080


	//----- nvinfo : EIATTR_FRAME_SIZE
	.align		4
.L_57:
        /*000c*/ 	.byte	0x04, 0x11
        /*000e*/ 	.short	(.L_59 - .L_58)
	.align		4
.L_58:
        /*0010*/ 	.word	index@(_ZN7cutlass13device_kernelIN5flash11enable_sm90INS1_16FlashAttnFwdSm90INS1_25CollectiveMainloopFwdSm90ILi2EN4cute5tupleIJNS5_1CILi1EEES8_S8_EEENS6_IJNS7_ILi192EEENS7_ILi128EEENS7_ILi64EEEEEELi64ENS_6half_tEfNS_4arch4Sm90ELb1ELb0ELb0ELb1ELb0ELb1ELb0ELb1ELb1ELb0ELb0ELb0EEENS1_21CollectiveEpilogueFwdINS6_IJSA_SC_SB_EEES9_SE_SG_Li384ELb1ELb0ELb0ELb0EEENS1_36VarlenDynamicPersistentTileSchedulerILi192ELi128ELi384ELi32ELb0ELb0ELb1ELb1ELb1ELb1EEEEEEEEEvNT_6ParamsE)
        /*0014*/ 	.word	0x00000048


	//----- nvinfo : EIATTR_REGCOUNT
	.align		4
.L_59:
        /*0018*/ 	.byte	0x04, 0x2f
        /*001a*/ 	.short	(.L_61 - .L_60)
	.align		4
.L_60:
        /*001c*/ 	.word	index@(_ZN7cutlass13device_kernelIN5flash11enable_sm90INS1_16FlashAttnFwdSm90INS1_25CollectiveMainloopFwdSm90ILi2EN4cute5tupleIJNS5_1CILi1EEES8_S8_EEENS6_IJNS7_ILi192EEENS7_ILi128EEENS7_ILi64EEEEEELi64ENS_6half_tEfNS_4arch4Sm90ELb1ELb0ELb0ELb1ELb0ELb0ELb0ELb1ELb1ELb0ELb0ELb0EEENS1_21CollectiveEpilogueFwdINS6_IJSA_SC_SB_EEES9_SE_SG_Li384ELb1ELb0ELb0ELb0EEENS1_36VarlenDynamicPersistentTileSchedulerILi192ELi128ELi384ELi32ELb0ELb0ELb1ELb1ELb1ELb1EEEEEEEEEvNT_6ParamsE)
        /*0020*/ 	.word	0x00000080


	//----- nvinfo : EIATTR_FRAME_SIZE
	.align		4
.L_61:
        /*0024*/ 	.byte	0x04, 0x11
        /*0026*/ 	.short	(.L_63 - .L_62)
	.align		4
.L_62:
        /*0028*/ 	.word	index@(_ZN7cutlass13device_kernelIN5flash11enable_sm90INS1_16FlashAttnFwdSm90INS1_25CollectiveMainloopFwdSm90ILi2EN4cute5tupleIJNS5_1CILi1EEES8_S8_EEENS6_IJNS7_ILi192EEENS7_ILi128EEENS7_ILi64EEEEEELi64ENS_6half_tEfNS_4arch4Sm90ELb1ELb0ELb0ELb1ELb0ELb0ELb0ELb1ELb1ELb0ELb0ELb0EEENS1_21CollectiveEpilogueFwdINS6_IJSA_SC_SB_EEES9_SE_SG_Li384ELb1ELb0ELb0ELb0EEENS1_36VarlenDynamicPersistentTileSchedulerILi192ELi128ELi384ELi32ELb0ELb0ELb1ELb1ELb1ELb1EEEEEEEEEvNT_6ParamsE)
        /*002c*/ 	.word	0x00000010


	//----- nvinfo : EIATTR_REGCOUNT
	.align		4
.L_63:
        /*0030*/ 	.byte	0x04, 0x2f
        /*0032*/ 	.short	(.L_65 - .L_64)
	.align		4
.L_64:
        /*0034*/ 	.word	index@(_ZN7cutlass13device_kernelIN5flash11enable_sm90INS1_16FlashAttnFwdSm90INS1_25CollectiveMainloopFwdSm90ILi2EN4cute5tupleIJNS5_1CILi1EEES8_S8_EEENS6_IJNS7_ILi192EEENS7_ILi128EEENS7_ILi64EEEEEELi64ENS_6half_tEfNS_4arch4Sm90ELb1ELb0ELb0ELb0ELb0ELb0ELb0ELb1ELb1ELb0ELb0ELb0EEENS1_21CollectiveEpilogueFwdINS6_IJSA_SC_SB_EEES9_SE_SG_Li384ELb0ELb0ELb0ELb0EEENS1_30DynamicPersistentTileSchedulerILi384ELi32ELb0ELb0ELb1EEEEEEEEEvNT_6ParamsE)
        /*0038*/ 	.word	0x00000080


	//----- nvinfo : EIATTR_FRAME_SIZE
	.align		4
.L_65:
        /*003c*/ 	.byte	0x04, 0x11
        /*003e*/ 	.short	(.L_67 - .L_66)
	.align		4
.L_66:
        /*0040*/ 	.word	index@(_ZN7cutlass13device_kernelIN5flash11enable_sm90INS1_16FlashAttnFwdSm90INS1_25CollectiveMainloopFwdSm90ILi2EN4cute5tupleIJNS5_1CILi1EEES8_S8_EEENS6_IJNS7_ILi192EEENS7_ILi128EEENS7_ILi64EEEEEELi64ENS_6half_tEfNS_4arch4Sm90ELb1ELb0ELb0ELb0ELb0ELb0ELb0ELb1ELb1ELb0ELb0ELb0EEENS1_21CollectiveEpilogueFwdINS6_IJSA_SC_SB_EEES9_SE_SG_Li384ELb0ELb0ELb0ELb0EEENS1_30DynamicPersistentTileSchedulerILi384ELi32ELb0ELb0ELb1EEEEEEEEEvNT_6ParamsE)
        /*0044*/ 	.word	0x00000000


	//----- nvinfo : EIATTR_REGCOUNT
	.align		4
.L_67:
        /*0048*/ 	.byte	0x04, 0x2f
        /*004a*/ 	.short	(.L_69 - .L_68)
	.align		4
.L_68:
        /*004c*/ 	.word	index@(_ZN7cutlass13device_kernelIN5flash11enable_sm90INS1_16FlashAttnFwdSm90INS1_25CollectiveMainloopFwdSm90ILi2EN4cute5tupleIJNS5_1CILi1EEES8_S8_EEENS6_IJNS7_ILi192EEENS7_ILi128EEENS7_ILi64EEEEEELi64ENS_6half_tEfNS_4arch4Sm90ELb0ELb1ELb0ELb1ELb0ELb1ELb0ELb1ELb1ELb0ELb0ELb0EEENS1_21CollectiveEpilogueFwdINS6_IJSA_SC_SB_EEES9_SE_SG_Li384ELb1ELb0ELb0ELb0EEENS1_36VarlenDynamicPersistentTileSchedulerILi192ELi128ELi384ELi32ELb0ELb0ELb1ELb1ELb0ELb1EEEEEEEEEvNT_6ParamsE)
        /*0050*/ 	.word	0x00000080


	//----- nvinfo : EIATTR_FRAME_SIZE
	.align		4
.L_69:
        /*0054*/ 	.byte	0x04, 0x11
        /*0056*/ 	.short	(.L_71 - .L_70)
	.align		4
.L_70:
        /*0058*/ 	.word	index@(_ZN7cutlass13device_kernelIN5flash11enable_sm90INS1_16FlashAttnFwdSm90INS1_25CollectiveMainloopFwdSm90ILi2EN4cute5tupleIJNS5_1CILi1EEES8_S8_EEENS6_IJNS7_ILi192EEENS7_ILi128EEENS7_ILi64EEEEEELi64ENS_6half_tEfNS_4arch4Sm90ELb0ELb1ELb0ELb1ELb0ELb1ELb0ELb1ELb1ELb0ELb0ELb0EEENS1_21CollectiveEpilogueFwdINS6_IJSA_SC_SB_EEES9_SE_SG_Li384ELb1ELb0ELb0ELb0EEENS1_36VarlenDynamicPersistentTileSchedulerILi192ELi128ELi384ELi32ELb0ELb0ELb1ELb1ELb0ELb1EEEEEEEEEvNT_6ParamsE)
        /*005c*/ 	.word	0x00000048


	//----- nvinfo : EIATTR_REGCOUNT
	.align		4
.L_71:
        /*0060*/ 	.byte	0x04, 0x2f
        /*0062*/ 	.short	(.L_73 - .L_72)
	.align		4
.L_72:
        /*0064*/ 	.word	index@(_ZN7cutlass13device_kernelIN5flash11enable_sm90INS1_16FlashAttnFwdSm90INS1_25CollectiveMainloopFwdSm90ILi2EN4cute5tupleIJNS5_1CILi1EEES8_S8_EEENS6_IJNS7_ILi192EEENS7_ILi128EEENS7_ILi64EEEEEELi64ENS_6half_tEfNS_4arch4Sm90ELb0ELb1ELb0ELb1ELb0ELb0ELb0ELb1ELb1ELb0ELb0ELb0EEENS1_21CollectiveEpilogueFwdINS6_IJSA_SC_SB_EEES9_SE_SG_Li384ELb1ELb0ELb0ELb0EEENS1_36VarlenDynamicPersistentTileSchedulerILi192ELi128ELi384ELi32ELb0ELb0ELb1ELb1ELb0ELb1EEEEEEEEEvNT_6ParamsE)
        /*0068*/ 	.word	0x00000080


	//----- nvinfo : EIATTR_FRAME_SIZE
	.align		4
.L_73:
        /*006c*/ 	.byte	0x04, 0x11
        /*006e*/ 	.short	(.L_75 - .L_74)
	.align		4
.L_74:
        /*0070*/ 	.word	index@(_ZN7cutlass13device_kernelIN5flash11enable_sm90INS1_16FlashAttnFwdSm90INS1_25CollectiveMainloopFwdSm90ILi2EN4cute5tupleIJNS5_1CILi1EEES8_S8_EEENS6_IJNS7_ILi192EEENS7_ILi128EEENS7_ILi64EEEEEELi64ENS_6half_tEfNS_4arch4Sm90ELb0ELb1ELb0ELb1ELb0ELb0ELb0ELb1ELb1ELb0ELb0ELb0EEENS1_21CollectiveEpilogueFwdINS6_IJSA_SC_SB_EEES9_SE_SG_Li384ELb1ELb0ELb0ELb0EEENS1_36VarlenDynamicPersistentTileSchedulerILi192ELi128ELi384ELi32ELb0ELb0ELb1ELb1ELb0ELb1EEEEEEEEEvNT_6ParamsE)
        /*0074*/ 	.word	0x00000010


	//----- nvinfo : EIATTR_REGCOUNT
	.align		4
.L_75:
        /*0078*/ 	.byte	0x04, 0x2f
        /*007a*/ 	.short	(.L_77 - .L_76)
	.align		4
.L_76:
        /*007c*/ 	.word	index@(_ZN7cutlass13device_kernelIN5flash11enable_sm90INS1_16FlashAttnFwdSm90INS1_25CollectiveMainloopFwdSm90ILi2EN4cute5tupleIJNS5_1CILi1EEES8_S8_EEENS6_IJNS7_ILi192EEENS7_ILi128EEENS7_ILi64EEEEEELi64ENS_6half_tEfNS_4arch4Sm90ELb0ELb1ELb0ELb0ELb0ELb0ELb0ELb1ELb1ELb0ELb0ELb0EEENS1_21CollectiveEpilogueFwdINS6_IJSA_SC_SB_EEES9_SE_SG_Li384ELb0ELb0ELb0ELb0EEENS1_30DynamicPersistentTileSchedulerILi384ELi32ELb0ELb0ELb1EEEEEEEEEvNT_6ParamsE)
        /*0080*/ 	.word	0x00000080


	//----- nvinfo : EIATTR_FRAME_SIZE
	.align		4
.L_77:
        /*0084*/ 	.byte	0x04, 0x11
        /*0086*/ 	.short	(.L_79 - .L_78)
	.align		4
.L_78:
        /*0088*/ 	.word	index@(_ZN7cutlass13device_kernelIN5flash11enable_sm90INS1_16FlashAttnFwdSm90INS1_25CollectiveMainloopFwdSm90ILi2EN4cute5tupleIJNS5_1CILi1EEES8_S8_EEENS6_IJNS7_ILi192EEENS7_ILi128EEENS7_ILi64EEEEEELi64ENS_6half_tEfNS_4arch4Sm90ELb0ELb1ELb0ELb0ELb0ELb0ELb0ELb1ELb1ELb0ELb0ELb0EEENS1_21CollectiveEpilogueFwdINS6_IJSA_SC_SB_EEES9_SE_SG_Li384ELb0ELb0ELb0ELb0EEENS1_30DynamicPersistentTileSchedulerILi384ELi32ELb0ELb0ELb1EEEEEEEEEvNT_6ParamsE)
        /*008c*/ 	.word	0x00000000


	//----- nvinfo : EIATTR_REGCOUNT
	.align		4
.L_79:
        /*0090*/ 	.byte	0x04, 0x2f
        /*0092*/ 	.short	(.L_81 - .L_80)
	.align		4
.L_80:
        /*0094*/ 	.word	index@(_ZN7cutlass13device_kernelIN5flash11enable_sm90INS1_16FlashAttnFwdSm90INS1_25CollectiveMainloopFwdSm90ILi2EN4cute5tupleIJNS5_1CILi1EEES8_S8_EEENS6_IJNS7_ILi192EEESA_NS7_ILi64EEEEEELi64ENS_6half_tEfNS_4arch4Sm90ELb0ELb0ELb0ELb1ELb0ELb1ELb0ELb0ELb1ELb0ELb0ELb0EEENS1_21CollectiveEpilogueFwdINS6_IJSA_SB_SA_EEES9_SD_SF_Li384ELb1ELb0ELb0ELb0EEENS1_36VarlenDynamicPersistentTileSchedulerILi192ELi192ELi384ELi32ELb0ELb0ELb1ELb0ELb1ELb1EEEEEEEEEvNT_6ParamsE)
        /*0098*/ 	.word	0x00000080


	//----- nvinfo : EIATTR_FRAME_SIZE
	.align		4
.L_81:
        /*009c*/ 	.byte	0x04, 0x11
        /*009e*/ 	.short	(.L_83 - .L_82)
	.align		4
.L_82:
        /*00a0*/ 	.word	index@(_ZN7cutlass13device_kernelIN5flash11enable_sm90INS1_16FlashAttnFwdSm90INS1_25CollectiveMainloopFwdSm90ILi2EN4cute5tupleIJNS5_1CILi1EEES8_S8_EEENS6_IJNS7_ILi192EEESA_NS7_ILi64EEEEEELi64ENS_6half_tEfNS_4arch4Sm90ELb0ELb0ELb0ELb1ELb0ELb1ELb0ELb0ELb1ELb0ELb0ELb0EEENS1_21CollectiveEpilogueFwdINS6_IJSA_SB_SA_EEES9_SD_SF_Li384ELb1ELb0ELb0ELb0EEENS1_36VarlenDynamicPersistentTileSchedulerILi192ELi192ELi384ELi32ELb0ELb0ELb1ELb0ELb1ELb1EEEEEEEEEvNT_6ParamsE)
        /*00a4*/ 	.word	0x00000060


	//----- nvinfo : EIATTR_REGCOUNT
	.align		4
.L_83:
        /*00a8*/ 	.byte	0x04, 0x2f
        /*00aa*/ 	.short	(.L_85 - .L_84)
	.align		4
.L_84:
        /*00ac*/ 	.word	index@(_ZN7cutlass13device_kernelIN5flash11enable_sm90INS1_16FlashAttnFwdSm90INS1_25CollectiveMainloopFwdSm90ILi2EN4cute5tupleIJNS5_1CILi1EEES8_S8_EEENS6_IJNS7_ILi192EEESA_NS7_ILi64EEEEEELi64ENS_6half_tEfNS_4arch4Sm90ELb0ELb0ELb0ELb1ELb0ELb0ELb0ELb0ELb1ELb0ELb0ELb0EEENS1_21CollectiveEpilogueFwdINS6_IJSA_SB_SA_EEES9_SD_SF_Li384ELb1ELb0ELb0ELb0EEENS1_36VarlenDynamicPersistentTileSchedulerILi192ELi192ELi384ELi32ELb0ELb0ELb1ELb0ELb1ELb1EEEEEEEEEvNT_6ParamsE)
        /*00b0*/ 	.word	0x00000080


	//----- nvinfo : EIATTR_FRAME_SIZE
	.align		4
.L_85:
        /*00b4*/ 	.byte	0x04, 0x11
        /*00b6*/ 	.short	(.L_87 - .L_86)
	.align		4
.L_86:
        /*00b8*/ 	.word	index@(_ZN7cutlass13device_kernelIN5flash11enable_sm90INS1_16FlashAttnFwdSm90INS1_25CollectiveMainloopFwdSm90ILi2EN4cute5tupleIJNS5_1CILi1EEES8_S8_EEENS6_IJNS7_ILi192EEESA_NS7_ILi64EEEEEELi64ENS_6half_tEfNS_4arch4Sm90ELb0ELb0ELb0ELb1ELb0ELb0ELb0ELb0ELb1ELb0ELb0ELb0EEENS1_21CollectiveEpilogueFwdINS6_IJSA_SB_SA_EEES9_SD_SF_Li384ELb1ELb0ELb0ELb0EEENS1_36VarlenDynamicPersistentTileSchedulerILi192ELi192ELi384ELi32ELb0ELb0ELb1ELb0ELb1ELb1EEEEEEEEEvNT_6ParamsE)
        /*00bc*/ 	.word	0x00000020


	//----- nvinfo : EIATTR_REGCOUNT
	.align		4
.L_87:
        /*00c0*/ 	.byte	0x04, 0x2f
        /*00c2*/ 	.short	(.L_89 - .L_88)
	.align		4
.L_88:
        /*00c4*/ 	.word	index@(_ZN7cutlass13device_kernelIN5flash11enable_sm90INS1_16FlashAttnFwdSm90INS1_25CollectiveMainloopFwdSm90ILi2EN4cute5tupleIJNS5_1CILi1EEES8_S8_EEENS6_IJNS7_ILi192EEESA_NS7_ILi64EEEEEELi64ENS_6half_tEfNS_4arch4Sm90ELb0ELb0ELb0ELb0ELb0ELb0ELb0ELb0ELb1ELb0ELb0ELb0EEENS1_21CollectiveEpilogueFwdINS6_IJSA_SB_SA_EEES9_SD_SF_Li384ELb0ELb0ELb0ELb0EEENS1_29StaticPersistentTileSchedulerILb0EEEEEEEEEvNT_6ParamsE)
        /*00c8*/ 	.word	0x00000080


	//----- nvinfo : EIATTR_FRAME_SIZE
	.align		4
.L_89:
        /*00cc*/ 	.byte	0x04, 0x11
        /*00ce*/ 	.short	(.L_91 - .L_90)
	.align		4
.L_90:
        /*00d0*/ 	.word	index@(_ZN7cutlass13device_kernelIN5flash11enable_sm90INS1_16FlashAttnFwdSm90INS1_25CollectiveMainloopFwdSm90ILi2EN4cute5tupleIJNS5_1CILi1EEES8_S8_EEENS6_IJNS7_ILi192EEESA_NS7_ILi64EEEEEELi64ENS_6half_tEfNS_4arch4Sm90ELb0ELb0ELb0ELb0ELb0ELb0ELb0ELb0ELb1ELb0ELb0ELb0EEENS1_21CollectiveEpilogueFwdINS6_IJSA_SB_SA_EEES9_SD_SF_Li384ELb0ELb0ELb0ELb0EEENS1_29StaticPersistentTileSchedulerILb0EEEEEEEEEvNT_6ParamsE)
        /*00d4*/ 	.word	0x00000018


	//----- nvinfo : EIATTR_REGCOUNT
	.align		4
.L_91:
        /*00d8*/ 	.byte	0x04, 0x2f
        /*00da*/ 	.short	(.L_93 - .L_92)
	.align		4
.L_92:
        /*00dc*/ 	.word	index@(_ZN7cutlass13device_kernelIN5flash11enable_sm90INS1_16FlashAttnFwdSm90INS1_25CollectiveMainloopFwdSm90ILi2EN4cute5tupleIJNS5_1CILi1EEES8_S8_EEENS6_IJNS7_ILi192EEENS7_ILi144EEENS7_ILi96EEEEEELi96ENS_6half_tEfNS_4arch4Sm90ELb1ELb0ELb0ELb1ELb0ELb1ELb0ELb0ELb1ELb0ELb0ELb0EEENS1_21CollectiveEpilogueFwdINS6_IJSA_SC_SB_EEES9_SE_SG_Li384ELb1ELb0ELb0ELb0EEENS1_36VarlenDynamicPersistentTileSchedulerILi192ELi144ELi384ELi32ELb0ELb0ELb1ELb1ELb1ELb1EEEEEEEEEvNT_6ParamsE)
        /*00e0*/ 	.word	0x00000080


	//----- nvinfo : EIATTR_FRAME_SIZE
	.align		4
.L_93:
        /*00e4*/ 	.byte	0x04, 0x11
        /*00e6*/ 	.short	(.L_95 - .L_94)
	.align		4
.L_94:
        /*00e8*/ 	.word	index@(_ZN7cutlass13device_kernelIN5flash11enable_sm90INS1_16FlashAttnFwdSm90INS1_25CollectiveMainloopFwdSm90ILi2EN4cute5tupleIJNS5_1CILi1EEES8_S8_EEENS6_IJNS7_ILi192EEENS7_ILi144EEENS7_ILi96EEEEEELi96ENS_6half_tEfNS_4arch4Sm90ELb1ELb0ELb0ELb1ELb0ELb1ELb0ELb0ELb1ELb0ELb0ELb0EEENS1_21CollectiveEpilogueFwdINS6_IJSA_SC_SB_EEES9_SE_SG_Li384ELb1ELb0ELb0ELb0EEENS1_36VarlenDynamicPersistentTileSchedulerILi192ELi144ELi384ELi32ELb0ELb0ELb1ELb1ELb1ELb1EEEEEEEEEvNT_6ParamsE)
        /*00ec*/ 	.word	0x000000b8


	//----- nvinfo : EIATTR_REGCOUNT
	.align		4
.L_95:
        /*00f0*/ 	.byte	0x04, 0x2f
        /*00f2*/ 	.short	(.L_97 - .L_96)
	.align		4
.L_96:
        /*00f4*/ 	.word	index@(_ZN7cutlass13device_kernelIN5flash11enable_sm90INS1_16FlashAttnFwdSm90INS1_25CollectiveMainloopFwdSm90ILi2EN4cute5tupleIJNS5_1CILi1EEES8_S8_EEENS6_IJNS7_ILi192EEENS7_ILi144EEENS7_ILi96EEEEEELi96ENS_6half_tEfNS_4arch4Sm90ELb1ELb0ELb0ELb1ELb0ELb0ELb0ELb0ELb1ELb0ELb0ELb0EEENS1_21CollectiveEpilogueFwdINS6_IJSA_SC_SB_EEES9_SE_SG_Li384ELb1ELb0ELb0ELb0EEENS1_36VarlenDynamicPersistentTileSchedulerILi192ELi144ELi384ELi32ELb0ELb0ELb1ELb1ELb1ELb1EEEEEEEEEvNT_6ParamsE)
        /*00f8*/ 	.word	0x00000080


	//----- nvinfo : EIATTR_FRAME_SIZE
	.align		4
.L_97:
        /*00fc*/ 	.byte	0x04, 0x11
        /*00fe*/ 	.short	(.L_99 - .L_98)
	.align		4
.L_98:
        /*0100*/ 	.word	index@(_ZN7cutlass13device_kernelIN5flash11enable_sm90INS1_16FlashAttnFwdSm90INS1_25CollectiveMainloopFwdSm90ILi2EN4cute5tupleIJNS5_1CILi1EEES8_S8_EEENS6_IJNS7_ILi192EEENS7_ILi144EEENS7_ILi96EEEEEELi96ENS_6half_tEfNS_4arch4Sm90ELb1ELb0ELb0ELb1ELb0ELb0ELb0ELb0ELb1ELb0ELb0ELb0EEENS1_21CollectiveEpilogueFwdINS6_IJSA_SC_SB_EEES9_SE_SG_Li384ELb1ELb0ELb0ELb0EEENS1_36VarlenDynamicPersistentTileSchedulerILi192ELi144ELi384ELi32ELb0ELb0ELb1ELb1ELb1ELb1EEEEEEEEEvNT_6ParamsE)
        /*0104*/ 	.word	0x00000010


	//----- nvinfo : EIATTR_REGCOUNT
	.align		4
.L_99:
        /*0108*/ 	.byte	0x04, 0x2f
        /*010a*/ 	.short	(.L_101 - .L_100)
	.align		4
.L_100:
        /*010c*/ 	.word	index@(_ZN7cutlass13device_kernelIN5flash11enable_sm90INS1_16FlashAttnFwdSm90INS1_25CollectiveMainloopFwdSm90ILi2EN4cute5tupleIJNS5_1CILi1EEES8_S8_EEENS6_IJNS7_ILi192EEENS7_ILi144EEENS7_ILi96EEEEEELi96ENS_6half_tEfNS_4arch4Sm90ELb1ELb0ELb0ELb0ELb0ELb0ELb0ELb0ELb1ELb0ELb0ELb0EEENS1_21CollectiveEpilogueFwdINS6_IJSA_SC_SB_EEES9_SE_SG_Li384ELb0ELb0ELb0ELb0EEENS1_30DynamicPersistentTileSchedulerILi384ELi32ELb0ELb0ELb1EEEEEEEEEvNT_6ParamsE)
        /*0110*/ 	.word	0x00000080


	//----- nvinfo : EIATTR_FRAME_SIZE
	.align		4
.L_101:
        /*0114*/ 	.byte	0x04, 0x11
        /*0116*/ 	.short	(.L_103 - .L_102)
	.align		4
.L_102:
        /*0118*/ 	.word	index@(_ZN7cutlass13device_kernelIN5flash11enable_sm90INS1_16FlashAttnFwdSm90INS1_25CollectiveMainloopFwdSm90ILi2EN4cute5tupleIJNS5_1CILi1EEES8_S8_EEENS6_IJNS7_ILi192EEENS7_ILi144EEENS7_ILi96EEEEEELi96ENS_6half_tEfNS_4arch4Sm90ELb1ELb0ELb0ELb0ELb0ELb0ELb0ELb0ELb1ELb0ELb0ELb0EEENS1_21CollectiveEpilogueFwdINS6_IJSA_SC_SB_EEES9_SE_SG_Li384ELb0ELb0ELb0ELb0EEENS1_30DynamicPersistentTileSchedulerILi384ELi32ELb0ELb0ELb1EEEEEEEEEvNT_6ParamsE)
        /*011c*/ 	.word	0x00000000


	//----- nvinfo : EIATTR_REGCOUNT
	.align		4
.L_103:
        /*0120*/ 	.byte	0x04, 0x2f
        /*0122*/ 	.short	(.L_105 - .L_104)
	.align		4
.L_104:
        /*0124*/ 	.word	index@(_ZN7cutlass13device_kernelIN5flash11enable_sm90INS1_16FlashAttnFwdSm90INS1_25CollectiveMainloopFwdSm90ILi2EN4cute5tupleIJNS5_1CILi1EEES8_S8_EEENS6_IJNS7_ILi192EEENS7_ILi128EEENS7_ILi96EEEEEELi96ENS_6half_tEfNS_4arch4Sm90ELb0ELb1ELb0ELb1ELb0ELb1ELb0ELb0ELb1ELb0ELb0ELb0EEENS1_21CollectiveEpilogueFwdINS6_IJSA_SC_SB_EEES9_SE_SG_Li384ELb1ELb0ELb0ELb0EEENS1_36VarlenDynamicPersistentTileSchedulerILi192ELi128ELi384ELi32ELb0ELb0ELb1ELb1ELb0ELb1EEEEEEEEEvNT_6ParamsE)
        /*0128*/ 	.word	0x00000080


	//----- nvinfo : EIATTR_FRAME_SIZE
	.align		4
.L_105:
        /*012c*/ 	.byte	0x04, 0x11
        /*012e*/ 	.short	(.L_107 - .L_106)
	.align		4
.L_106:
        /*0130*/ 	.word	index@(_ZN7cutlass13device_kernelIN5flash11enable_sm90INS1_16FlashAttnFwdSm90INS1_25CollectiveMainloopFwdSm90ILi2EN4cute5tupleIJNS5_1CILi1EEES8_S8_EEENS6_IJNS7_ILi192EEENS7_ILi128EEENS7_ILi96EEEEEELi96ENS_6half_tEfNS_4arch4Sm90ELb0ELb1ELb0ELb1ELb0ELb1ELb0ELb0ELb1ELb0ELb0ELb0EEENS1_21CollectiveEpilogueFwdINS6_IJSA_SC_SB_EEES9_SE_SG_Li384ELb1ELb0ELb0ELb0EEENS1_36VarlenDynamicPersistentTileSchedulerILi192ELi128ELi384ELi32ELb0ELb0ELb1ELb1ELb0ELb1EEEEEEEEEvNT_6ParamsE)
        /*0134*/ 	.word	0x00000060


	//----- nvinfo : EIATTR_REGCOUNT
	.align		4
.L_107:
        /*0138*/ 	.byte	0x04, 0x2f
        /*013a*/ 	.short	(.L_109 - .L_108)
	.align		4
.L_108:
        /*013c*/ 	.word	index@(_ZN7cutlass13device_kernelIN5flash11enable_sm90INS1_16FlashAttnFwdSm90INS1_25CollectiveMainloopFwdSm90ILi2EN4cute5tupleIJNS5_1CILi1EEES8_S8_EEENS6_IJNS7_ILi192EEENS7_ILi128EEENS7_ILi96EEEEEELi96ENS_6half_tEfNS_4arch4Sm90ELb0ELb1ELb0ELb1ELb0ELb0ELb0ELb0ELb1ELb0ELb0ELb0EEENS1_21CollectiveEpilogueFwdINS6_IJSA_SC_SB_EEES9_SE_SG_Li384ELb1ELb0ELb0ELb0EEENS1_36VarlenDynamicPersistentTileSchedulerILi192ELi128ELi384ELi32ELb0ELb0ELb1ELb1ELb0ELb1EEEEEEEEEvNT_6ParamsE)
        /*0140*/ 	.word	0x00000080


	//----- nvinfo : EIATTR_FRAME_SIZE
	.align		4
.L_109:
        /*0144*/ 	.byte	0x04, 0x11
        /*0146*/ 	.short	(.L_111 - .L_110)
	.align		4
.L_110:
        /*0148*/ 	.word	index@(_ZN7cutlass13device_kernelIN5flash11enable_sm90INS1_16FlashAttnFwdSm90INS1_25CollectiveMainloopFwdSm90ILi2EN4cute5tupleIJNS5_1CILi1EEES8_S8_EEENS6_IJNS7_ILi192EEENS7_ILi128EEENS7_ILi96EEEEEELi96ENS_6half_tEfNS_4arch4Sm90ELb0ELb1ELb0ELb1ELb0ELb0ELb0ELb0ELb1ELb0ELb0ELb0EEENS1_21CollectiveEpilogueFwdINS6_IJSA_SC_SB_EEES9_SE_SG_Li384ELb1ELb0ELb0ELb0EEENS1_36VarlenDynamicPersistentTileSchedulerILi192ELi128ELi384ELi32ELb0ELb0ELb1ELb1ELb0ELb1EEEEEEEEEvNT_6ParamsE)
        /*014c*/ 	.word	0x00000008


	//----- nvinfo : EIATTR_REGCOUNT
	.align		4
.L_111:
        /*0150*/ 	.byte	0x04, 0x2f
        /*0152*/ 	.short	(.L_113 - .L_112)
	.align		4
.L_112:
        /*0154*/ 	.word	index@(_ZN7cutlass13device_kernelIN5flash11enable_sm90INS1_16FlashAttnFwdSm90INS1_25CollectiveMainloopFwdSm90ILi2EN4cute5tupleIJNS5_1CILi1EEES8_S8_EEENS6_IJNS7_ILi192EEENS7_ILi128EEENS7_ILi96EEEEEELi96ENS_6half_tEfNS_4arch4Sm90ELb0ELb1ELb0ELb0ELb0ELb0ELb0ELb0ELb1ELb0ELb0ELb0EEENS1_21CollectiveEpilogueFwdINS6_IJSA_SC_SB_EEES9_SE_SG_Li384ELb0ELb0ELb0ELb0EEENS1_30DynamicPersistentTileSchedulerILi384ELi32ELb0ELb0ELb1EEEEEEEEEvNT_6ParamsE)
        /*0158*/ 	.word	0x00000080


	//----- nvinfo : EIATTR_FRAME_SIZE
	.align		4
.L_113:
        /*015c*/ 	.byte	0x04, 0x11
        /*015e*/ 	.short	(.L_115 - .L_114)
	.align		4
.L_114:
        /*0160*/ 	.word	index@(_ZN7cutlass13device_kernelIN5flash11enable_sm90INS1_16FlashAttnFwdSm90INS1_25CollectiveMainloopFwdSm90ILi2EN4cute5tupleIJNS5_1CILi1EEES8_S8_EEENS6_IJNS7_ILi192EEENS7_ILi128EEENS7_ILi96EEEEEELi96ENS_6half_tEfNS_4arch4Sm90ELb0ELb1ELb0ELb0ELb0ELb0ELb0ELb0ELb1ELb0ELb0ELb0EEENS1_21CollectiveEpilogueFwdINS6_IJSA_SC_SB_EEES9_SE_SG_Li384ELb0ELb0ELb0ELb0EEENS1_30DynamicPersistentTileSchedulerILi384ELi32ELb0ELb0ELb1EEEEEEEEEvNT_6ParamsE)
        /*0164*/ 	.word	0x00000000


	//----- nvinfo : EIATTR_REGCOUNT
	.align		4
.L_115:
        /*0168*/ 	.byte	0x04, 0x2f
        /*016a*/ 	.short	(.L_117 - .L_116)
	.align		4
.L_116:
        /*016c*/ 	.word	index@(_ZN7cutlass13device_kernelIN5flash11enable_sm90INS1_16FlashAttnFwdSm90INS1_25CollectiveMainloopFwdSm90ILi2EN4cute5tupleIJNS5_1CILi1EEES8_S8_EEENS6_IJNS7_ILi192EEENS7_ILi144EEENS7_ILi96EEEEEELi96ENS_6half_tEfNS_4arch4Sm90ELb0ELb0ELb0ELb1ELb0ELb1ELb0ELb0ELb1ELb0ELb0ELb0EEENS1_21CollectiveEpilogueFwdINS6_IJSA_SC_SB_EEES9_SE_SG_Li384ELb1ELb0ELb0ELb0EEENS1_36VarlenDynamicPersistentTileSchedulerILi192ELi144ELi384ELi32ELb0ELb0ELb1ELb0ELb1ELb1EEEEEEEEEvNT_6ParamsE)
        /*0170*/ 	.word	0x00000080


	//----- nvinfo : EIATTR_FRAME_SIZE
	.align		4
.L_117:
        /*0174*/ 	.byte	0x04, 0x11
        /*0176*/ 	.short	(.L_119 - .L_118)
	.align		4
.L_118:
        /*0178*/ 	.word	index@(_ZN7cutlass13device_kernelIN5flash11enable_sm90INS1_16FlashAttnFwdSm90INS1_25CollectiveMainloopFwdSm90ILi2EN4cute5tupleIJNS5_1CILi1EEES8_S8_EEENS6_IJNS7_ILi192EEENS7_ILi144EEENS7_ILi96EEEEEELi96ENS_6half_tEfNS_4arch4Sm90ELb0ELb0ELb0ELb1ELb0ELb1ELb0ELb0ELb1ELb0ELb0ELb0EEENS1_21CollectiveEpilogueFwdINS6_IJSA_SC_SB_EEES9_SE_SG_Li384ELb1ELb0ELb0ELb0EEENS1_36VarlenDynamicPersistentTileSchedulerILi192ELi144ELi384ELi32ELb0ELb0ELb1ELb0ELb1ELb1EEEEEEEEEvNT_6ParamsE)
        /*017c*/ 	.word	0x000000c0


	//----- nvinfo : EIATTR_REGCOUNT
	.align		4
.L_119:
        /*0180*/ 	.byte	0x04, 0x2f
        /*0182*/ 	.short	(.L_121 - .L_120)
	.align		4
.L_120:
        /*0184*/ 	.word	index@(_ZN7cutlass13device_kernelIN5flash11enable_sm90INS1_16FlashAttnFwdSm90INS1_25CollectiveMainloopFwdSm90ILi2EN4cute5tupleIJNS5_1CILi1EEES8_S8_EEENS6_IJNS7_ILi192EEENS7_ILi144EEENS7_ILi96EEEEEELi96ENS_6half_tEfNS_4arch4Sm90ELb0ELb0ELb0ELb1ELb0ELb0ELb0ELb0ELb1ELb0ELb0ELb0EEENS1_21CollectiveEpilogueFwdINS6_IJSA_SC_SB_EEES9_SE_SG_Li384ELb1ELb0ELb0ELb0EEENS1_36VarlenDynamicPersistentTileSchedulerILi192ELi144ELi384ELi32ELb0ELb0ELb1ELb0ELb1ELb1EEEEEEEEEvNT_6ParamsE)
        /*0188*/ 	.word	0x00000080


	//----- nvinfo : EIATTR_FRAME_SIZE
	.align		4
.L_121:
        /*018c*/ 	.byte	0x04, 0x11
        /*018e*/ 	.short	(.L_123 - .L_122)
	.align		4
.L_122:
        /*0190*/ 	.word	index@(_ZN7cutlass13device_kernelIN5flash11enable_sm90INS1_16FlashAttnFwdSm90INS1_25CollectiveMainloopFwdSm90ILi2EN4cute5tupleIJNS5_1CILi1EEES8_S8_EEENS6_IJNS7_ILi192EEENS7_ILi144EEENS7_ILi96EEEEEELi96ENS_6half_tEfNS_4arch4Sm90ELb0ELb0ELb0ELb1ELb0ELb0ELb0ELb0ELb1ELb0ELb0ELb0EEENS1_21CollectiveEpilogueFwdINS6_IJSA_SC_SB_EEES9_SE_SG_Li384ELb1ELb0ELb0ELb0EEENS1_36VarlenDynamicPersistentTileSchedulerILi192ELi144ELi384ELi32ELb0ELb0ELb1ELb0ELb1ELb1EEEEEEEEEvNT_6ParamsE)
        /*0194*/ 	.word	0x00000018


	//----- nvinfo : EIATTR_REGCOUNT
	.align		4
.L_123:
        /*0198*/ 	.byte	0x04, 0x2f
        /*019a*/ 	.short	(.L_125 - .L_124)
	.align		4
.L_124:
        /*019c*/ 	.word	index@(_ZN7cutlass13device_kernelIN5flash11enable_sm90INS1_16FlashAttnFwdSm90INS1_25CollectiveMainloopFwdSm90ILi2EN4cute5tupleIJNS5_1CILi1EEES8_S8_EEENS6_IJNS7_ILi192EEENS7_ILi144EEENS7_ILi96EEEEEELi96ENS_6half_tEfNS_4arch4Sm90ELb0ELb0ELb0ELb0ELb0ELb0ELb0ELb0ELb1ELb0ELb0ELb0EEENS1_21CollectiveEpilogueFwdINS6_IJSA_SC_SB_EEES9_SE_SG_Li384ELb0ELb0ELb0ELb0EEENS1_29StaticPersistentTileSchedulerILb0EEEEEEEEEvNT_6ParamsE)
        /*01a0*/ 	.word	0x00000080


	//----- nvinfo : EIATTR_FRAME_SIZE
	.align		4
.L_125:
        /*01a4*/ 	.byte	0x04, 0x11
        /*01a6*/ 	.short	(.L_127 - .L_126)
	.align		4
.L_126:
        /*01a8*/ 	.word	index@(_ZN7cutlass13device_kernelIN5flash11enable_sm90INS1_16FlashAttnFwdSm90INS1_25CollectiveMainloopFwdSm90ILi2EN4cute5tupleIJNS5_1CILi1EEES8_S8_EEENS6_IJNS7_ILi192EEENS7_ILi144EEENS7_ILi96EEEEEELi96ENS_6half_tEfNS_4arch4Sm90ELb0ELb0ELb0ELb0ELb0ELb0ELb0ELb0ELb1ELb0ELb0ELb0EEENS1_21CollectiveEpilogueFwdINS6_IJSA_SC_SB_EEES9_SE_SG_Li384ELb0ELb0ELb0ELb0EEENS1_29StaticPersistentTileSchedulerILb0EEEEEEEEEvNT_6ParamsE)
        /*01ac*/ 	.word	0x00000008


	//----- nvinfo : EIATTR_REGCOUNT
	.align		4
.L_127:
        /*01b0*/ 	.byte	0x04, 0x2f
        /*01b2*/ 	.short	(.L_129 - .L_128)
	.align		4
.L_128:
        /*01b4*/ 	.word	index@(_ZN7cutlass13device_kernelIN5flash11enable_sm90INS1_16FlashAttnFwdSm90INS1_25CollectiveMainloopFwdSm90ILi2EN4cute5tupleIJNS5_1CILi1EEES8_S8_EEENS6_IJNS7_ILi128EEESA_SA_EEELi128ENS_6half_tEfNS_4arch4Sm90ELb1ELb0ELb0ELb1ELb0ELb1ELb0ELb1ELb1ELb0ELb0ELb0EEENS1_21CollectiveEpilogueFwdISB_S9_SC_SE_Li256ELb1ELb0ELb0ELb0EEENS1_36VarlenDynamicPersistentTileSchedulerILi128ELi128ELi256ELi32ELb0ELb0ELb1ELb1ELb1ELb1EEEEEEEEEvNT_6ParamsE)
        /*01b8*/ 	.word	0x000000a8


	//----- nvinfo : EIATTR_FRAME_SIZE
	.align		4
.L_129:
        /*01bc*/ 	.byte	0x04, 0x11
        /*01be*/ 	.short	(.L_131 - .L_130)
	.align		4
.L_130:
        /*01c0*/ 	.word	index@(_ZN7cutlass13device_kernelIN5flash11enable_sm90INS1_16FlashAttnFwdSm90INS1_25CollectiveMainloopFwdSm90ILi2EN4cute5tupleIJNS5_1CILi1EEES8_S8_EEENS6_IJNS7_ILi128EEESA_SA_EEELi128ENS_6half_tEfNS_4arch4Sm90ELb1ELb0ELb0ELb1ELb0ELb1ELb0ELb1ELb1ELb0ELb0ELb0EEENS1_21CollectiveEpilogueFwdISB_S9_SC_SE_Li256ELb1ELb0ELb0ELb0EEENS1_36VarlenDynamicPersistentTileSchedulerILi128ELi128ELi256ELi32ELb0ELb0ELb1ELb1ELb1ELb1EEEEEEEEEvNT_6ParamsE)
        /*01c4*/ 	.word	0x00000040


	//----- nvinfo : EIATTR_REGCOUNT
	.align		4
.L_131:
        /*01c8*/ 	.byte	0x04, 0x2f
        /*01ca*/ 	.short	(.L_133 - .L_132)
	.align		4
.L_132:
        /*01cc*/ 	.word	index@(_ZN7cutlass13device_kernelIN5flash11enable_sm90INS1_16FlashAttnFwdSm90INS1_25CollectiveMainloopFwdSm90ILi2EN4cute5tupleIJNS5_1CILi1EEES8_S8_EEENS6_IJNS7_ILi128EEESA_SA_EEELi128ENS_6half_tEfNS_4arch4Sm90ELb1ELb0ELb0ELb1ELb0ELb0ELb0ELb1ELb1ELb0ELb0ELb0EEENS1_21CollectiveEpilogueFwdISB_S9_SC_SE_Li256ELb1ELb0ELb0ELb0EEENS1_36VarlenDynamicPersistentTileSchedulerILi128ELi128ELi256ELi32ELb0ELb0ELb1ELb1ELb1ELb1EEEEEEEEEvNT_6ParamsE)
        /*01d0*/ 	.word	0x000000a8


	//----- nvinfo : EIATTR_FRAME_SIZE
	.align		4
.L_133:
        /*01d4*/ 	.byte	0x04, 0x11
        /*01d6*/ 	.short	(.L_135 - .L_134)
	.align		4
.L_134:
        /*01d8*/ 	.word	index@(_ZN7cutlass13device_kernelIN5flash11enable_sm90INS1_16FlashAttnFwdSm90INS1_25CollectiveMainloopFwdSm90ILi2EN4cute5tupleIJNS5_1CILi1EEES8_S8_EEENS6_IJNS7_ILi128EEESA_SA_EEELi128ENS_6half_tEfNS_4arch4Sm90ELb1ELb0ELb0ELb1ELb0ELb0ELb0ELb1ELb1ELb0ELb0ELb0EEENS1_21CollectiveEpilogueFwdISB_S9_SC_SE_Li256ELb1ELb0ELb0ELb0EEENS1_36VarlenDynamicPersistentTileSchedulerILi128ELi128ELi256ELi32ELb0ELb0ELb1ELb1ELb1ELb1EEEEEEEEEvNT_6ParamsE)
        /*01dc*/ 	.word	0x00000028


	//----- nvinfo : EIATTR_REGCOUNT
	.align		4
.L_135:
        /*01e0*/ 	.byte	0x04, 0x2f
        /*01e2*/ 	.short	(.L_137 - .L_136)
	.align		4
.L_136:
        /*01e4*/ 	.word	index@(_ZN7cutlass13device_kernelIN5flash11enable_sm90INS1_16FlashAttnFwdSm90INS1_25CollectiveMainloopFwdSm90ILi2EN4cute5tupleIJNS5_1CILi1EEES8_S8_EEENS6_IJNS7_ILi128EEESA_SA_EEELi128ENS_6half_tEfNS_4arch4Sm90ELb1ELb0ELb0ELb0ELb0ELb0ELb0ELb1ELb1ELb0ELb0ELb0EEENS1_21CollectiveEpilogueFwdISB_S9_SC_SE_Li256ELb0ELb0ELb0ELb0EEENS1_30DynamicPersistentTileSchedulerILi256ELi32ELb0ELb0ELb1EEEEEEEEEvNT_6ParamsE)
        /*01e8*/ 	.word	0x000000a8


	//----- nvinfo : EIATTR_FRAME_SIZE
	.align		4
.L_137:
        /*01ec*/ 	.byte	0x04, 0x11
        /*01ee*/ 	.short	(.L_139 - .L_138)
	.align		4
.L_138:
        /*01f0*/ 	.word	index@(_ZN7cutlass13device_kernelIN5flash11enable_sm90INS1_16FlashAttnFwdSm90INS1_25CollectiveMainloopFwdSm90ILi2EN4cute5tupleIJNS5_1CILi1EEES8_S8_EEENS6_IJNS7_ILi128EEESA_SA_EEELi128ENS_6half_tEfNS_4arch4Sm90ELb1ELb0ELb0ELb0ELb0ELb0ELb0ELb1ELb1ELb0ELb0ELb0EEENS1_21CollectiveEpilogueFwdISB_S9_SC_SE_Li256ELb0ELb0ELb0ELb0EEENS1_30DynamicPersistentTileSchedulerILi256ELi32ELb0ELb0ELb1EEEEEEEEEvNT_6ParamsE)
        /*01f4*/ 	.word	0x00000000


	//----- nvinfo : EIATTR_REGCOUNT
	.align		4
.L_139:
        /*01f8*/ 	.byte	0x04, 0x2f
        /*01fa*/ 	.short	(.L_141 - .L_140)
	.align		4
.L_140:
        /*01fc*/ 	.word	index@(_ZN7cutlass13device_kernelIN5flash11enable_sm90INS1_16FlashAttnFwdSm90INS1_25CollectiveMainloopFwdSm90ILi2EN4cute5tupleIJNS5_1CILi1EEES8_S8_EEENS6_IJNS7_ILi128EEESA_SA_EEELi128ENS_6half_tEfNS_4arch4Sm90ELb0ELb1ELb0ELb1ELb0ELb1ELb0ELb1ELb1ELb0ELb0ELb0EEENS1_21CollectiveEpilogueFwdISB_S9_SC_SE_Li256ELb1ELb0ELb0ELb0EEENS1_36VarlenDynamicPersistentTileSchedulerILi128ELi128ELi256ELi32ELb0ELb0ELb1ELb1ELb0ELb1EEEEEEEEEvNT_6ParamsE)
        /*0200*/ 	.word	0x000000a8


	//----- nvinfo : EIATTR_FRAME_SIZE
	.align		4
.L_141:
        /*0204*/ 	.byte	0x04, 0x11
        /*0206*/ 	.short	(.L_143 - .L_142)
	.align		4
.L_142:
        /*0208*/ 	.word	index@(_ZN7cutlass13device_kernelIN5flash11enable_sm90INS1_16FlashAttnFwdSm90INS1_25CollectiveMainloopFwdSm90ILi2EN4cute5tupleIJNS5_1CILi1EEES8_S8_EEENS6_IJNS7_ILi128EEESA_SA_EEELi128ENS_6half_tEfNS_4arch4Sm90ELb0ELb1ELb0ELb1ELb0ELb1ELb0ELb1ELb1ELb0ELb0ELb0EEENS1_21CollectiveEpilogueFwdISB_S9_SC_SE_Li256ELb1ELb0ELb0ELb0EEENS1_36VarlenDynamicPersistentTileSchedulerILi128ELi128ELi256ELi32ELb0ELb0ELb1ELb1ELb0ELb1EEEEEEEEEvNT_6ParamsE)
        /*020c*/ 	.word	0x00000030


	//----- nvinfo : EIATTR_REGCOUNT
	.align		4
.L_143:
        /*0210*/ 	.byte	0x04, 0x2f
        /*0212*/ 	.short	(.L_145 - .L_144)
	.align		4
.L_144:
        /*0214*/ 	.word	index@(_ZN7cutlass13device_kernelIN5flash11enable_sm90INS1_16FlashAttnFwdSm90INS1_25CollectiveMainloopFwdSm90ILi2EN4cute5tupleIJNS5_1CILi1EEES8_S8_EEENS6_IJNS7_ILi128EEESA_SA_EEELi128ENS_6half_tEfNS_4arch4Sm90ELb0ELb1ELb0ELb1ELb0ELb0ELb0ELb1ELb1ELb0ELb0ELb0EEENS1_21CollectiveEpilogueFwdISB_S9_SC_SE_Li256ELb1ELb0ELb0ELb0EEENS1_36VarlenDynamicPersistentTileSchedulerILi128ELi128ELi256ELi32ELb0ELb0ELb1ELb1ELb0ELb1EEEEEEEEEvNT_6ParamsE)
        /*0218*/ 	.word	0x000000a8


	//----- nvinfo : EIATTR_FRAME_SIZE
	.align		4
.L_145:
        /*021c*/ 	.byte	0x04, 0x11
        /*021e*/ 	.short	(.L_147 - .L_146)
	.align		4
.L_146:
        /*0220*/ 	.word	index@(_ZN7cutlass13device_kernelIN5flash11enable_sm90INS1_16FlashAttnFwdSm90INS1_25CollectiveMainloopFwdSm90ILi2EN4cute5tupleIJNS5_1CILi1EEES8_S8_EEENS6_IJNS7_ILi128EEESA_SA_EEELi128ENS_6half_tEfNS_4arch4Sm90ELb0ELb1ELb0ELb1ELb0ELb0ELb0ELb1ELb1ELb0ELb0ELb0EEENS1_21CollectiveEpilogueFwdISB_S9_SC_SE_Li256ELb1ELb0ELb0ELb0EEENS1_36VarlenDynamicPersistentTileSchedulerILi128ELi128ELi256ELi32ELb0ELb0ELb1ELb1ELb0ELb1EEEEEEEEEvNT_6ParamsE)
        /*0224*/ 	.word	0x00000020


	//----- nvinfo : EIATTR_REGCOUNT
	.align		4
.L_147:
        /*0228*/ 	.byte	0x04, 0x2f
        /*022a*/ 	.short	(.L_149 - .L_148)
	.align		4
.L_148:
        /*022c*/ 	.word	index@(_ZN7cutlass13device_kernelIN5flash11enable_sm90INS1_16FlashAttnFwdSm90INS1_25CollectiveMainloopFwdSm90ILi2EN4cute5tupleIJNS5_1CILi1EEES8_S8_EEENS6_IJNS7_ILi128EEESA_SA_EEELi128ENS_6half_tEfNS_4arch4Sm90ELb0ELb1ELb0ELb0ELb0ELb0ELb0ELb1ELb1ELb0ELb0ELb0EEENS1_21CollectiveEpilogueFwdISB_S9_SC_SE_Li256ELb0ELb0ELb0ELb0EEENS1_30DynamicPersistentTileSchedulerILi256ELi32ELb0ELb0ELb1EEEEEEEEEvNT_6ParamsE)
        /*0230*/ 	.word	0x000000a8


	//----- nvinfo : EIATTR_FRAME_SIZE
	.align		4
.L_149:
        /*0234*/ 	.byte	0x04, 0x11
        /*0236*/ 	.short	(.L_151 - .L_150)
	.align		4
.L_150:
        /*0238*/ 	.word	index@(_ZN7cutlass13device_kernelIN5flash11enable_sm90INS1_16FlashAttnFwdSm90INS1_25CollectiveMainloopFwdSm90ILi2EN4cute5tupleIJNS5_1CILi1EEES8_S8_EEENS6_IJNS7_ILi128EEESA_SA_EEELi128ENS_6half_tEfNS_4arch4Sm90ELb0ELb1ELb0ELb0ELb0ELb0ELb0ELb1ELb1ELb0ELb0ELb0EEENS1_21CollectiveEpilogueFwdISB_S9_SC_SE_Li256ELb0ELb0ELb0ELb0EEENS1_30DynamicPersistentTileSchedulerILi256ELi32ELb0ELb0ELb1EEEEEEEEEvNT_6ParamsE)
        /*023c*/ 	.word	0x00000000


	//----- nvinfo : EIATTR_REGCOUNT
	.align		4
.L_151:
        /*0240*/ 	.byte	0x04, 0x2f
        /*0242*/ 	.short	(.L_153 - .L_152)
	.align		4
.L_152:
        /*0244*/ 	.word	index@(_ZN7cutlass13device_kernelIN5flash11enable_sm90INS1_16FlashAttnFwdSm90INS1_25CollectiveMainloopFwdSm90ILi2EN4cute5tupleIJNS5_1CILi1EEES8_S8_EEENS6_IJNS7_ILi128EEENS7_ILi176EEESA_EEELi128ENS_6half_tEfNS_4arch4Sm90ELb0ELb0ELb0ELb1ELb0ELb1ELb0ELb1ELb1ELb0ELb0ELb0EEENS1_21CollectiveEpilogueFwdINS6_IJSA_SA_SB_EEES9_SD_SF_Li256ELb1ELb0ELb0ELb0EEENS1_36VarlenDynamicPersistentTileSchedulerILi128ELi176ELi256ELi32ELb0ELb0ELb1ELb0ELb1ELb1EEEEEEEEEvNT_6ParamsE)
        /*0248*/ 	.word	0x000000a8


	//----- nvinfo : EIATTR_FRAME_SIZE
	.align		4
.L_153:
        /*024c*/ 	.byte	0x04, 0x11
        /*024e*/ 	.short	(.L_155 - .L_154)
	.align		4
.L_154:
        /*0250*/ 	.word	index@(_ZN7cutlass13device_kernelIN5flash11enable_sm90INS1_16FlashAttnFwdSm90INS1_25CollectiveMainloopFwdSm90ILi2EN4cute5tupleIJNS5_1CILi1EEES8_S8_EEENS6_IJNS7_ILi128EEENS7_ILi176EEESA_EEELi128ENS_6half_tEfNS_4arch4Sm90ELb0ELb0ELb0ELb1ELb0ELb1ELb0ELb1ELb1ELb0ELb0ELb0EEENS1_21CollectiveEpilogueFwdINS6_IJSA_SA_SB_EEES9_SD_SF_Li256ELb1ELb0ELb0ELb0EEENS1_36VarlenDynamicPersistentTileSchedulerILi128ELi176ELi256ELi32ELb0ELb0ELb1ELb0ELb1ELb1EEEEEEEEEvNT_6ParamsE)
        /*0254*/ 	.word	0x000000a0


	//----- nvinfo : EIATTR_REGCOUNT
	.align		4
.L_155:
        /*0258*/ 	.byte	0x04, 0x2f
        /*025a*/ 	.short	(.L_157 - .L_156)
	.align		4
.L_156:
        /*025c*/ 	.word	index@(_ZN7cutlass13device_kernelIN5flash11enable_sm90INS1_16FlashAttnFwdSm90INS1_25CollectiveMainloopFwdSm90ILi2EN4cute5tupleIJNS5_1CILi1EEES8_S8_EEENS6_IJNS7_ILi128EEENS7_ILi176EEESA_EEELi128ENS_6half_tEfNS_4arch4Sm90ELb0ELb0ELb0ELb1ELb0ELb0ELb0ELb1ELb1ELb0ELb0ELb0EEENS1_21CollectiveEpilogueFwdINS6_IJSA_SA_SB_EEES9_SD_SF_Li256ELb1ELb0ELb0ELb0EEENS1_36VarlenDynamicPersistentTileSchedulerILi128ELi176ELi256ELi32ELb0ELb0ELb1ELb0ELb1ELb1EEEEEEEEEvNT_6ParamsE)
        /*0260*/ 	.word	0x000000a8


	//----- nvinfo : EIATTR_FRAME_SIZE
	.align		4
.L_157:
        /*0264*/ 	.byte	0x04, 0x11
        /*0266*/ 	.short	(.L_159 - .L_158)
	.align		4
.L_158:
        /*0268*/ 	.word	index@(_ZN7cutlass13device_kernelIN5flash11enable_sm90INS1_16FlashAttnFwdSm90INS1_25CollectiveMainloopFwdSm90ILi2EN4cute5tupleIJNS5_1CILi1EEES8_S8_EEENS6_IJNS7_ILi128EEENS7_ILi176EEESA_EEELi128ENS_6half_tEfNS_4arch4Sm90ELb0ELb0ELb0ELb1ELb0ELb0ELb0ELb1ELb1ELb0ELb0ELb0EEENS1_21CollectiveEpilogueFwdINS6_IJSA_SA_SB_EEES9_SD_SF_Li256ELb1ELb0ELb0ELb0EEENS1_36VarlenDynamicPersistentTileSchedulerILi128ELi176ELi256ELi32ELb0ELb0ELb1ELb0ELb1ELb1EEEEEEEEEvNT_6ParamsE)
        /*026c*/ 	.word	0x00000038


	//----- nvinfo : EIATTR_REGCOUNT
	.align		4
.L_159:
        /*0270*/ 	.byte	0x04, 0x2f
        /*0272*/ 	.short	(.L_161 - .L_160)
	.align		4
.L_160:
        /*0274*/ 	.word	index@(_ZN7cutlass13device_kernelIN5flash11enable_sm90INS1_16FlashAttnFwdSm90INS1_25CollectiveMainloopFwdSm90ILi2EN4cute5tupleIJNS5_1CILi2EEENS7_ILi1EEES9_EEENS6_IJNS7_ILi128EEENS7_ILi176EEESB_EEELi128ENS_6half_tEfNS_4arch4Sm90ELb0ELb0ELb0ELb0ELb0ELb0ELb0ELb1ELb1ELb0ELb0ELb0EEENS1_21CollectiveEpilogueFwdINS6_IJSB_SB_SC_EEESA_SE_SG_Li256ELb0ELb0ELb0ELb0EEENS1_29StaticPersistentTileSchedulerILb0EEEEEEEEEvNT_6ParamsE)
        /*0278*/ 	.word	0x000000a8


	//----- nvinfo : EIATTR_FRAME_SIZE
	.align		4
.L_161:
        /*027c*/ 	.byte	0x04, 0x11
        /*027e*/ 	.short	(.L_163 - .L_162)
	.align		4
.L_162:
        /*0280*/ 	.word	index@(_ZN7cutlass13device_kernelIN5flash11enable_sm90INS1_16FlashAttnFwdSm90INS1_25CollectiveMainloopFwdSm90ILi2EN4cute5tupleIJNS5_1CILi2EEENS7_ILi1EEES9_EEENS6_IJNS7_ILi128EEENS7_ILi176EEESB_EEELi128ENS_6half_tEfNS_4arch4Sm90ELb0ELb0ELb0ELb0ELb0ELb0ELb0ELb1ELb1ELb0ELb0ELb0EEENS1_21CollectiveEpilogueFwdINS6_IJSB_SB_SC_EEESA_SE_SG_Li256ELb0ELb0ELb0ELb0EEENS1_29StaticPersistentTileSchedulerILb0EEEEEEEEEvNT_6ParamsE)
        /*0284*/ 	.word	0x00000030


	//----- nvinfo : EIATTR_REGCOUNT
	.align		4
.L_163:
        /*0288*/ 	.byte	0x04, 0x2f
        /*028a*/ 	.short	(.L_165 - .L_164)
	.align		4
.L_164:
        /*028c*/ 	.word	index@(_ZN7cutlass13device_kernelIN5flash11enable_sm90INS1_16FlashAttnFwdSm90INS1_25CollectiveMainloopFwdSm90ILi2EN4cute5tupleIJNS5_1CILi1EEES8_S8_EEENS6_IJNS7_ILi128EEENS7_ILi176EEESA_EEELi128ENS_6half_tEfNS_4arch4Sm90ELb0ELb0ELb0ELb0ELb0ELb0ELb0ELb1ELb1ELb0ELb0ELb0EEENS1_21CollectiveEpilogueFwdINS6_IJSA_SA_SB_EEES9_SD_SF_Li256ELb0ELb0ELb0ELb0EEENS1_29StaticPersistentTileSchedulerILb0EEEEEEEEEvNT_6ParamsE)
        /*0290*/ 	.word	0x000000a8


	//----- nvinfo : EIATTR_FRAME_SIZE
	.align		4
.L_165:
        /*0294*/ 	.byte	0x04, 0x11
        /*0296*/ 	.short	(.L_167 - .L_166)
	.align		4
.L_166:
        /*0298*/ 	.word	index@(_ZN7cutlass13device_kernelIN5flash11enable_sm90INS1_16FlashAttnFwdSm90INS1_25CollectiveMainloopFwdSm90ILi2EN4cute5tupleIJNS5_1CILi1EEES8_S8_EEENS6_IJNS7_ILi128EEENS7_ILi176EEESA_EEELi128ENS_6half_tEfNS_4arch4Sm90ELb0ELb0ELb0ELb0ELb0ELb0ELb0ELb1ELb1ELb0ELb0ELb0EEENS1_21CollectiveEpilogueFwdINS6_IJSA_SA_SB_EEES9_SD_SF_Li256ELb0ELb0ELb0ELb0EEENS1_29StaticPersistentTileSchedulerILb0EEEEEEEEEvNT_6ParamsE)
        /*029c*/ 	.word	0x00000020


	//----- nvinfo : EIATTR_REGCOUNT
	.align		4
.L_167:
        /*02a0*/ 	.byte	0x04, 0x2f
        /*02a2*/ 	.short	(.L_169 - .L_168)
	.align		4
.L_168:
        /*02a4*/ 	.word	index@(_ZN7cutlass13device_kernelIN5flash11enable_sm90INS1_16FlashAttnFwdSm90INS1_25CollectiveMainloopFwdSm90ILi2EN4cute5tupleIJNS5_1CILi1EEES8_S8_EEENS6_IJNS7_ILi128EEENS7_ILi112EEENS7_ILi192EEEEEELi192ENS_6half_tEfNS_4arch4Sm90ELb1ELb0ELb0ELb1ELb0ELb1ELb0ELb1ELb1ELb0ELb0ELb0EEENS1_21CollectiveEpilogueFwdINS6_IJSA_SC_SB_EEES9_SE_SG_Li256ELb1ELb0ELb0ELb0EEENS1_36VarlenDynamicPersistentTileSchedulerILi128ELi112ELi256ELi32ELb0ELb0ELb1ELb1ELb1ELb1EEEEEEEEEvNT_6ParamsE)
        /*02a8*/ 	.word	0x000000a8


	//----- nvinfo : EIATTR_FRAME_SIZE
	.align		4
.L_169:
        /*02ac*/ 	.byte	0x04, 0x11
        /*02ae*/ 	.short	(.L_171 - .L_170)
	.align		4
.L_170:
        /*02b0*/ 	.word	index@(_ZN7cutlass13device_kernelIN5flash11enable_sm90INS1_16FlashAttnFwdSm90INS1_25CollectiveMainloopFwdSm90ILi2EN4cute5tupleIJNS5_1CILi1EEES8_S8_EEENS6_IJNS7_ILi128EEENS7_ILi112EEENS7_ILi192EEEEEELi192ENS_6half_tEfNS_4arch4Sm90ELb1ELb0ELb0ELb1ELb0ELb1ELb0ELb1ELb1ELb0ELb0ELb0EEENS1_21CollectiveEpilogueFwdINS6_IJSA_SC_SB_EEES9_SE_SG_Li256ELb1ELb0ELb0ELb0EEENS1_36VarlenDynamicPersistentTileSchedulerILi128ELi112ELi256ELi32ELb0ELb0ELb1ELb1ELb1ELb1EEEEEEEEEvNT_6ParamsE)
        /*02b4*/ 	.word	0x00000078


	//----- nvinfo : EIATTR_REGCOUNT
	.align		4
.L_171:
        /*02b8*/ 	.byte	0x04, 0x2f
        /*02ba*/ 	.short	(.L_173 - .L_172)
	.align		4
.L_172:
        /*02bc*/ 	.word	index@(_ZN7cutlass13device_kernelIN5flash11enable_sm90INS1_16FlashAttnFwdSm90INS1_25CollectiveMainloopFwdSm90ILi2EN4cute5tupleIJNS5_1CILi1EEES8_S8_EEENS6_IJNS7_ILi128EEENS7_ILi112EEENS7_ILi192EEEEEELi192ENS_6half_tEfNS_4arch4Sm90ELb1ELb0ELb0ELb1ELb0ELb0ELb0ELb1ELb1ELb0ELb0ELb0EEENS1_21CollectiveEpilogueFwdINS6_IJSA_SC_SB_EEES9_SE_SG_Li256ELb1ELb0ELb0ELb0EEENS1_36VarlenDynamicPersistentTileSchedulerILi128ELi112ELi256ELi32ELb0ELb0ELb1ELb1ELb1ELb1EEEEEEEEEvNT_6ParamsE)
        /*02c0*/ 	.word	0x000000a8


	//----- nvinfo : EIATTR_FRAME_SIZE
	.align		4
.L_173:
        /*02c4*/ 	.byte	0x04, 0x11
        /*02c6*/ 	.short	(.L_175 - .L_174)
	.align		4
.L_174:
        /*02c8*/ 	.word	index@(_ZN7cutlass13device_kernelIN5flash11enable_sm90INS1_16FlashAttnFwdSm90INS1_25CollectiveMainloopFwdSm90ILi2EN4cute5tupleIJNS5_1CILi1EEES8_S8_EEENS6_IJNS7_ILi128EEENS7_ILi112EEENS7_ILi192EEEEEELi192ENS_6half_tEfNS_4arch4Sm90ELb1ELb0ELb0ELb1ELb0ELb0ELb0ELb1ELb1ELb0ELb0ELb0EEENS1_21CollectiveEpilogueFwdINS6_IJSA_SC_SB_EEES9_SE_SG_Li256ELb1ELb0ELb0ELb0EEENS1_36VarlenDynamicPersistentTileSchedulerILi128ELi112ELi256ELi32ELb0ELb0ELb1ELb1ELb1ELb1EEEEEEEEEvNT_6ParamsE)
        /*02cc*/ 	.word	0x00000030


	//----- nvinfo : EIATTR_REGCOUNT
	.align		4
.L_175:
        /*02d0*/ 	.byte	0x04, 0x2f
        /*02d2*/ 	.short	(.L_177 - .L_176)
	.align		4
.L_176:
        /*02d4*/ 	.word	index@(_ZN7cutlass13device_kernelIN5flash11enable_sm90INS1_16FlashAttnFwdSm90INS1_25CollectiveMainloopFwdSm90ILi2EN4cute5tupleIJNS5_1CILi1EEES8_S8_EEENS6_IJNS7_ILi128EEENS7_ILi112EEENS7_ILi192EEEEEELi192ENS_6half_tEfNS_4arch4Sm90ELb1ELb0ELb0ELb0ELb0ELb0ELb0ELb1ELb1ELb0ELb0ELb0EEENS1_21CollectiveEpilogueFwdINS6_IJSA_SC_SB_EEES9_SE_SG_Li256ELb0ELb0ELb0ELb0EEENS1_30DynamicPersistentTileSchedulerILi256ELi32ELb0ELb0ELb1EEEEEEEEEvNT_6ParamsE)
        /*02d8*/ 	.word	0x000000a8


	//----- nvinfo : EIATTR_FRAME_SIZE
	.align		4
.L_177:
        /*02dc*/ 	.byte	0x04, 0x11
        /*02de*/ 	.short	(.L_179 - .L_178)
	.align		4
.L_178:
        /*02e0*/ 	.word	index@(_ZN7cutlass13device_kernelIN5flash11enable_sm90INS1_16FlashAttnFwdSm90INS1_25CollectiveMainloopFwdSm90ILi2EN4cute5tupleIJNS5_1CILi1EEES8_S8_EEENS6_IJNS7_ILi128EEENS7_ILi112EEENS7_ILi192EEEEEELi192ENS_6half_tEfNS_4arch4Sm90ELb1ELb0ELb0ELb0ELb0ELb0ELb0ELb1ELb1ELb0ELb0ELb0EEENS1_21CollectiveEpilogueFwdINS6_IJSA_SC_SB_EEES9_SE_SG_Li256ELb0ELb0ELb0ELb0EEENS1_30DynamicPersistentTileSchedulerILi256ELi32ELb0ELb0ELb1EEEEEEEEEvNT_6ParamsE)
        /*02e4*/ 	.word	0x00000010


	//----- nvinfo : EIATTR_REGCOUNT
	.align		4
.L_179:
        /*02e8*/ 	.byte	0x04, 0x2f
        /*02ea*/ 	.short	(.L_181 - .L_180)
	.align		4
.L_180:
        /*02ec*/ 	.word	index@(_ZN7cutlass13device_kernelIN5flash11enable_sm90INS1_16FlashAttnFwdSm90INS1_25CollectiveMainloopFwdSm90ILi2EN4cute5tupleIJNS5_1CILi1EEES8_S8_EEENS6_IJNS7_ILi128EEENS7_ILi96EEENS7_ILi192EEEEEELi192ENS_6half_tEfNS_4arch4Sm90ELb0ELb1ELb0ELb1ELb0ELb1ELb0ELb1ELb1ELb0ELb0ELb0EEENS1_21CollectiveEpilogueFwdINS6_IJSA_SC_SB_EEES9_SE_SG_Li256ELb1ELb0ELb0ELb0EEENS1_36VarlenDynamicPersistentTileSchedulerILi128ELi96ELi256ELi32ELb0ELb0ELb1ELb1ELb0ELb1EEEEEEEEEvNT_6ParamsE)
        /*02f0*/ 	.word	0x000000a8


	//----- nvinfo : EIATTR_FRAME_SIZE
	.align		4
.L_181:
        /*02f4*/ 	.byte	0x04, 0x11
        /*02f6*/ 	.short	(.L_183 - .L_182)
	.align		4
.L_182:
        /*02f8*/ 	.word	index@(_ZN7cutlass13device_kernelIN5flash11enable_sm90INS1_16FlashAttnFwdSm90INS1_25CollectiveMainloopFwdSm90ILi2EN4cute5tupleIJNS5_1CILi1EEES8_S8_EEENS6_IJNS7_ILi128EEENS7_ILi96EEENS7_ILi192EEEEEELi192ENS_6half_tEfNS_4arch4Sm90ELb0ELb1ELb0ELb1ELb0ELb1ELb0ELb1ELb1ELb0ELb0ELb0EEENS1_21CollectiveEpilogueFwdINS6_IJSA_SC_SB_EEES9_SE_SG_Li256ELb1ELb0ELb0ELb0EEENS1_36VarlenDynamicPersistentTileSchedulerILi128ELi96ELi256ELi32ELb0ELb0ELb1ELb1ELb0ELb1EEEEEEEEEvNT_6ParamsE)
        /*02fc*/ 	.word	0x00000058


	//----- nvinfo : EIATTR_REGCOUNT
	.align		4
.L_183:
        /*0300*/ 	.byte	0x04, 0x2f
        /*0302*/ 	.short	(.L_185 - .L_184)
	.align		4
.L_184:
        /*0304*/ 	.word	index@(_ZN7cutlass13device_kernelIN5flash11enable_sm90INS1_16FlashAttnFwdSm90INS1_25CollectiveMainloopFwdSm90ILi2EN4cute5tupleIJNS5_1CILi1EEES8_S8_EEENS6_IJNS7_ILi128EEENS7_ILi96EEENS7_ILi192EEEEEELi192ENS_6half_tEfNS_4arch4Sm90ELb0ELb1ELb0ELb1ELb0ELb0ELb0ELb1ELb1ELb0ELb0ELb0EEENS1_21CollectiveEpilogueFwdINS6_IJSA_SC_SB_EEES9_SE_SG_Li256ELb1ELb0ELb0ELb0EEENS1_36VarlenDynamicPersistentTileSchedulerILi128ELi96ELi256ELi32ELb0ELb0ELb1ELb1ELb0ELb1EEEEEEEEEvNT_6ParamsE)
        /*0308*/ 	.word	0x000000a8


	//----- nvinfo : EIATTR_FRAME_SIZE
	.align		4
.L_185:
        /*030c*/ 	.byte	0x04, 0x11
        /*030e*/ 	.short	(.L_187 - .L_186)
	.align		4
.L_186:
        /*0310*/ 	.word	index@(_ZN7cutlass13device_kernelIN5flash11enable_sm90INS1_16FlashAttnFwdSm90INS1_25CollectiveMainloopFwdSm90ILi2EN4cute5tupleIJNS5_1CILi1EEES8_S8_EEENS6_IJNS7_ILi128EEENS7_ILi96EEENS7_ILi192EEEEEELi192ENS_6half_tEfNS_4arch4Sm90ELb0ELb1ELb0ELb1ELb0ELb0ELb0ELb1ELb1ELb0ELb0ELb0EEENS1_21CollectiveEpilogueFwdINS6_IJSA_SC_SB_EEES9_SE_SG_Li256ELb1ELb0ELb0ELb0EEENS1_36VarlenDynamicPersistentTileSchedulerILi128ELi96ELi256ELi32ELb0ELb0ELb1ELb1ELb0ELb1EEEEEEEEEvNT_6ParamsE)
        /*0314*/ 	.word	0x00000028


	//----- nvinfo : EIATTR_REGCOUNT
	.align		4
.L_187:
        /*0318*/ 	.byte	0x04, 0x2f
        /*031a*/ 	.short	(.L_189 - .L_188)
	.align		4
.L_188:
        /*031c*/ 	.word	index@(_ZN7cutlass13device_kernelIN5flash11enable_sm90INS1_16FlashAttnFwdSm90INS1_25CollectiveMainloopFwdSm90ILi2EN4cute5tupleIJNS5_1CILi1EEES8_S8_EEENS6_IJNS7_ILi128EEENS7_ILi96EEENS7_ILi192EEEEEELi192ENS_6half_tEfNS_4arch4Sm90ELb0ELb1ELb0ELb0ELb0ELb0ELb0ELb1ELb1ELb0ELb0ELb0EEENS1_21CollectiveEpilogueFwdINS6_IJSA_SC_SB_EEES9_SE_SG_Li256ELb0ELb0ELb0ELb0EEENS1_30DynamicPersistentTileSchedulerILi256ELi32ELb0ELb0ELb1EEEEEEEEEvNT_6ParamsE)
        /*0320*/ 	.word	0x000000a8


	//----- nvinfo : EIATTR_FRAME_SIZE
	.align		4
.L_189:
        /*0324*/ 	.byte	0x04, 0x11
        /*0326*/ 	.short	(.L_191 - .L_190)
	.align		4
.L_190:
        /*0328*/ 	.word	index@(_ZN7cutlass13device_kernelIN5flash11enable_sm90INS1_16FlashAttnFwdSm90INS1_25CollectiveMainloopFwdSm90ILi2EN4cute5tupleIJNS5_1CILi1EEES8_S8_EEENS6_IJNS7_ILi128EEENS7_ILi96EEENS7_ILi192EEEEEELi192ENS_6half_tEfNS_4arch4Sm90ELb0ELb1ELb0ELb0ELb0ELb0ELb0ELb1ELb1ELb0ELb0ELb0EEENS1_21CollectiveEpilogueFwdINS6_IJSA_SC_SB_EEES9_SE_SG_Li256ELb0ELb0ELb0ELb0EEENS1_30DynamicPersistentTileSchedulerILi256ELi32ELb0ELb0ELb1EEEEEEEEEvNT_6ParamsE)
        /*032c*/ 	.word	0x00000008


	//----- nvinfo : EIATTR_REGCOUNT
	.align		4
.L_191:
        /*0330*/ 	.byte	0x04, 0x2f
        /*0332*/ 	.short	(.L_193 - .L_192)
	.align		4
.L_192:
        /*0334*/ 	.word	index@(_ZN7cutlass13device_kernelIN5flash11enable_sm90INS1_16FlashAttnFwdSm90INS1_25CollectiveMainloopFwdSm90ILi2EN4cute5tupleIJNS5_1CILi1EEES8_S8_EEENS6_IJNS7_ILi128EEENS7_ILi112EEENS7_ILi192EEEEEELi192ENS_6half_tEfNS_4arch4Sm90ELb0ELb0ELb0ELb1ELb0ELb1ELb0ELb1ELb1ELb0ELb0ELb0EEENS1_21CollectiveEpilogueFwdINS6_IJSA_SC_SB_EEES9_SE_SG_Li256ELb1ELb0ELb0ELb0EEENS1_36VarlenDynamicPersistentTileSchedulerILi128ELi112ELi256ELi32ELb0ELb0ELb1ELb0ELb1ELb1EEEEEEEEEvNT_6ParamsE)
        /*0338*/ 	.word	0x000000a8


	//----- nvinfo : EIATTR_FRAME_SIZE
	.align		4
.L_193:
        /*033c*/ 	.byte	0x04, 0x11
        /*033e*/ 	.short	(.L_195 - .L_194)
	.align		4
.L_194:
        /*0340*/ 	.word	index@(_ZN7cutlass13device_kernelIN5flash11enable_sm90INS1_16FlashAttnFwdSm90INS1_25CollectiveMainloopFwdSm90ILi2EN4cute5tupleIJNS5_1CILi1EEES8_S8_EEENS6_IJNS7_ILi128EEENS7_ILi112EEENS7_ILi192EEEEEELi192ENS_6half_tEfNS_4arch4Sm90ELb0ELb0ELb0ELb1ELb0ELb1ELb0ELb1ELb1ELb0ELb0ELb0EEENS1_21CollectiveEpilogueFwdINS6_IJSA_SC_SB_EEES9_SE_SG_Li256ELb1ELb0ELb0ELb0EEENS1_36VarlenDynamicPersistentTileSchedulerILi128ELi112ELi256ELi32ELb0ELb0ELb1ELb0ELb1ELb1EEEEEEEEEvNT_6ParamsE)
        /*0344*/ 	.word	0x00000068


	//----- nvinfo : EIATTR_REGCOUNT
	.align		4
.L_195:
        /*0348*/ 	.byte	0x04, 0x2f
        /*034a*/ 	.short	(.L_197 - .L_196)
	.align		4
.L_196:
        /*034c*/ 	.word	index@(_ZN7cutlass13device_kernelIN5flash11enable_sm90INS1_16FlashAttnFwdSm90INS1_25CollectiveMainloopFwdSm90ILi2EN4cute5tupleIJNS5_1CILi1EEES8_S8_EEENS6_IJNS7_ILi128EEENS7_ILi112EEENS7_ILi192EEEEEELi192ENS_6half_tEfNS_4arch4Sm90ELb0ELb0ELb0ELb1ELb0ELb0ELb0ELb1ELb1ELb0ELb0ELb0EEENS1_21CollectiveEpilogueFwdINS6_IJSA_SC_SB_EEES9_SE_SG_Li256ELb1ELb0ELb0ELb0EEENS1_36VarlenDynamicPersistentTileSchedulerILi128ELi112ELi256ELi32ELb0ELb0ELb1ELb0ELb1ELb1EEEEEEEEEvNT_6ParamsE)
        /*0350*/ 	.word	0x000000a8


	//----- nvinfo : EIATTR_FRAME_SIZE
	.align		4
.L_197:
        /*0354*/ 	.byte	0x04, 0x11
        /*0356*/ 	.short	(.L_199 - .L_198)
	.align		4
.L_198:
        /*0358*/ 	.word	index@(_ZN7cutlass13device_kernelIN5flash11enable_sm90INS1_16FlashAttnFwdSm90INS1_25CollectiveMainloopFwdSm90ILi2EN4cute5tupleIJNS5_1CILi1EEES8_S8_EEENS6_IJNS7_ILi128EEENS7_ILi112EEENS7_ILi192EEEEEELi192ENS_6half_tEfNS_4arch4Sm90ELb0ELb0ELb0ELb1ELb0ELb0ELb0ELb1ELb1ELb0ELb0ELb0EEENS1_21CollectiveEpilogueFwdINS6_IJSA_SC_SB_EEES9_SE_SG_Li256ELb1ELb0ELb0ELb0EEENS1_36VarlenDynamicPersistentTileSchedulerILi128ELi112ELi256ELi32ELb0ELb0ELb1ELb0ELb1ELb1EEEEEEEEEvNT_6ParamsE)
        /*035c*/ 	.word	0x00000038


	//----- nvinfo : EIATTR_REGCOUNT
	.align		4
.L_199:
        /*0360*/ 	.byte	0x04, 0x2f
        /*0362*/ 	.short	(.L_201 - .L_200)
	.align		4
.L_200:
        /*0364*/ 	.word	index@(_ZN7cutlass13device_kernelIN5flash11enable_sm90INS1_16FlashAttnFwdSm90INS1_25CollectiveMainloopFwdSm90ILi2EN4cute5tupleIJNS5_1CILi2EEENS7_ILi1EEES9_EEENS6_IJNS7_ILi128EEENS7_ILi112EEENS7_ILi192EEEEEELi192ENS_6half_tEfNS_4arch4Sm90ELb0ELb0ELb0ELb0ELb0ELb0ELb0ELb1ELb1ELb0ELb0ELb0EEENS1_21CollectiveEpilogueFwdINS6_IJSB_SD_SC_EEESA_SF_SH_Li256ELb0ELb0ELb0ELb0EEENS1_29StaticPersistentTileSchedulerILb0EEEEEEEEEvNT_6ParamsE)
        /*0368*/ 	.word	0x000000a8


	//----- nvinfo : EIATTR_FRAME_SIZE
	.align		4
.L_201:
        /*036c*/ 	.byte	0x04, 0x11
        /*036e*/ 	.short	(.L_203 - .L_202)
	.align		4
.L_202:
        /*0370*/ 	.word	index@(_ZN7cutlass13device_kernelIN5flash11enable_sm90INS1_16FlashAttnFwdSm90INS1_25CollectiveMainloopFwdSm90ILi2EN4cute5tupleIJNS5_1CILi2EEENS7_ILi1EEES9_EEENS6_IJNS7_ILi128EEENS7_ILi112EEENS7_ILi192EEEEEELi192ENS_6half_tEfNS_4arch4Sm90ELb0ELb0ELb0ELb0ELb0ELb0ELb0ELb1ELb1ELb0ELb0ELb0EEENS1_21CollectiveEpilogueFwdINS6_IJSB_SD_SC_EEESA_SF_SH_Li256ELb0ELb0ELb0ELb0EEENS1_29StaticPersistentTileSchedulerILb0EEEEEEEEEvNT_6ParamsE)
        /*0374*/ 	.word	0x00000030


	//----- nvinfo : EIATTR_REGCOUNT
	.align		4
.L_203:
        /*0378*/ 	.byte	0x04, 0x2f
        /*037a*/ 	.short	(.L_205 - .L_204)
	.align		4
.L_204:
        /*037c*/ 	.word	index@(_ZN7cutlass13device_kernelIN5flash11enable_sm90INS1_16FlashAttnFwdSm90INS1_25CollectiveMainloopFwdSm90ILi2EN4cute5tupleIJNS5_1CILi1EEES8_S8_EEENS6_IJNS7_ILi128EEENS7_ILi112EEENS7_ILi192EEEEEELi192ENS_6half_tEfNS_4arch4Sm90ELb0ELb0ELb0ELb0ELb0ELb0ELb0ELb1ELb1ELb0ELb0ELb0EEENS1_21CollectiveEpilogueFwdINS6_IJSA_SC_SB_EEES9_SE_SG_Li256ELb0ELb0ELb0ELb0EEENS1_29StaticPersistentTileSchedulerILb0EEEEEEEEEvNT_6ParamsE)
        /*0380*/ 	.word	0x000000a8


	//----- nvinfo : EIATTR_FRAME_SIZE
	.align		4
.L_205:
        /*0384*/ 	.byte	0x04, 0x11
        /*0386*/ 	.short	(.L_207 - .L_206)
	.align		4
.L_206:
        /*0388*/ 	.word	index@(_ZN7cutlass13device_kernelIN5flash11enable_sm90INS1_16FlashAttnFwdSm90INS1_25CollectiveMainloopFwdSm90ILi2EN4cute5tupleIJNS5_1CILi1EEES8_S8_EEENS6_IJNS7_ILi128EEENS7_ILi112EEENS7_ILi192EEEEEELi192ENS_6half_tEfNS_4arch4Sm90ELb0ELb0ELb0ELb0ELb0ELb0ELb0ELb1ELb1ELb0ELb0ELb0EEENS1_21CollectiveEpilogueFwdINS6_IJSA_SC_SB_EEES9_SE_SG_Li256ELb0ELb0ELb0ELb0EEENS1_29StaticPersistentTileSchedulerILb0EEEEEEEEEvNT_6ParamsE)
        /*038c*/ 	.word	0x00000020


	//----- nvinfo : EIATTR_REGCOUNT
	.align		4
.L_207:
        /*0390*/ 	.byte	0x04, 0x2f
        /*0392*/ 	.short	(.L_209 - .L_208)
	.align		4
.L_208:
        /*0394*/ 	.word	index@(_ZN7cutlass13device_kernelIN5flash11enable_sm90INS1_16FlashAttnFwdSm90INS1_25CollectiveMainloopFwdSm90ILi2EN4cute5tupleIJNS5_1CILi1EEES8_S8_EEENS6_IJNS7_ILi128EEENS7_ILi80EEENS7_ILi256EEEEEELi256ENS_6half_tEfNS_4arch4Sm90ELb1ELb0ELb0ELb1ELb0ELb1ELb0ELb1ELb1ELb0ELb0ELb0EEENS1_21CollectiveEpilogueFwdINS6_IJSA_SC_SB_EEES9_SE_SG_Li256ELb1ELb0ELb0ELb0EEENS1_36VarlenDynamicPersistentTileSchedulerILi128ELi80ELi256ELi32ELb0ELb0ELb1ELb1ELb1ELb1EEEEEEEEEvNT_6ParamsE)
        /*0398*/ 	.word	0x000000a8


	//----- nvinfo : EIATTR_FRAME_SIZE
	.align		4
.L_209:
        /*039c*/ 	.byte	0x04, 0x11
        /*039e*/ 	.short	(.L_211 - .L_210)
	.align		4
.L_210:
        /*03a0*/ 	.word	index@(_ZN7cutlass13device_kernelIN5flash11enable_sm90INS1_16FlashAttnFwdSm90INS1_25CollectiveMainloopFwdSm90ILi2EN4cute5tupleIJNS5_1CILi1EEES8_S8_EEENS6_IJNS7_ILi128EEENS7_ILi80EEENS7_ILi256EEEEEELi256ENS_6half_tEfNS_4arch4Sm90ELb1ELb0ELb0ELb1ELb0ELb1ELb0ELb1ELb1ELb0ELb0ELb0EEENS1_21CollectiveEpilogueFwdINS6_IJSA_SC_SB_EEES9_SE_SG_Li256ELb1ELb0ELb0ELb0EEENS1_36VarlenDynamicPersistentTileSchedulerILi128ELi80ELi256ELi32ELb0ELb0ELb1ELb1ELb1ELb1EEEEEEEEEvNT_6ParamsE)
        /*03a4*/ 	.word	0x000000a0


	//----- nvinfo : EIATTR_REGCOUNT
	.align		4
.L_211:
        /*03a8*/ 	.byte	0x04, 0x2f
        /*03aa*/ 	.short	(.L_213 - .L_212)
	.align		4
.L_212:
        /*03ac*/ 	.word	index@(_ZN7cutlass13device_kernelIN5flash11enable_sm90INS1_16FlashAttnFwdSm90INS1_25CollectiveMainloopFwdSm90ILi2EN4cute5tupleIJNS5_1CILi1EEES8_S8_EEENS6_IJNS7_ILi128EEENS7_ILi80EEENS7_ILi256EEEEEELi256ENS_6half_tEfNS_4arch4Sm90ELb1ELb0ELb0ELb1ELb0ELb0ELb0ELb1ELb1ELb0ELb0ELb0EEENS1_21CollectiveEpilogueFwdINS6_IJSA_SC_SB_EEES9_SE_SG_Li256ELb1ELb0ELb0ELb0EEENS1_36VarlenDynamicPersistentTileSchedulerILi128ELi80ELi256ELi32ELb0ELb0ELb1ELb1ELb1ELb1EEEEEEEEEvNT_6ParamsE)
        /*03b0*/ 	.word	0x000000a8


	//----- nvinfo : EIATTR_FRAME_SIZE
	.align		4
.L_213:
        /*03b4*/ 	.byte	0x04, 0x11
        /*03b6*/ 	.short	(.L_215 - .L_214)
	.align		4
.L_214:
        /*03b8*/ 	.word	index@(_ZN7cutlass13device_kernelIN5flash11enable_sm90INS1_16FlashAttnFwdSm90INS1_25CollectiveMainloopFwdSm90ILi2EN4cute5tupleIJNS5_1CILi1EEES8_S8_EEENS6_IJNS7_ILi128EEENS7_ILi80EEENS7_ILi256EEEEEELi256ENS_6half_tEfNS_4arch4Sm90ELb1ELb0ELb0ELb1ELb0ELb0ELb0ELb1ELb1ELb0ELb0ELb0EEENS1_21CollectiveEpilogueFwdINS6_IJSA_SC_SB_EEES9_SE_SG_Li256ELb1ELb0ELb0ELb0EEENS1_36VarlenDynamicPersistentTileSchedulerILi128ELi80ELi256ELi32ELb0ELb0ELb1ELb1ELb1ELb1EEEEEEEEEvNT_6ParamsE)
        /*03bc*/ 	.word	0x00000030


	//----- nvinfo : EIATTR_REGCOUNT
	.align		4
.L_215:
        /*03c0*/ 	.byte	0x04, 0x2f
        /*03c2*/ 	.short	(.L_217 - .L_216)
	.align		4
.L_216:
        /*03c4*/ 	.word	index@(_ZN7cutlass13device_kernelIN5flash11enable_sm90INS1_16FlashAttnFwdSm90INS1_25CollectiveMainloopFwdSm90ILi2EN4cute5tupleIJNS5_1CILi1EEES8_S8_EEENS6_IJNS7_ILi128EEENS7_ILi80EEENS7_ILi256EEEEEELi256ENS_6half_tEfNS_4arch4Sm90ELb1ELb0ELb0ELb0ELb0ELb0ELb0ELb1ELb1ELb0ELb0ELb0EEENS1_21CollectiveEpilogueFwdINS6_IJSA_SC_SB_EEES9_SE_SG_Li256ELb0ELb0ELb0ELb0EEENS1_30DynamicPersistentTileSchedulerILi256ELi32ELb0ELb0ELb1EEEEEEEEEvNT_6ParamsE)
        /*03c8*/ 	.word	0x000000a8


	//----- nvinfo : EIATTR_FRAME_SIZE
	.align		4
.L_217:
        /*03cc*/ 	.byte	0x04, 0x11
        /*03ce*/ 	.short	(.L_219 - .L_218)
	.align		4
.L_218:
        /*03d0*/ 	.word	index@(_ZN7cutlass13device_kernelIN5flash11enable_sm90INS1_16FlashAttnFwdSm90INS1_25CollectiveMainloopFwdSm90ILi2EN4cute5tupleIJNS5_1CILi1EEES8_S8_EEENS6_IJNS7_ILi128EEENS7_ILi80EEENS7_ILi256EEEEEELi256ENS_6half_tEfNS_4arch4Sm90ELb1ELb0ELb0ELb0ELb0ELb0ELb0ELb1ELb1ELb0ELb0ELb0EEENS1_21CollectiveEpilogueFwdINS6_IJSA_SC_SB_EEES9_SE_SG_Li256ELb0ELb0ELb0ELb0EEENS1_30DynamicPersistentTileSchedulerILi256ELi32ELb0ELb0ELb1EEEEEEEEEvNT_6ParamsE)
        /*03d4*/ 	.word	0x00000008


	//----- nvinfo : EIATTR_REGCOUNT
	.align		4
.L_219:
        /*03d8*/ 	.byte	0x04, 0x2f
        /*03da*/ 	.short	(.L_221 - .L_220)
	.align		4
.L_220:
        /*03dc*/ 	.word	index@(_ZN7cutlass13device_kernelIN5flash11enable_sm90INS1_16FlashAttnFwdSm90INS1_25CollectiveMainloopFwdSm90ILi2EN4cute5tupleIJNS5_1CILi1EEES8_S8_EEENS6_IJNS7_ILi128EEENS7_ILi64EEENS7_ILi256EEEEEELi256ENS_6half_tEfNS_4arch4Sm90ELb0ELb1ELb0ELb1ELb0ELb1ELb0ELb1ELb1ELb0ELb0ELb0EEENS1_21CollectiveEpilogueFwdINS6_IJSA_SC_SB_EEES9_SE_SG_Li256ELb1ELb0ELb0ELb0EEENS1_36VarlenDynamicPersistentTileSchedulerILi128ELi64ELi256ELi32ELb0ELb0ELb1ELb1ELb0ELb1EEEEEEEEEvNT_6ParamsE)
        /*03e0*/ 	.word	0x000000a8


	//----- nvinfo : EIATTR_FRAME_SIZE
	.align		4
.L_221:
        /*03e4*/ 	.byte	0x04, 0x11
        /*03e6*/ 	.short	(.L_223 - .L_222)
	.align		4
.L_222:
        /*03e8*/ 	.word	index@(_ZN7cutlass13device_kernelIN5flash11enable_sm90INS1_16FlashAttnFwdSm90INS1_25CollectiveMainloopFwdSm90ILi2EN4cute5tupleIJNS5_1CILi1EEES8_S8_EEENS6_IJNS7_ILi128EEENS7_ILi64EEENS7_ILi256EEEEEELi256ENS_6half_tEfNS_4arch4Sm90ELb0ELb1ELb0ELb1ELb0ELb1ELb0ELb1ELb1ELb0ELb0ELb0EEENS1_21CollectiveEpilogueFwdINS6_IJSA_SC_SB_EEES9_SE_SG_Li256ELb1ELb0ELb0ELb0EEENS1_36VarlenDynamicPersistentTileSchedulerILi128ELi64ELi256ELi32ELb0ELb0ELb1ELb1ELb0ELb1EEEEEEEEEvNT_6ParamsE)
        /*03ec*/ 	.word	0x000000b0


	//----- nvinfo : EIATTR_REGCOUNT
	.align		4
.L_223:
        /*03f0*/ 	.byte	0x04, 0x2f
        /*03f2*/ 	.short	(.L_225 - .L_224)
	.align		4
.L_224:
        /*03f4*/ 	.word	index@(_ZN7cutlass13device_kernelIN5flash11enable_sm90INS1_16FlashAttnFwdSm90INS1_25CollectiveMainloopFwdSm90ILi2EN4cute5tupleIJNS5_1CILi1EEES8_S8_EEENS6_IJNS7_ILi128EEENS7_ILi64EEENS7_ILi256EEEEEELi256ENS_6half_tEfNS_4arch4Sm90ELb0ELb1ELb0ELb1ELb0ELb0ELb0ELb1ELb1ELb0ELb0ELb0EEENS1_21CollectiveEpilogueFwdINS6_IJSA_SC_SB_EEES9_SE_SG_Li256ELb1ELb0ELb0ELb0EEENS1_36VarlenDynamicPersistentTileSchedulerILi128ELi64ELi256ELi32ELb0ELb0ELb1ELb1ELb0ELb1EEEEEEEEEvNT_6ParamsE)
        /*03f8*/ 	.word	0x000000a8


	//----- nvinfo : EIATTR_FRAME_SIZE
	.align		4
.L_225:
        /*03fc*/ 	.byte	0x04, 0x11
        /*03fe*/ 	.short	(.L_227 - .L_226)
	.align		4
.L_226:
        /*0400*/ 	.word	index@(_ZN7cutlass13device_kernelIN5flash11enable_sm90INS1_16FlashAttnFwdSm90INS1_25CollectiveMainloopFwdSm90ILi2EN4cute5tupleIJNS5_1CILi1EEES8_S8_EEENS6_IJNS7_ILi128EEENS7_ILi64EEENS7_ILi256EEEEEELi256ENS_6half_tEfNS_4arch4Sm90ELb0ELb1ELb0ELb1ELb0ELb0ELb0ELb1ELb1ELb0ELb0ELb0EEENS1_21CollectiveEpilogueFwdINS6_IJSA_SC_SB_EEES9_SE_SG_Li256ELb1ELb0ELb0ELb0EEENS1_36VarlenDynamicPersistentTileSchedulerILi128ELi64ELi256ELi32ELb0ELb0ELb1ELb1ELb0ELb1EEEEEEEEEvNT_6ParamsE)
        /*0404*/ 	.word	0x00000028


	//----- nvinfo : EIATTR_REGCOUNT
	.align		4
.L_227:
        /*0408*/ 	.byte	0x04, 0x2f
        /*040a*/ 	.short	(.L_229 - .L_228)
	.align		4
.L_228:
        /*040c*/ 	.word	index@(_ZN7cutlass13device_kernelIN5flash11enable_sm90INS1_16FlashAttnFwdSm90INS1_25CollectiveMainloopFwdSm90ILi2EN4cute5tupleIJNS5_1CILi1EEES8_S8_EEENS6_IJNS7_ILi128EEENS7_ILi64EEENS7_ILi256EEEEEELi256ENS_6half_tEfNS_4arch4Sm90ELb0ELb1ELb0ELb0ELb0ELb0ELb0ELb1ELb1ELb0ELb0ELb0EEENS1_21CollectiveEpilogueFwdINS6_IJSA_SC_SB_EEES9_SE_SG_Li256ELb0ELb0ELb0ELb0EEENS1_30DynamicPersistentTileSchedulerILi256ELi32ELb0ELb0ELb1EEEEEEEEEvNT_6ParamsE)
        /*0410*/ 	.word	0x000000a8


	//----- nvinfo : EIATTR_FRAME_SIZE
	.align		4
.L_229:
        /*0414*/ 	.byte	0x04, 0x11
        /*0416*/ 	.short	(.L_231 - .L_230)
	.align		4
.L_230:
        /*0418*/ 	.word	index@(_ZN7cutlass13device_kernelIN5flash11enable_sm90INS1_16FlashAttnFwdSm90INS1_25CollectiveMainloopFwdSm90ILi2EN4cute5tupleIJNS5_1CILi1EEES8_S8_EEENS6_IJNS7_ILi128EEENS7_ILi64EEENS7_ILi256EEEEEELi256ENS_6half_tEfNS_4arch4Sm90ELb0ELb1ELb0ELb0ELb0ELb0ELb0ELb1ELb1ELb0ELb0ELb0EEENS1_21CollectiveEpilogueFwdINS6_IJSA_SC_SB_EEES9_SE_SG_Li256ELb0ELb0ELb0ELb0EEENS1_30DynamicPersistentTileSchedulerILi256ELi32ELb0ELb0ELb1EEEEEEEEEvNT_6ParamsE)
        /*041c*/ 	.word	0x00000008


	//----- nvinfo : EIATTR_REGCOUNT
	.align		4
.L_231:
        /*0420*/ 	.byte	0x04, 0x2f
        /*0422*/ 	.short	(.L_233 - .L_232)
	.align		4
.L_232:
        /*0424*/ 	.word	index@(_ZN7cutlass13device_kernelIN5flash11enable_sm90INS1_16FlashAttnFwdSm90INS1_25CollectiveMainloopFwdSm90ILi2EN4cute5tupleIJNS5_1CILi1EEES8_S8_EEENS6_IJNS7_ILi128EEENS7_ILi80EEENS7_ILi256EEEEEELi256ENS_6half_tEfNS_4arch4Sm90ELb0ELb0ELb0ELb1ELb0ELb1ELb0ELb1ELb1ELb0ELb0ELb0EEENS1_21CollectiveEpilogueFwdINS6_IJSA_SC_SB_EEES9_SE_SG_Li256ELb1ELb0ELb0ELb0EEENS1_36VarlenDynamicPersistentTileSchedulerILi128ELi80ELi256ELi32ELb0ELb0ELb1ELb0ELb1ELb1EEEEEEEEEvNT_6ParamsE)
        /*0428*/ 	.word	0x000000a8


	//----- nvinfo : EIATTR_FRAME_SIZE
	.align		4
.L_233:
        /*042c*/ 	.byte	0x04, 0x11
        /*042e*/ 	.short	(.L_235 - .L_234)
	.align		4
.L_234:
        /*0430*/ 	.word	index@(_ZN7cutlass13device_kernelIN5flash11enable_sm90INS1_16FlashAttnFwdSm90INS1_25CollectiveMainloopFwdSm90ILi2EN4cute5tupleIJNS5_1CILi1EEES8_S8_EEENS6_IJNS7_ILi128EEENS7_ILi80EEENS7_ILi256EEEEEELi256ENS_6half_tEfNS_4arch4Sm90ELb0ELb0ELb0ELb1ELb0ELb1ELb0ELb1ELb1ELb0ELb0ELb0EEENS1_21CollectiveEpilogueFwdINS6_IJSA_SC_SB_EEES9_SE_SG_Li256ELb1ELb0ELb0ELb0EEENS1_36VarlenDynamicPersistentTileSchedulerILi128ELi80ELi256ELi32ELb0ELb0ELb1ELb0ELb1ELb1EEEEEEEEEvNT_6ParamsE)
        /*0434*/ 	.word	0x000000a0


	//----- nvinfo : EIATTR_REGCOUNT
	.align		4
.L_235:
        /*0438*/ 	.byte	0x04, 0x2f
        /*043a*/ 	.short	(.L_237 - .L_236)
	.align		4
.L_236:
        /*043c*/ 	.word	index@(_ZN7cutlass13device_kernelIN5flash11enable_sm90INS1_16FlashAttnFwdSm90INS1_25CollectiveMainloopFwdSm90ILi2EN4cute5tupleIJNS5_1CILi1EEES8_S8_EEENS6_IJNS7_ILi128EEENS7_ILi80EEENS7_ILi256EEEEEELi256ENS_6half_tEfNS_4arch4Sm90ELb0ELb0ELb0ELb1ELb0ELb0ELb0ELb1ELb1ELb0ELb0ELb0EEENS1_21CollectiveEpilogueFwdINS6_IJSA_SC_SB_EEES9_SE_SG_Li256ELb1ELb0ELb0ELb0EEENS1_36VarlenDynamicPersistentTileSchedulerILi128ELi80ELi256ELi32ELb0ELb0ELb1ELb0ELb1ELb1EEEEEEEEEvNT_6ParamsE)
        /*0440*/ 	.word	0x000000a8


	//----- nvinfo : EIATTR_FRAME_SIZE
	.align		4
.L_237:
        /*0444*/ 	.byte	0x04, 0x11
        /*0446*/ 	.short	(.L_239 - .L_238)
	.align		4
.L_238:
        /*0448*/ 	.word	index@(_ZN7cutlass13device_kernelIN5flash11enable_sm90INS1_16FlashAttnFwdSm90INS1_25CollectiveMainloopFwdSm90ILi2EN4cute5tupleIJNS5_1CILi1EEES8_S8_EEENS6_IJNS7_ILi128EEENS7_ILi80EEENS7_ILi256EEEEEELi256ENS_6half_tEfNS_4arch4Sm90ELb0ELb0ELb0ELb1ELb0ELb0ELb0ELb1ELb1ELb0ELb0ELb0EEENS1_21CollectiveEpilogueFwdINS6_IJSA_SC_SB_EEES9_SE_SG_Li256ELb1ELb0ELb0ELb0EEENS1_36VarlenDynamicPersistentTileSchedulerILi128ELi80ELi256ELi32ELb0ELb0ELb1ELb0ELb1ELb1EEEEEEEEEvNT_6ParamsE)
        /*044c*/ 	.word	0x00000038


	//----- nvinfo : EIATTR_REGCOUNT
	.align		4
.L_239:
        /*0450*/ 	.byte	0x04, 0x2f
        /*0452*/ 	.short	(.L_241 - .L_240)
	.align		4
.L_240:
        /*0454*/ 	.word	index@(_ZN7cutlass13device_kernelIN5flash11enable_sm90INS1_16FlashAttnFwdSm90INS1_25CollectiveMainloopFwdSm90ILi2EN4cute5tupleIJNS5_1CILi2EEENS7_ILi1EEES9_EEENS6_IJNS7_ILi128EEENS7_ILi80EEENS7_ILi256EEEEEELi256ENS_6half_tEfNS_4arch4Sm90ELb0ELb0ELb0ELb0ELb0ELb0ELb0ELb1ELb1ELb0ELb0ELb0EEENS1_21CollectiveEpilogueFwdINS6_IJSB_SD_SC_EEESA_SF_SH_Li256ELb0ELb0ELb0ELb0EEENS1_29StaticPersistentTileSchedulerILb0EEEEEEEEEvNT_6ParamsE)
        /*0458*/ 	.word	0x000000a8


	//----- nvinfo : EIATTR_FRAME_SIZE
	.align		4
.L_241:
        /*045c*/ 	.byte	0x04, 0x11
        /*045e*/ 	.short	(.L_243 - .L_242)
	.align		4
.L_242:
        /*0460*/ 	.word	index@(_ZN7cutlass13device_kernelIN5flash11enable_sm90INS1_16FlashAttnFwdSm90INS1_25CollectiveMainloopFwdSm90ILi2EN4cute5tupleIJNS5_1CILi2EEENS7_ILi1EEES9_EEENS6_IJNS7_ILi128EEENS7_ILi80EEENS7_ILi256EEEEEELi256ENS_6half_tEfNS_4arch4Sm90ELb0ELb0ELb0ELb0ELb0ELb0ELb0ELb1ELb1ELb0ELb0ELb0EEENS1_21CollectiveEpilogueFwdINS6_IJSB_SD_SC_EEESA_SF_SH_Li256ELb0ELb0ELb0ELb0EEENS1_29StaticPersistentTileSchedulerILb0EEEEEEEEEvNT_6ParamsE)
        /*0464*/ 	.word	0x00000028


	//----- nvinfo : EIATTR_REGCOUNT
	.align		4
.L_243:
        /*0468*/ 	.byte	0x04, 0x2f
        /*046a*/ 	.short	(.L_245 - .L_244)
	.align		4
.L_244:
        /*046c*/ 	.word	index@(_ZN7cutlass13device_kernelIN5flash11enable_sm90INS1_16FlashAttnFwdSm90INS1_25CollectiveMainloopFwdSm90ILi2EN4cute5tupleIJNS5_1CILi1EEES8_S8_EEENS6_IJNS7_ILi128EEENS7_ILi80EEENS7_ILi256EEEEEELi256ENS_6half_tEfNS_4arch4Sm90ELb0ELb0ELb0ELb0ELb0ELb0ELb0ELb1ELb1ELb0ELb0ELb0EEENS1_21CollectiveEpilogueFwdINS6_IJSA_SC_SB_EEES9_SE_SG_Li256ELb0ELb0ELb0ELb0EEENS1_29StaticPersistentTileSchedulerILb0EEEEEEEEEvNT_6ParamsE)
        /*0470*/ 	.word	0x000000a8


	//----- nvinfo : EIATTR_FRAME_SIZE
	.align		4
.L_245:
        /*0474*/ 	.byte	0x04, 0x11
        /*0476*/ 	.short	(.L_247 - .L_246)
	.align		4
.L_246:
        /*0478*/ 	.word	index@(_ZN7cutlass13device_kernelIN5flash11enable_sm90INS1_16FlashAttnFwdSm90INS1_25CollectiveMainloopFwdSm90ILi2EN4cute5tupleIJNS5_1CILi1EEES8_S8_EEENS6_IJNS7_ILi128EEENS7_ILi80EEENS7_ILi256EEEEEELi256ENS_6half_tEfNS_4arch4Sm90ELb0ELb0ELb0ELb0ELb0ELb0ELb0ELb1ELb1ELb0ELb0ELb0EEENS1_21CollectiveEpilogueFwdINS6_IJSA_SC_SB_EEES9_SE_SG_Li256ELb0ELb0ELb0ELb0EEENS1_29StaticPersistentTileSchedulerILb0EEEEEEEEEvNT_6ParamsE)
        /*047c*/ 	.word	0x00000020


	//----- nvinfo : EIATTR_MIN_STACK_SIZE
	.align		4
.L_247:
        /*0480*/ 	.byte	0x04, 0x12
        /*0482*/ 	.short	(.L_249 - .L_248)
	.align		4
.L_248:
        /*0484*/ 	.word	index@(_ZN7cutlass13device_kernelIN5flash11enable_sm90INS1_16FlashAttnFwdSm90INS1_25CollectiveMainloopFwdSm90ILi2EN4cute5tupleIJNS5_1CILi1EEES8_S8_EEENS6_IJNS7_ILi128EEENS7_ILi80EEENS7_ILi256EEEEEELi256ENS_6half_tEfNS_4arch4Sm90ELb0ELb0ELb0ELb0ELb0ELb0ELb0ELb1ELb1ELb0ELb0ELb0EEENS1_21CollectiveEpilogueFwdINS6_IJSA_SC_SB_EEES9_SE_SG_Li256ELb0ELb0ELb0ELb0EEENS1_29StaticPersistentTileSchedulerILb0EEEEEEEEEvNT_6ParamsE)
        /*0488*/ 	.word	0x00000020


	//----- nvinfo : EIATTR_MIN_STACK_SIZE
	.align		4
.L_249:
        /*048c*/ 	.byte	0x04, 0x12
        /*048e*/ 	.short	(.L_251 - .L_250)
	.align		4
.L_250:
        /*0490*/ 	.word	index@(_ZN7cutlass13device_kernelIN5flash11enable_sm90INS1_16FlashAttnFwdSm90INS1_25CollectiveMainloopFwdSm90ILi2EN4cute5tupleIJNS5_1CILi2EEENS7_ILi1EEES9_EEENS6_IJNS7_ILi128EEENS7_ILi80EEENS7_ILi256EEEEEELi256ENS_6half_tEfNS_4arch4Sm90ELb0ELb0ELb0ELb0ELb0ELb0ELb0ELb1ELb1ELb0ELb0ELb0EEENS1_21CollectiveEpilogueFwdINS6_IJSB_SD_SC_EEESA_SF_SH_Li256ELb0ELb0ELb0ELb0EEENS1_29StaticPersistentTileSchedulerILb0EEEEEEEEEvNT_6ParamsE)
        /*0494*/ 	.word	0x00000028


	//----- nvinfo : EIATTR_MIN_STACK_SIZE
	.align		4
.L_251:
        /*0498*/ 	.byte	0x04, 0x12
        /*049a*/ 	.short	(.L_253 - .L_252)
	.align		4
.L_252:
        /*049c*/ 	.word	index@(_ZN7cutlass13device_kernelIN5flash11enable_sm90INS1_16FlashAttnFwdSm90INS1_25CollectiveMainloopFwdSm90ILi2EN4cute5tupleIJNS5_1CILi1EEES8_S8_EEENS6_IJNS7_ILi128EEENS7_ILi80EEENS7_ILi256EEEEEELi256ENS_6half_tEfNS_4arch4Sm90ELb0ELb0ELb0ELb1ELb0ELb0ELb0ELb1ELb1ELb0ELb0ELb0EEENS1_21CollectiveEpilogueFwdINS6_IJSA_SC_SB_EEES9_SE_SG_Li256ELb1ELb0ELb0ELb0EEENS1_36VarlenDynamicPersistentTileSchedulerILi128ELi80ELi256ELi32ELb0ELb0ELb1ELb0ELb1ELb1EEEEEEEEEvNT_6ParamsE)
        /*04a0*/ 	.word	0x00000038


	//----- nvinfo : EIATTR_MIN_STACK_SIZE
	.align		4
.L_253:
        /*04a4*/ 	.byte	0x04, 0x12
        /*04a6*/ 	.short	(.L_255 - .L_254)
	.align		4
.L_254:
        /*04a8*/ 	.word	index@(_ZN7cutlass13device_kernelIN5flash11enable_sm90INS1_16FlashAttnFwdSm90INS1_25CollectiveMainloopFwdSm90ILi2EN4cute5tupleIJNS5_1CILi1EEES8_S8_EEENS6_IJNS7_ILi128EEENS7_ILi80EEENS7_ILi256EEEEEELi256ENS_6half_tEfNS_4arch4Sm90ELb0ELb0ELb0ELb1ELb0ELb1ELb0ELb1ELb1ELb0ELb0ELb0EEENS1_21CollectiveEpilogueFwdINS6_IJSA_SC_SB_EEES9_SE_SG_Li256ELb1ELb0ELb0ELb0EEENS1_36VarlenDynamicPersistentTileSchedulerILi128ELi80ELi256ELi32ELb0ELb0ELb1ELb0ELb1ELb1EEEEEEEEEvNT_6ParamsE)
        /*04ac*/ 	.word	0x000000a0


	//----- nvinfo : EIATTR_MIN_STACK_SIZE
	.align		4
.L_255:
        /*04b0*/ 	.byte	0x04, 0x12
        /*04b2*/ 	.short	(.L_257 - .L_256)
	.align		4
.L_256:
        /*04b4*/ 	.word	index@(_ZN7cutlass13device_kernelIN5flash11enable_sm90INS1_16FlashAttnFwdSm90INS1_25CollectiveMainloopFwdSm90ILi2EN4cute5tupleIJNS5_1CILi1EEES8_S8_EEENS6_IJNS7_ILi128EEENS7_ILi64EEENS7_ILi256EEEEEELi256ENS_6half_tEfNS_4arch4Sm90ELb0ELb1ELb0ELb0ELb0ELb0ELb0ELb1ELb1ELb0ELb0ELb0EEENS1_21CollectiveEpilogueFwdINS6_IJSA_SC_SB_EEES9_SE_SG_Li256ELb0ELb0ELb0ELb0EEENS1_30DynamicPersistentTileSchedulerILi256ELi32ELb0ELb0ELb1EEEEEEEEEvNT_6ParamsE)
        /*04b8*/ 	.word	0x00000008


	//----- nvinfo : EIATTR_MIN_STACK_SIZE
	.align		4
.L_257:
        /*04bc*/ 	.byte	0x04, 0x12
        /*04be*/ 	.short	(.L_259 - .L_258)
	.align		4
.L_258:
        /*04c0*/ 	.word	index@(_ZN7cutlass13device_kernelIN5flash11enable_sm90INS1_16FlashAttnFwdSm90INS1_25CollectiveMainloopFwdSm90ILi2EN4cute5tupleIJNS5_1CILi1EEES8_S8_EEENS6_IJNS7_ILi128EEENS7_ILi64EEENS7_ILi256EEEEEELi256ENS_6half_tEfNS_4arch4Sm90ELb0ELb1ELb0ELb1ELb0ELb0ELb0ELb1ELb1ELb0ELb0ELb0EEENS1_21CollectiveEpilogueFwdINS6_IJSA_SC_SB_EEES9_SE_SG_Li256ELb1ELb0ELb0ELb0EEENS1_36VarlenDynamicPersistentTileSchedulerILi128ELi64ELi256ELi32ELb0ELb0ELb1ELb1ELb0ELb1EEEEEEEEEvNT_6ParamsE)
        /*04c4*/ 	.word	0x00000028


	//----- nvinfo : EIATTR_MIN_STACK_SIZE
	.align		4
.L_259:
        /*04c8*/ 	.byte	0x04, 0x12
        /*04ca*/ 	.short	(.L_261 - .L_260)
	.align		4
.L_260:
        /*04cc*/ 	.word	index@(_ZN7cutlass13device_kernelIN5flash11enable_sm90INS1_16FlashAttnFwdSm90INS1_25CollectiveMainloopFwdSm90ILi2EN4cute5tupleIJNS5_1CILi1EEES8_S8_EEENS6_IJNS7_ILi128EEENS7_ILi64EEENS7_ILi256EEEEEELi256ENS_6half_tEfNS_4arch4Sm90ELb0ELb1ELb0ELb1ELb0ELb1ELb0ELb1ELb1ELb0ELb0ELb0EEENS1_21CollectiveEpilogueFwdINS6_IJSA_SC_SB_EEES9_SE_SG_Li256ELb1ELb0ELb0ELb0EEENS1_36VarlenDynamicPersistentTileSchedulerILi128ELi64ELi256ELi32ELb0ELb0ELb1ELb1ELb0ELb1EEEEEEEEEvNT_6ParamsE)
        /*04d0*/ 	.word	0x000000b0


	//----- nvinfo : EIATTR_MIN_STACK_SIZE
	.align		4
.L_261:
        /*04d4*/ 	.byte	0x04, 0x12
        /*04d6*/ 	.short	(.L_263 - .L_262)
	.align		4
.L_262:
        /*04d8*/ 	.word	index@(_ZN7cutlass13device_kernelIN5flash11enable_sm90INS1_16FlashAttnFwdSm90INS1_25CollectiveMainloopFwdSm90ILi2EN4cute5tupleIJNS5_1CILi1EEES8_S8_EEENS6_IJNS7_ILi128EEENS7_ILi80EEENS7_ILi256EEEEEELi256ENS_6half_tEfNS_4arch4Sm90ELb1ELb0ELb0ELb0ELb0ELb0ELb0ELb1ELb1ELb0ELb0ELb0EEENS1_21CollectiveEpilogueFwdINS6_IJSA_SC_SB_EEES9_SE_SG_Li256ELb0ELb0ELb0ELb0EEENS1_30DynamicPersistentTileSchedulerILi256ELi32ELb0ELb0ELb1EEEEEEEEEvNT_6ParamsE)
        /*04dc*/ 	.word	0x00000008


	//----- nvinfo : EIATTR_MIN_STACK_SIZE
	.align		4
.L_263:
        /*04e0*/ 	.byte	0x04, 0x12
        /*04e2*/ 	.short	(.L_265 - .L_264)
	.align		4
.L_264:
        /*04e4*/ 	.word	index@(_ZN7cutlass13device_kernelIN5flash11enable_sm90INS1_16FlashAttnFwdSm90INS1_25CollectiveMainloopFwdSm90ILi2EN4cute5tupleIJNS5_1CILi1EEES8_S8_EEENS6_IJNS7_ILi128EEENS7_ILi80EEENS7_ILi256EEEEEELi256ENS_6half_tEfNS_4arch4Sm90ELb1ELb0ELb0ELb1ELb0ELb0ELb0ELb1ELb1ELb0ELb0ELb0EEENS1_21CollectiveEpilogueFwdINS6_IJSA_SC_SB_EEES9_SE_SG_Li256ELb1ELb0ELb0ELb0EEENS1_36VarlenDynamicPersistentTileSchedulerILi128ELi80ELi256ELi32ELb0ELb0ELb1ELb1ELb1ELb1EEEEEEEEEvNT_6ParamsE)
        /*04e8*/ 	.word	0x00000030


	//----- nvinfo : EIATTR_MIN_STACK_SIZE
	.align		4
.L_265:
        /*04ec*/ 	.byte	0x04, 0x12
        /*04ee*/ 	.short	(.L_267 - .L_266)
	.align		4
.L_266:
        /*04f0*/ 	.word	index@(_ZN7cutlass13device_kernelIN5flash11enable_sm90INS1_16FlashAttnFwdSm90INS1_25CollectiveMainloopFwdSm90ILi2EN4cute5tupleIJNS5_1CILi1EEES8_S8_EEENS6_IJNS7_ILi128EEENS7_ILi80EEENS7_ILi256EEEEEELi256ENS_6half_tEfNS_4arch4Sm90ELb1ELb0ELb0ELb1ELb0ELb1ELb0ELb1ELb1ELb0ELb0ELb0EEENS1_21CollectiveEpilogueFwdINS6_IJSA_SC_SB_EEES9_SE_SG_Li256ELb1ELb0ELb0ELb0EEENS1_36VarlenDynamicPersistentTileSchedulerILi128ELi80ELi256ELi32ELb0ELb0ELb1ELb1ELb1ELb1EEEEEEEEEvNT_6ParamsE)
        /*04f4*/ 	.word	0x000000a0


	//----- nvinfo : EIATTR_MIN_STACK_SIZE
	.align		4
.L_267:
        /*04f8*/ 	.byte	0x04, 0x12
        /*04fa*/ 	.short	(.L_269 - .L_268)
	.align		4
.L_268:
        /*04fc*/ 	.word	index@(_ZN7cutlass13device_kernelIN5flash11enable_sm90INS1_16FlashAttnFwdSm90INS1_25CollectiveMainloopFwdSm90ILi2EN4cute5tupleIJNS5_1CILi1EEES8_S8_EEENS6_IJNS7_ILi128EEENS7_ILi112EEENS7_ILi192EEEEEELi192ENS_6half_tEfNS_4arch4Sm90ELb0ELb0ELb0ELb0ELb0ELb0ELb0ELb1ELb1ELb0ELb0ELb0EEENS1_21CollectiveEpilogueFwdINS6_IJSA_SC_SB_EEES9_SE_SG_Li256ELb0ELb0ELb0ELb0EEENS1_29StaticPersistentTileSchedulerILb0EEEEEEEEEvNT_6ParamsE)
        /*0500*/ 	.word	0x00000020


	//----- nvinfo : EIATTR_MIN_STACK_SIZE
	.align		4
.L_269:
        /*0504*/ 	.byte	0x04, 0x12
        /*0506*/ 	.short	(.L_271 - .L_270)
	.align		4
.L_270:
        /*0508*/ 	.word	index@(_ZN7cutlass13device_kernelIN5flash11enable_sm90INS1_16FlashAttnFwdSm90INS1_25CollectiveMainloopFwdSm90ILi2EN4cute5tupleIJNS5_1CILi2EEENS7_ILi1EEES9_EEENS6_IJNS7_ILi128EEENS7_ILi112EEENS7_ILi192EEEEEELi192ENS_6half_tEfNS_4arch4Sm90ELb0ELb0ELb0ELb0ELb0ELb0ELb0ELb1ELb1ELb0ELb0ELb0EEENS1_21CollectiveEpilogueFwdINS6_IJSB_SD_SC_EEESA_SF_SH_Li256ELb0ELb0ELb0ELb0EEENS1_29StaticPersistentTileSchedulerILb0EEEEEEEEEvNT_6ParamsE)
        /*050c*/ 	.word	0x00000030


	//----- nvinfo : EIATTR_MIN_STACK_SIZE
	.align		4
.L_271:
        /*0510*/ 	.byte	0x04, 0x12
        /*0512*/ 	.short	(.L_273 - .L_272)
	.align		4
.L_272:
        /*0514*/ 	.word	index@(_ZN7cutlass13device_kernelIN5flash11enable_sm90INS1_16FlashAttnFwdSm90INS1_25CollectiveMainloopFwdSm90ILi2EN4cute5tupleIJNS5_1CILi1EEES8_S8_EEENS6_IJNS7_ILi128EEENS7_ILi112EEENS7_ILi192EEEEEELi192ENS_6half_tEfNS_4arch4Sm90ELb0ELb0ELb0ELb1ELb0ELb0ELb0ELb1ELb1ELb0ELb0ELb0EEENS1_21CollectiveEpilogueFwdINS6_IJSA_SC_SB_EEES9_SE_SG_Li256ELb1ELb0ELb0ELb0EEENS1_36VarlenDynamicPersistentTileSchedulerILi128ELi112ELi256ELi32ELb0ELb0ELb1ELb0ELb1ELb1EEEEEEEEEvNT_6ParamsE)
        /*0518*/ 	.word	0x00000038


	//----- nvinfo : EIATTR_MIN_STACK_SIZE
	.align		4
.L_273:
        /*051c*/ 	.byte	0x04, 0x12
        /*051e*/ 	.short	(.L_275 - .L_274)
	.align		4
.L_274:
        /*0520*/ 	.word	index@(_ZN7cutlass13device_kernelIN5flash11enable_sm90INS1_16FlashAttnFwdSm90INS1_25CollectiveMainloopFwdSm90ILi2EN4cute5tupleIJNS5_1CILi1EEES8_S8_EEENS6_IJNS7_ILi128EEENS7_ILi112EEENS7_ILi192EEEEEELi192ENS_6half_tEfNS_4arch4Sm90ELb0ELb0ELb0ELb1ELb0ELb1ELb0ELb1ELb1ELb0ELb0ELb0EEENS1_21CollectiveEpilogueFwdINS6_IJSA_SC_SB_EEES9_SE_SG_Li256ELb1ELb0ELb0ELb0EEENS1_36VarlenDynamicPersistentTileSchedulerILi128ELi112ELi256ELi32ELb0ELb0ELb1ELb0ELb1ELb1EEEEEEEEEvNT_6ParamsE)
        /*0524*/ 	.word	0x00000068


	//----- nvinfo : EIATTR_MIN_STACK_SIZE
	.align		4
.L_275:
        /*0528*/ 	.byte	0x04, 0x12
        /*052a*/ 	.short	(.L_277 - .L_276)
	.align		4
.L_276:
        /*052c*/ 	.word	index@(_ZN7cutlass13device_kernelIN5flash11enable_sm90INS1_16FlashAttnFwdSm90INS1_25CollectiveMainloopFwdSm90ILi2EN4cute5tupleIJNS5_1CILi1EEES8_S8_EEENS6_IJNS7_ILi128EEENS7_ILi96EEENS7_ILi192EEEEEELi192ENS_6half_tEfNS_4arch4Sm90ELb0ELb1ELb0ELb0ELb0ELb0ELb0ELb1ELb1ELb0ELb0ELb0EEENS1_21CollectiveEpilogueFwdINS6_IJSA_SC_SB_EEES9_SE_SG_Li256ELb0ELb0ELb0ELb0EEENS1_30DynamicPersistentTileSchedulerILi256ELi32ELb0ELb0ELb1EEEEEEEEEvNT_6ParamsE)
        /*0530*/ 	.word	0x00000008


	//----- nvinfo : EIATTR_MIN_STACK_SIZE
	.align		4
.L_277:
        /*0534*/ 	.byte	0x04, 0x12
        /*0536*/ 	.short	(.L_279 - .L_278)
	.align		4
.L_278:
        /*0538*/ 	.word	index@(_ZN7cutlass13device_kernelIN5flash11enable_sm90INS1_16FlashAttnFwdSm90INS1_25CollectiveMainloopFwdSm90ILi2EN4cute5tupleIJNS5_1CILi1EEES8_S8_EEENS6_IJNS7_ILi128EEENS7_ILi96EEENS7_ILi192EEEEEELi192ENS_6half_tEfNS_4arch4Sm90ELb0ELb1ELb0ELb1ELb0ELb0ELb0ELb1ELb1ELb0ELb0ELb0EEENS1_21CollectiveEpilogueFwdINS6_IJSA_SC_SB_EEES9_SE_SG_Li256ELb1ELb0ELb0ELb0EEENS1_36VarlenDynamicPersistentTileSchedulerILi128ELi96ELi256ELi32ELb0ELb0ELb1ELb1ELb0ELb1EEEEEEEEEvNT_6ParamsE)
        /*053c*/ 	.word	0x00000028


	//----- nvinfo : EIATTR_MIN_STACK_SIZE
	.align		4
.L_279:
        /*0540*/ 	.byte	0x04, 0x12
        /*0542*/ 	.short	(.L_281 - .L_280)
	.align		4
.L_280:
        /*0544*/ 	.word	index@(_ZN7cutlass13device_kernelIN5flash11enable_sm90INS1_16FlashAttnFwdSm90INS1_25CollectiveMainloopFwdSm90ILi2EN4cute5tupleIJNS5_1CILi1EEES8_S8_EEENS6_IJNS7_ILi128EEENS7_ILi96EEENS7_ILi192EEEEEELi192ENS_6half_tEfNS_4arch4Sm90ELb0ELb1ELb0ELb1ELb0ELb1ELb0ELb1ELb1ELb0ELb0ELb0EEENS1_21CollectiveEpilogueFwdINS6_IJSA_SC_SB_EEES9_SE_SG_Li256ELb1ELb0ELb0ELb0EEENS1_36VarlenDynamicPersistentTileSchedulerILi128ELi96ELi256ELi32ELb0ELb0ELb1ELb1ELb0ELb1EEEEEEEEEvNT_6ParamsE)
        /*0548*/ 	.word	0x00000058


	//----- nvinfo : EIATTR_MIN_STACK_SIZE
	.align		4
.L_281:
        /*054c*/ 	.byte	0x04, 0x12
        /*054e*/ 	.short	(.L_283 - .L_282)
	.align		4
.L_282:
        /*0550*/ 	.word	index@(_ZN7cutlass13device_kernelIN5flash11enable_sm90INS1_16FlashAttnFwdSm90INS1_25CollectiveMainloopFwdSm90ILi2EN4cute5tupleIJNS5_1CILi1EEES8_S8_EEENS6_IJNS7_ILi128EEENS7_ILi112EEENS7_ILi192EEEEEELi192ENS_6half_tEfNS_4arch4Sm90ELb1ELb0ELb0ELb0ELb0ELb0ELb0ELb1ELb1ELb0ELb0ELb0EEENS1_21CollectiveEpilogueFwdINS6_IJSA_SC_SB_EEES9_SE_SG_Li256ELb0ELb0ELb0ELb0EEENS1_30DynamicPersistentTileSchedulerILi256ELi32ELb0ELb0ELb1EEEEEEEEEvNT_6ParamsE)
        /*0554*/ 	.word	0x00000010


	//----- nvinfo : EIATTR_MIN_STACK_SIZE
	.align		4
.L_283:
        /*0558*/ 	.byte	0x04, 0x12
        /*055a*/ 	.short	(.L_285 - .L_284)
	.align		4
.L_284:
        /*055c*/ 	.word	index@(_ZN7cutlass13device_kernelIN5flash11enable_sm90INS1_16FlashAttnFwdSm90INS1_25CollectiveMainloopFwdSm90ILi2EN4cute5tupleIJNS5_1CILi1EEES8_S8_EEENS6_IJNS7_ILi128EEENS7_ILi112EEENS7_ILi192EEEEEELi192ENS_6half_tEfNS_4arch4Sm90ELb1ELb0ELb0ELb1ELb0ELb0ELb0ELb1ELb1ELb0ELb0ELb0EEENS1_21CollectiveEpilogueFwdINS6_IJSA_SC_SB_EEES9_SE_SG_Li256ELb1ELb0ELb0ELb0EEENS1_36VarlenDynamicPersistentTileSchedulerILi128ELi112ELi256ELi32ELb0ELb0ELb1ELb1ELb1ELb1EEEEEEEEEvNT_6ParamsE)
        /*0560*/ 	.word	0x00000030


	//----- nvinfo : EIATTR_MIN_STACK_SIZE
	.align		4
.L_285:
        /*0564*/ 	.byte	0x04, 0x12
        /*0566*/ 	.short	(.L_287 - .L_286)
	.align		4
.L_286:
        /*0568*/ 	.word	index@(_ZN7cutlass13device_kernelIN5flash11enable_sm90INS1_16FlashAttnFwdSm90INS1_25CollectiveMainloopFwdSm90ILi2EN4cute5tupleIJNS5_1CILi1EEES8_S8_EEENS6_IJNS7_ILi128EEENS7_ILi112EEENS7_ILi192EEEEEELi192ENS_6half_tEfNS_4arch4Sm90ELb1ELb0ELb0ELb1ELb0ELb1ELb0ELb1ELb1ELb0ELb0ELb0EEENS1_21CollectiveEpilogueFwdINS6_IJSA_SC_SB_EEES9_SE_SG_Li256ELb1ELb0ELb0ELb0EEENS1_36VarlenDynamicPersistentTileSchedulerILi128ELi112ELi256ELi32ELb0ELb0ELb1ELb1ELb1ELb1EEEEEEEEEvNT_6ParamsE)
        /*056c*/ 	.word	0x00000078


	//----- nvinfo : EIATTR_MIN_STACK_SIZE
	.align		4
.L_287:
        /*0570*/ 	.byte	0x04, 0x12
        /*0572*/ 	.short	(.L_289 - .L_288)
	.align		4
.L_288:
        /*0574*/ 	.word	index@(_ZN7cutlass13device_kernelIN5flash11enable_sm90INS1_16FlashAttnFwdSm90INS1_25CollectiveMainloopFwdSm90ILi2EN4cute5tupleIJNS5_1CILi1EEES8_S8_EEENS6_IJNS7_ILi128EEENS7_ILi176EEESA_EEELi128ENS_6half_tEfNS_4arch4Sm90ELb0ELb0ELb0ELb0ELb0ELb0ELb0ELb1ELb1ELb0ELb0ELb0EEENS1_21CollectiveEpilogueFwdINS6_IJSA_SA_SB_EEES9_SD_SF_Li256ELb0ELb0ELb0ELb0EEENS1_29StaticPersistentTileSchedulerILb0EEEEEEEEEvNT_6ParamsE)
        /*0578*/ 	.word	0x00000020


	//----- nvinfo : EIATTR_MIN_STACK_SIZE
	.align		4
.L_289:
        /*057c*/ 	.byte	0x04, 0x12
        /*057e*/ 	.short	(.L_291 - .L_290)
	.align		4
.L_290:
        /*0580*/ 	.word	index@(_ZN7cutlass13device_kernelIN5flash11enable_sm90INS1_16FlashAttnFwdSm90INS1_25CollectiveMainloopFwdSm90ILi2EN4cute5tupleIJNS5_1CILi2EEENS7_ILi1EEES9_EEENS6_IJNS7_ILi128EEENS7_ILi176EEESB_EEELi128ENS_6half_tEfNS_4arch4Sm90ELb0ELb0ELb0ELb0ELb0ELb0ELb0ELb1ELb1ELb0ELb0ELb0EEENS1_21CollectiveEpilogueFwdINS6_IJSB_SB_SC_EEESA_SE_SG_Li256ELb0ELb0ELb0ELb0EEENS1_29StaticPersistentTileSchedulerILb0EEEEEEEEEvNT_6ParamsE)
        /*0584*/ 	.word	0x00000030


	//----- nvinfo : EIATTR_MIN_STACK_SIZE
	.align		4
.L_291:
        /*0588*/ 	.byte	0x04, 0x12
        /*058a*/ 	.short	(.L_293 - .L_292)
	.align		4
.L_292:
        /*058c*/ 	.word	index@(_ZN7cutlass13device_kernelIN5flash11enable_sm90INS1_16FlashAttnFwdSm90INS1_25CollectiveMainloopFwdSm90ILi2EN4cute5tupleIJNS5_1CILi1EEES8_S8_EEENS6_IJNS7_ILi128EEENS7_ILi176EEESA_EEELi128ENS_6half_tEfNS_4arch4Sm90ELb0ELb0ELb0ELb1ELb0ELb0ELb0ELb1ELb1ELb0ELb0ELb0EEENS1_21CollectiveEpilogueFwdINS6_IJSA_SA_SB_EEES9_SD_SF_Li256ELb1ELb0ELb0ELb0EEENS1_36VarlenDynamicPersistentTileSchedulerILi128ELi176ELi256ELi32ELb0ELb0ELb1ELb0ELb1ELb1EEEEEEEEEvNT_6ParamsE)
        /*0590*/ 	.word	0x00000038


	//----- nvinfo : EIATTR_MIN_STACK_SIZE
	.align		4
.L_293:
        /*0594*/ 	.byte	0x04, 0x12
        /*0596*/ 	.short	(.L_295 - .L_294)
	.align		4
.L_294:
        /*0598*/ 	.word	index@(_ZN7cutlass13device_kernelIN5flash11enable_sm90INS1_16FlashAttnFwdSm90INS1_25CollectiveMainloopFwdSm90ILi2EN4cute5tupleIJNS5_1CILi1EEES8_S8_EEENS6_IJNS7_ILi128EEENS7_ILi176EEESA_EEELi128ENS_6half_tEfNS_4arch4Sm90ELb0ELb0ELb0ELb1ELb0ELb1ELb0ELb1ELb1ELb0ELb0ELb0EEENS1_21CollectiveEpilogueFwdINS6_IJSA_SA_SB_EEES9_SD_SF_Li256ELb1ELb0ELb0ELb0EEENS1_36VarlenDynamicPersistentTileSchedulerILi128ELi176ELi256ELi32ELb0ELb0ELb1ELb0ELb1ELb1EEEEEEEEEvNT_6ParamsE)
        /*059c*/ 	.word	0x000000a0


	//----- nvinfo : EIATTR_MIN_STACK_SIZE
	.align		4
.L_295:
        /*05a0*/ 	.byte	0x04, 0x12
        /*05a2*/ 	.short	(.L_297 - .L_296)
	.align		4
.L_296:
        /*05a4*/ 	.word	index@(_ZN7cutlass13device_kernelIN5flash11enable_sm90INS1_16FlashAttnFwdSm90INS1_25CollectiveMainloopFwdSm90ILi2EN4cute5tupleIJNS5_1CILi1EEES8_S8_EEENS6_IJNS7_ILi128EEESA_SA_EEELi128ENS_6half_tEfNS_4arch4Sm90ELb0ELb1ELb0ELb0ELb0ELb0ELb0ELb1ELb1ELb0ELb0ELb0EEENS1_21CollectiveEpilogueFwdISB_S9_SC_SE_Li256ELb0ELb0ELb0ELb0EEENS1_30DynamicPersistentTileSchedulerILi256ELi32ELb0ELb0ELb1EEEEEEEEEvNT_6ParamsE)
        /*05a8*/ 	.word	0x00000000


	//----- nvinfo : EIATTR_MIN_STACK_SIZE
	.align		4
.L_297:
        /*05ac*/ 	.byte	0x04, 0x12
        /*05ae*/ 	.short	(.L_299 - .L_298)
	.align		4
.L_298:
        /*05b0*/ 	.word	index@(_ZN7cutlass13device_kernelIN5flash11enable_sm90INS1_16FlashAttnFwdSm90INS1_25CollectiveMainloopFwdSm90ILi2EN4cute5tupleIJNS5_1CILi1EEES8_S8_EEENS6_IJNS7_ILi128EEESA_SA_EEELi128ENS_6half_tEfNS_4arch4Sm90ELb0ELb1ELb0ELb1ELb0ELb0ELb0ELb1ELb1ELb0ELb0ELb0EEENS1_21CollectiveEpilogueFwdISB_S9_SC_SE_Li256ELb1ELb0ELb0ELb0EEENS1_36VarlenDynamicPersistentTileSchedulerILi128ELi128ELi256ELi32ELb0ELb0ELb1ELb1ELb0ELb1EEEEEEEEEvNT_6ParamsE)
        /*05b4*/ 	.word	0x00000020


	//----- nvinfo : EIATTR_MIN_STACK_SIZE
	.align		4
.L_299:
        /*05b8*/ 	.byte	0x04, 0x12
        /*05ba*/ 	.short	(.L_301 - .L_300)
	.align		4
.L_300:
        /*05bc*/ 	.word	index@(_ZN7cutlass13device_kernelIN5flash11enable_sm90INS1_16FlashAttnFwdSm90INS1_25CollectiveMainloopFwdSm90ILi2EN4cute5tupleIJNS5_1CILi1EEES8_S8_EEENS6_IJNS7_ILi128EEESA_SA_EEELi128ENS_6half_tEfNS_4arch4Sm90ELb0ELb1ELb0ELb1ELb0ELb1ELb0ELb1ELb1ELb0ELb0ELb0EEENS1_21CollectiveEpilogueFwdISB_S9_SC_SE_Li256ELb1ELb0ELb0ELb0EEENS1_36VarlenDynamicPersistentTileSchedulerILi128ELi128ELi256ELi32ELb0ELb0ELb1ELb1ELb0ELb1EEEEEEEEEvNT_6ParamsE)
        /*05c0*/ 	.word	0x00000030


	//----- nvinfo : EIATTR_MIN_STACK_SIZE
	.align		4
.L_301:
        /*05c4*/ 	.byte	0x04, 0x12
        /*05c6*/ 	.short	(.L_303 - .L_302)
	.align		4
.L_302:
        /*05c8*/ 	.word	index@(_ZN7cutlass13device_kernelIN5flash11enable_sm90INS1_16FlashAttnFwdSm90INS1_25CollectiveMainloopFwdSm90ILi2EN4cute5tupleIJNS5_1CILi1EEES8_S8_EEENS6_IJNS7_ILi128EEESA_SA_EEELi128ENS_6half_tEfNS_4arch4Sm90ELb1ELb0ELb0ELb0ELb0ELb0ELb0ELb1ELb1ELb0ELb0ELb0EEENS1_21CollectiveEpilogueFwdISB_S9_SC_SE_Li256ELb0ELb0ELb0ELb0EEENS1_30DynamicPersistentTileSchedulerILi256ELi32ELb0ELb0ELb1EEEEEEEEEvNT_6ParamsE)
        /*05cc*/ 	.word	0x00000000


	//----- nvinfo : EIATTR_MIN_STACK_SIZE
	.align		4
.L_303:
        /*05d0*/ 	.byte	0x04, 0x12
        /*05d2*/ 	.short	(.L_305 - .L_304)
	.align		4
.L_304:
        /*05d4*/ 	.word	index@(_ZN7cutlass13device_kernelIN5flash11enable_sm90INS1_16FlashAttnFwdSm90INS1_25CollectiveMainloopFwdSm90ILi2EN4cute5tupleIJNS5_1CILi1EEES8_S8_EEENS6_IJNS7_ILi128EEESA_SA_EEELi128ENS_6half_tEfNS_4arch4Sm90ELb1ELb0ELb0ELb1ELb0ELb0ELb0ELb1ELb1ELb0ELb0ELb0EEENS1_21CollectiveEpilogueFwdISB_S9_SC_SE_Li256ELb1ELb0ELb0ELb0EEENS1_36VarlenDynamicPersistentTileSchedulerILi128ELi128ELi256ELi32ELb0ELb0ELb1ELb1ELb1ELb1EEEEEEEEEvNT_6ParamsE)
        /*05d8*/ 	.word	0x00000028


	//----- nvinfo : EIATTR_MIN_STACK_SIZE
	.align		4
.L_305:
        /*05dc*/ 	.byte	0x04, 0x12
        /*05de*/ 	.short	(.L_307 - .L_306)
	.align		4
.L_306:
        /*05e0*/ 	.word	index@(_ZN7cutlass13device_kernelIN5flash11enable_sm90INS1_16FlashAttnFwdSm90INS1_25CollectiveMainloopFwdSm90ILi2EN4cute5tupleIJNS5_1CILi1EEES8_S8_EEENS6_IJNS7_ILi128EEESA_SA_EEELi128ENS_6half_tEfNS_4arch4Sm90ELb1ELb0ELb0ELb1ELb0ELb1ELb0ELb1ELb1ELb0ELb0ELb0EEENS1_21CollectiveEpilogueFwdISB_S9_SC_SE_Li256ELb1ELb0ELb0ELb0EEENS1_36VarlenDynamicPersistentTileSchedulerILi128ELi128ELi256ELi32ELb0ELb0ELb1ELb1ELb1ELb1EEEEEEEEEvNT_6ParamsE)
        /*05e4*/ 	.word	0x00000040


	//----- nvinfo : EIATTR_MIN_STACK_SIZE
	.align		4
.L_307:
        /*05e8*/ 	.byte	0x04, 0x12
        /*05ea*/ 	.short	(.L_309 - .L_308)
	.align		4
.L_308:
        /*05ec*/ 	.word	index@(_ZN7cutlass13device_kernelIN5flash11enable_sm90INS1_16FlashAttnFwdSm90INS1_25CollectiveMainloopFwdSm90ILi2EN4cute5tupleIJNS5_1CILi1EEES8_S8_EEENS6_IJNS7_ILi192EEENS7_ILi144EEENS7_ILi96EEEEEELi96ENS_6half_tEfNS_4arch4Sm90ELb0ELb0ELb0ELb0ELb0ELb0ELb0ELb0ELb1ELb0ELb0ELb0EEENS1_21CollectiveEpilogueFwdINS6_IJSA_SC_SB_EEES9_SE_SG_Li384ELb0ELb0ELb0ELb0EEENS1_29StaticPersistentTileSchedulerILb0EEEEEEEEEvNT_6ParamsE)
        /*05f0*/ 	.word	0x00000008


	//----- nvinfo : EIATTR_MIN_STACK_SIZE
	.align		4
.L_309:
        /*05f4*/ 	.byte	0x04, 0x12
        /*05f6*/ 	.short	(.L_311 - .L_310)
	.align		4
.L_310:
        /*05f8*/ 	.word	index@(_ZN7cutlass13device_kernelIN5flash11enable_sm90INS1_16FlashAttnFwdSm90INS1_25CollectiveMainloopFwdSm90ILi2EN4cute5tupleIJNS5_1CILi1EEES8_S8_EEENS6_IJNS7_ILi192EEENS7_ILi144EEENS7_ILi96EEEEEELi96ENS_6half_tEfNS_4arch4Sm90ELb0ELb0ELb0ELb1ELb0ELb0ELb0ELb0ELb1ELb0ELb0ELb0EEENS1_21CollectiveEpilogueFwdINS6_IJSA_SC_SB_EEES9_SE_SG_Li384ELb1ELb0ELb0ELb0EEENS1_36VarlenDynamicPersistentTileSchedulerILi192ELi144ELi384ELi32ELb0ELb0ELb1ELb0ELb1ELb1EEEEEEEEEvNT_6ParamsE)
        /*05fc*/ 	.word	0x00000018


	//----- nvinfo : EIATTR_MIN_STACK_SIZE
	.align		4
.L_311:
        /*0600*/ 	.byte	0x04, 0x12
        /*0602*/ 	.short	(.L_313 - .L_312)
	.align		4
.L_312:
        /*0604*/ 	.word	index@(_ZN7cutlass13device_kernelIN5flash11enable_sm90INS1_16FlashAttnFwdSm90INS1_25CollectiveMainloopFwdSm90ILi2EN4cute5tupleIJNS5_1CILi1EEES8_S8_EEENS6_IJNS7_ILi192EEENS7_ILi144EEENS7_ILi96EEEEEELi96ENS_6half_tEfNS_4arch4Sm90ELb0ELb0ELb0ELb1ELb0ELb1ELb0ELb0ELb1ELb0ELb0ELb0EEENS1_21CollectiveEpilogueFwdINS6_IJSA_SC_SB_EEES9_SE_SG_Li384ELb1ELb0ELb0ELb0EEENS1_36VarlenDynamicPersistentTileSchedulerILi192ELi144ELi384ELi32ELb0ELb0ELb1ELb0ELb1ELb1EEEEEEEEEvNT_6ParamsE)
        /*0608*/ 	.word	0x000000c0


	//----- nvinfo : EIATTR_MIN_STACK_SIZE
	.align		4
.L_313:
        /*060c*/ 	.byte	0x04, 0x12
        /*060e*/ 	.short	(.L_315 - .L_314)
	.align		4
.L_314:
        /*0610*/ 	.word	index@(_ZN7cutlass13device_kernelIN5flash11enable_sm90INS1_16FlashAttnFwdSm90INS1_25CollectiveMainloopFwdSm90ILi2EN4cute5tupleIJNS5_1CILi1EEES8_S8_EEENS6_IJNS7_ILi192EEENS7_ILi128EEENS7_ILi96EEEEEELi96ENS_6half_tEfNS_4arch4Sm90ELb0ELb1ELb0ELb0ELb0ELb0ELb0ELb0ELb1ELb0ELb0ELb0EEENS1_21CollectiveEpilogueFwdINS6_IJSA_SC_SB_EEES9_SE_SG_Li384ELb0ELb0ELb0ELb0EEENS1_30DynamicPersistentTileSchedulerILi384ELi32ELb0ELb0ELb1EEEEEEEEEvNT_6ParamsE)
        /*0614*/ 	.word	0x00000000


	//----- nvinfo : EIATTR_MIN_STACK_SIZE
	.align		4
.L_315:
        /*0618*/ 	.byte	0x04, 0x12
        /*061a*/ 	.short	(.L_317 - .L_316)
	.align		4
.L_316:
        /*061c*/ 	.word	index@(_ZN7cutlass13device_kernelIN5flash11enable_sm90INS1_16FlashAttnFwdSm90INS1_25CollectiveMainloopFwdSm90ILi2EN4cute5tupleIJNS5_1CILi1EEES8_S8_EEENS6_IJNS7_ILi192EEENS7_ILi128EEENS7_ILi96EEEEEELi96ENS_6half_tEfNS_4arch4Sm90ELb0ELb1ELb0ELb1ELb0ELb0ELb0ELb0ELb1ELb0ELb0ELb0EEENS1_21CollectiveEpilogueFwdINS6_IJSA_SC_SB_EEES9_SE_SG_Li384ELb1ELb0ELb0ELb0EEENS1_36VarlenDynamicPersistentTileSchedulerILi192ELi128ELi384ELi32ELb0ELb0ELb1ELb1ELb0ELb1EEEEEEEEEvNT_6ParamsE)
        /*0620*/ 	.word	0x00000008


	//----- nvinfo : EIATTR_MIN_STACK_SIZE
	.align		4
.L_317:
        /*0624*/ 	.byte	0x04, 0x12
        /*0626*/ 	.short	(.L_319 - .L_318)
	.align		4
.L_318:
        /*0628*/ 	.word	index@(_ZN7cutlass13device_kernelIN5flash11enable_sm90INS1_16FlashAttnFwdSm90INS1_25CollectiveMainloopFwdSm90ILi2EN4cute5tupleIJNS5_1CILi1EEES8_S8_EEENS6_IJNS7_ILi192EEENS7_ILi128EEENS7_ILi96EEEEEELi96ENS_6half_tEfNS_4arch4Sm90ELb0ELb1ELb0ELb1ELb0ELb1ELb0ELb0ELb1ELb0ELb0ELb0EEENS1_21CollectiveEpilogueFwdINS6_IJSA_SC_SB_EEES9_SE_SG_Li384ELb1ELb0ELb0ELb0EEENS1_36VarlenDynamicPersistentTileSchedulerILi192ELi128ELi384ELi32ELb0ELb0ELb1ELb1ELb0ELb1EEEEEEEEEvNT_6ParamsE)
        /*062c*/ 	.word	0x00000060


	//----- nvinfo : EIATTR_MIN_STACK_SIZE
	.align		4
.L_319:
        /*0630*/ 	.byte	0x04, 0x12
        /*0632*/ 	.short	(.L_321 - .L_320)
	.align		4
.L_320:
        /*0634*/ 	.word	index@(_ZN7cutlass13device_kernelIN5flash11enable_sm90INS1_16FlashAttnFwdSm90INS1_25CollectiveMainloopFwdSm90ILi2EN4cute5tupleIJNS5_1CILi1EEES8_S8_EEENS6_IJNS7_ILi192EEENS7_ILi144EEENS7_ILi96EEEEEELi96ENS_6half_tEfNS_4arch4Sm90ELb1ELb0ELb0ELb0ELb0ELb0ELb0ELb0ELb1ELb0ELb0ELb0EEENS1_21CollectiveEpilogueFwdINS6_IJSA_SC_SB_EEES9_SE_SG_Li384ELb0ELb0ELb0ELb0EEENS1_30DynamicPersistentTileSchedulerILi384ELi32ELb0ELb0ELb1EEEEEEEEEvNT_6ParamsE)
        /*0638*/ 	.word	0x00000000


	//----- nvinfo : EIATTR_MIN_STACK_SIZE
	.align		4
.L_321:
        /*063c*/ 	.byte	0x04, 0x12
        /*063e*/ 	.short	(.L_323 - .L_322)
	.align		4
.L_322:
        /*0640*/ 	.word	index@(_ZN7cutlass13device_kernelIN5flash11enable_sm90INS1_16FlashAttnFwdSm90INS1_25CollectiveMainloopFwdSm90ILi2EN4cute5tupleIJNS5_1CILi1EEES8_S8_EEENS6_IJNS7_ILi192EEENS7_ILi144EEENS7_ILi96EEEEEELi96ENS_6half_tEfNS_4arch4Sm90ELb1ELb0ELb0ELb1ELb0ELb0ELb0ELb0ELb1ELb0ELb0ELb0EEENS1_21CollectiveEpilogueFwdINS6_IJSA_SC_SB_EEES9_SE_SG_Li384ELb1ELb0ELb0ELb0EEENS1_36VarlenDynamicPersistentTileSchedulerILi192ELi144ELi384ELi32ELb0ELb0ELb1ELb1ELb1ELb1EEEEEEEEEvNT_6ParamsE)
        /*0644*/ 	.word	0x00000010


	//----- nvinfo : EIATTR_MIN_STACK_SIZE
	.align		4
.L_323:
        /*0648*/ 	.byte	0x04, 0x12
        /*064a*/ 	.short	(.L_325 - .L_324)
	.align		4
.L_324:
        /*064c*/ 	.word	index@(_ZN7cutlass13device_kernelIN5flash11enable_sm90INS1_16FlashAttnFwdSm90INS1_25CollectiveMainloopFwdSm90ILi2EN4cute5tupleIJNS5_1CILi1EEES8_S8_EEENS6_IJNS7_ILi192EEENS7_ILi144EEENS7_ILi96EEEEEELi96ENS_6half_tEfNS_4arch4Sm90ELb1ELb0ELb0ELb1ELb0ELb1ELb0ELb0ELb1ELb0ELb0ELb0EEENS1_21CollectiveEpilogueFwdINS6_IJSA_SC_SB_EEES9_SE_SG_Li384ELb1ELb0ELb0ELb0EEENS1_36VarlenDynamicPersistentTileSchedulerILi192ELi144ELi384ELi32ELb0ELb0ELb1ELb1ELb1ELb1EEEEEEEEEvNT_6ParamsE)
        /*0650*/ 	.word	0x000000b8


	//----- nvinfo : EIATTR_MIN_STACK_SIZE
	.align		4
.L_325:
        /*0654*/ 	.byte	0x04, 0x12
        /*0656*/ 	.short	(.L_327 - .L_326)
	.align		4
.L_326:
        /*0658*/ 	.word	index@(_ZN7cutlass13device_kernelIN5flash11enable_sm90INS1_16FlashAttnFwdSm90INS1_25CollectiveMainloopFwdSm90ILi2EN4cute5tupleIJNS5_1CILi1EEES8_S8_EEENS6_IJNS7_ILi192EEESA_NS7_ILi64EEEEEELi64ENS_6half_tEfNS_4arch4Sm90ELb0ELb0ELb0ELb0ELb0ELb0ELb0ELb0ELb1ELb0ELb0ELb0EEENS1_21CollectiveEpilogueFwdINS6_IJSA_SB_SA_EEES9_SD_SF_Li384ELb0ELb0ELb0ELb0EEENS1_29StaticPersistentTileSchedulerILb0EEEEEEEEEvNT_6ParamsE)
        /*065c*/ 	.word	0x00000018


	//----- nvinfo : EIATTR_MIN_STACK_SIZE
	.align		4
.L_327:
        /*0660*/ 	.byte	0x04, 0x12
        /*0662*/ 	.short	(.L_329 - .L_328)
	.align		4
.L_328:
        /*0664*/ 	.word	index@(_ZN7cutlass13device_kernelIN5flash11enable_sm90INS1_16FlashAttnFwdSm90INS1_25CollectiveMainloopFwdSm90ILi2EN4cute5tupleIJNS5_1CILi1EEES8_S8_EEENS6_IJNS7_ILi192EEESA_NS7_ILi64EEEEEELi64ENS_6half_tEfNS_4arch4Sm90ELb0ELb0ELb0ELb1ELb0ELb0ELb0ELb0ELb1ELb0ELb0ELb0EEENS1_21CollectiveEpilogueFwdINS6_IJSA_SB_SA_EEES9_SD_SF_Li384ELb1ELb0ELb0ELb0EEENS1_36VarlenDynamicPersistentTileSchedulerILi192ELi192ELi384ELi32ELb0ELb0ELb1ELb0ELb1ELb1EEEEEEEEEvNT_6ParamsE)
        /*0668*/ 	.word	0x00000020


	//----- nvinfo : EIATTR_MIN_STACK_SIZE
	.align		4
.L_329:
        /*066c*/ 	.byte	0x04, 0x12
        /*066e*/ 	.short	(.L_331 - .L_330)
	.align		4
.L_330:
        /*0670*/ 	.word	index@(_ZN7cutlass13device_kernelIN5flash11enable_sm90INS1_16FlashAttnFwdSm90INS1_25CollectiveMainloopFwdSm90ILi2EN4cute5tupleIJNS5_1CILi1EEES8_S8_EEENS6_IJNS7_ILi192EEESA_NS7_ILi64EEEEEELi64ENS_6half_tEfNS_4arch4Sm90ELb0ELb0ELb0ELb1ELb0ELb1ELb0ELb0ELb1ELb0ELb0ELb0EEENS1_21CollectiveEpilogueFwdINS6_IJSA_SB_SA_EEES9_SD_SF_Li384ELb1ELb0ELb0ELb0EEENS1_36VarlenDynamicPersistentTileSchedulerILi192ELi192ELi384ELi32ELb0ELb0ELb1ELb0ELb1ELb1EEEEEEEEEvNT_6ParamsE)
        /*0674*/ 	.word	0x00000060


	//----- nvinfo : EIATTR_MIN_STACK_SIZE
	.align		4
.L_331:
        /*0678*/ 	.byte	0x04, 0x12
        /*067a*/ 	.short	(.L_333 - .L_332)
	.align		4
.L_332:
        /*067c*/ 	.word	index@(_ZN7cutlass13device_kernelIN5flash11enable_sm90INS1_16FlashAttnFwdSm90INS1_25CollectiveMainloopFwdSm90ILi2EN4cute5tupleIJNS5_1CILi1EEES8_S8_EEENS6_IJNS7_ILi192EEENS7_ILi128EEENS7_ILi64EEEEEELi64ENS_6half_tEfNS_4arch4Sm90ELb0ELb1ELb0ELb0ELb0ELb0ELb0ELb1ELb1ELb0ELb0ELb0EEENS1_21CollectiveEpilogueFwdINS6_IJSA_SC_SB_EEES9_SE_SG_Li384ELb0ELb0ELb0ELb0EEENS1_30DynamicPersistentTileSchedulerILi384ELi32ELb0ELb0ELb1EEEEEEEEEvNT_6ParamsE)
        /*0680*/ 	.word	0x00000000


	//----- nvinfo : EIATTR_MIN_STACK_SIZE
	.align		4
.L_333:
        /*0684*/ 	.byte	0x04, 0x12
        /*0686*/ 	.short	(.L_335 - .L_334)
	.align		4
.L_334:
        /*0688*/ 	.word	index@(_ZN7cutlass13device_kernelIN5flash11enable_sm90INS1_16FlashAttnFwdSm90INS1_25CollectiveMainloopFwdSm90ILi2EN4cute5tupleIJNS5_1CILi1EEES8_S8_EEENS6_IJNS7_ILi192EEENS7_ILi128EEENS7_ILi64EEEEEELi64ENS_6half_tEfNS_4arch4Sm90ELb0ELb1ELb0ELb1ELb0ELb0ELb0ELb1ELb1ELb0ELb0ELb0EEENS1_21CollectiveEpilogueFwdINS6_IJSA_SC_SB_EEES9_SE_SG_Li384ELb1ELb0ELb0ELb0EEENS1_36VarlenDynamicPersistentTileSchedulerILi192ELi128ELi384ELi32ELb0ELb0ELb1ELb1ELb0ELb1EEEEEEEEEvNT_6ParamsE)
        /*068c*/ 	.word	0x00000010


	//----- nvinfo : EIATTR_MIN_STACK_SIZE
	.align		4
.L_335:
        /*0690*/ 	.byte	0x04, 0x12
        /*0692*/ 	.short	(.L_337 - .L_336)
	.align		4
.L_336:
        /*0694*/ 	.word	index@(_ZN7cutlass13device_kernelIN5flash11enable_sm90INS1_16FlashAttnFwdSm90INS1_25CollectiveMainloopFwdSm90ILi2EN4cute5tupleIJNS5_1CILi1EEES8_S8_EEENS6_IJNS7_ILi192EEENS7_ILi128EEENS7_ILi64EEEEEELi64ENS_6half_tEfNS_4arch4Sm90ELb0ELb1ELb0ELb1ELb0ELb1ELb0ELb1ELb1ELb0ELb0ELb0EEENS1_21CollectiveEpilogueFwdINS6_IJSA_SC_SB_EEES9_SE_SG_Li384ELb1ELb0ELb0ELb0EEENS1_36VarlenDynamicPersistentTileSchedulerILi192ELi128ELi384ELi32ELb0ELb0ELb1ELb1ELb0ELb1EEEEEEEEEvNT_6ParamsE)
        /*0698*/ 	.word	0x00000048


	//----- nvinfo : EIATTR_MIN_STACK_SIZE
	.align		4
.L_337:
        /*069c*/ 	.byte	0x04, 0x12
        /*069e*/ 	.short	(.L_339 - .L_338)
	.align		4
.L_338:
        /*06a0*/ 	.word	index@(_ZN7cutlass13device_kernelIN5flash11enable_sm90INS1_16FlashAttnFwdSm90INS1_25CollectiveMainloopFwdSm90ILi2EN4cute5tupleIJNS5_1CILi1EEES8_S8_EEENS6_IJNS7_ILi192EEENS7_ILi128EEENS7_ILi64EEEEEELi64ENS_6half_tEfNS_4arch4Sm90ELb1ELb0ELb0ELb0ELb0ELb0ELb0ELb1ELb1ELb0ELb0ELb0EEENS1_21CollectiveEpilogueFwdINS6_IJSA_SC_SB_EEES9_SE_SG_Li384ELb0ELb0ELb0ELb0EEENS1_30DynamicPersistentTileSchedulerILi384ELi32ELb0ELb0ELb1EEEEEEEEEvNT_6ParamsE)
        /*06a4*/ 	.word	0x00000000


	//----- nvinfo : EIATTR_MIN_STACK_SIZE
	.align		4
.L_339:
        /*06a8*/ 	.byte	0x04, 0x12
        /*06aa*/ 	.short	(.L_341 - .L_340)
	.align		4
.L_340:
        /*06ac*/ 	.word	index@(_ZN7cutlass13device_kernelIN5flash11enable_sm90INS1_16FlashAttnFwdSm90INS1_25CollectiveMainloopFwdSm90ILi2EN4cute5tupleIJNS5_1CILi1EEES8_S8_EEENS6_IJNS7_ILi192EEENS7_ILi128EEENS7_ILi64EEEEEELi64ENS_6half_tEfNS_4arch4Sm90ELb1ELb0ELb0ELb1ELb0ELb0ELb0ELb1ELb1ELb0ELb0ELb0EEENS1_21CollectiveEpilogueFwdINS6_IJSA_SC_SB_EEES9_SE_SG_Li384ELb1ELb0ELb0ELb0EEENS1_36VarlenDynamicPersistentTileSchedulerILi192ELi128ELi384ELi32ELb0ELb0ELb1ELb1ELb1ELb1EEEEEEEEEvNT_6ParamsE)
        /*06b0*/ 	.word	0x00000010


	//----- nvinfo : EIATTR_MIN_STACK_SIZE
	.align		4
.L_341:
        /*06b4*/ 	.byte	0x04, 0x12
        /*06b6*/ 	.short	(.L_343 - .L_342)
	.align		4
.L_342:
        /*06b8*/ 	.word	index@(_ZN7cutlass13device_kernelIN5flash11enable_sm90INS1_16FlashAttnFwdSm90INS1_25CollectiveMainloopFwdSm90ILi2EN4cute5tupleIJNS5_1CILi1EEES8_S8_EEENS6_IJNS7_ILi192EEENS7_ILi128EEENS7_ILi64EEEEEELi64ENS_6half_tEfNS_4arch4Sm90ELb1ELb0ELb0ELb1ELb0ELb1ELb0ELb1ELb1ELb0ELb0ELb0EEENS1_21CollectiveEpilogueFwdINS6_IJSA_SC_SB_EEES9_SE_SG_Li384ELb1ELb0ELb0ELb0EEENS1_36VarlenDynamicPersistentTileSchedulerILi192ELi128ELi384ELi32ELb0ELb0ELb1ELb1ELb1ELb1EEEEEEEEEvNT_6ParamsE)
        /*06bc*/ 	.word	0x00000048
.L_343:


//--------------------- .nv.compat                --------------------------
	.section	.nv.compat,"",@"SHT_CUDA_COMPAT_INFO"
	.align	4
        /*0000*/ 	.byte	0x02, 0x09, 0x01, 0x00, 0x02, 0x02, 0x04, 0x00, 0x02, 0x05, 0x05, 0x00, 0x03, 0x07, 0x01, 0x01
        /*0010*/ 	.byte	0x02, 0x03, 0x01, 0x00, 0x02, 0x06, 0x01, 0x00, 0x04, 0x0b, 0x08, 0x00, 0x00, 0x00, 0x00, 0x00
        /*0020*/ 	.byte	0x00, 0x00, 0x00, 0x00


//--------------------- .nv.info._ZN7cutlass13device_kernelIN5flash11enable_sm90INS1_16FlashAttnFwdSm90INS1_25CollectiveMainloopFwdSm90ILi2EN4cute5tupleIJNS5_1CILi1EEES8_S8_EEENS6_IJNS7_ILi128EEENS7_ILi80EEENS7_ILi256EEEEEELi256ENS_6half_tEfNS_4arch4Sm90ELb0ELb0ELb0ELb0ELb0ELb0ELb0ELb1ELb1ELb0ELb0ELb0EEENS1_21CollectiveEpilogueFwdINS6_IJSA_SC_SB_EEES9_SE_SG_Li256ELb0ELb0ELb0ELb0EEENS1_29StaticPersistentTileSchedulerILb0EEEEEEEEEvNT_6ParamsE --------------------------
	.section	.nv.info._ZN7cutlass13device_kernelIN5flash11enable_sm90INS1_16FlashAttnFwdSm90INS1_25CollectiveMainloopFwdSm90ILi2EN4cute5tupleIJNS5_1CILi1EEES8_S8_EEENS6_IJNS7_ILi128EEENS7_ILi80EEENS7_ILi256EEEEEELi256ENS_6half_tEfNS_4arch4Sm90ELb0ELb0ELb0ELb0ELb0ELb0ELb0ELb1ELb1ELb0ELb0ELb0EEENS1_21CollectiveEpilogueFwdINS6_IJSA_SC_SB_EEES9_SE_SG_Li256ELb0ELb0ELb0ELb0EEENS1_29StaticPersistentTileSchedulerILb0EEEEEEEEEvNT_6ParamsE,"",@"SHT_CUDA_INFO"
	.sectionflags	@""
	.align	4


	//----- nvinfo : EIATTR_CUDA_API_VERSION
	.align		4
        /*0000*/ 	.byte	0x04, 0x37
        /*0002*/ 	.short	(.L_345 - .L_344)
.L_344:
        /*0004*/ 	.word	0x00000082


	//----- nvinfo : EIATTR_KPARAM_INFO
	.align		4
.L_345:
        /*0008*/ 	.byte	0x04, 0x17
        /*000a*/ 	.short	(.L_347 - .L_346)
.L_346:
        /*000c*/ 	.word	0x00000000
        /*0010*/ 	.short	0x0000
        /*0012*/ 	.short	0x0070
        /*0014*/ 	.byte	0x00, 0xf0, 0x01, 0x2e


	//----- nvinfo : EIATTR_SPARSE_MMA_MASK
	.align		4
.L_347:
        /*0018*/ 	.byte	0x03, 0x50
        /*001a*/ 	.short	0x0000


	//----- nvinfo : EIATTR_MAXREG_COUNT
	.align		4
        /*001c*/ 	.byte	0x03, 0x1b
        /*001e*/ 	.short	0x00a8


	//----- nvinfo : EIATTR_NUM_BARRIERS
	.align		4
        /*0020*/ 	.byte	0x02, 0x4c
        /*0022*/ 	.byte	0x09
	.zero		1


	//----- nvinfo : EIATTR_EXTERNS
	.align		4
        /*0024*/ 	.byte	0x04, 0x0f
        /*0026*/ 	.short	(.L_349 - .L_348)


	//   ....[0]....
	.align		4
.L_348:
        /*0028*/ 	.word	index@(__assertfail)


	//----- nvinfo : EIATTR_ANNOTATIONS
	.align		4
.L_349:
        /*002c*/ 	.byte	0x04, 0x55
        /*002e*/ 	.short	(.L_351 - .L_350)


	//   ....[0]....
.L_350:
        /*0030*/ 	.word	0x00000001
        /*0034*/ 	.byte	0x40, 0x09, 0x00, 0x00, 0x01, 0x00, 0x00, 0x00, 0x00, 0x0a, 0x00, 0x00, 0x01, 0x00, 0x00, 0x00
        /* <DEDUP_REMOVED lines=14> */
        /*0124*/ 	.byte	0x70, 0xe2, 0x00, 0x00, 0x01, 0x00, 0x00, 0x00, 0x10, 0xe4, 0x00, 0x00


	//----- nvinfo : EIATTR_MERCURY_ISA_VERSION
	.align		4
.L_351:
        /*0130*/ 	.byte	0x03, 0x5f
        /*0132*/ 	.short	0x0101


	//----- nvinfo : EIATTR_INT_WARP_WIDE_INSTR_OFFSETS
	.align		4
        /*0134*/ 	.byte	0x04, 0x31
        /*0136*/ 	.short	(.L_353 - .L_352)


	//   ....[0]....
.L_352:
        /*0138*/ 	.word	0x00000180


	//   ....[1]....
        /*013c*/ 	.word	0x000001b0


	//   ....[2]....
        /*0140*/ 	.word	0x00000240


	//   ....[3]....
        /*0144*/ 	.word	0x0000b7e0


	//   ....[4]....
        /*0148*/ 	.word	0x0000b810


	//   ....[5]....
        /*014c*/ 	.word	0x0000b900


	//   ....[6]....
        /*0150*/ 	.word	0x0000b9c0


	//   ....[7]....
        /*0154*/ 	.word	0x0000ba80


	//----- nvinfo : EIATTR_COOP_GROUP_MASK_REGIDS
	.align		4
.L_353:
        /*0158*/ 	.byte	0x04, 0x29
        /*015a*/ 	.short	(.L_355 - .L_354)


	//   ....[0]....
.L_354:
        /*015c*/ 	.word	0xffffffff


	//   ....[1]....
        /*0160*/ 	.word	0xffffffff


	//   ....[2]....
        /*0164*/ 	.word	0xffffffff


	//   ....[3]....
        /*0168*/ 	.word	0xffffffff


	//   ....[4]....
        /*016c*/ 	.word	0xffffffff


	//   ....[5]....
        /*0170*/ 	.word	0xffffffff


	//   ....[6]....
        /*0174*/ 	.word	0xffffffff


	//   ....[7]....
        /*0178*/ 	.word	0xffffffff


	//   ....[8]....
        /*017c*/ 	.word	0xffffffff


	//   ....[9]....
        /*0180*/ 	.word	0xffffffff


	//   ....[10]....
        /*0184*/ 	.word	0xffffffff


	//   ....[11]....
        /*0188*/ 	.word	0xffffffff


	//   ....[12]....
        /*018c*/ 	.word	0xffffffff


	//   ....[13]....
        /*0190*/ 	.word	0xffffffff


	//   ....[14]....
        /*0194*/ 	.word	0xffffffff


	//   ....[15]....
        /*0198*/ 	.word	0xffffffff


	//   ....[16]....
        /*019c*/ 	.word	0xffffffff


	//   ....[17]....
        /*01a0*/ 	.word	0xffffffff


	//   ....[18]....
        /*01a4*/ 	.word	0xffffffff


	//   ....[19]....
        /*01a8*/ 	.word	0xffffffff


	//   ....[20]....
        /*01ac*/ 	.word	0xffffffff


	//   ....[21]....
        /*01b0*/ 	.word	0xffffffff


	//   ....[22]....
        /*01b4*/ 	.word	0xffffffff


	//   ....[23]....
        /*01b8*/ 	.word	0x0500000f


	//   ....[24]....
        /*01bc*/ 	.word	0x0500000f


	//----- nvinfo : EIATTR_COOP_GROUP_INSTR_OFFSETS
	.align		4
.L_355:
        /*01c0*/ 	.byte	0x04, 0x28
        /*01c2*/ 	.short	(.L_357 - .L_356)


	//   ....[0]....
.L_356:
        /*01c4*/ 	.word	0x00000060


	//   ....[1]....
        /*01c8*/ 	.word	0x00000190


	//   ....[2]....
        /*01cc*/ 	.word	0x00000250


	//   ....[3]....
        /*01d0*/ 	.word	0x000003c0


	//   ....[4]....
        /*01d4*/ 	.word	0x00000520


	//   ....[5]....
        /*01d8*/ 	.word	0x00000640


	//   ....[6]....
        /*01dc*/ 	.word	0x000007a0


	//   ....[7]....
        /*01e0*/ 	.word	0x00000d40


	//   ....[8]....
        /*01e4*/ 	.word	0x00003d00


	//   ....[9]....
        /*01e8*/ 	.word	0x00003d40


	//   ....[10]....
        /*01ec*/ 	.word	0x00004120


	//   ....[11]....
        /*01f0*/ 	.word	0x000041a0


	//   ....[12]....
        /*01f4*/ 	.word	0x00007cb0


	//   ....[13]....
        /*01f8*/ 	.word	0x00007de0


	//   ....[14]....
        /*01fc*/ 	.word	0x00008190


	//   ....[15]....
        /*0200*/ 	.word	0x000081f0


	//   ....[16]....
        /*0204*/ 	.word	0x000092b0


	//   ....[17]....
        /*0208*/ 	.word	0x000092f0


	//   ....[18]....
        /*020c*/ 	.word	0x00009470


	//   ....[19]....
        /*0210*/ 	.word	0x000094a0


	//   ....[20]....
        /*0214*/ 	.word	0x0000ac60


	//   ....[21]....
        /*0218*/ 	.word	0x0000afd0


	//   ....[22]....
        /*021c*/ 	.word	0x0000e390


	//   ....[23]....
        /*0220*/ 	.word	0x0000e870


	//   ....[24]....
        /*0224*/ 	.word	0x0000ed10


	//----- nvinfo : EIATTR_REG_RECONFIG
	.align		4
.L_357:
        /*0228*/ 	.byte	0x01, 0x54
	.zero		2


	//----- nvinfo : EIATTR_SYSCALL_OFFSETS
	.align		4
        /*022c*/ 	.byte	0x04, 0x46
        /*022e*/ 	.short	(.L_359 - .L_358)


	//   ....[0]....
.L_358:
        /*0230*/ 	.word	0x000010b0


	//   ....[1]....
        /*0234*/ 	.word	0x0000b430


	//   ....[2]....
        /*0238*/ 	.word	0x0000b570


	//   ....[3]....
        /*023c*/ 	.word	0x0000b670


	//----- nvinfo : EIATTR_MBARRIER_INSTR_OFFSETS
	.align		4
.L_359:
        /*0240*/ 	.byte	0x04, 0x39
        /*0242*/ 	.short	(.L_361 - .L_360)


	//   ....[0]....
.L_360:
        /*0244*/ 	.word	0x00000270
        /*0248*/ 	.word	0x000000ff
        /*024c*/ 	.word	0x00038800
        /*0250*/ 	.short	0x0100
        /*0252*/ 	.byte	0x06
	.zero		1


	//   ....[1]....
        /*0254*/ 	.word	0x00000280
        /*0258*/ 	.word	0x000000ff
        /*025c*/ 	.word	0x00038820
        /*0260*/ 	.short	0x0100
        /*0262*/ 	.byte	0x06
	.zero		1


	//   ....[2]....
        /*0264*/ 	.word	0x00000370
        /*0268*/ 	.word	0x000000ff
        /*026c*/ 	.word	0x00038830
        /*0270*/ 	.short	0x0100
        /*0272*/ 	.byte	0x08
	.zero		1


	//   ....[3]....
        /*0274*/ 	.word	0x00000380
        /*0278*/ 	.word	0x000000ff
        /*027c*/ 	.word	0x00038840
        /*0280*/ 	.short	0x0100
        /*0282*/ 	.byte	0x08
	.zero		1


	//   ....[4]....
        /*0284*/ 	.word	0x00000390
        /*0288*/ 	.word	0x000000ff
        /*028c*/ 	.word	0x00038838
        /*0290*/ 	.short	0x0100
        /*0292*/ 	.byte	0x08
	.zero		1


	//   ....[5]....
        /*0294*/ 	.word	0x000003a0
        /*0298*/ 	.word	0x000000ff
        /*029c*/ 	.word	0x00038848
        /*02a0*/ 	.short	0x0100
        /*02a2*/ 	.byte	0x08
	.zero		1


	//   ....[6]....
        /*02a4*/ 	.word	0x000004d0
        /*02a8*/ 	.word	0x000000ff
        /*02ac*/ 	.word	0x00038850
        /*02b0*/ 	.short	0x0100
        /*02b2*/ 	.byte	0x08
	.zero		1


	//   ....[7]....
        /*02b4*/ 	.word	0x000004e0
        /*02b8*/ 	.word	0x000000ff
        /*02bc*/ 	.word	0x00038860
        /*02c0*/ 	.short	0x0100
        /*02c2*/ 	.byte	0x08
	.zero		1


	//   ....[8]....
        /*02c4*/ 	.word	0x000004f0
        /*02c8*/ 	.word	0x000000ff
        /*02cc*/ 	.word	0x00038858
        /*02d0*/ 	.short	0x0100
        /*02d2*/ 	.byte	0x08
	.zero		1


	//   ....[9]....
        /*02d4*/ 	.word	0x00000500
        /*02d8*/ 	.word	0x000000ff
        /*02dc*/ 	.word	0x00038868
        /*02e0*/ 	.short	0x0100
        /*02e2*/ 	.byte	0x08
	.zero		1


	//   ....[10]....
        /*02e4*/ 	.word	0x000005f0
        /*02e8*/ 	.word	0x000000ff
        /*02ec*/ 	.word	0x00038870
        /*02f0*/ 	.short	0x0100
        /*02f2*/ 	.byte	0x06
	.zero		1


	//   ....[11]....
        /*02f4*/ 	.word	0x00000600
        /*02f8*/ 	.word	0x000000ff
        /*02fc*/ 	.word	0x00038880
        /*0300*/ 	.short	0x0100
        /*0302*/ 	.byte	0x06
	.zero		1


	//   ....[12]....
        /*0304*/ 	.word	0x00000610
        /*0308*/ 	.word	0x000000ff
        /*030c*/ 	.word	0x00038878
        /*0310*/ 	.short	0x0100
        /*0312*/ 	.byte	0x06
	.zero		1


	//   ....[13]....
        /*0314*/ 	.word	0x00000620
        /*0318*/ 	.word	0x000000ff
        /*031c*/ 	.word	0x00038888
        /*0320*/ 	.short	0x0100
        /*0322*/ 	.byte	0x06
	.zero		1


	//   ....[14]....
        /*0324*/ 	.word	0x00000750
        /*0328*/ 	.word	0x000000ff
        /*032c*/ 	.word	0x00038890
        /*0330*/ 	.short	0x0100
        /*0332*/ 	.byte	0x08
	.zero		1


	//   ....[15]....
        /*0334*/ 	.word	0x00000760
        /*0338*/ 	.word	0x000000ff
        /*033c*/ 	.word	0x000388a0
        /*0340*/ 	.short	0x0100
        /*0342*/ 	.byte	0x08
	.zero		1


	//   ....[16]....
        /*0344*/ 	.word	0x00000770
        /*0348*/ 	.word	0x000000ff
        /*034c*/ 	.word	0x00038898
        /*0350*/ 	.short	0x0100
        /*0352*/ 	.byte	0x08
	.zero		1


	//   ....[17]....
        /*0354*/ 	.word	0x00000780
        /*0358*/ 	.word	0x000000ff
        /*035c*/ 	.word	0x000388a8
        /*0360*/ 	.short	0x0100
        /*0362*/ 	.byte	0x08
	.zero		1


	//   ....[18]....
        /*0364*/ 	.word	0x000008b0
        /*0368*/ 	.word	0x000000ff
        /*036c*/ 	.word	0x000388b0
        /*0370*/ 	.short	0x0100
        /*0372*/ 	.byte	0x08
	.zero		1


	//   ....[19]....
        /*0374*/ 	.word	0x000008c0
        /*0378*/ 	.word	0x000000ff
        /*037c*/ 	.word	0x000388c0
        /*0380*/ 	.short	0x0100
        /*0382*/ 	.byte	0x08
	.zero		1


	//   ....[20]....
        /*0384*/ 	.word	0x000008d0
        /*0388*/ 	.word	0x000000ff
        /*038c*/ 	.word	0x000388b8
        /*0390*/ 	.short	0x0100
        /*0392*/ 	.byte	0x08
	.zero		1


	//   ....[21]....
        /*0394*/ 	.word	0x000008e0
        /*0398*/ 	.word	0x000000ff
        /*039c*/ 	.word	0x000388c8
        /*03a0*/ 	.short	0x0100
        /*03a2*/ 	.byte	0x08
	.zero		1


	//   ....[22]....
        /*03a4*/ 	.word	0x000010f0
        /*03a8*/ 	.word	0x000000ff
        /*03ac*/ 	.word	0x00038800
        /*03b0*/ 	.short	0x010a
        /*03b2*/ 	.byte	0x3d
	.zero		1


	//   ....[23]....
        /*03b4*/ 	.word	0x00001180
        /*03b8*/ 	.word	0x00000000
        /*03bc*/ 	.word	0x00038830
        /*03c0*/ 	.short	0x010a
        /*03c2*/ 	.byte	0x3f
	.zero		1


	//   ....[24]....
        /*03c4*/ 	.word	0x00001200
        /*03c8*/ 	.word	0x00000000
        /*03cc*/ 	.word	0x00038830
        /*03d0*/ 	.short	0x010a
        /*03d2*/ 	.byte	0x3f
	.zero		1


	//   ....[25]....
        /*03d4*/ 	.word	0x00003c30
        /*03d8*/ 	.word	0x00000000
        /*03dc*/ 	.word	0x00000000
        /*03e0*/ 	.short	0x0101
        /*03e2*/ 	.byte	0x3f
	.zero		1


	//   ....[26]....
        /*03e4*/ 	.word	0x00005070
        /*03e8*/ 	.word	0x000000ff
        /*03ec*/ 	.word	0x00038830
        /*03f0*/ 	.short	0x010a
        /*03f2*/ 	.byte	0x27
	.zero		1


	//   ....[27]....
        /*03f4*/ 	.word	0x000050b0
        /*03f8*/ 	.word	0x000000ff
        /*03fc*/ 	.word	0x00038830
        /*0400*/ 	.short	0x010a
        /*0402*/ 	.byte	0x27
	.zero		1


	//   ....[28]....
        /*0404*/ 	.word	0x00007a00
        /*0408*/ 	.word	0x000000ff
        /*040c*/ 	.word	0x00038850
        /*0410*/ 	.short	0x010a
        /*0412*/ 	.byte	0x05
	.zero		1


	//   ....[29]....
        /*0414*/ 	.word	0x00007a40
        /*0418*/ 	.word	0x000000ff
        /*041c*/ 	.word	0x00038850
        /*0420*/ 	.short	0x010a
        /*0422*/ 	.byte	0x05
	.zero		1


	//   ....[30]....
        /*0424*/ 	.word	0x00008560
        /*0428*/ 	.word	0x000000ab
        /*042c*/ 	.word	0x00000000
        /*0430*/ 	.short	0x0101
        /*0432*/ 	.byte	0x3f
	.zero		1


	//   ....[31]....
        /*0434*/ 	.word	0x00008590
        /*0438*/ 	.word	0x000000b2
        /*043c*/ 	.word	0x00000000
        /*0440*/ 	.short	0x0101
        /*0442*/ 	.byte	0x3f
	.zero		1


	//   ....[32]....
        /*0444*/ 	.word	0x00009220
        /*0448*/ 	.word	0x000000ff
        /*044c*/ 	.word	0x00038850
        /*0450*/ 	.short	0x010a
        /*0452*/ 	.byte	0x07
	.zero		1


	//   ....[33]....
        /*0454*/ 	.word	0x00009260
        /*0458*/ 	.word	0x000000ff
        /*045c*/ 	.word	0x00038850
        /*0460*/ 	.short	0x010a
        /*0462*/ 	.byte	0x07
	.zero		1


	//   ....[34]....
        /*0464*/ 	.word	0x00009e20
        /*0468*/ 	.word	0x0000000d
        /*046c*/ 	.word	0x00000000
        /*0470*/ 	.short	0x0101
        /*0472*/ 	.byte	0x3f
	.zero		1


	//   ....[35]....
        /*0474*/ 	.word	0x0000aeb0
        /*0478*/ 	.word	0x000000ff
        /*047c*/ 	.word	0x00000000
        /*0480*/ 	.short	0x0101
        /*0482*/ 	.byte	0x06
	.zero		1


	//   ....[36]....
        /*0484*/ 	.word	0x0000bdc0
        /*0488*/ 	.word	0x00000006
        /*048c*/ 	.word	0x00038840
        /*0490*/ 	.short	0x010a
        /*0492*/ 	.byte	0x3f
	.zero		1


	//   ....[37]....
        /*0494*/ 	.word	0x0000c3f0
        /*0498*/ 	.word	0x00000009
        /*049c*/ 	.word	0x00038820
        /*04a0*/ 	.short	0x010a
        /*04a2*/ 	.byte	0x3f
	.zero		1


	//   ....[38]....
        /*04a4*/ 	.word	0x0000c6d0
        /*04a8*/ 	.word	0x00000002
        /*04ac*/ 	.word	0x00038840
        /*04b0*/ 	.short	0x010a
        /*04b2*/ 	.byte	0x3f
	.zero		1


	//   ....[39]....
        /*04b4*/ 	.word	0x0000c9e0
        /*04b8*/ 	.word	0x00000002
        /*04bc*/ 	.word	0x00000060
        /*04c0*/ 	.short	0x010a
        /*04c2*/ 	.byte	0x3f
	.zero		1


	//   ....[40]....
        /*04c4*/ 	.word	0x0000cfd0
        /*04c8*/ 	.word	0x00000002
        /*04cc*/ 	.word	0x00038840
        /*04d0*/ 	.short	0x010a
        /*04d2*/ 	.byte	0x3f
	.zero		1


	//   ....[41]....
        /*04d4*/ 	.word	0x0000d2e0
        /*04d8*/ 	.word	0x00000002
        /*04dc*/ 	.word	0x00000060
        /*04e0*/ 	.short	0x010a
        /*04e2*/ 	.byte	0x3f
	.zero		1


	//   ....[42]....
        /*04e4*/ 	.word	0x0000d7f0
        /*04e8*/ 	.word	0x00000002
        /*04ec*/ 	.word	0x00038840
        /*04f0*/ 	.short	0x010a
        /*04f2*/ 	.byte	0x3f
	.zero		1


	//   ....[43]....
        /*04f4*/ 	.word	0x0000db10
        /*04f8*/ 	.word	0x00000002
        /*04fc*/ 	.word	0x00000060
        /*0500*/ 	.short	0x010a
        /*0502*/ 	.byte	0x3f
	.zero		1


	//   ....[44]....
        /*0504*/ 	.word	0x0000dee0
        /*0508*/ 	.word	0x00000003
        /*050c*/ 	.word	0x00038860
        /*0510*/ 	.short	0x010a
        /*0512*/ 	.byte	0x3f
	.zero		1


	//   ....[45]....
        /*0514*/ 	.word	0x0000e310
        /*0518*/ 	.word	0x00000000
        /*051c*/ 	.word	0x00038820
        /*0520*/ 	.short	0x010a
        /*0522*/ 	.byte	0x3f
	.zero		1


	//   ....[46]....
        /*0524*/ 	.word	0x0000e4b0
        /*0528*/ 	.word	0x00000006
        /*052c*/ 	.word	0x00000000
        /*0530*/ 	.short	0x010a
        /*0532*/ 	.byte	0x3f
	.zero		1


	//   ....[47]....
        /*0534*/ 	.word	0x0000e520
        /*0538*/ 	.word	0x00000003
        /*053c*/ 	.word	0x00000000
        /*0540*/ 	.short	0x010a
        /*0542*/ 	.byte	0x3f
	.zero		1


	//   ....[48]....
        /*0544*/ 	.word	0x0000e580
        /*0548*/ 	.word	0x00000010
        /*054c*/ 	.word	0x00000000
        /*0550*/ 	.short	0x010a
        /*0552*/ 	.byte	0x3f
	.zero		1


	//   ....[49]....
        /*0554*/ 	.word	0x0000e5b0
        /*0558*/ 	.word	0x00000003
        /*055c*/ 	.word	0x00000000
        /*0560*/ 	.short	0x010a
        /*0562*/ 	.byte	0x3f
	.zero		1


	//   ....[50]....
        /*0564*/ 	.word	0x0000e620
        /*0568*/ 	.word	0x00000003
        /*056c*/ 	.word	0x00038800
        /*0570*/ 	.short	0x010a
        /*0572*/ 	.byte	0x3f
	.zero		1


	//   ....[51]....
        /*0574*/ 	.word	0x0000e670
        /*0578*/ 	.word	0x00000000
        /*057c*/ 	.word	0x00038830
        /*0580*/ 	.short	0x010a
        /*0582*/ 	.byte	0x3f
	.zero		1


	//   ....[52]....
        /*0584*/ 	.word	0x0000e6d0
        /*0588*/ 	.word	0x00000005
        /*058c*/ 	.word	0x00038830
        /*0590*/ 	.short	0x010a
        /*0592*/ 	.byte	0x3f
	.zero		1


	//   ....[53]....
        /*0594*/ 	.word	0x0000e730
        /*0598*/ 	.word	0x00000003
        /*059c*/ 	.word	0x00038850
        /*05a0*/ 	.short	0x010a
        /*05a2*/ 	.byte	0x3f
	.zero		1


	//   ....[54]....
        /*05a4*/ 	.word	0x0000e790
        /*05a8*/ 	.word	0x00000003
        /*05ac*/ 	.word	0x00038850
        /*05b0*/ 	.short	0x010a
        /*05b2*/ 	.byte	0x3f
	.zero		1


	//   ....[55]....
        /*05b4*/ 	.word	0x0000e930
        /*05b8*/ 	.word	0x00000006
        /*05bc*/ 	.word	0x00038840
        /*05c0*/ 	.short	0x010a
        /*05c2*/ 	.byte	0x3f
	.zero		1


	//   ....[56]....
        /*05c4*/ 	.word	0x0000e9b0
        /*05c8*/ 	.word	0x00000007
        /*05cc*/ 	.word	0x00038820
        /*05d0*/ 	.short	0x010a
        /*05d2*/ 	.byte	0x3f
	.zero		1


	//   ....[57]....
        /*05d4*/ 	.word	0x0000ea00
        /*05d8*/ 	.word	0x00000002
        /*05dc*/ 	.word	0x00038840
        /*05e0*/ 	.short	0x010a
        /*05e2*/ 	.byte	0x3f
	.zero		1


	//   ....[58]....
        /*05e4*/ 	.word	0x0000ea50
        /*05e8*/ 	.word	0x00000002
        /*05ec*/ 	.word	0x00000060
        /*05f0*/ 	.short	0x010a
        /*05f2*/ 	.byte	0x3f
	.zero		1


	//   ....[59]....
        /*05f4*/ 	.word	0x0000eaa0
        /*05f8*/ 	.word	0x00000002
        /*05fc*/ 	.word	0x00038840
        /*0600*/ 	.short	0x010a
        /*0602*/ 	.byte	0x3f
	.zero		1


	//   ....[60]....
        /*0604*/ 	.word	0x0000eaf0
        /*0608*/ 	.word	0x00000002
        /*060c*/ 	.word	0x00000060
        /*0610*/ 	.short	0x010a
        /*0612*/ 	.byte	0x3f
	.zero		1


	//   ....[61]....
        /*0614*/ 	.word	0x0000eb40
        /*0618*/ 	.word	0x00000002
        /*061c*/ 	.word	0x00038840
        /*0620*/ 	.short	0x010a
        /*0622*/ 	.byte	0x3f
	.zero		1


	//   ....[62]....
        /*0624*/ 	.word	0x0000eb90
        /*0628*/ 	.word	0x00000002
        /*062c*/ 	.word	0x00000060
        /*0630*/ 	.short	0x010a
        /*0632*/ 	.byte	0x3f
	.zero		1


	//   ....[63]....
        /*0634*/ 	.word	0x0000ebe0
        /*0638*/ 	.word	0x00000003
        /*063c*/ 	.word	0x00038860
        /*0640*/ 	.short	0x010a
        /*0642*/ 	.byte	0x3f
	.zero		1


	//   ....[64]....
        /*0644*/ 	.word	0x0000ec30
        /*0648*/ 	.word	0x00000000
        /*064c*/ 	.word	0x00038820
        /*0650*/ 	.short	0x010a
        /*0652*/ 	.byte	0x3f
	.zero		1


	//   ....[65]....
        /*0654*/ 	.word	0x0000edd0
        /*0658*/ 	.word	0x00000006
        /*065c*/ 	.word	0x00000000
        /*0660*/ 	.short	0x010a
        /*0662*/ 	.byte	0x3f
	.zero		1


	//   ....[66]....
        /*0664*/ 	.word	0x0000ee20
        /*0668*/ 	.word	0x00000003
        /*066c*/ 	.word	0x00000000
        /*0670*/ 	.short	0x010a
        /*0672*/ 	.byte	0x3f
	.zero		1


	//   ....[67]....
        /*0674*/ 	.word	0x0000ee70
        /*0678*/ 	.word	0x00000010
        /*067c*/ 	.word	0x00000000
        /*0680*/ 	.short	0x010a
        /*0682*/ 	.byte	0x3f
	.zero		1


	//----- nvinfo : EIATTR_NUM_MBARRIERS
	.align		4
.L_361:
        /*0684*/ 	.byte	0x03, 0x38
        /*0686*/ 	.short	0x0016


	//----- nvinfo : EIATTR_EXIT_INSTR_OFFSETS
	.align		4
        /*0688*/ 	.byte	0x04, 0x1c
        /*068a*/ 	.short	(.L_363 - .L_362)


	//   ....[0]....
.L_362:
        /*068c*/ 	.word	0x000009f0


	//   ....[1]....
        /*0690*/ 	.word	0x0000af90


	//   ....[2]....
        /*0694*/ 	.word	0x0000aff0


	//   ....[3]....
        /*0698*/ 	.word	0x0000e600


	//----- nvinfo : EIATTR_MAX_THREADS
	.align		4
.L_363:
        /*069c*/ 	.byte	0x04, 0x05
        /*069e*/ 	.short	(.L_365 - .L_364)
.L_364:
        /*06a0*/ 	.word	0x00000180
        /*06a4*/ 	.word	0x00000001
        /*06a8*/ 	.word	0x00000001


	//----- nvinfo : EIATTR_CRS_STACK_SIZE
	.align		4
.L_365:
        /*06ac*/ 	.byte	0x04, 0x1e
        /*06ae*/ 	.short	(.L_367 - .L_366)
.L_366:
        /*06b0*/ 	.word	0x00000000


	//----- nvinfo : EIATTR_CBANK_PARAM_SIZE
	.align		4
.L_367:
        /*06b4*/ 	.byte	0x03, 0x19
        /*06b6*/ 	.short	0x0bf0


	//----- nvinfo : EIATTR_PARAM_CBANK
	.align		4
        /*06b8*/ 	.byte	0x04, 0x0a
        /*06ba*/ 	.short	(.L_369 - .L_368)
	.align		4
.L_368:
        /*06bc*/ 	.word	index@(.nv.constant0._ZN7cutlass13device_kernelIN5flash11enable_sm90INS1_16FlashAttnFwdSm90INS1_25CollectiveMainloopFwdSm90ILi2EN4cute5tupleIJNS5_1CILi1EEES8_S8_EEENS6_IJNS7_ILi128EEENS7_ILi80EEENS7_ILi256EEEEEELi256ENS_6half_tEfNS_4arch4Sm90ELb0ELb0ELb0ELb0ELb0ELb0ELb0ELb1ELb1ELb0ELb0ELb0EEENS1_21CollectiveEpilogueFwdINS6_IJSA_SC_SB_EEES9_SE_SG_Li256ELb0ELb0ELb0ELb0EEENS1_29StaticPersistentTileSchedulerILb0EEEEEEEEEvNT_6ParamsE)
        /*06c0*/ 	.short	0x0210
        /*06c2*/ 	.short	0x0bf0


	//----- nvinfo : EIATTR_SW_WAR
	.align		4
.L_369:
        /*06c4*/ 	.byte	0x04, 0x36
        /*06c6*/ 	.short	(.L_371 - .L_370)
.L_370:
        /*06c8*/ 	.word	0x00000008
.L_371:


//--------------------- .nv.info._ZN7cutlass13device_kernelIN5flash11enable_sm90INS1_16FlashAttnFwdSm90INS1_25CollectiveMainloopFwdSm90ILi2EN4cute5tupleIJNS5_1CILi2EEENS7_ILi1EEES9_EEENS6_IJNS7_ILi128EEENS7_ILi80EEENS7_ILi256EEEEEELi256ENS_6half_tEfNS_4arch4Sm90ELb0ELb0ELb0ELb0ELb0ELb0ELb0ELb1ELb1ELb0ELb0ELb0EEENS1_21CollectiveEpilogueFwdINS6_IJSB_SD_SC_EEESA_SF_SH_Li256ELb0ELb0ELb0ELb0EEENS1_29StaticPersistentTileSchedulerILb0EEEEEEEEEvNT_6ParamsE --------------------------
	.section	.nv.info._ZN7cutlass13device_kernelIN5flash11enable_sm90INS1_16FlashAttnFwdSm90INS1_25CollectiveMainloopFwdSm90ILi2EN4cute5tupleIJNS5_1CILi2EEENS7_ILi1EEES9_EEENS6_IJNS7_ILi128EEENS7_ILi80EEENS7_ILi256EEEEEELi256ENS_6half_tEfNS_4arch4Sm90ELb0ELb0ELb0ELb0ELb0ELb0ELb0ELb1ELb1ELb0ELb0ELb0EEENS1_21CollectiveEpilogueFwdINS6_IJSB_SD_SC_EEESA_SF_SH_Li256ELb0ELb0ELb0ELb0EEENS1_29StaticPersistentTileSchedulerILb0EEEEEEEEEvNT_6ParamsE,"",@"SHT_CUDA_INFO"
	.sectionflags	@""
	.align	4


	//----- nvinfo : EIATTR_CUDA_API_VERSION
	.align		4
        /*0000*/ 	.byte	0x04, 0x37
        /*0002*/ 	.short	(.L_373 - .L_372)
.L_372:
        /*0004*/ 	.word	0x00000082


	//----- nvinfo : EIATTR_KPARAM_INFO
	.align		4
.L_373:
        /*0008*/ 	.byte	0x04, 0x17
        /*000a*/ 	.short	(.L_375 - .L_374)
.L_374:
        /*000c*/ 	.word	0x00000000
        /*0010*/ 	.short	0x0000
        /*0012*/ 	.short	0x0070
        /*0014*/ 	.byte	0x00, 0xf0, 0x01, 0x2e


	//----- nvinfo : EIATTR_SPARSE_MMA_MASK
	.align		4
.L_375:
        /*0018*/ 	.byte	0x03, 0x50
        /*001a*/ 	.short	0x0000


	//----- nvinfo : EIATTR_MAXREG_COUNT
	.align		4
        /*001c*/ 	.byte	0x03, 0x1b
        /*001e*/ 	.short	0x00a8


	//----- nvinfo : EIATTR_NUM_BARRIERS
	.align		4
        /*0020*/ 	.byte	0x02, 0x4c
        /*0022*/ 	.byte	0x09
	.zero		1


	//----- nvinfo : EIATTR_EXTERNS
	.align		4
        /*0024*/ 	.byte	0x04, 0x0f
        /*0026*/ 	.short	(.L_377 - .L_376)


	//   ....[0]....
	.align		4
.L_376:
        /*0028*/ 	.word	index@(__assertfail)


	//----- nvinfo : EIATTR_ANNOTATIONS
	.align		4
.L_377:
        /*002c*/ 	.byte	0x04, 0x55
        /*002e*/ 	.short	(.L_379 - .L_378)


	//   ....[0]....
.L_378:
        /* <DEDUP_REMOVED lines=26> */


	//----- nvinfo : EIATTR_MERCURY_ISA_VERSION
	.align		4
.L_379:
        /*01c0*/ 	.byte	0x03, 0x5f
        /*01c2*/ 	.short	0x0101


	//----- nvinfo : EIATTR_INT_WARP_WIDE_INSTR_OFFSETS
	.align		4
        /*01c4*/ 	.byte	0x04, 0x31
        /*01c6*/ 	.short	(.L_381 - .L_380)


	//   ....[0]....
.L_380:
        /*01c8*/ 	.word	0x00000190


	//   ....[1]....
        /*01cc*/ 	.word	0x000001d0


	//   ....[2]....
        /*01d0*/ 	.word	0x00000240


	//   ....[3]....
        /*01d4*/ 	.word	0x0000b6f0


	//   ....[4]....
        /*01d8*/ 	.word	0x0000b740


	//   ....[5]....
        /*01dc*/ 	.word	0x0000b800


	//   ....[6]....
        /*01e0*/ 	.word	0x0000b8c0


	//   ....[7]....
        /*01e4*/ 	.word	0x0000b980


	//----- nvinfo : EIATTR_COOP_GROUP_MASK_REGIDS
	.align		4
.L_381:
        /*01e8*/ 	.byte	0x04, 0x29
        /*01ea*/ 	.short	(.L_383 - .L_382)


	//   ....[0]....
.L_382:
        /*01ec*/ 	.word	0xffffffff


	//   ....[1]....
        /*01f0*/ 	.word	0xffffffff


	//   ....[2]....
        /*01f4*/ 	.word	0xffffffff


	//   ....[3]....
        /*01f8*/ 	.word	0xffffffff


	//   ....[4]....
        /*01fc*/ 	.word	0xffffffff


	//   ....[5]....
        /*0200*/ 	.word	0xffffffff


	//   ....[6]....
        /*0204*/ 	.word	0xffffffff


	//   ....[7]....
        /*0208*/ 	.word	0xffffffff


	//   ....[8]....
        /*020c*/ 	.word	0xffffffff


	//   ....[9]....
        /*0210*/ 	.word	0xffffffff


	//   ....[10]....
        /*0214*/ 	.word	0xffffffff


	//   ....[11]....
        /*0218*/ 	.word	0xffffffff


	//   ....[12]....
        /*021c*/ 	.word	0xffffffff


	//   ....[13]....
        /*0220*/ 	.word	0xffffffff


	//   ....[14]....
        /*0224*/ 	.word	0xffffffff


	//   ....[15]....
        /*0228*/ 	.word	0xffffffff


	//   ....[16]....
        /*022c*/ 	.word	0xffffffff


	//   ....[17]....
        /*0230*/ 	.word	0xffffffff


	//   ....[18]....
        /*0234*/ 	.word	0xffffffff


	//   ....[19]....
        /*0238*/ 	.word	0xffffffff


	//   ....[20]....
        /*023c*/ 	.word	0xffffffff


	//   ....[21]....
        /*0240*/ 	.word	0xffffffff


	//   ....[22]....
        /*0244*/ 	.word	0xffffffff


	//   ....[23]....
        /*0248*/ 	.word	0xffffffff


	//   ....[24]....
        /*024c*/ 	.word	0x0500000f


	//   ....[25]....
        /*0250*/ 	.word	0x0500000f


	//----- nvinfo : EIATTR_COOP_GROUP_INSTR_OFFSETS
	.align		4
.L_383:
        /*0254*/ 	.byte	0x04, 0x28
        /*0256*/ 	.short	(.L_385 - .L_384)


	//   ....[0]....
.L_384:
        /*0258*/ 	.word	0x00000060


	//   ....[1]....
        /*025c*/ 	.word	0x000001a0


	//   ....[2]....
        /*0260*/ 	.word	0x000001f0


	//   ....[3]....
        /*0264*/ 	.word	0x00000430


	//   ....[4]....
        /*0268*/ 	.word	0x00000660


	//   ....[5]....
        /*026c*/ 	.word	0x00000890


	//   ....[6]....
        /*0270*/ 	.word	0x00000b20


	//   ....[7]....
        /*0274*/ 	.word	0x00000e50


	//   ....[8]....
        /*0278*/ 	.word	0x00001330


	//   ....[9]....
        /*027c*/ 	.word	0x00004340


	//   ....[10]....
        /*0280*/ 	.word	0x00004390


	//   ....[11]....
        /*0284*/ 	.word	0x00004710


	//   ....[12]....
        /*0288*/ 	.word	0x00004790


	//   ....[13]....
        /*028c*/ 	.word	0x00007c60


	//   ....[14]....
        /*0290*/ 	.word	0x00007c70


	//   ....[15]....
        /*0294*/ 	.word	0x00007ca0


	//   ....[16]....
        /*0298*/ 	.word	0x00007cb0


	//   ....[17]....
        /*029c*/ 	.word	0x00009060


	//   ....[18]....
        /*02a0*/ 	.word	0x00009070


	//   ....[19]....
        /*02a4*/ 	.word	0x00009110


	//   ....[20]....
        /*02a8*/ 	.word	0x00009130


	//   ....[21]....
        /*02ac*/ 	.word	0x0000aa40


	//   ....[22]....
        /*02b0*/ 	.word	0x0000ae20


	//   ....[23]....
        /*02b4*/ 	.word	0x0000e4d0


	//   ....[24]....
        /*02b8*/ 	.word	0x0000e9e0


	//   ....[25]....
        /*02bc*/ 	.word	0x0000ee80


	//----- nvinfo : EIATTR_REG_RECONFIG
	.align		4
.L_385:
        /*02c0*/ 	.byte	0x01, 0x54
	.zero		2


	//----- nvinfo : EIATTR_SYSCALL_OFFSETS
	.align		4
        /*02c4*/ 	.byte	0x04, 0x46
        /*02c6*/ 	.short	(.L_387 - .L_386)


	//   ....[0]....
.L_386:
        /*02c8*/ 	.word	0x000016b0


	//   ....[1]....
        /*02cc*/ 	.word	0x0000b330


	//   ....[2]....
        /*02d0*/ 	.word	0x0000b470


	//   ....[3]....
        /*02d4*/ 	.word	0x0000b570


	//----- nvinfo : EIATTR_MBARRIER_INSTR_OFFSETS
	.align		4
.L_387:
        /*02d8*/ 	.byte	0x04, 0x39
        /*02da*/ 	.short	(.L_389 - .L_388)


	//   ....[0]....
.L_388:
        /*02dc*/ 	.word	0x000002d0
        /*02e0*/ 	.word	0x000000ff
        /*02e4*/ 	.word	0x00038800
        /*02e8*/ 	.short	0x0100
        /*02ea*/ 	.byte	0x08
	.zero		1


	//   ....[1]....
        /*02ec*/ 	.word	0x000002e0
        /*02f0*/ 	.word	0x000000ff
        /*02f4*/ 	.word	0x00038820
        /*02f8*/ 	.short	0x0100
        /*02fa*/ 	.byte	0x08
	.zero		1


	//   ....[2]....
        /*02fc*/ 	.word	0x000003d0
        /*0300*/ 	.word	0x000000ff
        /*0304*/ 	.word	0x00038830
        /*0308*/ 	.short	0x0100
        /*030a*/ 	.byte	0x08
	.zero		1


	//   ....[3]....
        /*030c*/ 	.word	0x000003e0
        /*0310*/ 	.word	0x000000ff
        /*0314*/ 	.word	0x00038840
        /*0318*/ 	.short	0x0100
        /*031a*/ 	.byte	0x08
	.zero		1


	//   ....[4]....
        /*031c*/ 	.word	0x000003f0
        /*0320*/ 	.word	0x000000ff
        /*0324*/ 	.word	0x00038838
        /*0328*/ 	.short	0x0100
        /*032a*/ 	.byte	0x08
	.zero		1


	//   ....[5]....
        /*032c*/ 	.word	0x00000400
        /*0330*/ 	.word	0x000000ff
        /*0334*/ 	.word	0x00038848
        /*0338*/ 	.short	0x0100
        /*033a*/ 	.byte	0x08
	.zero		1


	//   ....[6]....
        /*033c*/ 	.word	0x00000610
        /*0340*/ 	.word	0x000000ff
        /*0344*/ 	.word	0x00038850
        /*0348*/ 	.short	0x0100
        /*034a*/ 	.byte	0x08
	.zero		1


	//   ....[7]....
        /*034c*/ 	.word	0x00000620
        /*0350*/ 	.word	0x000000ff
        /*0354*/ 	.word	0x00038860
        /*0358*/ 	.short	0x0100
        /*035a*/ 	.byte	0x08
	.zero		1


	//   ....[8]....
        /*035c*/ 	.word	0x00000630
        /*0360*/ 	.word	0x000000ff
        /*0364*/ 	.word	0x00038858
        /*0368*/ 	.short	0x0100
        /*036a*/ 	.byte	0x08
	.zero		1


	//   ....[9]....
        /*036c*/ 	.word	0x00000640
        /*0370*/ 	.word	0x000000ff
        /*0374*/ 	.word	0x00038868
        /*0378*/ 	.short	0x0100
        /*037a*/ 	.byte	0x08
	.zero		1


	//   ....[10]....
        /*037c*/ 	.word	0x00000840
        /*0380*/ 	.word	0x000000ff
        /*0384*/ 	.word	0x00038870
        /*0388*/ 	.short	0x0100
        /*038a*/ 	.byte	0x08
	.zero		1


	//   ....[11]....
        /*038c*/ 	.word	0x00000850
        /*0390*/ 	.word	0x000000ff
        /*0394*/ 	.word	0x00038880
        /*0398*/ 	.short	0x0100
        /*039a*/ 	.byte	0x08
	.zero		1


	//   ....[12]....
        /*039c*/ 	.word	0x00000860
        /*03a0*/ 	.word	0x000000ff
        /*03a4*/ 	.word	0x00038878
        /*03a8*/ 	.short	0x0100
        /*03aa*/ 	.byte	0x08
	.zero		1


	//   ....[13]....
        /*03ac*/ 	.word	0x00000870
        /*03b0*/ 	.word	0x000000ff
        /*03b4*/ 	.word	0x00038888
        /*03b8*/ 	.short	0x0100
        /*03ba*/ 	.byte	0x08
	.zero		1


	//   ....[14]....
        /*03bc*/ 	.word	0x00000ad0
        /*03c0*/ 	.word	0x000000ff
        /*03c4*/ 	.word	0x00038890
        /*03c8*/ 	.short	0x0100
        /*03ca*/ 	.byte	0x08
	.zero		1


	//   ....[15]....
        /*03cc*/ 	.word	0x00000ae0
        /*03d0*/ 	.word	0x000000ff
        /*03d4*/ 	.word	0x000388a0
        /*03d8*/ 	.short	0x0100
        /*03da*/ 	.byte	0x08
	.zero		1


	//   ....[16]....
        /*03dc*/ 	.word	0x00000af0
        /*03e0*/ 	.word	0x000000ff
        /*03e4*/ 	.word	0x00038898
        /*03e8*/ 	.short	0x0100
        /*03ea*/ 	.byte	0x08
	.zero		1


	//   ....[17]....
        /*03ec*/ 	.word	0x00000b00
        /*03f0*/ 	.word	0x000000ff
        /*03f4*/ 	.word	0x000388a8
        /*03f8*/ 	.short	0x0100
        /*03fa*/ 	.byte	0x08
	.zero		1


	//   ....[18]....
        /*03fc*/ 	.word	0x00000da0
        /*0400*/ 	.word	0x000000ff
        /*0404*/ 	.word	0x000388b0
        /*0408*/ 	.short	0x0100
        /*040a*/ 	.byte	0x08
	.zero		1


	//   ....[19]....
        /*040c*/ 	.word	0x00000db0
        /*0410*/ 	.word	0x000000ff
        /*0414*/ 	.word	0x000388c0
        /*0418*/ 	.short	0x0100
        /*041a*/ 	.byte	0x08
	.zero		1


	//   ....[20]....
        /*041c*/ 	.word	0x00000dc0
        /*0420*/ 	.word	0x000000ff
        /*0424*/ 	.word	0x000388b8
        /*0428*/ 	.short	0x0100
        /*042a*/ 	.byte	0x08
	.zero		1


	//   ....[21]....
        /*042c*/ 	.word	0x00000dd0
        /*0430*/ 	.word	0x000000ff
        /*0434*/ 	.word	0x000388c8
        /*0438*/ 	.short	0x0100
        /*043a*/ 	.byte	0x08
	.zero		1


	//   ....[22]....
        /*043c*/ 	.word	0x00001740
        /*0440*/ 	.word	0x000000ff
        /*0444*/ 	.word	0x00038800
        /*0448*/ 	.short	0x010a
        /*044a*/ 	.byte	0x06
	.zero		1


	//   ....[23]....
        /*044c*/ 	.word	0x000017e0
        /*0450*/ 	.word	0x00000000
        /*0454*/ 	.word	0x00038830
        /*0458*/ 	.short	0x010a
        /*045a*/ 	.byte	0x3f
	.zero		1


	//   ....[24]....
        /*045c*/ 	.word	0x00001820
        /*0460*/ 	.word	0x00000000
        /*0464*/ 	.word	0x00038830
        /*0468*/ 	.short	0x010a
        /*046a*/ 	.byte	0x3f
	.zero		1


	//   ....[25]....
        /*046c*/ 	.word	0x00004a30
        /*0470*/ 	.word	0x00000000
        /*0474*/ 	.word	0x00000000
        /*0478*/ 	.short	0x0101
        /*047a*/ 	.byte	0x3f
	.zero		1


	//   ....[26]....
        /*047c*/ 	.word	0x00005150
        /*0480*/ 	.word	0x000000ff
        /*0484*/ 	.word	0x00038830
        /*0488*/ 	.short	0x010a
        /*048a*/ 	.byte	0x27
	.zero		1


	//   ....[27]....
        /*048c*/ 	.word	0x00005190
        /*0490*/ 	.word	0x000000ff
        /*0494*/ 	.word	0x00038830
        /*0498*/ 	.short	0x010a
        /*049a*/ 	.byte	0x27
	.zero		1


	//   ....[28]....
        /*049c*/ 	.word	0x00007700
        /*04a0*/ 	.word	0x000000ff
        /*04a4*/ 	.word	0x00038850
        /*04a8*/ 	.short	0x010a
        /*04aa*/ 	.byte	0x04
	.zero		1


	//   ....[29]....
        /*04ac*/ 	.word	0x00007740
        /*04b0*/ 	.word	0x000000ff
        /*04b4*/ 	.word	0x00038850
        /*04b8*/ 	.short	0x010a
        /*04ba*/ 	.byte	0x04
	.zero		1


	//   ....[30]....
        /*04bc*/ 	.word	0x00008350
        /*04c0*/ 	.word	0x00000005
        /*04c4*/ 	.word	0x00000000
        /*04c8*/ 	.short	0x0101
        /*04ca*/ 	.byte	0x3f
	.zero		1


	//   ....[31]....
        /*04cc*/ 	.word	0x00008710
        /*04d0*/ 	.word	0x00000098
        /*04d4*/ 	.word	0x00000000
        /*04d8*/ 	.short	0x0101
        /*04da*/ 	.byte	0x3f
	.zero		1


	//   ....[32]....
        /*04dc*/ 	.word	0x00008fd0
        /*04e0*/ 	.word	0x000000ff
        /*04e4*/ 	.word	0x00038850
        /*04e8*/ 	.short	0x010a
        /*04ea*/ 	.byte	0x08
	.zero		1


	//   ....[33]....
        /*04ec*/ 	.word	0x00009010
        /*04f0*/ 	.word	0x000000ff
        /*04f4*/ 	.word	0x00038850
        /*04f8*/ 	.short	0x010a
        /*04fa*/ 	.byte	0x08
	.zero		1


	//   ....[34]....
        /*04fc*/ 	.word	0x0000a390
        /*0500*/ 	.word	0x00000014
        /*0504*/ 	.word	0x00000000
        /*0508*/ 	.short	0x0101
        /*050a*/ 	.byte	0x3f
	.zero		1


	//   ....[35]....
        /*050c*/ 	.word	0x0000acd0
        /*0510*/ 	.word	0x000000ff
        /*0514*/ 	.word	0x00000000
        /*0518*/ 	.short	0x0101
        /*051a*/ 	.byte	0x07
	.zero		1


	//   ....[36]....
        /*051c*/ 	.word	0x0000ace0
        /*0520*/ 	.word	0x000000ff
        /*0524*/ 	.word	0x00000000
        /*0528*/ 	.short	0x0101
        /*052a*/ 	.byte	0x06
	.zero		1


	//   ....[37]....
        /*052c*/ 	.word	0x0000bcf0
        /*0530*/ 	.word	0x00000004
        /*0534*/ 	.word	0x00038840
        /*0538*/ 	.short	0x010a
        /*053a*/ 	.byte	0x3f
	.zero		1


	//   ....[38]....
        /*053c*/ 	.word	0x0000c380
        /*0540*/ 	.word	0x0000000a
        /*0544*/ 	.word	0x00038820
        /*0548*/ 	.short	0x010a
        /*054a*/ 	.byte	0x3f
	.zero		1


	//   ....[39]....
        /*054c*/ 	.word	0x0000c670
        /*0550*/ 	.word	0x00000002
        /*0554*/ 	.word	0x00038840
        /*0558*/ 	.short	0x010a
        /*055a*/ 	.byte	0x3f
	.zero		1


	//   ....[40]....
        /*055c*/ 	.word	0x0000c9c0
        /*0560*/ 	.word	0x00000002
        /*0564*/ 	.word	0x00038860
        /*0568*/ 	.short	0x010a
        /*056a*/ 	.byte	0x3f
	.zero		1


	//   ....[41]....
        /*056c*/ 	.word	0x0000cfb0
        /*0570*/ 	.word	0x00000002
        /*0574*/ 	.word	0x00038840
        /*0578*/ 	.short	0x010a
        /*057a*/ 	.byte	0x3f
	.zero		1


	//   ....[42]....
        /*057c*/ 	.word	0x0000d300
        /*0580*/ 	.word	0x00000002
        /*0584*/ 	.word	0x00038860
        /*0588*/ 	.short	0x010a
        /*058a*/ 	.byte	0x3f
	.zero		1


	//   ....[43]....
        /*058c*/ 	.word	0x0000d860
        /*0590*/ 	.word	0x00000002
        /*0594*/ 	.word	0x00038840
        /*0598*/ 	.short	0x010a
        /*059a*/ 	.byte	0x3f
	.zero		1


	//   ....[44]....
        /*059c*/ 	.word	0x0000dbb0
        /*05a0*/ 	.word	0x00000002
        /*05a4*/ 	.word	0x00038860
        /*05a8*/ 	.short	0x010a
        /*05aa*/ 	.byte	0x3f
	.zero		1


	//   ....[45]....
        /*05ac*/ 	.word	0x0000dfb0
        /*05b0*/ 	.word	0x00000003
        /*05b4*/ 	.word	0x00038860
        /*05b8*/ 	.short	0x010a
        /*05ba*/ 	.byte	0x3f
	.zero		1


	//   ....[46]....
        /*05bc*/ 	.word	0x0000e450
        /*05c0*/ 	.word	0x00000000
        /*05c4*/ 	.word	0x00038820
        /*05c8*/ 	.short	0x010a
        /*05ca*/ 	.byte	0x3f
	.zero		1


	//   ....[47]....
        /*05cc*/ 	.word	0x0000e610
        /*05d0*/ 	.word	0x00000006
        /*05d4*/ 	.word	0x00000000
        /*05d8*/ 	.short	0x010a
        /*05da*/ 	.byte	0x3f
	.zero		1


	//   ....[48]....
        /*05dc*/ 	.word	0x0000e680
        /*05e0*/ 	.word	0x00000003
        /*05e4*/ 	.word	0x00000000
        /*05e8*/ 	.short	0x010a
        /*05ea*/ 	.byte	0x3f
	.zero		1


	//   ....[49]....
        /*05ec*/ 	.word	0x0000e6e0
        /*05f0*/ 	.word	0x00000010
        /*05f4*/ 	.word	0x00000000
        /*05f8*/ 	.short	0x010a
        /*05fa*/ 	.byte	0x3f
	.zero		1


	//   ....[50]....
        /*05fc*/ 	.word	0x0000e710
        /*0600*/ 	.word	0x00000003
        /*0604*/ 	.word	0x00000000
        /*0608*/ 	.short	0x010a
        /*060a*/ 	.byte	0x3f
	.zero		1


	//   ....[51]....
        /*060c*/ 	.word	0x0000e790
        /*0610*/ 	.word	0x00000003
        /*0614*/ 	.word	0x00038800
        /*0618*/ 	.short	0x010a
        /*061a*/ 	.byte	0x3f
	.zero		1


	//   ....[52]....
        /*061c*/ 	.word	0x0000e7e0
        /*0620*/ 	.word	0x00000000
        /*0624*/ 	.word	0x00038830
        /*0628*/ 	.short	0x010a
        /*062a*/ 	.byte	0x3f
	.zero		1


	//   ....[53]....
        /*062c*/ 	.word	0x0000e840
        /*0630*/ 	.word	0x00000004
        /*0634*/ 	.word	0x00038830
        /*0638*/ 	.short	0x010a
        /*063a*/ 	.byte	0x3f
	.zero		1


	//   ....[54]....
        /*063c*/ 	.word	0x0000e8a0
        /*0640*/ 	.word	0x00000003
        /*0644*/ 	.word	0x00038850
        /*0648*/ 	.short	0x010a
        /*064a*/ 	.byte	0x3f
	.zero		1


	//   ....[55]....
        /*064c*/ 	.word	0x0000e900
        /*0650*/ 	.word	0x00000007
        /*0654*/ 	.word	0x00038850
        /*0658*/ 	.short	0x010a
        /*065a*/ 	.byte	0x3f
	.zero		1


	//   ....[56]....
        /*065c*/ 	.word	0x0000eaa0
        /*0660*/ 	.word	0x00000004
        /*0664*/ 	.word	0x00038840
        /*0668*/ 	.short	0x010a
        /*066a*/ 	.byte	0x3f
	.zero		1


	//   ....[57]....
        /*066c*/ 	.word	0x0000eb20
        /*0670*/ 	.word	0x00000007
        /*0674*/ 	.word	0x00038820
        /*0678*/ 	.short	0x010a
        /*067a*/ 	.byte	0x3f
	.zero		1


	//   ....[58]....
        /*067c*/ 	.word	0x0000eb70
        /*0680*/ 	.word	0x00000002
        /*0684*/ 	.word	0x00038840
        /*0688*/ 	.short	0x010a
        /*068a*/ 	.byte	0x3f
	.zero		1


	//   ....[59]....
        /*068c*/ 	.word	0x0000ebc0
        /*0690*/ 	.word	0x00000002
        /*0694*/ 	.word	0x00038860
        /*0698*/ 	.short	0x010a
        /*069a*/ 	.byte	0x3f
	.zero		1


	//   ....[60]....
        /*069c*/ 	.word	0x0000ec10
        /*06a0*/ 	.word	0x00000002
        /*06a4*/ 	.word	0x00038840
        /*06a8*/ 	.short	0x010a
        /*06aa*/ 	.byte	0x3f
	.zero		1


	//   ....[61]....
        /*06ac*/ 	.word	0x0000ec60
        /*06b0*/ 	.word	0x00000002
        /*06b4*/ 	.word	0x00038860
        /*06b8*/ 	.short	0x010a
        /*06ba*/ 	.byte	0x3f
	.zero		1


	//   ....[62]....
        /*06bc*/ 	.word	0x0000ecb0
        /*06c0*/ 	.word	0x00000002
        /*06c4*/ 	.word	0x00038840
        /*06c8*/ 	.short	0x010a
        /*06ca*/ 	.byte	0x3f
	.zero		1


	//   ....[63]....
        /*06cc*/ 	.word	0x0000ed00
        /*06d0*/ 	.word	0x00000002
        /*06d4*/ 	.word	0x00038860
        /*06d8*/ 	.short	0x010a
        /*06da*/ 	.byte	0x3f
	.zero		1


	//   ....[64]....
        /*06dc*/ 	.word	0x0000ed50
        /*06e0*/ 	.word	0x00000003
        /*06e4*/ 	.word	0x00038860
        /*06e8*/ 	.short	0x010a
        /*06ea*/ 	.byte	0x3f
	.zero		1


	//   ....[65]....
        /*06ec*/ 	.word	0x0000eda0
        /*06f0*/ 	.word	0x00000000
        /*06f4*/ 	.word	0x00038820
        /*06f8*/ 	.short	0x010a
        /*06fa*/ 	.byte	0x3f
	.zero		1


	//   ....[66]....
        /*06fc*/ 	.word	0x0000ef40
        /*0700*/ 	.word	0x00000006
        /*0704*/ 	.word	0x00000000
        /*0708*/ 	.short	0x010a
        /*070a*/ 	.byte	0x3f
	.zero		1


	//   ....[67]....
        /*070c*/ 	.word	0x0000ef90
        /*0710*/ 	.word	0x00000003
        /*0714*/ 	.word	0x00000000
        /*0718*/ 	.short	0x010a
        /*071a*/ 	.byte	0x3f
	.zero		1


	//   ....[68]....
        /*071c*/ 	.word	0x0000efe0
        /*0720*/ 	.word	0x00000010
        /*0724*/ 	.word	0x00000000
        /*0728*/ 	.short	0x010a
        /*072a*/ 	.byte	0x3f
	.zero		1


	//----- nvinfo : EIATTR_NUM_MBARRIERS
	.align		4
.L_389:
        /*072c*/ 	.byte	0x03, 0x38
        /*072e*/ 	.short	0x0016


	//----- nvinfo : EIATTR_EXIT_INSTR_OFFSETS
	.align		4
        /*0730*/ 	.byte	0x04, 0x1c
        /*0732*/ 	.short	(.L_391 - .L_390)


	//   ....[0]....
.L_390:
        /*0734*/ 	.word	0x00000f90


	//   ....[1]....
        /*0738*/ 	.word	0x0000ade0


	//   ....[2]....
        /*073c*/ 	.word	0x0000ae40


	//   ....[3]....
        /*0740*/ 	.word	0x0000e760


	//----- nvinfo : EIATTR_MAX_THREADS
	.align		4
.L_391:
        /*0744*/ 	.byte	0x04, 0x05
        /*0746*/ 	.short	(.L_393 - .L_392)
.L_392:
        /*0748*/ 	.word	0x00000180
        /*074c*/ 	.word	0x00000001
        /*0750*/ 	.word	0x00000001


	//----- nvinfo : EIATTR_CRS_STACK_SIZE
	.align		4
.L_393:
        /*0754*/ 	.byte	0x04, 0x1e
        /*0756*/ 	.short	(.L_395 - .L_394)
.L_394:
        /*0758*/ 	.word	0x00000000


	//----- nvinfo : EIATTR_CBANK_PARAM_SIZE
	.align		4
.L_395:
        /*075c*/ 	.byte	0x03, 0x19
        /*075e*/ 	.short	0x0bf0


	//----- nvinfo : EIATTR_PARAM_CBANK
	.align		4
        /*0760*/ 	.byte	0x04, 0x0a
        /*0762*/ 	.short	(.L_397 - .L_396)
	.align		4
.L_396:
        /*0764*/ 	.word	index@(.nv.constant0._ZN7cutlass13device_kernelIN5flash11enable_sm90INS1_16FlashAttnFwdSm90INS1_25CollectiveMainloopFwdSm90ILi2EN4cute5tupleIJNS5_1CILi2EEENS7_ILi1EEES9_EEENS6_IJNS7_ILi128EEENS7_ILi80EEENS7_ILi256EEEEEELi256ENS_6half_tEfNS_4arch4Sm90ELb0ELb0ELb0ELb0ELb0ELb0ELb0ELb1ELb1ELb0ELb0ELb0EEENS1_21CollectiveEpilogueFwdINS6_IJSB_SD_SC_EEESA_SF_SH_Li256ELb0ELb0ELb0ELb0EEENS1_29StaticPersistentTileSchedulerILb0EEEEEEEEEvNT_6ParamsE)
        /*0768*/ 	.short	0x0210
        /*076a*/ 	.short	0x0bf0


	//----- nvinfo : EIATTR_SW_WAR
	.align		4
.L_397:
        /*076c*/ 	.byte	0x04, 0x36
        /*076e*/ 	.short	(.L_399 - .L_398)
.L_398:
        /*0770*/ 	.word	0x00000008
.L_399:


//--------------------- .nv.info._ZN7cutlass13device_kernelIN5flash11enable_sm90INS1_16FlashAttnFwdSm90INS1_25CollectiveMainloopFwdSm90ILi2EN4cute5tupleIJNS5_1CILi1EEES8_S8_EEENS6_IJNS7_ILi128EEENS7_ILi80EEENS7_ILi256EEEEEELi256ENS_6half_tEfNS_4arch4Sm90ELb0ELb0ELb0ELb1ELb0ELb0ELb0ELb1ELb1ELb0ELb0ELb0EEENS1_21CollectiveEpilogueFwdINS6_IJSA_SC_SB_EEES9_SE_SG_Li256ELb1ELb0ELb0ELb0EEENS1_36VarlenDynamicPersistentTileSchedulerILi128ELi80ELi256ELi32ELb0ELb0ELb1ELb0ELb1ELb1EEEEEEEEEvNT_6ParamsE --------------------------
	.section	.nv.info._ZN7cutlass13device_kernelIN5flash11enable_sm90INS1_16FlashAttnFwdSm90INS1_25CollectiveMainloopFwdSm90ILi2EN4cute5tupleIJNS5_1CILi1EEES8_S8_EEENS6_IJNS7_ILi128EEENS7_ILi80EEENS7_ILi256EEEEEELi256ENS_6half_tEfNS_4arch4Sm90ELb0ELb0ELb0ELb1ELb0ELb0ELb0ELb1ELb1ELb0ELb0ELb0EEENS1_21CollectiveEpilogueFwdINS6_IJSA_SC_SB_EEES9_SE_SG_Li256ELb1ELb0ELb0ELb0EEENS1_36VarlenDynamicPersistentTileSchedulerILi128ELi80ELi256ELi32ELb0ELb0ELb1ELb0ELb1ELb1EEEEEEEEEvNT_6ParamsE,"",@"SHT_CUDA_INFO"
	.sectionflags	@""
	.align	4


	//----- nvinfo : EIATTR_CUDA_API_VERSION
	.align		4
        /*0000*/ 	.byte	0x04, 0x37
        /*0002*/ 	.short	(.L_401 - .L_400)
.L_400:
        /*0004*/ 	.word	0x00000082


	//----- nvinfo : EIATTR_KPARAM_INFO
	.align		4
.L_401:
        /*0008*/ 	.byte	0x04, 0x17
        /*000a*/ 	.short	(.L_403 - .L_402)
.L_402:
        /*000c*/ 	.word	0x00000000
        /*0010*/ 	.short	0x0000
        /*0012*/ 	.short	0x0070
        /*0014*/ 	.byte	0x00, 0xf0, 0x01, 0x28


	//----- nvinfo : EIATTR_SPARSE_MMA_MASK
	.align		4
.L_403:
        /*0018*/ 	.byte	0x03, 0x50
        /*001a*/ 	.short	0x0000


	//----- nvinfo : EIATTR_MAXREG_COUNT
	.align		4
        /*001c*/ 	.byte	0x03, 0x1b
        /*001e*/ 	.short	0x00a8


	//----- nvinfo : EIATTR_NUM_BARRIERS
	.align		4
        /*0020*/ 	.byte	0x02, 0x4c
        /*0022*/ 	.byte	0x09
	.zero		1


	//----- nvinfo : EIATTR_EXTERNS
	.align		4
        /*0024*/ 	.byte	0x04, 0x0f
        /*0026*/ 	.short	(.L_405 - .L_404)


	//   ....[0]....
	.align		4
.L_404:
        /*0028*/ 	.word	index@(__assertfail)


	//----- nvinfo : EIATTR_ANNOTATIONS
	.align		4
.L_405:
        /*002c*/ 	.byte	0x04, 0x55
        /*002e*/ 	.short	(.L_407 - .L_406)


	//   ....[0]....
.L_406:
        /* <DEDUP_REMOVED lines=39> */


	//----- nvinfo : EIATTR_MERCURY_ISA_VERSION
	.align		4
.L_407:
        /*0290*/ 	.byte	0x03, 0x5f
        /*0292*/ 	.short	0x0101


	//----- nvinfo : EIATTR_UNUSED_LOAD_BYTE_OFFSET
	.align		4
        /*0294*/ 	.byte	0x04, 0x44
        /*0296*/ 	.short	(.L_409 - .L_408)


	//   ....[0]....
.L_408:
        /*0298*/ 	.word	0x00000a40
        /*029c*/ 	.word	0x0000fff0


	//   ....[1]....
        /*02a0*/ 	.word	0x0000a630
        /*02a4*/ 	.word	0x0000fff0


	//----- nvinfo : EIATTR_INT_WARP_WIDE_INSTR_OFFSETS
	.align		4
.L_409:
        /*02a8*/ 	.byte	0x04, 0x31
        /*02aa*/ 	.short	(.L_411 - .L_410)


	//   ....[0]....
.L_410:
        /*02ac*/ 	.word	0x00000160


	//   ....[1]....
        /*02b0*/ 	.word	0x000001a0


	//   ....[2]....
        /*02b4*/ 	.word	0x00000210


	//   ....[3]....
        /*02b8*/ 	.word	0x00008120


	//   ....[4]....
        /*02bc*/ 	.word	0x0000e150


	//   ....[5]....
        /*02c0*/ 	.word	0x0000e1f0


	//   ....[6]....
        /*02c4*/ 	.word	0x0000e680


	//   ....[7]....
        /*02c8*/ 	.word	0x0000e6b0


	//   ....[8]....
        /*02cc*/ 	.word	0x0000e8c0


	//   ....[9]....
        /*02d0*/ 	.word	0x0000e9b0


	//   ....[10]....
        /*02d4*/ 	.word	0x0000eaa0


	//   ....[11]....
        /*02d8*/ 	.word	0x000111a0


	//   ....[12]....
        /*02dc*/ 	.word	0x00011240


	//----- nvinfo : EIATTR_COOP_GROUP_MASK_REGIDS
	.align		4
.L_411:
        /*02e0*/ 	.byte	0x04, 0x29
        /*02e2*/ 	.short	(.L_413 - .L_412)


	//   ....[0]....
.L_412:
        /*02e4*/ 	.word	0xffffffff


	//   ....[1]....
        /*02e8*/ 	.word	0xffffffff


	//   ....[2]....
        /*02ec*/ 	.word	0xffffffff


	//   ....[3]....
        /*02f0*/ 	.word	0xffffffff


	//   ....[4]....
        /*02f4*/ 	.word	0xffffffff


	//   ....[5]....
        /*02f8*/ 	.word	0xffffffff


	//   ....[6]....
        /*02fc*/ 	.word	0xffffffff


	//   ....[7]....
        /*0300*/ 	.word	0xffffffff


	//   ....[8]....
        /*0304*/ 	.word	0xffffffff


	//   ....[9]....
        /*0308*/ 	.word	0xffffffff


	//   ....[10]....
        /*030c*/ 	.word	0xffffffff


	//   ....[11]....
        /*0310*/ 	.word	0xffffffff


	//   ....[12]....
        /*0314*/ 	.word	0xffffffff


	//   ....[13]....
        /*0318*/ 	.word	0xffffffff


	//   ....[14]....
        /*031c*/ 	.word	0xffffffff


	//   ....[15]....
        /*0320*/ 	.word	0xffffffff


	//   ....[16]....
        /*0324*/ 	.word	0xffffffff


	//   ....[17]....
        /*0328*/ 	.word	0xffffffff


	//   ....[18]....
        /*032c*/ 	.word	0xffffffff


	//   ....[19]....
        /*0330*/ 	.word	0xffffffff


	//   ....[20]....
        /*0334*/ 	.word	0xffffffff


	//   ....[21]....
        /*0338*/ 	.word	0xffffffff


	//   ....[22]....
        /*033c*/ 	.word	0xffffffff


	//   ....[23]....
        /*0340*/ 	.word	0xffffffff


	//   ....[24]....
        /*0344*/ 	.word	0xffffffff


	//   ....[25]....
        /*0348*/ 	.word	0xffffffff


	//   ....[26]....
        /*034c*/ 	.word	0xffffffff


	//   ....[27]....
        /*0350*/ 	.word	0xffffffff


	//   ....[28]....
        /*0354*/ 	.word	0xffffffff


	//   ....[29]....
        /*0358*/ 	.word	0xffffffff


	//   ....[30]....
        /*035c*/ 	.word	0xffffffff


	//   ....[31]....
        /*0360*/ 	.word	0xffffffff


	//   ....[32]....
        /*0364*/ 	.word	0xffffffff


	//   ....[33]....
        /*0368*/ 	.word	0xffffffff


	//   ....[34]....
        /*036c*/ 	.word	0xffffffff


	//   ....[35]....
        /*0370*/ 	.word	0xffffffff


	//   ....[36]....
        /*0374*/ 	.word	0xffffffff


	//   ....[37]....
        /*0378*/ 	.word	0xffffffff


	//   ....[38]....
        /*037c*/ 	.word	0xffffffff


	//   ....[39]....
        /*0380*/ 	.word	0xffffffff


	//   ....[40]....
        /*0384*/ 	.word	0xffffffff


	//   ....[41]....
        /*0388*/ 	.word	0xffffffff


	//   ....[42]....
        /*038c*/ 	.word	0xffffffff


	//   ....[43]....
        /*0390*/ 	.word	0xffffffff


	//   ....[44]....
        /*0394*/ 	.word	0xffffffff


	//   ....[45]....
        /*0398*/ 	.word	0xffffffff


	//   ....[46]....
        /*039c*/ 	.word	0xffffffff


	//   ....[47]....
        /*03a0*/ 	.word	0xffffffff


	//   ....[48]....
        /*03a4*/ 	.word	0xffffffff


	//   ....[49]....
        /*03a8*/ 	.word	0xffffffff


	//   ....[50]....
        /*03ac*/ 	.word	0xffffffff


	//   ....[51]....
        /*03b0*/ 	.word	0xffffffff


	//   ....[52]....
        /*03b4*/ 	.word	0xffffffff


	//   ....[53]....
        /*03b8*/ 	.word	0xffffffff


	//   ....[54]....
        /*03bc*/ 	.word	0x0500000f


	//   ....[55]....
        /*03c0*/ 	.word	0x0500000f


	//   ....[56]....
        /*03c4*/ 	.word	0x0500000f


	//   ....[57]....
        /*03c8*/ 	.word	0x0500000f


	//   ....[58]....
        /*03cc*/ 	.word	0x0500000f


	//   ....[59]....
        /*03d0*/ 	.word	0x0500000f


	//   ....[60]....
        /*03d4*/ 	.word	0x0500000f


	//   ....[61]....
        /*03d8*/ 	.word	0x0500000f


	//   ....[62]....
        /*03dc*/ 	.word	0x0500000f


	//   ....[63]....
        /*03e0*/ 	.word	0x0500000f


	//   ....[64]....
        /*03e4*/ 	.word	0x0500000f


	//   ....[65]....
        /*03e8*/ 	.word	0x0500000f


	//   ....[66]....
        /*03ec*/ 	.word	0x0500000f


	//   ....[67]....
        /*03f0*/ 	.word	0x0500000f


	//   ....[68]....
        /*03f4*/ 	.word	0x0500000f


	//   ....[69]....
        /*03f8*/ 	.word	0x0500000f


	//   ....[70]....
        /*03fc*/ 	.word	0x0500000f


	//   ....[71]....
        /*0400*/ 	.word	0x0500000f


	//   ....[72]....
        /*0404*/ 	.word	0x0500000f


	//----- nvinfo : EIATTR_COOP_GROUP_INSTR_OFFSETS
	.align		4
.L_413:
        /*0408*/ 	.byte	0x04, 0x28
        /*040a*/ 	.short	(.L_415 - .L_414)


	//   ....[0]....
.L_414:
        /*040c*/ 	.word	0x00000060


	//   ....[1]....
        /*0410*/ 	.word	0x00000170


	//   ....[2]....
        /*0414*/ 	.word	0x000001c0


	//   ....[3]....
        /*0418*/ 	.word	0x000003f0


	//   ....[4]....
        /*041c*/ 	.word	0x00000550


	//   ....[5]....
        /*0420*/ 	.word	0x00000670


	//   ....[6]....
        /*0424*/ 	.word	0x000007d0


	//   ....[7]....
        /*0428*/ 	.word	0x00001600


	//   ....[8]....
        /*042c*/ 	.word	0x000044a0


	//   ....[9]....
        /*0430*/ 	.word	0x000044e0


	//   ....[10]....
        /*0434*/ 	.word	0x00004880


	//   ....[11]....
        /*0438*/ 	.word	0x00004900


	//   ....[12]....
        /*043c*/ 	.word	0x00008380


	//   ....[13]....
        /*0440*/ 	.word	0x000084a0


	//   ....[14]....
        /*0444*/ 	.word	0x00008930


	//   ....[15]....
        /*0448*/ 	.word	0x00008950


	//   ....[16]....
        /*044c*/ 	.word	0x00009940


	//   ....[17]....
        /*0450*/ 	.word	0x00009a00


	//   ....[18]....
        /*0454*/ 	.word	0x00009ad0


	//   ....[19]....
        /*0458*/ 	.word	0x00009cb0


	//   ....[20]....
        /*045c*/ 	.word	0x0000d270


	//   ....[21]....
        /*0460*/ 	.word	0x0000d410


	//   ....[22]....
        /*0464*/ 	.word	0x0000d440


	//   ....[23]....
        /*0468*/ 	.word	0x0000d480


	//   ....[24]....
        /*046c*/ 	.word	0x0000d4e0


	//   ....[25]....
        /*0470*/ 	.word	0x0000d540


	//   ....[26]....
        /*0474*/ 	.word	0x0000d580


	//   ....[27]....
        /*0478*/ 	.word	0x0000d740


	//   ....[28]....
        /*047c*/ 	.word	0x0000d7a0


	//   ....[29]....
        /*0480*/ 	.word	0x0000d7e0


	//   ....[30]....
        /*0484*/ 	.word	0x0000d820


	//   ....[31]....
        /*0488*/ 	.word	0x0000d850


	//   ....[32]....
        /*048c*/ 	.word	0x0000d880


	//   ....[33]....
        /*0490*/ 	.word	0x0000d910


	//   ....[34]....
        /*0494*/ 	.word	0x0000d940


	//   ....[35]....
        /*0498*/ 	.word	0x0000d9d0


	//   ....[36]....
        /*049c*/ 	.word	0x00011700


	//   ....[37]....
        /*04a0*/ 	.word	0x00011710


	//   ....[38]....
        /*04a4*/ 	.word	0x00011830


	//   ....[39]....
        /*04a8*/ 	.word	0x00011890


	//   ....[40]....
        /*04ac*/ 	.word	0x000118d0


	//   ....[41]....
        /*04b0*/ 	.word	0x00011910


	//   ....[42]....
        /*04b4*/ 	.word	0x00011940


	//   ....[43]....
        /*04b8*/ 	.word	0x00011970


	//   ....[44]....
        /*04bc*/ 	.word	0x00011b10


	//   ....[45]....
        /*04c0*/ 	.word	0x00011b70


	//   ....[46]....
        /*04c4*/ 	.word	0x00011bb0


	//   ....[47]....
        /*04c8*/ 	.word	0x00011bf0


	//   ....[48]....
        /*04cc*/ 	.word	0x00011c20


	//   ....[49]....
        /*04d0*/ 	.word	0x00011c50


	//   ....[50]....
        /*04d4*/ 	.word	0x00011d10


	//   ....[51]....
        /*04d8*/ 	.word	0x00011d30


	//   ....[52]....
        /*04dc*/ 	.word	0x00011da0


	//   ....[53]....
        /*04e0*/ 	.word	0x000121f0


	//   ....[54]....
        /*04e4*/ 	.word	0x00012700


	//   ....[55]....
        /*04e8*/ 	.word	0x00012b20


	//   ....[56]....
        /*04ec*/ 	.word	0x00012bb0


	//   ....[57]....
        /*04f0*/ 	.word	0x00012c50


	//   ....[58]....
        /*04f4*/ 	.word	0x00012d00


	//   ....[59]....
        /*04f8*/ 	.word	0x00012d80


	//   ....[60]....
        /*04fc*/ 	.word	0x00012e00


	//   ....[61]....
        /*0500*/ 	.word	0x00012e80


	//   ....[62]....
        /*0504*/ 	.word	0x00012f00


	//   ....[63]....
        /*0508*/ 	.word	0x00012f90


	//   ....[64]....
        /*050c*/ 	.word	0x00013040


	//   ....[65]....
        /*0510*/ 	.word	0x000130c0


	//   ....[66]....
        /*0514*/ 	.word	0x00013140


	//   ....[67]....
        /*0518*/ 	.word	0x000131c0


	//   ....[68]....
        /*051c*/ 	.word	0x00013240


	//   ....[69]....
        /*0520*/ 	.word	0x000132b0


	//   ....[70]....
        /*0524*/ 	.word	0x00013350


	//   ....[71]....
        /*0528*/ 	.word	0x000133e0


	//   ....[72]....
        /*052c*/ 	.word	0x00013500


	//----- nvinfo : EIATTR_REG_RECONFIG
	.align		4
.L_415:
        /*0530*/ 	.byte	0x01, 0x54
	.zero		2


	//----- nvinfo : EIATTR_SYSCALL_OFFSETS
	.align		4
        /*0534*/ 	.byte	0x04, 0x46
        /*0536*/ 	.short	(.L_417 - .L_416)


	//   ....[0]....
.L_416:
        /*0538*/ 	.word	0x000017e0


	//   ....[1]....
        /*053c*/ 	.word	0x0000e380


	//   ....[2]....
        /*0540*/ 	.word	0x0000e4c0


	//   ....[3]....
        /*0544*/ 	.word	0x0000e5c0


	//----- nvinfo : EIATTR_MBARRIER_INSTR_OFFSETS
	.align		4
.L_417:
        /*0548*/ 	.byte	0x04, 0x39
        /*054a*/ 	.short	(.L_419 - .L_418)


	//   ....[0]....
.L_418:
        /*054c*/ 	.word	0x000002a0
        /*0550*/ 	.word	0x000000ff
        /*0554*/ 	.word	0x00038800
        /*0558*/ 	.short	0x0100
        /*055a*/ 	.byte	0x08
	.zero		1


	//   ....[1]....
        /*055c*/ 	.word	0x000002b0
        /*0560*/ 	.word	0x000000ff
        /*0564*/ 	.word	0x00038820
        /*0568*/ 	.short	0x0100
        /*056a*/ 	.byte	0x08
	.zero		1


	//   ....[2]....
        /*056c*/ 	.word	0x000003a0
        /*0570*/ 	.word	0x000000ff
        /*0574*/ 	.word	0x00038830
        /*0578*/ 	.short	0x0100
        /*057a*/ 	.byte	0x08
	.zero		1


	//   ....[3]....
        /*057c*/ 	.word	0x000003b0
        /*0580*/ 	.word	0x000000ff
        /*0584*/ 	.word	0x00038840
        /*0588*/ 	.short	0x0100
        /*058a*/ 	.byte	0x08
	.zero		1


	//   ....[4]....
        /*058c*/ 	.word	0x000003c0
        /*0590*/ 	.word	0x000000ff
        /*0594*/ 	.word	0x00038838
        /*0598*/ 	.short	0x0100
        /*059a*/ 	.byte	0x08
	.zero		1


	//   ....[5]....
        /*059c*/ 	.word	0x000003d0
        /*05a0*/ 	.word	0x000000ff
        /*05a4*/ 	.word	0x00038848
        /*05a8*/ 	.short	0x0100
        /*05aa*/ 	.byte	0x08
	.zero		1


	//   ....[6]....
        /*05ac*/ 	.word	0x00000500
        /*05b0*/ 	.word	0x000000ff
        /*05b4*/ 	.word	0x00038850
        /*05b8*/ 	.short	0x0100
        /*05ba*/ 	.byte	0x08
	.zero		1


	//   ....[7]....
        /*05bc*/ 	.word	0x00000510
        /*05c0*/ 	.word	0x000000ff
        /*05c4*/ 	.word	0x00038860
        /*05c8*/ 	.short	0x0100
        /*05ca*/ 	.byte	0x08
	.zero		1


	//   ....[8]....
        /*05cc*/ 	.word	0x00000520
        /*05d0*/ 	.word	0x000000ff
        /*05d4*/ 	.word	0x00038858
        /*05d8*/ 	.short	0x0100
        /*05da*/ 	.byte	0x08
	.zero		1


	//   ....[9]....
        /*05dc*/ 	.word	0x00000530
        /*05e0*/ 	.word	0x000000ff
        /*05e4*/ 	.word	0x00038868
        /*05e8*/ 	.short	0x0100
        /*05ea*/ 	.byte	0x08
	.zero		1


	//   ....[10]....
        /*05ec*/ 	.word	0x00000620
        /*05f0*/ 	.word	0x000000ff
        /*05f4*/ 	.word	0x00038870
        /*05f8*/ 	.short	0x0100
        /*05fa*/ 	.byte	0x06
	.zero		1


	//   ....[11]....
        /*05fc*/ 	.word	0x00000630
        /*0600*/ 	.word	0x000000ff
        /*0604*/ 	.word	0x00038880
        /*0608*/ 	.short	0x0100
        /*060a*/ 	.byte	0x06
	.zero		1


	//   ....[12]....
        /*060c*/ 	.word	0x00000640
        /*0610*/ 	.word	0x000000ff
        /*0614*/ 	.word	0x00038878
        /*0618*/ 	.short	0x0100
        /*061a*/ 	.byte	0x06
	.zero		1


	//   ....[13]....
        /*061c*/ 	.word	0x00000650
        /*0620*/ 	.word	0x000000ff
        /*0624*/ 	.word	0x00038888
        /*0628*/ 	.short	0x0100
        /*062a*/ 	.byte	0x06
	.zero		1


	//   ....[14]....
        /*062c*/ 	.word	0x00000780
        /*0630*/ 	.word	0x000000ff
        /*0634*/ 	.word	0x00038890
        /*0638*/ 	.short	0x0100
        /*063a*/ 	.byte	0x08
	.zero		1


	//   ....[15]....
        /*063c*/ 	.word	0x00000790
        /*0640*/ 	.word	0x000000ff
        /*0644*/ 	.word	0x000388a0
        /*0648*/ 	.short	0x0100
        /*064a*/ 	.byte	0x08
	.zero		1


	//   ....[16]....
        /*064c*/ 	.word	0x000007a0
        /*0650*/ 	.word	0x000000ff
        /*0654*/ 	.word	0x00038898
        /*0658*/ 	.short	0x0100
        /*065a*/ 	.byte	0x08
	.zero		1


	//   ....[17]....
        /*065c*/ 	.word	0x000007b0
        /*0660*/ 	.word	0x000000ff
        /*0664*/ 	.word	0x000388a8
        /*0668*/ 	.short	0x0100
        /*066a*/ 	.byte	0x08
	.zero		1


	//   ....[18]....
        /*066c*/ 	.word	0x000008e0
        /*0670*/ 	.word	0x000000ff
        /*0674*/ 	.word	0x000388b0
        /*0678*/ 	.short	0x0100
        /*067a*/ 	.byte	0x08
	.zero		1


	//   ....[19]....
        /*067c*/ 	.word	0x000008f0
        /*0680*/ 	.word	0x000000ff
        /*0684*/ 	.word	0x000388c0
        /*0688*/ 	.short	0x0100
        /*068a*/ 	.byte	0x08
	.zero		1


	//   ....[20]....
        /*068c*/ 	.word	0x00000900
        /*0690*/ 	.word	0x000000ff
        /*0694*/ 	.word	0x000388b8
        /*0698*/ 	.short	0x0100
        /*069a*/ 	.byte	0x08
	.zero		1


	//   ....[21]....
        /*069c*/ 	.word	0x00000910
        /*06a0*/ 	.word	0x000000ff
        /*06a4*/ 	.word	0x000388c8
        /*06a8*/ 	.short	0x0100
        /*06aa*/ 	.byte	0x08
	.zero		1


	//   ....[22]....
        /*06ac*/ 	.word	0x000018b0
        /*06b0*/ 	.word	0x00000005
        /*06b4*/ 	.word	0x00038800
        /*06b8*/ 	.short	0x010a
        /*06ba*/ 	.byte	0x3f
	.zero		1


	//   ....[23]....
        /*06bc*/ 	.word	0x00001920
        /*06c0*/ 	.word	0x00000000
        /*06c4*/ 	.word	0x00038830
        /*06c8*/ 	.short	0x010a
        /*06ca*/ 	.byte	0x3f
	.zero		1


	//   ....[24]....
        /*06cc*/ 	.word	0x00001990
        /*06d0*/ 	.word	0x00000000
        /*06d4*/ 	.word	0x00038830
        /*06d8*/ 	.short	0x010a
        /*06da*/ 	.byte	0x3f
	.zero		1


	//   ....[25]....
        /*06dc*/ 	.word	0x000043f0
        /*06e0*/ 	.word	0x00000000
        /*06e4*/ 	.word	0x00000000
        /*06e8*/ 	.short	0x0101
        /*06ea*/ 	.byte	0x3f
	.zero		1


	//   ....[26]....
        /*06ec*/ 	.word	0x00005790
        /*06f0*/ 	.word	0x000000ff
        /*06f4*/ 	.word	0x00038830
        /*06f8*/ 	.short	0x010a
        /*06fa*/ 	.byte	0x3d
	.zero		1


	//   ....[27]....
        /*06fc*/ 	.word	0x000057d0
        /*0700*/ 	.word	0x000000ff
        /*0704*/ 	.word	0x00038830
        /*0708*/ 	.short	0x010a
        /*070a*/ 	.byte	0x3d
	.zero		1


	//   ....[28]....
        /*070c*/ 	.word	0x00008070
        /*0710*/ 	.word	0x000000ff
        /*0714*/ 	.word	0x00038850
        /*0718*/ 	.short	0x010a
        /*071a*/ 	.byte	0x04
	.zero		1


	//   ....[29]....
        /*071c*/ 	.word	0x000080b0
        /*0720*/ 	.word	0x000000ff
        /*0724*/ 	.word	0x00038850
        /*0728*/ 	.short	0x010a
        /*072a*/ 	.byte	0x04
	.zero		1


	//   ....[30]....
        /*072c*/ 	.word	0x00008e70
        /*0730*/ 	.word	0x000000ff
        /*0734*/ 	.word	0x00000000
        /*0738*/ 	.short	0x0101
        /*073a*/ 	.byte	0x3d
	.zero		1


	//   ....[31]....
        /*073c*/ 	.word	0x00008ed0
        /*0740*/ 	.word	0x000000ff
        /*0744*/ 	.word	0x00000000
        /*0748*/ 	.short	0x0101
        /*074a*/ 	.byte	0x04
	.zero		1


	//   ....[32]....
        /*074c*/ 	.word	0x000098a0
        /*0750*/ 	.word	0x0000000b
        /*0754*/ 	.word	0x00038850
        /*0758*/ 	.short	0x010a
        /*075a*/ 	.byte	0x3f
	.zero		1


	//   ....[33]....
        /*075c*/ 	.word	0x000098e0
        /*0760*/ 	.word	0x0000000b
        /*0764*/ 	.word	0x00038850
        /*0768*/ 	.short	0x010a
        /*076a*/ 	.byte	0x3f
	.zero		1


	//   ....[34]....
        /*076c*/ 	.word	0x00009dd0
        /*0770*/ 	.word	0x0000000b
        /*0774*/ 	.word	0x00000000
        /*0778*/ 	.short	0x0101
        /*077a*/ 	.byte	0x3f
	.zero		1


	//   ....[35]....
        /*077c*/ 	.word	0x0000be20
        /*0780*/ 	.word	0x000000ad
        /*0784*/ 	.word	0x00000000
        /*0788*/ 	.short	0x0101
        /*078a*/ 	.byte	0x3f
	.zero		1


	//   ....[36]....
        /*078c*/ 	.word	0x0000ee10
        /*0790*/ 	.word	0x00000008
        /*0794*/ 	.word	0x00038840
        /*0798*/ 	.short	0x010a
        /*079a*/ 	.byte	0x3f
	.zero		1


	//   ....[37]....
        /*079c*/ 	.word	0x0000f490
        /*07a0*/ 	.word	0x00000009
        /*07a4*/ 	.word	0x00038820
        /*07a8*/ 	.short	0x010a
        /*07aa*/ 	.byte	0x3f
	.zero		1


	//   ....[38]....
        /*07ac*/ 	.word	0x0000f7e0
        /*07b0*/ 	.word	0x00000002
        /*07b4*/ 	.word	0x00038840
        /*07b8*/ 	.short	0x010a
        /*07ba*/ 	.byte	0x3f
	.zero		1


	//   ....[39]....
        /*07bc*/ 	.word	0x0000fb30
        /*07c0*/ 	.word	0x00000003
        /*07c4*/ 	.word	0x00000060
        /*07c8*/ 	.short	0x010a
        /*07ca*/ 	.byte	0x3f
	.zero		1


	//   ....[40]....
        /*07cc*/ 	.word	0x000101b0
        /*07d0*/ 	.word	0x00000002
        /*07d4*/ 	.word	0x00038840
        /*07d8*/ 	.short	0x010a
        /*07da*/ 	.byte	0x3f
	.zero		1


	//   ....[41]....
        /*07dc*/ 	.word	0x00010500
        /*07e0*/ 	.word	0x00000002
        /*07e4*/ 	.word	0x00000060
        /*07e8*/ 	.short	0x010a
        /*07ea*/ 	.byte	0x3f
	.zero		1


	//   ....[42]....
        /*07ec*/ 	.word	0x00010a80
        /*07f0*/ 	.word	0x00000002
        /*07f4*/ 	.word	0x00038840
        /*07f8*/ 	.short	0x010a
        /*07fa*/ 	.byte	0x3f
	.zero		1


	//   ....[43]....
        /*07fc*/ 	.word	0x00010dd0
        /*0800*/ 	.word	0x00000002
        /*0804*/ 	.word	0x00000060
        /*0808*/ 	.short	0x010a
        /*080a*/ 	.byte	0x3f
	.zero		1


	//   ....[44]....
        /*080c*/ 	.word	0x00011300
        /*0810*/ 	.word	0x00000003
        /*0814*/ 	.word	0x00038860
        /*0818*/ 	.short	0x010a
        /*081a*/ 	.byte	0x3f
	.zero		1


	//   ....[45]....
        /*081c*/ 	.word	0x00012170
        /*0820*/ 	.word	0x00000000
        /*0824*/ 	.word	0x00038820
        /*0828*/ 	.short	0x010a
        /*082a*/ 	.byte	0x3f
	.zero		1


	//   ....[46]....
        /*082c*/ 	.word	0x00012350
        /*0830*/ 	.word	0x00000006
        /*0834*/ 	.word	0x00000000
        /*0838*/ 	.short	0x010a
        /*083a*/ 	.byte	0x3f
	.zero		1


	//   ....[47]....
        /*083c*/ 	.word	0x000123c0
        /*0840*/ 	.word	0x00000007
        /*0844*/ 	.word	0x00000000
        /*0848*/ 	.short	0x010a
        /*084a*/ 	.byte	0x3f
	.zero		1


	//   ....[48]....
        /*084c*/ 	.word	0x00012430
        /*0850*/ 	.word	0x00000004
        /*0854*/ 	.word	0x00000000
        /*0858*/ 	.short	0x010a
        /*085a*/ 	.byte	0x3f
	.zero		1


	//   ....[49]....
        /*085c*/ 	.word	0x00012460
        /*0860*/ 	.word	0x00000003
        /*0864*/ 	.word	0x00000000
        /*0868*/ 	.short	0x010a
        /*086a*/ 	.byte	0x3f
	.zero		1


	//   ....[50]....
        /*086c*/ 	.word	0x000124c0
        /*0870*/ 	.word	0x00000005
        /*0874*/ 	.word	0x00038800
        /*0878*/ 	.short	0x010a
        /*087a*/ 	.byte	0x3f
	.zero		1


	//   ....[51]....
        /*087c*/ 	.word	0x00012510
        /*0880*/ 	.word	0x00000000
        /*0884*/ 	.word	0x00038830
        /*0888*/ 	.short	0x010a
        /*088a*/ 	.byte	0x3f
	.zero		1


	//   ....[52]....
        /*088c*/ 	.word	0x00012570
        /*0890*/ 	.word	0x00000004
        /*0894*/ 	.word	0x00038830
        /*0898*/ 	.short	0x010a
        /*089a*/ 	.byte	0x3f
	.zero		1


	//   ....[53]....
        /*089c*/ 	.word	0x000125d0
        /*08a0*/ 	.word	0x00000003
        /*08a4*/ 	.word	0x00038850
        /*08a8*/ 	.short	0x010a
        /*08aa*/ 	.byte	0x3f
	.zero		1


	//   ....[54]....
        /*08ac*/ 	.word	0x00012620
        /*08b0*/ 	.word	0x0000000b
        /*08b4*/ 	.word	0x00038850
        /*08b8*/ 	.short	0x010a
        /*08ba*/ 	.byte	0x3f
	.zero		1


	//   ....[55]....
        /*08bc*/ 	.word	0x000127c0
        /*08c0*/ 	.word	0x00000008
        /*08c4*/ 	.word	0x00038840
        /*08c8*/ 	.short	0x010a
        /*08ca*/ 	.byte	0x3f
	.zero		1


	//   ....[56]....
        /*08cc*/ 	.word	0x00012840
        /*08d0*/ 	.word	0x00000008
        /*08d4*/ 	.word	0x00038820
        /*08d8*/ 	.short	0x010a
        /*08da*/ 	.byte	0x3f
	.zero		1


	//   ....[57]....
        /*08dc*/ 	.word	0x00012890
        /*08e0*/ 	.word	0x00000002
        /*08e4*/ 	.word	0x00038840
        /*08e8*/ 	.short	0x010a
        /*08ea*/ 	.byte	0x3f
	.zero		1


	//   ....[58]....
        /*08ec*/ 	.word	0x000128e0
        /*08f0*/ 	.word	0x00000003
        /*08f4*/ 	.word	0x00000060
        /*08f8*/ 	.short	0x010a
        /*08fa*/ 	.byte	0x3f
	.zero		1


	//   ....[59]....
        /*08fc*/ 	.word	0x00012930
        /*0900*/ 	.word	0x00000002
        /*0904*/ 	.word	0x00038840
        /*0908*/ 	.short	0x010a
        /*090a*/ 	.byte	0x3f
	.zero		1


	//   ....[60]....
        /*090c*/ 	.word	0x00012980
        /*0910*/ 	.word	0x00000002
        /*0914*/ 	.word	0x00000060
        /*0918*/ 	.short	0x010a
        /*091a*/ 	.byte	0x3f
	.zero		1


	//   ....[61]....
        /*091c*/ 	.word	0x000129d0
        /*0920*/ 	.word	0x00000002
        /*0924*/ 	.word	0x00038840
        /*0928*/ 	.short	0x010a
        /*092a*/ 	.byte	0x3f
	.zero		1


	//   ....[62]....
        /*092c*/ 	.word	0x00012a20
        /*0930*/ 	.word	0x00000002
        /*0934*/ 	.word	0x00000060
        /*0938*/ 	.short	0x010a
        /*093a*/ 	.byte	0x3f
	.zero		1


	//   ....[63]....
        /*093c*/ 	.word	0x00012a70
        /*0940*/ 	.word	0x00000003
        /*0944*/ 	.word	0x00038860
        /*0948*/ 	.short	0x010a
        /*094a*/ 	.byte	0x3f
	.zero		1


	//   ....[64]....
        /*094c*/ 	.word	0x00013420
        /*0950*/ 	.word	0x00000000
        /*0954*/ 	.word	0x00038820
        /*0958*/ 	.short	0x010a
        /*095a*/ 	.byte	0x3f
	.zero		1


	//   ....[65]....
        /*095c*/ 	.word	0x000135c0
        /*0960*/ 	.word	0x00000006
        /*0964*/ 	.word	0x00000000
        /*0968*/ 	.short	0x010a
        /*096a*/ 	.byte	0x3f
	.zero		1


	//   ....[66]....
        /*096c*/ 	.word	0x00013610
        /*0970*/ 	.word	0x00000007
        /*0974*/ 	.word	0x00000000
        /*0978*/ 	.short	0x010a
        /*097a*/ 	.byte	0x3f
	.zero		1


	//   ....[67]....
        /*097c*/ 	.word	0x00013660
        /*0980*/ 	.word	0x00000004
        /*0984*/ 	.word	0x00000000
        /*0988*/ 	.short	0x010a
        /*098a*/ 	.byte	0x3f
	.zero		1


	//----- nvinfo : EIATTR_NUM_MBARRIERS
	.align		4
.L_419:
        /*098c*/ 	.byte	0x03, 0x38
        /*098e*/ 	.short	0x0016


	//----- nvinfo : EIATTR_EXIT_INSTR_OFFSETS
	.align		4
        /*0990*/ 	.byte	0x04, 0x1c
        /*0992*/ 	.short	(.L_421 - .L_420)


	//   ....[0]....
.L_420:
        /*0994*/ 	.word	0x00000a80


	//   ....[1]....
        /*0998*/ 	.word	0x0000d230


	//   ....[2]....
        /*099c*/ 	.word	0x0000d290


	//   ....[3]....
        /*09a0*/ 	.word	0x000124b0


	//----- nvinfo : EIATTR_MAX_THREADS
	.align		4
.L_421:
        /*09a4*/ 	.byte	0x04, 0x05
        /*09a6*/ 	.short	(.L_423 - .L_422)
.L_422:
        /*09a8*/ 	.word	0x00000180
        /*09ac*/ 	.word	0x00000001
        /*09b0*/ 	.word	0x00000001


	//----- nvinfo : EIATTR_CRS_STACK_SIZE
	.align		4
.L_423:
        /*09b4*/ 	.byte	0x04, 0x1e
        /*09b6*/ 	.short	(.L_425 - .L_424)
.L_424:
        /*09b8*/ 	.word	0x00000000


	//----- nvinfo : EIATTR_CBANK_PARAM_SIZE
	.align		4
.L_425:
        /*09bc*/ 	.byte	0x03, 0x19
        /*09be*/ 	.short	0x0a70


	//----- nvinfo : EIATTR_PARAM_CBANK
	.align		4
        /*09c0*/ 	.byte	0x04, 0x0a
        /*09c2*/ 	.short	(.L_427 - .L_426)
	.align		4
.L_426:
        /*09c4*/ 	.word	index@(.nv.constant0._ZN7cutlass13device_kernelIN5flash11enable_sm90INS1_16FlashAttnFwdSm90INS1_25CollectiveMainloopFwdSm90ILi2EN4cute5tupleIJNS5_1CILi1EEES8_S8_EEENS6_IJNS7_ILi128EEENS7_ILi80EEENS7_ILi256EEEEEELi256ENS_6half_tEfNS_4arch4Sm90ELb0ELb0ELb0ELb1ELb0ELb0ELb0ELb1ELb1ELb0ELb0ELb0EEENS1_21CollectiveEpilogueFwdINS6_IJSA_SC_SB_EEES9_SE_SG_Li256ELb1ELb0ELb0ELb0EEENS1_36VarlenDynamicPersistentTileSchedulerILi128ELi80ELi256ELi32ELb0ELb0ELb1ELb0ELb1ELb1EEEEEEEEEvNT_6ParamsE)
        /*09c8*/ 	.short	0x0210
        /*09ca*/ 	.short	0x0a70


	//----- nvinfo : EIATTR_SW_WAR
	.align		4
.L_427:
        /*09cc*/ 	.byte	0x04, 0x36
        /*09ce*/ 	.short	(.L_429 - .L_428)
.L_428:
        /*09d0*/ 	.word	0x00000008
.L_429:


//--------------------- .nv.info._ZN7cutlass13device_kernelIN5flash11enable_sm90INS1_16FlashAttnFwdSm90INS1_25CollectiveMainloopFwdSm90ILi2EN4cute5tupleIJNS5_1CILi1EEES8_S8_EEENS6_IJNS7_ILi128EEENS7_ILi80EEENS7_ILi256EEEEEELi256ENS_6half_tEfNS_4arch4Sm90ELb0ELb0ELb0ELb1ELb0ELb1ELb0ELb1ELb1ELb0ELb0ELb0EEENS1_21CollectiveEpilogueFwdINS6_IJSA_SC_SB_EEES9_SE_SG_Li256ELb1ELb0ELb0ELb0EEENS1_36VarlenDynamicPersistentTileSchedulerILi128ELi80ELi256ELi32ELb0ELb0ELb1ELb0ELb1ELb1EEEEEEEEEvNT_6ParamsE --------------------------
	.section	.nv.info._ZN7cutlass13device_kernelIN5flash11enable_sm90INS1_16FlashAttnFwdSm90INS1_25CollectiveMainloopFwdSm90ILi2EN4cute5tupleIJNS5_1CILi1EEES8_S8_EEENS6_IJNS7_ILi128EEENS7_ILi80EEENS7_ILi256EEEEEELi256ENS_6half_tEfNS_4arch4Sm90ELb0ELb0ELb0ELb1ELb0ELb1ELb0ELb1ELb1ELb0ELb0ELb0EEENS1_21CollectiveEpilogueFwdINS6_IJSA_SC_SB_EEES9_SE_SG_Li256ELb1ELb0ELb0ELb0EEENS1_36VarlenDynamicPersistentTileSchedulerILi128ELi80ELi256ELi32ELb0ELb0ELb1ELb0ELb1ELb1EEEEEEEEEvNT_6ParamsE,"",@"SHT_CUDA_INFO"
	.sectionflags	@""
	.align	4


	//----- nvinfo : EIATTR_CUDA_API_VERSION
	.align		4
        /*0000*/ 	.byte	0x04, 0x37
        /*0002*/ 	.short	(.L_431 - .L_430)
.L_430:
        /*0004*/ 	.word	0x00000082


	//----- nvinfo : EIATTR_KPARAM_INFO
	.align		4
.L_431:
        /*0008*/ 	.byte	0x04, 0x17
        /*000a*/ 	.short	(.L_433 - .L_432)
.L_432:
        /*000c*/ 	.word	0x00000000
        /*0010*/ 	.short	0x0000
        /*0012*/ 	.short	0x0070
        /*0014*/ 	.byte	0x00, 0xf0, 0x01, 0x28


	//----- nvinfo : EIATTR_SPARSE_MMA_MASK
	.align		4
.L_433:
        /*0018*/ 	.byte	0x03, 0x50
        /*001a*/ 	.short	0x0000


	//----- nvinfo : EIATTR_MAXREG_COUNT
	.align		4
        /*001c*/ 	.byte	0x03, 0x1b
        /*001e*/ 	.short	0x00a8


	//----- nvinfo : EIATTR_NUM_BARRIERS
	.align		4
        /*0020*/ 	.byte	0x02, 0x4c
        /*0022*/ 	.byte	0x10
	.zero		1


	//----- nvinfo : EIATTR_EXTERNS
	.align		4
        /*0024*/ 	.byte	0x04, 0x0f
        /*0026*/ 	.short	(.L_435 - .L_434)


	//   ....[0]....
	.align		4
.L_434:
        /*0028*/ 	.word	index@(__assertfail)


	//----- nvinfo : EIATTR_ANNOTATIONS
	.align		4
.L_435:
        /*002c*/ 	.byte	0x04, 0x55
        /*002e*/ 	.short	(.L_437 - .L_436)


	//   ....[0]....
.L_436:
        /* <DEDUP_REMOVED lines=86> */


	//----- nvinfo : EIATTR_MERCURY_ISA_VERSION
	.align		4
.L_437:
        /*0580*/ 	.byte	0x03, 0x5f
        /*0582*/ 	.short	0x0101


	//----- nvinfo : EIATTR_UNUSED_LOAD_BYTE_OFFSET
	.align		4
        /*0584*/ 	.byte	0x04, 0x44
        /*0586*/ 	.short	(.L_439 - .L_438)


	//   ....[0]....
.L_438:
        /*0588*/ 	.word	0x00000ab0
        /*058c*/ 	.word	0x0000fff0


	//   ....[1]....
        /*0590*/ 	.word	0x0001c6d0
        /*0594*/ 	.word	0x0000fff0


	//----- nvinfo : EIATTR_INT_WARP_WIDE_INSTR_OFFSETS
	.align		4
.L_439:
        /*0598*/ 	.byte	0x04, 0x31
        /*059a*/ 	.short	(.L_441 - .L_440)


	//   ....[0]....
.L_440:
        /*059c*/ 	.word	0x000001c0


	//   ....[1]....
        /*05a0*/ 	.word	0x00000200


	//   ....[2]....
        /*05a4*/ 	.word	0x00000270


	//   ....[3]....
        /*05a8*/ 	.word	0x00021130


	//   ....[4]....
        /*05ac*/ 	.word	0x000211d0


	//   ....[5]....
        /*05b0*/ 	.word	0x00021660


	//   ....[6]....
        /*05b4*/ 	.word	0x00021690


	//   ....[7]....
        /*05b8*/ 	.word	0x000218a0


	//   ....[8]....
        /*05bc*/ 	.word	0x00021990


	//   ....[9]....
        /*05c0*/ 	.word	0x00021a80


	//   ....[10]....
        /*05c4*/ 	.word	0x00024200


	//   ....[11]....
        /*05c8*/ 	.word	0x000242a0


	//----- nvinfo : EIATTR_COOP_GROUP_MASK_REGIDS
	.align		4
.L_441:
        /*05cc*/ 	.byte	0x04, 0x29
        /*05ce*/ 	.short	(.L_443 - .L_442)


	//   ....[0]....
.L_442:
        /*05d0*/ 	.word	0xffffffff


	//   ....[1]....
        /*05d4*/ 	.word	0xffffffff


	//   ....[2]....
        /*05d8*/ 	.word	0xffffffff


	//   ....[3]....
        /*05dc*/ 	.word	0xffffffff


	//   ....[4]....
        /*05e0*/ 	.word	0xffffffff


	//   ....[5]....
        /*05e4*/ 	.word	0xffffffff


	//   ....[6]....
        /*05e8*/ 	.word	0xffffffff


	//   ....[7]....
        /*05ec*/ 	.word	0xffffffff


	//   ....[8]....
        /*05f0*/ 	.word	0xffffffff


	//   ....[9]....
        /*05f4*/ 	.word	0xffffffff


	//   ....[10]....
        /*05f8*/ 	.word	0xffffffff


	//   ....[11]....
        /*05fc*/ 	.word	0xffffffff


	//   ....[12]....
        /*0600*/ 	.word	0xffffffff


	//   ....[13]....
        /*0604*/ 	.word	0xffffffff


	//   ....[14]....
        /*0608*/ 	.word	0xffffffff


	//   ....[15]....
        /*060c*/ 	.word	0xffffffff


	//   ....[16]....
        /*0610*/ 	.word	0xffffffff


	//   ....[17]....
        /*0614*/ 	.word	0xffffffff


	//   ....[18]....
        /*0618*/ 	.word	0xffffffff


	//   ....[19]....
        /*061c*/ 	.word	0xffffffff


	//   ....[20]....
        /*0620*/ 	.word	0xffffffff


	//   ....[21]....
        /*0624*/ 	.word	0xffffffff


	//   ....[22]....
        /*0628*/ 	.word	0xffffffff


	//   ....[23]....
        /*062c*/ 	.word	0xffffffff


	//   ....[24]....
        /*0630*/ 	.word	0xffffffff


	//   ....[25]....
        /*0634*/ 	.word	0xffffffff


	//   ....[26]....
        /*0638*/ 	.word	0xffffffff


	//   ....[27]....
        /*063c*/ 	.word	0xffffffff


	//   ....[28]....
        /*0640*/ 	.word	0xffffffff


	//   ....[29]....
        /*0644*/ 	.word	0xffffffff


	//   ....[30]....
        /*0648*/ 	.word	0xffffffff


	//   ....[31]....
        /*064c*/ 	.word	0xffffffff


	//   ....[32]....
        /*0650*/ 	.word	0xffffffff


	//   ....[33]....
        /*0654*/ 	.word	0xffffffff


	//   ....[34]....
        /*0658*/ 	.word	0xffffffff


	//   ....[35]....
        /*065c*/ 	.word	0xffffffff


	//   ....[36]....
        /*0660*/ 	.word	0xffffffff


	//   ....[37]....
        /*0664*/ 	.word	0xffffffff


	//   ....[38]....
        /*0668*/ 	.word	0xffffffff


	//   ....[39]....
        /*066c*/ 	.word	0xffffffff


	//   ....[40]....
        /*0670*/ 	.word	0xffffffff


	//   ....[41]....
        /*0674*/ 	.word	0xffffffff


	//   ....[42]....
        /*0678*/ 	.word	0xffffffff


	//   ....[43]....
        /*067c*/ 	.word	0xffffffff


	//   ....[44]....
        /*0680*/ 	.word	0xffffffff


	//   ....[45]....
        /*0684*/ 	.word	0xffffffff


	//   ....[46]....
        /*0688*/ 	.word	0xffffffff


	//   ....[47]....
        /*068c*/ 	.word	0xffffffff


	//   ....[48]....
        /*0690*/ 	.word	0xffffffff


	//   ....[49]....
        /*0694*/ 	.word	0xffffffff


	//   ....[50]....
        /*0698*/ 	.word	0xffffffff


	//   ....[51]....
        /*069c*/ 	.word	0xffffffff


	//   ....[52]....
        /*06a0*/ 	.word	0xffffffff


	//   ....[53]....
        /*06a4*/ 	.word	0xffffffff


	//   ....[54]....
        /*06a8*/ 	.word	0x0500000f


	//   ....[55]....
        /*06ac*/ 	.word	0x0500000f


	//   ....[56]....
        /*06b0*/ 	.word	0x0500000f


	//   ....[57]....
        /*06b4*/ 	.word	0x0500000f


	//   ....[58]....
        /*06b8*/ 	.word	0x0500000f


	//   ....[59]....
        /*06bc*/ 	.word	0x0500000f


	//   ....[60]....
        /*06c0*/ 	.word	0x0500000f


	//   ....[61]....
        /*06c4*/ 	.word	0x0500000f


	//   ....[62]....
        /*06c8*/ 	.word	0x0500000f


	//   ....[63]....
        /*06cc*/ 	.word	0x0500000f


	//   ....[64]....
        /*06d0*/ 	.word	0x0500000f


	//   ....[65]....
        /*06d4*/ 	.word	0x0500000f


	//   ....[66]....
        /*06d8*/ 	.word	0x0500000f


	//   ....[67]....
        /*06dc*/ 	.word	0x0500000f


	//   ....[68]....
        /*06e0*/ 	.word	0x0500000f


	//   ....[69]....
        /*06e4*/ 	.word	0x0500000f


	//   ....[70]....
        /*06e8*/ 	.word	0x0500000f


	//   ....[71]....
        /*06ec*/ 	.word	0x0500000f


	//   ....[72]....
        /*06f0*/ 	.word	0x0500000f


	//   ....[73]....
        /*06f4*/ 	.word	0x0500000f


	//   ....[74]....
        /*06f8*/ 	.word	0x0500000f


	//   ....[75]....
        /*06fc*/ 	.word	0x0500000f


	//   ....[76]....
        /*0700*/ 	.word	0x0500000f


	//   ....[77]....
        /*0704*/ 	.word	0x0500000f


	//   ....[78]....
        /*0708*/ 	.word	0x0500000f


	//   ....[79]....
        /*070c*/ 	.word	0x0500000f


	//   ....[80]....
        /*0710*/ 	.word	0x0500000f


	//   ....[81]....
        /*0714*/ 	.word	0x0500000f


	//----- nvinfo : EIATTR_COOP_GROUP_INSTR_OFFSETS
	.align		4
.L_443:
        /*0718*/ 	.byte	0x04, 0x28
        /*071a*/ 	.short	(.L_445 - .L_444)


	//   ....[0]....
.L_444:
        /*071c*/ 	.word	0x00000060


	//   ....[1]....
        /*0720*/ 	.word	0x000001d0


	//   ....[2]....
        /*0724*/ 	.word	0x00000220


	//   ....[3]....
        /*0728*/ 	.word	0x00000450


	//   ....[4]....
        /*072c*/ 	.word	0x000005b0


	//   ....[5]....
        /*0730*/ 	.word	0x000006d0


	//   ....[6]....
        /*0734*/ 	.word	0x00000830


	//   ....[7]....
        /*0738*/ 	.word	0x0000ac60


	//   ....[8]....
        /*073c*/ 	.word	0x00015660


	//   ....[9]....
        /*0740*/ 	.word	0x00015690


	//   ....[10]....
        /*0744*/ 	.word	0x00015a70


	//   ....[11]....
        /*0748*/ 	.word	0x00015b30


	//   ....[12]....
        /*074c*/ 	.word	0x0001a490


	//   ....[13]....
        /*0750*/ 	.word	0x0001a4b0


	//   ....[14]....
        /*0754*/ 	.word	0x0001a610


	//   ....[15]....
        /*0758*/ 	.word	0x0001a630


	//   ....[16]....
        /*075c*/ 	.word	0x0001bc30


	//   ....[17]....
        /*0760*/ 	.word	0x0001bca0


	//   ....[18]....
        /*0764*/ 	.word	0x0001bcc0


	//   ....[19]....
        /*0768*/ 	.word	0x0001bce0


	//   ....[20]....
        /*076c*/ 	.word	0x0001f050


	//   ....[21]....
        /*0770*/ 	.word	0x0001f1f0


	//   ....[22]....
        /*0774*/ 	.word	0x0001f220


	//   ....[23]....
        /*0778*/ 	.word	0x0001f260


	//   ....[24]....
        /*077c*/ 	.word	0x0001f2c0


	//   ....[25]....
        /*0780*/ 	.word	0x0001f320


	//   ....[26]....
        /*0784*/ 	.word	0x0001f370


	//   ....[27]....
        /*0788*/ 	.word	0x0001f530


	//   ....[28]....
        /*078c*/ 	.word	0x0001f590


	//   ....[29]....
        /*0790*/ 	.word	0x0001f5d0


	//   ....[30]....
        /*0794*/ 	.word	0x0001f610


	//   ....[31]....
        /*0798*/ 	.word	0x0001f640


	//   ....[32]....
        /*079c*/ 	.word	0x0001f670


	//   ....[33]....
        /*07a0*/ 	.word	0x0001f710


	//   ....[34]....
        /*07a4*/ 	.word	0x0001f740


	//   ....[35]....
        /*07a8*/ 	.word	0x0001f7d0


	//   ....[36]....
        /*07ac*/ 	.word	0x00024790


	//   ....[37]....
        /*07b0*/ 	.word	0x000247a0


	//   ....[38]....
        /*07b4*/ 	.word	0x000248c0


	//   ....[39]....
        /*07b8*/ 	.word	0x00024920


	//   ....[40]....
        /*07bc*/ 	.word	0x00024960


	//   ....[41]....
        /*07c0*/ 	.word	0x000249a0


	//   ....[42]....
        /*07c4*/ 	.word	0x000249d0


	//   ....[43]....
        /*07c8*/ 	.word	0x00024a00


	//   ....[44]....
        /*07cc*/ 	.word	0x00024ba0


	//   ....[45]....
        /*07d0*/ 	.word	0x00024c00


	//   ....[46]....
        /*07d4*/ 	.word	0x00024c40


	//   ....[47]....
        /*07d8*/ 	.word	0x00024c80


	//   ....[48]....
        /*07dc*/ 	.word	0x00024cb0


	//   ....[49]....
        /*07e0*/ 	.word	0x00024ce0


	//   ....[50]....
        /*07e4*/ 	.word	0x00024da0


	//   ....[51]....
        /*07e8*/ 	.word	0x00024dc0


	//   ....[52]....
        /*07ec*/ 	.word	0x00024e30


	//   ....[53]....
        /*07f0*/ 	.word	0x00025280


	//   ....[54]....
        /*07f4*/ 	.word	0x000256c0


	//   ....[55]....
        /*07f8*/ 	.word	0x00025760


	//   ....[56]....
        /*07fc*/ 	.word	0x00025800


	//   ....[57]....
        /*0800*/ 	.word	0x000258a0


	//   ....[58]....
        /*0804*/ 	.word	0x00025990


	//   ....[59]....
        /*0808*/ 	.word	0x00025a30


	//   ....[60]....
        /*080c*/ 	.word	0x00025ad0


	//   ....[61]....
        /*0810*/ 	.word	0x00025b70


	//   ....[62]....
        /*0814*/ 	.word	0x00025dd0


	//   ....[63]....
        /*0818*/ 	.word	0x000260b0


	//   ....[64]....
        /*081c*/ 	.word	0x000264d0


	//   ....[65]....
        /*0820*/ 	.word	0x00026560


	//   ....[66]....
        /*0824*/ 	.word	0x00026600


	//   ....[67]....
        /*0828*/ 	.word	0x000266b0


	//   ....[68]....
        /*082c*/ 	.word	0x00026730


	//   ....[69]....
        /*0830*/ 	.word	0x000267b0


	//   ....[70]....
        /*0834*/ 	.word	0x00026830


	//   ....[71]....
        /*0838*/ 	.word	0x000268b0


	//   ....[72]....
        /*083c*/ 	.word	0x00026940


	//   ....[73]....
        /*0840*/ 	.word	0x000269f0


	//   ....[74]....
        /*0844*/ 	.word	0x00026a70


	//   ....[75]....
        /*0848*/ 	.word	0x00026af0


	//   ....[76]....
        /*084c*/ 	.word	0x00026b70


	//   ....[77]....
        /*0850*/ 	.word	0x00026bf0


	//   ....[78]....
        /*0854*/ 	.word	0x00026c60


	//   ....[79]....
        /*0858*/ 	.word	0x00026d00


	//   ....[80]....
        /*085c*/ 	.word	0x00026d90


	//   ....[81]....
        /*0860*/ 	.word	0x00026eb0


	//----- nvinfo : EIATTR_REG_RECONFIG
	.align		4
.L_445:
        /*0864*/ 	.byte	0x01, 0x54
	.zero		2


	//----- nvinfo : EIATTR_SYSCALL_OFFSETS
	.align		4
        /*0868*/ 	.byte	0x04, 0x46
        /*086a*/ 	.short	(.L_447 - .L_446)


	//   ....[0]....
.L_446:
        /*086c*/ 	.word	0x00001a50


	//   ....[1]....
        /*0870*/ 	.word	0x00001ba0


	//   ....[2]....
        /*0874*/ 	.word	0x0000ae00


	//   ....[3]....
        /*0878*/ 	.word	0x0000b2b0


	//   ....[4]....
        /*087c*/ 	.word	0x00021360


	//   ....[5]....
        /*0880*/ 	.word	0x000214a0


	//   ....[6]....
        /*0884*/ 	.word	0x000215a0


	//----- nvinfo : EIATTR_MBARRIER_INSTR_OFFSETS
	.align		4
.L_447:
        /*0888*/ 	.byte	0x04, 0x39
        /*088a*/ 	.short	(.L_449 - .L_448)


	//   ....[0]....
.L_448:
        /*088c*/ 	.word	0x00000300
        /*0890*/ 	.word	0x000000ff
        /*0894*/ 	.word	0x00038800
        /*0898*/ 	.short	0x0100
        /*089a*/ 	.byte	0x08
	.zero		1


	//   ....[1]....
        /*089c*/ 	.word	0x00000310
        /*08a0*/ 	.word	0x000000ff
        /*08a4*/ 	.word	0x00038820
        /*08a8*/ 	.short	0x0100
        /*08aa*/ 	.byte	0x08
	.zero		1


	//   ....[2]....
        /*08ac*/ 	.word	0x00000400
        /*08b0*/ 	.word	0x000000ff
        /*08b4*/ 	.word	0x00038830
        /*08b8*/ 	.short	0x0100
        /*08ba*/ 	.byte	0x08
	.zero		1


	//   ....[3]....
        /*08bc*/ 	.word	0x00000410
        /*08c0*/ 	.word	0x000000ff
        /*08c4*/ 	.word	0x00038840
        /*08c8*/ 	.short	0x0100
        /*08ca*/ 	.byte	0x08
	.zero		1


	//   ....[4]....
        /*08cc*/ 	.word	0x00000420
        /*08d0*/ 	.word	0x000000ff
        /*08d4*/ 	.word	0x00038838
        /*08d8*/ 	.short	0x0100
        /*08da*/ 	.byte	0x08
	.zero		1


	//   ....[5]....
        /*08dc*/ 	.word	0x00000430
        /*08e0*/ 	.word	0x000000ff
        /*08e4*/ 	.word	0x00038848
        /*08e8*/ 	.short	0x0100
        /*08ea*/ 	.byte	0x08
	.zero		1


	//   ....[6]....
        /*08ec*/ 	.word	0x00000560
        /*08f0*/ 	.word	0x000000ff
        /*08f4*/ 	.word	0x00038850
        /*08f8*/ 	.short	0x0100
        /*08fa*/ 	.byte	0x08
	.zero		1


	//   ....[7]....
        /*08fc*/ 	.word	0x00000570
        /*0900*/ 	.word	0x000000ff
        /*0904*/ 	.word	0x00038860
        /*0908*/ 	.short	0x0100
        /*090a*/ 	.byte	0x08
	.zero		1


	//   ....[8]....
        /*090c*/ 	.word	0x00000580
        /*0910*/ 	.word	0x000000ff
        /*0914*/ 	.word	0x00038858
        /*0918*/ 	.short	0x0100
        /*091a*/ 	.byte	0x08
	.zero		1


	//   ....[9]....
        /*091c*/ 	.word	0x00000590
        /*0920*/ 	.word	0x000000ff
        /*0924*/ 	.word	0x00038868
        /*0928*/ 	.short	0x0100
        /*092a*/ 	.byte	0x08
	.zero		1


	//   ....[10]....
        /*092c*/ 	.word	0x00000680
        /*0930*/ 	.word	0x000000ff
        /*0934*/ 	.word	0x00038870
        /*0938*/ 	.short	0x0100
        /*093a*/ 	.byte	0x06
	.zero		1


	//   ....[11]....
        /*093c*/ 	.word	0x00000690
        /*0940*/ 	.word	0x000000ff
        /*0944*/ 	.word	0x00038880
        /*0948*/ 	.short	0x0100
        /*094a*/ 	.byte	0x06
	.zero		1


	//   ....[12]....
        /*094c*/ 	.word	0x000006a0
        /*0950*/ 	.word	0x000000ff
        /*0954*/ 	.word	0x00038878
        /*0958*/ 	.short	0x0100
        /*095a*/ 	.byte	0x06
	.zero		1


	//   ....[13]....
        /*095c*/ 	.word	0x000006b0
        /*0960*/ 	.word	0x000000ff
        /*0964*/ 	.word	0x00038888
        /*0968*/ 	.short	0x0100
        /*096a*/ 	.byte	0x06
	.zero		1


	//   ....[14]....
        /*096c*/ 	.word	0x000007e0
        /*0970*/ 	.word	0x000000ff
        /*0974*/ 	.word	0x00038890
        /*0978*/ 	.short	0x0100
        /*097a*/ 	.byte	0x08
	.zero		1


	//   ....[15]....
        /*097c*/ 	.word	0x000007f0
        /*0980*/ 	.word	0x000000ff
        /*0984*/ 	.word	0x000388a0
        /*0988*/ 	.short	0x0100
        /*098a*/ 	.byte	0x08
	.zero		1


	//   ....[16]....
        /*098c*/ 	.word	0x00000800
        /*0990*/ 	.word	0x000000ff
        /*0994*/ 	.word	0x00038898
        /*0998*/ 	.short	0x0100
        /*099a*/ 	.byte	0x08
	.zero		1


	//   ....[17]....
        /*099c*/ 	.word	0x00000810
        /*09a0*/ 	.word	0x000000ff
        /*09a4*/ 	.word	0x000388a8
        /*09a8*/ 	.short	0x0100
        /*09aa*/ 	.byte	0x08
	.zero		1


	//   ....[18]....
        /*09ac*/ 	.word	0x00000940
        /*09b0*/ 	.word	0x000000ff
        /*09b4*/ 	.word	0x000388b0
        /*09b8*/ 	.short	0x0100
        /*09ba*/ 	.byte	0x08
	.zero		1


	//   ....[19]....
        /*09bc*/ 	.word	0x00000950
        /*09c0*/ 	.word	0x000000ff
        /*09c4*/ 	.word	0x000388c0
        /*09c8*/ 	.short	0x0100
        /*09ca*/ 	.byte	0x08
	.zero		1


	//   ....[20]....
        /*09cc*/ 	.word	0x00000960
        /*09d0*/ 	.word	0x000000ff
        /*09d4*/ 	.word	0x000388b8
        /*09d8*/ 	.short	0x0100
        /*09da*/ 	.byte	0x08
	.zero		1


	//   ....[21]....
        /*09dc*/ 	.word	0x00000970
        /*09e0*/ 	.word	0x000000ff
        /*09e4*/ 	.word	0x000388c8
        /*09e8*/ 	.short	0x0100
        /*09ea*/ 	.byte	0x08
	.zero		1


	//   ....[22]....
        /*09ec*/ 	.word	0x000036c0
        /*09f0*/ 	.word	0x00000000
        /*09f4*/ 	.word	0x00038890
        /*09f8*/ 	.short	0x010a
        /*09fa*/ 	.byte	0x3f
	.zero		1


	//   ....[23]....
        /*09fc*/ 	.word	0x00006af0
        /*0a00*/ 	.word	0x00000000
        /*0a04*/ 	.word	0x00038890
        /*0a08*/ 	.short	0x010a
        /*0a0a*/ 	.byte	0x3f
	.zero		1


	//   ....[24]....
        /*0a0c*/ 	.word	0x00009c50
        /*0a10*/ 	.word	0x00000000
        /*0a14*/ 	.word	0x00038890
        /*0a18*/ 	.short	0x010a
        /*0a1a*/ 	.byte	0x3f
	.zero		1


	//   ....[25]....
        /*0a1c*/ 	.word	0x0000a090
        /*0a20*/ 	.word	0x00000028
        /*0a24*/ 	.word	0x00000000
        /*0a28*/ 	.short	0x0101
        /*0a2a*/ 	.byte	0x3f
	.zero		1


	//   ....[26]....
        /*0a2c*/ 	.word	0x0000a0d0
        /*0a30*/ 	.word	0x00000000
        /*0a34*/ 	.word	0x000388b0
        /*0a38*/ 	.short	0x010a
        /*0a3a*/ 	.byte	0x3f
	.zero		1


	//   ....[27]....
        /*0a3c*/ 	.word	0x0000a700
        /*0a40*/ 	.word	0x00000000
        /*0a44*/ 	.word	0x00000000
        /*0a48*/ 	.short	0x0101
        /*0a4a*/ 	.byte	0x3f
	.zero		1


	//   ....[28]....
        /*0a4c*/ 	.word	0x0000ae90
        /*0a50*/ 	.word	0x00000010
        /*0a54*/ 	.word	0x00038800
        /*0a58*/ 	.short	0x010a
        /*0a5a*/ 	.byte	0x3f
	.zero		1


	//   ....[29]....
        /*0a5c*/ 	.word	0x0000aee0
        /*0a60*/ 	.word	0x00000010
        /*0a64*/ 	.word	0x00038800
        /*0a68*/ 	.short	0x010a
        /*0a6a*/ 	.byte	0x3f
	.zero		1


	//   ....[30]....
        /*0a6c*/ 	.word	0x0000b7f0
        /*0a70*/ 	.word	0x00000010
        /*0a74*/ 	.word	0x00038800
        /*0a78*/ 	.short	0x010a
        /*0a7a*/ 	.byte	0x3f
	.zero		1


	//   ....[31]....
        /*0a7c*/ 	.word	0x0000e8a0
        /*0a80*/ 	.word	0x00000010
        /*0a84*/ 	.word	0x00038800
        /*0a88*/ 	.short	0x010a
        /*0a8a*/ 	.byte	0x3f
	.zero		1


	//   ....[32]....
        /*0a8c*/ 	.word	0x00011a30
        /*0a90*/ 	.word	0x00000000
        /*0a94*/ 	.word	0x00038830
        /*0a98*/ 	.short	0x010a
        /*0a9a*/ 	.byte	0x3f
	.zero		1


	//   ....[33]....
        /*0a9c*/ 	.word	0x00011ad0
        /*0aa0*/ 	.word	0x00000000
        /*0aa4*/ 	.word	0x00038830
        /*0aa8*/ 	.short	0x010a
        /*0aaa*/ 	.byte	0x3f
	.zero		1


	//   ....[34]....
        /*0aac*/ 	.word	0x000155b0
        /*0ab0*/ 	.word	0x00000000
        /*0ab4*/ 	.word	0x00000000
        /*0ab8*/ 	.short	0x0101
        /*0aba*/ 	.byte	0x3f
	.zero		1


	//   ....[35]....
        /*0abc*/ 	.word	0x000168f0
        /*0ac0*/ 	.word	0x0000000b
        /*0ac4*/ 	.word	0x00038830
        /*0ac8*/ 	.short	0x010a
        /*0aca*/ 	.byte	0x3f
	.zero		1


	//   ....[36]....
        /*0acc*/ 	.word	0x00016970
        /*0ad0*/ 	.word	0x0000000b
        /*0ad4*/ 	.word	0x00038830
        /*0ad8*/ 	.short	0x010a
        /*0ada*/ 	.byte	0x3f
	.zero		1


	//   ....[37]....
        /*0adc*/ 	.word	0x0001a090
        /*0ae0*/ 	.word	0x00000009
        /*0ae4*/ 	.word	0x00038850
        /*0ae8*/ 	.short	0x010a
        /*0aea*/ 	.byte	0x3f
	.zero		1


	//   ....[38]....
        /*0aec*/ 	.word	0x0001a0e0
        /*0af0*/ 	.word	0x00000009
        /*0af4*/ 	.word	0x00038850
        /*0af8*/ 	.short	0x010a
        /*0afa*/ 	.byte	0x3f
	.zero		1


	//   ....[39]....
        /*0afc*/ 	.word	0x0001ab40
        /*0b00*/ 	.word	0x000000a8
        /*0b04*/ 	.word	0x00000000
        /*0b08*/ 	.short	0x0101
        /*0b0a*/ 	.byte	0x3f
	.zero		1


	//   ....[40]....
        /*0b0c*/ 	.word	0x0001ab60
        /*0b10*/ 	.word	0x00000009
        /*0b14*/ 	.word	0x00000000
        /*0b18*/ 	.short	0x0101
        /*0b1a*/ 	.byte	0x3f
	.zero		1


	//   ....[41]....
        /*0b1c*/ 	.word	0x0001b910
        /*0b20*/ 	.word	0x00000000
        /*0b24*/ 	.word	0x00038850
        /*0b28*/ 	.short	0x010a
        /*0b2a*/ 	.byte	0x3f
	.zero		1


	//   ....[42]....
        /*0b2c*/ 	.word	0x0001b9b0
        /*0b30*/ 	.word	0x00000000
        /*0b34*/ 	.word	0x00038850
        /*0b38*/ 	.short	0x010a
        /*0b3a*/ 	.byte	0x3f
	.zero		1


	//   ....[43]....
        /*0b3c*/ 	.word	0x0001bec0
        /*0b40*/ 	.word	0x0000000b
        /*0b44*/ 	.word	0x00000000
        /*0b48*/ 	.short	0x0101
        /*0b4a*/ 	.byte	0x3f
	.zero		1


	//   ....[44]....
        /*0b4c*/ 	.word	0x0001dde0
        /*0b50*/ 	.word	0x00000000
        /*0b54*/ 	.word	0x00000000
        /*0b58*/ 	.short	0x0101
        /*0b5a*/ 	.byte	0x3f
	.zero		1


	//   ....[45]....
        /*0b5c*/ 	.word	0x00020320
        /*0b60*/ 	.word	0x00000009
        /*0b64*/ 	.word	0x00038820
        /*0b68*/ 	.short	0x010a
        /*0b6a*/ 	.byte	0x3f
	.zero		1


	//   ....[46]....
        /*0b6c*/ 	.word	0x000203b0
        /*0b70*/ 	.word	0x00000005
        /*0b74*/ 	.word	0x000388a0
        /*0b78*/ 	.short	0x010a
        /*0b7a*/ 	.byte	0x3f
	.zero		1


	//   ....[47]....
        /*0b7c*/ 	.word	0x00020680
        /*0b80*/ 	.word	0x00000005
        /*0b84*/ 	.word	0x000388c0
        /*0b88*/ 	.short	0x010a
        /*0b8a*/ 	.byte	0x3f
	.zero		1


	//   ....[48]....
        /*0b8c*/ 	.word	0x00020a70
        /*0b90*/ 	.word	0x00000006
        /*0b94*/ 	.word	0x000388a0
        /*0b98*/ 	.short	0x010a
        /*0b9a*/ 	.byte	0x3f
	.zero		1


	//   ....[49]....
        /*0b9c*/ 	.word	0x00020d20
        /*0ba0*/ 	.word	0x00000006
        /*0ba4*/ 	.word	0x000388c0
        /*0ba8*/ 	.short	0x010a
        /*0baa*/ 	.byte	0x3f
	.zero		1


	//   ....[50]....
        /*0bac*/ 	.word	0x00021df0
        /*0bb0*/ 	.word	0x00000006
        /*0bb4*/ 	.word	0x00038840
        /*0bb8*/ 	.short	0x010a
        /*0bba*/ 	.byte	0x3f
	.zero		1


	//   ....[51]....
        /*0bbc*/ 	.word	0x00022470
        /*0bc0*/ 	.word	0x00000007
        /*0bc4*/ 	.word	0x00038820
        /*0bc8*/ 	.short	0x010a
        /*0bca*/ 	.byte	0x3f
	.zero		1


	//   ....[52]....
        /*0bcc*/ 	.word	0x000227d0
        /*0bd0*/ 	.word	0x00000008
        /*0bd4*/ 	.word	0x00038840
        /*0bd8*/ 	.short	0x010a
        /*0bda*/ 	.byte	0x3f
	.zero		1


	//   ....[53]....
        /*0bdc*/ 	.word	0x00022b10
        /*0be0*/ 	.word	0x00000008
        /*0be4*/ 	.word	0x00038860
        /*0be8*/ 	.short	0x010a
        /*0bea*/ 	.byte	0x3f
	.zero		1


	//   ....[54]....
        /*0bec*/ 	.word	0x00023190
        /*0bf0*/ 	.word	0x00000002
        /*0bf4*/ 	.word	0x00038840
        /*0bf8*/ 	.short	0x010a
        /*0bfa*/ 	.byte	0x3f
	.zero		1


	//   ....[55]....
        /*0bfc*/ 	.word	0x000234d0
        /*0c00*/ 	.word	0x00000002
        /*0c04*/ 	.word	0x00038860
        /*0c08*/ 	.short	0x010a
        /*0c0a*/ 	.byte	0x3f
	.zero		1


	//   ....[56]....
        /*0c0c*/ 	.word	0x00023ab0
        /*0c10*/ 	.word	0x00000002
        /*0c14*/ 	.word	0x00038840
        /*0c18*/ 	.short	0x010a
        /*0c1a*/ 	.byte	0x3f
	.zero		1


	//   ....[57]....
        /*0c1c*/ 	.word	0x00023de0
        /*0c20*/ 	.word	0x00000002
        /*0c24*/ 	.word	0x00038860
        /*0c28*/ 	.short	0x010a
        /*0c2a*/ 	.byte	0x3f
	.zero		1


	//   ....[58]....
        /*0c2c*/ 	.word	0x00024360
        /*0c30*/ 	.word	0x00000003
        /*0c34*/ 	.word	0x00038860
        /*0c38*/ 	.short	0x010a
        /*0c3a*/ 	.byte	0x3f
	.zero		1


	//   ....[59]....
        /*0c3c*/ 	.word	0x00025200
        /*0c40*/ 	.word	0x00000000
        /*0c44*/ 	.word	0x00038820
        /*0c48*/ 	.short	0x010a
        /*0c4a*/ 	.byte	0x3f
	.zero		1


	//   ....[60]....
        /*0c4c*/ 	.word	0x000253b0
        /*0c50*/ 	.word	0x00000006
        /*0c54*/ 	.word	0x00000000
        /*0c58*/ 	.short	0x010a
        /*0c5a*/ 	.byte	0x3f
	.zero		1


	//   ....[61]....
        /*0c5c*/ 	.word	0x00025420
        /*0c60*/ 	.word	0x00000007
        /*0c64*/ 	.word	0x00000000
        /*0c68*/ 	.short	0x010a
        /*0c6a*/ 	.byte	0x3f
	.zero		1


	//   ....[62]....
        /*0c6c*/ 	.word	0x00025490
        /*0c70*/ 	.word	0x00000004
        /*0c74*/ 	.word	0x00000000
        /*0c78*/ 	.short	0x010a
        /*0c7a*/ 	.byte	0x3f
	.zero		1


	//   ....[63]....
        /*0c7c*/ 	.word	0x000254c0
        /*0c80*/ 	.word	0x00000003
        /*0c84*/ 	.word	0x00000000
        /*0c88*/ 	.short	0x010a
        /*0c8a*/ 	.byte	0x3f
	.zero		1


	//   ....[64]....
        /*0c8c*/ 	.word	0x00025520
        /*0c90*/ 	.word	0x00000000
        /*0c94*/ 	.word	0x00038890
        /*0c98*/ 	.short	0x010a
        /*0c9a*/ 	.byte	0x3f
	.zero		1


	//   ....[65]....
        /*0c9c*/ 	.word	0x00025570
        /*0ca0*/ 	.word	0x00000000
        /*0ca4*/ 	.word	0x00038890
        /*0ca8*/ 	.short	0x010a
        /*0caa*/ 	.byte	0x3f
	.zero		1


	//   ....[66]....
        /*0cac*/ 	.word	0x000255c0
        /*0cb0*/ 	.word	0x00000000
        /*0cb4*/ 	.word	0x00038890
        /*0cb8*/ 	.short	0x010a
        /*0cba*/ 	.byte	0x3f
	.zero		1


	//   ....[67]....
        /*0cbc*/ 	.word	0x00025610
        /*0cc0*/ 	.word	0x00000000
        /*0cc4*/ 	.word	0x000388b0
        /*0cc8*/ 	.short	0x010a
        /*0cca*/ 	.byte	0x3f
	.zero		1


	//   ....[68]....
        /*0ccc*/ 	.word	0x000258e0
        /*0cd0*/ 	.word	0x00000010
        /*0cd4*/ 	.word	0x00038800
        /*0cd8*/ 	.short	0x010a
        /*0cda*/ 	.byte	0x3f
	.zero		1


	//   ....[69]....
        /*0cdc*/ 	.word	0x00025bb0
        /*0ce0*/ 	.word	0x00000010
        /*0ce4*/ 	.word	0x00038800
        /*0ce8*/ 	.short	0x010a
        /*0cea*/ 	.byte	0x3f
	.zero		1


	//   ....[70]....
        /*0cec*/ 	.word	0x00025c00
        /*0cf0*/ 	.word	0x00000000
        /*0cf4*/ 	.word	0x00038830
        /*0cf8*/ 	.short	0x010a
        /*0cfa*/ 	.byte	0x3f
	.zero		1


	//   ....[71]....
        /*0cfc*/ 	.word	0x00025c50
        /*0d00*/ 	.word	0x0000000b
        /*0d04*/ 	.word	0x00038830
        /*0d08*/ 	.short	0x010a
        /*0d0a*/ 	.byte	0x3f
	.zero		1


	//   ....[72]....
        /*0d0c*/ 	.word	0x00025ca0
        /*0d10*/ 	.word	0x00000009
        /*0d14*/ 	.word	0x00038850
        /*0d18*/ 	.short	0x010a
        /*0d1a*/ 	.byte	0x3f
	.zero		1


	//   ....[73]....
        /*0d1c*/ 	.word	0x00025cf0
        /*0d20*/ 	.word	0x00000000
        /*0d24*/ 	.word	0x00038850
        /*0d28*/ 	.short	0x010a
        /*0d2a*/ 	.byte	0x3f
	.zero		1


	//   ....[74]....
        /*0d2c*/ 	.word	0x00025e90
        /*0d30*/ 	.word	0x00000009
        /*0d34*/ 	.word	0x00038820
        /*0d38*/ 	.short	0x010a
        /*0d3a*/ 	.byte	0x3f
	.zero		1


	//   ....[75]....
        /*0d3c*/ 	.word	0x00025ee0
        /*0d40*/ 	.word	0x00000005
        /*0d44*/ 	.word	0x000388a0
        /*0d48*/ 	.short	0x010a
        /*0d4a*/ 	.byte	0x3f
	.zero		1


	//   ....[76]....
        /*0d4c*/ 	.word	0x00025f30
        /*0d50*/ 	.word	0x00000005
        /*0d54*/ 	.word	0x000388c0
        /*0d58*/ 	.short	0x010a
        /*0d5a*/ 	.byte	0x3f
	.zero		1


	//   ....[77]....
        /*0d5c*/ 	.word	0x00025f80
        /*0d60*/ 	.word	0x00000006
        /*0d64*/ 	.word	0x000388a0
        /*0d68*/ 	.short	0x010a
        /*0d6a*/ 	.byte	0x3f
	.zero		1


	//   ....[78]....
        /*0d6c*/ 	.word	0x00025fd0
        /*0d70*/ 	.word	0x00000006
        /*0d74*/ 	.word	0x000388c0
        /*0d78*/ 	.short	0x010a
        /*0d7a*/ 	.byte	0x3f
	.zero		1


	//   ....[79]....
        /*0d7c*/ 	.word	0x00026170
        /*0d80*/ 	.word	0x00000006
        /*0d84*/ 	.word	0x00038840
        /*0d88*/ 	.short	0x010a
        /*0d8a*/ 	.byte	0x3f
	.zero		1


	//   ....[80]....
        /*0d8c*/ 	.word	0x000261f0
        /*0d90*/ 	.word	0x00000006
        /*0d94*/ 	.word	0x00038820
        /*0d98*/ 	.short	0x010a
        /*0d9a*/ 	.byte	0x3f
	.zero		1


	//   ....[81]....
        /*0d9c*/ 	.word	0x00026240
        /*0da0*/ 	.word	0x00000008
        /*0da4*/ 	.word	0x00038840
        /*0da8*/ 	.short	0x010a
        /*0daa*/ 	.byte	0x3f
	.zero		1


	//   ....[82]....
        /*0dac*/ 	.word	0x00026290
        /*0db0*/ 	.word	0x00000008
        /*0db4*/ 	.word	0x00038860
        /*0db8*/ 	.short	0x010a
        /*0dba*/ 	.byte	0x3f
	.zero		1


	//   ....[83]....
        /*0dbc*/ 	.word	0x000262e0
        /*0dc0*/ 	.word	0x00000002
        /*0dc4*/ 	.word	0x00038840
        /*0dc8*/ 	.short	0x010a
        /*0dca*/ 	.byte	0x3f
	.zero		1


	//   ....[84]....
        /*0dcc*/ 	.word	0x00026330
        /*0dd0*/ 	.word	0x00000002
        /*0dd4*/ 	.word	0x00038860
        /*0dd8*/ 	.short	0x010a
        /*0dda*/ 	.byte	0x3f
	.zero		1


	//   ....[85]....
        /*0ddc*/ 	.word	0x00026380
        /*0de0*/ 	.word	0x00000002
        /*0de4*/ 	.word	0x00038840
        /*0de8*/ 	.short	0x010a
        /*0dea*/ 	.byte	0x3f
	.zero		1


	//   ....[86]....
        /*0dec*/ 	.word	0x000263d0
        /*0df0*/ 	.word	0x00000002
        /*0df4*/ 	.word	0x00038860
        /*0df8*/ 	.short	0x010a
        /*0dfa*/ 	.byte	0x3f
	.zero		1


	//   ....[87]....
        /*0dfc*/ 	.word	0x00026420
        /*0e00*/ 	.word	0x00000003
        /*0e04*/ 	.word	0x00038860
        /*0e08*/ 	.short	0x010a
        /*0e0a*/ 	.byte	0x3f
	.zero		1


	//   ....[88]....
        /*0e0c*/ 	.word	0x00026dd0
        /*0e10*/ 	.word	0x00000000
        /*0e14*/ 	.word	0x00038820
        /*0e18*/ 	.short	0x010a
        /*0e1a*/ 	.byte	0x3f
	.zero		1


	//   ....[89]....
        /*0e1c*/ 	.word	0x00026f70
        /*0e20*/ 	.word	0x00000006
        /*0e24*/ 	.word	0x00000000
        /*0e28*/ 	.short	0x010a
        /*0e2a*/ 	.byte	0x3f
	.zero		1


	//   ....[90]....
        /*0e2c*/ 	.word	0x00026fc0
        /*0e30*/ 	.word	0x00000007
        /*0e34*/ 	.word	0x00000000
        /*0e38*/ 	.short	0x010a
        /*0e3a*/ 	.byte	0x3f
	.zero		1


	//   ....[91]....
        /*0e3c*/ 	.word	0x00027010
        /*0e40*/ 	.word	0x00000004
        /*0e44*/ 	.word	0x00000000
        /*0e48*/ 	.short	0x010a
        /*0e4a*/ 	.byte	0x3f
	.zero		1


	//----- nvinfo : EIATTR_NUM_MBARRIERS
	.align		4
.L_449:
        /*0e4c*/ 	.byte	0x03, 0x38
        /*0e4e*/ 	.short	0x0016


	//----- nvinfo : EIATTR_EXIT_INSTR_OFFSETS
	.align		4
        /*0e50*/ 	.byte	0x04, 0x1c
        /*0e52*/ 	.short	(.L_451 - .L_450)


	//   ....[0]....
.L_450:
        /*0e54*/ 	.word	0x00025510


	//----- nvinfo : EIATTR_MAX_THREADS
	.align		4
.L_451:
        /*0e58*/ 	.byte	0x04, 0x05
        /*0e5a*/ 	.short	(.L_453 - .L_452)
.L_452:
        /*0e5c*/ 	.word	0x00000180
        /*0e60*/ 	.word	0x00000001
        /*0e64*/ 	.word	0x00000001


	//----- nvinfo : EIATTR_CRS_STACK_SIZE
	.align		4
.L_453:
        /*0e68*/ 	.byte	0x04, 0x1e
        /*0e6a*/ 	.short	(.L_455 - .L_454)
.L_454:
        /*0e6c*/ 	.word	0x00000000


	//----- nvinfo : EIATTR_CBANK_PARAM_SIZE
	.align		4
.L_455:
        /*0e70*/ 	.byte	0x03, 0x19
        /*0e72*/ 	.short	0x0a70


	//----- nvinfo : EIATTR_PARAM_CBANK
	.align		4
        /*0e74*/ 	.byte	0x04, 0x0a
        /*0e76*/ 	.short	(.L_457 - .L_456)
	.align		4
.L_456:
        /*0e78*/ 	.word	index@(.nv.constant0._ZN7cutlass13device_kernelIN5flash11enable_sm90INS1_16FlashAttnFwdSm90INS1_25CollectiveMainloopFwdSm90ILi2EN4cute5tupleIJNS5_1CILi1EEES8_S8_EEENS6_IJNS7_ILi128EEENS7_ILi80EEENS7_ILi256EEEEEELi256ENS_6half_tEfNS_4arch4Sm90ELb0ELb0ELb0ELb1ELb0ELb1ELb0ELb1ELb1ELb0ELb0ELb0EEENS1_21CollectiveEpilogueFwdINS6_IJSA_SC_SB_EEES9_SE_SG_Li256ELb1ELb0ELb0ELb0EEENS1_36VarlenDynamicPersistentTileSchedulerILi128ELi80ELi256ELi32ELb0ELb0ELb1ELb0ELb1ELb1EEEEEEEEEvNT_6ParamsE)
        /*0e7c*/ 	.short	0x0210
        /*0e7e*/ 	.short	0x0a70


	//----- nvinfo : EIATTR_SW_WAR
	.align		4
.L_457:
        /*0e80*/ 	.byte	0x04, 0x36
        /*0e82*/ 	.short	(.L_459 - .L_458)
.L_458:
        /*0e84*/ 	.word	0x00000008
.L_459:


//--------------------- .nv.info._ZN7cutlass13device_kernelIN5flash11enable_sm90INS1_16FlashAttnFwdSm90INS1_25CollectiveMainloopFwdSm90ILi2EN4cute5tupleIJNS5_1CILi1EEES8_S8_EEENS6_IJNS7_ILi128EEENS7_ILi64EEENS7_ILi256EEEEEELi256ENS_6half_tEfNS_4arch4Sm90ELb0ELb1ELb0ELb0ELb0ELb0ELb0ELb1ELb1ELb0ELb0ELb0EEENS1_21CollectiveEpilogueFwdINS6_IJSA_SC_SB_EEES9_SE_SG_Li256ELb0ELb0ELb0ELb0EEENS1_30DynamicPersistentTileSchedulerILi256ELi32ELb0ELb0ELb1EEEEEEEEEvNT_6ParamsE --------------------------
	.section	.nv.info._ZN7cutlass13device_kernelIN5flash11enable_sm90INS1_16FlashAttnFwdSm90INS1_25CollectiveMainloopFwdSm90ILi2EN4cute5tupleIJNS5_1CILi1EEES8_S8_EEENS6_IJNS7_ILi128EEENS7_ILi64EEENS7_ILi256EEEEEELi256ENS_6half_tEfNS_4arch4Sm90ELb0ELb1ELb0ELb0ELb0ELb0ELb0ELb1ELb1ELb0ELb0ELb0EEENS1_21CollectiveEpilogueFwdINS6_IJSA_SC_SB_EEES9_SE_SG_Li256ELb0ELb0ELb0ELb0EEENS1_30DynamicPersistentTileSchedulerILi256ELi32ELb0ELb0ELb1EEEEEEEEEvNT_6ParamsE,"",@"SHT_CUDA_INFO"
	.sectionflags	@""
	.align	4


	//----- nvinfo : EIATTR_CUDA_API_VERSION
	.align		4
        /*0000*/ 	.byte	0x04, 0x37
        /*0002*/ 	.short	(.L_461 - .L_460)
.L_460:
        /*0004*/ 	.word	0x00000082


	//----- nvinfo : EIATTR_KPARAM_INFO
	.align		4
.L_461:
        /*0008*/ 	.byte	0x04, 0x17
        /*000a*/ 	.short	(.L_463 - .L_462)
.L_462:
        /*000c*/ 	.word	0x00000000
        /*0010*/ 	.short	0x0000
        /*0012*/ 	.short	0x0070
        /*0014*/ 	.byte	0x00, 0xf0, 0x01, 0x2e


	//----- nvinfo : EIATTR_SPARSE_MMA_MASK
	.align		4
.L_463:
        /*0018*/ 	.byte	0x03, 0x50
        /*001a*/ 	.short	0x0000


	//----- nvinfo : EIATTR_MAXREG_COUNT
	.align		4
        /*001c*/ 	.byte	0x03, 0x1b
        /*001e*/ 	.short	0x00a8


	//----- nvinfo : EIATTR_NUM_BARRIERS
	.align		4
        /*0020*/ 	.byte	0x02, 0x4c
        /*0022*/ 	.byte	0x09
	.zero		1


	//----- nvinfo : EIATTR_EXTERNS
	.align		4
        /*0024*/ 	.byte	0x04, 0x0f
        /*0026*/ 	.short	(.L_465 - .L_464)


	//   ....[0]....
	.align		4
.L_464:
        /*0028*/ 	.word	index@(__assertfail)


	//----- nvinfo : EIATTR_ANNOTATIONS
	.align		4
.L_465:
        /*002c*/ 	.byte	0x04, 0x55
        /*002e*/ 	.short	(.L_467 - .L_466)


	//   ....[0]....
.L_466:
        /*0030*/ 	.word	0x00000001
        /*0034*/ 	.byte	0x70, 0x09, 0x00, 0x00, 0x01, 0x00, 0x00, 0x00, 0x40, 0x0a, 0x00, 0x00, 0x01, 0x00, 0x00, 0x00
        /*0044*/ 	.byte	0xe0, 0x15, 0x01, 0x00


	//----- nvinfo : EIATTR_MERCURY_ISA_VERSION
	.align		4
.L_467:
        /*0048*/ 	.byte	0x03, 0x5f
        /*004a*/ 	.short	0x0101


	//----- nvinfo : EIATTR_INT_WARP_WIDE_INSTR_OFFSETS
	.align		4
        /*004c*/ 	.byte	0x04, 0x31
        /*004e*/ 	.short	(.L_469 - .L_468)


	//   ....[0]....
.L_468:
        /*0050*/ 	.word	0x00000190


	//   ....[1]....
        /*0054*/ 	.word	0x000001c0


	//   ....[2]....
        /*0058*/ 	.word	0x000001d0


	//   ....[3]....
        /*005c*/ 	.word	0x0000e830


	//   ....[4]....
        /*0060*/ 	.word	0x0000e8d0


	//   ....[5]....
        /*0064*/ 	.word	0x0000ee80


	//   ....[6]....
        /*0068*/ 	.word	0x00010f40


	//   ....[7]....
        /*006c*/ 	.word	0x00010fe0


	//----- nvinfo : EIATTR_COOP_GROUP_MASK_REGIDS
	.align		4
.L_469:
        /*0070*/ 	.byte	0x04, 0x29
        /*0072*/ 	.short	(.L_471 - .L_470)


	//   ....[0]....
.L_470:
        /*0074*/ 	.word	0xffffffff


	//   ....[1]....
        /*0078*/ 	.word	0xffffffff


	//   ....[2]....
        /*007c*/ 	.word	0xffffffff


	//   ....[3]....
        /*0080*/ 	.word	0xffffffff


	//   ....[4]....
        /*0084*/ 	.word	0xffffffff


	//   ....[5]....
        /*0088*/ 	.word	0xffffffff


	//   ....[6]....
        /*008c*/ 	.word	0xffffffff


	//   ....[7]....
        /*0090*/ 	.word	0xffffffff


	//   ....[8]....
        /*0094*/ 	.word	0xffffffff


	//   ....[9]....
        /*0098*/ 	.word	0xffffffff


	//   ....[10]....
        /*009c*/ 	.word	0xffffffff


	//   ....[11]....
        /*00a0*/ 	.word	0xffffffff


	//   ....[12]....
        /*00a4*/ 	.word	0xffffffff


	//   ....[13]....
        /*00a8*/ 	.word	0xffffffff


	//   ....[14]....
        /*00ac*/ 	.word	0xffffffff


	//   ....[15]....
        /*00b0*/ 	.word	0xffffffff


	//   ....[16]....
        /*00b4*/ 	.word	0xffffffff


	//   ....[17]....
        /*00b8*/ 	.word	0xffffffff


	//   ....[18]....
        /*00bc*/ 	.word	0xffffffff


	//   ....[19]....
        /*00c0*/ 	.word	0xffffffff


	//   ....[20]....
        /*00c4*/ 	.word	0xffffffff


	//   ....[21]....
        /*00c8*/ 	.word	0xffffffff


	//   ....[22]....
        /*00cc*/ 	.word	0xffffffff


	//   ....[23]....
        /*00d0*/ 	.word	0xffffffff


	//   ....[24]....
        /*00d4*/ 	.word	0xffffffff


	//   ....[25]....
        /*00d8*/ 	.word	0xffffffff


	//   ....[26]....
        /*00dc*/ 	.word	0xffffffff


	//   ....[27]....
        /*00e0*/ 	.word	0xffffffff


	//   ....[28]....
        /*00e4*/ 	.word	0xffffffff


	//   ....[29]....
        /*00e8*/ 	.word	0xffffffff


	//   ....[30]....
        /*00ec*/ 	.word	0xffffffff


	//   ....[31]....
        /*00f0*/ 	.word	0xffffffff


	//   ....[32]....
        /*00f4*/ 	.word	0x0500000f


	//   ....[33]....
        /*00f8*/ 	.word	0x0500000f


	//----- nvinfo : EIATTR_COOP_GROUP_INSTR_OFFSETS
	.align		4
.L_471:
        /*00fc*/ 	.byte	0x04, 0x28
        /*00fe*/ 	.short	(.L_473 - .L_472)


	//   ....[0]....
.L_472:
        /*0100*/ 	.word	0x00000060


	//   ....[1]....
        /*0104*/ 	.word	0x000001a0


	//   ....[2]....
        /*0108*/ 	.word	0x000001f0


	//   ....[3]....
        /*010c*/ 	.word	0x000003e0


	//   ....[4]....
        /*0110*/ 	.word	0x00000540


	//   ....[5]....
        /*0114*/ 	.word	0x00000660


	//   ....[6]....
        /*0118*/ 	.word	0x000007c0


	//   ....[7]....
        /*011c*/ 	.word	0x00001970


	//   ....[8]....
        /*0120*/ 	.word	0x000031c0


	//   ....[9]....
        /*0124*/ 	.word	0x00003350


	//   ....[10]....
        /*0128*/ 	.word	0x00003610


	//   ....[11]....
        /*012c*/ 	.word	0x00003700


	//   ....[12]....
        /*0130*/ 	.word	0x00005dd0


	//   ....[13]....
        /*0134*/ 	.word	0x00005ed0


	//   ....[14]....
        /*0138*/ 	.word	0x00006280


	//   ....[15]....
        /*013c*/ 	.word	0x000062d0


	//   ....[16]....
        /*0140*/ 	.word	0x00007dc0


	//   ....[17]....
        /*0144*/ 	.word	0x00007ef0


	//   ....[18]....
        /*0148*/ 	.word	0x00008130


	//   ....[19]....
        /*014c*/ 	.word	0x00008190


	//   ....[20]....
        /*0150*/ 	.word	0x0000a3e0


	//   ....[21]....
        /*0154*/ 	.word	0x0000a4e0


	//   ....[22]....
        /*0158*/ 	.word	0x0000a880


	//   ....[23]....
        /*015c*/ 	.word	0x0000a8e0


	//   ....[24]....
        /*0160*/ 	.word	0x0000b8b0


	//   ....[25]....
        /*0164*/ 	.word	0x0000b8f0


	//   ....[26]....
        /*0168*/ 	.word	0x0000ba30


	//   ....[27]....
        /*016c*/ 	.word	0x0000ba50


	//   ....[28]....
        /*0170*/ 	.word	0x0000d260


	//   ....[29]....
        /*0174*/ 	.word	0x0000df90


	//   ....[30]....
        /*0178*/ 	.word	0x000113b0


	//   ....[31]....
        /*017c*/ 	.word	0x00011580


	//   ....[32]....
        /*0180*/ 	.word	0x00011bd0


	//   ....[33]....
        /*0184*/ 	.word	0x00011fb0


	//----- nvinfo : EIATTR_REG_RECONFIG
	.align		4
.L_473:
        /*0188*/ 	.byte	0x01, 0x54
	.zero		2


	//----- nvinfo : EIATTR_SYSCALL_OFFSETS
	.align		4
        /*018c*/ 	.byte	0x04, 0x46
        /*018e*/ 	.short	(.L_475 - .L_474)


	//   ....[0]....
.L_474:
        /*0190*/ 	.word	0x00001b20


	//   ....[1]....
        /*0194*/ 	.word	0x0000ea60


	//   ....[2]....
        /*0198*/ 	.word	0x0000eba0


	//   ....[3]....
        /*019c*/ 	.word	0x0000ec90


	//----- nvinfo : EIATTR_MBARRIER_INSTR_OFFSETS
	.align		4
.L_475:
        /*01a0*/ 	.byte	0x04, 0x39
        /*01a2*/ 	.short	(.L_477 - .L_476)


	//   ....[0]....
.L_476:
        /*01a4*/ 	.word	0x00000290
        /*01a8*/ 	.word	0x000000ff
        /*01ac*/ 	.word	0x00030800
        /*01b0*/ 	.short	0x0100
        /*01b2*/ 	.byte	0x06
	.zero		1


	//   ....[1]....
        /*01b4*/ 	.word	0x000002a0
        /*01b8*/ 	.word	0x000000ff
        /*01bc*/ 	.word	0x00030820
        /*01c0*/ 	.short	0x0100
        /*01c2*/ 	.byte	0x06
	.zero		1


	//   ....[2]....
        /*01c4*/ 	.word	0x00000390
        /*01c8*/ 	.word	0x000000ff
        /*01cc*/ 	.word	0x00030830
        /*01d0*/ 	.short	0x0100
        /*01d2*/ 	.byte	0x08
	.zero		1


	//   ....[3]....
        /*01d4*/ 	.word	0x000003a0
        /*01d8*/ 	.word	0x000000ff
        /*01dc*/ 	.word	0x00030840
        /*01e0*/ 	.short	0x0100
        /*01e2*/ 	.byte	0x08
	.zero		1


	//   ....[4]....
        /*01e4*/ 	.word	0x000003b0
        /*01e8*/ 	.word	0x000000ff
        /*01ec*/ 	.word	0x00030838
        /*01f0*/ 	.short	0x0100
        /*01f2*/ 	.byte	0x08
	.zero		1


	//   ....[5]....
        /*01f4*/ 	.word	0x000003c0
        /*01f8*/ 	.word	0x000000ff
        /*01fc*/ 	.word	0x00030848
        /*0200*/ 	.short	0x0100
        /*0202*/ 	.byte	0x08
	.zero		1


	//   ....[6]....
        /*0204*/ 	.word	0x000004f0
        /*0208*/ 	.word	0x000000ff
        /*020c*/ 	.word	0x00030850
        /*0210*/ 	.short	0x0100
        /*0212*/ 	.byte	0x08
	.zero		1


	//   ....[7]....
        /*0214*/ 	.word	0x00000500
        /*0218*/ 	.word	0x000000ff
        /*021c*/ 	.word	0x00030860
        /*0220*/ 	.short	0x0100
        /*0222*/ 	.byte	0x08
	.zero		1


	//   ....[8]....
        /*0224*/ 	.word	0x00000510
        /*0228*/ 	.word	0x000000ff
        /*022c*/ 	.word	0x00030858
        /*0230*/ 	.short	0x0100
        /*0232*/ 	.byte	0x08
	.zero		1


	//   ....[9]....
        /*0234*/ 	.word	0x00000520
        /*0238*/ 	.word	0x000000ff
        /*023c*/ 	.word	0x00030868
        /*0240*/ 	.short	0x0100
        /*0242*/ 	.byte	0x08
	.zero		1


	//   ....[10]....
        /*0244*/ 	.word	0x00000610
        /*0248*/ 	.word	0x000000ff
        /*024c*/ 	.word	0x00030870
        /*0250*/ 	.short	0x0100
        /*0252*/ 	.byte	0x06
	.zero		1


	//   ....[11]....
        /*0254*/ 	.word	0x00000620
        /*0258*/ 	.word	0x000000ff
        /*025c*/ 	.word	0x00030880
        /*0260*/ 	.short	0x0100
        /*0262*/ 	.byte	0x06
	.zero		1


	//   ....[12]....
        /*0264*/ 	.word	0x00000630
        /*0268*/ 	.word	0x000000ff
        /*026c*/ 	.word	0x00030878
        /*0270*/ 	.short	0x0100
        /*0272*/ 	.byte	0x06
	.zero		1


	//   ....[13]....
        /*0274*/ 	.word	0x00000640
        /*0278*/ 	.word	0x000000ff
        /*027c*/ 	.word	0x00030888
        /*0280*/ 	.short	0x0100
        /*0282*/ 	.byte	0x06
	.zero		1


	//   ....[14]....
        /*0284*/ 	.word	0x00000770
        /*0288*/ 	.word	0x000000ff
        /*028c*/ 	.word	0x00030890
        /*0290*/ 	.short	0x0100
        /*0292*/ 	.byte	0x08
	.zero		1


	//   ....[15]....
        /*0294*/ 	.word	0x00000780
        /*0298*/ 	.word	0x000000ff
        /*029c*/ 	.word	0x000308a0
        /*02a0*/ 	.short	0x0100
        /*02a2*/ 	.byte	0x08
	.zero		1


	//   ....[16]....
        /*02a4*/ 	.word	0x00000790
        /*02a8*/ 	.word	0x000000ff
        /*02ac*/ 	.word	0x00030898
        /*02b0*/ 	.short	0x0100
        /*02b2*/ 	.byte	0x08
	.zero		1


	//   ....[17]....
        /*02b4*/ 	.word	0x000007a0
        /*02b8*/ 	.word	0x000000ff
        /*02bc*/ 	.word	0x000308a8
        /*02c0*/ 	.short	0x0100
        /*02c2*/ 	.byte	0x08
	.zero		1


	//   ....[18]....
        /*02c4*/ 	.word	0x000008d0
        /*02c8*/ 	.word	0x000000ff
        /*02cc*/ 	.word	0x000308b0
        /*02d0*/ 	.short	0x0100
        /*02d2*/ 	.byte	0x08
	.zero		1


	//   ....[19]....
        /*02d4*/ 	.word	0x000008e0
        /*02d8*/ 	.word	0x000000ff
        /*02dc*/ 	.word	0x000308c0
        /*02e0*/ 	.short	0x0100
        /*02e2*/ 	.byte	0x08
	.zero		1


	//   ....[20]....
        /*02e4*/ 	.word	0x000008f0
        /*02e8*/ 	.word	0x000000ff
        /*02ec*/ 	.word	0x000308b8
        /*02f0*/ 	.short	0x0100
        /*02f2*/ 	.byte	0x08
	.zero		1


	//   ....[21]....
        /*02f4*/ 	.word	0x00000900
        /*02f8*/ 	.word	0x000000ff
        /*02fc*/ 	.word	0x000308c8
        /*0300*/ 	.short	0x0100
        /*0302*/ 	.byte	0x08
	.zero		1


	//   ....[22]....
        /*0304*/ 	.word	0x00001bc0
        /*0308*/ 	.word	0x000000ff
        /*030c*/ 	.word	0x00030800
        /*0310*/ 	.short	0x010a
        /*0312*/ 	.byte	0x26
	.zero		1


	//   ....[23]....
        /*0314*/ 	.word	0x00001c40
        /*0318*/ 	.word	0x00000003
        /*031c*/ 	.word	0x00030830
        /*0320*/ 	.short	0x010a
        /*0322*/ 	.byte	0x3f
	.zero		1


	//   ....[24]....
        /*0324*/ 	.word	0x00001ca0
        /*0328*/ 	.word	0x00000003
        /*032c*/ 	.word	0x00030830
        /*0330*/ 	.short	0x010a
        /*0332*/ 	.byte	0x3f
	.zero		1


	//   ....[25]....
        /*0334*/ 	.word	0x000026d0
        /*0338*/ 	.word	0x00000002
        /*033c*/ 	.word	0x00000000
        /*0340*/ 	.short	0x0101
        /*0342*/ 	.byte	0x3f
	.zero		1


	//   ....[26]....
        /*0344*/ 	.word	0x00004370
        /*0348*/ 	.word	0x000000ff
        /*034c*/ 	.word	0x00030830
        /*0350*/ 	.short	0x010a
        /*0352*/ 	.byte	0x27
	.zero		1


	//   ....[27]....
        /*0354*/ 	.word	0x000043b0
        /*0358*/ 	.word	0x000000ff
        /*035c*/ 	.word	0x00030830
        /*0360*/ 	.short	0x010a
        /*0362*/ 	.byte	0x27
	.zero		1


	//   ....[28]....
        /*0364*/ 	.word	0x00005210
        /*0368*/ 	.word	0x000000ff
        /*036c*/ 	.word	0x00030850
        /*0370*/ 	.short	0x010a
        /*0372*/ 	.byte	0x0a
	.zero		1


	//   ....[29]....
        /*0374*/ 	.word	0x00005250
        /*0378*/ 	.word	0x000000ff
        /*037c*/ 	.word	0x00030850
        /*0380*/ 	.short	0x010a
        /*0382*/ 	.byte	0x0a
	.zero		1


	//   ....[30]....
        /*0384*/ 	.word	0x000054d0
        /*0388*/ 	.word	0x00000002
        /*038c*/ 	.word	0x00000000
        /*0390*/ 	.short	0x0101
        /*0392*/ 	.byte	0x3f
	.zero		1


	//   ....[31]....
        /*0394*/ 	.word	0x000065a0
        /*0398*/ 	.word	0x0000009b
        /*039c*/ 	.word	0x00000000
        /*03a0*/ 	.short	0x0101
        /*03a2*/ 	.byte	0x3f
	.zero		1


	//   ....[32]....
        /*03a4*/ 	.word	0x00006cc0
        /*03a8*/ 	.word	0x000000ff
        /*03ac*/ 	.word	0x00030830
        /*03b0*/ 	.short	0x010a
        /*03b2*/ 	.byte	0x06
	.zero		1


	//   ....[33]....
        /*03b4*/ 	.word	0x00006d00
        /*03b8*/ 	.word	0x000000ff
        /*03bc*/ 	.word	0x00030830
        /*03c0*/ 	.short	0x010a
        /*03c2*/ 	.byte	0x06
	.zero		1


	//   ....[34]....
        /*03c4*/ 	.word	0x00007b60
        /*03c8*/ 	.word	0x000000ff
        /*03cc*/ 	.word	0x00030850
        /*03d0*/ 	.short	0x010a
        /*03d2*/ 	.byte	0x0e
	.zero		1


	//   ....[35]....
        /*03d4*/ 	.word	0x00007ba0
        /*03d8*/ 	.word	0x000000ff
        /*03dc*/ 	.word	0x00030850
        /*03e0*/ 	.short	0x010a
        /*03e2*/ 	.byte	0x0e
	.zero		1


	//   ....[36]....
        /*03e4*/ 	.word	0x000084c0
        /*03e8*/ 	.word	0x0000009f
        /*03ec*/ 	.word	0x00000000
        /*03f0*/ 	.short	0x0101
        /*03f2*/ 	.byte	0x3f
	.zero		1


	//   ....[37]....
        /*03f4*/ 	.word	0x00008520
        /*03f8*/ 	.word	0x000000a3
        /*03fc*/ 	.word	0x00000000
        /*0400*/ 	.short	0x0101
        /*0402*/ 	.byte	0x3f
	.zero		1


	//   ....[38]....
        /*0404*/ 	.word	0x000089c0
        /*0408*/ 	.word	0x000000ff
        /*040c*/ 	.word	0x00030830
        /*0410*/ 	.short	0x010a
        /*0412*/ 	.byte	0x06
	.zero		1


	//   ....[39]....
        /*0414*/ 	.word	0x00008a00
        /*0418*/ 	.word	0x000000ff
        /*041c*/ 	.word	0x00030830
        /*0420*/ 	.short	0x010a
        /*0422*/ 	.byte	0x06
	.zero		1


	//   ....[40]....
        /*0424*/ 	.word	0x00009860
        /*0428*/ 	.word	0x000000ff
        /*042c*/ 	.word	0x00030850
        /*0430*/ 	.short	0x010a
        /*0432*/ 	.byte	0x0a
	.zero		1


	//   ....[41]....
        /*0434*/ 	.word	0x000098a0
        /*0438*/ 	.word	0x000000ff
        /*043c*/ 	.word	0x00030850
        /*0440*/ 	.short	0x010a
        /*0442*/ 	.byte	0x0a
	.zero		1


	//   ....[42]....
        /*0444*/ 	.word	0x00009b50
        /*0448*/ 	.word	0x00000002
        /*044c*/ 	.word	0x00000000
        /*0450*/ 	.short	0x0101
        /*0452*/ 	.byte	0x3f
	.zero		1


	//   ....[43]....
        /*0454*/ 	.word	0x0000ac50
        /*0458*/ 	.word	0x0000009f
        /*045c*/ 	.word	0x00000000
        /*0460*/ 	.short	0x0101
        /*0462*/ 	.byte	0x3f
	.zero		1


	//   ....[44]....
        /*0464*/ 	.word	0x0000b820
        /*0468*/ 	.word	0x000000ff
        /*046c*/ 	.word	0x00030850
        /*0470*/ 	.short	0x010a
        /*0472*/ 	.byte	0x05
	.zero		1


	//   ....[45]....
        /*0474*/ 	.word	0x0000b860
        /*0478*/ 	.word	0x000000ff
        /*047c*/ 	.word	0x00030850
        /*0480*/ 	.short	0x010a
        /*0482*/ 	.byte	0x05
	.zero		1


	//   ....[46]....
        /*0484*/ 	.word	0x0000bdd0
        /*0488*/ 	.word	0x00000007
        /*048c*/ 	.word	0x00000000
        /*0490*/ 	.short	0x0101
        /*0492*/ 	.byte	0x3f
	.zero		1


	//   ....[47]....
        /*0494*/ 	.word	0x0000d4a0
        /*0498*/ 	.word	0x000000ff
        /*049c*/ 	.word	0x00000000
        /*04a0*/ 	.short	0x0101
        /*04a2*/ 	.byte	0x05
	.zero		1


	//   ....[48]....
        /*04a4*/ 	.word	0x0000f180
        /*04a8*/ 	.word	0x00000008
        /*04ac*/ 	.word	0x00030840
        /*04b0*/ 	.short	0x010a
        /*04b2*/ 	.byte	0x3f
	.zero		1


	//   ....[49]....
        /*04b4*/ 	.word	0x0000f6c0
        /*04b8*/ 	.word	0x000000ff
        /*04bc*/ 	.word	0x00030820
        /*04c0*/ 	.short	0x010a
        /*04c2*/ 	.byte	0x28
	.zero		1


	//   ....[50]....
        /*04c4*/ 	.word	0x0000f9b0
        /*04c8*/ 	.word	0x00000003
        /*04cc*/ 	.word	0x00030840
        /*04d0*/ 	.short	0x010a
        /*04d2*/ 	.byte	0x3f
	.zero		1


	//   ....[51]....
        /*04d4*/ 	.word	0x0000fc60
        /*04d8*/ 	.word	0x00000002
        /*04dc*/ 	.word	0x00000060
        /*04e0*/ 	.short	0x010a
        /*04e2*/ 	.byte	0x3f
	.zero		1


	//   ....[52]....
        /*04e4*/ 	.word	0x000101e0
        /*04e8*/ 	.word	0x00000003
        /*04ec*/ 	.word	0x00030840
        /*04f0*/ 	.short	0x010a
        /*04f2*/ 	.byte	0x3f
	.zero		1


	//   ....[53]....
        /*04f4*/ 	.word	0x00010490
        /*04f8*/ 	.word	0x00000002
        /*04fc*/ 	.word	0x00000060
        /*0500*/ 	.short	0x010a
        /*0502*/ 	.byte	0x3f
	.zero		1


	//   ....[54]....
        /*0504*/ 	.word	0x00010930
        /*0508*/ 	.word	0x00000002
        /*050c*/ 	.word	0x00030840
        /*0510*/ 	.short	0x010a
        /*0512*/ 	.byte	0x3f
	.zero		1


	//   ....[55]....
        /*0514*/ 	.word	0x00010c10
        /*0518*/ 	.word	0x00000002
        /*051c*/ 	.word	0x00000060
        /*0520*/ 	.short	0x010a
        /*0522*/ 	.byte	0x3f
	.zero		1


	//   ....[56]....
        /*0524*/ 	.word	0x00011080
        /*0528*/ 	.word	0x00000003
        /*052c*/ 	.word	0x00030860
        /*0530*/ 	.short	0x010a
        /*0532*/ 	.byte	0x3f
	.zero		1


	//   ....[57]....
        /*0534*/ 	.word	0x00011530
        /*0538*/ 	.word	0x00000007
        /*053c*/ 	.word	0x00030820
        /*0540*/ 	.short	0x010a
        /*0542*/ 	.byte	0x3f
	.zero		1


	//   ....[58]....
        /*0544*/ 	.word	0x000116a0
        /*0548*/ 	.word	0x00000005
        /*054c*/ 	.word	0x00000000
        /*0550*/ 	.short	0x010a
        /*0552*/ 	.byte	0x3f
	.zero		1


	//   ....[59]....
        /*0554*/ 	.word	0x00011710
        /*0558*/ 	.word	0x00000003
        /*055c*/ 	.word	0x00000000
        /*0560*/ 	.short	0x010a
        /*0562*/ 	.byte	0x3f
	.zero		1


	//   ....[60]....
        /*0564*/ 	.word	0x00011770
        /*0568*/ 	.word	0x00000005
        /*056c*/ 	.word	0x00000000
        /*0570*/ 	.short	0x010a
        /*0572*/ 	.byte	0x3f
	.zero		1


	//   ....[61]....
        /*0574*/ 	.word	0x000117a0
        /*0578*/ 	.word	0x00000003
        /*057c*/ 	.word	0x00000000
        /*0580*/ 	.short	0x010a
        /*0582*/ 	.byte	0x3f
	.zero		1


	//   ....[62]....
        /*0584*/ 	.word	0x00011810
        /*0588*/ 	.word	0x00000003
        /*058c*/ 	.word	0x00030800
        /*0590*/ 	.short	0x010a
        /*0592*/ 	.byte	0x3f
	.zero		1


	//   ....[63]....
        /*0594*/ 	.word	0x00011860
        /*0598*/ 	.word	0x00000003
        /*059c*/ 	.word	0x00030830
        /*05a0*/ 	.short	0x010a
        /*05a2*/ 	.byte	0x3f
	.zero		1


	//   ....[64]....
        /*05a4*/ 	.word	0x000118c0
        /*05a8*/ 	.word	0x00000099
        /*05ac*/ 	.word	0x00030830
        /*05b0*/ 	.short	0x010a
        /*05b2*/ 	.byte	0x3f
	.zero		1


	//   ....[65]....
        /*05b4*/ 	.word	0x00011920
        /*05b8*/ 	.word	0x000000d7
        /*05bc*/ 	.word	0x00030850
        /*05c0*/ 	.short	0x010a
        /*05c2*/ 	.byte	0x3f
	.zero		1


	//   ....[66]....
        /*05c4*/ 	.word	0x00011980
        /*05c8*/ 	.word	0x00000004
        /*05cc*/ 	.word	0x00030830
        /*05d0*/ 	.short	0x010a
        /*05d2*/ 	.byte	0x3f
	.zero		1


	//   ....[67]....
        /*05d4*/ 	.word	0x000119e0
        /*05d8*/ 	.word	0x00000003
        /*05dc*/ 	.word	0x00030850
        /*05e0*/ 	.short	0x010a
        /*05e2*/ 	.byte	0x3f
	.zero		1


	//   ....[68]....
        /*05e4*/ 	.word	0x00011a40
        /*05e8*/ 	.word	0x00000004
        /*05ec*/ 	.word	0x00030830
        /*05f0*/ 	.short	0x010a
        /*05f2*/ 	.byte	0x3f
	.zero		1


	//   ....[69]....
        /*05f4*/ 	.word	0x00011aa0
        /*05f8*/ 	.word	0x00000003
        /*05fc*/ 	.word	0x00030850
        /*0600*/ 	.short	0x010a
        /*0602*/ 	.byte	0x3f
	.zero		1


	//   ....[70]....
        /*0604*/ 	.word	0x00011b00
        /*0608*/ 	.word	0x00000005
        /*060c*/ 	.word	0x00030850
        /*0610*/ 	.short	0x010a
        /*0612*/ 	.byte	0x3f
	.zero		1


	//   ....[71]....
        /*0614*/ 	.word	0x00011c80
        /*0618*/ 	.word	0x00000008
        /*061c*/ 	.word	0x00030840
        /*0620*/ 	.short	0x010a
        /*0622*/ 	.byte	0x3f
	.zero		1


	//   ....[72]....
        /*0624*/ 	.word	0x00011ce0
        /*0628*/ 	.word	0x00000008
        /*062c*/ 	.word	0x00030820
        /*0630*/ 	.short	0x010a
        /*0632*/ 	.byte	0x3f
	.zero		1


	//   ....[73]....
        /*0634*/ 	.word	0x00011d30
        /*0638*/ 	.word	0x00000003
        /*063c*/ 	.word	0x00030840
        /*0640*/ 	.short	0x010a
        /*0642*/ 	.byte	0x3f
	.zero		1


	//   ....[74]....
        /*0644*/ 	.word	0x00011d80
        /*0648*/ 	.word	0x00000002
        /*064c*/ 	.word	0x00000060
        /*0650*/ 	.short	0x010a
        /*0652*/ 	.byte	0x3f
	.zero		1


	//   ....[75]....
        /*0654*/ 	.word	0x00011dd0
        /*0658*/ 	.word	0x00000003
        /*065c*/ 	.word	0x00030840
        /*0660*/ 	.short	0x010a
        /*0662*/ 	.byte	0x3f
	.zero		1


	//   ....[76]....
        /*0664*/ 	.word	0x00011e20
        /*0668*/ 	.word	0x00000002
        /*066c*/ 	.word	0x00000060
        /*0670*/ 	.short	0x010a
        /*0672*/ 	.byte	0x3f
	.zero		1


	//   ....[77]....
        /*0674*/ 	.word	0x00011e70
        /*0678*/ 	.word	0x00000002
        /*067c*/ 	.word	0x00030840
        /*0680*/ 	.short	0x010a
        /*0682*/ 	.byte	0x3f
	.zero		1


	//   ....[78]....
        /*0684*/ 	.word	0x00011ec0
        /*0688*/ 	.word	0x00000002
        /*068c*/ 	.word	0x00000060
        /*0690*/ 	.short	0x010a
        /*0692*/ 	.byte	0x3f
	.zero		1


	//   ....[79]....
        /*0694*/ 	.word	0x00011f10
        /*0698*/ 	.word	0x00000003
        /*069c*/ 	.word	0x00030860
        /*06a0*/ 	.short	0x010a
        /*06a2*/ 	.byte	0x3f
	.zero		1


	//   ....[80]....
        /*06a4*/ 	.word	0x00011ff0
        /*06a8*/ 	.word	0x00000007
        /*06ac*/ 	.word	0x00030820
        /*06b0*/ 	.short	0x010a
        /*06b2*/ 	.byte	0x3f
	.zero		1


	//   ....[81]....
        /*06b4*/ 	.word	0x00012040
        /*06b8*/ 	.word	0x00000005
        /*06bc*/ 	.word	0x00000000
        /*06c0*/ 	.short	0x010a
        /*06c2*/ 	.byte	0x3f
	.zero		1


	//   ....[82]....
        /*06c4*/ 	.word	0x00012090
        /*06c8*/ 	.word	0x00000003
        /*06cc*/ 	.word	0x00000000
        /*06d0*/ 	.short	0x010a
        /*06d2*/ 	.byte	0x3f
	.zero		1


	//   ....[83]....
        /*06d4*/ 	.word	0x000120e0
        /*06d8*/ 	.word	0x00000005
        /*06dc*/ 	.word	0x00000000
        /*06e0*/ 	.short	0x010a
        /*06e2*/ 	.byte	0x3f
	.zero		1


	//----- nvinfo : EIATTR_NUM_MBARRIERS
	.align		4
.L_477:
        /*06e4*/ 	.byte	0x03, 0x38
        /*06e6*/ 	.short	0x0016


	//----- nvinfo : EIATTR_EXIT_INSTR_OFFSETS
	.align		4
        /*06e8*/ 	.byte	0x04, 0x1c
        /*06ea*/ 	.short	(.L_479 - .L_478)


	//   ....[0]....
.L_478:
        /*06ec*/ 	.word	0x00000a30


	//   ....[1]....
        /*06f0*/ 	.word	0x0000df50


	//   ....[2]....
        /*06f4*/ 	.word	0x0000dfb0


	//   ....[3]....
        /*06f8*/ 	.word	0x000115a0


	//   ....[4]....
        /*06fc*/ 	.word	0x000117f0


	//----- nvinfo : EIATTR_MAX_THREADS
	.align		4
.L_479:
        /*0700*/ 	.byte	0x04, 0x05
        /*0702*/ 	.short	(.L_481 - .L_480)
.L_480:
        /*0704*/ 	.word	0x00000180
        /*0708*/ 	.word	0x00000001
        /*070c*/ 	.word	0x00000001


	//----- nvinfo : EIATTR_CRS_STACK_SIZE
	.align		4
.L_481:
        /*0710*/ 	.byte	0x04, 0x1e
        /*0712*/ 	.short	(.L_483 - .L_482)
.L_482:
        /*0714*/ 	.word	0x00000000


	//----- nvinfo : EIATTR_CBANK_PARAM_SIZE
	.align		4
.L_483:
        /*0718*/ 	.byte	0x03, 0x19
        /*071a*/ 	.short	0x0bf0


	//----- nvinfo : EIATTR_PARAM_CBANK
	.align		4
        /*071c*/ 	.byte	0x04, 0x0a
        /*071e*/ 	.short	(.L_485 - .L_484)
	.align		4
.L_484:
        /*0720*/ 	.word	index@(.nv.constant0._ZN7cutlass13device_kernelIN5flash11enable_sm90INS1_16FlashAttnFwdSm90INS1_25CollectiveMainloopFwdSm90ILi2EN4cute5tupleIJNS5_1CILi1EEES8_S8_EEENS6_IJNS7_ILi128EEENS7_ILi64EEENS7_ILi256EEEEEELi256ENS_6half_tEfNS_4arch4Sm90ELb0ELb1ELb0ELb0ELb0ELb0ELb0ELb1ELb1ELb0ELb0ELb0EEENS1_21CollectiveEpilogueFwdINS6_IJSA_SC_SB_EEES9_SE_SG_Li256ELb0ELb0ELb0ELb0EEENS1_30DynamicPersistentTileSchedulerILi256ELi32ELb0ELb0ELb1EEEEEEEEEvNT_6ParamsE)
        /*0724*/ 	.short	0x0210
        /*0726*/ 	.short	0x0bf0


	//----- nvinfo : EIATTR_SW_WAR
	.align		4
.L_485:
        /*0728*/ 	.byte	0x04, 0x36
        /*072a*/ 	.short	(.L_487 - .L_486)
.L_486:
        /*072c*/ 	.word	0x00000008
.L_487:


//--------------------- .nv.info._ZN7cutlass13device_kernelIN5flash11enable_sm90INS1_16FlashAttnFwdSm90INS1_25CollectiveMainloopFwdSm90ILi2EN4cute5tupleIJNS5_1CILi1EEES8_S8_EEENS6_IJNS7_ILi128EEENS7_ILi64EEENS7_ILi256EEEEEELi256ENS_6half_tEfNS_4arch4Sm90ELb0ELb1ELb0ELb1ELb0ELb0ELb0ELb1ELb1ELb0ELb0ELb0EEENS1_21CollectiveEpilogueFwdINS6_IJSA_SC_SB_EEES9_SE_SG_Li256ELb1ELb0ELb0ELb0EEENS1_36VarlenDynamicPersistentTileSchedulerILi128ELi64ELi256ELi32ELb0ELb0ELb1ELb1ELb0ELb1EEEEEEEEEvNT_6ParamsE --------------------------
	.section	.nv.info._ZN7cutlass13device_kernelIN5flash11enable_sm90INS1_16FlashAttnFwdSm90INS1_25CollectiveMainloopFwdSm90ILi2EN4cute5tupleIJNS5_1CILi1EEES8_S8_EEENS6_IJNS7_ILi128EEENS7_ILi64EEENS7_ILi256EEEEEELi256ENS_6half_tEfNS_4arch4Sm90ELb0ELb1ELb0ELb1ELb0ELb0ELb0ELb1ELb1ELb0ELb0ELb0EEENS1_21CollectiveEpilogueFwdINS6_IJSA_SC_SB_EEES9_SE_SG_Li256ELb1ELb0ELb0ELb0EEENS1_36VarlenDynamicPersistentTileSchedulerILi128ELi64ELi256ELi32ELb0ELb0ELb1ELb1ELb0ELb1EEEEEEEEEvNT_6ParamsE,"",@"SHT_CUDA_INFO"
	.sectionflags	@""
	.align	4


	//----- nvinfo : EIATTR_CUDA_API_VERSION
	.align		4
        /*0000*/ 	.byte	0x04, 0x37
        /*0002*/ 	.short	(.L_489 - .L_488)
.L_488:
        /*0004*/ 	.word	0x00000082


	//----- nvinfo : EIATTR_KPARAM_INFO
	.align		4
.L_489:
        /*0008*/ 	.byte	0x04, 0x17
        /*000a*/ 	.short	(.L_491 - .L_490)
.L_490:
        /*000c*/ 	.word	0x00000000
        /*0010*/ 	.short	0x0000
        /*0012*/ 	.short	0x0070
        /*0014*/ 	.byte	0x00, 0xf0, 0x01, 0x28


	//----- nvinfo : EIATTR_SPARSE_MMA_MASK
	.align		4
.L_491:
        /*0018*/ 	.byte	0x03, 0x50
        /*001a*/ 	.short	0x0000


	//----- nvinfo : EIATTR_MAXREG_COUNT
	.align		4
        /*001c*/ 	.byte	0x03, 0x1b
        /*001e*/ 	.short	0x00a8


	//----- nvinfo : EIATTR_NUM_BARRIERS
	.align		4
        /*0020*/ 	.byte	0x02, 0x4c
        /*0022*/ 	.byte	0x09
	.zero		1


	//----- nvinfo : EIATTR_EXTERNS
	.align		4
        /*0024*/ 	.byte	0x04, 0x0f
        /*0026*/ 	.short	(.L_493 - .L_492)


	//   ....[0]....
	.align		4
.L_492:
        /*0028*/ 	.word	index@(__assertfail)


	//----- nvinfo : EIATTR_ANNOTATIONS
	.align		4
.L_493:
        /*002c*/ 	.byte	0x04, 0x55
        /*002e*/ 	.short	(.L_495 - .L_494)


	//   ....[0]....
.L_494:
        /* <DEDUP_REMOVED lines=32> */


	//----- nvinfo : EIATTR_MERCURY_ISA_VERSION
	.align		4
.L_495:
        /*0220*/ 	.byte	0x03, 0x5f
        /*0222*/ 	.short	0x0101


	//----- nvinfo : EIATTR_UNUSED_LOAD_BYTE_OFFSET
	.align		4
        /*0224*/ 	.byte	0x04, 0x44
        /*0226*/ 	.short	(.L_497 - .L_496)


	//   ....[0]....
.L_496:
        /*0228*/ 	.word	0x00000a50
        /*022c*/ 	.word	0x0000fff0


	//   ....[1]....
        /*0230*/ 	.word	0x0000c550
        /*0234*/ 	.word	0x0000fff0


	//----- nvinfo : EIATTR_INT_WARP_WIDE_INSTR_OFFSETS
	.align		4
.L_497:
        /*0238*/ 	.byte	0x04, 0x31
        /*023a*/ 	.short	(.L_499 - .L_498)


	//   ....[0]....
.L_498:
        /*023c*/ 	.word	0x00000160


	//   ....[1]....
        /*0240*/ 	.word	0x000001a0


	//   ....[2]....
        /*0244*/ 	.word	0x00000210


	//   ....[3]....
        /*0248*/ 	.word	0x000104f0


	//   ....[4]....
        /*024c*/ 	.word	0x00010580


	//   ....[5]....
        /*0250*/ 	.word	0x00010a80


	//   ....[6]....
        /*0254*/ 	.word	0x00010b00


	//   ....[7]....
        /*0258*/ 	.word	0x00010c10


	//   ....[8]....
        /*025c*/ 	.word	0x00010d00


	//   ....[9]....
        /*0260*/ 	.word	0x00010df0


	//   ....[10]....
        /*0264*/ 	.word	0x00013490


	//   ....[11]....
        /*0268*/ 	.word	0x00013520


	//----- nvinfo : EIATTR_COOP_GROUP_MASK_REGIDS
	.align		4
.L_499:
        /*026c*/ 	.byte	0x04, 0x29
        /*026e*/ 	.short	(.L_501 - .L_500)


	//   ....[0]....
.L_500:
        /*0270*/ 	.word	0xffffffff


	//   ....[1]....
        /*0274*/ 	.word	0xffffffff


	//   ....[2]....
        /*0278*/ 	.word	0xffffffff


	//   ....[3]....
        /*027c*/ 	.word	0xffffffff


	//   ....[4]....
        /*0280*/ 	.word	0xffffffff


	//   ....[5]....
        /*0284*/ 	.word	0xffffffff


	//   ....[6]....
        /*0288*/ 	.word	0xffffffff


	//   ....[7]....
        /*028c*/ 	.word	0xffffffff


	//   ....[8]....
        /*0290*/ 	.word	0xffffffff


	//   ....[9]....
        /*0294*/ 	.word	0xffffffff


	//   ....[10]....
        /*0298*/ 	.word	0xffffffff


	//   ....[11]....
        /*029c*/ 	.word	0xffffffff


	//   ....[12]....
        /*02a0*/ 	.word	0xffffffff


	//   ....[13]....
        /*02a4*/ 	.word	0xffffffff


	//   ....[14]....
        /*02a8*/ 	.word	0xffffffff


	//   ....[15]....
        /*02ac*/ 	.word	0xffffffff


	//   ....[16]....
        /*02b0*/ 	.word	0xffffffff


	//   ....[17]....
        /*02b4*/ 	.word	0xffffffff


	//   ....[18]....
        /*02b8*/ 	.word	0xffffffff


	//   ....[19]....
        /*02bc*/ 	.word	0xffffffff


	//   ....[20]....
        /*02c0*/ 	.word	0xffffffff


	//   ....[21]....
        /*02c4*/ 	.word	0xffffffff


	//   ....[22]....
        /*02c8*/ 	.word	0xffffffff


	//   ....[23]....
        /*02cc*/ 	.word	0xffffffff


	//   ....[24]....
        /*02d0*/ 	.word	0xffffffff


	//   ....[25]....
        /*02d4*/ 	.word	0xffffffff


	//   ....[26]....
        /*02d8*/ 	.word	0xffffffff


	//   ....[27]....
        /*02dc*/ 	.word	0xffffffff


	//   ....[28]....
        /*02e0*/ 	.word	0xffffffff


	//   ....[29]....
        /*02e4*/ 	.word	0xffffffff


	//   ....[30]....
        /*02e8*/ 	.word	0xffffffff


	//   ....[31]....
        /*02ec*/ 	.word	0xffffffff


	//   ....[32]....
        /*02f0*/ 	.word	0xffffffff


	//   ....[33]....
        /*02f4*/ 	.word	0xffffffff


	//   ....[34]....
        /*02f8*/ 	.word	0xffffffff


	//   ....[35]....
        /*02fc*/ 	.word	0xffffffff


	//   ....[36]....
        /*0300*/ 	.word	0xffffffff


	//   ....[37]....
        /*0304*/ 	.word	0xffffffff


	//   ....[38]....
        /*0308*/ 	.word	0xffffffff


	//   ....[39]....
        /*030c*/ 	.word	0xffffffff


	//   ....[40]....
        /*0310*/ 	.word	0xffffffff


	//   ....[41]....
        /*0314*/ 	.word	0xffffffff


	//   ....[42]....
        /*0318*/ 	.word	0xffffffff


	//   ....[43]....
        /*031c*/ 	.word	0xffffffff


	//   ....[44]....
        /*0320*/ 	.word	0xffffffff


	//   ....[45]....
        /*0324*/ 	.word	0xffffffff


	//   ....[46]....
        /*0328*/ 	.word	0xffffffff


	//   ....[47]....
        /*032c*/ 	.word	0xffffffff


	//   ....[48]....
        /*0330*/ 	.word	0xffffffff


	//   ....[49]....
        /*0334*/ 	.word	0xffffffff


	//   ....[50]....
        /*0338*/ 	.word	0xffffffff


	//   ....[51]....
        /*033c*/ 	.word	0xffffffff


	//   ....[52]....
        /*0340*/ 	.word	0xffffffff


	//   ....[53]....
        /*0344*/ 	.word	0xffffffff


	//   ....[54]....
        /*0348*/ 	.word	0xffffffff


	//   ....[55]....
        /*034c*/ 	.word	0xffffffff


	//   ....[56]....
        /*0350*/ 	.word	0xffffffff


	//   ....[57]....
        /*0354*/ 	.word	0xffffffff


	//   ....[58]....
        /*0358*/ 	.word	0xffffffff


	//   ....[59]....
        /*035c*/ 	.word	0xffffffff


	//   ....[60]....
        /*0360*/ 	.word	0xffffffff


	//   ....[61]....
        /*0364*/ 	.word	0xffffffff


	//   ....[62]....
        /*0368*/ 	.word	0x0500000f


	//   ....[63]....
        /*036c*/ 	.word	0x0500000f


	//   ....[64]....
        /*0370*/ 	.word	0x0500000f


	//   ....[65]....
        /*0374*/ 	.word	0x0500000f


	//   ....[66]....
        /*0378*/ 	.word	0x0500000f


	//   ....[67]....
        /*037c*/ 	.word	0x0500000f


	//   ....[68]....
        /*0380*/ 	.word	0x0500000f


	//   ....[69]....
        /*0384*/ 	.word	0x0500000f


	//   ....[70]....
        /*0388*/ 	.word	0x0500000f


	//   ....[71]....
        /*038c*/ 	.word	0x0500000f


	//   ....[72]....
        /*0390*/ 	.word	0x0500000f


	//   ....[73]....
        /*0394*/ 	.word	0x0500000f


	//   ....[74]....
        /*0398*/ 	.word	0x0500000f


	//   ....[75]....
        /*039c*/ 	.word	0x0500000f


	//   ....[76]....
        /*03a0*/ 	.word	0x0500000f


	//   ....[77]....
        /*03a4*/ 	.word	0x0500000f


	//   ....[78]....
        /*03a8*/ 	.word	0x0500000f


	//   ....[79]....
        /*03ac*/ 	.word	0x0500000f


	//   ....[80]....
        /*03b0*/ 	.word	0x0500000f


	//----- nvinfo : EIATTR_COOP_GROUP_INSTR_OFFSETS
	.align		4
.L_501:
        /*03b4*/ 	.byte	0x04, 0x28
        /*03b6*/ 	.short	(.L_503 - .L_502)


	//   ....[0]....
.L_502:
        /*03b8*/ 	.word	0x00000060


	//   ....[1]....
        /*03bc*/ 	.word	0x00000170


	//   ....[2]....
        /*03c0*/ 	.word	0x000001c0


	//   ....[3]....
        /*03c4*/ 	.word	0x000003f0


	//   ....[4]....
        /*03c8*/ 	.word	0x00000550


	//   ....[5]....
        /*03cc*/ 	.word	0x00000670


	//   ....[6]....
        /*03d0*/ 	.word	0x000007d0


	//   ....[7]....
        /*03d4*/ 	.word	0x000019e0


	//   ....[8]....
        /*03d8*/ 	.word	0x000031c0


	//   ....[9]....
        /*03dc*/ 	.word	0x00003370


	//   ....[10]....
        /*03e0*/ 	.word	0x00003630


	//   ....[11]....
        /*03e4*/ 	.word	0x000036d0


	//   ....[12]....
        /*03e8*/ 	.word	0x00005e00


	//   ....[13]....
        /*03ec*/ 	.word	0x00005f00


	//   ....[14]....
        /*03f0*/ 	.word	0x000062b0


	//   ....[15]....
        /*03f4*/ 	.word	0x00006320


	//   ....[16]....
        /*03f8*/ 	.word	0x00007e00


	//   ....[17]....
        /*03fc*/ 	.word	0x00007f30


	//   ....[18]....
        /*0400*/ 	.word	0x00008180


	//   ....[19]....
        /*0404*/ 	.word	0x00008210


	//   ....[20]....
        /*0408*/ 	.word	0x0000a410


	//   ....[21]....
        /*040c*/ 	.word	0x0000a510


	//   ....[22]....
        /*0410*/ 	.word	0x0000a8c0


	//   ....[23]....
        /*0414*/ 	.word	0x0000a920


	//   ....[24]....
        /*0418*/ 	.word	0x0000b900


	//   ....[25]....
        /*041c*/ 	.word	0x0000b940


	//   ....[26]....
        /*0420*/ 	.word	0x0000ba70


	//   ....[27]....
        /*0424*/ 	.word	0x0000ba80


	//   ....[28]....
        /*0428*/ 	.word	0x0000f090


	//   ....[29]....
        /*042c*/ 	.word	0x0000f210


	//   ....[30]....
        /*0430*/ 	.word	0x0000f240


	//   ....[31]....
        /*0434*/ 	.word	0x0000f280


	//   ....[32]....
        /*0438*/ 	.word	0x0000f2f0


	//   ....[33]....
        /*043c*/ 	.word	0x0000f350


	//   ....[34]....
        /*0440*/ 	.word	0x0000f390


	//   ....[35]....
        /*0444*/ 	.word	0x0000f530


	//   ....[36]....
        /*0448*/ 	.word	0x0000f590


	//   ....[37]....
        /*044c*/ 	.word	0x0000f5d0


	//   ....[38]....
        /*0450*/ 	.word	0x0000f610


	//   ....[39]....
        /*0454*/ 	.word	0x0000f640


	//   ....[40]....
        /*0458*/ 	.word	0x0000f670


	//   ....[41]....
        /*045c*/ 	.word	0x0000f700


	//   ....[42]....
        /*0460*/ 	.word	0x0000f760


	//   ....[43]....
        /*0464*/ 	.word	0x0000f7f0


	//   ....[44]....
        /*0468*/ 	.word	0x000139d0


	//   ....[45]....
        /*046c*/ 	.word	0x000139e0


	//   ....[46]....
        /*0470*/ 	.word	0x00013af0


	//   ....[47]....
        /*0474*/ 	.word	0x00013b50


	//   ....[48]....
        /*0478*/ 	.word	0x00013b90


	//   ....[49]....
        /*047c*/ 	.word	0x00013bd0


	//   ....[50]....
        /*0480*/ 	.word	0x00013c00


	//   ....[51]....
        /*0484*/ 	.word	0x00013c30


	//   ....[52]....
        /*0488*/ 	.word	0x00013dc0


	//   ....[53]....
        /*048c*/ 	.word	0x00013e20


	//   ....[54]....
        /*0490*/ 	.word	0x00013e60


	//   ....[55]....
        /*0494*/ 	.word	0x00013ea0


	//   ....[56]....
        /*0498*/ 	.word	0x00013ed0


	//   ....[57]....
        /*049c*/ 	.word	0x00013f00


	//   ....[58]....
        /*04a0*/ 	.word	0x00013fc0


	//   ....[59]....
        /*04a4*/ 	.word	0x00013fe0


	//   ....[60]....
        /*04a8*/ 	.word	0x00014050


	//   ....[61]....
        /*04ac*/ 	.word	0x000146e0


	//   ....[62]....
        /*04b0*/ 	.word	0x00014d90


	//   ....[63]....
        /*04b4*/ 	.word	0x000151b0


	//   ....[64]....
        /*04b8*/ 	.word	0x00015240


	//   ....[65]....
        /*04bc*/ 	.word	0x000152e0


	//   ....[66]....
        /*04c0*/ 	.word	0x00015390


	//   ....[67]....
        /*04c4*/ 	.word	0x00015410


	//   ....[68]....
        /*04c8*/ 	.word	0x00015490


	//   ....[69]....
        /*04cc*/ 	.word	0x00015510


	//   ....[70]....
        /*04d0*/ 	.word	0x00015590


	//   ....[71]....
        /*04d4*/ 	.word	0x00015620


	//   ....[72]....
        /*04d8*/ 	.word	0x000156d0


	//   ....[73]....
        /*04dc*/ 	.word	0x00015750


	//   ....[74]....
        /*04e0*/ 	.word	0x000157d0


	//   ....[75]....
        /*04e4*/ 	.word	0x00015850


	//   ....[76]....
        /*04e8*/ 	.word	0x000158d0


	//   ....[77]....
        /*04ec*/ 	.word	0x00015940


	//   ....[78]....
        /*04f0*/ 	.word	0x000159e0


	//   ....[79]....
        /*04f4*/ 	.word	0x00015a70


	//   ....[80]....
        /*04f8*/ 	.word	0x00015ba0


	//----- nvinfo : EIATTR_REG_RECONFIG
	.align		4
.L_503:
        /*04fc*/ 	.byte	0x01, 0x54
	.zero		2


	//----- nvinfo : EIATTR_SYSCALL_OFFSETS
	.align		4
        /*0500*/ 	.byte	0x04, 0x46
        /*0502*/ 	.short	(.L_505 - .L_504)


	//   ....[0]....
.L_504:
        /*0504*/ 	.word	0x00001bc0


	//   ....[1]....
        /*0508*/ 	.word	0x00010710


	//   ....[2]....
        /*050c*/ 	.word	0x00010850


	//   ....[3]....
        /*0510*/ 	.word	0x00010950


	//----- nvinfo : EIATTR_MBARRIER_INSTR_OFFSETS
	.align		4
.L_505:
        /*0514*/ 	.byte	0x04, 0x39
        /*0516*/ 	.short	(.L_507 - .L_506)


	//   ....[0]....
.L_506:
        /*0518*/ 	.word	0x000002a0
        /*051c*/ 	.word	0x000000ff
        /*0520*/ 	.word	0x00030800
        /*0524*/ 	.short	0x0100
        /*0526*/ 	.byte	0x08
	.zero		1


	//   ....[1]....
        /*0528*/ 	.word	0x000002b0
        /*052c*/ 	.word	0x000000ff
        /*0530*/ 	.word	0x00030820
        /*0534*/ 	.short	0x0100
        /*0536*/ 	.byte	0x08
	.zero		1


	//   ....[2]....
        /*0538*/ 	.word	0x000003a0
        /*053c*/ 	.word	0x000000ff
        /*0540*/ 	.word	0x00030830
        /*0544*/ 	.short	0x0100
        /*0546*/ 	.byte	0x08
	.zero		1


	//   ....[3]....
        /*0548*/ 	.word	0x000003b0
        /*054c*/ 	.word	0x000000ff
        /*0550*/ 	.word	0x00030840
        /*0554*/ 	.short	0x0100
        /*0556*/ 	.byte	0x08
	.zero		1


	//   ....[4]....
        /*0558*/ 	.word	0x000003c0
        /*055c*/ 	.word	0x000000ff
        /*0560*/ 	.word	0x00030838
        /*0564*/ 	.short	0x0100
        /*0566*/ 	.byte	0x08
	.zero		1


	//   ....[5]....
        /*0568*/ 	.word	0x000003d0
        /*056c*/ 	.word	0x000000ff
        /*0570*/ 	.word	0x00030848
        /*0574*/ 	.short	0x0100
        /*0576*/ 	.byte	0x08
	.zero		1


	//   ....[6]....
        /*0578*/ 	.word	0x00000500
        /*057c*/ 	.word	0x000000ff
        /*0580*/ 	.word	0x00030850
        /*0584*/ 	.short	0x0100
        /*0586*/ 	.byte	0x08
	.zero		1


	//   ....[7]....
        /*0588*/ 	.word	0x00000510
        /*058c*/ 	.word	0x000000ff
        /*0590*/ 	.word	0x00030860
        /*0594*/ 	.short	0x0100
        /*0596*/ 	.byte	0x08
	.zero		1


	//   ....[8]....
        /*0598*/ 	.word	0x00000520
        /*059c*/ 	.word	0x000000ff
        /*05a0*/ 	.word	0x00030858
        /*05a4*/ 	.short	0x0100
        /*05a6*/ 	.byte	0x08
	.zero		1


	//   ....[9]....
        /*05a8*/ 	.word	0x00000530
        /*05ac*/ 	.word	0x000000ff
        /*05b0*/ 	.word	0x00030868
        /*05b4*/ 	.short	0x0100
        /*05b6*/ 	.byte	0x08
	.zero		1


	//   ....[10]....
        /*05b8*/ 	.word	0x00000620
        /*05bc*/ 	.word	0x000000ff
        /*05c0*/ 	.word	0x00030870
        /*05c4*/ 	.short	0x0100
        /*05c6*/ 	.byte	0x06
	.zero		1


	//   ....[11]....
        /*05c8*/ 	.word	0x00000630
        /*05cc*/ 	.word	0x000000ff
        /*05d0*/ 	.word	0x00030880
        /*05d4*/ 	.short	0x0100
        /*05d6*/ 	.byte	0x06
	.zero		1


	//   ....[12]....
        /*05d8*/ 	.word	0x00000640
        /*05dc*/ 	.word	0x000000ff
        /*05e0*/ 	.word	0x00030878
        /*05e4*/ 	.short	0x0100
        /*05e6*/ 	.byte	0x06
	.zero		1


	//   ....[13]....
        /*05e8*/ 	.word	0x00000650
        /*05ec*/ 	.word	0x000000ff
        /*05f0*/ 	.word	0x00030888
        /*05f4*/ 	.short	0x0100
        /*05f6*/ 	.byte	0x06
	.zero		1


	//   ....[14]....
        /*05f8*/ 	.word	0x00000780
        /*05fc*/ 	.word	0x000000ff
        /*0600*/ 	.word	0x00030890
        /*0604*/ 	.short	0x0100
        /*0606*/ 	.byte	0x08
	.zero		1


	//   ....[15]....
        /*0608*/ 	.word	0x00000790
        /*060c*/ 	.word	0x000000ff
        /*0610*/ 	.word	0x000308a0
        /*0614*/ 	.short	0x0100
        /*0616*/ 	.byte	0x08
	.zero		1


	//   ....[16]....
        /*0618*/ 	.word	0x000007a0
        /*061c*/ 	.word	0x000000ff
        /*0620*/ 	.word	0x00030898
        /*0624*/ 	.short	0x0100
        /*0626*/ 	.byte	0x08
	.zero		1


	//   ....[17]....
        /*0628*/ 	.word	0x000007b0
        /*062c*/ 	.word	0x000000ff
        /*0630*/ 	.word	0x000308a8
        /*0634*/ 	.short	0x0100
        /*0636*/ 	.byte	0x08
	.zero		1


	//   ....[18]....
        /*0638*/ 	.word	0x000008e0
        /*063c*/ 	.word	0x000000ff
        /*0640*/ 	.word	0x000308b0
        /*0644*/ 	.short	0x0100
        /*0646*/ 	.byte	0x08
	.zero		1


	//   ....[19]....
        /*0648*/ 	.word	0x000008f0
        /*064c*/ 	.word	0x000000ff
        /*0650*/ 	.word	0x000308c0
        /*0654*/ 	.short	0x0100
        /*0656*/ 	.byte	0x08
	.zero		1


	//   ....[20]....
        /*0658*/ 	.word	0x00000900
        /*065c*/ 	.word	0x000000ff
        /*0660*/ 	.word	0x000308b8
        /*0664*/ 	.short	0x0100
        /*0666*/ 	.byte	0x08
	.zero		1


	//   ....[21]....
        /*0668*/ 	.word	0x00000910
        /*066c*/ 	.word	0x000000ff
        /*0670*/ 	.word	0x000308c8
        /*0674*/ 	.short	0x0100
        /*0676*/ 	.byte	0x08
	.zero		1


	//   ....[22]....
        /*0678*/ 	.word	0x00001c60
        /*067c*/ 	.word	0x000000ff
        /*0680*/ 	.word	0x00030800
        /*0684*/ 	.short	0x010a
        /*0686*/ 	.byte	0x26
	.zero		1


	//   ....[23]....
        /*0688*/ 	.word	0x00001ce0
        /*068c*/ 	.word	0x00000005
        /*0690*/ 	.word	0x00030830
        /*0694*/ 	.short	0x010a
        /*0696*/ 	.byte	0x3f
	.zero		1


	//   ....[24]....
        /*0698*/ 	.word	0x00001d40
        /*069c*/ 	.word	0x00000005
        /*06a0*/ 	.word	0x00030830
        /*06a4*/ 	.short	0x010a
        /*06a6*/ 	.byte	0x3f
	.zero		1


	//   ....[25]....
        /*06a8*/ 	.word	0x00002710
        /*06ac*/ 	.word	0x00000000
        /*06b0*/ 	.word	0x00000000
        /*06b4*/ 	.short	0x0101
        /*06b6*/ 	.byte	0x3f
	.zero		1


	//   ....[26]....
        /*06b8*/ 	.word	0x000043e0
        /*06bc*/ 	.word	0x000000ff
        /*06c0*/ 	.word	0x00030830
        /*06c4*/ 	.short	0x010a
        /*06c6*/ 	.byte	0x05
	.zero		1


	//   ....[27]....
        /*06c8*/ 	.word	0x00004420
        /*06cc*/ 	.word	0x000000ff
        /*06d0*/ 	.word	0x00030830
        /*06d4*/ 	.short	0x010a
        /*06d6*/ 	.byte	0x05
	.zero		1


	//   ....[28]....
        /*06d8*/ 	.word	0x00005260
        /*06dc*/ 	.word	0x000000ff
        /*06e0*/ 	.word	0x00030850
        /*06e4*/ 	.short	0x010a
        /*06e6*/ 	.byte	0x06
	.zero		1


	//   ....[29]....
        /*06e8*/ 	.word	0x000052a0
        /*06ec*/ 	.word	0x000000ff
        /*06f0*/ 	.word	0x00030850
        /*06f4*/ 	.short	0x010a
        /*06f6*/ 	.byte	0x06
	.zero		1


	//   ....[30]....
        /*06f8*/ 	.word	0x00005520
        /*06fc*/ 	.word	0x00000000
        /*0700*/ 	.word	0x00000000
        /*0704*/ 	.short	0x0101
        /*0706*/ 	.byte	0x3f
	.zero		1


	//   ....[31]....
        /*0708*/ 	.word	0x000065f0
        /*070c*/ 	.word	0x0000009b
        /*0710*/ 	.word	0x00000000
        /*0714*/ 	.short	0x0101
        /*0716*/ 	.byte	0x3f
	.zero		1


	//   ....[32]....
        /*0718*/ 	.word	0x00006d30
        /*071c*/ 	.word	0x000000ff
        /*0720*/ 	.word	0x00030830
        /*0724*/ 	.short	0x010a
        /*0726*/ 	.byte	0x05
	.zero		1


	//   ....[33]....
        /*0728*/ 	.word	0x00006d70
        /*072c*/ 	.word	0x000000ff
        /*0730*/ 	.word	0x00030830
        /*0734*/ 	.short	0x010a
        /*0736*/ 	.byte	0x05
	.zero		1


	//   ....[34]....
        /*0738*/ 	.word	0x00007bb0
        /*073c*/ 	.word	0x000000ff
        /*0740*/ 	.word	0x00030850
        /*0744*/ 	.short	0x010a
        /*0746*/ 	.byte	0x0b
	.zero		1


	//   ....[35]....
        /*0748*/ 	.word	0x00007bf0
        /*074c*/ 	.word	0x000000ff
        /*0750*/ 	.word	0x00030850
        /*0754*/ 	.short	0x010a
        /*0756*/ 	.byte	0x0b
	.zero		1


	//   ....[36]....
        /*0758*/ 	.word	0x00008550
        /*075c*/ 	.word	0x0000009f
        /*0760*/ 	.word	0x00000000
        /*0764*/ 	.short	0x0101
        /*0766*/ 	.byte	0x3f
	.zero		1


	//   ....[37]....
        /*0768*/ 	.word	0x00008580
        /*076c*/ 	.word	0x000000a2
        /*0770*/ 	.word	0x00000000
        /*0774*/ 	.short	0x0101
        /*0776*/ 	.byte	0x3f
	.zero		1


	//   ....[38]....
        /*0778*/ 	.word	0x00008a30
        /*077c*/ 	.word	0x000000ff
        /*0780*/ 	.word	0x00030830
        /*0784*/ 	.short	0x010a
        /*0786*/ 	.byte	0x05
	.zero		1


	//   ....[39]....
        /*0788*/ 	.word	0x00008a70
        /*078c*/ 	.word	0x000000ff
        /*0790*/ 	.word	0x00030830
        /*0794*/ 	.short	0x010a
        /*0796*/ 	.byte	0x05
	.zero		1


	//   ....[40]....
        /*0798*/ 	.word	0x000098b0
        /*079c*/ 	.word	0x000000ff
        /*07a0*/ 	.word	0x00030850
        /*07a4*/ 	.short	0x010a
        /*07a6*/ 	.byte	0x0b
	.zero		1


	//   ....[41]....
        /*07a8*/ 	.word	0x000098f0
        /*07ac*/ 	.word	0x000000ff
        /*07b0*/ 	.word	0x00030850
        /*07b4*/ 	.short	0x010a
        /*07b6*/ 	.byte	0x0b
	.zero		1


	//   ....[42]....
        /*07b8*/ 	.word	0x00009b90
        /*07bc*/ 	.word	0x00000002
        /*07c0*/ 	.word	0x00000000
        /*07c4*/ 	.short	0x0101
        /*07c6*/ 	.byte	0x3f
	.zero		1


	//   ....[43]....
        /*07c8*/ 	.word	0x0000abd0
        /*07cc*/ 	.word	0x0000009b
        /*07d0*/ 	.word	0x00000000
        /*07d4*/ 	.short	0x0101
        /*07d6*/ 	.byte	0x3f
	.zero		1


	//   ....[44]....
        /*07d8*/ 	.word	0x0000b870
        /*07dc*/ 	.word	0x000000ff
        /*07e0*/ 	.word	0x00030850
        /*07e4*/ 	.short	0x010a
        /*07e6*/ 	.byte	0x05
	.zero		1


	//   ....[45]....
        /*07e8*/ 	.word	0x0000b8b0
        /*07ec*/ 	.word	0x000000ff
        /*07f0*/ 	.word	0x00030850
        /*07f4*/ 	.short	0x010a
        /*07f6*/ 	.byte	0x05
	.zero		1


	//   ....[46]....
        /*07f8*/ 	.word	0x0000bcf0
        /*07fc*/ 	.word	0x00000009
        /*0800*/ 	.word	0x00000000
        /*0804*/ 	.short	0x0101
        /*0806*/ 	.byte	0x3f
	.zero		1


	//   ....[47]....
        /*0808*/ 	.word	0x0000dce0
        /*080c*/ 	.word	0x00000013
        /*0810*/ 	.word	0x00000000
        /*0814*/ 	.short	0x0101
        /*0816*/ 	.byte	0x3f
	.zero		1


	//   ....[48]....
        /*0818*/ 	.word	0x00011130
        /*081c*/ 	.word	0x00000009
        /*0820*/ 	.word	0x00030840
        /*0824*/ 	.short	0x010a
        /*0826*/ 	.byte	0x3f
	.zero		1


	//   ....[49]....
        /*0828*/ 	.word	0x000117a0
        /*082c*/ 	.word	0x0000000a
        /*0830*/ 	.word	0x00030820
        /*0834*/ 	.short	0x010a
        /*0836*/ 	.byte	0x3f
	.zero		1


	//   ....[50]....
        /*0838*/ 	.word	0x00011ae0
        /*083c*/ 	.word	0x00000002
        /*0840*/ 	.word	0x00030840
        /*0844*/ 	.short	0x010a
        /*0846*/ 	.byte	0x3f
	.zero		1


	//   ....[51]....
        /*0848*/ 	.word	0x00011e30
        /*084c*/ 	.word	0x00000003
        /*0850*/ 	.word	0x00000060
        /*0854*/ 	.short	0x010a
        /*0856*/ 	.byte	0x3f
	.zero		1


	//   ....[52]....
        /*0858*/ 	.word	0x000124c0
        /*085c*/ 	.word	0x00000002
        /*0860*/ 	.word	0x00030840
        /*0864*/ 	.short	0x010a
        /*0866*/ 	.byte	0x3f
	.zero		1


	//   ....[53]....
        /*0868*/ 	.word	0x00012810
        /*086c*/ 	.word	0x00000003
        /*0870*/ 	.word	0x00000060
        /*0874*/ 	.short	0x010a
        /*0876*/ 	.byte	0x3f
	.zero		1


	//   ....[54]....
        /*0878*/ 	.word	0x00012d80
        /*087c*/ 	.word	0x00000002
        /*0880*/ 	.word	0x00030840
        /*0884*/ 	.short	0x010a
        /*0886*/ 	.byte	0x3f
	.zero		1


	//   ....[55]....
        /*0888*/ 	.word	0x000130d0
        /*088c*/ 	.word	0x00000002
        /*0890*/ 	.word	0x00000060
        /*0894*/ 	.short	0x010a
        /*0896*/ 	.byte	0x3f
	.zero		1


	//   ....[56]....
        /*0898*/ 	.word	0x000135e0
        /*089c*/ 	.word	0x00000003
        /*08a0*/ 	.word	0x00030860
        /*08a4*/ 	.short	0x010a
        /*08a6*/ 	.byte	0x3f
	.zero		1


	//   ....[57]....
        /*08a8*/ 	.word	0x00014660
        /*08ac*/ 	.word	0x00000000
        /*08b0*/ 	.word	0x00030820
        /*08b4*/ 	.short	0x010a
        /*08b6*/ 	.byte	0x3f
	.zero		1


	//   ....[58]....
        /*08b8*/ 	.word	0x00014840
        /*08bc*/ 	.word	0x00000006
        /*08c0*/ 	.word	0x00000000
        /*08c4*/ 	.short	0x010a
        /*08c6*/ 	.byte	0x3f
	.zero		1


	//   ....[59]....
        /*08c8*/ 	.word	0x000148b0
        /*08cc*/ 	.word	0x00000007
        /*08d0*/ 	.word	0x00000000
        /*08d4*/ 	.short	0x010a
        /*08d6*/ 	.byte	0x3f
	.zero		1


	//   ....[60]....
        /*08d8*/ 	.word	0x00014920
        /*08dc*/ 	.word	0x00000004
        /*08e0*/ 	.word	0x00000000
        /*08e4*/ 	.short	0x010a
        /*08e6*/ 	.byte	0x3f
	.zero		1


	//   ....[61]....
        /*08e8*/ 	.word	0x00014950
        /*08ec*/ 	.word	0x00000003
        /*08f0*/ 	.word	0x00000000
        /*08f4*/ 	.short	0x010a
        /*08f6*/ 	.byte	0x3f
	.zero		1


	//   ....[62]....
        /*08f8*/ 	.word	0x000149c0
        /*08fc*/ 	.word	0x00000003
        /*0900*/ 	.word	0x00030800
        /*0904*/ 	.short	0x010a
        /*0906*/ 	.byte	0x3f
	.zero		1


	//   ....[63]....
        /*0908*/ 	.word	0x00014a10
        /*090c*/ 	.word	0x00000005
        /*0910*/ 	.word	0x00030830
        /*0914*/ 	.short	0x010a
        /*0916*/ 	.byte	0x3f
	.zero		1


	//   ....[64]....
        /*0918*/ 	.word	0x00014a70
        /*091c*/ 	.word	0x00000099
        /*0920*/ 	.word	0x00030830
        /*0924*/ 	.short	0x010a
        /*0926*/ 	.byte	0x3f
	.zero		1


	//   ....[65]....
        /*0928*/ 	.word	0x00014ad0
        /*092c*/ 	.word	0x000000dd
        /*0930*/ 	.word	0x00030850
        /*0934*/ 	.short	0x010a
        /*0936*/ 	.byte	0x3f
	.zero		1


	//   ....[66]....
        /*0938*/ 	.word	0x00014b30
        /*093c*/ 	.word	0x00000098
        /*0940*/ 	.word	0x00030830
        /*0944*/ 	.short	0x010a
        /*0946*/ 	.byte	0x3f
	.zero		1


	//   ....[67]....
        /*0948*/ 	.word	0x00014b90
        /*094c*/ 	.word	0x00000003
        /*0950*/ 	.word	0x00030850
        /*0954*/ 	.short	0x010a
        /*0956*/ 	.byte	0x3f
	.zero		1


	//   ....[68]....
        /*0958*/ 	.word	0x00014bf0
        /*095c*/ 	.word	0x00000098
        /*0960*/ 	.word	0x00030830
        /*0964*/ 	.short	0x010a
        /*0966*/ 	.byte	0x3f
	.zero		1


	//   ....[69]....
        /*0968*/ 	.word	0x00014c50
        /*096c*/ 	.word	0x00000003
        /*0970*/ 	.word	0x00030850
        /*0974*/ 	.short	0x010a
        /*0976*/ 	.byte	0x3f
	.zero		1


	//   ....[70]....
        /*0978*/ 	.word	0x00014cb0
        /*097c*/ 	.word	0x00000007
        /*0980*/ 	.word	0x00030850
        /*0984*/ 	.short	0x010a
        /*0986*/ 	.byte	0x3f
	.zero		1


	//   ....[71]....
        /*0988*/ 	.word	0x00014e50
        /*098c*/ 	.word	0x00000009
        /*0990*/ 	.word	0x00030840
        /*0994*/ 	.short	0x010a
        /*0996*/ 	.byte	0x3f
	.zero		1


	//   ....[72]....
        /*0998*/ 	.word	0x00014ed0
        /*099c*/ 	.word	0x00000008
        /*09a0*/ 	.word	0x00030820
        /*09a4*/ 	.short	0x010a
        /*09a6*/ 	.byte	0x3f
	.zero		1


	//   ....[73]....
        /*09a8*/ 	.word	0x00014f20
        /*09ac*/ 	.word	0x00000002
        /*09b0*/ 	.word	0x00030840
        /*09b4*/ 	.short	0x010a
        /*09b6*/ 	.byte	0x3f
	.zero		1


	//   ....[74]....
        /*09b8*/ 	.word	0x00014f70
        /*09bc*/ 	.word	0x00000003
        /*09c0*/ 	.word	0x00000060
        /*09c4*/ 	.short	0x010a
        /*09c6*/ 	.byte	0x3f
	.zero		1


	//   ....[75]....
        /*09c8*/ 	.word	0x00014fc0
        /*09cc*/ 	.word	0x00000002
        /*09d0*/ 	.word	0x00030840
        /*09d4*/ 	.short	0x010a
        /*09d6*/ 	.byte	0x3f
	.zero		1


	//   ....[76]....
        /*09d8*/ 	.word	0x00015010
        /*09dc*/ 	.word	0x00000003
        /*09e0*/ 	.word	0x00000060
        /*09e4*/ 	.short	0x010a
        /*09e6*/ 	.byte	0x3f
	.zero		1


	//   ....[77]....
        /*09e8*/ 	.word	0x00015060
        /*09ec*/ 	.word	0x00000002
        /*09f0*/ 	.word	0x00030840
        /*09f4*/ 	.short	0x010a
        /*09f6*/ 	.byte	0x3f
	.zero		1


	//   ....[78]....
        /*09f8*/ 	.word	0x000150b0
        /*09fc*/ 	.word	0x00000002
        /*0a00*/ 	.word	0x00000060
        /*0a04*/ 	.short	0x010a
        /*0a06*/ 	.byte	0x3f
	.zero		1


	//   ....[79]....
        /*0a08*/ 	.word	0x00015100
        /*0a0c*/ 	.word	0x00000003
        /*0a10*/ 	.word	0x00030860
        /*0a14*/ 	.short	0x010a
        /*0a16*/ 	.byte	0x3f
	.zero		1


	//   ....[80]....
        /*0a18*/ 	.word	0x00015ac0
        /*0a1c*/ 	.word	0x00000000
        /*0a20*/ 	.word	0x00030820
        /*0a24*/ 	.short	0x010a
        /*0a26*/ 	.byte	0x3f
	.zero		1


	//   ....[81]....
        /*0a28*/ 	.word	0x00015c60
        /*0a2c*/ 	.word	0x00000006
        /*0a30*/ 	.word	0x00000000
        /*0a34*/ 	.short	0x010a
        /*0a36*/ 	.byte	0x3f
	.zero		1


	//   ....[82]....
        /*0a38*/ 	.word	0x00015cb0
        /*0a3c*/ 	.word	0x00000007
        /*0a40*/ 	.word	0x00000000
        /*0a44*/ 	.short	0x010a
        /*0a46*/ 	.byte	0x3f
	.zero		1


	//   ....[83]....
        /*0a48*/ 	.word	0x00015d00
        /*0a4c*/ 	.word	0x00000004
        /*0a50*/ 	.word	0x00000000
        /*0a54*/ 	.short	0x010a
        /*0a56*/ 	.byte	0x3f
	.zero		1


	//----- nvinfo : EIATTR_NUM_MBARRIERS
	.align		4
.L_507:
        /*0a58*/ 	.byte	0x03, 0x38
        /*0a5a*/ 	.short	0x0016


	//----- nvinfo : EIATTR_EXIT_INSTR_OFFSETS
	.align		4
        /*0a5c*/ 	.byte	0x04, 0x1c
        /*0a5e*/ 	.short	(.L_509 - .L_508)


	//   ....[0]....
.L_508:
        /*0a60*/ 	.word	0x00000a90


	//   ....[1]....
        /*0a64*/ 	.word	0x0000f050


	//   ....[2]....
        /*0a68*/ 	.word	0x0000f0b0


	//   ....[3]....
        /*0a6c*/ 	.word	0x000149a0


	//----- nvinfo : EIATTR_MAX_THREADS
	.align		4
.L_509:
        /*0a70*/ 	.byte	0x04, 0x05
        /*0a72*/ 	.short	(.L_511 - .L_510)
.L_510:
        /*0a74*/ 	.word	0x00000180
        /*0a78*/ 	.word	0x00000001
        /*0a7c*/ 	.word	0x00000001


	//----- nvinfo : EIATTR_CRS_STACK_SIZE
	.align		4
.L_511:
        /*0a80*/ 	.byte	0x04, 0x1e
        /*0a82*/ 	.short	(.L_513 - .L_512)
.L_512:
        /*0a84*/ 	.word	0x00000000


	//----- nvinfo : EIATTR_CBANK_PARAM_SIZE
	.align		4
.L_513:
        /*0a88*/ 	.byte	0x03, 0x19
        /*0a8a*/ 	.short	0x0a70


	//----- nvinfo : EIATTR_PARAM_CBANK
	.align		4
        /*0a8c*/ 	.byte	0x04, 0x0a
        /*0a8e*/ 	.short	(.L_515 - .L_514)
	.align		4
.L_514:
        /*0a90*/ 	.word	index@(.nv.constant0._ZN7cutlass13device_kernelIN5flash11enable_sm90INS1_16FlashAttnFwdSm90INS1_25CollectiveMainloopFwdSm90ILi2EN4cute5tupleIJNS5_1CILi1EEES8_S8_EEENS6_IJNS7_ILi128EEENS7_ILi64EEENS7_ILi256EEEEEELi256ENS_6half_tEfNS_4arch4Sm90ELb0ELb1ELb0ELb1ELb0ELb0ELb0ELb1ELb1ELb0ELb0ELb0EEENS1_21CollectiveEpilogueFwdINS6_IJSA_SC_SB_EEES9_SE_SG_Li256ELb1ELb0ELb0ELb0EEENS1_36VarlenDynamicPersistentTileSchedulerILi128ELi64ELi256ELi32ELb0ELb0ELb1ELb1ELb0ELb1EEEEEEEEEvNT_6ParamsE)
        /*0a94*/ 	.short	0x0210
        /*0a96*/ 	.short	0x0a70


	//----- nvinfo : EIATTR_SW_WAR
	.align		4
.L_515:
        /*0a98*/ 	.byte	0x04, 0x36
        /*0a9a*/ 	.short	(.L_517 - .L_516)
.L_516:
        /*0a9c*/ 	.word	0x00000008
.L_517:


//--------------------- .nv.info._ZN7cutlass13device_kernelIN5flash11enable_sm90INS1_16FlashAttnFwdSm90INS1_25CollectiveMainloopFwdSm90ILi2EN4cute5tupleIJNS5_1CILi1EEES8_S8_EEENS6_IJNS7_ILi128EEENS7_ILi64EEENS7_ILi256EEEEEELi256ENS_6half_tEfNS_4arch4Sm90ELb0ELb1ELb0ELb1ELb0ELb1ELb0ELb1ELb1ELb0ELb0ELb0EEENS1_21CollectiveEpilogueFwdINS6_IJSA_SC_SB_EEES9_SE_SG_Li256ELb1ELb0ELb0ELb0EEENS1_36VarlenDynamicPersistentTileSchedulerILi128ELi64ELi256ELi32ELb0ELb0ELb1ELb1ELb0ELb1EEEEEEEEEvNT_6ParamsE --------------------------
	.section	.nv.info._ZN7cutlass13device_kernelIN5flash11enable_sm90INS1_16FlashAttnFwdSm90INS1_25CollectiveMainloopFwdSm90ILi2EN4cute5tupleIJNS5_1CILi1EEES8_S8_EEENS6_IJNS7_ILi128EEENS7_ILi64EEENS7_ILi256EEEEEELi256ENS_6half_tEfNS_4arch4Sm90ELb0ELb1ELb0ELb1ELb0ELb1ELb0ELb1ELb1ELb0ELb0ELb0EEENS1_21CollectiveEpilogueFwdINS6_IJSA_SC_SB_EEES9_SE_SG_Li256ELb1ELb0ELb0ELb0EEENS1_36VarlenDynamicPersistentTileSchedulerILi128ELi64ELi256ELi32ELb0ELb0ELb1ELb1ELb0ELb1EEEEEEEEEvNT_6ParamsE,"",@"SHT_CUDA_INFO"
	.sectionflags	@""
	.align	4


	//----- nvinfo : EIATTR_CUDA_API_VERSION
	.align		4
        /*0000*/ 	.byte	0x04, 0x37
        /*0002*/ 	.short	(.L_519 - .L_518)
.L_518:
        /*0004*/ 	.word	0x00000082


	//----- nvinfo : EIATTR_KPARAM_INFO
	.align		4
.L_519:
        /*0008*/ 	.byte	0x04, 0x17
        /*000a*/ 	.short	(.L_521 - .L_520)
.L_520:
        /*000c*/ 	.word	0x00000000
        /*0010*/ 	.short	0x0000
        /*0012*/ 	.short	0x0070
        /*0014*/ 	.byte	0x00, 0xf0, 0x01, 0x28


	//----- nvinfo : EIATTR_SPARSE_MMA_MASK
	.align		4
.L_521:
        /*0018*/ 	.byte	0x03, 0x50
        /*001a*/ 	.short	0x0000


	//----- nvinfo : EIATTR_MAXREG_COUNT
	.align		4
        /*001c*/ 	.byte	0x03, 0x1b
        /*001e*/ 	.short	0x00a8


	//----- nvinfo : EIATTR_NUM_BARRIERS
	.align		4
        /*0020*/ 	.byte	0x02, 0x4c
        /*0022*/ 	.byte	0x10
	.zero		1


	//----- nvinfo : EIATTR_EXTERNS
	.align		4
        /*0024*/ 	.byte	0x04, 0x0f
        /*0026*/ 	.short	(.L_523 - .L_522)


	//   ....[0]....
	.align		4
.L_522:
        /*0028*/ 	.word	index@(__assertfail)


	//----- nvinfo : EIATTR_ANNOTATIONS
	.align		4
.L_523:
        /*002c*/ 	.byte	0x04, 0x55
        /*002e*/ 	.short	(.L_525 - .L_524)


	//   ....[0]....
.L_524:
        /* <DEDUP_REMOVED lines=140> */


	//----- nvinfo : EIATTR_MERCURY_ISA_VERSION
	.align		4
.L_525:
        /*08e0*/ 	.byte	0x03, 0x5f
        /*08e2*/ 	.short	0x0101


	//----- nvinfo : EIATTR_UNUSED_LOAD_BYTE_OFFSET
	.align		4
        /*08e4*/ 	.byte	0x04, 0x44
        /*08e6*/ 	.short	(.L_527 - .L_526)


	//   ....[0]....
.L_526:
        /*08e8*/ 	.word	0x00000ad0
        /*08ec*/ 	.word	0x0000fff0


	//   ....[1]....
        /*08f0*/ 	.word	0x0001dd90
        /*08f4*/ 	.word	0x0000fff0


	//----- nvinfo : EIATTR_INT_WARP_WIDE_INSTR_OFFSETS
	.align		4
.L_527:
        /*08f8*/ 	.byte	0x04, 0x31
        /*08fa*/ 	.short	(.L_529 - .L_528)


	//   ....[0]....
.L_528:
        /*08fc*/ 	.word	0x000001c0


	//   ....[1]....
        /*0900*/ 	.word	0x00000200


	//   ....[2]....
        /*0904*/ 	.word	0x00000270


	//   ....[3]....
        /*0908*/ 	.word	0x00023160


	//   ....[4]....
        /*090c*/ 	.word	0x00023200


	//   ....[5]....
        /*0910*/ 	.word	0x00023770


	//   ....[6]....
        /*0914*/ 	.word	0x000237a0


	//   ....[7]....
        /*0918*/ 	.word	0x000238a0


	//   ....[8]....
        /*091c*/ 	.word	0x00023990


	//   ....[9]....
        /*0920*/ 	.word	0x00023a80


	//   ....[10]....
        /*0924*/ 	.word	0x000261c0


	//   ....[11]....
        /*0928*/ 	.word	0x00026260


	//----- nvinfo : EIATTR_COOP_GROUP_MASK_REGIDS
	.align		4
.L_529:
        /*092c*/ 	.byte	0x04, 0x29
        /*092e*/ 	.short	(.L_531 - .L_530)


	//   ....[0]....
.L_530:
        /*0930*/ 	.word	0xffffffff


	//   ....[1]....
        /*0934*/ 	.word	0xffffffff


	//   ....[2]....
        /*0938*/ 	.word	0xffffffff


	//   ....[3]....
        /*093c*/ 	.word	0xffffffff


	//   ....[4]....
        /*0940*/ 	.word	0xffffffff


	//   ....[5]....
        /*0944*/ 	.word	0xffffffff


	//   ....[6]....
        /*0948*/ 	.word	0xffffffff


	//   ....[7]....
        /*094c*/ 	.word	0xffffffff


	//   ....[8]....
        /*0950*/ 	.word	0xffffffff


	//   ....[9]....
        /*0954*/ 	.word	0xffffffff


	//   ....[10]....
        /*0958*/ 	.word	0xffffffff


	//   ....[11]....
        /*095c*/ 	.word	0xffffffff


	//   ....[12]....
        /*0960*/ 	.word	0xffffffff


	//   ....[13]....
        /*0964*/ 	.word	0xffffffff


	//   ....[14]....
        /*0968*/ 	.word	0xffffffff


	//   ....[15]....
        /*096c*/ 	.word	0xffffffff


	//   ....[16]....
        /*0970*/ 	.word	0xffffffff


	//   ....[17]....
        /*0974*/ 	.word	0xffffffff


	//   ....[18]....
        /*0978*/ 	.word	0xffffffff


	//   ....[19]....
        /*097c*/ 	.word	0xffffffff


	//   ....[20]....
        /*0980*/ 	.word	0xffffffff


	//   ....[21]....
        /*0984*/ 	.word	0xffffffff


	//   ....[22]....
        /*0988*/ 	.word	0xffffffff


	//   ....[23]....
        /*098c*/ 	.word	0xffffffff


	//   ....[24]....
        /*0990*/ 	.word	0xffffffff


	//   ....[25]....
        /*0994*/ 	.word	0xffffffff


	//   ....[26]....
        /*0998*/ 	.word	0xffffffff


	//   ....[27]....
        /*099c*/ 	.word	0xffffffff


	//   ....[28]....
        /*09a0*/ 	.word	0xffffffff


	//   ....[29]....
        /*09a4*/ 	.word	0xffffffff


	//   ....[30]....
        /*09a8*/ 	.word	0xffffffff


	//   ....[31]....
        /*09ac*/ 	.word	0xffffffff


	//   ....[32]....
        /*09b0*/ 	.word	0xffffffff


	//   ....[33]....
        /*09b4*/ 	.word	0xffffffff


	//   ....[34]....
        /*09b8*/ 	.word	0xffffffff


	//   ....[35]....
        /*09bc*/ 	.word	0xffffffff


	//   ....[36]....
        /*09c0*/ 	.word	0xffffffff


	//   ....[37]....
        /*09c4*/ 	.word	0xffffffff


	//   ....[38]....
        /*09c8*/ 	.word	0xffffffff


	//   ....[39]....
        /*09cc*/ 	.word	0xffffffff


	//   ....[40]....
        /*09d0*/ 	.word	0xffffffff


	//   ....[41]....
        /*09d4*/ 	.word	0xffffffff


	//   ....[42]....
        /*09d8*/ 	.word	0xffffffff


	//   ....[43]....
        /*09dc*/ 	.word	0xffffffff


	//   ....[44]....
        /*09e0*/ 	.word	0xffffffff


	//   ....[45]....
        /*09e4*/ 	.word	0xffffffff


	//   ....[46]....
        /*09e8*/ 	.word	0xffffffff


	//   ....[47]....
        /*09ec*/ 	.word	0xffffffff


	//   ....[48]....
        /*09f0*/ 	.word	0xffffffff


	//   ....[49]....
        /*09f4*/ 	.word	0xffffffff


	//   ....[50]....
        /*09f8*/ 	.word	0xffffffff


	//   ....[51]....
        /*09fc*/ 	.word	0xffffffff


	//   ....[52]....
        /*0a00*/ 	.word	0xffffffff


	//   ....[53]....
        /*0a04*/ 	.word	0xffffffff


	//   ....[54]....
        /*0a08*/ 	.word	0xffffffff


	//   ....[55]....
        /*0a0c*/ 	.word	0xffffffff


	//   ....[56]....
        /*0a10*/ 	.word	0xffffffff


	//   ....[57]....
        /*0a14*/ 	.word	0xffffffff


	//   ....[58]....
        /*0a18*/ 	.word	0xffffffff


	//   ....[59]....
        /*0a1c*/ 	.word	0xffffffff


	//   ....[60]....
        /*0a20*/ 	.word	0xffffffff


	//   ....[61]....
        /*0a24*/ 	.word	0xffffffff


	//   ....[62]....
        /*0a28*/ 	.word	0x0500000f


	//   ....[63]....
        /*0a2c*/ 	.word	0x0500000f


	//   ....[64]....
        /*0a30*/ 	.word	0x0500000f


	//   ....[65]....
        /*0a34*/ 	.word	0x0500000f


	//   ....[66]....
        /*0a38*/ 	.word	0x0500000f


	//   ....[67]....
        /*0a3c*/ 	.word	0x0500000f


	//   ....[68]....
        /*0a40*/ 	.word	0x0500000f


	//   ....[69]....
        /*0a44*/ 	.word	0x0500000f


	//   ....[70]....
        /*0a48*/ 	.word	0x0500000f


	//   ....[71]....
        /*0a4c*/ 	.word	0x0500000f


	//   ....[72]....
        /*0a50*/ 	.word	0x0500000f


	//   ....[73]....
        /*0a54*/ 	.word	0x0500000f


	//   ....[74]....
        /*0a58*/ 	.word	0x0500000f


	//   ....[75]....
        /*0a5c*/ 	.word	0x0500000f


	//   ....[76]....
        /*0a60*/ 	.word	0x0500000f


	//   ....[77]....
        /*0a64*/ 	.word	0x0500000f


	//   ....[78]....
        /*0a68*/ 	.word	0x0500000f


	//   ....[79]....
        /*0a6c*/ 	.word	0x0500000f


	//   ....[80]....
        /*0a70*/ 	.word	0x0500000f


	//   ....[81]....
        /*0a74*/ 	.word	0x0500000f


	//   ....[82]....
        /*0a78*/ 	.word	0x0500000f


	//   ....[83]....
        /*0a7c*/ 	.word	0x0500000f


	//   ....[84]....
        /*0a80*/ 	.word	0x0500000f


	//   ....[85]....
        /*0a84*/ 	.word	0x0500000f


	//   ....[86]....
        /*0a88*/ 	.word	0x0500000f


	//   ....[87]....
        /*0a8c*/ 	.word	0x0500000f


	//   ....[88]....
        /*0a90*/ 	.word	0x0500000f


	//   ....[89]....
        /*0a94*/ 	.word	0x0500000f


	//   ....[90]....
        /*0a98*/ 	.word	0x0500000f


	//   ....[91]....
        /*0a9c*/ 	.word	0x0500000f


	//   ....[92]....
        /*0aa0*/ 	.word	0x0500000f


	//   ....[93]....
        /*0aa4*/ 	.word	0x0500000f


	//   ....[94]....
        /*0aa8*/ 	.word	0x0500000f


	//   ....[95]....
        /*0aac*/ 	.word	0x0500000f


	//   ....[96]....
        /*0ab0*/ 	.word	0x0500000f


	//   ....[97]....
        /*0ab4*/ 	.word	0x0500000f


	//   ....[98]....
        /*0ab8*/ 	.word	0x0500000f


	//   ....[99]....
        /*0abc*/ 	.word	0x0500000f


	//   ....[100]....
        /*0ac0*/ 	.word	0x0500000f


	//   ....[101]....
        /*0ac4*/ 	.word	0x0500000f


	//   ....[102]....
        /*0ac8*/ 	.word	0x0500000f


	//   ....[103]....
        /*0acc*/ 	.word	0x0500000f


	//   ....[104]....
        /*0ad0*/ 	.word	0x0500000f


	//   ....[105]....
        /*0ad4*/ 	.word	0x0500000f


	//   ....[106]....
        /*0ad8*/ 	.word	0x0500000f


	//   ....[107]....
        /*0adc*/ 	.word	0x0500000f


	//   ....[108]....
        /*0ae0*/ 	.word	0x0500000f


	//   ....[109]....
        /*0ae4*/ 	.word	0x0500000f


	//   ....[110]....
        /*0ae8*/ 	.word	0x0500000f


	//   ....[111]....
        /*0aec*/ 	.word	0x0500000f


	//   ....[112]....
        /*0af0*/ 	.word	0x0500000f


	//   ....[113]....
        /*0af4*/ 	.word	0x0500000f


	//----- nvinfo : EIATTR_COOP_GROUP_INSTR_OFFSETS
	.align		4
.L_531:
        /*0af8*/ 	.byte	0x04, 0x28
        /*0afa*/ 	.short	(.L_533 - .L_532)


	//   ....[0]....
.L_532:
        /*0afc*/ 	.word	0x00000060


	//   ....[1]....
        /*0b00*/ 	.word	0x000001d0


	//   ....[2]....
        /*0b04*/ 	.word	0x00000220


	//   ....[3]....
        /*0b08*/ 	.word	0x00000450


	//   ....[4]....
        /*0b0c*/ 	.word	0x000005b0


	//   ....[5]....
        /*0b10*/ 	.word	0x000006d0


	//   ....[6]....
        /*0b14*/ 	.word	0x00000830


	//   ....[7]....
        /*0b18*/ 	.word	0x00008e50


	//   ....[8]....
        /*0b1c*/ 	.word	0x00013dc0


	//   ....[9]....
        /*0b20*/ 	.word	0x00013ed0


	//   ....[10]....
        /*0b24*/ 	.word	0x00014300


	//   ....[11]....
        /*0b28*/ 	.word	0x00014370


	//   ....[12]....
        /*0b2c*/ 	.word	0x00016ea0


	//   ....[13]....
        /*0b30*/ 	.word	0x00016f20


	//   ....[14]....
        /*0b34*/ 	.word	0x00017340


	//   ....[15]....
        /*0b38*/ 	.word	0x000173e0


	//   ....[16]....
        /*0b3c*/ 	.word	0x00019230


	//   ....[17]....
        /*0b40*/ 	.word	0x00019260


	//   ....[18]....
        /*0b44*/ 	.word	0x00019440


	//   ....[19]....
        /*0b48*/ 	.word	0x00019620


	//   ....[20]....
        /*0b4c*/ 	.word	0x0001bcc0


	//   ....[21]....
        /*0b50*/ 	.word	0x0001bd70


	//   ....[22]....
        /*0b54*/ 	.word	0x0001c180


	//   ....[23]....
        /*0b58*/ 	.word	0x0001c240


	//   ....[24]....
        /*0b5c*/ 	.word	0x0001d1b0


	//   ....[25]....
        /*0b60*/ 	.word	0x0001d270


	//   ....[26]....
        /*0b64*/ 	.word	0x0001d3c0


	//   ....[27]....
        /*0b68*/ 	.word	0x0001d3e0


	//   ....[28]....
        /*0b6c*/ 	.word	0x00020740


	//   ....[29]....
        /*0b70*/ 	.word	0x000208e0


	//   ....[30]....
        /*0b74*/ 	.word	0x00020910


	//   ....[31]....
        /*0b78*/ 	.word	0x00020940


	//   ....[32]....
        /*0b7c*/ 	.word	0x00020980


	//   ....[33]....
        /*0b80*/ 	.word	0x000209d0


	//   ....[34]....
        /*0b84*/ 	.word	0x00020a30


	//   ....[35]....
        /*0b88*/ 	.word	0x00020c20


	//   ....[36]....
        /*0b8c*/ 	.word	0x00020c80


	//   ....[37]....
        /*0b90*/ 	.word	0x00020cc0


	//   ....[38]....
        /*0b94*/ 	.word	0x00020d00


	//   ....[39]....
        /*0b98*/ 	.word	0x00020d30


	//   ....[40]....
        /*0b9c*/ 	.word	0x00020d60


	//   ....[41]....
        /*0ba0*/ 	.word	0x00020e00


	//   ....[42]....
        /*0ba4*/ 	.word	0x00020e60


	//   ....[43]....
        /*0ba8*/ 	.word	0x00020ef0


	//   ....[44]....
        /*0bac*/ 	.word	0x00026740


	//   ....[45]....
        /*0bb0*/ 	.word	0x00026750


	//   ....[46]....
        /*0bb4*/ 	.word	0x00026870


	//   ....[47]....
        /*0bb8*/ 	.word	0x000268d0


	//   ....[48]....
        /*0bbc*/ 	.word	0x00026910


	//   ....[49]....
        /*0bc0*/ 	.word	0x00026950


	//   ....[50]....
        /*0bc4*/ 	.word	0x00026980


	//   ....[51]....
        /*0bc8*/ 	.word	0x000269b0


	//   ....[52]....
        /*0bcc*/ 	.word	0x00026b50


	//   ....[53]....
        /*0bd0*/ 	.word	0x00026bb0


	//   ....[54]....
        /*0bd4*/ 	.word	0x00026bf0


	//   ....[55]....
        /*0bd8*/ 	.word	0x00026c30


	//   ....[56]....
        /*0bdc*/ 	.word	0x00026c60


	//   ....[57]....
        /*0be0*/ 	.word	0x00026c90


	//   ....[58]....
        /*0be4*/ 	.word	0x00026d50


	//   ....[59]....
        /*0be8*/ 	.word	0x00026d70


	//   ....[60]....
        /*0bec*/ 	.word	0x00026de0


	//   ....[61]....
        /*0bf0*/ 	.word	0x00027480


	//   ....[62]....
        /*0bf4*/ 	.word	0x000278e0


	//   ....[63]....
        /*0bf8*/ 	.word	0x00027980


	//   ....[64]....
        /*0bfc*/ 	.word	0x00027a20


	//   ....[65]....
        /*0c00*/ 	.word	0x00027ac0


	//   ....[66]....
        /*0c04*/ 	.word	0x00027b60


	//   ....[67]....
        /*0c08*/ 	.word	0x00027c00


	//   ....[68]....
        /*0c0c*/ 	.word	0x00027ca0


	//   ....[69]....
        /*0c10*/ 	.word	0x00027d40


	//   ....[70]....
        /*0c14*/ 	.word	0x00027de0


	//   ....[71]....
        /*0c18*/ 	.word	0x00027e80


	//   ....[72]....
        /*0c1c*/ 	.word	0x00027f20


	//   ....[73]....
        /*0c20*/ 	.word	0x00027fc0


	//   ....[74]....
        /*0c24*/ 	.word	0x00028060


	//   ....[75]....
        /*0c28*/ 	.word	0x00028100


	//   ....[76]....
        /*0c2c*/ 	.word	0x000281a0


	//   ....[77]....
        /*0c30*/ 	.word	0x00028240


	//   ....[78]....
        /*0c34*/ 	.word	0x00028330


	//   ....[79]....
        /*0c38*/ 	.word	0x000283d0


	//   ....[80]....
        /*0c3c*/ 	.word	0x00028470


	//   ....[81]....
        /*0c40*/ 	.word	0x00028510


	//   ....[82]....
        /*0c44*/ 	.word	0x000285b0


	//   ....[83]....
        /*0c48*/ 	.word	0x00028650


	//   ....[84]....
        /*0c4c*/ 	.word	0x000286f0


	//   ....[85]....
        /*0c50*/ 	.word	0x00028790


	//   ....[86]....
        /*0c54*/ 	.word	0x00028830


	//   ....[87]....
        /*0c58*/ 	.word	0x000288d0


	//   ....[88]....
        /*0c5c*/ 	.word	0x00028970


	//   ....[89]....
        /*0c60*/ 	.word	0x00028a10


	//   ....[90]....
        /*0c64*/ 	.word	0x00028ab0


	//   ....[91]....
        /*0c68*/ 	.word	0x00028b50


	//   ....[92]....
        /*0c6c*/ 	.word	0x00028bf0


	//   ....[93]....
        /*0c70*/ 	.word	0x00028c90


	//   ....[94]....
        /*0c74*/ 	.word	0x00029030


	//   ....[95]....
        /*0c78*/ 	.word	0x00029310


	//   ....[96]....
        /*0c7c*/ 	.word	0x00029730


	//   ....[97]....
        /*0c80*/ 	.word	0x000297c0


	//   ....[98]....
        /*0c84*/ 	.word	0x00029860


	//   ....[99]....
        /*0c88*/ 	.word	0x00029910


	//   ....[100]....
        /*0c8c*/ 	.word	0x00029990


	//   ....[101]....
        /*0c90*/ 	.word	0x00029a10


	//   ....[102]....
        /*0c94*/ 	.word	0x00029a90


	//   ....[103]....
        /*0c98*/ 	.word	0x00029b10


	//   ....[104]....
        /*0c9c*/ 	.word	0x00029ba0


	//   ....[105]....
        /*0ca0*/ 	.word	0x00029c50


	//   ....[106]....
        /*0ca4*/ 	.word	0x00029cd0


	//   ....[107]....
        /*0ca8*/ 	.word	0x00029d50


	//   ....[108]....
        /*0cac*/ 	.word	0x00029dd0


	//   ....[109]....
        /*0cb0*/ 	.word	0x00029e50


	//   ....[110]....
        /*0cb4*/ 	.word	0x00029ec0


	//   ....[111]....
        /*0cb8*/ 	.word	0x00029f60


	//   ....[112]....
        /*0cbc*/ 	.word	0x00029ff0


	//   ....[113]....
        /*0cc0*/ 	.word	0x0002a120


	//----- nvinfo : EIATTR_REG_RECONFIG
	.align		4
.L_533:
        /*0cc4*/ 	.byte	0x01, 0x54
	.zero		2


	//----- nvinfo : EIATTR_SYSCALL_OFFSETS
	.align		4
        /*0cc8*/ 	.byte	0x04, 0x46
        /*0cca*/ 	.short	(.L_535 - .L_534)


	//   ....[0]....
.L_534:
        /*0ccc*/ 	.word	0x00001fd0


	//   ....[1]....
        /*0cd0*/ 	.word	0x00002120


	//   ....[2]....
        /*0cd4*/ 	.word	0x00008ff0


	//   ....[3]....
        /*0cd8*/ 	.word	0x00009490


	//   ....[4]....
        /*0cdc*/ 	.word	0x00023390


	//   ....[5]....
        /*0ce0*/ 	.word	0x000234d0


	//   ....[6]....
        /*0ce4*/ 	.word	0x000235d0


	//----- nvinfo : EIATTR_MBARRIER_INSTR_OFFSETS
	.align		4
.L_535:
        /*0ce8*/ 	.byte	0x04, 0x39
        /*0cea*/ 	.short	(.L_537 - .L_536)


	//   ....[0]....
.L_536:
        /*0cec*/ 	.word	0x00000300
        /*0cf0*/ 	.word	0x000000ff
        /*0cf4*/ 	.word	0x00030800
        /*0cf8*/ 	.short	0x0100
        /*0cfa*/ 	.byte	0x08
	.zero		1


	//   ....[1]....
        /*0cfc*/ 	.word	0x00000310
        /*0d00*/ 	.word	0x000000ff
        /*0d04*/ 	.word	0x00030820
        /*0d08*/ 	.short	0x0100
        /*0d0a*/ 	.byte	0x08
	.zero		1


	//   ....[2]....
        /*0d0c*/ 	.word	0x00000400
        /*0d10*/ 	.word	0x000000ff
        /*0d14*/ 	.word	0x00030830
        /*0d18*/ 	.short	0x0100
        /*0d1a*/ 	.byte	0x08
	.zero		1


	//   ....[3]....
        /*0d1c*/ 	.word	0x00000410
        /*0d20*/ 	.word	0x000000ff
        /*0d24*/ 	.word	0x00030840
        /*0d28*/ 	.short	0x0100
        /*0d2a*/ 	.byte	0x08
	.zero		1


	//   ....[4]....
        /*0d2c*/ 	.word	0x00000420
        /*0d30*/ 	.word	0x000000ff
        /*0d34*/ 	.word	0x00030838
        /*0d38*/ 	.short	0x0100
        /*0d3a*/ 	.byte	0x08
	.zero		1


	//   ....[5]....
        /*0d3c*/ 	.word	0x00000430
        /*0d40*/ 	.word	0x000000ff
        /*0d44*/ 	.word	0x00030848
        /*0d48*/ 	.short	0x0100
        /*0d4a*/ 	.byte	0x08
	.zero		1


	//   ....[6]....
        /*0d4c*/ 	.word	0x00000560
        /*0d50*/ 	.word	0x000000ff
        /*0d54*/ 	.word	0x00030850
        /*0d58*/ 	.short	0x0100
        /*0d5a*/ 	.byte	0x08
	.zero		1


	//   ....[7]....
        /*0d5c*/ 	.word	0x00000570
        /*0d60*/ 	.word	0x000000ff
        /*0d64*/ 	.word	0x00030860
        /*0d68*/ 	.short	0x0100
        /*0d6a*/ 	.byte	0x08
	.zero		1


	//   ....[8]....
        /*0d6c*/ 	.word	0x00000580
        /*0d70*/ 	.word	0x000000ff
        /*0d74*/ 	.word	0x00030858
        /*0d78*/ 	.short	0x0100
        /*0d7a*/ 	.byte	0x08
	.zero		1


	//   ....[9]....
        /*0d7c*/ 	.word	0x00000590
        /*0d80*/ 	.word	0x000000ff
        /*0d84*/ 	.word	0x00030868
        /*0d88*/ 	.short	0x0100
        /*0d8a*/ 	.byte	0x08
	.zero		1


	//   ....[10]....
        /*0d8c*/ 	.word	0x00000680
        /*0d90*/ 	.word	0x000000ff
        /*0d94*/ 	.word	0x00030870
        /*0d98*/ 	.short	0x0100
        /*0d9a*/ 	.byte	0x06
	.zero		1


	//   ....[11]....
        /*0d9c*/ 	.word	0x00000690
        /*0da0*/ 	.word	0x000000ff
        /*0da4*/ 	.word	0x00030880
        /*0da8*/ 	.short	0x0100
        /*0daa*/ 	.byte	0x06
	.zero		1


	//   ....[12]....
        /*0dac*/ 	.word	0x000006a0
        /*0db0*/ 	.word	0x000000ff
        /*0db4*/ 	.word	0x00030878
        /*0db8*/ 	.short	0x0100
        /*0dba*/ 	.byte	0x06
	.zero		1


	//   ....[13]....
        /*0dbc*/ 	.word	0x000006b0
        /*0dc0*/ 	.word	0x000000ff
        /*0dc4*/ 	.word	0x00030888
        /*0dc8*/ 	.short	0x0100
        /*0dca*/ 	.byte	0x06
	.zero		1


	//   ....[14]....
        /*0dcc*/ 	.word	0x000007e0
        /*0dd0*/ 	.word	0x000000ff
        /*0dd4*/ 	.word	0x00030890
        /*0dd8*/ 	.short	0x0100
        /*0dda*/ 	.byte	0x08
	.zero		1


	//   ....[15]....
        /*0ddc*/ 	.word	0x000007f0
        /*0de0*/ 	.word	0x000000ff
        /*0de4*/ 	.word	0x000308a0
        /*0de8*/ 	.short	0x0100
        /*0dea*/ 	.byte	0x08
	.zero		1


	//   ....[16]....
        /*0dec*/ 	.word	0x00000800
        /*0df0*/ 	.word	0x000000ff
        /*0df4*/ 	.word	0x00030898
        /*0df8*/ 	.short	0x0100
        /*0dfa*/ 	.byte	0x08
	.zero		1


	//   ....[17]....
        /*0dfc*/ 	.word	0x00000810
        /*0e00*/ 	.word	0x000000ff
        /*0e04*/ 	.word	0x000308a8
        /*0e08*/ 	.short	0x0100
        /*0e0a*/ 	.byte	0x08
	.zero		1


	//   ....[18]....
        /*0e0c*/ 	.word	0x00000940
        /*0e10*/ 	.word	0x000000ff
        /*0e14*/ 	.word	0x000308b0
        /*0e18*/ 	.short	0x0100
        /*0e1a*/ 	.byte	0x08
	.zero		1


	//   ....[19]....
        /*0e1c*/ 	.word	0x00000950
        /*0e20*/ 	.word	0x000000ff
        /*0e24*/ 	.word	0x000308c0
        /*0e28*/ 	.short	0x0100
        /*0e2a*/ 	.byte	0x08
	.zero		1


	//   ....[20]....
        /*0e2c*/ 	.word	0x00000960
        /*0e30*/ 	.word	0x000000ff
        /*0e34*/ 	.word	0x000308b8
        /*0e38*/ 	.short	0x0100
        /*0e3a*/ 	.byte	0x08
	.zero		1


	//   ....[21]....
        /*0e3c*/ 	.word	0x00000970
        /*0e40*/ 	.word	0x000000ff
        /*0e44*/ 	.word	0x000308c8
        /*0e48*/ 	.short	0x0100
        /*0e4a*/ 	.byte	0x08
	.zero		1


	//   ....[22]....
        /*0e4c*/ 	.word	0x00003750
        /*0e50*/ 	.word	0x00000064
        /*0e54*/ 	.word	0x00030890
        /*0e58*/ 	.short	0x010a
        /*0e5a*/ 	.byte	0x3f
	.zero		1


	//   ....[23]....
        /*0e5c*/ 	.word	0x00005ae0
        /*0e60*/ 	.word	0x00000064
        /*0e64*/ 	.word	0x00030890
        /*0e68*/ 	.short	0x010a
        /*0e6a*/ 	.byte	0x3f
	.zero		1


	//   ....[24]....
        /*0e6c*/ 	.word	0x00007c70
        /*0e70*/ 	.word	0x00000064
        /*0e74*/ 	.word	0x00030890
        /*0e78*/ 	.short	0x010a
        /*0e7a*/ 	.byte	0x3f
	.zero		1


	//   ....[25]....
        /*0e7c*/ 	.word	0x00007f80
        /*0e80*/ 	.word	0x00000024
        /*0e84*/ 	.word	0x00000000
        /*0e88*/ 	.short	0x0101
        /*0e8a*/ 	.byte	0x3f
	.zero		1


	//   ....[26]....
        /*0e8c*/ 	.word	0x00007fc0
        /*0e90*/ 	.word	0x00000064
        /*0e94*/ 	.word	0x000308b0
        /*0e98*/ 	.short	0x010a
        /*0e9a*/ 	.byte	0x3f
	.zero		1


	//   ....[27]....
        /*0e9c*/ 	.word	0x000085a0
        /*0ea0*/ 	.word	0x00000064
        /*0ea4*/ 	.word	0x00000000
        /*0ea8*/ 	.short	0x0101
        /*0eaa*/ 	.byte	0x3f
	.zero		1


	//   ....[28]....
        /*0eac*/ 	.word	0x00009090
        /*0eb0*/ 	.word	0x00000010
        /*0eb4*/ 	.word	0x00030800
        /*0eb8*/ 	.short	0x010a
        /*0eba*/ 	.byte	0x3f
	.zero		1


	//   ....[29]....
        /*0ebc*/ 	.word	0x000090e0
        /*0ec0*/ 	.word	0x00000010
        /*0ec4*/ 	.word	0x00030800
        /*0ec8*/ 	.short	0x010a
        /*0eca*/ 	.byte	0x3f
	.zero		1


	//   ....[30]....
        /*0ecc*/ 	.word	0x0000ab10
        /*0ed0*/ 	.word	0x00000010
        /*0ed4*/ 	.word	0x00030800
        /*0ed8*/ 	.short	0x010a
        /*0eda*/ 	.byte	0x3f
	.zero		1


	//   ....[31]....
        /*0edc*/ 	.word	0x0000efd0
        /*0ee0*/ 	.word	0x00000010
        /*0ee4*/ 	.word	0x00030800
        /*0ee8*/ 	.short	0x010a
        /*0eea*/ 	.byte	0x3f
	.zero		1


	//   ....[32]....
        /*0eec*/ 	.word	0x00012630
        /*0ef0*/ 	.word	0x00000005
        /*0ef4*/ 	.word	0x00030830
        /*0ef8*/ 	.short	0x010a
        /*0efa*/ 	.byte	0x3f
	.zero		1


	//   ....[33]....
        /*0efc*/ 	.word	0x000126a0
        /*0f00*/ 	.word	0x00000005
        /*0f04*/ 	.word	0x00030830
        /*0f08*/ 	.short	0x010a
        /*0f0a*/ 	.byte	0x3f
	.zero		1


	//   ....[34]....
        /*0f0c*/ 	.word	0x00013330
        /*0f10*/ 	.word	0x00000000
        /*0f14*/ 	.word	0x00000000
        /*0f18*/ 	.short	0x0101
        /*0f1a*/ 	.byte	0x3f
	.zero		1


	//   ....[35]....
        /*0f1c*/ 	.word	0x00014fe0
        /*0f20*/ 	.word	0x000000e8
        /*0f24*/ 	.word	0x00030830
        /*0f28*/ 	.short	0x010a
        /*0f2a*/ 	.byte	0x3f
	.zero		1


	//   ....[36]....
        /*0f2c*/ 	.word	0x00015070
        /*0f30*/ 	.word	0x000000e8
        /*0f34*/ 	.word	0x00030830
        /*0f38*/ 	.short	0x010a
        /*0f3a*/ 	.byte	0x3f
	.zero		1


	//   ....[37]....
        /*0f3c*/ 	.word	0x00016190
        /*0f40*/ 	.word	0x00000000
        /*0f44*/ 	.word	0x00030850
        /*0f48*/ 	.short	0x010a
        /*0f4a*/ 	.byte	0x3f
	.zero		1


	//   ....[38]....
        /*0f4c*/ 	.word	0x000161e0
        /*0f50*/ 	.word	0x00000000
        /*0f54*/ 	.word	0x00030850
        /*0f58*/ 	.short	0x010a
        /*0f5a*/ 	.byte	0x3f
	.zero		1


	//   ....[39]....
        /*0f5c*/ 	.word	0x00016480
        /*0f60*/ 	.word	0x000000e8
        /*0f64*/ 	.word	0x00000000
        /*0f68*/ 	.short	0x0101
        /*0f6a*/ 	.byte	0x3f
	.zero		1


	//   ....[40]....
        /*0f6c*/ 	.word	0x00016c40
        /*0f70*/ 	.word	0x00000000
        /*0f74*/ 	.word	0x00000000
        /*0f78*/ 	.short	0x0101
        /*0f7a*/ 	.byte	0x3f
	.zero		1


	//   ....[41]....
        /*0f7c*/ 	.word	0x00017d30
        /*0f80*/ 	.word	0x00000004
        /*0f84*/ 	.word	0x00030830
        /*0f88*/ 	.short	0x010a
        /*0f8a*/ 	.byte	0x3f
	.zero		1


	//   ....[42]....
        /*0f8c*/ 	.word	0x00017dc0
        /*0f90*/ 	.word	0x00000004
        /*0f94*/ 	.word	0x00030830
        /*0f98*/ 	.short	0x010a
        /*0f9a*/ 	.byte	0x3f
	.zero		1


	//   ....[43]....
        /*0f9c*/ 	.word	0x00018ee0
        /*0fa0*/ 	.word	0x000000e8
        /*0fa4*/ 	.word	0x00030850
        /*0fa8*/ 	.short	0x010a
        /*0faa*/ 	.byte	0x3f
	.zero		1


	//   ....[44]....
        /*0fac*/ 	.word	0x00018f30
        /*0fb0*/ 	.word	0x000000e8
        /*0fb4*/ 	.word	0x00030850
        /*0fb8*/ 	.short	0x010a
        /*0fba*/ 	.byte	0x3f
	.zero		1


	//   ....[45]....
        /*0fbc*/ 	.word	0x00019830
        /*0fc0*/ 	.word	0x0000009f
        /*0fc4*/ 	.word	0x00000000
        /*0fc8*/ 	.short	0x0101
        /*0fca*/ 	.byte	0x3f
	.zero		1


	//   ....[46]....
        /*0fcc*/ 	.word	0x000198d0
        /*0fd0*/ 	.word	0x000000e8
        /*0fd4*/ 	.word	0x00000000
        /*0fd8*/ 	.short	0x0101
        /*0fda*/ 	.byte	0x3f
	.zero		1


	//   ....[47]....
        /*0fdc*/ 	.word	0x00019df0
        /*0fe0*/ 	.word	0x000000e9
        /*0fe4*/ 	.word	0x00030830
        /*0fe8*/ 	.short	0x010a
        /*0fea*/ 	.byte	0x3f
	.zero		1


	//   ....[48]....
        /*0fec*/ 	.word	0x00019e80
        /*0ff0*/ 	.word	0x000000e9
        /*0ff4*/ 	.word	0x00030830
        /*0ff8*/ 	.short	0x010a
        /*0ffa*/ 	.byte	0x3f
	.zero		1


	//   ....[49]....
        /*0ffc*/ 	.word	0x0001afb0
        /*1000*/ 	.word	0x00000000
        /*1004*/ 	.word	0x00030850
        /*1008*/ 	.short	0x010a
        /*100a*/ 	.byte	0x3f
	.zero		1


	//   ....[50]....
        /*100c*/ 	.word	0x0001b000
        /*1010*/ 	.word	0x00000000
        /*1014*/ 	.word	0x00030850
        /*1018*/ 	.short	0x010a
        /*101a*/ 	.byte	0x3f
	.zero		1


	//   ....[51]....
        /*101c*/ 	.word	0x0001b300
        /*1020*/ 	.word	0x000000e9
        /*1024*/ 	.word	0x00000000
        /*1028*/ 	.short	0x0101
        /*102a*/ 	.byte	0x3f
	.zero		1


	//   ....[52]....
        /*102c*/ 	.word	0x0001ba60
        /*1030*/ 	.word	0x00000000
        /*1034*/ 	.word	0x00000000
        /*1038*/ 	.short	0x0101
        /*103a*/ 	.byte	0x3f
	.zero		1


	//   ....[53]....
        /*103c*/ 	.word	0x0001d060
        /*1040*/ 	.word	0x0000000b
        /*1044*/ 	.word	0x00030850
        /*1048*/ 	.short	0x010a
        /*104a*/ 	.byte	0x3f
	.zero		1


	//   ....[54]....
        /*104c*/ 	.word	0x0001d100
        /*1050*/ 	.word	0x0000000b
        /*1054*/ 	.word	0x00030850
        /*1058*/ 	.short	0x010a
        /*105a*/ 	.byte	0x3f
	.zero		1


	//   ....[55]....
        /*105c*/ 	.word	0x0001d950
        /*1060*/ 	.word	0x0000000b
        /*1064*/ 	.word	0x00000000
        /*1068*/ 	.short	0x0101
        /*106a*/ 	.byte	0x3f
	.zero		1


	//   ....[56]....
        /*106c*/ 	.word	0x0001f500
        /*1070*/ 	.word	0x00000000
        /*1074*/ 	.word	0x00000000
        /*1078*/ 	.short	0x0101
        /*107a*/ 	.byte	0x3f
	.zero		1


	//   ....[57]....
        /*107c*/ 	.word	0x00022010
        /*1080*/ 	.word	0x0000000b
        /*1084*/ 	.word	0x00030820
        /*1088*/ 	.short	0x010a
        /*108a*/ 	.byte	0x3f
	.zero		1


	//   ....[58]....
        /*108c*/ 	.word	0x000220a0
        /*1090*/ 	.word	0x00000007
        /*1094*/ 	.word	0x000308a0
        /*1098*/ 	.short	0x010a
        /*109a*/ 	.byte	0x3f
	.zero		1


	//   ....[59]....
        /*109c*/ 	.word	0x00022370
        /*10a0*/ 	.word	0x00000007
        /*10a4*/ 	.word	0x000308c0
        /*10a8*/ 	.short	0x010a
        /*10aa*/ 	.byte	0x3f
	.zero		1


	//   ....[60]....
        /*10ac*/ 	.word	0x00022760
        /*10b0*/ 	.word	0x00000007
        /*10b4*/ 	.word	0x000308a0
        /*10b8*/ 	.short	0x010a
        /*10ba*/ 	.byte	0x3f
	.zero		1


	//   ....[61]....
        /*10bc*/ 	.word	0x00022a20
        /*10c0*/ 	.word	0x00000007
        /*10c4*/ 	.word	0x000308c0
        /*10c8*/ 	.short	0x010a
        /*10ca*/ 	.byte	0x3f
	.zero		1


	//   ....[62]....
        /*10cc*/ 	.word	0x00023dc0
        /*10d0*/ 	.word	0x00000007
        /*10d4*/ 	.word	0x00030840
        /*10d8*/ 	.short	0x010a
        /*10da*/ 	.byte	0x3f
	.zero		1


	//   ....[63]....
        /*10dc*/ 	.word	0x00024430
        /*10e0*/ 	.word	0x0000000a
        /*10e4*/ 	.word	0x00030820
        /*10e8*/ 	.short	0x010a
        /*10ea*/ 	.byte	0x3f
	.zero		1


	//   ....[64]....
        /*10ec*/ 	.word	0x00024780
        /*10f0*/ 	.word	0x00000003
        /*10f4*/ 	.word	0x00030840
        /*10f8*/ 	.short	0x010a
        /*10fa*/ 	.byte	0x3f
	.zero		1


	//   ....[65]....
        /*10fc*/ 	.word	0x00024ac0
        /*1100*/ 	.word	0x00000003
        /*1104*/ 	.word	0x00030860
        /*1108*/ 	.short	0x010a
        /*110a*/ 	.byte	0x3f
	.zero		1


	//   ....[66]....
        /*110c*/ 	.word	0x00025150
        /*1110*/ 	.word	0x00000002
        /*1114*/ 	.word	0x00030840
        /*1118*/ 	.short	0x010a
        /*111a*/ 	.byte	0x3f
	.zero		1


	//   ....[67]....
        /*111c*/ 	.word	0x00025490
        /*1120*/ 	.word	0x00000002
        /*1124*/ 	.word	0x00030860
        /*1128*/ 	.short	0x010a
        /*112a*/ 	.byte	0x3f
	.zero		1


	//   ....[68]....
        /*112c*/ 	.word	0x00025a70
        /*1130*/ 	.word	0x00000002
        /*1134*/ 	.word	0x00030840
        /*1138*/ 	.short	0x010a
        /*113a*/ 	.byte	0x3f
	.zero		1


	//   ....[69]....
        /*113c*/ 	.word	0x00025da0
        /*1140*/ 	.word	0x00000002
        /*1144*/ 	.word	0x00030860
        /*1148*/ 	.short	0x010a
        /*114a*/ 	.byte	0x3f
	.zero		1


	//   ....[70]....
        /*114c*/ 	.word	0x00026320
        /*1150*/ 	.word	0x00000003
        /*1154*/ 	.word	0x00030860
        /*1158*/ 	.short	0x010a
        /*115a*/ 	.byte	0x3f
	.zero		1


	//   ....[71]....
        /*115c*/ 	.word	0x00027400
        /*1160*/ 	.word	0x00000000
        /*1164*/ 	.word	0x00030820
        /*1168*/ 	.short	0x010a
        /*116a*/ 	.byte	0x3f
	.zero		1


	//   ....[72]....
        /*116c*/ 	.word	0x000275d0
        /*1170*/ 	.word	0x00000006
        /*1174*/ 	.word	0x00000000
        /*1178*/ 	.short	0x010a
        /*117a*/ 	.byte	0x3f
	.zero		1


	//   ....[73]....
        /*117c*/ 	.word	0x00027640
        /*1180*/ 	.word	0x00000007
        /*1184*/ 	.word	0x00000000
        /*1188*/ 	.short	0x010a
        /*118a*/ 	.byte	0x3f
	.zero		1


	//   ....[74]....
        /*118c*/ 	.word	0x000276b0
        /*1190*/ 	.word	0x00000004
        /*1194*/ 	.word	0x00000000
        /*1198*/ 	.short	0x010a
        /*119a*/ 	.byte	0x3f
	.zero		1


	//   ....[75]....
        /*119c*/ 	.word	0x000276e0
        /*11a0*/ 	.word	0x00000003
        /*11a4*/ 	.word	0x00000000
        /*11a8*/ 	.short	0x010a
        /*11aa*/ 	.byte	0x3f
	.zero		1


	//   ....[76]....
        /*11ac*/ 	.word	0x00027740
        /*11b0*/ 	.word	0x00000064
        /*11b4*/ 	.word	0x00030890
        /*11b8*/ 	.short	0x010a
        /*11ba*/ 	.byte	0x3f
	.zero		1


	//   ....[77]....
        /*11bc*/ 	.word	0x00027790
        /*11c0*/ 	.word	0x00000064
        /*11c4*/ 	.word	0x00030890
        /*11c8*/ 	.short	0x010a
        /*11ca*/ 	.byte	0x3f
	.zero		1


	//   ....[78]....
        /*11cc*/ 	.word	0x000277e0
        /*11d0*/ 	.word	0x00000064
        /*11d4*/ 	.word	0x00030890
        /*11d8*/ 	.short	0x010a
        /*11da*/ 	.byte	0x3f
	.zero		1


	//   ....[79]....
        /*11dc*/ 	.word	0x00027830
        /*11e0*/ 	.word	0x00000064
        /*11e4*/ 	.word	0x000308b0
        /*11e8*/ 	.short	0x010a
        /*11ea*/ 	.byte	0x3f
	.zero		1


	//   ....[80]....
        /*11ec*/ 	.word	0x00028280
        /*11f0*/ 	.word	0x00000010
        /*11f4*/ 	.word	0x00030800
        /*11f8*/ 	.short	0x010a
        /*11fa*/ 	.byte	0x3f
	.zero		1


	//   ....[81]....
        /*11fc*/ 	.word	0x00028cd0
        /*1200*/ 	.word	0x00000010
        /*1204*/ 	.word	0x00030800
        /*1208*/ 	.short	0x010a
        /*120a*/ 	.byte	0x3f
	.zero		1


	//   ....[82]....
        /*120c*/ 	.word	0x00028d20
        /*1210*/ 	.word	0x00000005
        /*1214*/ 	.word	0x00030830
        /*1218*/ 	.short	0x010a
        /*121a*/ 	.byte	0x3f
	.zero		1


	//   ....[83]....
        /*121c*/ 	.word	0x00028d70
        /*1220*/ 	.word	0x000000e8
        /*1224*/ 	.word	0x00030830
        /*1228*/ 	.short	0x010a
        /*122a*/ 	.byte	0x3f
	.zero		1


	//   ....[84]....
        /*122c*/ 	.word	0x00028dc0
        /*1230*/ 	.word	0x00000000
        /*1234*/ 	.word	0x00030850
        /*1238*/ 	.short	0x010a
        /*123a*/ 	.byte	0x3f
	.zero		1


	//   ....[85]....
        /*123c*/ 	.word	0x00028e10
        /*1240*/ 	.word	0x00000004
        /*1244*/ 	.word	0x00030830
        /*1248*/ 	.short	0x010a
        /*124a*/ 	.byte	0x3f
	.zero		1


	//   ....[86]....
        /*124c*/ 	.word	0x00028e60
        /*1250*/ 	.word	0x000000e8
        /*1254*/ 	.word	0x00030850
        /*1258*/ 	.short	0x010a
        /*125a*/ 	.byte	0x3f
	.zero		1


	//   ....[87]....
        /*125c*/ 	.word	0x00028eb0
        /*1260*/ 	.word	0x000000e9
        /*1264*/ 	.word	0x00030830
        /*1268*/ 	.short	0x010a
        /*126a*/ 	.byte	0x3f
	.zero		1


	//   ....[88]....
        /*126c*/ 	.word	0x00028f00
        /*1270*/ 	.word	0x00000000
        /*1274*/ 	.word	0x00030850
        /*1278*/ 	.short	0x010a
        /*127a*/ 	.byte	0x3f
	.zero		1


	//   ....[89]....
        /*127c*/ 	.word	0x00028f50
        /*1280*/ 	.word	0x0000000b
        /*1284*/ 	.word	0x00030850
        /*1288*/ 	.short	0x010a
        /*128a*/ 	.byte	0x3f
	.zero		1


	//   ....[90]....
        /*128c*/ 	.word	0x000290f0
        /*1290*/ 	.word	0x0000000b
        /*1294*/ 	.word	0x00030820
        /*1298*/ 	.short	0x010a
        /*129a*/ 	.byte	0x3f
	.zero		1


	//   ....[91]....
        /*129c*/ 	.word	0x00029140
        /*12a0*/ 	.word	0x00000007
        /*12a4*/ 	.word	0x000308a0
        /*12a8*/ 	.short	0x010a
        /*12aa*/ 	.byte	0x3f
	.zero		1


	//   ....[92]....
        /*12ac*/ 	.word	0x00029190
        /*12b0*/ 	.word	0x00000007
        /*12b4*/ 	.word	0x000308c0
        /*12b8*/ 	.short	0x010a
        /*12ba*/ 	.byte	0x3f
	.zero		1


	//   ....[93]....
        /*12bc*/ 	.word	0x000291e0
        /*12c0*/ 	.word	0x00000007
        /*12c4*/ 	.word	0x000308a0
        /*12c8*/ 	.short	0x010a
        /*12ca*/ 	.byte	0x3f
	.zero		1


	//   ....[94]....
        /*12cc*/ 	.word	0x00029230
        /*12d0*/ 	.word	0x00000007
        /*12d4*/ 	.word	0x000308c0
        /*12d8*/ 	.short	0x010a
        /*12da*/ 	.byte	0x3f
	.zero		1


	//   ....[95]....
        /*12dc*/ 	.word	0x000293d0
        /*12e0*/ 	.word	0x00000007
        /*12e4*/ 	.word	0x00030840
        /*12e8*/ 	.short	0x010a
        /*12ea*/ 	.byte	0x3f
	.zero		1


	//   ....[96]....
        /*12ec*/ 	.word	0x00029450
        /*12f0*/ 	.word	0x00000003
        /*12f4*/ 	.word	0x00030820
        /*12f8*/ 	.short	0x010a
        /*12fa*/ 	.byte	0x3f
	.zero		1


	//   ....[97]....
        /*12fc*/ 	.word	0x000294a0
        /*1300*/ 	.word	0x00000003
        /*1304*/ 	.word	0x00030840
        /*1308*/ 	.short	0x010a
        /*130a*/ 	.byte	0x3f
	.zero		1


	//   ....[98]....
        /*130c*/ 	.word	0x000294f0
        /*1310*/ 	.word	0x00000003
        /*1314*/ 	.word	0x00030860
        /*1318*/ 	.short	0x010a
        /*131a*/ 	.byte	0x3f
	.zero		1


	//   ....[99]....
        /*131c*/ 	.word	0x00029540
        /*1320*/ 	.word	0x00000002
        /*1324*/ 	.word	0x00030840
        /*1328*/ 	.short	0x010a
        /*132a*/ 	.byte	0x3f
	.zero		1


	//   ....[100]....
        /*132c*/ 	.word	0x00029590
        /*1330*/ 	.word	0x00000002
        /*1334*/ 	.word	0x00030860
        /*1338*/ 	.short	0x010a
        /*133a*/ 	.byte	0x3f
	.zero		1


	//   ....[101]....
        /*133c*/ 	.word	0x000295e0
        /*1340*/ 	.word	0x00000002
        /*1344*/ 	.word	0x00030840
        /*1348*/ 	.short	0x010a
        /*134a*/ 	.byte	0x3f
	.zero		1


	//   ....[102]....
        /*134c*/ 	.word	0x00029630
        /*1350*/ 	.word	0x00000002
        /*1354*/ 	.word	0x00030860
        /*1358*/ 	.short	0x010a
        /*135a*/ 	.byte	0x3f
	.zero		1


	//   ....[103]....
        /*135c*/ 	.word	0x00029680
        /*1360*/ 	.word	0x00000003
        /*1364*/ 	.word	0x00030860
        /*1368*/ 	.short	0x010a
        /*136a*/ 	.byte	0x3f
	.zero		1


	//   ....[104]....
        /*136c*/ 	.word	0x0002a040
        /*1370*/ 	.word	0x00000000
        /*1374*/ 	.word	0x00030820
        /*1378*/ 	.short	0x010a
        /*137a*/ 	.byte	0x3f
	.zero		1


	//   ....[105]....
        /*137c*/ 	.word	0x0002a1e0
        /*1380*/ 	.word	0x00000006
        /*1384*/ 	.word	0x00000000
        /*1388*/ 	.short	0x010a
        /*138a*/ 	.byte	0x3f
	.zero		1


	//   ....[106]....
        /*138c*/ 	.word	0x0002a230
        /*1390*/ 	.word	0x00000007
        /*1394*/ 	.word	0x00000000
        /*1398*/ 	.short	0x010a
        /*139a*/ 	.byte	0x3f
	.zero		1


	//   ....[107]....
        /*139c*/ 	.word	0x0002a280
        /*13a0*/ 	.word	0x00000004
        /*13a4*/ 	.word	0x00000000
        /*13a8*/ 	.short	0x010a
        /*13aa*/ 	.byte	0x3f
	.zero		1


	//----- nvinfo : EIATTR_NUM_MBARRIERS
	.align		4
.L_537:
        /*13ac*/ 	.byte	0x03, 0x38
        /*13ae*/ 	.short	0x0016


	//----- nvinfo : EIATTR_EXIT_INSTR_OFFSETS
	.align		4
        /*13b0*/ 	.byte	0x04, 0x1c
        /*13b2*/ 	.short	(.L_539 - .L_538)


	//   ....[0]....
.L_538:
        /*13b4*/ 	.word	0x00027730


	//----- nvinfo : EIATTR_MAX_THREADS
	.align		4
.L_539:
        /*13b8*/ 	.byte	0x04, 0x05
        /*13ba*/ 	.short	(.L_541 - .L_540)
.L_540:
        /*13bc*/ 	.word	0x00000180
        /*13c0*/ 	.word	0x00000001
        /*13c4*/ 	.word	0x00000001


	//----- nvinfo : EIATTR_CRS_STACK_SIZE
	.align		4
.L_541:
        /*13c8*/ 	.byte	0x04, 0x1e
        /*13ca*/ 	.short	(.L_543 - .L_542)
.L_542:
        /*13cc*/ 	.word	0x00000000


	//----- nvinfo : EIATTR_CBANK_PARAM_SIZE
	.align		4
.L_543:
        /*13d0*/ 	.byte	0x03, 0x19
        /*13d2*/ 	.short	0x0a70


	//----- nvinfo : EIATTR_PARAM_CBANK
	.align		4
        /*13d4*/ 	.byte	0x04, 0x0a
        /*13d6*/ 	.short	(.L_545 - .L_544)
	.align		4
.L_544:
        /*13d8*/ 	.word	index@(.nv.constant0._ZN7cutlass13device_kernelIN5flash11enable_sm90INS1_16FlashAttnFwdSm90INS1_25CollectiveMainloopFwdSm90ILi2EN4cute5tupleIJNS5_1CILi1EEES8_S8_EEENS6_IJNS7_ILi128EEENS7_ILi64EEENS7_ILi256EEEEEELi256ENS_6half_tEfNS_4arch4Sm90ELb0ELb1ELb0ELb1ELb0ELb1ELb0ELb1ELb1ELb0ELb0ELb0EEENS1_21CollectiveEpilogueFwdINS6_IJSA_SC_SB_EEES9_SE_SG_Li256ELb1ELb0ELb0ELb0EEENS1_36VarlenDynamicPersistentTileSchedulerILi128ELi64ELi256ELi32ELb0ELb0ELb1ELb1ELb0ELb1EEEEEEEEEvNT_6ParamsE)
        /*13dc*/ 	.short	0x0210
        /*13de*/ 	.short	0x0a70


	//----- nvinfo : EIATTR_SW_WAR
	.align		4
.L_545:
        /*13e0*/ 	.byte	0x04, 0x36
        /*13e2*/ 	.short	(.L_547 - .L_546)
.L_546:
        /*13e4*/ 	.word	0x00000008
.L_547:


//--------------------- .nv.info._ZN7cutlass13device_kernelIN5flash11enable_sm90INS1_16FlashAttnFwdSm90INS1_25CollectiveMainloopFwdSm90ILi2EN4cute5tupleIJNS5_1CILi1EEES8_S8_EEENS6_IJNS7_ILi128EEENS7_ILi80EEENS7_ILi256EEEEEELi256ENS_6half_tEfNS_4arch4Sm90ELb1ELb0ELb0ELb0ELb0ELb0ELb0ELb1ELb1ELb0ELb0ELb0EEENS1_21CollectiveEpilogueFwdINS6_IJSA_SC_SB_EEES9_SE_SG_Li256ELb0ELb0ELb0ELb0EEENS1_30DynamicPersistentTileSchedulerILi256ELi32ELb0ELb0ELb1EEEEEEEEEvNT_6ParamsE --------------------------
	.section	.nv.info._ZN7cutlass13device_kernelIN5flash11enable_sm90INS1_16FlashAttnFwdSm90INS1_25CollectiveMainloopFwdSm90ILi2EN4cute5tupleIJNS5_1CILi1EEES8_S8_EEENS6_IJNS7_ILi128EEENS7_ILi80EEENS7_ILi256EEEEEELi256ENS_6half_tEfNS_4arch4Sm90ELb1ELb0ELb0ELb0ELb0ELb0ELb0ELb1ELb1ELb0ELb0ELb0EEENS1_21CollectiveEpilogueFwdINS6_IJSA_SC_SB_EEES9_SE_SG_Li256ELb0ELb0ELb0ELb0EEENS1_30DynamicPersistentTileSchedulerILi256ELi32ELb0ELb0ELb1EEEEEEEEEvNT_6ParamsE,"",@"SHT_CUDA_INFO"
	.sectionflags	@""
	.align	4


	//----- nvinfo : EIATTR_CUDA_API_VERSION
	.align		4
        /*0000*/ 	.byte	0x04, 0x37
        /*0002*/ 	.short	(.L_549 - .L_548)
.L_548:
        /*0004*/ 	.word	0x00000082


	//----- nvinfo : EIATTR_KPARAM_INFO
	.align		4
.L_549:
        /*0008*/ 	.byte	0x04, 0x17
        /*000a*/ 	.short	(.L_551 - .L_550)
.L_550:
        /*000c*/ 	.word	0x00000000
        /*0010*/ 	.short	0x0000
        /*0012*/ 	.short	0x0070
        /*0014*/ 	.byte	0x00, 0xf0, 0x01, 0x2e


	//----- nvinfo : EIATTR_SPARSE_MMA_MASK
	.align		4
.L_551:
        /*0018*/ 	.byte	0x03, 0x50
        /*001a*/ 	.short	0x0000


	//----- nvinfo : EIATTR_MAXREG_COUNT
	.align		4
        /*001c*/ 	.byte	0x03, 0x1b
        /*001e*/ 	.short	0x00a8


	//----- nvinfo : EIATTR_NUM_BARRIERS
	.align		4
        /*0020*/ 	.byte	0x02, 0x4c
        /*0022*/ 	.byte	0x09
	.zero		1


	//----- nvinfo : EIATTR_EXTERNS
	.align		4
        /*0024*/ 	.byte	0x04, 0x0f
        /*0026*/ 	.short	(.L_553 - .L_552)


	//   ....[0]....
	.align		4
.L_552:
        /*0028*/ 	.word	index@(__assertfail)


	//----- nvinfo : EIATTR_ANNOTATIONS
	.align		4
.L_553:
        /*002c*/ 	.byte	0x04, 0x55
        /*002e*/ 	.short	(.L_555 - .L_554)


	//   ....[0]....
.L_554:
        /*0030*/ 	.word	0x00000001
        /*0034*/ 	.byte	0x70, 0x09, 0x00, 0x00, 0x01, 0x00, 0x00, 0x00, 0x40, 0x0a, 0x00, 0x00, 0x01, 0x00, 0x00, 0x00
        /*0044*/ 	.byte	0xd0, 0x34, 0x01, 0x00


	//----- nvinfo : EIATTR_MERCURY_ISA_VERSION
	.align		4
.L_555:
        /*0048*/ 	.byte	0x03, 0x5f
        /*004a*/ 	.short	0x0101


	//----- nvinfo : EIATTR_INT_WARP_WIDE_INSTR_OFFSETS
	.align		4
        /*004c*/ 	.byte	0x04, 0x31
        /*004e*/ 	.short	(.L_557 - .L_556)


	//   ....[0]....
.L_556:
        /*0050*/ 	.word	0x00000190


	//   ....[1]....
        /*0054*/ 	.word	0x000001c0


	//   ....[2]....
        /*0058*/ 	.word	0x000001d0


	//   ....[3]....
        /*005c*/ 	.word	0x00010870


	//   ....[4]....
        /*0060*/ 	.word	0x00010910


	//   ....[5]....
        /*0064*/ 	.word	0x00010e80


	//   ....[6]....
        /*0068*/ 	.word	0x00012e70


	//   ....[7]....
        /*006c*/ 	.word	0x00012f10


	//----- nvinfo : EIATTR_COOP_GROUP_MASK_REGIDS
	.align		4
.L_557:
        /*0070*/ 	.byte	0x04, 0x29
        /*0072*/ 	.short	(.L_559 - .L_558)


	//   ....[0]....
.L_558:
        /*0074*/ 	.word	0xffffffff


	//   ....[1]....
        /*0078*/ 	.word	0xffffffff


	//   ....[2]....
        /*007c*/ 	.word	0xffffffff


	//   ....[3]....
        /*0080*/ 	.word	0xffffffff


	//   ....[4]....
        /*0084*/ 	.word	0xffffffff


	//   ....[5]....
        /*0088*/ 	.word	0xffffffff


	//   ....[6]....
        /*008c*/ 	.word	0xffffffff


	//   ....[7]....
        /*0090*/ 	.word	0xffffffff


	//   ....[8]....
        /*0094*/ 	.word	0xffffffff


	//   ....[9]....
        /*0098*/ 	.word	0xffffffff


	//   ....[10]....
        /*009c*/ 	.word	0xffffffff


	//   ....[11]....
        /*00a0*/ 	.word	0xffffffff


	//   ....[12]....
        /*00a4*/ 	.word	0xffffffff


	//   ....[13]....
        /*00a8*/ 	.word	0xffffffff


	//   ....[14]....
        /*00ac*/ 	.word	0xffffffff


	//   ....[15]....
        /*00b0*/ 	.word	0xffffffff


	//   ....[16]....
        /*00b4*/ 	.word	0xffffffff


	//   ....[17]....
        /*00b8*/ 	.word	0xffffffff


	//   ....[18]....
        /*00bc*/ 	.word	0xffffffff


	//   ....[19]....
        /*00c0*/ 	.word	0xffffffff


	//   ....[20]....
        /*00c4*/ 	.word	0xffffffff


	//   ....[21]....
        /*00c8*/ 	.word	0xffffffff


	//   ....[22]....
        /*00cc*/ 	.word	0xffffffff


	//   ....[23]....
        /*00d0*/ 	.word	0xffffffff


	//   ....[24]....
        /*00d4*/ 	.word	0xffffffff


	//   ....[25]....
        /*00d8*/ 	.word	0xffffffff


	//   ....[26]....
        /*00dc*/ 	.word	0xffffffff


	//   ....[27]....
        /*00e0*/ 	.word	0xffffffff


	//   ....[28]....
        /*00e4*/ 	.word	0x0500000f


	//   ....[29]....
        /*00e8*/ 	.word	0x0500000f


	//----- nvinfo : EIATTR_COOP_GROUP_INSTR_OFFSETS
	.align		4
.L_559:
        /*00ec*/ 	.byte	0x04, 0x28
        /*00ee*/ 	.short	(.L_561 - .L_560)


	//   ....[0]....
.L_560:
        /*00f0*/ 	.word	0x00000060


	//   ....[1]....
        /*00f4*/ 	.word	0x000001a0


	//   ....[2]....
        /*00f8*/ 	.word	0x000001f0


	//   ....[3]....
        /*00fc*/ 	.word	0x000003e0


	//   ....[4]....
        /*0100*/ 	.word	0x00000540


	//   ....[5]....
        /*0104*/ 	.word	0x00000660


	//   ....[6]....
        /*0108*/ 	.word	0x000007c0


	//   ....[7]....
        /*010c*/ 	.word	0x00001660


	//   ....[8]....
        /*0110*/ 	.word	0x00004680


	//   ....[9]....
        /*0114*/ 	.word	0x00004760


	//   ....[10]....
        /*0118*/ 	.word	0x00004c00


	//   ....[11]....
        /*011c*/ 	.word	0x00004c80


	//   ....[12]....
        /*0120*/ 	.word	0x000088a0


	//   ....[13]....
        /*0124*/ 	.word	0x00008980


	//   ....[14]....
        /*0128*/ 	.word	0x00008e90


	//   ....[15]....
        /*012c*/ 	.word	0x00008f00


	//   ....[16]....
        /*0130*/ 	.word	0x0000c580


	//   ....[17]....
        /*0134*/ 	.word	0x0000c690


	//   ....[18]....
        /*0138*/ 	.word	0x0000cae0


	//   ....[19]....
        /*013c*/ 	.word	0x0000cb00


	//   ....[20]....
        /*0140*/ 	.word	0x0000dbc0


	//   ....[21]....
        /*0144*/ 	.word	0x0000dc00


	//   ....[22]....
        /*0148*/ 	.word	0x0000dd20


	//   ....[23]....
        /*014c*/ 	.word	0x0000dd30


	//   ....[24]....
        /*0150*/ 	.word	0x0000f5c0


	//   ....[25]....
        /*0154*/ 	.word	0x000102f0


	//   ....[26]....
        /*0158*/ 	.word	0x000132c0


	//   ....[27]....
        /*015c*/ 	.word	0x00013470


	//   ....[28]....
        /*0160*/ 	.word	0x00013a00


	//   ....[29]....
        /*0164*/ 	.word	0x00013de0


	//----- nvinfo : EIATTR_REG_RECONFIG
	.align		4
.L_561:
        /*0168*/ 	.byte	0x01, 0x54
	.zero		2


	//----- nvinfo : EIATTR_SYSCALL_OFFSETS
	.align		4
        /*016c*/ 	.byte	0x04, 0x46
        /*016e*/ 	.short	(.L_563 - .L_562)


	//   ....[0]....
.L_562:
        /*0170*/ 	.word	0x00001810


	//   ....[1]....
        /*0174*/ 	.word	0x00010aa0


	//   ....[2]....
        /*0178*/ 	.word	0x00010be0


	//   ....[3]....
        /*017c*/ 	.word	0x00010ce0


	//----- nvinfo : EIATTR_MBARRIER_INSTR_OFFSETS
	.align		4
.L_563:
        /*0180*/ 	.byte	0x04, 0x39
        /*0182*/ 	.short	(.L_565 - .L_564)


	//   ....[0]....
.L_564:
        /*0184*/ 	.word	0x00000290
        /*0188*/ 	.word	0x000000ff
        /*018c*/ 	.word	0x00038800
        /*0190*/ 	.short	0x0100
        /*0192*/ 	.byte	0x06
	.zero		1


	//   ....[1]....
        /*0194*/ 	.word	0x000002a0
        /*0198*/ 	.word	0x000000ff
        /*019c*/ 	.word	0x00038820
        /*01a0*/ 	.short	0x0100
        /*01a2*/ 	.byte	0x06
	.zero		1


	//   ....[2]....
        /*01a4*/ 	.word	0x00000390
        /*01a8*/ 	.word	0x000000ff
        /*01ac*/ 	.word	0x00038830
        /*01b0*/ 	.short	0x0100
        /*01b2*/ 	.byte	0x08
	.zero		1


	//   ....[3]....
        /*01b4*/ 	.word	0x000003a0
        /*01b8*/ 	.word	0x000000ff
        /*01bc*/ 	.word	0x00038840
        /*01c0*/ 	.short	0x0100
        /*01c2*/ 	.byte	0x08
	.zero		1


	//   ....[4]....
        /*01c4*/ 	.word	0x000003b0
        /*01c8*/ 	.word	0x000000ff
        /*01cc*/ 	.word	0x00038838
        /*01d0*/ 	.short	0x0100
        /*01d2*/ 	.byte	0x08
	.zero		1


	//   ....[5]....
        /*01d4*/ 	.word	0x000003c0
        /*01d8*/ 	.word	0x000000ff
        /*01dc*/ 	.word	0x00038848
        /*01e0*/ 	.short	0x0100
        /*01e2*/ 	.byte	0x08
	.zero		1


	//   ....[6]....
        /*01e4*/ 	.word	0x000004f0
        /*01e8*/ 	.word	0x000000ff
        /*01ec*/ 	.word	0x00038850
        /*01f0*/ 	.short	0x0100
        /*01f2*/ 	.byte	0x08
	.zero		1


	//   ....[7]....
        /*01f4*/ 	.word	0x00000500
        /*01f8*/ 	.word	0x000000ff
        /*01fc*/ 	.word	0x00038860
        /*0200*/ 	.short	0x0100
        /*0202*/ 	.byte	0x08
	.zero		1


	//   ....[8]....
        /*0204*/ 	.word	0x00000510
        /*0208*/ 	.word	0x000000ff
        /*020c*/ 	.word	0x00038858
        /*0210*/ 	.short	0x0100
        /*0212*/ 	.byte	0x08
	.zero		1


	//   ....[9]....
        /*0214*/ 	.word	0x00000520
        /*0218*/ 	.word	0x000000ff
        /*021c*/ 	.word	0x00038868
        /*0220*/ 	.short	0x0100
        /*0222*/ 	.byte	0x08
	.zero		1


	//   ....[10]....
        /*0224*/ 	.word	0x00000610
        /*0228*/ 	.word	0x000000ff
        /*022c*/ 	.word	0x00038870
        /*0230*/ 	.short	0x0100
        /*0232*/ 	.byte	0x06
	.zero		1


	//   ....[11]....
        /*0234*/ 	.word	0x00000620
        /*0238*/ 	.word	0x000000ff
        /*023c*/ 	.word	0x00038880
        /*0240*/ 	.short	0x0100
        /*0242*/ 	.byte	0x06
	.zero		1


	//   ....[12]....
        /*0244*/ 	.word	0x00000630
        /*0248*/ 	.word	0x000000ff
        /*024c*/ 	.word	0x00038878
        /*0250*/ 	.short	0x0100
        /*0252*/ 	.byte	0x06
	.zero		1


	//   ....[13]....
        /*0254*/ 	.word	0x00000640
        /*0258*/ 	.word	0x000000ff
        /*025c*/ 	.word	0x00038888
        /*0260*/ 	.short	0x0100
        /*0262*/ 	.byte	0x06
	.zero		1


	//   ....[14]....
        /*0264*/ 	.word	0x00000770
        /*0268*/ 	.word	0x000000ff
        /*026c*/ 	.word	0x00038890
        /*0270*/ 	.short	0x0100
        /*0272*/ 	.byte	0x08
	.zero		1


	//   ....[15]....
        /*0274*/ 	.word	0x00000780
        /*0278*/ 	.word	0x000000ff
        /*027c*/ 	.word	0x000388a0
        /*0280*/ 	.short	0x0100
        /*0282*/ 	.byte	0x08
	.zero		1


	//   ....[16]....
        /*0284*/ 	.word	0x00000790
        /*0288*/ 	.word	0x000000ff
        /*028c*/ 	.word	0x00038898
        /*0290*/ 	.short	0x0100
        /*0292*/ 	.byte	0x08
	.zero		1


	//   ....[17]....
        /*0294*/ 	.word	0x000007a0
        /*0298*/ 	.word	0x000000ff
        /*029c*/ 	.word	0x000388a8
        /*02a0*/ 	.short	0x0100
        /*02a2*/ 	.byte	0x08
	.zero		1


	//   ....[18]....
        /*02a4*/ 	.word	0x000008d0
        /*02a8*/ 	.word	0x000000ff
        /*02ac*/ 	.word	0x000388b0
        /*02b0*/ 	.short	0x0100
        /*02b2*/ 	.byte	0x08
	.zero		1


	//   ....[19]....
        /*02b4*/ 	.word	0x000008e0
        /*02b8*/ 	.word	0x000000ff
        /*02bc*/ 	.word	0x000388c0
        /*02c0*/ 	.short	0x0100
        /*02c2*/ 	.byte	0x08
	.zero		1


	//   ....[20]....
        /*02c4*/ 	.word	0x000008f0
        /*02c8*/ 	.word	0x000000ff
        /*02cc*/ 	.word	0x000388b8
        /*02d0*/ 	.short	0x0100
        /*02d2*/ 	.byte	0x08
	.zero		1


	//   ....[21]....
        /*02d4*/ 	.word	0x00000900
        /*02d8*/ 	.word	0x000000ff
        /*02dc*/ 	.word	0x000388c8
        /*02e0*/ 	.short	0x0100
        /*02e2*/ 	.byte	0x08
	.zero		1


	//   ....[22]....
        /*02e4*/ 	.word	0x000018b0
        /*02e8*/ 	.word	0x000000ff
        /*02ec*/ 	.word	0x00038800
        /*02f0*/ 	.short	0x010a
        /*02f2*/ 	.byte	0x3c
	.zero		1


	//   ....[23]....
        /*02f4*/ 	.word	0x00001940
        /*02f8*/ 	.word	0x00000000
        /*02fc*/ 	.word	0x00038830
        /*0300*/ 	.short	0x010a
        /*0302*/ 	.byte	0x3f
	.zero		1


	//   ....[24]....
        /*0304*/ 	.word	0x000019b0
        /*0308*/ 	.word	0x00000000
        /*030c*/ 	.word	0x00038830
        /*0310*/ 	.short	0x010a
        /*0312*/ 	.byte	0x3f
	.zero		1


	//   ....[25]....
        /*0314*/ 	.word	0x000045b0
        /*0318*/ 	.word	0x00000000
        /*031c*/ 	.word	0x00000000
        /*0320*/ 	.short	0x0101
        /*0322*/ 	.byte	0x3f
	.zero		1


	//   ....[26]....
        /*0324*/ 	.word	0x00005b50
        /*0328*/ 	.word	0x000000ff
        /*032c*/ 	.word	0x00038830
        /*0330*/ 	.short	0x010a
        /*0332*/ 	.byte	0x2f
	.zero		1


	//   ....[27]....
        /*0334*/ 	.word	0x00005b90
        /*0338*/ 	.word	0x000000ff
        /*033c*/ 	.word	0x00038830
        /*0340*/ 	.short	0x010a
        /*0342*/ 	.byte	0x2f
	.zero		1


	//   ....[28]....
        /*0344*/ 	.word	0x00008190
        /*0348*/ 	.word	0x000000ff
        /*034c*/ 	.word	0x00038850
        /*0350*/ 	.short	0x010a
        /*0352*/ 	.byte	0x05
	.zero		1


	//   ....[29]....
        /*0354*/ 	.word	0x000081d0
        /*0358*/ 	.word	0x000000ff
        /*035c*/ 	.word	0x00038850
        /*0360*/ 	.short	0x010a
        /*0362*/ 	.byte	0x05
	.zero		1


	//   ....[30]....
        /*0364*/ 	.word	0x00009430
        /*0368*/ 	.word	0x00000011
        /*036c*/ 	.word	0x00000000
        /*0370*/ 	.short	0x0101
        /*0372*/ 	.byte	0x3f
	.zero		1


	//   ....[31]....
        /*0374*/ 	.word	0x000094a0
        /*0378*/ 	.word	0x000000a3
        /*037c*/ 	.word	0x00000000
        /*0380*/ 	.short	0x0101
        /*0382*/ 	.byte	0x3f
	.zero		1


	//   ....[32]....
        /*0384*/ 	.word	0x000098b0
        /*0388*/ 	.word	0x000000ff
        /*038c*/ 	.word	0x00038830
        /*0390*/ 	.short	0x010a
        /*0392*/ 	.byte	0x04
	.zero		1


	//   ....[33]....
        /*0394*/ 	.word	0x000098f0
        /*0398*/ 	.word	0x000000ff
        /*039c*/ 	.word	0x00038830
        /*03a0*/ 	.short	0x010a
        /*03a2*/ 	.byte	0x04
	.zero		1


	//   ....[34]....
        /*03a4*/ 	.word	0x0000c2e0
        /*03a8*/ 	.word	0x000000ff
        /*03ac*/ 	.word	0x00038850
        /*03b0*/ 	.short	0x010a
        /*03b2*/ 	.byte	0x05
	.zero		1


	//   ....[35]....
        /*03b4*/ 	.word	0x0000c320
        /*03b8*/ 	.word	0x000000ff
        /*03bc*/ 	.word	0x00038850
        /*03c0*/ 	.short	0x010a
        /*03c2*/ 	.byte	0x05
	.zero		1


	//   ....[36]....
        /*03c4*/ 	.word	0x0000ce30
        /*03c8*/ 	.word	0x0000009d
        /*03cc*/ 	.word	0x00000000
        /*03d0*/ 	.short	0x0101
        /*03d2*/ 	.byte	0x3f
	.zero		1


	//   ....[37]....
        /*03d4*/ 	.word	0x0000ce90
        /*03d8*/ 	.word	0x000000ab
        /*03dc*/ 	.word	0x00000000
        /*03e0*/ 	.short	0x0101
        /*03e2*/ 	.byte	0x3f
	.zero		1


	//   ....[38]....
        /*03e4*/ 	.word	0x0000db10
        /*03e8*/ 	.word	0x000000ff
        /*03ec*/ 	.word	0x00038850
        /*03f0*/ 	.short	0x010a
        /*03f2*/ 	.byte	0x05
	.zero		1


	//   ....[39]....
        /*03f4*/ 	.word	0x0000db50
        /*03f8*/ 	.word	0x000000ff
        /*03fc*/ 	.word	0x00038850
        /*0400*/ 	.short	0x010a
        /*0402*/ 	.byte	0x05
	.zero		1


	//   ....[40]....
        /*0404*/ 	.word	0x0000e490
        /*0408*/ 	.word	0x00000003
        /*040c*/ 	.word	0x00000000
        /*0410*/ 	.short	0x0101
        /*0412*/ 	.byte	0x3f
	.zero		1


	//   ....[41]....
        /*0414*/ 	.word	0x0000f800
        /*0418*/ 	.word	0x000000ff
        /*041c*/ 	.word	0x00000000
        /*0420*/ 	.short	0x0101
        /*0422*/ 	.byte	0x05
	.zero		1


	//   ....[42]....
        /*0424*/ 	.word	0x000111b0
        /*0428*/ 	.word	0x00000008
        /*042c*/ 	.word	0x00038840
        /*0430*/ 	.short	0x010a
        /*0432*/ 	.byte	0x3f
	.zero		1


	//   ....[43]....
        /*0434*/ 	.word	0x000116d0
        /*0438*/ 	.word	0x000000ff
        /*043c*/ 	.word	0x00038820
        /*0440*/ 	.short	0x010a
        /*0442*/ 	.byte	0x28
	.zero		1


	//   ....[44]....
        /*0444*/ 	.word	0x000119d0
        /*0448*/ 	.word	0x00000003
        /*044c*/ 	.word	0x00038840
        /*0450*/ 	.short	0x010a
        /*0452*/ 	.byte	0x3f
	.zero		1


	//   ....[45]....
        /*0454*/ 	.word	0x00011c60
        /*0458*/ 	.word	0x00000002
        /*045c*/ 	.word	0x00000060
        /*0460*/ 	.short	0x010a
        /*0462*/ 	.byte	0x3f
	.zero		1


	//   ....[46]....
        /*0464*/ 	.word	0x000121a0
        /*0468*/ 	.word	0x00000003
        /*046c*/ 	.word	0x00038840
        /*0470*/ 	.short	0x010a
        /*0472*/ 	.byte	0x3f
	.zero		1


	//   ....[47]....
        /*0474*/ 	.word	0x00012430
        /*0478*/ 	.word	0x00000002
        /*047c*/ 	.word	0x00000060
        /*0480*/ 	.short	0x010a
        /*0482*/ 	.byte	0x3f
	.zero		1


	//   ....[48]....
        /*0484*/ 	.word	0x000128d0
        /*0488*/ 	.word	0x00000002
        /*048c*/ 	.word	0x00038840
        /*0490*/ 	.short	0x010a
        /*0492*/ 	.byte	0x3f
	.zero		1


	//   ....[49]....
        /*0494*/ 	.word	0x00012b60
        /*0498*/ 	.word	0x00000002
        /*049c*/ 	.word	0x00000060
        /*04a0*/ 	.short	0x010a
        /*04a2*/ 	.byte	0x3f
	.zero		1


	//   ....[50]....
        /*04a4*/ 	.word	0x00012fb0
        /*04a8*/ 	.word	0x00000003
        /*04ac*/ 	.word	0x00038860
        /*04b0*/ 	.short	0x010a
        /*04b2*/ 	.byte	0x3f
	.zero		1


	//   ....[51]....
        /*04b4*/ 	.word	0x00013420
        /*04b8*/ 	.word	0x00000007
        /*04bc*/ 	.word	0x00038820
        /*04c0*/ 	.short	0x010a
        /*04c2*/ 	.byte	0x3f
	.zero		1


	//   ....[52]....
        /*04c4*/ 	.word	0x00013590
        /*04c8*/ 	.word	0x00000005
        /*04cc*/ 	.word	0x00000000
        /*04d0*/ 	.short	0x010a
        /*04d2*/ 	.byte	0x3f
	.zero		1


	//   ....[53]....
        /*04d4*/ 	.word	0x00013600
        /*04d8*/ 	.word	0x00000003
        /*04dc*/ 	.word	0x00000000
        /*04e0*/ 	.short	0x010a
        /*04e2*/ 	.byte	0x3f
	.zero		1


	//   ....[54]....
        /*04e4*/ 	.word	0x00013660
        /*04e8*/ 	.word	0x00000005
        /*04ec*/ 	.word	0x00000000
        /*04f0*/ 	.short	0x010a
        /*04f2*/ 	.byte	0x3f
	.zero		1


	//   ....[55]....
        /*04f4*/ 	.word	0x00013690
        /*04f8*/ 	.word	0x00000003
        /*04fc*/ 	.word	0x00000000
        /*0500*/ 	.short	0x010a
        /*0502*/ 	.byte	0x3f
	.zero		1


	//   ....[56]....
        /*0504*/ 	.word	0x00013700
        /*0508*/ 	.word	0x00000003
        /*050c*/ 	.word	0x00038800
        /*0510*/ 	.short	0x010a
        /*0512*/ 	.byte	0x3f
	.zero		1


	//   ....[57]....
        /*0514*/ 	.word	0x00013750
        /*0518*/ 	.word	0x00000000
        /*051c*/ 	.word	0x00038830
        /*0520*/ 	.short	0x010a
        /*0522*/ 	.byte	0x3f
	.zero		1


	//   ....[58]....
        /*0524*/ 	.word	0x000137b0
        /*0528*/ 	.word	0x00000004
        /*052c*/ 	.word	0x00038830
        /*0530*/ 	.short	0x010a
        /*0532*/ 	.byte	0x3f
	.zero		1


	//   ....[59]....
        /*0534*/ 	.word	0x00013810
        /*0538*/ 	.word	0x00000003
        /*053c*/ 	.word	0x00038850
        /*0540*/ 	.short	0x010a
        /*0542*/ 	.byte	0x3f
	.zero		1


	//   ....[60]....
        /*0544*/ 	.word	0x00013870
        /*0548*/ 	.word	0x00000004
        /*054c*/ 	.word	0x00038830
        /*0550*/ 	.short	0x010a
        /*0552*/ 	.byte	0x3f
	.zero		1


	//   ....[61]....
        /*0554*/ 	.word	0x000138d0
        /*0558*/ 	.word	0x00000003
        /*055c*/ 	.word	0x00038850
        /*0560*/ 	.short	0x010a
        /*0562*/ 	.byte	0x3f
	.zero		1


	//   ....[62]....
        /*0564*/ 	.word	0x00013930
        /*0568*/ 	.word	0x00000007
        /*056c*/ 	.word	0x00038850
        /*0570*/ 	.short	0x010a
        /*0572*/ 	.byte	0x3f
	.zero		1


	//   ....[63]....
        /*0574*/ 	.word	0x00013ab0
        /*0578*/ 	.word	0x00000008
        /*057c*/ 	.word	0x00038840
        /*0580*/ 	.short	0x010a
        /*0582*/ 	.byte	0x3f
	.zero		1


	//   ....[64]....
        /*0584*/ 	.word	0x00013b10
        /*0588*/ 	.word	0x00000008
        /*058c*/ 	.word	0x00038820
        /*0590*/ 	.short	0x010a
        /*0592*/ 	.byte	0x3f
	.zero		1


	//   ....[65]....
        /*0594*/ 	.word	0x00013b60
        /*0598*/ 	.word	0x00000003
        /*059c*/ 	.word	0x00038840
        /*05a0*/ 	.short	0x010a
        /*05a2*/ 	.byte	0x3f
	.zero		1


	//   ....[66]....
        /*05a4*/ 	.word	0x00013bb0
        /*05a8*/ 	.word	0x00000002
        /*05ac*/ 	.word	0x00000060
        /*05b0*/ 	.short	0x010a
        /*05b2*/ 	.byte	0x3f
	.zero		1


	//   ....[67]....
        /*05b4*/ 	.word	0x00013c00
        /*05b8*/ 	.word	0x00000003
        /*05bc*/ 	.word	0x00038840
        /*05c0*/ 	.short	0x010a
        /*05c2*/ 	.byte	0x3f
	.zero		1


	//   ....[68]....
        /*05c4*/ 	.word	0x00013c50
        /*05c8*/ 	.word	0x00000002
        /*05cc*/ 	.word	0x00000060
        /*05d0*/ 	.short	0x010a
        /*05d2*/ 	.byte	0x3f
	.zero		1


	//   ....[69]....
        /*05d4*/ 	.word	0x00013ca0
        /*05d8*/ 	.word	0x00000002
        /*05dc*/ 	.word	0x00038840
        /*05e0*/ 	.short	0x010a
        /*05e2*/ 	.byte	0x3f
	.zero		1


	//   ....[70]....
        /*05e4*/ 	.word	0x00013cf0
        /*05e8*/ 	.word	0x00000002
        /*05ec*/ 	.word	0x00000060
        /*05f0*/ 	.short	0x010a
        /*05f2*/ 	.byte	0x3f
	.zero		1


	//   ....[71]....
        /*05f4*/ 	.word	0x00013d40
        /*05f8*/ 	.word	0x00000003
        /*05fc*/ 	.word	0x00038860
        /*0600*/ 	.short	0x010a
        /*0602*/ 	.byte	0x3f
	.zero		1


	//   ....[72]....
        /*0604*/ 	.word	0x00013e20
        /*0608*/ 	.word	0x00000007
        /*060c*/ 	.word	0x00038820
        /*0610*/ 	.short	0x010a
        /*0612*/ 	.byte	0x3f
	.zero		1


	//   ....[73]....
        /*0614*/ 	.word	0x00013e70
        /*0618*/ 	.word	0x00000005
        /*061c*/ 	.word	0x00000000
        /*0620*/ 	.short	0x010a
        /*0622*/ 	.byte	0x3f
	.zero		1


	//   ....[74]....
        /*0624*/ 	.word	0x00013ec0
        /*0628*/ 	.word	0x00000003
        /*062c*/ 	.word	0x00000000
        /*0630*/ 	.short	0x010a
        /*0632*/ 	.byte	0x3f
	.zero		1


	//   ....[75]....
        /*0634*/ 	.word	0x00013f10
        /*0638*/ 	.word	0x00000005
        /*063c*/ 	.word	0x00000000
        /*0640*/ 	.short	0x010a
        /*0642*/ 	.byte	0x3f
	.zero		1


	//----- nvinfo : EIATTR_NUM_MBARRIERS
	.align		4
.L_565:
        /*0644*/ 	.byte	0x03, 0x38
        /*0646*/ 	.short	0x0016


	//----- nvinfo : EIATTR_EXIT_INSTR_OFFSETS
	.align		4
        /*0648*/ 	.byte	0x04, 0x1c
        /*064a*/ 	.short	(.L_567 - .L_566)


	//   ....[0]....
.L_566:
        /*064c*/ 	.word	0x00000a30


	//   ....[1]....
        /*0650*/ 	.word	0x000102b0


	//   ....[2]....
        /*0654*/ 	.word	0x00010310


	//   ....[3]....
        /*0658*/ 	.word	0x00013490


	//   ....[4]....
        /*065c*/ 	.word	0x000136e0


	//----- nvinfo : EIATTR_MAX_THREADS
	.align		4
.L_567:
        /*0660*/ 	.byte	0x04, 0x05
        /*0662*/ 	.short	(.L_569 - .L_568)
.L_568:
        /*0664*/ 	.word	0x00000180
        /*0668*/ 	.word	0x00000001
        /*066c*/ 	.word	0x00000001


	//----- nvinfo : EIATTR_CRS_STACK_SIZE
	.align		4
.L_569:
        /*0670*/ 	.byte	0x04, 0x1e
        /*0672*/ 	.short	(.L_571 - .L_570)
.L_570:
        /*0674*/ 	.word	0x00000000


	//----- nvinfo : EIATTR_CBANK_PARAM_SIZE
	.align		4
.L_571:
        /*0678*/ 	.byte	0x03, 0x19
        /*067a*/ 	.short	0x0bf0


	//----- nvinfo : EIATTR_PARAM_CBANK
	.align		4
        /*067c*/ 	.byte	0x04, 0x0a
        /*067e*/ 	.short	(.L_573 - .L_572)
	.align		4
.L_572:
        /*0680*/ 	.word	index@(.nv.constant0._ZN7cutlass13device_kernelIN5flash11enable_sm90INS1_16FlashAttnFwdSm90INS1_25CollectiveMainloopFwdSm90ILi2EN4cute5tupleIJNS5_1CILi1EEES8_S8_EEENS6_IJNS7_ILi128EEENS7_ILi80EEENS7_ILi256EEEEEELi256ENS_6half_tEfNS_4arch4Sm90ELb1ELb0ELb0ELb0ELb0ELb0ELb0ELb1ELb1ELb0ELb0ELb0EEENS1_21CollectiveEpilogueFwdINS6_IJSA_SC_SB_EEES9_SE_SG_Li256ELb0ELb0ELb0ELb0EEENS1_30DynamicPersistentTileSchedulerILi256ELi32ELb0ELb0ELb1EEEEEEEEEvNT_6ParamsE)
        /*0684*/ 	.short	0x0210
        /*0686*/ 	.short	0x0bf0


	//----- nvinfo : EIATTR_SW_WAR
	.align		4
.L_573:
        /*0688*/ 	.byte	0x04, 0x36
        /*068a*/ 	.short	(.L_575 - .L_574)
.L_574:
        /*068c*/ 	.word	0x00000008
.L_575:


//--------------------- .nv.info._ZN7cutlass13device_kernelIN5flash11enable_sm90INS1_16FlashAttnFwdSm90INS1_25CollectiveMainloopFwdSm90ILi2EN4cute5tupleIJNS5_1CILi1EEES8_S8_EEENS6_IJNS7_ILi128EEENS7_ILi80EEENS7_ILi256EEEEEELi256ENS_6half_tEfNS_4arch4Sm90ELb1ELb0ELb0ELb1ELb0ELb0ELb0ELb1ELb1ELb0ELb0ELb0EEENS1_21CollectiveEpilogueFwdINS6_IJSA_SC_SB_EEES9_SE_SG_Li256ELb1ELb0ELb0ELb0EEENS1_36VarlenDynamicPersistentTileSchedulerILi128ELi80ELi256ELi32ELb0ELb0ELb1ELb1ELb1ELb1EEEEEEEEEvNT_6ParamsE --------------------------
	.section	.nv.info._ZN7cutlass13device_kernelIN5flash11enable_sm90INS1_16FlashAttnFwdSm90INS1_25CollectiveMainloopFwdSm90ILi2EN4cute5tupleIJNS5_1CILi1EEES8_S8_EEENS6_IJNS7_ILi128EEENS7_ILi80EEENS7_ILi256EEEEEELi256ENS_6half_tEfNS_4arch4Sm90ELb1ELb0ELb0ELb1ELb0ELb0ELb0ELb1ELb1ELb0ELb0ELb0EEENS1_21CollectiveEpilogueFwdINS6_IJSA_SC_SB_EEES9_SE_SG_Li256ELb1ELb0ELb0ELb0EEENS1_36VarlenDynamicPersistentTileSchedulerILi128ELi80ELi256ELi32ELb0ELb0ELb1ELb1ELb1ELb1EEEEEEEEEvNT_6ParamsE,"",@"SHT_CUDA_INFO"
	.sectionflags	@""
	.align	4


	//----- nvinfo : EIATTR_CUDA_API_VERSION
	.align		4
        /*0000*/ 	.byte	0x04, 0x37
        /*0002*/ 	.short	(.L_577 - .L_576)
.L_576:
        /*0004*/ 	.word	0x00000082


	//----- nvinfo : EIATTR_KPARAM_INFO
	.align		4
.L_577:
        /*0008*/ 	.byte	0x04, 0x17
        /*000a*/ 	.short	(.L_579 - .L_578)
.L_578:
        /*000c*/ 	.word	0x00000000
        /*0010*/ 	.short	0x0000
        /*0012*/ 	.short	0x0070
        /*0014*/ 	.byte	0x00, 0xf0, 0x01, 0x28


	//----- nvinfo : EIATTR_SPARSE_MMA_MASK
	.align		4
.L_579:
        /*0018*/ 	.byte	0x03, 0x50
        /*001a*/ 	.short	0x0000


	//----- nvinfo : EIATTR_MAXREG_COUNT
	.align		4
        /*001c*/ 	.byte	0x03, 0x1b
        /*001e*/ 	.short	0x00a8


	//----- nvinfo : EIATTR_NUM_BARRIERS
	.align		4
        /*0020*/ 	.byte	0x02, 0x4c
        /*0022*/ 	.byte	0x09
	.zero		1


	//----- nvinfo : EIATTR_EXTERNS
	.align		4
        /*0024*/ 	.byte	0x04, 0x0f
        /*0026*/ 	.short	(.L_581 - .L_580)


	//   ....[0]....
	.align		4
.L_580:
        /*0028*/ 	.word	index@(__assertfail)


	//----- nvinfo : EIATTR_ANNOTATIONS
	.align		4
.L_581:
        /*002c*/ 	.byte	0x04, 0x55
        /*002e*/ 	.short	(.L_583 - .L_582)


	//   ....[0]....
.L_582:
        /* <DEDUP_REMOVED lines=33> */


	//----- nvinfo : EIATTR_MERCURY_ISA_VERSION
	.align		4
.L_583:
        /*0230*/ 	.byte	0x03, 0x5f
        /*0232*/ 	.short	0x0101


	//----- nvinfo : EIATTR_UNUSED_LOAD_BYTE_OFFSET
	.align		4
        /*0234*/ 	.byte	0x04, 0x44
        /*0236*/ 	.short	(.L_585 - .L_584)


	//   ....[0]....
.L_584:
        /*0238*/ 	.word	0x00000a40
        /*023c*/ 	.word	0x0000fff0


	//   ....[1]....
        /*0240*/ 	.word	0x0000e850
        /*0244*/ 	.word	0x0000fff0


	//----- nvinfo : EIATTR_INT_WARP_WIDE_INSTR_OFFSETS
	.align		4
.L_585:
        /*0248*/ 	.byte	0x04, 0x31
        /*024a*/ 	.short	(.L_587 - .L_586)


	//   ....[0]....
.L_586:
        /*024c*/ 	.word	0x00000160


	//   ....[1]....
        /*0250*/ 	.word	0x000001a0


	//   ....[2]....
        /*0254*/ 	.word	0x00000210


	//   ....[3]....
        /*0258*/ 	.word	0x00012800


	//   ....[4]....
        /*025c*/ 	.word	0x000128a0


	//   ....[5]....
        /*0260*/ 	.word	0x00012d30


	//   ....[6]....
        /*0264*/ 	.word	0x00012d60


	//   ....[7]....
        /*0268*/ 	.word	0x00012f70


	//   ....[8]....
        /*026c*/ 	.word	0x00013060


	//   ....[9]....
        /*0270*/ 	.word	0x00013150


	//   ....[10]....
        /*0274*/ 	.word	0x000157d0


	//   ....[11]....
        /*0278*/ 	.word	0x00015870


	//----- nvinfo : EIATTR_COOP_GROUP_MASK_REGIDS
	.align		4
.L_587:
        /*027c*/ 	.byte	0x04, 0x29
        /*027e*/ 	.short	(.L_589 - .L_588)


	//   ....[0]....
.L_588:
        /*0280*/ 	.word	0xffffffff


	//   ....[1]....
        /*0284*/ 	.word	0xffffffff


	//   ....[2]....
        /*0288*/ 	.word	0xffffffff


	//   ....[3]....
        /*028c*/ 	.word	0xffffffff


	//   ....[4]....
        /*0290*/ 	.word	0xffffffff


	//   ....[5]....
        /*0294*/ 	.word	0xffffffff


	//   ....[6]....
        /*0298*/ 	.word	0xffffffff


	//   ....[7]....
        /*029c*/ 	.word	0xffffffff


	//   ....[8]....
        /*02a0*/ 	.word	0xffffffff


	//   ....[9]....
        /*02a4*/ 	.word	0xffffffff


	//   ....[10]....
        /*02a8*/ 	.word	0xffffffff


	//   ....[11]....
        /*02ac*/ 	.word	0xffffffff


	//   ....[12]....
        /*02b0*/ 	.word	0xffffffff


	//   ....[13]....
        /*02b4*/ 	.word	0xffffffff


	//   ....[14]....
        /*02b8*/ 	.word	0xffffffff


	//   ....[15]....
        /*02bc*/ 	.word	0xffffffff


	//   ....[16]....
        /*02c0*/ 	.word	0xffffffff


	//   ....[17]....
        /*02c4*/ 	.word	0xffffffff


	//   ....[18]....
        /*02c8*/ 	.word	0xffffffff


	//   ....[19]....
        /*02cc*/ 	.word	0xffffffff


	//   ....[20]....
        /*02d0*/ 	.word	0xffffffff


	//   ....[21]....
        /*02d4*/ 	.word	0xffffffff


	//   ....[22]....
        /*02d8*/ 	.word	0xffffffff


	//   ....[23]....
        /*02dc*/ 	.word	0xffffffff


	//   ....[24]....
        /*02e0*/ 	.word	0xffffffff


	//   ....[25]....
        /*02e4*/ 	.word	0xffffffff


	//   ....[26]....
        /*02e8*/ 	.word	0xffffffff


	//   ....[27]....
        /*02ec*/ 	.word	0xffffffff


	//   ....[28]....
        /*02f0*/ 	.word	0xffffffff


	//   ....[29]....
        /*02f4*/ 	.word	0xffffffff


	//   ....[30]....
        /*02f8*/ 	.word	0xffffffff


	//   ....[31]....
        /*02fc*/ 	.word	0xffffffff


	//   ....[32]....
        /*0300*/ 	.word	0xffffffff


	//   ....[33]....
        /*0304*/ 	.word	0xffffffff


	//   ....[34]....
        /*0308*/ 	.word	0xffffffff


	//   ....[35]....
        /*030c*/ 	.word	0xffffffff


	//   ....[36]....
        /*0310*/ 	.word	0xffffffff


	//   ....[37]....
        /*0314*/ 	.word	0xffffffff


	//   ....[38]....
        /*0318*/ 	.word	0xffffffff


	//   ....[39]....
        /*031c*/ 	.word	0xffffffff


	//   ....[40]....
        /*0320*/ 	.word	0xffffffff


	//   ....[41]....
        /*0324*/ 	.word	0xffffffff


	//   ....[42]....
        /*0328*/ 	.word	0xffffffff


	//   ....[43]....
        /*032c*/ 	.word	0xffffffff


	//   ....[44]....
        /*0330*/ 	.word	0xffffffff


	//   ....[45]....
        /*0334*/ 	.word	0xffffffff


	//   ....[46]....
        /*0338*/ 	.word	0xffffffff


	//   ....[47]....
        /*033c*/ 	.word	0xffffffff


	//   ....[48]....
        /*0340*/ 	.word	0xffffffff


	//   ....[49]....
        /*0344*/ 	.word	0xffffffff


	//   ....[50]....
        /*0348*/ 	.word	0xffffffff


	//   ....[51]....
        /*034c*/ 	.word	0xffffffff


	//   ....[52]....
        /*0350*/ 	.word	0xffffffff


	//   ....[53]....
        /*0354*/ 	.word	0xffffffff


	//   ....[54]....
        /*0358*/ 	.word	0xffffffff


	//   ....[55]....
        /*035c*/ 	.word	0xffffffff


	//   ....[56]....
        /*0360*/ 	.word	0xffffffff


	//   ....[57]....
        /*0364*/ 	.word	0xffffffff


	//   ....[58]....
        /*0368*/ 	.word	0x0500000f


	//   ....[59]....
        /*036c*/ 	.word	0x0500000f


	//   ....[60]....
        /*0370*/ 	.word	0x0500000f


	//   ....[61]....
        /*0374*/ 	.word	0x0500000f


	//   ....[62]....
        /*0378*/ 	.word	0x0500000f


	//   ....[63]....
        /*037c*/ 	.word	0x0500000f


	//   ....[64]....
        /*0380*/ 	.word	0x0500000f


	//   ....[65]....
        /*0384*/ 	.word	0x0500000f


	//   ....[66]....
        /*0388*/ 	.word	0x0500000f


	//   ....[67]....
        /*038c*/ 	.word	0x0500000f


	//   ....[68]....
        /*0390*/ 	.word	0x0500000f


	//   ....[69]....
        /*0394*/ 	.word	0x0500000f


	//   ....[70]....
        /*0398*/ 	.word	0x0500000f


	//   ....[71]....
        /*039c*/ 	.word	0x0500000f


	//   ....[72]....
        /*03a0*/ 	.word	0x0500000f


	//   ....[73]....
        /*03a4*/ 	.word	0x0500000f


	//   ....[74]....
        /*03a8*/ 	.word	0x0500000f


	//   ....[75]....
        /*03ac*/ 	.word	0x0500000f


	//   ....[76]....
        /*03b0*/ 	.word	0x0500000f


	//----- nvinfo : EIATTR_COOP_GROUP_INSTR_OFFSETS
	.align		4
.L_589:
        /*03b4*/ 	.byte	0x04, 0x28
        /*03b6*/ 	.short	(.L_591 - .L_590)


	//   ....[0]....
.L_590:
        /*03b8*/ 	.word	0x00000060


	//   ....[1]....
        /*03bc*/ 	.word	0x00000170


	//   ....[2]....
        /*03c0*/ 	.word	0x000001c0


	//   ....[3]....
        /*03c4*/ 	.word	0x000003f0


	//   ....[4]....
        /*03c8*/ 	.word	0x00000550


	//   ....[5]....
        /*03cc*/ 	.word	0x00000670


	//   ....[6]....
        /*03d0*/ 	.word	0x000007d0


	//   ....[7]....
        /*03d4*/ 	.word	0x000018a0


	//   ....[8]....
        /*03d8*/ 	.word	0x000047e0


	//   ....[9]....
        /*03dc*/ 	.word	0x000048c0


	//   ....[10]....
        /*03e0*/ 	.word	0x00004d60


	//   ....[11]....
        /*03e4*/ 	.word	0x00004dd0


	//   ....[12]....
        /*03e8*/ 	.word	0x00008a50


	//   ....[13]....
        /*03ec*/ 	.word	0x00008a80


	//   ....[14]....
        /*03f0*/ 	.word	0x00008eb0


	//   ....[15]....
        /*03f4*/ 	.word	0x00008f70


	//   ....[16]....
        /*03f8*/ 	.word	0x0000c500


	//   ....[17]....
        /*03fc*/ 	.word	0x0000c520


	//   ....[18]....
        /*0400*/ 	.word	0x0000c7f0


	//   ....[19]....
        /*0404*/ 	.word	0x0000ca60


	//   ....[20]....
        /*0408*/ 	.word	0x0000db50


	//   ....[21]....
        /*040c*/ 	.word	0x0000db90


	//   ....[22]....
        /*0410*/ 	.word	0x0000dc60


	//   ....[23]....
        /*0414*/ 	.word	0x0000dc90


	//   ....[24]....
        /*0418*/ 	.word	0x000115a0


	//   ....[25]....
        /*041c*/ 	.word	0x00011730


	//   ....[26]....
        /*0420*/ 	.word	0x00011760


	//   ....[27]....
        /*0424*/ 	.word	0x000117a0


	//   ....[28]....
        /*0428*/ 	.word	0x00011810


	//   ....[29]....
        /*042c*/ 	.word	0x00011870


	//   ....[30]....
        /*0430*/ 	.word	0x000118b0


	//   ....[31]....
        /*0434*/ 	.word	0x00011a60


	//   ....[32]....
        /*0438*/ 	.word	0x00011ac0


	//   ....[33]....
        /*043c*/ 	.word	0x00011b00


	//   ....[34]....
        /*0440*/ 	.word	0x00011b40


	//   ....[35]....
        /*0444*/ 	.word	0x00011b70


	//   ....[36]....
        /*0448*/ 	.word	0x00011ba0


	//   ....[37]....
        /*044c*/ 	.word	0x00011c40


	//   ....[38]....
        /*0450*/ 	.word	0x00011ca0


	//   ....[39]....
        /*0454*/ 	.word	0x00011d30


	//   ....[40]....
        /*0458*/ 	.word	0x00015d20


	//   ....[41]....
        /*045c*/ 	.word	0x00015d30


	//   ....[42]....
        /*0460*/ 	.word	0x00015e50


	//   ....[43]....
        /*0464*/ 	.word	0x00015eb0


	//   ....[44]....
        /*0468*/ 	.word	0x00015ef0


	//   ....[45]....
        /*046c*/ 	.word	0x00015f30


	//   ....[46]....
        /*0470*/ 	.word	0x00015f60


	//   ....[47]....
        /*0474*/ 	.word	0x00015f90


	//   ....[48]....
        /*0478*/ 	.word	0x00016130


	//   ....[49]....
        /*047c*/ 	.word	0x00016190


	//   ....[50]....
        /*0480*/ 	.word	0x000161d0


	//   ....[51]....
        /*0484*/ 	.word	0x00016210


	//   ....[52]....
        /*0488*/ 	.word	0x00016240


	//   ....[53]....
        /*048c*/ 	.word	0x00016270


	//   ....[54]....
        /*0490*/ 	.word	0x00016330


	//   ....[55]....
        /*0494*/ 	.word	0x00016350


	//   ....[56]....
        /*0498*/ 	.word	0x000163c0


	//   ....[57]....
        /*049c*/ 	.word	0x00016a60


	//   ....[58]....
        /*04a0*/ 	.word	0x00017070


	//   ....[59]....
        /*04a4*/ 	.word	0x00017490


	//   ....[60]....
        /*04a8*/ 	.word	0x00017520


	//   ....[61]....
        /*04ac*/ 	.word	0x000175c0


	//   ....[62]....
        /*04b0*/ 	.word	0x00017670


	//   ....[63]....
        /*04b4*/ 	.word	0x000176f0


	//   ....[64]....
        /*04b8*/ 	.word	0x00017770


	//   ....[65]....
        /*04bc*/ 	.word	0x000177f0


	//   ....[66]....
        /*04c0*/ 	.word	0x00017870


	//   ....[67]....
        /*04c4*/ 	.word	0x00017900


	//   ....[68]....
        /*04c8*/ 	.word	0x000179b0


	//   ....[69]....
        /*04cc*/ 	.word	0x00017a30


	//   ....[70]....
        /*04d0*/ 	.word	0x00017ab0


	//   ....[71]....
        /*04d4*/ 	.word	0x00017b30


	//   ....[72]....
        /*04d8*/ 	.word	0x00017bb0


	//   ....[73]....
        /*04dc*/ 	.word	0x00017c20


	//   ....[74]....
        /*04e0*/ 	.word	0x00017cc0


	//   ....[75]....
        /*04e4*/ 	.word	0x00017d50


	//   ....[76]....
        /*04e8*/ 	.word	0x00017e80


	//----- nvinfo : EIATTR_REG_RECONFIG
	.align		4
.L_591:
        /*04ec*/ 	.byte	0x01, 0x54
	.zero		2


	//----- nvinfo : EIATTR_SYSCALL_OFFSETS
	.align		4
        /*04f0*/ 	.byte	0x04, 0x46
        /*04f2*/ 	.short	(.L_593 - .L_592)


	//   ....[0]....
.L_592:
        /*04f4*/ 	.word	0x00001a90


	//   ....[1]....
        /*04f8*/ 	.word	0x00012a30


	//   ....[2]....
        /*04fc*/ 	.word	0x00012b70


	//   ....[3]....
        /*0500*/ 	.word	0x00012c70


	//----- nvinfo : EIATTR_MBARRIER_INSTR_OFFSETS
	.align		4
.L_593:
        /*0504*/ 	.byte	0x04, 0x39
        /*0506*/ 	.short	(.L_595 - .L_594)


	//   ....[0]....
.L_594:
        /*0508*/ 	.word	0x000002a0
        /*050c*/ 	.word	0x000000ff
        /*0510*/ 	.word	0x00038800
        /*0514*/ 	.short	0x0100
        /*0516*/ 	.byte	0x08
	.zero		1


	//   ....[1]....
        /*0518*/ 	.word	0x000002b0
        /*051c*/ 	.word	0x000000ff
        /*0520*/ 	.word	0x00038820
        /*0524*/ 	.short	0x0100
        /*0526*/ 	.byte	0x08
	.zero		1


	//   ....[2]....
        /*0528*/ 	.word	0x000003a0
        /*052c*/ 	.word	0x000000ff
        /*0530*/ 	.word	0x00038830
        /*0534*/ 	.short	0x0100
        /*0536*/ 	.byte	0x08
	.zero		1


	//   ....[3]....
        /*0538*/ 	.word	0x000003b0
        /*053c*/ 	.word	0x000000ff
        /*0540*/ 	.word	0x00038840
        /*0544*/ 	.short	0x0100
        /*0546*/ 	.byte	0x08
	.zero		1


	//   ....[4]....
        /*0548*/ 	.word	0x000003c0
        /*054c*/ 	.word	0x000000ff
        /*0550*/ 	.word	0x00038838
        /*0554*/ 	.short	0x0100
        /*0556*/ 	.byte	0x08
	.zero		1


	//   ....[5]....
        /*0558*/ 	.word	0x000003d0
        /*055c*/ 	.word	0x000000ff
        /*0560*/ 	.word	0x00038848
        /*0564*/ 	.short	0x0100
        /*0566*/ 	.byte	0x08
	.zero		1


	//   ....[6]....
        /*0568*/ 	.word	0x00000500
        /*056c*/ 	.word	0x000000ff
        /*0570*/ 	.word	0x00038850
        /*0574*/ 	.short	0x0100
        /*0576*/ 	.byte	0x08
	.zero		1


	//   ....[7]....
        /*0578*/ 	.word	0x00000510
        /*057c*/ 	.word	0x000000ff
        /*0580*/ 	.word	0x00038860
        /*0584*/ 	.short	0x0100
        /*0586*/ 	.byte	0x08
	.zero		1


	//   ....[8]....
        /*0588*/ 	.word	0x00000520
        /*058c*/ 	.word	0x000000ff
        /*0590*/ 	.word	0x00038858
        /*0594*/ 	.short	0x0100
        /*0596*/ 	.byte	0x08
	.zero		1


	//   ....[9]....
        /*0598*/ 	.word	0x00000530
        /*059c*/ 	.word	0x000000ff
        /*05a0*/ 	.word	0x00038868
        /*05a4*/ 	.short	0x0100
        /*05a6*/ 	.byte	0x08
	.zero		1


	//   ....[10]....
        /*05a8*/ 	.word	0x00000620
        /*05ac*/ 	.word	0x000000ff
        /*05b0*/ 	.word	0x00038870
        /*05b4*/ 	.short	0x0100
        /*05b6*/ 	.byte	0x06
	.zero		1


	//   ....[11]....
        /*05b8*/ 	.word	0x00000630
        /*05bc*/ 	.word	0x000000ff
        /*05c0*/ 	.word	0x00038880
        /*05c4*/ 	.short	0x0100
        /*05c6*/ 	.byte	0x06
	.zero		1


	//   ....[12]....
        /*05c8*/ 	.word	0x00000640
        /*05cc*/ 	.word	0x000000ff
        /*05d0*/ 	.word	0x00038878
        /*05d4*/ 	.short	0x0100
        /*05d6*/ 	.byte	0x06
	.zero		1


	//   ....[13]....
        /*05d8*/ 	.word	0x00000650
        /*05dc*/ 	.word	0x000000ff
        /*05e0*/ 	.word	0x00038888
        /*05e4*/ 	.short	0x0100
        /*05e6*/ 	.byte	0x06
	.zero		1


	//   ....[14]....
        /*05e8*/ 	.word	0x00000780
        /*05ec*/ 	.word	0x000000ff
        /*05f0*/ 	.word	0x00038890
        /*05f4*/ 	.short	0x0100
        /*05f6*/ 	.byte	0x08
	.zero		1


	//   ....[15]....
        /*05f8*/ 	.word	0x00000790
        /*05fc*/ 	.word	0x000000ff
        /*0600*/ 	.word	0x000388a0
        /*0604*/ 	.short	0x0100
        /*0606*/ 	.byte	0x08
	.zero		1


	//   ....[16]....
        /*0608*/ 	.word	0x000007a0
        /*060c*/ 	.word	0x000000ff
        /*0610*/ 	.word	0x00038898
        /*0614*/ 	.short	0x0100
        /*0616*/ 	.byte	0x08
	.zero		1


	//   ....[17]....
        /*0618*/ 	.word	0x000007b0
        /*061c*/ 	.word	0x000000ff
        /*0620*/ 	.word	0x000388a8
        /*0624*/ 	.short	0x0100
        /*0626*/ 	.byte	0x08
	.zero		1


	//   ....[18]....
        /*0628*/ 	.word	0x000008e0
        /*062c*/ 	.word	0x000000ff
        /*0630*/ 	.word	0x000388b0
        /*0634*/ 	.short	0x0100
        /*0636*/ 	.byte	0x08
	.zero		1


	//   ....[19]....
        /*0638*/ 	.word	0x000008f0
        /*063c*/ 	.word	0x000000ff
        /*0640*/ 	.word	0x000388c0
        /*0644*/ 	.short	0x0100
        /*0646*/ 	.byte	0x08
	.zero		1


	//   ....[20]....
        /*0648*/ 	.word	0x00000900
        /*064c*/ 	.word	0x000000ff
        /*0650*/ 	.word	0x000388b8
        /*0654*/ 	.short	0x0100
        /*0656*/ 	.byte	0x08
	.zero		1


	//   ....[21]....
        /*0658*/ 	.word	0x00000910
        /*065c*/ 	.word	0x000000ff
        /*0660*/ 	.word	0x000388c8
        /*0664*/ 	.short	0x0100
        /*0666*/ 	.byte	0x08
	.zero		1


	//   ....[22]....
        /*0668*/ 	.word	0x00001b40
        /*066c*/ 	.word	0x000000ff
        /*0670*/ 	.word	0x00038800
        /*0674*/ 	.short	0x010a
        /*0676*/ 	.byte	0x06
	.zero		1


	//   ....[23]....
        /*0678*/ 	.word	0x00001be0
        /*067c*/ 	.word	0x00000000
        /*0680*/ 	.word	0x00038830
        /*0684*/ 	.short	0x010a
        /*0686*/ 	.byte	0x3f
	.zero		1


	//   ....[24]....
        /*0688*/ 	.word	0x00001c50
        /*068c*/ 	.word	0x00000000
        /*0690*/ 	.word	0x00038830
        /*0694*/ 	.short	0x010a
        /*0696*/ 	.byte	0x3f
	.zero		1


	//   ....[25]....
        /*0698*/ 	.word	0x00004710
        /*069c*/ 	.word	0x00000000
        /*06a0*/ 	.word	0x00000000
        /*06a4*/ 	.short	0x0101
        /*06a6*/ 	.byte	0x3f
	.zero		1


	//   ....[26]....
        /*06a8*/ 	.word	0x00005cd0
        /*06ac*/ 	.word	0x000000ff
        /*06b0*/ 	.word	0x00038830
        /*06b4*/ 	.short	0x010a
        /*06b6*/ 	.byte	0x04
	.zero		1


	//   ....[27]....
        /*06b8*/ 	.word	0x00005d20
        /*06bc*/ 	.word	0x000000ff
        /*06c0*/ 	.word	0x00038830
        /*06c4*/ 	.short	0x010a
        /*06c6*/ 	.byte	0x04
	.zero		1


	//   ....[28]....
        /*06c8*/ 	.word	0x000081d0
        /*06cc*/ 	.word	0x000000ff
        /*06d0*/ 	.word	0x00038850
        /*06d4*/ 	.short	0x010a
        /*06d6*/ 	.byte	0x04
	.zero		1


	//   ....[29]....
        /*06d8*/ 	.word	0x00008210
        /*06dc*/ 	.word	0x000000ff
        /*06e0*/ 	.word	0x00038850
        /*06e4*/ 	.short	0x010a
        /*06e6*/ 	.byte	0x04
	.zero		1


	//   ....[30]....
        /*06e8*/ 	.word	0x00009450
        /*06ec*/ 	.word	0x0000000e
        /*06f0*/ 	.word	0x00000000
        /*06f4*/ 	.short	0x0101
        /*06f6*/ 	.byte	0x3f
	.zero		1


	//   ....[31]....
        /*06f8*/ 	.word	0x000094b0
        /*06fc*/ 	.word	0x000000a3
        /*0700*/ 	.word	0x00000000
        /*0704*/ 	.short	0x0101
        /*0706*/ 	.byte	0x3f
	.zero		1


	//   ....[32]....
        /*0708*/ 	.word	0x00009970
        /*070c*/ 	.word	0x000000ff
        /*0710*/ 	.word	0x00038830
        /*0714*/ 	.short	0x010a
        /*0716*/ 	.byte	0x04
	.zero		1


	//   ....[33]....
        /*0718*/ 	.word	0x000099b0
        /*071c*/ 	.word	0x000000ff
        /*0720*/ 	.word	0x00038830
        /*0724*/ 	.short	0x010a
        /*0726*/ 	.byte	0x04
	.zero		1


	//   ....[34]....
        /*0728*/ 	.word	0x0000c260
        /*072c*/ 	.word	0x000000ff
        /*0730*/ 	.word	0x00038850
        /*0734*/ 	.short	0x010a
        /*0736*/ 	.byte	0x04
	.zero		1


	//   ....[35]....
        /*0738*/ 	.word	0x0000c2a0
        /*073c*/ 	.word	0x000000ff
        /*0740*/ 	.word	0x00038850
        /*0744*/ 	.short	0x010a
        /*0746*/ 	.byte	0x04
	.zero		1


	//   ....[36]....
        /*0748*/ 	.word	0x0000cf20
        /*074c*/ 	.word	0x0000009d
        /*0750*/ 	.word	0x00000000
        /*0754*/ 	.short	0x0101
        /*0756*/ 	.byte	0x3f
	.zero		1


	//   ....[37]....
        /*0758*/ 	.word	0x0000cf90
        /*075c*/ 	.word	0x000000a5
        /*0760*/ 	.word	0x00000000
        /*0764*/ 	.short	0x0101
        /*0766*/ 	.byte	0x3f
	.zero		1


	//   ....[38]....
        /*0768*/ 	.word	0x0000dac0
        /*076c*/ 	.word	0x000000ff
        /*0770*/ 	.word	0x00038850
        /*0774*/ 	.short	0x010a
        /*0776*/ 	.byte	0x07
	.zero		1


	//   ....[39]....
        /*0778*/ 	.word	0x0000db00
        /*077c*/ 	.word	0x000000ff
        /*0780*/ 	.word	0x00038850
        /*0784*/ 	.short	0x010a
        /*0786*/ 	.byte	0x07
	.zero		1


	//   ....[40]....
        /*0788*/ 	.word	0x0000dff0
        /*078c*/ 	.word	0x00000009
        /*0790*/ 	.word	0x00000000
        /*0794*/ 	.short	0x0101
        /*0796*/ 	.byte	0x3f
	.zero		1


	//   ....[41]....
        /*0798*/ 	.word	0x00010060
        /*079c*/ 	.word	0x000000a9
        /*07a0*/ 	.word	0x00000000
        /*07a4*/ 	.short	0x0101
        /*07a6*/ 	.byte	0x3f
	.zero		1


	//   ....[42]....
        /*07a8*/ 	.word	0x000134a0
        /*07ac*/ 	.word	0x00000008
        /*07b0*/ 	.word	0x00038840
        /*07b4*/ 	.short	0x010a
        /*07b6*/ 	.byte	0x3f
	.zero		1


	//   ....[43]....
        /*07b8*/ 	.word	0x00013b10
        /*07bc*/ 	.word	0x00000009
        /*07c0*/ 	.word	0x00038820
        /*07c4*/ 	.short	0x010a
        /*07c6*/ 	.byte	0x3f
	.zero		1


	//   ....[44]....
        /*07c8*/ 	.word	0x00013e40
        /*07cc*/ 	.word	0x00000002
        /*07d0*/ 	.word	0x00038840
        /*07d4*/ 	.short	0x010a
        /*07d6*/ 	.byte	0x3f
	.zero		1


	//   ....[45]....
        /*07d8*/ 	.word	0x00014190
        /*07dc*/ 	.word	0x00000003
        /*07e0*/ 	.word	0x00000060
        /*07e4*/ 	.short	0x010a
        /*07e6*/ 	.byte	0x3f
	.zero		1


	//   ....[46]....
        /*07e8*/ 	.word	0x00014800
        /*07ec*/ 	.word	0x00000002
        /*07f0*/ 	.word	0x00038840
        /*07f4*/ 	.short	0x010a
        /*07f6*/ 	.byte	0x3f
	.zero		1


	//   ....[47]....
        /*07f8*/ 	.word	0x00014b50
        /*07fc*/ 	.word	0x00000003
        /*0800*/ 	.word	0x00000060
        /*0804*/ 	.short	0x010a
        /*0806*/ 	.byte	0x3f
	.zero		1


	//   ....[48]....
        /*0808*/ 	.word	0x000150c0
        /*080c*/ 	.word	0x00000002
        /*0810*/ 	.word	0x00038840
        /*0814*/ 	.short	0x010a
        /*0816*/ 	.byte	0x3f
	.zero		1


	//   ....[49]....
        /*0818*/ 	.word	0x00015410
        /*081c*/ 	.word	0x00000002
        /*0820*/ 	.word	0x00000060
        /*0824*/ 	.short	0x010a
        /*0826*/ 	.byte	0x3f
	.zero		1


	//   ....[50]....
        /*0828*/ 	.word	0x00015930
        /*082c*/ 	.word	0x00000003
        /*0830*/ 	.word	0x00038860
        /*0834*/ 	.short	0x010a
        /*0836*/ 	.byte	0x3f
	.zero		1


	//   ....[51]....
        /*0838*/ 	.word	0x000169e0
        /*083c*/ 	.word	0x00000000
        /*0840*/ 	.word	0x00038820
        /*0844*/ 	.short	0x010a
        /*0846*/ 	.byte	0x3f
	.zero		1


	//   ....[52]....
        /*0848*/ 	.word	0x00016bc0
        /*084c*/ 	.word	0x00000006
        /*0850*/ 	.word	0x00000000
        /*0854*/ 	.short	0x010a
        /*0856*/ 	.byte	0x3f
	.zero		1


	//   ....[53]....
        /*0858*/ 	.word	0x00016c30
        /*085c*/ 	.word	0x00000007
        /*0860*/ 	.word	0x00000000
        /*0864*/ 	.short	0x010a
        /*0866*/ 	.byte	0x3f
	.zero		1


	//   ....[54]....
        /*0868*/ 	.word	0x00016ca0
        /*086c*/ 	.word	0x00000004
        /*0870*/ 	.word	0x00000000
        /*0874*/ 	.short	0x010a
        /*0876*/ 	.byte	0x3f
	.zero		1


	//   ....[55]....
        /*0878*/ 	.word	0x00016cd0
        /*087c*/ 	.word	0x00000003
        /*0880*/ 	.word	0x00000000
        /*0884*/ 	.short	0x010a
        /*0886*/ 	.byte	0x3f
	.zero		1


	//   ....[56]....
        /*0888*/ 	.word	0x00016d50
        /*088c*/ 	.word	0x00000003
        /*0890*/ 	.word	0x00038800
        /*0894*/ 	.short	0x010a
        /*0896*/ 	.byte	0x3f
	.zero		1


	//   ....[57]....
        /*0898*/ 	.word	0x00016da0
        /*089c*/ 	.word	0x00000000
        /*08a0*/ 	.word	0x00038830
        /*08a4*/ 	.short	0x010a
        /*08a6*/ 	.byte	0x3f
	.zero		1


	//   ....[58]....
        /*08a8*/ 	.word	0x00016e10
        /*08ac*/ 	.word	0x00000004
        /*08b0*/ 	.word	0x00038830
        /*08b4*/ 	.short	0x010a
        /*08b6*/ 	.byte	0x3f
	.zero		1


	//   ....[59]....
        /*08b8*/ 	.word	0x00016e70
        /*08bc*/ 	.word	0x00000003
        /*08c0*/ 	.word	0x00038850
        /*08c4*/ 	.short	0x010a
        /*08c6*/ 	.byte	0x3f
	.zero		1


	//   ....[60]....
        /*08c8*/ 	.word	0x00016ed0
        /*08cc*/ 	.word	0x00000004
        /*08d0*/ 	.word	0x00038830
        /*08d4*/ 	.short	0x010a
        /*08d6*/ 	.byte	0x3f
	.zero		1


	//   ....[61]....
        /*08d8*/ 	.word	0x00016f30
        /*08dc*/ 	.word	0x00000003
        /*08e0*/ 	.word	0x00038850
        /*08e4*/ 	.short	0x010a
        /*08e6*/ 	.byte	0x3f
	.zero		1


	//   ....[62]....
        /*08e8*/ 	.word	0x00016f90
        /*08ec*/ 	.word	0x00000007
        /*08f0*/ 	.word	0x00038850
        /*08f4*/ 	.short	0x010a
        /*08f6*/ 	.byte	0x3f
	.zero		1


	//   ....[63]....
        /*08f8*/ 	.word	0x00017130
        /*08fc*/ 	.word	0x00000008
        /*0900*/ 	.word	0x00038840
        /*0904*/ 	.short	0x010a
        /*0906*/ 	.byte	0x3f
	.zero		1


	//   ....[64]....
        /*0908*/ 	.word	0x000171b0
        /*090c*/ 	.word	0x00000008
        /*0910*/ 	.word	0x00038820
        /*0914*/ 	.short	0x010a
        /*0916*/ 	.byte	0x3f
	.zero		1


	//   ....[65]....
        /*0918*/ 	.word	0x00017200
        /*091c*/ 	.word	0x00000002
        /*0920*/ 	.word	0x00038840
        /*0924*/ 	.short	0x010a
        /*0926*/ 	.byte	0x3f
	.zero		1


	//   ....[66]....
        /*0928*/ 	.word	0x00017250
        /*092c*/ 	.word	0x00000003
        /*0930*/ 	.word	0x00000060
        /*0934*/ 	.short	0x010a
        /*0936*/ 	.byte	0x3f
	.zero		1


	//   ....[67]....
        /*0938*/ 	.word	0x000172a0
        /*093c*/ 	.word	0x00000002
        /*0940*/ 	.word	0x00038840
        /*0944*/ 	.short	0x010a
        /*0946*/ 	.byte	0x3f
	.zero		1


	//   ....[68]....
        /*0948*/ 	.word	0x000172f0
        /*094c*/ 	.word	0x00000003
        /*0950*/ 	.word	0x00000060
        /*0954*/ 	.short	0x010a
        /*0956*/ 	.byte	0x3f
	.zero		1


	//   ....[69]....
        /*0958*/ 	.word	0x00017340
        /*095c*/ 	.word	0x00000002
        /*0960*/ 	.word	0x00038840
        /*0964*/ 	.short	0x010a
        /*0966*/ 	.byte	0x3f
	.zero		1


	//   ....[70]....
        /*0968*/ 	.word	0x00017390
        /*096c*/ 	.word	0x00000002
        /*0970*/ 	.word	0x00000060
        /*0974*/ 	.short	0x010a
        /*0976*/ 	.byte	0x3f
	.zero		1


	//   ....[71]....
        /*0978*/ 	.word	0x000173e0
        /*097c*/ 	.word	0x00000003
        /*0980*/ 	.word	0x00038860
        /*0984*/ 	.short	0x010a
        /*0986*/ 	.byte	0x3f
	.zero		1


	//   ....[72]....
        /*0988*/ 	.word	0x00017da0
        /*098c*/ 	.word	0x00000000
        /*0990*/ 	.word	0x00038820
        /*0994*/ 	.short	0x010a
        /*0996*/ 	.byte	0x3f
	.zero		1


	//   ....[73]....
        /*0998*/ 	.word	0x00017f40
        /*099c*/ 	.word	0x00000006
        /*09a0*/ 	.word	0x00000000
        /*09a4*/ 	.short	0x010a
        /*09a6*/ 	.byte	0x3f
	.zero		1


	//   ....[74]....
        /*09a8*/ 	.word	0x00017f90
        /*09ac*/ 	.word	0x00000007
        /*09b0*/ 	.word	0x00000000
        /*09b4*/ 	.short	0x010a
        /*09b6*/ 	.byte	0x3f
	.zero		1


	//   ....[75]....
        /*09b8*/ 	.word	0x00017fe0
        /*09bc*/ 	.word	0x00000004
        /*09c0*/ 	.word	0x00000000
        /*09c4*/ 	.short	0x010a
        /*09c6*/ 	.byte	0x3f
	.zero		1


	//----- nvinfo : EIATTR_NUM_MBARRIERS
	.align		4
.L_595:
        /*09c8*/ 	.byte	0x03, 0x38
        /*09ca*/ 	.short	0x0016


	//----- nvinfo : EIATTR_EXIT_INSTR_OFFSETS
	.align		4
        /*09cc*/ 	.byte	0x04, 0x1c
        /*09ce*/ 	.short	(.L_597 - .L_596)


	//   ....[0]....
.L_596:
        /*09d0*/ 	.word	0x00000a80


	//   ....[1]....
        /*09d4*/ 	.word	0x00011560


	//   ....[2]....
        /*09d8*/ 	.word	0x000115c0


	//   ....[3]....
        /*09dc*/ 	.word	0x00016d20


	//----- nvinfo : EIATTR_MAX_THREADS
	.align		4
.L_597:
        /*09e0*/ 	.byte	0x04, 0x05
        /*09e2*/ 	.short	(.L_599 - .L_598)
.L_598:
        /*09e4*/ 	.word	0x00000180
        /*09e8*/ 	.word	0x00000001
        /*09ec*/ 	.word	0x00000001


	//----- nvinfo : EIATTR_CRS_STACK_SIZE
	.align		4
.L_599:
        /*09f0*/ 	.byte	0x04, 0x1e
        /*09f2*/ 	.short	(.L_601 - .L_600)
.L_600:
        /*09f4*/ 	.word	0x00000000


	//----- nvinfo : EIATTR_CBANK_PARAM_SIZE
	.align		4
.L_601:
        /*09f8*/ 	.byte	0x03, 0x19
        /*09fa*/ 	.short	0x0a70


	//----- nvinfo : EIATTR_PARAM_CBANK
	.align		4
        /*09fc*/ 	.byte	0x04, 0x0a
        /*09fe*/ 	.short	(.L_603 - .L_602)
	.align		4
.L_602:
        /*0a00*/ 	.word	index@(.nv.constant0._ZN7cutlass13device_kernelIN5flash11enable_sm90INS1_16FlashAttnFwdSm90INS1_25CollectiveMainloopFwdSm90ILi2EN4cute5tupleIJNS5_1CILi1EEES8_S8_EEENS6_IJNS7_ILi128EEENS7_ILi80EEENS7_ILi256EEEEEELi256ENS_6half_tEfNS_4arch4Sm90ELb1ELb0ELb0ELb1ELb0ELb0ELb0ELb1ELb1ELb0ELb0ELb0EEENS1_21CollectiveEpilogueFwdINS6_IJSA_SC_SB_EEES9_SE_SG_Li256ELb1ELb0ELb0ELb0EEENS1_36VarlenDynamicPersistentTileSchedulerILi128ELi80ELi256ELi32ELb0ELb0ELb1ELb1ELb1ELb1EEEEEEEEEvNT_6ParamsE)
        /*0a04*/ 	.short	0x0210
        /*0a06*/ 	.short	0x0a70


	//----- nvinfo : EIATTR_SW_WAR
	.align		4
.L_603:
        /*0a08*/ 	.byte	0x04, 0x36
        /*0a0a*/ 	.short	(.L_605 - .L_604)
.L_604:
        /*0a0c*/ 	.word	0x00000008
.L_605:


//--------------------- .nv.info._ZN7cutlass13device_kernelIN5flash11enable_sm90INS1_16FlashAttnFwdSm90INS1_25CollectiveMainloopFwdSm90ILi2EN4cute5tupleIJNS5_1CILi1EEES8_S8_EEENS6_IJNS7_ILi128EEENS7_ILi80EEENS7_ILi256EEEEEELi256ENS_6half_tEfNS_4arch4Sm90ELb1ELb0ELb0ELb1ELb0ELb1ELb0ELb1ELb1ELb0ELb0ELb0EEENS1_21CollectiveEpilogueFwdINS6_IJSA_SC_SB_EEES9_SE_SG_Li256ELb1ELb0ELb0ELb0EEENS1_36VarlenDynamicPersistentTileSchedulerILi128ELi80ELi256ELi32ELb0ELb0ELb1ELb1ELb1ELb1EEEEEEEEEvNT_6ParamsE --------------------------
	.section	.nv.info._ZN7cutlass13device_kernelIN5flash11enable_sm90INS1_16FlashAttnFwdSm90INS1_25CollectiveMainloopFwdSm90ILi2EN4cute5tupleIJNS5_1CILi1EEES8_S8_EEENS6_IJNS7_ILi128EEENS7_ILi80EEENS7_ILi256EEEEEELi256ENS_6half_tEfNS_4arch4Sm90ELb1ELb0ELb0ELb1ELb0ELb1ELb0ELb1ELb1ELb0ELb0ELb0EEENS1_21CollectiveEpilogueFwdINS6_IJSA_SC_SB_EEES9_SE_SG_Li256ELb1ELb0ELb0ELb0EEENS1_36VarlenDynamicPersistentTileSchedulerILi128ELi80ELi256ELi32ELb0ELb0ELb1ELb1ELb1ELb1EEEEEEEEEvNT_6ParamsE,"",@"SHT_CUDA_INFO"
	.sectionflags	@""
	.align	4


	//----- nvinfo : EIATTR_CUDA_API_VERSION
	.align		4
        /*0000*/ 	.byte	0x04, 0x37
        /*0002*/ 	.short	(.L_607 - .L_606)
.L_606:
        /*0004*/ 	.word	0x00000082


	//----- nvinfo : EIATTR_KPARAM_INFO
	.align		4
.L_607:
        /*0008*/ 	.byte	0x04, 0x17
        /*000a*/ 	.short	(.L_609 - .L_608)
.L_608:
        /*000c*/ 	.word	0x00000000
        /*0010*/ 	.short	0x0000
        /*0012*/ 	.short	0x0070
        /*0014*/ 	.byte	0x00, 0xf0, 0x01, 0x28


	//----- nvinfo : EIATTR_SPARSE_MMA_MASK
	.align		4
.L_609:
        /*0018*/ 	.byte	0x03, 0x50
        /*001a*/ 	.short	0x0000


	//----- nvinfo : EIATTR_MAXREG_COUNT
	.align		4
        /*001c*/ 	.byte	0x03, 0x1b
        /*001e*/ 	.short	0x00a8


	//----- nvinfo : EIATTR_NUM_BARRIERS
	.align		4
        /*0020*/ 	.byte	0x02, 0x4c
        /*0022*/ 	.byte	0x10
	.zero		1


	//----- nvinfo : EIATTR_EXTERNS
	.align		4
        /*0024*/ 	.byte	0x04, 0x0f
        /*0026*/ 	.short	(.L_611 - .L_610)


	//   ....[0]....
	.align		4
.L_610:
        /*0028*/ 	.word	index@(__assertfail)


	//----- nvinfo : EIATTR_ANNOTATIONS
	.align		4
.L_611:
        /*002c*/ 	.byte	0x04, 0x55
        /*002e*/ 	.short	(.L_613 - .L_612)


	//   ....[0]....
.L_612:
        /* <DEDUP_REMOVED lines=93> */
        /*05f4*/ 	.byte	0xb0, 0xd0, 0x02, 0x00


	//----- nvinfo : EIATTR_MERCURY_ISA_VERSION
	.align		4
.L_613:
        /*05f8*/ 	.byte	0x03, 0x5f
        /*05fa*/ 	.short	0x0101


	//----- nvinfo : EIATTR_UNUSED_LOAD_BYTE_OFFSET
	.align		4
        /*05fc*/ 	.byte	0x04, 0x44
        /*05fe*/ 	.short	(.L_615 - .L_614)


	//   ....[0]....
.L_614:
        /*0600*/ 	.word	0x00000ae0
        /*0604*/ 	.word	0x0000fff0


	//   ....[1]....
        /*0608*/ 	.word	0x00023fb0
        /*060c*/ 	.word	0x0000fff0


	//----- nvinfo : EIATTR_INT_WARP_WIDE_INSTR_OFFSETS
	.align		4
.L_615:
        /*0610*/ 	.byte	0x04, 0x31
        /*0612*/ 	.short	(.L_617 - .L_616)


	//   ....[0]....
.L_616:
        /*0614*/ 	.word	0x000001c0


	//   ....[1]....
        /*0618*/ 	.word	0x00000200


	//   ....[2]....
        /*061c*/ 	.word	0x00000270


	//   ....[3]....
        /*0620*/ 	.word	0x00028c70


	//   ....[4]....
        /*0624*/ 	.word	0x00028d00


	//   ....[5]....
        /*0628*/ 	.word	0x00029180


	//   ....[6]....
        /*062c*/ 	.word	0x000291b0


	//   ....[7]....
        /*0630*/ 	.word	0x000293c0


	//   ....[8]....
        /*0634*/ 	.word	0x000294b0


	//   ....[9]....
        /*0638*/ 	.word	0x000295a0


	//   ....[10]....
        /*063c*/ 	.word	0x0002bc30


	//   ....[11]....
        /*0640*/ 	.word	0x0002bcc0


	//----- nvinfo : EIATTR_COOP_GROUP_MASK_REGIDS
	.align		4
.L_617:
        /*0644*/ 	.byte	0x04, 0x29
        /*0646*/ 	.short	(.L_619 - .L_618)


	//   ....[0]....
.L_618:
        /*0648*/ 	.word	0xffffffff


	//   ....[1]....
        /*064c*/ 	.word	0xffffffff


	//   ....[2]....
        /*0650*/ 	.word	0xffffffff


	//   ....[3]....
        /*0654*/ 	.word	0xffffffff


	//   ....[4]....
        /*0658*/ 	.word	0xffffffff


	//   ....[5]....
        /*065c*/ 	.word	0xffffffff


	//   ....[6]....
        /*0660*/ 	.word	0xffffffff


	//   ....[7]....
        /*0664*/ 	.word	0xffffffff


	//   ....[8]....
        /*0668*/ 	.word	0xffffffff


	//   ....[9]....
        /*066c*/ 	.word	0xffffffff


	//   ....[10]....
        /*0670*/ 	.word	0xffffffff


	//   ....[11]....
        /*0674*/ 	.word	0xffffffff


	//   ....[12]....
        /*0678*/ 	.word	0xffffffff


	//   ....[13]....
        /*067c*/ 	.word	0xffffffff


	//   ....[14]....
        /*0680*/ 	.word	0xffffffff


	//   ....[15]....
        /*0684*/ 	.word	0xffffffff


	//   ....[16]....
        /*0688*/ 	.word	0xffffffff


	//   ....[17]....
        /*068c*/ 	.word	0xffffffff


	//   ....[18]....
        /*0690*/ 	.word	0xffffffff


	//   ....[19]....
        /*0694*/ 	.word	0xffffffff


	//   ....[20]....
        /*0698*/ 	.word	0xffffffff


	//   ....[21]....
        /*069c*/ 	.word	0xffffffff


	//   ....[22]....
        /*06a0*/ 	.word	0xffffffff


	//   ....[23]....
        /*06a4*/ 	.word	0xffffffff


	//   ....[24]....
        /*06a8*/ 	.word	0xffffffff


	//   ....[25]....
        /*06ac*/ 	.word	0xffffffff


	//   ....[26]....
        /*06b0*/ 	.word	0xffffffff


	//   ....[27]....
        /*06b4*/ 	.word	0xffffffff


	//   ....[28]....
        /*06b8*/ 	.word	0xffffffff


	//   ....[29]....
        /*06bc*/ 	.word	0xffffffff


	//   ....[30]....
        /*06c0*/ 	.word	0xffffffff


	//   ....[31]....
        /*06c4*/ 	.word	0xffffffff


	//   ....[32]....
        /*06c8*/ 	.word	0xffffffff


	//   ....[33]....
        /*06cc*/ 	.word	0xffffffff


	//   ....[34]....
        /*06d0*/ 	.word	0xffffffff


	//   ....[35]....
        /*06d4*/ 	.word	0xffffffff


	//   ....[36]....
        /*06d8*/ 	.word	0xffffffff


	//   ....[37]....
        /*06dc*/ 	.word	0xffffffff


	//   ....[38]....
        /*06e0*/ 	.word	0xffffffff


	//   ....[39]....
        /*06e4*/ 	.word	0xffffffff


	//   ....[40]....
        /*06e8*/ 	.word	0xffffffff


	//   ....[41]....
        /*06ec*/ 	.word	0xffffffff


	//   ....[42]....
        /*06f0*/ 	.word	0xffffffff


	//   ....[43]....
        /*06f4*/ 	.word	0xffffffff


	//   ....[44]....
        /*06f8*/ 	.word	0xffffffff


	//   ....[45]....
        /*06fc*/ 	.word	0xffffffff


	//   ....[46]....
        /*0700*/ 	.word	0xffffffff


	//   ....[47]....
        /*0704*/ 	.word	0xffffffff


	//   ....[48]....
        /*0708*/ 	.word	0xffffffff


	//   ....[49]....
        /*070c*/ 	.word	0xffffffff


	//   ....[50]....
        /*0710*/ 	.word	0xffffffff


	//   ....[51]....
        /*0714*/ 	.word	0xffffffff


	//   ....[52]....
        /*0718*/ 	.word	0xffffffff


	//   ....[53]....
        /*071c*/ 	.word	0xffffffff


	//   ....[54]....
        /*0720*/ 	.word	0xffffffff


	//   ....[55]....
        /*0724*/ 	.word	0xffffffff


	//   ....[56]....
        /*0728*/ 	.word	0xffffffff


	//   ....[57]....
        /*072c*/ 	.word	0xffffffff


	//   ....[58]....
        /*0730*/ 	.word	0x0500000f


	//   ....[59]....
        /*0734*/ 	.word	0x0500000f


	//   ....[60]....
        /*0738*/ 	.word	0x0500000f


	//   ....[61]....
        /*073c*/ 	.word	0x0500000f


	//   ....[62]....
        /*0740*/ 	.word	0x0500000f


	//   ....[63]....
        /*0744*/ 	.word	0x0500000f


	//   ....[64]....
        /*0748*/ 	.word	0x0500000f


	//   ....[65]....
        /*074c*/ 	.word	0x0500000f


	//   ....[66]....
        /*0750*/ 	.word	0x0500000f


	//   ....[67]....
        /*0754*/ 	.word	0x0500000f


	//   ....[68]....
        /*0758*/ 	.word	0x0500000f


	//   ....[69]....
        /*075c*/ 	.word	0x0500000f


	//   ....[70]....
        /*0760*/ 	.word	0x0500000f


	//   ....[71]....
        /*0764*/ 	.word	0x0500000f


	//   ....[72]....
        /*0768*/ 	.word	0x0500000f


	//   ....[73]....
        /*076c*/ 	.word	0x0500000f


	//   ....[74]....
        /*0770*/ 	.word	0x0500000f


	//   ....[75]....
        /*0774*/ 	.word	0x0500000f


	//   ....[76]....
        /*0778*/ 	.word	0x0500000f


	//   ....[77]....
        /*077c*/ 	.word	0x0500000f


	//   ....[78]....
        /*0780*/ 	.word	0x0500000f


	//   ....[79]....
        /*0784*/ 	.word	0x0500000f


	//   ....[80]....
        /*0788*/ 	.word	0x0500000f


	//   ....[81]....
        /*078c*/ 	.word	0x0500000f


	//   ....[82]....
        /*0790*/ 	.word	0x0500000f


	//   ....[83]....
        /*0794*/ 	.word	0x0500000f


	//   ....[84]....
        /*0798*/ 	.word	0x0500000f


	//   ....[85]....
        /*079c*/ 	.word	0x0500000f


	//   ....[86]....
        /*07a0*/ 	.word	0x0500000f


	//   ....[87]....
        /*07a4*/ 	.word	0x0500000f


	//   ....[88]....
        /*07a8*/ 	.word	0x0500000f


	//   ....[89]....
        /*07ac*/ 	.word	0x0500000f


	//   ....[90]....
        /*07b0*/ 	.word	0x0500000f


	//   ....[91]....
        /*07b4*/ 	.word	0x0500000f


	//   ....[92]....
        /*07b8*/ 	.word	0x0500000f


	//   ....[93]....
        /*07bc*/ 	.word	0x0500000f


	//   ....[94]....
        /*07c0*/ 	.word	0x0500000f


	//   ....[95]....
        /*07c4*/ 	.word	0x0500000f


	//   ....[96]....
        /*07c8*/ 	.word	0x0500000f


	//   ....[97]....
        /*07cc*/ 	.word	0x0500000f


	//   ....[98]....
        /*07d0*/ 	.word	0x0500000f


	//   ....[99]....
        /*07d4*/ 	.word	0x0500000f


	//   ....[100]....
        /*07d8*/ 	.word	0x0500000f


	//   ....[101]....
        /*07dc*/ 	.word	0x0500000f


	//   ....[102]....
        /*07e0*/ 	.word	0x0500000f


	//   ....[103]....
        /*07e4*/ 	.word	0x0500000f


	//   ....[104]....
        /*07e8*/ 	.word	0x0500000f


	//   ....[105]....
        /*07ec*/ 	.word	0x0500000f


	//   ....[106]....
        /*07f0*/ 	.word	0x0500000f


	//   ....[107]....
        /*07f4*/ 	.word	0x0500000f


	//   ....[108]....
        /*07f8*/ 	.word	0x0500000f


	//   ....[109]....
        /*07fc*/ 	.word	0x0500000f


	//----- nvinfo : EIATTR_COOP_GROUP_INSTR_OFFSETS
	.align		4
.L_619:
        /*0800*/ 	.byte	0x04, 0x28
        /*0802*/ 	.short	(.L_621 - .L_620)


	//   ....[0]....
.L_620:
        /*0804*/ 	.word	0x00000060


	//   ....[1]....
        /*0808*/ 	.word	0x000001d0


	//   ....[2]....
        /*080c*/ 	.word	0x00000220


	//   ....[3]....
        /*0810*/ 	.word	0x00000450


	//   ....[4]....
        /*0814*/ 	.word	0x000005b0


	//   ....[5]....
        /*0818*/ 	.word	0x000006d0


	//   ....[6]....
        /*081c*/ 	.word	0x00000830


	//   ....[7]....
        /*0820*/ 	.word	0x0000abf0


	//   ....[8]....
        /*0824*/ 	.word	0x00017820


	//   ....[9]....
        /*0828*/ 	.word	0x00017860


	//   ....[10]....
        /*082c*/ 	.word	0x00017c80


	//   ....[11]....
        /*0830*/ 	.word	0x00017ca0


	//   ....[12]....
        /*0834*/ 	.word	0x0001d420


	//   ....[13]....
        /*0838*/ 	.word	0x0001d5c0


	//   ....[14]....
        /*083c*/ 	.word	0x0001d6c0


	//   ....[15]....
        /*0840*/ 	.word	0x0001d750


	//   ....[16]....
        /*0844*/ 	.word	0x00021d70


	//   ....[17]....
        /*0848*/ 	.word	0x00021d90


	//   ....[18]....
        /*084c*/ 	.word	0x00021ef0


	//   ....[19]....
        /*0850*/ 	.word	0x00021fc0


	//   ....[20]....
        /*0854*/ 	.word	0x00023510


	//   ....[21]....
        /*0858*/ 	.word	0x00023590


	//   ....[22]....
        /*085c*/ 	.word	0x000235b0


	//   ....[23]....
        /*0860*/ 	.word	0x000235c0


	//   ....[24]....
        /*0864*/ 	.word	0x000268a0


	//   ....[25]....
        /*0868*/ 	.word	0x00026a30


	//   ....[26]....
        /*086c*/ 	.word	0x00026a60


	//   ....[27]....
        /*0870*/ 	.word	0x00026a90


	//   ....[28]....
        /*0874*/ 	.word	0x00026ad0


	//   ....[29]....
        /*0878*/ 	.word	0x00026b20


	//   ....[30]....
        /*087c*/ 	.word	0x00026b80


	//   ....[31]....
        /*0880*/ 	.word	0x00026d60


	//   ....[32]....
        /*0884*/ 	.word	0x00026dc0


	//   ....[33]....
        /*0888*/ 	.word	0x00026e00


	//   ....[34]....
        /*088c*/ 	.word	0x00026e40


	//   ....[35]....
        /*0890*/ 	.word	0x00026e70


	//   ....[36]....
        /*0894*/ 	.word	0x00026ea0


	//   ....[37]....
        /*0898*/ 	.word	0x00026f30


	//   ....[38]....
        /*089c*/ 	.word	0x00026f90


	//   ....[39]....
        /*08a0*/ 	.word	0x00027020


	//   ....[40]....
        /*08a4*/ 	.word	0x0002c1a0


	//   ....[41]....
        /*08a8*/ 	.word	0x0002c1b0


	//   ....[42]....
        /*08ac*/ 	.word	0x0002c2c0


	//   ....[43]....
        /*08b0*/ 	.word	0x0002c320


	//   ....[44]....
        /*08b4*/ 	.word	0x0002c360


	//   ....[45]....
        /*08b8*/ 	.word	0x0002c3a0


	//   ....[46]....
        /*08bc*/ 	.word	0x0002c3d0


	//   ....[47]....
        /*08c0*/ 	.word	0x0002c400


	//   ....[48]....
        /*08c4*/ 	.word	0x0002c590


	//   ....[49]....
        /*08c8*/ 	.word	0x0002c5f0


	//   ....[50]....
        /*08cc*/ 	.word	0x0002c630


	//   ....[51]....
        /*08d0*/ 	.word	0x0002c670


	//   ....[52]....
        /*08d4*/ 	.word	0x0002c6a0


	//   ....[53]....
        /*08d8*/ 	.word	0x0002c6d0


	//   ....[54]....
        /*08dc*/ 	.word	0x0002c790


	//   ....[55]....
        /*08e0*/ 	.word	0x0002c7b0


	//   ....[56]....
        /*08e4*/ 	.word	0x0002c820


	//   ....[57]....
        /*08e8*/ 	.word	0x0002ceb0


	//   ....[58]....
        /*08ec*/ 	.word	0x0002d310


	//   ....[59]....
        /*08f0*/ 	.word	0x0002d3b0


	//   ....[60]....
        /*08f4*/ 	.word	0x0002d450


	//   ....[61]....
        /*08f8*/ 	.word	0x0002d4f0


	//   ....[62]....
        /*08fc*/ 	.word	0x0002d590


	//   ....[63]....
        /*0900*/ 	.word	0x0002d630


	//   ....[64]....
        /*0904*/ 	.word	0x0002d6d0


	//   ....[65]....
        /*0908*/ 	.word	0x0002d770


	//   ....[66]....
        /*090c*/ 	.word	0x0002d810


	//   ....[67]....
        /*0910*/ 	.word	0x0002d8b0


	//   ....[68]....
        /*0914*/ 	.word	0x0002d950


	//   ....[69]....
        /*0918*/ 	.word	0x0002d9f0


	//   ....[70]....
        /*091c*/ 	.word	0x0002da90


	//   ....[71]....
        /*0920*/ 	.word	0x0002db30


	//   ....[72]....
        /*0924*/ 	.word	0x0002dbd0


	//   ....[73]....
        /*0928*/ 	.word	0x0002dc70


	//   ....[74]....
        /*092c*/ 	.word	0x0002dd60


	//   ....[75]....
        /*0930*/ 	.word	0x0002de00


	//   ....[76]....
        /*0934*/ 	.word	0x0002dea0


	//   ....[77]....
        /*0938*/ 	.word	0x0002df40


	//   ....[78]....
        /*093c*/ 	.word	0x0002dfe0


	//   ....[79]....
        /*0940*/ 	.word	0x0002e080


	//   ....[80]....
        /*0944*/ 	.word	0x0002e120


	//   ....[81]....
        /*0948*/ 	.word	0x0002e1c0


	//   ....[82]....
        /*094c*/ 	.word	0x0002e260


	//   ....[83]....
        /*0950*/ 	.word	0x0002e300


	//   ....[84]....
        /*0954*/ 	.word	0x0002e3a0


	//   ....[85]....
        /*0958*/ 	.word	0x0002e440


	//   ....[86]....
        /*095c*/ 	.word	0x0002e4e0


	//   ....[87]....
        /*0960*/ 	.word	0x0002e580


	//   ....[88]....
        /*0964*/ 	.word	0x0002e620


	//   ....[89]....
        /*0968*/ 	.word	0x0002e6c0


	//   ....[90]....
        /*096c*/ 	.word	0x0002e9c0


	//   ....[91]....
        /*0970*/ 	.word	0x0002eca0


	//   ....[92]....
        /*0974*/ 	.word	0x0002f0c0


	//   ....[93]....
        /*0978*/ 	.word	0x0002f150


	//   ....[94]....
        /*097c*/ 	.word	0x0002f1f0


	//   ....[95]....
        /*0980*/ 	.word	0x0002f2a0


	//   ....[96]....
        /*0984*/ 	.word	0x0002f320


	//   ....[97]....
        /*0988*/ 	.word	0x0002f3a0


	//   ....[98]....
        /*098c*/ 	.word	0x0002f420


	//   ....[99]....
        /*0990*/ 	.word	0x0002f4a0


	//   ....[100]....
        /*0994*/ 	.word	0x0002f530


	//   ....[101]....
        /*0998*/ 	.word	0x0002f5e0


	//   ....[102]....
        /*099c*/ 	.word	0x0002f660


	//   ....[103]....
        /*09a0*/ 	.word	0x0002f6e0


	//   ....[104]....
        /*09a4*/ 	.word	0x0002f760


	//   ....[105]....
        /*09a8*/ 	.word	0x0002f7e0


	//   ....[106]....
        /*09ac*/ 	.word	0x0002f850


	//   ....[107]....
        /*09b0*/ 	.word	0x0002f8f0


	//   ....[108]....
        /*09b4*/ 	.word	0x0002f980


	//   ....[109]....
        /*09b8*/ 	.word	0x0002fab0


	//----- nvinfo : EIATTR_REG_RECONFIG
	.align		4
.L_621:
        /*09bc*/ 	.byte	0x01, 0x54
	.zero		2


	//----- nvinfo : EIATTR_SYSCALL_OFFSETS
	.align		4
        /*09c0*/ 	.byte	0x04, 0x46
        /*09c2*/ 	.short	(.L_623 - .L_622)


	//   ....[0]....
.L_622:
        /*09c4*/ 	.word	0x000019f0


	//   ....[1]....
        /*09c8*/ 	.word	0x00001b40


	//   ....[2]....
        /*09cc*/ 	.word	0x0000ad90


	//   ....[3]....
        /*09d0*/ 	.word	0x0000b240


	//   ....[4]....
        /*09d4*/ 	.word	0x00028e90


	//   ....[5]....
        /*09d8*/ 	.word	0x00028fd0


	//   ....[6]....
        /*09dc*/ 	.word	0x000290d0


	//----- nvinfo : EIATTR_MBARRIER_INSTR_OFFSETS
	.align		4
.L_623:
        /*09e0*/ 	.byte	0x04, 0x39
        /*09e2*/ 	.short	(.L_625 - .L_624)


	//   ....[0]....
.L_624:
        /*09e4*/ 	.word	0x00000300
        /*09e8*/ 	.word	0x000000ff
        /*09ec*/ 	.word	0x00038800
        /*09f0*/ 	.short	0x0100
        /*09f2*/ 	.byte	0x08
	.zero		1


	//   ....[1]....
        /*09f4*/ 	.word	0x00000310
        /*09f8*/ 	.word	0x000000ff
        /*09fc*/ 	.word	0x00038820
        /*0a00*/ 	.short	0x0100
        /*0a02*/ 	.byte	0x08
	.zero		1


	//   ....[2]....
        /*0a04*/ 	.word	0x00000400
        /*0a08*/ 	.word	0x000000ff
        /*0a0c*/ 	.word	0x00038830
        /*0a10*/ 	.short	0x0100
        /*0a12*/ 	.byte	0x08
	.zero		1


	//   ....[3]....
        /*0a14*/ 	.word	0x00000410
        /*0a18*/ 	.word	0x000000ff
        /*0a1c*/ 	.word	0x00038840
        /*0a20*/ 	.short	0x0100
        /*0a22*/ 	.byte	0x08
	.zero		1


	//   ....[4]....
        /*0a24*/ 	.word	0x00000420
        /*0a28*/ 	.word	0x000000ff
        /*0a2c*/ 	.word	0x00038838
        /*0a30*/ 	.short	0x0100
        /*0a32*/ 	.byte	0x08
	.zero		1


	//   ....[5]....
        /*0a34*/ 	.word	0x00000430
        /*0a38*/ 	.word	0x000000ff
        /*0a3c*/ 	.word	0x00038848
        /*0a40*/ 	.short	0x0100
        /*0a42*/ 	.byte	0x08
	.zero		1


	//   ....[6]....
        /*0a44*/ 	.word	0x00000560
        /*0a48*/ 	.word	0x000000ff
        /*0a4c*/ 	.word	0x00038850
        /*0a50*/ 	.short	0x0100
        /*0a52*/ 	.byte	0x08
	.zero		1


	//   ....[7]....
        /*0a54*/ 	.word	0x00000570
        /*0a58*/ 	.word	0x000000ff
        /*0a5c*/ 	.word	0x00038860
        /*0a60*/ 	.short	0x0100
        /*0a62*/ 	.byte	0x08
	.zero		1


	//   ....[8]....
        /*0a64*/ 	.word	0x00000580
        /*0a68*/ 	.word	0x000000ff
        /*0a6c*/ 	.word	0x00038858
        /*0a70*/ 	.short	0x0100
        /*0a72*/ 	.byte	0x08
	.zero		1


	//   ....[9]....
        /*0a74*/ 	.word	0x00000590
        /*0a78*/ 	.word	0x000000ff
        /*0a7c*/ 	.word	0x00038868
        /*0a80*/ 	.short	0x0100
        /*0a82*/ 	.byte	0x08
	.zero		1


	//   ....[10]....
        /*0a84*/ 	.word	0x00000680
        /*0a88*/ 	.word	0x000000ff
        /*0a8c*/ 	.word	0x00038870
        /*0a90*/ 	.short	0x0100
        /*0a92*/ 	.byte	0x06
	.zero		1


	//   ....[11]....
        /*0a94*/ 	.word	0x00000690
        /*0a98*/ 	.word	0x000000ff
        /*0a9c*/ 	.word	0x00038880
        /*0aa0*/ 	.short	0x0100
        /*0aa2*/ 	.byte	0x06
	.zero		1


	//   ....[12]....
        /*0aa4*/ 	.word	0x000006a0
        /*0aa8*/ 	.word	0x000000ff
        /*0aac*/ 	.word	0x00038878
        /*0ab0*/ 	.short	0x0100
        /*0ab2*/ 	.byte	0x06
	.zero		1


	//   ....[13]....
        /*0ab4*/ 	.word	0x000006b0
        /*0ab8*/ 	.word	0x000000ff
        /*0abc*/ 	.word	0x00038888
        /*0ac0*/ 	.short	0x0100
        /*0ac2*/ 	.byte	0x06
	.zero		1


	//   ....[14]....
        /*0ac4*/ 	.word	0x000007e0
        /*0ac8*/ 	.word	0x000000ff
        /*0acc*/ 	.word	0x00038890
        /*0ad0*/ 	.short	0x0100
        /*0ad2*/ 	.byte	0x08
	.zero		1


	//   ....[15]....
        /*0ad4*/ 	.word	0x000007f0
        /*0ad8*/ 	.word	0x000000ff
        /*0adc*/ 	.word	0x000388a0
        /*0ae0*/ 	.short	0x0100
        /*0ae2*/ 	.byte	0x08
	.zero		1


	//   ....[16]....
        /*0ae4*/ 	.word	0x00000800
        /*0ae8*/ 	.word	0x000000ff
        /*0aec*/ 	.word	0x00038898
        /*0af0*/ 	.short	0x0100
        /*0af2*/ 	.byte	0x08
	.zero		1


	//   ....[17]....
        /*0af4*/ 	.word	0x00000810
        /*0af8*/ 	.word	0x000000ff
        /*0afc*/ 	.word	0x000388a8
        /*0b00*/ 	.short	0x0100
        /*0b02*/ 	.byte	0x08
	.zero		1


	//   ....[18]....
        /*0b04*/ 	.word	0x00000940
        /*0b08*/ 	.word	0x000000ff
        /*0b0c*/ 	.word	0x000388b0
        /*0b10*/ 	.short	0x0100
        /*0b12*/ 	.byte	0x08
	.zero		1


	//   ....[19]....
        /*0b14*/ 	.word	0x00000950
        /*0b18*/ 	.word	0x000000ff
        /*0b1c*/ 	.word	0x000388c0
        /*0b20*/ 	.short	0x0100
        /*0b22*/ 	.byte	0x08
	.zero		1


	//   ....[20]....
        /*0b24*/ 	.word	0x00000960
        /*0b28*/ 	.word	0x000000ff
        /*0b2c*/ 	.word	0x000388b8
        /*0b30*/ 	.short	0x0100
        /*0b32*/ 	.byte	0x08
	.zero		1


	//   ....[21]....
        /*0b34*/ 	.word	0x00000970
        /*0b38*/ 	.word	0x000000ff
        /*0b3c*/ 	.word	0x000388c8
        /*0b40*/ 	.short	0x0100
        /*0b42*/ 	.byte	0x08
	.zero		1


	//   ....[22]....
        /*0b44*/ 	.word	0x00003670
        /*0b48*/ 	.word	0x00000000
        /*0b4c*/ 	.word	0x00038890
        /*0b50*/ 	.short	0x010a
        /*0b52*/ 	.byte	0x3f
	.zero		1


	//   ....[23]....
        /*0b54*/ 	.word	0x00006980
        /*0b58*/ 	.word	0x00000000
        /*0b5c*/ 	.word	0x00038890
        /*0b60*/ 	.short	0x010a
        /*0b62*/ 	.byte	0x3f
	.zero		1


	//   ....[24]....
        /*0b64*/ 	.word	0x000099c0
        /*0b68*/ 	.word	0x00000000
        /*0b6c*/ 	.word	0x00038890
        /*0b70*/ 	.short	0x010a
        /*0b72*/ 	.byte	0x3f
	.zero		1


	//   ....[25]....
        /*0b74*/ 	.word	0x00009dd0
        /*0b78*/ 	.word	0x00000028
        /*0b7c*/ 	.word	0x00000000
        /*0b80*/ 	.short	0x0101
        /*0b82*/ 	.byte	0x3f
	.zero		1


	//   ....[26]....
        /*0b84*/ 	.word	0x00009e10
        /*0b88*/ 	.word	0x00000000
        /*0b8c*/ 	.word	0x000388b0
        /*0b90*/ 	.short	0x010a
        /*0b92*/ 	.byte	0x3f
	.zero		1


	//   ....[27]....
        /*0b94*/ 	.word	0x0000a630
        /*0b98*/ 	.word	0x00000000
        /*0b9c*/ 	.word	0x00000000
        /*0ba0*/ 	.short	0x0101
        /*0ba2*/ 	.byte	0x3f
	.zero		1


	//   ....[28]....
        /*0ba4*/ 	.word	0x0000ae20
        /*0ba8*/ 	.word	0x00000010
        /*0bac*/ 	.word	0x00038800
        /*0bb0*/ 	.short	0x010a
        /*0bb2*/ 	.byte	0x3f
	.zero		1


	//   ....[29]....
        /*0bb4*/ 	.word	0x0000ae70
        /*0bb8*/ 	.word	0x00000010
        /*0bbc*/ 	.word	0x00038800
        /*0bc0*/ 	.short	0x010a
        /*0bc2*/ 	.byte	0x3f
	.zero		1


	//   ....[30]....
        /*0bc4*/ 	.word	0x0000c870
        /*0bc8*/ 	.word	0x00000010
        /*0bcc*/ 	.word	0x00038800
        /*0bd0*/ 	.short	0x010a
        /*0bd2*/ 	.byte	0x3f
	.zero		1


	//   ....[31]....
        /*0bd4*/ 	.word	0x00010b80
        /*0bd8*/ 	.word	0x00000010
        /*0bdc*/ 	.word	0x00038800
        /*0be0*/ 	.short	0x010a
        /*0be2*/ 	.byte	0x3f
	.zero		1


	//   ....[32]....
        /*0be4*/ 	.word	0x00014300
        /*0be8*/ 	.word	0x00000000
        /*0bec*/ 	.word	0x00038830
        /*0bf0*/ 	.short	0x010a
        /*0bf2*/ 	.byte	0x3f
	.zero		1


	//   ....[33]....
        /*0bf4*/ 	.word	0x00014380
        /*0bf8*/ 	.word	0x00000000
        /*0bfc*/ 	.word	0x00038830
        /*0c00*/ 	.short	0x010a
        /*0c02*/ 	.byte	0x3f
	.zero		1


	//   ....[34]....
        /*0c04*/ 	.word	0x000181a0
        /*0c08*/ 	.word	0x00000000
        /*0c0c*/ 	.word	0x00000000
        /*0c10*/ 	.short	0x0101
        /*0c12*/ 	.byte	0x3f
	.zero		1


	//   ....[35]....
        /*0c14*/ 	.word	0x00019340
        /*0c18*/ 	.word	0x0000000b
        /*0c1c*/ 	.word	0x00038830
        /*0c20*/ 	.short	0x010a
        /*0c22*/ 	.byte	0x3f
	.zero		1


	//   ....[36]....
        /*0c24*/ 	.word	0x000193c0
        /*0c28*/ 	.word	0x0000000b
        /*0c2c*/ 	.word	0x00038830
        /*0c30*/ 	.short	0x010a
        /*0c32*/ 	.byte	0x3f
	.zero		1


	//   ....[37]....
        /*0c34*/ 	.word	0x0001cab0
        /*0c38*/ 	.word	0x00000009
        /*0c3c*/ 	.word	0x00038850
        /*0c40*/ 	.short	0x010a
        /*0c42*/ 	.byte	0x3f
	.zero		1


	//   ....[38]....
        /*0c44*/ 	.word	0x0001cb00
        /*0c48*/ 	.word	0x00000009
        /*0c4c*/ 	.word	0x00038850
        /*0c50*/ 	.short	0x010a
        /*0c52*/ 	.byte	0x3f
	.zero		1


	//   ....[39]....
        /*0c54*/ 	.word	0x0001dcb0
        /*0c58*/ 	.word	0x0000000b
        /*0c5c*/ 	.word	0x00000000
        /*0c60*/ 	.short	0x0101
        /*0c62*/ 	.byte	0x3f
	.zero		1


	//   ....[40]....
        /*0c64*/ 	.word	0x0001dd00
        /*0c68*/ 	.word	0x00000009
        /*0c6c*/ 	.word	0x00000000
        /*0c70*/ 	.short	0x0101
        /*0c72*/ 	.byte	0x3f
	.zero		1


	//   ....[41]....
        /*0c74*/ 	.word	0x0001e1f0
        /*0c78*/ 	.word	0x00000004
        /*0c7c*/ 	.word	0x00038830
        /*0c80*/ 	.short	0x010a
        /*0c82*/ 	.byte	0x3f
	.zero		1


	//   ....[42]....
        /*0c84*/ 	.word	0x0001e270
        /*0c88*/ 	.word	0x00000004
        /*0c8c*/ 	.word	0x00038830
        /*0c90*/ 	.short	0x010a
        /*0c92*/ 	.byte	0x3f
	.zero		1


	//   ....[43]....
        /*0c94*/ 	.word	0x00021960
        /*0c98*/ 	.word	0x00000009
        /*0c9c*/ 	.word	0x00038850
        /*0ca0*/ 	.short	0x010a
        /*0ca2*/ 	.byte	0x3f
	.zero		1


	//   ....[44]....
        /*0ca4*/ 	.word	0x000219b0
        /*0ca8*/ 	.word	0x00000009
        /*0cac*/ 	.word	0x00038850
        /*0cb0*/ 	.short	0x010a
        /*0cb2*/ 	.byte	0x3f
	.zero		1


	//   ....[45]....
        /*0cb4*/ 	.word	0x00022410
        /*0cb8*/ 	.word	0x000000a8
        /*0cbc*/ 	.word	0x00000000
        /*0cc0*/ 	.short	0x0101
        /*0cc2*/ 	.byte	0x3f
	.zero		1


	//   ....[46]....
        /*0cc4*/ 	.word	0x00022530
        /*0cc8*/ 	.word	0x00000009
        /*0ccc*/ 	.word	0x00000000
        /*0cd0*/ 	.short	0x0101
        /*0cd2*/ 	.byte	0x3f
	.zero		1


	//   ....[47]....
        /*0cd4*/ 	.word	0x000231f0
        /*0cd8*/ 	.word	0x00000000
        /*0cdc*/ 	.word	0x00038850
        /*0ce0*/ 	.short	0x010a
        /*0ce2*/ 	.byte	0x3f
	.zero		1


	//   ....[48]....
        /*0ce4*/ 	.word	0x00023290
        /*0ce8*/ 	.word	0x00000000
        /*0cec*/ 	.word	0x00038850
        /*0cf0*/ 	.short	0x010a
        /*0cf2*/ 	.byte	0x3f
	.zero		1


	//   ....[49]....
        /*0cf4*/ 	.word	0x00023790
        /*0cf8*/ 	.word	0x0000000b
        /*0cfc*/ 	.word	0x00000000
        /*0d00*/ 	.short	0x0101
        /*0d02*/ 	.byte	0x3f
	.zero		1


	//   ....[50]....
        /*0d04*/ 	.word	0x000256d0
        /*0d08*/ 	.word	0x00000000
        /*0d0c*/ 	.word	0x00000000
        /*0d10*/ 	.short	0x0101
        /*0d12*/ 	.byte	0x3f
	.zero		1


	//   ....[51]....
        /*0d14*/ 	.word	0x00027e60
        /*0d18*/ 	.word	0x00000009
        /*0d1c*/ 	.word	0x00038820
        /*0d20*/ 	.short	0x010a
        /*0d22*/ 	.byte	0x3f
	.zero		1


	//   ....[52]....
        /*0d24*/ 	.word	0x00027ef0
        /*0d28*/ 	.word	0x00000005
        /*0d2c*/ 	.word	0x000388a0
        /*0d30*/ 	.short	0x010a
        /*0d32*/ 	.byte	0x3f
	.zero		1


	//   ....[53]....
        /*0d34*/ 	.word	0x000281c0
        /*0d38*/ 	.word	0x00000005
        /*0d3c*/ 	.word	0x000388c0
        /*0d40*/ 	.short	0x010a
        /*0d42*/ 	.byte	0x3f
	.zero		1


	//   ....[54]....
        /*0d44*/ 	.word	0x000285b0
        /*0d48*/ 	.word	0x00000006
        /*0d4c*/ 	.word	0x000388a0
        /*0d50*/ 	.short	0x010a
        /*0d52*/ 	.byte	0x3f
	.zero		1


	//   ....[55]....
        /*0d54*/ 	.word	0x00028860
        /*0d58*/ 	.word	0x00000006
        /*0d5c*/ 	.word	0x000388c0
        /*0d60*/ 	.short	0x010a
        /*0d62*/ 	.byte	0x3f
	.zero		1


	//   ....[56]....
        /*0d64*/ 	.word	0x000298d0
        /*0d68*/ 	.word	0x00000007
        /*0d6c*/ 	.word	0x00038840
        /*0d70*/ 	.short	0x010a
        /*0d72*/ 	.byte	0x3f
	.zero		1


	//   ....[57]....
        /*0d74*/ 	.word	0x00029f40
        /*0d78*/ 	.word	0x0000000a
        /*0d7c*/ 	.word	0x00038820
        /*0d80*/ 	.short	0x010a
        /*0d82*/ 	.byte	0x3f
	.zero		1


	//   ....[58]....
        /*0d84*/ 	.word	0x0002a260
        /*0d88*/ 	.word	0x00000008
        /*0d8c*/ 	.word	0x00038840
        /*0d90*/ 	.short	0x010a
        /*0d92*/ 	.byte	0x3f
	.zero		1


	//   ....[59]....
        /*0d94*/ 	.word	0x0002a5a0
        /*0d98*/ 	.word	0x00000008
        /*0d9c*/ 	.word	0x00038860
        /*0da0*/ 	.short	0x010a
        /*0da2*/ 	.byte	0x3f
	.zero		1


	//   ....[60]....
        /*0da4*/ 	.word	0x0002abf0
        /*0da8*/ 	.word	0x00000002
        /*0dac*/ 	.word	0x00038840
        /*0db0*/ 	.short	0x010a
        /*0db2*/ 	.byte	0x3f
	.zero		1


	//   ....[61]....
        /*0db4*/ 	.word	0x0002af30
        /*0db8*/ 	.word	0x00000002
        /*0dbc*/ 	.word	0x00038860
        /*0dc0*/ 	.short	0x010a
        /*0dc2*/ 	.byte	0x3f
	.zero		1


	//   ....[62]....
        /*0dc4*/ 	.word	0x0002b4f0
        /*0dc8*/ 	.word	0x00000002
        /*0dcc*/ 	.word	0x00038840
        /*0dd0*/ 	.short	0x010a
        /*0dd2*/ 	.byte	0x3f
	.zero		1


	//   ....[63]....
        /*0dd4*/ 	.word	0x0002b820
        /*0dd8*/ 	.word	0x00000002
        /*0ddc*/ 	.word	0x00038860
        /*0de0*/ 	.short	0x010a
        /*0de2*/ 	.byte	0x3f
	.zero		1


	//   ....[64]....
        /*0de4*/ 	.word	0x0002bd80
        /*0de8*/ 	.word	0x00000003
        /*0dec*/ 	.word	0x00038860
        /*0df0*/ 	.short	0x010a
        /*0df2*/ 	.byte	0x3f
	.zero		1


	//   ....[65]....
        /*0df4*/ 	.word	0x0002ce30
        /*0df8*/ 	.word	0x00000000
        /*0dfc*/ 	.word	0x00038820
        /*0e00*/ 	.short	0x010a
        /*0e02*/ 	.byte	0x3f
	.zero		1


	//   ....[66]....
        /*0e04*/ 	.word	0x0002d000
        /*0e08*/ 	.word	0x00000006
        /*0e0c*/ 	.word	0x00000000
        /*0e10*/ 	.short	0x010a
        /*0e12*/ 	.byte	0x3f
	.zero		1


	//   ....[67]....
        /*0e14*/ 	.word	0x0002d070
        /*0e18*/ 	.word	0x00000007
        /*0e1c*/ 	.word	0x00000000
        /*0e20*/ 	.short	0x010a
        /*0e22*/ 	.byte	0x3f
	.zero		1


	//   ....[68]....
        /*0e24*/ 	.word	0x0002d0e0
        /*0e28*/ 	.word	0x00000004
        /*0e2c*/ 	.word	0x00000000
        /*0e30*/ 	.short	0x010a
        /*0e32*/ 	.byte	0x3f
	.zero		1


	//   ....[69]....
        /*0e34*/ 	.word	0x0002d110
        /*0e38*/ 	.word	0x00000003
        /*0e3c*/ 	.word	0x00000000
        /*0e40*/ 	.short	0x010a
        /*0e42*/ 	.byte	0x3f
	.zero		1


	//   ....[70]....
        /*0e44*/ 	.word	0x0002d170
        /*0e48*/ 	.word	0x00000000
        /*0e4c*/ 	.word	0x00038890
        /*0e50*/ 	.short	0x010a
        /*0e52*/ 	.byte	0x3f
	.zero		1


	//   ....[71]....
        /*0e54*/ 	.word	0x0002d1c0
        /*0e58*/ 	.word	0x00000000
        /*0e5c*/ 	.word	0x00038890
        /*0e60*/ 	.short	0x010a
        /*0e62*/ 	.byte	0x3f
	.zero		1


	//   ....[72]....
        /*0e64*/ 	.word	0x0002d210
        /*0e68*/ 	.word	0x00000000
        /*0e6c*/ 	.word	0x00038890
        /*0e70*/ 	.short	0x010a
        /*0e72*/ 	.byte	0x3f
	.zero		1


	//   ....[73]....
        /*0e74*/ 	.word	0x0002d260
        /*0e78*/ 	.word	0x00000000
        /*0e7c*/ 	.word	0x000388b0
        /*0e80*/ 	.short	0x010a
        /*0e82*/ 	.byte	0x3f
	.zero		1


	//   ....[74]....
        /*0e84*/ 	.word	0x0002dcb0
        /*0e88*/ 	.word	0x00000010
        /*0e8c*/ 	.word	0x00038800
        /*0e90*/ 	.short	0x010a
        /*0e92*/ 	.byte	0x3f
	.zero		1


	//   ....[75]....
        /*0e94*/ 	.word	0x0002e700
        /*0e98*/ 	.word	0x00000010
        /*0e9c*/ 	.word	0x00038800
        /*0ea0*/ 	.short	0x010a
        /*0ea2*/ 	.byte	0x3f
	.zero		1


	//   ....[76]....
        /*0ea4*/ 	.word	0x0002e750
        /*0ea8*/ 	.word	0x00000000
        /*0eac*/ 	.word	0x00038830
        /*0eb0*/ 	.short	0x010a
        /*0eb2*/ 	.byte	0x3f
	.zero		1


	//   ....[77]....
        /*0eb4*/ 	.word	0x0002e7a0
        /*0eb8*/ 	.word	0x0000000b
        /*0ebc*/ 	.word	0x00038830
        /*0ec0*/ 	.short	0x010a
        /*0ec2*/ 	.byte	0x3f
	.zero		1


	//   ....[78]....
        /*0ec4*/ 	.word	0x0002e7f0
        /*0ec8*/ 	.word	0x00000009
        /*0ecc*/ 	.word	0x00038850
        /*0ed0*/ 	.short	0x010a
        /*0ed2*/ 	.byte	0x3f
	.zero		1


	//   ....[79]....
        /*0ed4*/ 	.word	0x0002e840
        /*0ed8*/ 	.word	0x00000004
        /*0edc*/ 	.word	0x00038830
        /*0ee0*/ 	.short	0x010a
        /*0ee2*/ 	.byte	0x3f
	.zero		1


	//   ....[80]....
        /*0ee4*/ 	.word	0x0002e890
        /*0ee8*/ 	.word	0x00000009
        /*0eec*/ 	.word	0x00038850
        /*0ef0*/ 	.short	0x010a
        /*0ef2*/ 	.byte	0x3f
	.zero		1


	//   ....[81]....
        /*0ef4*/ 	.word	0x0002e8e0
        /*0ef8*/ 	.word	0x00000000
        /*0efc*/ 	.word	0x00038850
        /*0f00*/ 	.short	0x010a
        /*0f02*/ 	.byte	0x3f
	.zero		1


	//   ....[82]....
        /*0f04*/ 	.word	0x0002ea80
        /*0f08*/ 	.word	0x00000009
        /*0f0c*/ 	.word	0x00038820
        /*0f10*/ 	.short	0x010a
        /*0f12*/ 	.byte	0x3f
	.zero		1


	//   ....[83]....
        /*0f14*/ 	.word	0x0002ead0
        /*0f18*/ 	.word	0x00000005
        /*0f1c*/ 	.word	0x000388a0
        /*0f20*/ 	.short	0x010a
        /*0f22*/ 	.byte	0x3f
	.zero		1


	//   ....[84]....
        /*0f24*/ 	.word	0x0002eb20
        /*0f28*/ 	.word	0x00000005
        /*0f2c*/ 	.word	0x000388c0
        /*0f30*/ 	.short	0x010a
        /*0f32*/ 	.byte	0x3f
	.zero		1


	//   ....[85]....
        /*0f34*/ 	.word	0x0002eb70
        /*0f38*/ 	.word	0x00000006
        /*0f3c*/ 	.word	0x000388a0
        /*0f40*/ 	.short	0x010a
        /*0f42*/ 	.byte	0x3f
	.zero		1


	//   ....[86]....
        /*0f44*/ 	.word	0x0002ebc0
        /*0f48*/ 	.word	0x00000006
        /*0f4c*/ 	.word	0x000388c0
        /*0f50*/ 	.short	0x010a
        /*0f52*/ 	.byte	0x3f
	.zero		1


	//   ....[87]....
        /*0f54*/ 	.word	0x0002ed60
        /*0f58*/ 	.word	0x00000007
        /*0f5c*/ 	.word	0x00038840
        /*0f60*/ 	.short	0x010a
        /*0f62*/ 	.byte	0x3f
	.zero		1


	//   ....[88]....
        /*0f64*/ 	.word	0x0002ede0
        /*0f68*/ 	.word	0x00000003
        /*0f6c*/ 	.word	0x00038820
        /*0f70*/ 	.short	0x010a
        /*0f72*/ 	.byte	0x3f
	.zero		1


	//   ....[89]....
        /*0f74*/ 	.word	0x0002ee30
        /*0f78*/ 	.word	0x00000008
        /*0f7c*/ 	.word	0x00038840
        /*0f80*/ 	.short	0x010a
        /*0f82*/ 	.byte	0x3f
	.zero		1


	//   ....[90]....
        /*0f84*/ 	.word	0x0002ee80
        /*0f88*/ 	.word	0x00000008
        /*0f8c*/ 	.word	0x00038860
        /*0f90*/ 	.short	0x010a
        /*0f92*/ 	.byte	0x3f
	.zero		1


	//   ....[91]....
        /*0f94*/ 	.word	0x0002eed0
        /*0f98*/ 	.word	0x00000002
        /*0f9c*/ 	.word	0x00038840
        /*0fa0*/ 	.short	0x010a
        /*0fa2*/ 	.byte	0x3f
	.zero		1


	//   ....[92]....
        /*0fa4*/ 	.word	0x0002ef20
        /*0fa8*/ 	.word	0x00000002
        /*0fac*/ 	.word	0x00038860
        /*0fb0*/ 	.short	0x010a
        /*0fb2*/ 	.byte	0x3f
	.zero		1


	//   ....[93]....
        /*0fb4*/ 	.word	0x0002ef70
        /*0fb8*/ 	.word	0x00000002
        /*0fbc*/ 	.word	0x00038840
        /*0fc0*/ 	.short	0x010a
        /*0fc2*/ 	.byte	0x3f
	.zero		1


	//   ....[94]....
        /*0fc4*/ 	.word	0x0002efc0
        /*0fc8*/ 	.word	0x00000002
        /*0fcc*/ 	.word	0x00038860
        /*0fd0*/ 	.short	0x010a
        /*0fd2*/ 	.byte	0x3f
	.zero		1


	//   ....[95]....
        /*0fd4*/ 	.word	0x0002f010
        /*0fd8*/ 	.word	0x00000003
        /*0fdc*/ 	.word	0x00038860
        /*0fe0*/ 	.short	0x010a
        /*0fe2*/ 	.byte	0x3f
	.zero		1


	//   ....[96]....
        /*0fe4*/ 	.word	0x0002f9d0
        /*0fe8*/ 	.word	0x00000000
        /*0fec*/ 	.word	0x00038820
        /*0ff0*/ 	.short	0x010a
        /*0ff2*/ 	.byte	0x3f
	.zero		1


	//   ....[97]....
        /*0ff4*/ 	.word	0x0002fb70
        /*0ff8*/ 	.word	0x00000006
        /*0ffc*/ 	.word	0x00000000
        /*1000*/ 	.short	0x010a
        /*1002*/ 	.byte	0x3f
	.zero		1


	//   ....[98]....
        /*1004*/ 	.word	0x0002fbc0
        /*1008*/ 	.word	0x00000007
        /*100c*/ 	.word	0x00000000
        /*1010*/ 	.short	0x010a
        /*1012*/ 	.byte	0x3f
	.zero		1


	//   ....[99]....
        /*1014*/ 	.word	0x0002fc10
        /*1018*/ 	.word	0x00000004
        /*101c*/ 	.word	0x00000000
        /*1020*/ 	.short	0x010a
        /*1022*/ 	.byte	0x3f
	.zero		1


	//----- nvinfo : EIATTR_NUM_MBARRIERS
	.align		4
.L_625:
        /*1024*/ 	.byte	0x03, 0x38
        /*1026*/ 	.short	0x0016


	//----- nvinfo : EIATTR_EXIT_INSTR_OFFSETS
	.align		4
        /*1028*/ 	.byte	0x04, 0x1c
        /*102a*/ 	.short	(.L_627 - .L_626)


	//   ....[0]....
.L_626:
        /*102c*/ 	.word	0x0002d160


	//----- nvinfo : EIATTR_MAX_THREADS
	.align		4
.L_627:
        /*1030*/ 	.byte	0x04, 0x05
        /*1032*/ 	.short	(.L_629 - .L_628)
.L_628:
        /*1034*/ 	.word	0x00000180
        /*1038*/ 	.word	0x00000001
        /*103c*/ 	.word	0x00000001


	//----- nvinfo : EIATTR_CRS_STACK_SIZE
	.align		4
.L_629:
        /*1040*/ 	.byte	0x04, 0x1e
        /*1042*/ 	.short	(.L_631 - .L_630)
.L_630:
        /*1044*/ 	.word	0x00000000


	//----- nvinfo : EIATTR_CBANK_PARAM_SIZE
	.align		4
.L_631:
        /*1048*/ 	.byte	0x03, 0x19
        /*104a*/ 	.short	0x0a70


	//----- nvinfo : EIATTR_PARAM_CBANK
	.align		4
        /*104c*/ 	.byte	0x04, 0x0a
        /*104e*/ 	.short	(.L_633 - .L_632)
	.align		4
.L_632:
        /*1050*/ 	.word	index@(.nv.constant0._ZN7cutlass13device_kernelIN5flash11enable_sm90INS1_16FlashAttnFwdSm90INS1_25CollectiveMainloopFwdSm90ILi2EN4cute5tupleIJNS5_1CILi1EEES8_S8_EEENS6_IJNS7_ILi128EEENS7_ILi80EEENS7_ILi256EEEEEELi256ENS_6half_tEfNS_4arch4Sm90ELb1ELb0ELb0ELb1ELb0ELb1ELb0ELb1ELb1ELb0ELb0ELb0EEENS1_21CollectiveEpilogueFwdINS6_IJSA_SC_SB_EEES9_SE_SG_Li256ELb1ELb0ELb0ELb0EEENS1_36VarlenDynamicPersistentTileSchedulerILi128ELi80ELi256ELi32ELb0ELb0ELb1ELb1ELb1ELb1EEEEEEEEEvNT_6ParamsE)
        /*1054*/ 	.short	0x0210
        /*1056*/ 	.short	0x0a70


	//----- nvinfo : EIATTR_SW_WAR
	.align		4
.L_633:
        /*1058*/ 	.byte	0x04, 0x36
        /*105a*/ 	.short	(.L_635 - .L_634)
.L_634:
        /*105c*/ 	.word	0x00000008
.L_635:


//--------------------- .nv.info._ZN7cutlass13device_kernelIN5flash11enable_sm90INS1_16FlashAttnFwdSm90INS1_25CollectiveMainloopFwdSm90ILi2EN4cute5tupleIJNS5_1CILi1EEES8_S8_EEENS6_IJNS7_ILi128EEENS7_ILi112EEENS7_ILi192EEEEEELi192ENS_6half_tEfNS_4arch4Sm90ELb0ELb0ELb0ELb0ELb0ELb0ELb0ELb1ELb1ELb0ELb0ELb0EEENS1_21CollectiveEpilogueFwdINS6_IJSA_SC_SB_EEES9_SE_SG_Li256ELb0ELb0ELb0ELb0EEENS1_29StaticPersistentTileSchedulerILb0EEEEEEEEEvNT_6ParamsE --------------------------
	.section	.nv.info._ZN7cutlass13device_kernelIN5flash11enable_sm90INS1_16FlashAttnFwdSm90INS1_25CollectiveMainloopFwdSm90ILi2EN4cute5tupleIJNS5_1CILi1EEES8_S8_EEENS6_IJNS7_ILi128EEENS7_ILi112EEENS7_ILi192EEEEEELi192ENS_6half_tEfNS_4arch4Sm90ELb0ELb0ELb0ELb0ELb0ELb0ELb0ELb1ELb1ELb0ELb0ELb0EEENS1_21CollectiveEpilogueFwdINS6_IJSA_SC_SB_EEES9_SE_SG_Li256ELb0ELb0ELb0ELb0EEENS1_29StaticPersistentTileSchedulerILb0EEEEEEEEEvNT_6ParamsE,"",@"SHT_CUDA_INFO"
	.sectionflags	@""
	.align	4


	//----- nvinfo : EIATTR_CUDA_API_VERSION
	.align		4
        /*0000*/ 	.byte	0x04, 0x37
        /*0002*/ 	.short	(.L_637 - .L_636)
.L_636:
        /*0004*/ 	.word	0x00000082


	//----- nvinfo : EIATTR_KPARAM_INFO
	.align		4
.L_637:
        /*0008*/ 	.byte	0x04, 0x17
        /*000a*/ 	.short	(.L_639 - .L_638)
.L_638:
        /*000c*/ 	.word	0x00000000
        /*0010*/ 	.short	0x0000
        /*0012*/ 	.short	0x0070
        /*0014*/ 	.byte	0x00, 0xf0, 0x01, 0x2e


	//----- nvinfo : EIATTR_SPARSE_MMA_MASK
	.align		4
.L_639:
        /*0018*/ 	.byte	0x03, 0x50
        /*001a*/ 	.short	0x0000


	//----- nvinfo : EIATTR_MAXREG_COUNT
	.align		4
        /*001c*/ 	.byte	0x03, 0x1b
        /*001e*/ 	.short	0x00a8


	//----- nvinfo : EIATTR_NUM_BARRIERS
	.align		4
        /*0020*/ 	.byte	0x02, 0x4c
        /*0022*/ 	.byte	0x09
	.zero		1


	//----- nvinfo : EIATTR_EXTERNS
	.align		4
        /*0024*/ 	.byte	0x04, 0x0f
        /*0026*/ 	.short	(.L_641 - .L_640)


	//   ....[0]....
	.align		4
.L_640:
        /*0028*/ 	.word	index@(__assertfail)


	//----- nvinfo : EIATTR_ANNOTATIONS
	.align		4
.L_641:
        /*002c*/ 	.byte	0x04, 0x55
        /*002e*/ 	.short	(.L_643 - .L_642)


	//   ....[0]....
.L_642:
        /* <DEDUP_REMOVED lines=15> */


	//----- nvinfo : EIATTR_MERCURY_ISA_VERSION
	.align		4
.L_643:
        /*0110*/ 	.byte	0x03, 0x5f
        /*0112*/ 	.short	0x0101


	//----- nvinfo : EIATTR_INT_WARP_WIDE_INSTR_OFFSETS
	.align		4
        /*0114*/ 	.byte	0x04, 0x31
        /*0116*/ 	.short	(.L_645 - .L_644)


	//   ....[0]....
.L_644:
        /*0118*/ 	.word	0x00000190


	//   ....[1]....
        /*011c*/ 	.word	0x000001c0


	//   ....[2]....
        /*0120*/ 	.word	0x000001d0


	//   ....[3]....
        /*0124*/ 	.word	0x0000bcb0


	//   ....[4]....
        /*0128*/ 	.word	0x0000bce0


	//   ....[5]....
        /*012c*/ 	.word	0x0000bdb0


	//   ....[6]....
        /*0130*/ 	.word	0x0000be80


	//----- nvinfo : EIATTR_COOP_GROUP_MASK_REGIDS
	.align		4
.L_645:
        /*0134*/ 	.byte	0x04, 0x29
        /*0136*/ 	.short	(.L_647 - .L_646)


	//   ....[0]....
.L_646:
        /*0138*/ 	.word	0xffffffff


	//   ....[1]....
        /*013c*/ 	.word	0xffffffff


	//   ....[2]....
        /*0140*/ 	.word	0xffffffff


	//   ....[3]....
        /*0144*/ 	.word	0xffffffff


	//   ....[4]....
        /*0148*/ 	.word	0xffffffff


	//   ....[5]....
        /*014c*/ 	.word	0xffffffff


	//   ....[6]....
        /*0150*/ 	.word	0xffffffff


	//   ....[7]....
        /*0154*/ 	.word	0xffffffff


	//   ....[8]....
        /*0158*/ 	.word	0xffffffff


	//   ....[9]....
        /*015c*/ 	.word	0xffffffff


	//   ....[10]....
        /*0160*/ 	.word	0xffffffff


	//   ....[11]....
        /*0164*/ 	.word	0xffffffff


	//   ....[12]....
        /*0168*/ 	.word	0xffffffff


	//   ....[13]....
        /*016c*/ 	.word	0xffffffff


	//   ....[14]....
        /*0170*/ 	.word	0xffffffff


	//   ....[15]....
        /*0174*/ 	.word	0xffffffff


	//   ....[16]....
        /*0178*/ 	.word	0xffffffff


	//   ....[17]....
        /*017c*/ 	.word	0xffffffff


	//   ....[18]....
        /*0180*/ 	.word	0xffffffff


	//   ....[19]....
        /*0184*/ 	.word	0xffffffff


	//   ....[20]....
        /*0188*/ 	.word	0xffffffff


	//   ....[21]....
        /*018c*/ 	.word	0xffffffff


	//   ....[22]....
        /*0190*/ 	.word	0xffffffff


	//   ....[23]....
        /*0194*/ 	.word	0x0500000f


	//   ....[24]....
        /*0198*/ 	.word	0x0500000f


	//----- nvinfo : EIATTR_COOP_GROUP_INSTR_OFFSETS
	.align		4
.L_647:
        /*019c*/ 	.byte	0x04, 0x28
        /*019e*/ 	.short	(.L_649 - .L_648)


	//   ....[0]....
.L_648:
        /*01a0*/ 	.word	0x00000060


	//   ....[1]....
        /*01a4*/ 	.word	0x000001a0


	//   ....[2]....
        /*01a8*/ 	.word	0x000001f0


	//   ....[3]....
        /*01ac*/ 	.word	0x000003e0


	//   ....[4]....
        /*01b0*/ 	.word	0x00000540


	//   ....[5]....
        /*01b4*/ 	.word	0x00000660


	//   ....[6]....
        /*01b8*/ 	.word	0x000007c0


	//   ....[7]....
        /*01bc*/ 	.word	0x00000db0


	//   ....[8]....
        /*01c0*/ 	.word	0x000042a0


	//   ....[9]....
        /*01c4*/ 	.word	0x000042f0


	//   ....[10]....
        /*01c8*/ 	.word	0x000047d0


	//   ....[11]....
        /*01cc*/ 	.word	0x00004830


	//   ....[12]....
        /*01d0*/ 	.word	0x000082b0


	//   ....[13]....
        /*01d4*/ 	.word	0x000082e0


	//   ....[14]....
        /*01d8*/ 	.word	0x00008530


	//   ....[15]....
        /*01dc*/ 	.word	0x00008550


	//   ....[16]....
        /*01e0*/ 	.word	0x00009b70


	//   ....[17]....
        /*01e4*/ 	.word	0x00009bb0


	//   ....[18]....
        /*01e8*/ 	.word	0x00009d20


	//   ....[19]....
        /*01ec*/ 	.word	0x00009dd0


	//   ....[20]....
        /*01f0*/ 	.word	0x0000b0e0


	//   ....[21]....
        /*01f4*/ 	.word	0x0000b440


	//   ....[22]....
        /*01f8*/ 	.word	0x0000e480


	//   ....[23]....
        /*01fc*/ 	.word	0x0000e990


	//   ....[24]....
        /*0200*/ 	.word	0x0000ee30


	//----- nvinfo : EIATTR_REG_RECONFIG
	.align		4
.L_649:
        /*0204*/ 	.byte	0x01, 0x54
	.zero		2


	//----- nvinfo : EIATTR_SYSCALL_OFFSETS
	.align		4
        /*0208*/ 	.byte	0x04, 0x46
        /*020a*/ 	.short	(.L_651 - .L_650)


	//   ....[0]....
.L_650:
        /*020c*/ 	.word	0x00001140


	//   ....[1]....
        /*0210*/ 	.word	0x0000b8c0


	//   ....[2]....
        /*0214*/ 	.word	0x0000ba00


	//   ....[3]....
        /*0218*/ 	.word	0x0000bb00


	//----- nvinfo : EIATTR_MBARRIER_INSTR_OFFSETS
	.align		4
.L_651:
        /*021c*/ 	.byte	0x04, 0x39
        /*021e*/ 	.short	(.L_653 - .L_652)


	//   ....[0]....
.L_652:
        /*0220*/ 	.word	0x00000290
        /*0224*/ 	.word	0x000000ff
        /*0228*/ 	.word	0x00036800
        /*022c*/ 	.short	0x0100
        /*022e*/ 	.byte	0x06
	.zero		1


	//   ....[1]....
        /*0230*/ 	.word	0x000002a0
        /*0234*/ 	.word	0x000000ff
        /*0238*/ 	.word	0x00036820
        /*023c*/ 	.short	0x0100
        /*023e*/ 	.byte	0x06
	.zero		1


	//   ....[2]....
        /*0240*/ 	.word	0x00000390
        /*0244*/ 	.word	0x000000ff
        /*0248*/ 	.word	0x00036830
        /*024c*/ 	.short	0x0100
        /*024e*/ 	.byte	0x08
	.zero		1


	//   ....[3]....
        /*0250*/ 	.word	0x000003a0
        /*0254*/ 	.word	0x000000ff
        /*0258*/ 	.word	0x00036840
        /*025c*/ 	.short	0x0100
        /*025e*/ 	.byte	0x08
	.zero		1


	//   ....[4]....
        /*0260*/ 	.word	0x000003b0
        /*0264*/ 	.word	0x000000ff
        /*0268*/ 	.word	0x00036838
        /*026c*/ 	.short	0x0100
        /*026e*/ 	.byte	0x08
	.zero		1


	//   ....[5]....
        /*0270*/ 	.word	0x000003c0
        /*0274*/ 	.word	0x000000ff
        /*0278*/ 	.word	0x00036848
        /*027c*/ 	.short	0x0100
        /*027e*/ 	.byte	0x08
	.zero		1


	//   ....[6]....
        /*0280*/ 	.word	0x000004f0
        /*0284*/ 	.word	0x000000ff
        /*0288*/ 	.word	0x00036850
        /*028c*/ 	.short	0x0100
        /*028e*/ 	.byte	0x08
	.zero		1


	//   ....[7]....
        /*0290*/ 	.word	0x00000500
        /*0294*/ 	.word	0x000000ff
        /*0298*/ 	.word	0x00036860
        /*029c*/ 	.short	0x0100
        /*029e*/ 	.byte	0x08
	.zero		1


	//   ....[8]....
        /*02a0*/ 	.word	0x00000510
        /*02a4*/ 	.word	0x000000ff
        /*02a8*/ 	.word	0x00036858
        /*02ac*/ 	.short	0x0100
        /*02ae*/ 	.byte	0x08
	.zero		1


	//   ....[9]....
        /*02b0*/ 	.word	0x00000520
        /*02b4*/ 	.word	0x000000ff
        /*02b8*/ 	.word	0x00036868
        /*02bc*/ 	.short	0x0100
        /*02be*/ 	.byte	0x08
	.zero		1


	//   ....[10]....
        /*02c0*/ 	.word	0x00000610
        /*02c4*/ 	.word	0x000000ff
        /*02c8*/ 	.word	0x00036870
        /*02cc*/ 	.short	0x0100
        /*02ce*/ 	.byte	0x06
	.zero		1


	//   ....[11]....
        /*02d0*/ 	.word	0x00000620
        /*02d4*/ 	.word	0x000000ff
        /*02d8*/ 	.word	0x00036880
        /*02dc*/ 	.short	0x0100
        /*02de*/ 	.byte	0x06
	.zero		1


	//   ....[12]....
        /*02e0*/ 	.word	0x00000630
        /*02e4*/ 	.word	0x000000ff
        /*02e8*/ 	.word	0x00036878
        /*02ec*/ 	.short	0x0100
        /*02ee*/ 	.byte	0x06
	.zero		1


	//   ....[13]....
        /*02f0*/ 	.word	0x00000640
        /*02f4*/ 	.word	0x000000ff
        /*02f8*/ 	.word	0x00036888
        /*02fc*/ 	.short	0x0100
        /*02fe*/ 	.byte	0x06
	.zero		1


	//   ....[14]....
        /*0300*/ 	.word	0x00000770
        /*0304*/ 	.word	0x000000ff
        /*0308*/ 	.word	0x00036890
        /*030c*/ 	.short	0x0100
        /*030e*/ 	.byte	0x08
	.zero		1


	//   ....[15]....
        /*0310*/ 	.word	0x00000780
        /*0314*/ 	.word	0x000000ff
        /*0318*/ 	.word	0x000368a0
        /*031c*/ 	.short	0x0100
        /*031e*/ 	.byte	0x08
	.zero		1


	//   ....[16]....
        /*0320*/ 	.word	0x00000790
        /*0324*/ 	.word	0x000000ff
        /*0328*/ 	.word	0x00036898
        /*032c*/ 	.short	0x0100
        /*032e*/ 	.byte	0x08
	.zero		1


	//   ....[17]....
        /*0330*/ 	.word	0x000007a0
        /*0334*/ 	.word	0x000000ff
        /*0338*/ 	.word	0x000368a8
        /*033c*/ 	.short	0x0100
        /*033e*/ 	.byte	0x08
	.zero		1


	//   ....[18]....
        /*0340*/ 	.word	0x000008d0
        /*0344*/ 	.word	0x000000ff
        /*0348*/ 	.word	0x000368b0
        /*034c*/ 	.short	0x0100
        /*034e*/ 	.byte	0x08
	.zero		1


	//   ....[19]....
        /*0350*/ 	.word	0x000008e0
        /*0354*/ 	.word	0x000000ff
        /*0358*/ 	.word	0x000368c0
        /*035c*/ 	.short	0x0100
        /*035e*/ 	.byte	0x08
	.zero		1


	//   ....[20]....
        /*0360*/ 	.word	0x000008f0
        /*0364*/ 	.word	0x000000ff
        /*0368*/ 	.word	0x000368b8
        /*036c*/ 	.short	0x0100
        /*036e*/ 	.byte	0x08
	.zero		1


	//   ....[21]....
        /*0370*/ 	.word	0x00000900
        /*0374*/ 	.word	0x000000ff
        /*0378*/ 	.word	0x000368c8
        /*037c*/ 	.short	0x0100
        /*037e*/ 	.byte	0x08
	.zero		1


	//   ....[22]....
        /*0380*/ 	.word	0x000011d0
        /*0384*/ 	.word	0x000000ff
        /*0388*/ 	.word	0x00036800
        /*038c*/ 	.short	0x010a
        /*038e*/ 	.byte	0x06
	.zero		1


	//   ....[23]....
        /*0390*/ 	.word	0x00001270
        /*0394*/ 	.word	0x00000002
        /*0398*/ 	.word	0x00036830
        /*039c*/ 	.short	0x010a
        /*039e*/ 	.byte	0x3f
	.zero		1


	//   ....[24]....
        /*03a0*/ 	.word	0x000012f0
        /*03a4*/ 	.word	0x00000002
        /*03a8*/ 	.word	0x00036830
        /*03ac*/ 	.short	0x010a
        /*03ae*/ 	.byte	0x3f
	.zero		1


	//   ....[25]....
        /*03b0*/ 	.word	0x000041e0
        /*03b4*/ 	.word	0x00000002
        /*03b8*/ 	.word	0x00000000
        /*03bc*/ 	.short	0x0101
        /*03be*/ 	.byte	0x3f
	.zero		1


	//   ....[26]....
        /*03c0*/ 	.word	0x000059b0
        /*03c4*/ 	.word	0x000000ff
        /*03c8*/ 	.word	0x00036830
        /*03cc*/ 	.short	0x010a
        /*03ce*/ 	.byte	0x27
	.zero		1


	//   ....[27]....
        /*03d0*/ 	.word	0x000059f0
        /*03d4*/ 	.word	0x000000ff
        /*03d8*/ 	.word	0x00036830
        /*03dc*/ 	.short	0x010a
        /*03de*/ 	.byte	0x27
	.zero		1


	//   ....[28]....
        /*03e0*/ 	.word	0x00007f90
        /*03e4*/ 	.word	0x000000ff
        /*03e8*/ 	.word	0x00036850
        /*03ec*/ 	.short	0x010a
        /*03ee*/ 	.byte	0x04
	.zero		1


	//   ....[29]....
        /*03f0*/ 	.word	0x00007fd0
        /*03f4*/ 	.word	0x000000ff
        /*03f8*/ 	.word	0x00036850
        /*03fc*/ 	.short	0x010a
        /*03fe*/ 	.byte	0x04
	.zero		1


	//   ....[30]....
        /*0400*/ 	.word	0x00008ec0
        /*0404*/ 	.word	0x00000090
        /*0408*/ 	.word	0x00000000
        /*040c*/ 	.short	0x0101
        /*040e*/ 	.byte	0x3f
	.zero		1


	//   ....[31]....
        /*0410*/ 	.word	0x00008f70
        /*0414*/ 	.word	0x0000008a
        /*0418*/ 	.word	0x00000000
        /*041c*/ 	.short	0x0101
        /*041e*/ 	.byte	0x3f
	.zero		1


	//   ....[32]....
        /*0420*/ 	.word	0x00009ad0
        /*0424*/ 	.word	0x000000ff
        /*0428*/ 	.word	0x00036850
        /*042c*/ 	.short	0x010a
        /*042e*/ 	.byte	0x07
	.zero		1


	//   ....[33]....
        /*0430*/ 	.word	0x00009b10
        /*0434*/ 	.word	0x000000ff
        /*0438*/ 	.word	0x00036850
        /*043c*/ 	.short	0x010a
        /*043e*/ 	.byte	0x07
	.zero		1


	//   ....[34]....
        /*0440*/ 	.word	0x0000a5f0
        /*0444*/ 	.word	0x00000006
        /*0448*/ 	.word	0x00000000
        /*044c*/ 	.short	0x0101
        /*044e*/ 	.byte	0x3f
	.zero		1


	//   ....[35]....
        /*0450*/ 	.word	0x0000b300
        /*0454*/ 	.word	0x000000ff
        /*0458*/ 	.word	0x00000000
        /*045c*/ 	.short	0x0101
        /*045e*/ 	.byte	0x06
	.zero		1


	//   ....[36]....
        /*0460*/ 	.word	0x0000c1c0
        /*0464*/ 	.word	0x00000006
        /*0468*/ 	.word	0x00036840
        /*046c*/ 	.short	0x010a
        /*046e*/ 	.byte	0x3f
	.zero		1


	//   ....[37]....
        /*0470*/ 	.word	0x0000c720
        /*0474*/ 	.word	0x00000009
        /*0478*/ 	.word	0x00036820
        /*047c*/ 	.short	0x010a
        /*047e*/ 	.byte	0x3f
	.zero		1


	//   ....[38]....
        /*0480*/ 	.word	0x0000ca00
        /*0484*/ 	.word	0x00000002
        /*0488*/ 	.word	0x00036840
        /*048c*/ 	.short	0x010a
        /*048e*/ 	.byte	0x3f
	.zero		1


	//   ....[39]....
        /*0490*/ 	.word	0x0000ccc0
        /*0494*/ 	.word	0x00000002
        /*0498*/ 	.word	0x00000060
        /*049c*/ 	.short	0x010a
        /*049e*/ 	.byte	0x3f
	.zero		1


	//   ....[40]....
        /*04a0*/ 	.word	0x0000d250
        /*04a4*/ 	.word	0x00000002
        /*04a8*/ 	.word	0x00036840
        /*04ac*/ 	.short	0x010a
        /*04ae*/ 	.byte	0x3f
	.zero		1


	//   ....[41]....
        /*04b0*/ 	.word	0x0000d510
        /*04b4*/ 	.word	0x00000002
        /*04b8*/ 	.word	0x00000060
        /*04bc*/ 	.short	0x010a
        /*04be*/ 	.byte	0x3f
	.zero		1


	//   ....[42]....
        /*04c0*/ 	.word	0x0000d9d0
        /*04c4*/ 	.word	0x00000002
        /*04c8*/ 	.word	0x00036840
        /*04cc*/ 	.short	0x010a
        /*04ce*/ 	.byte	0x3f
	.zero		1


	//   ....[43]....
        /*04d0*/ 	.word	0x0000dcb0
        /*04d4*/ 	.word	0x00000002
        /*04d8*/ 	.word	0x00000060
        /*04dc*/ 	.short	0x010a
        /*04de*/ 	.byte	0x3f
	.zero		1


	//   ....[44]....
        /*04e0*/ 	.word	0x0000e030
        /*04e4*/ 	.word	0x00000003
        /*04e8*/ 	.word	0x00036860
        /*04ec*/ 	.short	0x010a
        /*04ee*/ 	.byte	0x3f
	.zero		1


	//   ....[45]....
        /*04f0*/ 	.word	0x0000e400
        /*04f4*/ 	.word	0x00000000
        /*04f8*/ 	.word	0x00036820
        /*04fc*/ 	.short	0x010a
        /*04fe*/ 	.byte	0x3f
	.zero		1


	//   ....[46]....
        /*0500*/ 	.word	0x0000e5c0
        /*0504*/ 	.word	0x00000006
        /*0508*/ 	.word	0x00000000
        /*050c*/ 	.short	0x010a
        /*050e*/ 	.byte	0x3f
	.zero		1


	//   ....[47]....
        /*0510*/ 	.word	0x0000e630
        /*0514*/ 	.word	0x00000003
        /*0518*/ 	.word	0x00000000
        /*051c*/ 	.short	0x010a
        /*051e*/ 	.byte	0x3f
	.zero		1


	//   ....[48]....
        /*0520*/ 	.word	0x0000e690
        /*0524*/ 	.word	0x00000010
        /*0528*/ 	.word	0x00000000
        /*052c*/ 	.short	0x010a
        /*052e*/ 	.byte	0x3f
	.zero		1


	//   ....[49]....
        /*0530*/ 	.word	0x0000e6c0
        /*0534*/ 	.word	0x00000003
        /*0538*/ 	.word	0x00000000
        /*053c*/ 	.short	0x010a
        /*053e*/ 	.byte	0x3f
	.zero		1


	//   ....[50]....
        /*0540*/ 	.word	0x0000e740
        /*0544*/ 	.word	0x00000003
        /*0548*/ 	.word	0x00036800
        /*054c*/ 	.short	0x010a
        /*054e*/ 	.byte	0x3f
	.zero		1


	//   ....[51]....
        /*0550*/ 	.word	0x0000e790
        /*0554*/ 	.word	0x00000002
        /*0558*/ 	.word	0x00036830
        /*055c*/ 	.short	0x010a
        /*055e*/ 	.byte	0x3f
	.zero		1


	//   ....[52]....
        /*0560*/ 	.word	0x0000e7f0
        /*0564*/ 	.word	0x00000003
        /*0568*/ 	.word	0x00036830
        /*056c*/ 	.short	0x010a
        /*056e*/ 	.byte	0x3f
	.zero		1


	//   ....[53]....
        /*0570*/ 	.word	0x0000e850
        /*0574*/ 	.word	0x00000003
        /*0578*/ 	.word	0x00036850
        /*057c*/ 	.short	0x010a
        /*057e*/ 	.byte	0x3f
	.zero		1


	//   ....[54]....
        /*0580*/ 	.word	0x0000e8b0
        /*0584*/ 	.word	0x00000009
        /*0588*/ 	.word	0x00036850
        /*058c*/ 	.short	0x010a
        /*058e*/ 	.byte	0x3f
	.zero		1


	//   ....[55]....
        /*0590*/ 	.word	0x0000ea50
        /*0594*/ 	.word	0x00000006
        /*0598*/ 	.word	0x00036840
        /*059c*/ 	.short	0x010a
        /*059e*/ 	.byte	0x3f
	.zero		1


	//   ....[56]....
        /*05a0*/ 	.word	0x0000ead0
        /*05a4*/ 	.word	0x00000007
        /*05a8*/ 	.word	0x00036820
        /*05ac*/ 	.short	0x010a
        /*05ae*/ 	.byte	0x3f
	.zero		1


	//   ....[57]....
        /*05b0*/ 	.word	0x0000eb20
        /*05b4*/ 	.word	0x00000002
        /*05b8*/ 	.word	0x00036840
        /*05bc*/ 	.short	0x010a
        /*05be*/ 	.byte	0x3f
	.zero		1


	//   ....[58]....
        /*05c0*/ 	.word	0x0000eb70
        /*05c4*/ 	.word	0x00000002
        /*05c8*/ 	.word	0x00000060
        /*05cc*/ 	.short	0x010a
        /*05ce*/ 	.byte	0x3f
	.zero		1


	//   ....[59]....
        /*05d0*/ 	.word	0x0000ebc0
        /*05d4*/ 	.word	0x00000002
        /*05d8*/ 	.word	0x00036840
        /*05dc*/ 	.short	0x010a
        /*05de*/ 	.byte	0x3f
	.zero		1


	//   ....[60]....
        /*05e0*/ 	.word	0x0000ec10
        /*05e4*/ 	.word	0x00000002
        /*05e8*/ 	.word	0x00000060
        /*05ec*/ 	.short	0x010a
        /*05ee*/ 	.byte	0x3f
	.zero		1


	//   ....[61]....
        /*05f0*/ 	.word	0x0000ec60
        /*05f4*/ 	.word	0x00000002
        /*05f8*/ 	.word	0x00036840
        /*05fc*/ 	.short	0x010a
        /*05fe*/ 	.byte	0x3f
	.zero		1


	//   ....[62]....
        /*0600*/ 	.word	0x0000ecb0
        /*0604*/ 	.word	0x00000002
        /*0608*/ 	.word	0x00000060
        /*060c*/ 	.short	0x010a
        /*060e*/ 	.byte	0x3f
	.zero		1


	//   ....[63]....
        /*0610*/ 	.word	0x0000ed00
        /*0614*/ 	.word	0x00000003
        /*0618*/ 	.word	0x00036860
        /*061c*/ 	.short	0x010a
        /*061e*/ 	.byte	0x3f
	.zero		1


	//   ....[64]....
        /*0620*/ 	.word	0x0000ed50
        /*0624*/ 	.word	0x00000000
        /*0628*/ 	.word	0x00036820
        /*062c*/ 	.short	0x010a
        /*062e*/ 	.byte	0x3f
	.zero		1


	//   ....[65]....
        /*0630*/ 	.word	0x0000eef0
        /*0634*/ 	.word	0x00000006
        /*0638*/ 	.word	0x00000000
        /*063c*/ 	.short	0x010a
        /*063e*/ 	.byte	0x3f
	.zero		1


	//   ....[66]....
        /*0640*/ 	.word	0x0000ef40
        /*0644*/ 	.word	0x00000003
        /*0648*/ 	.word	0x00000000
        /*064c*/ 	.short	0x010a
        /*064e*/ 	.byte	0x3f
	.zero		1


	//   ....[67]....
        /*0650*/ 	.word	0x0000ef90
        /*0654*/ 	.word	0x00000010
        /*0658*/ 	.word	0x00000000
        /*065c*/ 	.short	0x010a
        /*065e*/ 	.byte	0x3f
	.zero		1


	//----- nvinfo : EIATTR_NUM_MBARRIERS
	.align		4
.L_653:
        /*0660*/ 	.byte	0x03, 0x38
        /*0662*/ 	.short	0x0016


	//----- nvinfo : EIATTR_EXIT_INSTR_OFFSETS
	.align		4
        /*0664*/ 	.byte	0x04, 0x1c
        /*0666*/ 	.short	(.L_655 - .L_654)


	//   ....[0]....
.L_654:
        /*0668*/ 	.word	0x00000a20


	//   ....[1]....
        /*066c*/ 	.word	0x0000b400


	//   ....[2]....
        /*0670*/ 	.word	0x0000b460


	//   ....[3]....
        /*0674*/ 	.word	0x0000e710


	//----- nvinfo : EIATTR_MAX_THREADS
	.align		4
.L_655:
        /*0678*/ 	.byte	0x04, 0x05
        /*067a*/ 	.short	(.L_657 - .L_656)
.L_656:
        /*067c*/ 	.word	0x00000180
        /*0680*/ 	.word	0x00000001
        /*0684*/ 	.word	0x00000001


	//----- nvinfo : EIATTR_CRS_STACK_SIZE
	.align		4
.L_657:
        /*0688*/ 	.byte	0x04, 0x1e
        /*068a*/ 	.short	(.L_659 - .L_658)
.L_658:
        /*068c*/ 	.word	0x00000000


	//----- nvinfo : EIATTR_CBANK_PARAM_SIZE
	.align		4
.L_659:
        /*0690*/ 	.byte	0x03, 0x19
        /*0692*/ 	.short	0x0bf0


	//----- nvinfo : EIATTR_PARAM_CBANK
	.align		4
        /*0694*/ 	.byte	0x04, 0x0a
        /*0696*/ 	.short	(.L_661 - .L_660)
	.align		4
.L_660:
        /*0698*/ 	.word	index@(.nv.constant0._ZN7cutlass13device_kernelIN5flash11enable_sm90INS1_16FlashAttnFwdSm90INS1_25CollectiveMainloopFwdSm90ILi2EN4cute5tupleIJNS5_1CILi1EEES8_S8_EEENS6_IJNS7_ILi128EEENS7_ILi112EEENS7_ILi192EEEEEELi192ENS_6half_tEfNS_4arch4Sm90ELb0ELb0ELb0ELb0ELb0ELb0ELb0ELb1ELb1ELb0ELb0ELb0EEENS1_21CollectiveEpilogueFwdINS6_IJSA_SC_SB_EEES9_SE_SG_Li256ELb0ELb0ELb0ELb0EEENS1_29StaticPersistentTileSchedulerILb0EEEEEEEEEvNT_6ParamsE)
        /*069c*/ 	.short	0x0210
        /*069e*/ 	.short	0x0bf0


	//----- nvinfo : EIATTR_SW_WAR
	.align		4
.L_661:
        /*06a0*/ 	.byte	0x04, 0x36
        /*06a2*/ 	.short	(.L_663 - .L_662)
.L_662:
        /*06a4*/ 	.word	0x00000008
.L_663:


//--------------------- .nv.info._ZN7cutlass13device_kernelIN5flash11enable_sm90INS1_16FlashAttnFwdSm90INS1_25CollectiveMainloopFwdSm90ILi2EN4cute5tupleIJNS5_1CILi2EEENS7_ILi1EEES9_EEENS6_IJNS7_ILi128EEENS7_ILi112EEENS7_ILi192EEEEEELi192ENS_6half_tEfNS_4arch4Sm90ELb0ELb0ELb0ELb0ELb0ELb0ELb0ELb1ELb1ELb0ELb0ELb0EEENS1_21CollectiveEpilogueFwdINS6_IJSB_SD_SC_EEESA_SF_SH_Li256ELb0ELb0ELb0ELb0EEENS1_29StaticPersistentTileSchedulerILb0EEEEEEEEEvNT_6ParamsE --------------------------
	.section	.nv.info._ZN7cutlass13device_kernelIN5flash11enable_sm90INS1_16FlashAttnFwdSm90INS1_25CollectiveMainloopFwdSm90ILi2EN4cute5tupleIJNS5_1CILi2EEENS7_ILi1EEES9_EEENS6_IJNS7_ILi128EEENS7_ILi112EEENS7_ILi192EEEEEELi192ENS_6half_tEfNS_4arch4Sm90ELb0ELb0ELb0ELb0ELb0ELb0ELb0ELb1ELb1ELb0ELb0ELb0EEENS1_21CollectiveEpilogueFwdINS6_IJSB_SD_SC_EEESA_SF_SH_Li256ELb0ELb0ELb0ELb0EEENS1_29StaticPersistentTileSchedulerILb0EEEEEEEEEvNT_6ParamsE,"",@"SHT_CUDA_INFO"
	.sectionflags	@""
	.align	4


	//----- nvinfo : EIATTR_CUDA_API_VERSION
	.align		4
        /*0000*/ 	.byte	0x04, 0x37
        /*0002*/ 	.short	(.L_665 - .L_664)
.L_664:
        /*0004*/ 	.word	0x00000082


	//----- nvinfo : EIATTR_KPARAM_INFO
	.align		4
.L_665:
        /*0008*/ 	.byte	0x04, 0x17
        /*000a*/ 	.short	(.L_667 - .L_666)
.L_666:
        /*000c*/ 	.word	0x00000000
        /*0010*/ 	.short	0x0000
        /*0012*/ 	.short	0x0070
        /*0014*/ 	.byte	0x00, 0xf0, 0x01, 0x2e


	//----- nvinfo : EIATTR_SPARSE_MMA_MASK
	.align		4
.L_667:
        /*0018*/ 	.byte	0x03, 0x50
        /*001a*/ 	.short	0x0000


	//----- nvinfo : EIATTR_MAXREG_COUNT
	.align		4
        /*001c*/ 	.byte	0x03, 0x1b
        /*001e*/ 	.short	0x00a8


	//----- nvinfo : EIATTR_NUM_BARRIERS
	.align		4
        /*0020*/ 	.byte	0x02, 0x4c
        /*0022*/ 	.byte	0x09
	.zero		1


	//----- nvinfo : EIATTR_EXTERNS
	.align		4
        /*0024*/ 	.byte	0x04, 0x0f
        /*0026*/ 	.short	(.L_669 - .L_668)


	//   ....[0]....
	.align		4
.L_668:
        /*0028*/ 	.word	index@(__assertfail)


	//----- nvinfo : EIATTR_ANNOTATIONS
	.align		4
.L_669:
        /*002c*/ 	.byte	0x04, 0x55
        /*002e*/ 	.short	(.L_671 - .L_670)


	//   ....[0]....
.L_670:
        /* <DEDUP_REMOVED lines=26> */


	//----- nvinfo : EIATTR_MERCURY_ISA_VERSION
	.align		4
.L_671:
        /*01b8*/ 	.byte	0x03, 0x5f
        /*01ba*/ 	.short	0x0101


	//----- nvinfo : EIATTR_INT_WARP_WIDE_INSTR_OFFSETS
	.align		4
        /*01bc*/ 	.byte	0x04, 0x31
        /*01be*/ 	.short	(.L_673 - .L_672)


	//   ....[0]....
.L_672:
        /*01c0*/ 	.word	0x00000180


	//   ....[1]....
        /*01c4*/ 	.word	0x00000220


	//   ....[2]....
        /*01c8*/ 	.word	0x00000290


	//   ....[3]....
        /*01cc*/ 	.word	0x0000bac0


	//   ....[4]....
        /*01d0*/ 	.word	0x0000baf0


	//   ....[5]....
        /*01d4*/ 	.word	0x0000bbd0


	//   ....[6]....
        /*01d8*/ 	.word	0x0000bcb0


	//----- nvinfo : EIATTR_COOP_GROUP_MASK_REGIDS
	.align		4
.L_673:
        /*01dc*/ 	.byte	0x04, 0x29
        /*01de*/ 	.short	(.L_675 - .L_674)


	//   ....[0]....
.L_674:
        /*01e0*/ 	.word	0xffffffff


	//   ....[1]....
        /*01e4*/ 	.word	0xffffffff


	//   ....[2]....
        /*01e8*/ 	.word	0xffffffff


	//   ....[3]....
        /*01ec*/ 	.word	0xffffffff


	//   ....[4]....
        /*01f0*/ 	.word	0xffffffff


	//   ....[5]....
        /*01f4*/ 	.word	0xffffffff


	//   ....[6]....
        /*01f8*/ 	.word	0xffffffff


	//   ....[7]....
        /*01fc*/ 	.word	0xffffffff


	//   ....[8]....
        /*0200*/ 	.word	0xffffffff


	//   ....[9]....
        /*0204*/ 	.word	0xffffffff


	//   ....[10]....
        /*0208*/ 	.word	0xffffffff


	//   ....[11]....
        /*020c*/ 	.word	0xffffffff


	//   ....[12]....
        /*0210*/ 	.word	0xffffffff


	//   ....[13]....
        /*0214*/ 	.word	0xffffffff


	//   ....[14]....
        /*0218*/ 	.word	0xffffffff


	//   ....[15]....
        /*021c*/ 	.word	0xffffffff


	//   ....[16]....
        /*0220*/ 	.word	0xffffffff


	//   ....[17]....
        /*0224*/ 	.word	0xffffffff


	//   ....[18]....
        /*0228*/ 	.word	0xffffffff


	//   ....[19]....
        /*022c*/ 	.word	0xffffffff


	//   ....[20]....
        /*0230*/ 	.word	0xffffffff


	//   ....[21]....
        /*0234*/ 	.word	0xffffffff


	//   ....[22]....
        /*0238*/ 	.word	0xffffffff


	//   ....[23]....
        /*023c*/ 	.word	0xffffffff


	//   ....[24]....
        /*0240*/ 	.word	0x0500000f


	//   ....[25]....
        /*0244*/ 	.word	0x0500000f


	//----- nvinfo : EIATTR_COOP_GROUP_INSTR_OFFSETS
	.align		4
.L_675:
        /*0248*/ 	.byte	0x04, 0x28
        /*024a*/ 	.short	(.L_677 - .L_676)


	//   ....[0]....
.L_676:
        /*024c*/ 	.word	0x00000060


	//   ....[1]....
        /*0250*/ 	.word	0x00000190


	//   ....[2]....
        /*0254*/ 	.word	0x00000230


	//   ....[3]....
        /*0258*/ 	.word	0x00000410


	//   ....[4]....
        /*025c*/ 	.word	0x00000640


	//   ....[5]....
        /*0260*/ 	.word	0x00000890


	//   ....[6]....
        /*0264*/ 	.word	0x00000b10


	//   ....[7]....
        /*0268*/ 	.word	0x00000e40


	//   ....[8]....
        /*026c*/ 	.word	0x000012c0


	//   ....[9]....
        /*0270*/ 	.word	0x00004210


	//   ....[10]....
        /*0274*/ 	.word	0x00004310


	//   ....[11]....
        /*0278*/ 	.word	0x00004810


	//   ....[12]....
        /*027c*/ 	.word	0x00004860


	//   ....[13]....
        /*0280*/ 	.word	0x00008330


	//   ....[14]....
        /*0284*/ 	.word	0x00008340


	//   ....[15]....
        /*0288*/ 	.word	0x00008380


	//   ....[16]....
        /*028c*/ 	.word	0x00008390


	//   ....[17]....
        /*0290*/ 	.word	0x000098b0


	//   ....[18]....
        /*0294*/ 	.word	0x000098e0


	//   ....[19]....
        /*0298*/ 	.word	0x00009970


	//   ....[20]....
        /*029c*/ 	.word	0x00009990


	//   ....[21]....
        /*02a0*/ 	.word	0x0000ae30


	//   ....[22]....
        /*02a4*/ 	.word	0x0000b170


	//   ....[23]....
        /*02a8*/ 	.word	0x0000e4b0


	//   ....[24]....
        /*02ac*/ 	.word	0x0000e9a0


	//   ....[25]....
        /*02b0*/ 	.word	0x0000ee40


	//----- nvinfo : EIATTR_REG_RECONFIG
	.align		4
.L_677:
        /*02b4*/ 	.byte	0x01, 0x54
	.zero		2


	//----- nvinfo : EIATTR_SYSCALL_OFFSETS
	.align		4
        /*02b8*/ 	.byte	0x04, 0x46
        /*02ba*/ 	.short	(.L_679 - .L_678)


	//   ....[0]....
.L_678:
        /*02bc*/ 	.word	0x00001650


	//   ....[1]....
        /*02c0*/ 	.word	0x0000b6d0


	//   ....[2]....
        /*02c4*/ 	.word	0x0000b810


	//   ....[3]....
        /*02c8*/ 	.word	0x0000b910


	//----- nvinfo : EIATTR_MBARRIER_INSTR_OFFSETS
	.align		4
.L_679:
        /*02cc*/ 	.byte	0x04, 0x39
        /*02ce*/ 	.short	(.L_681 - .L_680)


	//   ....[0]....
.L_680:
        /*02d0*/ 	.word	0x000002b0
        /*02d4*/ 	.word	0x000000ff
        /*02d8*/ 	.word	0x00036800
        /*02dc*/ 	.short	0x0100
        /*02de*/ 	.byte	0x08
	.zero		1


	//   ....[1]....
        /*02e0*/ 	.word	0x000002c0
        /*02e4*/ 	.word	0x000000ff
        /*02e8*/ 	.word	0x00036820
        /*02ec*/ 	.short	0x0100
        /*02ee*/ 	.byte	0x08
	.zero		1


	//   ....[2]....
        /*02f0*/ 	.word	0x000003b0
        /*02f4*/ 	.word	0x000000ff
        /*02f8*/ 	.word	0x00036830
        /*02fc*/ 	.short	0x0100
        /*02fe*/ 	.byte	0x08
	.zero		1


	//   ....[3]....
        /*0300*/ 	.word	0x000003c0
        /*0304*/ 	.word	0x000000ff
        /*0308*/ 	.word	0x00036840
        /*030c*/ 	.short	0x0100
        /*030e*/ 	.byte	0x08
	.zero		1


	//   ....[4]....
        /*0310*/ 	.word	0x000003d0
        /*0314*/ 	.word	0x000000ff
        /*0318*/ 	.word	0x00036838
        /*031c*/ 	.short	0x0100
        /*031e*/ 	.byte	0x08
	.zero		1


	//   ....[5]....
        /*0320*/ 	.word	0x000003e0
        /*0324*/ 	.word	0x000000ff
        /*0328*/ 	.word	0x00036848
        /*032c*/ 	.short	0x0100
        /*032e*/ 	.byte	0x08
	.zero		1


	//   ....[6]....
        /*0330*/ 	.word	0x000005f0
        /*0334*/ 	.word	0x000000ff
        /*0338*/ 	.word	0x00036850
        /*033c*/ 	.short	0x0100
        /*033e*/ 	.byte	0x08
	.zero		1


	//   ....[7]....
        /*0340*/ 	.word	0x00000600
        /*0344*/ 	.word	0x000000ff
        /*0348*/ 	.word	0x00036860
        /*034c*/ 	.short	0x0100
        /*034e*/ 	.byte	0x08
	.zero		1


	//   ....[8]....
        /*0350*/ 	.word	0x00000610
        /*0354*/ 	.word	0x000000ff
        /*0358*/ 	.word	0x00036858
        /*035c*/ 	.short	0x0100
        /*035e*/ 	.byte	0x08
	.zero		1


	//   ....[9]....
        /*0360*/ 	.word	0x00000620
        /*0364*/ 	.word	0x000000ff
        /*0368*/ 	.word	0x00036868
        /*036c*/ 	.short	0x0100
        /*036e*/ 	.byte	0x08
	.zero		1


	//   ....[10]....
        /*0370*/ 	.word	0x00000840
        /*0374*/ 	.word	0x000000ff
        /*0378*/ 	.word	0x00036870
        /*037c*/ 	.short	0x0100
        /*037e*/ 	.byte	0x08
	.zero		1


	//   ....[11]....
        /*0380*/ 	.word	0x00000850
        /*0384*/ 	.word	0x000000ff
        /*0388*/ 	.word	0x00036880
        /*038c*/ 	.short	0x0100
        /*038e*/ 	.byte	0x08
	.zero		1


	//   ....[12]....
        /*0390*/ 	.word	0x00000860
        /*0394*/ 	.word	0x000000ff
        /*0398*/ 	.word	0x00036878
        /*039c*/ 	.short	0x0100
        /*039e*/ 	.byte	0x08
	.zero		1


	//   ....[13]....
        /*03a0*/ 	.word	0x00000870
        /*03a4*/ 	.word	0x000000ff
        /*03a8*/ 	.word	0x00036888
        /*03ac*/ 	.short	0x0100
        /*03ae*/ 	.byte	0x08
	.zero		1


	//   ....[14]....
        /*03b0*/ 	.word	0x00000ac0
        /*03b4*/ 	.word	0x000000ff
        /*03b8*/ 	.word	0x00036890
        /*03bc*/ 	.short	0x0100
        /*03be*/ 	.byte	0x08
	.zero		1


	//   ....[15]....
        /*03c0*/ 	.word	0x00000ad0
        /*03c4*/ 	.word	0x000000ff
        /*03c8*/ 	.word	0x000368a0
        /*03cc*/ 	.short	0x0100
        /*03ce*/ 	.byte	0x08
	.zero		1


	//   ....[16]....
        /*03d0*/ 	.word	0x00000ae0
        /*03d4*/ 	.word	0x000000ff
        /*03d8*/ 	.word	0x00036898
        /*03dc*/ 	.short	0x0100
        /*03de*/ 	.byte	0x08
	.zero		1


	//   ....[17]....
        /*03e0*/ 	.word	0x00000af0
        /*03e4*/ 	.word	0x000000ff
        /*03e8*/ 	.word	0x000368a8
        /*03ec*/ 	.short	0x0100
        /*03ee*/ 	.byte	0x08
	.zero		1


	//   ....[18]....
        /*03f0*/ 	.word	0x00000d90
        /*03f4*/ 	.word	0x000000ff
        /*03f8*/ 	.word	0x000368b0
        /*03fc*/ 	.short	0x0100
        /*03fe*/ 	.byte	0x08
	.zero		1


	//   ....[19]....
        /*0400*/ 	.word	0x00000da0
        /*0404*/ 	.word	0x000000ff
        /*0408*/ 	.word	0x000368c0
        /*040c*/ 	.short	0x0100
        /*040e*/ 	.byte	0x08
	.zero		1


	//   ....[20]....
        /*0410*/ 	.word	0x00000db0
        /*0414*/ 	.word	0x000000ff
        /*0418*/ 	.word	0x000368b8
        /*041c*/ 	.short	0x0100
        /*041e*/ 	.byte	0x08
	.zero		1


	//   ....[21]....
        /*0420*/ 	.word	0x00000dc0
        /*0424*/ 	.word	0x000000ff
        /*0428*/ 	.word	0x000368c8
        /*042c*/ 	.short	0x0100
        /*042e*/ 	.byte	0x08
	.zero		1


	//   ....[22]....
        /*0430*/ 	.word	0x000016a0
        /*0434*/ 	.word	0x000000ff
        /*0438*/ 	.word	0x00036800
        /*043c*/ 	.short	0x010a
        /*043e*/ 	.byte	0x04
	.zero		1


	//   ....[23]....
        /*0440*/ 	.word	0x00001730
        /*0444*/ 	.word	0x00000002
        /*0448*/ 	.word	0x00036830
        /*044c*/ 	.short	0x010a
        /*044e*/ 	.byte	0x3f
	.zero		1


	//   ....[24]....
        /*0450*/ 	.word	0x00001770
        /*0454*/ 	.word	0x00000002
        /*0458*/ 	.word	0x00036830
        /*045c*/ 	.short	0x010a
        /*045e*/ 	.byte	0x3f
	.zero		1


	//   ....[25]....
        /*0460*/ 	.word	0x00004ae0
        /*0464*/ 	.word	0x00000002
        /*0468*/ 	.word	0x00000000
        /*046c*/ 	.short	0x0101
        /*046e*/ 	.byte	0x3f
	.zero		1


	//   ....[26]....
        /*0470*/ 	.word	0x00005690
        /*0474*/ 	.word	0x000000ff
        /*0478*/ 	.word	0x00036830
        /*047c*/ 	.short	0x010a
        /*047e*/ 	.byte	0x27
	.zero		1


	//   ....[27]....
        /*0480*/ 	.word	0x000056d0
        /*0484*/ 	.word	0x000000ff
        /*0488*/ 	.word	0x00036830
        /*048c*/ 	.short	0x010a
        /*048e*/ 	.byte	0x27
	.zero		1


	//   ....[28]....
        /*0490*/ 	.word	0x00007c70
        /*0494*/ 	.word	0x000000ff
        /*0498*/ 	.word	0x00036850
        /*049c*/ 	.short	0x010a
        /*049e*/ 	.byte	0x05
	.zero		1


	//   ....[29]....
        /*04a0*/ 	.word	0x00007cb0
        /*04a4*/ 	.word	0x000000ff
        /*04a8*/ 	.word	0x00036850
        /*04ac*/ 	.short	0x010a
        /*04ae*/ 	.byte	0x05
	.zero		1


	//   ....[30]....
        /*04b0*/ 	.word	0x00008d30
        /*04b4*/ 	.word	0x00000005
        /*04b8*/ 	.word	0x00000000
        /*04bc*/ 	.short	0x0101
        /*04be*/ 	.byte	0x3f
	.zero		1


	//   ....[31]....
        /*04c0*/ 	.word	0x00009170
        /*04c4*/ 	.word	0x0000007a
        /*04c8*/ 	.word	0x00000000
        /*04cc*/ 	.short	0x0101
        /*04ce*/ 	.byte	0x3f
	.zero		1


	//   ....[32]....
        /*04d0*/ 	.word	0x00009820
        /*04d4*/ 	.word	0x000000ff
        /*04d8*/ 	.word	0x00036850
        /*04dc*/ 	.short	0x010a
        /*04de*/ 	.byte	0x05
	.zero		1


	//   ....[33]....
        /*04e0*/ 	.word	0x00009860
        /*04e4*/ 	.word	0x000000ff
        /*04e8*/ 	.word	0x00036850
        /*04ec*/ 	.short	0x010a
        /*04ee*/ 	.byte	0x05
	.zero		1


	//   ....[34]....
        /*04f0*/ 	.word	0x0000a800
        /*04f4*/ 	.word	0x00000004
        /*04f8*/ 	.word	0x00000000
        /*04fc*/ 	.short	0x0101
        /*04fe*/ 	.byte	0x3f
	.zero		1


	//   ....[35]....
        /*0500*/ 	.word	0x0000b060
        /*0504*/ 	.word	0x000000ff
        /*0508*/ 	.word	0x00000000
        /*050c*/ 	.short	0x0101
        /*050e*/ 	.byte	0x07
	.zero		1


	//   ....[36]....
        /*0510*/ 	.word	0x0000b070
        /*0514*/ 	.word	0x000000ff
        /*0518*/ 	.word	0x00000000
        /*051c*/ 	.short	0x0101
        /*051e*/ 	.byte	0x06
	.zero		1


	//   ....[37]....
        /*0520*/ 	.word	0x0000c030
        /*0524*/ 	.word	0x00000005
        /*0528*/ 	.word	0x00036840
        /*052c*/ 	.short	0x010a
        /*052e*/ 	.byte	0x3f
	.zero		1


	//   ....[38]....
        /*0530*/ 	.word	0x0000c5f0
        /*0534*/ 	.word	0x0000000a
        /*0538*/ 	.word	0x00036820
        /*053c*/ 	.short	0x010a
        /*053e*/ 	.byte	0x3f
	.zero		1


	//   ....[39]....
        /*0540*/ 	.word	0x0000c8e0
        /*0544*/ 	.word	0x00000002
        /*0548*/ 	.word	0x00036840
        /*054c*/ 	.short	0x010a
        /*054e*/ 	.byte	0x3f
	.zero		1


	//   ....[40]....
        /*0550*/ 	.word	0x0000cbe0
        /*0554*/ 	.word	0x00000002
        /*0558*/ 	.word	0x00036860
        /*055c*/ 	.short	0x010a
        /*055e*/ 	.byte	0x3f
	.zero		1


	//   ....[41]....
        /*0560*/ 	.word	0x0000d160
        /*0564*/ 	.word	0x00000002
        /*0568*/ 	.word	0x00036840
        /*056c*/ 	.short	0x010a
        /*056e*/ 	.byte	0x3f
	.zero		1


	//   ....[42]....
        /*0570*/ 	.word	0x0000d460
        /*0574*/ 	.word	0x00000002
        /*0578*/ 	.word	0x00036860
        /*057c*/ 	.short	0x010a
        /*057e*/ 	.byte	0x3f
	.zero		1


	//   ....[43]....
        /*0580*/ 	.word	0x0000d960
        /*0584*/ 	.word	0x00000002
        /*0588*/ 	.word	0x00036840
        /*058c*/ 	.short	0x010a
        /*058e*/ 	.byte	0x3f
	.zero		1


	//   ....[44]....
        /*0590*/ 	.word	0x0000dc60
        /*0594*/ 	.word	0x00000002
        /*0598*/ 	.word	0x00036860
        /*059c*/ 	.short	0x010a
        /*059e*/ 	.byte	0x3f
	.zero		1


	//   ....[45]....
        /*05a0*/ 	.word	0x0000dff0
        /*05a4*/ 	.word	0x00000002
        /*05a8*/ 	.word	0x00036860
        /*05ac*/ 	.short	0x010a
        /*05ae*/ 	.byte	0x3f
	.zero		1


	//   ....[46]....
        /*05b0*/ 	.word	0x0000e430
        /*05b4*/ 	.word	0x00000000
        /*05b8*/ 	.word	0x00036820
        /*05bc*/ 	.short	0x010a
        /*05be*/ 	.byte	0x3f
	.zero		1


	//   ....[47]....
        /*05c0*/ 	.word	0x0000e5d0
        /*05c4*/ 	.word	0x00000006
        /*05c8*/ 	.word	0x00000000
        /*05cc*/ 	.short	0x010a
        /*05ce*/ 	.byte	0x3f
	.zero		1


	//   ....[48]....
        /*05d0*/ 	.word	0x0000e640
        /*05d4*/ 	.word	0x00000003
        /*05d8*/ 	.word	0x00000000
        /*05dc*/ 	.short	0x010a
        /*05de*/ 	.byte	0x3f
	.zero		1


	//   ....[49]....
        /*05e0*/ 	.word	0x0000e6a0
        /*05e4*/ 	.word	0x00000010
        /*05e8*/ 	.word	0x00000000
        /*05ec*/ 	.short	0x010a
        /*05ee*/ 	.byte	0x3f
	.zero		1


	//   ....[50]....
        /*05f0*/ 	.word	0x0000e6d0
        /*05f4*/ 	.word	0x00000003
        /*05f8*/ 	.word	0x00000000
        /*05fc*/ 	.short	0x010a
        /*05fe*/ 	.byte	0x3f
	.zero		1


	//   ....[51]....
        /*0600*/ 	.word	0x0000e750
        /*0604*/ 	.word	0x00000003
        /*0608*/ 	.word	0x00036800
        /*060c*/ 	.short	0x010a
        /*060e*/ 	.byte	0x3f
	.zero		1


	//   ....[52]....
        /*0610*/ 	.word	0x0000e7a0
        /*0614*/ 	.word	0x00000002
        /*0618*/ 	.word	0x00036830
        /*061c*/ 	.short	0x010a
        /*061e*/ 	.byte	0x3f
	.zero		1


	//   ....[53]....
        /*0620*/ 	.word	0x0000e800
        /*0624*/ 	.word	0x00000003
        /*0628*/ 	.word	0x00036830
        /*062c*/ 	.short	0x010a
        /*062e*/ 	.byte	0x3f
	.zero		1


	//   ....[54]....
        /*0630*/ 	.word	0x0000e860
        /*0634*/ 	.word	0x00000003
        /*0638*/ 	.word	0x00036850
        /*063c*/ 	.short	0x010a
        /*063e*/ 	.byte	0x3f
	.zero		1


	//   ....[55]....
        /*0640*/ 	.word	0x0000e8c0
        /*0644*/ 	.word	0x00000007
        /*0648*/ 	.word	0x00036850
        /*064c*/ 	.short	0x010a
        /*064e*/ 	.byte	0x3f
	.zero		1


	//   ....[56]....
        /*0650*/ 	.word	0x0000ea60
        /*0654*/ 	.word	0x00000005
        /*0658*/ 	.word	0x00036840
        /*065c*/ 	.short	0x010a
        /*065e*/ 	.byte	0x3f
	.zero		1


	//   ....[57]....
        /*0660*/ 	.word	0x0000eae0
        /*0664*/ 	.word	0x00000007
        /*0668*/ 	.word	0x00036820
        /*066c*/ 	.short	0x010a
        /*066e*/ 	.byte	0x3f
	.zero		1


	//   ....[58]....
        /*0670*/ 	.word	0x0000eb30
        /*0674*/ 	.word	0x00000002
        /*0678*/ 	.word	0x00036840
        /*067c*/ 	.short	0x010a
        /*067e*/ 	.byte	0x3f
	.zero		1


	//   ....[59]....
        /*0680*/ 	.word	0x0000eb80
        /*0684*/ 	.word	0x00000002
        /*0688*/ 	.word	0x00036860
        /*068c*/ 	.short	0x010a
        /*068e*/ 	.byte	0x3f
	.zero		1


	//   ....[60]....
        /*0690*/ 	.word	0x0000ebd0
        /*0694*/ 	.word	0x00000002
        /*0698*/ 	.word	0x00036840
        /*069c*/ 	.short	0x010a
        /*069e*/ 	.byte	0x3f
	.zero		1


	//   ....[61]....
        /*06a0*/ 	.word	0x0000ec20
        /*06a4*/ 	.word	0x00000002
        /*06a8*/ 	.word	0x00036860
        /*06ac*/ 	.short	0x010a
        /*06ae*/ 	.byte	0x3f
	.zero		1


	//   ....[62]....
        /*06b0*/ 	.word	0x0000ec70
        /*06b4*/ 	.word	0x00000002
        /*06b8*/ 	.word	0x00036840
        /*06bc*/ 	.short	0x010a
        /*06be*/ 	.byte	0x3f
	.zero		1


	//   ....[63]....
        /*06c0*/ 	.word	0x0000ecc0
        /*06c4*/ 	.word	0x00000002
        /*06c8*/ 	.word	0x00036860
        /*06cc*/ 	.short	0x010a
        /*06ce*/ 	.byte	0x3f
	.zero		1


	//   ....[64]....
        /*06d0*/ 	.word	0x0000ed10
        /*06d4*/ 	.word	0x00000002
        /*06d8*/ 	.word	0x00036860
        /*06dc*/ 	.short	0x010a
        /*06de*/ 	.byte	0x3f
	.zero		1


	//   ....[65]....
        /*06e0*/ 	.word	0x0000ed60
        /*06e4*/ 	.word	0x00000000
        /*06e8*/ 	.word	0x00036820
        /*06ec*/ 	.short	0x010a
        /*06ee*/ 	.byte	0x3f
	.zero		1


	//   ....[66]....
        /*06f0*/ 	.word	0x0000ef00
        /*06f4*/ 	.word	0x00000006
        /*06f8*/ 	.word	0x00000000
        /*06fc*/ 	.short	0x010a
        /*06fe*/ 	.byte	0x3f
	.zero		1


	//   ....[67]....
        /*0700*/ 	.word	0x0000ef50
        /*0704*/ 	.word	0x00000003
        /*0708*/ 	.word	0x00000000
        /*070c*/ 	.short	0x010a
        /*070e*/ 	.byte	0x3f
	.zero		1


	//   ....[68]....
        /*0710*/ 	.word	0x0000efa0
        /*0714*/ 	.word	0x00000010
        /*0718*/ 	.word	0x00000000
        /*071c*/ 	.short	0x010a
        /*071e*/ 	.byte	0x3f
	.zero		1


	//----- nvinfo : EIATTR_NUM_MBARRIERS
	.align		4
.L_681:
        /*0720*/ 	.byte	0x03, 0x38
        /*0722*/ 	.short	0x0016


	//----- nvinfo : EIATTR_EXIT_INSTR_OFFSETS
	.align		4
        /*0724*/ 	.byte	0x04, 0x1c
        /*0726*/ 	.short	(.L_683 - .L_682)


	//   ....[0]....
.L_682:
        /*0728*/ 	.word	0x00000f60


	//   ....[1]....
        /*072c*/ 	.word	0x0000b130


	//   ....[2]....
        /*0730*/ 	.word	0x0000b190


	//   ....[3]....
        /*0734*/ 	.word	0x0000e720


	//----- nvinfo : EIATTR_MAX_THREADS
	.align		4
.L_683:
        /*0738*/ 	.byte	0x04, 0x05
        /*073a*/ 	.short	(.L_685 - .L_684)
.L_684:
        /*073c*/ 	.word	0x00000180
        /*0740*/ 	.word	0x00000001
        /*0744*/ 	.word	0x00000001


	//----- nvinfo : EIATTR_CRS_STACK_SIZE
	.align		4
.L_685:
        /*0748*/ 	.byte	0x04, 0x1e
        /*074a*/ 	.short	(.L_687 - .L_686)
.L_686:
        /*074c*/ 	.word	0x00000000


	//----- nvinfo : EIATTR_CBANK_PARAM_SIZE
	.align		4
.L_687:
        /*0750*/ 	.byte	0x03, 0x19
        /*0752*/ 	.short	0x0bf0


	//----- nvinfo : EIATTR_PARAM_CBANK
	.align		4
        /*0754*/ 	.byte	0x04, 0x0a
        /*0756*/ 	.short	(.L_689 - .L_688)
	.align		4
.L_688:
        /*0758*/ 	.word	index@(.nv.constant0._ZN7cutlass13device_kernelIN5flash11enable_sm90INS1_16FlashAttnFwdSm90INS1_25CollectiveMainloopFwdSm90ILi2EN4cute5tupleIJNS5_1CILi2EEENS7_ILi1EEES9_EEENS6_IJNS7_ILi128EEENS7_ILi112EEENS7_ILi192EEEEEELi192ENS_6half_tEfNS_4arch4Sm90ELb0ELb0ELb0ELb0ELb0ELb0ELb0ELb1ELb1ELb0ELb0ELb0EEENS1_21CollectiveEpilogueFwdINS6_IJSB_SD_SC_EEESA_SF_SH_Li256ELb0ELb0ELb0ELb0EEENS1_29StaticPersistentTileSchedulerILb0EEEEEEEEEvNT_6ParamsE)
        /*075c*/ 	.short	0x0210
        /*075e*/ 	.short	0x0bf0


	//----- nvinfo : EIATTR_SW_WAR
	.align		4
.L_689:
        /*0760*/ 	.byte	0x04, 0x36
        /*0762*/ 	.short	(.L_691 - .L_690)
.L_690:
        /*0764*/ 	.word	0x00000008
.L_691:


//--------------------- .nv.info._ZN7cutlass13device_kernelIN5flash11enable_sm90INS1_16FlashAttnFwdSm90INS1_25CollectiveMainloopFwdSm90ILi2EN4cute5tupleIJNS5_1CILi1EEES8_S8_EEENS6_IJNS7_ILi128EEENS7_ILi112EEENS7_ILi192EEEEEELi192ENS_6half_tEfNS_4arch4Sm90ELb0ELb0ELb0ELb1ELb0ELb0ELb0ELb1ELb1ELb0ELb0ELb0EEENS1_21CollectiveEpilogueFwdINS6_IJSA_SC_SB_EEES9_SE_SG_Li256ELb1ELb0ELb0ELb0EEENS1_36VarlenDynamicPersistentTileSchedulerILi128ELi112ELi256ELi32ELb0ELb0ELb1ELb0ELb1ELb1EEEEEEEEEvNT_6ParamsE --------------------------
	.section	.nv.info._ZN7cutlass13device_kernelIN5flash11enable_sm90INS1_16FlashAttnFwdSm90INS1_25CollectiveMainloopFwdSm90ILi2EN4cute5tupleIJNS5_1CILi1EEES8_S8_EEENS6_IJNS7_ILi128EEENS7_ILi112EEENS7_ILi192EEEEEELi192ENS_6half_tEfNS_4arch4Sm90ELb0ELb0ELb0ELb1ELb0ELb0ELb0ELb1ELb1ELb0ELb0ELb0EEENS1_21CollectiveEpilogueFwdINS6_IJSA_SC_SB_EEES9_SE_SG_Li256ELb1ELb0ELb0ELb0EEENS1_36VarlenDynamicPersistentTileSchedulerILi128ELi112ELi256ELi32ELb0ELb0ELb1ELb0ELb1ELb1EEEEEEEEEvNT_6ParamsE,"",@"SHT_CUDA_INFO"
	.sectionflags	@""
	.align	4


	//----- nvinfo : EIATTR_CUDA_API_VERSION
	.align		4
        /*0000*/ 	.byte	0x04, 0x37
        /*0002*/ 	.short	(.L_693 - .L_692)
.L_692:
        /*0004*/ 	.word	0x00000082


	//----- nvinfo : EIATTR_KPARAM_INFO
	.align		4
.L_693:
        /*0008*/ 	.byte	0x04, 0x17
        /*000a*/ 	.short	(.L_695 - .L_694)
.L_694:
        /*000c*/ 	.word	0x00000000
        /*0010*/ 	.short	0x0000
        /*0012*/ 	.short	0x0070
        /*0014*/ 	.byte	0x00, 0xf0, 0x01, 0x28


	//----- nvinfo : EIATTR_SPARSE_MMA_MASK
	.align		4
.L_695:
        /*0018*/ 	.byte	0x03, 0x50
        /*001a*/ 	.short	0x0000


	//----- nvinfo : EIATTR_MAXREG_COUNT
	.align		4
        /*001c*/ 	.byte	0x03, 0x1b
        /*001e*/ 	.short	0x00a8


	//----- nvinfo : EIATTR_NUM_BARRIERS
	.align		4
        /*0020*/ 	.byte	0x02, 0x4c
        /*0022*/ 	.byte	0x09
	.zero		1


	//----- nvinfo : EIATTR_EXTERNS
	.align		4
        /*0024*/ 	.byte	0x04, 0x0f
        /*0026*/ 	.short	(.L_697 - .L_696)


	//   ....[0]....
	.align		4
.L_696:
        /*0028*/ 	.word	index@(__assertfail)


	//----- nvinfo : EIATTR_ANNOTATIONS
	.align		4
.L_697:
        /*002c*/ 	.byte	0x04, 0x55
        /*002e*/ 	.short	(.L_699 - .L_698)


	//   ....[0]....
.L_698:
        /* <DEDUP_REMOVED lines=39> */


	//----- nvinfo : EIATTR_MERCURY_ISA_VERSION
	.align		4
.L_699:
        /*0290*/ 	.byte	0x03, 0x5f
        /*0292*/ 	.short	0x0101


	//----- nvinfo : EIATTR_UNUSED_LOAD_BYTE_OFFSET
	.align		4
        /*0294*/ 	.byte	0x04, 0x44
        /*0296*/ 	.short	(.L_701 - .L_700)


	//   ....[0]....
.L_700:
        /*0298*/ 	.word	0x00000a20
        /*029c*/ 	.word	0x0000fff0


	//   ....[1]....
        /*02a0*/ 	.word	0x0000a6d0
        /*02a4*/ 	.word	0x0000fff0


	//----- nvinfo : EIATTR_INT_WARP_WIDE_INSTR_OFFSETS
	.align		4
.L_701:
        /*02a8*/ 	.byte	0x04, 0x31
        /*02aa*/ 	.short	(.L_703 - .L_702)


	//   ....[0]....
.L_702:
        /*02ac*/ 	.word	0x00000150


	//   ....[1]....
        /*02b0*/ 	.word	0x00000190


	//   ....[2]....
        /*02b4*/ 	.word	0x00000250


	//   ....[3]....
        /*02b8*/ 	.word	0x0000d900


	//   ....[4]....
        /*02bc*/ 	.word	0x0000d990


	//   ....[5]....
        /*02c0*/ 	.word	0x0000de10


	//   ....[6]....
        /*02c4*/ 	.word	0x0000de40


	//   ....[7]....
        /*02c8*/ 	.word	0x0000e050


	//   ....[8]....
        /*02cc*/ 	.word	0x0000e140


	//   ....[9]....
        /*02d0*/ 	.word	0x00010570


	//   ....[10]....
        /*02d4*/ 	.word	0x00010600


	//----- nvinfo : EIATTR_COOP_GROUP_MASK_REGIDS
	.align		4
.L_703:
        /*02d8*/ 	.byte	0x04, 0x29
        /*02da*/ 	.short	(.L_705 - .L_704)


	//   ....[0]....
.L_704:
        /*02dc*/ 	.word	0xffffffff


	//   ....[1]....
        /*02e0*/ 	.word	0xffffffff


	//   ....[2]....
        /*02e4*/ 	.word	0xffffffff


	//   ....[3]....
        /*02e8*/ 	.word	0xffffffff


	//   ....[4]....
        /*02ec*/ 	.word	0xffffffff


	//   ....[5]....
        /*02f0*/ 	.word	0xffffffff


	//   ....[6]....
        /*02f4*/ 	.word	0xffffffff


	//   ....[7]....
        /*02f8*/ 	.word	0xffffffff


	//   ....[8]....
        /*02fc*/ 	.word	0xffffffff


	//   ....[9]....
        /*0300*/ 	.word	0xffffffff


	//   ....[10]....
        /*0304*/ 	.word	0xffffffff


	//   ....[11]....
        /*0308*/ 	.word	0xffffffff


	//   ....[12]....
        /*030c*/ 	.word	0xffffffff


	//   ....[13]....
        /*0310*/ 	.word	0xffffffff


	//   ....[14]....
        /*0314*/ 	.word	0xffffffff


	//   ....[15]....
        /*0318*/ 	.word	0xffffffff


	//   ....[16]....
        /*031c*/ 	.word	0xffffffff


	//   ....[17]....
        /*0320*/ 	.word	0xffffffff


	//   ....[18]....
        /*0324*/ 	.word	0xffffffff


	//   ....[19]....
        /*0328*/ 	.word	0xffffffff


	//   ....[20]....
        /*032c*/ 	.word	0xffffffff


	//   ....[21]....
        /*0330*/ 	.word	0xffffffff


	//   ....[22]....
        /*0334*/ 	.word	0xffffffff


	//   ....[23]....
        /*0338*/ 	.word	0xffffffff


	//   ....[24]....
        /*033c*/ 	.word	0xffffffff


	//   ....[25]....
        /*0340*/ 	.word	0xffffffff


	//   ....[26]....
        /*0344*/ 	.word	0xffffffff


	//   ....[27]....
        /*0348*/ 	.word	0xffffffff


	//   ....[28]....
        /*034c*/ 	.word	0xffffffff


	//   ....[29]....
        /*0350*/ 	.word	0xffffffff


	//   ....[30]....
        /*0354*/ 	.word	0xffffffff


	//   ....[31]....
        /*0358*/ 	.word	0xffffffff


	//   ....[32]....
        /*035c*/ 	.word	0xffffffff


	//   ....[33]....
        /*0360*/ 	.word	0xffffffff


	//   ....[34]....
        /*0364*/ 	.word	0xffffffff


	//   ....[35]....
        /*0368*/ 	.word	0xffffffff


	//   ....[36]....
        /*036c*/ 	.word	0xffffffff


	//   ....[37]....
        /*0370*/ 	.word	0xffffffff


	//   ....[38]....
        /*0374*/ 	.word	0xffffffff


	//   ....[39]....
        /*0378*/ 	.word	0xffffffff


	//   ....[40]....
        /*037c*/ 	.word	0xffffffff


	//   ....[41]....
        /*0380*/ 	.word	0xffffffff


	//   ....[42]....
        /*0384*/ 	.word	0xffffffff


	//   ....[43]....
        /*0388*/ 	.word	0xffffffff


	//   ....[44]....
        /*038c*/ 	.word	0xffffffff


	//   ....[45]....
        /*0390*/ 	.word	0xffffffff


	//   ....[46]....
        /*0394*/ 	.word	0xffffffff


	//   ....[47]....
        /*0398*/ 	.word	0xffffffff


	//   ....[48]....
        /*039c*/ 	.word	0xffffffff


	//   ....[49]....
        /*03a0*/ 	.word	0xffffffff


	//   ....[50]....
        /*03a4*/ 	.word	0xffffffff


	//   ....[51]....
        /*03a8*/ 	.word	0xffffffff


	//   ....[52]....
        /*03ac*/ 	.word	0xffffffff


	//   ....[53]....
        /*03b0*/ 	.word	0xffffffff


	//   ....[54]....
        /*03b4*/ 	.word	0x0500000f


	//   ....[55]....
        /*03b8*/ 	.word	0x0500000f


	//   ....[56]....
        /*03bc*/ 	.word	0x0500000f


	//   ....[57]....
        /*03c0*/ 	.word	0x0500000f


	//   ....[58]....
        /*03c4*/ 	.word	0x0500000f


	//   ....[59]....
        /*03c8*/ 	.word	0x0500000f


	//   ....[60]....
        /*03cc*/ 	.word	0x0500000f


	//   ....[61]....
        /*03d0*/ 	.word	0x0500000f


	//   ....[62]....
        /*03d4*/ 	.word	0x0500000f


	//   ....[63]....
        /*03d8*/ 	.word	0x0500000f


	//   ....[64]....
        /*03dc*/ 	.word	0x0500000f


	//   ....[65]....
        /*03e0*/ 	.word	0x0500000f


	//   ....[66]....
        /*03e4*/ 	.word	0x0500000f


	//   ....[67]....
        /*03e8*/ 	.word	0x0500000f


	//   ....[68]....
        /*03ec*/ 	.word	0x0500000f


	//   ....[69]....
        /*03f0*/ 	.word	0x0500000f


	//   ....[70]....
        /*03f4*/ 	.word	0x0500000f


	//   ....[71]....
        /*03f8*/ 	.word	0x0500000f


	//   ....[72]....
        /*03fc*/ 	.word	0x0500000f


	//----- nvinfo : EIATTR_COOP_GROUP_INSTR_OFFSETS
	.align		4
.L_705:
        /*0400*/ 	.byte	0x04, 0x28
        /*0402*/ 	.short	(.L_707 - .L_706)


	//   ....[0]....
.L_706:
        /*0404*/ 	.word	0x00000060


	//   ....[1]....
        /*0408*/ 	.word	0x00000160


	//   ....[2]....
        /*040c*/ 	.word	0x00000260


	//   ....[3]....
        /*0410*/ 	.word	0x000003d0


	//   ....[4]....
        /*0414*/ 	.word	0x00000530


	//   ....[5]....
        /*0418*/ 	.word	0x00000650


	//   ....[6]....
        /*041c*/ 	.word	0x000007b0


	//   ....[7]....
        /*0420*/ 	.word	0x00001380


	//   ....[8]....
        /*0424*/ 	.word	0x000042d0


	//   ....[9]....
        /*0428*/ 	.word	0x00004340


	//   ....[10]....
        /*042c*/ 	.word	0x00004810


	//   ....[11]....
        /*0430*/ 	.word	0x00004870


	//   ....[12]....
        /*0434*/ 	.word	0x000082d0


	//   ....[13]....
        /*0438*/ 	.word	0x00008300


	//   ....[14]....
        /*043c*/ 	.word	0x00008550


	//   ....[15]....
        /*0440*/ 	.word	0x00008570


	//   ....[16]....
        /*0444*/ 	.word	0x00009b40


	//   ....[17]....
        /*0448*/ 	.word	0x00009c00


	//   ....[18]....
        /*044c*/ 	.word	0x00009ed0


	//   ....[19]....
        /*0450*/ 	.word	0x00009ee0


	//   ....[20]....
        /*0454*/ 	.word	0x0000ca60


	//   ....[21]....
        /*0458*/ 	.word	0x0000cbf0


	//   ....[22]....
        /*045c*/ 	.word	0x0000cc20


	//   ....[23]....
        /*0460*/ 	.word	0x0000cc60


	//   ....[24]....
        /*0464*/ 	.word	0x0000ccc0


	//   ....[25]....
        /*0468*/ 	.word	0x0000cd20


	//   ....[26]....
        /*046c*/ 	.word	0x0000cd60


	//   ....[27]....
        /*0470*/ 	.word	0x0000cf10


	//   ....[28]....
        /*0474*/ 	.word	0x0000cf70


	//   ....[29]....
        /*0478*/ 	.word	0x0000cfb0


	//   ....[30]....
        /*047c*/ 	.word	0x0000cff0


	//   ....[31]....
        /*0480*/ 	.word	0x0000d020


	//   ....[32]....
        /*0484*/ 	.word	0x0000d050


	//   ....[33]....
        /*0488*/ 	.word	0x0000d0e0


	//   ....[34]....
        /*048c*/ 	.word	0x0000d110


	//   ....[35]....
        /*0490*/ 	.word	0x0000d1a0


	//   ....[36]....
        /*0494*/ 	.word	0x00010a80


	//   ....[37]....
        /*0498*/ 	.word	0x00010a90


	//   ....[38]....
        /*049c*/ 	.word	0x00010ba0


	//   ....[39]....
        /*04a0*/ 	.word	0x00010c00


	//   ....[40]....
        /*04a4*/ 	.word	0x00010c40


	//   ....[41]....
        /*04a8*/ 	.word	0x00010c80


	//   ....[42]....
        /*04ac*/ 	.word	0x00010cb0


	//   ....[43]....
        /*04b0*/ 	.word	0x00010ce0


	//   ....[44]....
        /*04b4*/ 	.word	0x00010e70


	//   ....[45]....
        /*04b8*/ 	.word	0x00010ed0


	//   ....[46]....
        /*04bc*/ 	.word	0x00010f10


	//   ....[47]....
        /*04c0*/ 	.word	0x00010f50


	//   ....[48]....
        /*04c4*/ 	.word	0x00010f80


	//   ....[49]....
        /*04c8*/ 	.word	0x00010fb0


	//   ....[50]....
        /*04cc*/ 	.word	0x00011070


	//   ....[51]....
        /*04d0*/ 	.word	0x00011090


	//   ....[52]....
        /*04d4*/ 	.word	0x00011100


	//   ....[53]....
        /*04d8*/ 	.word	0x00011550


	//   ....[54]....
        /*04dc*/ 	.word	0x00011a20


	//   ....[55]....
        /*04e0*/ 	.word	0x00011e40


	//   ....[56]....
        /*04e4*/ 	.word	0x00011ed0


	//   ....[57]....
        /*04e8*/ 	.word	0x00011f70


	//   ....[58]....
        /*04ec*/ 	.word	0x00012020


	//   ....[59]....
        /*04f0*/ 	.word	0x000120a0


	//   ....[60]....
        /*04f4*/ 	.word	0x00012120


	//   ....[61]....
        /*04f8*/ 	.word	0x000121a0


	//   ....[62]....
        /*04fc*/ 	.word	0x00012220


	//   ....[63]....
        /*0500*/ 	.word	0x000122b0


	//   ....[64]....
        /*0504*/ 	.word	0x00012360


	//   ....[65]....
        /*0508*/ 	.word	0x000123e0


	//   ....[66]....
        /*050c*/ 	.word	0x00012460


	//   ....[67]....
        /*0510*/ 	.word	0x000124e0


	//   ....[68]....
        /*0514*/ 	.word	0x00012560


	//   ....[69]....
        /*0518*/ 	.word	0x000125d0


	//   ....[70]....
        /*051c*/ 	.word	0x00012670


	//   ....[71]....
        /*0520*/ 	.word	0x00012700


	//   ....[72]....
        /*0524*/ 	.word	0x00012820


	//----- nvinfo : EIATTR_REG_RECONFIG
	.align		4
.L_707:
        /*0528*/ 	.byte	0x01, 0x54
	.zero		2


	//----- nvinfo : EIATTR_SYSCALL_OFFSETS
	.align		4
        /*052c*/ 	.byte	0x04, 0x46
        /*052e*/ 	.short	(.L_709 - .L_708)


	//   ....[0]....
.L_708:
        /*0530*/ 	.word	0x00001560


	//   ....[1]....
        /*0534*/ 	.word	0x0000db20


	//   ....[2]....
        /*0538*/ 	.word	0x0000dc60


	//   ....[3]....
        /*053c*/ 	.word	0x0000dd60


	//----- nvinfo : EIATTR_MBARRIER_INSTR_OFFSETS
	.align		4
.L_709:
        /*0540*/ 	.byte	0x04, 0x39
        /*0542*/ 	.short	(.L_711 - .L_710)


	//   ....[0]....
.L_710:
        /*0544*/ 	.word	0x00000280
        /*0548*/ 	.word	0x000000ff
        /*054c*/ 	.word	0x00036800
        /*0550*/ 	.short	0x0100
        /*0552*/ 	.byte	0x08
	.zero		1


	//   ....[1]....
        /*0554*/ 	.word	0x00000290
        /*0558*/ 	.word	0x000000ff
        /*055c*/ 	.word	0x00036820
        /*0560*/ 	.short	0x0100
        /*0562*/ 	.byte	0x08
	.zero		1


	//   ....[2]....
        /*0564*/ 	.word	0x00000380
        /*0568*/ 	.word	0x000000ff
        /*056c*/ 	.word	0x00036830
        /*0570*/ 	.short	0x0100
        /*0572*/ 	.byte	0x08
	.zero		1


	//   ....[3]....
        /*0574*/ 	.word	0x00000390
        /*0578*/ 	.word	0x000000ff
        /*057c*/ 	.word	0x00036840
        /*0580*/ 	.short	0x0100
        /*0582*/ 	.byte	0x08
	.zero		1


	//   ....[4]....
        /*0584*/ 	.word	0x000003a0
        /*0588*/ 	.word	0x000000ff
        /*058c*/ 	.word	0x00036838
        /*0590*/ 	.short	0x0100
        /*0592*/ 	.byte	0x08
	.zero		1


	//   ....[5]....
        /*0594*/ 	.word	0x000003b0
        /*0598*/ 	.word	0x000000ff
        /*059c*/ 	.word	0x00036848
        /*05a0*/ 	.short	0x0100
        /*05a2*/ 	.byte	0x08
	.zero		1


	//   ....[6]....
        /*05a4*/ 	.word	0x000004e0
        /*05a8*/ 	.word	0x000000ff
        /*05ac*/ 	.word	0x00036850
        /*05b0*/ 	.short	0x0100
        /*05b2*/ 	.byte	0x08
	.zero		1


	//   ....[7]....
        /*05b4*/ 	.word	0x000004f0
        /*05b8*/ 	.word	0x000000ff
        /*05bc*/ 	.word	0x00036860
        /*05c0*/ 	.short	0x0100
        /*05c2*/ 	.byte	0x08
	.zero		1


	//   ....[8]....
        /*05c4*/ 	.word	0x00000500
        /*05c8*/ 	.word	0x000000ff
        /*05cc*/ 	.word	0x00036858
        /*05d0*/ 	.short	0x0100
        /*05d2*/ 	.byte	0x08
	.zero		1


	//   ....[9]....
        /*05d4*/ 	.word	0x00000510
        /*05d8*/ 	.word	0x000000ff
        /*05dc*/ 	.word	0x00036868
        /*05e0*/ 	.short	0x0100
        /*05e2*/ 	.byte	0x08
	.zero		1


	//   ....[10]....
        /*05e4*/ 	.word	0x00000600
        /*05e8*/ 	.word	0x000000ff
        /*05ec*/ 	.word	0x00036870
        /*05f0*/ 	.short	0x0100
        /*05f2*/ 	.byte	0x06
	.zero		1


	//   ....[11]....
        /*05f4*/ 	.word	0x00000610
        /*05f8*/ 	.word	0x000000ff
        /*05fc*/ 	.word	0x00036880
        /*0600*/ 	.short	0x0100
        /*0602*/ 	.byte	0x06
	.zero		1


	//   ....[12]....
        /*0604*/ 	.word	0x00000620
        /*0608*/ 	.word	0x000000ff
        /*060c*/ 	.word	0x00036878
        /*0610*/ 	.short	0x0100
        /*0612*/ 	.byte	0x06
	.zero		1


	//   ....[13]....
        /*0614*/ 	.word	0x00000630
        /*0618*/ 	.word	0x000000ff
        /*061c*/ 	.word	0x00036888
        /*0620*/ 	.short	0x0100
        /*0622*/ 	.byte	0x06
	.zero		1


	//   ....[14]....
        /*0624*/ 	.word	0x00000760
        /*0628*/ 	.word	0x000000ff
        /*062c*/ 	.word	0x00036890
        /*0630*/ 	.short	0x0100
        /*0632*/ 	.byte	0x08
	.zero		1


	//   ....[15]....
        /*0634*/ 	.word	0x00000770
        /*0638*/ 	.word	0x000000ff
        /*063c*/ 	.word	0x000368a0
        /*0640*/ 	.short	0x0100
        /*0642*/ 	.byte	0x08
	.zero		1


	//   ....[16]....
        /*0644*/ 	.word	0x00000780
        /*0648*/ 	.word	0x000000ff
        /*064c*/ 	.word	0x00036898
        /*0650*/ 	.short	0x0100
        /*0652*/ 	.byte	0x08
	.zero		1


	//   ....[17]....
        /*0654*/ 	.word	0x00000790
        /*0658*/ 	.word	0x000000ff
        /*065c*/ 	.word	0x000368a8
        /*0660*/ 	.short	0x0100
        /*0662*/ 	.byte	0x08
	.zero		1


	//   ....[18]....
        /*0664*/ 	.word	0x000008c0
        /*0668*/ 	.word	0x000000ff
        /*066c*/ 	.word	0x000368b0
        /*0670*/ 	.short	0x0100
        /*0672*/ 	.byte	0x08
	.zero		1


	//   ....[19]....
        /*0674*/ 	.word	0x000008d0
        /*0678*/ 	.word	0x000000ff
        /*067c*/ 	.word	0x000368c0
        /*0680*/ 	.short	0x0100
        /*0682*/ 	.byte	0x08
	.zero		1


	//   ....[20]....
        /*0684*/ 	.word	0x000008e0
        /*0688*/ 	.word	0x000000ff
        /*068c*/ 	.word	0x000368b8
        /*0690*/ 	.short	0x0100
        /*0692*/ 	.byte	0x08
	.zero		1


	//   ....[21]....
        /*0694*/ 	.word	0x000008f0
        /*0698*/ 	.word	0x000000ff
        /*069c*/ 	.word	0x000368c8
        /*06a0*/ 	.short	0x0100
        /*06a2*/ 	.byte	0x08
	.zero		1


	//   ....[22]....
        /*06a4*/ 	.word	0x00001610
        /*06a8*/ 	.word	0x00000005
        /*06ac*/ 	.word	0x00036800
        /*06b0*/ 	.short	0x010a
        /*06b2*/ 	.byte	0x3f
	.zero		1


	//   ....[23]....
        /*06b4*/ 	.word	0x00001680
        /*06b8*/ 	.word	0x00000002
        /*06bc*/ 	.word	0x00036830
        /*06c0*/ 	.short	0x010a
        /*06c2*/ 	.byte	0x3f
	.zero		1


	//   ....[24]....
        /*06c4*/ 	.word	0x000016f0
        /*06c8*/ 	.word	0x00000002
        /*06cc*/ 	.word	0x00036830
        /*06d0*/ 	.short	0x010a
        /*06d2*/ 	.byte	0x3f
	.zero		1


	//   ....[25]....
        /*06d4*/ 	.word	0x00004310
        /*06d8*/ 	.word	0x00000002
        /*06dc*/ 	.word	0x00000000
        /*06e0*/ 	.short	0x0101
        /*06e2*/ 	.byte	0x3f
	.zero		1


	//   ....[26]....
        /*06e4*/ 	.word	0x00005a20
        /*06e8*/ 	.word	0x0000000c
        /*06ec*/ 	.word	0x00036830
        /*06f0*/ 	.short	0x010a
        /*06f2*/ 	.byte	0x3f
	.zero		1


	//   ....[27]....
        /*06f4*/ 	.word	0x00005a70
        /*06f8*/ 	.word	0x0000000c
        /*06fc*/ 	.word	0x00036830
        /*0700*/ 	.short	0x010a
        /*0702*/ 	.byte	0x3f
	.zero		1


	//   ....[28]....
        /*0704*/ 	.word	0x00007fb0
        /*0708*/ 	.word	0x0000000d
        /*070c*/ 	.word	0x00036850
        /*0710*/ 	.short	0x010a
        /*0712*/ 	.byte	0x3f
	.zero		1


	//   ....[29]....
        /*0714*/ 	.word	0x00007ff0
        /*0718*/ 	.word	0x0000000d
        /*071c*/ 	.word	0x00036850
        /*0720*/ 	.short	0x010a
        /*0722*/ 	.byte	0x3f
	.zero		1


	//   ....[30]....
        /*0724*/ 	.word	0x00008e70
        /*0728*/ 	.word	0x00000090
        /*072c*/ 	.word	0x00000000
        /*0730*/ 	.short	0x0101
        /*0732*/ 	.byte	0x3f
	.zero		1


	//   ....[31]....
        /*0734*/ 	.word	0x00009000
        /*0738*/ 	.word	0x00000090
        /*073c*/ 	.word	0x00000000
        /*0740*/ 	.short	0x0101
        /*0742*/ 	.byte	0x3f
	.zero		1


	//   ....[32]....
        /*0744*/ 	.word	0x00009aa0
        /*0748*/ 	.word	0x0000000b
        /*074c*/ 	.word	0x00036850
        /*0750*/ 	.short	0x010a
        /*0752*/ 	.byte	0x3f
	.zero		1


	//   ....[33]....
        /*0754*/ 	.word	0x00009ae0
        /*0758*/ 	.word	0x0000000b
        /*075c*/ 	.word	0x00036850
        /*0760*/ 	.short	0x010a
        /*0762*/ 	.byte	0x3f
	.zero		1


	//   ....[34]....
        /*0764*/ 	.word	0x0000a070
        /*0768*/ 	.word	0x0000000a
        /*076c*/ 	.word	0x00000000
        /*0770*/ 	.short	0x0101
        /*0772*/ 	.byte	0x3f
	.zero		1


	//   ....[35]....
        /*0774*/ 	.word	0x0000b8d0
        /*0778*/ 	.word	0x0000002a
        /*077c*/ 	.word	0x00000000
        /*0780*/ 	.short	0x0101
        /*0782*/ 	.byte	0x3f
	.zero		1


	//   ....[36]....
        /*0784*/ 	.word	0x0000e4a0
        /*0788*/ 	.word	0x00000008
        /*078c*/ 	.word	0x00036840
        /*0790*/ 	.short	0x010a
        /*0792*/ 	.byte	0x3f
	.zero		1


	//   ....[37]....
        /*0794*/ 	.word	0x0000ea60
        /*0798*/ 	.word	0x00000009
        /*079c*/ 	.word	0x00036820
        /*07a0*/ 	.short	0x010a
        /*07a2*/ 	.byte	0x3f
	.zero		1


	//   ....[38]....
        /*07a4*/ 	.word	0x0000eda0
        /*07a8*/ 	.word	0x00000002
        /*07ac*/ 	.word	0x00036840
        /*07b0*/ 	.short	0x010a
        /*07b2*/ 	.byte	0x3f
	.zero		1


	//   ....[39]....
        /*07b4*/ 	.word	0x0000f0a0
        /*07b8*/ 	.word	0x00000003
        /*07bc*/ 	.word	0x00000060
        /*07c0*/ 	.short	0x010a
        /*07c2*/ 	.byte	0x3f
	.zero		1


	//   ....[40]....
        /*07c4*/ 	.word	0x0000f6c0
        /*07c8*/ 	.word	0x00000002
        /*07cc*/ 	.word	0x00036840
        /*07d0*/ 	.short	0x010a
        /*07d2*/ 	.byte	0x3f
	.zero		1


	//   ....[41]....
        /*07d4*/ 	.word	0x0000f9c0
        /*07d8*/ 	.word	0x00000002
        /*07dc*/ 	.word	0x00000060
        /*07e0*/ 	.short	0x010a
        /*07e2*/ 	.byte	0x3f
	.zero		1


	//   ....[42]....
        /*07e4*/ 	.word	0x0000fef0
        /*07e8*/ 	.word	0x00000002
        /*07ec*/ 	.word	0x00036840
        /*07f0*/ 	.short	0x010a
        /*07f2*/ 	.byte	0x3f
	.zero		1


	//   ....[43]....
        /*07f4*/ 	.word	0x00010200
        /*07f8*/ 	.word	0x00000002
        /*07fc*/ 	.word	0x00000060
        /*0800*/ 	.short	0x010a
        /*0802*/ 	.byte	0x3f
	.zero		1


	//   ....[44]....
        /*0804*/ 	.word	0x000106c0
        /*0808*/ 	.word	0x00000003
        /*080c*/ 	.word	0x00036860
        /*0810*/ 	.short	0x010a
        /*0812*/ 	.byte	0x3f
	.zero		1


	//   ....[45]....
        /*0814*/ 	.word	0x000114d0
        /*0818*/ 	.word	0x00000000
        /*081c*/ 	.word	0x00036820
        /*0820*/ 	.short	0x010a
        /*0822*/ 	.byte	0x3f
	.zero		1


	//   ....[46]....
        /*0824*/ 	.word	0x00011690
        /*0828*/ 	.word	0x00000006
        /*082c*/ 	.word	0x00000000
        /*0830*/ 	.short	0x010a
        /*0832*/ 	.byte	0x3f
	.zero		1


	//   ....[47]....
        /*0834*/ 	.word	0x00011700
        /*0838*/ 	.word	0x00000007
        /*083c*/ 	.word	0x00000000
        /*0840*/ 	.short	0x010a
        /*0842*/ 	.byte	0x3f
	.zero		1


	//   ....[48]....
        /*0844*/ 	.word	0x00011770
        /*0848*/ 	.word	0x00000004
        /*084c*/ 	.word	0x00000000
        /*0850*/ 	.short	0x010a
        /*0852*/ 	.byte	0x3f
	.zero		1


	//   ....[49]....
        /*0854*/ 	.word	0x000117a0
        /*0858*/ 	.word	0x00000003
        /*085c*/ 	.word	0x00000000
        /*0860*/ 	.short	0x010a
        /*0862*/ 	.byte	0x3f
	.zero		1


	//   ....[50]....
        /*0864*/ 	.word	0x00011800
        /*0868*/ 	.word	0x00000005
        /*086c*/ 	.word	0x00036800
        /*0870*/ 	.short	0x010a
        /*0872*/ 	.byte	0x3f
	.zero		1


	//   ....[51]....
        /*0874*/ 	.word	0x00011850
        /*0878*/ 	.word	0x00000002
        /*087c*/ 	.word	0x00036830
        /*0880*/ 	.short	0x010a
        /*0882*/ 	.byte	0x3f
	.zero		1


	//   ....[52]....
        /*0884*/ 	.word	0x000118a0
        /*0888*/ 	.word	0x0000000c
        /*088c*/ 	.word	0x00036830
        /*0890*/ 	.short	0x010a
        /*0892*/ 	.byte	0x3f
	.zero		1


	//   ....[53]....
        /*0894*/ 	.word	0x000118f0
        /*0898*/ 	.word	0x0000000d
        /*089c*/ 	.word	0x00036850
        /*08a0*/ 	.short	0x010a
        /*08a2*/ 	.byte	0x3f
	.zero		1


	//   ....[54]....
        /*08a4*/ 	.word	0x00011940
        /*08a8*/ 	.word	0x0000000b
        /*08ac*/ 	.word	0x00036850
        /*08b0*/ 	.short	0x010a
        /*08b2*/ 	.byte	0x3f
	.zero		1


	//   ....[55]....
        /*08b4*/ 	.word	0x00011ae0
        /*08b8*/ 	.word	0x00000008
        /*08bc*/ 	.word	0x00036840
        /*08c0*/ 	.short	0x010a
        /*08c2*/ 	.byte	0x3f
	.zero		1


	//   ....[56]....
        /*08c4*/ 	.word	0x00011b60
        /*08c8*/ 	.word	0x00000008
        /*08cc*/ 	.word	0x00036820
        /*08d0*/ 	.short	0x010a
        /*08d2*/ 	.byte	0x3f
	.zero		1


	//   ....[57]....
        /*08d4*/ 	.word	0x00011bb0
        /*08d8*/ 	.word	0x00000002
        /*08dc*/ 	.word	0x00036840
        /*08e0*/ 	.short	0x010a
        /*08e2*/ 	.byte	0x3f
	.zero		1


	//   ....[58]....
        /*08e4*/ 	.word	0x00011c00
        /*08e8*/ 	.word	0x00000003
        /*08ec*/ 	.word	0x00000060
        /*08f0*/ 	.short	0x010a
        /*08f2*/ 	.byte	0x3f
	.zero		1


	//   ....[59]....
        /*08f4*/ 	.word	0x00011c50
        /*08f8*/ 	.word	0x00000002
        /*08fc*/ 	.word	0x00036840
        /*0900*/ 	.short	0x010a
        /*0902*/ 	.byte	0x3f
	.zero		1


	//   ....[60]....
        /*0904*/ 	.word	0x00011ca0
        /*0908*/ 	.word	0x00000002
        /*090c*/ 	.word	0x00000060
        /*0910*/ 	.short	0x010a
        /*0912*/ 	.byte	0x3f
	.zero		1


	//   ....[61]....
        /*0914*/ 	.word	0x00011cf0
        /*0918*/ 	.word	0x00000002
        /*091c*/ 	.word	0x00036840
        /*0920*/ 	.short	0x010a
        /*0922*/ 	.byte	0x3f
	.zero		1


	//   ....[62]....
        /*0924*/ 	.word	0x00011d40
        /*0928*/ 	.word	0x00000002
        /*092c*/ 	.word	0x00000060
        /*0930*/ 	.short	0x010a
        /*0932*/ 	.byte	0x3f
	.zero		1


	//   ....[63]....
        /*0934*/ 	.word	0x00011d90
        /*0938*/ 	.word	0x00000003
        /*093c*/ 	.word	0x00036860
        /*0940*/ 	.short	0x010a
        /*0942*/ 	.byte	0x3f
	.zero		1


	//   ....[64]....
        /*0944*/ 	.word	0x00012740
        /*0948*/ 	.word	0x00000000
        /*094c*/ 	.word	0x00036820
        /*0950*/ 	.short	0x010a
        /*0952*/ 	.byte	0x3f
	.zero		1


	//   ....[65]....
        /*0954*/ 	.word	0x000128e0
        /*0958*/ 	.word	0x00000006
        /*095c*/ 	.word	0x00000000
        /*0960*/ 	.short	0x010a
        /*0962*/ 	.byte	0x3f
	.zero		1


	//   ....[66]....
        /*0964*/ 	.word	0x00012930
        /*0968*/ 	.word	0x00000007
        /*096c*/ 	.word	0x00000000
        /*0970*/ 	.short	0x010a
        /*0972*/ 	.byte	0x3f
	.zero		1


	//   ....[67]....
        /*0974*/ 	.word	0x00012980
        /*0978*/ 	.word	0x00000004
        /*097c*/ 	.word	0x00000000
        /*0980*/ 	.short	0x010a
        /*0982*/ 	.byte	0x3f
	.zero		1


	//----- nvinfo : EIATTR_NUM_MBARRIERS
	.align		4
.L_711:
        /*0984*/ 	.byte	0x03, 0x38
        /*0986*/ 	.short	0x0016


	//----- nvinfo : EIATTR_EXIT_INSTR_OFFSETS
	.align		4
        /*0988*/ 	.byte	0x04, 0x1c
        /*098a*/ 	.short	(.L_713 - .L_712)


	//   ....[0]....
.L_712:
        /*098c*/ 	.word	0x00000a60


	//   ....[1]....
        /*0990*/ 	.word	0x0000ca20


	//   ....[2]....
        /*0994*/ 	.word	0x0000ca80


	//   ....[3]....
        /*0998*/ 	.word	0x000117f0


	//----- nvinfo : EIATTR_MAX_THREADS
	.align		4
.L_713:
        /*099c*/ 	.byte	0x04, 0x05
        /*099e*/ 	.short	(.L_715 - .L_714)
.L_714:
        /*09a0*/ 	.word	0x00000180
        /*09a4*/ 	.word	0x00000001
        /*09a8*/ 	.word	0x00000001


	//----- nvinfo : EIATTR_CRS_STACK_SIZE
	.align		4
.L_715:
        /*09ac*/ 	.byte	0x04, 0x1e
        /*09ae*/ 	.short	(.L_717 - .L_716)
.L_716:
        /*09b0*/ 	.word	0x00000000


	//----- nvinfo : EIATTR_CBANK_PARAM_SIZE
	.align		4
.L_717:
        /*09b4*/ 	.byte	0x03, 0x19
        /*09b6*/ 	.short	0x0a70


	//----- nvinfo : EIATTR_PARAM_CBANK
	.align		4
        /*09b8*/ 	.byte	0x04, 0x0a
        /*09ba*/ 	.short	(.L_719 - .L_718)
	.align		4
.L_718:
        /*09bc*/ 	.word	index@(.nv.constant0._ZN7cutlass13device_kernelIN5flash11enable_sm90INS1_16FlashAttnFwdSm90INS1_25CollectiveMainloopFwdSm90ILi2EN4cute5tupleIJNS5_1CILi1EEES8_S8_EEENS6_IJNS7_ILi128EEENS7_ILi112EEENS7_ILi192EEEEEELi192ENS_6half_tEfNS_4arch4Sm90ELb0ELb0ELb0ELb1ELb0ELb0ELb0ELb1ELb1ELb0ELb0ELb0EEENS1_21CollectiveEpilogueFwdINS6_IJSA_SC_SB_EEES9_SE_SG_Li256ELb1ELb0ELb0ELb0EEENS1_36VarlenDynamicPersistentTileSchedulerILi128ELi112ELi256ELi32ELb0ELb0ELb1ELb0ELb1ELb1EEEEEEEEEvNT_6ParamsE)
        /*09c0*/ 	.short	0x0210
        /*09c2*/ 	.short	0x0a70


	//----- nvinfo : EIATTR_SW_WAR
	.align		4
.L_719:
        /*09c4*/ 	.byte	0x04, 0x36
        /*09c6*/ 	.short	(.L_721 - .L_720)
.L_720:
        /*09c8*/ 	.word	0x00000008
.L_721:


//--------------------- .nv.info._ZN7cutlass13device_kernelIN5flash11enable_sm90INS1_16FlashAttnFwdSm90INS1_25CollectiveMainloopFwdSm90ILi2EN4cute5tupleIJNS5_1CILi1EEES8_S8_EEENS6_IJNS7_ILi128EEENS7_ILi112EEENS7_ILi192EEEEEELi192ENS_6half_tEfNS_4arch4Sm90ELb0ELb0ELb0ELb1ELb0ELb1ELb0ELb1ELb1ELb0ELb0ELb0EEENS1_21CollectiveEpilogueFwdINS6_IJSA_SC_SB_EEES9_SE_SG_Li256ELb1ELb0ELb0ELb0EEENS1_36VarlenDynamicPersistentTileSchedulerILi128ELi112ELi256ELi32ELb0ELb0ELb1ELb0ELb1ELb1EEEEEEEEEvNT_6ParamsE --------------------------
	.section	.nv.info._ZN7cutlass13device_kernelIN5flash11enable_sm90INS1_16FlashAttnFwdSm90INS1_25CollectiveMainloopFwdSm90ILi2EN4cute5tupleIJNS5_1CILi1EEES8_S8_EEENS6_IJNS7_ILi128EEENS7_ILi112EEENS7_ILi192EEEEEELi192ENS_6half_tEfNS_4arch4Sm90ELb0ELb0ELb0ELb1ELb0ELb1ELb0ELb1ELb1ELb0ELb0ELb0EEENS1_21CollectiveEpilogueFwdINS6_IJSA_SC_SB_EEES9_SE_SG_Li256ELb1ELb0ELb0ELb0EEENS1_36VarlenDynamicPersistentTileSchedulerILi128ELi112ELi256ELi32ELb0ELb0ELb1ELb0ELb1ELb1EEEEEEEEEvNT_6ParamsE,"",@"SHT_CUDA_INFO"
	.sectionflags	@""
	.align	4


	//----- nvinfo : EIATTR_CUDA_API_VERSION
	.align		4
        /*0000*/ 	.byte	0x04, 0x37
        /*0002*/ 	.short	(.L_723 - .L_722)
.L_722:
        /*0004*/ 	.word	0x00000082


	//----- nvinfo : EIATTR_KPARAM_INFO
	.align		4
.L_723:
        /*0008*/ 	.byte	0x04, 0x17
        /*000a*/ 	.short	(.L_725 - .L_724)
.L_724:
        /*000c*/ 	.word	0x00000000
        /*0010*/ 	.short	0x0000
        /*0012*/ 	.short	0x0070
        /*0014*/ 	.byte	0x00, 0xf0, 0x01, 0x28


	//----- nvinfo : EIATTR_SPARSE_MMA_MASK
	.align		4
.L_725:
        /*0018*/ 	.byte	0x03, 0x50
        /*001a*/ 	.short	0x0000


	//----- nvinfo : EIATTR_MAXREG_COUNT
	.align		4
        /*001c*/ 	.byte	0x03, 0x1b
        /*001e*/ 	.short	0x00a8


	//----- nvinfo : EIATTR_NUM_BARRIERS
	.align		4
        /*0020*/ 	.byte	0x02, 0x4c
        /*0022*/ 	.byte	0x10
	.zero		1


	//----- nvinfo : EIATTR_EXTERNS
	.align		4
        /*0024*/ 	.byte	0x04, 0x0f
        /*0026*/ 	.short	(.L_727 - .L_726)


	//   ....[0]....
	.align		4
.L_726:
        /*0028*/ 	.word	index@(__assertfail)


	//----- nvinfo : EIATTR_ANNOTATIONS
	.align		4
.L_727:
        /*002c*/ 	.byte	0x04, 0x55
        /*002e*/ 	.short	(.L_729 - .L_728)


	//   ....[0]....
.L_728:
        /* <DEDUP_REMOVED lines=74> */


	//----- nvinfo : EIATTR_MERCURY_ISA_VERSION
	.align		4
.L_729:
        /*04c0*/ 	.byte	0x03, 0x5f
        /*04c2*/ 	.short	0x0101


	//----- nvinfo : EIATTR_UNUSED_LOAD_BYTE_OFFSET
	.align		4
        /*04c4*/ 	.byte	0x04, 0x44
        /*04c6*/ 	.short	(.L_731 - .L_730)


	//   ....[0]....
.L_730:
        /*04c8*/ 	.word	0x00000ae0
        /*04cc*/ 	.word	0x0000fff0


	//   ....[1]....
        /*04d0*/ 	.word	0x0001b7c0
        /*04d4*/ 	.word	0x0000fff0


	//----- nvinfo : EIATTR_INT_WARP_WIDE_INSTR_OFFSETS
	.align		4
.L_731:
        /*04d8*/ 	.byte	0x04, 0x31
        /*04da*/ 	.short	(.L_733 - .L_732)


	//   ....[0]....
.L_732:
        /*04dc*/ 	.word	0x000001c0


	//   ....[1]....
        /*04e0*/ 	.word	0x00000200


	//   ....[2]....
        /*04e4*/ 	.word	0x00000270


	//   ....[3]....
        /*04e8*/ 	.word	0x0001faf0


	//   ....[4]....
        /*04ec*/ 	.word	0x0001fb80


	//   ....[5]....
        /*04f0*/ 	.word	0x00020000


	//   ....[6]....
        /*04f4*/ 	.word	0x00020030


	//   ....[7]....
        /*04f8*/ 	.word	0x00020240


	//   ....[8]....
        /*04fc*/ 	.word	0x00020330


	//   ....[9]....
        /*0500*/ 	.word	0x00022810


	//   ....[10]....
        /*0504*/ 	.word	0x000228a0


	//----- nvinfo : EIATTR_COOP_GROUP_MASK_REGIDS
	.align		4
.L_733:
        /*0508*/ 	.byte	0x04, 0x29
        /*050a*/ 	.short	(.L_735 - .L_734)


	//   ....[0]....
.L_734:
        /*050c*/ 	.word	0xffffffff


	//   ....[1]....
        /*0510*/ 	.word	0xffffffff


	//   ....[2]....
        /*0514*/ 	.word	0xffffffff


	//   ....[3]....
        /*0518*/ 	.word	0xffffffff


	//   ....[4]....
        /*051c*/ 	.word	0xffffffff


	//   ....[5]....
        /*0520*/ 	.word	0xffffffff


	//   ....[6]....
        /*0524*/ 	.word	0xffffffff


	//   ....[7]....
        /*0528*/ 	.word	0xffffffff


	//   ....[8]....
        /*052c*/ 	.word	0xffffffff


	//   ....[9]....
        /*0530*/ 	.word	0xffffffff


	//   ....[10]....
        /*0534*/ 	.word	0xffffffff


	//   ....[11]....
        /*0538*/ 	.word	0xffffffff


	//   ....[12]....
        /*053c*/ 	.word	0xffffffff


	//   ....[13]....
        /*0540*/ 	.word	0xffffffff


	//   ....[14]....
        /*0544*/ 	.word	0xffffffff


	//   ....[15]....
        /*0548*/ 	.word	0xffffffff


	//   ....[16]....
        /*054c*/ 	.word	0xffffffff


	//   ....[17]....
        /*0550*/ 	.word	0xffffffff


	//   ....[18]....
        /*0554*/ 	.word	0xffffffff


	//   ....[19]....
        /*0558*/ 	.word	0xffffffff


	//   ....[20]....
        /*055c*/ 	.word	0xffffffff


	//   ....[21]....
        /*0560*/ 	.word	0xffffffff


	//   ....[22]....
        /*0564*/ 	.word	0xffffffff


	//   ....[23]....
        /*0568*/ 	.word	0xffffffff


	//   ....[24]....
        /*056c*/ 	.word	0xffffffff


	//   ....[25]....
        /*0570*/ 	.word	0xffffffff


	//   ....[26]....
        /*0574*/ 	.word	0xffffffff


	//   ....[27]....
        /*0578*/ 	.word	0xffffffff


	//   ....[28]....
        /*057c*/ 	.word	0xffffffff


	//   ....[29]....
        /*0580*/ 	.word	0xffffffff


	//   ....[30]....
        /*0584*/ 	.word	0xffffffff


	//   ....[31]....
        /*0588*/ 	.word	0xffffffff


	//   ....[32]....
        /*058c*/ 	.word	0xffffffff


	//   ....[33]....
        /*0590*/ 	.word	0xffffffff


	//   ....[34]....
        /*0594*/ 	.word	0xffffffff


	//   ....[35]....
        /*0598*/ 	.word	0xffffffff


	//   ....[36]....
        /*059c*/ 	.word	0xffffffff


	//   ....[37]....
        /*05a0*/ 	.word	0xffffffff


	//   ....[38]....
        /*05a4*/ 	.word	0xffffffff


	//   ....[39]....
        /*05a8*/ 	.word	0xffffffff


	//   ....[40]....
        /*05ac*/ 	.word	0xffffffff


	//   ....[41]....
        /*05b0*/ 	.word	0xffffffff


	//   ....[42]....
        /*05b4*/ 	.word	0xffffffff


	//   ....[43]....
        /*05b8*/ 	.word	0xffffffff


	//   ....[44]....
        /*05bc*/ 	.word	0xffffffff


	//   ....[45]....
        /*05c0*/ 	.word	0xffffffff


	//   ....[46]....
        /*05c4*/ 	.word	0xffffffff


	//   ....[47]....
        /*05c8*/ 	.word	0xffffffff


	//   ....[48]....
        /*05cc*/ 	.word	0xffffffff


	//   ....[49]....
        /*05d0*/ 	.word	0xffffffff


	//   ....[50]....
        /*05d4*/ 	.word	0xffffffff


	//   ....[51]....
        /*05d8*/ 	.word	0xffffffff


	//   ....[52]....
        /*05dc*/ 	.word	0xffffffff


	//   ....[53]....
        /*05e0*/ 	.word	0xffffffff


	//   ....[54]....
        /*05e4*/ 	.word	0x0500000f


	//   ....[55]....
        /*05e8*/ 	.word	0x0500000f


	//   ....[56]....
        /*05ec*/ 	.word	0x0500000f


	//   ....[57]....
        /*05f0*/ 	.word	0x0500000f


	//   ....[58]....
        /*05f4*/ 	.word	0x0500000f


	//   ....[59]....
        /*05f8*/ 	.word	0x0500000f


	//   ....[60]....
        /*05fc*/ 	.word	0x0500000f


	//   ....[61]....
        /*0600*/ 	.word	0x0500000f


	//   ....[62]....
        /*0604*/ 	.word	0x0500000f


	//   ....[63]....
        /*0608*/ 	.word	0x0500000f


	//   ....[64]....
        /*060c*/ 	.word	0x0500000f


	//   ....[65]....
        /*0610*/ 	.word	0x0500000f


	//   ....[66]....
        /*0614*/ 	.word	0x0500000f


	//   ....[67]....
        /*0618*/ 	.word	0x0500000f


	//   ....[68]....
        /*061c*/ 	.word	0x0500000f


	//   ....[69]....
        /*0620*/ 	.word	0x0500000f


	//   ....[70]....
        /*0624*/ 	.word	0x0500000f


	//   ....[71]....
        /*0628*/ 	.word	0x0500000f


	//   ....[72]....
        /*062c*/ 	.word	0x0500000f


	//   ....[73]....
        /*0630*/ 	.word	0x0500000f


	//   ....[74]....
        /*0634*/ 	.word	0x0500000f


	//   ....[75]....
        /*0638*/ 	.word	0x0500000f


	//   ....[76]....
        /*063c*/ 	.word	0x0500000f


	//   ....[77]....
        /*0640*/ 	.word	0x0500000f


	//   ....[78]....
        /*0644*/ 	.word	0x0500000f


	//   ....[79]....
        /*0648*/ 	.word	0x0500000f


	//   ....[80]....
        /*064c*/ 	.word	0x0500000f


	//   ....[81]....
        /*0650*/ 	.word	0x0500000f


	//----- nvinfo : EIATTR_COOP_GROUP_INSTR_OFFSETS
	.align		4
.L_735:
        /*0654*/ 	.byte	0x04, 0x28
        /*0656*/ 	.short	(.L_737 - .L_736)


	//   ....[0]....
.L_736:
        /*0658*/ 	.word	0x00000060


	//   ....[1]....
        /*065c*/ 	.word	0x000001d0


	//   ....[2]....
        /*0660*/ 	.word	0x00000220


	//   ....[3]....
        /*0664*/ 	.word	0x00000450


	//   ....[4]....
        /*0668*/ 	.word	0x000005b0


	//   ....[5]....
        /*066c*/ 	.word	0x000006d0


	//   ....[6]....
        /*0670*/ 	.word	0x00000830


	//   ....[7]....
        /*0674*/ 	.word	0x0000a940


	//   ....[8]....
        /*0678*/ 	.word	0x00013ed0


	//   ....[9]....
        /*067c*/ 	.word	0x00013f60


	//   ....[10]....
        /*0680*/ 	.word	0x000141f0


	//   ....[11]....
        /*0684*/ 	.word	0x00014210


	//   ....[12]....
        /*0688*/ 	.word	0x00019400


	//   ....[13]....
        /*068c*/ 	.word	0x00019430


	//   ....[14]....
        /*0690*/ 	.word	0x000197f0


	//   ....[15]....
        /*0694*/ 	.word	0x00019810


	//   ....[16]....
        /*0698*/ 	.word	0x0001af70


	//   ....[17]....
        /*069c*/ 	.word	0x0001af80


	//   ....[18]....
        /*06a0*/ 	.word	0x0001afc0


	//   ....[19]....
        /*06a4*/ 	.word	0x0001afd0


	//   ....[20]....
        /*06a8*/ 	.word	0x0001db60


	//   ....[21]....
        /*06ac*/ 	.word	0x0001dcf0


	//   ....[22]....
        /*06b0*/ 	.word	0x0001dd20


	//   ....[23]....
        /*06b4*/ 	.word	0x0001dd60


	//   ....[24]....
        /*06b8*/ 	.word	0x0001ddc0


	//   ....[25]....
        /*06bc*/ 	.word	0x0001de20


	//   ....[26]....
        /*06c0*/ 	.word	0x0001de70


	//   ....[27]....
        /*06c4*/ 	.word	0x0001e020


	//   ....[28]....
        /*06c8*/ 	.word	0x0001e080


	//   ....[29]....
        /*06cc*/ 	.word	0x0001e0c0


	//   ....[30]....
        /*06d0*/ 	.word	0x0001e100


	//   ....[31]....
        /*06d4*/ 	.word	0x0001e130


	//   ....[32]....
        /*06d8*/ 	.word	0x0001e160


	//   ....[33]....
        /*06dc*/ 	.word	0x0001e200


	//   ....[34]....
        /*06e0*/ 	.word	0x0001e230


	//   ....[35]....
        /*06e4*/ 	.word	0x0001e2c0


	//   ....[36]....
        /*06e8*/ 	.word	0x00022d50


	//   ....[37]....
        /*06ec*/ 	.word	0x00022d60


	//   ....[38]....
        /*06f0*/ 	.word	0x00022e70


	//   ....[39]....
        /*06f4*/ 	.word	0x00022ed0


	//   ....[40]....
        /*06f8*/ 	.word	0x00022f10


	//   ....[41]....
        /*06fc*/ 	.word	0x00022f50


	//   ....[42]....
        /*0700*/ 	.word	0x00022f80


	//   ....[43]....
        /*0704*/ 	.word	0x00022fb0


	//   ....[44]....
        /*0708*/ 	.word	0x00023140


	//   ....[45]....
        /*070c*/ 	.word	0x000231a0


	//   ....[46]....
        /*0710*/ 	.word	0x000231e0


	//   ....[47]....
        /*0714*/ 	.word	0x00023220


	//   ....[48]....
        /*0718*/ 	.word	0x00023250


	//   ....[49]....
        /*071c*/ 	.word	0x00023280


	//   ....[50]....
        /*0720*/ 	.word	0x00023340


	//   ....[51]....
        /*0724*/ 	.word	0x00023360


	//   ....[52]....
        /*0728*/ 	.word	0x000233d0


	//   ....[53]....
        /*072c*/ 	.word	0x00023820


	//   ....[54]....
        /*0730*/ 	.word	0x00023c80


	//   ....[55]....
        /*0734*/ 	.word	0x00023d20


	//   ....[56]....
        /*0738*/ 	.word	0x00023dc0


	//   ....[57]....
        /*073c*/ 	.word	0x00023e60


	//   ....[58]....
        /*0740*/ 	.word	0x00023f50


	//   ....[59]....
        /*0744*/ 	.word	0x00023ff0


	//   ....[60]....
        /*0748*/ 	.word	0x00024090


	//   ....[61]....
        /*074c*/ 	.word	0x00024130


	//   ....[62]....
        /*0750*/ 	.word	0x00024390


	//   ....[63]....
        /*0754*/ 	.word	0x00024670


	//   ....[64]....
        /*0758*/ 	.word	0x00024a90


	//   ....[65]....
        /*075c*/ 	.word	0x00024b20


	//   ....[66]....
        /*0760*/ 	.word	0x00024bc0


	//   ....[67]....
        /*0764*/ 	.word	0x00024c70


	//   ....[68]....
        /*0768*/ 	.word	0x00024cf0


	//   ....[69]....
        /*076c*/ 	.word	0x00024d70


	//   ....[70]....
        /*0770*/ 	.word	0x00024df0


	//   ....[71]....
        /*0774*/ 	.word	0x00024e70


	//   ....[72]....
        /*0778*/ 	.word	0x00024f00


	//   ....[73]....
        /*077c*/ 	.word	0x00024fc0


	//   ....[74]....
        /*0780*/ 	.word	0x00025040


	//   ....[75]....
        /*0784*/ 	.word	0x000250c0


	//   ....[76]....
        /*0788*/ 	.word	0x00025140


	//   ....[77]....
        /*078c*/ 	.word	0x000251c0


	//   ....[78]....
        /*0790*/ 	.word	0x00025230


	//   ....[79]....
        /*0794*/ 	.word	0x000252d0


	//   ....[80]....
        /*0798*/ 	.word	0x00025360


	//   ....[81]....
        /*079c*/ 	.word	0x00025480


	//----- nvinfo : EIATTR_REG_RECONFIG
	.align		4
.L_737:
        /*07a0*/ 	.byte	0x01, 0x54
	.zero		2


	//----- nvinfo : EIATTR_SYSCALL_OFFSETS
	.align		4
        /*07a4*/ 	.byte	0x04, 0x46
        /*07a6*/ 	.short	(.L_739 - .L_738)


	//   ....[0]....
.L_738:
        /*07a8*/ 	.word	0x000019b0


	//   ....[1]....
        /*07ac*/ 	.word	0x00001b00


	//   ....[2]....
        /*07b0*/ 	.word	0x0000aae0


	//   ....[3]....
        /*07b4*/ 	.word	0x0000af80


	//   ....[4]....
        /*07b8*/ 	.word	0x0001fd10


	//   ....[5]....
        /*07bc*/ 	.word	0x0001fe50


	//   ....[6]....
        /*07c0*/ 	.word	0x0001ff50


	//----- nvinfo : EIATTR_MBARRIER_INSTR_OFFSETS
	.align		4
.L_739:
        /*07c4*/ 	.byte	0x04, 0x39
        /*07c6*/ 	.short	(.L_741 - .L_740)


	//   ....[0]....
.L_740:
        /*07c8*/ 	.word	0x00000300
        /*07cc*/ 	.word	0x000000ff
        /*07d0*/ 	.word	0x00036800
        /*07d4*/ 	.short	0x0100
        /*07d6*/ 	.byte	0x08
	.zero		1


	//   ....[1]....
        /*07d8*/ 	.word	0x00000310
        /*07dc*/ 	.word	0x000000ff
        /*07e0*/ 	.word	0x00036820
        /*07e4*/ 	.short	0x0100
        /*07e6*/ 	.byte	0x08
	.zero		1


	//   ....[2]....
        /*07e8*/ 	.word	0x00000400
        /*07ec*/ 	.word	0x000000ff
        /*07f0*/ 	.word	0x00036830
        /*07f4*/ 	.short	0x0100
        /*07f6*/ 	.byte	0x08
	.zero		1


	//   ....[3]....
        /*07f8*/ 	.word	0x00000410
        /*07fc*/ 	.word	0x000000ff
        /*0800*/ 	.word	0x00036840
        /*0804*/ 	.short	0x0100
        /*0806*/ 	.byte	0x08
	.zero		1


	//   ....[4]....
        /*0808*/ 	.word	0x00000420
        /*080c*/ 	.word	0x000000ff
        /*0810*/ 	.word	0x00036838
        /*0814*/ 	.short	0x0100
        /*0816*/ 	.byte	0x08
	.zero		1


	//   ....[5]....
        /*0818*/ 	.word	0x00000430
        /*081c*/ 	.word	0x000000ff
        /*0820*/ 	.word	0x00036848
        /*0824*/ 	.short	0x0100
        /*0826*/ 	.byte	0x08
	.zero		1


	//   ....[6]....
        /*0828*/ 	.word	0x00000560
        /*082c*/ 	.word	0x000000ff
        /*0830*/ 	.word	0x00036850
        /*0834*/ 	.short	0x0100
        /*0836*/ 	.byte	0x08
	.zero		1


	//   ....[7]....
        /*0838*/ 	.word	0x00000570
        /*083c*/ 	.word	0x000000ff
        /*0840*/ 	.word	0x00036860
        /*0844*/ 	.short	0x0100
        /*0846*/ 	.byte	0x08
	.zero		1


	//   ....[8]....
        /*0848*/ 	.word	0x00000580
        /*084c*/ 	.word	0x000000ff
        /*0850*/ 	.word	0x00036858
        /*0854*/ 	.short	0x0100
        /*0856*/ 	.byte	0x08
	.zero		1


	//   ....[9]....
        /*0858*/ 	.word	0x00000590
        /*085c*/ 	.word	0x000000ff
        /*0860*/ 	.word	0x00036868
        /*0864*/ 	.short	0x0100
        /*0866*/ 	.byte	0x08
	.zero		1


	//   ....[10]....
        /*0868*/ 	.word	0x00000680
        /*086c*/ 	.word	0x000000ff
        /*0870*/ 	.word	0x00036870
        /*0874*/ 	.short	0x0100
        /*0876*/ 	.byte	0x06
	.zero		1


	//   ....[11]....
        /*0878*/ 	.word	0x00000690
        /*087c*/ 	.word	0x000000ff
        /*0880*/ 	.word	0x00036880
        /*0884*/ 	.short	0x0100
        /*0886*/ 	.byte	0x06
	.zero		1


	//   ....[12]....
        /*0888*/ 	.word	0x000006a0
        /*088c*/ 	.word	0x000000ff
        /*0890*/ 	.word	0x00036878
        /*0894*/ 	.short	0x0100
        /*0896*/ 	.byte	0x06
	.zero		1


	//   ....[13]....
        /*0898*/ 	.word	0x000006b0
        /*089c*/ 	.word	0x000000ff
        /*08a0*/ 	.word	0x00036888
        /*08a4*/ 	.short	0x0100
        /*08a6*/ 	.byte	0x06
	.zero		1


	//   ....[14]....
        /*08a8*/ 	.word	0x000007e0
        /*08ac*/ 	.word	0x000000ff
        /*08b0*/ 	.word	0x00036890
        /*08b4*/ 	.short	0x0100
        /*08b6*/ 	.byte	0x08
	.zero		1


	//   ....[15]....
        /*08b8*/ 	.word	0x000007f0
        /*08bc*/ 	.word	0x000000ff
        /*08c0*/ 	.word	0x000368a0
        /*08c4*/ 	.short	0x0100
        /*08c6*/ 	.byte	0x08
	.zero		1


	//   ....[16]....
        /*08c8*/ 	.word	0x00000800
        /*08cc*/ 	.word	0x000000ff
        /*08d0*/ 	.word	0x00036898
        /*08d4*/ 	.short	0x0100
        /*08d6*/ 	.byte	0x08
	.zero		1


	//   ....[17]....
        /*08d8*/ 	.word	0x00000810
        /*08dc*/ 	.word	0x000000ff
        /*08e0*/ 	.word	0x000368a8
        /*08e4*/ 	.short	0x0100
        /*08e6*/ 	.byte	0x08
	.zero		1


	//   ....[18]....
        /*08e8*/ 	.word	0x00000940
        /*08ec*/ 	.word	0x000000ff
        /*08f0*/ 	.word	0x000368b0
        /*08f4*/ 	.short	0x0100
        /*08f6*/ 	.byte	0x08
	.zero		1


	//   ....[19]....
        /*08f8*/ 	.word	0x00000950
        /*08fc*/ 	.word	0x000000ff
        /*0900*/ 	.word	0x000368c0
        /*0904*/ 	.short	0x0100
        /*0906*/ 	.byte	0x08
	.zero		1


	//   ....[20]....
        /*0908*/ 	.word	0x00000960
        /*090c*/ 	.word	0x000000ff
        /*0910*/ 	.word	0x000368b8
        /*0914*/ 	.short	0x0100
        /*0916*/ 	.byte	0x08
	.zero		1


	//   ....[21]....
        /*0918*/ 	.word	0x00000970
        /*091c*/ 	.word	0x000000ff
        /*0920*/ 	.word	0x000368c8
        /*0924*/ 	.short	0x0100
        /*0926*/ 	.byte	0x08
	.zero		1


	//   ....[22]....
        /*0928*/ 	.word	0x00003720
        /*092c*/ 	.word	0x0000002b
        /*0930*/ 	.word	0x00036890
        /*0934*/ 	.short	0x010a
        /*0936*/ 	.byte	0x3f
	.zero		1


	//   ....[23]....
        /*0938*/ 	.word	0x00006980
        /*093c*/ 	.word	0x0000002b
        /*0940*/ 	.word	0x00036890
        /*0944*/ 	.short	0x010a
        /*0946*/ 	.byte	0x3f
	.zero		1


	//   ....[24]....
        /*0948*/ 	.word	0x00009a30
        /*094c*/ 	.word	0x0000002b
        /*0950*/ 	.word	0x00036890
        /*0954*/ 	.short	0x010a
        /*0956*/ 	.byte	0x3f
	.zero		1


	//   ....[25]....
        /*0958*/ 	.word	0x00009e00
        /*095c*/ 	.word	0x0000002c
        /*0960*/ 	.word	0x00000000
        /*0964*/ 	.short	0x0101
        /*0966*/ 	.byte	0x3f
	.zero		1


	//   ....[26]....
        /*0968*/ 	.word	0x00009e40
        /*096c*/ 	.word	0x0000002b
        /*0970*/ 	.word	0x000368b0
        /*0974*/ 	.short	0x010a
        /*0976*/ 	.byte	0x3f
	.zero		1


	//   ....[27]....
        /*0978*/ 	.word	0x0000a4b0
        /*097c*/ 	.word	0x0000002b
        /*0980*/ 	.word	0x00000000
        /*0984*/ 	.short	0x0101
        /*0986*/ 	.byte	0x3f
	.zero		1


	//   ....[28]....
        /*0988*/ 	.word	0x0000ab60
        /*098c*/ 	.word	0x00000012
        /*0990*/ 	.word	0x00036800
        /*0994*/ 	.short	0x010a
        /*0996*/ 	.byte	0x3f
	.zero		1


	//   ....[29]....
        /*0998*/ 	.word	0x0000abb0
        /*099c*/ 	.word	0x00000012
        /*09a0*/ 	.word	0x00036800
        /*09a4*/ 	.short	0x010a
        /*09a6*/ 	.byte	0x3f
	.zero		1


	//   ....[30]....
        /*09a8*/ 	.word	0x0000b7d0
        /*09ac*/ 	.word	0x00000012
        /*09b0*/ 	.word	0x00036800
        /*09b4*/ 	.short	0x010a
        /*09b6*/ 	.byte	0x3f
	.zero		1


	//   ....[31]....
        /*09b8*/ 	.word	0x0000e010
        /*09bc*/ 	.word	0x00000012
        /*09c0*/ 	.word	0x00036800
        /*09c4*/ 	.short	0x010a
        /*09c6*/ 	.byte	0x3f
	.zero		1


	//   ....[32]....
        /*09c8*/ 	.word	0x000104b0
        /*09cc*/ 	.word	0x00000003
        /*09d0*/ 	.word	0x00036830
        /*09d4*/ 	.short	0x010a
        /*09d6*/ 	.byte	0x3f
	.zero		1


	//   ....[33]....
        /*09d8*/ 	.word	0x00010530
        /*09dc*/ 	.word	0x00000003
        /*09e0*/ 	.word	0x00036830
        /*09e4*/ 	.short	0x010a
        /*09e6*/ 	.byte	0x3f
	.zero		1


	//   ....[34]....
        /*09e8*/ 	.word	0x00014830
        /*09ec*/ 	.word	0x00000003
        /*09f0*/ 	.word	0x00000000
        /*09f4*/ 	.short	0x0101
        /*09f6*/ 	.byte	0x3f
	.zero		1


	//   ....[35]....
        /*09f8*/ 	.word	0x000158a0
        /*09fc*/ 	.word	0x0000000d
        /*0a00*/ 	.word	0x00036830
        /*0a04*/ 	.short	0x010a
        /*0a06*/ 	.byte	0x3f
	.zero		1


	//   ....[36]....
        /*0a08*/ 	.word	0x00015920
        /*0a0c*/ 	.word	0x0000000d
        /*0a10*/ 	.word	0x00036830
        /*0a14*/ 	.short	0x010a
        /*0a16*/ 	.byte	0x3f
	.zero		1


	//   ....[37]....
        /*0a18*/ 	.word	0x00018f90
        /*0a1c*/ 	.word	0x0000000b
        /*0a20*/ 	.word	0x00036850
        /*0a24*/ 	.short	0x010a
        /*0a26*/ 	.byte	0x3f
	.zero		1


	//   ....[38]....
        /*0a28*/ 	.word	0x00018fe0
        /*0a2c*/ 	.word	0x0000000b
        /*0a30*/ 	.word	0x00036850
        /*0a34*/ 	.short	0x010a
        /*0a36*/ 	.byte	0x3f
	.zero		1


	//   ....[39]....
        /*0a38*/ 	.word	0x00019f30
        /*0a3c*/ 	.word	0x0000000f
        /*0a40*/ 	.word	0x00000000
        /*0a44*/ 	.short	0x0101
        /*0a46*/ 	.byte	0x3f
	.zero		1


	//   ....[40]....
        /*0a48*/ 	.word	0x00019ff0
        /*0a4c*/ 	.word	0x0000000f
        /*0a50*/ 	.word	0x00000000
        /*0a54*/ 	.short	0x0101
        /*0a56*/ 	.byte	0x3f
	.zero		1


	//   ....[41]....
        /*0a58*/ 	.word	0x0001ab70
        /*0a5c*/ 	.word	0x0000000b
        /*0a60*/ 	.word	0x00036850
        /*0a64*/ 	.short	0x010a
        /*0a66*/ 	.byte	0x3f
	.zero		1


	//   ....[42]....
        /*0a68*/ 	.word	0x0001ac10
        /*0a6c*/ 	.word	0x0000000b
        /*0a70*/ 	.word	0x00036850
        /*0a74*/ 	.short	0x010a
        /*0a76*/ 	.byte	0x3f
	.zero		1


	//   ....[43]....
        /*0a78*/ 	.word	0x0001b150
        /*0a7c*/ 	.word	0x0000000c
        /*0a80*/ 	.word	0x00000000
        /*0a84*/ 	.short	0x0101
        /*0a86*/ 	.byte	0x3f
	.zero		1


	//   ....[44]....
        /*0a88*/ 	.word	0x0001ca00
        /*0a8c*/ 	.word	0x00000000
        /*0a90*/ 	.word	0x00000000
        /*0a94*/ 	.short	0x0101
        /*0a96*/ 	.byte	0x3f
	.zero		1


	//   ....[45]....
        /*0a98*/ 	.word	0x0001ee20
        /*0a9c*/ 	.word	0x00000009
        /*0aa0*/ 	.word	0x00036820
        /*0aa4*/ 	.short	0x010a
        /*0aa6*/ 	.byte	0x3f
	.zero		1


	//   ....[46]....
        /*0aa8*/ 	.word	0x0001eeb0
        /*0aac*/ 	.word	0x00000005
        /*0ab0*/ 	.word	0x000368a0
        /*0ab4*/ 	.short	0x010a
        /*0ab6*/ 	.byte	0x3f
	.zero		1


	//   ....[47]....
        /*0ab8*/ 	.word	0x0001f130
        /*0abc*/ 	.word	0x00000005
        /*0ac0*/ 	.word	0x000368c0
        /*0ac4*/ 	.short	0x010a
        /*0ac6*/ 	.byte	0x3f
	.zero		1


	//   ....[48]....
        /*0ac8*/ 	.word	0x0001f4d0
        /*0acc*/ 	.word	0x00000006
        /*0ad0*/ 	.word	0x000368a0
        /*0ad4*/ 	.short	0x010a
        /*0ad6*/ 	.byte	0x3f
	.zero		1


	//   ....[49]....
        /*0ad8*/ 	.word	0x0001f730
        /*0adc*/ 	.word	0x00000006
        /*0ae0*/ 	.word	0x000368c0
        /*0ae4*/ 	.short	0x010a
        /*0ae6*/ 	.byte	0x3f
	.zero		1


	//   ....[50]....
        /*0ae8*/ 	.word	0x00020690
        /*0aec*/ 	.word	0x00000006
        /*0af0*/ 	.word	0x00036840
        /*0af4*/ 	.short	0x010a
        /*0af6*/ 	.byte	0x3f
	.zero		1


	//   ....[51]....
        /*0af8*/ 	.word	0x00020c50
        /*0afc*/ 	.word	0x00000007
        /*0b00*/ 	.word	0x00036820
        /*0b04*/ 	.short	0x010a
        /*0b06*/ 	.byte	0x3f
	.zero		1


	//   ....[52]....
        /*0b08*/ 	.word	0x00020fa0
        /*0b0c*/ 	.word	0x00000008
        /*0b10*/ 	.word	0x00036840
        /*0b14*/ 	.short	0x010a
        /*0b16*/ 	.byte	0x3f
	.zero		1


	//   ....[53]....
        /*0b18*/ 	.word	0x000212a0
        /*0b1c*/ 	.word	0x00000008
        /*0b20*/ 	.word	0x00036860
        /*0b24*/ 	.short	0x010a
        /*0b26*/ 	.byte	0x3f
	.zero		1


	//   ....[54]....
        /*0b28*/ 	.word	0x000218c0
        /*0b2c*/ 	.word	0x00000002
        /*0b30*/ 	.word	0x00036840
        /*0b34*/ 	.short	0x010a
        /*0b36*/ 	.byte	0x3f
	.zero		1


	//   ....[55]....
        /*0b38*/ 	.word	0x00021bc0
        /*0b3c*/ 	.word	0x00000002
        /*0b40*/ 	.word	0x00036860
        /*0b44*/ 	.short	0x010a
        /*0b46*/ 	.byte	0x3f
	.zero		1


	//   ....[56]....
        /*0b48*/ 	.word	0x00022150
        /*0b4c*/ 	.word	0x00000002
        /*0b50*/ 	.word	0x00036840
        /*0b54*/ 	.short	0x010a
        /*0b56*/ 	.byte	0x3f
	.zero		1


	//   ....[57]....
        /*0b58*/ 	.word	0x00022440
        /*0b5c*/ 	.word	0x00000002
        /*0b60*/ 	.word	0x00036860
        /*0b64*/ 	.short	0x010a
        /*0b66*/ 	.byte	0x3f
	.zero		1


	//   ....[58]....
        /*0b68*/ 	.word	0x00022960
        /*0b6c*/ 	.word	0x00000003
        /*0b70*/ 	.word	0x00036860
        /*0b74*/ 	.short	0x010a
        /*0b76*/ 	.byte	0x3f
	.zero		1


	//   ....[59]....
        /*0b78*/ 	.word	0x000237a0
        /*0b7c*/ 	.word	0x00000000
        /*0b80*/ 	.word	0x00036820
        /*0b84*/ 	.short	0x010a
        /*0b86*/ 	.byte	0x3f
	.zero		1


	//   ....[60]....
        /*0b88*/ 	.word	0x00023970
        /*0b8c*/ 	.word	0x00000006
        /*0b90*/ 	.word	0x00000000
        /*0b94*/ 	.short	0x010a
        /*0b96*/ 	.byte	0x3f
	.zero		1


	//   ....[61]....
        /*0b98*/ 	.word	0x000239e0
        /*0b9c*/ 	.word	0x00000007
        /*0ba0*/ 	.word	0x00000000
        /*0ba4*/ 	.short	0x010a
        /*0ba6*/ 	.byte	0x3f
	.zero		1


	//   ....[62]....
        /*0ba8*/ 	.word	0x00023a50
        /*0bac*/ 	.word	0x00000004
        /*0bb0*/ 	.word	0x00000000
        /*0bb4*/ 	.short	0x010a
        /*0bb6*/ 	.byte	0x3f
	.zero		1


	//   ....[63]....
        /*0bb8*/ 	.word	0x00023a80
        /*0bbc*/ 	.word	0x00000003
        /*0bc0*/ 	.word	0x00000000
        /*0bc4*/ 	.short	0x010a
        /*0bc6*/ 	.byte	0x3f
	.zero		1


	//   ....[64]....
        /*0bc8*/ 	.word	0x00023ae0
        /*0bcc*/ 	.word	0x0000002b
        /*0bd0*/ 	.word	0x00036890
        /*0bd4*/ 	.short	0x010a
        /*0bd6*/ 	.byte	0x3f
	.zero		1


	//   ....[65]....
        /*0bd8*/ 	.word	0x00023b30
        /*0bdc*/ 	.word	0x0000002b
        /*0be0*/ 	.word	0x00036890
        /*0be4*/ 	.short	0x010a
        /*0be6*/ 	.byte	0x3f
	.zero		1


	//   ....[66]....
        /*0be8*/ 	.word	0x00023b80
        /*0bec*/ 	.word	0x0000002b
        /*0bf0*/ 	.word	0x00036890
        /*0bf4*/ 	.short	0x010a
        /*0bf6*/ 	.byte	0x3f
	.zero		1


	//   ....[67]....
        /*0bf8*/ 	.word	0x00023bd0
        /*0bfc*/ 	.word	0x0000002b
        /*0c00*/ 	.word	0x000368b0
        /*0c04*/ 	.short	0x010a
        /*0c06*/ 	.byte	0x3f
	.zero		1


	//   ....[68]....
        /*0c08*/ 	.word	0x00023ea0
        /*0c0c*/ 	.word	0x00000012
        /*0c10*/ 	.word	0x00036800
        /*0c14*/ 	.short	0x010a
        /*0c16*/ 	.byte	0x3f
	.zero		1


	//   ....[69]....
        /*0c18*/ 	.word	0x00024170
        /*0c1c*/ 	.word	0x00000012
        /*0c20*/ 	.word	0x00036800
        /*0c24*/ 	.short	0x010a
        /*0c26*/ 	.byte	0x3f
	.zero		1


	//   ....[70]....
        /*0c28*/ 	.word	0x000241c0
        /*0c2c*/ 	.word	0x00000003
        /*0c30*/ 	.word	0x00036830
        /*0c34*/ 	.short	0x010a
        /*0c36*/ 	.byte	0x3f
	.zero		1


	//   ....[71]....
        /*0c38*/ 	.word	0x00024210
        /*0c3c*/ 	.word	0x0000000d
        /*0c40*/ 	.word	0x00036830
        /*0c44*/ 	.short	0x010a
        /*0c46*/ 	.byte	0x3f
	.zero		1


	//   ....[72]....
        /*0c48*/ 	.word	0x00024260
        /*0c4c*/ 	.word	0x0000000b
        /*0c50*/ 	.word	0x00036850
        /*0c54*/ 	.short	0x010a
        /*0c56*/ 	.byte	0x3f
	.zero		1


	//   ....[73]....
        /*0c58*/ 	.word	0x000242b0
        /*0c5c*/ 	.word	0x0000000b
        /*0c60*/ 	.word	0x00036850
        /*0c64*/ 	.short	0x010a
        /*0c66*/ 	.byte	0x3f
	.zero		1


	//   ....[74]....
        /*0c68*/ 	.word	0x00024450
        /*0c6c*/ 	.word	0x00000009
        /*0c70*/ 	.word	0x00036820
        /*0c74*/ 	.short	0x010a
        /*0c76*/ 	.byte	0x3f
	.zero		1


	//   ....[75]....
        /*0c78*/ 	.word	0x000244a0
        /*0c7c*/ 	.word	0x00000005
        /*0c80*/ 	.word	0x000368a0
        /*0c84*/ 	.short	0x010a
        /*0c86*/ 	.byte	0x3f
	.zero		1


	//   ....[76]....
        /*0c88*/ 	.word	0x000244f0
        /*0c8c*/ 	.word	0x00000005
        /*0c90*/ 	.word	0x000368c0
        /*0c94*/ 	.short	0x010a
        /*0c96*/ 	.byte	0x3f
	.zero		1


	//   ....[77]....
        /*0c98*/ 	.word	0x00024540
        /*0c9c*/ 	.word	0x00000006
        /*0ca0*/ 	.word	0x000368a0
        /*0ca4*/ 	.short	0x010a
        /*0ca6*/ 	.byte	0x3f
	.zero		1


	//   ....[78]....
        /*0ca8*/ 	.word	0x00024590
        /*0cac*/ 	.word	0x00000006
        /*0cb0*/ 	.word	0x000368c0
        /*0cb4*/ 	.short	0x010a
        /*0cb6*/ 	.byte	0x3f
	.zero		1


	//   ....[79]....
        /*0cb8*/ 	.word	0x00024730
        /*0cbc*/ 	.word	0x00000006
        /*0cc0*/ 	.word	0x00036840
        /*0cc4*/ 	.short	0x010a
        /*0cc6*/ 	.byte	0x3f
	.zero		1


	//   ....[80]....
        /*0cc8*/ 	.word	0x000247b0
        /*0ccc*/ 	.word	0x00000006
        /*0cd0*/ 	.word	0x00036820
        /*0cd4*/ 	.short	0x010a
        /*0cd6*/ 	.byte	0x3f
	.zero		1


	//   ....[81]....
        /*0cd8*/ 	.word	0x00024800
        /*0cdc*/ 	.word	0x00000008
        /*0ce0*/ 	.word	0x00036840
        /*0ce4*/ 	.short	0x010a
        /*0ce6*/ 	.byte	0x3f
	.zero		1


	//   ....[82]....
        /*0ce8*/ 	.word	0x00024850
        /*0cec*/ 	.word	0x00000008
        /*0cf0*/ 	.word	0x00036860
        /*0cf4*/ 	.short	0x010a
        /*0cf6*/ 	.byte	0x3f
	.zero		1


	//   ....[83]....
        /*0cf8*/ 	.word	0x000248a0
        /*0cfc*/ 	.word	0x00000002
        /*0d00*/ 	.word	0x00036840
        /*0d04*/ 	.short	0x010a
        /*0d06*/ 	.byte	0x3f
	.zero		1


	//   ....[84]....
        /*0d08*/ 	.word	0x000248f0
        /*0d0c*/ 	.word	0x00000002
        /*0d10*/ 	.word	0x00036860
        /*0d14*/ 	.short	0x010a
        /*0d16*/ 	.byte	0x3f
	.zero		1


	//   ....[85]....
        /*0d18*/ 	.word	0x00024940
        /*0d1c*/ 	.word	0x00000002
        /*0d20*/ 	.word	0x00036840
        /*0d24*/ 	.short	0x010a
        /*0d26*/ 	.byte	0x3f
	.zero		1


	//   ....[86]....
        /*0d28*/ 	.word	0x00024990
        /*0d2c*/ 	.word	0x00000002
        /*0d30*/ 	.word	0x00036860
        /*0d34*/ 	.short	0x010a
        /*0d36*/ 	.byte	0x3f
	.zero		1


	//   ....[87]....
        /*0d38*/ 	.word	0x000249e0
        /*0d3c*/ 	.word	0x00000003
        /*0d40*/ 	.word	0x00036860
        /*0d44*/ 	.short	0x010a
        /*0d46*/ 	.byte	0x3f
	.zero		1


	//   ....[88]....
        /*0d48*/ 	.word	0x000253a0
        /*0d4c*/ 	.word	0x00000000
        /*0d50*/ 	.word	0x00036820
        /*0d54*/ 	.short	0x010a
        /*0d56*/ 	.byte	0x3f
	.zero		1


	//   ....[89]....
        /*0d58*/ 	.word	0x00025540
        /*0d5c*/ 	.word	0x00000006
        /*0d60*/ 	.word	0x00000000
        /*0d64*/ 	.short	0x010a
        /*0d66*/ 	.byte	0x3f
	.zero		1


	//   ....[90]....
        /*0d68*/ 	.word	0x00025590
        /*0d6c*/ 	.word	0x00000007
        /*0d70*/ 	.word	0x00000000
        /*0d74*/ 	.short	0x010a
        /*0d76*/ 	.byte	0x3f
	.zero		1


	//   ....[91]....
        /*0d78*/ 	.word	0x000255e0
        /*0d7c*/ 	.word	0x00000004
        /*0d80*/ 	.word	0x00000000
        /*0d84*/ 	.short	0x010a
        /*0d86*/ 	.byte	0x3f
	.zero		1


	//----- nvinfo : EIATTR_NUM_MBARRIERS
	.align		4
.L_741:
        /*0d88*/ 	.byte	0x03, 0x38
        /*0d8a*/ 	.short	0x0016


	//----- nvinfo : EIATTR_EXIT_INSTR_OFFSETS
	.align		4
        /*0d8c*/ 	.byte	0x04, 0x1c
        /*0d8e*/ 	.short	(.L_743 - .L_742)


	//   ....[0]....
.L_742:
        /*0d90*/ 	.word	0x00023ad0


	//----- nvinfo : EIATTR_MAX_THREADS
	.align		4
.L_743:
        /*0d94*/ 	.byte	0x04, 0x05
        /*0d96*/ 	.short	(.L_745 - .L_744)
.L_744:
        /*0d98*/ 	.word	0x00000180
        /*0d9c*/ 	.word	0x00000001
        /*0da0*/ 	.word	0x00000001


	//----- nvinfo : EIATTR_CRS_STACK_SIZE
	.align		4
.L_745:
        /*0da4*/ 	.byte	0x04, 0x1e
        /*0da6*/ 	.short	(.L_747 - .L_746)
.L_746:
        /*0da8*/ 	.word	0x00000000


	//----- nvinfo : EIATTR_CBANK_PARAM_SIZE
	.align		4
.L_747:
        /*0dac*/ 	.byte	0x03, 0x19
        /*0dae*/ 	.short	0x0a70


	//----- nvinfo : EIATTR_PARAM_CBANK
	.align		4
        /*0db0*/ 	.byte	0x04, 0x0a
        /*0db2*/ 	.short	(.L_749 - .L_748)
	.align		4
.L_748:
        /*0db4*/ 	.word	index@(.nv.constant0._ZN7cutlass13device_kernelIN5flash11enable_sm90INS1_16FlashAttnFwdSm90INS1_25CollectiveMainloopFwdSm90ILi2EN4cute5tupleIJNS5_1CILi1EEES8_S8_EEENS6_IJNS7_ILi128EEENS7_ILi112EEENS7_ILi192EEEEEELi192ENS_6half_tEfNS_4arch4Sm90ELb0ELb0ELb0ELb1ELb0ELb1ELb0ELb1ELb1ELb0ELb0ELb0EEENS1_21CollectiveEpilogueFwdINS6_IJSA_SC_SB_EEES9_SE_SG_Li256ELb1ELb0ELb0ELb0EEENS1_36VarlenDynamicPersistentTileSchedulerILi128ELi112ELi256ELi32ELb0ELb0ELb1ELb0ELb1ELb1EEEEEEEEEvNT_6ParamsE)
        /*0db8*/ 	.short	0x0210
        /*0dba*/ 	.short	0x0a70


	//----- nvinfo : EIATTR_SW_WAR
	.align		4
.L_749:
        /*0dbc*/ 	.byte	0x04, 0x36
        /*0dbe*/ 	.short	(.L_751 - .L_750)
.L_750:
        /*0dc0*/ 	.word	0x00000008
.L_751:


//--------------------- .nv.info._ZN7cutlass13device_kernelIN5flash11enable_sm90INS1_16FlashAttnFwdSm90INS1_25CollectiveMainloopFwdSm90ILi2EN4cute5tupleIJNS5_1CILi1EEES8_S8_EEENS6_IJNS7_ILi128EEENS7_ILi96EEENS7_ILi192EEEEEELi192ENS_6half_tEfNS_4arch4Sm90ELb0ELb1ELb0ELb0ELb0ELb0ELb0ELb1ELb1ELb0ELb0ELb0EEENS1_21CollectiveEpilogueFwdINS6_IJSA_SC_SB_EEES9_SE_SG_Li256ELb0ELb0ELb0ELb0EEENS1_30DynamicPersistentTileSchedulerILi256ELi32ELb0ELb0ELb1EEEEEEEEEvNT_6ParamsE --------------------------
	.section	.nv.info._ZN7cutlass13device_kernelIN5flash11enable_sm90INS1_16FlashAttnFwdSm90INS1_25CollectiveMainloopFwdSm90ILi2EN4cute5tupleIJNS5_1CILi1EEES8_S8_EEENS6_IJNS7_ILi128EEENS7_ILi96EEENS7_ILi192EEEEEELi192ENS_6half_tEfNS_4arch4Sm90ELb0ELb1ELb0ELb0ELb0ELb0ELb0ELb1ELb1ELb0ELb0ELb0EEENS1_21CollectiveEpilogueFwdINS6_IJSA_SC_SB_EEES9_SE_SG_Li256ELb0ELb0ELb0ELb0EEENS1_30DynamicPersistentTileSchedulerILi256ELi32ELb0ELb0ELb1EEEEEEEEEvNT_6ParamsE,"",@"SHT_CUDA_INFO"
	.sectionflags	@""
	.align	4


	//----- nvinfo : EIATTR_CUDA_API_VERSION
	.align		4
        /*0000*/ 	.byte	0x04, 0x37
        /*0002*/ 	.short	(.L_753 - .L_752)
.L_752:
        /*0004*/ 	.word	0x00000082


	//----- nvinfo : EIATTR_KPARAM_INFO
	.align		4
.L_753:
        /*0008*/ 	.byte	0x04, 0x17
        /*000a*/ 	.short	(.L_755 - .L_754)
.L_754:
        /*000c*/ 	.word	0x00000000
        /*0010*/ 	.short	0x0000
        /*0012*/ 	.short	0x0070
        /*0014*/ 	.byte	0x00, 0xf0, 0x01, 0x2e


	//----- nvinfo : EIATTR_SPARSE_MMA_MASK
	.align		4
.L_755:
        /*0018*/ 	.byte	0x03, 0x50
        /*001a*/ 	.short	0x0000


	//----- nvinfo : EIATTR_MAXREG_COUNT
	.align		4
        /*001c*/ 	.byte	0x03, 0x1b
        /*001e*/ 	.short	0x00a8


	//----- nvinfo : EIATTR_NUM_BARRIERS
	.align		4
        /*0020*/ 	.byte	0x02, 0x4c
        /*0022*/ 	.byte	0x09
	.zero		1


	//----- nvinfo : EIATTR_EXTERNS
	.align		4
        /*0024*/ 	.byte	0x04, 0x0f
        /*0026*/ 	.short	(.L_757 - .L_756)


	//   ....[0]....
	.align		4
.L_756:
        /*0028*/ 	.word	index@(__assertfail)


	//----- nvinfo : EIATTR_ANNOTATIONS
	.align		4
.L_757:
        /*002c*/ 	.byte	0x04, 0x55
        /*002e*/ 	.short	(.L_759 - .L_758)


	//   ....[0]....
.L_758:
        /*0030*/ 	.word	0x00000001
        /*0034*/ 	.byte	0x80, 0x09, 0x00, 0x00, 0x01, 0x00, 0x00, 0x00, 0x50, 0x0a, 0x00, 0x00, 0x01, 0x00, 0x00, 0x00
        /*0044*/ 	.byte	0xf0, 0x20, 0x01, 0x00


	//----- nvinfo : EIATTR_MERCURY_ISA_VERSION
	.align		4
.L_759:
        /*0048*/ 	.byte	0x03, 0x5f
        /*004a*/ 	.short	0x0101


	//----- nvinfo : EIATTR_INT_WARP_WIDE_INSTR_OFFSETS
	.align		4
        /*004c*/ 	.byte	0x04, 0x31
        /*004e*/ 	.short	(.L_761 - .L_760)


	//   ....[0]....
.L_760:
        /*0050*/ 	.word	0x00000190


	//   ....[1]....
        /*0054*/ 	.word	0x000001c0


	//   ....[2]....
        /*0058*/ 	.word	0x000001d0


	//   ....[3]....
        /*005c*/ 	.word	0x0000f690


	//   ....[4]....
        /*0060*/ 	.word	0x0000f720


	//   ....[5]....
        /*0064*/ 	.word	0x0000fc90


	//   ....[6]....
        /*0068*/ 	.word	0x00011aa0


	//   ....[7]....
        /*006c*/ 	.word	0x00011b30


	//----- nvinfo : EIATTR_COOP_GROUP_MASK_REGIDS
	.align		4
.L_761:
        /*0070*/ 	.byte	0x04, 0x29
        /*0072*/ 	.short	(.L_763 - .L_762)


	//   ....[0]....
.L_762:
        /*0074*/ 	.word	0xffffffff


	//   ....[1]....
        /*0078*/ 	.word	0xffffffff


	//   ....[2]....
        /*007c*/ 	.word	0xffffffff


	//   ....[3]....
        /*0080*/ 	.word	0xffffffff


	//   ....[4]....
        /*0084*/ 	.word	0xffffffff


	//   ....[5]....
        /*0088*/ 	.word	0xffffffff


	//   ....[6]....
        /*008c*/ 	.word	0xffffffff


	//   ....[7]....
        /*0090*/ 	.word	0xffffffff


	//   ....[8]....
        /*0094*/ 	.word	0xffffffff


	//   ....[9]....
        /*0098*/ 	.word	0xffffffff


	//   ....[10]....
        /*009c*/ 	.word	0xffffffff


	//   ....[11]....
        /*00a0*/ 	.word	0xffffffff


	//   ....[12]....
        /*00a4*/ 	.word	0xffffffff


	//   ....[13]....
        /*00a8*/ 	.word	0xffffffff


	//   ....[14]....
        /*00ac*/ 	.word	0xffffffff


	//   ....[15]....
        /*00b0*/ 	.word	0xffffffff


	//   ....[16]....
        /*00b4*/ 	.word	0xffffffff


	//   ....[17]....
        /*00b8*/ 	.word	0xffffffff


	//   ....[18]....
        /*00bc*/ 	.word	0xffffffff


	//   ....[19]....
        /*00c0*/ 	.word	0xffffffff


	//   ....[20]....
        /*00c4*/ 	.word	0xffffffff


	//   ....[21]....
        /*00c8*/ 	.word	0xffffffff


	//   ....[22]....
        /*00cc*/ 	.word	0xffffffff


	//   ....[23]....
        /*00d0*/ 	.word	0xffffffff


	//   ....[24]....
        /*00d4*/ 	.word	0xffffffff


	//   ....[25]....
        /*00d8*/ 	.word	0xffffffff


	//   ....[26]....
        /*00dc*/ 	.word	0xffffffff


	//   ....[27]....
        /*00e0*/ 	.word	0xffffffff


	//   ....[28]....
        /*00e4*/ 	.word	0xffffffff


	//   ....[29]....
        /*00e8*/ 	.word	0xffffffff


	//   ....[30]....
        /*00ec*/ 	.word	0xffffffff


	//   ....[31]....
        /*00f0*/ 	.word	0xffffffff


	//   ....[32]....
        /*00f4*/ 	.word	0x0500000f


	//   ....[33]....
        /*00f8*/ 	.word	0x0500000f


	//----- nvinfo : EIATTR_COOP_GROUP_INSTR_OFFSETS
	.align		4
.L_763:
        /*00fc*/ 	.byte	0x04, 0x28
        /*00fe*/ 	.short	(.L_765 - .L_764)


	//   ....[0]....
.L_764:
        /*0100*/ 	.word	0x00000060


	//   ....[1]....
        /*0104*/ 	.word	0x000001a0


	//   ....[2]....
        /*0108*/ 	.word	0x000001f0


	//   ....[3]....
        /*010c*/ 	.word	0x000003e0


	//   ....[4]....
        /*0110*/ 	.word	0x00000540


	//   ....[5]....
        /*0114*/ 	.word	0x00000660


	//   ....[6]....
        /*0118*/ 	.word	0x000007c0


	//   ....[7]....
        /*011c*/ 	.word	0x00001870


	//   ....[8]....
        /*0120*/ 	.word	0x00003230


	//   ....[9]....
        /*0124*/ 	.word	0x00003340


	//   ....[10]....
        /*0128*/ 	.word	0x000038d0


	//   ....[11]....
        /*012c*/ 	.word	0x00003960


	//   ....[12]....
        /*0130*/ 	.word	0x000065a0


	//   ....[13]....
        /*0134*/ 	.word	0x000066c0


	//   ....[14]....
        /*0138*/ 	.word	0x00006c70


	//   ....[15]....
        /*013c*/ 	.word	0x00006cd0


	//   ....[16]....
        /*0140*/ 	.word	0x00008720


	//   ....[17]....
        /*0144*/ 	.word	0x00008820


	//   ....[18]....
        /*0148*/ 	.word	0x00008d80


	//   ....[19]....
        /*014c*/ 	.word	0x00008e00


	//   ....[20]....
        /*0150*/ 	.word	0x0000b580


	//   ....[21]....
        /*0154*/ 	.word	0x0000b690


	//   ....[22]....
        /*0158*/ 	.word	0x0000bc10


	//   ....[23]....
        /*015c*/ 	.word	0x0000bc70


	//   ....[24]....
        /*0160*/ 	.word	0x0000ccf0


	//   ....[25]....
        /*0164*/ 	.word	0x0000cd30


	//   ....[26]....
        /*0168*/ 	.word	0x0000ce30


	//   ....[27]....
        /*016c*/ 	.word	0x0000ce50


	//   ....[28]....
        /*0170*/ 	.word	0x0000e230


	//   ....[29]....
        /*0174*/ 	.word	0x0000ede0


	//   ....[30]....
        /*0178*/ 	.word	0x00011ec0


	//   ....[31]....
        /*017c*/ 	.word	0x00012090


	//   ....[32]....
        /*0180*/ 	.word	0x000126e0


	//   ....[33]....
        /*0184*/ 	.word	0x00012ac0


	//----- nvinfo : EIATTR_REG_RECONFIG
	.align		4
.L_765:
        /*0188*/ 	.byte	0x01, 0x54
	.zero		2


	//----- nvinfo : EIATTR_SYSCALL_OFFSETS
	.align		4
        /*018c*/ 	.byte	0x04, 0x46
        /*018e*/ 	.short	(.L_767 - .L_766)


	//   ....[0]....
.L_766:
        /*0190*/ 	.word	0x00001a20


	//   ....[1]....
        /*0194*/ 	.word	0x0000f8b0


	//   ....[2]....
        /*0198*/ 	.word	0x0000f9f0


	//   ....[3]....
        /*019c*/ 	.word	0x0000fae0


	//----- nvinfo : EIATTR_MBARRIER_INSTR_OFFSETS
	.align		4
.L_767:
        /*01a0*/ 	.byte	0x04, 0x39
        /*01a2*/ 	.short	(.L_769 - .L_768)


	//   ....[0]....
.L_768:
        /*01a4*/ 	.word	0x00000290
        /*01a8*/ 	.word	0x000000ff
        /*01ac*/ 	.word	0x00030800
        /*01b0*/ 	.short	0x0100
        /*01b2*/ 	.byte	0x06
	.zero		1


	//   ....[1]....
        /*01b4*/ 	.word	0x000002a0
        /*01b8*/ 	.word	0x000000ff
        /*01bc*/ 	.word	0x00030820
        /*01c0*/ 	.short	0x0100
        /*01c2*/ 	.byte	0x06
	.zero		1


	//   ....[2]....
        /*01c4*/ 	.word	0x00000390
        /*01c8*/ 	.word	0x000000ff
        /*01cc*/ 	.word	0x00030830
        /*01d0*/ 	.short	0x0100
        /*01d2*/ 	.byte	0x08
	.zero		1


	//   ....[3]....
        /*01d4*/ 	.word	0x000003a0
        /*01d8*/ 	.word	0x000000ff
        /*01dc*/ 	.word	0x00030840
        /*01e0*/ 	.short	0x0100
        /*01e2*/ 	.byte	0x08
	.zero		1


	//   ....[4]....
        /*01e4*/ 	.word	0x000003b0
        /*01e8*/ 	.word	0x000000ff
        /*01ec*/ 	.word	0x00030838
        /*01f0*/ 	.short	0x0100
        /*01f2*/ 	.byte	0x08
	.zero		1


	//   ....[5]....
        /*01f4*/ 	.word	0x000003c0
        /*01f8*/ 	.word	0x000000ff
        /*01fc*/ 	.word	0x00030848
        /*0200*/ 	.short	0x0100
        /*0202*/ 	.byte	0x08
	.zero		1


	//   ....[6]....
        /*0204*/ 	.word	0x000004f0
        /*0208*/ 	.word	0x000000ff
        /*020c*/ 	.word	0x00030850
        /*0210*/ 	.short	0x0100
        /*0212*/ 	.byte	0x08
	.zero		1


	//   ....[7]....
        /*0214*/ 	.word	0x00000500
        /*0218*/ 	.word	0x000000ff
        /*021c*/ 	.word	0x00030860
        /*0220*/ 	.short	0x0100
        /*0222*/ 	.byte	0x08
	.zero		1


	//   ....[8]....
        /*0224*/ 	.word	0x00000510
        /*0228*/ 	.word	0x000000ff
        /*022c*/ 	.word	0x00030858
        /*0230*/ 	.short	0x0100
        /*0232*/ 	.byte	0x08
	.zero		1


	//   ....[9]....
        /*0234*/ 	.word	0x00000520
        /*0238*/ 	.word	0x000000ff
        /*023c*/ 	.word	0x00030868
        /*0240*/ 	.short	0x0100
        /*0242*/ 	.byte	0x08
	.zero		1


	//   ....[10]....
        /*0244*/ 	.word	0x00000610
        /*0248*/ 	.word	0x000000ff
        /*024c*/ 	.word	0x00030870
        /*0250*/ 	.short	0x0100
        /*0252*/ 	.byte	0x06
	.zero		1


	//   ....[11]....
        /*0254*/ 	.word	0x00000620
        /*0258*/ 	.word	0x000000ff
        /*025c*/ 	.word	0x00030880
        /*0260*/ 	.short	0x0100
        /*0262*/ 	.byte	0x06
	.zero		1


	//   ....[12]....
        /*0264*/ 	.word	0x00000630
        /*0268*/ 	.word	0x000000ff
        /*026c*/ 	.word	0x00030878
        /*0270*/ 	.short	0x0100
        /*0272*/ 	.byte	0x06
	.zero		1


	//   ....[13]....
        /*0274*/ 	.word	0x00000640
        /*0278*/ 	.word	0x000000ff
        /*027c*/ 	.word	0x00030888
        /*0280*/ 	.short	0x0100
        /*0282*/ 	.byte	0x06
	.zero		1


	//   ....[14]....
        /*0284*/ 	.word	0x00000770
        /*0288*/ 	.word	0x000000ff
        /*028c*/ 	.word	0x00030890
        /*0290*/ 	.short	0x0100
        /*0292*/ 	.byte	0x08
	.zero		1


	//   ....[15]....
        /*0294*/ 	.word	0x00000780
        /*0298*/ 	.word	0x000000ff
        /*029c*/ 	.word	0x000308a0
        /*02a0*/ 	.short	0x0100
        /*02a2*/ 	.byte	0x08
	.zero		1


	//   ....[16]....
        /*02a4*/ 	.word	0x00000790
        /*02a8*/ 	.word	0x000000ff
        /*02ac*/ 	.word	0x00030898
        /*02b0*/ 	.short	0x0100
        /*02b2*/ 	.byte	0x08
	.zero		1


	//   ....[17]....
        /*02b4*/ 	.word	0x000007a0
        /*02b8*/ 	.word	0x000000ff
        /*02bc*/ 	.word	0x000308a8
        /*02c0*/ 	.short	0x0100
        /*02c2*/ 	.byte	0x08
	.zero		1


	//   ....[18]....
        /*02c4*/ 	.word	0x000008d0
        /*02c8*/ 	.word	0x000000ff
        /*02cc*/ 	.word	0x000308b0
        /*02d0*/ 	.short	0x0100
        /*02d2*/ 	.byte	0x08
	.zero		1


	//   ....[19]....
        /*02d4*/ 	.word	0x000008e0
        /*02d8*/ 	.word	0x000000ff
        /*02dc*/ 	.word	0x000308c0
        /*02e0*/ 	.short	0x0100
        /*02e2*/ 	.byte	0x08
	.zero		1


	//   ....[20]....
        /*02e4*/ 	.word	0x000008f0
        /*02e8*/ 	.word	0x000000ff
        /*02ec*/ 	.word	0x000308b8
        /*02f0*/ 	.short	0x0100
        /*02f2*/ 	.byte	0x08
	.zero		1


	//   ....[21]....
        /*02f4*/ 	.word	0x00000900
        /*02f8*/ 	.word	0x000000ff
        /*02fc*/ 	.word	0x000308c8
        /*0300*/ 	.short	0x0100
        /*0302*/ 	.byte	0x08
	.zero		1


	//   ....[22]....
        /*0304*/ 	.word	0x00001ac0
        /*0308*/ 	.word	0x000000ff
        /*030c*/ 	.word	0x00030800
        /*0310*/ 	.short	0x010a
        /*0312*/ 	.byte	0x25
	.zero		1


	//   ....[23]....
        /*0314*/ 	.word	0x00001b40
        /*0318*/ 	.word	0x00000003
        /*031c*/ 	.word	0x00030830
        /*0320*/ 	.short	0x010a
        /*0322*/ 	.byte	0x3f
	.zero		1


	//   ....[24]....
        /*0324*/ 	.word	0x00001bc0
        /*0328*/ 	.word	0x00000003
        /*032c*/ 	.word	0x00030830
        /*0330*/ 	.short	0x010a
        /*0332*/ 	.byte	0x3f
	.zero		1


	//   ....[25]....
        /*0334*/ 	.word	0x000022f0
        /*0338*/ 	.word	0x00000000
        /*033c*/ 	.word	0x00000000
        /*0340*/ 	.short	0x0101
        /*0342*/ 	.byte	0x3f
	.zero		1


	//   ....[26]....
        /*0344*/ 	.word	0x000047e0
        /*0348*/ 	.word	0x000000ff
        /*034c*/ 	.word	0x00030830
        /*0350*/ 	.short	0x010a
        /*0352*/ 	.byte	0x26
	.zero		1


	//   ....[27]....
        /*0354*/ 	.word	0x00004820
        /*0358*/ 	.word	0x000000ff
        /*035c*/ 	.word	0x00030830
        /*0360*/ 	.short	0x010a
        /*0362*/ 	.byte	0x26
	.zero		1


	//   ....[28]....
        /*0364*/ 	.word	0x000052c0
        /*0368*/ 	.word	0x000000ff
        /*036c*/ 	.word	0x00030850
        /*0370*/ 	.short	0x010a
        /*0372*/ 	.byte	0x06
	.zero		1


	//   ....[29]....
        /*0374*/ 	.word	0x00005300
        /*0378*/ 	.word	0x000000ff
        /*037c*/ 	.word	0x00030850
        /*0380*/ 	.short	0x010a
        /*0382*/ 	.byte	0x06
	.zero		1


	//   ....[30]....
        /*0384*/ 	.word	0x00005620
        /*0388*/ 	.word	0x00000000
        /*038c*/ 	.word	0x00000000
        /*0390*/ 	.short	0x0101
        /*0392*/ 	.byte	0x3f
	.zero		1


	//   ....[31]....
        /*0394*/ 	.word	0x00007230
        /*0398*/ 	.word	0x0000008c
        /*039c*/ 	.word	0x00000000
        /*03a0*/ 	.short	0x0101
        /*03a2*/ 	.byte	0x3f
	.zero		1


	//   ....[32]....
        /*03a4*/ 	.word	0x00007960
        /*03a8*/ 	.word	0x000000ff
        /*03ac*/ 	.word	0x00030830
        /*03b0*/ 	.short	0x010a
        /*03b2*/ 	.byte	0x06
	.zero		1


	//   ....[33]....
        /*03b4*/ 	.word	0x000079a0
        /*03b8*/ 	.word	0x000000ff
        /*03bc*/ 	.word	0x00030830
        /*03c0*/ 	.short	0x010a
        /*03c2*/ 	.byte	0x06
	.zero		1


	//   ....[34]....
        /*03c4*/ 	.word	0x00008440
        /*03c8*/ 	.word	0x000000ff
        /*03cc*/ 	.word	0x00030850
        /*03d0*/ 	.short	0x010a
        /*03d2*/ 	.byte	0x0b
	.zero		1


	//   ....[35]....
        /*03d4*/ 	.word	0x00008480
        /*03d8*/ 	.word	0x000000ff
        /*03dc*/ 	.word	0x00030850
        /*03e0*/ 	.short	0x010a
        /*03e2*/ 	.byte	0x0b
	.zero		1


	//   ....[36]....
        /*03e4*/ 	.word	0x000092c0
        /*03e8*/ 	.word	0x0000007f
        /*03ec*/ 	.word	0x00000000
        /*03f0*/ 	.short	0x0101
        /*03f2*/ 	.byte	0x3f
	.zero		1


	//   ....[37]....
        /*03f4*/ 	.word	0x00009360
        /*03f8*/ 	.word	0x0000007f
        /*03fc*/ 	.word	0x00000000
        /*0400*/ 	.short	0x0101
        /*0402*/ 	.byte	0x3f
	.zero		1


	//   ....[38]....
        /*0404*/ 	.word	0x000097c0
        /*0408*/ 	.word	0x000000ff
        /*040c*/ 	.word	0x00030830
        /*0410*/ 	.short	0x010a
        /*0412*/ 	.byte	0x06
	.zero		1


	//   ....[39]....
        /*0414*/ 	.word	0x00009800
        /*0418*/ 	.word	0x000000ff
        /*041c*/ 	.word	0x00030830
        /*0420*/ 	.short	0x010a
        /*0422*/ 	.byte	0x06
	.zero		1


	//   ....[40]....
        /*0424*/ 	.word	0x0000a2a0
        /*0428*/ 	.word	0x000000ff
        /*042c*/ 	.word	0x00030850
        /*0430*/ 	.short	0x010a
        /*0432*/ 	.byte	0x0a
	.zero		1


	//   ....[41]....
        /*0434*/ 	.word	0x0000a2e0
        /*0438*/ 	.word	0x000000ff
        /*043c*/ 	.word	0x00030850
        /*0440*/ 	.short	0x010a
        /*0442*/ 	.byte	0x0a
	.zero		1


	//   ....[42]....
        /*0444*/ 	.word	0x0000a620
        /*0448*/ 	.word	0x00000000
        /*044c*/ 	.word	0x00000000
        /*0450*/ 	.short	0x0101
        /*0452*/ 	.byte	0x3f
	.zero		1


	//   ....[43]....
        /*0454*/ 	.word	0x0000c230
        /*0458*/ 	.word	0x0000008b
        /*045c*/ 	.word	0x00000000
        /*0460*/ 	.short	0x0101
        /*0462*/ 	.byte	0x3f
	.zero		1


	//   ....[44]....
        /*0464*/ 	.word	0x0000cc60
        /*0468*/ 	.word	0x000000ff
        /*046c*/ 	.word	0x00030850
        /*0470*/ 	.short	0x010a
        /*0472*/ 	.byte	0x05
	.zero		1


	//   ....[45]....
        /*0474*/ 	.word	0x0000cca0
        /*0478*/ 	.word	0x000000ff
        /*047c*/ 	.word	0x00030850
        /*0480*/ 	.short	0x010a
        /*0482*/ 	.byte	0x05
	.zero		1


	//   ....[46]....
        /*0484*/ 	.word	0x0000d150
        /*0488*/ 	.word	0x00000004
        /*048c*/ 	.word	0x00000000
        /*0490*/ 	.short	0x0101
        /*0492*/ 	.byte	0x3f
	.zero		1


	//   ....[47]....
        /*0494*/ 	.word	0x0000e410
        /*0498*/ 	.word	0x000000ff
        /*049c*/ 	.word	0x00000000
        /*04a0*/ 	.short	0x0101
        /*04a2*/ 	.byte	0x05
	.zero		1


	//   ....[48]....
        /*04a4*/ 	.word	0x0000ff60
        /*04a8*/ 	.word	0x00000008
        /*04ac*/ 	.word	0x00030840
        /*04b0*/ 	.short	0x010a
        /*04b2*/ 	.byte	0x3f
	.zero		1


	//   ....[49]....
        /*04b4*/ 	.word	0x000103f0
        /*04b8*/ 	.word	0x000000ff
        /*04bc*/ 	.word	0x00030820
        /*04c0*/ 	.short	0x010a
        /*04c2*/ 	.byte	0x26
	.zero		1


	//   ....[50]....
        /*04c4*/ 	.word	0x000106d0
        /*04c8*/ 	.word	0x00000003
        /*04cc*/ 	.word	0x00030840
        /*04d0*/ 	.short	0x010a
        /*04d2*/ 	.byte	0x3f
	.zero		1


	//   ....[51]....
        /*04d4*/ 	.word	0x00010940
        /*04d8*/ 	.word	0x00000002
        /*04dc*/ 	.word	0x00000060
        /*04e0*/ 	.short	0x010a
        /*04e2*/ 	.byte	0x3f
	.zero		1


	//   ....[52]....
        /*04e4*/ 	.word	0x00010e60
        /*04e8*/ 	.word	0x00000003
        /*04ec*/ 	.word	0x00030840
        /*04f0*/ 	.short	0x010a
        /*04f2*/ 	.byte	0x3f
	.zero		1


	//   ....[53]....
        /*04f4*/ 	.word	0x000110d0
        /*04f8*/ 	.word	0x00000002
        /*04fc*/ 	.word	0x00000060
        /*0500*/ 	.short	0x010a
        /*0502*/ 	.byte	0x3f
	.zero		1


	//   ....[54]....
        /*0504*/ 	.word	0x00011520
        /*0508*/ 	.word	0x00000002
        /*050c*/ 	.word	0x00030840
        /*0510*/ 	.short	0x010a
        /*0512*/ 	.byte	0x3f
	.zero		1


	//   ....[55]....
        /*0514*/ 	.word	0x000117c0
        /*0518*/ 	.word	0x00000002
        /*051c*/ 	.word	0x00000060
        /*0520*/ 	.short	0x010a
        /*0522*/ 	.byte	0x3f
	.zero		1


	//   ....[56]....
        /*0524*/ 	.word	0x00011bd0
        /*0528*/ 	.word	0x00000003
        /*052c*/ 	.word	0x00030860
        /*0530*/ 	.short	0x010a
        /*0532*/ 	.byte	0x3f
	.zero		1


	//   ....[57]....
        /*0534*/ 	.word	0x00012040
        /*0538*/ 	.word	0x00000007
        /*053c*/ 	.word	0x00030820
        /*0540*/ 	.short	0x010a
        /*0542*/ 	.byte	0x3f
	.zero		1


	//   ....[58]....
        /*0544*/ 	.word	0x000121b0
        /*0548*/ 	.word	0x00000005
        /*054c*/ 	.word	0x00000000
        /*0550*/ 	.short	0x010a
        /*0552*/ 	.byte	0x3f
	.zero		1


	//   ....[59]....
        /*0554*/ 	.word	0x00012220
        /*0558*/ 	.word	0x00000003
        /*055c*/ 	.word	0x00000000
        /*0560*/ 	.short	0x010a
        /*0562*/ 	.byte	0x3f
	.zero		1


	//   ....[60]....
        /*0564*/ 	.word	0x00012280
        /*0568*/ 	.word	0x00000005
        /*056c*/ 	.word	0x00000000
        /*0570*/ 	.short	0x010a
        /*0572*/ 	.byte	0x3f
	.zero		1


	//   ....[61]....
        /*0574*/ 	.word	0x000122b0
        /*0578*/ 	.word	0x00000003
        /*057c*/ 	.word	0x00000000
        /*0580*/ 	.short	0x010a
        /*0582*/ 	.byte	0x3f
	.zero		1


	//   ....[62]....
        /*0584*/ 	.word	0x00012320
        /*0588*/ 	.word	0x00000003
        /*058c*/ 	.word	0x00030800
        /*0590*/ 	.short	0x010a
        /*0592*/ 	.byte	0x3f
	.zero		1


	//   ....[63]....
        /*0594*/ 	.word	0x00012370
        /*0598*/ 	.word	0x00000003
        /*059c*/ 	.word	0x00030830
        /*05a0*/ 	.short	0x010a
        /*05a2*/ 	.byte	0x3f
	.zero		1


	//   ....[64]....
        /*05a4*/ 	.word	0x000123d0
        /*05a8*/ 	.word	0x00000015
        /*05ac*/ 	.word	0x00030830
        /*05b0*/ 	.short	0x010a
        /*05b2*/ 	.byte	0x3f
	.zero		1


	//   ....[65]....
        /*05b4*/ 	.word	0x00012430
        /*05b8*/ 	.word	0x00000003
        /*05bc*/ 	.word	0x00030850
        /*05c0*/ 	.short	0x010a
        /*05c2*/ 	.byte	0x3f
	.zero		1


	//   ....[66]....
        /*05c4*/ 	.word	0x00012490
        /*05c8*/ 	.word	0x00000005
        /*05cc*/ 	.word	0x00030830
        /*05d0*/ 	.short	0x010a
        /*05d2*/ 	.byte	0x3f
	.zero		1


	//   ....[67]....
        /*05d4*/ 	.word	0x000124f0
        /*05d8*/ 	.word	0x00000003
        /*05dc*/ 	.word	0x00030850
        /*05e0*/ 	.short	0x010a
        /*05e2*/ 	.byte	0x3f
	.zero		1


	//   ....[68]....
        /*05e4*/ 	.word	0x00012550
        /*05e8*/ 	.word	0x00000005
        /*05ec*/ 	.word	0x00030830
        /*05f0*/ 	.short	0x010a
        /*05f2*/ 	.byte	0x3f
	.zero		1


	//   ....[69]....
        /*05f4*/ 	.word	0x000125b0
        /*05f8*/ 	.word	0x00000003
        /*05fc*/ 	.word	0x00030850
        /*0600*/ 	.short	0x010a
        /*0602*/ 	.byte	0x3f
	.zero		1


	//   ....[70]....
        /*0604*/ 	.word	0x00012610
        /*0608*/ 	.word	0x00000003
        /*060c*/ 	.word	0x00030850
        /*0610*/ 	.short	0x010a
        /*0612*/ 	.byte	0x3f
	.zero		1


	//   ....[71]....
        /*0614*/ 	.word	0x00012790
        /*0618*/ 	.word	0x00000008
        /*061c*/ 	.word	0x00030840
        /*0620*/ 	.short	0x010a
        /*0622*/ 	.byte	0x3f
	.zero		1


	//   ....[72]....
        /*0624*/ 	.word	0x000127f0
        /*0628*/ 	.word	0x00000008
        /*062c*/ 	.word	0x00030820
        /*0630*/ 	.short	0x010a
        /*0632*/ 	.byte	0x3f
	.zero		1


	//   ....[73]....
        /*0634*/ 	.word	0x00012840
        /*0638*/ 	.word	0x00000003
        /*063c*/ 	.word	0x00030840
        /*0640*/ 	.short	0x010a
        /*0642*/ 	.byte	0x3f
	.zero		1


	//   ....[74]....
        /*0644*/ 	.word	0x00012890
        /*0648*/ 	.word	0x00000002
        /*064c*/ 	.word	0x00000060
        /*0650*/ 	.short	0x010a
        /*0652*/ 	.byte	0x3f
	.zero		1


	//   ....[75]....
        /*0654*/ 	.word	0x000128e0
        /*0658*/ 	.word	0x00000003
        /*065c*/ 	.word	0x00030840
        /*0660*/ 	.short	0x010a
        /*0662*/ 	.byte	0x3f
	.zero		1


	//   ....[76]....
        /*0664*/ 	.word	0x00012930
        /*0668*/ 	.word	0x00000002
        /*066c*/ 	.word	0x00000060
        /*0670*/ 	.short	0x010a
        /*0672*/ 	.byte	0x3f
	.zero		1


	//   ....[77]....
        /*0674*/ 	.word	0x00012980
        /*0678*/ 	.word	0x00000002
        /*067c*/ 	.word	0x00030840
        /*0680*/ 	.short	0x010a
        /*0682*/ 	.byte	0x3f
	.zero		1


	//   ....[78]....
        /*0684*/ 	.word	0x000129d0
        /*0688*/ 	.word	0x00000002
        /*068c*/ 	.word	0x00000060
        /*0690*/ 	.short	0x010a
        /*0692*/ 	.byte	0x3f
	.zero		1


	//   ....[79]....
        /*0694*/ 	.word	0x00012a20
        /*0698*/ 	.word	0x00000003
        /*069c*/ 	.word	0x00030860
        /*06a0*/ 	.short	0x010a
        /*06a2*/ 	.byte	0x3f
	.zero		1


	//   ....[80]....
        /*06a4*/ 	.word	0x00012b00
        /*06a8*/ 	.word	0x00000007
        /*06ac*/ 	.word	0x00030820
        /*06b0*/ 	.short	0x010a
        /*06b2*/ 	.byte	0x3f
	.zero		1


	//   ....[81]....
        /*06b4*/ 	.word	0x00012b50
        /*06b8*/ 	.word	0x00000005
        /*06bc*/ 	.word	0x00000000
        /*06c0*/ 	.short	0x010a
        /*06c2*/ 	.byte	0x3f
	.zero		1


	//   ....[82]....
        /*06c4*/ 	.word	0x00012ba0
        /*06c8*/ 	.word	0x00000003
        /*06cc*/ 	.word	0x00000000
        /*06d0*/ 	.short	0x010a
        /*06d2*/ 	.byte	0x3f
	.zero		1


	//   ....[83]....
        /*06d4*/ 	.word	0x00012bf0
        /*06d8*/ 	.word	0x00000005
        /*06dc*/ 	.word	0x00000000
        /*06e0*/ 	.short	0x010a
        /*06e2*/ 	.byte	0x3f
	.zero		1


	//----- nvinfo : EIATTR_NUM_MBARRIERS
	.align		4
.L_769:
        /*06e4*/ 	.byte	0x03, 0x38
        /*06e6*/ 	.short	0x0016


	//----- nvinfo : EIATTR_EXIT_INSTR_OFFSETS
	.align		4
        /*06e8*/ 	.byte	0x04, 0x1c
        /*06ea*/ 	.short	(.L_771 - .L_770)


	//   ....[0]....
.L_770:
        /*06ec*/ 	.word	0x00000a40


	//   ....[1]....
        /*06f0*/ 	.word	0x0000eda0


	//   ....[2]....
        /*06f4*/ 	.word	0x0000ee00


	//   ....[3]....
        /*06f8*/ 	.word	0x000120b0


	//   ....[4]....
        /*06fc*/ 	.word	0x00012300


	//----- nvinfo : EIATTR_MAX_THREADS
	.align		4
.L_771:
        /*0700*/ 	.byte	0x04, 0x05
        /*0702*/ 	.short	(.L_773 - .L_772)
.L_772:
        /*0704*/ 	.word	0x00000180
        /*0708*/ 	.word	0x00000001
        /*070c*/ 	.word	0x00000001


	//----- nvinfo : EIATTR_CRS_STACK_SIZE
	.align		4
.L_773:
        /*0710*/ 	.byte	0x04, 0x1e
        /*0712*/ 	.short	(.L_775 - .L_774)
.L_774:
        /*0714*/ 	.word	0x00000000


	//----- nvinfo : EIATTR_CBANK_PARAM_SIZE
	.align		4
.L_775:
        /*0718*/ 	.byte	0x03, 0x19
        /*071a*/ 	.short	0x0bf0


	//----- nvinfo : EIATTR_PARAM_CBANK
	.align		4
        /*071c*/ 	.byte	0x04, 0x0a
        /*071e*/ 	.short	(.L_777 - .L_776)
	.align		4
.L_776:
        /*0720*/ 	.word	index@(.nv.constant0._ZN7cutlass13device_kernelIN5flash11enable_sm90INS1_16FlashAttnFwdSm90INS1_25CollectiveMainloopFwdSm90ILi2EN4cute5tupleIJNS5_1CILi1EEES8_S8_EEENS6_IJNS7_ILi128EEENS7_ILi96EEENS7_ILi192EEEEEELi192ENS_6half_tEfNS_4arch4Sm90ELb0ELb1ELb0ELb0ELb0ELb0ELb0ELb1ELb1ELb0ELb0ELb0EEENS1_21CollectiveEpilogueFwdINS6_IJSA_SC_SB_EEES9_SE_SG_Li256ELb0ELb0ELb0ELb0EEENS1_30DynamicPersistentTileSchedulerILi256ELi32ELb0ELb0ELb1EEEEEEEEEvNT_6ParamsE)
        /*0724*/ 	.short	0x0210
        /*0726*/ 	.short	0x0bf0


	//----- nvinfo : EIATTR_SW_WAR
	.align		4
.L_777:
        /*0728*/ 	.byte	0x04, 0x36
        /*072a*/ 	.short	(.L_779 - .L_778)
.L_778:
        /*072c*/ 	.word	0x00000008
.L_779:


//--------------------- .nv.info._ZN7cutlass13device_kernelIN5flash11enable_sm90INS1_16FlashAttnFwdSm90INS1_25CollectiveMainloopFwdSm90ILi2EN4cute5tupleIJNS5_1CILi1EEES8_S8_EEENS6_IJNS7_ILi128EEENS7_ILi96EEENS7_ILi192EEEEEELi192ENS_6half_tEfNS_4arch4Sm90ELb0ELb1ELb0ELb1ELb0ELb0ELb0ELb1ELb1ELb0ELb0ELb0EEENS1_21CollectiveEpilogueFwdINS6_IJSA_SC_SB_EEES9_SE_SG_Li256ELb1ELb0ELb0ELb0EEENS1_36VarlenDynamicPersistentTileSchedulerILi128ELi96ELi256ELi32ELb0ELb0ELb1ELb1ELb0ELb1EEEEEEEEEvNT_6ParamsE --------------------------
	.section	.nv.info._ZN7cutlass13device_kernelIN5flash11enable_sm90INS1_16FlashAttnFwdSm90INS1_25CollectiveMainloopFwdSm90ILi2EN4cute5tupleIJNS5_1CILi1EEES8_S8_EEENS6_IJNS7_ILi128EEENS7_ILi96EEENS7_ILi192EEEEEELi192ENS_6half_tEfNS_4arch4Sm90ELb0ELb1ELb0ELb1ELb0ELb0ELb0ELb1ELb1ELb0ELb0ELb0EEENS1_21CollectiveEpilogueFwdINS6_IJSA_SC_SB_EEES9_SE_SG_Li256ELb1ELb0ELb0ELb0EEENS1_36VarlenDynamicPersistentTileSchedulerILi128ELi96ELi256ELi32ELb0ELb0ELb1ELb1ELb0ELb1EEEEEEEEEvNT_6ParamsE,"",@"SHT_CUDA_INFO"
	.sectionflags	@""
	.align	4


	//----- nvinfo : EIATTR_CUDA_API_VERSION
	.align		4
        /*0000*/ 	.byte	0x04, 0x37
        /*0002*/ 	.short	(.L_781 - .L_780)
.L_780:
        /*0004*/ 	.word	0x00000082


	//----- nvinfo : EIATTR_KPARAM_INFO
	.align		4
.L_781:
        /*0008*/ 	.byte	0x04, 0x17
        /*000a*/ 	.short	(.L_783 - .L_782)
.L_782:
        /*000c*/ 	.word	0x00000000
        /*0010*/ 	.short	0x0000
        /*0012*/ 	.short	0x0070
        /*0014*/ 	.byte	0x00, 0xf0, 0x01, 0x28


	//----- nvinfo : EIATTR_SPARSE_MMA_MASK
	.align		4
.L_783:
        /*0018*/ 	.byte	0x03, 0x50
        /*001a*/ 	.short	0x0000


	//----- nvinfo : EIATTR_MAXREG_COUNT
	.align		4
        /*001c*/ 	.byte	0x03, 0x1b
        /*001e*/ 	.short	0x00a8


	//----- nvinfo : EIATTR_NUM_BARRIERS
	.align		4
        /*0020*/ 	.byte	0x02, 0x4c
        /*0022*/ 	.byte	0x09
	.zero		1


	//----- nvinfo : EIATTR_EXTERNS
	.align		4
        /*0024*/ 	.byte	0x04, 0x0f
        /*0026*/ 	.short	(.L_785 - .L_784)


	//   ....[0]....
	.align		4
.L_784:
        /*0028*/ 	.word	index@(__assertfail)


	//----- nvinfo : EIATTR_ANNOTATIONS
	.align		4
.L_785:
        /*002c*/ 	.byte	0x04, 0x55
        /*002e*/ 	.short	(.L_787 - .L_786)


	//   ....[0]....
.L_786:
        /* <DEDUP_REMOVED lines=34> */


	//----- nvinfo : EIATTR_MERCURY_ISA_VERSION
	.align		4
.L_787:
        /*0240*/ 	.byte	0x03, 0x5f
        /*0242*/ 	.short	0x0101


	//----- nvinfo : EIATTR_UNUSED_LOAD_BYTE_OFFSET
	.align		4
        /*0244*/ 	.byte	0x04, 0x44
        /*0246*/ 	.short	(.L_789 - .L_788)


	//   ....[0]....
.L_788:
        /*0248*/ 	.word	0x00000a50
        /*024c*/ 	.word	0x0000fff0


	//   ....[1]....
        /*0250*/ 	.word	0x0000d7f0
        /*0254*/ 	.word	0x0000fff0


	//----- nvinfo : EIATTR_INT_WARP_WIDE_INSTR_OFFSETS
	.align		4
.L_789:
        /*0258*/ 	.byte	0x04, 0x31
        /*025a*/ 	.short	(.L_791 - .L_790)


	//   ....[0]....
.L_790:
        /*025c*/ 	.word	0x00000160


	//   ....[1]....
        /*0260*/ 	.word	0x000001a0


	//   ....[2]....
        /*0264*/ 	.word	0x00000210


	//   ....[3]....
        /*0268*/ 	.word	0x000111f0


	//   ....[4]....
        /*026c*/ 	.word	0x00011280


	//   ....[5]....
        /*0270*/ 	.word	0x00011780


	//   ....[6]....
        /*0274*/ 	.word	0x00011800


	//   ....[7]....
        /*0278*/ 	.word	0x00011910


	//   ....[8]....
        /*027c*/ 	.word	0x00011a00


	//   ....[9]....
        /*0280*/ 	.word	0x00013e20


	//   ....[10]....
        /*0284*/ 	.word	0x00013eb0


	//----- nvinfo : EIATTR_COOP_GROUP_MASK_REGIDS
	.align		4
.L_791:
        /*0288*/ 	.byte	0x04, 0x29
        /*028a*/ 	.short	(.L_793 - .L_792)


	//   ....[0]....
.L_792:
        /*028c*/ 	.word	0xffffffff


	//   ....[1]....
        /*0290*/ 	.word	0xffffffff


	//   ....[2]....
        /*0294*/ 	.word	0xffffffff


	//   ....[3]....
        /*0298*/ 	.word	0xffffffff


	//   ....[4]....
        /*029c*/ 	.word	0xffffffff


	//   ....[5]....
        /*02a0*/ 	.word	0xffffffff


	//   ....[6]....
        /*02a4*/ 	.word	0xffffffff


	//   ....[7]....
        /*02a8*/ 	.word	0xffffffff


	//   ....[8]....
        /*02ac*/ 	.word	0xffffffff


	//   ....[9]....
        /*02b0*/ 	.word	0xffffffff


	//   ....[10]....
        /*02b4*/ 	.word	0xffffffff


	//   ....[11]....
        /*02b8*/ 	.word	0xffffffff


	//   ....[12]....
        /*02bc*/ 	.word	0xffffffff


	//   ....[13]....
        /*02c0*/ 	.word	0xffffffff


	//   ....[14]....
        /*02c4*/ 	.word	0xffffffff


	//   ....[15]....
        /*02c8*/ 	.word	0xffffffff


	//   ....[16]....
        /*02cc*/ 	.word	0xffffffff


	//   ....[17]....
        /*02d0*/ 	.word	0xffffffff


	//   ....[18]....
        /*02d4*/ 	.word	0xffffffff


	//   ....[19]....
        /*02d8*/ 	.word	0xffffffff


	//   ....[20]....
        /*02dc*/ 	.word	0xffffffff


	//   ....[21]....
        /*02e0*/ 	.word	0xffffffff


	//   ....[22]....
        /*02e4*/ 	.word	0xffffffff


	//   ....[23]....
        /*02e8*/ 	.word	0xffffffff


	//   ....[24]....
        /*02ec*/ 	.word	0xffffffff


	//   ....[25]....
        /*02f0*/ 	.word	0xffffffff


	//   ....[26]....
        /*02f4*/ 	.word	0xffffffff


	//   ....[27]....
        /*02f8*/ 	.word	0xffffffff


	//   ....[28]....
        /*02fc*/ 	.word	0xffffffff


	//   ....[29]....
        /*0300*/ 	.word	0xffffffff


	//   ....[30]....
        /*0304*/ 	.word	0xffffffff


	//   ....[31]....
        /*0308*/ 	.word	0xffffffff


	//   ....[32]....
        /*030c*/ 	.word	0xffffffff


	//   ....[33]....
        /*0310*/ 	.word	0xffffffff


	//   ....[34]....
        /*0314*/ 	.word	0xffffffff


	//   ....[35]....
        /*0318*/ 	.word	0xffffffff


	//   ....[36]....
        /*031c*/ 	.word	0xffffffff


	//   ....[37]....
        /*0320*/ 	.word	0xffffffff


	//   ....[38]....
        /*0324*/ 	.word	0xffffffff


	//   ....[39]....
        /*0328*/ 	.word	0xffffffff


	//   ....[40]....
        /*032c*/ 	.word	0xffffffff


	//   ....[41]....
        /*0330*/ 	.word	0xffffffff


	//   ....[42]....
        /*0334*/ 	.word	0xffffffff


	//   ....[43]....
        /*0338*/ 	.word	0xffffffff


	//   ....[44]....
        /*033c*/ 	.word	0xffffffff


	//   ....[45]....
        /*0340*/ 	.word	0xffffffff


	//   ....[46]....
        /*0344*/ 	.word	0xffffffff


	//   ....[47]....
        /*0348*/ 	.word	0xffffffff


	//   ....[48]....
        /*034c*/ 	.word	0xffffffff


	//   ....[49]....
        /*0350*/ 	.word	0xffffffff


	//   ....[50]....
        /*0354*/ 	.word	0xffffffff


	//   ....[51]....
        /*0358*/ 	.word	0xffffffff


	//   ....[52]....
        /*035c*/ 	.word	0xffffffff


	//   ....[53]....
        /*0360*/ 	.word	0xffffffff


	//   ....[54]....
        /*0364*/ 	.word	0xffffffff


	//   ....[55]....
        /*0368*/ 	.word	0xffffffff


	//   ....[56]....
        /*036c*/ 	.word	0xffffffff


	//   ....[57]....
        /*0370*/ 	.word	0xffffffff


	//   ....[58]....
        /*0374*/ 	.word	0xffffffff


	//   ....[59]....
        /*0378*/ 	.word	0xffffffff


	//   ....[60]....
        /*037c*/ 	.word	0xffffffff


	//   ....[61]....
        /*0380*/ 	.word	0xffffffff


	//   ....[62]....
        /*0384*/ 	.word	0x0500000f


	//   ....[63]....
        /*0388*/ 	.word	0x0500000f


	//   ....[64]....
        /*038c*/ 	.word	0x0500000f


	//   ....[65]....
        /*0390*/ 	.word	0x0500000f


	//   ....[66]....
        /*0394*/ 	.word	0x0500000f


	//   ....[67]....
        /*0398*/ 	.word	0x0500000f


	//   ....[68]....
        /*039c*/ 	.word	0x0500000f


	//   ....[69]....
        /*03a0*/ 	.word	0x0500000f


	//   ....[70]....
        /*03a4*/ 	.word	0x0500000f


	//   ....[71]....
        /*03a8*/ 	.word	0x0500000f


	//   ....[72]....
        /*03ac*/ 	.word	0x0500000f


	//   ....[73]....
        /*03b0*/ 	.word	0x0500000f


	//   ....[74]....
        /*03b4*/ 	.word	0x0500000f


	//   ....[75]....
        /*03b8*/ 	.word	0x0500000f


	//   ....[76]....
        /*03bc*/ 	.word	0x0500000f


	//   ....[77]....
        /*03c0*/ 	.word	0x0500000f


	//   ....[78]....
        /*03c4*/ 	.word	0x0500000f


	//   ....[79]....
        /*03c8*/ 	.word	0x0500000f


	//   ....[80]....
        /*03cc*/ 	.word	0x0500000f


	//----- nvinfo : EIATTR_COOP_GROUP_INSTR_OFFSETS
	.align		4
.L_793:
        /*03d0*/ 	.byte	0x04, 0x28
        /*03d2*/ 	.short	(.L_795 - .L_794)


	//   ....[0]....
.L_794:
        /*03d4*/ 	.word	0x00000060


	//   ....[1]....
        /*03d8*/ 	.word	0x00000170


	//   ....[2]....
        /*03dc*/ 	.word	0x000001c0


	//   ....[3]....
        /*03e0*/ 	.word	0x000003f0


	//   ....[4]....
        /*03e4*/ 	.word	0x00000550


	//   ....[5]....
        /*03e8*/ 	.word	0x00000670


	//   ....[6]....
        /*03ec*/ 	.word	0x000007d0


	//   ....[7]....
        /*03f0*/ 	.word	0x000018f0


	//   ....[8]....
        /*03f4*/ 	.word	0x00003270


	//   ....[9]....
        /*03f8*/ 	.word	0x00003380


	//   ....[10]....
        /*03fc*/ 	.word	0x00003900


	//   ....[11]....
        /*0400*/ 	.word	0x00003990


	//   ....[12]....
        /*0404*/ 	.word	0x000065e0


	//   ....[13]....
        /*0408*/ 	.word	0x00006700


	//   ....[14]....
        /*040c*/ 	.word	0x00006cb0


	//   ....[15]....
        /*0410*/ 	.word	0x00006d10


	//   ....[16]....
        /*0414*/ 	.word	0x000087b0


	//   ....[17]....
        /*0418*/ 	.word	0x000087d0


	//   ....[18]....
        /*041c*/ 	.word	0x00008d60


	//   ....[19]....
        /*0420*/ 	.word	0x00008de0


	//   ....[20]....
        /*0424*/ 	.word	0x0000b570


	//   ....[21]....
        /*0428*/ 	.word	0x0000b690


	//   ....[22]....
        /*042c*/ 	.word	0x0000bc70


	//   ....[23]....
        /*0430*/ 	.word	0x0000bcd0


	//   ....[24]....
        /*0434*/ 	.word	0x0000cd20


	//   ....[25]....
        /*0438*/ 	.word	0x0000cd60


	//   ....[26]....
        /*043c*/ 	.word	0x0000ce60


	//   ....[27]....
        /*0440*/ 	.word	0x0000ce90


	//   ....[28]....
        /*0444*/ 	.word	0x0000fd60


	//   ....[29]....
        /*0448*/ 	.word	0x0000fef0


	//   ....[30]....
        /*044c*/ 	.word	0x0000ff20


	//   ....[31]....
        /*0450*/ 	.word	0x0000ff50


	//   ....[32]....
        /*0454*/ 	.word	0x0000ff90


	//   ....[33]....
        /*0458*/ 	.word	0x0000ffe0


	//   ....[34]....
        /*045c*/ 	.word	0x00010040


	//   ....[35]....
        /*0460*/ 	.word	0x00010220


	//   ....[36]....
        /*0464*/ 	.word	0x00010280


	//   ....[37]....
        /*0468*/ 	.word	0x000102c0


	//   ....[38]....
        /*046c*/ 	.word	0x00010300


	//   ....[39]....
        /*0470*/ 	.word	0x00010330


	//   ....[40]....
        /*0474*/ 	.word	0x00010360


	//   ....[41]....
        /*0478*/ 	.word	0x000103f0


	//   ....[42]....
        /*047c*/ 	.word	0x00010450


	//   ....[43]....
        /*0480*/ 	.word	0x000104e0


	//   ....[44]....
        /*0484*/ 	.word	0x00014320


	//   ....[45]....
        /*0488*/ 	.word	0x00014330


	//   ....[46]....
        /*048c*/ 	.word	0x00014440


	//   ....[47]....
        /*0490*/ 	.word	0x000144a0


	//   ....[48]....
        /*0494*/ 	.word	0x000144e0


	//   ....[49]....
        /*0498*/ 	.word	0x00014520


	//   ....[50]....
        /*049c*/ 	.word	0x00014550


	//   ....[51]....
        /*04a0*/ 	.word	0x00014580


	//   ....[52]....
        /*04a4*/ 	.word	0x00014710


	//   ....[53]....
        /*04a8*/ 	.word	0x00014770


	//   ....[54]....
        /*04ac*/ 	.word	0x000147b0


	//   ....[55]....
        /*04b0*/ 	.word	0x000147f0


	//   ....[56]....
        /*04b4*/ 	.word	0x00014820


	//   ....[57]....
        /*04b8*/ 	.word	0x00014850


	//   ....[58]....
        /*04bc*/ 	.word	0x00014910


	//   ....[59]....
        /*04c0*/ 	.word	0x00014930


	//   ....[60]....
        /*04c4*/ 	.word	0x000149a0


	//   ....[61]....
        /*04c8*/ 	.word	0x00015030


	//   ....[62]....
        /*04cc*/ 	.word	0x000156e0


	//   ....[63]....
        /*04d0*/ 	.word	0x00015b00


	//   ....[64]....
        /*04d4*/ 	.word	0x00015b90


	//   ....[65]....
        /*04d8*/ 	.word	0x00015c30


	//   ....[66]....
        /*04dc*/ 	.word	0x00015ce0


	//   ....[67]....
        /*04e0*/ 	.word	0x00015d60


	//   ....[68]....
        /*04e4*/ 	.word	0x00015de0


	//   ....[69]....
        /*04e8*/ 	.word	0x00015e60


	//   ....[70]....
        /*04ec*/ 	.word	0x00015ee0


	//   ....[71]....
        /*04f0*/ 	.word	0x00015f70


	//   ....[72]....
        /*04f4*/ 	.word	0x00016020


	//   ....[73]....
        /*04f8*/ 	.word	0x000160a0


	//   ....[74]....
        /*04fc*/ 	.word	0x00016120


	//   ....[75]....
        /*0500*/ 	.word	0x000161a0


	//   ....[76]....
        /*0504*/ 	.word	0x00016220


	//   ....[77]....
        /*0508*/ 	.word	0x00016290


	//   ....[78]....
        /*050c*/ 	.word	0x00016330


	//   ....[79]....
        /*0510*/ 	.word	0x000163c0


	//   ....[80]....
        /*0514*/ 	.word	0x000164f0


	//----- nvinfo : EIATTR_REG_RECONFIG
	.align		4
.L_795:
        /*0518*/ 	.byte	0x01, 0x54
	.zero		2


	//----- nvinfo : EIATTR_SYSCALL_OFFSETS
	.align		4
        /*051c*/ 	.byte	0x04, 0x46
        /*051e*/ 	.short	(.L_797 - .L_796)


	//   ....[0]....
.L_796:
        /*0520*/ 	.word	0x00001ad0


	//   ....[1]....
        /*0524*/ 	.word	0x00011410


	//   ....[2]....
        /*0528*/ 	.word	0x00011550


	//   ....[3]....
        /*052c*/ 	.word	0x00011650


	//----- nvinfo : EIATTR_MBARRIER_INSTR_OFFSETS
	.align		4
.L_797:
        /*0530*/ 	.byte	0x04, 0x39
        /*0532*/ 	.short	(.L_799 - .L_798)


	//   ....[0]....
.L_798:
        /*0534*/ 	.word	0x000002a0
        /*0538*/ 	.word	0x000000ff
        /*053c*/ 	.word	0x00030800
        /*0540*/ 	.short	0x0100
        /*0542*/ 	.byte	0x08
	.zero		1


	//   ....[1]....
        /*0544*/ 	.word	0x000002b0
        /*0548*/ 	.word	0x000000ff
        /*054c*/ 	.word	0x00030820
        /*0550*/ 	.short	0x0100
        /*0552*/ 	.byte	0x08
	.zero		1


	//   ....[2]....
        /*0554*/ 	.word	0x000003a0
        /*0558*/ 	.word	0x000000ff
        /*055c*/ 	.word	0x00030830
        /*0560*/ 	.short	0x0100
        /*0562*/ 	.byte	0x08
	.zero		1


	//   ....[3]....
        /*0564*/ 	.word	0x000003b0
        /*0568*/ 	.word	0x000000ff
        /*056c*/ 	.word	0x00030840
        /*0570*/ 	.short	0x0100
        /*0572*/ 	.byte	0x08
	.zero		1


	//   ....[4]....
        /*0574*/ 	.word	0x000003c0
        /*0578*/ 	.word	0x000000ff
        /*057c*/ 	.word	0x00030838
        /*0580*/ 	.short	0x0100
        /*0582*/ 	.byte	0x08
	.zero		1


	//   ....[5]....
        /*0584*/ 	.word	0x000003d0
        /*0588*/ 	.word	0x000000ff
        /*058c*/ 	.word	0x00030848
        /*0590*/ 	.short	0x0100
        /*0592*/ 	.byte	0x08
	.zero		1


	//   ....[6]....
        /*0594*/ 	.word	0x00000500
        /*0598*/ 	.word	0x000000ff
        /*059c*/ 	.word	0x00030850
        /*05a0*/ 	.short	0x0100
        /*05a2*/ 	.byte	0x08
	.zero		1


	//   ....[7]....
        /*05a4*/ 	.word	0x00000510
        /*05a8*/ 	.word	0x000000ff
        /*05ac*/ 	.word	0x00030860
        /*05b0*/ 	.short	0x0100
        /*05b2*/ 	.byte	0x08
	.zero		1


	//   ....[8]....
        /*05b4*/ 	.word	0x00000520
        /*05b8*/ 	.word	0x000000ff
        /*05bc*/ 	.word	0x00030858
        /*05c0*/ 	.short	0x0100
        /*05c2*/ 	.byte	0x08
	.zero		1


	//   ....[9]....
        /*05c4*/ 	.word	0x00000530
        /*05c8*/ 	.word	0x000000ff
        /*05cc*/ 	.word	0x00030868
        /*05d0*/ 	.short	0x0100
        /*05d2*/ 	.byte	0x08
	.zero		1


	//   ....[10]....
        /*05d4*/ 	.word	0x00000620
        /*05d8*/ 	.word	0x000000ff
        /*05dc*/ 	.word	0x00030870
        /*05e0*/ 	.short	0x0100
        /*05e2*/ 	.byte	0x06
	.zero		1


	//   ....[11]....
        /*05e4*/ 	.word	0x00000630
        /*05e8*/ 	.word	0x000000ff
        /*05ec*/ 	.word	0x00030880
        /*05f0*/ 	.short	0x0100
        /*05f2*/ 	.byte	0x06
	.zero		1


	//   ....[12]....
        /*05f4*/ 	.word	0x00000640
        /*05f8*/ 	.word	0x000000ff
        /*05fc*/ 	.word	0x00030878
        /*0600*/ 	.short	0x0100
        /*0602*/ 	.byte	0x06
	.zero		1


	//   ....[13]....
        /*0604*/ 	.word	0x00000650
        /*0608*/ 	.word	0x000000ff
        /*060c*/ 	.word	0x00030888
        /*0610*/ 	.short	0x0100
        /*0612*/ 	.byte	0x06
	.zero		1


	//   ....[14]....
        /*0614*/ 	.word	0x00000780
        /*0618*/ 	.word	0x000000ff
        /*061c*/ 	.word	0x00030890
        /*0620*/ 	.short	0x0100
        /*0622*/ 	.byte	0x08
	.zero		1


	//   ....[15]....
        /*0624*/ 	.word	0x00000790
        /*0628*/ 	.word	0x000000ff
        /*062c*/ 	.word	0x000308a0
        /*0630*/ 	.short	0x0100
        /*0632*/ 	.byte	0x08
	.zero		1


	//   ....[16]....
        /*0634*/ 	.word	0x000007a0
        /*0638*/ 	.word	0x000000ff
        /*063c*/ 	.word	0x00030898
        /*0640*/ 	.short	0x0100
        /*0642*/ 	.byte	0x08
	.zero		1


	//   ....[17]....
        /*0644*/ 	.word	0x000007b0
        /*0648*/ 	.word	0x000000ff
        /*064c*/ 	.word	0x000308a8
        /*0650*/ 	.short	0x0100
        /*0652*/ 	.byte	0x08
	.zero		1


	//   ....[18]....
        /*0654*/ 	.word	0x000008e0
        /*0658*/ 	.word	0x000000ff
        /*065c*/ 	.word	0x000308b0
        /*0660*/ 	.short	0x0100
        /*0662*/ 	.byte	0x08
	.zero		1


	//   ....[19]....
        /*0664*/ 	.word	0x000008f0
        /*0668*/ 	.word	0x000000ff
        /*066c*/ 	.word	0x000308c0
        /*0670*/ 	.short	0x0100
        /*0672*/ 	.byte	0x08
	.zero		1


	//   ....[20]....
        /*0674*/ 	.word	0x00000900
        /*0678*/ 	.word	0x000000ff
        /*067c*/ 	.word	0x000308b8
        /*0680*/ 	.short	0x0100
        /*0682*/ 	.byte	0x08
	.zero		1


	//   ....[21]....
        /*0684*/ 	.word	0x00000910
        /*0688*/ 	.word	0x000000ff
        /*068c*/ 	.word	0x000308c8
        /*0690*/ 	.short	0x0100
        /*0692*/ 	.byte	0x08
	.zero		1


	//   ....[22]....
        /*0694*/ 	.word	0x00001b70
        /*0698*/ 	.word	0x000000ff
        /*069c*/ 	.word	0x00030800
        /*06a0*/ 	.short	0x010a
        /*06a2*/ 	.byte	0x26
	.zero		1


	//   ....[23]....
        /*06a4*/ 	.word	0x00001bf0
        /*06a8*/ 	.word	0x00000003
        /*06ac*/ 	.word	0x00030830
        /*06b0*/ 	.short	0x010a
        /*06b2*/ 	.byte	0x3f
	.zero		1


	//   ....[24]....
        /*06b4*/ 	.word	0x00001c90
        /*06b8*/ 	.word	0x00000003
        /*06bc*/ 	.word	0x00030830
        /*06c0*/ 	.short	0x010a
        /*06c2*/ 	.byte	0x3f
	.zero		1


	//   ....[25]....
        /*06c4*/ 	.word	0x000023b0
        /*06c8*/ 	.word	0x00000000
        /*06cc*/ 	.word	0x00000000
        /*06d0*/ 	.short	0x0101
        /*06d2*/ 	.byte	0x3f
	.zero		1


	//   ....[26]....
        /*06d4*/ 	.word	0x00004860
        /*06d8*/ 	.word	0x000000ff
        /*06dc*/ 	.word	0x00030830
        /*06e0*/ 	.short	0x010a
        /*06e2*/ 	.byte	0x05
	.zero		1


	//   ....[27]....
        /*06e4*/ 	.word	0x000048a0
        /*06e8*/ 	.word	0x000000ff
        /*06ec*/ 	.word	0x00030830
        /*06f0*/ 	.short	0x010a
        /*06f2*/ 	.byte	0x05
	.zero		1


	//   ....[28]....
        /*06f4*/ 	.word	0x00005320
        /*06f8*/ 	.word	0x000000ff
        /*06fc*/ 	.word	0x00030850
        /*0700*/ 	.short	0x010a
        /*0702*/ 	.byte	0x0e
	.zero		1


	//   ....[29]....
        /*0704*/ 	.word	0x00005360
        /*0708*/ 	.word	0x000000ff
        /*070c*/ 	.word	0x00030850
        /*0710*/ 	.short	0x010a
        /*0712*/ 	.byte	0x0e
	.zero		1


	//   ....[30]....
        /*0714*/ 	.word	0x00005660
        /*0718*/ 	.word	0x00000000
        /*071c*/ 	.word	0x00000000
        /*0720*/ 	.short	0x0101
        /*0722*/ 	.byte	0x3f
	.zero		1


	//   ....[31]....
        /*0724*/ 	.word	0x00007110
        /*0728*/ 	.word	0x00000086
        /*072c*/ 	.word	0x00000000
        /*0730*/ 	.short	0x0101
        /*0732*/ 	.byte	0x3f
	.zero		1


	//   ....[32]....
        /*0734*/ 	.word	0x000079c0
        /*0738*/ 	.word	0x000000ff
        /*073c*/ 	.word	0x00030830
        /*0740*/ 	.short	0x010a
        /*0742*/ 	.byte	0x05
	.zero		1


	//   ....[33]....
        /*0744*/ 	.word	0x00007a00
        /*0748*/ 	.word	0x000000ff
        /*074c*/ 	.word	0x00030830
        /*0750*/ 	.short	0x010a
        /*0752*/ 	.byte	0x05
	.zero		1


	//   ....[34]....
        /*0754*/ 	.word	0x00008480
        /*0758*/ 	.word	0x000000ff
        /*075c*/ 	.word	0x00030850
        /*0760*/ 	.short	0x010a
        /*0762*/ 	.byte	0x0a
	.zero		1


	//   ....[35]....
        /*0764*/ 	.word	0x000084c0
        /*0768*/ 	.word	0x000000ff
        /*076c*/ 	.word	0x00030850
        /*0770*/ 	.short	0x010a
        /*0772*/ 	.byte	0x0a
	.zero		1


	//   ....[36]....
        /*0774*/ 	.word	0x00009150
        /*0778*/ 	.word	0x0000007b
        /*077c*/ 	.word	0x00000000
        /*0780*/ 	.short	0x0101
        /*0782*/ 	.byte	0x3f
	.zero		1


	//   ....[37]....
        /*0784*/ 	.word	0x000091c0
        /*0788*/ 	.word	0x0000007f
        /*078c*/ 	.word	0x00000000
        /*0790*/ 	.short	0x0101
        /*0792*/ 	.byte	0x3f
	.zero		1


	//   ....[38]....
        /*0794*/ 	.word	0x00009820
        /*0798*/ 	.word	0x000000ff
        /*079c*/ 	.word	0x00030830
        /*07a0*/ 	.short	0x010a
        /*07a2*/ 	.byte	0x05
	.zero		1


	//   ....[39]....
        /*07a4*/ 	.word	0x00009860
        /*07a8*/ 	.word	0x000000ff
        /*07ac*/ 	.word	0x00030830
        /*07b0*/ 	.short	0x010a
        /*07b2*/ 	.byte	0x05
	.zero		1


	//   ....[40]....
        /*07b4*/ 	.word	0x0000a2e0
        /*07b8*/ 	.word	0x000000ff
        /*07bc*/ 	.word	0x00030850
        /*07c0*/ 	.short	0x010a
        /*07c2*/ 	.byte	0x0a
	.zero		1


	//   ....[41]....
        /*07c4*/ 	.word	0x0000a320
        /*07c8*/ 	.word	0x000000ff
        /*07cc*/ 	.word	0x00030850
        /*07d0*/ 	.short	0x010a
        /*07d2*/ 	.byte	0x0a
	.zero		1


	//   ....[42]....
        /*07d4*/ 	.word	0x0000a660
        /*07d8*/ 	.word	0x00000000
        /*07dc*/ 	.word	0x00000000
        /*07e0*/ 	.short	0x0101
        /*07e2*/ 	.byte	0x3f
	.zero		1


	//   ....[43]....
        /*07e4*/ 	.word	0x0000c1c0
        /*07e8*/ 	.word	0x00000088
        /*07ec*/ 	.word	0x00000000
        /*07f0*/ 	.short	0x0101
        /*07f2*/ 	.byte	0x3f
	.zero		1


	//   ....[44]....
        /*07f4*/ 	.word	0x0000cc90
        /*07f8*/ 	.word	0x000000ff
        /*07fc*/ 	.word	0x00030850
        /*0800*/ 	.short	0x010a
        /*0802*/ 	.byte	0x05
	.zero		1


	//   ....[45]....
        /*0804*/ 	.word	0x0000ccd0
        /*0808*/ 	.word	0x000000ff
        /*080c*/ 	.word	0x00030850
        /*0810*/ 	.short	0x010a
        /*0812*/ 	.byte	0x05
	.zero		1


	//   ....[46]....
        /*0814*/ 	.word	0x0000d190
        /*0818*/ 	.word	0x00000004
        /*081c*/ 	.word	0x00000000
        /*0820*/ 	.short	0x0101
        /*0822*/ 	.byte	0x3f
	.zero		1


	//   ....[47]....
        /*0824*/ 	.word	0x0000eaf0
        /*0828*/ 	.word	0x00000026
        /*082c*/ 	.word	0x00000000
        /*0830*/ 	.short	0x0101
        /*0832*/ 	.byte	0x3f
	.zero		1


	//   ....[48]....
        /*0834*/ 	.word	0x00011d40
        /*0838*/ 	.word	0x00000009
        /*083c*/ 	.word	0x00030840
        /*0840*/ 	.short	0x010a
        /*0842*/ 	.byte	0x3f
	.zero		1


	//   ....[49]....
        /*0844*/ 	.word	0x000122f0
        /*0848*/ 	.word	0x0000000a
        /*084c*/ 	.word	0x00030820
        /*0850*/ 	.short	0x010a
        /*0852*/ 	.byte	0x3f
	.zero		1


	//   ....[50]....
        /*0854*/ 	.word	0x00012630
        /*0858*/ 	.word	0x00000002
        /*085c*/ 	.word	0x00030840
        /*0860*/ 	.short	0x010a
        /*0862*/ 	.byte	0x3f
	.zero		1


	//   ....[51]....
        /*0864*/ 	.word	0x00012930
        /*0868*/ 	.word	0x00000003
        /*086c*/ 	.word	0x00000060
        /*0870*/ 	.short	0x010a
        /*0872*/ 	.byte	0x3f
	.zero		1


	//   ....[52]....
        /*0874*/ 	.word	0x00012f70
        /*0878*/ 	.word	0x00000002
        /*087c*/ 	.word	0x00030840
        /*0880*/ 	.short	0x010a
        /*0882*/ 	.byte	0x3f
	.zero		1


	//   ....[53]....
        /*0884*/ 	.word	0x00013270
        /*0888*/ 	.word	0x00000003
        /*088c*/ 	.word	0x00000060
        /*0890*/ 	.short	0x010a
        /*0892*/ 	.byte	0x3f
	.zero		1


	//   ....[54]....
        /*0894*/ 	.word	0x000137a0
        /*0898*/ 	.word	0x00000002
        /*089c*/ 	.word	0x00030840
        /*08a0*/ 	.short	0x010a
        /*08a2*/ 	.byte	0x3f
	.zero		1


	//   ....[55]....
        /*08a4*/ 	.word	0x00013ab0
        /*08a8*/ 	.word	0x00000002
        /*08ac*/ 	.word	0x00000060
        /*08b0*/ 	.short	0x010a
        /*08b2*/ 	.byte	0x3f
	.zero		1


	//   ....[56]....
        /*08b4*/ 	.word	0x00013f70
        /*08b8*/ 	.word	0x00000003
        /*08bc*/ 	.word	0x00030860
        /*08c0*/ 	.short	0x010a
        /*08c2*/ 	.byte	0x3f
	.zero		1


	//   ....[57]....
        /*08c4*/ 	.word	0x00014fb0
        /*08c8*/ 	.word	0x00000000
        /*08cc*/ 	.word	0x00030820
        /*08d0*/ 	.short	0x010a
        /*08d2*/ 	.byte	0x3f
	.zero		1


	//   ....[58]....
        /*08d4*/ 	.word	0x00015190
        /*08d8*/ 	.word	0x00000006
        /*08dc*/ 	.word	0x00000000
        /*08e0*/ 	.short	0x010a
        /*08e2*/ 	.byte	0x3f
	.zero		1


	//   ....[59]....
        /*08e4*/ 	.word	0x00015200
        /*08e8*/ 	.word	0x00000007
        /*08ec*/ 	.word	0x00000000
        /*08f0*/ 	.short	0x010a
        /*08f2*/ 	.byte	0x3f
	.zero		1


	//   ....[60]....
        /*08f4*/ 	.word	0x00015270
        /*08f8*/ 	.word	0x00000004
        /*08fc*/ 	.word	0x00000000
        /*0900*/ 	.short	0x010a
        /*0902*/ 	.byte	0x3f
	.zero		1


	//   ....[61]....
        /*0904*/ 	.word	0x000152a0
        /*0908*/ 	.word	0x00000003
        /*090c*/ 	.word	0x00000000
        /*0910*/ 	.short	0x010a
        /*0912*/ 	.byte	0x3f
	.zero		1


	//   ....[62]....
        /*0914*/ 	.word	0x00015310
        /*0918*/ 	.word	0x00000003
        /*091c*/ 	.word	0x00030800
        /*0920*/ 	.short	0x010a
        /*0922*/ 	.byte	0x3f
	.zero		1


	//   ....[63]....
        /*0924*/ 	.word	0x00015360
        /*0928*/ 	.word	0x00000003
        /*092c*/ 	.word	0x00030830
        /*0930*/ 	.short	0x010a
        /*0932*/ 	.byte	0x3f
	.zero		1


	//   ....[64]....
        /*0934*/ 	.word	0x000153c0
        /*0938*/ 	.word	0x00000079
        /*093c*/ 	.word	0x00030830
        /*0940*/ 	.short	0x010a
        /*0942*/ 	.byte	0x3f
	.zero		1


	//   ....[65]....
        /*0944*/ 	.word	0x00015420
        /*0948*/ 	.word	0x00000003
        /*094c*/ 	.word	0x00030850
        /*0950*/ 	.short	0x010a
        /*0952*/ 	.byte	0x3f
	.zero		1


	//   ....[66]....
        /*0954*/ 	.word	0x00015480
        /*0958*/ 	.word	0x00000005
        /*095c*/ 	.word	0x00030830
        /*0960*/ 	.short	0x010a
        /*0962*/ 	.byte	0x3f
	.zero		1


	//   ....[67]....
        /*0964*/ 	.word	0x000154e0
        /*0968*/ 	.word	0x00000003
        /*096c*/ 	.word	0x00030850
        /*0970*/ 	.short	0x010a
        /*0972*/ 	.byte	0x3f
	.zero		1


	//   ....[68]....
        /*0974*/ 	.word	0x00015540
        /*0978*/ 	.word	0x00000005
        /*097c*/ 	.word	0x00030830
        /*0980*/ 	.short	0x010a
        /*0982*/ 	.byte	0x3f
	.zero		1


	//   ....[69]....
        /*0984*/ 	.word	0x000155a0
        /*0988*/ 	.word	0x00000003
        /*098c*/ 	.word	0x00030850
        /*0990*/ 	.short	0x010a
        /*0992*/ 	.byte	0x3f
	.zero		1


	//   ....[70]....
        /*0994*/ 	.word	0x00015600
        /*0998*/ 	.word	0x00000003
        /*099c*/ 	.word	0x00030850
        /*09a0*/ 	.short	0x010a
        /*09a2*/ 	.byte	0x3f
	.zero		1


	//   ....[71]....
        /*09a4*/ 	.word	0x000157a0
        /*09a8*/ 	.word	0x00000009
        /*09ac*/ 	.word	0x00030840
        /*09b0*/ 	.short	0x010a
        /*09b2*/ 	.byte	0x3f
	.zero		1


	//   ....[72]....
        /*09b4*/ 	.word	0x00015820
        /*09b8*/ 	.word	0x00000008
        /*09bc*/ 	.word	0x00030820
        /*09c0*/ 	.short	0x010a
        /*09c2*/ 	.byte	0x3f
	.zero		1


	//   ....[73]....
        /*09c4*/ 	.word	0x00015870
        /*09c8*/ 	.word	0x00000002
        /*09cc*/ 	.word	0x00030840
        /*09d0*/ 	.short	0x010a
        /*09d2*/ 	.byte	0x3f
	.zero		1


	//   ....[74]....
        /*09d4*/ 	.word	0x000158c0
        /*09d8*/ 	.word	0x00000003
        /*09dc*/ 	.word	0x00000060
        /*09e0*/ 	.short	0x010a
        /*09e2*/ 	.byte	0x3f
	.zero		1


	//   ....[75]....
        /*09e4*/ 	.word	0x00015910
        /*09e8*/ 	.word	0x00000002
        /*09ec*/ 	.word	0x00030840
        /*09f0*/ 	.short	0x010a
        /*09f2*/ 	.byte	0x3f
	.zero		1


	//   ....[76]....
        /*09f4*/ 	.word	0x00015960
        /*09f8*/ 	.word	0x00000003
        /*09fc*/ 	.word	0x00000060
        /*0a00*/ 	.short	0x010a
        /*0a02*/ 	.byte	0x3f
	.zero		1


	//   ....[77]....
        /*0a04*/ 	.word	0x000159b0
        /*0a08*/ 	.word	0x00000002
        /*0a0c*/ 	.word	0x00030840
        /*0a10*/ 	.short	0x010a
        /*0a12*/ 	.byte	0x3f
	.zero		1


	//   ....[78]....
        /*0a14*/ 	.word	0x00015a00
        /*0a18*/ 	.word	0x00000002
        /*0a1c*/ 	.word	0x00000060
        /*0a20*/ 	.short	0x010a
        /*0a22*/ 	.byte	0x3f
	.zero		1


	//   ....[79]....
        /*0a24*/ 	.word	0x00015a50
        /*0a28*/ 	.word	0x00000003
        /*0a2c*/ 	.word	0x00030860
        /*0a30*/ 	.short	0x010a
        /*0a32*/ 	.byte	0x3f
	.zero		1


	//   ....[80]....
        /*0a34*/ 	.word	0x00016410
        /*0a38*/ 	.word	0x00000000
        /*0a3c*/ 	.word	0x00030820
        /*0a40*/ 	.short	0x010a
        /*0a42*/ 	.byte	0x3f
	.zero		1


	//   ....[81]....
        /*0a44*/ 	.word	0x000165b0
        /*0a48*/ 	.word	0x00000006
        /*0a4c*/ 	.word	0x00000000
        /*0a50*/ 	.short	0x010a
        /*0a52*/ 	.byte	0x3f
	.zero		1


	//   ....[82]....
        /*0a54*/ 	.word	0x00016600
        /*0a58*/ 	.word	0x00000007
        /*0a5c*/ 	.word	0x00000000
        /*0a60*/ 	.short	0x010a
        /*0a62*/ 	.byte	0x3f
	.zero		1


	//   ....[83]....
        /*0a64*/ 	.word	0x00016650
        /*0a68*/ 	.word	0x00000004
        /*0a6c*/ 	.word	0x00000000
        /*0a70*/ 	.short	0x010a
        /*0a72*/ 	.byte	0x3f
	.zero		1


	//----- nvinfo : EIATTR_NUM_MBARRIERS
	.align		4
.L_799:
        /*0a74*/ 	.byte	0x03, 0x38
        /*0a76*/ 	.short	0x0016


	//----- nvinfo : EIATTR_EXIT_INSTR_OFFSETS
	.align		4
        /*0a78*/ 	.byte	0x04, 0x1c
        /*0a7a*/ 	.short	(.L_801 - .L_800)


	//   ....[0]....
.L_800:
        /*0a7c*/ 	.word	0x00000a90


	//   ....[1]....
        /*0a80*/ 	.word	0x0000fd20


	//   ....[2]....
        /*0a84*/ 	.word	0x0000fd80


	//   ....[3]....
        /*0a88*/ 	.word	0x000152f0


	//----- nvinfo : EIATTR_MAX_THREADS
	.align		4
.L_801:
        /*0a8c*/ 	.byte	0x04, 0x05
        /*0a8e*/ 	.short	(.L_803 - .L_802)
.L_802:
        /*0a90*/ 	.word	0x00000180
        /*0a94*/ 	.word	0x00000001
        /*0a98*/ 	.word	0x00000001


	//----- nvinfo : EIATTR_CRS_STACK_SIZE
	.align		4
.L_803:
        /*0a9c*/ 	.byte	0x04, 0x1e
        /*0a9e*/ 	.short	(.L_805 - .L_804)
.L_804:
        /*0aa0*/ 	.word	0x00000000


	//----- nvinfo : EIATTR_CBANK_PARAM_SIZE
	.align		4
.L_805:
        /*0aa4*/ 	.byte	0x03, 0x19
        /*0aa6*/ 	.short	0x0a70


	//----- nvinfo : EIATTR_PARAM_CBANK
	.align		4
        /*0aa8*/ 	.byte	0x04, 0x0a
        /*0aaa*/ 	.short	(.L_807 - .L_806)
	.align		4
.L_806:
        /*0aac*/ 	.word	index@(.nv.constant0._ZN7cutlass13device_kernelIN5flash11enable_sm90INS1_16FlashAttnFwdSm90INS1_25CollectiveMainloopFwdSm90ILi2EN4cute5tupleIJNS5_1CILi1EEES8_S8_EEENS6_IJNS7_ILi128EEENS7_ILi96EEENS7_ILi192EEEEEELi192ENS_6half_tEfNS_4arch4Sm90ELb0ELb1ELb0ELb1ELb0ELb0ELb0ELb1ELb1ELb0ELb0ELb0EEENS1_21CollectiveEpilogueFwdINS6_IJSA_SC_SB_EEES9_SE_SG_Li256ELb1ELb0ELb0ELb0EEENS1_36VarlenDynamicPersistentTileSchedulerILi128ELi96ELi256ELi32ELb0ELb0ELb1ELb1ELb0ELb1EEEEEEEEEvNT_6ParamsE)
        /*0ab0*/ 	.short	0x0210
        /*0ab2*/ 	.short	0x0a70


	//----- nvinfo : EIATTR_SW_WAR
	.align		4
.L_807:
        /*0ab4*/ 	.byte	0x04, 0x36
        /*0ab6*/ 	.short	(.L_809 - .L_808)
.L_808:
        /*0ab8*/ 	.word	0x00000008
.L_809:


//--------------------- .nv.info._ZN7cutlass13device_kernelIN5flash11enable_sm90INS1_16FlashAttnFwdSm90INS1_25CollectiveMainloopFwdSm90ILi2EN4cute5tupleIJNS5_1CILi1EEES8_S8_EEENS6_IJNS7_ILi128EEENS7_ILi96EEENS7_ILi192EEEEEELi192ENS_6half_tEfNS_4arch4Sm90ELb0ELb1ELb0ELb1ELb0ELb1ELb0ELb1ELb1ELb0ELb0ELb0EEENS1_21CollectiveEpilogueFwdINS6_IJSA_SC_SB_EEES9_SE_SG_Li256ELb1ELb0ELb0ELb0EEENS1_36VarlenDynamicPersistentTileSchedulerILi128ELi96ELi256ELi32ELb0ELb0ELb1ELb1ELb0ELb1EEEEEEEEEvNT_6ParamsE --------------------------
	.section	.nv.info._ZN7cutlass13device_kernelIN5flash11enable_sm90INS1_16FlashAttnFwdSm90INS1_25CollectiveMainloopFwdSm90ILi2EN4cute5tupleIJNS5_1CILi1EEES8_S8_EEENS6_IJNS7_ILi128EEENS7_ILi96EEENS7_ILi192EEEEEELi192ENS_6half_tEfNS_4arch4Sm90ELb0ELb1ELb0ELb1ELb0ELb1ELb0ELb1ELb1ELb0ELb0ELb0EEENS1_21CollectiveEpilogueFwdINS6_IJSA_SC_SB_EEES9_SE_SG_Li256ELb1ELb0ELb0ELb0EEENS1_36VarlenDynamicPersistentTileSchedulerILi128ELi96ELi256ELi32ELb0ELb0ELb1ELb1ELb0ELb1EEEEEEEEEvNT_6ParamsE,"",@"SHT_CUDA_INFO"
	.sectionflags	@""
	.align	4


	//----- nvinfo : EIATTR_CUDA_API_VERSION
	.align		4
        /*0000*/ 	.byte	0x04, 0x37
        /*0002*/ 	.short	(.L_811 - .L_810)
.L_810:
        /*0004*/ 	.word	0x00000082


	//----- nvinfo : EIATTR_KPARAM_INFO
	.align		4
.L_811:
        /*0008*/ 	.byte	0x04, 0x17
        /*000a*/ 	.short	(.L_813 - .L_812)
.L_812:
        /*000c*/ 	.word	0x00000000
        /*0010*/ 	.short	0x0000
        /*0012*/ 	.short	0x0070
        /*0014*/ 	.byte	0x00, 0xf0, 0x01, 0x28


	//----- nvinfo : EIATTR_SPARSE_MMA_MASK
	.align		4
.L_813:
        /*0018*/ 	.byte	0x03, 0x50
        /*001a*/ 	.short	0x0000


	//----- nvinfo : EIATTR_MAXREG_COUNT
	.align		4
        /*001c*/ 	.byte	0x03, 0x1b
        /*001e*/ 	.short	0x00a8


	//----- nvinfo : EIATTR_NUM_BARRIERS
	.align		4
        /*0020*/ 	.byte	0x02, 0x4c
        /*0022*/ 	.byte	0x10
	.zero		1


	//----- nvinfo : EIATTR_EXTERNS
	.align		4
        /*0024*/ 	.byte	0x04, 0x0f
        /*0026*/ 	.short	(.L_815 - .L_814)


	//   ....[0]....
	.align		4
.L_814:
        /*0028*/ 	.word	index@(__assertfail)


	//----- nvinfo : EIATTR_ANNOTATIONS
	.align		4
.L_815:
        /*002c*/ 	.byte	0x04, 0x55
        /*002e*/ 	.short	(.L_817 - .L_816)


	//   ....[0]....
.L_816:
        /* <DEDUP_REMOVED lines=62> */


	//----- nvinfo : EIATTR_MERCURY_ISA_VERSION
	.align		4
.L_817:
        /*03f8*/ 	.byte	0x03, 0x5f
        /*03fa*/ 	.short	0x0101


	//----- nvinfo : EIATTR_UNUSED_LOAD_BYTE_OFFSET
	.align		4
        /*03fc*/ 	.byte	0x04, 0x44
        /*03fe*/ 	.short	(.L_819 - .L_818)


	//   ....[0]....
.L_818:
        /*0400*/ 	.word	0x00000ab0
        /*0404*/ 	.word	0x0000fff0


	//   ....[1]....
        /*0408*/ 	.word	0x0001ebe0
        /*040c*/ 	.word	0x0000fff0


	//----- nvinfo : EIATTR_INT_WARP_WIDE_INSTR_OFFSETS
	.align		4
.L_819:
        /*0410*/ 	.byte	0x04, 0x31
        /*0412*/ 	.short	(.L_821 - .L_820)


	//   ....[0]....
.L_820:
        /*0414*/ 	.word	0x000001c0


	//   ....[1]....
        /*0418*/ 	.word	0x00000200


	//   ....[2]....
        /*041c*/ 	.word	0x00000270


	//   ....[3]....
        /*0420*/ 	.word	0x00023950


	//   ....[4]....
        /*0424*/ 	.word	0x000239f0


	//   ....[5]....
        /*0428*/ 	.word	0x00023ec0


	//   ....[6]....
        /*042c*/ 	.word	0x00023ef0


	//   ....[7]....
        /*0430*/ 	.word	0x000240e0


	//   ....[8]....
        /*0434*/ 	.word	0x000241e0


	//   ....[9]....
        /*0438*/ 	.word	0x00026540


	//   ....[10]....
        /*043c*/ 	.word	0x000265e0


	//----- nvinfo : EIATTR_COOP_GROUP_MASK_REGIDS
	.align		4
.L_821:
        /*0440*/ 	.byte	0x04, 0x29
        /*0442*/ 	.short	(.L_823 - .L_822)


	//   ....[0]....
.L_822:
        /*0444*/ 	.word	0xffffffff


	//   ....[1]....
        /*0448*/ 	.word	0xffffffff


	//   ....[2]....
        /*044c*/ 	.word	0xffffffff


	//   ....[3]....
        /*0450*/ 	.word	0xffffffff


	//   ....[4]....
        /*0454*/ 	.word	0xffffffff


	//   ....[5]....
        /*0458*/ 	.word	0xffffffff


	//   ....[6]....
        /*045c*/ 	.word	0xffffffff


	//   ....[7]....
        /*0460*/ 	.word	0xffffffff


	//   ....[8]....
        /*0464*/ 	.word	0xffffffff


	//   ....[9]....
        /*0468*/ 	.word	0xffffffff


	//   ....[10]....
        /*046c*/ 	.word	0xffffffff


	//   ....[11]....
        /*0470*/ 	.word	0xffffffff


	//   ....[12]....
        /*0474*/ 	.word	0xffffffff


	//   ....[13]....
        /*0478*/ 	.word	0xffffffff


	//   ....[14]....
        /*047c*/ 	.word	0xffffffff


	//   ....[15]....
        /*0480*/ 	.word	0xffffffff


	//   ....[16]....
        /*0484*/ 	.word	0xffffffff


	//   ....[17]....
        /*0488*/ 	.word	0xffffffff


	//   ....[18]....
        /*048c*/ 	.word	0xffffffff


	//   ....[19]....
        /*0490*/ 	.word	0xffffffff


	//   ....[20]....
        /*0494*/ 	.word	0xffffffff


	//   ....[21]....
        /*0498*/ 	.word	0xffffffff


	//   ....[22]....
        /*049c*/ 	.word	0xffffffff


	//   ....[23]....
        /*04a0*/ 	.word	0xffffffff


	//   ....[24]....
        /*04a4*/ 	.word	0xffffffff


	//   ....[25]....
        /*04a8*/ 	.word	0xffffffff


	//   ....[26]....
        /*04ac*/ 	.word	0xffffffff


	//   ....[27]....
        /*04b0*/ 	.word	0xffffffff


	//   ....[28]....
        /*04b4*/ 	.word	0xffffffff


	//   ....[29]....
        /*04b8*/ 	.word	0xffffffff


	//   ....[30]....
        /*04bc*/ 	.word	0xffffffff


	//   ....[31]....
        /*04c0*/ 	.word	0xffffffff


	//   ....[32]....
        /*04c4*/ 	.word	0xffffffff


	//   ....[33]....
        /*04c8*/ 	.word	0xffffffff


	//   ....[34]....
        /*04cc*/ 	.word	0xffffffff


	//   ....[35]....
        /*04d0*/ 	.word	0xffffffff


	//   ....[36]....
        /*04d4*/ 	.word	0xffffffff


	//   ....[37]....
        /*04d8*/ 	.word	0xffffffff


	//   ....[38]....
        /*04dc*/ 	.word	0xffffffff


	//   ....[39]....
        /*04e0*/ 	.word	0xffffffff


	//   ....[40]....
        /*04e4*/ 	.word	0xffffffff


	//   ....[41]....
        /*04e8*/ 	.word	0xffffffff


	//   ....[42]....
        /*04ec*/ 	.word	0xffffffff


	//   ....[43]....
        /*04f0*/ 	.word	0xffffffff


	//   ....[44]....
        /*04f4*/ 	.word	0xffffffff


	//   ....[45]....
        /*04f8*/ 	.word	0xffffffff


	//   ....[46]....
        /*04fc*/ 	.word	0xffffffff


	//   ....[47]....
        /*0500*/ 	.word	0xffffffff


	//   ....[48]....
        /*0504*/ 	.word	0xffffffff


	//   ....[49]....
        /*0508*/ 	.word	0xffffffff


	//   ....[50]....
        /*050c*/ 	.word	0xffffffff


	//   ....[51]....
        /*0510*/ 	.word	0xffffffff


	//   ....[52]....
        /*0514*/ 	.word	0xffffffff


	//   ....[53]....
        /*0518*/ 	.word	0xffffffff


	//   ....[54]....
        /*051c*/ 	.word	0xffffffff


	//   ....[55]....
        /*0520*/ 	.word	0xffffffff


	//   ....[56]....
        /*0524*/ 	.word	0xffffffff


	//   ....[57]....
        /*0528*/ 	.word	0xffffffff


	//   ....[58]....
        /*052c*/ 	.word	0xffffffff


	//   ....[59]....
        /*0530*/ 	.word	0xffffffff


	//   ....[60]....
        /*0534*/ 	.word	0xffffffff


	//   ....[61]....
        /*0538*/ 	.word	0xffffffff


	//   ....[62]....
        /*053c*/ 	.word	0x0500000f


	//   ....[63]....
        /*0540*/ 	.word	0x0500000f


	//   ....[64]....
        /*0544*/ 	.word	0x0500000f


	//   ....[65]....
        /*0548*/ 	.word	0x0500000f


	//   ....[66]....
        /*054c*/ 	.word	0x0500000f


	//   ....[67]....
        /*0550*/ 	.word	0x0500000f


	//   ....[68]....
        /*0554*/ 	.word	0x0500000f


	//   ....[69]....
        /*0558*/ 	.word	0x0500000f


	//   ....[70]....
        /*055c*/ 	.word	0x0500000f


	//   ....[71]....
        /*0560*/ 	.word	0x0500000f


	//   ....[72]....
        /*0564*/ 	.word	0x0500000f


	//   ....[73]....
        /*0568*/ 	.word	0x0500000f


	//   ....[74]....
        /*056c*/ 	.word	0x0500000f


	//   ....[75]....
        /*0570*/ 	.word	0x0500000f


	//   ....[76]....
        /*0574*/ 	.word	0x0500000f


	//   ....[77]....
        /*0578*/ 	.word	0x0500000f


	//   ....[78]....
        /*057c*/ 	.word	0x0500000f


	//   ....[79]....
        /*0580*/ 	.word	0x0500000f


	//   ....[80]....
        /*0584*/ 	.word	0x0500000f


	//   ....[81]....
        /*0588*/ 	.word	0x0500000f


	//   ....[82]....
        /*058c*/ 	.word	0x0500000f


	//   ....[83]....
        /*0590*/ 	.word	0x0500000f


	//   ....[84]....
        /*0594*/ 	.word	0x0500000f


	//   ....[85]....
        /*0598*/ 	.word	0x0500000f


	//   ....[86]....
        /*059c*/ 	.word	0x0500000f


	//   ....[87]....
        /*05a0*/ 	.word	0x0500000f


	//   ....[88]....
        /*05a4*/ 	.word	0x0500000f


	//   ....[89]....
        /*05a8*/ 	.word	0x0500000f


	//   ....[90]....
        /*05ac*/ 	.word	0x0500000f


	//   ....[91]....
        /*05b0*/ 	.word	0x0500000f


	//   ....[92]....
        /*05b4*/ 	.word	0x0500000f


	//   ....[93]....
        /*05b8*/ 	.word	0x0500000f


	//   ....[94]....
        /*05bc*/ 	.word	0x0500000f


	//   ....[95]....
        /*05c0*/ 	.word	0x0500000f


	//   ....[96]....
        /*05c4*/ 	.word	0x0500000f


	//   ....[97]....
        /*05c8*/ 	.word	0x0500000f


	//----- nvinfo : EIATTR_COOP_GROUP_INSTR_OFFSETS
	.align		4
.L_823:
        /*05cc*/ 	.byte	0x04, 0x28
        /*05ce*/ 	.short	(.L_825 - .L_824)


	//   ....[0]....
.L_824:
        /*05d0*/ 	.word	0x00000060


	//   ....[1]....
        /*05d4*/ 	.word	0x000001d0


	//   ....[2]....
        /*05d8*/ 	.word	0x00000220


	//   ....[3]....
        /*05dc*/ 	.word	0x00000450


	//   ....[4]....
        /*05e0*/ 	.word	0x000005b0


	//   ....[5]....
        /*05e4*/ 	.word	0x000006d0


	//   ....[6]....
        /*05e8*/ 	.word	0x00000830


	//   ....[7]....
        /*05ec*/ 	.word	0x0000ad80


	//   ....[8]....
        /*05f0*/ 	.word	0x000135f0


	//   ....[9]....
        /*05f4*/ 	.word	0x00013700


	//   ....[10]....
        /*05f8*/ 	.word	0x00013cf0


	//   ....[11]....
        /*05fc*/ 	.word	0x00013da0


	//   ....[12]....
        /*0600*/ 	.word	0x00016f70


	//   ....[13]....
        /*0604*/ 	.word	0x00017080


	//   ....[14]....
        /*0608*/ 	.word	0x00017680


	//   ....[15]....
        /*060c*/ 	.word	0x000176e0


	//   ....[16]....
        /*0610*/ 	.word	0x000195c0


	//   ....[17]....
        /*0614*/ 	.word	0x000195f0


	//   ....[18]....
        /*0618*/ 	.word	0x00019820


	//   ....[19]....
        /*061c*/ 	.word	0x00019950


	//   ....[20]....
        /*0620*/ 	.word	0x0001c8e0


	//   ....[21]....
        /*0624*/ 	.word	0x0001c9f0


	//   ....[22]....
        /*0628*/ 	.word	0x0001cfa0


	//   ....[23]....
        /*062c*/ 	.word	0x0001d020


	//   ....[24]....
        /*0630*/ 	.word	0x0001e390


	//   ....[25]....
        /*0634*/ 	.word	0x0001e3a0


	//   ....[26]....
        /*0638*/ 	.word	0x0001e3e0


	//   ....[27]....
        /*063c*/ 	.word	0x0001e3f0


	//   ....[28]....
        /*0640*/ 	.word	0x00021060


	//   ....[29]....
        /*0644*/ 	.word	0x000211e0


	//   ....[30]....
        /*0648*/ 	.word	0x00021210


	//   ....[31]....
        /*064c*/ 	.word	0x00021250


	//   ....[32]....
        /*0650*/ 	.word	0x000212c0


	//   ....[33]....
        /*0654*/ 	.word	0x00021320


	//   ....[34]....
        /*0658*/ 	.word	0x00021360


	//   ....[35]....
        /*065c*/ 	.word	0x00021520


	//   ....[36]....
        /*0660*/ 	.word	0x00021580


	//   ....[37]....
        /*0664*/ 	.word	0x000215c0


	//   ....[38]....
        /*0668*/ 	.word	0x00021600


	//   ....[39]....
        /*066c*/ 	.word	0x00021630


	//   ....[40]....
        /*0670*/ 	.word	0x00021660


	//   ....[41]....
        /*0674*/ 	.word	0x00021700


	//   ....[42]....
        /*0678*/ 	.word	0x00021740


	//   ....[43]....
        /*067c*/ 	.word	0x00021800


	//   ....[44]....
        /*0680*/ 	.word	0x00026a10


	//   ....[45]....
        /*0684*/ 	.word	0x00026a20


	//   ....[46]....
        /*0688*/ 	.word	0x00026b50


	//   ....[47]....
        /*068c*/ 	.word	0x00026bb0


	//   ....[48]....
        /*0690*/ 	.word	0x00026bf0


	//   ....[49]....
        /*0694*/ 	.word	0x00026c30


	//   ....[50]....
        /*0698*/ 	.word	0x00026c60


	//   ....[51]....
        /*069c*/ 	.word	0x00026c90


	//   ....[52]....
        /*06a0*/ 	.word	0x00026e60


	//   ....[53]....
        /*06a4*/ 	.word	0x00026ec0


	//   ....[54]....
        /*06a8*/ 	.word	0x00026f00


	//   ....[55]....
        /*06ac*/ 	.word	0x00026f40


	//   ....[56]....
        /*06b0*/ 	.word	0x00026f70


	//   ....[57]....
        /*06b4*/ 	.word	0x00026fa0


	//   ....[58]....
        /*06b8*/ 	.word	0x00027060


	//   ....[59]....
        /*06bc*/ 	.word	0x00027080


	//   ....[60]....
        /*06c0*/ 	.word	0x000270f0


	//   ....[61]....
        /*06c4*/ 	.word	0x00027840


	//   ....[62]....
        /*06c8*/ 	.word	0x00027c50


	//   ....[63]....
        /*06cc*/ 	.word	0x00027cf0


	//   ....[64]....
        /*06d0*/ 	.word	0x00027d90


	//   ....[65]....
        /*06d4*/ 	.word	0x00027e30


	//   ....[66]....
        /*06d8*/ 	.word	0x00027ed0


	//   ....[67]....
        /*06dc*/ 	.word	0x00027f70


	//   ....[68]....
        /*06e0*/ 	.word	0x00028010


	//   ....[69]....
        /*06e4*/ 	.word	0x000280b0


	//   ....[70]....
        /*06e8*/ 	.word	0x000281a0


	//   ....[71]....
        /*06ec*/ 	.word	0x00028240


	//   ....[72]....
        /*06f0*/ 	.word	0x000282e0


	//   ....[73]....
        /*06f4*/ 	.word	0x00028380


	//   ....[74]....
        /*06f8*/ 	.word	0x00028420


	//   ....[75]....
        /*06fc*/ 	.word	0x000284c0


	//   ....[76]....
        /*0700*/ 	.word	0x00028560


	//   ....[77]....
        /*0704*/ 	.word	0x00028600


	//   ....[78]....
        /*0708*/ 	.word	0x000289a0


	//   ....[79]....
        /*070c*/ 	.word	0x00028c80


	//   ....[80]....
        /*0710*/ 	.word	0x000290b0


	//   ....[81]....
        /*0714*/ 	.word	0x00029140


	//   ....[82]....
        /*0718*/ 	.word	0x000291e0


	//   ....[83]....
        /*071c*/ 	.word	0x00029290


	//   ....[84]....
        /*0720*/ 	.word	0x00029310


	//   ....[85]....
        /*0724*/ 	.word	0x00029390


	//   ....[86]....
        /*0728*/ 	.word	0x00029410


	//   ....[87]....
        /*072c*/ 	.word	0x00029490


	//   ....[88]....
        /*0730*/ 	.word	0x00029520


	//   ....[89]....
        /*0734*/ 	.word	0x000295d0


	//   ....[90]....
        /*0738*/ 	.word	0x00029650


	//   ....[91]....
        /*073c*/ 	.word	0x000296d0


	//   ....[92]....
        /*0740*/ 	.word	0x00029750


	//   ....[93]....
        /*0744*/ 	.word	0x000297d0


	//   ....[94]....
        /*0748*/ 	.word	0x00029840


	//   ....[95]....
        /*074c*/ 	.word	0x000298e0


	//   ....[96]....
        /*0750*/ 	.word	0x00029970


	//   ....[97]....
        /*0754*/ 	.word	0x00029aa0


	//----- nvinfo : EIATTR_REG_RECONFIG
	.align		4
.L_825:
        /*0758*/ 	.byte	0x01, 0x54
	.zero		2


	//----- nvinfo : EIATTR_SYSCALL_OFFSETS
	.align		4
        /*075c*/ 	.byte	0x04, 0x46
        /*075e*/ 	.short	(.L_827 - .L_826)


	//   ....[0]....
.L_826:
        /*0760*/ 	.word	0x00001c50


	//   ....[1]....
        /*0764*/ 	.word	0x00001da0


	//   ....[2]....
        /*0768*/ 	.word	0x0000af20


	//   ....[3]....
        /*076c*/ 	.word	0x0000b3c0


	//   ....[4]....
        /*0770*/ 	.word	0x00023b90


	//   ....[5]....
        /*0774*/ 	.word	0x00023cd0


	//   ....[6]....
        /*0778*/ 	.word	0x00023dd0


	//----- nvinfo : EIATTR_MBARRIER_INSTR_OFFSETS
	.align		4
.L_827:
        /*077c*/ 	.byte	0x04, 0x39
        /*077e*/ 	.short	(.L_829 - .L_828)


	//   ....[0]....
.L_828:
        /*0780*/ 	.word	0x00000300
        /*0784*/ 	.word	0x000000ff
        /*0788*/ 	.word	0x00030800
        /*078c*/ 	.short	0x0100
        /*078e*/ 	.byte	0x08
	.zero		1


	//   ....[1]....
        /*0790*/ 	.word	0x00000310
        /*0794*/ 	.word	0x000000ff
        /*0798*/ 	.word	0x00030820
        /*079c*/ 	.short	0x0100
        /*079e*/ 	.byte	0x08
	.zero		1


	//   ....[2]....
        /*07a0*/ 	.word	0x00000400
        /*07a4*/ 	.word	0x000000ff
        /*07a8*/ 	.word	0x00030830
        /*07ac*/ 	.short	0x0100
        /*07ae*/ 	.byte	0x08
	.zero		1


	//   ....[3]....
        /*07b0*/ 	.word	0x00000410
        /*07b4*/ 	.word	0x000000ff
        /*07b8*/ 	.word	0x00030840
        /*07bc*/ 	.short	0x0100
        /*07be*/ 	.byte	0x08
	.zero		1


	//   ....[4]....
        /*07c0*/ 	.word	0x00000420
        /*07c4*/ 	.word	0x000000ff
        /*07c8*/ 	.word	0x00030838
        /*07cc*/ 	.short	0x0100
        /*07ce*/ 	.byte	0x08
	.zero		1


	//   ....[5]....
        /*07d0*/ 	.word	0x00000430
        /*07d4*/ 	.word	0x000000ff
        /*07d8*/ 	.word	0x00030848
        /*07dc*/ 	.short	0x0100
        /*07de*/ 	.byte	0x08
	.zero		1


	//   ....[6]....
        /*07e0*/ 	.word	0x00000560
        /*07e4*/ 	.word	0x000000ff
        /*07e8*/ 	.word	0x00030850
        /*07ec*/ 	.short	0x0100
        /*07ee*/ 	.byte	0x08
	.zero		1


	//   ....[7]....
        /*07f0*/ 	.word	0x00000570
        /*07f4*/ 	.word	0x000000ff
        /*07f8*/ 	.word	0x00030860
        /*07fc*/ 	.short	0x0100
        /*07fe*/ 	.byte	0x08
	.zero		1


	//   ....[8]....
        /*0800*/ 	.word	0x00000580
        /*0804*/ 	.word	0x000000ff
        /*0808*/ 	.word	0x00030858
        /*080c*/ 	.short	0x0100
        /*080e*/ 	.byte	0x08
	.zero		1


	//   ....[9]....
        /*0810*/ 	.word	0x00000590
        /*0814*/ 	.word	0x000000ff
        /*0818*/ 	.word	0x00030868
        /*081c*/ 	.short	0x0100
        /*081e*/ 	.byte	0x08
	.zero		1


	//   ....[10]....
        /*0820*/ 	.word	0x00000680
        /*0824*/ 	.word	0x000000ff
        /*0828*/ 	.word	0x00030870
        /*082c*/ 	.short	0x0100
        /*082e*/ 	.byte	0x06
	.zero		1


	//   ....[11]....
        /*0830*/ 	.word	0x00000690
        /*0834*/ 	.word	0x000000ff
        /*0838*/ 	.word	0x00030880
        /*083c*/ 	.short	0x0100
        /*083e*/ 	.byte	0x06
	.zero		1


	//   ....[12]....
        /*0840*/ 	.word	0x000006a0
        /*0844*/ 	.word	0x000000ff
        /*0848*/ 	.word	0x00030878
        /*084c*/ 	.short	0x0100
        /*084e*/ 	.byte	0x06
	.zero		1


	//   ....[13]....
        /*0850*/ 	.word	0x000006b0
        /*0854*/ 	.word	0x000000ff
        /*0858*/ 	.word	0x00030888
        /*085c*/ 	.short	0x0100
        /*085e*/ 	.byte	0x06
	.zero		1


	//   ....[14]....
        /*0860*/ 	.word	0x000007e0
        /*0864*/ 	.word	0x000000ff
        /*0868*/ 	.word	0x00030890
        /*086c*/ 	.short	0x0100
        /*086e*/ 	.byte	0x08
	.zero		1


	//   ....[15]....
        /*0870*/ 	.word	0x000007f0
        /*0874*/ 	.word	0x000000ff
        /*0878*/ 	.word	0x000308a0
        /*087c*/ 	.short	0x0100
        /*087e*/ 	.byte	0x08
	.zero		1


	//   ....[16]....
        /*0880*/ 	.word	0x00000800
        /*0884*/ 	.word	0x000000ff
        /*0888*/ 	.word	0x00030898
        /*088c*/ 	.short	0x0100
        /*088e*/ 	.byte	0x08
	.zero		1


	//   ....[17]....
        /*0890*/ 	.word	0x00000810
        /*0894*/ 	.word	0x000000ff
        /*0898*/ 	.word	0x000308a8
        /*089c*/ 	.short	0x0100
        /*089e*/ 	.byte	0x08
	.zero		1


	//   ....[18]....
        /*08a0*/ 	.word	0x00000940
        /*08a4*/ 	.word	0x000000ff
        /*08a8*/ 	.word	0x000308b0
        /*08ac*/ 	.short	0x0100
        /*08ae*/ 	.byte	0x08
	.zero		1


	//   ....[19]....
        /*08b0*/ 	.word	0x00000950
        /*08b4*/ 	.word	0x000000ff
        /*08b8*/ 	.word	0x000308c0
        /*08bc*/ 	.short	0x0100
        /*08be*/ 	.byte	0x08
	.zero		1


	//   ....[20]....
        /*08c0*/ 	.word	0x00000960
        /*08c4*/ 	.word	0x000000ff
        /*08c8*/ 	.word	0x000308b8
        /*08cc*/ 	.short	0x0100
        /*08ce*/ 	.byte	0x08
	.zero		1


	//   ....[21]....
        /*08d0*/ 	.word	0x00000970
        /*08d4*/ 	.word	0x000000ff
        /*08d8*/ 	.word	0x000308c8
        /*08dc*/ 	.short	0x0100
        /*08de*/ 	.byte	0x08
	.zero		1


	//   ....[22]....
        /*08e0*/ 	.word	0x00003940
        /*08e4*/ 	.word	0x00000059
        /*08e8*/ 	.word	0x00030890
        /*08ec*/ 	.short	0x010a
        /*08ee*/ 	.byte	0x3f
	.zero		1


	//   ....[23]....
        /*08f0*/ 	.word	0x00006ca0
        /*08f4*/ 	.word	0x00000059
        /*08f8*/ 	.word	0x00030890
        /*08fc*/ 	.short	0x010a
        /*08fe*/ 	.byte	0x3f
	.zero		1


	//   ....[24]....
        /*0900*/ 	.word	0x00009cb0
        /*0904*/ 	.word	0x00000059
        /*0908*/ 	.word	0x00030890
        /*090c*/ 	.short	0x010a
        /*090e*/ 	.byte	0x3f
	.zero		1


	//   ....[25]....
        /*0910*/ 	.word	0x0000a0a0
        /*0914*/ 	.word	0x00000020
        /*0918*/ 	.word	0x00000000
        /*091c*/ 	.short	0x0101
        /*091e*/ 	.byte	0x3f
	.zero		1


	//   ....[26]....
        /*0920*/ 	.word	0x0000a0e0
        /*0924*/ 	.word	0x00000059
        /*0928*/ 	.word	0x000308b0
        /*092c*/ 	.short	0x010a
        /*092e*/ 	.byte	0x3f
	.zero		1


	//   ....[27]....
        /*0930*/ 	.word	0x0000a620
        /*0934*/ 	.word	0x00000059
        /*0938*/ 	.word	0x00000000
        /*093c*/ 	.short	0x0101
        /*093e*/ 	.byte	0x3f
	.zero		1


	//   ....[28]....
        /*0940*/ 	.word	0x0000afa0
        /*0944*/ 	.word	0x00000011
        /*0948*/ 	.word	0x00030800
        /*094c*/ 	.short	0x010a
        /*094e*/ 	.byte	0x3f
	.zero		1


	//   ....[29]....
        /*0950*/ 	.word	0x0000aff0
        /*0954*/ 	.word	0x00000011
        /*0958*/ 	.word	0x00030800
        /*095c*/ 	.short	0x010a
        /*095e*/ 	.byte	0x3f
	.zero		1


	//   ....[30]....
        /*0960*/ 	.word	0x0000c3b0
        /*0964*/ 	.word	0x00000011
        /*0968*/ 	.word	0x00030800
        /*096c*/ 	.short	0x010a
        /*096e*/ 	.byte	0x3f
	.zero		1


	//   ....[31]....
        /*0970*/ 	.word	0x0000f540
        /*0974*/ 	.word	0x00000011
        /*0978*/ 	.word	0x00030800
        /*097c*/ 	.short	0x010a
        /*097e*/ 	.byte	0x3f
	.zero		1


	//   ....[32]....
        /*0980*/ 	.word	0x00011d50
        /*0984*/ 	.word	0x00000005
        /*0988*/ 	.word	0x00030830
        /*098c*/ 	.short	0x010a
        /*098e*/ 	.byte	0x3f
	.zero		1


	//   ....[33]....
        /*0990*/ 	.word	0x00011dc0
        /*0994*/ 	.word	0x00000005
        /*0998*/ 	.word	0x00030830
        /*099c*/ 	.short	0x010a
        /*099e*/ 	.byte	0x3f
	.zero		1


	//   ....[34]....
        /*09a0*/ 	.word	0x000127d0
        /*09a4*/ 	.word	0x00000000
        /*09a8*/ 	.word	0x00000000
        /*09ac*/ 	.short	0x0101
        /*09ae*/ 	.byte	0x3f
	.zero		1


	//   ....[35]....
        /*09b0*/ 	.word	0x00014cb0
        /*09b4*/ 	.word	0x00000000
        /*09b8*/ 	.word	0x00030830
        /*09bc*/ 	.short	0x010a
        /*09be*/ 	.byte	0x3f
	.zero		1


	//   ....[36]....
        /*09c0*/ 	.word	0x00014d20
        /*09c4*/ 	.word	0x00000000
        /*09c8*/ 	.word	0x00030830
        /*09cc*/ 	.short	0x010a
        /*09ce*/ 	.byte	0x3f
	.zero		1


	//   ....[37]....
        /*09d0*/ 	.word	0x00015b00
        /*09d4*/ 	.word	0x0000000e
        /*09d8*/ 	.word	0x00030850
        /*09dc*/ 	.short	0x010a
        /*09de*/ 	.byte	0x3f
	.zero		1


	//   ....[38]....
        /*09e0*/ 	.word	0x00015ba0
        /*09e4*/ 	.word	0x0000000e
        /*09e8*/ 	.word	0x00030850
        /*09ec*/ 	.short	0x010a
        /*09ee*/ 	.byte	0x3f
	.zero		1


	//   ....[39]....
        /*09f0*/ 	.word	0x00015ec0
        /*09f4*/ 	.word	0x00000000
        /*09f8*/ 	.word	0x00000000
        /*09fc*/ 	.short	0x0101
        /*09fe*/ 	.byte	0x3f
	.zero		1


	//   ....[40]....
        /*0a00*/ 	.word	0x00017ad0
        /*0a04*/ 	.word	0x00000087
        /*0a08*/ 	.word	0x00000000
        /*0a0c*/ 	.short	0x0101
        /*0a0e*/ 	.byte	0x3f
	.zero		1


	//   ....[41]....
        /*0a10*/ 	.word	0x000183a0
        /*0a14*/ 	.word	0x00000000
        /*0a18*/ 	.word	0x00030830
        /*0a1c*/ 	.short	0x010a
        /*0a1e*/ 	.byte	0x3f
	.zero		1


	//   ....[42]....
        /*0a20*/ 	.word	0x00018410
        /*0a24*/ 	.word	0x00000000
        /*0a28*/ 	.word	0x00030830
        /*0a2c*/ 	.short	0x010a
        /*0a2e*/ 	.byte	0x3f
	.zero		1


	//   ....[43]....
        /*0a30*/ 	.word	0x000191f0
        /*0a34*/ 	.word	0x000000c8
        /*0a38*/ 	.word	0x00030850
        /*0a3c*/ 	.short	0x010a
        /*0a3e*/ 	.byte	0x3f
	.zero		1


	//   ....[44]....
        /*0a40*/ 	.word	0x00019240
        /*0a44*/ 	.word	0x000000c8
        /*0a48*/ 	.word	0x00030850
        /*0a4c*/ 	.short	0x010a
        /*0a4e*/ 	.byte	0x3f
	.zero		1


	//   ....[45]....
        /*0a50*/ 	.word	0x0001a030
        /*0a54*/ 	.word	0x0000000d
        /*0a58*/ 	.word	0x00000000
        /*0a5c*/ 	.short	0x0101
        /*0a5e*/ 	.byte	0x3f
	.zero		1


	//   ....[46]....
        /*0a60*/ 	.word	0x0001a0a0
        /*0a64*/ 	.word	0x000000c8
        /*0a68*/ 	.word	0x00000000
        /*0a6c*/ 	.short	0x0101
        /*0a6e*/ 	.byte	0x3f
	.zero		1


	//   ....[47]....
        /*0a70*/ 	.word	0x0001a610
        /*0a74*/ 	.word	0x00000000
        /*0a78*/ 	.word	0x00030830
        /*0a7c*/ 	.short	0x010a
        /*0a7e*/ 	.byte	0x3f
	.zero		1


	//   ....[48]....
        /*0a80*/ 	.word	0x0001a680
        /*0a84*/ 	.word	0x00000000
        /*0a88*/ 	.word	0x00030830
        /*0a8c*/ 	.short	0x010a
        /*0a8e*/ 	.byte	0x3f
	.zero		1


	//   ....[49]....
        /*0a90*/ 	.word	0x0001b460
        /*0a94*/ 	.word	0x0000000c
        /*0a98*/ 	.word	0x00030850
        /*0a9c*/ 	.short	0x010a
        /*0a9e*/ 	.byte	0x3f
	.zero		1


	//   ....[50]....
        /*0aa0*/ 	.word	0x0001b500
        /*0aa4*/ 	.word	0x0000000c
        /*0aa8*/ 	.word	0x00030850
        /*0aac*/ 	.short	0x010a
        /*0aae*/ 	.byte	0x3f
	.zero		1


	//   ....[51]....
        /*0ab0*/ 	.word	0x0001b8a0
        /*0ab4*/ 	.word	0x00000000
        /*0ab8*/ 	.word	0x00000000
        /*0abc*/ 	.short	0x0101
        /*0abe*/ 	.byte	0x3f
	.zero		1


	//   ....[52]....
        /*0ac0*/ 	.word	0x0001d510
        /*0ac4*/ 	.word	0x00000007
        /*0ac8*/ 	.word	0x00000000
        /*0acc*/ 	.short	0x0101
        /*0ace*/ 	.byte	0x3f
	.zero		1


	//   ....[53]....
        /*0ad0*/ 	.word	0x0001e010
        /*0ad4*/ 	.word	0x0000000c
        /*0ad8*/ 	.word	0x00030850
        /*0adc*/ 	.short	0x010a
        /*0ade*/ 	.byte	0x3f
	.zero		1


	//   ....[54]....
        /*0ae0*/ 	.word	0x0001e0b0
        /*0ae4*/ 	.word	0x0000000c
        /*0ae8*/ 	.word	0x00030850
        /*0aec*/ 	.short	0x010a
        /*0aee*/ 	.byte	0x3f
	.zero		1


	//   ....[55]....
        /*0af0*/ 	.word	0x0001e570
        /*0af4*/ 	.word	0x0000000c
        /*0af8*/ 	.word	0x00000000
        /*0afc*/ 	.short	0x0101
        /*0afe*/ 	.byte	0x3f
	.zero		1


	//   ....[56]....
        /*0b00*/ 	.word	0x0001fe40
        /*0b04*/ 	.word	0x00000000
        /*0b08*/ 	.word	0x00000000
        /*0b0c*/ 	.short	0x0101
        /*0b0e*/ 	.byte	0x3f
	.zero		1


	//   ....[57]....
        /*0b10*/ 	.word	0x00022970
        /*0b14*/ 	.word	0x0000000b
        /*0b18*/ 	.word	0x00030820
        /*0b1c*/ 	.short	0x010a
        /*0b1e*/ 	.byte	0x3f
	.zero		1


	//   ....[58]....
        /*0b20*/ 	.word	0x00022a00
        /*0b24*/ 	.word	0x00000007
        /*0b28*/ 	.word	0x000308a0
        /*0b2c*/ 	.short	0x010a
        /*0b2e*/ 	.byte	0x3f
	.zero		1


	//   ....[59]....
        /*0b30*/ 	.word	0x00022c80
        /*0b34*/ 	.word	0x00000007
        /*0b38*/ 	.word	0x000308c0
        /*0b3c*/ 	.short	0x010a
        /*0b3e*/ 	.byte	0x3f
	.zero		1


	//   ....[60]....
        /*0b40*/ 	.word	0x00022ff0
        /*0b44*/ 	.word	0x00000007
        /*0b48*/ 	.word	0x000308a0
        /*0b4c*/ 	.short	0x010a
        /*0b4e*/ 	.byte	0x3f
	.zero		1


	//   ....[61]....
        /*0b50*/ 	.word	0x00023260
        /*0b54*/ 	.word	0x00000007
        /*0b58*/ 	.word	0x000308c0
        /*0b5c*/ 	.short	0x010a
        /*0b5e*/ 	.byte	0x3f
	.zero		1


	//   ....[62]....
        /*0b60*/ 	.word	0x00024510
        /*0b64*/ 	.word	0x00000007
        /*0b68*/ 	.word	0x00030840
        /*0b6c*/ 	.short	0x010a
        /*0b6e*/ 	.byte	0x3f
	.zero		1


	//   ....[63]....
        /*0b70*/ 	.word	0x00024ab0
        /*0b74*/ 	.word	0x0000000a
        /*0b78*/ 	.word	0x00030820
        /*0b7c*/ 	.short	0x010a
        /*0b7e*/ 	.byte	0x3f
	.zero		1


	//   ....[64]....
        /*0b80*/ 	.word	0x00024de0
        /*0b84*/ 	.word	0x00000003
        /*0b88*/ 	.word	0x00030840
        /*0b8c*/ 	.short	0x010a
        /*0b8e*/ 	.byte	0x3f
	.zero		1


	//   ....[65]....
        /*0b90*/ 	.word	0x000250b0
        /*0b94*/ 	.word	0x00000003
        /*0b98*/ 	.word	0x00030860
        /*0b9c*/ 	.short	0x010a
        /*0b9e*/ 	.byte	0x3f
	.zero		1


	//   ....[66]....
        /*0ba0*/ 	.word	0x000256a0
        /*0ba4*/ 	.word	0x00000002
        /*0ba8*/ 	.word	0x00030840
        /*0bac*/ 	.short	0x010a
        /*0bae*/ 	.byte	0x3f
	.zero		1


	//   ....[67]....
        /*0bb0*/ 	.word	0x00025970
        /*0bb4*/ 	.word	0x00000002
        /*0bb8*/ 	.word	0x00030860
        /*0bbc*/ 	.short	0x010a
        /*0bbe*/ 	.byte	0x3f
	.zero		1


	//   ....[68]....
        /*0bc0*/ 	.word	0x00025ec0
        /*0bc4*/ 	.word	0x00000002
        /*0bc8*/ 	.word	0x00030840
        /*0bcc*/ 	.short	0x010a
        /*0bce*/ 	.byte	0x3f
	.zero		1


	//   ....[69]....
        /*0bd0*/ 	.word	0x00026190
        /*0bd4*/ 	.word	0x00000002
        /*0bd8*/ 	.word	0x00030860
        /*0bdc*/ 	.short	0x010a
        /*0bde*/ 	.byte	0x3f
	.zero		1


	//   ....[70]....
        /*0be0*/ 	.word	0x00026690
        /*0be4*/ 	.word	0x00000003
        /*0be8*/ 	.word	0x00030860
        /*0bec*/ 	.short	0x010a
        /*0bee*/ 	.byte	0x3f
	.zero		1


	//   ....[71]....
        /*0bf0*/ 	.word	0x000277c0
        /*0bf4*/ 	.word	0x00000000
        /*0bf8*/ 	.word	0x00030820
        /*0bfc*/ 	.short	0x010a
        /*0bfe*/ 	.byte	0x3f
	.zero		1


	//   ....[72]....
        /*0c00*/ 	.word	0x00027950
        /*0c04*/ 	.word	0x00000006
        /*0c08*/ 	.word	0x00000000
        /*0c0c*/ 	.short	0x010a
        /*0c0e*/ 	.byte	0x3f
	.zero		1


	//   ....[73]....
        /*0c10*/ 	.word	0x000279c0
        /*0c14*/ 	.word	0x00000007
        /*0c18*/ 	.word	0x00000000
        /*0c1c*/ 	.short	0x010a
        /*0c1e*/ 	.byte	0x3f
	.zero		1


	//   ....[74]....
        /*0c20*/ 	.word	0x00027a20
        /*0c24*/ 	.word	0x00000004
        /*0c28*/ 	.word	0x00000000
        /*0c2c*/ 	.short	0x010a
        /*0c2e*/ 	.byte	0x3f
	.zero		1


	//   ....[75]....
        /*0c30*/ 	.word	0x00027a50
        /*0c34*/ 	.word	0x00000003
        /*0c38*/ 	.word	0x00000000
        /*0c3c*/ 	.short	0x010a
        /*0c3e*/ 	.byte	0x3f
	.zero		1


	//   ....[76]....
        /*0c40*/ 	.word	0x00027ab0
        /*0c44*/ 	.word	0x00000059
        /*0c48*/ 	.word	0x00030890
        /*0c4c*/ 	.short	0x010a
        /*0c4e*/ 	.byte	0x3f
	.zero		1


	//   ....[77]....
        /*0c50*/ 	.word	0x00027b00
        /*0c54*/ 	.word	0x00000059
        /*0c58*/ 	.word	0x00030890
        /*0c5c*/ 	.short	0x010a
        /*0c5e*/ 	.byte	0x3f
	.zero		1


	//   ....[78]....
        /*0c60*/ 	.word	0x00027b50
        /*0c64*/ 	.word	0x00000059
        /*0c68*/ 	.word	0x00030890
        /*0c6c*/ 	.short	0x010a
        /*0c6e*/ 	.byte	0x3f
	.zero		1


	//   ....[79]....
        /*0c70*/ 	.word	0x00027ba0
        /*0c74*/ 	.word	0x00000059
        /*0c78*/ 	.word	0x000308b0
        /*0c7c*/ 	.short	0x010a
        /*0c7e*/ 	.byte	0x3f
	.zero		1


	//   ....[80]....
        /*0c80*/ 	.word	0x000280f0
        /*0c84*/ 	.word	0x00000011
        /*0c88*/ 	.word	0x00030800
        /*0c8c*/ 	.short	0x010a
        /*0c8e*/ 	.byte	0x3f
	.zero		1


	//   ....[81]....
        /*0c90*/ 	.word	0x00028640
        /*0c94*/ 	.word	0x00000011
        /*0c98*/ 	.word	0x00030800
        /*0c9c*/ 	.short	0x010a
        /*0c9e*/ 	.byte	0x3f
	.zero		1


	//   ....[82]....
        /*0ca0*/ 	.word	0x00028690
        /*0ca4*/ 	.word	0x00000005
        /*0ca8*/ 	.word	0x00030830
        /*0cac*/ 	.short	0x010a
        /*0cae*/ 	.byte	0x3f
	.zero		1


	//   ....[83]....
        /*0cb0*/ 	.word	0x000286e0
        /*0cb4*/ 	.word	0x00000000
        /*0cb8*/ 	.word	0x00030830
        /*0cbc*/ 	.short	0x010a
        /*0cbe*/ 	.byte	0x3f
	.zero		1


	//   ....[84]....
        /*0cc0*/ 	.word	0x00028730
        /*0cc4*/ 	.word	0x0000000e
        /*0cc8*/ 	.word	0x00030850
        /*0ccc*/ 	.short	0x010a
        /*0cce*/ 	.byte	0x3f
	.zero		1


	//   ....[85]....
        /*0cd0*/ 	.word	0x00028780
        /*0cd4*/ 	.word	0x00000000
        /*0cd8*/ 	.word	0x00030830
        /*0cdc*/ 	.short	0x010a
        /*0cde*/ 	.byte	0x3f
	.zero		1


	//   ....[86]....
        /*0ce0*/ 	.word	0x000287d0
        /*0ce4*/ 	.word	0x000000c8
        /*0ce8*/ 	.word	0x00030850
        /*0cec*/ 	.short	0x010a
        /*0cee*/ 	.byte	0x3f
	.zero		1


	//   ....[87]....
        /*0cf0*/ 	.word	0x00028820
        /*0cf4*/ 	.word	0x00000000
        /*0cf8*/ 	.word	0x00030830
        /*0cfc*/ 	.short	0x010a
        /*0cfe*/ 	.byte	0x3f
	.zero		1


	//   ....[88]....
        /*0d00*/ 	.word	0x00028870
        /*0d04*/ 	.word	0x0000000c
        /*0d08*/ 	.word	0x00030850
        /*0d0c*/ 	.short	0x010a
        /*0d0e*/ 	.byte	0x3f
	.zero		1


	//   ....[89]....
        /*0d10*/ 	.word	0x000288c0
        /*0d14*/ 	.word	0x0000000c
        /*0d18*/ 	.word	0x00030850
        /*0d1c*/ 	.short	0x010a
        /*0d1e*/ 	.byte	0x3f
	.zero		1


	//   ....[90]....
        /*0d20*/ 	.word	0x00028a60
        /*0d24*/ 	.word	0x0000000b
        /*0d28*/ 	.word	0x00030820
        /*0d2c*/ 	.short	0x010a
        /*0d2e*/ 	.byte	0x3f
	.zero		1


	//   ....[91]....
        /*0d30*/ 	.word	0x00028ab0
        /*0d34*/ 	.word	0x00000007
        /*0d38*/ 	.word	0x000308a0
        /*0d3c*/ 	.short	0x010a
        /*0d3e*/ 	.byte	0x3f
	.zero		1


	//   ....[92]....
        /*0d40*/ 	.word	0x00028b00
        /*0d44*/ 	.word	0x00000007
        /*0d48*/ 	.word	0x000308c0
        /*0d4c*/ 	.short	0x010a
        /*0d4e*/ 	.byte	0x3f
	.zero		1


	//   ....[93]....
        /*0d50*/ 	.word	0x00028b50
        /*0d54*/ 	.word	0x00000007
        /*0d58*/ 	.word	0x000308a0
        /*0d5c*/ 	.short	0x010a
        /*0d5e*/ 	.byte	0x3f
	.zero		1


	//   ....[94]....
        /*0d60*/ 	.word	0x00028ba0
        /*0d64*/ 	.word	0x00000007
        /*0d68*/ 	.word	0x000308c0
        /*0d6c*/ 	.short	0x010a
        /*0d6e*/ 	.byte	0x3f
	.zero		1


	//   ....[95]....
        /*0d70*/ 	.word	0x00028d40
        /*0d74*/ 	.word	0x00000007
        /*0d78*/ 	.word	0x00030840
        /*0d7c*/ 	.short	0x010a
        /*0d7e*/ 	.byte	0x3f
	.zero		1


	//   ....[96]....
        /*0d80*/ 	.word	0x00028dc0
        /*0d84*/ 	.word	0x00000003
        /*0d88*/ 	.word	0x00030820
        /*0d8c*/ 	.short	0x010a
        /*0d8e*/ 	.byte	0x3f
	.zero		1


	//   ....[97]....
        /*0d90*/ 	.word	0x00028e10
        /*0d94*/ 	.word	0x00000003
        /*0d98*/ 	.word	0x00030840
        /*0d9c*/ 	.short	0x010a
        /*0d9e*/ 	.byte	0x3f
	.zero		1


	//   ....[98]....
        /*0da0*/ 	.word	0x00028e60
        /*0da4*/ 	.word	0x00000003
        /*0da8*/ 	.word	0x00030860
        /*0dac*/ 	.short	0x010a
        /*0dae*/ 	.byte	0x3f
	.zero		1


	//   ....[99]....
        /*0db0*/ 	.word	0x00028eb0
        /*0db4*/ 	.word	0x00000002
        /*0db8*/ 	.word	0x00030840
        /*0dbc*/ 	.short	0x010a
        /*0dbe*/ 	.byte	0x3f
	.zero		1


	//   ....[100]....
        /*0dc0*/ 	.word	0x00028f00
        /*0dc4*/ 	.word	0x00000002
        /*0dc8*/ 	.word	0x00030860
        /*0dcc*/ 	.short	0x010a
        /*0dce*/ 	.byte	0x3f
	.zero		1


	//   ....[101]....
        /*0dd0*/ 	.word	0x00028f50
        /*0dd4*/ 	.word	0x00000002
        /*0dd8*/ 	.word	0x00030840
        /*0ddc*/ 	.short	0x010a
        /*0dde*/ 	.byte	0x3f
	.zero		1


	//   ....[102]....
        /*0de0*/ 	.word	0x00028fa0
        /*0de4*/ 	.word	0x00000002
        /*0de8*/ 	.word	0x00030860
        /*0dec*/ 	.short	0x010a
        /*0dee*/ 	.byte	0x3f
	.zero		1


	//   ....[103]....
        /*0df0*/ 	.word	0x00028ff0
        /*0df4*/ 	.word	0x00000003
        /*0df8*/ 	.word	0x00030860
        /*0dfc*/ 	.short	0x010a
        /*0dfe*/ 	.byte	0x3f
	.zero		1


	//   ....[104]....
        /*0e00*/ 	.word	0x000299c0
        /*0e04*/ 	.word	0x00000000
        /*0e08*/ 	.word	0x00030820
        /*0e0c*/ 	.short	0x010a
        /*0e0e*/ 	.byte	0x3f
	.zero		1


	//   ....[105]....
        /*0e10*/ 	.word	0x00029b60
        /*0e14*/ 	.word	0x00000006
        /*0e18*/ 	.word	0x00000000
        /*0e1c*/ 	.short	0x010a
        /*0e1e*/ 	.byte	0x3f
	.zero		1


	//   ....[106]....
        /*0e20*/ 	.word	0x00029bb0
        /*0e24*/ 	.word	0x00000007
        /*0e28*/ 	.word	0x00000000
        /*0e2c*/ 	.short	0x010a
        /*0e2e*/ 	.byte	0x3f
	.zero		1


	//   ....[107]....
        /*0e30*/ 	.word	0x00029c00
        /*0e34*/ 	.word	0x00000004
        /*0e38*/ 	.word	0x00000000
        /*0e3c*/ 	.short	0x010a
        /*0e3e*/ 	.byte	0x3f
	.zero		1


	//----- nvinfo : EIATTR_NUM_MBARRIERS
	.align		4
.L_829:
        /*0e40*/ 	.byte	0x03, 0x38
        /*0e42*/ 	.short	0x0016


	//----- nvinfo : EIATTR_EXIT_INSTR_OFFSETS
	.align		4
        /*0e44*/ 	.byte	0x04, 0x1c
        /*0e46*/ 	.short	(.L_831 - .L_830)


	//   ....[0]....
.L_830:
        /*0e48*/ 	.word	0x00027aa0


	//----- nvinfo : EIATTR_MAX_THREADS
	.align		4
.L_831:
        /*0e4c*/ 	.byte	0x04, 0x05
        /*0e4e*/ 	.short	(.L_833 - .L_832)
.L_832:
        /*0e50*/ 	.word	0x00000180
        /*0e54*/ 	.word	0x00000001
        /*0e58*/ 	.word	0x00000001


	//----- nvinfo : EIATTR_CRS_STACK_SIZE
	.align		4
.L_833:
        /*0e5c*/ 	.byte	0x04, 0x1e
        /*0e5e*/ 	.short	(.L_835 - .L_834)
.L_834:
        /*0e60*/ 	.word	0x00000000


	//----- nvinfo : EIATTR_CBANK_PARAM_SIZE
	.align		4
.L_835:
        /*0e64*/ 	.byte	0x03, 0x19
        /*0e66*/ 	.short	0x0a70


	//----- nvinfo : EIATTR_PARAM_CBANK
	.align		4
        /*0e68*/ 	.byte	0x04, 0x0a
        /*0e6a*/ 	.short	(.L_837 - .L_836)
	.align		4
.L_836:
        /*0e6c*/ 	.word	index@(.nv.constant0._ZN7cutlass13device_kernelIN5flash11enable_sm90INS1_16FlashAttnFwdSm90INS1_25CollectiveMainloopFwdSm90ILi2EN4cute5tupleIJNS5_1CILi1EEES8_S8_EEENS6_IJNS7_ILi128EEENS7_ILi96EEENS7_ILi192EEEEEELi192ENS_6half_tEfNS_4arch4Sm90ELb0ELb1ELb0ELb1ELb0ELb1ELb0ELb1ELb1ELb0ELb0ELb0EEENS1_21CollectiveEpilogueFwdINS6_IJSA_SC_SB_EEES9_SE_SG_Li256ELb1ELb0ELb0ELb0EEENS1_36VarlenDynamicPersistentTileSchedulerILi128ELi96ELi256ELi32ELb0ELb0ELb1ELb1ELb0ELb1EEEEEEEEEvNT_6ParamsE)
        /*0e70*/ 	.short	0x0210
        /*0e72*/ 	.short	0x0a70


	//----- nvinfo : EIATTR_SW_WAR
	.align		4
.L_837:
        /*0e74*/ 	.byte	0x04, 0x36
        /*0e76*/ 	.short	(.L_839 - .L_838)
.L_838:
        /*0e78*/ 	.word	0x00000008
.L_839:


//--------------------- .nv.info._ZN7cutlass13device_kernelIN5flash11enable_sm90INS1_16FlashAttnFwdSm90INS1_25CollectiveMainloopFwdSm90ILi2EN4cute5tupleIJNS5_1CILi1EEES8_S8_EEENS6_IJNS7_ILi128EEENS7_ILi112EEENS7_ILi192EEEEEELi192ENS_6half_tEfNS_4arch4Sm90ELb1ELb0ELb0ELb0ELb0ELb0ELb0ELb1ELb1ELb0ELb0ELb0EEENS1_21CollectiveEpilogueFwdINS6_IJSA_SC_SB_EEES9_SE_SG_Li256ELb0ELb0ELb0ELb0EEENS1_30DynamicPersistentTileSchedulerILi256ELi32ELb0ELb0ELb1EEEEEEEEEvNT_6ParamsE --------------------------
	.section	.nv.info._ZN7cutlass13device_kernelIN5flash11enable_sm90INS1_16FlashAttnFwdSm90INS1_25CollectiveMainloopFwdSm90ILi2EN4cute5tupleIJNS5_1CILi1EEES8_S8_EEENS6_IJNS7_ILi128EEENS7_ILi112EEENS7_ILi192EEEEEELi192ENS_6half_tEfNS_4arch4Sm90ELb1ELb0ELb0ELb0ELb0ELb0ELb0ELb1ELb1ELb0ELb0ELb0EEENS1_21CollectiveEpilogueFwdINS6_IJSA_SC_SB_EEES9_SE_SG_Li256ELb0ELb0ELb0ELb0EEENS1_30DynamicPersistentTileSchedulerILi256ELi32ELb0ELb0ELb1EEEEEEEEEvNT_6ParamsE,"",@"SHT_CUDA_INFO"
	.sectionflags	@""
	.align	4


	//----- nvinfo : EIATTR_CUDA_API_VERSION
	.align		4
        /*0000*/ 	.byte	0x04, 0x37
        /*0002*/ 	.short	(.L_841 - .L_840)
.L_840:
        /*0004*/ 	.word	0x00000082


	//----- nvinfo : EIATTR_KPARAM_INFO
	.align		4
.L_841:
        /*0008*/ 	.byte	0x04, 0x17
        /*000a*/ 	.short	(.L_843 - .L_842)
.L_842:
        /*000c*/ 	.word	0x00000000
        /*0010*/ 	.short	0x0000
        /*0012*/ 	.short	0x0070
        /*0014*/ 	.byte	0x00, 0xf0, 0x01, 0x2e


	//----- nvinfo : EIATTR_SPARSE_MMA_MASK
	.align		4
.L_843:
        /*0018*/ 	.byte	0x03, 0x50
        /*001a*/ 	.short	0x0000


	//----- nvinfo : EIATTR_MAXREG_COUNT
	.align		4
        /*001c*/ 	.byte	0x03, 0x1b
        /*001e*/ 	.short	0x00a8


	//----- nvinfo : EIATTR_NUM_BARRIERS
	.align		4
        /*0020*/ 	.byte	0x02, 0x4c
        /*0022*/ 	.byte	0x09
	.zero		1


	//----- nvinfo : EIATTR_EXTERNS
	.align		4
        /*0024*/ 	.byte	0x04, 0x0f
        /*0026*/ 	.short	(.L_845 - .L_844)


	//   ....[0]....
	.align		4
.L_844:
        /*0028*/ 	.word	index@(__assertfail)


	//----- nvinfo : EIATTR_ANNOTATIONS
	.align		4
.L_845:
        /*002c*/ 	.byte	0x04, 0x55
        /*002e*/ 	.short	(.L_847 - .L_846)


	//   ....[0]....
.L_846:
        /*0030*/ 	.word	0x00000001
        /*0034*/ 	.byte	0x40, 0x09, 0x00, 0x00, 0x01, 0x00, 0x00, 0x00, 0x10, 0x0a, 0x00, 0x00, 0x01, 0x00, 0x00, 0x00
        /*0044*/ 	.byte	0x80, 0x08, 0x01, 0x00, 0x01, 0x00, 0x00, 0x00, 0x30, 0x09, 0x01, 0x00, 0x01, 0x00, 0x00, 0x00
        /*0054*/ 	.byte	0x40, 0x09, 0x01, 0x00, 0x01, 0x00, 0x00, 0x00, 0x50, 0x09, 0x01, 0x00, 0x01, 0x00, 0x00, 0x00
        /*0064*/ 	.byte	0x20, 0x19, 0x01, 0x00, 0x01, 0x00, 0x00, 0x00, 0x70, 0x1b, 0x01, 0x00, 0x01, 0x00, 0x00, 0x00
        /*0074*/ 	.byte	0xc0, 0x32, 0x01, 0x00, 0x01, 0x00, 0x00, 0x00, 0xb0, 0x35, 0x01, 0x00, 0x01, 0x00, 0x00, 0x00
        /*0084*/ 	.byte	0xa0, 0x36, 0x01, 0x00, 0x01, 0x00, 0x00, 0x00, 0x40, 0x37, 0x01, 0x00, 0x01, 0x00, 0x00, 0x00
        /*0094*/ 	.byte	0x80, 0x38, 0x01, 0x00


	//----- nvinfo : EIATTR_MERCURY_ISA_VERSION
	.align		4
.L_847:
        /*0098*/ 	.byte	0x03, 0x5f
        /*009a*/ 	.short	0x0101


	//----- nvinfo : EIATTR_INT_WARP_WIDE_INSTR_OFFSETS
	.align		4
        /*009c*/ 	.byte	0x04, 0x31
        /*009e*/ 	.short	(.L_849 - .L_848)


	//   ....[0]....
.L_848:
        /*00a0*/ 	.word	0x00000180


	//   ....[1]....
        /*00a4*/ 	.word	0x000001b0


	//   ....[2]....
        /*00a8*/ 	.word	0x00000240


	//   ....[3]....
        /*00ac*/ 	.word	0x00010df0


	//   ....[4]....
        /*00b0*/ 	.word	0x00010e90


	//   ....[5]....
        /*00b4*/ 	.word	0x00011400


	//   ....[6]....
        /*00b8*/ 	.word	0x00013200


	//   ....[7]....
        /*00bc*/ 	.word	0x000132a0


	//----- nvinfo : EIATTR_COOP_GROUP_MASK_REGIDS
	.align		4
.L_849:
        /*00c0*/ 	.byte	0x04, 0x29
        /*00c2*/ 	.short	(.L_851 - .L_850)


	//   ....[0]....
.L_850:
        /*00c4*/ 	.word	0xffffffff


	//   ....[1]....
        /*00c8*/ 	.word	0xffffffff


	//   ....[2]....
        /*00cc*/ 	.word	0xffffffff


	//   ....[3]....
        /*00d0*/ 	.word	0xffffffff


	//   ....[4]....
        /*00d4*/ 	.word	0xffffffff


	//   ....[5]....
        /*00d8*/ 	.word	0xffffffff


	//   ....[6]....
        /*00dc*/ 	.word	0xffffffff


	//   ....[7]....
        /*00e0*/ 	.word	0xffffffff


	//   ....[8]....
        /*00e4*/ 	.word	0xffffffff


	//   ....[9]....
        /*00e8*/ 	.word	0xffffffff


	//   ....[10]....
        /*00ec*/ 	.word	0xffffffff


	//   ....[11]....
        /*00f0*/ 	.word	0xffffffff


	//   ....[12]....
        /*00f4*/ 	.word	0xffffffff


	//   ....[13]....
        /*00f8*/ 	.word	0xffffffff


	//   ....[14]....
        /*00fc*/ 	.word	0xffffffff


	//   ....[15]....
        /*0100*/ 	.word	0xffffffff


	//   ....[16]....
        /*0104*/ 	.word	0xffffffff


	//   ....[17]....
        /*0108*/ 	.word	0xffffffff


	//   ....[18]....
        /*010c*/ 	.word	0xffffffff


	//   ....[19]....
        /*0110*/ 	.word	0xffffffff


	//   ....[20]....
        /*0114*/ 	.word	0xffffffff


	//   ....[21]....
        /*0118*/ 	.word	0xffffffff


	//   ....[22]....
        /*011c*/ 	.word	0xffffffff


	//   ....[23]....
        /*0120*/ 	.word	0xffffffff


	//   ....[24]....
        /*0124*/ 	.word	0xffffffff


	//   ....[25]....
        /*0128*/ 	.word	0xffffffff


	//   ....[26]....
        /*012c*/ 	.word	0xffffffff


	//   ....[27]....
        /*0130*/ 	.word	0xffffffff


	//   ....[28]....
        /*0134*/ 	.word	0x0500000f


	//   ....[29]....
        /*0138*/ 	.word	0x0500000f


	//----- nvinfo : EIATTR_COOP_GROUP_INSTR_OFFSETS
	.align		4
.L_851:
        /*013c*/ 	.byte	0x04, 0x28
        /*013e*/ 	.short	(.L_853 - .L_852)


	//   ....[0]....
.L_852:
        /*0140*/ 	.word	0x00000060


	//   ....[1]....
        /*0144*/ 	.word	0x00000190


	//   ....[2]....
        /*0148*/ 	.word	0x00000250


	//   ....[3]....
        /*014c*/ 	.word	0x000003c0


	//   ....[4]....
        /*0150*/ 	.word	0x00000520


	//   ....[5]....
        /*0154*/ 	.word	0x00000640


	//   ....[6]....
        /*0158*/ 	.word	0x000007a0


	//   ....[7]....
        /*015c*/ 	.word	0x00001550


	//   ....[8]....
        /*0160*/ 	.word	0x000042d0


	//   ....[9]....
        /*0164*/ 	.word	0x00004390


	//   ....[10]....
        /*0168*/ 	.word	0x00004bd0


	//   ....[11]....
        /*016c*/ 	.word	0x00004c70


	//   ....[12]....
        /*0170*/ 	.word	0x00008e30


	//   ....[13]....
        /*0174*/ 	.word	0x00008e90


	//   ....[14]....
        /*0178*/ 	.word	0x00009740


	//   ....[15]....
        /*017c*/ 	.word	0x00009770


	//   ....[16]....
        /*0180*/ 	.word	0x0000cdc0


	//   ....[17]....
        /*0184*/ 	.word	0x0000cdf0


	//   ....[18]....
        /*0188*/ 	.word	0x0000d1e0


	//   ....[19]....
        /*018c*/ 	.word	0x0000d260


	//   ....[20]....
        /*0190*/ 	.word	0x0000e690


	//   ....[21]....
        /*0194*/ 	.word	0x0000e6d0


	//   ....[22]....
        /*0198*/ 	.word	0x0000e750


	//   ....[23]....
        /*019c*/ 	.word	0x0000e790


	//   ....[24]....
        /*01a0*/ 	.word	0x0000fc20


	//   ....[25]....
        /*01a4*/ 	.word	0x00010840


	//   ....[26]....
        /*01a8*/ 	.word	0x00013640


	//   ....[27]....
        /*01ac*/ 	.word	0x00013820


	//   ....[28]....
        /*01b0*/ 	.word	0x00013da0


	//   ....[29]....
        /*01b4*/ 	.word	0x00014170


	//----- nvinfo : EIATTR_REG_RECONFIG
	.align		4
.L_853:
        /*01b8*/ 	.byte	0x01, 0x54
	.zero		2


	//----- nvinfo : EIATTR_SYSCALL_OFFSETS
	.align		4
        /*01bc*/ 	.byte	0x04, 0x46
        /*01be*/ 	.short	(.L_855 - .L_854)


	//   ....[0]....
.L_854:
        /*01c0*/ 	.word	0x00001710


	//   ....[1]....
        /*01c4*/ 	.word	0x00011010


	//   ....[2]....
        /*01c8*/ 	.word	0x00011140


	//   ....[3]....
        /*01cc*/ 	.word	0x00011240


	//----- nvinfo : EIATTR_MBARRIER_INSTR_OFFSETS
	.align		4
.L_855:
        /*01d0*/ 	.byte	0x04, 0x39
        /*01d2*/ 	.short	(.L_857 - .L_856)


	//   ....[0]....
.L_856:
        /*01d4*/ 	.word	0x00000270
        /*01d8*/ 	.word	0x000000ff
        /*01dc*/ 	.word	0x00036800
        /*01e0*/ 	.short	0x0100
        /*01e2*/ 	.byte	0x06
	.zero		1


	//   ....[1]....
        /*01e4*/ 	.word	0x00000280
        /*01e8*/ 	.word	0x000000ff
        /*01ec*/ 	.word	0x00036820
        /*01f0*/ 	.short	0x0100
        /*01f2*/ 	.byte	0x06
	.zero		1


	//   ....[2]....
        /*01f4*/ 	.word	0x00000370
        /*01f8*/ 	.word	0x000000ff
        /*01fc*/ 	.word	0x00036830
        /*0200*/ 	.short	0x0100
        /*0202*/ 	.byte	0x08
	.zero		1


	//   ....[3]....
        /*0204*/ 	.word	0x00000380
        /*0208*/ 	.word	0x000000ff
        /*020c*/ 	.word	0x00036840
        /*0210*/ 	.short	0x0100
        /*0212*/ 	.byte	0x08
	.zero		1


	//   ....[4]....
        /*0214*/ 	.word	0x00000390
        /*0218*/ 	.word	0x000000ff
        /*021c*/ 	.word	0x00036838
        /*0220*/ 	.short	0x0100
        /*0222*/ 	.byte	0x08
	.zero		1


	//   ....[5]....
        /*0224*/ 	.word	0x000003a0
        /*0228*/ 	.word	0x000000ff
        /*022c*/ 	.word	0x00036848
        /*0230*/ 	.short	0x0100
        /*0232*/ 	.byte	0x08
	.zero		1


	//   ....[6]....
        /*0234*/ 	.word	0x000004d0
        /*0238*/ 	.word	0x000000ff
        /*023c*/ 	.word	0x00036850
        /*0240*/ 	.short	0x0100
        /*0242*/ 	.byte	0x08
	.zero		1


	//   ....[7]....
        /*0244*/ 	.word	0x000004e0
        /*0248*/ 	.word	0x000000ff
        /*024c*/ 	.word	0x00036860
        /*0250*/ 	.short	0x0100
        /*0252*/ 	.byte	0x08
	.zero		1


	//   ....[8]....
        /*0254*/ 	.word	0x000004f0
        /*0258*/ 	.word	0x000000ff
        /*025c*/ 	.word	0x00036858
        /*0260*/ 	.short	0x0100
        /*0262*/ 	.byte	0x08
	.zero		1


	//   ....[9]....
        /*0264*/ 	.word	0x00000500
        /*0268*/ 	.word	0x000000ff
        /*026c*/ 	.word	0x00036868
        /*0270*/ 	.short	0x0100
        /*0272*/ 	.byte	0x08
	.zero		1


	//   ....[10]....
        /*0274*/ 	.word	0x000005f0
        /*0278*/ 	.word	0x000000ff
        /*027c*/ 	.word	0x00036870
        /*0280*/ 	.short	0x0100
        /*0282*/ 	.byte	0x06
	.zero		1


	//   ....[11]....
        /*0284*/ 	.word	0x00000600
        /*0288*/ 	.word	0x000000ff
        /*028c*/ 	.word	0x00036880
        /*0290*/ 	.short	0x0100
        /*0292*/ 	.byte	0x06
	.zero		1


	//   ....[12]....
        /*0294*/ 	.word	0x00000610
        /*0298*/ 	.word	0x000000ff
        /*029c*/ 	.word	0x00036878
        /*02a0*/ 	.short	0x0100
        /*02a2*/ 	.byte	0x06
	.zero		1


	//   ....[13]....
        /*02a4*/ 	.word	0x00000620
        /*02a8*/ 	.word	0x000000ff
        /*02ac*/ 	.word	0x00036888
        /*02b0*/ 	.short	0x0100
        /*02b2*/ 	.byte	0x06
	.zero		1


	//   ....[14]....
        /*02b4*/ 	.word	0x00000750
        /*02b8*/ 	.word	0x000000ff
        /*02bc*/ 	.word	0x00036890
        /*02c0*/ 	.short	0x0100
        /*02c2*/ 	.byte	0x08
	.zero		1


	//   ....[15]....
        /*02c4*/ 	.word	0x00000760
        /*02c8*/ 	.word	0x000000ff
        /*02cc*/ 	.word	0x000368a0
        /*02d0*/ 	.short	0x0100
        /*02d2*/ 	.byte	0x08
	.zero		1


	//   ....[16]....
        /*02d4*/ 	.word	0x00000770
        /*02d8*/ 	.word	0x000000ff
        /*02dc*/ 	.word	0x00036898
        /*02e0*/ 	.short	0x0100
        /*02e2*/ 	.byte	0x08
	.zero		1


	//   ....[17]....
        /*02e4*/ 	.word	0x00000780
        /*02e8*/ 	.word	0x000000ff
        /*02ec*/ 	.word	0x000368a8
        /*02f0*/ 	.short	0x0100
        /*02f2*/ 	.byte	0x08
	.zero		1


	//   ....[18]....
        /*02f4*/ 	.word	0x000008b0
        /*02f8*/ 	.word	0x000000ff
        /*02fc*/ 	.word	0x000368b0
        /*0300*/ 	.short	0x0100
        /*0302*/ 	.byte	0x08
	.zero		1


	//   ....[19]....
        /*0304*/ 	.word	0x000008c0
        /*0308*/ 	.word	0x000000ff
        /*030c*/ 	.word	0x000368c0
        /*0310*/ 	.short	0x0100
        /*0312*/ 	.byte	0x08
	.zero		1


	//   ....[20]....
        /*0314*/ 	.word	0x000008d0
        /*0318*/ 	.word	0x000000ff
        /*031c*/ 	.word	0x000368b8
        /*0320*/ 	.short	0x0100
        /*0322*/ 	.byte	0x08
	.zero		1


	//   ....[21]....
        /*0324*/ 	.word	0x000008e0
        /*0328*/ 	.word	0x000000ff
        /*032c*/ 	.word	0x000368c8
        /*0330*/ 	.short	0x0100
        /*0332*/ 	.byte	0x08
	.zero		1


	//   ....[22]....
        /*0334*/ 	.word	0x00001780
        /*0338*/ 	.word	0x000000ff
        /*033c*/ 	.word	0x00036800
        /*0340*/ 	.short	0x010a
        /*0342*/ 	.byte	0x04
	.zero		1


	//   ....[23]....
        /*0344*/ 	.word	0x00001820
        /*0348*/ 	.word	0x00000002
        /*034c*/ 	.word	0x00036830
        /*0350*/ 	.short	0x010a
        /*0352*/ 	.byte	0x3f
	.zero		1


	//   ....[24]....
        /*0354*/ 	.word	0x00001890
        /*0358*/ 	.word	0x00000002
        /*035c*/ 	.word	0x00036830
        /*0360*/ 	.short	0x010a
        /*0362*/ 	.byte	0x3f
	.zero		1


	//   ....[25]....
        /*0364*/ 	.word	0x000041f0
        /*0368*/ 	.word	0x00000002
        /*036c*/ 	.word	0x00000000
        /*0370*/ 	.short	0x0101
        /*0372*/ 	.byte	0x3f
	.zero		1


	//   ....[26]....
        /*0374*/ 	.word	0x00005df0
        /*0378*/ 	.word	0x000000ff
        /*037c*/ 	.word	0x00036830
        /*0380*/ 	.short	0x010a
        /*0382*/ 	.byte	0x2f
	.zero		1


	//   ....[27]....
        /*0384*/ 	.word	0x00005e30
        /*0388*/ 	.word	0x000000ff
        /*038c*/ 	.word	0x00036830
        /*0390*/ 	.short	0x010a
        /*0392*/ 	.byte	0x2f
	.zero		1


	//   ....[28]....
        /*0394*/ 	.word	0x00008530
        /*0398*/ 	.word	0x000000ff
        /*039c*/ 	.word	0x00036850
        /*03a0*/ 	.short	0x010a
        /*03a2*/ 	.byte	0x06
	.zero		1


	//   ....[29]....
        /*03a4*/ 	.word	0x00008570
        /*03a8*/ 	.word	0x000000ff
        /*03ac*/ 	.word	0x00036850
        /*03b0*/ 	.short	0x010a
        /*03b2*/ 	.byte	0x06
	.zero		1


	//   ....[30]....
        /*03b4*/ 	.word	0x00009f60
        /*03b8*/ 	.word	0x00000008
        /*03bc*/ 	.word	0x00000000
        /*03c0*/ 	.short	0x0101
        /*03c2*/ 	.byte	0x3f
	.zero		1


	//   ....[31]....
        /*03c4*/ 	.word	0x00009fa0
        /*03c8*/ 	.word	0x0000008c
        /*03cc*/ 	.word	0x00000000
        /*03d0*/ 	.short	0x0101
        /*03d2*/ 	.byte	0x3f
	.zero		1


	//   ....[32]....
        /*03d4*/ 	.word	0x0000a370
        /*03d8*/ 	.word	0x000000ff
        /*03dc*/ 	.word	0x00036830
        /*03e0*/ 	.short	0x010a
        /*03e2*/ 	.byte	0x06
	.zero		1


	//   ....[33]....
        /*03e4*/ 	.word	0x0000a3b0
        /*03e8*/ 	.word	0x000000ff
        /*03ec*/ 	.word	0x00036830
        /*03f0*/ 	.short	0x010a
        /*03f2*/ 	.byte	0x06
	.zero		1


	//   ....[34]....
        /*03f4*/ 	.word	0x0000caa0
        /*03f8*/ 	.word	0x000000ff
        /*03fc*/ 	.word	0x00036850
        /*0400*/ 	.short	0x010a
        /*0402*/ 	.byte	0x07
	.zero		1


	//   ....[35]....
        /*0404*/ 	.word	0x0000cae0
        /*0408*/ 	.word	0x000000ff
        /*040c*/ 	.word	0x00036850
        /*0410*/ 	.short	0x010a
        /*0412*/ 	.byte	0x07
	.zero		1


	//   ....[36]....
        /*0414*/ 	.word	0x0000da00
        /*0418*/ 	.word	0x00000090
        /*041c*/ 	.word	0x00000000
        /*0420*/ 	.short	0x0101
        /*0422*/ 	.byte	0x3f
	.zero		1


	//   ....[37]....
        /*0424*/ 	.word	0x0000da50
        /*0428*/ 	.word	0x00000090
        /*042c*/ 	.word	0x00000000
        /*0430*/ 	.short	0x0101
        /*0432*/ 	.byte	0x3f
	.zero		1


	//   ....[38]....
        /*0434*/ 	.word	0x0000e600
        /*0438*/ 	.word	0x000000ff
        /*043c*/ 	.word	0x00036850
        /*0440*/ 	.short	0x010a
        /*0442*/ 	.byte	0x05
	.zero		1


	//   ....[39]....
        /*0444*/ 	.word	0x0000e640
        /*0448*/ 	.word	0x000000ff
        /*044c*/ 	.word	0x00036850
        /*0450*/ 	.short	0x010a
        /*0452*/ 	.byte	0x05
	.zero		1


	//   ....[40]....
        /*0454*/ 	.word	0x0000eb30
        /*0458*/ 	.word	0x00000004
        /*045c*/ 	.word	0x00000000
        /*0460*/ 	.short	0x0101
        /*0462*/ 	.byte	0x3f
	.zero		1


	//   ....[41]....
        /*0464*/ 	.word	0x0000fe20
        /*0468*/ 	.word	0x000000ff
        /*046c*/ 	.word	0x00000000
        /*0470*/ 	.short	0x0101
        /*0472*/ 	.byte	0x05
	.zero		1


	//   ....[42]....
        /*0474*/ 	.word	0x00011690
        /*0478*/ 	.word	0x00000008
        /*047c*/ 	.word	0x00036840
        /*0480*/ 	.short	0x010a
        /*0482*/ 	.byte	0x3f
	.zero		1


	//   ....[43]....
        /*0484*/ 	.word	0x00011bb0
        /*0488*/ 	.word	0x00000012
        /*048c*/ 	.word	0x00036820
        /*0490*/ 	.short	0x010a
        /*0492*/ 	.byte	0x3f
	.zero		1


	//   ....[44]....
        /*0494*/ 	.word	0x00011e20
        /*0498*/ 	.word	0x00000003
        /*049c*/ 	.word	0x00036840
        /*04a0*/ 	.short	0x010a
        /*04a2*/ 	.byte	0x3f
	.zero		1


	//   ....[45]....
        /*04a4*/ 	.word	0x000120b0
        /*04a8*/ 	.word	0x00000003
        /*04ac*/ 	.word	0x00000060
        /*04b0*/ 	.short	0x010a
        /*04b2*/ 	.byte	0x3f
	.zero		1


	//   ....[46]....
        /*04b4*/ 	.word	0x00012590
        /*04b8*/ 	.word	0x00000002
        /*04bc*/ 	.word	0x00036840
        /*04c0*/ 	.short	0x010a
        /*04c2*/ 	.byte	0x3f
	.zero		1


	//   ....[47]....
        /*04c4*/ 	.word	0x00012820
        /*04c8*/ 	.word	0x00000002
        /*04cc*/ 	.word	0x00000060
        /*04d0*/ 	.short	0x010a
        /*04d2*/ 	.byte	0x3f
	.zero		1


	//   ....[48]....
        /*04d4*/ 	.word	0x00012c70
        /*04d8*/ 	.word	0x00000002
        /*04dc*/ 	.word	0x00036840
        /*04e0*/ 	.short	0x010a
        /*04e2*/ 	.byte	0x3f
	.zero		1


	//   ....[49]....
        /*04e4*/ 	.word	0x00012f20
        /*04e8*/ 	.word	0x00000002
        /*04ec*/ 	.word	0x00000060
        /*04f0*/ 	.short	0x010a
        /*04f2*/ 	.byte	0x3f
	.zero		1


	//   ....[50]....
        /*04f4*/ 	.word	0x00013350
        /*04f8*/ 	.word	0x00000003
        /*04fc*/ 	.word	0x00036860
        /*0500*/ 	.short	0x010a
        /*0502*/ 	.byte	0x3f
	.zero		1


	//   ....[51]....
        /*0504*/ 	.word	0x000137d0
        /*0508*/ 	.word	0x00000007
        /*050c*/ 	.word	0x00036820
        /*0510*/ 	.short	0x010a
        /*0512*/ 	.byte	0x3f
	.zero		1


	//   ....[52]....
        /*0514*/ 	.word	0x00013920
        /*0518*/ 	.word	0x00000005
        /*051c*/ 	.word	0x00000000
        /*0520*/ 	.short	0x010a
        /*0522*/ 	.byte	0x3f
	.zero		1


	//   ....[53]....
        /*0524*/ 	.word	0x00013990
        /*0528*/ 	.word	0x00000003
        /*052c*/ 	.word	0x00000000
        /*0530*/ 	.short	0x010a
        /*0532*/ 	.byte	0x3f
	.zero		1


	//   ....[54]....
        /*0534*/ 	.word	0x000139f0
        /*0538*/ 	.word	0x00000005
        /*053c*/ 	.word	0x00000000
        /*0540*/ 	.short	0x010a
        /*0542*/ 	.byte	0x3f
	.zero		1


	//   ....[55]....
        /*0544*/ 	.word	0x00013a20
        /*0548*/ 	.word	0x00000003
        /*054c*/ 	.word	0x00000000
        /*0550*/ 	.short	0x010a
        /*0552*/ 	.byte	0x3f
	.zero		1


	//   ....[56]....
        /*0554*/ 	.word	0x00013aa0
        /*0558*/ 	.word	0x00000003
        /*055c*/ 	.word	0x00036800
        /*0560*/ 	.short	0x010a
        /*0562*/ 	.byte	0x3f
	.zero		1


	//   ....[57]....
        /*0564*/ 	.word	0x00013af0
        /*0568*/ 	.word	0x00000002
        /*056c*/ 	.word	0x00036830
        /*0570*/ 	.short	0x010a
        /*0572*/ 	.byte	0x3f
	.zero		1


	//   ....[58]....
        /*0574*/ 	.word	0x00013b50
        /*0578*/ 	.word	0x00000005
        /*057c*/ 	.word	0x00036830
        /*0580*/ 	.short	0x010a
        /*0582*/ 	.byte	0x3f
	.zero		1


	//   ....[59]....
        /*0584*/ 	.word	0x00013bb0
        /*0588*/ 	.word	0x00000003
        /*058c*/ 	.word	0x00036850
        /*0590*/ 	.short	0x010a
        /*0592*/ 	.byte	0x3f
	.zero		1


	//   ....[60]....
        /*0594*/ 	.word	0x00013c10
        /*0598*/ 	.word	0x00000005
        /*059c*/ 	.word	0x00036830
        /*05a0*/ 	.short	0x010a
        /*05a2*/ 	.byte	0x3f
	.zero		1


	//   ....[61]....
        /*05a4*/ 	.word	0x00013c70
        /*05a8*/ 	.word	0x00000003
        /*05ac*/ 	.word	0x00036850
        /*05b0*/ 	.short	0x010a
        /*05b2*/ 	.byte	0x3f
	.zero		1


	//   ....[62]....
        /*05b4*/ 	.word	0x00013cd0
        /*05b8*/ 	.word	0x00000003
        /*05bc*/ 	.word	0x00036850
        /*05c0*/ 	.short	0x010a
        /*05c2*/ 	.byte	0x3f
	.zero		1


	//   ....[63]....
        /*05c4*/ 	.word	0x00013e50
        /*05c8*/ 	.word	0x00000008
        /*05cc*/ 	.word	0x00036840
        /*05d0*/ 	.short	0x010a
        /*05d2*/ 	.byte	0x3f
	.zero		1


	//   ....[64]....
        /*05d4*/ 	.word	0x00013ea0
        /*05d8*/ 	.word	0x00000012
        /*05dc*/ 	.word	0x00036820
        /*05e0*/ 	.short	0x010a
        /*05e2*/ 	.byte	0x3f
	.zero		1


	//   ....[65]....
        /*05e4*/ 	.word	0x00013ef0
        /*05e8*/ 	.word	0x00000003
        /*05ec*/ 	.word	0x00036840
        /*05f0*/ 	.short	0x010a
        /*05f2*/ 	.byte	0x3f
	.zero		1


	//   ....[66]....
        /*05f4*/ 	.word	0x00013f40
        /*05f8*/ 	.word	0x00000003
        /*05fc*/ 	.word	0x00000060
        /*0600*/ 	.short	0x010a
        /*0602*/ 	.byte	0x3f
	.zero		1


	//   ....[67]....
        /*0604*/ 	.word	0x00013f90
        /*0608*/ 	.word	0x00000002
        /*060c*/ 	.word	0x00036840
        /*0610*/ 	.short	0x010a
        /*0612*/ 	.byte	0x3f
	.zero		1


	//   ....[68]....
        /*0614*/ 	.word	0x00013fe0
        /*0618*/ 	.word	0x00000002
        /*061c*/ 	.word	0x00000060
        /*0620*/ 	.short	0x010a
        /*0622*/ 	.byte	0x3f
	.zero		1


	//   ....[69]....
        /*0624*/ 	.word	0x00014030
        /*0628*/ 	.word	0x00000002
        /*062c*/ 	.word	0x00036840
        /*0630*/ 	.short	0x010a
        /*0632*/ 	.byte	0x3f
	.zero		1


	//   ....[70]....
        /*0634*/ 	.word	0x00014080
        /*0638*/ 	.word	0x00000002
        /*063c*/ 	.word	0x00000060
        /*0640*/ 	.short	0x010a
        /*0642*/ 	.byte	0x3f
	.zero		1


	//   ....[71]....
        /*0644*/ 	.word	0x000140d0
        /*0648*/ 	.word	0x00000003
        /*064c*/ 	.word	0x00036860
        /*0650*/ 	.short	0x010a
        /*0652*/ 	.byte	0x3f
	.zero		1


	//   ....[72]....
        /*0654*/ 	.word	0x000141b0
        /*0658*/ 	.word	0x00000007
        /*065c*/ 	.word	0x00036820
        /*0660*/ 	.short	0x010a
        /*0662*/ 	.byte	0x3f
	.zero		1


	//   ....[73]....
        /*0664*/ 	.word	0x00014200
        /*0668*/ 	.word	0x00000005
        /*066c*/ 	.word	0x00000000
        /*0670*/ 	.short	0x010a
        /*0672*/ 	.byte	0x3f
	.zero		1


	//   ....[74]....
        /*0674*/ 	.word	0x00014250
        /*0678*/ 	.word	0x00000003
        /*067c*/ 	.word	0x00000000
        /*0680*/ 	.short	0x010a
        /*0682*/ 	.byte	0x3f
	.zero		1


	//   ....[75]....
        /*0684*/ 	.word	0x000142a0
        /*0688*/ 	.word	0x00000005
        /*068c*/ 	.word	0x00000000
        /*0690*/ 	.short	0x010a
        /*0692*/ 	.byte	0x3f
	.zero		1


	//----- nvinfo : EIATTR_NUM_MBARRIERS
	.align		4
.L_857:
        /*0694*/ 	.byte	0x03, 0x38
        /*0696*/ 	.short	0x0016


	//----- nvinfo : EIATTR_EXIT_INSTR_OFFSETS
	.align		4
        /*0698*/ 	.byte	0x04, 0x1c
        /*069a*/ 	.short	(.L_859 - .L_858)


	//   ....[0]....
.L_858:
        /*069c*/ 	.word	0x00000a00


	//   ....[1]....
        /*06a0*/ 	.word	0x00010800


	//   ....[2]....
        /*06a4*/ 	.word	0x00010860


	//   ....[3]....
        /*06a8*/ 	.word	0x00013840


	//   ....[4]....
        /*06ac*/ 	.word	0x00013a70


	//----- nvinfo : EIATTR_MAX_THREADS
	.align		4
.L_859:
        /*06b0*/ 	.byte	0x04, 0x05
        /*06b2*/ 	.short	(.L_861 - .L_860)
.L_860:
        /*06b4*/ 	.word	0x00000180
        /*06b8*/ 	.word	0x00000001
        /*06bc*/ 	.word	0x00000001


	//----- nvinfo : EIATTR_CRS_STACK_SIZE
	.align		4
.L_861:
        /*06c0*/ 	.byte	0x04, 0x1e
        /*06c2*/ 	.short	(.L_863 - .L_862)
.L_862:
        /*06c4*/ 	.word	0x00000000


	//----- nvinfo : EIATTR_CBANK_PARAM_SIZE
	.align		4
.L_863:
        /*06c8*/ 	.byte	0x03, 0x19
        /*06ca*/ 	.short	0x0bf0


	//----- nvinfo : EIATTR_PARAM_CBANK
	.align		4
        /*06cc*/ 	.byte	0x04, 0x0a
        /*06ce*/ 	.short	(.L_865 - .L_864)
	.align		4
.L_864:
        /*06d0*/ 	.word	index@(.nv.constant0._ZN7cutlass13device_kernelIN5flash11enable_sm90INS1_16FlashAttnFwdSm90INS1_25CollectiveMainloopFwdSm90ILi2EN4cute5tupleIJNS5_1CILi1EEES8_S8_EEENS6_IJNS7_ILi128EEENS7_ILi112EEENS7_ILi192EEEEEELi192ENS_6half_tEfNS_4arch4Sm90ELb1ELb0ELb0ELb0ELb0ELb0ELb0ELb1ELb1ELb0ELb0ELb0EEENS1_21CollectiveEpilogueFwdINS6_IJSA_SC_SB_EEES9_SE_SG_Li256ELb0ELb0ELb0ELb0EEENS1_30DynamicPersistentTileSchedulerILi256ELi32ELb0ELb0ELb1EEEEEEEEEvNT_6ParamsE)
        /*06d4*/ 	.short	0x0210
        /*06d6*/ 	.short	0x0bf0


	//----- nvinfo : EIATTR_SW_WAR
	.align		4
.L_865:
        /*06d8*/ 	.byte	0x04, 0x36
        /*06da*/ 	.short	(.L_867 - .L_866)
.L_866:
        /*06dc*/ 	.word	0x00000008
.L_867:


//--------------------- .nv.info._ZN7cutlass13device_kernelIN5flash11enable_sm90INS1_16FlashAttnFwdSm90INS1_25CollectiveMainloopFwdSm90ILi2EN4cute5tupleIJNS5_1CILi1EEES8_S8_EEENS6_IJNS7_ILi128EEENS7_ILi112EEENS7_ILi192EEEEEELi192ENS_6half_tEfNS_4arch4Sm90ELb1ELb0ELb0ELb1ELb0ELb0ELb0ELb1ELb1ELb0ELb0ELb0EEENS1_21CollectiveEpilogueFwdINS6_IJSA_SC_SB_EEES9_SE_SG_Li256ELb1ELb0ELb0ELb0EEENS1_36VarlenDynamicPersistentTileSchedulerILi128ELi112ELi256ELi32ELb0ELb0ELb1ELb1ELb1ELb1EEEEEEEEEvNT_6ParamsE --------------------------
	.section	.nv.info._ZN7cutlass13device_kernelIN5flash11enable_sm90INS1_16FlashAttnFwdSm90INS1_25CollectiveMainloopFwdSm90ILi2EN4cute5tupleIJNS5_1CILi1EEES8_S8_EEENS6_IJNS7_ILi128EEENS7_ILi112EEENS7_ILi192EEEEEELi192ENS_6half_tEfNS_4arch4Sm90ELb1ELb0ELb0ELb1ELb0ELb0ELb0ELb1ELb1ELb0ELb0ELb0EEENS1_21CollectiveEpilogueFwdINS6_IJSA_SC_SB_EEES9_SE_SG_Li256ELb1ELb0ELb0ELb0EEENS1_36VarlenDynamicPersistentTileSchedulerILi128ELi112ELi256ELi32ELb0ELb0ELb1ELb1ELb1ELb1EEEEEEEEEvNT_6ParamsE,"",@"SHT_CUDA_INFO"
	.sectionflags	@""
	.align	4


	//----- nvinfo : EIATTR_CUDA_API_VERSION
	.align		4
        /*0000*/ 	.byte	0x04, 0x37
        /*0002*/ 	.short	(.L_869 - .L_868)
.L_868:
        /*0004*/ 	.word	0x00000082


	//----- nvinfo : EIATTR_KPARAM_INFO
	.align		4
.L_869:
        /*0008*/ 	.byte	0x04, 0x17
        /*000a*/ 	.short	(.L_871 - .L_870)
.L_870:
        /*000c*/ 	.word	0x00000000
        /*0010*/ 	.short	0x0000
        /*0012*/ 	.short	0x0070
        /*0014*/ 	.byte	0x00, 0xf0, 0x01, 0x28


	//----- nvinfo : EIATTR_SPARSE_MMA_MASK
	.align		4
.L_871:
        /*0018*/ 	.byte	0x03, 0x50
        /*001a*/ 	.short	0x0000


	//----- nvinfo : EIATTR_MAXREG_COUNT
	.align		4
        /*001c*/ 	.byte	0x03, 0x1b
        /*001e*/ 	.short	0x00a8


	//----- nvinfo : EIATTR_NUM_BARRIERS
	.align		4
        /*0020*/ 	.byte	0x02, 0x4c
        /*0022*/ 	.byte	0x09
	.zero		1


	//----- nvinfo : EIATTR_EXTERNS
	.align		4
        /*0024*/ 	.byte	0x04, 0x0f
        /*0026*/ 	.short	(.L_873 - .L_872)


	//   ....[0]....
	.align		4
.L_872:
        /*0028*/ 	.word	index@(__assertfail)


	//----- nvinfo : EIATTR_ANNOTATIONS
	.align		4
.L_873:
        /*002c*/ 	.byte	0x04, 0x55
        /*002e*/ 	.short	(.L_875 - .L_874)


	//   ....[0]....
.L_874:
        /* <DEDUP_REMOVED lines=33> */


	//----- nvinfo : EIATTR_MERCURY_ISA_VERSION
	.align		4
.L_875:
        /*0230*/ 	.byte	0x03, 0x5f
        /*0232*/ 	.short	0x0101


	//----- nvinfo : EIATTR_UNUSED_LOAD_BYTE_OFFSET
	.align		4
        /*0234*/ 	.byte	0x04, 0x44
        /*0236*/ 	.short	(.L_877 - .L_876)


	//   ....[0]....
.L_876:
        /*0238*/ 	.word	0x00000a40
        /*023c*/ 	.word	0x0000fff0


	//   ....[1]....
        /*0240*/ 	.word	0x0000eff0
        /*0244*/ 	.word	0x0000fff0


	//----- nvinfo : EIATTR_INT_WARP_WIDE_INSTR_OFFSETS
	.align		4
.L_877:
        /*0248*/ 	.byte	0x04, 0x31
        /*024a*/ 	.short	(.L_879 - .L_878)


	//   ....[0]....
.L_878:
        /*024c*/ 	.word	0x00000160


	//   ....[1]....
        /*0250*/ 	.word	0x000001a0


	//   ....[2]....
        /*0254*/ 	.word	0x00000210


	//   ....[3]....
        /*0258*/ 	.word	0x00012a00


	//   ....[4]....
        /*025c*/ 	.word	0x00012aa0


	//   ....[5]....
        /*0260*/ 	.word	0x00012f30


	//   ....[6]....
        /*0264*/ 	.word	0x00012f60


	//   ....[7]....
        /*0268*/ 	.word	0x00013170


	//   ....[8]....
        /*026c*/ 	.word	0x00013260


	//   ....[9]....
        /*0270*/ 	.word	0x00015660


	//   ....[10]....
        /*0274*/ 	.word	0x00015700


	//----- nvinfo : EIATTR_COOP_GROUP_MASK_REGIDS
	.align		4
.L_879:
        /*0278*/ 	.byte	0x04, 0x29
        /*027a*/ 	.short	(.L_881 - .L_880)


	//   ....[0]....
.L_880:
        /*027c*/ 	.word	0xffffffff


	//   ....[1]....
        /*0280*/ 	.word	0xffffffff


	//   ....[2]....
        /*0284*/ 	.word	0xffffffff


	//   ....[3]....
        /*0288*/ 	.word	0xffffffff


	//   ....[4]....
        /*028c*/ 	.word	0xffffffff


	//   ....[5]....
        /*0290*/ 	.word	0xffffffff


	//   ....[6]....
        /*0294*/ 	.word	0xffffffff


	//   ....[7]....
        /*0298*/ 	.word	0xffffffff


	//   ....[8]....
        /*029c*/ 	.word	0xffffffff


	//   ....[9]....
        /*02a0*/ 	.word	0xffffffff


	//   ....[10]....
        /*02a4*/ 	.word	0xffffffff


	//   ....[11]....
        /*02a8*/ 	.word	0xffffffff


	//   ....[12]....
        /*02ac*/ 	.word	0xffffffff


	//   ....[13]....
        /*02b0*/ 	.word	0xffffffff


	//   ....[14]....
        /*02b4*/ 	.word	0xffffffff


	//   ....[15]....
        /*02b8*/ 	.word	0xffffffff


	//   ....[16]....
        /*02bc*/ 	.word	0xffffffff


	//   ....[17]....
        /*02c0*/ 	.word	0xffffffff


	//   ....[18]....
        /*02c4*/ 	.word	0xffffffff


	//   ....[19]....
        /*02c8*/ 	.word	0xffffffff


	//   ....[20]....
        /*02cc*/ 	.word	0xffffffff


	//   ....[21]....
        /*02d0*/ 	.word	0xffffffff


	//   ....[22]....
        /*02d4*/ 	.word	0xffffffff


	//   ....[23]....
        /*02d8*/ 	.word	0xffffffff


	//   ....[24]....
        /*02dc*/ 	.word	0xffffffff


	//   ....[25]....
        /*02e0*/ 	.word	0xffffffff


	//   ....[26]....
        /*02e4*/ 	.word	0xffffffff


	//   ....[27]....
        /*02e8*/ 	.word	0xffffffff


	//   ....[28]....
        /*02ec*/ 	.word	0xffffffff


	//   ....[29]....
        /*02f0*/ 	.word	0xffffffff


	//   ....[30]....
        /*02f4*/ 	.word	0xffffffff


	//   ....[31]....
        /*02f8*/ 	.word	0xffffffff


	//   ....[32]....
        /*02fc*/ 	.word	0xffffffff


	//   ....[33]....
        /*0300*/ 	.word	0xffffffff


	//   ....[34]....
        /*0304*/ 	.word	0xffffffff


	//   ....[35]....
        /*0308*/ 	.word	0xffffffff


	//   ....[36]....
        /*030c*/ 	.word	0xffffffff


	//   ....[37]....
        /*0310*/ 	.word	0xffffffff


	//   ....[38]....
        /*0314*/ 	.word	0xffffffff


	//   ....[39]....
        /*0318*/ 	.word	0xffffffff


	//   ....[40]....
        /*031c*/ 	.word	0xffffffff


	//   ....[41]....
        /*0320*/ 	.word	0xffffffff


	//   ....[42]....
        /*0324*/ 	.word	0xffffffff


	//   ....[43]....
        /*0328*/ 	.word	0xffffffff


	//   ....[44]....
        /*032c*/ 	.word	0xffffffff


	//   ....[45]....
        /*0330*/ 	.word	0xffffffff


	//   ....[46]....
        /*0334*/ 	.word	0xffffffff


	//   ....[47]....
        /*0338*/ 	.word	0xffffffff


	//   ....[48]....
        /*033c*/ 	.word	0xffffffff


	//   ....[49]....
        /*0340*/ 	.word	0xffffffff


	//   ....[50]....
        /*0344*/ 	.word	0xffffffff


	//   ....[51]....
        /*0348*/ 	.word	0xffffffff


	//   ....[52]....
        /*034c*/ 	.word	0xffffffff


	//   ....[53]....
        /*0350*/ 	.word	0xffffffff


	//   ....[54]....
        /*0354*/ 	.word	0xffffffff


	//   ....[55]....
        /*0358*/ 	.word	0xffffffff


	//   ....[56]....
        /*035c*/ 	.word	0xffffffff


	//   ....[57]....
        /*0360*/ 	.word	0xffffffff


	//   ....[58]....
        /*0364*/ 	.word	0x0500000f


	//   ....[59]....
        /*0368*/ 	.word	0x0500000f


	//   ....[60]....
        /*036c*/ 	.word	0x0500000f


	//   ....[61]....
        /*0370*/ 	.word	0x0500000f


	//   ....[62]....
        /*0374*/ 	.word	0x0500000f


	//   ....[63]....
        /*0378*/ 	.word	0x0500000f


	//   ....[64]....
        /*037c*/ 	.word	0x0500000f


	//   ....[65]....
        /*0380*/ 	.word	0x0500000f


	//   ....[66]....
        /*0384*/ 	.word	0x0500000f


	//   ....[67]....
        /*0388*/ 	.word	0x0500000f


	//   ....[68]....
        /*038c*/ 	.word	0x0500000f


	//   ....[69]....
        /*0390*/ 	.word	0x0500000f


	//   ....[70]....
        /*0394*/ 	.word	0x0500000f


	//   ....[71]....
        /*0398*/ 	.word	0x0500000f


	//   ....[72]....
        /*039c*/ 	.word	0x0500000f


	//   ....[73]....
        /*03a0*/ 	.word	0x0500000f


	//   ....[74]....
        /*03a4*/ 	.word	0x0500000f


	//   ....[75]....
        /*03a8*/ 	.word	0x0500000f


	//   ....[76]....
        /*03ac*/ 	.word	0x0500000f


	//----- nvinfo : EIATTR_COOP_GROUP_INSTR_OFFSETS
	.align		4
.L_881:
        /*03b0*/ 	.byte	0x04, 0x28
        /*03b2*/ 	.short	(.L_883 - .L_882)


	//   ....[0]....
.L_882:
        /*03b4*/ 	.word	0x00000060


	//   ....[1]....
        /*03b8*/ 	.word	0x00000170


	//   ....[2]....
        /*03bc*/ 	.word	0x000001c0


	//   ....[3]....
        /*03c0*/ 	.word	0x000003f0


	//   ....[4]....
        /*03c4*/ 	.word	0x00000550


	//   ....[5]....
        /*03c8*/ 	.word	0x00000670


	//   ....[6]....
        /*03cc*/ 	.word	0x000007d0


	//   ....[7]....
        /*03d0*/ 	.word	0x000017d0


	//   ....[8]....
        /*03d4*/ 	.word	0x00004400


	//   ....[9]....
        /*03d8*/ 	.word	0x000044e0


	//   ....[10]....
        /*03dc*/ 	.word	0x00004df0


	//   ....[11]....
        /*03e0*/ 	.word	0x00004ee0


	//   ....[12]....
        /*03e4*/ 	.word	0x00008de0


	//   ....[13]....
        /*03e8*/ 	.word	0x00008e60


	//   ....[14]....
        /*03ec*/ 	.word	0x00009750


	//   ....[15]....
        /*03f0*/ 	.word	0x00009780


	//   ....[16]....
        /*03f4*/ 	.word	0x0000cc50


	//   ....[17]....
        /*03f8*/ 	.word	0x0000cc80


	//   ....[18]....
        /*03fc*/ 	.word	0x0000d090


	//   ....[19]....
        /*0400*/ 	.word	0x0000d0e0


	//   ....[20]....
        /*0404*/ 	.word	0x0000e4f0


	//   ....[21]....
        /*0408*/ 	.word	0x0000e530


	//   ....[22]....
        /*040c*/ 	.word	0x0000e630


	//   ....[23]....
        /*0410*/ 	.word	0x0000e640


	//   ....[24]....
        /*0414*/ 	.word	0x00011780


	//   ....[25]....
        /*0418*/ 	.word	0x00011910


	//   ....[26]....
        /*041c*/ 	.word	0x00011940


	//   ....[27]....
        /*0420*/ 	.word	0x00011980


	//   ....[28]....
        /*0424*/ 	.word	0x000119f0


	//   ....[29]....
        /*0428*/ 	.word	0x00011a50


	//   ....[30]....
        /*042c*/ 	.word	0x00011a90


	//   ....[31]....
        /*0430*/ 	.word	0x00011c40


	//   ....[32]....
        /*0434*/ 	.word	0x00011ca0


	//   ....[33]....
        /*0438*/ 	.word	0x00011ce0


	//   ....[34]....
        /*043c*/ 	.word	0x00011d20


	//   ....[35]....
        /*0440*/ 	.word	0x00011d50


	//   ....[36]....
        /*0444*/ 	.word	0x00011d80


	//   ....[37]....
        /*0448*/ 	.word	0x00011e20


	//   ....[38]....
        /*044c*/ 	.word	0x00011e80


	//   ....[39]....
        /*0450*/ 	.word	0x00011f10


	//   ....[40]....
        /*0454*/ 	.word	0x00015b70


	//   ....[41]....
        /*0458*/ 	.word	0x00015b80


	//   ....[42]....
        /*045c*/ 	.word	0x00015ca0


	//   ....[43]....
        /*0460*/ 	.word	0x00015d00


	//   ....[44]....
        /*0464*/ 	.word	0x00015d40


	//   ....[45]....
        /*0468*/ 	.word	0x00015d80


	//   ....[46]....
        /*046c*/ 	.word	0x00015db0


	//   ....[47]....
        /*0470*/ 	.word	0x00015de0


	//   ....[48]....
        /*0474*/ 	.word	0x00015f80


	//   ....[49]....
        /*0478*/ 	.word	0x00015fe0


	//   ....[50]....
        /*047c*/ 	.word	0x00016020


	//   ....[51]....
        /*0480*/ 	.word	0x00016060


	//   ....[52]....
        /*0484*/ 	.word	0x00016090


	//   ....[53]....
        /*0488*/ 	.word	0x000160c0


	//   ....[54]....
        /*048c*/ 	.word	0x00016180


	//   ....[55]....
        /*0490*/ 	.word	0x000161a0


	//   ....[56]....
        /*0494*/ 	.word	0x00016210


	//   ....[57]....
        /*0498*/ 	.word	0x000168b0


	//   ....[58]....
        /*049c*/ 	.word	0x00016ea0


	//   ....[59]....
        /*04a0*/ 	.word	0x000172c0


	//   ....[60]....
        /*04a4*/ 	.word	0x00017350


	//   ....[61]....
        /*04a8*/ 	.word	0x000173f0


	//   ....[62]....
        /*04ac*/ 	.word	0x000174a0


	//   ....[63]....
        /*04b0*/ 	.word	0x00017520


	//   ....[64]....
        /*04b4*/ 	.word	0x000175a0


	//   ....[65]....
        /*04b8*/ 	.word	0x00017620


	//   ....[66]....
        /*04bc*/ 	.word	0x000176a0


	//   ....[67]....
        /*04c0*/ 	.word	0x00017730


	//   ....[68]....
        /*04c4*/ 	.word	0x000177e0


	//   ....[69]....
        /*04c8*/ 	.word	0x00017860


	//   ....[70]....
        /*04cc*/ 	.word	0x000178e0


	//   ....[71]....
        /*04d0*/ 	.word	0x00017960


	//   ....[72]....
        /*04d4*/ 	.word	0x000179e0


	//   ....[73]....
        /*04d8*/ 	.word	0x00017a50


	//   ....[74]....
        /*04dc*/ 	.word	0x00017af0


	//   ....[75]....
        /*04e0*/ 	.word	0x00017b80


	//   ....[76]....
        /*04e4*/ 	.word	0x00017cb0


	//----- nvinfo : EIATTR_REG_RECONFIG
	.align		4
.L_883:
        /*04e8*/ 	.byte	0x01, 0x54
	.zero		2


	//----- nvinfo : EIATTR_SYSCALL_OFFSETS
	.align		4
        /*04ec*/ 	.byte	0x04, 0x46
        /*04ee*/ 	.short	(.L_885 - .L_884)


	//   ....[0]....
.L_884:
        /*04f0*/ 	.word	0x000019b0


	//   ....[1]....
        /*04f4*/ 	.word	0x00012c30


	//   ....[2]....
        /*04f8*/ 	.word	0x00012d70


	//   ....[3]....
        /*04fc*/ 	.word	0x00012e70


	//----- nvinfo : EIATTR_MBARRIER_INSTR_OFFSETS
	.align		4
.L_885:
        /*0500*/ 	.byte	0x04, 0x39
        /*0502*/ 	.short	(.L_887 - .L_886)


	//   ....[0]....
.L_886:
        /*0504*/ 	.word	0x000002a0
        /*0508*/ 	.word	0x000000ff
        /*050c*/ 	.word	0x00036800
        /*0510*/ 	.short	0x0100
        /*0512*/ 	.byte	0x08
	.zero		1


	//   ....[1]....
        /*0514*/ 	.word	0x000002b0
        /*0518*/ 	.word	0x000000ff
        /*051c*/ 	.word	0x00036820
        /*0520*/ 	.short	0x0100
        /*0522*/ 	.byte	0x08
	.zero		1


	//   ....[2]....
        /*0524*/ 	.word	0x000003a0
        /*0528*/ 	.word	0x000000ff
        /*052c*/ 	.word	0x00036830
        /*0530*/ 	.short	0x0100
        /*0532*/ 	.byte	0x08
	.zero		1


	//   ....[3]....
        /*0534*/ 	.word	0x000003b0
        /*0538*/ 	.word	0x000000ff
        /*053c*/ 	.word	0x00036840
        /*0540*/ 	.short	0x0100
        /*0542*/ 	.byte	0x08
	.zero		1


	//   ....[4]....
        /*0544*/ 	.word	0x000003c0
        /*0548*/ 	.word	0x000000ff
        /*054c*/ 	.word	0x00036838
        /*0550*/ 	.short	0x0100
        /*0552*/ 	.byte	0x08
	.zero		1


	//   ....[5]....
        /*0554*/ 	.word	0x000003d0
        /*0558*/ 	.word	0x000000ff
        /*055c*/ 	.word	0x00036848
        /*0560*/ 	.short	0x0100
        /*0562*/ 	.byte	0x08
	.zero		1


	//   ....[6]....
        /*0564*/ 	.word	0x00000500
        /*0568*/ 	.word	0x000000ff
        /*056c*/ 	.word	0x00036850
        /*0570*/ 	.short	0x0100
        /*0572*/ 	.byte	0x08
	.zero		1


	//   ....[7]....
        /*0574*/ 	.word	0x00000510
        /*0578*/ 	.word	0x000000ff
        /*057c*/ 	.word	0x00036860
        /*0580*/ 	.short	0x0100
        /*0582*/ 	.byte	0x08
	.zero		1


	//   ....[8]....
        /*0584*/ 	.word	0x00000520
        /*0588*/ 	.word	0x000000ff
        /*058c*/ 	.word	0x00036858
        /*0590*/ 	.short	0x0100
        /*0592*/ 	.byte	0x08
	.zero		1


	//   ....[9]....
        /*0594*/ 	.word	0x00000530
        /*0598*/ 	.word	0x000000ff
        /*059c*/ 	.word	0x00036868
        /*05a0*/ 	.short	0x0100
        /*05a2*/ 	.byte	0x08
	.zero		1


	//   ....[10]....
        /*05a4*/ 	.word	0x00000620
        /*05a8*/ 	.word	0x000000ff
        /*05ac*/ 	.word	0x00036870
        /*05b0*/ 	.short	0x0100
        /*05b2*/ 	.byte	0x06
	.zero		1


	//   ....[11]....
        /*05b4*/ 	.word	0x00000630
        /*05b8*/ 	.word	0x000000ff
        /*05bc*/ 	.word	0x00036880
        /*05c0*/ 	.short	0x0100
        /*05c2*/ 	.byte	0x06
	.zero		1


	//   ....[12]....
        /*05c4*/ 	.word	0x00000640
        /*05c8*/ 	.word	0x000000ff
        /*05cc*/ 	.word	0x00036878
        /*05d0*/ 	.short	0x0100
        /*05d2*/ 	.byte	0x06
	.zero		1


	//   ....[13]....
        /*05d4*/ 	.word	0x00000650
        /*05d8*/ 	.word	0x000000ff
        /*05dc*/ 	.word	0x00036888
        /*05e0*/ 	.short	0x0100
        /*05e2*/ 	.byte	0x06
	.zero		1


	//   ....[14]....
        /*05e4*/ 	.word	0x00000780
        /*05e8*/ 	.word	0x000000ff
        /*05ec*/ 	.word	0x00036890
        /*05f0*/ 	.short	0x0100
        /*05f2*/ 	.byte	0x08
	.zero		1


	//   ....[15]....
        /*05f4*/ 	.word	0x00000790
        /*05f8*/ 	.word	0x000000ff
        /*05fc*/ 	.word	0x000368a0
        /*0600*/ 	.short	0x0100
        /*0602*/ 	.byte	0x08
	.zero		1


	//   ....[16]....
        /*0604*/ 	.word	0x000007a0
        /*0608*/ 	.word	0x000000ff
        /*060c*/ 	.word	0x00036898
        /*0610*/ 	.short	0x0100
        /*0612*/ 	.byte	0x08
	.zero		1


	//   ....[17]....
        /*0614*/ 	.word	0x000007b0
        /*0618*/ 	.word	0x000000ff
        /*061c*/ 	.word	0x000368a8
        /*0620*/ 	.short	0x0100
        /*0622*/ 	.byte	0x08
	.zero		1


	//   ....[18]....
        /*0624*/ 	.word	0x000008e0
        /*0628*/ 	.word	0x000000ff
        /*062c*/ 	.word	0x000368b0
        /*0630*/ 	.short	0x0100
        /*0632*/ 	.byte	0x08
	.zero		1


	//   ....[19]....
        /*0634*/ 	.word	0x000008f0
        /*0638*/ 	.word	0x000000ff
        /*063c*/ 	.word	0x000368c0
        /*0640*/ 	.short	0x0100
        /*0642*/ 	.byte	0x08
	.zero		1


	//   ....[20]....
        /*0644*/ 	.word	0x00000900
        /*0648*/ 	.word	0x000000ff
        /*064c*/ 	.word	0x000368b8
        /*0650*/ 	.short	0x0100
        /*0652*/ 	.byte	0x08
	.zero		1


	//   ....[21]....
        /*0654*/ 	.word	0x00000910
        /*0658*/ 	.word	0x000000ff
        /*065c*/ 	.word	0x000368c8
        /*0660*/ 	.short	0x0100
        /*0662*/ 	.byte	0x08
	.zero		1


	//   ....[22]....
        /*0664*/ 	.word	0x00001a50
        /*0668*/ 	.word	0x000000ff
        /*066c*/ 	.word	0x00036800
        /*0670*/ 	.short	0x010a
        /*0672*/ 	.byte	0x3c
	.zero		1


	//   ....[23]....
        /*0674*/ 	.word	0x00001ad0
        /*0678*/ 	.word	0x00000002
        /*067c*/ 	.word	0x00036830
        /*0680*/ 	.short	0x010a
        /*0682*/ 	.byte	0x3f
	.zero		1


	//   ....[24]....
        /*0684*/ 	.word	0x00001b40
        /*0688*/ 	.word	0x00000002
        /*068c*/ 	.word	0x00036830
        /*0690*/ 	.short	0x010a
        /*0692*/ 	.byte	0x3f
	.zero		1


	//   ....[25]....
        /*0694*/ 	.word	0x00004330
        /*0698*/ 	.word	0x00000002
        /*069c*/ 	.word	0x00000000
        /*06a0*/ 	.short	0x0101
        /*06a2*/ 	.byte	0x3f
	.zero		1


	//   ....[26]....
        /*06a4*/ 	.word	0x00005f00
        /*06a8*/ 	.word	0x000000ff
        /*06ac*/ 	.word	0x00036830
        /*06b0*/ 	.short	0x010a
        /*06b2*/ 	.byte	0x27
	.zero		1


	//   ....[27]....
        /*06b4*/ 	.word	0x00005f40
        /*06b8*/ 	.word	0x000000ff
        /*06bc*/ 	.word	0x00036830
        /*06c0*/ 	.short	0x010a
        /*06c2*/ 	.byte	0x27
	.zero		1


	//   ....[28]....
        /*06c4*/ 	.word	0x00008540
        /*06c8*/ 	.word	0x000000ff
        /*06cc*/ 	.word	0x00036850
        /*06d0*/ 	.short	0x010a
        /*06d2*/ 	.byte	0x0a
	.zero		1


	//   ....[29]....
        /*06d4*/ 	.word	0x00008580
        /*06d8*/ 	.word	0x000000ff
        /*06dc*/ 	.word	0x00036850
        /*06e0*/ 	.short	0x010a
        /*06e2*/ 	.byte	0x0a
	.zero		1


	//   ....[30]....
        /*06e4*/ 	.word	0x00009f30
        /*06e8*/ 	.word	0x00000006
        /*06ec*/ 	.word	0x00000000
        /*06f0*/ 	.short	0x0101
        /*06f2*/ 	.byte	0x3f
	.zero		1


	//   ....[31]....
        /*06f4*/ 	.word	0x00009f80
        /*06f8*/ 	.word	0x0000008e
        /*06fc*/ 	.word	0x00000000
        /*0700*/ 	.short	0x0101
        /*0702*/ 	.byte	0x3f
	.zero		1


	//   ....[32]....
        /*0704*/ 	.word	0x0000a310
        /*0708*/ 	.word	0x000000ff
        /*070c*/ 	.word	0x00036830
        /*0710*/ 	.short	0x010a
        /*0712*/ 	.byte	0x06
	.zero		1


	//   ....[33]....
        /*0714*/ 	.word	0x0000a350
        /*0718*/ 	.word	0x000000ff
        /*071c*/ 	.word	0x00036830
        /*0720*/ 	.short	0x010a
        /*0722*/ 	.byte	0x06
	.zero		1


	//   ....[34]....
        /*0724*/ 	.word	0x0000c940
        /*0728*/ 	.word	0x000000ff
        /*072c*/ 	.word	0x00036850
        /*0730*/ 	.short	0x010a
        /*0732*/ 	.byte	0x0b
	.zero		1


	//   ....[35]....
        /*0734*/ 	.word	0x0000c980
        /*0738*/ 	.word	0x000000ff
        /*073c*/ 	.word	0x00036850
        /*0740*/ 	.short	0x010a
        /*0742*/ 	.byte	0x0b
	.zero		1


	//   ....[36]....
        /*0744*/ 	.word	0x0000d890
        /*0748*/ 	.word	0x0000008c
        /*074c*/ 	.word	0x00000000
        /*0750*/ 	.short	0x0101
        /*0752*/ 	.byte	0x3f
	.zero		1


	//   ....[37]....
        /*0754*/ 	.word	0x0000d900
        /*0758*/ 	.word	0x0000008c
        /*075c*/ 	.word	0x00000000
        /*0760*/ 	.short	0x0101
        /*0762*/ 	.byte	0x3f
	.zero		1


	//   ....[38]....
        /*0764*/ 	.word	0x0000e460
        /*0768*/ 	.word	0x000000ff
        /*076c*/ 	.word	0x00036850
        /*0770*/ 	.short	0x010a
        /*0772*/ 	.byte	0x05
	.zero		1


	//   ....[39]....
        /*0774*/ 	.word	0x0000e4a0
        /*0778*/ 	.word	0x000000ff
        /*077c*/ 	.word	0x00036850
        /*0780*/ 	.short	0x010a
        /*0782*/ 	.byte	0x05
	.zero		1


	//   ....[40]....
        /*0784*/ 	.word	0x0000e990
        /*0788*/ 	.word	0x00000004
        /*078c*/ 	.word	0x00000000
        /*0790*/ 	.short	0x0101
        /*0792*/ 	.byte	0x3f
	.zero		1


	//   ....[41]....
        /*0794*/ 	.word	0x000103b0
        /*0798*/ 	.word	0x0000002a
        /*079c*/ 	.word	0x00000000
        /*07a0*/ 	.short	0x0101
        /*07a2*/ 	.byte	0x3f
	.zero		1


	//   ....[42]....
        /*07a4*/ 	.word	0x000135b0
        /*07a8*/ 	.word	0x00000008
        /*07ac*/ 	.word	0x00036840
        /*07b0*/ 	.short	0x010a
        /*07b2*/ 	.byte	0x3f
	.zero		1


	//   ....[43]....
        /*07b4*/ 	.word	0x00013b60
        /*07b8*/ 	.word	0x00000009
        /*07bc*/ 	.word	0x00036820
        /*07c0*/ 	.short	0x010a
        /*07c2*/ 	.byte	0x3f
	.zero		1


	//   ....[44]....
        /*07c4*/ 	.word	0x00013e90
        /*07c8*/ 	.word	0x00000002
        /*07cc*/ 	.word	0x00036840
        /*07d0*/ 	.short	0x010a
        /*07d2*/ 	.byte	0x3f
	.zero		1


	//   ....[45]....
        /*07d4*/ 	.word	0x00014190
        /*07d8*/ 	.word	0x00000003
        /*07dc*/ 	.word	0x00000060
        /*07e0*/ 	.short	0x010a
        /*07e2*/ 	.byte	0x3f
	.zero		1


	//   ....[46]....
        /*07e4*/ 	.word	0x000147b0
        /*07e8*/ 	.word	0x00000002
        /*07ec*/ 	.word	0x00036840
        /*07f0*/ 	.short	0x010a
        /*07f2*/ 	.byte	0x3f
	.zero		1


	//   ....[47]....
        /*07f4*/ 	.word	0x00014ab0
        /*07f8*/ 	.word	0x00000003
        /*07fc*/ 	.word	0x00000060
        /*0800*/ 	.short	0x010a
        /*0802*/ 	.byte	0x3f
	.zero		1


	//   ....[48]....
        /*0804*/ 	.word	0x00014fe0
        /*0808*/ 	.word	0x00000002
        /*080c*/ 	.word	0x00036840
        /*0810*/ 	.short	0x010a
        /*0812*/ 	.byte	0x3f
	.zero		1


	//   ....[49]....
        /*0814*/ 	.word	0x000152f0
        /*0818*/ 	.word	0x00000002
        /*081c*/ 	.word	0x00000060
        /*0820*/ 	.short	0x010a
        /*0822*/ 	.byte	0x3f
	.zero		1


	//   ....[50]....
        /*0824*/ 	.word	0x000157c0
        /*0828*/ 	.word	0x00000003
        /*082c*/ 	.word	0x00036860
        /*0830*/ 	.short	0x010a
        /*0832*/ 	.byte	0x3f
	.zero		1


	//   ....[51]....
        /*0834*/ 	.word	0x00016830
        /*0838*/ 	.word	0x00000000
        /*083c*/ 	.word	0x00036820
        /*0840*/ 	.short	0x010a
        /*0842*/ 	.byte	0x3f
	.zero		1


	//   ....[52]....
        /*0844*/ 	.word	0x00016a10
        /*0848*/ 	.word	0x00000006
        /*084c*/ 	.word	0x00000000
        /*0850*/ 	.short	0x010a
        /*0852*/ 	.byte	0x3f
	.zero		1


	//   ....[53]....
        /*0854*/ 	.word	0x00016a80
        /*0858*/ 	.word	0x00000007
        /*085c*/ 	.word	0x00000000
        /*0860*/ 	.short	0x010a
        /*0862*/ 	.byte	0x3f
	.zero		1


	//   ....[54]....
        /*0864*/ 	.word	0x00016af0
        /*0868*/ 	.word	0x00000004
        /*086c*/ 	.word	0x00000000
        /*0870*/ 	.short	0x010a
        /*0872*/ 	.byte	0x3f
	.zero		1


	//   ....[55]....
        /*0874*/ 	.word	0x00016b20
        /*0878*/ 	.word	0x00000003
        /*087c*/ 	.word	0x00000000
        /*0880*/ 	.short	0x010a
        /*0882*/ 	.byte	0x3f
	.zero		1


	//   ....[56]....
        /*0884*/ 	.word	0x00016b90
        /*0888*/ 	.word	0x00000003
        /*088c*/ 	.word	0x00036800
        /*0890*/ 	.short	0x010a
        /*0892*/ 	.byte	0x3f
	.zero		1


	//   ....[57]....
        /*0894*/ 	.word	0x00016be0
        /*0898*/ 	.word	0x00000002
        /*089c*/ 	.word	0x00036830
        /*08a0*/ 	.short	0x010a
        /*08a2*/ 	.byte	0x3f
	.zero		1


	//   ....[58]....
        /*08a4*/ 	.word	0x00016c40
        /*08a8*/ 	.word	0x00000005
        /*08ac*/ 	.word	0x00036830
        /*08b0*/ 	.short	0x010a
        /*08b2*/ 	.byte	0x3f
	.zero		1


	//   ....[59]....
        /*08b4*/ 	.word	0x00016ca0
        /*08b8*/ 	.word	0x00000003
        /*08bc*/ 	.word	0x00036850
        /*08c0*/ 	.short	0x010a
        /*08c2*/ 	.byte	0x3f
	.zero		1


	//   ....[60]....
        /*08c4*/ 	.word	0x00016d00
        /*08c8*/ 	.word	0x00000005
        /*08cc*/ 	.word	0x00036830
        /*08d0*/ 	.short	0x010a
        /*08d2*/ 	.byte	0x3f
	.zero		1


	//   ....[61]....
        /*08d4*/ 	.word	0x00016d60
        /*08d8*/ 	.word	0x00000003
        /*08dc*/ 	.word	0x00036850
        /*08e0*/ 	.short	0x010a
        /*08e2*/ 	.byte	0x3f
	.zero		1


	//   ....[62]....
        /*08e4*/ 	.word	0x00016dc0
        /*08e8*/ 	.word	0x00000003
        /*08ec*/ 	.word	0x00036850
        /*08f0*/ 	.short	0x010a
        /*08f2*/ 	.byte	0x3f
	.zero		1


	//   ....[63]....
        /*08f4*/ 	.word	0x00016f60
        /*08f8*/ 	.word	0x00000008
        /*08fc*/ 	.word	0x00036840
        /*0900*/ 	.short	0x010a
        /*0902*/ 	.byte	0x3f
	.zero		1


	//   ....[64]....
        /*0904*/ 	.word	0x00016fe0
        /*0908*/ 	.word	0x00000008
        /*090c*/ 	.word	0x00036820
        /*0910*/ 	.short	0x010a
        /*0912*/ 	.byte	0x3f
	.zero		1


	//   ....[65]....
        /*0914*/ 	.word	0x00017030
        /*0918*/ 	.word	0x00000002
        /*091c*/ 	.word	0x00036840
        /*0920*/ 	.short	0x010a
        /*0922*/ 	.byte	0x3f
	.zero		1


	//   ....[66]....
        /*0924*/ 	.word	0x00017080
        /*0928*/ 	.word	0x00000003
        /*092c*/ 	.word	0x00000060
        /*0930*/ 	.short	0x010a
        /*0932*/ 	.byte	0x3f
	.zero		1


	//   ....[67]....
        /*0934*/ 	.word	0x000170d0
        /*0938*/ 	.word	0x00000002
        /*093c*/ 	.word	0x00036840
        /*0940*/ 	.short	0x010a
        /*0942*/ 	.byte	0x3f
	.zero		1


	//   ....[68]....
        /*0944*/ 	.word	0x00017120
        /*0948*/ 	.word	0x00000003
        /*094c*/ 	.word	0x00000060
        /*0950*/ 	.short	0x010a
        /*0952*/ 	.byte	0x3f
	.zero		1


	//   ....[69]....
        /*0954*/ 	.word	0x00017170
        /*0958*/ 	.word	0x00000002
        /*095c*/ 	.word	0x00036840
        /*0960*/ 	.short	0x010a
        /*0962*/ 	.byte	0x3f
	.zero		1


	//   ....[70]....
        /*0964*/ 	.word	0x000171c0
        /*0968*/ 	.word	0x00000002
        /*096c*/ 	.word	0x00000060
        /*0970*/ 	.short	0x010a
        /*0972*/ 	.byte	0x3f
	.zero		1


	//   ....[71]....
        /*0974*/ 	.word	0x00017210
        /*0978*/ 	.word	0x00000003
        /*097c*/ 	.word	0x00036860
        /*0980*/ 	.short	0x010a
        /*0982*/ 	.byte	0x3f
	.zero		1


	//   ....[72]....
        /*0984*/ 	.word	0x00017bd0
        /*0988*/ 	.word	0x00000000
        /*098c*/ 	.word	0x00036820
        /*0990*/ 	.short	0x010a
        /*0992*/ 	.byte	0x3f
	.zero		1


	//   ....[73]....
        /*0994*/ 	.word	0x00017d70
        /*0998*/ 	.word	0x00000006
        /*099c*/ 	.word	0x00000000
        /*09a0*/ 	.short	0x010a
        /*09a2*/ 	.byte	0x3f
	.zero		1


	//   ....[74]....
        /*09a4*/ 	.word	0x00017dc0
        /*09a8*/ 	.word	0x00000007
        /*09ac*/ 	.word	0x00000000
        /*09b0*/ 	.short	0x010a
        /*09b2*/ 	.byte	0x3f
	.zero		1


	//   ....[75]....
        /*09b4*/ 	.word	0x00017e10
        /*09b8*/ 	.word	0x00000004
        /*09bc*/ 	.word	0x00000000
        /*09c0*/ 	.short	0x010a
        /*09c2*/ 	.byte	0x3f
	.zero		1


	//----- nvinfo : EIATTR_NUM_MBARRIERS
	.align		4
.L_887:
        /*09c4*/ 	.byte	0x03, 0x38
        /*09c6*/ 	.short	0x0016


	//----- nvinfo : EIATTR_EXIT_INSTR_OFFSETS
	.align		4
        /*09c8*/ 	.byte	0x04, 0x1c
        /*09ca*/ 	.short	(.L_889 - .L_888)


	//   ....[0]....
.L_888:
        /*09cc*/ 	.word	0x00000a80


	//   ....[1]....
        /*09d0*/ 	.word	0x00011740


	//   ....[2]....
        /*09d4*/ 	.word	0x000117a0


	//   ....[3]....
        /*09d8*/ 	.word	0x00016b70


	//----- nvinfo : EIATTR_MAX_THREADS
	.align		4
.L_889:
        /*09dc*/ 	.byte	0x04, 0x05
        /*09de*/ 	.short	(.L_891 - .L_890)
.L_890:
        /*09e0*/ 	.word	0x00000180
        /*09e4*/ 	.word	0x00000001
        /*09e8*/ 	.word	0x00000001


	//----- nvinfo : EIATTR_CRS_STACK_SIZE
	.align		4
.L_891:
        /*09ec*/ 	.byte	0x04, 0x1e
        /*09ee*/ 	.short	(.L_893 - .L_892)
.L_892:
        /*09f0*/ 	.word	0x00000000


	//----- nvinfo : EIATTR_CBANK_PARAM_SIZE
	.align		4
.L_893:
        /*09f4*/ 	.byte	0x03, 0x19
        /*09f6*/ 	.short	0x0a70


	//----- nvinfo : EIATTR_PARAM_CBANK
	.align		4
        /*09f8*/ 	.byte	0x04, 0x0a
        /*09fa*/ 	.short	(.L_895 - .L_894)
	.align		4
.L_894:
        /*09fc*/ 	.word	index@(.nv.constant0._ZN7cutlass13device_kernelIN5flash11enable_sm90INS1_16FlashAttnFwdSm90INS1_25CollectiveMainloopFwdSm90ILi2EN4cute5tupleIJNS5_1CILi1EEES8_S8_EEENS6_IJNS7_ILi128EEENS7_ILi112EEENS7_ILi192EEEEEELi192ENS_6half_tEfNS_4arch4Sm90ELb1ELb0ELb0ELb1ELb0ELb0ELb0ELb1ELb1ELb0ELb0ELb0EEENS1_21CollectiveEpilogueFwdINS6_IJSA_SC_SB_EEES9_SE_SG_Li256ELb1ELb0ELb0ELb0EEENS1_36VarlenDynamicPersistentTileSchedulerILi128ELi112ELi256ELi32ELb0ELb0ELb1ELb1ELb1ELb1EEEEEEEEEvNT_6ParamsE)
        /*0a00*/ 	.short	0x0210
        /*0a02*/ 	.short	0x0a70


	//----- nvinfo : EIATTR_SW_WAR
	.align		4
.L_895:
        /*0a04*/ 	.byte	0x04, 0x36
        /*0a06*/ 	.short	(.L_897 - .L_896)
.L_896:
        /*0a08*/ 	.word	0x00000008
.L_897:


//--------------------- .nv.info._ZN7cutlass13device_kernelIN5flash11enable_sm90INS1_16FlashAttnFwdSm90INS1_25CollectiveMainloopFwdSm90ILi2EN4cute5tupleIJNS5_1CILi1EEES8_S8_EEENS6_IJNS7_ILi128EEENS7_ILi112EEENS7_ILi192EEEEEELi192ENS_6half_tEfNS_4arch4Sm90ELb1ELb0ELb0ELb1ELb0ELb1ELb0ELb1ELb1ELb0ELb0ELb0EEENS1_21CollectiveEpilogueFwdINS6_IJSA_SC_SB_EEES9_SE_SG_Li256ELb1ELb0ELb0ELb0EEENS1_36VarlenDynamicPersistentTileSchedulerILi128ELi112ELi256ELi32ELb0ELb0ELb1ELb1ELb1ELb1EEEEEEEEEvNT_6ParamsE --------------------------
	.section	.nv.info._ZN7cutlass13device_kernelIN5flash11enable_sm90INS1_16FlashAttnFwdSm90INS1_25CollectiveMainloopFwdSm90ILi2EN4cute5tupleIJNS5_1CILi1EEES8_S8_EEENS6_IJNS7_ILi128EEENS7_ILi112EEENS7_ILi192EEEEEELi192ENS_6half_tEfNS_4arch4Sm90ELb1ELb0ELb0ELb1ELb0ELb1ELb0ELb1ELb1ELb0ELb0ELb0EEENS1_21CollectiveEpilogueFwdINS6_IJSA_SC_SB_EEES9_SE_SG_Li256ELb1ELb0ELb0ELb0EEENS1_36VarlenDynamicPersistentTileSchedulerILi128ELi112ELi256ELi32ELb0ELb0ELb1ELb1ELb1ELb1EEEEEEEEEvNT_6ParamsE,"",@"SHT_CUDA_INFO"
	.sectionflags	@""
	.align	4


	//----- nvinfo : EIATTR_CUDA_API_VERSION
	.align		4
        /*0000*/ 	.byte	0x04, 0x37
        /*0002*/ 	.short	(.L_899 - .L_898)
.L_898:
        /*0004*/ 	.word	0x00000082


	//----- nvinfo : EIATTR_KPARAM_INFO
	.align		4
.L_899:
        /*0008*/ 	.byte	0x04, 0x17
        /*000a*/ 	.short	(.L_901 - .L_900)
.L_900:
        /*000c*/ 	.word	0x00000000
        /*0010*/ 	.short	0x0000
        /*0012*/ 	.short	0x0070
        /*0014*/ 	.byte	0x00, 0xf0, 0x01, 0x28


	//----- nvinfo : EIATTR_SPARSE_MMA_MASK
	.align		4
.L_901:
        /*0018*/ 	.byte	0x03, 0x50
        /*001a*/ 	.short	0x0000


	//----- nvinfo : EIATTR_MAXREG_COUNT
	.align		4
        /*001c*/ 	.byte	0x03, 0x1b
        /*001e*/ 	.short	0x00a8


	//----- nvinfo : EIATTR_NUM_BARRIERS
	.align		4
        /*0020*/ 	.byte	0x02, 0x4c
        /*0022*/ 	.byte	0x10
	.zero		1


	//----- nvinfo : EIATTR_EXTERNS
	.align		4
        /*0024*/ 	.byte	0x04, 0x0f
        /*0026*/ 	.short	(.L_903 - .L_902)


	//   ....[0]....
	.align		4
.L_902:
        /*0028*/ 	.word	index@(__assertfail)


	//----- nvinfo : EIATTR_ANNOTATIONS
	.align		4
.L_903:
        /*002c*/ 	.byte	0x04, 0x55
        /*002e*/ 	.short	(.L_905 - .L_904)


	//   ....[0]....
.L_904:
        /* <DEDUP_REMOVED lines=77> */


	//----- nvinfo : EIATTR_MERCURY_ISA_VERSION
	.align		4
.L_905:
        /*04f0*/ 	.byte	0x03, 0x5f
        /*04f2*/ 	.short	0x0101


	//----- nvinfo : EIATTR_UNUSED_LOAD_BYTE_OFFSET
	.align		4
        /*04f4*/ 	.byte	0x04, 0x44
        /*04f6*/ 	.short	(.L_907 - .L_906)


	//   ....[0]....
.L_906:
        /*04f8*/ 	.word	0x00000ae0
        /*04fc*/ 	.word	0x0000fff0


	//   ....[1]....
        /*0500*/ 	.word	0x000223c0
        /*0504*/ 	.word	0x0000fff0


	//----- nvinfo : EIATTR_INT_WARP_WIDE_INSTR_OFFSETS
	.align		4
.L_907:
        /*0508*/ 	.byte	0x04, 0x31
        /*050a*/ 	.short	(.L_909 - .L_908)


	//   ....[0]....
.L_908:
        /*050c*/ 	.word	0x000001c0


	//   ....[1]....
        /*0510*/ 	.word	0x00000200


	//   ....[2]....
        /*0514*/ 	.word	0x00000270


	//   ....[3]....
        /*0518*/ 	.word	0x00026a20


	//   ....[4]....
        /*051c*/ 	.word	0x00026ab0


	//   ....[5]....
        /*0520*/ 	.word	0x00026f30


	//   ....[6]....
        /*0524*/ 	.word	0x00026f60


	//   ....[7]....
        /*0528*/ 	.word	0x00027170


	//   ....[8]....
        /*052c*/ 	.word	0x00027260


	//   ....[9]....
        /*0530*/ 	.word	0x00029690


	//   ....[10]....
        /*0534*/ 	.word	0x00029720


	//----- nvinfo : EIATTR_COOP_GROUP_MASK_REGIDS
	.align		4
.L_909:
        /*0538*/ 	.byte	0x04, 0x29
        /*053a*/ 	.short	(.L_911 - .L_910)


	//   ....[0]....
.L_910:
        /*053c*/ 	.word	0xffffffff


	//   ....[1]....
        /*0540*/ 	.word	0xffffffff


	//   ....[2]....
        /*0544*/ 	.word	0xffffffff


	//   ....[3]....
        /*0548*/ 	.word	0xffffffff


	//   ....[4]....
        /*054c*/ 	.word	0xffffffff


	//   ....[5]....
        /*0550*/ 	.word	0xffffffff


	//   ....[6]....
        /*0554*/ 	.word	0xffffffff


	//   ....[7]....
        /*0558*/ 	.word	0xffffffff


	//   ....[8]....
        /*055c*/ 	.word	0xffffffff


	//   ....[9]....
        /*0560*/ 	.word	0xffffffff


	//   ....[10]....
        /*0564*/ 	.word	0xffffffff


	//   ....[11]....
        /*0568*/ 	.word	0xffffffff


	//   ....[12]....
        /*056c*/ 	.word	0xffffffff


	//   ....[13]....
        /*0570*/ 	.word	0xffffffff


	//   ....[14]....
        /*0574*/ 	.word	0xffffffff


	//   ....[15]....
        /*0578*/ 	.word	0xffffffff


	//   ....[16]....
        /*057c*/ 	.word	0xffffffff


	//   ....[17]....
        /*0580*/ 	.word	0xffffffff


	//   ....[18]....
        /*0584*/ 	.word	0xffffffff


	//   ....[19]....
        /*0588*/ 	.word	0xffffffff


	//   ....[20]....
        /*058c*/ 	.word	0xffffffff


	//   ....[21]....
        /*0590*/ 	.word	0xffffffff


	//   ....[22]....
        /*0594*/ 	.word	0xffffffff


	//   ....[23]....
        /*0598*/ 	.word	0xffffffff


	//   ....[24]....
        /*059c*/ 	.word	0xffffffff


	//   ....[25]....
        /*05a0*/ 	.word	0xffffffff


	//   ....[26]....
        /*05a4*/ 	.word	0xffffffff


	//   ....[27]....
        /*05a8*/ 	.word	0xffffffff


	//   ....[28]....
        /*05ac*/ 	.word	0xffffffff


	//   ....[29]....
        /*05b0*/ 	.word	0xffffffff


	//   ....[30]....
        /*05b4*/ 	.word	0xffffffff


	//   ....[31]....
        /*05b8*/ 	.word	0xffffffff


	//   ....[32]....
        /*05bc*/ 	.word	0xffffffff


	//   ....[33]....
        /*05c0*/ 	.word	0xffffffff


	//   ....[34]....
        /*05c4*/ 	.word	0xffffffff


	//   ....[35]....
        /*05c8*/ 	.word	0xffffffff


	//   ....[36]....
        /*05cc*/ 	.word	0xffffffff


	//   ....[37]....
        /*05d0*/ 	.word	0xffffffff


	//   ....[38]....
        /*05d4*/ 	.word	0xffffffff


	//   ....[39]....
        /*05d8*/ 	.word	0xffffffff


	//   ....[40]....
        /*05dc*/ 	.word	0xffffffff


	//   ....[41]....
        /*05e0*/ 	.word	0xffffffff


	//   ....[42]....
        /*05e4*/ 	.word	0xffffffff


	//   ....[43]....
        /*05e8*/ 	.word	0xffffffff


	//   ....[44]....
        /*05ec*/ 	.word	0xffffffff


	//   ....[45]....
        /*05f0*/ 	.word	0xffffffff


	//   ....[46]....
        /*05f4*/ 	.word	0xffffffff


	//   ....[47]....
        /*05f8*/ 	.word	0xffffffff


	//   ....[48]....
        /*05fc*/ 	.word	0xffffffff


	//   ....[49]....
        /*0600*/ 	.word	0xffffffff


	//   ....[50]....
        /*0604*/ 	.word	0xffffffff


	//   ....[51]....
        /*0608*/ 	.word	0xffffffff


	//   ....[52]....
        /*060c*/ 	.word	0xffffffff


	//   ....[53]....
        /*0610*/ 	.word	0xffffffff


	//   ....[54]....
        /*0614*/ 	.word	0xffffffff


	//   ....[55]....
        /*0618*/ 	.word	0xffffffff


	//   ....[56]....
        /*061c*/ 	.word	0xffffffff


	//   ....[57]....
        /*0620*/ 	.word	0xffffffff


	//   ....[58]....
        /*0624*/ 	.word	0x0500000f


	//   ....[59]....
        /*0628*/ 	.word	0x0500000f


	//   ....[60]....
        /*062c*/ 	.word	0x0500000f


	//   ....[61]....
        /*0630*/ 	.word	0x0500000f


	//   ....[62]....
        /*0634*/ 	.word	0x0500000f


	//   ....[63]....
        /*0638*/ 	.word	0x0500000f


	//   ....[64]....
        /*063c*/ 	.word	0x0500000f


	//   ....[65]....
        /*0640*/ 	.word	0x0500000f


	//   ....[66]....
        /*0644*/ 	.word	0x0500000f


	//   ....[67]....
        /*0648*/ 	.word	0x0500000f


	//   ....[68]....
        /*064c*/ 	.word	0x0500000f


	//   ....[69]....
        /*0650*/ 	.word	0x0500000f


	//   ....[70]....
        /*0654*/ 	.word	0x0500000f


	//   ....[71]....
        /*0658*/ 	.word	0x0500000f


	//   ....[72]....
        /*065c*/ 	.word	0x0500000f


	//   ....[73]....
        /*0660*/ 	.word	0x0500000f


	//   ....[74]....
        /*0664*/ 	.word	0x0500000f


	//   ....[75]....
        /*0668*/ 	.word	0x0500000f


	//   ....[76]....
        /*066c*/ 	.word	0x0500000f


	//   ....[77]....
        /*0670*/ 	.word	0x0500000f


	//   ....[78]....
        /*0674*/ 	.word	0x0500000f


	//   ....[79]....
        /*0678*/ 	.word	0x0500000f


	//   ....[80]....
        /*067c*/ 	.word	0x0500000f


	//   ....[81]....
        /*0680*/ 	.word	0x0500000f


	//   ....[82]....
        /*0684*/ 	.word	0x0500000f


	//   ....[83]....
        /*0688*/ 	.word	0x0500000f


	//   ....[84]....
        /*068c*/ 	.word	0x0500000f


	//   ....[85]....
        /*0690*/ 	.word	0x0500000f


	//   ....[86]....
        /*0694*/ 	.word	0x0500000f


	//   ....[87]....
        /*0698*/ 	.word	0x0500000f


	//   ....[88]....
        /*069c*/ 	.word	0x0500000f


	//   ....[89]....
        /*06a0*/ 	.word	0x0500000f


	//   ....[90]....
        /*06a4*/ 	.word	0x0500000f


	//   ....[91]....
        /*06a8*/ 	.word	0x0500000f


	//   ....[92]....
        /*06ac*/ 	.word	0x0500000f


	//   ....[93]....
        /*06b0*/ 	.word	0x0500000f


	//----- nvinfo : EIATTR_COOP_GROUP_INSTR_OFFSETS
	.align		4
.L_911:
        /*06b4*/ 	.byte	0x04, 0x28
        /*06b6*/ 	.short	(.L_913 - .L_912)


	//   ....[0]....
.L_912:
        /*06b8*/ 	.word	0x00000060


	//   ....[1]....
        /*06bc*/ 	.word	0x000001d0


	//   ....[2]....
        /*06c0*/ 	.word	0x00000220


	//   ....[3]....
        /*06c4*/ 	.word	0x00000450


	//   ....[4]....
        /*06c8*/ 	.word	0x000005b0


	//   ....[5]....
        /*06cc*/ 	.word	0x000006d0


	//   ....[6]....
        /*06d0*/ 	.word	0x00000830


	//   ....[7]....
        /*06d4*/ 	.word	0x0000a9e0


	//   ....[8]....
        /*06d8*/ 	.word	0x000154d0


	//   ....[9]....
        /*06dc*/ 	.word	0x00015510


	//   ....[10]....
        /*06e0*/ 	.word	0x00015d90


	//   ....[11]....
        /*06e4*/ 	.word	0x00015e50


	//   ....[12]....
        /*06e8*/ 	.word	0x0001aeb0


	//   ....[13]....
        /*06ec*/ 	.word	0x0001b000


	//   ....[14]....
        /*06f0*/ 	.word	0x0001b740


	//   ....[15]....
        /*06f4*/ 	.word	0x0001b7a0


	//   ....[16]....
        /*06f8*/ 	.word	0x000201d0


	//   ....[17]....
        /*06fc*/ 	.word	0x00020200


	//   ....[18]....
        /*0700*/ 	.word	0x00020260


	//   ....[19]....
        /*0704*/ 	.word	0x00020580


	//   ....[20]....
        /*0708*/ 	.word	0x00021b70


	//   ....[21]....
        /*070c*/ 	.word	0x00021b80


	//   ....[22]....
        /*0710*/ 	.word	0x00021bc0


	//   ....[23]....
        /*0714*/ 	.word	0x00021bd0


	//   ....[24]....
        /*0718*/ 	.word	0x00024740


	//   ....[25]....
        /*071c*/ 	.word	0x000248c0


	//   ....[26]....
        /*0720*/ 	.word	0x000248f0


	//   ....[27]....
        /*0724*/ 	.word	0x00024930


	//   ....[28]....
        /*0728*/ 	.word	0x00024990


	//   ....[29]....
        /*072c*/ 	.word	0x000249f0


	//   ....[30]....
        /*0730*/ 	.word	0x00024a40


	//   ....[31]....
        /*0734*/ 	.word	0x00024bf0


	//   ....[32]....
        /*0738*/ 	.word	0x00024c50


	//   ....[33]....
        /*073c*/ 	.word	0x00024c90


	//   ....[34]....
        /*0740*/ 	.word	0x00024cd0


	//   ....[35]....
        /*0744*/ 	.word	0x00024d00


	//   ....[36]....
        /*0748*/ 	.word	0x00024d30


	//   ....[37]....
        /*074c*/ 	.word	0x00024dc0


	//   ....[38]....
        /*0750*/ 	.word	0x00024e20


	//   ....[39]....
        /*0754*/ 	.word	0x00024eb0


	//   ....[40]....
        /*0758*/ 	.word	0x00029bc0


	//   ....[41]....
        /*075c*/ 	.word	0x00029bd0


	//   ....[42]....
        /*0760*/ 	.word	0x00029ce0


	//   ....[43]....
        /*0764*/ 	.word	0x00029d40


	//   ....[44]....
        /*0768*/ 	.word	0x00029d80


	//   ....[45]....
        /*076c*/ 	.word	0x00029dc0


	//   ....[46]....
        /*0770*/ 	.word	0x00029df0


	//   ....[47]....
        /*0774*/ 	.word	0x00029e20


	//   ....[48]....
        /*0778*/ 	.word	0x00029fb0


	//   ....[49]....
        /*077c*/ 	.word	0x0002a010


	//   ....[50]....
        /*0780*/ 	.word	0x0002a050


	//   ....[51]....
        /*0784*/ 	.word	0x0002a090


	//   ....[52]....
        /*0788*/ 	.word	0x0002a0c0


	//   ....[53]....
        /*078c*/ 	.word	0x0002a0f0


	//   ....[54]....
        /*0790*/ 	.word	0x0002a1b0


	//   ....[55]....
        /*0794*/ 	.word	0x0002a1d0


	//   ....[56]....
        /*0798*/ 	.word	0x0002a240


	//   ....[57]....
        /*079c*/ 	.word	0x0002a8d0


	//   ....[58]....
        /*07a0*/ 	.word	0x0002ad30


	//   ....[59]....
        /*07a4*/ 	.word	0x0002add0


	//   ....[60]....
        /*07a8*/ 	.word	0x0002ae70


	//   ....[61]....
        /*07ac*/ 	.word	0x0002af10


	//   ....[62]....
        /*07b0*/ 	.word	0x0002afb0


	//   ....[63]....
        /*07b4*/ 	.word	0x0002b050


	//   ....[64]....
        /*07b8*/ 	.word	0x0002b0f0


	//   ....[65]....
        /*07bc*/ 	.word	0x0002b190


	//   ....[66]....
        /*07c0*/ 	.word	0x0002b280


	//   ....[67]....
        /*07c4*/ 	.word	0x0002b320


	//   ....[68]....
        /*07c8*/ 	.word	0x0002b3c0


	//   ....[69]....
        /*07cc*/ 	.word	0x0002b460


	//   ....[70]....
        /*07d0*/ 	.word	0x0002b500


	//   ....[71]....
        /*07d4*/ 	.word	0x0002b5a0


	//   ....[72]....
        /*07d8*/ 	.word	0x0002b640


	//   ....[73]....
        /*07dc*/ 	.word	0x0002b6e0


	//   ....[74]....
        /*07e0*/ 	.word	0x0002b9e0


	//   ....[75]....
        /*07e4*/ 	.word	0x0002bcc0


	//   ....[76]....
        /*07e8*/ 	.word	0x0002c0e0


	//   ....[77]....
        /*07ec*/ 	.word	0x0002c170


	//   ....[78]....
        /*07f0*/ 	.word	0x0002c210


	//   ....[79]....
        /*07f4*/ 	.word	0x0002c2c0


	//   ....[80]....
        /*07f8*/ 	.word	0x0002c340


	//   ....[81]....
        /*07fc*/ 	.word	0x0002c3c0


	//   ....[82]....
        /*0800*/ 	.word	0x0002c440


	//   ....[83]....
        /*0804*/ 	.word	0x0002c4c0


	//   ....[84]....
        /*0808*/ 	.word	0x0002c550


	//   ....[85]....
        /*080c*/ 	.word	0x0002c600


	//   ....[86]....
        /*0810*/ 	.word	0x0002c680


	//   ....[87]....
        /*0814*/ 	.word	0x0002c700


	//   ....[88]....
        /*0818*/ 	.word	0x0002c780


	//   ....[89]....
        /*081c*/ 	.word	0x0002c800


	//   ....[90]....
        /*0820*/ 	.word	0x0002c870


	//   ....[91]....
        /*0824*/ 	.word	0x0002c910


	//   ....[92]....
        /*0828*/ 	.word	0x0002c9a0


	//   ....[93]....
        /*082c*/ 	.word	0x0002cad0


	//----- nvinfo : EIATTR_REG_RECONFIG
	.align		4
.L_913:
        /*0830*/ 	.byte	0x01, 0x54
	.zero		2


	//----- nvinfo : EIATTR_SYSCALL_OFFSETS
	.align		4
        /*0834*/ 	.byte	0x04, 0x46
        /*0836*/ 	.short	(.L_915 - .L_914)


	//   ....[0]....
.L_914:
        /*0838*/ 	.word	0x00001a50


	//   ....[1]....
        /*083c*/ 	.word	0x00001ba0


	//   ....[2]....
        /*0840*/ 	.word	0x0000ab80


	//   ....[3]....
        /*0844*/ 	.word	0x0000b020


	//   ....[4]....
        /*0848*/ 	.word	0x00026c40


	//   ....[5]....
        /*084c*/ 	.word	0x00026d80


	//   ....[6]....
        /*0850*/ 	.word	0x00026e80


	//----- nvinfo : EIATTR_MBARRIER_INSTR_OFFSETS
	.align		4
.L_915:
        /*0854*/ 	.byte	0x04, 0x39
        /*0856*/ 	.short	(.L_917 - .L_916)


	//   ....[0]....
.L_916:
        /*0858*/ 	.word	0x00000300
        /*085c*/ 	.word	0x000000ff
        /*0860*/ 	.word	0x00036800
        /*0864*/ 	.short	0x0100
        /*0866*/ 	.byte	0x08
	.zero		1


	//   ....[1]....
        /*0868*/ 	.word	0x00000310
        /*086c*/ 	.word	0x000000ff
        /*0870*/ 	.word	0x00036820
        /*0874*/ 	.short	0x0100
        /*0876*/ 	.byte	0x08
	.zero		1


	//   ....[2]....
        /*0878*/ 	.word	0x00000400
        /*087c*/ 	.word	0x000000ff
        /*0880*/ 	.word	0x00036830
        /*0884*/ 	.short	0x0100
        /*0886*/ 	.byte	0x08
	.zero		1


	//   ....[3]....
        /*0888*/ 	.word	0x00000410
        /*088c*/ 	.word	0x000000ff
        /*0890*/ 	.word	0x00036840
        /*0894*/ 	.short	0x0100
        /*0896*/ 	.byte	0x08
	.zero		1


	//   ....[4]....
        /*0898*/ 	.word	0x00000420
        /*089c*/ 	.word	0x000000ff
        /*08a0*/ 	.word	0x00036838
        /*08a4*/ 	.short	0x0100
        /*08a6*/ 	.byte	0x08
	.zero		1


	//   ....[5]....
        /*08a8*/ 	.word	0x00000430
        /*08ac*/ 	.word	0x000000ff
        /*08b0*/ 	.word	0x00036848
        /*08b4*/ 	.short	0x0100
        /*08b6*/ 	.byte	0x08
	.zero		1


	//   ....[6]....
        /*08b8*/ 	.word	0x00000560
        /*08bc*/ 	.word	0x000000ff
        /*08c0*/ 	.word	0x00036850
        /*08c4*/ 	.short	0x0100
        /*08c6*/ 	.byte	0x08
	.zero		1


	//   ....[7]....
        /*08c8*/ 	.word	0x00000570
        /*08cc*/ 	.word	0x000000ff
        /*08d0*/ 	.word	0x00036860
        /*08d4*/ 	.short	0x0100
        /*08d6*/ 	.byte	0x08
	.zero		1


	//   ....[8]....
        /*08d8*/ 	.word	0x00000580
        /*08dc*/ 	.word	0x000000ff
        /*08e0*/ 	.word	0x00036858
        /*08e4*/ 	.short	0x0100
        /*08e6*/ 	.byte	0x08
	.zero		1


	//   ....[9]....
        /*08e8*/ 	.word	0x00000590
        /*08ec*/ 	.word	0x000000ff
        /*08f0*/ 	.word	0x00036868
        /*08f4*/ 	.short	0x0100
        /*08f6*/ 	.byte	0x08
	.zero		1


	//   ....[10]....
        /*08f8*/ 	.word	0x00000680
        /*08fc*/ 	.word	0x000000ff
        /*0900*/ 	.word	0x00036870
        /*0904*/ 	.short	0x0100
        /*0906*/ 	.byte	0x06
	.zero		1


	//   ....[11]....
        /*0908*/ 	.word	0x00000690
        /*090c*/ 	.word	0x000000ff
        /*0910*/ 	.word	0x00036880
        /*0914*/ 	.short	0x0100
        /*0916*/ 	.byte	0x06
	.zero		1


	//   ....[12]....
        /*0918*/ 	.word	0x000006a0
        /*091c*/ 	.word	0x000000ff
        /*0920*/ 	.word	0x00036878
        /*0924*/ 	.short	0x0100
        /*0926*/ 	.byte	0x06
	.zero		1


	//   ....[13]....
        /*0928*/ 	.word	0x000006b0
        /*092c*/ 	.word	0x000000ff
        /*0930*/ 	.word	0x00036888
        /*0934*/ 	.short	0x0100
        /*0936*/ 	.byte	0x06
	.zero		1


	//   ....[14]....
        /*0938*/ 	.word	0x000007e0
        /*093c*/ 	.word	0x000000ff
        /*0940*/ 	.word	0x00036890
        /*0944*/ 	.short	0x0100
        /*0946*/ 	.byte	0x08
	.zero		1


	//   ....[15]....
        /*0948*/ 	.word	0x000007f0
        /*094c*/ 	.word	0x000000ff
        /*0950*/ 	.word	0x000368a0
        /*0954*/ 	.short	0x0100
        /*0956*/ 	.byte	0x08
	.zero		1


	//   ....[16]....
        /*0958*/ 	.word	0x00000800
        /*095c*/ 	.word	0x000000ff
        /*0960*/ 	.word	0x00036898
        /*0964*/ 	.short	0x0100
        /*0966*/ 	.byte	0x08
	.zero		1


	//   ....[17]....
        /*0968*/ 	.word	0x00000810
        /*096c*/ 	.word	0x000000ff
        /*0970*/ 	.word	0x000368a8
        /*0974*/ 	.short	0x0100
        /*0976*/ 	.byte	0x08
	.zero		1


	//   ....[18]....
        /*0978*/ 	.word	0x00000940
        /*097c*/ 	.word	0x000000ff
        /*0980*/ 	.word	0x000368b0
        /*0984*/ 	.short	0x0100
        /*0986*/ 	.byte	0x08
	.zero		1


	//   ....[19]....
        /*0988*/ 	.word	0x00000950
        /*098c*/ 	.word	0x000000ff
        /*0990*/ 	.word	0x000368c0
        /*0994*/ 	.short	0x0100
        /*0996*/ 	.byte	0x08
	.zero		1


	//   ....[20]....
        /*0998*/ 	.word	0x00000960
        /*099c*/ 	.word	0x000000ff
        /*09a0*/ 	.word	0x000368b8
        /*09a4*/ 	.short	0x0100
        /*09a6*/ 	.byte	0x08
	.zero		1


	//   ....[21]....
        /*09a8*/ 	.word	0x00000970
        /*09ac*/ 	.word	0x000000ff
        /*09b0*/ 	.word	0x000368c8
        /*09b4*/ 	.short	0x0100
        /*09b6*/ 	.byte	0x08
	.zero		1


	//   ....[22]....
        /*09b8*/ 	.word	0x000037b0
        /*09bc*/ 	.word	0x00000062
        /*09c0*/ 	.word	0x00036890
        /*09c4*/ 	.short	0x010a
        /*09c6*/ 	.byte	0x3f
	.zero		1


	//   ....[23]....
        /*09c8*/ 	.word	0x00006a20
        /*09cc*/ 	.word	0x00000062
        /*09d0*/ 	.word	0x00036890
        /*09d4*/ 	.short	0x010a
        /*09d6*/ 	.byte	0x3f
	.zero		1


	//   ....[24]....
        /*09d8*/ 	.word	0x00009b10
        /*09dc*/ 	.word	0x00000062
        /*09e0*/ 	.word	0x00036890
        /*09e4*/ 	.short	0x010a
        /*09e6*/ 	.byte	0x3f
	.zero		1


	//   ....[25]....
        /*09e8*/ 	.word	0x00009ee0
        /*09ec*/ 	.word	0x00000028
        /*09f0*/ 	.word	0x00000000
        /*09f4*/ 	.short	0x0101
        /*09f6*/ 	.byte	0x3f
	.zero		1


	//   ....[26]....
        /*09f8*/ 	.word	0x00009f20
        /*09fc*/ 	.word	0x00000062
        /*0a00*/ 	.word	0x000368b0
        /*0a04*/ 	.short	0x010a
        /*0a06*/ 	.byte	0x3f
	.zero		1


	//   ....[27]....
        /*0a08*/ 	.word	0x0000a590
        /*0a0c*/ 	.word	0x00000062
        /*0a10*/ 	.word	0x00000000
        /*0a14*/ 	.short	0x0101
        /*0a16*/ 	.byte	0x3f
	.zero		1


	//   ....[28]....
        /*0a18*/ 	.word	0x0000ac00
        /*0a1c*/ 	.word	0x00000012
        /*0a20*/ 	.word	0x00036800
        /*0a24*/ 	.short	0x010a
        /*0a26*/ 	.byte	0x3f
	.zero		1


	//   ....[29]....
        /*0a28*/ 	.word	0x0000ac50
        /*0a2c*/ 	.word	0x00000012
        /*0a30*/ 	.word	0x00036800
        /*0a34*/ 	.short	0x010a
        /*0a36*/ 	.byte	0x3f
	.zero		1


	//   ....[30]....
        /*0a38*/ 	.word	0x0000bfe0
        /*0a3c*/ 	.word	0x00000012
        /*0a40*/ 	.word	0x00036800
        /*0a44*/ 	.short	0x010a
        /*0a46*/ 	.byte	0x3f
	.zero		1


	//   ....[31]....
        /*0a48*/ 	.word	0x0000f170
        /*0a4c*/ 	.word	0x00000012
        /*0a50*/ 	.word	0x00036800
        /*0a54*/ 	.short	0x010a
        /*0a56*/ 	.byte	0x3f
	.zero		1


	//   ....[32]....
        /*0a58*/ 	.word	0x00011a10
        /*0a5c*/ 	.word	0x00000006
        /*0a60*/ 	.word	0x00036830
        /*0a64*/ 	.short	0x010a
        /*0a66*/ 	.byte	0x3f
	.zero		1


	//   ....[33]....
        /*0a68*/ 	.word	0x00011a90
        /*0a6c*/ 	.word	0x00000006
        /*0a70*/ 	.word	0x00036830
        /*0a74*/ 	.short	0x010a
        /*0a76*/ 	.byte	0x3f
	.zero		1


	//   ....[34]....
        /*0a78*/ 	.word	0x00015410
        /*0a7c*/ 	.word	0x00000006
        /*0a80*/ 	.word	0x00000000
        /*0a84*/ 	.short	0x0101
        /*0a86*/ 	.byte	0x3f
	.zero		1


	//   ....[35]....
        /*0a88*/ 	.word	0x00016f20
        /*0a8c*/ 	.word	0x0000000d
        /*0a90*/ 	.word	0x00036830
        /*0a94*/ 	.short	0x010a
        /*0a96*/ 	.byte	0x3f
	.zero		1


	//   ....[36]....
        /*0a98*/ 	.word	0x00016fa0
        /*0a9c*/ 	.word	0x0000000d
        /*0aa0*/ 	.word	0x00036830
        /*0aa4*/ 	.short	0x010a
        /*0aa6*/ 	.byte	0x3f
	.zero		1


	//   ....[37]....
        /*0aa8*/ 	.word	0x0001a610
        /*0aac*/ 	.word	0x0000000b
        /*0ab0*/ 	.word	0x00036850
        /*0ab4*/ 	.short	0x010a
        /*0ab6*/ 	.byte	0x3f
	.zero		1


	//   ....[38]....
        /*0ab8*/ 	.word	0x0001a660
        /*0abc*/ 	.word	0x0000000b
        /*0ac0*/ 	.word	0x00036850
        /*0ac4*/ 	.short	0x010a
        /*0ac6*/ 	.byte	0x3f
	.zero		1


	//   ....[39]....
        /*0ac8*/ 	.word	0x0001c000
        /*0acc*/ 	.word	0x0000000d
        /*0ad0*/ 	.word	0x00000000
        /*0ad4*/ 	.short	0x0101
        /*0ad6*/ 	.byte	0x3f
	.zero		1


	//   ....[40]....
        /*0ad8*/ 	.word	0x0001c060
        /*0adc*/ 	.word	0x00000007
        /*0ae0*/ 	.word	0x00000000
        /*0ae4*/ 	.short	0x0101
        /*0ae6*/ 	.byte	0x3f
	.zero		1


	//   ....[41]....
        /*0ae8*/ 	.word	0x0001c490
        /*0aec*/ 	.word	0x00000004
        /*0af0*/ 	.word	0x00036830
        /*0af4*/ 	.short	0x010a
        /*0af6*/ 	.byte	0x3f
	.zero		1


	//   ....[42]....
        /*0af8*/ 	.word	0x0001c510
        /*0afc*/ 	.word	0x00000004
        /*0b00*/ 	.word	0x00036830
        /*0b04*/ 	.short	0x010a
        /*0b06*/ 	.byte	0x3f
	.zero		1


	//   ....[43]....
        /*0b08*/ 	.word	0x0001fb80
        /*0b0c*/ 	.word	0x0000000b
        /*0b10*/ 	.word	0x00036850
        /*0b14*/ 	.short	0x010a
        /*0b16*/ 	.byte	0x3f
	.zero		1


	//   ....[44]....
        /*0b18*/ 	.word	0x0001fbd0
        /*0b1c*/ 	.word	0x0000000b
        /*0b20*/ 	.word	0x00036850
        /*0b24*/ 	.short	0x010a
        /*0b26*/ 	.byte	0x3f
	.zero		1


	//   ....[45]....
        /*0b28*/ 	.word	0x00020c10
        /*0b2c*/ 	.word	0x00000014
        /*0b30*/ 	.word	0x00000000
        /*0b34*/ 	.short	0x0101
        /*0b36*/ 	.byte	0x3f
	.zero		1


	//   ....[46]....
        /*0b38*/ 	.word	0x00020c70
        /*0b3c*/ 	.word	0x0000000b
        /*0b40*/ 	.word	0x00000000
        /*0b44*/ 	.short	0x0101
        /*0b46*/ 	.byte	0x3f
	.zero		1


	//   ....[47]....
        /*0b48*/ 	.word	0x00021770
        /*0b4c*/ 	.word	0x0000000b
        /*0b50*/ 	.word	0x00036850
        /*0b54*/ 	.short	0x010a
        /*0b56*/ 	.byte	0x3f
	.zero		1


	//   ....[48]....
        /*0b58*/ 	.word	0x00021810
        /*0b5c*/ 	.word	0x0000000b
        /*0b60*/ 	.word	0x00036850
        /*0b64*/ 	.short	0x010a
        /*0b66*/ 	.byte	0x3f
	.zero		1


	//   ....[49]....
        /*0b68*/ 	.word	0x00021d50
        /*0b6c*/ 	.word	0x0000000c
        /*0b70*/ 	.word	0x00000000
        /*0b74*/ 	.short	0x0101
        /*0b76*/ 	.byte	0x3f
	.zero		1


	//   ....[50]....
        /*0b78*/ 	.word	0x000235f0
        /*0b7c*/ 	.word	0x00000000
        /*0b80*/ 	.word	0x00000000
        /*0b84*/ 	.short	0x0101
        /*0b86*/ 	.byte	0x3f
	.zero		1


	//   ....[51]....
        /*0b88*/ 	.word	0x00025d50
        /*0b8c*/ 	.word	0x00000009
        /*0b90*/ 	.word	0x00036820
        /*0b94*/ 	.short	0x010a
        /*0b96*/ 	.byte	0x3f
	.zero		1


	//   ....[52]....
        /*0b98*/ 	.word	0x00025de0
        /*0b9c*/ 	.word	0x00000005
        /*0ba0*/ 	.word	0x000368a0
        /*0ba4*/ 	.short	0x010a
        /*0ba6*/ 	.byte	0x3f
	.zero		1


	//   ....[53]....
        /*0ba8*/ 	.word	0x00026060
        /*0bac*/ 	.word	0x00000005
        /*0bb0*/ 	.word	0x000368c0
        /*0bb4*/ 	.short	0x010a
        /*0bb6*/ 	.byte	0x3f
	.zero		1


	//   ....[54]....
        /*0bb8*/ 	.word	0x00026400
        /*0bbc*/ 	.word	0x00000006
        /*0bc0*/ 	.word	0x000368a0
        /*0bc4*/ 	.short	0x010a
        /*0bc6*/ 	.byte	0x3f
	.zero		1


	//   ....[55]....
        /*0bc8*/ 	.word	0x00026660
        /*0bcc*/ 	.word	0x00000006
        /*0bd0*/ 	.word	0x000368c0
        /*0bd4*/ 	.short	0x010a
        /*0bd6*/ 	.byte	0x3f
	.zero		1


	//   ....[56]....
        /*0bd8*/ 	.word	0x00027590
        /*0bdc*/ 	.word	0x00000007
        /*0be0*/ 	.word	0x00036840
        /*0be4*/ 	.short	0x010a
        /*0be6*/ 	.byte	0x3f
	.zero		1


	//   ....[57]....
        /*0be8*/ 	.word	0x00027b40
        /*0bec*/ 	.word	0x0000000a
        /*0bf0*/ 	.word	0x00036820
        /*0bf4*/ 	.short	0x010a
        /*0bf6*/ 	.byte	0x3f
	.zero		1


	//   ....[58]....
        /*0bf8*/ 	.word	0x00027e60
        /*0bfc*/ 	.word	0x00000008
        /*0c00*/ 	.word	0x00036840
        /*0c04*/ 	.short	0x010a
        /*0c06*/ 	.byte	0x3f
	.zero		1


	//   ....[59]....
        /*0c08*/ 	.word	0x00028160
        /*0c0c*/ 	.word	0x00000008
        /*0c10*/ 	.word	0x00036860
        /*0c14*/ 	.short	0x010a
        /*0c16*/ 	.byte	0x3f
	.zero		1


	//   ....[60]....
        /*0c18*/ 	.word	0x00028760
        /*0c1c*/ 	.word	0x00000002
        /*0c20*/ 	.word	0x00036840
        /*0c24*/ 	.short	0x010a
        /*0c26*/ 	.byte	0x3f
	.zero		1


	//   ....[61]....
        /*0c28*/ 	.word	0x00028a60
        /*0c2c*/ 	.word	0x00000002
        /*0c30*/ 	.word	0x00036860
        /*0c34*/ 	.short	0x010a
        /*0c36*/ 	.byte	0x3f
	.zero		1


	//   ....[62]....
        /*0c38*/ 	.word	0x00028fe0
        /*0c3c*/ 	.word	0x00000002
        /*0c40*/ 	.word	0x00036840
        /*0c44*/ 	.short	0x010a
        /*0c46*/ 	.byte	0x3f
	.zero		1


	//   ....[63]....
        /*0c48*/ 	.word	0x000292d0
        /*0c4c*/ 	.word	0x00000002
        /*0c50*/ 	.word	0x00036860
        /*0c54*/ 	.short	0x010a
        /*0c56*/ 	.byte	0x3f
	.zero		1


	//   ....[64]....
        /*0c58*/ 	.word	0x000297e0
        /*0c5c*/ 	.word	0x00000003
        /*0c60*/ 	.word	0x00036860
        /*0c64*/ 	.short	0x010a
        /*0c66*/ 	.byte	0x3f
	.zero		1


	//   ....[65]....
        /*0c68*/ 	.word	0x0002a850
        /*0c6c*/ 	.word	0x00000000
        /*0c70*/ 	.word	0x00036820
        /*0c74*/ 	.short	0x010a
        /*0c76*/ 	.byte	0x3f
	.zero		1


	//   ....[66]....
        /*0c78*/ 	.word	0x0002aa20
        /*0c7c*/ 	.word	0x00000006
        /*0c80*/ 	.word	0x00000000
        /*0c84*/ 	.short	0x010a
        /*0c86*/ 	.byte	0x3f
	.zero		1


	//   ....[67]....
        /*0c88*/ 	.word	0x0002aa90
        /*0c8c*/ 	.word	0x00000007
        /*0c90*/ 	.word	0x00000000
        /*0c94*/ 	.short	0x010a
        /*0c96*/ 	.byte	0x3f
	.zero		1


	//   ....[68]....
        /*0c98*/ 	.word	0x0002ab00
        /*0c9c*/ 	.word	0x00000004
        /*0ca0*/ 	.word	0x00000000
        /*0ca4*/ 	.short	0x010a
        /*0ca6*/ 	.byte	0x3f
	.zero		1


	//   ....[69]....
        /*0ca8*/ 	.word	0x0002ab30
        /*0cac*/ 	.word	0x00000003
        /*0cb0*/ 	.word	0x00000000
        /*0cb4*/ 	.short	0x010a
        /*0cb6*/ 	.byte	0x3f
	.zero		1


	//   ....[70]....
        /*0cb8*/ 	.word	0x0002ab90
        /*0cbc*/ 	.word	0x00000062
        /*0cc0*/ 	.word	0x00036890
        /*0cc4*/ 	.short	0x010a
        /*0cc6*/ 	.byte	0x3f
	.zero		1


	//   ....[71]....
        /*0cc8*/ 	.word	0x0002abe0
        /*0ccc*/ 	.word	0x00000062
        /*0cd0*/ 	.word	0x00036890
        /*0cd4*/ 	.short	0x010a
        /*0cd6*/ 	.byte	0x3f
	.zero		1


	//   ....[72]....
        /*0cd8*/ 	.word	0x0002ac30
        /*0cdc*/ 	.word	0x00000062
        /*0ce0*/ 	.word	0x00036890
        /*0ce4*/ 	.short	0x010a
        /*0ce6*/ 	.byte	0x3f
	.zero		1


	//   ....[73]....
        /*0ce8*/ 	.word	0x0002ac80
        /*0cec*/ 	.word	0x00000062
        /*0cf0*/ 	.word	0x000368b0
        /*0cf4*/ 	.short	0x010a
        /*0cf6*/ 	.byte	0x3f
	.zero		1


	//   ....[74]....
        /*0cf8*/ 	.word	0x0002b1d0
        /*0cfc*/ 	.word	0x00000012
        /*0d00*/ 	.word	0x00036800
        /*0d04*/ 	.short	0x010a
        /*0d06*/ 	.byte	0x3f
	.zero		1


	//   ....[75]....
        /*0d08*/ 	.word	0x0002b720
        /*0d0c*/ 	.word	0x00000012
        /*0d10*/ 	.word	0x00036800
        /*0d14*/ 	.short	0x010a
        /*0d16*/ 	.byte	0x3f
	.zero		1


	//   ....[76]....
        /*0d18*/ 	.word	0x0002b770
        /*0d1c*/ 	.word	0x00000006
        /*0d20*/ 	.word	0x00036830
        /*0d24*/ 	.short	0x010a
        /*0d26*/ 	.byte	0x3f
	.zero		1


	//   ....[77]....
        /*0d28*/ 	.word	0x0002b7c0
        /*0d2c*/ 	.word	0x0000000d
        /*0d30*/ 	.word	0x00036830
        /*0d34*/ 	.short	0x010a
        /*0d36*/ 	.byte	0x3f
	.zero		1


	//   ....[78]....
        /*0d38*/ 	.word	0x0002b810
        /*0d3c*/ 	.word	0x0000000b
        /*0d40*/ 	.word	0x00036850
        /*0d44*/ 	.short	0x010a
        /*0d46*/ 	.byte	0x3f
	.zero		1


	//   ....[79]....
        /*0d48*/ 	.word	0x0002b860
        /*0d4c*/ 	.word	0x00000004
        /*0d50*/ 	.word	0x00036830
        /*0d54*/ 	.short	0x010a
        /*0d56*/ 	.byte	0x3f
	.zero		1


	//   ....[80]....
        /*0d58*/ 	.word	0x0002b8b0
        /*0d5c*/ 	.word	0x0000000b
        /*0d60*/ 	.word	0x00036850
        /*0d64*/ 	.short	0x010a
        /*0d66*/ 	.byte	0x3f
	.zero		1


	//   ....[81]....
        /*0d68*/ 	.word	0x0002b900
        /*0d6c*/ 	.word	0x0000000b
        /*0d70*/ 	.word	0x00036850
        /*0d74*/ 	.short	0x010a
        /*0d76*/ 	.byte	0x3f
	.zero		1


	//   ....[82]....
        /*0d78*/ 	.word	0x0002baa0
        /*0d7c*/ 	.word	0x00000009
        /*0d80*/ 	.word	0x00036820
        /*0d84*/ 	.short	0x010a
        /*0d86*/ 	.byte	0x3f
	.zero		1


	//   ....[83]....
        /*0d88*/ 	.word	0x0002baf0
        /*0d8c*/ 	.word	0x00000005
        /*0d90*/ 	.word	0x000368a0
        /*0d94*/ 	.short	0x010a
        /*0d96*/ 	.byte	0x3f
	.zero		1


	//   ....[84]....
        /*0d98*/ 	.word	0x0002bb40
        /*0d9c*/ 	.word	0x00000005
        /*0da0*/ 	.word	0x000368c0
        /*0da4*/ 	.short	0x010a
        /*0da6*/ 	.byte	0x3f
	.zero		1


	//   ....[85]....
        /*0da8*/ 	.word	0x0002bb90
        /*0dac*/ 	.word	0x00000006
        /*0db0*/ 	.word	0x000368a0
        /*0db4*/ 	.short	0x010a
        /*0db6*/ 	.byte	0x3f
	.zero		1


	//   ....[86]....
        /*0db8*/ 	.word	0x0002bbe0
        /*0dbc*/ 	.word	0x00000006
        /*0dc0*/ 	.word	0x000368c0
        /*0dc4*/ 	.short	0x010a
        /*0dc6*/ 	.byte	0x3f
	.zero		1


	//   ....[87]....
        /*0dc8*/ 	.word	0x0002bd80
        /*0dcc*/ 	.word	0x00000007
        /*0dd0*/ 	.word	0x00036840
        /*0dd4*/ 	.short	0x010a
        /*0dd6*/ 	.byte	0x3f
	.zero		1


	//   ....[88]....
        /*0dd8*/ 	.word	0x0002be00
        /*0ddc*/ 	.word	0x00000003
        /*0de0*/ 	.word	0x00036820
        /*0de4*/ 	.short	0x010a
        /*0de6*/ 	.byte	0x3f
	.zero		1


	//   ....[89]....
        /*0de8*/ 	.word	0x0002be50
        /*0dec*/ 	.word	0x00000008
        /*0df0*/ 	.word	0x00036840
        /*0df4*/ 	.short	0x010a
        /*0df6*/ 	.byte	0x3f
	.zero		1


	//   ....[90]....
        /*0df8*/ 	.word	0x0002bea0
        /*0dfc*/ 	.word	0x00000008
        /*0e00*/ 	.word	0x00036860
        /*0e04*/ 	.short	0x010a
        /*0e06*/ 	.byte	0x3f
	.zero		1


	//   ....[91]....
        /*0e08*/ 	.word	0x0002bef0
        /*0e0c*/ 	.word	0x00000002
        /*0e10*/ 	.word	0x00036840
        /*0e14*/ 	.short	0x010a
        /*0e16*/ 	.byte	0x3f
	.zero		1


	//   ....[92]....
        /*0e18*/ 	.word	0x0002bf40
        /*0e1c*/ 	.word	0x00000002
        /*0e20*/ 	.word	0x00036860
        /*0e24*/ 	.short	0x010a
        /*0e26*/ 	.byte	0x3f
	.zero		1


	//   ....[93]....
        /*0e28*/ 	.word	0x0002bf90
        /*0e2c*/ 	.word	0x00000002
        /*0e30*/ 	.word	0x00036840
        /*0e34*/ 	.short	0x010a
        /*0e36*/ 	.byte	0x3f
	.zero		1


	//   ....[94]....
        /*0e38*/ 	.word	0x0002bfe0
        /*0e3c*/ 	.word	0x00000002
        /*0e40*/ 	.word	0x00036860
        /*0e44*/ 	.short	0x010a
        /*0e46*/ 	.byte	0x3f
	.zero		1


	//   ....[95]....
        /*0e48*/ 	.word	0x0002c030
        /*0e4c*/ 	.word	0x00000003
        /*0e50*/ 	.word	0x00036860
        /*0e54*/ 	.short	0x010a
        /*0e56*/ 	.byte	0x3f
	.zero		1


	//   ....[96]....
        /*0e58*/ 	.word	0x0002c9f0
        /*0e5c*/ 	.word	0x00000000
        /*0e60*/ 	.word	0x00036820
        /*0e64*/ 	.short	0x010a
        /*0e66*/ 	.byte	0x3f
	.zero		1


	//   ....[97]....
        /*0e68*/ 	.word	0x0002cb90
        /*0e6c*/ 	.word	0x00000006
        /*0e70*/ 	.word	0x00000000
        /*0e74*/ 	.short	0x010a
        /*0e76*/ 	.byte	0x3f
	.zero		1


	//   ....[98]....
        /*0e78*/ 	.word	0x0002cbe0
        /*0e7c*/ 	.word	0x00000007
        /*0e80*/ 	.word	0x00000000
        /*0e84*/ 	.short	0x010a
        /*0e86*/ 	.byte	0x3f
	.zero		1


	//   ....[99]....
        /*0e88*/ 	.word	0x0002cc30
        /*0e8c*/ 	.word	0x00000004
        /*0e90*/ 	.word	0x00000000
        /*0e94*/ 	.short	0x010a
        /*0e96*/ 	.byte	0x3f
	.zero		1


	//----- nvinfo : EIATTR_NUM_MBARRIERS
	.align		4
.L_917:
        /*0e98*/ 	.byte	0x03, 0x38
        /*0e9a*/ 	.short	0x0016


	//----- nvinfo : EIATTR_EXIT_INSTR_OFFSETS
	.align		4
        /*0e9c*/ 	.byte	0x04, 0x1c
        /*0e9e*/ 	.short	(.L_919 - .L_918)


	//   ....[0]....
.L_918:
        /*0ea0*/ 	.word	0x0002ab80


	//----- nvinfo : EIATTR_MAX_THREADS
	.align		4
.L_919:
        /*0ea4*/ 	.byte	0x04, 0x05
        /*0ea6*/ 	.short	(.L_921 - .L_920)
.L_920:
        /*0ea8*/ 	.word	0x00000180
        /*0eac*/ 	.word	0x00000001
        /*0eb0*/ 	.word	0x00000001


	//----- nvinfo : EIATTR_CRS_STACK_SIZE
	.align		4
.L_921:
        /*0eb4*/ 	.byte	0x04, 0x1e
        /*0eb6*/ 	.short	(.L_923 - .L_922)
.L_922:
        /*0eb8*/ 	.word	0x00000000


	//----- nvinfo : EIATTR_CBANK_PARAM_SIZE
	.align		4
.L_923:
        /*0ebc*/ 	.byte	0x03, 0x19
        /*0ebe*/ 	.short	0x0a70


	//----- nvinfo : EIATTR_PARAM_CBANK
	.align		4
        /*0ec0*/ 	.byte	0x04, 0x0a
        /*0ec2*/ 	.short	(.L_925 - .L_924)
	.align		4
.L_924:
        /*0ec4*/ 	.word	index@(.nv.constant0._ZN7cutlass13device_kernelIN5flash11enable_sm90INS1_16FlashAttnFwdSm90INS1_25CollectiveMainloopFwdSm90ILi2EN4cute5tupleIJNS5_1CILi1EEES8_S8_EEENS6_IJNS7_ILi128EEENS7_ILi112EEENS7_ILi192EEEEEELi192ENS_6half_tEfNS_4arch4Sm90ELb1ELb0ELb0ELb1ELb0ELb1ELb0ELb1ELb1ELb0ELb0ELb0EEENS1_21CollectiveEpilogueFwdINS6_IJSA_SC_SB_EEES9_SE_SG_Li256ELb1ELb0ELb0ELb0EEENS1_36VarlenDynamicPersistentTileSchedulerILi128ELi112ELi256ELi32ELb0ELb0ELb1ELb1ELb1ELb1EEEEEEEEEvNT_6ParamsE)
        /*0ec8*/ 	.short	0x0210
        /*0eca*/ 	.short	0x0a70


	//----- nvinfo : EIATTR_SW_WAR
	.align		4
.L_925:
        /*0ecc*/ 	.byte	0x04, 0x36
        /*0ece*/ 	.short	(.L_927 - .L_926)
.L_926:
        /*0ed0*/ 	.word	0x00000008
.L_927:


//--------------------- .nv.info._ZN7cutlass13device_kernelIN5flash11enable_sm90INS1_16FlashAttnFwdSm90INS1_25CollectiveMainloopFwdSm90ILi2EN4cute5tupleIJNS5_1CILi1EEES8_S8_EEENS6_IJNS7_ILi128EEENS7_ILi176EEESA_EEELi128ENS_6half_tEfNS_4arch4Sm90ELb0ELb0ELb0ELb0ELb0ELb0ELb0ELb1ELb1ELb0ELb0ELb0EEENS1_21CollectiveEpilogueFwdINS6_IJSA_SA_SB_EEES9_SD_SF_Li256ELb0ELb0ELb0ELb0EEENS1_29StaticPersistentTileSchedulerILb0EEEEEEEEEvNT_6ParamsE --------------------------
	.section	.nv.info._ZN7cutlass13device_kernelIN5flash11enable_sm90INS1_16FlashAttnFwdSm90INS1_25CollectiveMainloopFwdSm90ILi2EN4cute5tupleIJNS5_1CILi1EEES8_S8_EEENS6_IJNS7_ILi128EEENS7_ILi176EEESA_EEELi128ENS_6half_tEfNS_4arch4Sm90ELb0ELb0ELb0ELb0ELb0ELb0ELb0ELb1ELb1ELb0ELb0ELb0EEENS1_21CollectiveEpilogueFwdINS6_IJSA_SA_SB_EEES9_SD_SF_Li256ELb0ELb0ELb0ELb0EEENS1_29StaticPersistentTileSchedulerILb0EEEEEEEEEvNT_6ParamsE,"",@"SHT_CUDA_INFO"
	.sectionflags	@""
	.align	4


	//----- nvinfo : EIATTR_CUDA_API_VERSION
	.align		4
        /*0000*/ 	.byte	0x04, 0x37
        /*0002*/ 	.short	(.L_929 - .L_928)
.L_928:
        /*0004*/ 	.word	0x00000082


	//----- nvinfo : EIATTR_KPARAM_INFO
	.align		4
.L_929:
        /*0008*/ 	.byte	0x04, 0x17
        /*000a*/ 	.short	(.L_931 - .L_930)
.L_930:
        /*000c*/ 	.word	0x00000000
        /*0010*/ 	.short	0x0000
        /*0012*/ 	.short	0x0070
        /*0014*/ 	.byte	0x00, 0xf0, 0x01, 0x2e


	//----- nvinfo : EIATTR_SPARSE_MMA_MASK
	.align		4
.L_931:
        /*0018*/ 	.byte	0x03, 0x50
        /*001a*/ 	.short	0x0000


	//----- nvinfo : EIATTR_MAXREG_COUNT
	.align		4
        /*001c*/ 	.byte	0x03, 0x1b
        /*001e*/ 	.short	0x00a8


	//----- nvinfo : EIATTR_NUM_BARRIERS
	.align		4
        /*0020*/ 	.byte	0x02, 0x4c
        /*0022*/ 	.byte	0x10
	.zero		1


	//----- nvinfo : EIATTR_EXTERNS
	.align		4
        /*0024*/ 	.byte	0x04, 0x0f
        /*0026*/ 	.short	(.L_933 - .L_932)


	//   ....[0]....
	.align		4
.L_932:
        /*0028*/ 	.word	index@(__assertfail)


	//----- nvinfo : EIATTR_ANNOTATIONS
	.align		4
.L_933:
        /*002c*/ 	.byte	0x04, 0x55
        /*002e*/ 	.short	(.L_935 - .L_934)


	//   ....[0]....
.L_934:
        /* <DEDUP_REMOVED lines=15> */


	//----- nvinfo : EIATTR_MERCURY_ISA_VERSION
	.align		4
.L_935:
        /*0108*/ 	.byte	0x03, 0x5f
        /*010a*/ 	.short	0x0101


	//----- nvinfo : EIATTR_INT_WARP_WIDE_INSTR_OFFSETS
	.align		4
        /*010c*/ 	.byte	0x04, 0x31
        /*010e*/ 	.short	(.L_937 - .L_936)


	//   ....[0]....
.L_936:
        /*0110*/ 	.word	0x00000190


	//   ....[1]....
        /*0114*/ 	.word	0x000001c0


	//   ....[2]....
        /*0118*/ 	.word	0x000001d0


	//   ....[3]....
        /*011c*/ 	.word	0x0000ccb0


	//   ....[4]....
        /*0120*/ 	.word	0x0000cce0


	//   ....[5]....
        /*0124*/ 	.word	0x0000cdb0


	//----- nvinfo : EIATTR_COOP_GROUP_MASK_REGIDS
	.align		4
.L_937:
        /*0128*/ 	.byte	0x04, 0x29
        /*012a*/ 	.short	(.L_939 - .L_938)


	//   ....[0]....
.L_938:
        /*012c*/ 	.word	0xffffffff


	//   ....[1]....
        /*0130*/ 	.word	0xffffffff


	//   ....[2]....
        /*0134*/ 	.word	0xffffffff


	//   ....[3]....
        /*0138*/ 	.word	0xffffffff


	//   ....[4]....
        /*013c*/ 	.word	0xffffffff


	//   ....[5]....
        /*0140*/ 	.word	0xffffffff


	//   ....[6]....
        /*0144*/ 	.word	0xffffffff


	//   ....[7]....
        /*0148*/ 	.word	0xffffffff


	//   ....[8]....
        /*014c*/ 	.word	0xffffffff


	//   ....[9]....
        /*0150*/ 	.word	0xffffffff


	//   ....[10]....
        /*0154*/ 	.word	0xffffffff


	//   ....[11]....
        /*0158*/ 	.word	0xffffffff


	//   ....[12]....
        /*015c*/ 	.word	0xffffffff


	//   ....[13]....
        /*0160*/ 	.word	0xffffffff


	//   ....[14]....
        /*0164*/ 	.word	0xffffffff


	//   ....[15]....
        /*0168*/ 	.word	0xffffffff


	//   ....[16]....
        /*016c*/ 	.word	0xffffffff


	//   ....[17]....
        /*0170*/ 	.word	0xffffffff


	//   ....[18]....
        /*0174*/ 	.word	0xffffffff


	//   ....[19]....
        /*0178*/ 	.word	0xffffffff


	//   ....[20]....
        /*017c*/ 	.word	0xffffffff


	//   ....[21]....
        /*0180*/ 	.word	0xffffffff


	//   ....[22]....
        /*0184*/ 	.word	0xffffffff


	//   ....[23]....
        /*0188*/ 	.word	0x0500000f


	//   ....[24]....
        /*018c*/ 	.word	0x0500000f


	//----- nvinfo : EIATTR_COOP_GROUP_INSTR_OFFSETS
	.align		4
.L_939:
        /*0190*/ 	.byte	0x04, 0x28
        /*0192*/ 	.short	(.L_941 - .L_940)


	//   ....[0]....
.L_940:
        /*0194*/ 	.word	0x00000070


	//   ....[1]....
        /*0198*/ 	.word	0x000001a0


	//   ....[2]....
        /*019c*/ 	.word	0x000001f0


	//   ....[3]....
        /*01a0*/ 	.word	0x000003e0


	//   ....[4]....
        /*01a4*/ 	.word	0x00000540


	//   ....[5]....
        /*01a8*/ 	.word	0x00000660


	//   ....[6]....
        /*01ac*/ 	.word	0x000007c0


	//   ....[7]....
        /*01b0*/ 	.word	0x00000dc0


	//   ....[8]....
        /*01b4*/ 	.word	0x00004570


	//   ....[9]....
        /*01b8*/ 	.word	0x000045f0


	//   ....[10]....
        /*01bc*/ 	.word	0x00004d60


	//   ....[11]....
        /*01c0*/ 	.word	0x00004df0


	//   ....[12]....
        /*01c4*/ 	.word	0x00008f60


	//   ....[13]....
        /*01c8*/ 	.word	0x00008f90


	//   ....[14]....
        /*01cc*/ 	.word	0x00009a10


	//   ....[15]....
        /*01d0*/ 	.word	0x00009a80


	//   ....[16]....
        /*01d4*/ 	.word	0x0000af40


	//   ....[17]....
        /*01d8*/ 	.word	0x0000af80


	//   ....[18]....
        /*01dc*/ 	.word	0x0000b100


	//   ....[19]....
        /*01e0*/ 	.word	0x0000b130


	//   ....[20]....
        /*01e4*/ 	.word	0x0000c180


	//   ....[21]....
        /*01e8*/ 	.word	0x0000c450


	//   ....[22]....
        /*01ec*/ 	.word	0x0000f0a0


	//   ....[23]....
        /*01f0*/ 	.word	0x0000f5a0


	//   ....[24]....
        /*01f4*/ 	.word	0x0000fa40


	//----- nvinfo : EIATTR_REG_RECONFIG
	.align		4
.L_941:
        /*01f8*/ 	.byte	0x01, 0x54
	.zero		2


	//----- nvinfo : EIATTR_SYSCALL_OFFSETS
	.align		4
        /*01fc*/ 	.byte	0x04, 0x46
        /*01fe*/ 	.short	(.L_943 - .L_942)


	//   ....[0]....
.L_942:
        /*0200*/ 	.word	0x00001140


	//   ....[1]....
        /*0204*/ 	.word	0x0000c8c0


	//   ....[2]....
        /*0208*/ 	.word	0x0000ca00


	//   ....[3]....
        /*020c*/ 	.word	0x0000cb00


	//----- nvinfo : EIATTR_MBARRIER_INSTR_OFFSETS
	.align		4
.L_943:
        /*0210*/ 	.byte	0x04, 0x39
        /*0212*/ 	.short	(.L_945 - .L_944)


	//   ....[0]....
.L_944:
        /*0214*/ 	.word	0x00000290
        /*0218*/ 	.word	0x000000ff
        /*021c*/ 	.word	0x00034800
        /*0220*/ 	.short	0x0100
        /*0222*/ 	.byte	0x06
	.zero		1


	//   ....[1]....
        /*0224*/ 	.word	0x000002a0
        /*0228*/ 	.word	0x000000ff
        /*022c*/ 	.word	0x00034820
        /*0230*/ 	.short	0x0100
        /*0232*/ 	.byte	0x06
	.zero		1


	//   ....[2]....
        /*0234*/ 	.word	0x00000390
        /*0238*/ 	.word	0x000000ff
        /*023c*/ 	.word	0x00034830
        /*0240*/ 	.short	0x0100
        /*0242*/ 	.byte	0x08
	.zero		1


	//   ....[3]....
        /*0244*/ 	.word	0x000003a0
        /*0248*/ 	.word	0x000000ff
        /*024c*/ 	.word	0x00034840
        /*0250*/ 	.short	0x0100
        /*0252*/ 	.byte	0x08
	.zero		1


	//   ....[4]....
        /*0254*/ 	.word	0x000003b0
        /*0258*/ 	.word	0x000000ff
        /*025c*/ 	.word	0x00034838
        /*0260*/ 	.short	0x0100
        /*0262*/ 	.byte	0x08
	.zero		1


	//   ....[5]....
        /*0264*/ 	.word	0x000003c0
        /*0268*/ 	.word	0x000000ff
        /*026c*/ 	.word	0x00034848
        /*0270*/ 	.short	0x0100
        /*0272*/ 	.byte	0x08
	.zero		1


	//   ....[6]....
        /*0274*/ 	.word	0x000004f0
        /*0278*/ 	.word	0x000000ff
        /*027c*/ 	.word	0x00034850
        /*0280*/ 	.short	0x0100
        /*0282*/ 	.byte	0x08
	.zero		1


	//   ....[7]....
        /*0284*/ 	.word	0x00000500
        /*0288*/ 	.word	0x000000ff
        /*028c*/ 	.word	0x00034860
        /*0290*/ 	.short	0x0100
        /*0292*/ 	.byte	0x08
	.zero		1


	//   ....[8]....
        /*0294*/ 	.word	0x00000510
        /*0298*/ 	.word	0x000000ff
        /*029c*/ 	.word	0x00034858
        /*02a0*/ 	.short	0x0100
        /*02a2*/ 	.byte	0x08
	.zero		1


	//   ....[9]....
        /*02a4*/ 	.word	0x00000520
        /*02a8*/ 	.word	0x000000ff
        /*02ac*/ 	.word	0x00034868
        /*02b0*/ 	.short	0x0100
        /*02b2*/ 	.byte	0x08
	.zero		1


	//   ....[10]....
        /*02b4*/ 	.word	0x00000610
        /*02b8*/ 	.word	0x000000ff
        /*02bc*/ 	.word	0x00034870
        /*02c0*/ 	.short	0x0100
        /*02c2*/ 	.byte	0x06
	.zero		1


	//   ....[11]....
        /*02c4*/ 	.word	0x00000620
        /*02c8*/ 	.word	0x000000ff
        /*02cc*/ 	.word	0x00034880
        /*02d0*/ 	.short	0x0100
        /*02d2*/ 	.byte	0x06
	.zero		1


	//   ....[12]....
        /*02d4*/ 	.word	0x00000630
        /*02d8*/ 	.word	0x000000ff
        /*02dc*/ 	.word	0x00034878
        /*02e0*/ 	.short	0x0100
        /*02e2*/ 	.byte	0x06
	.zero		1


	//   ....[13]....
        /*02e4*/ 	.word	0x00000640
        /*02e8*/ 	.word	0x000000ff
        /*02ec*/ 	.word	0x00034888
        /*02f0*/ 	.short	0x0100
        /*02f2*/ 	.byte	0x06
	.zero		1


	//   ....[14]....
        /*02f4*/ 	.word	0x00000770
        /*02f8*/ 	.word	0x000000ff
        /*02fc*/ 	.word	0x00034890
        /*0300*/ 	.short	0x0100
        /*0302*/ 	.byte	0x08
	.zero		1


	//   ....[15]....
        /*0304*/ 	.word	0x00000780
        /*0308*/ 	.word	0x000000ff
        /*030c*/ 	.word	0x000348a0
        /*0310*/ 	.short	0x0100
        /*0312*/ 	.byte	0x08
	.zero		1


	//   ....[16]....
        /*0314*/ 	.word	0x00000790
        /*0318*/ 	.word	0x000000ff
        /*031c*/ 	.word	0x00034898
        /*0320*/ 	.short	0x0100
        /*0322*/ 	.byte	0x08
	.zero		1


	//   ....[17]....
        /*0324*/ 	.word	0x000007a0
        /*0328*/ 	.word	0x000000ff
        /*032c*/ 	.word	0x000348a8
        /*0330*/ 	.short	0x0100
        /*0332*/ 	.byte	0x08
	.zero		1


	//   ....[18]....
        /*0334*/ 	.word	0x000008d0
        /*0338*/ 	.word	0x000000ff
        /*033c*/ 	.word	0x000348b0
        /*0340*/ 	.short	0x0100
        /*0342*/ 	.byte	0x08
	.zero		1


	//   ....[19]....
        /*0344*/ 	.word	0x000008e0
        /*0348*/ 	.word	0x000000ff
        /*034c*/ 	.word	0x000348c0
        /*0350*/ 	.short	0x0100
        /*0352*/ 	.byte	0x08
	.zero		1


	//   ....[20]....
        /*0354*/ 	.word	0x000008f0
        /*0358*/ 	.word	0x000000ff
        /*035c*/ 	.word	0x000348b8
        /*0360*/ 	.short	0x0100
        /*0362*/ 	.byte	0x08
	.zero		1


	//   ....[21]....
        /*0364*/ 	.word	0x00000900
        /*0368*/ 	.word	0x000000ff
        /*036c*/ 	.word	0x000348c8
        /*0370*/ 	.short	0x0100
        /*0372*/ 	.byte	0x08
	.zero		1


	//   ....[22]....
        /*0374*/ 	.word	0x000011c0
        /*0378*/ 	.word	0x000000ff
        /*037c*/ 	.word	0x00034800
        /*0380*/ 	.short	0x010a
        /*0382*/ 	.byte	0x27
	.zero		1


	//   ....[23]....
        /*0384*/ 	.word	0x00001240
        /*0388*/ 	.word	0x0000000c
        /*038c*/ 	.word	0x00034830
        /*0390*/ 	.short	0x010a
        /*0392*/ 	.byte	0x3f
	.zero		1


	//   ....[24]....
        /*0394*/ 	.word	0x000012c0
        /*0398*/ 	.word	0x0000000c
        /*039c*/ 	.word	0x00034830
        /*03a0*/ 	.short	0x010a
        /*03a2*/ 	.byte	0x3f
	.zero		1


	//   ....[25]....
        /*03a4*/ 	.word	0x00005160
        /*03a8*/ 	.word	0x00000028
        /*03ac*/ 	.word	0x00000000
        /*03b0*/ 	.short	0x0101
        /*03b2*/ 	.byte	0x3f
	.zero		1


	//   ....[26]....
        /*03b4*/ 	.word	0x00006380
        /*03b8*/ 	.word	0x000000ff
        /*03bc*/ 	.word	0x00034830
        /*03c0*/ 	.short	0x010a
        /*03c2*/ 	.byte	0x06
	.zero		1


	//   ....[27]....
        /*03c4*/ 	.word	0x000063c0
        /*03c8*/ 	.word	0x000000ff
        /*03cc*/ 	.word	0x00034830
        /*03d0*/ 	.short	0x010a
        /*03d2*/ 	.byte	0x06
	.zero		1


	//   ....[28]....
        /*03d4*/ 	.word	0x00008b00
        /*03d8*/ 	.word	0x000000ff
        /*03dc*/ 	.word	0x00034850
        /*03e0*/ 	.short	0x010a
        /*03e2*/ 	.byte	0x06
	.zero		1


	//   ....[29]....
        /*03e4*/ 	.word	0x00008b40
        /*03e8*/ 	.word	0x000000ff
        /*03ec*/ 	.word	0x00034850
        /*03f0*/ 	.short	0x010a
        /*03f2*/ 	.byte	0x06
	.zero		1


	//   ....[30]....
        /*03f4*/ 	.word	0x0000a5f0
        /*03f8*/ 	.word	0x00000085
        /*03fc*/ 	.word	0x00000000
        /*0400*/ 	.short	0x0101
        /*0402*/ 	.byte	0x3f
	.zero		1


	//   ....[31]....
        /*0404*/ 	.word	0x0000a7e0
        /*0408*/ 	.word	0x00000083
        /*040c*/ 	.word	0x00000000
        /*0410*/ 	.short	0x0101
        /*0412*/ 	.byte	0x3f
	.zero		1


	//   ....[32]....
        /*0414*/ 	.word	0x0000aeb0
        /*0418*/ 	.word	0x000000ff
        /*041c*/ 	.word	0x00034850
        /*0420*/ 	.short	0x010a
        /*0422*/ 	.byte	0x07
	.zero		1


	//   ....[33]....
        /*0424*/ 	.word	0x0000aef0
        /*0428*/ 	.word	0x000000ff
        /*042c*/ 	.word	0x00034850
        /*0430*/ 	.short	0x010a
        /*0432*/ 	.byte	0x07
	.zero		1


	//   ....[34]....
        /*0434*/ 	.word	0x0000ba20
        /*0438*/ 	.word	0x00000008
        /*043c*/ 	.word	0x00000000
        /*0440*/ 	.short	0x0101
        /*0442*/ 	.byte	0x3f
	.zero		1


	//   ....[35]....
        /*0444*/ 	.word	0x0000c330
        /*0448*/ 	.word	0x000000ff
        /*044c*/ 	.word	0x00000000
        /*0450*/ 	.short	0x0101
        /*0452*/ 	.byte	0x06
	.zero		1


	//   ....[36]....
        /*0454*/ 	.word	0x0000d0f0
        /*0458*/ 	.word	0x00000006
        /*045c*/ 	.word	0x00034840
        /*0460*/ 	.short	0x010a
        /*0462*/ 	.byte	0x3f
	.zero		1


	//   ....[37]....
        /*0464*/ 	.word	0x0000d570
        /*0468*/ 	.word	0x00000009
        /*046c*/ 	.word	0x00034820
        /*0470*/ 	.short	0x010a
        /*0472*/ 	.byte	0x3f
	.zero		1


	//   ....[38]....
        /*0474*/ 	.word	0x0000d850
        /*0478*/ 	.word	0x00000002
        /*047c*/ 	.word	0x00034840
        /*0480*/ 	.short	0x010a
        /*0482*/ 	.byte	0x3f
	.zero		1


	//   ....[39]....
        /*0484*/ 	.word	0x0000dad0
        /*0488*/ 	.word	0x00000002
        /*048c*/ 	.word	0x00000060
        /*0490*/ 	.short	0x010a
        /*0492*/ 	.byte	0x3f
	.zero		1


	//   ....[40]....
        /*0494*/ 	.word	0x0000e010
        /*0498*/ 	.word	0x00000002
        /*049c*/ 	.word	0x00034840
        /*04a0*/ 	.short	0x010a
        /*04a2*/ 	.byte	0x3f
	.zero		1


	//   ....[41]....
        /*04a4*/ 	.word	0x0000e290
        /*04a8*/ 	.word	0x00000002
        /*04ac*/ 	.word	0x00000060
        /*04b0*/ 	.short	0x010a
        /*04b2*/ 	.byte	0x3f
	.zero		1


	//   ....[42]....
        /*04b4*/ 	.word	0x0000e6f0
        /*04b8*/ 	.word	0x00000002
        /*04bc*/ 	.word	0x00034840
        /*04c0*/ 	.short	0x010a
        /*04c2*/ 	.byte	0x3f
	.zero		1


	//   ....[43]....
        /*04c4*/ 	.word	0x0000e980
        /*04c8*/ 	.word	0x00000002
        /*04cc*/ 	.word	0x00000060
        /*04d0*/ 	.short	0x010a
        /*04d2*/ 	.byte	0x3f
	.zero		1


	//   ....[44]....
        /*04d4*/ 	.word	0x0000ecb0
        /*04d8*/ 	.word	0x00000003
        /*04dc*/ 	.word	0x00034860
        /*04e0*/ 	.short	0x010a
        /*04e2*/ 	.byte	0x3f
	.zero		1


	//   ....[45]....
        /*04e4*/ 	.word	0x0000f020
        /*04e8*/ 	.word	0x00000000
        /*04ec*/ 	.word	0x00034820
        /*04f0*/ 	.short	0x010a
        /*04f2*/ 	.byte	0x3f
	.zero		1


	//   ....[46]....
        /*04f4*/ 	.word	0x0000f1e0
        /*04f8*/ 	.word	0x00000006
        /*04fc*/ 	.word	0x00000000
        /*0500*/ 	.short	0x010a
        /*0502*/ 	.byte	0x3f
	.zero		1


	//   ....[47]....
        /*0504*/ 	.word	0x0000f250
        /*0508*/ 	.word	0x00000003
        /*050c*/ 	.word	0x00000000
        /*0510*/ 	.short	0x010a
        /*0512*/ 	.byte	0x3f
	.zero		1


	//   ....[48]....
        /*0514*/ 	.word	0x0000f2b0
        /*0518*/ 	.word	0x00000010
        /*051c*/ 	.word	0x00000000
        /*0520*/ 	.short	0x010a
        /*0522*/ 	.byte	0x3f
	.zero		1


	//   ....[49]....
        /*0524*/ 	.word	0x0000f2e0
        /*0528*/ 	.word	0x00000003
        /*052c*/ 	.word	0x00000000
        /*0530*/ 	.short	0x010a
        /*0532*/ 	.byte	0x3f
	.zero		1


	//   ....[50]....
        /*0534*/ 	.word	0x0000f350
        /*0538*/ 	.word	0x00000003
        /*053c*/ 	.word	0x00034800
        /*0540*/ 	.short	0x010a
        /*0542*/ 	.byte	0x3f
	.zero		1


	//   ....[51]....
        /*0544*/ 	.word	0x0000f3a0
        /*0548*/ 	.word	0x0000000c
        /*054c*/ 	.word	0x00034830
        /*0550*/ 	.short	0x010a
        /*0552*/ 	.byte	0x3f
	.zero		1


	//   ....[52]....
        /*0554*/ 	.word	0x0000f400
        /*0558*/ 	.word	0x0000000b
        /*055c*/ 	.word	0x00034830
        /*0560*/ 	.short	0x010a
        /*0562*/ 	.byte	0x3f
	.zero		1


	//   ....[53]....
        /*0564*/ 	.word	0x0000f460
        /*0568*/ 	.word	0x0000000b
        /*056c*/ 	.word	0x00034850
        /*0570*/ 	.short	0x010a
        /*0572*/ 	.byte	0x3f
	.zero		1


	//   ....[54]....
        /*0574*/ 	.word	0x0000f4c0
        /*0578*/ 	.word	0x00000003
        /*057c*/ 	.word	0x00034850
        /*0580*/ 	.short	0x010a
        /*0582*/ 	.byte	0x3f
	.zero		1


	//   ....[55]....
        /*0584*/ 	.word	0x0000f660
        /*0588*/ 	.word	0x00000006
        /*058c*/ 	.word	0x00034840
        /*0590*/ 	.short	0x010a
        /*0592*/ 	.byte	0x3f
	.zero		1


	//   ....[56]....
        /*0594*/ 	.word	0x0000f6e0
        /*0598*/ 	.word	0x00000007
        /*059c*/ 	.word	0x00034820
        /*05a0*/ 	.short	0x010a
        /*05a2*/ 	.byte	0x3f
	.zero		1


	//   ....[57]....
        /*05a4*/ 	.word	0x0000f730
        /*05a8*/ 	.word	0x00000002
        /*05ac*/ 	.word	0x00034840
        /*05b0*/ 	.short	0x010a
        /*05b2*/ 	.byte	0x3f
	.zero		1


	//   ....[58]....
        /*05b4*/ 	.word	0x0000f780
        /*05b8*/ 	.word	0x00000002
        /*05bc*/ 	.word	0x00000060
        /*05c0*/ 	.short	0x010a
        /*05c2*/ 	.byte	0x3f
	.zero		1


	//   ....[59]....
        /*05c4*/ 	.word	0x0000f7d0
        /*05c8*/ 	.word	0x00000002
        /*05cc*/ 	.word	0x00034840
        /*05d0*/ 	.short	0x010a
        /*05d2*/ 	.byte	0x3f
	.zero		1


	//   ....[60]....
        /*05d4*/ 	.word	0x0000f820
        /*05d8*/ 	.word	0x00000002
        /*05dc*/ 	.word	0x00000060
        /*05e0*/ 	.short	0x010a
        /*05e2*/ 	.byte	0x3f
	.zero		1


	//   ....[61]....
        /*05e4*/ 	.word	0x0000f870
        /*05e8*/ 	.word	0x00000002
        /*05ec*/ 	.word	0x00034840
        /*05f0*/ 	.short	0x010a
        /*05f2*/ 	.byte	0x3f
	.zero		1


	//   ....[62]....
        /*05f4*/ 	.word	0x0000f8c0
        /*05f8*/ 	.word	0x00000002
        /*05fc*/ 	.word	0x00000060
        /*0600*/ 	.short	0x010a
        /*0602*/ 	.byte	0x3f
	.zero		1


	//   ....[63]....
        /*0604*/ 	.word	0x0000f910
        /*0608*/ 	.word	0x00000003
        /*060c*/ 	.word	0x00034860
        /*0610*/ 	.short	0x010a
        /*0612*/ 	.byte	0x3f
	.zero		1


	//   ....[64]....
        /*0614*/ 	.word	0x0000f960
        /*0618*/ 	.word	0x00000000
        /*061c*/ 	.word	0x00034820
        /*0620*/ 	.short	0x010a
        /*0622*/ 	.byte	0x3f
	.zero		1


	//   ....[65]....
        /*0624*/ 	.word	0x0000fb00
        /*0628*/ 	.word	0x00000006
        /*062c*/ 	.word	0x00000000
        /*0630*/ 	.short	0x010a
        /*0632*/ 	.byte	0x3f
	.zero		1


	//   ....[66]....
        /*0634*/ 	.word	0x0000fb50
        /*0638*/ 	.word	0x00000003
        /*063c*/ 	.word	0x00000000
        /*0640*/ 	.short	0x010a
        /*0642*/ 	.byte	0x3f
	.zero		1


	//   ....[67]....
        /*0644*/ 	.word	0x0000fba0
        /*0648*/ 	.word	0x00000010
        /*064c*/ 	.word	0x00000000
        /*0650*/ 	.short	0x010a
        /*0652*/ 	.byte	0x3f
	.zero		1


	//----- nvinfo : EIATTR_NUM_MBARRIERS
	.align		4
.L_945:
        /*0654*/ 	.byte	0x03, 0x38
        /*0656*/ 	.short	0x0016


	//----- nvinfo : EIATTR_EXIT_INSTR_OFFSETS
	.align		4
        /*0658*/ 	.byte	0x04, 0x1c
        /*065a*/ 	.short	(.L_947 - .L_946)


	//   ....[0]....
.L_946:
        /*065c*/ 	.word	0x00000a50


	//   ....[1]....
        /*0660*/ 	.word	0x0000c410


	//   ....[2]....
        /*0664*/ 	.word	0x0000c470


	//   ....[3]....
        /*0668*/ 	.word	0x0000f330


	//----- nvinfo : EIATTR_MAX_THREADS
	.align		4
.L_947:
        /*066c*/ 	.byte	0x04, 0x05
        /*066e*/ 	.short	(.L_949 - .L_948)
.L_948:
        /*0670*/ 	.word	0x00000180
        /*0674*/ 	.word	0x00000001
        /*0678*/ 	.word	0x00000001


	//----- nvinfo : EIATTR_CRS_STACK_SIZE
	.align		4
.L_949:
        /*067c*/ 	.byte	0x04, 0x1e
        /*067e*/ 	.short	(.L_951 - .L_950)
.L_950:
        /*0680*/ 	.word	0x00000000


	//----- nvinfo : EIATTR_CBANK_PARAM_SIZE
	.align		4
.L_951:
        /*0684*/ 	.byte	0x03, 0x19
        /*0686*/ 	.short	0x0bf0


	//----- nvinfo : EIATTR_PARAM_CBANK
	.align		4
        /*0688*/ 	.byte	0x04, 0x0a
        /*068a*/ 	.short	(.L_953 - .L_952)
	.align		4
.L_952:
        /*068c*/ 	.word	index@(.nv.constant0._ZN7cutlass13device_kernelIN5flash11enable_sm90INS1_16FlashAttnFwdSm90INS1_25CollectiveMainloopFwdSm90ILi2EN4cute5tupleIJNS5_1CILi1EEES8_S8_EEENS6_IJNS7_ILi128EEENS7_ILi176EEESA_EEELi128ENS_6half_tEfNS_4arch4Sm90ELb0ELb0ELb0ELb0ELb0ELb0ELb0ELb1ELb1ELb0ELb0ELb0EEENS1_21CollectiveEpilogueFwdINS6_IJSA_SA_SB_EEES9_SD_SF_Li256ELb0ELb0ELb0ELb0EEENS1_29StaticPersistentTileSchedulerILb0EEEEEEEEEvNT_6ParamsE)
        /*0690*/ 	.short	0x0210
        /*0692*/ 	.short	0x0bf0


	//----- nvinfo : EIATTR_SW_WAR
	.align		4
.L_953:
        /*0694*/ 	.byte	0x04, 0x36
        /*0696*/ 	.short	(.L_955 - .L_954)
.L_954:
        /*0698*/ 	.word	0x00000008
.L_955:


//--------------------- .nv.info._ZN7cutlass13device_kernelIN5flash11enable_sm90INS1_16FlashAttnFwdSm90INS1_25CollectiveMainloopFwdSm90ILi2EN4cute5tupleIJNS5_1CILi2EEENS7_ILi1EEES9_EEENS6_IJNS7_ILi128EEENS7_ILi176EEESB_EEELi128ENS_6half_tEfNS_4arch4Sm90ELb0ELb0ELb0ELb0ELb0ELb0ELb0ELb1ELb1ELb0ELb0ELb0EEENS1_21CollectiveEpilogueFwdINS6_IJSB_SB_SC_EEESA_SE_SG_Li256ELb0ELb0ELb0ELb0EEENS1_29StaticPersistentTileSchedulerILb0EEEEEEEEEvNT_6ParamsE --------------------------
	.section	.nv.info._ZN7cutlass13device_kernelIN5flash11enable_sm90INS1_16FlashAttnFwdSm90INS1_25CollectiveMainloopFwdSm90ILi2EN4cute5tupleIJNS5_1CILi2EEENS7_ILi1EEES9_EEENS6_IJNS7_ILi128EEENS7_ILi176EEESB_EEELi128ENS_6half_tEfNS_4arch4Sm90ELb0ELb0ELb0ELb0ELb0ELb0ELb0ELb1ELb1ELb0ELb0ELb0EEENS1_21CollectiveEpilogueFwdINS6_IJSB_SB_SC_EEESA_SE_SG_Li256ELb0ELb0ELb0ELb0EEENS1_29StaticPersistentTileSchedulerILb0EEEEEEEEEvNT_6ParamsE,"",@"SHT_CUDA_INFO"
	.sectionflags	@""
	.align	4


	//----- nvinfo : EIATTR_CUDA_API_VERSION
	.align		4
        /*0000*/ 	.byte	0x04, 0x37
        /*0002*/ 	.short	(.L_957 - .L_956)
.L_956:
        /*0004*/ 	.word	0x00000082


	//----- nvinfo : EIATTR_KPARAM_INFO
	.align		4
.L_957:
        /*0008*/ 	.byte	0x04, 0x17
        /*000a*/ 	.short	(.L_959 - .L_958)
.L_958:
        /*000c*/ 	.word	0x00000000
        /*0010*/ 	.short	0x0000
        /*0012*/ 	.short	0x0070
        /*0014*/ 	.byte	0x00, 0xf0, 0x01, 0x2e


	//----- nvinfo : EIATTR_SPARSE_MMA_MASK
	.align		4
.L_959:
        /*0018*/ 	.byte	0x03, 0x50
        /*001a*/ 	.short	0x0000


	//----- nvinfo : EIATTR_MAXREG_COUNT
	.align		4
        /*001c*/ 	.byte	0x03, 0x1b
        /*001e*/ 	.short	0x00a8


	//----- nvinfo : EIATTR_NUM_BARRIERS
	.align		4
        /*0020*/ 	.byte	0x02, 0x4c
        /*0022*/ 	.byte	0x10
	.zero		1


	//----- nvinfo : EIATTR_EXTERNS
	.align		4
        /*0024*/ 	.byte	0x04, 0x0f
        /*0026*/ 	.short	(.L_961 - .L_960)


	//   ....[0]....
	.align		4
.L_960:
        /*0028*/ 	.word	index@(__assertfail)


	//----- nvinfo : EIATTR_ANNOTATIONS
	.align		4
.L_961:
        /*002c*/ 	.byte	0x04, 0x55
        /*002e*/ 	.short	(.L_963 - .L_962)


	//   ....[0]....
.L_962:
        /* <DEDUP_REMOVED lines=23> */


	//----- nvinfo : EIATTR_MERCURY_ISA_VERSION
	.align		4
.L_963:
        /*0190*/ 	.byte	0x03, 0x5f
        /*0192*/ 	.short	0x0101


	//----- nvinfo : EIATTR_INT_WARP_WIDE_INSTR_OFFSETS
	.align		4
        /*0194*/ 	.byte	0x04, 0x31
        /*0196*/ 	.short	(.L_965 - .L_964)


	//   ....[0]....
.L_964:
        /*0198*/ 	.word	0x00000180


	//   ....[1]....
        /*019c*/ 	.word	0x00000220


	//   ....[2]....
        /*01a0*/ 	.word	0x00000290


	//   ....[3]....
        /*01a4*/ 	.word	0x0000cfe0


	//   ....[4]....
        /*01a8*/ 	.word	0x0000d010


	//   ....[5]....
        /*01ac*/ 	.word	0x0000d0f0


	//----- nvinfo : EIATTR_COOP_GROUP_MASK_REGIDS
	.align		4
.L_965:
        /*01b0*/ 	.byte	0x04, 0x29
        /*01b2*/ 	.short	(.L_967 - .L_966)


	//   ....[0]....
.L_966:
        /*01b4*/ 	.word	0xffffffff


	//   ....[1]....
        /*01b8*/ 	.word	0xffffffff


	//   ....[2]....
        /*01bc*/ 	.word	0xffffffff


	//   ....[3]....
        /*01c0*/ 	.word	0xffffffff


	//   ....[4]....
        /*01c4*/ 	.word	0xffffffff


	//   ....[5]....
        /*01c8*/ 	.word	0xffffffff


	//   ....[6]....
        /*01cc*/ 	.word	0xffffffff


	//   ....[7]....
        /*01d0*/ 	.word	0xffffffff


	//   ....[8]....
        /*01d4*/ 	.word	0xffffffff


	//   ....[9]....
        /*01d8*/ 	.word	0xffffffff


	//   ....[10]....
        /*01dc*/ 	.word	0xffffffff


	//   ....[11]....
        /*01e0*/ 	.word	0xffffffff


	//   ....[12]....
        /*01e4*/ 	.word	0xffffffff


	//   ....[13]....
        /*01e8*/ 	.word	0xffffffff


	//   ....[14]....
        /*01ec*/ 	.word	0xffffffff


	//   ....[15]....
        /*01f0*/ 	.word	0xffffffff


	//   ....[16]....
        /*01f4*/ 	.word	0xffffffff


	//   ....[17]....
        /*01f8*/ 	.word	0xffffffff


	//   ....[18]....
        /*01fc*/ 	.word	0xffffffff


	//   ....[19]....
        /*0200*/ 	.word	0xffffffff


	//   ....[20]....
        /*0204*/ 	.word	0xffffffff


	//   ....[21]....
        /*0208*/ 	.word	0xffffffff


	//   ....[22]....
        /*020c*/ 	.word	0xffffffff


	//   ....[23]....
        /*0210*/ 	.word	0xffffffff


	//   ....[24]....
        /*0214*/ 	.word	0x0500000f


	//   ....[25]....
        /*0218*/ 	.word	0x0500000f


	//----- nvinfo : EIATTR_COOP_GROUP_INSTR_OFFSETS
	.align		4
.L_967:
        /*021c*/ 	.byte	0x04, 0x28
        /*021e*/ 	.short	(.L_969 - .L_968)


	//   ....[0]....
.L_968:
        /*0220*/ 	.word	0x00000060


	//   ....[1]....
        /*0224*/ 	.word	0x00000190


	//   ....[2]....
        /*0228*/ 	.word	0x00000230


	//   ....[3]....
        /*022c*/ 	.word	0x00000410


	//   ....[4]....
        /*0230*/ 	.word	0x00000640


	//   ....[5]....
        /*0234*/ 	.word	0x00000890


	//   ....[6]....
        /*0238*/ 	.word	0x00000b10


	//   ....[7]....
        /*023c*/ 	.word	0x00000e30


	//   ....[8]....
        /*0240*/ 	.word	0x000012d0


	//   ....[9]....
        /*0244*/ 	.word	0x00004a50


	//   ....[10]....
        /*0248*/ 	.word	0x00004b10


	//   ....[11]....
        /*024c*/ 	.word	0x00005290


	//   ....[12]....
        /*0250*/ 	.word	0x000052f0


	//   ....[13]....
        /*0254*/ 	.word	0x00009760


	//   ....[14]....
        /*0258*/ 	.word	0x00009770


	//   ....[15]....
        /*025c*/ 	.word	0x000097b0


	//   ....[16]....
        /*0260*/ 	.word	0x000097c0


	//   ....[17]....
        /*0264*/ 	.word	0x0000b1e0


	//   ....[18]....
        /*0268*/ 	.word	0x0000b210


	//   ....[19]....
        /*026c*/ 	.word	0x0000b2c0


	//   ....[20]....
        /*0270*/ 	.word	0x0000b2d0


	//   ....[21]....
        /*0274*/ 	.word	0x0000c3b0


	//   ....[22]....
        /*0278*/ 	.word	0x0000c6a0


	//   ....[23]....
        /*027c*/ 	.word	0x0000f5c0


	//   ....[24]....
        /*0280*/ 	.word	0x0000faa0


	//   ....[25]....
        /*0284*/ 	.word	0x0000ff40


	//----- nvinfo : EIATTR_REG_RECONFIG
	.align		4
.L_969:
        /*0288*/ 	.byte	0x01, 0x54
	.zero		2


	//----- nvinfo : EIATTR_SYSCALL_OFFSETS
	.align		4
        /*028c*/ 	.byte	0x04, 0x46
        /*028e*/ 	.short	(.L_971 - .L_970)


	//   ....[0]....
.L_970:
        /*0290*/ 	.word	0x00001640


	//   ....[1]....
        /*0294*/ 	.word	0x0000cbf0


	//   ....[2]....
        /*0298*/ 	.word	0x0000cd30


	//   ....[3]....
        /*029c*/ 	.word	0x0000ce30


	//----- nvinfo : EIATTR_MBARRIER_INSTR_OFFSETS
	.align		4
.L_971:
        /*02a0*/ 	.byte	0x04, 0x39
        /*02a2*/ 	.short	(.L_973 - .L_972)


	//   ....[0]....
.L_972:
        /*02a4*/ 	.word	0x000002b0
        /*02a8*/ 	.word	0x000000ff
        /*02ac*/ 	.word	0x00034800
        /*02b0*/ 	.short	0x0100
        /*02b2*/ 	.byte	0x08
	.zero		1


	//   ....[1]....
        /*02b4*/ 	.word	0x000002c0
        /*02b8*/ 	.word	0x000000ff
        /*02bc*/ 	.word	0x00034820
        /*02c0*/ 	.short	0x0100
        /*02c2*/ 	.byte	0x08
	.zero		1


	//   ....[2]....
        /*02c4*/ 	.word	0x000003b0
        /*02c8*/ 	.word	0x000000ff
        /*02cc*/ 	.word	0x00034830
        /*02d0*/ 	.short	0x0100
        /*02d2*/ 	.byte	0x08
	.zero		1


	//   ....[3]....
        /*02d4*/ 	.word	0x000003c0
        /*02d8*/ 	.word	0x000000ff
        /*02dc*/ 	.word	0x00034840
        /*02e0*/ 	.short	0x0100
        /*02e2*/ 	.byte	0x08
	.zero		1


	//   ....[4]....
        /*02e4*/ 	.word	0x000003d0
        /*02e8*/ 	.word	0x000000ff
        /*02ec*/ 	.word	0x00034838
        /*02f0*/ 	.short	0x0100
        /*02f2*/ 	.byte	0x08
	.zero		1


	//   ....[5]....
        /*02f4*/ 	.word	0x000003e0
        /*02f8*/ 	.word	0x000000ff
        /*02fc*/ 	.word	0x00034848
        /*0300*/ 	.short	0x0100
        /*0302*/ 	.byte	0x08
	.zero		1


	//   ....[6]....
        /*0304*/ 	.word	0x000005f0
        /*0308*/ 	.word	0x000000ff
        /*030c*/ 	.word	0x00034850
        /*0310*/ 	.short	0x0100
        /*0312*/ 	.byte	0x08
	.zero		1


	//   ....[7]....
        /*0314*/ 	.word	0x00000600
        /*0318*/ 	.word	0x000000ff
        /*031c*/ 	.word	0x00034860
        /*0320*/ 	.short	0x0100
        /*0322*/ 	.byte	0x08
	.zero		1


	//   ....[8]....
        /*0324*/ 	.word	0x00000610
        /*0328*/ 	.word	0x000000ff
        /*032c*/ 	.word	0x00034858
        /*0330*/ 	.short	0x0100
        /*0332*/ 	.byte	0x08
	.zero		1


	//   ....[9]....
        /*0334*/ 	.word	0x00000620
        /*0338*/ 	.word	0x000000ff
        /*033c*/ 	.word	0x00034868
        /*0340*/ 	.short	0x0100
        /*0342*/ 	.byte	0x08
	.zero		1


	//   ....[10]....
        /*0344*/ 	.word	0x00000840
        /*0348*/ 	.word	0x000000ff
        /*034c*/ 	.word	0x00034870
        /*0350*/ 	.short	0x0100
        /*0352*/ 	.byte	0x08
	.zero		1


	//   ....[11]....
        /*0354*/ 	.word	0x00000850
        /*0358*/ 	.word	0x000000ff
        /*035c*/ 	.word	0x00034880
        /*0360*/ 	.short	0x0100
        /*0362*/ 	.byte	0x08
	.zero		1


	//   ....[12]....
        /*0364*/ 	.word	0x00000860
        /*0368*/ 	.word	0x000000ff
        /*036c*/ 	.word	0x00034878
        /*0370*/ 	.short	0x0100
        /*0372*/ 	.byte	0x08
	.zero		1


	//   ....[13]....
        /*0374*/ 	.word	0x00000870
        /*0378*/ 	.word	0x000000ff
        /*037c*/ 	.word	0x00034888
        /*0380*/ 	.short	0x0100
        /*0382*/ 	.byte	0x08
	.zero		1


	//   ....[14]....
        /*0384*/ 	.word	0x00000ac0
        /*0388*/ 	.word	0x000000ff
        /*038c*/ 	.word	0x00034890
        /*0390*/ 	.short	0x0100
        /*0392*/ 	.byte	0x08
	.zero		1


	//   ....[15]....
        /*0394*/ 	.word	0x00000ad0
        /*0398*/ 	.word	0x000000ff
        /*039c*/ 	.word	0x000348a0
        /*03a0*/ 	.short	0x0100
        /*03a2*/ 	.byte	0x08
	.zero		1


	//   ....[16]....
        /*03a4*/ 	.word	0x00000ae0
        /*03a8*/ 	.word	0x000000ff
        /*03ac*/ 	.word	0x00034898
        /*03b0*/ 	.short	0x0100
        /*03b2*/ 	.byte	0x08
	.zero		1


	//   ....[17]....
        /*03b4*/ 	.word	0x00000af0
        /*03b8*/ 	.word	0x000000ff
        /*03bc*/ 	.word	0x000348a8
        /*03c0*/ 	.short	0x0100
        /*03c2*/ 	.byte	0x08
	.zero		1


	//   ....[18]....
        /*03c4*/ 	.word	0x00000d80
        /*03c8*/ 	.word	0x000000ff
        /*03cc*/ 	.word	0x000348b0
        /*03d0*/ 	.short	0x0100
        /*03d2*/ 	.byte	0x08
	.zero		1


	//   ....[19]....
        /*03d4*/ 	.word	0x00000d90
        /*03d8*/ 	.word	0x000000ff
        /*03dc*/ 	.word	0x000348c0
        /*03e0*/ 	.short	0x0100
        /*03e2*/ 	.byte	0x08
	.zero		1


	//   ....[20]....
        /*03e4*/ 	.word	0x00000da0
        /*03e8*/ 	.word	0x000000ff
        /*03ec*/ 	.word	0x000348b8
        /*03f0*/ 	.short	0x0100
        /*03f2*/ 	.byte	0x08
	.zero		1


	//   ....[21]....
        /*03f4*/ 	.word	0x00000db0
        /*03f8*/ 	.word	0x000000ff
        /*03fc*/ 	.word	0x000348c8
        /*0400*/ 	.short	0x0100
        /*0402*/ 	.byte	0x08
	.zero		1


	//   ....[22]....
        /*0404*/ 	.word	0x00001680
        /*0408*/ 	.word	0x000000ff
        /*040c*/ 	.word	0x00034800
        /*0410*/ 	.short	0x010a
        /*0412*/ 	.byte	0x27
	.zero		1


	//   ....[23]....
        /*0414*/ 	.word	0x00001700
        /*0418*/ 	.word	0x0000000c
        /*041c*/ 	.word	0x00034830
        /*0420*/ 	.short	0x010a
        /*0422*/ 	.byte	0x3f
	.zero		1


	//   ....[24]....
        /*0424*/ 	.word	0x00001740
        /*0428*/ 	.word	0x0000000c
        /*042c*/ 	.word	0x00034830
        /*0430*/ 	.short	0x010a
        /*0432*/ 	.byte	0x3f
	.zero		1


	//   ....[25]....
        /*0434*/ 	.word	0x00005a40
        /*0438*/ 	.word	0x0000000f
        /*043c*/ 	.word	0x00000000
        /*0440*/ 	.short	0x0101
        /*0442*/ 	.byte	0x3f
	.zero		1


	//   ....[26]....
        /*0444*/ 	.word	0x000065b0
        /*0448*/ 	.word	0x000000ff
        /*044c*/ 	.word	0x00034830
        /*0450*/ 	.short	0x010a
        /*0452*/ 	.byte	0x06
	.zero		1


	//   ....[27]....
        /*0454*/ 	.word	0x000065f0
        /*0458*/ 	.word	0x000000ff
        /*045c*/ 	.word	0x00034830
        /*0460*/ 	.short	0x010a
        /*0462*/ 	.byte	0x06
	.zero		1


	//   ....[28]....
        /*0464*/ 	.word	0x00008d30
        /*0468*/ 	.word	0x000000ff
        /*046c*/ 	.word	0x00034850
        /*0470*/ 	.short	0x010a
        /*0472*/ 	.byte	0x06
	.zero		1


	//   ....[29]....
        /*0474*/ 	.word	0x00008d70
        /*0478*/ 	.word	0x000000ff
        /*047c*/ 	.word	0x00034850
        /*0480*/ 	.short	0x010a
        /*0482*/ 	.byte	0x06
	.zero		1


	//   ....[30]....
        /*0484*/ 	.word	0x0000a7b0
        /*0488*/ 	.word	0x0000000c
        /*048c*/ 	.word	0x00000000
        /*0490*/ 	.short	0x0101
        /*0492*/ 	.byte	0x3f
	.zero		1


	//   ....[31]....
        /*0494*/ 	.word	0x0000ab10
        /*0498*/ 	.word	0x00000084
        /*049c*/ 	.word	0x00000000
        /*04a0*/ 	.short	0x0101
        /*04a2*/ 	.byte	0x3f
	.zero		1


	//   ....[32]....
        /*04a4*/ 	.word	0x0000b150
        /*04a8*/ 	.word	0x000000ff
        /*04ac*/ 	.word	0x00034850
        /*04b0*/ 	.short	0x010a
        /*04b2*/ 	.byte	0x05
	.zero		1


	//   ....[33]....
        /*04b4*/ 	.word	0x0000b190
        /*04b8*/ 	.word	0x000000ff
        /*04bc*/ 	.word	0x00034850
        /*04c0*/ 	.short	0x010a
        /*04c2*/ 	.byte	0x05
	.zero		1


	//   ....[34]....
        /*04c4*/ 	.word	0x0000ba30
        /*04c8*/ 	.word	0x00000004
        /*04cc*/ 	.word	0x00000000
        /*04d0*/ 	.short	0x0101
        /*04d2*/ 	.byte	0x3f
	.zero		1


	//   ....[35]....
        /*04d4*/ 	.word	0x0000c590
        /*04d8*/ 	.word	0x000000ff
        /*04dc*/ 	.word	0x00000000
        /*04e0*/ 	.short	0x0101
        /*04e2*/ 	.byte	0x07
	.zero		1


	//   ....[36]....
        /*04e4*/ 	.word	0x0000c5a0
        /*04e8*/ 	.word	0x000000ff
        /*04ec*/ 	.word	0x00000000
        /*04f0*/ 	.short	0x0101
        /*04f2*/ 	.byte	0x06
	.zero		1


	//   ....[37]....
        /*04f4*/ 	.word	0x0000d470
        /*04f8*/ 	.word	0x00000005
        /*04fc*/ 	.word	0x00034840
        /*0500*/ 	.short	0x010a
        /*0502*/ 	.byte	0x3f
	.zero		1


	//   ....[38]....
        /*0504*/ 	.word	0x0000d950
        /*0508*/ 	.word	0x0000000a
        /*050c*/ 	.word	0x00034820
        /*0510*/ 	.short	0x010a
        /*0512*/ 	.byte	0x3f
	.zero		1


	//   ....[39]....
        /*0514*/ 	.word	0x0000dc40
        /*0518*/ 	.word	0x00000002
        /*051c*/ 	.word	0x00034840
        /*0520*/ 	.short	0x010a
        /*0522*/ 	.byte	0x3f
	.zero		1


	//   ....[40]....
        /*0524*/ 	.word	0x0000def0
        /*0528*/ 	.word	0x00000002
        /*052c*/ 	.word	0x00034860
        /*0530*/ 	.short	0x010a
        /*0532*/ 	.byte	0x3f
	.zero		1


	//   ....[41]....
        /*0534*/ 	.word	0x0000e420
        /*0538*/ 	.word	0x00000002
        /*053c*/ 	.word	0x00034840
        /*0540*/ 	.short	0x010a
        /*0542*/ 	.byte	0x3f
	.zero		1


	//   ....[42]....
        /*0544*/ 	.word	0x0000e6d0
        /*0548*/ 	.word	0x00000002
        /*054c*/ 	.word	0x00034860
        /*0550*/ 	.short	0x010a
        /*0552*/ 	.byte	0x3f
	.zero		1


	//   ....[43]....
        /*0554*/ 	.word	0x0000eb70
        /*0558*/ 	.word	0x00000002
        /*055c*/ 	.word	0x00034840
        /*0560*/ 	.short	0x010a
        /*0562*/ 	.byte	0x3f
	.zero		1


	//   ....[44]....
        /*0564*/ 	.word	0x0000ee20
        /*0568*/ 	.word	0x00000002
        /*056c*/ 	.word	0x00034860
        /*0570*/ 	.short	0x010a
        /*0572*/ 	.byte	0x3f
	.zero		1


	//   ....[45]....
        /*0574*/ 	.word	0x0000f160
        /*0578*/ 	.word	0x00000002
        /*057c*/ 	.word	0x00034860
        /*0580*/ 	.short	0x010a
        /*0582*/ 	.byte	0x3f
	.zero		1


	//   ....[46]....
        /*0584*/ 	.word	0x0000f540
        /*0588*/ 	.word	0x00000000
        /*058c*/ 	.word	0x00034820
        /*0590*/ 	.short	0x010a
        /*0592*/ 	.byte	0x3f
	.zero		1


	//   ....[47]....
        /*0594*/ 	.word	0x0000f6e0
        /*0598*/ 	.word	0x00000006
        /*059c*/ 	.word	0x00000000
        /*05a0*/ 	.short	0x010a
        /*05a2*/ 	.byte	0x3f
	.zero		1


	//   ....[48]....
        /*05a4*/ 	.word	0x0000f750
        /*05a8*/ 	.word	0x00000003
        /*05ac*/ 	.word	0x00000000
        /*05b0*/ 	.short	0x010a
        /*05b2*/ 	.byte	0x3f
	.zero		1


	//   ....[49]....
        /*05b4*/ 	.word	0x0000f7b0
        /*05b8*/ 	.word	0x00000010
        /*05bc*/ 	.word	0x00000000
        /*05c0*/ 	.short	0x010a
        /*05c2*/ 	.byte	0x3f
	.zero		1


	//   ....[50]....
        /*05c4*/ 	.word	0x0000f7e0
        /*05c8*/ 	.word	0x00000003
        /*05cc*/ 	.word	0x00000000
        /*05d0*/ 	.short	0x010a
        /*05d2*/ 	.byte	0x3f
	.zero		1


	//   ....[51]....
        /*05d4*/ 	.word	0x0000f850
        /*05d8*/ 	.word	0x00000003
        /*05dc*/ 	.word	0x00034800
        /*05e0*/ 	.short	0x010a
        /*05e2*/ 	.byte	0x3f
	.zero		1


	//   ....[52]....
        /*05e4*/ 	.word	0x0000f8a0
        /*05e8*/ 	.word	0x0000000c
        /*05ec*/ 	.word	0x00034830
        /*05f0*/ 	.short	0x010a
        /*05f2*/ 	.byte	0x3f
	.zero		1


	//   ....[53]....
        /*05f4*/ 	.word	0x0000f900
        /*05f8*/ 	.word	0x0000000b
        /*05fc*/ 	.word	0x00034830
        /*0600*/ 	.short	0x010a
        /*0602*/ 	.byte	0x3f
	.zero		1


	//   ....[54]....
        /*0604*/ 	.word	0x0000f960
        /*0608*/ 	.word	0x0000000b
        /*060c*/ 	.word	0x00034850
        /*0610*/ 	.short	0x010a
        /*0612*/ 	.byte	0x3f
	.zero		1


	//   ....[55]....
        /*0614*/ 	.word	0x0000f9c0
        /*0618*/ 	.word	0x00000003
        /*061c*/ 	.word	0x00034850
        /*0620*/ 	.short	0x010a
        /*0622*/ 	.byte	0x3f
	.zero		1


	//   ....[56]....
        /*0624*/ 	.word	0x0000fb60
        /*0628*/ 	.word	0x00000005
        /*062c*/ 	.word	0x00034840
        /*0630*/ 	.short	0x010a
        /*0632*/ 	.byte	0x3f
	.zero		1


	//   ....[57]....
        /*0634*/ 	.word	0x0000fbe0
        /*0638*/ 	.word	0x00000007
        /*063c*/ 	.word	0x00034820
        /*0640*/ 	.short	0x010a
        /*0642*/ 	.byte	0x3f
	.zero		1


	//   ....[58]....
        /*0644*/ 	.word	0x0000fc30
        /*0648*/ 	.word	0x00000002
        /*064c*/ 	.word	0x00034840
        /*0650*/ 	.short	0x010a
        /*0652*/ 	.byte	0x3f
	.zero		1


	//   ....[59]....
        /*0654*/ 	.word	0x0000fc80
        /*0658*/ 	.word	0x00000002
        /*065c*/ 	.word	0x00034860
        /*0660*/ 	.short	0x010a
        /*0662*/ 	.byte	0x3f
	.zero		1


	//   ....[60]....
        /*0664*/ 	.word	0x0000fcd0
        /*0668*/ 	.word	0x00000002
        /*066c*/ 	.word	0x00034840
        /*0670*/ 	.short	0x010a
        /*0672*/ 	.byte	0x3f
	.zero		1


	//   ....[61]....
        /*0674*/ 	.word	0x0000fd20
        /*0678*/ 	.word	0x00000002
        /*067c*/ 	.word	0x00034860
        /*0680*/ 	.short	0x010a
        /*0682*/ 	.byte	0x3f
	.zero		1


	//   ....[62]....
        /*0684*/ 	.word	0x0000fd70
        /*0688*/ 	.word	0x00000002
        /*068c*/ 	.word	0x00034840
        /*0690*/ 	.short	0x010a
        /*0692*/ 	.byte	0x3f
	.zero		1


	//   ....[63]....
        /*0694*/ 	.word	0x0000fdc0
        /*0698*/ 	.word	0x00000002
        /*069c*/ 	.word	0x00034860
        /*06a0*/ 	.short	0x010a
        /*06a2*/ 	.byte	0x3f
	.zero		1


	//   ....[64]....
        /*06a4*/ 	.word	0x0000fe10
        /*06a8*/ 	.word	0x00000002
        /*06ac*/ 	.word	0x00034860
        /*06b0*/ 	.short	0x010a
        /*06b2*/ 	.byte	0x3f
	.zero		1


	//   ....[65]....
        /*06b4*/ 	.word	0x0000fe60
        /*06b8*/ 	.word	0x00000000
        /*06bc*/ 	.word	0x00034820
        /*06c0*/ 	.short	0x010a
        /*06c2*/ 	.byte	0x3f
	.zero		1


	//   ....[66]....
        /*06c4*/ 	.word	0x00010000
        /*06c8*/ 	.word	0x00000006
        /*06cc*/ 	.word	0x00000000
        /*06d0*/ 	.short	0x010a
        /*06d2*/ 	.byte	0x3f
	.zero		1


	//   ....[67]....
        /*06d4*/ 	.word	0x00010050
        /*06d8*/ 	.word	0x00000003
        /*06dc*/ 	.word	0x00000000
        /*06e0*/ 	.short	0x010a
        /*06e2*/ 	.byte	0x3f
	.zero		1


	//   ....[68]....
        /*06e4*/ 	.word	0x000100a0
        /*06e8*/ 	.word	0x00000010
        /*06ec*/ 	.word	0x00000000
        /*06f0*/ 	.short	0x010a
        /*06f2*/ 	.byte	0x3f
	.zero		1


	//----- nvinfo : EIATTR_NUM_MBARRIERS
	.align		4
.L_973:
        /*06f4*/ 	.byte	0x03, 0x38
        /*06f6*/ 	.short	0x0016


	//----- nvinfo : EIATTR_EXIT_INSTR_OFFSETS
	.align		4
        /*06f8*/ 	.byte	0x04, 0x1c
        /*06fa*/ 	.short	(.L_975 - .L_974)


	//   ....[0]....
.L_974:
        /*06fc*/ 	.word	0x00000f90


	//   ....[1]....
        /*0700*/ 	.word	0x0000c660


	//   ....[2]....
        /*0704*/ 	.word	0x0000c6c0


	//   ....[3]....
        /*0708*/ 	.word	0x0000f830


	//----- nvinfo : EIATTR_MAX_THREADS
	.align		4
.L_975:
        /*070c*/ 	.byte	0x04, 0x05
        /*070e*/ 	.short	(.L_977 - .L_976)
.L_976:
        /*0710*/ 	.word	0x00000180
        /*0714*/ 	.word	0x00000001
        /*0718*/ 	.word	0x00000001


	//----- nvinfo : EIATTR_CRS_STACK_SIZE
	.align		4
.L_977:
        /*071c*/ 	.byte	0x04, 0x1e
        /*071e*/ 	.short	(.L_979 - .L_978)
.L_978:
        /*0720*/ 	.word	0x00000000


	//----- nvinfo : EIATTR_CBANK_PARAM_SIZE
	.align		4
.L_979:
        /*0724*/ 	.byte	0x03, 0x19
        /*0726*/ 	.short	0x0bf0


	//----- nvinfo : EIATTR_PARAM_CBANK
	.align		4
        /*0728*/ 	.byte	0x04, 0x0a
        /*072a*/ 	.short	(.L_981 - .L_980)
	.align		4
.L_980:
        /*072c*/ 	.word	index@(.nv.constant0._ZN7cutlass13device_kernelIN5flash11enable_sm90INS1_16FlashAttnFwdSm90INS1_25CollectiveMainloopFwdSm90ILi2EN4cute5tupleIJNS5_1CILi2EEENS7_ILi1EEES9_EEENS6_IJNS7_ILi128EEENS7_ILi176EEESB_EEELi128ENS_6half_tEfNS_4arch4Sm90ELb0ELb0ELb0ELb0ELb0ELb0ELb0ELb1ELb1ELb0ELb0ELb0EEENS1_21CollectiveEpilogueFwdINS6_IJSB_SB_SC_EEESA_SE_SG_Li256ELb0ELb0ELb0ELb0EEENS1_29StaticPersistentTileSchedulerILb0EEEEEEEEEvNT_6ParamsE)
        /*0730*/ 	.short	0x0210
        /*0732*/ 	.short	0x0bf0


	//----- nvinfo : EIATTR_SW_WAR
	.align		4
.L_981:
        /*0734*/ 	.byte	0x04, 0x36
        /*0736*/ 	.short	(.L_983 - .L_982)
.L_982:
        /*0738*/ 	.word	0x00000008
.L_983:


//--------------------- .nv.info._ZN7cutlass13device_kernelIN5flash11enable_sm90INS1_16FlashAttnFwdSm90INS1_25CollectiveMainloopFwdSm90ILi2EN4cute5tupleIJNS5_1CILi1EEES8_S8_EEENS6_IJNS7_ILi128EEENS7_ILi176EEESA_EEELi128ENS_6half_tEfNS_4arch4Sm90ELb0ELb0ELb0ELb1ELb0ELb0ELb0ELb1ELb1ELb0ELb0ELb0EEENS1_21CollectiveEpilogueFwdINS6_IJSA_SA_SB_EEES9_SD_SF_Li256ELb1ELb0ELb0ELb0EEENS1_36VarlenDynamicPersistentTileSchedulerILi128ELi176ELi256ELi32ELb0ELb0ELb1ELb0ELb1ELb1EEEEEEEEEvNT_6ParamsE --------------------------
	.section	.nv.info._ZN7cutlass13device_kernelIN5flash11enable_sm90INS1_16FlashAttnFwdSm90INS1_25CollectiveMainloopFwdSm90ILi2EN4cute5tupleIJNS5_1CILi1EEES8_S8_EEENS6_IJNS7_ILi128EEENS7_ILi176EEESA_EEELi128ENS_6half_tEfNS_4arch4Sm90ELb0ELb0ELb0ELb1ELb0ELb0ELb0ELb1ELb1ELb0ELb0ELb0EEENS1_21CollectiveEpilogueFwdINS6_IJSA_SA_SB_EEES9_SD_SF_Li256ELb1ELb0ELb0ELb0EEENS1_36VarlenDynamicPersistentTileSchedulerILi128ELi176ELi256ELi32ELb0ELb0ELb1ELb0ELb1ELb1EEEEEEEEEvNT_6ParamsE,"",@"SHT_CUDA_INFO"
	.sectionflags	@""
	.align	4


	//----- nvinfo : EIATTR_CUDA_API_VERSION
	.align		4
        /*0000*/ 	.byte	0x04, 0x37
        /*0002*/ 	.short	(.L_985 - .L_984)
.L_984:
        /*0004*/ 	.word	0x00000082


	//----- nvinfo : EIATTR_KPARAM_INFO
	.align		4
.L_985:
        /*0008*/ 	.byte	0x04, 0x17
        /*000a*/ 	.short	(.L_987 - .L_986)
.L_986:
        /*000c*/ 	.word	0x00000000
        /*0010*/ 	.short	0x0000
        /*0012*/ 	.short	0x0070
        /*0014*/ 	.byte	0x00, 0xf0, 0x01, 0x28


	//----- nvinfo : EIATTR_SPARSE_MMA_MASK
	.align		4
.L_987:
        /*0018*/ 	.byte	0x03, 0x50
        /*001a*/ 	.short	0x0000


	//----- nvinfo : EIATTR_MAXREG_COUNT
	.align		4
        /*001c*/ 	.byte	0x03, 0x1b
        /*001e*/ 	.short	0x00a8


	//----- nvinfo : EIATTR_NUM_BARRIERS
	.align		4
        /*0020*/ 	.byte	0x02, 0x4c
        /*0022*/ 	.byte	0x10
	.zero		1


	//----- nvinfo : EIATTR_EXTERNS
	.align		4
        /*0024*/ 	.byte	0x04, 0x0f
        /*0026*/ 	.short	(.L_989 - .L_988)


	//   ....[0]....
	.align		4
.L_988:
        /*0028*/ 	.word	index@(__assertfail)


	//----- nvinfo : EIATTR_ANNOTATIONS
	.align		4
.L_989:
        /*002c*/ 	.byte	0x04, 0x55
        /*002e*/ 	.short	(.L_991 - .L_990)


	//   ....[0]....
.L_990:
        /* <DEDUP_REMOVED lines=39> */


	//----- nvinfo : EIATTR_MERCURY_ISA_VERSION
	.align		4
.L_991:
        /*0290*/ 	.byte	0x03, 0x5f
        /*0292*/ 	.short	0x0101


	//----- nvinfo : EIATTR_UNUSED_LOAD_BYTE_OFFSET
	.align		4
        /*0294*/ 	.byte	0x04, 0x44
        /*0296*/ 	.short	(.L_993 - .L_992)


	//   ....[0]....
.L_992:
        /*0298*/ 	.word	0x00000a60
        /*029c*/ 	.word	0x0000fff0


	//   ....[1]....
        /*02a0*/ 	.word	0x0000bd90
        /*02a4*/ 	.word	0x0000fff0


	//----- nvinfo : EIATTR_INT_WARP_WIDE_INSTR_OFFSETS
	.align		4
.L_993:
        /*02a8*/ 	.byte	0x04, 0x31
        /*02aa*/ 	.short	(.L_995 - .L_994)


	//   ....[0]....
.L_994:
        /*02ac*/ 	.word	0x00000150


	//   ....[1]....
        /*02b0*/ 	.word	0x000001f0


	//   ....[2]....
        /*02b4*/ 	.word	0x00000260


	//   ....[3]....
        /*02b8*/ 	.word	0x0000e9f0


	//   ....[4]....
        /*02bc*/ 	.word	0x0000ea80


	//   ....[5]....
        /*02c0*/ 	.word	0x0000ef00


	//   ....[6]....
        /*02c4*/ 	.word	0x0000ef30


	//   ....[7]....
        /*02c8*/ 	.word	0x0000f140


	//   ....[8]....
        /*02cc*/ 	.word	0x000112b0


	//   ....[9]....
        /*02d0*/ 	.word	0x00011340


	//----- nvinfo : EIATTR_COOP_GROUP_MASK_REGIDS
	.align		4
.L_995:
        /*02d4*/ 	.byte	0x04, 0x29
        /*02d6*/ 	.short	(.L_997 - .L_996)


	//   ....[0]....
.L_996:
        /*02d8*/ 	.word	0xffffffff


	//   ....[1]....
        /*02dc*/ 	.word	0xffffffff


	//   ....[2]....
        /*02e0*/ 	.word	0xffffffff


	//   ....[3]....
        /*02e4*/ 	.word	0xffffffff


	//   ....[4]....
        /*02e8*/ 	.word	0xffffffff


	//   ....[5]....
        /*02ec*/ 	.word	0xffffffff


	//   ....[6]....
        /*02f0*/ 	.word	0xffffffff


	//   ....[7]....
        /*02f4*/ 	.word	0xffffffff


	//   ....[8]....
        /*02f8*/ 	.word	0xffffffff


	//   ....[9]....
        /*02fc*/ 	.word	0xffffffff


	//   ....[10]....
        /*0300*/ 	.word	0xffffffff


	//   ....[11]....
        /*0304*/ 	.word	0xffffffff


	//   ....[12]....
        /*0308*/ 	.word	0xffffffff


	//   ....[13]....
        /*030c*/ 	.word	0xffffffff


	//   ....[14]....
        /*0310*/ 	.word	0xffffffff


	//   ....[15]....
        /*0314*/ 	.word	0xffffffff


	//   ....[16]....
        /*0318*/ 	.word	0xffffffff


	//   ....[17]....
        /*031c*/ 	.word	0xffffffff


	//   ....[18]....
        /*0320*/ 	.word	0xffffffff


	//   ....[19]....
        /*0324*/ 	.word	0xffffffff


	//   ....[20]....
        /*0328*/ 	.word	0xffffffff


	//   ....[21]....
        /*032c*/ 	.word	0xffffffff


	//   ....[22]....
        /*0330*/ 	.word	0xffffffff


	//   ....[23]....
        /*0334*/ 	.word	0xffffffff


	//   ....[24]....
        /*0338*/ 	.word	0xffffffff


	//   ....[25]....
        /*033c*/ 	.word	0xffffffff


	//   ....[26]....
        /*0340*/ 	.word	0xffffffff


	//   ....[27]....
        /*0344*/ 	.word	0xffffffff


	//   ....[28]....
        /*0348*/ 	.word	0xffffffff


	//   ....[29]....
        /*034c*/ 	.word	0xffffffff


	//   ....[30]....
        /*0350*/ 	.word	0xffffffff


	//   ....[31]....
        /*0354*/ 	.word	0xffffffff


	//   ....[32]....
        /*0358*/ 	.word	0xffffffff


	//   ....[33]....
        /*035c*/ 	.word	0xffffffff


	//   ....[34]....
        /*0360*/ 	.word	0xffffffff


	//   ....[35]....
        /*0364*/ 	.word	0xffffffff


	//   ....[36]....
        /*0368*/ 	.word	0xffffffff


	//   ....[37]....
        /*036c*/ 	.word	0xffffffff


	//   ....[38]....
        /*0370*/ 	.word	0xffffffff


	//   ....[39]....
        /*0374*/ 	.word	0xffffffff


	//   ....[40]....
        /*0378*/ 	.word	0xffffffff


	//   ....[41]....
        /*037c*/ 	.word	0xffffffff


	//   ....[42]....
        /*0380*/ 	.word	0xffffffff


	//   ....[43]....
        /*0384*/ 	.word	0xffffffff


	//   ....[44]....
        /*0388*/ 	.word	0xffffffff


	//   ....[45]....
        /*038c*/ 	.word	0xffffffff


	//   ....[46]....
        /*0390*/ 	.word	0xffffffff


	//   ....[47]....
        /*0394*/ 	.word	0xffffffff


	//   ....[48]....
        /*0398*/ 	.word	0xffffffff


	//   ....[49]....
        /*039c*/ 	.word	0xffffffff


	//   ....[50]....
        /*03a0*/ 	.word	0xffffffff


	//   ....[51]....
        /*03a4*/ 	.word	0xffffffff


	//   ....[52]....
        /*03a8*/ 	.word	0xffffffff


	//   ....[53]....
        /*03ac*/ 	.word	0xffffffff


	//   ....[54]....
        /*03b0*/ 	.word	0x0500000f


	//   ....[55]....
        /*03b4*/ 	.word	0x0500000f


	//   ....[56]....
        /*03b8*/ 	.word	0x0500000f


	//   ....[57]....
        /*03bc*/ 	.word	0x0500000f


	//   ....[58]....
        /*03c0*/ 	.word	0x0500000f


	//   ....[59]....
        /*03c4*/ 	.word	0x0500000f


	//   ....[60]....
        /*03c8*/ 	.word	0x0500000f


	//   ....[61]....
        /*03cc*/ 	.word	0x0500000f


	//   ....[62]....
        /*03d0*/ 	.word	0x0500000f


	//   ....[63]....
        /*03d4*/ 	.word	0x0500000f


	//   ....[64]....
        /*03d8*/ 	.word	0x0500000f


	//   ....[65]....
        /*03dc*/ 	.word	0x0500000f


	//   ....[66]....
        /*03e0*/ 	.word	0x0500000f


	//   ....[67]....
        /*03e4*/ 	.word	0x0500000f


	//   ....[68]....
        /*03e8*/ 	.word	0x0500000f


	//   ....[69]....
        /*03ec*/ 	.word	0x0500000f


	//   ....[70]....
        /*03f0*/ 	.word	0x0500000f


	//   ....[71]....
        /*03f4*/ 	.word	0x0500000f


	//   ....[72]....
        /*03f8*/ 	.word	0x0500000f


	//----- nvinfo : EIATTR_COOP_GROUP_INSTR_OFFSETS
	.align		4
.L_997:
        /*03fc*/ 	.byte	0x04, 0x28
        /*03fe*/ 	.short	(.L_999 - .L_998)


	//   ....[0]....
.L_998:
        /*0400*/ 	.word	0x00000060


	//   ....[1]....
        /*0404*/ 	.word	0x00000160


	//   ....[2]....
        /*0408*/ 	.word	0x00000210


	//   ....[3]....
        /*040c*/ 	.word	0x000003d0


	//   ....[4]....
        /*0410*/ 	.word	0x00000530


	//   ....[5]....
        /*0414*/ 	.word	0x00000650


	//   ....[6]....
        /*0418*/ 	.word	0x000007b0


	//   ....[7]....
        /*041c*/ 	.word	0x000012a0


	//   ....[8]....
        /*0420*/ 	.word	0x000048e0


	//   ....[9]....
        /*0424*/ 	.word	0x00004970


	//   ....[10]....
        /*0428*/ 	.word	0x00004f10


	//   ....[11]....
        /*042c*/ 	.word	0x00004fd0


	//   ....[12]....
        /*0430*/ 	.word	0x00009270


	//   ....[13]....
        /*0434*/ 	.word	0x000092a0


	//   ....[14]....
        /*0438*/ 	.word	0x00009d30


	//   ....[15]....
        /*043c*/ 	.word	0x00009de0


	//   ....[16]....
        /*0440*/ 	.word	0x0000b240


	//   ....[17]....
        /*0444*/ 	.word	0x0000b2a0


	//   ....[18]....
        /*0448*/ 	.word	0x0000b790


	//   ....[19]....
        /*044c*/ 	.word	0x0000b7a0


	//   ....[20]....
        /*0450*/ 	.word	0x0000db60


	//   ....[21]....
        /*0454*/ 	.word	0x0000dcf0


	//   ....[22]....
        /*0458*/ 	.word	0x0000dd20


	//   ....[23]....
        /*045c*/ 	.word	0x0000dd60


	//   ....[24]....
        /*0460*/ 	.word	0x0000ddc0


	//   ....[25]....
        /*0464*/ 	.word	0x0000de20


	//   ....[26]....
        /*0468*/ 	.word	0x0000de60


	//   ....[27]....
        /*046c*/ 	.word	0x0000e010


	//   ....[28]....
        /*0470*/ 	.word	0x0000e070


	//   ....[29]....
        /*0474*/ 	.word	0x0000e0b0


	//   ....[30]....
        /*0478*/ 	.word	0x0000e0f0


	//   ....[31]....
        /*047c*/ 	.word	0x0000e120


	//   ....[32]....
        /*0480*/ 	.word	0x0000e150


	//   ....[33]....
        /*0484*/ 	.word	0x0000e1e0


	//   ....[34]....
        /*0488*/ 	.word	0x0000e210


	//   ....[35]....
        /*048c*/ 	.word	0x0000e2a0


	//   ....[36]....
        /*0490*/ 	.word	0x00011760


	//   ....[37]....
        /*0494*/ 	.word	0x00011770


	//   ....[38]....
        /*0498*/ 	.word	0x00011880


	//   ....[39]....
        /*049c*/ 	.word	0x000118e0


	//   ....[40]....
        /*04a0*/ 	.word	0x00011920


	//   ....[41]....
        /*04a4*/ 	.word	0x00011960


	//   ....[42]....
        /*04a8*/ 	.word	0x00011990


	//   ....[43]....
        /*04ac*/ 	.word	0x000119c0


	//   ....[44]....
        /*04b0*/ 	.word	0x00011b50


	//   ....[45]....
        /*04b4*/ 	.word	0x00011bb0


	//   ....[46]....
        /*04b8*/ 	.word	0x00011bf0


	//   ....[47]....
        /*04bc*/ 	.word	0x00011c30


	//   ....[48]....
        /*04c0*/ 	.word	0x00011c60


	//   ....[49]....
        /*04c4*/ 	.word	0x00011c90


	//   ....[50]....
        /*04c8*/ 	.word	0x00011d50


	//   ....[51]....
        /*04cc*/ 	.word	0x00011d70


	//   ....[52]....
        /*04d0*/ 	.word	0x00011de0


	//   ....[53]....
        /*04d4*/ 	.word	0x00012230


	//   ....[54]....
        /*04d8*/ 	.word	0x00012710


	//   ....[55]....
        /*04dc*/ 	.word	0x00012b30


	//   ....[56]....
        /*04e0*/ 	.word	0x00012bc0


	//   ....[57]....
        /*04e4*/ 	.word	0x00012c60


	//   ....[58]....
        /*04e8*/ 	.word	0x00012d10


	//   ....[59]....
        /*04ec*/ 	.word	0x00012d90


	//   ....[60]....
        /*04f0*/ 	.word	0x00012e10


	//   ....[61]....
        /*04f4*/ 	.word	0x00012e90


	//   ....[62]....
        /*04f8*/ 	.word	0x00012f10


	//   ....[63]....
        /*04fc*/ 	.word	0x00012fa0


	//   ....[64]....
        /*0500*/ 	.word	0x00013050


	//   ....[65]....
        /*0504*/ 	.word	0x000130d0


	//   ....[66]....
        /*0508*/ 	.word	0x00013150


	//   ....[67]....
        /*050c*/ 	.word	0x000131d0


	//   ....[68]....
        /*0510*/ 	.word	0x00013250


	//   ....[69]....
        /*0514*/ 	.word	0x000132c0


	//   ....[70]....
        /*0518*/ 	.word	0x00013360


	//   ....[71]....
        /*051c*/ 	.word	0x000133f0


	//   ....[72]....
        /*0520*/ 	.word	0x00013510


	//----- nvinfo : EIATTR_REG_RECONFIG
	.align		4
.L_999:
        /*0524*/ 	.byte	0x01, 0x54
	.zero		2


	//----- nvinfo : EIATTR_SYSCALL_OFFSETS
	.align		4
        /*0528*/ 	.byte	0x04, 0x46
        /*052a*/ 	.short	(.L_1001 - .L_1000)


	//   ....[0]....
.L_1000:
        /*052c*/ 	.word	0x00001490


	//   ....[1]....
        /*0530*/ 	.word	0x0000ec10


	//   ....[2]....
        /*0534*/ 	.word	0x0000ed50


	//   ....[3]....
        /*0538*/ 	.word	0x0000ee50


	//----- nvinfo : EIATTR_MBARRIER_INSTR_OFFSETS
	.align		4
.L_1001:
        /*053c*/ 	.byte	0x04, 0x39
        /*053e*/ 	.short	(.L_1003 - .L_1002)


	//   ....[0]....
.L_1002:
        /*0540*/ 	.word	0x00000280
        /*0544*/ 	.word	0x000000ff
        /*0548*/ 	.word	0x00034800
        /*054c*/ 	.short	0x0100
        /*054e*/ 	.byte	0x08
	.zero		1


	//   ....[1]....
        /*0550*/ 	.word	0x00000290
        /*0554*/ 	.word	0x000000ff
        /*0558*/ 	.word	0x00034820
        /*055c*/ 	.short	0x0100
        /*055e*/ 	.byte	0x08
	.zero		1


	//   ....[2]....
        /*0560*/ 	.word	0x00000380
        /*0564*/ 	.word	0x000000ff
        /*0568*/ 	.word	0x00034830
        /*056c*/ 	.short	0x0100
        /*056e*/ 	.byte	0x08
	.zero		1


	//   ....[3]....
        /*0570*/ 	.word	0x00000390
        /*0574*/ 	.word	0x000000ff
        /*0578*/ 	.word	0x00034840
        /*057c*/ 	.short	0x0100
        /*057e*/ 	.byte	0x08
	.zero		1


	//   ....[4]....
        /*0580*/ 	.word	0x000003a0
        /*0584*/ 	.word	0x000000ff
        /*0588*/ 	.word	0x00034838
        /*058c*/ 	.short	0x0100
        /*058e*/ 	.byte	0x08
	.zero		1


	//   ....[5]....
        /*0590*/ 	.word	0x000003b0
        /*0594*/ 	.word	0x000000ff
        /*0598*/ 	.word	0x00034848
        /*059c*/ 	.short	0x0100
        /*059e*/ 	.byte	0x08
	.zero		1


	//   ....[6]....
        /*05a0*/ 	.word	0x000004e0
        /*05a4*/ 	.word	0x000000ff
        /*05a8*/ 	.word	0x00034850
        /*05ac*/ 	.short	0x0100
        /*05ae*/ 	.byte	0x08
	.zero		1


	//   ....[7]....
        /*05b0*/ 	.word	0x000004f0
        /*05b4*/ 	.word	0x000000ff
        /*05b8*/ 	.word	0x00034860
        /*05bc*/ 	.short	0x0100
        /*05be*/ 	.byte	0x08
	.zero		1


	//   ....[8]....
        /*05c0*/ 	.word	0x00000500
        /*05c4*/ 	.word	0x000000ff
        /*05c8*/ 	.word	0x00034858
        /*05cc*/ 	.short	0x0100
        /*05ce*/ 	.byte	0x08
	.zero		1


	//   ....[9]....
        /*05d0*/ 	.word	0x00000510
        /*05d4*/ 	.word	0x000000ff
        /*05d8*/ 	.word	0x00034868
        /*05dc*/ 	.short	0x0100
        /*05de*/ 	.byte	0x08
	.zero		1


	//   ....[10]....
        /*05e0*/ 	.word	0x00000600
        /*05e4*/ 	.word	0x000000ff
        /*05e8*/ 	.word	0x00034870
        /*05ec*/ 	.short	0x0100
        /*05ee*/ 	.byte	0x06
	.zero		1


	//   ....[11]....
        /*05f0*/ 	.word	0x00000610
        /*05f4*/ 	.word	0x000000ff
        /*05f8*/ 	.word	0x00034880
        /*05fc*/ 	.short	0x0100
        /*05fe*/ 	.byte	0x06
	.zero		1


	//   ....[12]....
        /*0600*/ 	.word	0x00000620
        /*0604*/ 	.word	0x000000ff
        /*0608*/ 	.word	0x00034878
        /*060c*/ 	.short	0x0100
        /*060e*/ 	.byte	0x06
	.zero		1


	//   ....[13]....
        /*0610*/ 	.word	0x00000630
        /*0614*/ 	.word	0x000000ff
        /*0618*/ 	.word	0x00034888
        /*061c*/ 	.short	0x0100
        /*061e*/ 	.byte	0x06
	.zero		1


	//   ....[14]....
        /*0620*/ 	.word	0x00000760
        /*0624*/ 	.word	0x000000ff
        /*0628*/ 	.word	0x00034890
        /*062c*/ 	.short	0x0100
        /*062e*/ 	.byte	0x08
	.zero		1


	//   ....[15]....
        /*0630*/ 	.word	0x00000770
        /*0634*/ 	.word	0x000000ff
        /*0638*/ 	.word	0x000348a0
        /*063c*/ 	.short	0x0100
        /*063e*/ 	.byte	0x08
	.zero		1


	//   ....[16]....
        /*0640*/ 	.word	0x00000780
        /*0644*/ 	.word	0x000000ff
        /*0648*/ 	.word	0x00034898
        /*064c*/ 	.short	0x0100
        /*064e*/ 	.byte	0x08
	.zero		1


	//   ....[17]....
        /*0650*/ 	.word	0x00000790
        /*0654*/ 	.word	0x000000ff
        /*0658*/ 	.word	0x000348a8
        /*065c*/ 	.short	0x0100
        /*065e*/ 	.byte	0x08
	.zero		1


	//   ....[18]....
        /*0660*/ 	.word	0x000008c0
        /*0664*/ 	.word	0x000000ff
        /*0668*/ 	.word	0x000348b0
        /*066c*/ 	.short	0x0100
        /*066e*/ 	.byte	0x08
	.zero		1


	//   ....[19]....
        /*0670*/ 	.word	0x000008d0
        /*0674*/ 	.word	0x000000ff
        /*0678*/ 	.word	0x000348c0
        /*067c*/ 	.short	0x0100
        /*067e*/ 	.byte	0x08
	.zero		1


	//   ....[20]....
        /*0680*/ 	.word	0x000008e0
        /*0684*/ 	.word	0x000000ff
        /*0688*/ 	.word	0x000348b8
        /*068c*/ 	.short	0x0100
        /*068e*/ 	.byte	0x08
	.zero		1


	//   ....[21]....
        /*0690*/ 	.word	0x000008f0
        /*0694*/ 	.word	0x000000ff
        /*0698*/ 	.word	0x000348c8
        /*069c*/ 	.short	0x0100
        /*069e*/ 	.byte	0x08
	.zero		1


	//   ....[22]....
        /*06a0*/ 	.word	0x00001540
        /*06a4*/ 	.word	0x00000000
        /*06a8*/ 	.word	0x00034800
        /*06ac*/ 	.short	0x010a
        /*06ae*/ 	.byte	0x3f
	.zero		1


	//   ....[23]....
        /*06b0*/ 	.word	0x000015b0
        /*06b4*/ 	.word	0x0000000c
        /*06b8*/ 	.word	0x00034830
        /*06bc*/ 	.short	0x010a
        /*06be*/ 	.byte	0x3f
	.zero		1


	//   ....[24]....
        /*06c0*/ 	.word	0x00001620
        /*06c4*/ 	.word	0x0000000c
        /*06c8*/ 	.word	0x00034830
        /*06cc*/ 	.short	0x010a
        /*06ce*/ 	.byte	0x3f
	.zero		1


	//   ....[25]....
        /*06d0*/ 	.word	0x00005870
        /*06d4*/ 	.word	0x0000000d
        /*06d8*/ 	.word	0x00000000
        /*06dc*/ 	.short	0x0101
        /*06de*/ 	.byte	0x3f
	.zero		1


	//   ....[26]....
        /*06e0*/ 	.word	0x000066a0
        /*06e4*/ 	.word	0x00000000
        /*06e8*/ 	.word	0x00034830
        /*06ec*/ 	.short	0x010a
        /*06ee*/ 	.byte	0x3f
	.zero		1


	//   ....[27]....
        /*06f0*/ 	.word	0x000066e0
        /*06f4*/ 	.word	0x00000000
        /*06f8*/ 	.word	0x00034830
        /*06fc*/ 	.short	0x010a
        /*06fe*/ 	.byte	0x3f
	.zero		1


	//   ....[28]....
        /*0700*/ 	.word	0x00008dc0
        /*0704*/ 	.word	0x000000ff
        /*0708*/ 	.word	0x00034850
        /*070c*/ 	.short	0x010a
        /*070e*/ 	.byte	0x06
	.zero		1


	//   ....[29]....
        /*0710*/ 	.word	0x00008e00
        /*0714*/ 	.word	0x000000ff
        /*0718*/ 	.word	0x00034850
        /*071c*/ 	.short	0x010a
        /*071e*/ 	.byte	0x06
	.zero		1


	//   ....[30]....
        /*0720*/ 	.word	0x0000a420
        /*0724*/ 	.word	0x00000086
        /*0728*/ 	.word	0x00000000
        /*072c*/ 	.short	0x0101
        /*072e*/ 	.byte	0x3f
	.zero		1


	//   ....[31]....
        /*0730*/ 	.word	0x0000a5a0
        /*0734*/ 	.word	0x00000083
        /*0738*/ 	.word	0x00000000
        /*073c*/ 	.short	0x0101
        /*073e*/ 	.byte	0x3f
	.zero		1


	//   ....[32]....
        /*0740*/ 	.word	0x0000b1a0
        /*0744*/ 	.word	0x00000008
        /*0748*/ 	.word	0x00034850
        /*074c*/ 	.short	0x010a
        /*074e*/ 	.byte	0x3f
	.zero		1


	//   ....[33]....
        /*0750*/ 	.word	0x0000b1e0
        /*0754*/ 	.word	0x00000008
        /*0758*/ 	.word	0x00034850
        /*075c*/ 	.short	0x010a
        /*075e*/ 	.byte	0x3f
	.zero		1


	//   ....[34]....
        /*0760*/ 	.word	0x0000b9b0
        /*0764*/ 	.word	0x00000007
        /*0768*/ 	.word	0x00000000
        /*076c*/ 	.short	0x0101
        /*076e*/ 	.byte	0x3f
	.zero		1


	//   ....[35]....
        /*0770*/ 	.word	0x0000cb70
        /*0774*/ 	.word	0x00000016
        /*0778*/ 	.word	0x00000000
        /*077c*/ 	.short	0x0101
        /*077e*/ 	.byte	0x3f
	.zero		1


	//   ....[36]....
        /*0780*/ 	.word	0x0000f4a0
        /*0784*/ 	.word	0x00000008
        /*0788*/ 	.word	0x00034840
        /*078c*/ 	.short	0x010a
        /*078e*/ 	.byte	0x3f
	.zero		1


	//   ....[37]....
        /*0790*/ 	.word	0x0000f970
        /*0794*/ 	.word	0x00000009
        /*0798*/ 	.word	0x00034820
        /*079c*/ 	.short	0x010a
        /*079e*/ 	.byte	0x3f
	.zero		1


	//   ....[38]....
        /*07a0*/ 	.word	0x0000fcb0
        /*07a4*/ 	.word	0x00000002
        /*07a8*/ 	.word	0x00034840
        /*07ac*/ 	.short	0x010a
        /*07ae*/ 	.byte	0x3f
	.zero		1


	//   ....[39]....
        /*07b0*/ 	.word	0x0000ff70
        /*07b4*/ 	.word	0x00000003
        /*07b8*/ 	.word	0x00000060
        /*07bc*/ 	.short	0x010a
        /*07be*/ 	.byte	0x3f
	.zero		1


	//   ....[40]....
        /*07c0*/ 	.word	0x00010540
        /*07c4*/ 	.word	0x00000002
        /*07c8*/ 	.word	0x00034840
        /*07cc*/ 	.short	0x010a
        /*07ce*/ 	.byte	0x3f
	.zero		1


	//   ....[41]....
        /*07d0*/ 	.word	0x00010800
        /*07d4*/ 	.word	0x00000002
        /*07d8*/ 	.word	0x00000060
        /*07dc*/ 	.short	0x010a
        /*07de*/ 	.byte	0x3f
	.zero		1


	//   ....[42]....
        /*07e0*/ 	.word	0x00010cd0
        /*07e4*/ 	.word	0x00000002
        /*07e8*/ 	.word	0x00034840
        /*07ec*/ 	.short	0x010a
        /*07ee*/ 	.byte	0x3f
	.zero		1


	//   ....[43]....
        /*07f0*/ 	.word	0x00010f90
        /*07f4*/ 	.word	0x00000002
        /*07f8*/ 	.word	0x00000060
        /*07fc*/ 	.short	0x010a
        /*07fe*/ 	.byte	0x3f
	.zero		1


	//   ....[44]....
        /*0800*/ 	.word	0x00011400
        /*0804*/ 	.word	0x00000003
        /*0808*/ 	.word	0x00034860
        /*080c*/ 	.short	0x010a
        /*080e*/ 	.byte	0x3f
	.zero		1


	//   ....[45]....
        /*0810*/ 	.word	0x000121b0
        /*0814*/ 	.word	0x00000000
        /*0818*/ 	.word	0x00034820
        /*081c*/ 	.short	0x010a
        /*081e*/ 	.byte	0x3f
	.zero		1


	//   ....[46]....
        /*0820*/ 	.word	0x00012370
        /*0824*/ 	.word	0x00000006
        /*0828*/ 	.word	0x00000000
        /*082c*/ 	.short	0x010a
        /*082e*/ 	.byte	0x3f
	.zero		1


	//   ....[47]....
        /*0830*/ 	.word	0x000123e0
        /*0834*/ 	.word	0x00000007
        /*0838*/ 	.word	0x00000000
        /*083c*/ 	.short	0x010a
        /*083e*/ 	.byte	0x3f
	.zero		1


	//   ....[48]....
        /*0840*/ 	.word	0x00012450
        /*0844*/ 	.word	0x00000004
        /*0848*/ 	.word	0x00000000
        /*084c*/ 	.short	0x010a
        /*084e*/ 	.byte	0x3f
	.zero		1


	//   ....[49]....
        /*0850*/ 	.word	0x00012480
        /*0854*/ 	.word	0x00000003
        /*0858*/ 	.word	0x00000000
        /*085c*/ 	.short	0x010a
        /*085e*/ 	.byte	0x3f
	.zero		1


	//   ....[50]....
        /*0860*/ 	.word	0x000124e0
        /*0864*/ 	.word	0x00000000
        /*0868*/ 	.word	0x00034800
        /*086c*/ 	.short	0x010a
        /*086e*/ 	.byte	0x3f
	.zero		1


	//   ....[51]....
        /*0870*/ 	.word	0x00012530
        /*0874*/ 	.word	0x0000000c
        /*0878*/ 	.word	0x00034830
        /*087c*/ 	.short	0x010a
        /*087e*/ 	.byte	0x3f
	.zero		1


	//   ....[52]....
        /*0880*/ 	.word	0x00012580
        /*0884*/ 	.word	0x00000000
        /*0888*/ 	.word	0x00034830
        /*088c*/ 	.short	0x010a
        /*088e*/ 	.byte	0x3f
	.zero		1


	//   ....[53]....
        /*0890*/ 	.word	0x000125e0
        /*0894*/ 	.word	0x0000000b
        /*0898*/ 	.word	0x00034850
        /*089c*/ 	.short	0x010a
        /*089e*/ 	.byte	0x3f
	.zero		1


	//   ....[54]....
        /*08a0*/ 	.word	0x00012630
        /*08a4*/ 	.word	0x00000008
        /*08a8*/ 	.word	0x00034850
        /*08ac*/ 	.short	0x010a
        /*08ae*/ 	.byte	0x3f
	.zero		1


	//   ....[55]....
        /*08b0*/ 	.word	0x000127d0
        /*08b4*/ 	.word	0x00000008
        /*08b8*/ 	.word	0x00034840
        /*08bc*/ 	.short	0x010a
        /*08be*/ 	.byte	0x3f
	.zero		1


	//   ....[56]....
        /*08c0*/ 	.word	0x00012850
        /*08c4*/ 	.word	0x00000008
        /*08c8*/ 	.word	0x00034820
        /*08cc*/ 	.short	0x010a
        /*08ce*/ 	.byte	0x3f
	.zero		1


	//   ....[57]....
        /*08d0*/ 	.word	0x000128a0
        /*08d4*/ 	.word	0x00000002
        /*08d8*/ 	.word	0x00034840
        /*08dc*/ 	.short	0x010a
        /*08de*/ 	.byte	0x3f
	.zero		1


	//   ....[58]....
        /*08e0*/ 	.word	0x000128f0
        /*08e4*/ 	.word	0x00000003
        /*08e8*/ 	.word	0x00000060
        /*08ec*/ 	.short	0x010a
        /*08ee*/ 	.byte	0x3f
	.zero		1


	//   ....[59]....
        /*08f0*/ 	.word	0x00012940
        /*08f4*/ 	.word	0x00000002
        /*08f8*/ 	.word	0x00034840
        /*08fc*/ 	.short	0x010a
        /*08fe*/ 	.byte	0x3f
	.zero		1


	//   ....[60]....
        /*0900*/ 	.word	0x00012990
        /*0904*/ 	.word	0x00000002
        /*0908*/ 	.word	0x00000060
        /*090c*/ 	.short	0x010a
        /*090e*/ 	.byte	0x3f
	.zero		1


	//   ....[61]....
        /*0910*/ 	.word	0x000129e0
        /*0914*/ 	.word	0x00000002
        /*0918*/ 	.word	0x00034840
        /*091c*/ 	.short	0x010a
        /*091e*/ 	.byte	0x3f
	.zero		1


	//   ....[62]....
        /*0920*/ 	.word	0x00012a30
        /*0924*/ 	.word	0x00000002
        /*0928*/ 	.word	0x00000060
        /*092c*/ 	.short	0x010a
        /*092e*/ 	.byte	0x3f
	.zero		1


	//   ....[63]....
        /*0930*/ 	.word	0x00012a80
        /*0934*/ 	.word	0x00000003
        /*0938*/ 	.word	0x00034860
        /*093c*/ 	.short	0x010a
        /*093e*/ 	.byte	0x3f
	.zero		1


	//   ....[64]....
        /*0940*/ 	.word	0x00013430
        /*0944*/ 	.word	0x00000000
        /*0948*/ 	.word	0x00034820
        /*094c*/ 	.short	0x010a
        /*094e*/ 	.byte	0x3f
	.zero		1


	//   ....[65]....
        /*0950*/ 	.word	0x000135d0
        /*0954*/ 	.word	0x00000006
        /*0958*/ 	.word	0x00000000
        /*095c*/ 	.short	0x010a
        /*095e*/ 	.byte	0x3f
	.zero		1


	//   ....[66]....
        /*0960*/ 	.word	0x00013620
        /*0964*/ 	.word	0x00000007
        /*0968*/ 	.word	0x00000000
        /*096c*/ 	.short	0x010a
        /*096e*/ 	.byte	0x3f
	.zero		1


	//   ....[67]....
        /*0970*/ 	.word	0x00013670
        /*0974*/ 	.word	0x00000004
        /*0978*/ 	.word	0x00000000
        /*097c*/ 	.short	0x010a
        /*097e*/ 	.byte	0x3f
	.zero		1


	//----- nvinfo : EIATTR_NUM_MBARRIERS
	.align		4
.L_1003:
        /*0980*/ 	.byte	0x03, 0x38
        /*0982*/ 	.short	0x0016


	//----- nvinfo : EIATTR_EXIT_INSTR_OFFSETS
	.align		4
        /*0984*/ 	.byte	0x04, 0x1c
        /*0986*/ 	.short	(.L_1005 - .L_1004)


	//   ....[0]....
.L_1004:
        /*0988*/ 	.word	0x00000aa0


	//   ....[1]....
        /*098c*/ 	.word	0x0000db20


	//   ....[2]....
        /*0990*/ 	.word	0x0000db80


	//   ....[3]....
        /*0994*/ 	.word	0x000124d0


	//----- nvinfo : EIATTR_MAX_THREADS
	.align		4
.L_1005:
        /*0998*/ 	.byte	0x04, 0x05
        /*099a*/ 	.short	(.L_1007 - .L_1006)
.L_1006:
        /*099c*/ 	.word	0x00000180
        /*09a0*/ 	.word	0x00000001
        /*09a4*/ 	.word	0x00000001


	//----- nvinfo : EIATTR_CRS_STACK_SIZE
	.align		4
.L_1007:
        /*09a8*/ 	.byte	0x04, 0x1e
        /*09aa*/ 	.short	(.L_1009 - .L_1008)
.L_1008:
        /*09ac*/ 	.word	0x00000000


	//----- nvinfo : EIATTR_CBANK_PARAM_SIZE
	.align		4
.L_1009:
        /*09b0*/ 	.byte	0x03, 0x19
        /*09b2*/ 	.short	0x0a70


	//----- nvinfo : EIATTR_PARAM_CBANK
	.align		4
        /*09b4*/ 	.byte	0x04, 0x0a
        /*09b6*/ 	.short	(.L_1011 - .L_1010)
	.align		4
.L_1010:
        /*09b8*/ 	.word	index@(.nv.constant0._ZN7cutlass13device_kernelIN5flash11enable_sm90INS1_16FlashAttnFwdSm90INS1_25CollectiveMainloopFwdSm90ILi2EN4cute5tupleIJNS5_1CILi1EEES8_S8_EEENS6_IJNS7_ILi128EEENS7_ILi176EEESA_EEELi128ENS_6half_tEfNS_4arch4Sm90ELb0ELb0ELb0ELb1ELb0ELb0ELb0ELb1ELb1ELb0ELb0ELb0EEENS1_21CollectiveEpilogueFwdINS6_IJSA_SA_SB_EEES9_SD_SF_Li256ELb1ELb0ELb0ELb0EEENS1_36VarlenDynamicPersistentTileSchedulerILi128ELi176ELi256ELi32ELb0ELb0ELb1ELb0ELb1ELb1EEEEEEEEEvNT_6ParamsE)
        /*09bc*/ 	.short	0x0210
        /*09be*/ 	.short	0x0a70


	//----- nvinfo : EIATTR_SW_WAR
	.align		4
.L_1011:
        /*09c0*/ 	.byte	0x04, 0x36
        /*09c2*/ 	.short	(.L_1013 - .L_1012)
.L_1012:
        /*09c4*/ 	.word	0x00000008
.L_1013:


//--------------------- .nv.info._ZN7cutlass13device_kernelIN5flash11enable_sm90INS1_16FlashAttnFwdSm90INS1_25CollectiveMainloopFwdSm90ILi2EN4cute5tupleIJNS5_1CILi1EEES8_S8_EEENS6_IJNS7_ILi128EEENS7_ILi176EEESA_EEELi128ENS_6half_tEfNS_4arch4Sm90ELb0ELb0ELb0ELb1ELb0ELb1ELb0ELb1ELb1ELb0ELb0ELb0EEENS1_21CollectiveEpilogueFwdINS6_IJSA_SA_SB_EEES9_SD_SF_Li256ELb1ELb0ELb0ELb0EEENS1_36VarlenDynamicPersistentTileSchedulerILi128ELi176ELi256ELi32ELb0ELb0ELb1ELb0ELb1ELb1EEEEEEEEEvNT_6ParamsE --------------------------
	.section	.nv.info._ZN7cutlass13device_kernelIN5flash11enable_sm90INS1_16FlashAttnFwdSm90INS1_25CollectiveMainloopFwdSm90ILi2EN4cute5tupleIJNS5_1CILi1EEES8_S8_EEENS6_IJNS7_ILi128EEENS7_ILi176EEESA_EEELi128ENS_6half_tEfNS_4arch4Sm90ELb0ELb0ELb0ELb1ELb0ELb1ELb0ELb1ELb1ELb0ELb0ELb0EEENS1_21CollectiveEpilogueFwdINS6_IJSA_SA_SB_EEES9_SD_SF_Li256ELb1ELb0ELb0ELb0EEENS1_36VarlenDynamicPersistentTileSchedulerILi128ELi176ELi256ELi32ELb0ELb0ELb1ELb0ELb1ELb1EEEEEEEEEvNT_6ParamsE,"",@"SHT_CUDA_INFO"
	.sectionflags	@""
	.align	4


	//----- nvinfo : EIATTR_CUDA_API_VERSION
	.align		4
        /*0000*/ 	.byte	0x04, 0x37
        /*0002*/ 	.short	(.L_1015 - .L_1014)
.L_1014:
        /*0004*/ 	.word	0x00000082


	//----- nvinfo : EIATTR_KPARAM_INFO
	.align		4
.L_1015:
        /*0008*/ 	.byte	0x04, 0x17
        /*000a*/ 	.short	(.L_1017 - .L_1016)
.L_1016:
        /*000c*/ 	.word	0x00000000
        /*0010*/ 	.short	0x0000
        /*0012*/ 	.short	0x0070
        /*0014*/ 	.byte	0x00, 0xf0, 0x01, 0x28


	//----- nvinfo : EIATTR_SPARSE_MMA_MASK
	.align		4
.L_1017:
        /*0018*/ 	.byte	0x03, 0x50
        /*001a*/ 	.short	0x0000


	//----- nvinfo : EIATTR_MAXREG_COUNT
	.align		4
        /*001c*/ 	.byte	0x03, 0x1b
        /*001e*/ 	.short	0x00a8


	//----- nvinfo : EIATTR_NUM_BARRIERS
	.align		4
        /*0020*/ 	.byte	0x02, 0x4c
        /*0022*/ 	.byte	0x10
	.zero		1


	//----- nvinfo : EIATTR_EXTERNS
	.align		4
        /*0024*/ 	.byte	0x04, 0x0f
        /*0026*/ 	.short	(.L_1019 - .L_1018)


	//   ....[0]....
	.align		4
.L_1018:
        /*0028*/ 	.word	index@(__assertfail)


	//----- nvinfo : EIATTR_ANNOTATIONS
	.align		4
.L_1019:
        /*002c*/ 	.byte	0x04, 0x55
        /*002e*/ 	.short	(.L_1021 - .L_1020)


	//   ....[0]....
.L_1020:
        /* <DEDUP_REMOVED lines=115> */


	//----- nvinfo : EIATTR_MERCURY_ISA_VERSION
	.align		4
.L_1021:
        /*0750*/ 	.byte	0x03, 0x5f
        /*0752*/ 	.short	0x0101


	//----- nvinfo : EIATTR_UNUSED_LOAD_BYTE_OFFSET
	.align		4
        /*0754*/ 	.byte	0x04, 0x44
        /*0756*/ 	.short	(.L_1023 - .L_1022)


	//   ....[0]....
.L_1022:
        /*0758*/ 	.word	0x00000af0
        /*075c*/ 	.word	0x0000fff0


	//   ....[1]....
        /*0760*/ 	.word	0x0001c2e0
        /*0764*/ 	.word	0x0000fff0


	//----- nvinfo : EIATTR_INT_WARP_WIDE_INSTR_OFFSETS
	.align		4
.L_1023:
        /*0768*/ 	.byte	0x04, 0x31
        /*076a*/ 	.short	(.L_1025 - .L_1024)


	//   ....[0]....
.L_1024:
        /*076c*/ 	.word	0x000001c0


	//   ....[1]....
        /*0770*/ 	.word	0x00000200


	//   ....[2]....
        /*0774*/ 	.word	0x00000270


	//   ....[3]....
        /*0778*/ 	.word	0x000200d0


	//   ....[4]....
        /*077c*/ 	.word	0x00020170


	//   ....[5]....
        /*0780*/ 	.word	0x00020600


	//   ....[6]....
        /*0784*/ 	.word	0x00020630


	//   ....[7]....
        /*0788*/ 	.word	0x00020840


	//   ....[8]....
        /*078c*/ 	.word	0x00022a90


	//   ....[9]....
        /*0790*/ 	.word	0x00022b30


	//----- nvinfo : EIATTR_COOP_GROUP_MASK_REGIDS
	.align		4
.L_1025:
        /*0794*/ 	.byte	0x04, 0x29
        /*0796*/ 	.short	(.L_1027 - .L_1026)


	//   ....[0]....
.L_1026:
        /*0798*/ 	.word	0xffffffff


	//   ....[1]....
        /*079c*/ 	.word	0xffffffff


	//   ....[2]....
        /*07a0*/ 	.word	0xffffffff


	//   ....[3]....
        /*07a4*/ 	.word	0xffffffff


	//   ....[4]....
        /*07a8*/ 	.word	0xffffffff


	//   ....[5]....
        /*07ac*/ 	.word	0xffffffff


	//   ....[6]....
        /*07b0*/ 	.word	0xffffffff


	//   ....[7]....
        /*07b4*/ 	.word	0xffffffff


	//   ....[8]....
        /*07b8*/ 	.word	0xffffffff


	//   ....[9]....
        /*07bc*/ 	.word	0xffffffff


	//   ....[10]....
        /*07c0*/ 	.word	0xffffffff


	//   ....[11]....
        /*07c4*/ 	.word	0xffffffff


	//   ....[12]....
        /*07c8*/ 	.word	0xffffffff


	//   ....[13]....
        /*07cc*/ 	.word	0xffffffff


	//   ....[14]....
        /*07d0*/ 	.word	0xffffffff


	//   ....[15]....
        /*07d4*/ 	.word	0xffffffff


	//   ....[16]....
        /*07d8*/ 	.word	0xffffffff


	//   ....[17]....
        /*07dc*/ 	.word	0xffffffff


	//   ....[18]....
        /*07e0*/ 	.word	0xffffffff


	//   ....[19]....
        /*07e4*/ 	.word	0xffffffff


	//   ....[20]....
        /*07e8*/ 	.word	0xffffffff


	//   ....[21]....
        /*07ec*/ 	.word	0xffffffff


	//   ....[22]....
        /*07f0*/ 	.word	0xffffffff


	//   ....[23]....
        /*07f4*/ 	.word	0xffffffff


	//   ....[24]....
        /*07f8*/ 	.word	0xffffffff


	//   ....[25]....
        /*07fc*/ 	.word	0xffffffff


	//   ....[26]....
        /*0800*/ 	.word	0xffffffff


	//   ....[27]....
        /*0804*/ 	.word	0xffffffff


	//   ....[28]....
        /*0808*/ 	.word	0xffffffff


	//   ....[29]....
        /*080c*/ 	.word	0xffffffff


	//   ....[30]....
        /*0810*/ 	.word	0xffffffff


	//   ....[31]....
        /*0814*/ 	.word	0xffffffff


	//   ....[32]....
        /*0818*/ 	.word	0xffffffff


	//   ....[33]....
        /*081c*/ 	.word	0xffffffff


	//   ....[34]....
        /*0820*/ 	.word	0xffffffff


	//   ....[35]....
        /*0824*/ 	.word	0xffffffff


	//   ....[36]....
        /*0828*/ 	.word	0xffffffff


	//   ....[37]....
        /*082c*/ 	.word	0xffffffff


	//   ....[38]....
        /*0830*/ 	.word	0xffffffff


	//   ....[39]....
        /*0834*/ 	.word	0xffffffff


	//   ....[40]....
        /*0838*/ 	.word	0xffffffff


	//   ....[41]....
        /*083c*/ 	.word	0xffffffff


	//   ....[42]....
        /*0840*/ 	.word	0xffffffff


	//   ....[43]....
        /*0844*/ 	.word	0xffffffff


	//   ....[44]....
        /*0848*/ 	.word	0xffffffff


	//   ....[45]....
        /*084c*/ 	.word	0xffffffff


	//   ....[46]....
        /*0850*/ 	.word	0xffffffff


	//   ....[47]....
        /*0854*/ 	.word	0xffffffff


	//   ....[48]....
        /*0858*/ 	.word	0xffffffff


	//   ....[49]....
        /*085c*/ 	.word	0xffffffff


	//   ....[50]....
        /*0860*/ 	.word	0xffffffff


	//   ....[51]....
        /*0864*/ 	.word	0xffffffff


	//   ....[52]....
        /*0868*/ 	.word	0xffffffff


	//   ....[53]....
        /*086c*/ 	.word	0xffffffff


	//   ....[54]....
        /*0870*/ 	.word	0x0500000f


	//   ....[55]....
        /*0874*/ 	.word	0x0500000f


	//   ....[56]....
        /*0878*/ 	.word	0x0500000f


	//   ....[57]....
        /*087c*/ 	.word	0x0500000f


	//   ....[58]....
        /*0880*/ 	.word	0x0500000f


	//   ....[59]....
        /*0884*/ 	.word	0x0500000f


	//   ....[60]....
        /*0888*/ 	.word	0x0500000f


	//   ....[61]....
        /*088c*/ 	.word	0x0500000f


	//   ....[62]....
        /*0890*/ 	.word	0x0500000f


	//   ....[63]....
        /*0894*/ 	.word	0x0500000f


	//   ....[64]....
        /*0898*/ 	.word	0x0500000f


	//   ....[65]....
        /*089c*/ 	.word	0x0500000f


	//   ....[66]....
        /*08a0*/ 	.word	0x0500000f


	//   ....[67]....
        /*08a4*/ 	.word	0x0500000f


	//   ....[68]....
        /*08a8*/ 	.word	0x0500000f


	//   ....[69]....
        /*08ac*/ 	.word	0x0500000f


	//   ....[70]....
        /*08b0*/ 	.word	0x0500000f


	//   ....[71]....
        /*08b4*/ 	.word	0x0500000f


	//   ....[72]....
        /*08b8*/ 	.word	0x0500000f


	//   ....[73]....
        /*08bc*/ 	.word	0x0500000f


	//   ....[74]....
        /*08c0*/ 	.word	0x0500000f


	//   ....[75]....
        /*08c4*/ 	.word	0x0500000f


	//   ....[76]....
        /*08c8*/ 	.word	0x0500000f


	//   ....[77]....
        /*08cc*/ 	.word	0x0500000f


	//   ....[78]....
        /*08d0*/ 	.word	0x0500000f


	//   ....[79]....
        /*08d4*/ 	.word	0x0500000f


	//   ....[80]....
        /*08d8*/ 	.word	0x0500000f


	//   ....[81]....
        /*08dc*/ 	.word	0x0500000f


	//   ....[82]....
        /*08e0*/ 	.word	0x0500000f


	//----- nvinfo : EIATTR_COOP_GROUP_INSTR_OFFSETS
	.align		4
.L_1027:
        /*08e4*/ 	.byte	0x04, 0x28
        /*08e6*/ 	.short	(.L_1029 - .L_1028)


	//   ....[0]....
.L_1028:
        /*08e8*/ 	.word	0x00000070


	//   ....[1]....
        /*08ec*/ 	.word	0x000001d0


	//   ....[2]....
        /*08f0*/ 	.word	0x00000220


	//   ....[3]....
        /*08f4*/ 	.word	0x00000450


	//   ....[4]....
        /*08f8*/ 	.word	0x000005b0


	//   ....[5]....
        /*08fc*/ 	.word	0x000006d0


	//   ....[6]....
        /*0900*/ 	.word	0x00000830


	//   ....[7]....
        /*0904*/ 	.word	0x0000c030


	//   ....[8]....
        /*0908*/ 	.word	0x00013f70


	//   ....[9]....
        /*090c*/ 	.word	0x00014040


	//   ....[10]....
        /*0910*/ 	.word	0x00014340


	//   ....[11]....
        /*0914*/ 	.word	0x00014510


	//   ....[12]....
        /*0918*/ 	.word	0x000196c0


	//   ....[13]....
        /*091c*/ 	.word	0x000196e0


	//   ....[14]....
        /*0920*/ 	.word	0x0001a0d0


	//   ....[15]....
        /*0924*/ 	.word	0x0001a150


	//   ....[16]....
        /*0928*/ 	.word	0x0001b7c0


	//   ....[17]....
        /*092c*/ 	.word	0x0001bc10


	//   ....[18]....
        /*0930*/ 	.word	0x0001bc50


	//   ....[19]....
        /*0934*/ 	.word	0x0001bc60


	//   ....[20]....
        /*0938*/ 	.word	0x0001e270


	//   ....[21]....
        /*093c*/ 	.word	0x0001e410


	//   ....[22]....
        /*0940*/ 	.word	0x0001e440


	//   ....[23]....
        /*0944*/ 	.word	0x0001e480


	//   ....[24]....
        /*0948*/ 	.word	0x0001e4e0


	//   ....[25]....
        /*094c*/ 	.word	0x0001e540


	//   ....[26]....
        /*0950*/ 	.word	0x0001e590


	//   ....[27]....
        /*0954*/ 	.word	0x0001e750


	//   ....[28]....
        /*0958*/ 	.word	0x0001e7b0


	//   ....[29]....
        /*095c*/ 	.word	0x0001e7f0


	//   ....[30]....
        /*0960*/ 	.word	0x0001e830


	//   ....[31]....
        /*0964*/ 	.word	0x0001e860


	//   ....[32]....
        /*0968*/ 	.word	0x0001e890


	//   ....[33]....
        /*096c*/ 	.word	0x0001e930


	//   ....[34]....
        /*0970*/ 	.word	0x0001e960


	//   ....[35]....
        /*0974*/ 	.word	0x0001e9f0


	//   ....[36]....
        /*0978*/ 	.word	0x00022f80


	//   ....[37]....
        /*097c*/ 	.word	0x00022f90


	//   ....[38]....
        /*0980*/ 	.word	0x000230b0


	//   ....[39]....
        /*0984*/ 	.word	0x00023110


	//   ....[40]....
        /*0988*/ 	.word	0x00023150


	//   ....[41]....
        /*098c*/ 	.word	0x00023190


	//   ....[42]....
        /*0990*/ 	.word	0x000231c0


	//   ....[43]....
        /*0994*/ 	.word	0x000231f0


	//   ....[44]....
        /*0998*/ 	.word	0x00023390


	//   ....[45]....
        /*099c*/ 	.word	0x000233f0


	//   ....[46]....
        /*09a0*/ 	.word	0x00023430


	//   ....[47]....
        /*09a4*/ 	.word	0x00023470


	//   ....[48]....
        /*09a8*/ 	.word	0x000234a0


	//   ....[49]....
        /*09ac*/ 	.word	0x000234d0


	//   ....[50]....
        /*09b0*/ 	.word	0x00023590


	//   ....[51]....
        /*09b4*/ 	.word	0x000235b0


	//   ....[52]....
        /*09b8*/ 	.word	0x00023620


	//   ....[53]....
        /*09bc*/ 	.word	0x00023a70


	//   ....[54]....
        /*09c0*/ 	.word	0x00023f00


	//   ....[55]....
        /*09c4*/ 	.word	0x00023fb0


	//   ....[56]....
        /*09c8*/ 	.word	0x00024050


	//   ....[57]....
        /*09cc*/ 	.word	0x000240f0


	//   ....[58]....
        /*09d0*/ 	.word	0x00024190


	//   ....[59]....
        /*09d4*/ 	.word	0x00024280


	//   ....[60]....
        /*09d8*/ 	.word	0x00024320


	//   ....[61]....
        /*09dc*/ 	.word	0x000243c0


	//   ....[62]....
        /*09e0*/ 	.word	0x00024460


	//   ....[63]....
        /*09e4*/ 	.word	0x000246c0


	//   ....[64]....
        /*09e8*/ 	.word	0x000249a0


	//   ....[65]....
        /*09ec*/ 	.word	0x00024dc0


	//   ....[66]....
        /*09f0*/ 	.word	0x00024e50


	//   ....[67]....
        /*09f4*/ 	.word	0x00024ef0


	//   ....[68]....
        /*09f8*/ 	.word	0x00024fa0


	//   ....[69]....
        /*09fc*/ 	.word	0x00025020


	//   ....[70]....
        /*0a00*/ 	.word	0x000250a0


	//   ....[71]....
        /*0a04*/ 	.word	0x00025120


	//   ....[72]....
        /*0a08*/ 	.word	0x000251a0


	//   ....[73]....
        /*0a0c*/ 	.word	0x00025230


	//   ....[74]....
        /*0a10*/ 	.word	0x000252e0


	//   ....[75]....
        /*0a14*/ 	.word	0x00025360


	//   ....[76]....
        /*0a18*/ 	.word	0x000253e0


	//   ....[77]....
        /*0a1c*/ 	.word	0x00025460


	//   ....[78]....
        /*0a20*/ 	.word	0x000254e0


	//   ....[79]....
        /*0a24*/ 	.word	0x00025550


	//   ....[80]....
        /*0a28*/ 	.word	0x000255f0


	//   ....[81]....
        /*0a2c*/ 	.word	0x00025680


	//   ....[82]....
        /*0a30*/ 	.word	0x000257a0


	//----- nvinfo : EIATTR_REG_RECONFIG
	.align		4
.L_1029:
        /*0a34*/ 	.byte	0x01, 0x54
	.zero		2


	//----- nvinfo : EIATTR_SYSCALL_OFFSETS
	.align		4
        /*0a38*/ 	.byte	0x04, 0x46
        /*0a3a*/ 	.short	(.L_1031 - .L_1030)


	//   ....[0]....
.L_1030:
        /*0a3c*/ 	.word	0x00001a10


	//   ....[1]....
        /*0a40*/ 	.word	0x00001b60


	//   ....[2]....
        /*0a44*/ 	.word	0x0000c200


	//   ....[3]....
        /*0a48*/ 	.word	0x0000c6a0


	//   ....[4]....
        /*0a4c*/ 	.word	0x00020300


	//   ....[5]....
        /*0a50*/ 	.word	0x00020440


	//   ....[6]....
        /*0a54*/ 	.word	0x00020540


	//----- nvinfo : EIATTR_MBARRIER_INSTR_OFFSETS
	.align		4
.L_1031:
        /*0a58*/ 	.byte	0x04, 0x39
        /*0a5a*/ 	.short	(.L_1033 - .L_1032)


	//   ....[0]....
.L_1032:
        /*0a5c*/ 	.word	0x00000300
        /*0a60*/ 	.word	0x000000ff
        /*0a64*/ 	.word	0x00034800
        /*0a68*/ 	.short	0x0100
        /*0a6a*/ 	.byte	0x08
	.zero		1


	//   ....[1]....
        /*0a6c*/ 	.word	0x00000310
        /*0a70*/ 	.word	0x000000ff
        /*0a74*/ 	.word	0x00034820
        /*0a78*/ 	.short	0x0100
        /*0a7a*/ 	.byte	0x08
	.zero		1


	//   ....[2]....
        /*0a7c*/ 	.word	0x00000400
        /*0a80*/ 	.word	0x000000ff
        /*0a84*/ 	.word	0x00034830
        /*0a88*/ 	.short	0x0100
        /*0a8a*/ 	.byte	0x08
	.zero		1


	//   ....[3]....
        /*0a8c*/ 	.word	0x00000410
        /*0a90*/ 	.word	0x000000ff
        /*0a94*/ 	.word	0x00034840
        /*0a98*/ 	.short	0x0100
        /*0a9a*/ 	.byte	0x08
	.zero		1


	//   ....[4]....
        /*0a9c*/ 	.word	0x00000420
        /*0aa0*/ 	.word	0x000000ff
        /*0aa4*/ 	.word	0x00034838
        /*0aa8*/ 	.short	0x0100
        /*0aaa*/ 	.byte	0x08
	.zero		1


	//   ....[5]....
        /*0aac*/ 	.word	0x00000430
        /*0ab0*/ 	.word	0x000000ff
        /*0ab4*/ 	.word	0x00034848
        /*0ab8*/ 	.short	0x0100
        /*0aba*/ 	.byte	0x08
	.zero		1


	//   ....[6]....
        /*0abc*/ 	.word	0x00000560
        /*0ac0*/ 	.word	0x000000ff
        /*0ac4*/ 	.word	0x00034850
        /*0ac8*/ 	.short	0x0100
        /*0aca*/ 	.byte	0x08
	.zero		1


	//   ....[7]....
        /*0acc*/ 	.word	0x00000570
        /*0ad0*/ 	.word	0x000000ff
        /*0ad4*/ 	.word	0x00034860
        /*0ad8*/ 	.short	0x0100
        /*0ada*/ 	.byte	0x08
	.zero		1


	//   ....[8]....
        /*0adc*/ 	.word	0x00000580
        /*0ae0*/ 	.word	0x000000ff
        /*0ae4*/ 	.word	0x00034858
        /*0ae8*/ 	.short	0x0100
        /*0aea*/ 	.byte	0x08
	.zero		1


	//   ....[9]....
        /*0aec*/ 	.word	0x00000590
        /*0af0*/ 	.word	0x000000ff
        /*0af4*/ 	.word	0x00034868
        /*0af8*/ 	.short	0x0100
        /*0afa*/ 	.byte	0x08
	.zero		1


	//   ....[10]....
        /*0afc*/ 	.word	0x00000680
        /*0b00*/ 	.word	0x000000ff
        /*0b04*/ 	.word	0x00034870
        /*0b08*/ 	.short	0x0100
        /*0b0a*/ 	.byte	0x06
	.zero		1


	//   ....[11]....
        /*0b0c*/ 	.word	0x00000690
        /*0b10*/ 	.word	0x000000ff
        /*0b14*/ 	.word	0x00034880
        /*0b18*/ 	.short	0x0100
        /*0b1a*/ 	.byte	0x06
	.zero		1


	//   ....[12]....
        /*0b1c*/ 	.word	0x000006a0
        /*0b20*/ 	.word	0x000000ff
        /*0b24*/ 	.word	0x00034878
        /*0b28*/ 	.short	0x0100
        /*0b2a*/ 	.byte	0x06
	.zero		1


	//   ....[13]....
        /*0b2c*/ 	.word	0x000006b0
        /*0b30*/ 	.word	0x000000ff
        /*0b34*/ 	.word	0x00034888
        /*0b38*/ 	.short	0x0100
        /*0b3a*/ 	.byte	0x06
	.zero		1


	//   ....[14]....
        /*0b3c*/ 	.word	0x000007e0
        /*0b40*/ 	.word	0x000000ff
        /*0b44*/ 	.word	0x00034890
        /*0b48*/ 	.short	0x0100
        /*0b4a*/ 	.byte	0x08
	.zero		1


	//   ....[15]....
        /*0b4c*/ 	.word	0x000007f0
        /*0b50*/ 	.word	0x000000ff
        /*0b54*/ 	.word	0x000348a0
        /*0b58*/ 	.short	0x0100
        /*0b5a*/ 	.byte	0x08
	.zero		1


	//   ....[16]....
        /*0b5c*/ 	.word	0x00000800
        /*0b60*/ 	.word	0x000000ff
        /*0b64*/ 	.word	0x00034898
        /*0b68*/ 	.short	0x0100
        /*0b6a*/ 	.byte	0x08
	.zero		1


	//   ....[17]....
        /*0b6c*/ 	.word	0x00000810
        /*0b70*/ 	.word	0x000000ff
        /*0b74*/ 	.word	0x000348a8
        /*0b78*/ 	.short	0x0100
        /*0b7a*/ 	.byte	0x08
	.zero		1


	//   ....[18]....
        /*0b7c*/ 	.word	0x00000940
        /*0b80*/ 	.word	0x000000ff
        /*0b84*/ 	.word	0x000348b0
        /*0b88*/ 	.short	0x0100
        /*0b8a*/ 	.byte	0x08
	.zero		1


	//   ....[19]....
        /*0b8c*/ 	.word	0x00000950
        /*0b90*/ 	.word	0x000000ff
        /*0b94*/ 	.word	0x000348c0
        /*0b98*/ 	.short	0x0100
        /*0b9a*/ 	.byte	0x08
	.zero		1


	//   ....[20]....
        /*0b9c*/ 	.word	0x00000960
        /*0ba0*/ 	.word	0x000000ff
        /*0ba4*/ 	.word	0x000348b8
        /*0ba8*/ 	.short	0x0100
        /*0baa*/ 	.byte	0x08
	.zero		1


	//   ....[21]....
        /*0bac*/ 	.word	0x00000970
        /*0bb0*/ 	.word	0x000000ff
        /*0bb4*/ 	.word	0x000348c8
        /*0bb8*/ 	.short	0x0100
        /*0bba*/ 	.byte	0x08
	.zero		1


	//   ....[22]....
        /*0bbc*/ 	.word	0x00003bb0
        /*0bc0*/ 	.word	0x00000003
        /*0bc4*/ 	.word	0x00034890
        /*0bc8*/ 	.short	0x010a
        /*0bca*/ 	.byte	0x3f
	.zero		1


	//   ....[23]....
        /*0bcc*/ 	.word	0x000075e0
        /*0bd0*/ 	.word	0x00000003
        /*0bd4*/ 	.word	0x00034890
        /*0bd8*/ 	.short	0x010a
        /*0bda*/ 	.byte	0x3f
	.zero		1


	//   ....[24]....
        /*0bdc*/ 	.word	0x0000a980
        /*0be0*/ 	.word	0x00000003
        /*0be4*/ 	.word	0x00034890
        /*0be8*/ 	.short	0x010a
        /*0bea*/ 	.byte	0x3f
	.zero		1


	//   ....[25]....
        /*0bec*/ 	.word	0x0000b300
        /*0bf0*/ 	.word	0x00000028
        /*0bf4*/ 	.word	0x00000000
        /*0bf8*/ 	.short	0x0101
        /*0bfa*/ 	.byte	0x3f
	.zero		1


	//   ....[26]....
        /*0bfc*/ 	.word	0x0000b340
        /*0c00*/ 	.word	0x00000003
        /*0c04*/ 	.word	0x000348b0
        /*0c08*/ 	.short	0x010a
        /*0c0a*/ 	.byte	0x3f
	.zero		1


	//   ....[27]....
        /*0c0c*/ 	.word	0x0000bc50
        /*0c10*/ 	.word	0x00000003
        /*0c14*/ 	.word	0x00000000
        /*0c18*/ 	.short	0x0101
        /*0c1a*/ 	.byte	0x3f
	.zero		1


	//   ....[28]....
        /*0c1c*/ 	.word	0x0000c290
        /*0c20*/ 	.word	0x00000002
        /*0c24*/ 	.word	0x00034800
        /*0c28*/ 	.short	0x010a
        /*0c2a*/ 	.byte	0x3f
	.zero		1


	//   ....[29]....
        /*0c2c*/ 	.word	0x0000c2e0
        /*0c30*/ 	.word	0x00000002
        /*0c34*/ 	.word	0x00034800
        /*0c38*/ 	.short	0x010a
        /*0c3a*/ 	.byte	0x3f
	.zero		1


	//   ....[30]....
        /*0c3c*/ 	.word	0x0000c950
        /*0c40*/ 	.word	0x00000002
        /*0c44*/ 	.word	0x00034800
        /*0c48*/ 	.short	0x010a
        /*0c4a*/ 	.byte	0x3f
	.zero		1


	//   ....[31]....
        /*0c4c*/ 	.word	0x0000e270
        /*0c50*/ 	.word	0x00000002
        /*0c54*/ 	.word	0x00034800
        /*0c58*/ 	.short	0x010a
        /*0c5a*/ 	.byte	0x3f
	.zero		1


	//   ....[32]....
        /*0c5c*/ 	.word	0x0000fde0
        /*0c60*/ 	.word	0x00000000
        /*0c64*/ 	.word	0x00034830
        /*0c68*/ 	.short	0x010a
        /*0c6a*/ 	.byte	0x3f
	.zero		1


	//   ....[33]....
        /*0c6c*/ 	.word	0x0000fe60
        /*0c70*/ 	.word	0x00000000
        /*0c74*/ 	.word	0x00034830
        /*0c78*/ 	.short	0x010a
        /*0c7a*/ 	.byte	0x3f
	.zero		1


	//   ....[34]....
        /*0c7c*/ 	.word	0x00014de0
        /*0c80*/ 	.word	0x00000003
        /*0c84*/ 	.word	0x00000000
        /*0c88*/ 	.short	0x0101
        /*0c8a*/ 	.byte	0x3f
	.zero		1


	//   ....[35]....
        /*0c8c*/ 	.word	0x00015c00
        /*0c90*/ 	.word	0x00000006
        /*0c94*/ 	.word	0x00034830
        /*0c98*/ 	.short	0x010a
        /*0c9a*/ 	.byte	0x3f
	.zero		1


	//   ....[36]....
        /*0c9c*/ 	.word	0x00015c50
        /*0ca0*/ 	.word	0x00000006
        /*0ca4*/ 	.word	0x00034830
        /*0ca8*/ 	.short	0x010a
        /*0caa*/ 	.byte	0x3f
	.zero		1


	//   ....[37]....
        /*0cac*/ 	.word	0x00019180
        /*0cb0*/ 	.word	0x00000006
        /*0cb4*/ 	.word	0x00034850
        /*0cb8*/ 	.short	0x010a
        /*0cba*/ 	.byte	0x3f
	.zero		1


	//   ....[38]....
        /*0cbc*/ 	.word	0x000191c0
        /*0cc0*/ 	.word	0x00000006
        /*0cc4*/ 	.word	0x00034850
        /*0cc8*/ 	.short	0x010a
        /*0cca*/ 	.byte	0x3f
	.zero		1


	//   ....[39]....
        /*0ccc*/ 	.word	0x0001a9c0
        /*0cd0*/ 	.word	0x00000082
        /*0cd4*/ 	.word	0x00000000
        /*0cd8*/ 	.short	0x0101
        /*0cda*/ 	.byte	0x3f
	.zero		1


	//   ....[40]....
        /*0cdc*/ 	.word	0x0001ab70
        /*0ce0*/ 	.word	0x00000082
        /*0ce4*/ 	.word	0x00000000
        /*0ce8*/ 	.short	0x0101
        /*0cea*/ 	.byte	0x3f
	.zero		1


	//   ....[41]....
        /*0cec*/ 	.word	0x0001b680
        /*0cf0*/ 	.word	0x00000009
        /*0cf4*/ 	.word	0x00034850
        /*0cf8*/ 	.short	0x010a
        /*0cfa*/ 	.byte	0x3f
	.zero		1


	//   ....[42]....
        /*0cfc*/ 	.word	0x0001b700
        /*0d00*/ 	.word	0x00000009
        /*0d04*/ 	.word	0x00034850
        /*0d08*/ 	.short	0x010a
        /*0d0a*/ 	.byte	0x3f
	.zero		1


	//   ....[43]....
        /*0d0c*/ 	.word	0x0001bf10
        /*0d10*/ 	.word	0x0000000a
        /*0d14*/ 	.word	0x00000000
        /*0d18*/ 	.short	0x0101
        /*0d1a*/ 	.byte	0x3f
	.zero		1


	//   ....[44]....
        /*0d1c*/ 	.word	0x0001d250
        /*0d20*/ 	.word	0x00000000
        /*0d24*/ 	.word	0x00000000
        /*0d28*/ 	.short	0x0101
        /*0d2a*/ 	.byte	0x3f
	.zero		1


	//   ....[45]....
        /*0d2c*/ 	.word	0x0001f540
        /*0d30*/ 	.word	0x00000009
        /*0d34*/ 	.word	0x00034820
        /*0d38*/ 	.short	0x010a
        /*0d3a*/ 	.byte	0x3f
	.zero		1


	//   ....[46]....
        /*0d3c*/ 	.word	0x0001f5d0
        /*0d40*/ 	.word	0x00000005
        /*0d44*/ 	.word	0x000348a0
        /*0d48*/ 	.short	0x010a
        /*0d4a*/ 	.byte	0x3f
	.zero		1


	//   ....[47]....
        /*0d4c*/ 	.word	0x0001f800
        /*0d50*/ 	.word	0x00000005
        /*0d54*/ 	.word	0x000348c0
        /*0d58*/ 	.short	0x010a
        /*0d5a*/ 	.byte	0x3f
	.zero		1


	//   ....[48]....
        /*0d5c*/ 	.word	0x0001fb50
        /*0d60*/ 	.word	0x00000006
        /*0d64*/ 	.word	0x000348a0
        /*0d68*/ 	.short	0x010a
        /*0d6a*/ 	.byte	0x3f
	.zero		1


	//   ....[49]....
        /*0d6c*/ 	.word	0x0001fd60
        /*0d70*/ 	.word	0x00000006
        /*0d74*/ 	.word	0x000348c0
        /*0d78*/ 	.short	0x010a
        /*0d7a*/ 	.byte	0x3f
	.zero		1


	//   ....[50]....
        /*0d7c*/ 	.word	0x00020bb0
        /*0d80*/ 	.word	0x00000006
        /*0d84*/ 	.word	0x00034840
        /*0d88*/ 	.short	0x010a
        /*0d8a*/ 	.byte	0x3f
	.zero		1


	//   ....[51]....
        /*0d8c*/ 	.word	0x00021090
        /*0d90*/ 	.word	0x00000007
        /*0d94*/ 	.word	0x00034820
        /*0d98*/ 	.short	0x010a
        /*0d9a*/ 	.byte	0x3f
	.zero		1


	//   ....[52]....
        /*0d9c*/ 	.word	0x000213f0
        /*0da0*/ 	.word	0x00000008
        /*0da4*/ 	.word	0x00034840
        /*0da8*/ 	.short	0x010a
        /*0daa*/ 	.byte	0x3f
	.zero		1


	//   ....[53]....
        /*0dac*/ 	.word	0x000216a0
        /*0db0*/ 	.word	0x00000008
        /*0db4*/ 	.word	0x00034860
        /*0db8*/ 	.short	0x010a
        /*0dba*/ 	.byte	0x3f
	.zero		1


	//   ....[54]....
        /*0dbc*/ 	.word	0x00021c80
        /*0dc0*/ 	.word	0x00000002
        /*0dc4*/ 	.word	0x00034840
        /*0dc8*/ 	.short	0x010a
        /*0dca*/ 	.byte	0x3f
	.zero		1


	//   ....[55]....
        /*0dcc*/ 	.word	0x00021f30
        /*0dd0*/ 	.word	0x00000002
        /*0dd4*/ 	.word	0x00034860
        /*0dd8*/ 	.short	0x010a
        /*0dda*/ 	.byte	0x3f
	.zero		1


	//   ....[56]....
        /*0ddc*/ 	.word	0x00022470
        /*0de0*/ 	.word	0x00000002
        /*0de4*/ 	.word	0x00034840
        /*0de8*/ 	.short	0x010a
        /*0dea*/ 	.byte	0x3f
	.zero		1


	//   ....[57]....
        /*0dec*/ 	.word	0x00022710
        /*0df0*/ 	.word	0x00000002
        /*0df4*/ 	.word	0x00034860
        /*0df8*/ 	.short	0x010a
        /*0dfa*/ 	.byte	0x3f
	.zero		1


	//   ....[58]....
        /*0dfc*/ 	.word	0x00022bf0
        /*0e00*/ 	.word	0x00000003
        /*0e04*/ 	.word	0x00034860
        /*0e08*/ 	.short	0x010a
        /*0e0a*/ 	.byte	0x3f
	.zero		1


	//   ....[59]....
        /*0e0c*/ 	.word	0x000239f0
        /*0e10*/ 	.word	0x00000000
        /*0e14*/ 	.word	0x00034820
        /*0e18*/ 	.short	0x010a
        /*0e1a*/ 	.byte	0x3f
	.zero		1


	//   ....[60]....
        /*0e1c*/ 	.word	0x00023ba0
        /*0e20*/ 	.word	0x00000006
        /*0e24*/ 	.word	0x00000000
        /*0e28*/ 	.short	0x010a
        /*0e2a*/ 	.byte	0x3f
	.zero		1


	//   ....[61]....
        /*0e2c*/ 	.word	0x00023c10
        /*0e30*/ 	.word	0x00000007
        /*0e34*/ 	.word	0x00000000
        /*0e38*/ 	.short	0x010a
        /*0e3a*/ 	.byte	0x3f
	.zero		1


	//   ....[62]....
        /*0e3c*/ 	.word	0x00023c80
        /*0e40*/ 	.word	0x00000004
        /*0e44*/ 	.word	0x00000000
        /*0e48*/ 	.short	0x010a
        /*0e4a*/ 	.byte	0x3f
	.zero		1


	//   ....[63]....
        /*0e4c*/ 	.word	0x00023cb0
        /*0e50*/ 	.word	0x00000003
        /*0e54*/ 	.word	0x00000000
        /*0e58*/ 	.short	0x010a
        /*0e5a*/ 	.byte	0x3f
	.zero		1


	//   ....[64]....
        /*0e5c*/ 	.word	0x00023d10
        /*0e60*/ 	.word	0x00000003
        /*0e64*/ 	.word	0x00034890
        /*0e68*/ 	.short	0x010a
        /*0e6a*/ 	.byte	0x3f
	.zero		1


	//   ....[65]....
        /*0e6c*/ 	.word	0x00023d60
        /*0e70*/ 	.word	0x00000003
        /*0e74*/ 	.word	0x00034890
        /*0e78*/ 	.short	0x010a
        /*0e7a*/ 	.byte	0x3f
	.zero		1


	//   ....[66]....
        /*0e7c*/ 	.word	0x00023db0
        /*0e80*/ 	.word	0x00000003
        /*0e84*/ 	.word	0x00034890
        /*0e88*/ 	.short	0x010a
        /*0e8a*/ 	.byte	0x3f
	.zero		1


	//   ....[67]....
        /*0e8c*/ 	.word	0x00023e00
        /*0e90*/ 	.word	0x00000003
        /*0e94*/ 	.word	0x000348b0
        /*0e98*/ 	.short	0x010a
        /*0e9a*/ 	.byte	0x3f
	.zero		1


	//   ....[68]....
        /*0e9c*/ 	.word	0x000241d0
        /*0ea0*/ 	.word	0x00000002
        /*0ea4*/ 	.word	0x00034800
        /*0ea8*/ 	.short	0x010a
        /*0eaa*/ 	.byte	0x3f
	.zero		1


	//   ....[69]....
        /*0eac*/ 	.word	0x000244a0
        /*0eb0*/ 	.word	0x00000002
        /*0eb4*/ 	.word	0x00034800
        /*0eb8*/ 	.short	0x010a
        /*0eba*/ 	.byte	0x3f
	.zero		1


	//   ....[70]....
        /*0ebc*/ 	.word	0x000244f0
        /*0ec0*/ 	.word	0x00000000
        /*0ec4*/ 	.word	0x00034830
        /*0ec8*/ 	.short	0x010a
        /*0eca*/ 	.byte	0x3f
	.zero		1


	//   ....[71]....
        /*0ecc*/ 	.word	0x00024540
        /*0ed0*/ 	.word	0x00000006
        /*0ed4*/ 	.word	0x00034830
        /*0ed8*/ 	.short	0x010a
        /*0eda*/ 	.byte	0x3f
	.zero		1


	//   ....[72]....
        /*0edc*/ 	.word	0x00024590
        /*0ee0*/ 	.word	0x00000006
        /*0ee4*/ 	.word	0x00034850
        /*0ee8*/ 	.short	0x010a
        /*0eea*/ 	.byte	0x3f
	.zero		1


	//   ....[73]....
        /*0eec*/ 	.word	0x000245e0
        /*0ef0*/ 	.word	0x00000009
        /*0ef4*/ 	.word	0x00034850
        /*0ef8*/ 	.short	0x010a
        /*0efa*/ 	.byte	0x3f
	.zero		1


	//   ....[74]....
        /*0efc*/ 	.word	0x00024780
        /*0f00*/ 	.word	0x00000009
        /*0f04*/ 	.word	0x00034820
        /*0f08*/ 	.short	0x010a
        /*0f0a*/ 	.byte	0x3f
	.zero		1


	//   ....[75]....
        /*0f0c*/ 	.word	0x000247d0
        /*0f10*/ 	.word	0x00000005
        /*0f14*/ 	.word	0x000348a0
        /*0f18*/ 	.short	0x010a
        /*0f1a*/ 	.byte	0x3f
	.zero		1


	//   ....[76]....
        /*0f1c*/ 	.word	0x00024820
        /*0f20*/ 	.word	0x00000005
        /*0f24*/ 	.word	0x000348c0
        /*0f28*/ 	.short	0x010a
        /*0f2a*/ 	.byte	0x3f
	.zero		1


	//   ....[77]....
        /*0f2c*/ 	.word	0x00024870
        /*0f30*/ 	.word	0x00000006
        /*0f34*/ 	.word	0x000348a0
        /*0f38*/ 	.short	0x010a
        /*0f3a*/ 	.byte	0x3f
	.zero		1


	//   ....[78]....
        /*0f3c*/ 	.word	0x000248c0
        /*0f40*/ 	.word	0x00000006
        /*0f44*/ 	.word	0x000348c0
        /*0f48*/ 	.short	0x010a
        /*0f4a*/ 	.byte	0x3f
	.zero		1


	//   ....[79]....
        /*0f4c*/ 	.word	0x00024a60
        /*0f50*/ 	.word	0x00000006
        /*0f54*/ 	.word	0x00034840
        /*0f58*/ 	.short	0x010a
        /*0f5a*/ 	.byte	0x3f
	.zero		1


	//   ....[80]....
        /*0f5c*/ 	.word	0x00024ae0
        /*0f60*/ 	.word	0x00000006
        /*0f64*/ 	.word	0x00034820
        /*0f68*/ 	.short	0x010a
        /*0f6a*/ 	.byte	0x3f
	.zero		1


	//   ....[81]....
        /*0f6c*/ 	.word	0x00024b30
        /*0f70*/ 	.word	0x00000008
        /*0f74*/ 	.word	0x00034840
        /*0f78*/ 	.short	0x010a
        /*0f7a*/ 	.byte	0x3f
	.zero		1


	//   ....[82]....
        /*0f7c*/ 	.word	0x00024b80
        /*0f80*/ 	.word	0x00000008
        /*0f84*/ 	.word	0x00034860
        /*0f88*/ 	.short	0x010a
        /*0f8a*/ 	.byte	0x3f
	.zero		1


	//   ....[83]....
        /*0f8c*/ 	.word	0x00024bd0
        /*0f90*/ 	.word	0x00000002
        /*0f94*/ 	.word	0x00034840
        /*0f98*/ 	.short	0x010a
        /*0f9a*/ 	.byte	0x3f
	.zero		1


	//   ....[84]....
        /*0f9c*/ 	.word	0x00024c20
        /*0fa0*/ 	.word	0x00000002
        /*0fa4*/ 	.word	0x00034860
        /*0fa8*/ 	.short	0x010a
        /*0faa*/ 	.byte	0x3f
	.zero		1


	//   ....[85]....
        /*0fac*/ 	.word	0x00024c70
        /*0fb0*/ 	.word	0x00000002
        /*0fb4*/ 	.word	0x00034840
        /*0fb8*/ 	.short	0x010a
        /*0fba*/ 	.byte	0x3f
	.zero		1


	//   ....[86]....
        /*0fbc*/ 	.word	0x00024cc0
        /*0fc0*/ 	.word	0x00000002
        /*0fc4*/ 	.word	0x00034860
        /*0fc8*/ 	.short	0x010a
        /*0fca*/ 	.byte	0x3f
	.zero		1


	//   ....[87]....
        /*0fcc*/ 	.word	0x00024d10
        /*0fd0*/ 	.word	0x00000003
        /*0fd4*/ 	.word	0x00034860
        /*0fd8*/ 	.short	0x010a
        /*0fda*/ 	.byte	0x3f
	.zero		1


	//   ....[88]....
        /*0fdc*/ 	.word	0x000256c0
        /*0fe0*/ 	.word	0x00000000
        /*0fe4*/ 	.word	0x00034820
        /*0fe8*/ 	.short	0x010a
        /*0fea*/ 	.byte	0x3f
	.zero		1


	//   ....[89]....
        /*0fec*/ 	.word	0x00025860
        /*0ff0*/ 	.word	0x00000006
        /*0ff4*/ 	.word	0x00000000
        /*0ff8*/ 	.short	0x010a
        /*0ffa*/ 	.byte	0x3f
	.zero		1


	//   ....[90]....
        /*0ffc*/ 	.word	0x000258b0
        /*1000*/ 	.word	0x00000007
        /*1004*/ 	.word	0x00000000
        /*1008*/ 	.short	0x010a
        /*100a*/ 	.byte	0x3f
	.zero		1


	//   ....[91]....
        /*100c*/ 	.word	0x00025900
        /*1010*/ 	.word	0x00000004
        /*1014*/ 	.word	0x00000000
        /*1018*/ 	.short	0x010a
        /*101a*/ 	.byte	0x3f
	.zero		1


	//----- nvinfo : EIATTR_NUM_MBARRIERS
	.align		4
.L_1033:
        /*101c*/ 	.byte	0x03, 0x38
        /*101e*/ 	.short	0x0016


	//----- nvinfo : EIATTR_EXIT_INSTR_OFFSETS
	.align		4
        /*1020*/ 	.byte	0x04, 0x1c
        /*1022*/ 	.short	(.L_1035 - .L_1034)


	//   ....[0]....
.L_1034:
        /*1024*/ 	.word	0x00023d00


	//----- nvinfo : EIATTR_MAX_THREADS
	.align		4
.L_1035:
        /*1028*/ 	.byte	0x04, 0x05
        /*102a*/ 	.short	(.L_1037 - .L_1036)
.L_1036:
        /*102c*/ 	.word	0x00000180
        /*1030*/ 	.word	0x00000001
        /*1034*/ 	.word	0x00000001


	//----- nvinfo : EIATTR_CRS_STACK_SIZE
	.align		4
.L_1037:
        /*1038*/ 	.byte	0x04, 0x1e
        /*103a*/ 	.short	(.L_1039 - .L_1038)
.L_1038:
        /*103c*/ 	.word	0x00000000


	//----- nvinfo : EIATTR_CBANK_PARAM_SIZE
	.align		4
.L_1039:
        /*1040*/ 	.byte	0x03, 0x19
        /*1042*/ 	.short	0x0a70


	//----- nvinfo : EIATTR_PARAM_CBANK
	.align		4
        /*1044*/ 	.byte	0x04, 0x0a
        /*1046*/ 	.short	(.L_1041 - .L_1040)
	.align		4
.L_1040:
        /*1048*/ 	.word	index@(.nv.constant0._ZN7cutlass13device_kernelIN5flash11enable_sm90INS1_16FlashAttnFwdSm90INS1_25CollectiveMainloopFwdSm90ILi2EN4cute5tupleIJNS5_1CILi1EEES8_S8_EEENS6_IJNS7_ILi128EEENS7_ILi176EEESA_EEELi128ENS_6half_tEfNS_4arch4Sm90ELb0ELb0ELb0ELb1ELb0ELb1ELb0ELb1ELb1ELb0ELb0ELb0EEENS1_21CollectiveEpilogueFwdINS6_IJSA_SA_SB_EEES9_SD_SF_Li256ELb1ELb0ELb0ELb0EEENS1_36VarlenDynamicPersistentTileSchedulerILi128ELi176ELi256ELi32ELb0ELb0ELb1ELb0ELb1ELb1EEEEEEEEEvNT_6ParamsE)
        /*104c*/ 	.short	0x0210
        /*104e*/ 	.short	0x0a70


	//----- nvinfo : EIATTR_SW_WAR
	.align		4
.L_1041:
        /*1050*/ 	.byte	0x04, 0x36
        /*1052*/ 	.short	(.L_1043 - .L_1042)
.L_1042:
        /*1054*/ 	.word	0x00000008
.L_1043:


//--------------------- .nv.info._ZN7cutlass13device_kernelIN5flash11enable_sm90INS1_16FlashAttnFwdSm90INS1_25CollectiveMainloopFwdSm90ILi2EN4cute5tupleIJNS5_1CILi1EEES8_S8_EEENS6_IJNS7_ILi128EEESA_SA_EEELi128ENS_6half_tEfNS_4arch4Sm90ELb0ELb1ELb0ELb0ELb0ELb0ELb0ELb1ELb1ELb0ELb0ELb0EEENS1_21CollectiveEpilogueFwdISB_S9_SC_SE_Li256ELb0ELb0ELb0ELb0EEENS1_30DynamicPersistentTileSchedulerILi256ELi32ELb0ELb0ELb1EEEEEEEEEvNT_6ParamsE --------------------------
	.section	.nv.info._ZN7cutlass13device_kernelIN5flash11enable_sm90INS1_16FlashAttnFwdSm90INS1_25CollectiveMainloopFwdSm90ILi2EN4cute5tupleIJNS5_1CILi1EEES8_S8_EEENS6_IJNS7_ILi128EEESA_SA_EEELi128ENS_6half_tEfNS_4arch4Sm90ELb0ELb1ELb0ELb0ELb0ELb0ELb0ELb1ELb1ELb0ELb0ELb0EEENS1_21CollectiveEpilogueFwdISB_S9_SC_SE_Li256ELb0ELb0ELb0ELb0EEENS1_30DynamicPersistentTileSchedulerILi256ELi32ELb0ELb0ELb1EEEEEEEEEvNT_6ParamsE,"",@"SHT_CUDA_INFO"
	.sectionflags	@""
	.align	4


	//----- nvinfo : EIATTR_CUDA_API_VERSION
	.align		4
        /*0000*/ 	.byte	0x04, 0x37
        /*0002*/ 	.short	(.L_1045 - .L_1044)
.L_1044:
        /*0004*/ 	.word	0x00000082


	//----- nvinfo : EIATTR_KPARAM_INFO
	.align		4
.L_1045:
        /*0008*/ 	.byte	0x04, 0x17
        /*000a*/ 	.short	(.L_1047 - .L_1046)
.L_1046:
        /*000c*/ 	.word	0x00000000
        /*0010*/ 	.short	0x0000
        /*0012*/ 	.short	0x0070
        /*0014*/ 	.byte	0x00, 0xf0, 0x01, 0x2e


	//----- nvinfo : EIATTR_SPARSE_MMA_MASK
	.align		4
.L_1047:
        /*0018*/ 	.byte	0x03, 0x50
        /*001a*/ 	.short	0x0000


	//----- nvinfo : EIATTR_MAXREG_COUNT
	.align		4
        /*001c*/ 	.byte	0x03, 0x1b
        /*001e*/ 	.short	0x00a8


	//----- nvinfo : EIATTR_NUM_BARRIERS
	.align		4
        /*0020*/ 	.byte	0x02, 0x4c
        /*0022*/ 	.byte	0x10
	.zero		1


	//----- nvinfo : EIATTR_EXTERNS
	.align		4
        /*0024*/ 	.byte	0x04, 0x0f
        /*0026*/ 	.short	(.L_1049 - .L_1048)


	//   ....[0]....
	.align		4
.L_1048:
        /*0028*/ 	.word	index@(__assertfail)


	//----- nvinfo : EIATTR_MERCURY_ISA_VERSION
	.align		4
.L_1049:
        /*002c*/ 	.byte	0x03, 0x5f
        /*002e*/ 	.short	0x0101


	//----- nvinfo : EIATTR_INT_WARP_WIDE_INSTR_OFFSETS
	.align		4
        /*0030*/ 	.byte	0x04, 0x31
        /*0032*/ 	.short	(.L_1051 - .L_1050)


	//   ....[0]....
.L_1050:
        /*0034*/ 	.word	0x00000180


	//   ....[1]....
        /*0038*/ 	.word	0x000001b0


	//   ....[2]....
        /*003c*/ 	.word	0x000001c0


	//   ....[3]....
        /*0040*/ 	.word	0x0000f1f0


	//   ....[4]....
        /*0044*/ 	.word	0x0000f280


	//   ....[5]....
        /*0048*/ 	.word	0x0000f7b0


	//   ....[6]....
        /*004c*/ 	.word	0x000112f0


	//   ....[7]....
        /*0050*/ 	.word	0x00011380


	//----- nvinfo : EIATTR_COOP_GROUP_MASK_REGIDS
	.align		4
.L_1051:
        /*0054*/ 	.byte	0x04, 0x29
        /*0056*/ 	.short	(.L_1053 - .L_1052)


	//   ....[0]....
.L_1052:
        /*0058*/ 	.word	0xffffffff


	//   ....[1]....
        /*005c*/ 	.word	0xffffffff


	//   ....[2]....
        /*0060*/ 	.word	0xffffffff


	//   ....[3]....
        /*0064*/ 	.word	0xffffffff


	//   ....[4]....
        /*0068*/ 	.word	0xffffffff


	//   ....[5]....
        /*006c*/ 	.word	0xffffffff


	//   ....[6]....
        /*0070*/ 	.word	0xffffffff


	//   ....[7]....
        /*0074*/ 	.word	0xffffffff


	//   ....[8]....
        /*0078*/ 	.word	0xffffffff


	//   ....[9]....
        /*007c*/ 	.word	0xffffffff


	//   ....[10]....
        /*0080*/ 	.word	0xffffffff


	//   ....[11]....
        /*0084*/ 	.word	0xffffffff


	//   ....[12]....
        /*0088*/ 	.word	0xffffffff


	//   ....[13]....
        /*008c*/ 	.word	0xffffffff


	//   ....[14]....
        /*0090*/ 	.word	0xffffffff


	//   ....[15]....
        /*0094*/ 	.word	0xffffffff


	//   ....[16]....
        /*0098*/ 	.word	0xffffffff


	//   ....[17]....
        /*009c*/ 	.word	0xffffffff


	//   ....[18]....
        /*00a0*/ 	.word	0xffffffff


	//   ....[19]....
        /*00a4*/ 	.word	0xffffffff


	//   ....[20]....
        /*00a8*/ 	.word	0xffffffff


	//   ....[21]....
        /*00ac*/ 	.word	0xffffffff


	//   ....[22]....
        /*00b0*/ 	.word	0xffffffff


	//   ....[23]....
        /*00b4*/ 	.word	0xffffffff


	//   ....[24]....
        /*00b8*/ 	.word	0xffffffff


	//   ....[25]....
        /*00bc*/ 	.word	0xffffffff


	//   ....[26]....
        /*00c0*/ 	.word	0xffffffff


	//   ....[27]....
        /*00c4*/ 	.word	0xffffffff


	//   ....[28]....
        /*00c8*/ 	.word	0xffffffff


	//   ....[29]....
        /*00cc*/ 	.word	0xffffffff


	//   ....[30]....
        /*00d0*/ 	.word	0xffffffff


	//   ....[31]....
        /*00d4*/ 	.word	0xffffffff


	//   ....[32]....
        /*00d8*/ 	.word	0x0500000f


	//   ....[33]....
        /*00dc*/ 	.word	0x0500000f


	//----- nvinfo : EIATTR_COOP_GROUP_INSTR_OFFSETS
	.align		4
.L_1053:
        /*00e0*/ 	.byte	0x04, 0x28
        /*00e2*/ 	.short	(.L_1055 - .L_1054)


	//   ....[0]....
.L_1054:
        /*00e4*/ 	.word	0x00000060


	//   ....[1]....
        /*00e8*/ 	.word	0x00000190


	//   ....[2]....
        /*00ec*/ 	.word	0x000001e0


	//   ....[3]....
        /*00f0*/ 	.word	0x000003d0


	//   ....[4]....
        /*00f4*/ 	.word	0x00000530


	//   ....[5]....
        /*00f8*/ 	.word	0x00000650


	//   ....[6]....
        /*00fc*/ 	.word	0x000007b0


	//   ....[7]....
        /*0100*/ 	.word	0x00001710


	//   ....[8]....
        /*0104*/ 	.word	0x000033d0


	//   ....[9]....
        /*0108*/ 	.word	0x00003480


	//   ....[10]....
        /*010c*/ 	.word	0x00003b60


	//   ....[11]....
        /*0110*/ 	.word	0x00003bc0


	//   ....[12]....
        /*0114*/ 	.word	0x00006060


	//   ....[13]....
        /*0118*/ 	.word	0x00006080


	//   ....[14]....
        /*011c*/ 	.word	0x00006a60


	//   ....[15]....
        /*0120*/ 	.word	0x00006ad0


	//   ....[16]....
        /*0124*/ 	.word	0x00008450


	//   ....[17]....
        /*0128*/ 	.word	0x00008470


	//   ....[18]....
        /*012c*/ 	.word	0x00008730


	//   ....[19]....
        /*0130*/ 	.word	0x00008870


	//   ....[20]....
        /*0134*/ 	.word	0x0000b2c0


	//   ....[21]....
        /*0138*/ 	.word	0x0000b2e0


	//   ....[22]....
        /*013c*/ 	.word	0x0000bcb0


	//   ....[23]....
        /*0140*/ 	.word	0x0000bd20


	//   ....[24]....
        /*0144*/ 	.word	0x0000cdd0


	//   ....[25]....
        /*0148*/ 	.word	0x0000ce10


	//   ....[26]....
        /*014c*/ 	.word	0x0000cf00


	//   ....[27]....
        /*0150*/ 	.word	0x0000cf20


	//   ....[28]....
        /*0154*/ 	.word	0x0000dec0


	//   ....[29]....
        /*0158*/ 	.word	0x0000e950


	//   ....[30]....
        /*015c*/ 	.word	0x000116b0


	//   ....[31]....
        /*0160*/ 	.word	0x00011880


	//   ....[32]....
        /*0164*/ 	.word	0x00011eb0


	//   ....[33]....
        /*0168*/ 	.word	0x00012290


	//----- nvinfo : EIATTR_REG_RECONFIG
	.align		4
.L_1055:
        /*016c*/ 	.byte	0x01, 0x54
	.zero		2


	//----- nvinfo : EIATTR_SYSCALL_OFFSETS
	.align		4
        /*0170*/ 	.byte	0x04, 0x46
        /*0172*/ 	.short	(.L_1057 - .L_1056)


	//   ....[0]....
.L_1056:
        /*0174*/ 	.word	0x000018c0


	//   ....[1]....
        /*0178*/ 	.word	0x0000f410


	//   ....[2]....
        /*017c*/ 	.word	0x0000f550


	//   ....[3]....
        /*0180*/ 	.word	0x0000f640


	//----- nvinfo : EIATTR_MBARRIER_INSTR_OFFSETS
	.align		4
.L_1057:
        /*0184*/ 	.byte	0x04, 0x39
        /*0186*/ 	.short	(.L_1059 - .L_1058)


	//   ....[0]....
.L_1058:
        /*0188*/ 	.word	0x00000280
        /*018c*/ 	.word	0x000000ff
        /*0190*/ 	.word	0x00028800
        /*0194*/ 	.short	0x0100
        /*0196*/ 	.byte	0x06
	.zero		1


	//   ....[1]....
        /*0198*/ 	.word	0x00000290
        /*019c*/ 	.word	0x000000ff
        /*01a0*/ 	.word	0x00028820
        /*01a4*/ 	.short	0x0100
        /*01a6*/ 	.byte	0x06
	.zero		1


	//   ....[2]....
        /*01a8*/ 	.word	0x00000380
        /*01ac*/ 	.word	0x000000ff
        /*01b0*/ 	.word	0x00028830
        /*01b4*/ 	.short	0x0100
        /*01b6*/ 	.byte	0x08
	.zero		1


	//   ....[3]....
        /*01b8*/ 	.word	0x00000390
        /*01bc*/ 	.word	0x000000ff
        /*01c0*/ 	.word	0x00028840
        /*01c4*/ 	.short	0x0100
        /*01c6*/ 	.byte	0x08
	.zero		1


	//   ....[4]....
        /*01c8*/ 	.word	0x000003a0
        /*01cc*/ 	.word	0x000000ff
        /*01d0*/ 	.word	0x00028838
        /*01d4*/ 	.short	0x0100
        /*01d6*/ 	.byte	0x08
	.zero		1


	//   ....[5]....
        /*01d8*/ 	.word	0x000003b0
        /*01dc*/ 	.word	0x000000ff
        /*01e0*/ 	.word	0x00028848
        /*01e4*/ 	.short	0x0100
        /*01e6*/ 	.byte	0x08
	.zero		1


	//   ....[6]....
        /*01e8*/ 	.word	0x000004e0
        /*01ec*/ 	.word	0x000000ff
        /*01f0*/ 	.word	0x00028850
        /*01f4*/ 	.short	0x0100
        /*01f6*/ 	.byte	0x08
	.zero		1


	//   ....[7]....
        /*01f8*/ 	.word	0x000004f0
        /*01fc*/ 	.word	0x000000ff
        /*0200*/ 	.word	0x00028860
        /*0204*/ 	.short	0x0100
        /*0206*/ 	.byte	0x08
	.zero		1


	//   ....[8]....
        /*0208*/ 	.word	0x00000500
        /*020c*/ 	.word	0x000000ff
        /*0210*/ 	.word	0x00028858
        /*0214*/ 	.short	0x0100
        /*0216*/ 	.byte	0x08
	.zero		1


	//   ....[9]....
        /*0218*/ 	.word	0x00000510
        /*021c*/ 	.word	0x000000ff
        /*0220*/ 	.word	0x00028868
        /*0224*/ 	.short	0x0100
        /*0226*/ 	.byte	0x08
	.zero		1


	//   ....[10]....
        /*0228*/ 	.word	0x00000600
        /*022c*/ 	.word	0x000000ff
        /*0230*/ 	.word	0x00028870
        /*0234*/ 	.short	0x0100
        /*0236*/ 	.byte	0x06
	.zero		1


	//   ....[11]....
        /*0238*/ 	.word	0x00000610
        /*023c*/ 	.word	0x000000ff
        /*0240*/ 	.word	0x00028880
        /*0244*/ 	.short	0x0100
        /*0246*/ 	.byte	0x06
	.zero		1


	//   ....[12]....
        /*0248*/ 	.word	0x00000620
        /*024c*/ 	.word	0x000000ff
        /*0250*/ 	.word	0x00028878
        /*0254*/ 	.short	0x0100
        /*0256*/ 	.byte	0x06
	.zero		1


	//   ....[13]....
        /*0258*/ 	.word	0x00000630
        /*025c*/ 	.word	0x000000ff
        /*0260*/ 	.word	0x00028888
        /*0264*/ 	.short	0x0100
        /*0266*/ 	.byte	0x06
	.zero		1


	//   ....[14]....
        /*0268*/ 	.word	0x00000760
        /*026c*/ 	.word	0x000000ff
        /*0270*/ 	.word	0x00028890
        /*0274*/ 	.short	0x0100
        /*0276*/ 	.byte	0x08
	.zero		1


	//   ....[15]....
        /*0278*/ 	.word	0x00000770
        /*027c*/ 	.word	0x000000ff
        /*0280*/ 	.word	0x000288a0
        /*0284*/ 	.short	0x0100
        /*0286*/ 	.byte	0x08
	.zero		1


	//   ....[16]....
        /*0288*/ 	.word	0x00000780
        /*028c*/ 	.word	0x000000ff
        /*0290*/ 	.word	0x00028898
        /*0294*/ 	.short	0x0100
        /*0296*/ 	.byte	0x08
	.zero		1


	//   ....[17]....
        /*0298*/ 	.word	0x00000790
        /*029c*/ 	.word	0x000000ff
        /*02a0*/ 	.word	0x000288a8
        /*02a4*/ 	.short	0x0100
        /*02a6*/ 	.byte	0x08
	.zero		1


	//   ....[18]....
        /*02a8*/ 	.word	0x000008c0
        /*02ac*/ 	.word	0x000000ff
        /*02b0*/ 	.word	0x000288b0
        /*02b4*/ 	.short	0x0100
        /*02b6*/ 	.byte	0x08
	.zero		1


	//   ....[19]....
        /*02b8*/ 	.word	0x000008d0
        /*02bc*/ 	.word	0x000000ff
        /*02c0*/ 	.word	0x000288c0
        /*02c4*/ 	.short	0x0100
        /*02c6*/ 	.byte	0x08
	.zero		1


	//   ....[20]....
        /*02c8*/ 	.word	0x000008e0
        /*02cc*/ 	.word	0x000000ff
        /*02d0*/ 	.word	0x000288b8
        /*02d4*/ 	.short	0x0100
        /*02d6*/ 	.byte	0x08
	.zero		1


	//   ....[21]....
        /*02d8*/ 	.word	0x000008f0
        /*02dc*/ 	.word	0x000000ff
        /*02e0*/ 	.word	0x000288c8
        /*02e4*/ 	.short	0x0100
        /*02e6*/ 	.byte	0x08
	.zero		1


	//   ....[22]....
        /*02e8*/ 	.word	0x00001940
        /*02ec*/ 	.word	0x000000ff
        /*02f0*/ 	.word	0x00028800
        /*02f4*/ 	.short	0x010a
        /*02f6*/ 	.byte	0x27
	.zero		1


	//   ....[23]....
        /*02f8*/ 	.word	0x000019c0
        /*02fc*/ 	.word	0x00000007
        /*0300*/ 	.word	0x00028830
        /*0304*/ 	.short	0x010a
        /*0306*/ 	.byte	0x3f
	.zero		1


	//   ....[24]....
        /*0308*/ 	.word	0x00001a20
        /*030c*/ 	.word	0x00000007
        /*0310*/ 	.word	0x00028830
        /*0314*/ 	.short	0x010a
        /*0316*/ 	.byte	0x3f
	.zero		1


	//   ....[25]....
        /*0318*/ 	.word	0x00001f40
        /*031c*/ 	.word	0x00000000
        /*0320*/ 	.word	0x00000000
        /*0324*/ 	.short	0x0101
        /*0326*/ 	.byte	0x3f
	.zero		1


	//   ....[26]....
        /*0328*/ 	.word	0x00004b80
        /*032c*/ 	.word	0x000000ff
        /*0330*/ 	.word	0x00028830
        /*0334*/ 	.short	0x010a
        /*0336*/ 	.byte	0x06
	.zero		1


	//   ....[27]....
        /*0338*/ 	.word	0x00004bc0
        /*033c*/ 	.word	0x000000ff
        /*0340*/ 	.word	0x00028830
        /*0344*/ 	.short	0x010a
        /*0346*/ 	.byte	0x06
	.zero		1


	//   ....[28]....
        /*0348*/ 	.word	0x00004ee0
        /*034c*/ 	.word	0x000000ff
        /*0350*/ 	.word	0x00028850
        /*0354*/ 	.short	0x010a
        /*0356*/ 	.byte	0x06
	.zero		1


	//   ....[29]....
        /*0358*/ 	.word	0x00004f20
        /*035c*/ 	.word	0x000000ff
        /*0360*/ 	.word	0x00028850
        /*0364*/ 	.short	0x010a
        /*0366*/ 	.byte	0x06
	.zero		1


	//   ....[30]....
        /*0368*/ 	.word	0x000052e0
        /*036c*/ 	.word	0x0000000b
        /*0370*/ 	.word	0x00000000
        /*0374*/ 	.short	0x0101
        /*0376*/ 	.byte	0x3f
	.zero		1


	//   ....[31]....
        /*0378*/ 	.word	0x00007010
        /*037c*/ 	.word	0x00000024
        /*0380*/ 	.word	0x00000000
        /*0384*/ 	.short	0x0101
        /*0386*/ 	.byte	0x3f
	.zero		1


	//   ....[32]....
        /*0388*/ 	.word	0x00007da0
        /*038c*/ 	.word	0x000000ff
        /*0390*/ 	.word	0x00028830
        /*0394*/ 	.short	0x010a
        /*0396*/ 	.byte	0x06
	.zero		1


	//   ....[33]....
        /*0398*/ 	.word	0x00007de0
        /*039c*/ 	.word	0x000000ff
        /*03a0*/ 	.word	0x00028830
        /*03a4*/ 	.short	0x010a
        /*03a6*/ 	.byte	0x06
	.zero		1


	//   ....[34]....
        /*03a8*/ 	.word	0x00008100
        /*03ac*/ 	.word	0x000000ff
        /*03b0*/ 	.word	0x00028850
        /*03b4*/ 	.short	0x010a
        /*03b6*/ 	.byte	0x06
	.zero		1


	//   ....[35]....
        /*03b8*/ 	.word	0x00008140
        /*03bc*/ 	.word	0x000000ff
        /*03c0*/ 	.word	0x00028850
        /*03c4*/ 	.short	0x010a
        /*03c6*/ 	.byte	0x06
	.zero		1


	//   ....[36]....
        /*03c8*/ 	.word	0x00009500
        /*03cc*/ 	.word	0x0000001b
        /*03d0*/ 	.word	0x00000000
        /*03d4*/ 	.short	0x0101
        /*03d6*/ 	.byte	0x3f
	.zero		1


	//   ....[37]....
        /*03d8*/ 	.word	0x000096b0
        /*03dc*/ 	.word	0x0000001f
        /*03e0*/ 	.word	0x00000000
        /*03e4*/ 	.short	0x0101
        /*03e6*/ 	.byte	0x3f
	.zero		1


	//   ....[38]....
        /*03e8*/ 	.word	0x00009de0
        /*03ec*/ 	.word	0x000000ff
        /*03f0*/ 	.word	0x00028830
        /*03f4*/ 	.short	0x010a
        /*03f6*/ 	.byte	0x06
	.zero		1


	//   ....[39]....
        /*03f8*/ 	.word	0x00009e20
        /*03fc*/ 	.word	0x000000ff
        /*0400*/ 	.word	0x00028830
        /*0404*/ 	.short	0x010a
        /*0406*/ 	.byte	0x06
	.zero		1


	//   ....[40]....
        /*0408*/ 	.word	0x0000a140
        /*040c*/ 	.word	0x000000ff
        /*0410*/ 	.word	0x00028850
        /*0414*/ 	.short	0x010a
        /*0416*/ 	.byte	0x06
	.zero		1


	//   ....[41]....
        /*0418*/ 	.word	0x0000a180
        /*041c*/ 	.word	0x000000ff
        /*0420*/ 	.word	0x00028850
        /*0424*/ 	.short	0x010a
        /*0426*/ 	.byte	0x06
	.zero		1


	//   ....[42]....
        /*0428*/ 	.word	0x0000a510
        /*042c*/ 	.word	0x00000006
        /*0430*/ 	.word	0x00000000
        /*0434*/ 	.short	0x0101
        /*0436*/ 	.byte	0x3f
	.zero		1


	//   ....[43]....
        /*0438*/ 	.word	0x0000c1e0
        /*043c*/ 	.word	0x00000022
        /*0440*/ 	.word	0x00000000
        /*0444*/ 	.short	0x0101
        /*0446*/ 	.byte	0x3f
	.zero		1


	//   ....[44]....
        /*0448*/ 	.word	0x0000cd40
        /*044c*/ 	.word	0x000000ff
        /*0450*/ 	.word	0x00028850
        /*0454*/ 	.short	0x010a
        /*0456*/ 	.byte	0x05
	.zero		1


	//   ....[45]....
        /*0458*/ 	.word	0x0000cd80
        /*045c*/ 	.word	0x000000ff
        /*0460*/ 	.word	0x00028850
        /*0464*/ 	.short	0x010a
        /*0466*/ 	.byte	0x05
	.zero		1


	//   ....[46]....
        /*0468*/ 	.word	0x0000d2a0
        /*046c*/ 	.word	0x00000004
        /*0470*/ 	.word	0x00000000
        /*0474*/ 	.short	0x0101
        /*0476*/ 	.byte	0x3f
	.zero		1


	//   ....[47]....
        /*0478*/ 	.word	0x0000e040
        /*047c*/ 	.word	0x000000ff
        /*0480*/ 	.word	0x00000000
        /*0484*/ 	.short	0x0101
        /*0486*/ 	.byte	0x05
	.zero		1


	//   ....[48]....
        /*0488*/ 	.word	0x0000fa70
        /*048c*/ 	.word	0x00000008
        /*0490*/ 	.word	0x00028840
        /*0494*/ 	.short	0x010a
        /*0496*/ 	.byte	0x3f
	.zero		1


	//   ....[49]....
        /*0498*/ 	.word	0x0000fe30
        /*049c*/ 	.word	0x000000ff
        /*04a0*/ 	.word	0x00028820
        /*04a4*/ 	.short	0x010a
        /*04a6*/ 	.byte	0x27
	.zero		1


	//   ....[50]....
        /*04a8*/ 	.word	0x00010110
        /*04ac*/ 	.word	0x00000003
        /*04b0*/ 	.word	0x00028840
        /*04b4*/ 	.short	0x010a
        /*04b6*/ 	.byte	0x3f
	.zero		1


	//   ....[51]....
        /*04b8*/ 	.word	0x00010330
        /*04bc*/ 	.word	0x00000002
        /*04c0*/ 	.word	0x00000060
        /*04c4*/ 	.short	0x010a
        /*04c6*/ 	.byte	0x3f
	.zero		1


	//   ....[52]....
        /*04c8*/ 	.word	0x00010800
        /*04cc*/ 	.word	0x00000003
        /*04d0*/ 	.word	0x00028840
        /*04d4*/ 	.short	0x010a
        /*04d6*/ 	.byte	0x3f
	.zero		1


	//   ....[53]....
        /*04d8*/ 	.word	0x00010a20
        /*04dc*/ 	.word	0x00000002
        /*04e0*/ 	.word	0x00000060
        /*04e4*/ 	.short	0x010a
        /*04e6*/ 	.byte	0x3f
	.zero		1


	//   ....[54]....
        /*04e8*/ 	.word	0x00010e10
        /*04ec*/ 	.word	0x00000002
        /*04f0*/ 	.word	0x00028840
        /*04f4*/ 	.short	0x010a
        /*04f6*/ 	.byte	0x3f
	.zero		1


	//   ....[55]....
        /*04f8*/ 	.word	0x00011060
        /*04fc*/ 	.word	0x00000002
        /*0500*/ 	.word	0x00000060
        /*0504*/ 	.short	0x010a
        /*0506*/ 	.byte	0x3f
	.zero		1


	//   ....[56]....
        /*0508*/ 	.word	0x00011420
        /*050c*/ 	.word	0x00000003
        /*0510*/ 	.word	0x00028860
        /*0514*/ 	.short	0x010a
        /*0516*/ 	.byte	0x3f
	.zero		1


	//   ....[57]....
        /*0518*/ 	.word	0x00011830
        /*051c*/ 	.word	0x00000007
        /*0520*/ 	.word	0x00028820
        /*0524*/ 	.short	0x010a
        /*0526*/ 	.byte	0x3f
	.zero		1


	//   ....[58]....
        /*0528*/ 	.word	0x00011980
        /*052c*/ 	.word	0x00000005
        /*0530*/ 	.word	0x00000000
        /*0534*/ 	.short	0x010a
        /*0536*/ 	.byte	0x3f
	.zero		1


	//   ....[59]....
        /*0538*/ 	.word	0x000119f0
        /*053c*/ 	.word	0x00000003
        /*0540*/ 	.word	0x00000000
        /*0544*/ 	.short	0x010a
        /*0546*/ 	.byte	0x3f
	.zero		1


	//   ....[60]....
        /*0548*/ 	.word	0x00011a50
        /*054c*/ 	.word	0x00000005
        /*0550*/ 	.word	0x00000000
        /*0554*/ 	.short	0x010a
        /*0556*/ 	.byte	0x3f
	.zero		1


	//   ....[61]....
        /*0558*/ 	.word	0x00011a80
        /*055c*/ 	.word	0x00000003
        /*0560*/ 	.word	0x00000000
        /*0564*/ 	.short	0x010a
        /*0566*/ 	.byte	0x3f
	.zero		1


	//   ....[62]....
        /*0568*/ 	.word	0x00011af0
        /*056c*/ 	.word	0x00000003
        /*0570*/ 	.word	0x00028800
        /*0574*/ 	.short	0x010a
        /*0576*/ 	.byte	0x3f
	.zero		1


	//   ....[63]....
        /*0578*/ 	.word	0x00011b40
        /*057c*/ 	.word	0x00000007
        /*0580*/ 	.word	0x00028830
        /*0584*/ 	.short	0x010a
        /*0586*/ 	.byte	0x3f
	.zero		1


	//   ....[64]....
        /*0588*/ 	.word	0x00011ba0
        /*058c*/ 	.word	0x0000000b
        /*0590*/ 	.word	0x00028830
        /*0594*/ 	.short	0x010a
        /*0596*/ 	.byte	0x3f
	.zero		1


	//   ....[65]....
        /*0598*/ 	.word	0x00011c00
        /*059c*/ 	.word	0x0000000b
        /*05a0*/ 	.word	0x00028850
        /*05a4*/ 	.short	0x010a
        /*05a6*/ 	.byte	0x3f
	.zero		1


	//   ....[66]....
        /*05a8*/ 	.word	0x00011c60
        /*05ac*/ 	.word	0x00000009
        /*05b0*/ 	.word	0x00028830
        /*05b4*/ 	.short	0x010a
        /*05b6*/ 	.byte	0x3f
	.zero		1


	//   ....[67]....
        /*05b8*/ 	.word	0x00011cc0
        /*05bc*/ 	.word	0x00000009
        /*05c0*/ 	.word	0x00028850
        /*05c4*/ 	.short	0x010a
        /*05c6*/ 	.byte	0x3f
	.zero		1


	//   ....[68]....
        /*05c8*/ 	.word	0x00011d20
        /*05cc*/ 	.word	0x00000009
        /*05d0*/ 	.word	0x00028830
        /*05d4*/ 	.short	0x010a
        /*05d6*/ 	.byte	0x3f
	.zero		1


	//   ....[69]....
        /*05d8*/ 	.word	0x00011d80
        /*05dc*/ 	.word	0x00000009
        /*05e0*/ 	.word	0x00028850
        /*05e4*/ 	.short	0x010a
        /*05e6*/ 	.byte	0x3f
	.zero		1


	//   ....[70]....
        /*05e8*/ 	.word	0x00011de0
        /*05ec*/ 	.word	0x00000005
        /*05f0*/ 	.word	0x00028850
        /*05f4*/ 	.short	0x010a
        /*05f6*/ 	.byte	0x3f
	.zero		1


	//   ....[71]....
        /*05f8*/ 	.word	0x00011f60
        /*05fc*/ 	.word	0x00000008
        /*0600*/ 	.word	0x00028840
        /*0604*/ 	.short	0x010a
        /*0606*/ 	.byte	0x3f
	.zero		1


	//   ....[72]....
        /*0608*/ 	.word	0x00011fc0
        /*060c*/ 	.word	0x00000008
        /*0610*/ 	.word	0x00028820
        /*0614*/ 	.short	0x010a
        /*0616*/ 	.byte	0x3f
	.zero		1


	//   ....[73]....
        /*0618*/ 	.word	0x00012010
        /*061c*/ 	.word	0x00000003
        /*0620*/ 	.word	0x00028840
        /*0624*/ 	.short	0x010a
        /*0626*/ 	.byte	0x3f
	.zero		1


	//   ....[74]....
        /*0628*/ 	.word	0x00012060
        /*062c*/ 	.word	0x00000002
        /*0630*/ 	.word	0x00000060
        /*0634*/ 	.short	0x010a
        /*0636*/ 	.byte	0x3f
	.zero		1


	//   ....[75]....
        /*0638*/ 	.word	0x000120b0
        /*063c*/ 	.word	0x00000003
        /*0640*/ 	.word	0x00028840
        /*0644*/ 	.short	0x010a
        /*0646*/ 	.byte	0x3f
	.zero		1


	//   ....[76]....
        /*0648*/ 	.word	0x00012100
        /*064c*/ 	.word	0x00000002
        /*0650*/ 	.word	0x00000060
        /*0654*/ 	.short	0x010a
        /*0656*/ 	.byte	0x3f
	.zero		1


	//   ....[77]....
        /*0658*/ 	.word	0x00012150
        /*065c*/ 	.word	0x00000002
        /*0660*/ 	.word	0x00028840
        /*0664*/ 	.short	0x010a
        /*0666*/ 	.byte	0x3f
	.zero		1


	//   ....[78]....
        /*0668*/ 	.word	0x000121a0
        /*066c*/ 	.word	0x00000002
        /*0670*/ 	.word	0x00000060
        /*0674*/ 	.short	0x010a
        /*0676*/ 	.byte	0x3f
	.zero		1


	//   ....[79]....
        /*0678*/ 	.word	0x000121f0
        /*067c*/ 	.word	0x00000003
        /*0680*/ 	.word	0x00028860
        /*0684*/ 	.short	0x010a
        /*0686*/ 	.byte	0x3f
	.zero		1


	//   ....[80]....
        /*0688*/ 	.word	0x000122d0
        /*068c*/ 	.word	0x00000007
        /*0690*/ 	.word	0x00028820
        /*0694*/ 	.short	0x010a
        /*0696*/ 	.byte	0x3f
	.zero		1


	//   ....[81]....
        /*0698*/ 	.word	0x00012320
        /*069c*/ 	.word	0x00000005
        /*06a0*/ 	.word	0x00000000
        /*06a4*/ 	.short	0x010a
        /*06a6*/ 	.byte	0x3f
	.zero		1


	//   ....[82]....
        /*06a8*/ 	.word	0x00012370
        /*06ac*/ 	.word	0x00000003
        /*06b0*/ 	.word	0x00000000
        /*06b4*/ 	.short	0x010a
        /*06b6*/ 	.byte	0x3f
	.zero		1


	//   ....[83]....
        /*06b8*/ 	.word	0x000123c0
        /*06bc*/ 	.word	0x00000005
        /*06c0*/ 	.word	0x00000000
        /*06c4*/ 	.short	0x010a
        /*06c6*/ 	.byte	0x3f
	.zero		1


	//----- nvinfo : EIATTR_NUM_MBARRIERS
	.align		4
.L_1059:
        /*06c8*/ 	.byte	0x03, 0x38
        /*06ca*/ 	.short	0x0016


	//----- nvinfo : EIATTR_EXIT_INSTR_OFFSETS
	.align		4
        /*06cc*/ 	.byte	0x04, 0x1c
        /*06ce*/ 	.short	(.L_1061 - .L_1060)


	//   ....[0]....
.L_1060:
        /*06d0*/ 	.word	0x00000a50


	//   ....[1]....
        /*06d4*/ 	.word	0x0000e910


	//   ....[2]....
        /*06d8*/ 	.word	0x0000e970


	//   ....[3]....
        /*06dc*/ 	.word	0x000118a0


	//   ....[4]....
        /*06e0*/ 	.word	0x00011ad0


	//----- nvinfo : EIATTR_MAX_THREADS
	.align		4
.L_1061:
        /*06e4*/ 	.byte	0x04, 0x05
        /*06e6*/ 	.short	(.L_1063 - .L_1062)
.L_1062:
        /*06e8*/ 	.word	0x00000180
        /*06ec*/ 	.word	0x00000001
        /*06f0*/ 	.word	0x00000001


	//----- nvinfo : EIATTR_CRS_STACK_SIZE
	.align		4
.L_1063:
        /*06f4*/ 	.byte	0x04, 0x1e
        /*06f6*/ 	.short	(.L_1065 - .L_1064)
.L_1064:
        /*06f8*/ 	.word	0x00000000


	//----- nvinfo : EIATTR_CBANK_PARAM_SIZE
	.align		4
.L_1065:
        /*06fc*/ 	.byte	0x03, 0x19
        /*06fe*/ 	.short	0x0bf0


	//----- nvinfo : EIATTR_PARAM_CBANK
	.align		4
        /*0700*/ 	.byte	0x04, 0x0a
        /*0702*/ 	.short	(.L_1067 - .L_1066)
	.align		4
.L_1066:
        /*0704*/ 	.word	index@(.nv.constant0._ZN7cutlass13device_kernelIN5flash11enable_sm90INS1_16FlashAttnFwdSm90INS1_25CollectiveMainloopFwdSm90ILi2EN4cute5tupleIJNS5_1CILi1EEES8_S8_EEENS6_IJNS7_ILi128EEESA_SA_EEELi128ENS_6half_tEfNS_4arch4Sm90ELb0ELb1ELb0ELb0ELb0ELb0ELb0ELb1ELb1ELb0ELb0ELb0EEENS1_21CollectiveEpilogueFwdISB_S9_SC_SE_Li256ELb0ELb0ELb0ELb0EEENS1_30DynamicPersistentTileSchedulerILi256ELi32ELb0ELb0ELb1EEEEEEEEEvNT_6ParamsE)
        /*0708*/ 	.short	0x0210
        /*070a*/ 	.short	0x0bf0


	//----- nvinfo : EIATTR_SW_WAR
	.align		4
.L_1067:
        /*070c*/ 	.byte	0x04, 0x36
        /*070e*/ 	.short	(.L_1069 - .L_1068)
.L_1068:
        /*0710*/ 	.word	0x00000008
.L_1069:


//--------------------- .nv.info._ZN7cutlass13device_kernelIN5flash11enable_sm90INS1_16FlashAttnFwdSm90INS1_25CollectiveMainloopFwdSm90ILi2EN4cute5tupleIJNS5_1CILi1EEES8_S8_EEENS6_IJNS7_ILi128EEESA_SA_EEELi128ENS_6half_tEfNS_4arch4Sm90ELb0ELb1ELb0ELb1ELb0ELb0ELb0ELb1ELb1ELb0ELb0ELb0EEENS1_21CollectiveEpilogueFwdISB_S9_SC_SE_Li256ELb1ELb0ELb0ELb0EEENS1_36VarlenDynamicPersistentTileSchedulerILi128ELi128ELi256ELi32ELb0ELb0ELb1ELb1ELb0ELb1EEEEEEEEEvNT_6ParamsE --------------------------
	.section	.nv.info._ZN7cutlass13device_kernelIN5flash11enable_sm90INS1_16FlashAttnFwdSm90INS1_25CollectiveMainloopFwdSm90ILi2EN4cute5tupleIJNS5_1CILi1EEES8_S8_EEENS6_IJNS7_ILi128EEESA_SA_EEELi128ENS_6half_tEfNS_4arch4Sm90ELb0ELb1ELb0ELb1ELb0ELb0ELb0ELb1ELb1ELb0ELb0ELb0EEENS1_21CollectiveEpilogueFwdISB_S9_SC_SE_Li256ELb1ELb0ELb0ELb0EEENS1_36VarlenDynamicPersistentTileSchedulerILi128ELi128ELi256ELi32ELb0ELb0ELb1ELb1ELb0ELb1EEEEEEEEEvNT_6ParamsE,"",@"SHT_CUDA_INFO"
	.sectionflags	@""
	.align	4


	//----- nvinfo : EIATTR_CUDA_API_VERSION
	.align		4
        /*0000*/ 	.byte	0x04, 0x37
        /*0002*/ 	.short	(.L_1071 - .L_1070)
.L_1070:
        /*0004*/ 	.word	0x00000082


	//----- nvinfo : EIATTR_KPARAM_INFO
	.align		4
.L_1071:
        /*0008*/ 	.byte	0x04, 0x17
        /*000a*/ 	.short	(.L_1073 - .L_1072)
.L_1072:
        /*000c*/ 	.word	0x00000000
        /*0010*/ 	.short	0x0000
        /*0012*/ 	.short	0x0070
        /*0014*/ 	.byte	0x00, 0xf0, 0x01, 0x28


	//----- nvinfo : EIATTR_SPARSE_MMA_MASK
	.align		4
.L_1073:
        /*0018*/ 	.byte	0x03, 0x50
        /*001a*/ 	.short	0x0000


	//----- nvinfo : EIATTR_MAXREG_COUNT
	.align		4
        /*001c*/ 	.byte	0x03, 0x1b
        /*001e*/ 	.short	0x00a8


	//----- nvinfo : EIATTR_NUM_BARRIERS
	.align		4
        /*0020*/ 	.byte	0x02, 0x4c
        /*0022*/ 	.byte	0x10
	.zero		1


	//----- nvinfo : EIATTR_EXTERNS
	.align		4
        /*0024*/ 	.byte	0x04, 0x0f
        /*0026*/ 	.short	(.L_1075 - .L_1074)


	//   ....[0]....
	.align		4
.L_1074:
        /*0028*/ 	.word	index@(__assertfail)


	//----- nvinfo : EIATTR_ANNOTATIONS
	.align		4
.L_1075:
        /*002c*/ 	.byte	0x04, 0x55
        /*002e*/ 	.short	(.L_1077 - .L_1076)


	//   ....[0]....
.L_1076:
        /* <DEDUP_REMOVED lines=31> */


	//----- nvinfo : EIATTR_MERCURY_ISA_VERSION
	.align		4
.L_1077:
        /*0208*/ 	.byte	0x03, 0x5f
        /*020a*/ 	.short	0x0101


	//----- nvinfo : EIATTR_UNUSED_LOAD_BYTE_OFFSET
	.align		4
        /*020c*/ 	.byte	0x04, 0x44
        /*020e*/ 	.short	(.L_1079 - .L_1078)


	//   ....[0]....
.L_1078:
        /*0210*/ 	.word	0x00000a70
        /*0214*/ 	.word	0x0000fff0


	//   ....[1]....
        /*0218*/ 	.word	0x0000d940
        /*021c*/ 	.word	0x0000fff0


	//----- nvinfo : EIATTR_INT_WARP_WIDE_INSTR_OFFSETS
	.align		4
.L_1079:
        /*0220*/ 	.byte	0x04, 0x31
        /*0222*/ 	.short	(.L_1081 - .L_1080)


	//   ....[0]....
.L_1080:
        /*0224*/ 	.word	0x00000160


	//   ....[1]....
        /*0228*/ 	.word	0x000001a0


	//   ....[2]....
        /*022c*/ 	.word	0x00000210


	//   ....[3]....
        /*0230*/ 	.word	0x00010cd0


	//   ....[4]....
        /*0234*/ 	.word	0x00010d60


	//   ....[5]....
        /*0238*/ 	.word	0x00011260


	//   ....[6]....
        /*023c*/ 	.word	0x000112e0


	//   ....[7]....
        /*0240*/ 	.word	0x000113f0


	//   ....[8]....
        /*0244*/ 	.word	0x00013560


	//   ....[9]....
        /*0248*/ 	.word	0x000135f0


	//----- nvinfo : EIATTR_COOP_GROUP_MASK_REGIDS
	.align		4
.L_1081:
        /*024c*/ 	.byte	0x04, 0x29
        /*024e*/ 	.short	(.L_1083 - .L_1082)


	//   ....[0]....
.L_1082:
        /*0250*/ 	.word	0xffffffff


	//   ....[1]....
        /*0254*/ 	.word	0xffffffff


	//   ....[2]....
        /*0258*/ 	.word	0xffffffff


	//   ....[3]....
        /*025c*/ 	.word	0xffffffff


	//   ....[4]....
        /*0260*/ 	.word	0xffffffff


	//   ....[5]....
        /*0264*/ 	.word	0xffffffff


	//   ....[6]....
        /*0268*/ 	.word	0xffffffff


	//   ....[7]....
        /*026c*/ 	.word	0xffffffff


	//   ....[8]....
        /*0270*/ 	.word	0xffffffff


	//   ....[9]....
        /*0274*/ 	.word	0xffffffff


	//   ....[10]....
        /*0278*/ 	.word	0xffffffff


	//   ....[11]....
        /*027c*/ 	.word	0xffffffff


	//   ....[12]....
        /*0280*/ 	.word	0xffffffff


	//   ....[13]....
        /*0284*/ 	.word	0xffffffff


	//   ....[14]....
        /*0288*/ 	.word	0xffffffff


	//   ....[15]....
        /*028c*/ 	.word	0xffffffff


	//   ....[16]....
        /*0290*/ 	.word	0xffffffff


	//   ....[17]....
        /*0294*/ 	.word	0xffffffff


	//   ....[18]....
        /*0298*/ 	.word	0xffffffff


	//   ....[19]....
        /*029c*/ 	.word	0xffffffff


	//   ....[20]....
        /*02a0*/ 	.word	0xffffffff


	//   ....[21]....
        /*02a4*/ 	.word	0xffffffff


	//   ....[22]....
        /*02a8*/ 	.word	0xffffffff


	//   ....[23]....
        /*02ac*/ 	.word	0xffffffff


	//   ....[24]....
        /*02b0*/ 	.word	0xffffffff


	//   ....[25]....
        /*02b4*/ 	.word	0xffffffff


	//   ....[26]....
        /*02b8*/ 	.word	0xffffffff


	//   ....[27]....
        /*02bc*/ 	.word	0xffffffff


	//   ....[28]....
        /*02c0*/ 	.word	0xffffffff


	//   ....[29]....
        /*02c4*/ 	.word	0xffffffff


	//   ....[30]....
        /*02c8*/ 	.word	0xffffffff


	//   ....[31]....
        /*02cc*/ 	.word	0xffffffff


	//   ....[32]....
        /*02d0*/ 	.word	0xffffffff


	//   ....[33]....
        /*02d4*/ 	.word	0xffffffff


	//   ....[34]....
        /*02d8*/ 	.word	0xffffffff


	//   ....[35]....
        /*02dc*/ 	.word	0xffffffff


	//   ....[36]....
        /*02e0*/ 	.word	0xffffffff


	//   ....[37]....
        /*02e4*/ 	.word	0xffffffff


	//   ....[38]....
        /*02e8*/ 	.word	0xffffffff


	//   ....[39]....
        /*02ec*/ 	.word	0xffffffff


	//   ....[40]....
        /*02f0*/ 	.word	0xffffffff


	//   ....[41]....
        /*02f4*/ 	.word	0xffffffff


	//   ....[42]....
        /*02f8*/ 	.word	0xffffffff


	//   ....[43]....
        /*02fc*/ 	.word	0xffffffff


	//   ....[44]....
        /*0300*/ 	.word	0xffffffff


	//   ....[45]....
        /*0304*/ 	.word	0xffffffff


	//   ....[46]....
        /*0308*/ 	.word	0xffffffff


	//   ....[47]....
        /*030c*/ 	.word	0xffffffff


	//   ....[48]....
        /*0310*/ 	.word	0xffffffff


	//   ....[49]....
        /*0314*/ 	.word	0xffffffff


	//   ....[50]....
        /*0318*/ 	.word	0xffffffff


	//   ....[51]....
        /*031c*/ 	.word	0xffffffff


	//   ....[52]....
        /*0320*/ 	.word	0xffffffff


	//   ....[53]....
        /*0324*/ 	.word	0xffffffff


	//   ....[54]....
        /*0328*/ 	.word	0xffffffff


	//   ....[55]....
        /*032c*/ 	.word	0xffffffff


	//   ....[56]....
        /*0330*/ 	.word	0xffffffff


	//   ....[57]....
        /*0334*/ 	.word	0xffffffff


	//   ....[58]....
        /*0338*/ 	.word	0xffffffff


	//   ....[59]....
        /*033c*/ 	.word	0xffffffff


	//   ....[60]....
        /*0340*/ 	.word	0xffffffff


	//   ....[61]....
        /*0344*/ 	.word	0xffffffff


	//   ....[62]....
        /*0348*/ 	.word	0x0500000f


	//   ....[63]....
        /*034c*/ 	.word	0x0500000f


	//   ....[64]....
        /*0350*/ 	.word	0x0500000f


	//   ....[65]....
        /*0354*/ 	.word	0x0500000f


	//   ....[66]....
        /*0358*/ 	.word	0x0500000f


	//   ....[67]....
        /*035c*/ 	.word	0x0500000f


	//   ....[68]....
        /*0360*/ 	.word	0x0500000f


	//   ....[69]....
        /*0364*/ 	.word	0x0500000f


	//   ....[70]....
        /*0368*/ 	.word	0x0500000f


	//   ....[71]....
        /*036c*/ 	.word	0x0500000f


	//   ....[72]....
        /*0370*/ 	.word	0x0500000f


	//   ....[73]....
        /*0374*/ 	.word	0x0500000f


	//   ....[74]....
        /*0378*/ 	.word	0x0500000f


	//   ....[75]....
        /*037c*/ 	.word	0x0500000f


	//   ....[76]....
        /*0380*/ 	.word	0x0500000f


	//   ....[77]....
        /*0384*/ 	.word	0x0500000f


	//   ....[78]....
        /*0388*/ 	.word	0x0500000f


	//   ....[79]....
        /*038c*/ 	.word	0x0500000f


	//   ....[80]....
        /*0390*/ 	.word	0x0500000f


	//----- nvinfo : EIATTR_COOP_GROUP_INSTR_OFFSETS
	.align		4
.L_1083:
        /*0394*/ 	.byte	0x04, 0x28
        /*0396*/ 	.short	(.L_1085 - .L_1084)


	//   ....[0]....
.L_1084:
        /*0398*/ 	.word	0x00000070


	//   ....[1]....
        /*039c*/ 	.word	0x00000170


	//   ....[2]....
        /*03a0*/ 	.word	0x000001c0


	//   ....[3]....
        /*03a4*/ 	.word	0x000003f0


	//   ....[4]....
        /*03a8*/ 	.word	0x00000550


	//   ....[5]....
        /*03ac*/ 	.word	0x00000670


	//   ....[6]....
        /*03b0*/ 	.word	0x000007d0


	//   ....[7]....
        /*03b4*/ 	.word	0x000017a0


	//   ....[8]....
        /*03b8*/ 	.word	0x00003220


	//   ....[9]....
        /*03bc*/ 	.word	0x00003330


	//   ....[10]....
        /*03c0*/ 	.word	0x00003c70


	//   ....[11]....
        /*03c4*/ 	.word	0x00003cc0


	//   ....[12]....
        /*03c8*/ 	.word	0x00006150


	//   ....[13]....
        /*03cc*/ 	.word	0x00006170


	//   ....[14]....
        /*03d0*/ 	.word	0x00006c20


	//   ....[15]....
        /*03d4*/ 	.word	0x00006cc0


	//   ....[16]....
        /*03d8*/ 	.word	0x00008640


	//   ....[17]....
        /*03dc*/ 	.word	0x00008680


	//   ....[18]....
        /*03e0*/ 	.word	0x00008b80


	//   ....[19]....
        /*03e4*/ 	.word	0x00008c40


	//   ....[20]....
        /*03e8*/ 	.word	0x0000b500


	//   ....[21]....
        /*03ec*/ 	.word	0x0000b520


	//   ....[22]....
        /*03f0*/ 	.word	0x0000bf40


	//   ....[23]....
        /*03f4*/ 	.word	0x0000bfe0


	//   ....[24]....
        /*03f8*/ 	.word	0x0000d010


	//   ....[25]....
        /*03fc*/ 	.word	0x0000d050


	//   ....[26]....
        /*0400*/ 	.word	0x0000d140


	//   ....[27]....
        /*0404*/ 	.word	0x0000d160


	//   ....[28]....
        /*0408*/ 	.word	0x0000f870


	//   ....[29]....
        /*040c*/ 	.word	0x0000f9f0


	//   ....[30]....
        /*0410*/ 	.word	0x0000fa20


	//   ....[31]....
        /*0414*/ 	.word	0x0000fa60


	//   ....[32]....
        /*0418*/ 	.word	0x0000fad0


	//   ....[33]....
        /*041c*/ 	.word	0x0000fb30


	//   ....[34]....
        /*0420*/ 	.word	0x0000fb70


	//   ....[35]....
        /*0424*/ 	.word	0x0000fd10


	//   ....[36]....
        /*0428*/ 	.word	0x0000fd70


	//   ....[37]....
        /*042c*/ 	.word	0x0000fdb0


	//   ....[38]....
        /*0430*/ 	.word	0x0000fdf0


	//   ....[39]....
        /*0434*/ 	.word	0x0000fe20


	//   ....[40]....
        /*0438*/ 	.word	0x0000fe50


	//   ....[41]....
        /*043c*/ 	.word	0x0000fee0


	//   ....[42]....
        /*0440*/ 	.word	0x0000ff40


	//   ....[43]....
        /*0444*/ 	.word	0x0000ffd0


	//   ....[44]....
        /*0448*/ 	.word	0x00013a00


	//   ....[45]....
        /*044c*/ 	.word	0x00013a10


	//   ....[46]....
        /*0450*/ 	.word	0x00013b20


	//   ....[47]....
        /*0454*/ 	.word	0x00013b80


	//   ....[48]....
        /*0458*/ 	.word	0x00013bc0


	//   ....[49]....
        /*045c*/ 	.word	0x00013c00


	//   ....[50]....
        /*0460*/ 	.word	0x00013c30


	//   ....[51]....
        /*0464*/ 	.word	0x00013c60


	//   ....[52]....
        /*0468*/ 	.word	0x00013df0


	//   ....[53]....
        /*046c*/ 	.word	0x00013e50


	//   ....[54]....
        /*0470*/ 	.word	0x00013e90


	//   ....[55]....
        /*0474*/ 	.word	0x00013ed0


	//   ....[56]....
        /*0478*/ 	.word	0x00013f00


	//   ....[57]....
        /*047c*/ 	.word	0x00013f30


	//   ....[58]....
        /*0480*/ 	.word	0x00013ff0


	//   ....[59]....
        /*0484*/ 	.word	0x00014010


	//   ....[60]....
        /*0488*/ 	.word	0x00014080


	//   ....[61]....
        /*048c*/ 	.word	0x00014710


	//   ....[62]....
        /*0490*/ 	.word	0x00014da0


	//   ....[63]....
        /*0494*/ 	.word	0x000151c0


	//   ....[64]....
        /*0498*/ 	.word	0x00015250


	//   ....[65]....
        /*049c*/ 	.word	0x000152f0


	//   ....[66]....
        /*04a0*/ 	.word	0x000153a0


	//   ....[67]....
        /*04a4*/ 	.word	0x00015420


	//   ....[68]....
        /*04a8*/ 	.word	0x000154a0


	//   ....[69]....
        /*04ac*/ 	.word	0x00015520


	//   ....[70]....
        /*04b0*/ 	.word	0x000155a0


	//   ....[71]....
        /*04b4*/ 	.word	0x00015630


	//   ....[72]....
        /*04b8*/ 	.word	0x000156e0


	//   ....[73]....
        /*04bc*/ 	.word	0x00015760


	//   ....[74]....
        /*04c0*/ 	.word	0x000157e0


	//   ....[75]....
        /*04c4*/ 	.word	0x00015860


	//   ....[76]....
        /*04c8*/ 	.word	0x000158e0


	//   ....[77]....
        /*04cc*/ 	.word	0x00015950


	//   ....[78]....
        /*04d0*/ 	.word	0x000159f0


	//   ....[79]....
        /*04d4*/ 	.word	0x00015a80


	//   ....[80]....
        /*04d8*/ 	.word	0x00015bb0


	//----- nvinfo : EIATTR_REG_RECONFIG
	.align		4
.L_1085:
        /*04dc*/ 	.byte	0x01, 0x54
	.zero		2


	//----- nvinfo : EIATTR_SYSCALL_OFFSETS
	.align		4
        /*04e0*/ 	.byte	0x04, 0x46
        /*04e2*/ 	.short	(.L_1087 - .L_1086)


	//   ....[0]....
.L_1086:
        /*04e4*/ 	.word	0x00001980


	//   ....[1]....
        /*04e8*/ 	.word	0x00010ef0


	//   ....[2]....
        /*04ec*/ 	.word	0x00011030


	//   ....[3]....
        /*04f0*/ 	.word	0x00011130


	//----- nvinfo : EIATTR_MBARRIER_INSTR_OFFSETS
	.align		4
.L_1087:
        /*04f4*/ 	.byte	0x04, 0x39
        /*04f6*/ 	.short	(.L_1089 - .L_1088)


	//   ....[0]....
.L_1088:
        /*04f8*/ 	.word	0x000002a0
        /*04fc*/ 	.word	0x000000ff
        /*0500*/ 	.word	0x00028800
        /*0504*/ 	.short	0x0100
        /*0506*/ 	.byte	0x08
	.zero		1


	//   ....[1]....
        /*0508*/ 	.word	0x000002b0
        /*050c*/ 	.word	0x000000ff
        /*0510*/ 	.word	0x00028820
        /*0514*/ 	.short	0x0100
        /*0516*/ 	.byte	0x08
	.zero		1


	//   ....[2]....
        /*0518*/ 	.word	0x000003a0
        /*051c*/ 	.word	0x000000ff
        /*0520*/ 	.word	0x00028830
        /*0524*/ 	.short	0x0100
        /*0526*/ 	.byte	0x08
	.zero		1


	//   ....[3]....
        /*0528*/ 	.word	0x000003b0
        /*052c*/ 	.word	0x000000ff
        /*0530*/ 	.word	0x00028840
        /*0534*/ 	.short	0x0100
        /*0536*/ 	.byte	0x08
	.zero		1


	//   ....[4]....
        /*0538*/ 	.word	0x000003c0
        /*053c*/ 	.word	0x000000ff
        /*0540*/ 	.word	0x00028838
        /*0544*/ 	.short	0x0100
        /*0546*/ 	.byte	0x08
	.zero		1


	//   ....[5]....
        /*0548*/ 	.word	0x000003d0
        /*054c*/ 	.word	0x000000ff
        /*0550*/ 	.word	0x00028848
        /*0554*/ 	.short	0x0100
        /*0556*/ 	.byte	0x08
	.zero		1


	//   ....[6]....
        /*0558*/ 	.word	0x00000500
        /*055c*/ 	.word	0x000000ff
        /*0560*/ 	.word	0x00028850
        /*0564*/ 	.short	0x0100
        /*0566*/ 	.byte	0x08
	.zero		1


	//   ....[7]....
        /*0568*/ 	.word	0x00000510
        /*056c*/ 	.word	0x000000ff
        /*0570*/ 	.word	0x00028860
        /*0574*/ 	.short	0x0100
        /*0576*/ 	.byte	0x08
	.zero		1


	//   ....[8]....
        /*0578*/ 	.word	0x00000520
        /*057c*/ 	.word	0x000000ff
        /*0580*/ 	.word	0x00028858
        /*0584*/ 	.short	0x0100
        /*0586*/ 	.byte	0x08
	.zero		1


	//   ....[9]....
        /*0588*/ 	.word	0x00000530
        /*058c*/ 	.word	0x000000ff
        /*0590*/ 	.word	0x00028868
        /*0594*/ 	.short	0x0100
        /*0596*/ 	.byte	0x08
	.zero		1


	//   ....[10]....
        /*0598*/ 	.word	0x00000620
        /*059c*/ 	.word	0x000000ff
        /*05a0*/ 	.word	0x00028870
        /*05a4*/ 	.short	0x0100
        /*05a6*/ 	.byte	0x06
	.zero		1


	//   ....[11]....
        /*05a8*/ 	.word	0x00000630
        /*05ac*/ 	.word	0x000000ff
        /*05b0*/ 	.word	0x00028880
        /*05b4*/ 	.short	0x0100
        /*05b6*/ 	.byte	0x06
	.zero		1


	//   ....[12]....
        /*05b8*/ 	.word	0x00000640
        /*05bc*/ 	.word	0x000000ff
        /*05c0*/ 	.word	0x00028878
        /*05c4*/ 	.short	0x0100
        /*05c6*/ 	.byte	0x06
	.zero		1


	//   ....[13]....
        /*05c8*/ 	.word	0x00000650
        /*05cc*/ 	.word	0x000000ff
        /*05d0*/ 	.word	0x00028888
        /*05d4*/ 	.short	0x0100
        /*05d6*/ 	.byte	0x06
	.zero		1


	//   ....[14]....
        /*05d8*/ 	.word	0x00000780
        /*05dc*/ 	.word	0x000000ff
        /*05e0*/ 	.word	0x00028890
        /*05e4*/ 	.short	0x0100
        /*05e6*/ 	.byte	0x08
	.zero		1


	//   ....[15]....
        /*05e8*/ 	.word	0x00000790
        /*05ec*/ 	.word	0x000000ff
        /*05f0*/ 	.word	0x000288a0
        /*05f4*/ 	.short	0x0100
        /*05f6*/ 	.byte	0x08
	.zero		1


	//   ....[16]....
        /*05f8*/ 	.word	0x000007a0
        /*05fc*/ 	.word	0x000000ff
        /*0600*/ 	.word	0x00028898
        /*0604*/ 	.short	0x0100
        /*0606*/ 	.byte	0x08
	.zero		1


	//   ....[17]....
        /*0608*/ 	.word	0x000007b0
        /*060c*/ 	.word	0x000000ff
        /*0610*/ 	.word	0x000288a8
        /*0614*/ 	.short	0x0100
        /*0616*/ 	.byte	0x08
	.zero		1


	//   ....[18]....
        /*0618*/ 	.word	0x000008e0
        /*061c*/ 	.word	0x000000ff
        /*0620*/ 	.word	0x000288b0
        /*0624*/ 	.short	0x0100
        /*0626*/ 	.byte	0x08
	.zero		1


	//   ....[19]....
        /*0628*/ 	.word	0x000008f0
        /*062c*/ 	.word	0x000000ff
        /*0630*/ 	.word	0x000288c0
        /*0634*/ 	.short	0x0100
        /*0636*/ 	.byte	0x08
	.zero		1


	//   ....[20]....
        /*0638*/ 	.word	0x00000900
        /*063c*/ 	.word	0x000000ff
        /*0640*/ 	.word	0x000288b8
        /*0644*/ 	.short	0x0100
        /*0646*/ 	.byte	0x08
	.zero		1


	//   ....[21]....
        /*0648*/ 	.word	0x00000910
        /*064c*/ 	.word	0x000000ff
        /*0650*/ 	.word	0x000288c8
        /*0654*/ 	.short	0x0100
        /*0656*/ 	.byte	0x08
	.zero		1


	//   ....[22]....
        /*0658*/ 	.word	0x00001a00
        /*065c*/ 	.word	0x000000ff
        /*0660*/ 	.word	0x00028800
        /*0664*/ 	.short	0x010a
        /*0666*/ 	.byte	0x29
	.zero		1


	//   ....[23]....
        /*0668*/ 	.word	0x00001a80
        /*066c*/ 	.word	0x00000005
        /*0670*/ 	.word	0x00028830
        /*0674*/ 	.short	0x010a
        /*0676*/ 	.byte	0x3f
	.zero		1


	//   ....[24]....
        /*0678*/ 	.word	0x00001ae0
        /*067c*/ 	.word	0x00000005
        /*0680*/ 	.word	0x00028830
        /*0684*/ 	.short	0x010a
        /*0686*/ 	.byte	0x3f
	.zero		1


	//   ....[25]....
        /*0688*/ 	.word	0x00001ff0
        /*068c*/ 	.word	0x00000000
        /*0690*/ 	.word	0x00000000
        /*0694*/ 	.short	0x0101
        /*0696*/ 	.byte	0x3f
	.zero		1


	//   ....[26]....
        /*0698*/ 	.word	0x00004cd0
        /*069c*/ 	.word	0x000000ff
        /*06a0*/ 	.word	0x00028830
        /*06a4*/ 	.short	0x010a
        /*06a6*/ 	.byte	0x06
	.zero		1


	//   ....[27]....
        /*06a8*/ 	.word	0x00004d10
        /*06ac*/ 	.word	0x000000ff
        /*06b0*/ 	.word	0x00028830
        /*06b4*/ 	.short	0x010a
        /*06b6*/ 	.byte	0x06
	.zero		1


	//   ....[28]....
        /*06b8*/ 	.word	0x00005050
        /*06bc*/ 	.word	0x000000ff
        /*06c0*/ 	.word	0x00028850
        /*06c4*/ 	.short	0x010a
        /*06c6*/ 	.byte	0x06
	.zero		1


	//   ....[29]....
        /*06c8*/ 	.word	0x00005090
        /*06cc*/ 	.word	0x000000ff
        /*06d0*/ 	.word	0x00028850
        /*06d4*/ 	.short	0x010a
        /*06d6*/ 	.byte	0x06
	.zero		1


	//   ....[30]....
        /*06d8*/ 	.word	0x00005480
        /*06dc*/ 	.word	0x0000000a
        /*06e0*/ 	.word	0x00000000
        /*06e4*/ 	.short	0x0101
        /*06e6*/ 	.byte	0x3f
	.zero		1


	//   ....[31]....
        /*06e8*/ 	.word	0x00007060
        /*06ec*/ 	.word	0x00000023
        /*06f0*/ 	.word	0x00000000
        /*06f4*/ 	.short	0x0101
        /*06f6*/ 	.byte	0x3f
	.zero		1


	//   ....[32]....
        /*06f8*/ 	.word	0x00007f60
        /*06fc*/ 	.word	0x000000ff
        /*0700*/ 	.word	0x00028830
        /*0704*/ 	.short	0x010a
        /*0706*/ 	.byte	0x06
	.zero		1


	//   ....[33]....
        /*0708*/ 	.word	0x00007fa0
        /*070c*/ 	.word	0x000000ff
        /*0710*/ 	.word	0x00028830
        /*0714*/ 	.short	0x010a
        /*0716*/ 	.byte	0x06
	.zero		1


	//   ....[34]....
        /*0718*/ 	.word	0x000082e0
        /*071c*/ 	.word	0x000000ff
        /*0720*/ 	.word	0x00028850
        /*0724*/ 	.short	0x010a
        /*0726*/ 	.byte	0x06
	.zero		1


	//   ....[35]....
        /*0728*/ 	.word	0x00008320
        /*072c*/ 	.word	0x000000ff
        /*0730*/ 	.word	0x00028850
        /*0734*/ 	.short	0x010a
        /*0736*/ 	.byte	0x06
	.zero		1


	//   ....[36]....
        /*0738*/ 	.word	0x00009440
        /*073c*/ 	.word	0x0000001b
        /*0740*/ 	.word	0x00000000
        /*0744*/ 	.short	0x0101
        /*0746*/ 	.byte	0x3f
	.zero		1


	//   ....[37]....
        /*0748*/ 	.word	0x000094f0
        /*074c*/ 	.word	0x0000001f
        /*0750*/ 	.word	0x00000000
        /*0754*/ 	.short	0x0101
        /*0756*/ 	.byte	0x3f
	.zero		1


	//   ....[38]....
        /*0758*/ 	.word	0x0000a000
        /*075c*/ 	.word	0x000000ff
        /*0760*/ 	.word	0x00028830
        /*0764*/ 	.short	0x010a
        /*0766*/ 	.byte	0x06
	.zero		1


	//   ....[39]....
        /*0768*/ 	.word	0x0000a040
        /*076c*/ 	.word	0x000000ff
        /*0770*/ 	.word	0x00028830
        /*0774*/ 	.short	0x010a
        /*0776*/ 	.byte	0x06
	.zero		1


	//   ....[40]....
        /*0778*/ 	.word	0x0000a380
        /*077c*/ 	.word	0x000000ff
        /*0780*/ 	.word	0x00028850
        /*0784*/ 	.short	0x010a
        /*0786*/ 	.byte	0x06
	.zero		1


	//   ....[41]....
        /*0788*/ 	.word	0x0000a3c0
        /*078c*/ 	.word	0x000000ff
        /*0790*/ 	.word	0x00028850
        /*0794*/ 	.short	0x010a
        /*0796*/ 	.byte	0x06
	.zero		1


	//   ....[42]....
        /*0798*/ 	.word	0x0000a790
        /*079c*/ 	.word	0x00000000
        /*07a0*/ 	.word	0x00000000
        /*07a4*/ 	.short	0x0101
        /*07a6*/ 	.byte	0x3f
	.zero		1


	//   ....[43]....
        /*07a8*/ 	.word	0x0000c330
        /*07ac*/ 	.word	0x00000036
        /*07b0*/ 	.word	0x00000000
        /*07b4*/ 	.short	0x0101
        /*07b6*/ 	.byte	0x3f
	.zero		1


	//   ....[44]....
        /*07b8*/ 	.word	0x0000cf80
        /*07bc*/ 	.word	0x000000ff
        /*07c0*/ 	.word	0x00028850
        /*07c4*/ 	.short	0x010a
        /*07c6*/ 	.byte	0x05
	.zero		1


	//   ....[45]....
        /*07c8*/ 	.word	0x0000cfc0
        /*07cc*/ 	.word	0x000000ff
        /*07d0*/ 	.word	0x00028850
        /*07d4*/ 	.short	0x010a
        /*07d6*/ 	.byte	0x05
	.zero		1


	//   ....[46]....
        /*07d8*/ 	.word	0x0000d4e0
        /*07dc*/ 	.word	0x00000005
        /*07e0*/ 	.word	0x00000000
        /*07e4*/ 	.short	0x0101
        /*07e6*/ 	.byte	0x3f
	.zero		1


	//   ....[47]....
        /*07e8*/ 	.word	0x0000e800
        /*07ec*/ 	.word	0x00000000
        /*07f0*/ 	.word	0x00000000
        /*07f4*/ 	.short	0x0101
        /*07f6*/ 	.byte	0x3f
	.zero		1


	//   ....[48]....
        /*07f8*/ 	.word	0x00011730
        /*07fc*/ 	.word	0x00000009
        /*0800*/ 	.word	0x00028840
        /*0804*/ 	.short	0x010a
        /*0806*/ 	.byte	0x3f
	.zero		1


	//   ....[49]....
        /*0808*/ 	.word	0x00011c00
        /*080c*/ 	.word	0x0000000a
        /*0810*/ 	.word	0x00028820
        /*0814*/ 	.short	0x010a
        /*0816*/ 	.byte	0x3f
	.zero		1


	//   ....[50]....
        /*0818*/ 	.word	0x00011f40
        /*081c*/ 	.word	0x00000002
        /*0820*/ 	.word	0x00028840
        /*0824*/ 	.short	0x010a
        /*0826*/ 	.byte	0x3f
	.zero		1


	//   ....[51]....
        /*0828*/ 	.word	0x00012200
        /*082c*/ 	.word	0x00000003
        /*0830*/ 	.word	0x00000060
        /*0834*/ 	.short	0x010a
        /*0836*/ 	.byte	0x3f
	.zero		1


	//   ....[52]....
        /*0838*/ 	.word	0x000127f0
        /*083c*/ 	.word	0x00000002
        /*0840*/ 	.word	0x00028840
        /*0844*/ 	.short	0x010a
        /*0846*/ 	.byte	0x3f
	.zero		1


	//   ....[53]....
        /*0848*/ 	.word	0x00012ab0
        /*084c*/ 	.word	0x00000002
        /*0850*/ 	.word	0x00000060
        /*0854*/ 	.short	0x010a
        /*0856*/ 	.byte	0x3f
	.zero		1


	//   ....[54]....
        /*0858*/ 	.word	0x00012f80
        /*085c*/ 	.word	0x00000002
        /*0860*/ 	.word	0x00028840
        /*0864*/ 	.short	0x010a
        /*0866*/ 	.byte	0x3f
	.zero		1


	//   ....[55]....
        /*0868*/ 	.word	0x00013240
        /*086c*/ 	.word	0x00000002
        /*0870*/ 	.word	0x00000060
        /*0874*/ 	.short	0x010a
        /*0876*/ 	.byte	0x3f
	.zero		1


	//   ....[56]....
        /*0878*/ 	.word	0x000136b0
        /*087c*/ 	.word	0x00000003
        /*0880*/ 	.word	0x00028860
        /*0884*/ 	.short	0x010a
        /*0886*/ 	.byte	0x3f
	.zero		1


	//   ....[57]....
        /*0888*/ 	.word	0x00014690
        /*088c*/ 	.word	0x00000000
        /*0890*/ 	.word	0x00028820
        /*0894*/ 	.short	0x010a
        /*0896*/ 	.byte	0x3f
	.zero		1


	//   ....[58]....
        /*0898*/ 	.word	0x00014850
        /*089c*/ 	.word	0x00000006
        /*08a0*/ 	.word	0x00000000
        /*08a4*/ 	.short	0x010a
        /*08a6*/ 	.byte	0x3f
	.zero		1


	//   ....[59]....
        /*08a8*/ 	.word	0x000148c0
        /*08ac*/ 	.word	0x00000007
        /*08b0*/ 	.word	0x00000000
        /*08b4*/ 	.short	0x010a
        /*08b6*/ 	.byte	0x3f
	.zero		1


	//   ....[60]....
        /*08b8*/ 	.word	0x00014930
        /*08bc*/ 	.word	0x00000004
        /*08c0*/ 	.word	0x00000000
        /*08c4*/ 	.short	0x010a
        /*08c6*/ 	.byte	0x3f
	.zero		1


	//   ....[61]....
        /*08c8*/ 	.word	0x00014960
        /*08cc*/ 	.word	0x00000003
        /*08d0*/ 	.word	0x00000000
        /*08d4*/ 	.short	0x010a
        /*08d6*/ 	.byte	0x3f
	.zero		1


	//   ....[62]....
        /*08d8*/ 	.word	0x000149d0
        /*08dc*/ 	.word	0x00000003
        /*08e0*/ 	.word	0x00028800
        /*08e4*/ 	.short	0x010a
        /*08e6*/ 	.byte	0x3f
	.zero		1


	//   ....[63]....
        /*08e8*/ 	.word	0x00014a20
        /*08ec*/ 	.word	0x00000005
        /*08f0*/ 	.word	0x00028830
        /*08f4*/ 	.short	0x010a
        /*08f6*/ 	.byte	0x3f
	.zero		1


	//   ....[64]....
        /*08f8*/ 	.word	0x00014a80
        /*08fc*/ 	.word	0x0000000a
        /*0900*/ 	.word	0x00028830
        /*0904*/ 	.short	0x010a
        /*0906*/ 	.byte	0x3f
	.zero		1


	//   ....[65]....
        /*0908*/ 	.word	0x00014ae0
        /*090c*/ 	.word	0x0000000a
        /*0910*/ 	.word	0x00028850
        /*0914*/ 	.short	0x010a
        /*0916*/ 	.byte	0x3f
	.zero		1


	//   ....[66]....
        /*0918*/ 	.word	0x00014b40
        /*091c*/ 	.word	0x00000005
        /*0920*/ 	.word	0x00028830
        /*0924*/ 	.short	0x010a
        /*0926*/ 	.byte	0x3f
	.zero		1


	//   ....[67]....
        /*0928*/ 	.word	0x00014ba0
        /*092c*/ 	.word	0x00000005
        /*0930*/ 	.word	0x00028850
        /*0934*/ 	.short	0x010a
        /*0936*/ 	.byte	0x3f
	.zero		1


	//   ....[68]....
        /*0938*/ 	.word	0x00014c00
        /*093c*/ 	.word	0x00000005
        /*0940*/ 	.word	0x00028830
        /*0944*/ 	.short	0x010a
        /*0946*/ 	.byte	0x3f
	.zero		1


	//   ....[69]....
        /*0948*/ 	.word	0x00014c60
        /*094c*/ 	.word	0x00000005
        /*0950*/ 	.word	0x00028850
        /*0954*/ 	.short	0x010a
        /*0956*/ 	.byte	0x3f
	.zero		1


	//   ....[70]....
        /*0958*/ 	.word	0x00014cc0
        /*095c*/ 	.word	0x00000007
        /*0960*/ 	.word	0x00028850
        /*0964*/ 	.short	0x010a
        /*0966*/ 	.byte	0x3f
	.zero		1


	//   ....[71]....
        /*0968*/ 	.word	0x00014e60
        /*096c*/ 	.word	0x00000009
        /*0970*/ 	.word	0x00028840
        /*0974*/ 	.short	0x010a
        /*0976*/ 	.byte	0x3f
	.zero		1


	//   ....[72]....
        /*0978*/ 	.word	0x00014ee0
        /*097c*/ 	.word	0x00000008
        /*0980*/ 	.word	0x00028820
        /*0984*/ 	.short	0x010a
        /*0986*/ 	.byte	0x3f
	.zero		1


	//   ....[73]....
        /*0988*/ 	.word	0x00014f30
        /*098c*/ 	.word	0x00000002
        /*0990*/ 	.word	0x00028840
        /*0994*/ 	.short	0x010a
        /*0996*/ 	.byte	0x3f
	.zero		1


	//   ....[74]....
        /*0998*/ 	.word	0x00014f80
        /*099c*/ 	.word	0x00000003
        /*09a0*/ 	.word	0x00000060
        /*09a4*/ 	.short	0x010a
        /*09a6*/ 	.byte	0x3f
	.zero		1


	//   ....[75]....
        /*09a8*/ 	.word	0x00014fd0
        /*09ac*/ 	.word	0x00000002
        /*09b0*/ 	.word	0x00028840
        /*09b4*/ 	.short	0x010a
        /*09b6*/ 	.byte	0x3f
	.zero		1


	//   ....[76]....
        /*09b8*/ 	.word	0x00015020
        /*09bc*/ 	.word	0x00000002
        /*09c0*/ 	.word	0x00000060
        /*09c4*/ 	.short	0x010a
        /*09c6*/ 	.byte	0x3f
	.zero		1


	//   ....[77]....
        /*09c8*/ 	.word	0x00015070
        /*09cc*/ 	.word	0x00000002
        /*09d0*/ 	.word	0x00028840
        /*09d4*/ 	.short	0x010a
        /*09d6*/ 	.byte	0x3f
	.zero		1


	//   ....[78]....
        /*09d8*/ 	.word	0x000150c0
        /*09dc*/ 	.word	0x00000002
        /*09e0*/ 	.word	0x00000060
        /*09e4*/ 	.short	0x010a
        /*09e6*/ 	.byte	0x3f
	.zero		1


	//   ....[79]....
        /*09e8*/ 	.word	0x00015110
        /*09ec*/ 	.word	0x00000003
        /*09f0*/ 	.word	0x00028860
        /*09f4*/ 	.short	0x010a
        /*09f6*/ 	.byte	0x3f
	.zero		1


	//   ....[80]....
        /*09f8*/ 	.word	0x00015ad0
        /*09fc*/ 	.word	0x00000000
        /*0a00*/ 	.word	0x00028820
        /*0a04*/ 	.short	0x010a
        /*0a06*/ 	.byte	0x3f
	.zero		1


	//   ....[81]....
        /*0a08*/ 	.word	0x00015c70
        /*0a0c*/ 	.word	0x00000006
        /*0a10*/ 	.word	0x00000000
        /*0a14*/ 	.short	0x010a
        /*0a16*/ 	.byte	0x3f
	.zero		1


	//   ....[82]....
        /*0a18*/ 	.word	0x00015cc0
        /*0a1c*/ 	.word	0x00000007
        /*0a20*/ 	.word	0x00000000
        /*0a24*/ 	.short	0x010a
        /*0a26*/ 	.byte	0x3f
	.zero		1


	//   ....[83]....
        /*0a28*/ 	.word	0x00015d10
        /*0a2c*/ 	.word	0x00000004
        /*0a30*/ 	.word	0x00000000
        /*0a34*/ 	.short	0x010a
        /*0a36*/ 	.byte	0x3f
	.zero		1


	//----- nvinfo : EIATTR_NUM_MBARRIERS
	.align		4
.L_1089:
        /*0a38*/ 	.byte	0x03, 0x38
        /*0a3a*/ 	.short	0x0016


	//----- nvinfo : EIATTR_EXIT_INSTR_OFFSETS
	.align		4
        /*0a3c*/ 	.byte	0x04, 0x1c
        /*0a3e*/ 	.short	(.L_1091 - .L_1090)


	//   ....[0]....
.L_1090:
        /*0a40*/ 	.word	0x00000ab0


	//   ....[1]....
        /*0a44*/ 	.word	0x0000f830


	//   ....[2]....
        /*0a48*/ 	.word	0x0000f890


	//   ....[3]....
        /*0a4c*/ 	.word	0x000149b0


	//----- nvinfo : EIATTR_MAX_THREADS
	.align		4
.L_1091:
        /*0a50*/ 	.byte	0x04, 0x05
        /*0a52*/ 	.short	(.L_1093 - .L_1092)
.L_1092:
        /*0a54*/ 	.word	0x00000180
        /*0a58*/ 	.word	0x00000001
        /*0a5c*/ 	.word	0x00000001


	//----- nvinfo : EIATTR_CRS_STACK_SIZE
	.align		4
.L_1093:
        /*0a60*/ 	.byte	0x04, 0x1e
        /*0a62*/ 	.short	(.L_1095 - .L_1094)
.L_1094:
        /*0a64*/ 	.word	0x00000000


	//----- nvinfo : EIATTR_CBANK_PARAM_SIZE
	.align		4
.L_1095:
        /*0a68*/ 	.byte	0x03, 0x19
        /*0a6a*/ 	.short	0x0a70


	//----- nvinfo : EIATTR_PARAM_CBANK
	.align		4
        /*0a6c*/ 	.byte	0x04, 0x0a
        /*0a6e*/ 	.short	(.L_1097 - .L_1096)
	.align		4
.L_1096:
        /*0a70*/ 	.word	index@(.nv.constant0._ZN7cutlass13device_kernelIN5flash11enable_sm90INS1_16FlashAttnFwdSm90INS1_25CollectiveMainloopFwdSm90ILi2EN4cute5tupleIJNS5_1CILi1EEES8_S8_EEENS6_IJNS7_ILi128EEESA_SA_EEELi128ENS_6half_tEfNS_4arch4Sm90ELb0ELb1ELb0ELb1ELb0ELb0ELb0ELb1ELb1ELb0ELb0ELb0EEENS1_21CollectiveEpilogueFwdISB_S9_SC_SE_Li256ELb1ELb0ELb0ELb0EEENS1_36VarlenDynamicPersistentTileSchedulerILi128ELi128ELi256ELi32ELb0ELb0ELb1ELb1ELb0ELb1EEEEEEEEEvNT_6ParamsE)
        /*0a74*/ 	.short	0x0210
        /*0a76*/ 	.short	0x0a70


	//----- nvinfo : EIATTR_SW_WAR
	.align		4
.L_1097:
        /*0a78*/ 	.byte	0x04, 0x36
        /*0a7a*/ 	.short	(.L_1099 - .L_1098)
.L_1098:
        /*0a7c*/ 	.word	0x00000008
.L_1099:


//--------------------- .nv.info._ZN7cutlass13device_kernelIN5flash11enable_sm90INS1_16FlashAttnFwdSm90INS1_25CollectiveMainloopFwdSm90ILi2EN4cute5tupleIJNS5_1CILi1EEES8_S8_EEENS6_IJNS7_ILi128EEESA_SA_EEELi128ENS_6half_tEfNS_4arch4Sm90ELb0ELb1ELb0ELb1ELb0ELb1ELb0ELb1ELb1ELb0ELb0ELb0EEENS1_21CollectiveEpilogueFwdISB_S9_SC_SE_Li256ELb1ELb0ELb0ELb0EEENS1_36VarlenDynamicPersistentTileSchedulerILi128ELi128ELi256ELi32ELb0ELb0ELb1ELb1ELb0ELb1EEEEEEEEEvNT_6ParamsE --------------------------
	.section	.nv.info._ZN7cutlass13device_kernelIN5flash11enable_sm90INS1_16FlashAttnFwdSm90INS1_25CollectiveMainloopFwdSm90ILi2EN4cute5tupleIJNS5_1CILi1EEES8_S8_EEENS6_IJNS7_ILi128EEESA_SA_EEELi128ENS_6half_tEfNS_4arch4Sm90ELb0ELb1ELb0ELb1ELb0ELb1ELb0ELb1ELb1ELb0ELb0ELb0EEENS1_21CollectiveEpilogueFwdISB_S9_SC_SE_Li256ELb1ELb0ELb0ELb0EEENS1_36VarlenDynamicPersistentTileSchedulerILi128ELi128ELi256ELi32ELb0ELb0ELb1ELb1ELb0ELb1EEEEEEEEEvNT_6ParamsE,"",@"SHT_CUDA_INFO"
	.sectionflags	@""
	.align	4


	//----- nvinfo : EIATTR_CUDA_API_VERSION
	.align		4
        /*0000*/ 	.byte	0x04, 0x37
        /*0002*/ 	.short	(.L_1101 - .L_1100)
.L_1100:
        /*0004*/ 	.word	0x00000082


	//----- nvinfo : EIATTR_KPARAM_INFO
	.align		4
.L_1101:
        /*0008*/ 	.byte	0x04, 0x17
        /*000a*/ 	.short	(.L_1103 - .L_1102)
.L_1102:
        /*000c*/ 	.word	0x00000000
        /*0010*/ 	.short	0x0000
        /*0012*/ 	.short	0x0070
        /*0014*/ 	.byte	0x00, 0xf0, 0x01, 0x28


	//----- nvinfo : EIATTR_SPARSE_MMA_MASK
	.align		4
.L_1103:
        /*0018*/ 	.byte	0x03, 0x50
        /*001a*/ 	.short	0x0000


	//----- nvinfo : EIATTR_MAXREG_COUNT
	.align		4
        /*001c*/ 	.byte	0x03, 0x1b
        /*001e*/ 	.short	0x00a8


	//----- nvinfo : EIATTR_NUM_BARRIERS
	.align		4
        /*0020*/ 	.byte	0x02, 0x4c
        /*0022*/ 	.byte	0x10
	.zero		1


	//----- nvinfo : EIATTR_EXTERNS
	.align		4
        /*0024*/ 	.byte	0x04, 0x0f
        /*0026*/ 	.short	(.L_1105 - .L_1104)


	//   ....[0]....
	.align		4
.L_1104:
        /*0028*/ 	.word	index@(__assertfail)


	//----- nvinfo : EIATTR_ANNOTATIONS
	.align		4
.L_1105:
        /*002c*/ 	.byte	0x04, 0x55
        /*002e*/ 	.short	(.L_1107 - .L_1106)


	//   ....[0]....
.L_1106:
        /* <DEDUP_REMOVED lines=44> */


	//----- nvinfo : EIATTR_MERCURY_ISA_VERSION
	.align		4
.L_1107:
        /*02d8*/ 	.byte	0x03, 0x5f
        /*02da*/ 	.short	0x0101


	//----- nvinfo : EIATTR_UNUSED_LOAD_BYTE_OFFSET
	.align		4
        /*02dc*/ 	.byte	0x04, 0x44
        /*02de*/ 	.short	(.L_1109 - .L_1108)


	//   ....[0]....
.L_1108:
        /*02e0*/ 	.word	0x00000af0
        /*02e4*/ 	.word	0x0000fff0


	//   ....[1]....
        /*02e8*/ 	.word	0x0001a800
        /*02ec*/ 	.word	0x0000fff0


	//----- nvinfo : EIATTR_INT_WARP_WIDE_INSTR_OFFSETS
	.align		4
.L_1109:
        /*02f0*/ 	.byte	0x04, 0x31
        /*02f2*/ 	.short	(.L_1111 - .L_1110)


	//   ....[0]....
.L_1110:
        /*02f4*/ 	.word	0x000001c0


	//   ....[1]....
        /*02f8*/ 	.word	0x00000200


	//   ....[2]....
        /*02fc*/ 	.word	0x00000270


	//   ....[3]....
        /*0300*/ 	.word	0x0001ebd0


	//   ....[4]....
        /*0304*/ 	.word	0x0001ec60


	//   ....[5]....
        /*0308*/ 	.word	0x0001f1c0


	//   ....[6]....
        /*030c*/ 	.word	0x0001f1f0


	//   ....[7]....
        /*0310*/ 	.word	0x0001f2f0


	//   ....[8]....
        /*0314*/ 	.word	0x000214c0


	//   ....[9]....
        /*0318*/ 	.word	0x00021550


	//----- nvinfo : EIATTR_COOP_GROUP_MASK_REGIDS
	.align		4
.L_1111:
        /*031c*/ 	.byte	0x04, 0x29
        /*031e*/ 	.short	(.L_1113 - .L_1112)


	//   ....[0]....
.L_1112:
        /*0320*/ 	.word	0xffffffff


	//   ....[1]....
        /*0324*/ 	.word	0xffffffff


	//   ....[2]....
        /*0328*/ 	.word	0xffffffff


	//   ....[3]....
        /*032c*/ 	.word	0xffffffff


	//   ....[4]....
        /*0330*/ 	.word	0xffffffff


	//   ....[5]....
        /*0334*/ 	.word	0xffffffff


	//   ....[6]....
        /*0338*/ 	.word	0xffffffff


	//   ....[7]....
        /*033c*/ 	.word	0xffffffff


	//   ....[8]....
        /*0340*/ 	.word	0xffffffff


	//   ....[9]....
        /*0344*/ 	.word	0xffffffff


	//   ....[10]....
        /*0348*/ 	.word	0xffffffff


	//   ....[11]....
        /*034c*/ 	.word	0xffffffff


	//   ....[12]....
        /*0350*/ 	.word	0xffffffff


	//   ....[13]....
        /*0354*/ 	.word	0xffffffff


	//   ....[14]....
        /*0358*/ 	.word	0xffffffff


	//   ....[15]....
        /*035c*/ 	.word	0xffffffff


	//   ....[16]....
        /*0360*/ 	.word	0xffffffff


	//   ....[17]....
        /*0364*/ 	.word	0xffffffff


	//   ....[18]....
        /*0368*/ 	.word	0xffffffff


	//   ....[19]....
        /*036c*/ 	.word	0xffffffff


	//   ....[20]....
        /*0370*/ 	.word	0xffffffff


	//   ....[21]....
        /*0374*/ 	.word	0xffffffff


	//   ....[22]....
        /*0378*/ 	.word	0xffffffff


	//   ....[23]....
        /*037c*/ 	.word	0xffffffff


	//   ....[24]....
        /*0380*/ 	.word	0xffffffff


	//   ....[25]....
        /*0384*/ 	.word	0xffffffff


	//   ....[26]....
        /*0388*/ 	.word	0xffffffff


	//   ....[27]....
        /*038c*/ 	.word	0xffffffff


	//   ....[28]....
        /*0390*/ 	.word	0xffffffff


	//   ....[29]....
        /*0394*/ 	.word	0xffffffff


	//   ....[30]....
        /*0398*/ 	.word	0xffffffff


	//   ....[31]....
        /*039c*/ 	.word	0xffffffff


	//   ....[32]....
        /*03a0*/ 	.word	0xffffffff


	//   ....[33]....
        /*03a4*/ 	.word	0xffffffff


	//   ....[34]....
        /*03a8*/ 	.word	0xffffffff


	//   ....[35]....
        /*03ac*/ 	.word	0xffffffff


	//   ....[36]....
        /*03b0*/ 	.word	0xffffffff


	//   ....[37]....
        /*03b4*/ 	.word	0xffffffff


	//   ....[38]....
        /*03b8*/ 	.word	0xffffffff


	//   ....[39]....
        /*03bc*/ 	.word	0xffffffff


	//   ....[40]....
        /*03c0*/ 	.word	0xffffffff


	//   ....[41]....
        /*03c4*/ 	.word	0xffffffff


	//   ....[42]....
        /*03c8*/ 	.word	0xffffffff


	//   ....[43]....
        /*03cc*/ 	.word	0xffffffff


	//   ....[44]....
        /*03d0*/ 	.word	0xffffffff


	//   ....[45]....
        /*03d4*/ 	.word	0xffffffff


	//   ....[46]....
        /*03d8*/ 	.word	0xffffffff


	//   ....[47]....
        /*03dc*/ 	.word	0xffffffff


	//   ....[48]....
        /*03e0*/ 	.word	0xffffffff


	//   ....[49]....
        /*03e4*/ 	.word	0xffffffff


	//   ....[50]....
        /*03e8*/ 	.word	0xffffffff


	//   ....[51]....
        /*03ec*/ 	.word	0xffffffff


	//   ....[52]....
        /*03f0*/ 	.word	0xffffffff


	//   ....[53]....
        /*03f4*/ 	.word	0xffffffff


	//   ....[54]....
        /*03f8*/ 	.word	0xffffffff


	//   ....[55]....
        /*03fc*/ 	.word	0xffffffff


	//   ....[56]....
        /*0400*/ 	.word	0xffffffff


	//   ....[57]....
        /*0404*/ 	.word	0xffffffff


	//   ....[58]....
        /*0408*/ 	.word	0xffffffff


	//   ....[59]....
        /*040c*/ 	.word	0xffffffff


	//   ....[60]....
        /*0410*/ 	.word	0xffffffff


	//   ....[61]....
        /*0414*/ 	.word	0xffffffff


	//   ....[62]....
        /*0418*/ 	.word	0x0500000f


	//   ....[63]....
        /*041c*/ 	.word	0x0500000f


	//   ....[64]....
        /*0420*/ 	.word	0x0500000f


	//   ....[65]....
        /*0424*/ 	.word	0x0500000f


	//   ....[66]....
        /*0428*/ 	.word	0x0500000f


	//   ....[67]....
        /*042c*/ 	.word	0x0500000f


	//   ....[68]....
        /*0430*/ 	.word	0x0500000f


	//   ....[69]....
        /*0434*/ 	.word	0x0500000f


	//   ....[70]....
        /*0438*/ 	.word	0x0500000f


	//   ....[71]....
        /*043c*/ 	.word	0x0500000f


	//   ....[72]....
        /*0440*/ 	.word	0x0500000f


	//   ....[73]....
        /*0444*/ 	.word	0x0500000f


	//   ....[74]....
        /*0448*/ 	.word	0x0500000f


	//   ....[75]....
        /*044c*/ 	.word	0x0500000f


	//   ....[76]....
        /*0450*/ 	.word	0x0500000f


	//   ....[77]....
        /*0454*/ 	.word	0x0500000f


	//   ....[78]....
        /*0458*/ 	.word	0x0500000f


	//   ....[79]....
        /*045c*/ 	.word	0x0500000f


	//   ....[80]....
        /*0460*/ 	.word	0x0500000f


	//   ....[81]....
        /*0464*/ 	.word	0x0500000f


	//   ....[82]....
        /*0468*/ 	.word	0x0500000f


	//   ....[83]....
        /*046c*/ 	.word	0x0500000f


	//   ....[84]....
        /*0470*/ 	.word	0x0500000f


	//   ....[85]....
        /*0474*/ 	.word	0x0500000f


	//   ....[86]....
        /*0478*/ 	.word	0x0500000f


	//   ....[87]....
        /*047c*/ 	.word	0x0500000f


	//   ....[88]....
        /*0480*/ 	.word	0x0500000f


	//   ....[89]....
        /*0484*/ 	.word	0x0500000f


	//   ....[90]....
        /*0488*/ 	.word	0x0500000f


	//   ....[91]....
        /*048c*/ 	.word	0x0500000f


	//   ....[92]....
        /*0490*/ 	.word	0x0500000f


	//   ....[93]....
        /*0494*/ 	.word	0x0500000f


	//   ....[94]....
        /*0498*/ 	.word	0x0500000f


	//   ....[95]....
        /*049c*/ 	.word	0x0500000f


	//   ....[96]....
        /*04a0*/ 	.word	0x0500000f


	//   ....[97]....
        /*04a4*/ 	.word	0x0500000f


	//   ....[98]....
        /*04a8*/ 	.word	0x0500000f


	//   ....[99]....
        /*04ac*/ 	.word	0x0500000f


	//   ....[100]....
        /*04b0*/ 	.word	0x0500000f


	//   ....[101]....
        /*04b4*/ 	.word	0x0500000f


	//   ....[102]....
        /*04b8*/ 	.word	0x0500000f


	//   ....[103]....
        /*04bc*/ 	.word	0x0500000f


	//   ....[104]....
        /*04c0*/ 	.word	0x0500000f


	//   ....[105]....
        /*04c4*/ 	.word	0x0500000f


	//   ....[106]....
        /*04c8*/ 	.word	0x0500000f


	//   ....[107]....
        /*04cc*/ 	.word	0x0500000f


	//   ....[108]....
        /*04d0*/ 	.word	0x0500000f


	//   ....[109]....
        /*04d4*/ 	.word	0x0500000f


	//   ....[110]....
        /*04d8*/ 	.word	0x0500000f


	//   ....[111]....
        /*04dc*/ 	.word	0x0500000f


	//   ....[112]....
        /*04e0*/ 	.word	0x0500000f


	//   ....[113]....
        /*04e4*/ 	.word	0x0500000f


	//   ....[114]....
        /*04e8*/ 	.word	0x0500000f


	//----- nvinfo : EIATTR_COOP_GROUP_INSTR_OFFSETS
	.align		4
.L_1113:
        /*04ec*/ 	.byte	0x04, 0x28
        /*04ee*/ 	.short	(.L_1115 - .L_1114)


	//   ....[0]....
.L_1114:
        /*04f0*/ 	.word	0x00000070


	//   ....[1]....
        /*04f4*/ 	.word	0x000001d0


	//   ....[2]....
        /*04f8*/ 	.word	0x00000220


	//   ....[3]....
        /*04fc*/ 	.word	0x00000450


	//   ....[4]....
        /*0500*/ 	.word	0x000005b0


	//   ....[5]....
        /*0504*/ 	.word	0x000006d0


	//   ....[6]....
        /*0508*/ 	.word	0x00000830


	//   ....[7]....
        /*050c*/ 	.word	0x00008d80


	//   ....[8]....
        /*0510*/ 	.word	0x0000f9e0


	//   ....[9]....
        /*0514*/ 	.word	0x0000faf0


	//   ....[10]....
        /*0518*/ 	.word	0x00010400


	//   ....[11]....
        /*051c*/ 	.word	0x00010470


	//   ....[12]....
        /*0520*/ 	.word	0x00012c00


	//   ....[13]....
        /*0524*/ 	.word	0x00012d00


	//   ....[14]....
        /*0528*/ 	.word	0x00013580


	//   ....[15]....
        /*052c*/ 	.word	0x000135f0


	//   ....[16]....
        /*0530*/ 	.word	0x00015170


	//   ....[17]....
        /*0534*/ 	.word	0x00015200


	//   ....[18]....
        /*0538*/ 	.word	0x00015920


	//   ....[19]....
        /*053c*/ 	.word	0x00015950


	//   ....[20]....
        /*0540*/ 	.word	0x000182e0


	//   ....[21]....
        /*0544*/ 	.word	0x000183e0


	//   ....[22]....
        /*0548*/ 	.word	0x00018c30


	//   ....[23]....
        /*054c*/ 	.word	0x00018cb0


	//   ....[24]....
        /*0550*/ 	.word	0x0001a190


	//   ....[25]....
        /*0554*/ 	.word	0x0001a1a0


	//   ....[26]....
        /*0558*/ 	.word	0x0001a1e0


	//   ....[27]....
        /*055c*/ 	.word	0x0001a1f0


	//   ....[28]....
        /*0560*/ 	.word	0x0001c4e0


	//   ....[29]....
        /*0564*/ 	.word	0x0001c660


	//   ....[30]....
        /*0568*/ 	.word	0x0001c690


	//   ....[31]....
        /*056c*/ 	.word	0x0001c6d0


	//   ....[32]....
        /*0570*/ 	.word	0x0001c730


	//   ....[33]....
        /*0574*/ 	.word	0x0001c790


	//   ....[34]....
        /*0578*/ 	.word	0x0001c7e0


	//   ....[35]....
        /*057c*/ 	.word	0x0001c990


	//   ....[36]....
        /*0580*/ 	.word	0x0001c9f0


	//   ....[37]....
        /*0584*/ 	.word	0x0001ca30


	//   ....[38]....
        /*0588*/ 	.word	0x0001ca70


	//   ....[39]....
        /*058c*/ 	.word	0x0001caa0


	//   ....[40]....
        /*0590*/ 	.word	0x0001cad0


	//   ....[41]....
        /*0594*/ 	.word	0x0001cb60


	//   ....[42]....
        /*0598*/ 	.word	0x0001cbc0


	//   ....[43]....
        /*059c*/ 	.word	0x0001cc50


	//   ....[44]....
        /*05a0*/ 	.word	0x00021990


	//   ....[45]....
        /*05a4*/ 	.word	0x000219a0


	//   ....[46]....
        /*05a8*/ 	.word	0x00021ab0


	//   ....[47]....
        /*05ac*/ 	.word	0x00021b10


	//   ....[48]....
        /*05b0*/ 	.word	0x00021b50


	//   ....[49]....
        /*05b4*/ 	.word	0x00021b90


	//   ....[50]....
        /*05b8*/ 	.word	0x00021bc0


	//   ....[51]....
        /*05bc*/ 	.word	0x00021bf0


	//   ....[52]....
        /*05c0*/ 	.word	0x00021d80


	//   ....[53]....
        /*05c4*/ 	.word	0x00021de0


	//   ....[54]....
        /*05c8*/ 	.word	0x00021e20


	//   ....[55]....
        /*05cc*/ 	.word	0x00021e60


	//   ....[56]....
        /*05d0*/ 	.word	0x00021e90


	//   ....[57]....
        /*05d4*/ 	.word	0x00021ec0


	//   ....[58]....
        /*05d8*/ 	.word	0x00021f80


	//   ....[59]....
        /*05dc*/ 	.word	0x00021fa0


	//   ....[60]....
        /*05e0*/ 	.word	0x00022010


	//   ....[61]....
        /*05e4*/ 	.word	0x000226a0


	//   ....[62]....
        /*05e8*/ 	.word	0x00022ae0


	//   ....[63]....
        /*05ec*/ 	.word	0x00022b90


	//   ....[64]....
        /*05f0*/ 	.word	0x00022c30


	//   ....[65]....
        /*05f4*/ 	.word	0x00022cd0


	//   ....[66]....
        /*05f8*/ 	.word	0x00022d70


	//   ....[67]....
        /*05fc*/ 	.word	0x00022e10


	//   ....[68]....
        /*0600*/ 	.word	0x00022eb0


	//   ....[69]....
        /*0604*/ 	.word	0x00022f50


	//   ....[70]....
        /*0608*/ 	.word	0x00022ff0


	//   ....[71]....
        /*060c*/ 	.word	0x00023090


	//   ....[72]....
        /*0610*/ 	.word	0x00023130


	//   ....[73]....
        /*0614*/ 	.word	0x000231d0


	//   ....[74]....
        /*0618*/ 	.word	0x00023270


	//   ....[75]....
        /*061c*/ 	.word	0x00023310


	//   ....[76]....
        /*0620*/ 	.word	0x000233b0


	//   ....[77]....
        /*0624*/ 	.word	0x00023450


	//   ....[78]....
        /*0628*/ 	.word	0x000234f0


	//   ....[79]....
        /*062c*/ 	.word	0x000235e0


	//   ....[80]....
        /*0630*/ 	.word	0x00023680


	//   ....[81]....
        /*0634*/ 	.word	0x00023720


	//   ....[82]....
        /*0638*/ 	.word	0x000237c0


	//   ....[83]....
        /*063c*/ 	.word	0x00023860


	//   ....[84]....
        /*0640*/ 	.word	0x00023900


	//   ....[85]....
        /*0644*/ 	.word	0x000239a0


	//   ....[86]....
        /*0648*/ 	.word	0x00023a40


	//   ....[87]....
        /*064c*/ 	.word	0x00023ae0


	//   ....[88]....
        /*0650*/ 	.word	0x00023b80


	//   ....[89]....
        /*0654*/ 	.word	0x00023c20


	//   ....[90]....
        /*0658*/ 	.word	0x00023cc0


	//   ....[91]....
        /*065c*/ 	.word	0x00023d60


	//   ....[92]....
        /*0660*/ 	.word	0x00023e00


	//   ....[93]....
        /*0664*/ 	.word	0x00023ea0


	//   ....[94]....
        /*0668*/ 	.word	0x00023f40


	//   ....[95]....
        /*066c*/ 	.word	0x000242e0


	//   ....[96]....
        /*0670*/ 	.word	0x000245c0


	//   ....[97]....
        /*0674*/ 	.word	0x000249e0


	//   ....[98]....
        /*0678*/ 	.word	0x00024a70


	//   ....[99]....
        /*067c*/ 	.word	0x00024b10


	//   ....[100]....
        /*0680*/ 	.word	0x00024bc0


	//   ....[101]....
        /*0684*/ 	.word	0x00024c40


	//   ....[102]....
        /*0688*/ 	.word	0x00024cc0


	//   ....[103]....
        /*068c*/ 	.word	0x00024d40


	//   ....[104]....
        /*0690*/ 	.word	0x00024dc0


	//   ....[105]....
        /*0694*/ 	.word	0x00024e50


	//   ....[106]....
        /*0698*/ 	.word	0x00024f00


	//   ....[107]....
        /*069c*/ 	.word	0x00024f80


	//   ....[108]....
        /*06a0*/ 	.word	0x00025000


	//   ....[109]....
        /*06a4*/ 	.word	0x00025080


	//   ....[110]....
        /*06a8*/ 	.word	0x00025100


	//   ....[111]....
        /*06ac*/ 	.word	0x00025170


	//   ....[112]....
        /*06b0*/ 	.word	0x00025210


	//   ....[113]....
        /*06b4*/ 	.word	0x000252a0


	//   ....[114]....
        /*06b8*/ 	.word	0x000253d0


	//----- nvinfo : EIATTR_REG_RECONFIG
	.align		4
.L_1115:
        /*06bc*/ 	.byte	0x01, 0x54
	.zero		2


	//----- nvinfo : EIATTR_SYSCALL_OFFSETS
	.align		4
        /*06c0*/ 	.byte	0x04, 0x46
        /*06c2*/ 	.short	(.L_1117 - .L_1116)


	//   ....[0]....
.L_1116:
        /*06c4*/ 	.word	0x00001bb0


	//   ....[1]....
        /*06c8*/ 	.word	0x00001d00


	//   ....[2]....
        /*06cc*/ 	.word	0x00008f20


	//   ....[3]....
        /*06d0*/ 	.word	0x00009390


	//   ....[4]....
        /*06d4*/ 	.word	0x0001edf0


	//   ....[5]....
        /*06d8*/ 	.word	0x0001ef30


	//   ....[6]....
        /*06dc*/ 	.word	0x0001f030


	//----- nvinfo : EIATTR_MBARRIER_INSTR_OFFSETS
	.align		4
.L_1117:
        /*06e0*/ 	.byte	0x04, 0x39
        /*06e2*/ 	.short	(.L_1119 - .L_1118)


	//   ....[0]....
.L_1118:
        /*06e4*/ 	.word	0x00000300
        /*06e8*/ 	.word	0x000000ff
        /*06ec*/ 	.word	0x00028800
        /*06f0*/ 	.short	0x0100
        /*06f2*/ 	.byte	0x08
	.zero		1


	//   ....[1]....
        /*06f4*/ 	.word	0x00000310
        /*06f8*/ 	.word	0x000000ff
        /*06fc*/ 	.word	0x00028820
        /*0700*/ 	.short	0x0100
        /*0702*/ 	.byte	0x08
	.zero		1


	//   ....[2]....
        /*0704*/ 	.word	0x00000400
        /*0708*/ 	.word	0x000000ff
        /*070c*/ 	.word	0x00028830
        /*0710*/ 	.short	0x0100
        /*0712*/ 	.byte	0x08
	.zero		1


	//   ....[3]....
        /*0714*/ 	.word	0x00000410
        /*0718*/ 	.word	0x000000ff
        /*071c*/ 	.word	0x00028840
        /*0720*/ 	.short	0x0100
        /*0722*/ 	.byte	0x08
	.zero		1


	//   ....[4]....
        /*0724*/ 	.word	0x00000420
        /*0728*/ 	.word	0x000000ff
        /*072c*/ 	.word	0x00028838
        /*0730*/ 	.short	0x0100
        /*0732*/ 	.byte	0x08
	.zero		1


	//   ....[5]....
        /*0734*/ 	.word	0x00000430
        /*0738*/ 	.word	0x000000ff
        /*073c*/ 	.word	0x00028848
        /*0740*/ 	.short	0x0100
        /*0742*/ 	.byte	0x08
	.zero		1


	//   ....[6]....
        /*0744*/ 	.word	0x00000560
        /*0748*/ 	.word	0x000000ff
        /*074c*/ 	.word	0x00028850
        /*0750*/ 	.short	0x0100
        /*0752*/ 	.byte	0x08
	.zero		1


	//   ....[7]....
        /*0754*/ 	.word	0x00000570
        /*0758*/ 	.word	0x000000ff
        /*075c*/ 	.word	0x00028860
        /*0760*/ 	.short	0x0100
        /*0762*/ 	.byte	0x08
	.zero		1


	//   ....[8]....
        /*0764*/ 	.word	0x00000580
        /*0768*/ 	.word	0x000000ff
        /*076c*/ 	.word	0x00028858
        /*0770*/ 	.short	0x0100
        /*0772*/ 	.byte	0x08
	.zero		1


	//   ....[9]....
        /*0774*/ 	.word	0x00000590
        /*0778*/ 	.word	0x000000ff
        /*077c*/ 	.word	0x00028868
        /*0780*/ 	.short	0x0100
        /*0782*/ 	.byte	0x08
	.zero		1


	//   ....[10]....
        /*0784*/ 	.word	0x00000680
        /*0788*/ 	.word	0x000000ff
        /*078c*/ 	.word	0x00028870
        /*0790*/ 	.short	0x0100
        /*0792*/ 	.byte	0x06
	.zero		1


	//   ....[11]....
        /*0794*/ 	.word	0x00000690
        /*0798*/ 	.word	0x000000ff
        /*079c*/ 	.word	0x00028880
        /*07a0*/ 	.short	0x0100
        /*07a2*/ 	.byte	0x06
	.zero		1


	//   ....[12]....
        /*07a4*/ 	.word	0x000006a0
        /*07a8*/ 	.word	0x000000ff
        /*07ac*/ 	.word	0x00028878
        /*07b0*/ 	.short	0x0100
        /*07b2*/ 	.byte	0x06
	.zero		1


	//   ....[13]....
        /*07b4*/ 	.word	0x000006b0
        /*07b8*/ 	.word	0x000000ff
        /*07bc*/ 	.word	0x00028888
        /*07c0*/ 	.short	0x0100
        /*07c2*/ 	.byte	0x06
	.zero		1


	//   ....[14]....
        /*07c4*/ 	.word	0x000007e0
        /*07c8*/ 	.word	0x000000ff
        /*07cc*/ 	.word	0x00028890
        /*07d0*/ 	.short	0x0100
        /*07d2*/ 	.byte	0x08
	.zero		1


	//   ....[15]....
        /*07d4*/ 	.word	0x000007f0
        /*07d8*/ 	.word	0x000000ff
        /*07dc*/ 	.word	0x000288a0
        /*07e0*/ 	.short	0x0100
        /*07e2*/ 	.byte	0x08
	.zero		1


	//   ....[16]....
        /*07e4*/ 	.word	0x00000800
        /*07e8*/ 	.word	0x000000ff
        /*07ec*/ 	.word	0x00028898
        /*07f0*/ 	.short	0x0100
        /*07f2*/ 	.byte	0x08
	.zero		1


	//   ....[17]....
        /*07f4*/ 	.word	0x00000810
        /*07f8*/ 	.word	0x000000ff
        /*07fc*/ 	.word	0x000288a8
        /*0800*/ 	.short	0x0100
        /*0802*/ 	.byte	0x08
	.zero		1


	//   ....[18]....
        /*0804*/ 	.word	0x00000940
        /*0808*/ 	.word	0x000000ff
        /*080c*/ 	.word	0x000288b0
        /*0810*/ 	.short	0x0100
        /*0812*/ 	.byte	0x08
	.zero		1


	//   ....[19]....
        /*0814*/ 	.word	0x00000950
        /*0818*/ 	.word	0x000000ff
        /*081c*/ 	.word	0x000288c0
        /*0820*/ 	.short	0x0100
        /*0822*/ 	.byte	0x08
	.zero		1


	//   ....[20]....
        /*0824*/ 	.word	0x00000960
        /*0828*/ 	.word	0x000000ff
        /*082c*/ 	.word	0x000288b8
        /*0830*/ 	.short	0x0100
        /*0832*/ 	.byte	0x08
	.zero		1


	//   ....[21]....
        /*0834*/ 	.word	0x00000970
        /*0838*/ 	.word	0x000000ff
        /*083c*/ 	.word	0x000288c8
        /*0840*/ 	.short	0x0100
        /*0842*/ 	.byte	0x08
	.zero		1


	//   ....[22]....
        /*0844*/ 	.word	0x00003350
        /*0848*/ 	.word	0x00000067
        /*084c*/ 	.word	0x00028890
        /*0850*/ 	.short	0x010a
        /*0852*/ 	.byte	0x3f
	.zero		1


	//   ....[23]....
        /*0854*/ 	.word	0x00005900
        /*0858*/ 	.word	0x00000067
        /*085c*/ 	.word	0x00028890
        /*0860*/ 	.short	0x010a
        /*0862*/ 	.byte	0x3f
	.zero		1


	//   ....[24]....
        /*0864*/ 	.word	0x00007a00
        /*0868*/ 	.word	0x00000067
        /*086c*/ 	.word	0x00028890
        /*0870*/ 	.short	0x010a
        /*0872*/ 	.byte	0x3f
	.zero		1


	//   ....[25]....
        /*0874*/ 	.word	0x00008060
        /*0878*/ 	.word	0x0000002c
        /*087c*/ 	.word	0x00000000
        /*0880*/ 	.short	0x0101
        /*0882*/ 	.byte	0x3f
	.zero		1


	//   ....[26]....
        /*0884*/ 	.word	0x000080a0
        /*0888*/ 	.word	0x00000067
        /*088c*/ 	.word	0x000288b0
        /*0890*/ 	.short	0x010a
        /*0892*/ 	.byte	0x3f
	.zero		1


	//   ....[27]....
        /*0894*/ 	.word	0x000086f0
        /*0898*/ 	.word	0x00000067
        /*089c*/ 	.word	0x00000000
        /*08a0*/ 	.short	0x0101
        /*08a2*/ 	.byte	0x3f
	.zero		1


	//   ....[28]....
        /*08a4*/ 	.word	0x00008fa0
        /*08a8*/ 	.word	0x00000002
        /*08ac*/ 	.word	0x00028800
        /*08b0*/ 	.short	0x010a
        /*08b2*/ 	.byte	0x3f
	.zero		1


	//   ....[29]....
        /*08b4*/ 	.word	0x00008ff0
        /*08b8*/ 	.word	0x00000002
        /*08bc*/ 	.word	0x00028800
        /*08c0*/ 	.short	0x010a
        /*08c2*/ 	.byte	0x3f
	.zero		1


	//   ....[30]....
        /*08c4*/ 	.word	0x0000a240
        /*08c8*/ 	.word	0x00000002
        /*08cc*/ 	.word	0x00028800
        /*08d0*/ 	.short	0x010a
        /*08d2*/ 	.byte	0x3f
	.zero		1


	//   ....[31]....
        /*08d4*/ 	.word	0x0000c670
        /*08d8*/ 	.word	0x00000002
        /*08dc*/ 	.word	0x00028800
        /*08e0*/ 	.short	0x010a
        /*08e2*/ 	.byte	0x3f
	.zero		1


	//   ....[32]....
        /*08e4*/ 	.word	0x0000e180
        /*08e8*/ 	.word	0x00000003
        /*08ec*/ 	.word	0x00028830
        /*08f0*/ 	.short	0x010a
        /*08f2*/ 	.byte	0x3f
	.zero		1


	//   ....[33]....
        /*08f4*/ 	.word	0x0000e1f0
        /*08f8*/ 	.word	0x00000003
        /*08fc*/ 	.word	0x00028830
        /*0900*/ 	.short	0x010a
        /*0902*/ 	.byte	0x3f
	.zero		1


	//   ....[34]....
        /*0904*/ 	.word	0x0000e7b0
        /*0908*/ 	.word	0x00000000
        /*090c*/ 	.word	0x00000000
        /*0910*/ 	.short	0x0101
        /*0912*/ 	.byte	0x3f
	.zero		1


	//   ....[35]....
        /*0914*/ 	.word	0x000114b0
        /*0918*/ 	.word	0x0000000a
        /*091c*/ 	.word	0x00028830
        /*0920*/ 	.short	0x010a
        /*0922*/ 	.byte	0x3f
	.zero		1


	//   ....[36]....
        /*0924*/ 	.word	0x00011500
        /*0928*/ 	.word	0x0000000a
        /*092c*/ 	.word	0x00028830
        /*0930*/ 	.short	0x010a
        /*0932*/ 	.byte	0x3f
	.zero		1


	//   ....[37]....
        /*0934*/ 	.word	0x00011950
        /*0938*/ 	.word	0x0000000a
        /*093c*/ 	.word	0x00028850
        /*0940*/ 	.short	0x010a
        /*0942*/ 	.byte	0x3f
	.zero		1


	//   ....[38]....
        /*0944*/ 	.word	0x00011990
        /*0948*/ 	.word	0x0000000a
        /*094c*/ 	.word	0x00028850
        /*0950*/ 	.short	0x010a
        /*0952*/ 	.byte	0x3f
	.zero		1


	//   ....[39]....
        /*0954*/ 	.word	0x00011e30
        /*0958*/ 	.word	0x00000007
        /*095c*/ 	.word	0x00000000
        /*0960*/ 	.short	0x0101
        /*0962*/ 	.byte	0x3f
	.zero		1


	//   ....[40]....
        /*0964*/ 	.word	0x00013cc0
        /*0968*/ 	.word	0x0000001f
        /*096c*/ 	.word	0x00000000
        /*0970*/ 	.short	0x0101
        /*0972*/ 	.byte	0x3f
	.zero		1


	//   ....[41]....
        /*0974*/ 	.word	0x00014910
        /*0978*/ 	.word	0x00000000
        /*097c*/ 	.word	0x00028830
        /*0980*/ 	.short	0x010a
        /*0982*/ 	.byte	0x3f
	.zero		1


	//   ....[42]....
        /*0984*/ 	.word	0x00014960
        /*0988*/ 	.word	0x00000000
        /*098c*/ 	.word	0x00028830
        /*0990*/ 	.short	0x010a
        /*0992*/ 	.byte	0x3f
	.zero		1


	//   ....[43]....
        /*0994*/ 	.word	0x00014db0
        /*0998*/ 	.word	0x00000009
        /*099c*/ 	.word	0x00028850
        /*09a0*/ 	.short	0x010a
        /*09a2*/ 	.byte	0x3f
	.zero		1


	//   ....[44]....
        /*09a4*/ 	.word	0x00014df0
        /*09a8*/ 	.word	0x00000009
        /*09ac*/ 	.word	0x00028850
        /*09b0*/ 	.short	0x010a
        /*09b2*/ 	.byte	0x3f
	.zero		1


	//   ....[45]....
        /*09b4*/ 	.word	0x00016150
        /*09b8*/ 	.word	0x0000000d
        /*09bc*/ 	.word	0x00000000
        /*09c0*/ 	.short	0x0101
        /*09c2*/ 	.byte	0x3f
	.zero		1


	//   ....[46]....
        /*09c4*/ 	.word	0x000161f0
        /*09c8*/ 	.word	0x0000001b
        /*09cc*/ 	.word	0x00000000
        /*09d0*/ 	.short	0x0101
        /*09d2*/ 	.byte	0x3f
	.zero		1


	//   ....[47]....
        /*09d4*/ 	.word	0x00016b70
        /*09d8*/ 	.word	0x00000000
        /*09dc*/ 	.word	0x00028830
        /*09e0*/ 	.short	0x010a
        /*09e2*/ 	.byte	0x3f
	.zero		1


	//   ....[48]....
        /*09e4*/ 	.word	0x00016bc0
        /*09e8*/ 	.word	0x00000000
        /*09ec*/ 	.word	0x00028830
        /*09f0*/ 	.short	0x010a
        /*09f2*/ 	.byte	0x3f
	.zero		1


	//   ....[49]....
        /*09f4*/ 	.word	0x00017010
        /*09f8*/ 	.word	0x00000009
        /*09fc*/ 	.word	0x00028850
        /*0a00*/ 	.short	0x010a
        /*0a02*/ 	.byte	0x3f
	.zero		1


	//   ....[50]....
        /*0a04*/ 	.word	0x00017050
        /*0a08*/ 	.word	0x00000009
        /*0a0c*/ 	.word	0x00028850
        /*0a10*/ 	.short	0x010a
        /*0a12*/ 	.byte	0x3f
	.zero		1


	//   ....[51]....
        /*0a14*/ 	.word	0x00017510
        /*0a18*/ 	.word	0x00000009
        /*0a1c*/ 	.word	0x00000000
        /*0a20*/ 	.short	0x0101
        /*0a22*/ 	.byte	0x3f
	.zero		1


	//   ....[52]....
        /*0a24*/ 	.word	0x00018840
        /*0a28*/ 	.word	0x0000000e
        /*0a2c*/ 	.word	0x00000000
        /*0a30*/ 	.short	0x0101
        /*0a32*/ 	.byte	0x3f
	.zero		1


	//   ....[53]....
        /*0a34*/ 	.word	0x00019d20
        /*0a38*/ 	.word	0x0000000a
        /*0a3c*/ 	.word	0x00028850
        /*0a40*/ 	.short	0x010a
        /*0a42*/ 	.byte	0x3f
	.zero		1


	//   ....[54]....
        /*0a44*/ 	.word	0x00019da0
        /*0a48*/ 	.word	0x0000000a
        /*0a4c*/ 	.word	0x00028850
        /*0a50*/ 	.short	0x010a
        /*0a52*/ 	.byte	0x3f
	.zero		1


	//   ....[55]....
        /*0a54*/ 	.word	0x0001a380
        /*0a58*/ 	.word	0x0000000a
        /*0a5c*/ 	.word	0x00000000
        /*0a60*/ 	.short	0x0101
        /*0a62*/ 	.byte	0x3f
	.zero		1


	//   ....[56]....
        /*0a64*/ 	.word	0x0001b5b0
        /*0a68*/ 	.word	0x00000000
        /*0a6c*/ 	.word	0x00000000
        /*0a70*/ 	.short	0x0101
        /*0a72*/ 	.byte	0x3f
	.zero		1


	//   ....[57]....
        /*0a74*/ 	.word	0x0001dd00
        /*0a78*/ 	.word	0x0000000b
        /*0a7c*/ 	.word	0x00028820
        /*0a80*/ 	.short	0x010a
        /*0a82*/ 	.byte	0x3f
	.zero		1


	//   ....[58]....
        /*0a84*/ 	.word	0x0001dd90
        /*0a88*/ 	.word	0x00000007
        /*0a8c*/ 	.word	0x000288a0
        /*0a90*/ 	.short	0x010a
        /*0a92*/ 	.byte	0x3f
	.zero		1


	//   ....[59]....
        /*0a94*/ 	.word	0x0001dfc0
        /*0a98*/ 	.word	0x00000007
        /*0a9c*/ 	.word	0x000288c0
        /*0aa0*/ 	.short	0x010a
        /*0aa2*/ 	.byte	0x3f
	.zero		1


	//   ....[60]....
        /*0aa4*/ 	.word	0x0001e310
        /*0aa8*/ 	.word	0x00000007
        /*0aac*/ 	.word	0x000288a0
        /*0ab0*/ 	.short	0x010a
        /*0ab2*/ 	.byte	0x3f
	.zero		1


	//   ....[61]....
        /*0ab4*/ 	.word	0x0001e530
        /*0ab8*/ 	.word	0x00000007
        /*0abc*/ 	.word	0x000288c0
        /*0ac0*/ 	.short	0x010a
        /*0ac2*/ 	.byte	0x3f
	.zero		1


	//   ....[62]....
        /*0ac4*/ 	.word	0x0001f620
        /*0ac8*/ 	.word	0x00000007
        /*0acc*/ 	.word	0x00028840
        /*0ad0*/ 	.short	0x010a
        /*0ad2*/ 	.byte	0x3f
	.zero		1


	//   ....[63]....
        /*0ad4*/ 	.word	0x0001faf0
        /*0ad8*/ 	.word	0x0000000a
        /*0adc*/ 	.word	0x00028820
        /*0ae0*/ 	.short	0x010a
        /*0ae2*/ 	.byte	0x3f
	.zero		1


	//   ....[64]....
        /*0ae4*/ 	.word	0x0001fe30
        /*0ae8*/ 	.word	0x00000003
        /*0aec*/ 	.word	0x00028840
        /*0af0*/ 	.short	0x010a
        /*0af2*/ 	.byte	0x3f
	.zero		1


	//   ....[65]....
        /*0af4*/ 	.word	0x000200e0
        /*0af8*/ 	.word	0x00000003
        /*0afc*/ 	.word	0x00028860
        /*0b00*/ 	.short	0x010a
        /*0b02*/ 	.byte	0x3f
	.zero		1


	//   ....[66]....
        /*0b04*/ 	.word	0x000206c0
        /*0b08*/ 	.word	0x00000002
        /*0b0c*/ 	.word	0x00028840
        /*0b10*/ 	.short	0x010a
        /*0b12*/ 	.byte	0x3f
	.zero		1


	//   ....[67]....
        /*0b14*/ 	.word	0x00020970
        /*0b18*/ 	.word	0x00000002
        /*0b1c*/ 	.word	0x00028860
        /*0b20*/ 	.short	0x010a
        /*0b22*/ 	.byte	0x3f
	.zero		1


	//   ....[68]....
        /*0b24*/ 	.word	0x00020ea0
        /*0b28*/ 	.word	0x00000002
        /*0b2c*/ 	.word	0x00028840
        /*0b30*/ 	.short	0x010a
        /*0b32*/ 	.byte	0x3f
	.zero		1


	//   ....[69]....
        /*0b34*/ 	.word	0x00021140
        /*0b38*/ 	.word	0x00000002
        /*0b3c*/ 	.word	0x00028860
        /*0b40*/ 	.short	0x010a
        /*0b42*/ 	.byte	0x3f
	.zero		1


	//   ....[70]....
        /*0b44*/ 	.word	0x00021610
        /*0b48*/ 	.word	0x00000003
        /*0b4c*/ 	.word	0x00028860
        /*0b50*/ 	.short	0x010a
        /*0b52*/ 	.byte	0x3f
	.zero		1


	//   ....[71]....
        /*0b54*/ 	.word	0x00022620
        /*0b58*/ 	.word	0x00000000
        /*0b5c*/ 	.word	0x00028820
        /*0b60*/ 	.short	0x010a
        /*0b62*/ 	.byte	0x3f
	.zero		1


	//   ....[72]....
        /*0b64*/ 	.word	0x000227d0
        /*0b68*/ 	.word	0x00000006
        /*0b6c*/ 	.word	0x00000000
        /*0b70*/ 	.short	0x010a
        /*0b72*/ 	.byte	0x3f
	.zero		1


	//   ....[73]....
        /*0b74*/ 	.word	0x00022840
        /*0b78*/ 	.word	0x00000007
        /*0b7c*/ 	.word	0x00000000
        /*0b80*/ 	.short	0x010a
        /*0b82*/ 	.byte	0x3f
	.zero		1


	//   ....[74]....
        /*0b84*/ 	.word	0x000228b0
        /*0b88*/ 	.word	0x00000004
        /*0b8c*/ 	.word	0x00000000
        /*0b90*/ 	.short	0x010a
        /*0b92*/ 	.byte	0x3f
	.zero		1


	//   ....[75]....
        /*0b94*/ 	.word	0x000228e0
        /*0b98*/ 	.word	0x00000003
        /*0b9c*/ 	.word	0x00000000
        /*0ba0*/ 	.short	0x010a
        /*0ba2*/ 	.byte	0x3f
	.zero		1


	//   ....[76]....
        /*0ba4*/ 	.word	0x00022940
        /*0ba8*/ 	.word	0x00000067
        /*0bac*/ 	.word	0x00028890
        /*0bb0*/ 	.short	0x010a
        /*0bb2*/ 	.byte	0x3f
	.zero		1


	//   ....[77]....
        /*0bb4*/ 	.word	0x00022990
        /*0bb8*/ 	.word	0x00000067
        /*0bbc*/ 	.word	0x00028890
        /*0bc0*/ 	.short	0x010a
        /*0bc2*/ 	.byte	0x3f
	.zero		1


	//   ....[78]....
        /*0bc4*/ 	.word	0x000229e0
        /*0bc8*/ 	.word	0x00000067
        /*0bcc*/ 	.word	0x00028890
        /*0bd0*/ 	.short	0x010a
        /*0bd2*/ 	.byte	0x3f
	.zero		1


	//   ....[79]....
        /*0bd4*/ 	.word	0x00022a30
        /*0bd8*/ 	.word	0x00000067
        /*0bdc*/ 	.word	0x000288b0
        /*0be0*/ 	.short	0x010a
        /*0be2*/ 	.byte	0x3f
	.zero		1


	//   ....[80]....
        /*0be4*/ 	.word	0x00023530
        /*0be8*/ 	.word	0x00000002
        /*0bec*/ 	.word	0x00028800
        /*0bf0*/ 	.short	0x010a
        /*0bf2*/ 	.byte	0x3f
	.zero		1


	//   ....[81]....
        /*0bf4*/ 	.word	0x00023f80
        /*0bf8*/ 	.word	0x00000002
        /*0bfc*/ 	.word	0x00028800
        /*0c00*/ 	.short	0x010a
        /*0c02*/ 	.byte	0x3f
	.zero		1


	//   ....[82]....
        /*0c04*/ 	.word	0x00023fd0
        /*0c08*/ 	.word	0x00000003
        /*0c0c*/ 	.word	0x00028830
        /*0c10*/ 	.short	0x010a
        /*0c12*/ 	.byte	0x3f
	.zero		1


	//   ....[83]....
        /*0c14*/ 	.word	0x00024020
        /*0c18*/ 	.word	0x0000000a
        /*0c1c*/ 	.word	0x00028830
        /*0c20*/ 	.short	0x010a
        /*0c22*/ 	.byte	0x3f
	.zero		1


	//   ....[84]....
        /*0c24*/ 	.word	0x00024070
        /*0c28*/ 	.word	0x0000000a
        /*0c2c*/ 	.word	0x00028850
        /*0c30*/ 	.short	0x010a
        /*0c32*/ 	.byte	0x3f
	.zero		1


	//   ....[85]....
        /*0c34*/ 	.word	0x000240c0
        /*0c38*/ 	.word	0x00000000
        /*0c3c*/ 	.word	0x00028830
        /*0c40*/ 	.short	0x010a
        /*0c42*/ 	.byte	0x3f
	.zero		1


	//   ....[86]....
        /*0c44*/ 	.word	0x00024110
        /*0c48*/ 	.word	0x00000009
        /*0c4c*/ 	.word	0x00028850
        /*0c50*/ 	.short	0x010a
        /*0c52*/ 	.byte	0x3f
	.zero		1


	//   ....[87]....
        /*0c54*/ 	.word	0x00024160
        /*0c58*/ 	.word	0x00000000
        /*0c5c*/ 	.word	0x00028830
        /*0c60*/ 	.short	0x010a
        /*0c62*/ 	.byte	0x3f
	.zero		1


	//   ....[88]....
        /*0c64*/ 	.word	0x000241b0
        /*0c68*/ 	.word	0x00000009
        /*0c6c*/ 	.word	0x00028850
        /*0c70*/ 	.short	0x010a
        /*0c72*/ 	.byte	0x3f
	.zero		1


	//   ....[89]....
        /*0c74*/ 	.word	0x00024200
        /*0c78*/ 	.word	0x0000000a
        /*0c7c*/ 	.word	0x00028850
        /*0c80*/ 	.short	0x010a
        /*0c82*/ 	.byte	0x3f
	.zero		1


	//   ....[90]....
        /*0c84*/ 	.word	0x000243a0
        /*0c88*/ 	.word	0x0000000b
        /*0c8c*/ 	.word	0x00028820
        /*0c90*/ 	.short	0x010a
        /*0c92*/ 	.byte	0x3f
	.zero		1


	//   ....[91]....
        /*0c94*/ 	.word	0x000243f0
        /*0c98*/ 	.word	0x00000007
        /*0c9c*/ 	.word	0x000288a0
        /*0ca0*/ 	.short	0x010a
        /*0ca2*/ 	.byte	0x3f
	.zero		1


	//   ....[92]....
        /*0ca4*/ 	.word	0x00024440
        /*0ca8*/ 	.word	0x00000007
        /*0cac*/ 	.word	0x000288c0
        /*0cb0*/ 	.short	0x010a
        /*0cb2*/ 	.byte	0x3f
	.zero		1


	//   ....[93]....
        /*0cb4*/ 	.word	0x00024490
        /*0cb8*/ 	.word	0x00000007
        /*0cbc*/ 	.word	0x000288a0
        /*0cc0*/ 	.short	0x010a
        /*0cc2*/ 	.byte	0x3f
	.zero		1


	//   ....[94]....
        /*0cc4*/ 	.word	0x000244e0
        /*0cc8*/ 	.word	0x00000007
        /*0ccc*/ 	.word	0x000288c0
        /*0cd0*/ 	.short	0x010a
        /*0cd2*/ 	.byte	0x3f
	.zero		1


	//   ....[95]....
        /*0cd4*/ 	.word	0x00024680
        /*0cd8*/ 	.word	0x00000007
        /*0cdc*/ 	.word	0x00028840
        /*0ce0*/ 	.short	0x010a
        /*0ce2*/ 	.byte	0x3f
	.zero		1


	//   ....[96]....
        /*0ce4*/ 	.word	0x00024700
        /*0ce8*/ 	.word	0x00000003
        /*0cec*/ 	.word	0x00028820
        /*0cf0*/ 	.short	0x010a
        /*0cf2*/ 	.byte	0x3f
	.zero		1


	//   ....[97]....
        /*0cf4*/ 	.word	0x00024750
        /*0cf8*/ 	.word	0x00000003
        /*0cfc*/ 	.word	0x00028840
        /*0d00*/ 	.short	0x010a
        /*0d02*/ 	.byte	0x3f
	.zero		1


	//   ....[98]....
        /*0d04*/ 	.word	0x000247a0
        /*0d08*/ 	.word	0x00000003
        /*0d0c*/ 	.word	0x00028860
        /*0d10*/ 	.short	0x010a
        /*0d12*/ 	.byte	0x3f
	.zero		1


	//   ....[99]....
        /*0d14*/ 	.word	0x000247f0
        /*0d18*/ 	.word	0x00000002
        /*0d1c*/ 	.word	0x00028840
        /*0d20*/ 	.short	0x010a
        /*0d22*/ 	.byte	0x3f
	.zero		1


	//   ....[100]....
        /*0d24*/ 	.word	0x00024840
        /*0d28*/ 	.word	0x00000002
        /*0d2c*/ 	.word	0x00028860
        /*0d30*/ 	.short	0x010a
        /*0d32*/ 	.byte	0x3f
	.zero		1


	//   ....[101]....
        /*0d34*/ 	.word	0x00024890
        /*0d38*/ 	.word	0x00000002
        /*0d3c*/ 	.word	0x00028840
        /*0d40*/ 	.short	0x010a
        /*0d42*/ 	.byte	0x3f
	.zero		1


	//   ....[102]....
        /*0d44*/ 	.word	0x000248e0
        /*0d48*/ 	.word	0x00000002
        /*0d4c*/ 	.word	0x00028860
        /*0d50*/ 	.short	0x010a
        /*0d52*/ 	.byte	0x3f
	.zero		1


	//   ....[103]....
        /*0d54*/ 	.word	0x00024930
        /*0d58*/ 	.word	0x00000003
        /*0d5c*/ 	.word	0x00028860
        /*0d60*/ 	.short	0x010a
        /*0d62*/ 	.byte	0x3f
	.zero		1


	//   ....[104]....
        /*0d64*/ 	.word	0x000252f0
        /*0d68*/ 	.word	0x00000000
        /*0d6c*/ 	.word	0x00028820
        /*0d70*/ 	.short	0x010a
        /*0d72*/ 	.byte	0x3f
	.zero		1


	//   ....[105]....
        /*0d74*/ 	.word	0x00025490
        /*0d78*/ 	.word	0x00000006
        /*0d7c*/ 	.word	0x00000000
        /*0d80*/ 	.short	0x010a
        /*0d82*/ 	.byte	0x3f
	.zero		1


	//   ....[106]....
        /*0d84*/ 	.word	0x000254e0
        /*0d88*/ 	.word	0x00000007
        /*0d8c*/ 	.word	0x00000000
        /*0d90*/ 	.short	0x010a
        /*0d92*/ 	.byte	0x3f
	.zero		1


	//   ....[107]....
        /*0d94*/ 	.word	0x00025530
        /*0d98*/ 	.word	0x00000004
        /*0d9c*/ 	.word	0x00000000
        /*0da0*/ 	.short	0x010a
        /*0da2*/ 	.byte	0x3f
	.zero		1


	//----- nvinfo : EIATTR_NUM_MBARRIERS
	.align		4
.L_1119:
        /*0da4*/ 	.byte	0x03, 0x38
        /*0da6*/ 	.short	0x0016


	//----- nvinfo : EIATTR_EXIT_INSTR_OFFSETS
	.align		4
        /*0da8*/ 	.byte	0x04, 0x1c
        /*0daa*/ 	.short	(.L_1121 - .L_1120)


	//   ....[0]....
.L_1120:
        /*0dac*/ 	.word	0x00022930


	//----- nvinfo : EIATTR_MAX_THREADS
	.align		4
.L_1121:
        /*0db0*/ 	.byte	0x04, 0x05
        /*0db2*/ 	.short	(.L_1123 - .L_1122)
.L_1122:
        /*0db4*/ 	.word	0x00000180
        /*0db8*/ 	.word	0x00000001
        /*0dbc*/ 	.word	0x00000001


	//----- nvinfo : EIATTR_CRS_STACK_SIZE
	.align		4
.L_1123:
        /*0dc0*/ 	.byte	0x04, 0x1e
        /*0dc2*/ 	.short	(.L_1125 - .L_1124)
.L_1124:
        /*0dc4*/ 	.word	0x00000000


	//----- nvinfo : EIATTR_CBANK_PARAM_SIZE
	.align		4
.L_1125:
        /*0dc8*/ 	.byte	0x03, 0x19
        /*0dca*/ 	.short	0x0a70


	//----- nvinfo : EIATTR_PARAM_CBANK
	.align		4
        /*0dcc*/ 	.byte	0x04, 0x0a
        /*0dce*/ 	.short	(.L_1127 - .L_1126)
	.align		4
.L_1126:
        /*0dd0*/ 	.word	index@(.nv.constant0._ZN7cutlass13device_kernelIN5flash11enable_sm90INS1_16FlashAttnFwdSm90INS1_25CollectiveMainloopFwdSm90ILi2EN4cute5tupleIJNS5_1CILi1EEES8_S8_EEENS6_IJNS7_ILi128EEESA_SA_EEELi128ENS_6half_tEfNS_4arch4Sm90ELb0ELb1ELb0ELb1ELb0ELb1ELb0ELb1ELb1ELb0ELb0ELb0EEENS1_21CollectiveEpilogueFwdISB_S9_SC_SE_Li256ELb1ELb0ELb0ELb0EEENS1_36VarlenDynamicPersistentTileSchedulerILi128ELi128ELi256ELi32ELb0ELb0ELb1ELb1ELb0ELb1EEEEEEEEEvNT_6ParamsE)
        /*0dd4*/ 	.short	0x0210
        /*0dd6*/ 	.short	0x0a70


	//----- nvinfo : EIATTR_SW_WAR
	.align		4
.L_1127:
        /*0dd8*/ 	.byte	0x04, 0x36
        /*0dda*/ 	.short	(.L_1129 - .L_1128)
.L_1128:
        /*0ddc*/ 	.word	0x00000008
.L_1129:


//--------------------- .nv.info._ZN7cutlass13device_kernelIN5flash11enable_sm90INS1_16FlashAttnFwdSm90INS1_25CollectiveMainloopFwdSm90ILi2EN4cute5tupleIJNS5_1CILi1EEES8_S8_EEENS6_IJNS7_ILi128EEESA_SA_EEELi128ENS_6half_tEfNS_4arch4Sm90ELb1ELb0ELb0ELb0ELb0ELb0ELb0ELb1ELb1ELb0ELb0ELb0EEENS1_21CollectiveEpilogueFwdISB_S9_SC_SE_Li256ELb0ELb0ELb0ELb0EEENS1_30DynamicPersistentTileSchedulerILi256ELi32ELb0ELb0ELb1EEEEEEEEEvNT_6ParamsE --------------------------
	.section	.nv.info._ZN7cutlass13device_kernelIN5flash11enable_sm90INS1_16FlashAttnFwdSm90INS1_25CollectiveMainloopFwdSm90ILi2EN4cute5tupleIJNS5_1CILi1EEES8_S8_EEENS6_IJNS7_ILi128EEESA_SA_EEELi128ENS_6half_tEfNS_4arch4Sm90ELb1ELb0ELb0ELb0ELb0ELb0ELb0ELb1ELb1ELb0ELb0ELb0EEENS1_21CollectiveEpilogueFwdISB_S9_SC_SE_Li256ELb0ELb0ELb0ELb0EEENS1_30DynamicPersistentTileSchedulerILi256ELi32ELb0ELb0ELb1EEEEEEEEEvNT_6ParamsE,"",@"SHT_CUDA_INFO"
	.sectionflags	@""
	.align	4


	//----- nvinfo : EIATTR_CUDA_API_VERSION
	.align		4
        /*0000*/ 	.byte	0x04, 0x37
        /*0002*/ 	.short	(.L_1131 - .L_1130)
.L_1130:
        /*0004*/ 	.word	0x00000082


	//----- nvinfo : EIATTR_KPARAM_INFO
	.align		4
.L_1131:
        /*0008*/ 	.byte	0x04, 0x17
        /*000a*/ 	.short	(.L_1133 - .L_1132)
.L_1132:
        /*000c*/ 	.word	0x00000000
        /*0010*/ 	.short	0x0000
        /*0012*/ 	.short	0x0070
        /*0014*/ 	.byte	0x00, 0xf0, 0x01, 0x2e


	//----- nvinfo : EIATTR_SPARSE_MMA_MASK
	.align		4
.L_1133:
        /*0018*/ 	.byte	0x03, 0x50
        /*001a*/ 	.short	0x0000


	//----- nvinfo : EIATTR_MAXREG_COUNT
	.align		4
        /*001c*/ 	.byte	0x03, 0x1b
        /*001e*/ 	.short	0x00a8


	//----- nvinfo : EIATTR_NUM_BARRIERS
	.align		4
        /*0020*/ 	.byte	0x02, 0x4c
        /*0022*/ 	.byte	0x10
	.zero		1


	//----- nvinfo : EIATTR_EXTERNS
	.align		4
        /*0024*/ 	.byte	0x04, 0x0f
        /*0026*/ 	.short	(.L_1135 - .L_1134)


	//   ....[0]....
	.align		4
.L_1134:
        /*0028*/ 	.word	index@(__assertfail)


	//----- nvinfo : EIATTR_MERCURY_ISA_VERSION
	.align		4
.L_1135:
        /*002c*/ 	.byte	0x03, 0x5f
        /*002e*/ 	.short	0x0101


	//----- nvinfo : EIATTR_INT_WARP_WIDE_INSTR_OFFSETS
	.align		4
        /*0030*/ 	.byte	0x04, 0x31
        /*0032*/ 	.short	(.L_1137 - .L_1136)


	//   ....[0]....
.L_1136:
        /*0034*/ 	.word	0x00000180


	//   ....[1]....
        /*0038*/ 	.word	0x000001b0


	//   ....[2]....
        /*003c*/ 	.word	0x000001c0


	//   ....[3]....
        /*0040*/ 	.word	0x0000a8c0


	//   ....[4]....
        /*0044*/ 	.word	0x0000a950


	//   ....[5]....
        /*0048*/ 	.word	0x0000ae60


	//   ....[6]....
        /*004c*/ 	.word	0x0000c8b0


	//   ....[7]....
        /*0050*/ 	.word	0x0000c940


	//----- nvinfo : EIATTR_COOP_GROUP_MASK_REGIDS
	.align		4
.L_1137:
        /*0054*/ 	.byte	0x04, 0x29
        /*0056*/ 	.short	(.L_1139 - .L_1138)


	//   ....[0]....
.L_1138:
        /*0058*/ 	.word	0xffffffff


	//   ....[1]....
        /*005c*/ 	.word	0xffffffff


	//   ....[2]....
        /*0060*/ 	.word	0xffffffff


	//   ....[3]....
        /*0064*/ 	.word	0xffffffff


	//   ....[4]....
        /*0068*/ 	.word	0xffffffff


	//   ....[5]....
        /*006c*/ 	.word	0xffffffff


	//   ....[6]....
        /*0070*/ 	.word	0xffffffff


	//   ....[7]....
        /*0074*/ 	.word	0xffffffff


	//   ....[8]....
        /*0078*/ 	.word	0xffffffff


	//   ....[9]....
        /*007c*/ 	.word	0xffffffff


	//   ....[10]....
        /*0080*/ 	.word	0xffffffff


	//   ....[11]....
        /*0084*/ 	.word	0xffffffff


	//   ....[12]....
        /*0088*/ 	.word	0xffffffff


	//   ....[13]....
        /*008c*/ 	.word	0xffffffff


	//   ....[14]....
        /*0090*/ 	.word	0xffffffff


	//   ....[15]....
        /*0094*/ 	.word	0xffffffff


	//   ....[16]....
        /*0098*/ 	.word	0xffffffff


	//   ....[17]....
        /*009c*/ 	.word	0xffffffff


	//   ....[18]....
        /*00a0*/ 	.word	0xffffffff


	//   ....[19]....
        /*00a4*/ 	.word	0xffffffff


	//   ....[20]....
        /*00a8*/ 	.word	0xffffffff


	//   ....[21]....
        /*00ac*/ 	.word	0xffffffff


	//   ....[22]....
        /*00b0*/ 	.word	0xffffffff


	//   ....[23]....
        /*00b4*/ 	.word	0xffffffff


	//   ....[24]....
        /*00b8*/ 	.word	0xffffffff


	//   ....[25]....
        /*00bc*/ 	.word	0xffffffff


	//   ....[26]....
        /*00c0*/ 	.word	0xffffffff


	//   ....[27]....
        /*00c4*/ 	.word	0xffffffff


	//   ....[28]....
        /*00c8*/ 	.word	0x0500000f


	//   ....[29]....
        /*00cc*/ 	.word	0x0500000f


	//----- nvinfo : EIATTR_COOP_GROUP_INSTR_OFFSETS
	.align		4
.L_1139:
        /*00d0*/ 	.byte	0x04, 0x28
        /*00d2*/ 	.short	(.L_1141 - .L_1140)


	//   ....[0]....
.L_1140:
        /*00d4*/ 	.word	0x00000060


	//   ....[1]....
        /*00d8*/ 	.word	0x00000190


	//   ....[2]....
        /*00dc*/ 	.word	0x000001e0


	//   ....[3]....
        /*00e0*/ 	.word	0x000003d0


	//   ....[4]....
        /*00e4*/ 	.word	0x00000530


	//   ....[5]....
        /*00e8*/ 	.word	0x00000650


	//   ....[6]....
        /*00ec*/ 	.word	0x000007b0


	//   ....[7]....
        /*00f0*/ 	.word	0x00001410


	//   ....[8]....
        /*00f4*/ 	.word	0x00002560


	//   ....[9]....
        /*00f8*/ 	.word	0x000025b0


	//   ....[10]....
        /*00fc*/ 	.word	0x00003030


	//   ....[11]....
        /*0100*/ 	.word	0x000030c0


	//   ....[12]....
        /*0104*/ 	.word	0x00004b50


	//   ....[13]....
        /*0108*/ 	.word	0x00004be0


	//   ....[14]....
        /*010c*/ 	.word	0x000055b0


	//   ....[15]....
        /*0110*/ 	.word	0x000056d0


	//   ....[16]....
        /*0114*/ 	.word	0x00006ea0


	//   ....[17]....
        /*0118*/ 	.word	0x00006ed0


	//   ....[18]....
        /*011c*/ 	.word	0x00007160


	//   ....[19]....
        /*0120*/ 	.word	0x000071d0


	//   ....[20]....
        /*0124*/ 	.word	0x000087e0


	//   ....[21]....
        /*0128*/ 	.word	0x00008820


	//   ....[22]....
        /*012c*/ 	.word	0x00008920


	//   ....[23]....
        /*0130*/ 	.word	0x00008930


	//   ....[24]....
        /*0134*/ 	.word	0x00009840


	//   ....[25]....
        /*0138*/ 	.word	0x0000a350


	//   ....[26]....
        /*013c*/ 	.word	0x0000cc50


	//   ....[27]....
        /*0140*/ 	.word	0x0000ce00


	//   ....[28]....
        /*0144*/ 	.word	0x0000d370


	//   ....[29]....
        /*0148*/ 	.word	0x0000d750


	//----- nvinfo : EIATTR_REG_RECONFIG
	.align		4
.L_1141:
        /*014c*/ 	.byte	0x01, 0x54
	.zero		2


	//----- nvinfo : EIATTR_SYSCALL_OFFSETS
	.align		4
        /*0150*/ 	.byte	0x04, 0x46
        /*0152*/ 	.short	(.L_1143 - .L_1142)


	//   ....[0]....
.L_1142:
        /*0154*/ 	.word	0x000015c0


	//   ....[1]....
        /*0158*/ 	.word	0x0000aae0


	//   ....[2]....
        /*015c*/ 	.word	0x0000ac20


	//   ....[3]....
        /*0160*/ 	.word	0x0000ad20


	//----- nvinfo : EIATTR_MBARRIER_INSTR_OFFSETS
	.align		4
.L_1143:
        /*0164*/ 	.byte	0x04, 0x39
        /*0166*/ 	.short	(.L_1145 - .L_1144)


	//   ....[0]....
.L_1144:
        /*0168*/ 	.word	0x00000280
        /*016c*/ 	.word	0x000000ff
        /*0170*/ 	.word	0x00028800
        /*0174*/ 	.short	0x0100
        /*0176*/ 	.byte	0x06
	.zero		1


	//   ....[1]....
        /*0178*/ 	.word	0x00000290
        /*017c*/ 	.word	0x000000ff
        /*0180*/ 	.word	0x00028820
        /*0184*/ 	.short	0x0100
        /*0186*/ 	.byte	0x06
	.zero		1


	//   ....[2]....
        /*0188*/ 	.word	0x00000380
        /*018c*/ 	.word	0x000000ff
        /*0190*/ 	.word	0x00028830
        /*0194*/ 	.short	0x0100
        /*0196*/ 	.byte	0x08
	.zero		1


	//   ....[3]....
        /*0198*/ 	.word	0x00000390
        /*019c*/ 	.word	0x000000ff
        /*01a0*/ 	.word	0x00028840
        /*01a4*/ 	.short	0x0100
        /*01a6*/ 	.byte	0x08
	.zero		1


	//   ....[4]....
        /*01a8*/ 	.word	0x000003a0
        /*01ac*/ 	.word	0x000000ff
        /*01b0*/ 	.word	0x00028838
        /*01b4*/ 	.short	0x0100
        /*01b6*/ 	.byte	0x08
	.zero		1


	//   ....[5]....
        /*01b8*/ 	.word	0x000003b0
        /*01bc*/ 	.word	0x000000ff
        /*01c0*/ 	.word	0x00028848
        /*01c4*/ 	.short	0x0100
        /*01c6*/ 	.byte	0x08
	.zero		1


	//   ....[6]....
        /*01c8*/ 	.word	0x000004e0
        /*01cc*/ 	.word	0x000000ff
        /*01d0*/ 	.word	0x00028850
        /*01d4*/ 	.short	0x0100
        /*01d6*/ 	.byte	0x08
	.zero		1


	//   ....[7]....
        /*01d8*/ 	.word	0x000004f0
        /*01dc*/ 	.word	0x000000ff
        /*01e0*/ 	.word	0x00028860
        /*01e4*/ 	.short	0x0100
        /*01e6*/ 	.byte	0x08
	.zero		1


	//   ....[8]....
        /*01e8*/ 	.word	0x00000500
        /*01ec*/ 	.word	0x000000ff
        /*01f0*/ 	.word	0x00028858
        /*01f4*/ 	.short	0x0100
        /*01f6*/ 	.byte	0x08
	.zero		1


	//   ....[9]....
        /*01f8*/ 	.word	0x00000510
        /*01fc*/ 	.word	0x000000ff
        /*0200*/ 	.word	0x00028868
        /*0204*/ 	.short	0x0100
        /*0206*/ 	.byte	0x08
	.zero		1


	//   ....[10]....
        /*0208*/ 	.word	0x00000600
        /*020c*/ 	.word	0x000000ff
        /*0210*/ 	.word	0x00028870
        /*0214*/ 	.short	0x0100
        /*0216*/ 	.byte	0x06
	.zero		1


	//   ....[11]....
        /*0218*/ 	.word	0x00000610
        /*021c*/ 	.word	0x000000ff
        /*0220*/ 	.word	0x00028880
        /*0224*/ 	.short	0x0100
        /*0226*/ 	.byte	0x06
	.zero		1


	//   ....[12]....
        /*0228*/ 	.word	0x00000620
        /*022c*/ 	.word	0x000000ff
        /*0230*/ 	.word	0x00028878
        /*0234*/ 	.short	0x0100
        /*0236*/ 	.byte	0x06
	.zero		1


	//   ....[13]....
        /*0238*/ 	.word	0x00000630
        /*023c*/ 	.word	0x000000ff
        /*0240*/ 	.word	0x00028888
        /*0244*/ 	.short	0x0100
        /*0246*/ 	.byte	0x06
	.zero		1


	//   ....[14]....
        /*0248*/ 	.word	0x00000760
        /*024c*/ 	.word	0x000000ff
        /*0250*/ 	.word	0x00028890
        /*0254*/ 	.short	0x0100
        /*0256*/ 	.byte	0x08
	.zero		1


	//   ....[15]....
        /*0258*/ 	.word	0x00000770
        /*025c*/ 	.word	0x000000ff
        /*0260*/ 	.word	0x000288a0
        /*0264*/ 	.short	0x0100
        /*0266*/ 	.byte	0x08
	.zero		1


	//   ....[16]....
        /*0268*/ 	.word	0x00000780
        /*026c*/ 	.word	0x000000ff
        /*0270*/ 	.word	0x00028898
        /*0274*/ 	.short	0x0100
        /*0276*/ 	.byte	0x08
	.zero		1


	//   ....[17]....
        /*0278*/ 	.word	0x00000790
        /*027c*/ 	.word	0x000000ff
        /*0280*/ 	.word	0x000288a8
        /*0284*/ 	.short	0x0100
        /*0286*/ 	.byte	0x08
	.zero		1


	//   ....[18]....
        /*0288*/ 	.word	0x000008c0
        /*028c*/ 	.word	0x000000ff
        /*0290*/ 	.word	0x000288b0
        /*0294*/ 	.short	0x0100
        /*0296*/ 	.byte	0x08
	.zero		1


	//   ....[19]....
        /*0298*/ 	.word	0x000008d0
        /*029c*/ 	.word	0x000000ff
        /*02a0*/ 	.word	0x000288c0
        /*02a4*/ 	.short	0x0100
        /*02a6*/ 	.byte	0x08
	.zero		1


	//   ....[20]....
        /*02a8*/ 	.word	0x000008e0
        /*02ac*/ 	.word	0x000000ff
        /*02b0*/ 	.word	0x000288b8
        /*02b4*/ 	.short	0x0100
        /*02b6*/ 	.byte	0x08
	.zero		1


	//   ....[21]....
        /*02b8*/ 	.word	0x000008f0
        /*02bc*/ 	.word	0x000000ff
        /*02c0*/ 	.word	0x000288c8
        /*02c4*/ 	.short	0x0100
        /*02c6*/ 	.byte	0x08
	.zero		1


	//   ....[22]....
        /*02c8*/ 	.word	0x00001640
        /*02cc*/ 	.word	0x000000ff
        /*02d0*/ 	.word	0x00028800
        /*02d4*/ 	.short	0x010a
        /*02d6*/ 	.byte	0x26
	.zero		1


	//   ....[23]....
        /*02d8*/ 	.word	0x000016c0
        /*02dc*/ 	.word	0x00000003
        /*02e0*/ 	.word	0x00028830
        /*02e4*/ 	.short	0x010a
        /*02e6*/ 	.byte	0x3f
	.zero		1


	//   ....[24]....
        /*02e8*/ 	.word	0x00001730
        /*02ec*/ 	.word	0x00000003
        /*02f0*/ 	.word	0x00028830
        /*02f4*/ 	.short	0x010a
        /*02f6*/ 	.byte	0x3f
	.zero		1


	//   ....[25]....
        /*02f8*/ 	.word	0x00001f70
        /*02fc*/ 	.word	0x00000003
        /*0300*/ 	.word	0x00000000
        /*0304*/ 	.short	0x0101
        /*0306*/ 	.byte	0x3f
	.zero		1


	//   ....[26]....
        /*0308*/ 	.word	0x00003ed0
        /*030c*/ 	.word	0x000000ff
        /*0310*/ 	.word	0x00028830
        /*0314*/ 	.short	0x010a
        /*0316*/ 	.byte	0x0a
	.zero		1


	//   ....[27]....
        /*0318*/ 	.word	0x00003f10
        /*031c*/ 	.word	0x000000ff
        /*0320*/ 	.word	0x00028830
        /*0324*/ 	.short	0x010a
        /*0326*/ 	.byte	0x0a
	.zero		1


	//   ....[28]....
        /*0328*/ 	.word	0x00004240
        /*032c*/ 	.word	0x000000ff
        /*0330*/ 	.word	0x00028850
        /*0334*/ 	.short	0x010a
        /*0336*/ 	.byte	0x0a
	.zero		1


	//   ....[29]....
        /*0338*/ 	.word	0x00004280
        /*033c*/ 	.word	0x000000ff
        /*0340*/ 	.word	0x00028850
        /*0344*/ 	.short	0x010a
        /*0346*/ 	.byte	0x0a
	.zero		1


	//   ....[30]....
        /*0348*/ 	.word	0x00005dd0
        /*034c*/ 	.word	0x0000002e
        /*0350*/ 	.word	0x00000000
        /*0354*/ 	.short	0x0101
        /*0356*/ 	.byte	0x3f
	.zero		1


	//   ....[31]....
        /*0358*/ 	.word	0x00005e50
        /*035c*/ 	.word	0x00000030
        /*0360*/ 	.word	0x00000000
        /*0364*/ 	.short	0x0101
        /*0366*/ 	.byte	0x3f
	.zero		1


	//   ....[32]....
        /*0368*/ 	.word	0x00006800
        /*036c*/ 	.word	0x000000ff
        /*0370*/ 	.word	0x00028830
        /*0374*/ 	.short	0x010a
        /*0376*/ 	.byte	0x0a
	.zero		1


	//   ....[33]....
        /*0378*/ 	.word	0x00006840
        /*037c*/ 	.word	0x000000ff
        /*0380*/ 	.word	0x00028830
        /*0384*/ 	.short	0x010a
        /*0386*/ 	.byte	0x0a
	.zero		1


	//   ....[34]....
        /*0388*/ 	.word	0x00006b70
        /*038c*/ 	.word	0x000000ff
        /*0390*/ 	.word	0x00028850
        /*0394*/ 	.short	0x010a
        /*0396*/ 	.byte	0x0a
	.zero		1


	//   ....[35]....
        /*0398*/ 	.word	0x00006bb0
        /*039c*/ 	.word	0x000000ff
        /*03a0*/ 	.word	0x00028850
        /*03a4*/ 	.short	0x010a
        /*03a6*/ 	.byte	0x0a
	.zero		1


	//   ....[36]....
        /*03a8*/ 	.word	0x00007cb0
        /*03ac*/ 	.word	0x0000001b
        /*03b0*/ 	.word	0x00000000
        /*03b4*/ 	.short	0x0101
        /*03b6*/ 	.byte	0x3f
	.zero		1


	//   ....[37]....
        /*03b8*/ 	.word	0x00007d60
        /*03bc*/ 	.word	0x0000001f
        /*03c0*/ 	.word	0x00000000
        /*03c4*/ 	.short	0x0101
        /*03c6*/ 	.byte	0x3f
	.zero		1


	//   ....[38]....
        /*03c8*/ 	.word	0x00008750
        /*03cc*/ 	.word	0x000000ff
        /*03d0*/ 	.word	0x00028850
        /*03d4*/ 	.short	0x010a
        /*03d6*/ 	.byte	0x05
	.zero		1


	//   ....[39]....
        /*03d8*/ 	.word	0x00008790
        /*03dc*/ 	.word	0x000000ff
        /*03e0*/ 	.word	0x00028850
        /*03e4*/ 	.short	0x010a
        /*03e6*/ 	.byte	0x05
	.zero		1


	//   ....[40]....
        /*03e8*/ 	.word	0x00008ea0
        /*03ec*/ 	.word	0x00000000
        /*03f0*/ 	.word	0x00000000
        /*03f4*/ 	.short	0x0101
        /*03f6*/ 	.byte	0x3f
	.zero		1


	//   ....[41]....
        /*03f8*/ 	.word	0x00009a40
        /*03fc*/ 	.word	0x000000ff
        /*0400*/ 	.word	0x00000000
        /*0404*/ 	.short	0x0101
        /*0406*/ 	.byte	0x05
	.zero		1


	//   ....[42]....
        /*0408*/ 	.word	0x0000b130
        /*040c*/ 	.word	0x00000008
        /*0410*/ 	.word	0x00028840
        /*0414*/ 	.short	0x010a
        /*0416*/ 	.byte	0x3f
	.zero		1


	//   ....[43]....
        /*0418*/ 	.word	0x0000b4d0
        /*041c*/ 	.word	0x000000ff
        /*0420*/ 	.word	0x00028820
        /*0424*/ 	.short	0x010a
        /*0426*/ 	.byte	0x26
	.zero		1


	//   ....[44]....
        /*0428*/ 	.word	0x0000b7c0
        /*042c*/ 	.word	0x00000003
        /*0430*/ 	.word	0x00028840
        /*0434*/ 	.short	0x010a
        /*0436*/ 	.byte	0x3f
	.zero		1


	//   ....[45]....
        /*0438*/ 	.word	0x0000b9c0
        /*043c*/ 	.word	0x00000002
        /*0440*/ 	.word	0x00000060
        /*0444*/ 	.short	0x010a
        /*0446*/ 	.byte	0x3f
	.zero		1


	//   ....[46]....
        /*0448*/ 	.word	0x0000be50
        /*044c*/ 	.word	0x00000003
        /*0450*/ 	.word	0x00028840
        /*0454*/ 	.short	0x010a
        /*0456*/ 	.byte	0x3f
	.zero		1


	//   ....[47]....
        /*0458*/ 	.word	0x0000c050
        /*045c*/ 	.word	0x00000002
        /*0460*/ 	.word	0x00000060
        /*0464*/ 	.short	0x010a
        /*0466*/ 	.byte	0x3f
	.zero		1


	//   ....[48]....
        /*0468*/ 	.word	0x0000c440
        /*046c*/ 	.word	0x00000002
        /*0470*/ 	.word	0x00028840
        /*0474*/ 	.short	0x010a
        /*0476*/ 	.byte	0x3f
	.zero		1


	//   ....[49]....
        /*0478*/ 	.word	0x0000c640
        /*047c*/ 	.word	0x00000002
        /*0480*/ 	.word	0x00000060
        /*0484*/ 	.short	0x010a
        /*0486*/ 	.byte	0x3f
	.zero		1


	//   ....[50]....
        /*0488*/ 	.word	0x0000c9e0
        /*048c*/ 	.word	0x00000003
        /*0490*/ 	.word	0x00028860
        /*0494*/ 	.short	0x010a
        /*0496*/ 	.byte	0x3f
	.zero		1


	//   ....[51]....
        /*0498*/ 	.word	0x0000cdb0
        /*049c*/ 	.word	0x00000007
        /*04a0*/ 	.word	0x00028820
        /*04a4*/ 	.short	0x010a
        /*04a6*/ 	.byte	0x3f
	.zero		1


	//   ....[52]....
        /*04a8*/ 	.word	0x0000cf00
        /*04ac*/ 	.word	0x00000005
        /*04b0*/ 	.word	0x00000000
        /*04b4*/ 	.short	0x010a
        /*04b6*/ 	.byte	0x3f
	.zero		1


	//   ....[53]....
        /*04b8*/ 	.word	0x0000cf70
        /*04bc*/ 	.word	0x00000003
        /*04c0*/ 	.word	0x00000000
        /*04c4*/ 	.short	0x010a
        /*04c6*/ 	.byte	0x3f
	.zero		1


	//   ....[54]....
        /*04c8*/ 	.word	0x0000cfd0
        /*04cc*/ 	.word	0x00000005
        /*04d0*/ 	.word	0x00000000
        /*04d4*/ 	.short	0x010a
        /*04d6*/ 	.byte	0x3f
	.zero		1


	//   ....[55]....
        /*04d8*/ 	.word	0x0000d000
        /*04dc*/ 	.word	0x00000003
        /*04e0*/ 	.word	0x00000000
        /*04e4*/ 	.short	0x010a
        /*04e6*/ 	.byte	0x3f
	.zero		1


	//   ....[56]....
        /*04e8*/ 	.word	0x0000d070
        /*04ec*/ 	.word	0x00000003
        /*04f0*/ 	.word	0x00028800
        /*04f4*/ 	.short	0x010a
        /*04f6*/ 	.byte	0x3f
	.zero		1


	//   ....[57]....
        /*04f8*/ 	.word	0x0000d0c0
        /*04fc*/ 	.word	0x00000003
        /*0500*/ 	.word	0x00028830
        /*0504*/ 	.short	0x010a
        /*0506*/ 	.byte	0x3f
	.zero		1


	//   ....[58]....
        /*0508*/ 	.word	0x0000d120
        /*050c*/ 	.word	0x00000005
        /*0510*/ 	.word	0x00028830
        /*0514*/ 	.short	0x010a
        /*0516*/ 	.byte	0x3f
	.zero		1


	//   ....[59]....
        /*0518*/ 	.word	0x0000d180
        /*051c*/ 	.word	0x00000005
        /*0520*/ 	.word	0x00028850
        /*0524*/ 	.short	0x010a
        /*0526*/ 	.byte	0x3f
	.zero		1


	//   ....[60]....
        /*0528*/ 	.word	0x0000d1e0
        /*052c*/ 	.word	0x00000005
        /*0530*/ 	.word	0x00028830
        /*0534*/ 	.short	0x010a
        /*0536*/ 	.byte	0x3f
	.zero		1


	//   ....[61]....
        /*0538*/ 	.word	0x0000d240
        /*053c*/ 	.word	0x00000005
        /*0540*/ 	.word	0x00028850
        /*0544*/ 	.short	0x010a
        /*0546*/ 	.byte	0x3f
	.zero		1


	//   ....[62]....
        /*0548*/ 	.word	0x0000d2a0
        /*054c*/ 	.word	0x00000007
        /*0550*/ 	.word	0x00028850
        /*0554*/ 	.short	0x010a
        /*0556*/ 	.byte	0x3f
	.zero		1


	//   ....[63]....
        /*0558*/ 	.word	0x0000d420
        /*055c*/ 	.word	0x00000008
        /*0560*/ 	.word	0x00028840
        /*0564*/ 	.short	0x010a
        /*0566*/ 	.byte	0x3f
	.zero		1


	//   ....[64]....
        /*0568*/ 	.word	0x0000d480
        /*056c*/ 	.word	0x00000008
        /*0570*/ 	.word	0x00028820
        /*0574*/ 	.short	0x010a
        /*0576*/ 	.byte	0x3f
	.zero		1


	//   ....[65]....
        /*0578*/ 	.word	0x0000d4d0
        /*057c*/ 	.word	0x00000003
        /*0580*/ 	.word	0x00028840
        /*0584*/ 	.short	0x010a
        /*0586*/ 	.byte	0x3f
	.zero		1


	//   ....[66]....
        /*0588*/ 	.word	0x0000d520
        /*058c*/ 	.word	0x00000002
        /*0590*/ 	.word	0x00000060
        /*0594*/ 	.short	0x010a
        /*0596*/ 	.byte	0x3f
	.zero		1


	//   ....[67]....
        /*0598*/ 	.word	0x0000d570
        /*059c*/ 	.word	0x00000003
        /*05a0*/ 	.word	0x00028840
        /*05a4*/ 	.short	0x010a
        /*05a6*/ 	.byte	0x3f
	.zero		1


	//   ....[68]....
        /*05a8*/ 	.word	0x0000d5c0
        /*05ac*/ 	.word	0x00000002
        /*05b0*/ 	.word	0x00000060
        /*05b4*/ 	.short	0x010a
        /*05b6*/ 	.byte	0x3f
	.zero		1


	//   ....[69]....
        /*05b8*/ 	.word	0x0000d610
        /*05bc*/ 	.word	0x00000002
        /*05c0*/ 	.word	0x00028840
        /*05c4*/ 	.short	0x010a
        /*05c6*/ 	.byte	0x3f
	.zero		1


	//   ....[70]....
        /*05c8*/ 	.word	0x0000d660
        /*05cc*/ 	.word	0x00000002
        /*05d0*/ 	.word	0x00000060
        /*05d4*/ 	.short	0x010a
        /*05d6*/ 	.byte	0x3f
	.zero		1


	//   ....[71]....
        /*05d8*/ 	.word	0x0000d6b0
        /*05dc*/ 	.word	0x00000003
        /*05e0*/ 	.word	0x00028860
        /*05e4*/ 	.short	0x010a
        /*05e6*/ 	.byte	0x3f
	.zero		1


	//   ....[72]....
        /*05e8*/ 	.word	0x0000d790
        /*05ec*/ 	.word	0x00000007
        /*05f0*/ 	.word	0x00028820
        /*05f4*/ 	.short	0x010a
        /*05f6*/ 	.byte	0x3f
	.zero		1


	//   ....[73]....
        /*05f8*/ 	.word	0x0000d7e0
        /*05fc*/ 	.word	0x00000005
        /*0600*/ 	.word	0x00000000
        /*0604*/ 	.short	0x010a
        /*0606*/ 	.byte	0x3f
	.zero		1


	//   ....[74]....
        /*0608*/ 	.word	0x0000d830
        /*060c*/ 	.word	0x00000003
        /*0610*/ 	.word	0x00000000
        /*0614*/ 	.short	0x010a
        /*0616*/ 	.byte	0x3f
	.zero		1


	//   ....[75]....
        /*0618*/ 	.word	0x0000d880
        /*061c*/ 	.word	0x00000005
        /*0620*/ 	.word	0x00000000
        /*0624*/ 	.short	0x010a
        /*0626*/ 	.byte	0x3f
	.zero		1


	//----- nvinfo : EIATTR_NUM_MBARRIERS
	.align		4
.L_1145:
        /*0628*/ 	.byte	0x03, 0x38
        /*062a*/ 	.short	0x0016


	//----- nvinfo : EIATTR_EXIT_INSTR_OFFSETS
	.align		4
        /*062c*/ 	.byte	0x04, 0x1c
        /*062e*/ 	.short	(.L_1147 - .L_1146)


	//   ....[0]....
.L_1146:
        /*0630*/ 	.word	0x00000a50


	//   ....[1]....
        /*0634*/ 	.word	0x0000a310


	//   ....[2]....
        /*0638*/ 	.word	0x0000a370


	//   ....[3]....
        /*063c*/ 	.word	0x0000ce20


	//   ....[4]....
        /*0640*/ 	.word	0x0000d050


	//----- nvinfo : EIATTR_MAX_THREADS
	.align		4
.L_1147:
        /*0644*/ 	.byte	0x04, 0x05
        /*0646*/ 	.short	(.L_1149 - .L_1148)
.L_1148:
        /*0648*/ 	.word	0x00000180
        /*064c*/ 	.word	0x00000001
        /*0650*/ 	.word	0x00000001


	//----- nvinfo : EIATTR_CRS_STACK_SIZE
	.align		4
.L_1149:
        /*0654*/ 	.byte	0x04, 0x1e
        /*0656*/ 	.short	(.L_1151 - .L_1150)
.L_1150:
        /*0658*/ 	.word	0x00000000


	//----- nvinfo : EIATTR_CBANK_PARAM_SIZE
	.align		4
.L_1151:
        /*065c*/ 	.byte	0x03, 0x19
        /*065e*/ 	.short	0x0bf0


	//----- nvinfo : EIATTR_PARAM_CBANK
	.align		4
        /*0660*/ 	.byte	0x04, 0x0a
        /*0662*/ 	.short	(.L_1153 - .L_1152)
	.align		4
.L_1152:
        /*0664*/ 	.word	index@(.nv.constant0._ZN7cutlass13device_kernelIN5flash11enable_sm90INS1_16FlashAttnFwdSm90INS1_25CollectiveMainloopFwdSm90ILi2EN4cute5tupleIJNS5_1CILi1EEES8_S8_EEENS6_IJNS7_ILi128EEESA_SA_EEELi128ENS_6half_tEfNS_4arch4Sm90ELb1ELb0ELb0ELb0ELb0ELb0ELb0ELb1ELb1ELb0ELb0ELb0EEENS1_21CollectiveEpilogueFwdISB_S9_SC_SE_Li256ELb0ELb0ELb0ELb0EEENS1_30DynamicPersistentTileSchedulerILi256ELi32ELb0ELb0ELb1EEEEEEEEEvNT_6ParamsE)
        /*0668*/ 	.short	0x0210
        /*066a*/ 	.short	0x0bf0


	//----- nvinfo : EIATTR_SW_WAR
	.align		4
.L_1153:
        /*066c*/ 	.byte	0x04, 0x36
        /*066e*/ 	.short	(.L_1155 - .L_1154)
.L_1154:
        /*0670*/ 	.word	0x00000008
.L_1155:


//--------------------- .nv.info._ZN7cutlass13device_kernelIN5flash11enable_sm90INS1_16FlashAttnFwdSm90INS1_25CollectiveMainloopFwdSm90ILi2EN4cute5tupleIJNS5_1CILi1EEES8_S8_EEENS6_IJNS7_ILi128EEESA_SA_EEELi128ENS_6half_tEfNS_4arch4Sm90ELb1ELb0ELb0ELb1ELb0ELb0ELb0ELb1ELb1ELb0ELb0ELb0EEENS1_21CollectiveEpilogueFwdISB_S9_SC_SE_Li256ELb1ELb0ELb0ELb0EEENS1_36VarlenDynamicPersistentTileSchedulerILi128ELi128ELi256ELi32ELb0ELb0ELb1ELb1ELb1ELb1EEEEEEEEEvNT_6ParamsE --------------------------
	.section	.nv.info._ZN7cutlass13device_kernelIN5flash11enable_sm90INS1_16FlashAttnFwdSm90INS1_25CollectiveMainloopFwdSm90ILi2EN4cute5tupleIJNS5_1CILi1EEES8_S8_EEENS6_IJNS7_ILi128EEESA_SA_EEELi128ENS_6half_tEfNS_4arch4Sm90ELb1ELb0ELb0ELb1ELb0ELb0ELb0ELb1ELb1ELb0ELb0ELb0EEENS1_21CollectiveEpilogueFwdISB_S9_SC_SE_Li256ELb1ELb0ELb0ELb0EEENS1_36VarlenDynamicPersistentTileSchedulerILi128ELi128ELi256ELi32ELb0ELb0ELb1ELb1ELb1ELb1EEEEEEEEEvNT_6ParamsE,"",@"SHT_CUDA_INFO"
	.sectionflags	@""
	.align	4


	//----- nvinfo : EIATTR_CUDA_API_VERSION
	.align		4
        /*0000*/ 	.byte	0x04, 0x37
        /*0002*/ 	.short	(.L_1157 - .L_1156)
.L_1156:
        /*0004*/ 	.word	0x00000082


	//----- nvinfo : EIATTR_KPARAM_INFO
	.align		4
.L_1157:
        /*0008*/ 	.byte	0x04, 0x17
        /*000a*/ 	.short	(.L_1159 - .L_1158)
.L_1158:
        /*000c*/ 	.word	0x00000000
        /*0010*/ 	.short	0x0000
        /*0012*/ 	.short	0x0070
        /*0014*/ 	.byte	0x00, 0xf0, 0x01, 0x28


	//----- nvinfo : EIATTR_SPARSE_MMA_MASK
	.align		4
.L_1159:
        /*0018*/ 	.byte	0x03, 0x50
        /*001a*/ 	.short	0x0000


	//----- nvinfo : EIATTR_MAXREG_COUNT
	.align		4
        /*001c*/ 	.byte	0x03, 0x1b
        /*001e*/ 	.short	0x00a8


	//----- nvinfo : EIATTR_NUM_BARRIERS
	.align		4
        /*0020*/ 	.byte	0x02, 0x4c
        /*0022*/ 	.byte	0x10
	.zero		1


	//----- nvinfo : EIATTR_EXTERNS
	.align		4
        /*0024*/ 	.byte	0x04, 0x0f
        /*0026*/ 	.short	(.L_1161 - .L_1160)


	//   ....[0]....
	.align		4
.L_1160:
        /*0028*/ 	.word	index@(__assertfail)


	//----- nvinfo : EIATTR_ANNOTATIONS
	.align		4
.L_1161:
        /*002c*/ 	.byte	0x04, 0x55
        /*002e*/ 	.short	(.L_1163 - .L_1162)


	//   ....[0]....
.L_1162:
        /* <DEDUP_REMOVED lines=32> */


	//----- nvinfo : EIATTR_MERCURY_ISA_VERSION
	.align		4
.L_1163:
        /*0218*/ 	.byte	0x03, 0x5f
        /*021a*/ 	.short	0x0101


	//----- nvinfo : EIATTR_UNUSED_LOAD_BYTE_OFFSET
	.align		4
        /*021c*/ 	.byte	0x04, 0x44
        /*021e*/ 	.short	(.L_1165 - .L_1164)


	//   ....[0]....
.L_1164:
        /*0220*/ 	.word	0x00000a70
        /*0224*/ 	.word	0x0000fff0


	//   ....[1]....
        /*0228*/ 	.word	0x000091f0
        /*022c*/ 	.word	0x0000fff0


	//----- nvinfo : EIATTR_INT_WARP_WIDE_INSTR_OFFSETS
	.align		4
.L_1165:
        /*0230*/ 	.byte	0x04, 0x31
        /*0232*/ 	.short	(.L_1167 - .L_1166)


	//   ....[0]....
.L_1166:
        /*0234*/ 	.word	0x00000160


	//   ....[1]....
        /*0238*/ 	.word	0x000001a0


	//   ....[2]....
        /*023c*/ 	.word	0x00000210


	//   ....[3]....
        /*0240*/ 	.word	0x0000c380


	//   ....[4]....
        /*0244*/ 	.word	0x0000c410


	//   ....[5]....
        /*0248*/ 	.word	0x0000c890


	//   ....[6]....
        /*024c*/ 	.word	0x0000c8c0


	//   ....[7]....
        /*0250*/ 	.word	0x0000cad0


	//   ....[8]....
        /*0254*/ 	.word	0x0000ebe0


	//   ....[9]....
        /*0258*/ 	.word	0x0000ec70


	//----- nvinfo : EIATTR_COOP_GROUP_MASK_REGIDS
	.align		4
.L_1167:
        /*025c*/ 	.byte	0x04, 0x29
        /*025e*/ 	.short	(.L_1169 - .L_1168)


	//   ....[0]....
.L_1168:
        /*0260*/ 	.word	0xffffffff


	//   ....[1]....
        /*0264*/ 	.word	0xffffffff


	//   ....[2]....
        /*0268*/ 	.word	0xffffffff


	//   ....[3]....
        /*026c*/ 	.word	0xffffffff


	//   ....[4]....
        /*0270*/ 	.word	0xffffffff


	//   ....[5]....
        /*0274*/ 	.word	0xffffffff


	//   ....[6]....
        /*0278*/ 	.word	0xffffffff


	//   ....[7]....
        /*027c*/ 	.word	0xffffffff


	//   ....[8]....
        /*0280*/ 	.word	0xffffffff


	//   ....[9]....
        /*0284*/ 	.word	0xffffffff


	//   ....[10]....
        /*0288*/ 	.word	0xffffffff


	//   ....[11]....
        /*028c*/ 	.word	0xffffffff


	//   ....[12]....
        /*0290*/ 	.word	0xffffffff


	//   ....[13]....
        /*0294*/ 	.word	0xffffffff


	//   ....[14]....
        /*0298*/ 	.word	0xffffffff


	//   ....[15]....
        /*029c*/ 	.word	0xffffffff


	//   ....[16]....
        /*02a0*/ 	.word	0xffffffff


	//   ....[17]....
        /*02a4*/ 	.word	0xffffffff


	//   ....[18]....
        /*02a8*/ 	.word	0xffffffff


	//   ....[19]....
        /*02ac*/ 	.word	0xffffffff


	//   ....[20]....
        /*02b0*/ 	.word	0xffffffff


	//   ....[21]....
        /*02b4*/ 	.word	0xffffffff


	//   ....[22]....
        /*02b8*/ 	.word	0xffffffff


	//   ....[23]....
        /*02bc*/ 	.word	0xffffffff


	//   ....[24]....
        /*02c0*/ 	.word	0xffffffff


	//   ....[25]....
        /*02c4*/ 	.word	0xffffffff


	//   ....[26]....
        /*02c8*/ 	.word	0xffffffff


	//   ....[27]....
        /*02cc*/ 	.word	0xffffffff


	//   ....[28]....
        /*02d0*/ 	.word	0xffffffff


	//   ....[29]....
        /*02d4*/ 	.word	0xffffffff


	//   ....[30]....
        /*02d8*/ 	.word	0xffffffff


	//   ....[31]....
        /*02dc*/ 	.word	0xffffffff


	//   ....[32]....
        /*02e0*/ 	.word	0xffffffff


	//   ....[33]....
        /*02e4*/ 	.word	0xffffffff


	//   ....[34]....
        /*02e8*/ 	.word	0xffffffff


	//   ....[35]....
        /*02ec*/ 	.word	0xffffffff


	//   ....[36]....
        /*02f0*/ 	.word	0xffffffff


	//   ....[37]....
        /*02f4*/ 	.word	0xffffffff


	//   ....[38]....
        /*02f8*/ 	.word	0xffffffff


	//   ....[39]....
        /*02fc*/ 	.word	0xffffffff


	//   ....[40]....
        /*0300*/ 	.word	0xffffffff


	//   ....[41]....
        /*0304*/ 	.word	0xffffffff


	//   ....[42]....
        /*0308*/ 	.word	0xffffffff


	//   ....[43]....
        /*030c*/ 	.word	0xffffffff


	//   ....[44]....
        /*0310*/ 	.word	0xffffffff


	//   ....[45]....
        /*0314*/ 	.word	0xffffffff


	//   ....[46]....
        /*0318*/ 	.word	0xffffffff


	//   ....[47]....
        /*031c*/ 	.word	0xffffffff


	//   ....[48]....
        /*0320*/ 	.word	0xffffffff


	//   ....[49]....
        /*0324*/ 	.word	0xffffffff


	//   ....[50]....
        /*0328*/ 	.word	0xffffffff


	//   ....[51]....
        /*032c*/ 	.word	0xffffffff


	//   ....[52]....
        /*0330*/ 	.word	0xffffffff


	//   ....[53]....
        /*0334*/ 	.word	0xffffffff


	//   ....[54]....
        /*0338*/ 	.word	0xffffffff


	//   ....[55]....
        /*033c*/ 	.word	0xffffffff


	//   ....[56]....
        /*0340*/ 	.word	0xffffffff


	//   ....[57]....
        /*0344*/ 	.word	0xffffffff


	//   ....[58]....
        /*0348*/ 	.word	0x0500000f


	//   ....[59]....
        /*034c*/ 	.word	0x0500000f


	//   ....[60]....
        /*0350*/ 	.word	0x0500000f


	//   ....[61]....
        /*0354*/ 	.word	0x0500000f


	//   ....[62]....
        /*0358*/ 	.word	0x0500000f


	//   ....[63]....
        /*035c*/ 	.word	0x0500000f


	//   ....[64]....
        /*0360*/ 	.word	0x0500000f


	//   ....[65]....
        /*0364*/ 	.word	0x0500000f


	//   ....[66]....
        /*0368*/ 	.word	0x0500000f


	//   ....[67]....
        /*036c*/ 	.word	0x0500000f


	//   ....[68]....
        /*0370*/ 	.word	0x0500000f


	//   ....[69]....
        /*0374*/ 	.word	0x0500000f


	//   ....[70]....
        /*0378*/ 	.word	0x0500000f


	//   ....[71]....
        /*037c*/ 	.word	0x0500000f


	//   ....[72]....
        /*0380*/ 	.word	0x0500000f


	//   ....[73]....
        /*0384*/ 	.word	0x0500000f


	//   ....[74]....
        /*0388*/ 	.word	0x0500000f


	//   ....[75]....
        /*038c*/ 	.word	0x0500000f


	//   ....[76]....
        /*0390*/ 	.word	0x0500000f


	//----- nvinfo : EIATTR_COOP_GROUP_INSTR_OFFSETS
	.align		4
.L_1169:
        /*0394*/ 	.byte	0x04, 0x28
        /*0396*/ 	.short	(.L_1171 - .L_1170)


	//   ....[0]....
.L_1170:
        /*0398*/ 	.word	0x00000070


	//   ....[1]....
        /*039c*/ 	.word	0x00000170


	//   ....[2]....
        /*03a0*/ 	.word	0x000001c0


	//   ....[3]....
        /*03a4*/ 	.word	0x000003f0


	//   ....[4]....
        /*03a8*/ 	.word	0x00000550


	//   ....[5]....
        /*03ac*/ 	.word	0x00000670


	//   ....[6]....
        /*03b0*/ 	.word	0x000007d0


	//   ....[7]....
        /*03b4*/ 	.word	0x00001570


	//   ....[8]....
        /*03b8*/ 	.word	0x000026c0


	//   ....[9]....
        /*03bc*/ 	.word	0x00002710


	//   ....[10]....
        /*03c0*/ 	.word	0x000031b0


	//   ....[11]....
        /*03c4*/ 	.word	0x00003240


	//   ....[12]....
        /*03c8*/ 	.word	0x00004c50


	//   ....[13]....
        /*03cc*/ 	.word	0x00004ce0


	//   ....[14]....
        /*03d0*/ 	.word	0x000056b0


	//   ....[15]....
        /*03d4*/ 	.word	0x000057c0


	//   ....[16]....
        /*03d8*/ 	.word	0x00006f90


	//   ....[17]....
        /*03dc*/ 	.word	0x00006fc0


	//   ....[18]....
        /*03e0*/ 	.word	0x00007250


	//   ....[19]....
        /*03e4*/ 	.word	0x000072c0


	//   ....[20]....
        /*03e8*/ 	.word	0x000088c0


	//   ....[21]....
        /*03ec*/ 	.word	0x00008900


	//   ....[22]....
        /*03f0*/ 	.word	0x00008a00


	//   ....[23]....
        /*03f4*/ 	.word	0x00008a10


	//   ....[24]....
        /*03f8*/ 	.word	0x0000b1b0


	//   ....[25]....
        /*03fc*/ 	.word	0x0000b330


	//   ....[26]....
        /*0400*/ 	.word	0x0000b360


	//   ....[27]....
        /*0404*/ 	.word	0x0000b3a0


	//   ....[28]....
        /*0408*/ 	.word	0x0000b410


	//   ....[29]....
        /*040c*/ 	.word	0x0000b470


	//   ....[30]....
        /*0410*/ 	.word	0x0000b4b0


	//   ....[31]....
        /*0414*/ 	.word	0x0000b650


	//   ....[32]....
        /*0418*/ 	.word	0x0000b6b0


	//   ....[33]....
        /*041c*/ 	.word	0x0000b6f0


	//   ....[34]....
        /*0420*/ 	.word	0x0000b730


	//   ....[35]....
        /*0424*/ 	.word	0x0000b760


	//   ....[36]....
        /*0428*/ 	.word	0x0000b790


	//   ....[37]....
        /*042c*/ 	.word	0x0000b820


	//   ....[38]....
        /*0430*/ 	.word	0x0000b880


	//   ....[39]....
        /*0434*/ 	.word	0x0000b910


	//   ....[40]....
        /*0438*/ 	.word	0x0000f080


	//   ....[41]....
        /*043c*/ 	.word	0x0000f090


	//   ....[42]....
        /*0440*/ 	.word	0x0000f1a0


	//   ....[43]....
        /*0444*/ 	.word	0x0000f200


	//   ....[44]....
        /*0448*/ 	.word	0x0000f240


	//   ....[45]....
        /*044c*/ 	.word	0x0000f280


	//   ....[46]....
        /*0450*/ 	.word	0x0000f2b0


	//   ....[47]....
        /*0454*/ 	.word	0x0000f2e0


	//   ....[48]....
        /*0458*/ 	.word	0x0000f470


	//   ....[49]....
        /*045c*/ 	.word	0x0000f4d0


	//   ....[50]....
        /*0460*/ 	.word	0x0000f510


	//   ....[51]....
        /*0464*/ 	.word	0x0000f550


	//   ....[52]....
        /*0468*/ 	.word	0x0000f580


	//   ....[53]....
        /*046c*/ 	.word	0x0000f5b0


	//   ....[54]....
        /*0470*/ 	.word	0x0000f670


	//   ....[55]....
        /*0474*/ 	.word	0x0000f690


	//   ....[56]....
        /*0478*/ 	.word	0x0000f700


	//   ....[57]....
        /*047c*/ 	.word	0x0000fd90


	//   ....[58]....
        /*0480*/ 	.word	0x00010360


	//   ....[59]....
        /*0484*/ 	.word	0x00010780


	//   ....[60]....
        /*0488*/ 	.word	0x00010810


	//   ....[61]....
        /*048c*/ 	.word	0x000108b0


	//   ....[62]....
        /*0490*/ 	.word	0x00010960


	//   ....[63]....
        /*0494*/ 	.word	0x000109e0


	//   ....[64]....
        /*0498*/ 	.word	0x00010a60


	//   ....[65]....
        /*049c*/ 	.word	0x00010ae0


	//   ....[66]....
        /*04a0*/ 	.word	0x00010b60


	//   ....[67]....
        /*04a4*/ 	.word	0x00010bf0


	//   ....[68]....
        /*04a8*/ 	.word	0x00010ca0


	//   ....[69]....
        /*04ac*/ 	.word	0x00010d20


	//   ....[70]....
        /*04b0*/ 	.word	0x00010da0


	//   ....[71]....
        /*04b4*/ 	.word	0x00010e20


	//   ....[72]....
        /*04b8*/ 	.word	0x00010ea0


	//   ....[73]....
        /*04bc*/ 	.word	0x00010f10


	//   ....[74]....
        /*04c0*/ 	.word	0x00010fb0


	//   ....[75]....
        /*04c4*/ 	.word	0x00011040


	//   ....[76]....
        /*04c8*/ 	.word	0x00011170


	//----- nvinfo : EIATTR_REG_RECONFIG
	.align		4
.L_1171:
        /*04cc*/ 	.byte	0x01, 0x54
	.zero		2


	//----- nvinfo : EIATTR_SYSCALL_OFFSETS
	.align		4
        /*04d0*/ 	.byte	0x04, 0x46
        /*04d2*/ 	.short	(.L_1173 - .L_1172)


	//   ....[0]....
.L_1172:
        /*04d4*/ 	.word	0x00001750


	//   ....[1]....
        /*04d8*/ 	.word	0x0000c5a0


	//   ....[2]....
        /*04dc*/ 	.word	0x0000c6e0


	//   ....[3]....
        /*04e0*/ 	.word	0x0000c7e0


	//----- nvinfo : EIATTR_MBARRIER_INSTR_OFFSETS
	.align		4
.L_1173:
        /*04e4*/ 	.byte	0x04, 0x39
        /*04e6*/ 	.short	(.L_1175 - .L_1174)


	//   ....[0]....
.L_1174:
        /*04e8*/ 	.word	0x000002a0
        /*04ec*/ 	.word	0x000000ff
        /*04f0*/ 	.word	0x00028800
        /*04f4*/ 	.short	0x0100
        /*04f6*/ 	.byte	0x08
	.zero		1


	//   ....[1]....
        /*04f8*/ 	.word	0x000002b0
        /*04fc*/ 	.word	0x000000ff
        /*0500*/ 	.word	0x00028820
        /*0504*/ 	.short	0x0100
        /*0506*/ 	.byte	0x08
	.zero		1


	//   ....[2]....
        /*0508*/ 	.word	0x000003a0
        /*050c*/ 	.word	0x000000ff
        /*0510*/ 	.word	0x00028830
        /*0514*/ 	.short	0x0100
        /*0516*/ 	.byte	0x08
	.zero		1


	//   ....[3]....
        /*0518*/ 	.word	0x000003b0
        /*051c*/ 	.word	0x000000ff
        /*0520*/ 	.word	0x00028840
        /*0524*/ 	.short	0x0100
        /*0526*/ 	.byte	0x08
	.zero		1


	//   ....[4]....
        /*0528*/ 	.word	0x000003c0
        /*052c*/ 	.word	0x000000ff
        /*0530*/ 	.word	0x00028838
        /*0534*/ 	.short	0x0100
        /*0536*/ 	.byte	0x08
	.zero		1


	//   ....[5]....
        /*0538*/ 	.word	0x000003d0
        /*053c*/ 	.word	0x000000ff
        /*0540*/ 	.word	0x00028848
        /*0544*/ 	.short	0x0100
        /*0546*/ 	.byte	0x08
	.zero		1


	//   ....[6]....
        /*0548*/ 	.word	0x00000500
        /*054c*/ 	.word	0x000000ff
        /*0550*/ 	.word	0x00028850
        /*0554*/ 	.short	0x0100
        /*0556*/ 	.byte	0x08
	.zero		1


	//   ....[7]....
        /*0558*/ 	.word	0x00000510
        /*055c*/ 	.word	0x000000ff
        /*0560*/ 	.word	0x00028860
        /*0564*/ 	.short	0x0100
        /*0566*/ 	.byte	0x08
	.zero		1


	//   ....[8]....
        /*0568*/ 	.word	0x00000520
        /*056c*/ 	.word	0x000000ff
        /*0570*/ 	.word	0x00028858
        /*0574*/ 	.short	0x0100
        /*0576*/ 	.byte	0x08
	.zero		1


	//   ....[9]....
        /*0578*/ 	.word	0x00000530
        /*057c*/ 	.word	0x000000ff
        /*0580*/ 	.word	0x00028868
        /*0584*/ 	.short	0x0100
        /*0586*/ 	.byte	0x08
	.zero		1


	//   ....[10]....
        /*0588*/ 	.word	0x00000620
        /*058c*/ 	.word	0x000000ff
        /*0590*/ 	.word	0x00028870
        /*0594*/ 	.short	0x0100
        /*0596*/ 	.byte	0x06
	.zero		1


	//   ....[11]....
        /*0598*/ 	.word	0x00000630
        /*059c*/ 	.word	0x000000ff
        /*05a0*/ 	.word	0x00028880
        /*05a4*/ 	.short	0x0100
        /*05a6*/ 	.byte	0x06
	.zero		1


	//   ....[12]....
        /*05a8*/ 	.word	0x00000640
        /*05ac*/ 	.word	0x000000ff
        /*05b0*/ 	.word	0x00028878
        /*05b4*/ 	.short	0x0100
        /*05b6*/ 	.byte	0x06
	.zero		1


	//   ....[13]....
        /*05b8*/ 	.word	0x00000650
        /*05bc*/ 	.word	0x000000ff
        /*05c0*/ 	.word	0x00028888
        /*05c4*/ 	.short	0x0100
        /*05c6*/ 	.byte	0x06
	.zero		1


	//   ....[14]....
        /*05c8*/ 	.word	0x00000780
        /*05cc*/ 	.word	0x000000ff
        /*05d0*/ 	.word	0x00028890
        /*05d4*/ 	.short	0x0100
        /*05d6*/ 	.byte	0x08
	.zero		1


	//   ....[15]....
        /*05d8*/ 	.word	0x00000790
        /*05dc*/ 	.word	0x000000ff
        /*05e0*/ 	.word	0x000288a0
        /*05e4*/ 	.short	0x0100
        /*05e6*/ 	.byte	0x08
	.zero		1


	//   ....[16]....
        /*05e8*/ 	.word	0x000007a0
        /*05ec*/ 	.word	0x000000ff
        /*05f0*/ 	.word	0x00028898
        /*05f4*/ 	.short	0x0100
        /*05f6*/ 	.byte	0x08
	.zero		1


	//   ....[17]....
        /*05f8*/ 	.word	0x000007b0
        /*05fc*/ 	.word	0x000000ff
        /*0600*/ 	.word	0x000288a8
        /*0604*/ 	.short	0x0100
        /*0606*/ 	.byte	0x08
	.zero		1


	//   ....[18]....
        /*0608*/ 	.word	0x000008e0
        /*060c*/ 	.word	0x000000ff
        /*0610*/ 	.word	0x000288b0
        /*0614*/ 	.short	0x0100
        /*0616*/ 	.byte	0x08
	.zero		1


	//   ....[19]....
        /*0618*/ 	.word	0x000008f0
        /*061c*/ 	.word	0x000000ff
        /*0620*/ 	.word	0x000288c0
        /*0624*/ 	.short	0x0100
        /*0626*/ 	.byte	0x08
	.zero		1


	//   ....[20]....
        /*0628*/ 	.word	0x00000900
        /*062c*/ 	.word	0x000000ff
        /*0630*/ 	.word	0x000288b8
        /*0634*/ 	.short	0x0100
        /*0636*/ 	.byte	0x08
	.zero		1


	//   ....[21]....
        /*0638*/ 	.word	0x00000910
        /*063c*/ 	.word	0x000000ff
        /*0640*/ 	.word	0x000288c8
        /*0644*/ 	.short	0x0100
        /*0646*/ 	.byte	0x08
	.zero		1


	//   ....[22]....
        /*0648*/ 	.word	0x000017d0
        /*064c*/ 	.word	0x000000ff
        /*0650*/ 	.word	0x00028800
        /*0654*/ 	.short	0x010a
        /*0656*/ 	.byte	0x29
	.zero		1


	//   ....[23]....
        /*0658*/ 	.word	0x00001850
        /*065c*/ 	.word	0x00000003
        /*0660*/ 	.word	0x00028830
        /*0664*/ 	.short	0x010a
        /*0666*/ 	.byte	0x3f
	.zero		1


	//   ....[24]....
        /*0668*/ 	.word	0x000018c0
        /*066c*/ 	.word	0x00000003
        /*0670*/ 	.word	0x00028830
        /*0674*/ 	.short	0x010a
        /*0676*/ 	.byte	0x3f
	.zero		1


	//   ....[25]....
        /*0678*/ 	.word	0x000020d0
        /*067c*/ 	.word	0x00000003
        /*0680*/ 	.word	0x00000000
        /*0684*/ 	.short	0x0101
        /*0686*/ 	.byte	0x3f
	.zero		1


	//   ....[26]....
        /*0688*/ 	.word	0x00004010
        /*068c*/ 	.word	0x000000ff
        /*0690*/ 	.word	0x00028830
        /*0694*/ 	.short	0x010a
        /*0696*/ 	.byte	0x06
	.zero		1


	//   ....[27]....
        /*0698*/ 	.word	0x00004050
        /*069c*/ 	.word	0x000000ff
        /*06a0*/ 	.word	0x00028830
        /*06a4*/ 	.short	0x010a
        /*06a6*/ 	.byte	0x06
	.zero		1


	//   ....[28]....
        /*06a8*/ 	.word	0x00004370
        /*06ac*/ 	.word	0x000000ff
        /*06b0*/ 	.word	0x00028850
        /*06b4*/ 	.short	0x010a
        /*06b6*/ 	.byte	0x06
	.zero		1


	//   ....[29]....
        /*06b8*/ 	.word	0x000043b0
        /*06bc*/ 	.word	0x000000ff
        /*06c0*/ 	.word	0x00028850
        /*06c4*/ 	.short	0x010a
        /*06c6*/ 	.byte	0x06
	.zero		1


	//   ....[30]....
        /*06c8*/ 	.word	0x00005ec0
        /*06cc*/ 	.word	0x0000002e
        /*06d0*/ 	.word	0x00000000
        /*06d4*/ 	.short	0x0101
        /*06d6*/ 	.byte	0x3f
	.zero		1


	//   ....[31]....
        /*06d8*/ 	.word	0x00005f40
        /*06dc*/ 	.word	0x00000030
        /*06e0*/ 	.word	0x00000000
        /*06e4*/ 	.short	0x0101
        /*06e6*/ 	.byte	0x3f
	.zero		1


	//   ....[32]....
        /*06e8*/ 	.word	0x000068f0
        /*06ec*/ 	.word	0x000000ff
        /*06f0*/ 	.word	0x00028830
        /*06f4*/ 	.short	0x010a
        /*06f6*/ 	.byte	0x06
	.zero		1


	//   ....[33]....
        /*06f8*/ 	.word	0x00006930
        /*06fc*/ 	.word	0x000000ff
        /*0700*/ 	.word	0x00028830
        /*0704*/ 	.short	0x010a
        /*0706*/ 	.byte	0x06
	.zero		1


	//   ....[34]....
        /*0708*/ 	.word	0x00006c50
        /*070c*/ 	.word	0x000000ff
        /*0710*/ 	.word	0x00028850
        /*0714*/ 	.short	0x010a
        /*0716*/ 	.byte	0x06
	.zero		1


	//   ....[35]....
        /*0718*/ 	.word	0x00006c90
        /*071c*/ 	.word	0x000000ff
        /*0720*/ 	.word	0x00028850
        /*0724*/ 	.short	0x010a
        /*0726*/ 	.byte	0x06
	.zero		1


	//   ....[36]....
        /*0728*/ 	.word	0x00007d90
        /*072c*/ 	.word	0x0000001b
        /*0730*/ 	.word	0x00000000
        /*0734*/ 	.short	0x0101
        /*0736*/ 	.byte	0x3f
	.zero		1


	//   ....[37]....
        /*0738*/ 	.word	0x00007e40
        /*073c*/ 	.word	0x0000001f
        /*0740*/ 	.word	0x00000000
        /*0744*/ 	.short	0x0101
        /*0746*/ 	.byte	0x3f
	.zero		1


	//   ....[38]....
        /*0748*/ 	.word	0x00008830
        /*074c*/ 	.word	0x000000ff
        /*0750*/ 	.word	0x00028850
        /*0754*/ 	.short	0x010a
        /*0756*/ 	.byte	0x05
	.zero		1


	//   ....[39]....
        /*0758*/ 	.word	0x00008870
        /*075c*/ 	.word	0x000000ff
        /*0760*/ 	.word	0x00028850
        /*0764*/ 	.short	0x010a
        /*0766*/ 	.byte	0x05
	.zero		1


	//   ....[40]....
        /*0768*/ 	.word	0x00008d90
        /*076c*/ 	.word	0x00000000
        /*0770*/ 	.word	0x00000000
        /*0774*/ 	.short	0x0101
        /*0776*/ 	.byte	0x3f
	.zero		1


	//   ....[41]....
        /*0778*/ 	.word	0x0000a0c0
        /*077c*/ 	.word	0x00000000
        /*0780*/ 	.word	0x00000000
        /*0784*/ 	.short	0x0101
        /*0786*/ 	.byte	0x3f
	.zero		1


	//   ....[42]....
        /*0788*/ 	.word	0x0000ce10
        /*078c*/ 	.word	0x00000008
        /*0790*/ 	.word	0x00028840
        /*0794*/ 	.short	0x010a
        /*0796*/ 	.byte	0x3f
	.zero		1


	//   ....[43]....
        /*0798*/ 	.word	0x0000d2e0
        /*079c*/ 	.word	0x00000009
        /*07a0*/ 	.word	0x00028820
        /*07a4*/ 	.short	0x010a
        /*07a6*/ 	.byte	0x3f
	.zero		1


	//   ....[44]....
        /*07a8*/ 	.word	0x0000d600
        /*07ac*/ 	.word	0x00000002
        /*07b0*/ 	.word	0x00028840
        /*07b4*/ 	.short	0x010a
        /*07b6*/ 	.byte	0x3f
	.zero		1


	//   ....[45]....
        /*07b8*/ 	.word	0x0000d8c0
        /*07bc*/ 	.word	0x00000002
        /*07c0*/ 	.word	0x00000060
        /*07c4*/ 	.short	0x010a
        /*07c6*/ 	.byte	0x3f
	.zero		1


	//   ....[46]....
        /*07c8*/ 	.word	0x0000de80
        /*07cc*/ 	.word	0x00000002
        /*07d0*/ 	.word	0x00028840
        /*07d4*/ 	.short	0x010a
        /*07d6*/ 	.byte	0x3f
	.zero		1


	//   ....[47]....
        /*07d8*/ 	.word	0x0000e140
        /*07dc*/ 	.word	0x00000002
        /*07e0*/ 	.word	0x00000060
        /*07e4*/ 	.short	0x010a
        /*07e6*/ 	.byte	0x3f
	.zero		1


	//   ....[48]....
        /*07e8*/ 	.word	0x0000e600
        /*07ec*/ 	.word	0x00000002
        /*07f0*/ 	.word	0x00028840
        /*07f4*/ 	.short	0x010a
        /*07f6*/ 	.byte	0x3f
	.zero		1


	//   ....[49]....
        /*07f8*/ 	.word	0x0000e8c0
        /*07fc*/ 	.word	0x00000002
        /*0800*/ 	.word	0x00000060
        /*0804*/ 	.short	0x010a
        /*0806*/ 	.byte	0x3f
	.zero		1


	//   ....[50]....
        /*0808*/ 	.word	0x0000ed30
        /*080c*/ 	.word	0x00000003
        /*0810*/ 	.word	0x00028860
        /*0814*/ 	.short	0x010a
        /*0816*/ 	.byte	0x3f
	.zero		1


	//   ....[51]....
        /*0818*/ 	.word	0x0000fd10
        /*081c*/ 	.word	0x00000000
        /*0820*/ 	.word	0x00028820
        /*0824*/ 	.short	0x010a
        /*0826*/ 	.byte	0x3f
	.zero		1


	//   ....[52]....
        /*0828*/ 	.word	0x0000fed0
        /*082c*/ 	.word	0x00000006
        /*0830*/ 	.word	0x00000000
        /*0834*/ 	.short	0x010a
        /*0836*/ 	.byte	0x3f
	.zero		1


	//   ....[53]....
        /*0838*/ 	.word	0x0000ff40
        /*083c*/ 	.word	0x00000007
        /*0840*/ 	.word	0x00000000
        /*0844*/ 	.short	0x010a
        /*0846*/ 	.byte	0x3f
	.zero		1


	//   ....[54]....
        /*0848*/ 	.word	0x0000ffb0
        /*084c*/ 	.word	0x00000004
        /*0850*/ 	.word	0x00000000
        /*0854*/ 	.short	0x010a
        /*0856*/ 	.byte	0x3f
	.zero		1


	//   ....[55]....
        /*0858*/ 	.word	0x0000ffe0
        /*085c*/ 	.word	0x00000003
        /*0860*/ 	.word	0x00000000
        /*0864*/ 	.short	0x010a
        /*0866*/ 	.byte	0x3f
	.zero		1


	//   ....[56]....
        /*0868*/ 	.word	0x00010050
        /*086c*/ 	.word	0x00000003
        /*0870*/ 	.word	0x00028800
        /*0874*/ 	.short	0x010a
        /*0876*/ 	.byte	0x3f
	.zero		1


	//   ....[57]....
        /*0878*/ 	.word	0x000100a0
        /*087c*/ 	.word	0x00000003
        /*0880*/ 	.word	0x00028830
        /*0884*/ 	.short	0x010a
        /*0886*/ 	.byte	0x3f
	.zero		1


	//   ....[58]....
        /*0888*/ 	.word	0x00010100
        /*088c*/ 	.word	0x00000005
        /*0890*/ 	.word	0x00028830
        /*0894*/ 	.short	0x010a
        /*0896*/ 	.byte	0x3f
	.zero		1


	//   ....[59]....
        /*0898*/ 	.word	0x00010160
        /*089c*/ 	.word	0x00000005
        /*08a0*/ 	.word	0x00028850
        /*08a4*/ 	.short	0x010a
        /*08a6*/ 	.byte	0x3f
	.zero		1


	//   ....[60]....
        /*08a8*/ 	.word	0x000101c0
        /*08ac*/ 	.word	0x00000005
        /*08b0*/ 	.word	0x00028830
        /*08b4*/ 	.short	0x010a
        /*08b6*/ 	.byte	0x3f
	.zero		1


	//   ....[61]....
        /*08b8*/ 	.word	0x00010220
        /*08bc*/ 	.word	0x00000005
        /*08c0*/ 	.word	0x00028850
        /*08c4*/ 	.short	0x010a
        /*08c6*/ 	.byte	0x3f
	.zero		1


	//   ....[62]....
        /*08c8*/ 	.word	0x00010280
        /*08cc*/ 	.word	0x00000007
        /*08d0*/ 	.word	0x00028850
        /*08d4*/ 	.short	0x010a
        /*08d6*/ 	.byte	0x3f
	.zero		1


	//   ....[63]....
        /*08d8*/ 	.word	0x00010420
        /*08dc*/ 	.word	0x00000008
        /*08e0*/ 	.word	0x00028840
        /*08e4*/ 	.short	0x010a
        /*08e6*/ 	.byte	0x3f
	.zero		1


	//   ....[64]....
        /*08e8*/ 	.word	0x000104a0
        /*08ec*/ 	.word	0x00000008
        /*08f0*/ 	.word	0x00028820
        /*08f4*/ 	.short	0x010a
        /*08f6*/ 	.byte	0x3f
	.zero		1


	//   ....[65]....
        /*08f8*/ 	.word	0x000104f0
        /*08fc*/ 	.word	0x00000002
        /*0900*/ 	.word	0x00028840
        /*0904*/ 	.short	0x010a
        /*0906*/ 	.byte	0x3f
	.zero		1


	//   ....[66]....
        /*0908*/ 	.word	0x00010540
        /*090c*/ 	.word	0x00000002
        /*0910*/ 	.word	0x00000060
        /*0914*/ 	.short	0x010a
        /*0916*/ 	.byte	0x3f
	.zero		1


	//   ....[67]....
        /*0918*/ 	.word	0x00010590
        /*091c*/ 	.word	0x00000002
        /*0920*/ 	.word	0x00028840
        /*0924*/ 	.short	0x010a
        /*0926*/ 	.byte	0x3f
	.zero		1


	//   ....[68]....
        /*0928*/ 	.word	0x000105e0
        /*092c*/ 	.word	0x00000002
        /*0930*/ 	.word	0x00000060
        /*0934*/ 	.short	0x010a
        /*0936*/ 	.byte	0x3f
	.zero		1


	//   ....[69]....
        /*0938*/ 	.word	0x00010630
        /*093c*/ 	.word	0x00000002
        /*0940*/ 	.word	0x00028840
        /*0944*/ 	.short	0x010a
        /*0946*/ 	.byte	0x3f
	.zero		1


	//   ....[70]....
        /*0948*/ 	.word	0x00010680
        /*094c*/ 	.word	0x00000002
        /*0950*/ 	.word	0x00000060
        /*0954*/ 	.short	0x010a
        /*0956*/ 	.byte	0x3f
	.zero		1


	//   ....[71]....
        /*0958*/ 	.word	0x000106d0
        /*095c*/ 	.word	0x00000003
        /*0960*/ 	.word	0x00028860
        /*0964*/ 	.short	0x010a
        /*0966*/ 	.byte	0x3f
	.zero		1


	//   ....[72]....
        /*0968*/ 	.word	0x00011090
        /*096c*/ 	.word	0x00000000
        /*0970*/ 	.word	0x00028820
        /*0974*/ 	.short	0x010a
        /*0976*/ 	.byte	0x3f
	.zero		1


	//   ....[73]....
        /*0978*/ 	.word	0x00011230
        /*097c*/ 	.word	0x00000006
        /*0980*/ 	.word	0x00000000
        /*0984*/ 	.short	0x010a
        /*0986*/ 	.byte	0x3f
	.zero		1


	//   ....[74]....
        /*0988*/ 	.word	0x00011280
        /*098c*/ 	.word	0x00000007
        /*0990*/ 	.word	0x00000000
        /*0994*/ 	.short	0x010a
        /*0996*/ 	.byte	0x3f
	.zero		1


	//   ....[75]....
        /*0998*/ 	.word	0x000112d0
        /*099c*/ 	.word	0x00000004
        /*09a0*/ 	.word	0x00000000
        /*09a4*/ 	.short	0x010a
        /*09a6*/ 	.byte	0x3f
	.zero		1


	//----- nvinfo : EIATTR_NUM_MBARRIERS
	.align		4
.L_1175:
        /*09a8*/ 	.byte	0x03, 0x38
        /*09aa*/ 	.short	0x0016


	//----- nvinfo : EIATTR_EXIT_INSTR_OFFSETS
	.align		4
        /*09ac*/ 	.byte	0x04, 0x1c
        /*09ae*/ 	.short	(.L_1177 - .L_1176)


	//   ....[0]....
.L_1176:
        /*09b0*/ 	.word	0x00000ab0


	//   ....[1]....
        /*09b4*/ 	.word	0x0000b170


	//   ....[2]....
        /*09b8*/ 	.word	0x0000b1d0


	//   ....[3]....
        /*09bc*/ 	.word	0x00010030


	//----- nvinfo : EIATTR_MAX_THREADS
	.align		4
.L_1177:
        /*09c0*/ 	.byte	0x04, 0x05
        /*09c2*/ 	.short	(.L_1179 - .L_1178)
.L_1178:
        /*09c4*/ 	.word	0x00000180
        /*09c8*/ 	.word	0x00000001
        /*09cc*/ 	.word	0x00000001


	//----- nvinfo : EIATTR_CRS_STACK_SIZE
	.align		4
.L_1179:
        /*09d0*/ 	.byte	0x04, 0x1e
        /*09d2*/ 	.short	(.L_1181 - .L_1180)
.L_1180:
        /*09d4*/ 	.word	0x00000000


	//----- nvinfo : EIATTR_CBANK_PARAM_SIZE
	.align		4
.L_1181:
        /*09d8*/ 	.byte	0x03, 0x19
        /*09da*/ 	.short	0x0a70


	//----- nvinfo : EIATTR_PARAM_CBANK
	.align		4
        /*09dc*/ 	.byte	0x04, 0x0a
        /*09de*/ 	.short	(.L_1183 - .L_1182)
	.align		4
.L_1182:
        /*09e0*/ 	.word	index@(.nv.constant0._ZN7cutlass13device_kernelIN5flash11enable_sm90INS1_16FlashAttnFwdSm90INS1_25CollectiveMainloopFwdSm90ILi2EN4cute5tupleIJNS5_1CILi1EEES8_S8_EEENS6_IJNS7_ILi128EEESA_SA_EEELi128ENS_6half_tEfNS_4arch4Sm90ELb1ELb0ELb0ELb1ELb0ELb0ELb0ELb1ELb1ELb0ELb0ELb0EEENS1_21CollectiveEpilogueFwdISB_S9_SC_SE_Li256ELb1ELb0ELb0ELb0EEENS1_36VarlenDynamicPersistentTileSchedulerILi128ELi128ELi256ELi32ELb0ELb0ELb1ELb1ELb1ELb1EEEEEEEEEvNT_6ParamsE)
        /*09e4*/ 	.short	0x0210
        /*09e6*/ 	.short	0x0a70


	//----- nvinfo : EIATTR_SW_WAR
	.align		4
.L_1183:
        /*09e8*/ 	.byte	0x04, 0x36
        /*09ea*/ 	.short	(.L_1185 - .L_1184)
.L_1184:
        /*09ec*/ 	.word	0x00000008
.L_1185:


//--------------------- .nv.info._ZN7cutlass13device_kernelIN5flash11enable_sm90INS1_16FlashAttnFwdSm90INS1_25CollectiveMainloopFwdSm90ILi2EN4cute5tupleIJNS5_1CILi1EEES8_S8_EEENS6_IJNS7_ILi128EEESA_SA_EEELi128ENS_6half_tEfNS_4arch4Sm90ELb1ELb0ELb0ELb1ELb0ELb1ELb0ELb1ELb1ELb0ELb0ELb0EEENS1_21CollectiveEpilogueFwdISB_S9_SC_SE_Li256ELb1ELb0ELb0ELb0EEENS1_36VarlenDynamicPersistentTileSchedulerILi128ELi128ELi256ELi32ELb0ELb0ELb1ELb1ELb1ELb1EEEEEEEEEvNT_6ParamsE --------------------------
	.section	.nv.info._ZN7cutlass13device_kernelIN5flash11enable_sm90INS1_16FlashAttnFwdSm90INS1_25CollectiveMainloopFwdSm90ILi2EN4cute5tupleIJNS5_1CILi1EEES8_S8_EEENS6_IJNS7_ILi128EEESA_SA_EEELi128ENS_6half_tEfNS_4arch4Sm90ELb1ELb0ELb0ELb1ELb0ELb1ELb0ELb1ELb1ELb0ELb0ELb0EEENS1_21CollectiveEpilogueFwdISB_S9_SC_SE_Li256ELb1ELb0ELb0ELb0EEENS1_36VarlenDynamicPersistentTileSchedulerILi128ELi128ELi256ELi32ELb0ELb0ELb1ELb1ELb1ELb1EEEEEEEEEvNT_6ParamsE,"",@"SHT_CUDA_INFO"
	.sectionflags	@""
	.align	4


	//----- nvinfo : EIATTR_CUDA_API_VERSION
	.align		4
        /*0000*/ 	.byte	0x04, 0x37
        /*0002*/ 	.short	(.L_1187 - .L_1186)
.L_1186:
        /*0004*/ 	.word	0x00000082


	//----- nvinfo : EIATTR_KPARAM_INFO
	.align		4
.L_1187:
        /*0008*/ 	.byte	0x04, 0x17
        /*000a*/ 	.short	(.L_1189 - .L_1188)
.L_1188:
        /*000c*/ 	.word	0x00000000
        /*0010*/ 	.short	0x0000
        /*0012*/ 	.short	0x0070
        /*0014*/ 	.byte	0x00, 0xf0, 0x01, 0x28


	//----- nvinfo : EIATTR_SPARSE_MMA_MASK
	.align		4
.L_1189:
        /*0018*/ 	.byte	0x03, 0x50
        /*001a*/ 	.short	0x0000


	//----- nvinfo : EIATTR_MAXREG_COUNT
	.align		4
        /*001c*/ 	.byte	0x03, 0x1b
        /*001e*/ 	.short	0x00a8


	//----- nvinfo : EIATTR_NUM_BARRIERS
	.align		4
        /*0020*/ 	.byte	0x02, 0x4c
        /*0022*/ 	.byte	0x10
	.zero		1


	//----- nvinfo : EIATTR_EXTERNS
	.align		4
        /*0024*/ 	.byte	0x04, 0x0f
        /*0026*/ 	.short	(.L_1191 - .L_1190)


	//   ....[0]....
	.align		4
.L_1190:
        /*0028*/ 	.word	index@(__assertfail)


	//----- nvinfo : EIATTR_ANNOTATIONS
	.align		4
.L_1191:
        /*002c*/ 	.byte	0x04, 0x55
        /*002e*/ 	.short	(.L_1193 - .L_1192)


	//   ....[0]....
.L_1192:
        /* <DEDUP_REMOVED lines=50> */


	//----- nvinfo : EIATTR_MERCURY_ISA_VERSION
	.align		4
.L_1193:
        /*0338*/ 	.byte	0x03, 0x5f
        /*033a*/ 	.short	0x0101


	//----- nvinfo : EIATTR_UNUSED_LOAD_BYTE_OFFSET
	.align		4
        /*033c*/ 	.byte	0x04, 0x44
        /*033e*/ 	.short	(.L_1195 - .L_1194)


	//   ....[0]....
.L_1194:
        /*0340*/ 	.word	0x00000ae0
        /*0344*/ 	.word	0x0000fff0


	//   ....[1]....
        /*0348*/ 	.word	0x00015ac0
        /*034c*/ 	.word	0x0000fff0


	//----- nvinfo : EIATTR_INT_WARP_WIDE_INSTR_OFFSETS
	.align		4
.L_1195:
        /*0350*/ 	.byte	0x04, 0x31
        /*0352*/ 	.short	(.L_1197 - .L_1196)


	//   ....[0]....
.L_1196:
        /*0354*/ 	.word	0x000001b0


	//   ....[1]....
        /*0358*/ 	.word	0x00000250


	//   ....[2]....
        /*035c*/ 	.word	0x000002c0


	//   ....[3]....
        /*0360*/ 	.word	0x000198f0


	//   ....[4]....
        /*0364*/ 	.word	0x00019980


	//   ....[5]....
        /*0368*/ 	.word	0x00019e10


	//   ....[6]....
        /*036c*/ 	.word	0x00019e40


	//   ....[7]....
        /*0370*/ 	.word	0x0001a040


	//   ....[8]....
        /*0374*/ 	.word	0x0001c1a0


	//   ....[9]....
        /*0378*/ 	.word	0x0001c230


	//----- nvinfo : EIATTR_COOP_GROUP_MASK_REGIDS
	.align		4
.L_1197:
        /*037c*/ 	.byte	0x04, 0x29
        /*037e*/ 	.short	(.L_1199 - .L_1198)


	//   ....[0]....
.L_1198:
        /*0380*/ 	.word	0xffffffff


	//   ....[1]....
        /*0384*/ 	.word	0xffffffff


	//   ....[2]....
        /*0388*/ 	.word	0xffffffff


	//   ....[3]....
        /*038c*/ 	.word	0xffffffff


	//   ....[4]....
        /*0390*/ 	.word	0xffffffff


	//   ....[5]....
        /*0394*/ 	.word	0xffffffff


	//   ....[6]....
        /*0398*/ 	.word	0xffffffff


	//   ....[7]....
        /*039c*/ 	.word	0xffffffff


	//   ....[8]....
        /*03a0*/ 	.word	0xffffffff


	//   ....[9]....
        /*03a4*/ 	.word	0xffffffff


	//   ....[10]....
        /*03a8*/ 	.word	0xffffffff


	//   ....[11]....
        /*03ac*/ 	.word	0xffffffff


	//   ....[12]....
        /*03b0*/ 	.word	0xffffffff


	//   ....[13]....
        /*03b4*/ 	.word	0xffffffff


	//   ....[14]....
        /*03b8*/ 	.word	0xffffffff


	//   ....[15]....
        /*03bc*/ 	.word	0xffffffff


	//   ....[16]....
        /*03c0*/ 	.word	0xffffffff


	//   ....[17]....
        /*03c4*/ 	.word	0xffffffff


	//   ....[18]....
        /*03c8*/ 	.word	0xffffffff


	//   ....[19]....
        /*03cc*/ 	.word	0xffffffff


	//   ....[20]....
        /*03d0*/ 	.word	0xffffffff


	//   ....[21]....
        /*03d4*/ 	.word	0xffffffff


	//   ....[22]....
        /*03d8*/ 	.word	0xffffffff


	//   ....[23]....
        /*03dc*/ 	.word	0xffffffff


	//   ....[24]....
        /*03e0*/ 	.word	0xffffffff


	//   ....[25]....
        /*03e4*/ 	.word	0xffffffff


	//   ....[26]....
        /*03e8*/ 	.word	0xffffffff


	//   ....[27]....
        /*03ec*/ 	.word	0xffffffff


	//   ....[28]....
        /*03f0*/ 	.word	0xffffffff


	//   ....[29]....
        /*03f4*/ 	.word	0xffffffff


	//   ....[30]....
        /*03f8*/ 	.word	0xffffffff


	//   ....[31]....
        /*03fc*/ 	.word	0xffffffff


	//   ....[32]....
        /*0400*/ 	.word	0xffffffff


	//   ....[33]....
        /*0404*/ 	.word	0xffffffff


	//   ....[34]....
        /*0408*/ 	.word	0xffffffff


	//   ....[35]....
        /*040c*/ 	.word	0xffffffff


	//   ....[36]....
        /*0410*/ 	.word	0xffffffff


	//   ....[37]....
        /*0414*/ 	.word	0xffffffff


	//   ....[38]....
        /*0418*/ 	.word	0xffffffff


	//   ....[39]....
        /*041c*/ 	.word	0xffffffff


	//   ....[40]....
        /*0420*/ 	.word	0xffffffff


	//   ....[41]....
        /*0424*/ 	.word	0xffffffff


	//   ....[42]....
        /*0428*/ 	.word	0xffffffff


	//   ....[43]....
        /*042c*/ 	.word	0xffffffff


	//   ....[44]....
        /*0430*/ 	.word	0xffffffff


	//   ....[45]....
        /*0434*/ 	.word	0xffffffff


	//   ....[46]....
        /*0438*/ 	.word	0xffffffff


	//   ....[47]....
        /*043c*/ 	.word	0xffffffff


	//   ....[48]....
        /*0440*/ 	.word	0xffffffff


	//   ....[49]....
        /*0444*/ 	.word	0xffffffff


	//   ....[50]....
        /*0448*/ 	.word	0xffffffff


	//   ....[51]....
        /*044c*/ 	.word	0xffffffff


	//   ....[52]....
        /*0450*/ 	.word	0xffffffff


	//   ....[53]....
        /*0454*/ 	.word	0xffffffff


	//   ....[54]....
        /*0458*/ 	.word	0xffffffff


	//   ....[55]....
        /*045c*/ 	.word	0xffffffff


	//   ....[56]....
        /*0460*/ 	.word	0xffffffff


	//   ....[57]....
        /*0464*/ 	.word	0xffffffff


	//   ....[58]....
        /*0468*/ 	.word	0x0500000f


	//   ....[59]....
        /*046c*/ 	.word	0x0500000f


	//   ....[60]....
        /*0470*/ 	.word	0x0500000f


	//   ....[61]....
        /*0474*/ 	.word	0x0500000f


	//   ....[62]....
        /*0478*/ 	.word	0x0500000f


	//   ....[63]....
        /*047c*/ 	.word	0x0500000f


	//   ....[64]....
        /*0480*/ 	.word	0x0500000f


	//   ....[65]....
        /*0484*/ 	.word	0x0500000f


	//   ....[66]....
        /*0488*/ 	.word	0x0500000f


	//   ....[67]....
        /*048c*/ 	.word	0x0500000f


	//   ....[68]....
        /*0490*/ 	.word	0x0500000f


	//   ....[69]....
        /*0494*/ 	.word	0x0500000f


	//   ....[70]....
        /*0498*/ 	.word	0x0500000f


	//   ....[71]....
        /*049c*/ 	.word	0x0500000f


	//   ....[72]....
        /*04a0*/ 	.word	0x0500000f


	//   ....[73]....
        /*04a4*/ 	.word	0x0500000f


	//   ....[74]....
        /*04a8*/ 	.word	0x0500000f


	//   ....[75]....
        /*04ac*/ 	.word	0x0500000f


	//   ....[76]....
        /*04b0*/ 	.word	0x0500000f


	//   ....[77]....
        /*04b4*/ 	.word	0x0500000f


	//   ....[78]....
        /*04b8*/ 	.word	0x0500000f


	//   ....[79]....
        /*04bc*/ 	.word	0x0500000f


	//   ....[80]....
        /*04c0*/ 	.word	0x0500000f


	//   ....[81]....
        /*04c4*/ 	.word	0x0500000f


	//   ....[82]....
        /*04c8*/ 	.word	0x0500000f


	//   ....[83]....
        /*04cc*/ 	.word	0x0500000f


	//   ....[84]....
        /*04d0*/ 	.word	0x0500000f


	//   ....[85]....
        /*04d4*/ 	.word	0x0500000f


	//   ....[86]....
        /*04d8*/ 	.word	0x0500000f


	//   ....[87]....
        /*04dc*/ 	.word	0x0500000f


	//   ....[88]....
        /*04e0*/ 	.word	0x0500000f


	//   ....[89]....
        /*04e4*/ 	.word	0x0500000f


	//   ....[90]....
        /*04e8*/ 	.word	0x0500000f


	//   ....[91]....
        /*04ec*/ 	.word	0x0500000f


	//   ....[92]....
        /*04f0*/ 	.word	0x0500000f


	//   ....[93]....
        /*04f4*/ 	.word	0x0500000f


	//   ....[94]....
        /*04f8*/ 	.word	0x0500000f


	//   ....[95]....
        /*04fc*/ 	.word	0x0500000f


	//   ....[96]....
        /*0500*/ 	.word	0x0500000f


	//   ....[97]....
        /*0504*/ 	.word	0x0500000f


	//   ....[98]....
        /*0508*/ 	.word	0x0500000f


	//   ....[99]....
        /*050c*/ 	.word	0x0500000f


	//   ....[100]....
        /*0510*/ 	.word	0x0500000f


	//   ....[101]....
        /*0514*/ 	.word	0x0500000f


	//   ....[102]....
        /*0518*/ 	.word	0x0500000f


	//   ....[103]....
        /*051c*/ 	.word	0x0500000f


	//   ....[104]....
        /*0520*/ 	.word	0x0500000f


	//   ....[105]....
        /*0524*/ 	.word	0x0500000f


	//   ....[106]....
        /*0528*/ 	.word	0x0500000f


	//   ....[107]....
        /*052c*/ 	.word	0x0500000f


	//   ....[108]....
        /*0530*/ 	.word	0x0500000f


	//   ....[109]....
        /*0534*/ 	.word	0x0500000f


	//   ....[110]....
        /*0538*/ 	.word	0x0500000f


	//----- nvinfo : EIATTR_COOP_GROUP_INSTR_OFFSETS
	.align		4
.L_1199:
        /*053c*/ 	.byte	0x04, 0x28
        /*053e*/ 	.short	(.L_1201 - .L_1200)


	//   ....[0]....
.L_1200:
        /*0540*/ 	.word	0x00000060


	//   ....[1]....
        /*0544*/ 	.word	0x000001c0


	//   ....[2]....
        /*0548*/ 	.word	0x00000270


	//   ....[3]....
        /*054c*/ 	.word	0x00000430


	//   ....[4]....
        /*0550*/ 	.word	0x00000590


	//   ....[5]....
        /*0554*/ 	.word	0x000006b0


	//   ....[6]....
        /*0558*/ 	.word	0x00000810


	//   ....[7]....
        /*055c*/ 	.word	0x00008700


	//   ....[8]....
        /*0560*/ 	.word	0x0000eac0


	//   ....[9]....
        /*0564*/ 	.word	0x0000eb30


	//   ....[10]....
        /*0568*/ 	.word	0x0000f470


	//   ....[11]....
        /*056c*/ 	.word	0x0000f4e0


	//   ....[12]....
        /*0570*/ 	.word	0x00011310


	//   ....[13]....
        /*0574*/ 	.word	0x00011400


	//   ....[14]....
        /*0578*/ 	.word	0x00011be0


	//   ....[15]....
        /*057c*/ 	.word	0x00011c40


	//   ....[16]....
        /*0580*/ 	.word	0x000137b0


	//   ....[17]....
        /*0584*/ 	.word	0x000137e0


	//   ....[18]....
        /*0588*/ 	.word	0x00013e50


	//   ....[19]....
        /*058c*/ 	.word	0x00013f90


	//   ....[20]....
        /*0590*/ 	.word	0x00015110


	//   ....[21]....
        /*0594*/ 	.word	0x00015140


	//   ....[22]....
        /*0598*/ 	.word	0x00015230


	//   ....[23]....
        /*059c*/ 	.word	0x00015260


	//   ....[24]....
        /*05a0*/ 	.word	0x00017780


	//   ....[25]....
        /*05a4*/ 	.word	0x00017900


	//   ....[26]....
        /*05a8*/ 	.word	0x00017930


	//   ....[27]....
        /*05ac*/ 	.word	0x00017970


	//   ....[28]....
        /*05b0*/ 	.word	0x000179d0


	//   ....[29]....
        /*05b4*/ 	.word	0x00017a30


	//   ....[30]....
        /*05b8*/ 	.word	0x00017a80


	//   ....[31]....
        /*05bc*/ 	.word	0x00017c30


	//   ....[32]....
        /*05c0*/ 	.word	0x00017c90


	//   ....[33]....
        /*05c4*/ 	.word	0x00017cd0


	//   ....[34]....
        /*05c8*/ 	.word	0x00017d10


	//   ....[35]....
        /*05cc*/ 	.word	0x00017d40


	//   ....[36]....
        /*05d0*/ 	.word	0x00017d70


	//   ....[37]....
        /*05d4*/ 	.word	0x00017e00


	//   ....[38]....
        /*05d8*/ 	.word	0x00017e60


	//   ....[39]....
        /*05dc*/ 	.word	0x00017ef0


	//   ....[40]....
        /*05e0*/ 	.word	0x0001c670


	//   ....[41]....
        /*05e4*/ 	.word	0x0001c680


	//   ....[42]....
        /*05e8*/ 	.word	0x0001c790


	//   ....[43]....
        /*05ec*/ 	.word	0x0001c7f0


	//   ....[44]....
        /*05f0*/ 	.word	0x0001c830


	//   ....[45]....
        /*05f4*/ 	.word	0x0001c870


	//   ....[46]....
        /*05f8*/ 	.word	0x0001c8a0


	//   ....[47]....
        /*05fc*/ 	.word	0x0001c8d0


	//   ....[48]....
        /*0600*/ 	.word	0x0001ca60


	//   ....[49]....
        /*0604*/ 	.word	0x0001cac0


	//   ....[50]....
        /*0608*/ 	.word	0x0001cb00


	//   ....[51]....
        /*060c*/ 	.word	0x0001cb40


	//   ....[52]....
        /*0610*/ 	.word	0x0001cb70


	//   ....[53]....
        /*0614*/ 	.word	0x0001cba0


	//   ....[54]....
        /*0618*/ 	.word	0x0001cc60


	//   ....[55]....
        /*061c*/ 	.word	0x0001cc80


	//   ....[56]....
        /*0620*/ 	.word	0x0001ccf0


	//   ....[57]....
        /*0624*/ 	.word	0x0001d380


	//   ....[58]....
        /*0628*/ 	.word	0x0001d7c0


	//   ....[59]....
        /*062c*/ 	.word	0x0001d870


	//   ....[60]....
        /*0630*/ 	.word	0x0001d910


	//   ....[61]....
        /*0634*/ 	.word	0x0001d9b0


	//   ....[62]....
        /*0638*/ 	.word	0x0001da50


	//   ....[63]....
        /*063c*/ 	.word	0x0001daf0


	//   ....[64]....
        /*0640*/ 	.word	0x0001db90


	//   ....[65]....
        /*0644*/ 	.word	0x0001dc30


	//   ....[66]....
        /*0648*/ 	.word	0x0001dcd0


	//   ....[67]....
        /*064c*/ 	.word	0x0001dd70


	//   ....[68]....
        /*0650*/ 	.word	0x0001de10


	//   ....[69]....
        /*0654*/ 	.word	0x0001deb0


	//   ....[70]....
        /*0658*/ 	.word	0x0001df50


	//   ....[71]....
        /*065c*/ 	.word	0x0001dff0


	//   ....[72]....
        /*0660*/ 	.word	0x0001e090


	//   ....[73]....
        /*0664*/ 	.word	0x0001e130


	//   ....[74]....
        /*0668*/ 	.word	0x0001e1d0


	//   ....[75]....
        /*066c*/ 	.word	0x0001e2c0


	//   ....[76]....
        /*0670*/ 	.word	0x0001e360


	//   ....[77]....
        /*0674*/ 	.word	0x0001e400


	//   ....[78]....
        /*0678*/ 	.word	0x0001e4a0


	//   ....[79]....
        /*067c*/ 	.word	0x0001e540


	//   ....[80]....
        /*0680*/ 	.word	0x0001e5e0


	//   ....[81]....
        /*0684*/ 	.word	0x0001e680


	//   ....[82]....
        /*0688*/ 	.word	0x0001e720


	//   ....[83]....
        /*068c*/ 	.word	0x0001e7c0


	//   ....[84]....
        /*0690*/ 	.word	0x0001e860


	//   ....[85]....
        /*0694*/ 	.word	0x0001e900


	//   ....[86]....
        /*0698*/ 	.word	0x0001e9a0


	//   ....[87]....
        /*069c*/ 	.word	0x0001ea40


	//   ....[88]....
        /*06a0*/ 	.word	0x0001eae0


	//   ....[89]....
        /*06a4*/ 	.word	0x0001eb80


	//   ....[90]....
        /*06a8*/ 	.word	0x0001ec20


	//   ....[91]....
        /*06ac*/ 	.word	0x0001ef20


	//   ....[92]....
        /*06b0*/ 	.word	0x0001f200


	//   ....[93]....
        /*06b4*/ 	.word	0x0001f620


	//   ....[94]....
        /*06b8*/ 	.word	0x0001f6b0


	//   ....[95]....
        /*06bc*/ 	.word	0x0001f750


	//   ....[96]....
        /*06c0*/ 	.word	0x0001f800


	//   ....[97]....
        /*06c4*/ 	.word	0x0001f880


	//   ....[98]....
        /*06c8*/ 	.word	0x0001f900


	//   ....[99]....
        /*06cc*/ 	.word	0x0001f980


	//   ....[100]....
        /*06d0*/ 	.word	0x0001fa00


	//   ....[101]....
        /*06d4*/ 	.word	0x0001fa90


	//   ....[102]....
        /*06d8*/ 	.word	0x0001fb50


	//   ....[103]....
        /*06dc*/ 	.word	0x0001fbd0


	//   ....[104]....
        /*06e0*/ 	.word	0x0001fc50


	//   ....[105]....
        /*06e4*/ 	.word	0x0001fcd0


	//   ....[106]....
        /*06e8*/ 	.word	0x0001fd50


	//   ....[107]....
        /*06ec*/ 	.word	0x0001fdc0


	//   ....[108]....
        /*06f0*/ 	.word	0x0001fe60


	//   ....[109]....
        /*06f4*/ 	.word	0x0001fef0


	//   ....[110]....
        /*06f8*/ 	.word	0x00020020


	//----- nvinfo : EIATTR_REG_RECONFIG
	.align		4
.L_1201:
        /*06fc*/ 	.byte	0x01, 0x54
	.zero		2


	//----- nvinfo : EIATTR_SYSCALL_OFFSETS
	.align		4
        /*0700*/ 	.byte	0x04, 0x46
        /*0702*/ 	.short	(.L_1203 - .L_1202)


	//   ....[0]....
.L_1202:
        /*0704*/ 	.word	0x000018d0


	//   ....[1]....
        /*0708*/ 	.word	0x00001a20


	//   ....[2]....
        /*070c*/ 	.word	0x00008890


	//   ....[3]....
        /*0710*/ 	.word	0x00008d00


	//   ....[4]....
        /*0714*/ 	.word	0x00019b10


	//   ....[5]....
        /*0718*/ 	.word	0x00019c50


	//   ....[6]....
        /*071c*/ 	.word	0x00019d50


	//----- nvinfo : EIATTR_MBARRIER_INSTR_OFFSETS
	.align		4
.L_1203:
        /*0720*/ 	.byte	0x04, 0x39
        /*0722*/ 	.short	(.L_1205 - .L_1204)


	//   ....[0]....
.L_1204:
        /*0724*/ 	.word	0x000002e0
        /*0728*/ 	.word	0x000000ff
        /*072c*/ 	.word	0x00028800
        /*0730*/ 	.short	0x0100
        /*0732*/ 	.byte	0x08
	.zero		1


	//   ....[1]....
        /*0734*/ 	.word	0x000002f0
        /*0738*/ 	.word	0x000000ff
        /*073c*/ 	.word	0x00028820
        /*0740*/ 	.short	0x0100
        /*0742*/ 	.byte	0x08
	.zero		1


	//   ....[2]....
        /*0744*/ 	.word	0x000003e0
        /*0748*/ 	.word	0x000000ff
        /*074c*/ 	.word	0x00028830
        /*0750*/ 	.short	0x0100
        /*0752*/ 	.byte	0x08
	.zero		1


	//   ....[3]....
        /*0754*/ 	.word	0x000003f0
        /*0758*/ 	.word	0x000000ff
        /*075c*/ 	.word	0x00028840
        /*0760*/ 	.short	0x0100
        /*0762*/ 	.byte	0x08
	.zero		1


	//   ....[4]....
        /*0764*/ 	.word	0x00000400
        /*0768*/ 	.word	0x000000ff
        /*076c*/ 	.word	0x00028838
        /*0770*/ 	.short	0x0100
        /*0772*/ 	.byte	0x08
	.zero		1


	//   ....[5]....
        /*0774*/ 	.word	0x00000410
        /*0778*/ 	.word	0x000000ff
        /*077c*/ 	.word	0x00028848
        /*0780*/ 	.short	0x0100
        /*0782*/ 	.byte	0x08
	.zero		1


	//   ....[6]....
        /*0784*/ 	.word	0x00000540
        /*0788*/ 	.word	0x000000ff
        /*078c*/ 	.word	0x00028850
        /*0790*/ 	.short	0x0100
        /*0792*/ 	.byte	0x08
	.zero		1


	//   ....[7]....
        /*0794*/ 	.word	0x00000550
        /*0798*/ 	.word	0x000000ff
        /*079c*/ 	.word	0x00028860
        /*07a0*/ 	.short	0x0100
        /*07a2*/ 	.byte	0x08
	.zero		1


	//   ....[8]....
        /*07a4*/ 	.word	0x00000560
        /*07a8*/ 	.word	0x000000ff
        /*07ac*/ 	.word	0x00028858
        /*07b0*/ 	.short	0x0100
        /*07b2*/ 	.byte	0x08
	.zero		1


	//   ....[9]....
        /*07b4*/ 	.word	0x00000570
        /*07b8*/ 	.word	0x000000ff
        /*07bc*/ 	.word	0x00028868
        /*07c0*/ 	.short	0x0100
        /*07c2*/ 	.byte	0x08
	.zero		1


	//   ....[10]....
        /*07c4*/ 	.word	0x00000660
        /*07c8*/ 	.word	0x000000ff
        /*07cc*/ 	.word	0x00028870
        /*07d0*/ 	.short	0x0100
        /*07d2*/ 	.byte	0x06
	.zero		1


	//   ....[11]....
        /*07d4*/ 	.word	0x00000670
        /*07d8*/ 	.word	0x000000ff
        /*07dc*/ 	.word	0x00028880
        /*07e0*/ 	.short	0x0100
        /*07e2*/ 	.byte	0x06
	.zero		1


	//   ....[12]....
        /*07e4*/ 	.word	0x00000680
        /*07e8*/ 	.word	0x000000ff
        /*07ec*/ 	.word	0x00028878
        /*07f0*/ 	.short	0x0100
        /*07f2*/ 	.byte	0x06
	.zero		1


	//   ....[13]....
        /*07f4*/ 	.word	0x00000690
        /*07f8*/ 	.word	0x000000ff
        /*07fc*/ 	.word	0x00028888
        /*0800*/ 	.short	0x0100
        /*0802*/ 	.byte	0x06
	.zero		1


	//   ....[14]....
        /*0804*/ 	.word	0x000007c0
        /*0808*/ 	.word	0x000000ff
        /*080c*/ 	.word	0x00028890
        /*0810*/ 	.short	0x0100
        /*0812*/ 	.byte	0x08
	.zero		1


	//   ....[15]....
        /*0814*/ 	.word	0x000007d0
        /*0818*/ 	.word	0x000000ff
        /*081c*/ 	.word	0x000288a0
        /*0820*/ 	.short	0x0100
        /*0822*/ 	.byte	0x08
	.zero		1


	//   ....[16]....
        /*0824*/ 	.word	0x000007e0
        /*0828*/ 	.word	0x000000ff
        /*082c*/ 	.word	0x00028898
        /*0830*/ 	.short	0x0100
        /*0832*/ 	.byte	0x08
	.zero		1


	//   ....[17]....
        /*0834*/ 	.word	0x000007f0
        /*0838*/ 	.word	0x000000ff
        /*083c*/ 	.word	0x000288a8
        /*0840*/ 	.short	0x0100
        /*0842*/ 	.byte	0x08
	.zero		1


	//   ....[18]....
        /*0844*/ 	.word	0x00000920
        /*0848*/ 	.word	0x000000ff
        /*084c*/ 	.word	0x000288b0
        /*0850*/ 	.short	0x0100
        /*0852*/ 	.byte	0x08
	.zero		1


	//   ....[19]....
        /*0854*/ 	.word	0x00000930
        /*0858*/ 	.word	0x000000ff
        /*085c*/ 	.word	0x000288c0
        /*0860*/ 	.short	0x0100
        /*0862*/ 	.byte	0x08
	.zero		1


	//   ....[20]....
        /*0864*/ 	.word	0x00000940
        /*0868*/ 	.word	0x000000ff
        /*086c*/ 	.word	0x000288b8
        /*0870*/ 	.short	0x0100
        /*0872*/ 	.byte	0x08
	.zero		1


	//   ....[21]....
        /*0874*/ 	.word	0x00000950
        /*0878*/ 	.word	0x000000ff
        /*087c*/ 	.word	0x000288c8
        /*0880*/ 	.short	0x0100
        /*0882*/ 	.byte	0x08
	.zero		1


	//   ....[22]....
        /*0884*/ 	.word	0x00003040
        /*0888*/ 	.word	0x00000069
        /*088c*/ 	.word	0x00028890
        /*0890*/ 	.short	0x010a
        /*0892*/ 	.byte	0x3f
	.zero		1


	//   ....[23]....
        /*0894*/ 	.word	0x000055e0
        /*0898*/ 	.word	0x00000069
        /*089c*/ 	.word	0x00028890
        /*08a0*/ 	.short	0x010a
        /*08a2*/ 	.byte	0x3f
	.zero		1


	//   ....[24]....
        /*08a4*/ 	.word	0x000076c0
        /*08a8*/ 	.word	0x00000069
        /*08ac*/ 	.word	0x00028890
        /*08b0*/ 	.short	0x010a
        /*08b2*/ 	.byte	0x3f
	.zero		1


	//   ....[25]....
        /*08b4*/ 	.word	0x00007d20
        /*08b8*/ 	.word	0x0000002c
        /*08bc*/ 	.word	0x00000000
        /*08c0*/ 	.short	0x0101
        /*08c2*/ 	.byte	0x3f
	.zero		1


	//   ....[26]....
        /*08c4*/ 	.word	0x00007d60
        /*08c8*/ 	.word	0x00000069
        /*08cc*/ 	.word	0x000288b0
        /*08d0*/ 	.short	0x010a
        /*08d2*/ 	.byte	0x3f
	.zero		1


	//   ....[27]....
        /*08d4*/ 	.word	0x000083b0
        /*08d8*/ 	.word	0x00000069
        /*08dc*/ 	.word	0x00000000
        /*08e0*/ 	.short	0x0101
        /*08e2*/ 	.byte	0x3f
	.zero		1


	//   ....[28]....
        /*08e4*/ 	.word	0x00008910
        /*08e8*/ 	.word	0x00000002
        /*08ec*/ 	.word	0x00028800
        /*08f0*/ 	.short	0x010a
        /*08f2*/ 	.byte	0x3f
	.zero		1


	//   ....[29]....
        /*08f4*/ 	.word	0x00008960
        /*08f8*/ 	.word	0x00000002
        /*08fc*/ 	.word	0x00028800
        /*0900*/ 	.short	0x010a
        /*0902*/ 	.byte	0x3f
	.zero		1


	//   ....[30]....
        /*0904*/ 	.word	0x00009bb0
        /*0908*/ 	.word	0x00000002
        /*090c*/ 	.word	0x00028800
        /*0910*/ 	.short	0x010a
        /*0912*/ 	.byte	0x3f
	.zero		1


	//   ....[31]....
        /*0914*/ 	.word	0x0000bfc0
        /*0918*/ 	.word	0x00000002
        /*091c*/ 	.word	0x00028800
        /*0920*/ 	.short	0x010a
        /*0922*/ 	.byte	0x3f
	.zero		1


	//   ....[32]....
        /*0924*/ 	.word	0x0000dae0
        /*0928*/ 	.word	0x00000003
        /*092c*/ 	.word	0x00028830
        /*0930*/ 	.short	0x010a
        /*0932*/ 	.byte	0x3f
	.zero		1


	//   ....[33]....
        /*0934*/ 	.word	0x0000db60
        /*0938*/ 	.word	0x00000003
        /*093c*/ 	.word	0x00028830
        /*0940*/ 	.short	0x010a
        /*0942*/ 	.byte	0x3f
	.zero		1


	//   ....[34]....
        /*0944*/ 	.word	0x0000e4a0
        /*0948*/ 	.word	0x00000003
        /*094c*/ 	.word	0x00000000
        /*0950*/ 	.short	0x0101
        /*0952*/ 	.byte	0x3f
	.zero		1


	//   ....[35]....
        /*0954*/ 	.word	0x00010390
        /*0958*/ 	.word	0x00000000
        /*095c*/ 	.word	0x00028830
        /*0960*/ 	.short	0x010a
        /*0962*/ 	.byte	0x3f
	.zero		1


	//   ....[36]....
        /*0964*/ 	.word	0x000103e0
        /*0968*/ 	.word	0x00000000
        /*096c*/ 	.word	0x00028830
        /*0970*/ 	.short	0x010a
        /*0972*/ 	.byte	0x3f
	.zero		1


	//   ....[37]....
        /*0974*/ 	.word	0x00010830
        /*0978*/ 	.word	0x00000007
        /*097c*/ 	.word	0x00028850
        /*0980*/ 	.short	0x010a
        /*0982*/ 	.byte	0x3f
	.zero		1


	//   ....[38]....
        /*0984*/ 	.word	0x00010870
        /*0988*/ 	.word	0x00000007
        /*098c*/ 	.word	0x00028850
        /*0990*/ 	.short	0x010a
        /*0992*/ 	.byte	0x3f
	.zero		1


	//   ....[39]....
        /*0994*/ 	.word	0x00012480
        /*0998*/ 	.word	0x00000003
        /*099c*/ 	.word	0x00000000
        /*09a0*/ 	.short	0x0101
        /*09a2*/ 	.byte	0x3f
	.zero		1


	//   ....[40]....
        /*09a4*/ 	.word	0x00012520
        /*09a8*/ 	.word	0x0000002b
        /*09ac*/ 	.word	0x00000000
        /*09b0*/ 	.short	0x0101
        /*09b2*/ 	.byte	0x3f
	.zero		1


	//   ....[41]....
        /*09b4*/ 	.word	0x00012e90
        /*09b8*/ 	.word	0x00000000
        /*09bc*/ 	.word	0x00028830
        /*09c0*/ 	.short	0x010a
        /*09c2*/ 	.byte	0x3f
	.zero		1


	//   ....[42]....
        /*09c4*/ 	.word	0x00012ee0
        /*09c8*/ 	.word	0x00000000
        /*09cc*/ 	.word	0x00028830
        /*09d0*/ 	.short	0x010a
        /*09d2*/ 	.byte	0x3f
	.zero		1


	//   ....[43]....
        /*09d4*/ 	.word	0x00013330
        /*09d8*/ 	.word	0x00000007
        /*09dc*/ 	.word	0x00028850
        /*09e0*/ 	.short	0x010a
        /*09e2*/ 	.byte	0x3f
	.zero		1


	//   ....[44]....
        /*09e4*/ 	.word	0x00013370
        /*09e8*/ 	.word	0x00000007
        /*09ec*/ 	.word	0x00028850
        /*09f0*/ 	.short	0x010a
        /*09f2*/ 	.byte	0x3f
	.zero		1


	//   ....[45]....
        /*09f4*/ 	.word	0x00014510
        /*09f8*/ 	.word	0x0000001b
        /*09fc*/ 	.word	0x00000000
        /*0a00*/ 	.short	0x0101
        /*0a02*/ 	.byte	0x3f
	.zero		1


	//   ....[46]....
        /*0a04*/ 	.word	0x00014680
        /*0a08*/ 	.word	0x0000001f
        /*0a0c*/ 	.word	0x00000000
        /*0a10*/ 	.short	0x0101
        /*0a12*/ 	.byte	0x3f
	.zero		1


	//   ....[47]....
        /*0a14*/ 	.word	0x00015000
        /*0a18*/ 	.word	0x0000000c
        /*0a1c*/ 	.word	0x00028850
        /*0a20*/ 	.short	0x010a
        /*0a22*/ 	.byte	0x3f
	.zero		1


	//   ....[48]....
        /*0a24*/ 	.word	0x00015080
        /*0a28*/ 	.word	0x0000000c
        /*0a2c*/ 	.word	0x00028850
        /*0a30*/ 	.short	0x010a
        /*0a32*/ 	.byte	0x3f
	.zero		1


	//   ....[49]....
        /*0a34*/ 	.word	0x00015630
        /*0a38*/ 	.word	0x0000000a
        /*0a3c*/ 	.word	0x00000000
        /*0a40*/ 	.short	0x0101
        /*0a42*/ 	.byte	0x3f
	.zero		1


	//   ....[50]....
        /*0a44*/ 	.word	0x00016860
        /*0a48*/ 	.word	0x00000000
        /*0a4c*/ 	.word	0x00000000
        /*0a50*/ 	.short	0x0101
        /*0a52*/ 	.byte	0x3f
	.zero		1


	//   ....[51]....
        /*0a54*/ 	.word	0x00018d30
        /*0a58*/ 	.word	0x00000009
        /*0a5c*/ 	.word	0x00028820
        /*0a60*/ 	.short	0x010a
        /*0a62*/ 	.byte	0x3f
	.zero		1


	//   ....[52]....
        /*0a64*/ 	.word	0x00018dc0
        /*0a68*/ 	.word	0x00000005
        /*0a6c*/ 	.word	0x000288a0
        /*0a70*/ 	.short	0x010a
        /*0a72*/ 	.byte	0x3f
	.zero		1


	//   ....[53]....
        /*0a74*/ 	.word	0x00018ff0
        /*0a78*/ 	.word	0x00000005
        /*0a7c*/ 	.word	0x000288c0
        /*0a80*/ 	.short	0x010a
        /*0a82*/ 	.byte	0x3f
	.zero		1


	//   ....[54]....
        /*0a84*/ 	.word	0x00019370
        /*0a88*/ 	.word	0x00000006
        /*0a8c*/ 	.word	0x000288a0
        /*0a90*/ 	.short	0x010a
        /*0a92*/ 	.byte	0x3f
	.zero		1


	//   ....[55]....
        /*0a94*/ 	.word	0x00019580
        /*0a98*/ 	.word	0x00000006
        /*0a9c*/ 	.word	0x000288c0
        /*0aa0*/ 	.short	0x010a
        /*0aa2*/ 	.byte	0x3f
	.zero		1


	//   ....[56]....
        /*0aa4*/ 	.word	0x0001a370
        /*0aa8*/ 	.word	0x00000007
        /*0aac*/ 	.word	0x00028840
        /*0ab0*/ 	.short	0x010a
        /*0ab2*/ 	.byte	0x3f
	.zero		1


	//   ....[57]....
        /*0ab4*/ 	.word	0x0001a840
        /*0ab8*/ 	.word	0x0000000a
        /*0abc*/ 	.word	0x00028820
        /*0ac0*/ 	.short	0x010a
        /*0ac2*/ 	.byte	0x3f
	.zero		1


	//   ....[58]....
        /*0ac4*/ 	.word	0x0001ab60
        /*0ac8*/ 	.word	0x00000008
        /*0acc*/ 	.word	0x00028840
        /*0ad0*/ 	.short	0x010a
        /*0ad2*/ 	.byte	0x3f
	.zero		1


	//   ....[59]....
        /*0ad4*/ 	.word	0x0001ae10
        /*0ad8*/ 	.word	0x00000008
        /*0adc*/ 	.word	0x00028860
        /*0ae0*/ 	.short	0x010a
        /*0ae2*/ 	.byte	0x3f
	.zero		1


	//   ....[60]....
        /*0ae4*/ 	.word	0x0001b3c0
        /*0ae8*/ 	.word	0x00000002
        /*0aec*/ 	.word	0x00028840
        /*0af0*/ 	.short	0x010a
        /*0af2*/ 	.byte	0x3f
	.zero		1


	//   ....[61]....
        /*0af4*/ 	.word	0x0001b670
        /*0af8*/ 	.word	0x00000002
        /*0afc*/ 	.word	0x00028860
        /*0b00*/ 	.short	0x010a
        /*0b02*/ 	.byte	0x3f
	.zero		1


	//   ....[62]....
        /*0b04*/ 	.word	0x0001bb90
        /*0b08*/ 	.word	0x00000002
        /*0b0c*/ 	.word	0x00028840
        /*0b10*/ 	.short	0x010a
        /*0b12*/ 	.byte	0x3f
	.zero		1


	//   ....[63]....
        /*0b14*/ 	.word	0x0001be30
        /*0b18*/ 	.word	0x00000002
        /*0b1c*/ 	.word	0x00028860
        /*0b20*/ 	.short	0x010a
        /*0b22*/ 	.byte	0x3f
	.zero		1


	//   ....[64]....
        /*0b24*/ 	.word	0x0001c2f0
        /*0b28*/ 	.word	0x00000000
        /*0b2c*/ 	.word	0x00028860
        /*0b30*/ 	.short	0x010a
        /*0b32*/ 	.byte	0x3f
	.zero		1


	//   ....[65]....
        /*0b34*/ 	.word	0x0001d300
        /*0b38*/ 	.word	0x00000000
        /*0b3c*/ 	.word	0x00028820
        /*0b40*/ 	.short	0x010a
        /*0b42*/ 	.byte	0x3f
	.zero		1


	//   ....[66]....
        /*0b44*/ 	.word	0x0001d4b0
        /*0b48*/ 	.word	0x00000006
        /*0b4c*/ 	.word	0x00000000
        /*0b50*/ 	.short	0x010a
        /*0b52*/ 	.byte	0x3f
	.zero		1


	//   ....[67]....
        /*0b54*/ 	.word	0x0001d520
        /*0b58*/ 	.word	0x00000007
        /*0b5c*/ 	.word	0x00000000
        /*0b60*/ 	.short	0x010a
        /*0b62*/ 	.byte	0x3f
	.zero		1


	//   ....[68]....
        /*0b64*/ 	.word	0x0001d590
        /*0b68*/ 	.word	0x00000004
        /*0b6c*/ 	.word	0x00000000
        /*0b70*/ 	.short	0x010a
        /*0b72*/ 	.byte	0x3f
	.zero		1


	//   ....[69]....
        /*0b74*/ 	.word	0x0001d5c0
        /*0b78*/ 	.word	0x00000003
        /*0b7c*/ 	.word	0x00000000
        /*0b80*/ 	.short	0x010a
        /*0b82*/ 	.byte	0x3f
	.zero		1


	//   ....[70]....
        /*0b84*/ 	.word	0x0001d620
        /*0b88*/ 	.word	0x00000069
        /*0b8c*/ 	.word	0x00028890
        /*0b90*/ 	.short	0x010a
        /*0b92*/ 	.byte	0x3f
	.zero		1


	//   ....[71]....
        /*0b94*/ 	.word	0x0001d670
        /*0b98*/ 	.word	0x00000069
        /*0b9c*/ 	.word	0x00028890
        /*0ba0*/ 	.short	0x010a
        /*0ba2*/ 	.byte	0x3f
	.zero		1


	//   ....[72]....
        /*0ba4*/ 	.word	0x0001d6c0
        /*0ba8*/ 	.word	0x00000069
        /*0bac*/ 	.word	0x00028890
        /*0bb0*/ 	.short	0x010a
        /*0bb2*/ 	.byte	0x3f
	.zero		1


	//   ....[73]....
        /*0bb4*/ 	.word	0x0001d710
        /*0bb8*/ 	.word	0x00000069
        /*0bbc*/ 	.word	0x000288b0
        /*0bc0*/ 	.short	0x010a
        /*0bc2*/ 	.byte	0x3f
	.zero		1


	//   ....[74]....
        /*0bc4*/ 	.word	0x0001e210
        /*0bc8*/ 	.word	0x00000002
        /*0bcc*/ 	.word	0x00028800
        /*0bd0*/ 	.short	0x010a
        /*0bd2*/ 	.byte	0x3f
	.zero		1


	//   ....[75]....
        /*0bd4*/ 	.word	0x0001ec60
        /*0bd8*/ 	.word	0x00000002
        /*0bdc*/ 	.word	0x00028800
        /*0be0*/ 	.short	0x010a
        /*0be2*/ 	.byte	0x3f
	.zero		1


	//   ....[76]....
        /*0be4*/ 	.word	0x0001ecb0
        /*0be8*/ 	.word	0x00000003
        /*0bec*/ 	.word	0x00028830
        /*0bf0*/ 	.short	0x010a
        /*0bf2*/ 	.byte	0x3f
	.zero		1


	//   ....[77]....
        /*0bf4*/ 	.word	0x0001ed00
        /*0bf8*/ 	.word	0x00000000
        /*0bfc*/ 	.word	0x00028830
        /*0c00*/ 	.short	0x010a
        /*0c02*/ 	.byte	0x3f
	.zero		1


	//   ....[78]....
        /*0c04*/ 	.word	0x0001ed50
        /*0c08*/ 	.word	0x00000007
        /*0c0c*/ 	.word	0x00028850
        /*0c10*/ 	.short	0x010a
        /*0c12*/ 	.byte	0x3f
	.zero		1


	//   ....[79]....
        /*0c14*/ 	.word	0x0001eda0
        /*0c18*/ 	.word	0x00000000
        /*0c1c*/ 	.word	0x00028830
        /*0c20*/ 	.short	0x010a
        /*0c22*/ 	.byte	0x3f
	.zero		1


	//   ....[80]....
        /*0c24*/ 	.word	0x0001edf0
        /*0c28*/ 	.word	0x00000007
        /*0c2c*/ 	.word	0x00028850
        /*0c30*/ 	.short	0x010a
        /*0c32*/ 	.byte	0x3f
	.zero		1


	//   ....[81]....
        /*0c34*/ 	.word	0x0001ee40
        /*0c38*/ 	.word	0x0000000c
        /*0c3c*/ 	.word	0x00028850
        /*0c40*/ 	.short	0x010a
        /*0c42*/ 	.byte	0x3f
	.zero		1


	//   ....[82]....
        /*0c44*/ 	.word	0x0001efe0
        /*0c48*/ 	.word	0x00000009
        /*0c4c*/ 	.word	0x00028820
        /*0c50*/ 	.short	0x010a
        /*0c52*/ 	.byte	0x3f
	.zero		1


	//   ....[83]....
        /*0c54*/ 	.word	0x0001f030
        /*0c58*/ 	.word	0x00000005
        /*0c5c*/ 	.word	0x000288a0
        /*0c60*/ 	.short	0x010a
        /*0c62*/ 	.byte	0x3f
	.zero		1


	//   ....[84]....
        /*0c64*/ 	.word	0x0001f080
        /*0c68*/ 	.word	0x00000005
        /*0c6c*/ 	.word	0x000288c0
        /*0c70*/ 	.short	0x010a
        /*0c72*/ 	.byte	0x3f
	.zero		1


	//   ....[85]....
        /*0c74*/ 	.word	0x0001f0d0
        /*0c78*/ 	.word	0x00000006
        /*0c7c*/ 	.word	0x000288a0
        /*0c80*/ 	.short	0x010a
        /*0c82*/ 	.byte	0x3f
	.zero		1


	//   ....[86]....
        /*0c84*/ 	.word	0x0001f120
        /*0c88*/ 	.word	0x00000006
        /*0c8c*/ 	.word	0x000288c0
        /*0c90*/ 	.short	0x010a
        /*0c92*/ 	.byte	0x3f
	.zero		1


	//   ....[87]....
        /*0c94*/ 	.word	0x0001f2c0
        /*0c98*/ 	.word	0x00000007
        /*0c9c*/ 	.word	0x00028840
        /*0ca0*/ 	.short	0x010a
        /*0ca2*/ 	.byte	0x3f
	.zero		1


	//   ....[88]....
        /*0ca4*/ 	.word	0x0001f340
        /*0ca8*/ 	.word	0x00000003
        /*0cac*/ 	.word	0x00028820
        /*0cb0*/ 	.short	0x010a
        /*0cb2*/ 	.byte	0x3f
	.zero		1


	//   ....[89]....
        /*0cb4*/ 	.word	0x0001f390
        /*0cb8*/ 	.word	0x00000008
        /*0cbc*/ 	.word	0x00028840
        /*0cc0*/ 	.short	0x010a
        /*0cc2*/ 	.byte	0x3f
	.zero		1


	//   ....[90]....
        /*0cc4*/ 	.word	0x0001f3e0
        /*0cc8*/ 	.word	0x00000008
        /*0ccc*/ 	.word	0x00028860
        /*0cd0*/ 	.short	0x010a
        /*0cd2*/ 	.byte	0x3f
	.zero		1


	//   ....[91]....
        /*0cd4*/ 	.word	0x0001f430
        /*0cd8*/ 	.word	0x00000002
        /*0cdc*/ 	.word	0x00028840
        /*0ce0*/ 	.short	0x010a
        /*0ce2*/ 	.byte	0x3f
	.zero		1


	//   ....[92]....
        /*0ce4*/ 	.word	0x0001f480
        /*0ce8*/ 	.word	0x00000002
        /*0cec*/ 	.word	0x00028860
        /*0cf0*/ 	.short	0x010a
        /*0cf2*/ 	.byte	0x3f
	.zero		1


	//   ....[93]....
        /*0cf4*/ 	.word	0x0001f4d0
        /*0cf8*/ 	.word	0x00000002
        /*0cfc*/ 	.word	0x00028840
        /*0d00*/ 	.short	0x010a
        /*0d02*/ 	.byte	0x3f
	.zero		1


	//   ....[94]....
        /*0d04*/ 	.word	0x0001f520
        /*0d08*/ 	.word	0x00000002
        /*0d0c*/ 	.word	0x00028860
        /*0d10*/ 	.short	0x010a
        /*0d12*/ 	.byte	0x3f
	.zero		1


	//   ....[95]....
        /*0d14*/ 	.word	0x0001f570
        /*0d18*/ 	.word	0x00000000
        /*0d1c*/ 	.word	0x00028860
        /*0d20*/ 	.short	0x010a
        /*0d22*/ 	.byte	0x3f
	.zero		1


	//   ....[96]....
        /*0d24*/ 	.word	0x0001ff40
        /*0d28*/ 	.word	0x00000000
        /*0d2c*/ 	.word	0x00028820
        /*0d30*/ 	.short	0x010a
        /*0d32*/ 	.byte	0x3f
	.zero		1


	//   ....[97]....
        /*0d34*/ 	.word	0x000200e0
        /*0d38*/ 	.word	0x00000006
        /*0d3c*/ 	.word	0x00000000
        /*0d40*/ 	.short	0x010a
        /*0d42*/ 	.byte	0x3f
	.zero		1


	//   ....[98]....
        /*0d44*/ 	.word	0x00020130
        /*0d48*/ 	.word	0x00000007
        /*0d4c*/ 	.word	0x00000000
        /*0d50*/ 	.short	0x010a
        /*0d52*/ 	.byte	0x3f
	.zero		1


	//   ....[99]....
        /*0d54*/ 	.word	0x00020180
        /*0d58*/ 	.word	0x00000004
        /*0d5c*/ 	.word	0x00000000
        /*0d60*/ 	.short	0x010a
        /*0d62*/ 	.byte	0x3f
	.zero		1


	//----- nvinfo : EIATTR_NUM_MBARRIERS
	.align		4
.L_1205:
        /*0d64*/ 	.byte	0x03, 0x38
        /*0d66*/ 	.short	0x0016


	//----- nvinfo : EIATTR_EXIT_INSTR_OFFSETS
	.align		4
        /*0d68*/ 	.byte	0x04, 0x1c
        /*0d6a*/ 	.short	(.L_1207 - .L_1206)


	//   ....[0]....
.L_1206:
        /*0d6c*/ 	.word	0x0001d610


	//----- nvinfo : EIATTR_MAX_THREADS
	.align		4
.L_1207:
        /*0d70*/ 	.byte	0x04, 0x05
        /*0d72*/ 	.short	(.L_1209 - .L_1208)
.L_1208:
        /*0d74*/ 	.word	0x00000180
        /*0d78*/ 	.word	0x00000001
        /*0d7c*/ 	.word	0x00000001


	//----- nvinfo : EIATTR_CRS_STACK_SIZE
	.align		4
.L_1209:
        /*0d80*/ 	.byte	0x04, 0x1e
        /*0d82*/ 	.short	(.L_1211 - .L_1210)
.L_1210:
        /*0d84*/ 	.word	0x00000000


	//----- nvinfo : EIATTR_CBANK_PARAM_SIZE
	.align		4
.L_1211:
        /*0d88*/ 	.byte	0x03, 0x19
        /*0d8a*/ 	.short	0x0a70


	//----- nvinfo : EIATTR_PARAM_CBANK
	.align		4
        /*0d8c*/ 	.byte	0x04, 0x0a
        /*0d8e*/ 	.short	(.L_1213 - .L_1212)
	.align		4
.L_1212:
        /*0d90*/ 	.word	index@(.nv.constant0._ZN7cutlass13device_kernelIN5flash11enable_sm90INS1_16FlashAttnFwdSm90INS1_25CollectiveMainloopFwdSm90ILi2EN4cute5tupleIJNS5_1CILi1EEES8_S8_EEENS6_IJNS7_ILi128EEESA_SA_EEELi128ENS_6half_tEfNS_4arch4Sm90ELb1ELb0ELb0ELb1ELb0ELb1ELb0ELb1ELb1ELb0ELb0ELb0EEENS1_21CollectiveEpilogueFwdISB_S9_SC_SE_Li256ELb1ELb0ELb0ELb0EEENS1_36VarlenDynamicPersistentTileSchedulerILi128ELi128ELi256ELi32ELb0ELb0ELb1ELb1ELb1ELb1EEEEEEEEEvNT_6ParamsE)
        /*0d94*/ 	.short	0x0210
        /*0d96*/ 	.short	0x0a70


	//----- nvinfo : EIATTR_SW_WAR
	.align		4
.L_1213:
        /*0d98*/ 	.byte	0x04, 0x36
        /*0d9a*/ 	.short	(.L_1215 - .L_1214)
.L_1214:
        /*0d9c*/ 	.word	0x00000008
.L_1215:


//--------------------- .nv.info._ZN7cutlass13device_kernelIN5flash11enable_sm90INS1_16FlashAttnFwdSm90INS1_25CollectiveMainloopFwdSm90ILi2EN4cute5tupleIJNS5_1CILi1EEES8_S8_EEENS6_IJNS7_ILi192EEENS7_ILi144EEENS7_ILi96EEEEEELi96ENS_6half_tEfNS_4arch4Sm90ELb0ELb0ELb0ELb0ELb0ELb0ELb0ELb0ELb1ELb0ELb0ELb0EEENS1_21CollectiveEpilogueFwdINS6_IJSA_SC_SB_EEES9_SE_SG_Li384ELb0ELb0ELb0ELb0EEENS1_29StaticPersistentTileSchedulerILb0EEEEEEEEEvNT_6ParamsE --------------------------
	.section	.nv.info._ZN7cutlass13device_kernelIN5flash11enable_sm90INS1_16FlashAttnFwdSm90INS1_25CollectiveMainloopFwdSm90ILi2EN4cute5tupleIJNS5_1CILi1EEES8_S8_EEENS6_IJNS7_ILi192EEENS7_ILi144EEENS7_ILi96EEEEEELi96ENS_6half_tEfNS_4arch4Sm90ELb0ELb0ELb0ELb0ELb0ELb0ELb0ELb0ELb1ELb0ELb0ELb0EEENS1_21CollectiveEpilogueFwdINS6_IJSA_SC_SB_EEES9_SE_SG_Li384ELb0ELb0ELb0ELb0EEENS1_29StaticPersistentTileSchedulerILb0EEEEEEEEEvNT_6ParamsE,"",@"SHT_CUDA_INFO"
	.sectionflags	@""
	.align	4


	//----- nvinfo : EIATTR_CUDA_API_VERSION
	.align		4
        /*0000*/ 	.byte	0x04, 0x37
        /*0002*/ 	.short	(.L_1217 - .L_1216)
.L_1216:
        /*0004*/ 	.word	0x00000082


	//----- nvinfo : EIATTR_KPARAM_INFO
	.align		4
.L_1217:
        /*0008*/ 	.byte	0x04, 0x17
        /*000a*/ 	.short	(.L_1219 - .L_1218)
.L_1218:
        /*000c*/ 	.word	0x00000000
        /*0010*/ 	.short	0x0000
        /*0012*/ 	.short	0x0070
        /*0014*/ 	.byte	0x00, 0xf0, 0x01, 0x2e


	//----- nvinfo : EIATTR_SPARSE_MMA_MASK
	.align		4
.L_1219:
        /*0018*/ 	.byte	0x03, 0x50
        /*001a*/ 	.short	0x0000


	//----- nvinfo : EIATTR_MAXREG_COUNT
	.align		4
        /*001c*/ 	.byte	0x03, 0x1b
        /*001e*/ 	.short	0x0080


	//----- nvinfo : EIATTR_NUM_BARRIERS
	.align		4
        /*0020*/ 	.byte	0x02, 0x4c
        /*0022*/ 	.byte	0x10
	.zero		1


	//----- nvinfo : EIATTR_EXTERNS
	.align		4
        /*0024*/ 	.byte	0x04, 0x0f
        /*0026*/ 	.short	(.L_1221 - .L_1220)


	//   ....[0]....
	.align		4
.L_1220:
        /*0028*/ 	.word	index@(__assertfail)


	//----- nvinfo : EIATTR_ANNOTATIONS
	.align		4
.L_1221:
        /*002c*/ 	.byte	0x04, 0x55
        /*002e*/ 	.short	(.L_1223 - .L_1222)


	//   ....[0]....
.L_1222:
        /*0030*/ 	.word	0x00000001
        /*0034*/ 	.byte	0x40, 0x09, 0x00, 0x00, 0x01, 0x00, 0x00, 0x00, 0x40, 0x0a, 0x00, 0x00, 0x01, 0x00, 0x00, 0x00
        /*0044*/ 	.byte	0x60, 0xc1, 0x00, 0x00


	//----- nvinfo : EIATTR_MERCURY_ISA_VERSION
	.align		4
.L_1223:
        /*0048*/ 	.byte	0x03, 0x5f
        /*004a*/ 	.short	0x0101


	//----- nvinfo : EIATTR_INT_WARP_WIDE_INSTR_OFFSETS
	.align		4
        /*004c*/ 	.byte	0x04, 0x31
        /*004e*/ 	.short	(.L_1225 - .L_1224)


	//   ....[0]....
.L_1224:
        /*0050*/ 	.word	0x00000180


	//   ....[1]....
        /*0054*/ 	.word	0x000001c0


	//   ....[2]....
        /*0058*/ 	.word	0x00000250


	//   ....[3]....
        /*005c*/ 	.word	0x00009d10


	//   ....[4]....
        /*0060*/ 	.word	0x00009d90


	//   ....[5]....
        /*0064*/ 	.word	0x00009e80


	//   ....[6]....
        /*0068*/ 	.word	0x00009f40


	//----- nvinfo : EIATTR_COOP_GROUP_MASK_REGIDS
	.align		4
.L_1225:
        /*006c*/ 	.byte	0x04, 0x29
        /*006e*/ 	.short	(.L_1227 - .L_1226)


	//   ....[0]....
.L_1226:
        /*0070*/ 	.word	0xffffffff


	//   ....[1]....
        /*0074*/ 	.word	0xffffffff


	//   ....[2]....
        /*0078*/ 	.word	0xffffffff


	//   ....[3]....
        /*007c*/ 	.word	0xffffffff


	//   ....[4]....
        /*0080*/ 	.word	0xffffffff


	//   ....[5]....
        /*0084*/ 	.word	0xffffffff


	//   ....[6]....
        /*0088*/ 	.word	0xffffffff


	//   ....[7]....
        /*008c*/ 	.word	0xffffffff


	//   ....[8]....
        /*0090*/ 	.word	0xffffffff


	//   ....[9]....
        /*0094*/ 	.word	0xffffffff


	//   ....[10]....
        /*0098*/ 	.word	0xffffffff


	//   ....[11]....
        /*009c*/ 	.word	0xffffffff


	//   ....[12]....
        /*00a0*/ 	.word	0xffffffff


	//   ....[13]....
        /*00a4*/ 	.word	0xffffffff


	//   ....[14]....
        /*00a8*/ 	.word	0xffffffff


	//   ....[15]....
        /*00ac*/ 	.word	0xffffffff


	//   ....[16]....
        /*00b0*/ 	.word	0xffffffff


	//   ....[17]....
        /*00b4*/ 	.word	0xffffffff


	//   ....[18]....
        /*00b8*/ 	.word	0xffffffff


	//   ....[19]....
        /*00bc*/ 	.word	0xffffffff


	//   ....[20]....
        /*00c0*/ 	.word	0xffffffff


	//   ....[21]....
        /*00c4*/ 	.word	0xffffffff


	//   ....[22]....
        /*00c8*/ 	.word	0xffffffff


	//   ....[23]....
        /*00cc*/ 	.word	0xffffffff


	//   ....[24]....
        /*00d0*/ 	.word	0xffffffff


	//   ....[25]....
        /*00d4*/ 	.word	0x0500000f


	//   ....[26]....
        /*00d8*/ 	.word	0x0500000f


	//----- nvinfo : EIATTR_COOP_GROUP_INSTR_OFFSETS
	.align		4
.L_1227:
        /*00dc*/ 	.byte	0x04, 0x28
        /*00de*/ 	.short	(.L_1229 - .L_1228)


	//   ....[0]....
.L_1228:
        /*00e0*/ 	.word	0x00000060


	//   ....[1]....
        /*00e4*/ 	.word	0x00000190


	//   ....[2]....
        /*00e8*/ 	.word	0x00000230


	//   ....[3]....
        /*00ec*/ 	.word	0x000003c0


	//   ....[4]....
        /*00f0*/ 	.word	0x00000520


	//   ....[5]....
        /*00f4*/ 	.word	0x00000640


	//   ....[6]....
        /*00f8*/ 	.word	0x000007a0


	//   ....[7]....
        /*00fc*/ 	.word	0x00000e80


	//   ....[8]....
        /*0100*/ 	.word	0x00003230


	//   ....[9]....
        /*0104*/ 	.word	0x000032c0


	//   ....[10]....
        /*0108*/ 	.word	0x000038b0


	//   ....[11]....
        /*010c*/ 	.word	0x00003910


	//   ....[12]....
        /*0110*/ 	.word	0x00004950


	//   ....[13]....
        /*0114*/ 	.word	0x00006780


	//   ....[14]....
        /*0118*/ 	.word	0x000067a0


	//   ....[15]....
        /*011c*/ 	.word	0x00006da0


	//   ....[16]....
        /*0120*/ 	.word	0x00006e50


	//   ....[17]....
        /*0124*/ 	.word	0x00008220


	//   ....[18]....
        /*0128*/ 	.word	0x00008350


	//   ....[19]....
        /*012c*/ 	.word	0x00008390


	//   ....[20]....
        /*0130*/ 	.word	0x00008520


	//   ....[21]....
        /*0134*/ 	.word	0x00008650


	//   ....[22]....
        /*0138*/ 	.word	0x000092e0


	//   ....[23]....
        /*013c*/ 	.word	0x000095e0


	//   ....[24]....
        /*0140*/ 	.word	0x0000c0e0


	//   ....[25]....
        /*0144*/ 	.word	0x0000c5c0


	//   ....[26]....
        /*0148*/ 	.word	0x0000ca30


	//----- nvinfo : EIATTR_REG_RECONFIG
	.align		4
.L_1229:
        /*014c*/ 	.byte	0x01, 0x54
	.zero		2


	//----- nvinfo : EIATTR_SYSCALL_OFFSETS
	.align		4
        /*0150*/ 	.byte	0x04, 0x46
        /*0152*/ 	.short	(.L_1231 - .L_1230)


	//   ....[0]....
.L_1230:
        /*0154*/ 	.word	0x000011f0


	//   ....[1]....
        /*0158*/ 	.word	0x00009a00


	//   ....[2]....
        /*015c*/ 	.word	0x00009b30


	//   ....[3]....
        /*0160*/ 	.word	0x00009c30


	//----- nvinfo : EIATTR_MBARRIER_INSTR_OFFSETS
	.align		4
.L_1231:
        /*0164*/ 	.byte	0x04, 0x39
        /*0166*/ 	.short	(.L_1233 - .L_1232)


	//   ....[0]....
.L_1232:
        /*0168*/ 	.word	0x00000270
        /*016c*/ 	.word	0x000000ff
        /*0170*/ 	.word	0x00031c00
        /*0174*/ 	.short	0x0100
        /*0176*/ 	.byte	0x06
	.zero		1


	//   ....[1]....
        /*0178*/ 	.word	0x00000280
        /*017c*/ 	.word	0x000000ff
        /*0180*/ 	.word	0x00031c20
        /*0184*/ 	.short	0x0100
        /*0186*/ 	.byte	0x06
	.zero		1


	//   ....[2]....
        /*0188*/ 	.word	0x00000370
        /*018c*/ 	.word	0x000000ff
        /*0190*/ 	.word	0x00031c30
        /*0194*/ 	.short	0x0100
        /*0196*/ 	.byte	0x08
	.zero		1


	//   ....[3]....
        /*0198*/ 	.word	0x00000380
        /*019c*/ 	.word	0x000000ff
        /*01a0*/ 	.word	0x00031c40
        /*01a4*/ 	.short	0x0100
        /*01a6*/ 	.byte	0x08
	.zero		1


	//   ....[4]....
        /*01a8*/ 	.word	0x00000390
        /*01ac*/ 	.word	0x000000ff
        /*01b0*/ 	.word	0x00031c38
        /*01b4*/ 	.short	0x0100
        /*01b6*/ 	.byte	0x08
	.zero		1


	//   ....[5]....
        /*01b8*/ 	.word	0x000003a0
        /*01bc*/ 	.word	0x000000ff
        /*01c0*/ 	.word	0x00031c48
        /*01c4*/ 	.short	0x0100
        /*01c6*/ 	.byte	0x08
	.zero		1


	//   ....[6]....
        /*01c8*/ 	.word	0x000004d0
        /*01cc*/ 	.word	0x000000ff
        /*01d0*/ 	.word	0x00031c50
        /*01d4*/ 	.short	0x0100
        /*01d6*/ 	.byte	0x08
	.zero		1


	//   ....[7]....
        /*01d8*/ 	.word	0x000004e0
        /*01dc*/ 	.word	0x000000ff
        /*01e0*/ 	.word	0x00031c60
        /*01e4*/ 	.short	0x0100
        /*01e6*/ 	.byte	0x08
	.zero		1


	//   ....[8]....
        /*01e8*/ 	.word	0x000004f0
        /*01ec*/ 	.word	0x000000ff
        /*01f0*/ 	.word	0x00031c58
        /*01f4*/ 	.short	0x0100
        /*01f6*/ 	.byte	0x08
	.zero		1


	//   ....[9]....
        /*01f8*/ 	.word	0x00000500
        /*01fc*/ 	.word	0x000000ff
        /*0200*/ 	.word	0x00031c68
        /*0204*/ 	.short	0x0100
        /*0206*/ 	.byte	0x08
	.zero		1


	//   ....[10]....
        /*0208*/ 	.word	0x000005f0
        /*020c*/ 	.word	0x000000ff
        /*0210*/ 	.word	0x00031c70
        /*0214*/ 	.short	0x0100
        /*0216*/ 	.byte	0x06
	.zero		1


	//   ....[11]....
        /*0218*/ 	.word	0x00000600
        /*021c*/ 	.word	0x000000ff
        /*0220*/ 	.word	0x00031c80
        /*0224*/ 	.short	0x0100
        /*0226*/ 	.byte	0x06
	.zero		1


	//   ....[12]....
        /*0228*/ 	.word	0x00000610
        /*022c*/ 	.word	0x000000ff
        /*0230*/ 	.word	0x00031c78
        /*0234*/ 	.short	0x0100
        /*0236*/ 	.byte	0x06
	.zero		1


	//   ....[13]....
        /*0238*/ 	.word	0x00000620
        /*023c*/ 	.word	0x000000ff
        /*0240*/ 	.word	0x00031c88
        /*0244*/ 	.short	0x0100
        /*0246*/ 	.byte	0x06
	.zero		1


	//   ....[14]....
        /*0248*/ 	.word	0x00000750
        /*024c*/ 	.word	0x000000ff
        /*0250*/ 	.word	0x00031c90
        /*0254*/ 	.short	0x0100
        /*0256*/ 	.byte	0x08
	.zero		1


	//   ....[15]....
        /*0258*/ 	.word	0x00000760
        /*025c*/ 	.word	0x000000ff
        /*0260*/ 	.word	0x00031ca0
        /*0264*/ 	.short	0x0100
        /*0266*/ 	.byte	0x08
	.zero		1


	//   ....[16]....
        /*0268*/ 	.word	0x00000770
        /*026c*/ 	.word	0x000000ff
        /*0270*/ 	.word	0x00031c98
        /*0274*/ 	.short	0x0100
        /*0276*/ 	.byte	0x08
	.zero		1


	//   ....[17]....
        /*0278*/ 	.word	0x00000780
        /*027c*/ 	.word	0x000000ff
        /*0280*/ 	.word	0x00031ca8
        /*0284*/ 	.short	0x0100
        /*0286*/ 	.byte	0x08
	.zero		1


	//   ....[18]....
        /*0288*/ 	.word	0x000008b0
        /*028c*/ 	.word	0x000000ff
        /*0290*/ 	.word	0x00031cb0
        /*0294*/ 	.short	0x0100
        /*0296*/ 	.byte	0x08
	.zero		1


	//   ....[19]....
        /*0298*/ 	.word	0x000008c0
        /*029c*/ 	.word	0x000000ff
        /*02a0*/ 	.word	0x00031cc0
        /*02a4*/ 	.short	0x0100
        /*02a6*/ 	.byte	0x08
	.zero		1


	//   ....[20]....
        /*02a8*/ 	.word	0x000008d0
        /*02ac*/ 	.word	0x000000ff
        /*02b0*/ 	.word	0x00031cb8
        /*02b4*/ 	.short	0x0100
        /*02b6*/ 	.byte	0x08
	.zero		1


	//   ....[21]....
        /*02b8*/ 	.word	0x000008e0
        /*02bc*/ 	.word	0x000000ff
        /*02c0*/ 	.word	0x00031cc8
        /*02c4*/ 	.short	0x0100
        /*02c6*/ 	.byte	0x08
	.zero		1


	//   ....[22]....
        /*02c8*/ 	.word	0x00001230
        /*02cc*/ 	.word	0x000000ff
        /*02d0*/ 	.word	0x00031c00
        /*02d4*/ 	.short	0x010a
        /*02d6*/ 	.byte	0x27
	.zero		1


	//   ....[23]....
        /*02d8*/ 	.word	0x000012b0
        /*02dc*/ 	.word	0x00000004
        /*02e0*/ 	.word	0x00031c30
        /*02e4*/ 	.short	0x010a
        /*02e6*/ 	.byte	0x3f
	.zero		1


	//   ....[24]....
        /*02e8*/ 	.word	0x00001320
        /*02ec*/ 	.word	0x00000004
        /*02f0*/ 	.word	0x00031c30
        /*02f4*/ 	.short	0x010a
        /*02f6*/ 	.byte	0x3f
	.zero		1


	//   ....[25]....
        /*02f8*/ 	.word	0x000032e0
        /*02fc*/ 	.word	0x00000004
        /*0300*/ 	.word	0x00000000
        /*0304*/ 	.short	0x0101
        /*0306*/ 	.byte	0x3f
	.zero		1


	//   ....[26]....
        /*0308*/ 	.word	0x00004c00
        /*030c*/ 	.word	0x000000ff
        /*0310*/ 	.word	0x00031c30
        /*0314*/ 	.short	0x010a
        /*0316*/ 	.byte	0x04
	.zero		1


	//   ....[27]....
        /*0318*/ 	.word	0x00004c40
        /*031c*/ 	.word	0x000000ff
        /*0320*/ 	.word	0x00031c30
        /*0324*/ 	.short	0x010a
        /*0326*/ 	.byte	0x04
	.zero		1


	//   ....[28]....
        /*0328*/ 	.word	0x000062d0
        /*032c*/ 	.word	0x000000ff
        /*0330*/ 	.word	0x00031c50
        /*0334*/ 	.short	0x010a
        /*0336*/ 	.byte	0x04
	.zero		1


	//   ....[29]....
        /*0338*/ 	.word	0x00006310
        /*033c*/ 	.word	0x000000ff
        /*0340*/ 	.word	0x00031c50
        /*0344*/ 	.short	0x010a
        /*0346*/ 	.byte	0x04
	.zero		1


	//   ....[30]....
        /*0348*/ 	.word	0x00007680
        /*034c*/ 	.word	0x0000000a
        /*0350*/ 	.word	0x00000000
        /*0354*/ 	.short	0x0101
        /*0356*/ 	.byte	0x3f
	.zero		1


	//   ....[31]....
        /*0358*/ 	.word	0x00007700
        /*035c*/ 	.word	0x0000008a
        /*0360*/ 	.word	0x00000000
        /*0364*/ 	.short	0x0101
        /*0366*/ 	.byte	0x3f
	.zero		1


	//   ....[32]....
        /*0368*/ 	.word	0x000082a0
        /*036c*/ 	.word	0x000000ff
        /*0370*/ 	.word	0x00031c50
        /*0374*/ 	.short	0x010a
        /*0376*/ 	.byte	0x0c
	.zero		1


	//   ....[33]....
        /*0378*/ 	.word	0x000082e0
        /*037c*/ 	.word	0x000000ff
        /*0380*/ 	.word	0x00031c50
        /*0384*/ 	.short	0x010a
        /*0386*/ 	.byte	0x0c
	.zero		1


	//   ....[34]....
        /*0388*/ 	.word	0x00008cd0
        /*038c*/ 	.word	0x0000000c
        /*0390*/ 	.word	0x00000000
        /*0394*/ 	.short	0x0101
        /*0396*/ 	.byte	0x3f
	.zero		1


	//   ....[35]....
        /*0398*/ 	.word	0x000094e0
        /*039c*/ 	.word	0x000000ff
        /*03a0*/ 	.word	0x00000000
        /*03a4*/ 	.short	0x0101
        /*03a6*/ 	.byte	0x06
	.zero		1


	//   ....[36]....
        /*03a8*/ 	.word	0x0000a260
        /*03ac*/ 	.word	0x00000005
        /*03b0*/ 	.word	0x00031c40
        /*03b4*/ 	.short	0x010a
        /*03b6*/ 	.byte	0x3f
	.zero		1


	//   ....[37]....
        /*03b8*/ 	.word	0x0000a6f0
        /*03bc*/ 	.word	0x00000017
        /*03c0*/ 	.word	0x00031c20
        /*03c4*/ 	.short	0x010a
        /*03c6*/ 	.byte	0x3f
	.zero		1


	//   ....[38]....
        /*03c8*/ 	.word	0x0000a9b0
        /*03cc*/ 	.word	0x00000003
        /*03d0*/ 	.word	0x00031c40
        /*03d4*/ 	.short	0x010a
        /*03d6*/ 	.byte	0x3f
	.zero		1


	//   ....[39]....
        /*03d8*/ 	.word	0x0000abf0
        /*03dc*/ 	.word	0x00000002
        /*03e0*/ 	.word	0x00000060
        /*03e4*/ 	.short	0x010a
        /*03e6*/ 	.byte	0x3f
	.zero		1


	//   ....[40]....
        /*03e8*/ 	.word	0x0000b100
        /*03ec*/ 	.word	0x00000003
        /*03f0*/ 	.word	0x00031c40
        /*03f4*/ 	.short	0x010a
        /*03f6*/ 	.byte	0x3f
	.zero		1


	//   ....[41]....
        /*03f8*/ 	.word	0x0000b340
        /*03fc*/ 	.word	0x00000002
        /*0400*/ 	.word	0x00000060
        /*0404*/ 	.short	0x010a
        /*0406*/ 	.byte	0x3f
	.zero		1


	//   ....[42]....
        /*0408*/ 	.word	0x0000b7c0
        /*040c*/ 	.word	0x00000002
        /*0410*/ 	.word	0x00031c40
        /*0414*/ 	.short	0x010a
        /*0416*/ 	.byte	0x3f
	.zero		1


	//   ....[43]....
        /*0418*/ 	.word	0x0000ba20
        /*041c*/ 	.word	0x00000002
        /*0420*/ 	.word	0x00000060
        /*0424*/ 	.short	0x010a
        /*0426*/ 	.byte	0x3f
	.zero		1


	//   ....[44]....
        /*0428*/ 	.word	0x0000bd20
        /*042c*/ 	.word	0x00000003
        /*0430*/ 	.word	0x00031c60
        /*0434*/ 	.short	0x010a
        /*0436*/ 	.byte	0x3f
	.zero		1


	//   ....[45]....
        /*0438*/ 	.word	0x0000c060
        /*043c*/ 	.word	0x00000008
        /*0440*/ 	.word	0x00031c20
        /*0444*/ 	.short	0x010a
        /*0446*/ 	.byte	0x3f
	.zero		1


	//   ....[46]....
        /*0448*/ 	.word	0x0000c200
        /*044c*/ 	.word	0x00000005
        /*0450*/ 	.word	0x00000000
        /*0454*/ 	.short	0x010a
        /*0456*/ 	.byte	0x3f
	.zero		1


	//   ....[47]....
        /*0458*/ 	.word	0x0000c270
        /*045c*/ 	.word	0x00000003
        /*0460*/ 	.word	0x00000000
        /*0464*/ 	.short	0x010a
        /*0466*/ 	.byte	0x3f
	.zero		1


	//   ....[48]....
        /*0468*/ 	.word	0x0000c2d0
        /*046c*/ 	.word	0x00000005
        /*0470*/ 	.word	0x00000000
        /*0474*/ 	.short	0x010a
        /*0476*/ 	.byte	0x3f
	.zero		1


	//   ....[49]....
        /*0478*/ 	.word	0x0000c300
        /*047c*/ 	.word	0x00000003
        /*0480*/ 	.word	0x00000000
        /*0484*/ 	.short	0x010a
        /*0486*/ 	.byte	0x3f
	.zero		1


	//   ....[50]....
        /*0488*/ 	.word	0x0000c370
        /*048c*/ 	.word	0x00000003
        /*0490*/ 	.word	0x00031c00
        /*0494*/ 	.short	0x010a
        /*0496*/ 	.byte	0x3f
	.zero		1


	//   ....[51]....
        /*0498*/ 	.word	0x0000c3c0
        /*049c*/ 	.word	0x00000004
        /*04a0*/ 	.word	0x00031c30
        /*04a4*/ 	.short	0x010a
        /*04a6*/ 	.byte	0x3f
	.zero		1


	//   ....[52]....
        /*04a8*/ 	.word	0x0000c420
        /*04ac*/ 	.word	0x00000003
        /*04b0*/ 	.word	0x00031c30
        /*04b4*/ 	.short	0x010a
        /*04b6*/ 	.byte	0x3f
	.zero		1


	//   ....[53]....
        /*04b8*/ 	.word	0x0000c480
        /*04bc*/ 	.word	0x00000003
        /*04c0*/ 	.word	0x00031c50
        /*04c4*/ 	.short	0x010a
        /*04c6*/ 	.byte	0x3f
	.zero		1


	//   ....[54]....
        /*04c8*/ 	.word	0x0000c4e0
        /*04cc*/ 	.word	0x00000005
        /*04d0*/ 	.word	0x00031c50
        /*04d4*/ 	.short	0x010a
        /*04d6*/ 	.byte	0x3f
	.zero		1


	//   ....[55]....
        /*04d8*/ 	.word	0x0000c680
        /*04dc*/ 	.word	0x00000005
        /*04e0*/ 	.word	0x00031c40
        /*04e4*/ 	.short	0x010a
        /*04e6*/ 	.byte	0x3f
	.zero		1


	//   ....[56]....
        /*04e8*/ 	.word	0x0000c6d0
        /*04ec*/ 	.word	0x00000017
        /*04f0*/ 	.word	0x00031c20
        /*04f4*/ 	.short	0x010a
        /*04f6*/ 	.byte	0x3f
	.zero		1


	//   ....[57]....
        /*04f8*/ 	.word	0x0000c720
        /*04fc*/ 	.word	0x00000003
        /*0500*/ 	.word	0x00031c40
        /*0504*/ 	.short	0x010a
        /*0506*/ 	.byte	0x3f
	.zero		1


	//   ....[58]....
        /*0508*/ 	.word	0x0000c770
        /*050c*/ 	.word	0x00000002
        /*0510*/ 	.word	0x00000060
        /*0514*/ 	.short	0x010a
        /*0516*/ 	.byte	0x3f
	.zero		1


	//   ....[59]....
        /*0518*/ 	.word	0x0000c7c0
        /*051c*/ 	.word	0x00000003
        /*0520*/ 	.word	0x00031c40
        /*0524*/ 	.short	0x010a
        /*0526*/ 	.byte	0x3f
	.zero		1


	//   ....[60]....
        /*0528*/ 	.word	0x0000c810
        /*052c*/ 	.word	0x00000002
        /*0530*/ 	.word	0x00000060
        /*0534*/ 	.short	0x010a
        /*0536*/ 	.byte	0x3f
	.zero		1


	//   ....[61]....
        /*0538*/ 	.word	0x0000c860
        /*053c*/ 	.word	0x00000002
        /*0540*/ 	.word	0x00031c40
        /*0544*/ 	.short	0x010a
        /*0546*/ 	.byte	0x3f
	.zero		1


	//   ....[62]....
        /*0548*/ 	.word	0x0000c8b0
        /*054c*/ 	.word	0x00000002
        /*0550*/ 	.word	0x00000060
        /*0554*/ 	.short	0x010a
        /*0556*/ 	.byte	0x3f
	.zero		1


	//   ....[63]....
        /*0558*/ 	.word	0x0000c900
        /*055c*/ 	.word	0x00000003
        /*0560*/ 	.word	0x00031c60
        /*0564*/ 	.short	0x010a
        /*0566*/ 	.byte	0x3f
	.zero		1


	//   ....[64]....
        /*0568*/ 	.word	0x0000c950
        /*056c*/ 	.word	0x00000008
        /*0570*/ 	.word	0x00031c20
        /*0574*/ 	.short	0x010a
        /*0576*/ 	.byte	0x3f
	.zero		1


	//   ....[65]....
        /*0578*/ 	.word	0x0000caf0
        /*057c*/ 	.word	0x00000005
        /*0580*/ 	.word	0x00000000
        /*0584*/ 	.short	0x010a
        /*0586*/ 	.byte	0x3f
	.zero		1


	//   ....[66]....
        /*0588*/ 	.word	0x0000cb40
        /*058c*/ 	.word	0x00000003
        /*0590*/ 	.word	0x00000000
        /*0594*/ 	.short	0x010a
        /*0596*/ 	.byte	0x3f
	.zero		1


	//   ....[67]....
        /*0598*/ 	.word	0x0000cb90
        /*059c*/ 	.word	0x00000005
        /*05a0*/ 	.word	0x00000000
        /*05a4*/ 	.short	0x010a
        /*05a6*/ 	.byte	0x3f
	.zero		1


	//----- nvinfo : EIATTR_NUM_MBARRIERS
	.align		4
.L_1233:
        /*05a8*/ 	.byte	0x03, 0x38
        /*05aa*/ 	.short	0x0016


	//----- nvinfo : EIATTR_EXIT_INSTR_OFFSETS
	.align		4
        /*05ac*/ 	.byte	0x04, 0x1c
        /*05ae*/ 	.short	(.L_1235 - .L_1234)


	//   ....[0]....
.L_1234:
        /*05b0*/ 	.word	0x00000a30


	//   ....[1]....
        /*05b4*/ 	.word	0x000095a0


	//   ....[2]....
        /*05b8*/ 	.word	0x00009600


	//   ....[3]....
        /*05bc*/ 	.word	0x0000c350


	//----- nvinfo : EIATTR_MAX_THREADS
	.align		4
.L_1235:
        /*05c0*/ 	.byte	0x04, 0x05
        /*05c2*/ 	.short	(.L_1237 - .L_1236)
.L_1236:
        /*05c4*/ 	.word	0x00000200
        /*05c8*/ 	.word	0x00000001
        /*05cc*/ 	.word	0x00000001


	//----- nvinfo : EIATTR_CRS_STACK_SIZE
	.align		4
.L_1237:
        /*05d0*/ 	.byte	0x04, 0x1e
        /*05d2*/ 	.short	(.L_1239 - .L_1238)
.L_1238:
        /*05d4*/ 	.word	0x00000000


	//----- nvinfo : EIATTR_CBANK_PARAM_SIZE
	.align		4
.L_1239:
        /*05d8*/ 	.byte	0x03, 0x19
        /*05da*/ 	.short	0x0bf0


	//----- nvinfo : EIATTR_PARAM_CBANK
	.align		4
        /*05dc*/ 	.byte	0x04, 0x0a
        /*05de*/ 	.short	(.L_1241 - .L_1240)
	.align		4
.L_1240:
        /*05e0*/ 	.word	index@(.nv.constant0._ZN7cutlass13device_kernelIN5flash11enable_sm90INS1_16FlashAttnFwdSm90INS1_25CollectiveMainloopFwdSm90ILi2EN4cute5tupleIJNS5_1CILi1EEES8_S8_EEENS6_IJNS7_ILi192EEENS7_ILi144EEENS7_ILi96EEEEEELi96ENS_6half_tEfNS_4arch4Sm90ELb0ELb0ELb0ELb0ELb0ELb0ELb0ELb0ELb1ELb0ELb0ELb0EEENS1_21CollectiveEpilogueFwdINS6_IJSA_SC_SB_EEES9_SE_SG_Li384ELb0ELb0ELb0ELb0EEENS1_29StaticPersistentTileSchedulerILb0EEEEEEEEEvNT_6ParamsE)
        /*05e4*/ 	.short	0x0210
        /*05e6*/ 	.short	0x0bf0


	//----- nvinfo : EIATTR_SW_WAR
	.align		4
.L_1241:
        /*05e8*/ 	.byte	0x04, 0x36
        /*05ea*/ 	.short	(.L_1243 - .L_1242)
.L_1242:
        /*05ec*/ 	.word	0x00000008
.L_1243:


//--------------------- .nv.info._ZN7cutlass13device_kernelIN5flash11enable_sm90INS1_16FlashAttnFwdSm90INS1_25CollectiveMainloopFwdSm90ILi2EN4cute5tupleIJNS5_1CILi1EEES8_S8_EEENS6_IJNS7_ILi192EEENS7_ILi144EEENS7_ILi96EEEEEELi96ENS_6half_tEfNS_4arch4Sm90ELb0ELb0ELb0ELb1ELb0ELb0ELb0ELb0ELb1ELb0ELb0ELb0EEENS1_21CollectiveEpilogueFwdINS6_IJSA_SC_SB_EEES9_SE_SG_Li384ELb1ELb0ELb0ELb0EEENS1_36VarlenDynamicPersistentTileSchedulerILi192ELi144ELi384ELi32ELb0ELb0ELb1ELb0ELb1ELb1EEEEEEEEEvNT_6ParamsE --------------------------
	.section	.nv.info._ZN7cutlass13device_kernelIN5flash11enable_sm90INS1_16FlashAttnFwdSm90INS1_25CollectiveMainloopFwdSm90ILi2EN4cute5tupleIJNS5_1CILi1EEES8_S8_EEENS6_IJNS7_ILi192EEENS7_ILi144EEENS7_ILi96EEEEEELi96ENS_6half_tEfNS_4arch4Sm90ELb0ELb0ELb0ELb1ELb0ELb0ELb0ELb0ELb1ELb0ELb0ELb0EEENS1_21CollectiveEpilogueFwdINS6_IJSA_SC_SB_EEES9_SE_SG_Li384ELb1ELb0ELb0ELb0EEENS1_36VarlenDynamicPersistentTileSchedulerILi192ELi144ELi384ELi32ELb0ELb0ELb1ELb0ELb1ELb1EEEEEEEEEvNT_6ParamsE,"",@"SHT_CUDA_INFO"
	.sectionflags	@""
	.align	4


	//----- nvinfo : EIATTR_CUDA_API_VERSION
	.align		4
        /*0000*/ 	.byte	0x04, 0x37
        /*0002*/ 	.short	(.L_1245 - .L_1244)
.L_1244:
        /*0004*/ 	.word	0x00000082


	//----- nvinfo : EIATTR_KPARAM_INFO
	.align		4
.L_1245:
        /*0008*/ 	.byte	0x04, 0x17
        /*000a*/ 	.short	(.L_1247 - .L_1246)
.L_1246:
        /*000c*/ 	.word	0x00000000
        /*0010*/ 	.short	0x0000
        /*0012*/ 	.short	0x0070
        /*0014*/ 	.byte	0x00, 0xf0, 0x01, 0x28


	//----- nvinfo : EIATTR_SPARSE_MMA_MASK
	.align		4
.L_1247:
        /*0018*/ 	.byte	0x03, 0x50
        /*001a*/ 	.short	0x0000


	//----- nvinfo : EIATTR_MAXREG_COUNT
	.align		4
        /*001c*/ 	.byte	0x03, 0x1b
        /*001e*/ 	.short	0x0080


	//----- nvinfo : EIATTR_NUM_BARRIERS
	.align		4
        /*0020*/ 	.byte	0x02, 0x4c
        /*0022*/ 	.byte	0x10
	.zero		1


	//----- nvinfo : EIATTR_EXTERNS
	.align		4
        /*0024*/ 	.byte	0x04, 0x0f
        /*0026*/ 	.short	(.L_1249 - .L_1248)


	//   ....[0]....
	.align		4
.L_1248:
        /*0028*/ 	.word	index@(__assertfail)


	//----- nvinfo : EIATTR_ANNOTATIONS
	.align		4
.L_1249:
        /*002c*/ 	.byte	0x04, 0x55
        /*002e*/ 	.short	(.L_1251 - .L_1250)


	//   ....[0]....
.L_1250:
        /* <DEDUP_REMOVED lines=9> */


	//----- nvinfo : EIATTR_MERCURY_ISA_VERSION
	.align		4
.L_1251:
        /*00b0*/ 	.byte	0x03, 0x5f
        /*00b2*/ 	.short	0x0101


	//----- nvinfo : EIATTR_UNUSED_LOAD_BYTE_OFFSET
	.align		4
        /*00b4*/ 	.byte	0x04, 0x44
        /*00b6*/ 	.short	(.L_1253 - .L_1252)


	//   ....[0]....
.L_1252:
        /*00b8*/ 	.word	0x00000a70
        /*00bc*/ 	.word	0x0000fff0


	//   ....[1]....
        /*00c0*/ 	.word	0x00008fb0
        /*00c4*/ 	.word	0x0000fff0


	//----- nvinfo : EIATTR_INT_WARP_WIDE_INSTR_OFFSETS
	.align		4
.L_1253:
        /*00c8*/ 	.byte	0x04, 0x31
        /*00ca*/ 	.short	(.L_1255 - .L_1254)


	//   ....[0]....
.L_1254:
        /*00cc*/ 	.word	0x00000150


	//   ....[1]....
        /*00d0*/ 	.word	0x000001f0


	//   ....[2]....
        /*00d4*/ 	.word	0x00000260


	//   ....[3]....
        /*00d8*/ 	.word	0x0000b450


	//   ....[4]....
        /*00dc*/ 	.word	0x0000b4e0


	//   ....[5]....
        /*00e0*/ 	.word	0x0000b930


	//   ....[6]....
        /*00e4*/ 	.word	0x0000b960


	//   ....[7]....
        /*00e8*/ 	.word	0x0000bb30


	//   ....[8]....
        /*00ec*/ 	.word	0x0000bc00


	//   ....[9]....
        /*00f0*/ 	.word	0x0000db00


	//   ....[10]....
        /*00f4*/ 	.word	0x0000db90


	//----- nvinfo : EIATTR_COOP_GROUP_MASK_REGIDS
	.align		4
.L_1255:
        /*00f8*/ 	.byte	0x04, 0x29
        /*00fa*/ 	.short	(.L_1257 - .L_1256)


	//   ....[0]....
.L_1256:
        /*00fc*/ 	.word	0xffffffff


	//   ....[1]....
        /*0100*/ 	.word	0xffffffff


	//   ....[2]....
        /*0104*/ 	.word	0xffffffff


	//   ....[3]....
        /*0108*/ 	.word	0xffffffff


	//   ....[4]....
        /*010c*/ 	.word	0xffffffff


	//   ....[5]....
        /*0110*/ 	.word	0xffffffff


	//   ....[6]....
        /*0114*/ 	.word	0xffffffff


	//   ....[7]....
        /*0118*/ 	.word	0xffffffff


	//   ....[8]....
        /*011c*/ 	.word	0xffffffff


	//   ....[9]....
        /*0120*/ 	.word	0xffffffff


	//   ....[10]....
        /*0124*/ 	.word	0xffffffff


	//   ....[11]....
        /*0128*/ 	.word	0xffffffff


	//   ....[12]....
        /*012c*/ 	.word	0xffffffff


	//   ....[13]....
        /*0130*/ 	.word	0xffffffff


	//   ....[14]....
        /*0134*/ 	.word	0xffffffff


	//   ....[15]....
        /*0138*/ 	.word	0xffffffff


	//   ....[16]....
        /*013c*/ 	.word	0xffffffff


	//   ....[17]....
        /*0140*/ 	.word	0xffffffff


	//   ....[18]....
        /*0144*/ 	.word	0xffffffff


	//   ....[19]....
        /*0148*/ 	.word	0xffffffff


	//   ....[20]....
        /*014c*/ 	.word	0xffffffff


	//   ....[21]....
        /*0150*/ 	.word	0xffffffff


	//   ....[22]....
        /*0154*/ 	.word	0xffffffff


	//   ....[23]....
        /*0158*/ 	.word	0xffffffff


	//   ....[24]....
        /*015c*/ 	.word	0xffffffff


	//   ....[25]....
        /*0160*/ 	.word	0xffffffff


	//   ....[26]....
        /*0164*/ 	.word	0xffffffff


	//   ....[27]....
        /*0168*/ 	.word	0xffffffff


	//   ....[28]....
        /*016c*/ 	.word	0xffffffff


	//   ....[29]....
        /*0170*/ 	.word	0xffffffff


	//   ....[30]....
        /*0174*/ 	.word	0xffffffff


	//   ....[31]....
        /*0178*/ 	.word	0xffffffff


	//   ....[32]....
        /*017c*/ 	.word	0xffffffff


	//   ....[33]....
        /*0180*/ 	.word	0xffffffff


	//   ....[34]....
        /*0184*/ 	.word	0xffffffff


	//   ....[35]....
        /*0188*/ 	.word	0xffffffff


	//   ....[36]....
        /*018c*/ 	.word	0xffffffff


	//   ....[37]....
        /*0190*/ 	.word	0xffffffff


	//   ....[38]....
        /*0194*/ 	.word	0xffffffff


	//   ....[39]....
        /*0198*/ 	.word	0xffffffff


	//   ....[40]....
        /*019c*/ 	.word	0xffffffff


	//   ....[41]....
        /*01a0*/ 	.word	0xffffffff


	//   ....[42]....
        /*01a4*/ 	.word	0xffffffff


	//   ....[43]....
        /*01a8*/ 	.word	0xffffffff


	//   ....[44]....
        /*01ac*/ 	.word	0xffffffff


	//   ....[45]....
        /*01b0*/ 	.word	0xffffffff


	//   ....[46]....
        /*01b4*/ 	.word	0xffffffff


	//   ....[47]....
        /*01b8*/ 	.word	0xffffffff


	//   ....[48]....
        /*01bc*/ 	.word	0xffffffff


	//   ....[49]....
        /*01c0*/ 	.word	0xffffffff


	//   ....[50]....
        /*01c4*/ 	.word	0xffffffff


	//   ....[51]....
        /*01c8*/ 	.word	0xffffffff


	//   ....[52]....
        /*01cc*/ 	.word	0xffffffff


	//   ....[53]....
        /*01d0*/ 	.word	0xffffffff


	//   ....[54]....
        /*01d4*/ 	.word	0xffffffff


	//   ....[55]....
        /*01d8*/ 	.word	0xffffffff


	//   ....[56]....
        /*01dc*/ 	.word	0x0500000f


	//   ....[57]....
        /*01e0*/ 	.word	0x0500000f


	//   ....[58]....
        /*01e4*/ 	.word	0x0500000f


	//   ....[59]....
        /*01e8*/ 	.word	0x0500000f


	//   ....[60]....
        /*01ec*/ 	.word	0x0500000f


	//   ....[61]....
        /*01f0*/ 	.word	0x0500000f


	//   ....[62]....
        /*01f4*/ 	.word	0x0500000f


	//   ....[63]....
        /*01f8*/ 	.word	0x0500000f


	//   ....[64]....
        /*01fc*/ 	.word	0x0500000f


	//   ....[65]....
        /*0200*/ 	.word	0x0500000f


	//   ....[66]....
        /*0204*/ 	.word	0x0500000f


	//   ....[67]....
        /*0208*/ 	.word	0x0500000f


	//   ....[68]....
        /*020c*/ 	.word	0x0500000f


	//   ....[69]....
        /*0210*/ 	.word	0x0500000f


	//   ....[70]....
        /*0214*/ 	.word	0x0500000f


	//   ....[71]....
        /*0218*/ 	.word	0x0500000f


	//   ....[72]....
        /*021c*/ 	.word	0x0500000f


	//   ....[73]....
        /*0220*/ 	.word	0x0500000f


	//   ....[74]....
        /*0224*/ 	.word	0x0500000f


	//----- nvinfo : EIATTR_COOP_GROUP_INSTR_OFFSETS
	.align		4
.L_1257:
        /*0228*/ 	.byte	0x04, 0x28
        /*022a*/ 	.short	(.L_1259 - .L_1258)


	//   ....[0]....
.L_1258:
        /*022c*/ 	.word	0x00000060


	//   ....[1]....
        /*0230*/ 	.word	0x00000160


	//   ....[2]....
        /*0234*/ 	.word	0x00000210


	//   ....[3]....
        /*0238*/ 	.word	0x000003d0


	//   ....[4]....
        /*023c*/ 	.word	0x00000530


	//   ....[5]....
        /*0240*/ 	.word	0x00000650


	//   ....[6]....
        /*0244*/ 	.word	0x000007b0


	//   ....[7]....
        /*0248*/ 	.word	0x00001330


	//   ....[8]....
        /*024c*/ 	.word	0x00003510


	//   ....[9]....
        /*0250*/ 	.word	0x000035a0


	//   ....[10]....
        /*0254*/ 	.word	0x00003b50


	//   ....[11]....
        /*0258*/ 	.word	0x00003be0


	//   ....[12]....
        /*025c*/ 	.word	0x00004c30


	//   ....[13]....
        /*0260*/ 	.word	0x00006a00


	//   ....[14]....
        /*0264*/ 	.word	0x00006a20


	//   ....[15]....
        /*0268*/ 	.word	0x00007080


	//   ....[16]....
        /*026c*/ 	.word	0x00007100


	//   ....[17]....
        /*0270*/ 	.word	0x00008510


	//   ....[18]....
        /*0274*/ 	.word	0x00008610


	//   ....[19]....
        /*0278*/ 	.word	0x00008670


	//   ....[20]....
        /*027c*/ 	.word	0x00008780


	//   ....[21]....
        /*0280*/ 	.word	0x00008790


	//   ....[22]....
        /*0284*/ 	.word	0x0000a670


	//   ....[23]....
        /*0288*/ 	.word	0x0000a7f0


	//   ....[24]....
        /*028c*/ 	.word	0x0000a820


	//   ....[25]....
        /*0290*/ 	.word	0x0000a860


	//   ....[26]....
        /*0294*/ 	.word	0x0000a8d0


	//   ....[27]....
        /*0298*/ 	.word	0x0000a930


	//   ....[28]....
        /*029c*/ 	.word	0x0000a970


	//   ....[29]....
        /*02a0*/ 	.word	0x0000aaf0


	//   ....[30]....
        /*02a4*/ 	.word	0x0000ab50


	//   ....[31]....
        /*02a8*/ 	.word	0x0000ab90


	//   ....[32]....
        /*02ac*/ 	.word	0x0000abd0


	//   ....[33]....
        /*02b0*/ 	.word	0x0000ac00


	//   ....[34]....
        /*02b4*/ 	.word	0x0000ac30


	//   ....[35]....
        /*02b8*/ 	.word	0x0000acb0


	//   ....[36]....
        /*02bc*/ 	.word	0x0000ace0


	//   ....[37]....
        /*02c0*/ 	.word	0x0000ad60


	//   ....[38]....
        /*02c4*/ 	.word	0x0000df00


	//   ....[39]....
        /*02c8*/ 	.word	0x0000df10


	//   ....[40]....
        /*02cc*/ 	.word	0x0000e000


	//   ....[41]....
        /*02d0*/ 	.word	0x0000e060


	//   ....[42]....
        /*02d4*/ 	.word	0x0000e0a0


	//   ....[43]....
        /*02d8*/ 	.word	0x0000e0e0


	//   ....[44]....
        /*02dc*/ 	.word	0x0000e110


	//   ....[45]....
        /*02e0*/ 	.word	0x0000e140


	//   ....[46]....
        /*02e4*/ 	.word	0x0000e2b0


	//   ....[47]....
        /*02e8*/ 	.word	0x0000e310


	//   ....[48]....
        /*02ec*/ 	.word	0x0000e350


	//   ....[49]....
        /*02f0*/ 	.word	0x0000e390


	//   ....[50]....
        /*02f4*/ 	.word	0x0000e3c0


	//   ....[51]....
        /*02f8*/ 	.word	0x0000e3f0


	//   ....[52]....
        /*02fc*/ 	.word	0x0000e4b0


	//   ....[53]....
        /*0300*/ 	.word	0x0000e4d0


	//   ....[54]....
        /*0304*/ 	.word	0x0000e540


	//   ....[55]....
        /*0308*/ 	.word	0x0000e970


	//   ....[56]....
        /*030c*/ 	.word	0x0000ee50


	//   ....[57]....
        /*0310*/ 	.word	0x0000f240


	//   ....[58]....
        /*0314*/ 	.word	0x0000f2d0


	//   ....[59]....
        /*0318*/ 	.word	0x0000f370


	//   ....[60]....
        /*031c*/ 	.word	0x0000f420


	//   ....[61]....
        /*0320*/ 	.word	0x0000f4a0


	//   ....[62]....
        /*0324*/ 	.word	0x0000f520


	//   ....[63]....
        /*0328*/ 	.word	0x0000f5a0


	//   ....[64]....
        /*032c*/ 	.word	0x0000f620


	//   ....[65]....
        /*0330*/ 	.word	0x0000f6b0


	//   ....[66]....
        /*0334*/ 	.word	0x0000f760


	//   ....[67]....
        /*0338*/ 	.word	0x0000f7e0


	//   ....[68]....
        /*033c*/ 	.word	0x0000f860


	//   ....[69]....
        /*0340*/ 	.word	0x0000f8e0


	//   ....[70]....
        /*0344*/ 	.word	0x0000f960


	//   ....[71]....
        /*0348*/ 	.word	0x0000f9d0


	//   ....[72]....
        /*034c*/ 	.word	0x0000fa70


	//   ....[73]....
        /*0350*/ 	.word	0x0000fb00


	//   ....[74]....
        /*0354*/ 	.word	0x0000fc20


	//----- nvinfo : EIATTR_REG_RECONFIG
	.align		4
.L_1259:
        /*0358*/ 	.byte	0x01, 0x54
	.zero		2


	//----- nvinfo : EIATTR_SYSCALL_OFFSETS
	.align		4
        /*035c*/ 	.byte	0x04, 0x46
        /*035e*/ 	.short	(.L_1261 - .L_1260)


	//   ....[0]....
.L_1260:
        /*0360*/ 	.word	0x000014e0


	//   ....[1]....
        /*0364*/ 	.word	0x0000b660


	//   ....[2]....
        /*0368*/ 	.word	0x0000b790


	//   ....[3]....
        /*036c*/ 	.word	0x0000b890


	//----- nvinfo : EIATTR_MBARRIER_INSTR_OFFSETS
	.align		4
.L_1261:
        /*0370*/ 	.byte	0x04, 0x39
        /*0372*/ 	.short	(.L_1263 - .L_1262)


	//   ....[0]....
.L_1262:
        /*0374*/ 	.word	0x00000280
        /*0378*/ 	.word	0x000000ff
        /*037c*/ 	.word	0x00031c00
        /*0380*/ 	.short	0x0100
        /*0382*/ 	.byte	0x08
	.zero		1


	//   ....[1]....
        /*0384*/ 	.word	0x00000290
        /*0388*/ 	.word	0x000000ff
        /*038c*/ 	.word	0x00031c20
        /*0390*/ 	.short	0x0100
        /*0392*/ 	.byte	0x08
	.zero		1


	//   ....[2]....
        /*0394*/ 	.word	0x00000380
        /*0398*/ 	.word	0x000000ff
        /*039c*/ 	.word	0x00031c30
        /*03a0*/ 	.short	0x0100
        /*03a2*/ 	.byte	0x08
	.zero		1


	//   ....[3]....
        /*03a4*/ 	.word	0x00000390
        /*03a8*/ 	.word	0x000000ff
        /*03ac*/ 	.word	0x00031c40
        /*03b0*/ 	.short	0x0100
        /*03b2*/ 	.byte	0x08
	.zero		1


	//   ....[4]....
        /*03b4*/ 	.word	0x000003a0
        /*03b8*/ 	.word	0x000000ff
        /*03bc*/ 	.word	0x00031c38
        /*03c0*/ 	.short	0x0100
        /*03c2*/ 	.byte	0x08
	.zero		1


	//   ....[5]....
        /*03c4*/ 	.word	0x000003b0
        /*03c8*/ 	.word	0x000000ff
        /*03cc*/ 	.word	0x00031c48
        /*03d0*/ 	.short	0x0100
        /*03d2*/ 	.byte	0x08
	.zero		1


	//   ....[6]....
        /*03d4*/ 	.word	0x000004e0
        /*03d8*/ 	.word	0x000000ff
        /*03dc*/ 	.word	0x00031c50
        /*03e0*/ 	.short	0x0100
        /*03e2*/ 	.byte	0x08
	.zero		1


	//   ....[7]....
        /*03e4*/ 	.word	0x000004f0
        /*03e8*/ 	.word	0x000000ff
        /*03ec*/ 	.word	0x00031c60
        /*03f0*/ 	.short	0x0100
        /*03f2*/ 	.byte	0x08
	.zero		1


	//   ....[8]....
        /*03f4*/ 	.word	0x00000500
        /*03f8*/ 	.word	0x000000ff
        /*03fc*/ 	.word	0x00031c58
        /*0400*/ 	.short	0x0100
        /*0402*/ 	.byte	0x08
	.zero		1


	//   ....[9]....
        /*0404*/ 	.word	0x00000510
        /*0408*/ 	.word	0x000000ff
        /*040c*/ 	.word	0x00031c68
        /*0410*/ 	.short	0x0100
        /*0412*/ 	.byte	0x08
	.zero		1


	//   ....[10]....
        /*0414*/ 	.word	0x00000600
        /*0418*/ 	.word	0x000000ff
        /*041c*/ 	.word	0x00031c70
        /*0420*/ 	.short	0x0100
        /*0422*/ 	.byte	0x06
	.zero		1


	//   ....[11]....
        /*0424*/ 	.word	0x00000610
        /*0428*/ 	.word	0x000000ff
        /*042c*/ 	.word	0x00031c80
        /*0430*/ 	.short	0x0100
        /*0432*/ 	.byte	0x06
	.zero		1


	//   ....[12]....
        /*0434*/ 	.word	0x00000620
        /*0438*/ 	.word	0x000000ff
        /*043c*/ 	.word	0x00031c78
        /*0440*/ 	.short	0x0100
        /*0442*/ 	.byte	0x06
	.zero		1


	//   ....[13]....
        /*0444*/ 	.word	0x00000630
        /*0448*/ 	.word	0x000000ff
        /*044c*/ 	.word	0x00031c88
        /*0450*/ 	.short	0x0100
        /*0452*/ 	.byte	0x06
	.zero		1


	//   ....[14]....
        /*0454*/ 	.word	0x00000760
        /*0458*/ 	.word	0x000000ff
        /*045c*/ 	.word	0x00031c90
        /*0460*/ 	.short	0x0100
        /*0462*/ 	.byte	0x08
	.zero		1


	//   ....[15]....
        /*0464*/ 	.word	0x00000770
        /*0468*/ 	.word	0x000000ff
        /*046c*/ 	.word	0x00031ca0
        /*0470*/ 	.short	0x0100
        /*0472*/ 	.byte	0x08
	.zero		1


	//   ....[16]....
        /*0474*/ 	.word	0x00000780
        /*0478*/ 	.word	0x000000ff
        /*047c*/ 	.word	0x00031c98
        /*0480*/ 	.short	0x0100
        /*0482*/ 	.byte	0x08
	.zero		1


	//   ....[17]....
        /*0484*/ 	.word	0x00000790
        /*0488*/ 	.word	0x000000ff
        /*048c*/ 	.word	0x00031ca8
        /*0490*/ 	.short	0x0100
        /*0492*/ 	.byte	0x08
	.zero		1


	//   ....[18]....
        /*0494*/ 	.word	0x000008c0
        /*0498*/ 	.word	0x000000ff
        /*049c*/ 	.word	0x00031cb0
        /*04a0*/ 	.short	0x0100
        /*04a2*/ 	.byte	0x08
	.zero		1


	//   ....[19]....
        /*04a4*/ 	.word	0x000008d0
        /*04a8*/ 	.word	0x000000ff
        /*04ac*/ 	.word	0x00031cc0
        /*04b0*/ 	.short	0x0100
        /*04b2*/ 	.byte	0x08
	.zero		1


	//   ....[20]....
        /*04b4*/ 	.word	0x000008e0
        /*04b8*/ 	.word	0x000000ff
        /*04bc*/ 	.word	0x00031cb8
        /*04c0*/ 	.short	0x0100
        /*04c2*/ 	.byte	0x08
	.zero		1


	//   ....[21]....
        /*04c4*/ 	.word	0x000008f0
        /*04c8*/ 	.word	0x000000ff
        /*04cc*/ 	.word	0x00031cc8
        /*04d0*/ 	.short	0x0100
        /*04d2*/ 	.byte	0x08
	.zero		1


	//   ....[22]....
        /*04d4*/ 	.word	0x00001540
        /*04d8*/ 	.word	0x000000ff
        /*04dc*/ 	.word	0x00031c00
        /*04e0*/ 	.short	0x010a
        /*04e2*/ 	.byte	0x24
	.zero		1


	//   ....[23]....
        /*04e4*/ 	.word	0x000015b0
        /*04e8*/ 	.word	0x00000004
        /*04ec*/ 	.word	0x00031c30
        /*04f0*/ 	.short	0x010a
        /*04f2*/ 	.byte	0x3f
	.zero		1


	//   ....[24]....
        /*04f4*/ 	.word	0x00001620
        /*04f8*/ 	.word	0x00000004
        /*04fc*/ 	.word	0x00031c30
        /*0500*/ 	.short	0x010a
        /*0502*/ 	.byte	0x3f
	.zero		1


	//   ....[25]....
        /*0504*/ 	.word	0x000035c0
        /*0508*/ 	.word	0x00000004
        /*050c*/ 	.word	0x00000000
        /*0510*/ 	.short	0x0101
        /*0512*/ 	.byte	0x3f
	.zero		1


	//   ....[26]....
        /*0514*/ 	.word	0x00004ed0
        /*0518*/ 	.word	0x000000ff
        /*051c*/ 	.word	0x00031c30
        /*0520*/ 	.short	0x010a
        /*0522*/ 	.byte	0x06
	.zero		1


	//   ....[27]....
        /*0524*/ 	.word	0x00004f10
        /*0528*/ 	.word	0x000000ff
        /*052c*/ 	.word	0x00031c30
        /*0530*/ 	.short	0x010a
        /*0532*/ 	.byte	0x06
	.zero		1


	//   ....[28]....
        /*0534*/ 	.word	0x000065c0
        /*0538*/ 	.word	0x000000ff
        /*053c*/ 	.word	0x00031c50
        /*0540*/ 	.short	0x010a
        /*0542*/ 	.byte	0x06
	.zero		1


	//   ....[29]....
        /*0544*/ 	.word	0x00006600
        /*0548*/ 	.word	0x000000ff
        /*054c*/ 	.word	0x00031c50
        /*0550*/ 	.short	0x010a
        /*0552*/ 	.byte	0x06
	.zero		1


	//   ....[30]....
        /*0554*/ 	.word	0x00007870
        /*0558*/ 	.word	0x0000000a
        /*055c*/ 	.word	0x00000000
        /*0560*/ 	.short	0x0101
        /*0562*/ 	.byte	0x3f
	.zero		1


	//   ....[31]....
        /*0564*/ 	.word	0x000079c0
        /*0568*/ 	.word	0x00000008
        /*056c*/ 	.word	0x00000000
        /*0570*/ 	.short	0x0101
        /*0572*/ 	.byte	0x3f
	.zero		1


	//   ....[32]....
        /*0574*/ 	.word	0x00008580
        /*0578*/ 	.word	0x000000ff
        /*057c*/ 	.word	0x00031c50
        /*0580*/ 	.short	0x010a
        /*0582*/ 	.byte	0x09
	.zero		1


	//   ....[33]....
        /*0584*/ 	.word	0x000085c0
        /*0588*/ 	.word	0x000000ff
        /*058c*/ 	.word	0x00031c50
        /*0590*/ 	.short	0x010a
        /*0592*/ 	.byte	0x09
	.zero		1


	//   ....[34]....
        /*0594*/ 	.word	0x00008c50
        /*0598*/ 	.word	0x00000004
        /*059c*/ 	.word	0x00000000
        /*05a0*/ 	.short	0x0101
        /*05a2*/ 	.byte	0x3f
	.zero		1


	//   ....[35]....
        /*05a4*/ 	.word	0x00009b50
        /*05a8*/ 	.word	0x000000ff
        /*05ac*/ 	.word	0x00000000
        /*05b0*/ 	.short	0x0101
        /*05b2*/ 	.byte	0x04
	.zero		1


	//   ....[36]....
        /*05b4*/ 	.word	0x0000bef0
        /*05b8*/ 	.word	0x00000005
        /*05bc*/ 	.word	0x00031c40
        /*05c0*/ 	.short	0x010a
        /*05c2*/ 	.byte	0x3f
	.zero		1


	//   ....[37]....
        /*05c4*/ 	.word	0x0000c400
        /*05c8*/ 	.word	0x0000001a
        /*05cc*/ 	.word	0x00031c20
        /*05d0*/ 	.short	0x010a
        /*05d2*/ 	.byte	0x3f
	.zero		1


	//   ....[38]....
        /*05d4*/ 	.word	0x0000c6f0
        /*05d8*/ 	.word	0x00000003
        /*05dc*/ 	.word	0x00031c40
        /*05e0*/ 	.short	0x010a
        /*05e2*/ 	.byte	0x3f
	.zero		1


	//   ....[39]....
        /*05e4*/ 	.word	0x0000c970
        /*05e8*/ 	.word	0x00000002
        /*05ec*/ 	.word	0x00000060
        /*05f0*/ 	.short	0x010a
        /*05f2*/ 	.byte	0x3f
	.zero		1


	//   ....[40]....
        /*05f4*/ 	.word	0x0000ce80
        /*05f8*/ 	.word	0x00000003
        /*05fc*/ 	.word	0x00031c40
        /*0600*/ 	.short	0x010a
        /*0602*/ 	.byte	0x3f
	.zero		1


	//   ....[41]....
        /*0604*/ 	.word	0x0000d100
        /*0608*/ 	.word	0x00000003
        /*060c*/ 	.word	0x00000060
        /*0610*/ 	.short	0x010a
        /*0612*/ 	.byte	0x3f
	.zero		1


	//   ....[42]....
        /*0614*/ 	.word	0x0000d570
        /*0618*/ 	.word	0x00000002
        /*061c*/ 	.word	0x00031c40
        /*0620*/ 	.short	0x010a
        /*0622*/ 	.byte	0x3f
	.zero		1


	//   ....[43]....
        /*0624*/ 	.word	0x0000d810
        /*0628*/ 	.word	0x00000002
        /*062c*/ 	.word	0x00000060
        /*0630*/ 	.short	0x010a
        /*0632*/ 	.byte	0x3f
	.zero		1


	//   ....[44]....
        /*0634*/ 	.word	0x0000dc00
        /*0638*/ 	.word	0x00000003
        /*063c*/ 	.word	0x00031c60
        /*0640*/ 	.short	0x010a
        /*0642*/ 	.byte	0x3f
	.zero		1


	//   ....[45]....
        /*0644*/ 	.word	0x0000e8f0
        /*0648*/ 	.word	0x00000009
        /*064c*/ 	.word	0x00031c20
        /*0650*/ 	.short	0x010a
        /*0652*/ 	.byte	0x3f
	.zero		1


	//   ....[46]....
        /*0654*/ 	.word	0x0000ea90
        /*0658*/ 	.word	0x00000007
        /*065c*/ 	.word	0x00000000
        /*0660*/ 	.short	0x010a
        /*0662*/ 	.byte	0x3f
	.zero		1


	//   ....[47]....
        /*0664*/ 	.word	0x0000eb00
        /*0668*/ 	.word	0x00000003
        /*066c*/ 	.word	0x00000000
        /*0670*/ 	.short	0x010a
        /*0672*/ 	.byte	0x3f
	.zero		1


	//   ....[48]....
        /*0674*/ 	.word	0x0000eb60
        /*0678*/ 	.word	0x00000005
        /*067c*/ 	.word	0x00000000
        /*0680*/ 	.short	0x010a
        /*0682*/ 	.byte	0x3f
	.zero		1


	//   ....[49]....
        /*0684*/ 	.word	0x0000eb90
        /*0688*/ 	.word	0x00000003
        /*068c*/ 	.word	0x00000000
        /*0690*/ 	.short	0x010a
        /*0692*/ 	.byte	0x3f
	.zero		1


	//   ....[50]....
        /*0694*/ 	.word	0x0000ec00
        /*0698*/ 	.word	0x00000003
        /*069c*/ 	.word	0x00031c00
        /*06a0*/ 	.short	0x010a
        /*06a2*/ 	.byte	0x3f
	.zero		1


	//   ....[51]....
        /*06a4*/ 	.word	0x0000ec50
        /*06a8*/ 	.word	0x00000004
        /*06ac*/ 	.word	0x00031c30
        /*06b0*/ 	.short	0x010a
        /*06b2*/ 	.byte	0x3f
	.zero		1


	//   ....[52]....
        /*06b4*/ 	.word	0x0000ecb0
        /*06b8*/ 	.word	0x00000003
        /*06bc*/ 	.word	0x00031c30
        /*06c0*/ 	.short	0x010a
        /*06c2*/ 	.byte	0x3f
	.zero		1


	//   ....[53]....
        /*06c4*/ 	.word	0x0000ed10
        /*06c8*/ 	.word	0x00000003
        /*06cc*/ 	.word	0x00031c50
        /*06d0*/ 	.short	0x010a
        /*06d2*/ 	.byte	0x3f
	.zero		1


	//   ....[54]....
        /*06d4*/ 	.word	0x0000ed70
        /*06d8*/ 	.word	0x00000005
        /*06dc*/ 	.word	0x00031c50
        /*06e0*/ 	.short	0x010a
        /*06e2*/ 	.byte	0x3f
	.zero		1


	//   ....[55]....
        /*06e4*/ 	.word	0x0000ef10
        /*06e8*/ 	.word	0x00000005
        /*06ec*/ 	.word	0x00031c40
        /*06f0*/ 	.short	0x010a
        /*06f2*/ 	.byte	0x3f
	.zero		1


	//   ....[56]....
        /*06f4*/ 	.word	0x0000ef60
        /*06f8*/ 	.word	0x0000001a
        /*06fc*/ 	.word	0x00031c20
        /*0700*/ 	.short	0x010a
        /*0702*/ 	.byte	0x3f
	.zero		1


	//   ....[57]....
        /*0704*/ 	.word	0x0000efb0
        /*0708*/ 	.word	0x00000003
        /*070c*/ 	.word	0x00031c40
        /*0710*/ 	.short	0x010a
        /*0712*/ 	.byte	0x3f
	.zero		1


	//   ....[58]....
        /*0714*/ 	.word	0x0000f000
        /*0718*/ 	.word	0x00000002
        /*071c*/ 	.word	0x00000060
        /*0720*/ 	.short	0x010a
        /*0722*/ 	.byte	0x3f
	.zero		1


	//   ....[59]....
        /*0724*/ 	.word	0x0000f050
        /*0728*/ 	.word	0x00000003
        /*072c*/ 	.word	0x00031c40
        /*0730*/ 	.short	0x010a
        /*0732*/ 	.byte	0x3f
	.zero		1


	//   ....[60]....
        /*0734*/ 	.word	0x0000f0a0
        /*0738*/ 	.word	0x00000003
        /*073c*/ 	.word	0x00000060
        /*0740*/ 	.short	0x010a
        /*0742*/ 	.byte	0x3f
	.zero		1


	//   ....[61]....
        /*0744*/ 	.word	0x0000f0f0
        /*0748*/ 	.word	0x00000002
        /*074c*/ 	.word	0x00031c40
        /*0750*/ 	.short	0x010a
        /*0752*/ 	.byte	0x3f
	.zero		1


	//   ....[62]....
        /*0754*/ 	.word	0x0000f140
        /*0758*/ 	.word	0x00000002
        /*075c*/ 	.word	0x00000060
        /*0760*/ 	.short	0x010a
        /*0762*/ 	.byte	0x3f
	.zero		1


	//   ....[63]....
        /*0764*/ 	.word	0x0000f190
        /*0768*/ 	.word	0x00000003
        /*076c*/ 	.word	0x00031c60
        /*0770*/ 	.short	0x010a
        /*0772*/ 	.byte	0x3f
	.zero		1


	//   ....[64]....
        /*0774*/ 	.word	0x0000fb40
        /*0778*/ 	.word	0x00000009
        /*077c*/ 	.word	0x00031c20
        /*0780*/ 	.short	0x010a
        /*0782*/ 	.byte	0x3f
	.zero		1


	//   ....[65]....
        /*0784*/ 	.word	0x0000fce0
        /*0788*/ 	.word	0x00000007
        /*078c*/ 	.word	0x00000000
        /*0790*/ 	.short	0x010a
        /*0792*/ 	.byte	0x3f
	.zero		1


	//   ....[66]....
        /*0794*/ 	.word	0x0000fd30
        /*0798*/ 	.word	0x00000003
        /*079c*/ 	.word	0x00000000
        /*07a0*/ 	.short	0x010a
        /*07a2*/ 	.byte	0x3f
	.zero		1


	//   ....[67]....
        /*07a4*/ 	.word	0x0000fd80
        /*07a8*/ 	.word	0x00000005
        /*07ac*/ 	.word	0x00000000
        /*07b0*/ 	.short	0x010a
        /*07b2*/ 	.byte	0x3f
	.zero		1


	//----- nvinfo : EIATTR_NUM_MBARRIERS
	.align		4
.L_1263:
        /*07b4*/ 	.byte	0x03, 0x38
        /*07b6*/ 	.short	0x0016


	//----- nvinfo : EIATTR_EXIT_INSTR_OFFSETS
	.align		4
        /*07b8*/ 	.byte	0x04, 0x1c
        /*07ba*/ 	.short	(.L_1265 - .L_1264)


	//   ....[0]....
.L_1264:
        /*07bc*/ 	.word	0x00000aa0


	//   ....[1]....
        /*07c0*/ 	.word	0x0000a630


	//   ....[2]....
        /*07c4*/ 	.word	0x0000a690


	//   ....[3]....
        /*07c8*/ 	.word	0x0000ebe0


	//----- nvinfo : EIATTR_MAX_THREADS
	.align		4
.L_1265:
        /*07cc*/ 	.byte	0x04, 0x05
        /*07ce*/ 	.short	(.L_1267 - .L_1266)
.L_1266:
        /*07d0*/ 	.word	0x00000200
        /*07d4*/ 	.word	0x00000001
        /*07d8*/ 	.word	0x00000001


	//----- nvinfo : EIATTR_CRS_STACK_SIZE
	.align		4
.L_1267:
        /*07dc*/ 	.byte	0x04, 0x1e
        /*07de*/ 	.short	(.L_1269 - .L_1268)
.L_1268:
        /*07e0*/ 	.word	0x00000000


	//----- nvinfo : EIATTR_CBANK_PARAM_SIZE
	.align		4
.L_1269:
        /*07e4*/ 	.byte	0x03, 0x19
        /*07e6*/ 	.short	0x0a70


	//----- nvinfo : EIATTR_PARAM_CBANK
	.align		4
        /*07e8*/ 	.byte	0x04, 0x0a
        /*07ea*/ 	.short	(.L_1271 - .L_1270)
	.align		4
.L_1270:
        /*07ec*/ 	.word	index@(.nv.constant0._ZN7cutlass13device_kernelIN5flash11enable_sm90INS1_16FlashAttnFwdSm90INS1_25CollectiveMainloopFwdSm90ILi2EN4cute5tupleIJNS5_1CILi1EEES8_S8_EEENS6_IJNS7_ILi192EEENS7_ILi144EEENS7_ILi96EEEEEELi96ENS_6half_tEfNS_4arch4Sm90ELb0ELb0ELb0ELb1ELb0ELb0ELb0ELb0ELb1ELb0ELb0ELb0EEENS1_21CollectiveEpilogueFwdINS6_IJSA_SC_SB_EEES9_SE_SG_Li384ELb1ELb0ELb0ELb0EEENS1_36VarlenDynamicPersistentTileSchedulerILi192ELi144ELi384ELi32ELb0ELb0ELb1ELb0ELb1ELb1EEEEEEEEEvNT_6ParamsE)
        /*07f0*/ 	.short	0x0210
        /*07f2*/ 	.short	0x0a70


	//----- nvinfo : EIATTR_SW_WAR
	.align		4
.L_1271:
        /*07f4*/ 	.byte	0x04, 0x36
        /*07f6*/ 	.short	(.L_1273 - .L_1272)
.L_1272:
        /*07f8*/ 	.word	0x00000008
.L_1273:


//--------------------- .nv.info._ZN7cutlass13device_kernelIN5flash11enable_sm90INS1_16FlashAttnFwdSm90INS1_25CollectiveMainloopFwdSm90ILi2EN4cute5tupleIJNS5_1CILi1EEES8_S8_EEENS6_IJNS7_ILi192EEENS7_ILi144EEENS7_ILi96EEEEEELi96ENS_6half_tEfNS_4arch4Sm90ELb0ELb0ELb0ELb1ELb0ELb1ELb0ELb0ELb1ELb0ELb0ELb0EEENS1_21CollectiveEpilogueFwdINS6_IJSA_SC_SB_EEES9_SE_SG_Li384ELb1ELb0ELb0ELb0EEENS1_36VarlenDynamicPersistentTileSchedulerILi192ELi144ELi384ELi32ELb0ELb0ELb1ELb0ELb1ELb1EEEEEEEEEvNT_6ParamsE --------------------------
	.section	.nv.info._ZN7cutlass13device_kernelIN5flash11enable_sm90INS1_16FlashAttnFwdSm90INS1_25CollectiveMainloopFwdSm90ILi2EN4cute5tupleIJNS5_1CILi1EEES8_S8_EEENS6_IJNS7_ILi192EEENS7_ILi144EEENS7_ILi96EEEEEELi96ENS_6half_tEfNS_4arch4Sm90ELb0ELb0ELb0ELb1ELb0ELb1ELb0ELb0ELb1ELb0ELb0ELb0EEENS1_21CollectiveEpilogueFwdINS6_IJSA_SC_SB_EEES9_SE_SG_Li384ELb1ELb0ELb0ELb0EEENS1_36VarlenDynamicPersistentTileSchedulerILi192ELi144ELi384ELi32ELb0ELb0ELb1ELb0ELb1ELb1EEEEEEEEEvNT_6ParamsE,"",@"SHT_CUDA_INFO"
	.sectionflags	@""
	.align	4


	//----- nvinfo : EIATTR_CUDA_API_VERSION
	.align		4
        /*0000*/ 	.byte	0x04, 0x37
        /*0002*/ 	.short	(.L_1275 - .L_1274)
.L_1274:
        /*0004*/ 	.word	0x00000082


	//----- nvinfo : EIATTR_KPARAM_INFO
	.align		4
.L_1275:
        /*0008*/ 	.byte	0x04, 0x17
        /*000a*/ 	.short	(.L_1277 - .L_1276)
.L_1276:
        /*000c*/ 	.word	0x00000000
        /*0010*/ 	.short	0x0000
        /*0012*/ 	.short	0x0070
        /*0014*/ 	.byte	0x00, 0xf0, 0x01, 0x28


	//----- nvinfo : EIATTR_SPARSE_MMA_MASK
	.align		4
.L_1277:
        /*0018*/ 	.byte	0x03, 0x50
        /*001a*/ 	.short	0x0000


	//----- nvinfo : EIATTR_MAXREG_COUNT
	.align		4
        /*001c*/ 	.byte	0x03, 0x1b
        /*001e*/ 	.short	0x0080


	//----- nvinfo : EIATTR_NUM_BARRIERS
	.align		4
        /*0020*/ 	.byte	0x02, 0x4c
        /*0022*/ 	.byte	0x10
	.zero		1


	//----- nvinfo : EIATTR_EXTERNS
	.align		4
        /*0024*/ 	.byte	0x04, 0x0f
        /*0026*/ 	.short	(.L_1279 - .L_1278)


	//   ....[0]....
	.align		4
.L_1278:
        /*0028*/ 	.word	index@(__assertfail)


	//----- nvinfo : EIATTR_ANNOTATIONS
	.align		4
.L_1279:
        /*002c*/ 	.byte	0x04, 0x55
        /*002e*/ 	.short	(.L_1281 - .L_1280)


	//   ....[0]....
.L_1280:
        /* <DEDUP_REMOVED lines=84> */


	//----- nvinfo : EIATTR_MERCURY_ISA_VERSION
	.align		4
.L_1281:
        /*0560*/ 	.byte	0x03, 0x5f
        /*0562*/ 	.short	0x0101


	//----- nvinfo : EIATTR_UNUSED_LOAD_BYTE_OFFSET
	.align		4
        /*0564*/ 	.byte	0x04, 0x44
        /*0566*/ 	.short	(.L_1283 - .L_1282)


	//   ....[0]....
.L_1282:
        /*0568*/ 	.word	0x00000b30
        /*056c*/ 	.word	0x0000fff0


	//   ....[1]....
        /*0570*/ 	.word	0x000140f0
        /*0574*/ 	.word	0x0000fff0


	//----- nvinfo : EIATTR_INT_WARP_WIDE_INSTR_OFFSETS
	.align		4
.L_1283:
        /*0578*/ 	.byte	0x04, 0x31
        /*057a*/ 	.short	(.L_1285 - .L_1284)


	//   ....[0]....
.L_1284:
        /*057c*/ 	.word	0x000001c0


	//   ....[1]....
        /*0580*/ 	.word	0x00000200


	//   ....[2]....
        /*0584*/ 	.word	0x00000270


	//   ....[3]....
        /*0588*/ 	.word	0x00017690


	//   ....[4]....
        /*058c*/ 	.word	0x00017720


	//   ....[5]....
        /*0590*/ 	.word	0x00017b60


	//   ....[6]....
        /*0594*/ 	.word	0x00017b90


	//   ....[7]....
        /*0598*/ 	.word	0x00017d80


	//   ....[8]....
        /*059c*/ 	.word	0x00017e50


	//   ....[9]....
        /*05a0*/ 	.word	0x00019eb0


	//   ....[10]....
        /*05a4*/ 	.word	0x00019f40


	//----- nvinfo : EIATTR_COOP_GROUP_MASK_REGIDS
	.align		4
.L_1285:
        /*05a8*/ 	.byte	0x04, 0x29
        /*05aa*/ 	.short	(.L_1287 - .L_1286)


	//   ....[0]....
.L_1286:
        /*05ac*/ 	.word	0xffffffff


	//   ....[1]....
        /*05b0*/ 	.word	0xffffffff


	//   ....[2]....
        /*05b4*/ 	.word	0xffffffff


	//   ....[3]....
        /*05b8*/ 	.word	0xffffffff


	//   ....[4]....
        /*05bc*/ 	.word	0xffffffff


	//   ....[5]....
        /*05c0*/ 	.word	0xffffffff


	//   ....[6]....
        /*05c4*/ 	.word	0xffffffff


	//   ....[7]....
        /*05c8*/ 	.word	0xffffffff


	//   ....[8]....
        /*05cc*/ 	.word	0xffffffff


	//   ....[9]....
        /*05d0*/ 	.word	0xffffffff


	//   ....[10]....
        /*05d4*/ 	.word	0xffffffff


	//   ....[11]....
        /*05d8*/ 	.word	0xffffffff


	//   ....[12]....
        /*05dc*/ 	.word	0xffffffff


	//   ....[13]....
        /*05e0*/ 	.word	0xffffffff


	//   ....[14]....
        /*05e4*/ 	.word	0xffffffff


	//   ....[15]....
        /*05e8*/ 	.word	0xffffffff


	//   ....[16]....
        /*05ec*/ 	.word	0xffffffff


	//   ....[17]....
        /*05f0*/ 	.word	0xffffffff


	//   ....[18]....
        /*05f4*/ 	.word	0xffffffff


	//   ....[19]....
        /*05f8*/ 	.word	0xffffffff


	//   ....[20]....
        /*05fc*/ 	.word	0xffffffff


	//   ....[21]....
        /*0600*/ 	.word	0xffffffff


	//   ....[22]....
        /*0604*/ 	.word	0xffffffff


	//   ....[23]....
        /*0608*/ 	.word	0xffffffff


	//   ....[24]....
        /*060c*/ 	.word	0xffffffff


	//   ....[25]....
        /*0610*/ 	.word	0xffffffff


	//   ....[26]....
        /*0614*/ 	.word	0xffffffff


	//   ....[27]....
        /*0618*/ 	.word	0xffffffff


	//   ....[28]....
        /*061c*/ 	.word	0xffffffff


	//   ....[29]....
        /*0620*/ 	.word	0xffffffff


	//   ....[30]....
        /*0624*/ 	.word	0xffffffff


	//   ....[31]....
        /*0628*/ 	.word	0xffffffff


	//   ....[32]....
        /*062c*/ 	.word	0xffffffff


	//   ....[33]....
        /*0630*/ 	.word	0xffffffff


	//   ....[34]....
        /*0634*/ 	.word	0xffffffff


	//   ....[35]....
        /*0638*/ 	.word	0xffffffff


	//   ....[36]....
        /*063c*/ 	.word	0xffffffff


	//   ....[37]....
        /*0640*/ 	.word	0xffffffff


	//   ....[38]....
        /*0644*/ 	.word	0xffffffff


	//   ....[39]....
        /*0648*/ 	.word	0xffffffff


	//   ....[40]....
        /*064c*/ 	.word	0xffffffff


	//   ....[41]....
        /*0650*/ 	.word	0xffffffff


	//   ....[42]....
        /*0654*/ 	.word	0xffffffff


	//   ....[43]....
        /*0658*/ 	.word	0xffffffff


	//   ....[44]....
        /*065c*/ 	.word	0xffffffff


	//   ....[45]....
        /*0660*/ 	.word	0xffffffff


	//   ....[46]....
        /*0664*/ 	.word	0xffffffff


	//   ....[47]....
        /*0668*/ 	.word	0xffffffff


	//   ....[48]....
        /*066c*/ 	.word	0xffffffff


	//   ....[49]....
        /*0670*/ 	.word	0xffffffff


	//   ....[50]....
        /*0674*/ 	.word	0xffffffff


	//   ....[51]....
        /*0678*/ 	.word	0xffffffff


	//   ....[52]....
        /*067c*/ 	.word	0xffffffff


	//   ....[53]....
        /*0680*/ 	.word	0xffffffff


	//   ....[54]....
        /*0684*/ 	.word	0xffffffff


	//   ....[55]....
        /*0688*/ 	.word	0xffffffff


	//   ....[56]....
        /*068c*/ 	.word	0x0500000f


	//   ....[57]....
        /*0690*/ 	.word	0x0500000f


	//   ....[58]....
        /*0694*/ 	.word	0x0500000f


	//   ....[59]....
        /*0698*/ 	.word	0x0500000f


	//   ....[60]....
        /*069c*/ 	.word	0x0500000f


	//   ....[61]....
        /*06a0*/ 	.word	0x0500000f


	//   ....[62]....
        /*06a4*/ 	.word	0x0500000f


	//   ....[63]....
        /*06a8*/ 	.word	0x0500000f


	//   ....[64]....
        /*06ac*/ 	.word	0x0500000f


	//   ....[65]....
        /*06b0*/ 	.word	0x0500000f


	//   ....[66]....
        /*06b4*/ 	.word	0x0500000f


	//   ....[67]....
        /*06b8*/ 	.word	0x0500000f


	//   ....[68]....
        /*06bc*/ 	.word	0x0500000f


	//   ....[69]....
        /*06c0*/ 	.word	0x0500000f


	//   ....[70]....
        /*06c4*/ 	.word	0x0500000f


	//   ....[71]....
        /*06c8*/ 	.word	0x0500000f


	//   ....[72]....
        /*06cc*/ 	.word	0x0500000f


	//   ....[73]....
        /*06d0*/ 	.word	0x0500000f


	//   ....[74]....
        /*06d4*/ 	.word	0x0500000f


	//   ....[75]....
        /*06d8*/ 	.word	0x0500000f


	//   ....[76]....
        /*06dc*/ 	.word	0x0500000f


	//   ....[77]....
        /*06e0*/ 	.word	0x0500000f


	//   ....[78]....
        /*06e4*/ 	.word	0x0500000f


	//   ....[79]....
        /*06e8*/ 	.word	0x0500000f


	//   ....[80]....
        /*06ec*/ 	.word	0x0500000f


	//   ....[81]....
        /*06f0*/ 	.word	0x0500000f


	//   ....[82]....
        /*06f4*/ 	.word	0x0500000f


	//   ....[83]....
        /*06f8*/ 	.word	0x0500000f


	//   ....[84]....
        /*06fc*/ 	.word	0x0500000f


	//----- nvinfo : EIATTR_COOP_GROUP_INSTR_OFFSETS
	.align		4
.L_1287:
        /*0700*/ 	.byte	0x04, 0x28
        /*0702*/ 	.short	(.L_1289 - .L_1288)


	//   ....[0]....
.L_1288:
        /*0704*/ 	.word	0x00000070


	//   ....[1]....
        /*0708*/ 	.word	0x000001d0


	//   ....[2]....
        /*070c*/ 	.word	0x00000220


	//   ....[3]....
        /*0710*/ 	.word	0x00000450


	//   ....[4]....
        /*0714*/ 	.word	0x000005b0


	//   ....[5]....
        /*0718*/ 	.word	0x000006d0


	//   ....[6]....
        /*071c*/ 	.word	0x00000830


	//   ....[7]....
        /*0720*/ 	.word	0x00006ee0


	//   ....[8]....
        /*0724*/ 	.word	0x0000d340


	//   ....[9]....
        /*0728*/ 	.word	0x0000d370


	//   ....[10]....
        /*072c*/ 	.word	0x0000d900


	//   ....[11]....
        /*0730*/ 	.word	0x0000d970


	//   ....[12]....
        /*0734*/ 	.word	0x0000ea30


	//   ....[13]....
        /*0738*/ 	.word	0x000114e0


	//   ....[14]....
        /*073c*/ 	.word	0x00011500


	//   ....[15]....
        /*0740*/ 	.word	0x00011ab0


	//   ....[16]....
        /*0744*/ 	.word	0x00011ad0


	//   ....[17]....
        /*0748*/ 	.word	0x00013380


	//   ....[18]....
        /*074c*/ 	.word	0x00013ae0


	//   ....[19]....
        /*0750*/ 	.word	0x00013b10


	//   ....[20]....
        /*0754*/ 	.word	0x00013b50


	//   ....[21]....
        /*0758*/ 	.word	0x00013b60


	//   ....[22]....
        /*075c*/ 	.word	0x00015930


	//   ....[23]....
        /*0760*/ 	.word	0x00015ad0


	//   ....[24]....
        /*0764*/ 	.word	0x00015b00


	//   ....[25]....
        /*0768*/ 	.word	0x00015b30


	//   ....[26]....
        /*076c*/ 	.word	0x00015b70


	//   ....[27]....
        /*0770*/ 	.word	0x00015bc0


	//   ....[28]....
        /*0774*/ 	.word	0x00015c20


	//   ....[29]....
        /*0778*/ 	.word	0x00015de0


	//   ....[30]....
        /*077c*/ 	.word	0x00015e40


	//   ....[31]....
        /*0780*/ 	.word	0x00015e80


	//   ....[32]....
        /*0784*/ 	.word	0x00015ec0


	//   ....[33]....
        /*0788*/ 	.word	0x00015ef0


	//   ....[34]....
        /*078c*/ 	.word	0x00015f20


	//   ....[35]....
        /*0790*/ 	.word	0x00015fa0


	//   ....[36]....
        /*0794*/ 	.word	0x00015fd0


	//   ....[37]....
        /*0798*/ 	.word	0x00016050


	//   ....[38]....
        /*079c*/ 	.word	0x0001a300


	//   ....[39]....
        /*07a0*/ 	.word	0x0001a310


	//   ....[40]....
        /*07a4*/ 	.word	0x0001a400


	//   ....[41]....
        /*07a8*/ 	.word	0x0001a460


	//   ....[42]....
        /*07ac*/ 	.word	0x0001a4a0


	//   ....[43]....
        /*07b0*/ 	.word	0x0001a4e0


	//   ....[44]....
        /*07b4*/ 	.word	0x0001a510


	//   ....[45]....
        /*07b8*/ 	.word	0x0001a540


	//   ....[46]....
        /*07bc*/ 	.word	0x0001a6b0


	//   ....[47]....
        /*07c0*/ 	.word	0x0001a710


	//   ....[48]....
        /*07c4*/ 	.word	0x0001a750


	//   ....[49]....
        /*07c8*/ 	.word	0x0001a790


	//   ....[50]....
        /*07cc*/ 	.word	0x0001a7c0


	//   ....[51]....
        /*07d0*/ 	.word	0x0001a7f0


	//   ....[52]....
        /*07d4*/ 	.word	0x0001a8b0


	//   ....[53]....
        /*07d8*/ 	.word	0x0001a8d0


	//   ....[54]....
        /*07dc*/ 	.word	0x0001a940


	//   ....[55]....
        /*07e0*/ 	.word	0x0001ad70


	//   ....[56]....
        /*07e4*/ 	.word	0x0001b1f0


	//   ....[57]....
        /*07e8*/ 	.word	0x0001b2a0


	//   ....[58]....
        /*07ec*/ 	.word	0x0001b340


	//   ....[59]....
        /*07f0*/ 	.word	0x0001b3e0


	//   ....[60]....
        /*07f4*/ 	.word	0x0001b480


	//   ....[61]....
        /*07f8*/ 	.word	0x0001b570


	//   ....[62]....
        /*07fc*/ 	.word	0x0001b610


	//   ....[63]....
        /*0800*/ 	.word	0x0001b6b0


	//   ....[64]....
        /*0804*/ 	.word	0x0001b750


	//   ....[65]....
        /*0808*/ 	.word	0x0001b9b0


	//   ....[66]....
        /*080c*/ 	.word	0x0001bc90


	//   ....[67]....
        /*0810*/ 	.word	0x0001c080


	//   ....[68]....
        /*0814*/ 	.word	0x0001c110


	//   ....[69]....
        /*0818*/ 	.word	0x0001c1b0


	//   ....[70]....
        /*081c*/ 	.word	0x0001c260


	//   ....[71]....
        /*0820*/ 	.word	0x0001c2e0


	//   ....[72]....
        /*0824*/ 	.word	0x0001c360


	//   ....[73]....
        /*0828*/ 	.word	0x0001c3e0


	//   ....[74]....
        /*082c*/ 	.word	0x0001c460


	//   ....[75]....
        /*0830*/ 	.word	0x0001c4f0


	//   ....[76]....
        /*0834*/ 	.word	0x0001c5a0


	//   ....[77]....
        /*0838*/ 	.word	0x0001c620


	//   ....[78]....
        /*083c*/ 	.word	0x0001c6a0


	//   ....[79]....
        /*0840*/ 	.word	0x0001c720


	//   ....[80]....
        /*0844*/ 	.word	0x0001c7a0


	//   ....[81]....
        /*0848*/ 	.word	0x0001c810


	//   ....[82]....
        /*084c*/ 	.word	0x0001c8b0


	//   ....[83]....
        /*0850*/ 	.word	0x0001c940


	//   ....[84]....
        /*0854*/ 	.word	0x0001ca60


	//----- nvinfo : EIATTR_REG_RECONFIG
	.align		4
.L_1289:
        /*0858*/ 	.byte	0x01, 0x54
	.zero		2


	//----- nvinfo : EIATTR_SYSCALL_OFFSETS
	.align		4
        /*085c*/ 	.byte	0x04, 0x46
        /*085e*/ 	.short	(.L_1291 - .L_1290)


	//   ....[0]....
.L_1290:
        /*0860*/ 	.word	0x00001bb0


	//   ....[1]....
        /*0864*/ 	.word	0x00001d00


	//   ....[2]....
        /*0868*/ 	.word	0x000070b0


	//   ....[3]....
        /*086c*/ 	.word	0x00007570


	//   ....[4]....
        /*0870*/ 	.word	0x000178a0


	//   ....[5]....
        /*0874*/ 	.word	0x000179d0


	//   ....[6]....
        /*0878*/ 	.word	0x00017ad0


	//----- nvinfo : EIATTR_MBARRIER_INSTR_OFFSETS
	.align		4
.L_1291:
        /*087c*/ 	.byte	0x04, 0x39
        /*087e*/ 	.short	(.L_1293 - .L_1292)


	//   ....[0]....
.L_1292:
        /*0880*/ 	.word	0x00000300
        /*0884*/ 	.word	0x000000ff
        /*0888*/ 	.word	0x00031c00
        /*088c*/ 	.short	0x0100
        /*088e*/ 	.byte	0x08
	.zero		1


	//   ....[1]....
        /*0890*/ 	.word	0x00000310
        /*0894*/ 	.word	0x000000ff
        /*0898*/ 	.word	0x00031c20
        /*089c*/ 	.short	0x0100
        /*089e*/ 	.byte	0x08
	.zero		1


	//   ....[2]....
        /*08a0*/ 	.word	0x00000400
        /*08a4*/ 	.word	0x000000ff
        /*08a8*/ 	.word	0x00031c30
        /*08ac*/ 	.short	0x0100
        /*08ae*/ 	.byte	0x08
	.zero		1


	//   ....[3]....
        /*08b0*/ 	.word	0x00000410
        /*08b4*/ 	.word	0x000000ff
        /*08b8*/ 	.word	0x00031c40
        /*08bc*/ 	.short	0x0100
        /*08be*/ 	.byte	0x08
	.zero		1


	//   ....[4]....
        /*08c0*/ 	.word	0x00000420
        /*08c4*/ 	.word	0x000000ff
        /*08c8*/ 	.word	0x00031c38
        /*08cc*/ 	.short	0x0100
        /*08ce*/ 	.byte	0x08
	.zero		1


	//   ....[5]....
        /*08d0*/ 	.word	0x00000430
        /*08d4*/ 	.word	0x000000ff
        /*08d8*/ 	.word	0x00031c48
        /*08dc*/ 	.short	0x0100
        /*08de*/ 	.byte	0x08
	.zero		1


	//   ....[6]....
        /*08e0*/ 	.word	0x00000560
        /*08e4*/ 	.word	0x000000ff
        /*08e8*/ 	.word	0x00031c50
        /*08ec*/ 	.short	0x0100
        /*08ee*/ 	.byte	0x08
	.zero		1


	//   ....[7]....
        /*08f0*/ 	.word	0x00000570
        /*08f4*/ 	.word	0x000000ff
        /*08f8*/ 	.word	0x00031c60
        /*08fc*/ 	.short	0x0100
        /*08fe*/ 	.byte	0x08
	.zero		1


	//   ....[8]....
        /*0900*/ 	.word	0x00000580
        /*0904*/ 	.word	0x000000ff
        /*0908*/ 	.word	0x00031c58
        /*090c*/ 	.short	0x0100
        /*090e*/ 	.byte	0x08
	.zero		1


	//   ....[9]....
        /*0910*/ 	.word	0x00000590
        /*0914*/ 	.word	0x000000ff
        /*0918*/ 	.word	0x00031c68
        /*091c*/ 	.short	0x0100
        /*091e*/ 	.byte	0x08
	.zero		1


	//   ....[10]....
        /*0920*/ 	.word	0x00000680
        /*0924*/ 	.word	0x000000ff
        /*0928*/ 	.word	0x00031c70
        /*092c*/ 	.short	0x0100
        /*092e*/ 	.byte	0x06
	.zero		1


	//   ....[11]....
        /*0930*/ 	.word	0x00000690
        /*0934*/ 	.word	0x000000ff
        /*0938*/ 	.word	0x00031c80
        /*093c*/ 	.short	0x0100
        /*093e*/ 	.byte	0x06
	.zero		1


	//   ....[12]....
        /*0940*/ 	.word	0x000006a0
        /*0944*/ 	.word	0x000000ff
        /*0948*/ 	.word	0x00031c78
        /*094c*/ 	.short	0x0100
        /*094e*/ 	.byte	0x06
	.zero		1


	//   ....[13]....
        /*0950*/ 	.word	0x000006b0
        /*0954*/ 	.word	0x000000ff
        /*0958*/ 	.word	0x00031c88
        /*095c*/ 	.short	0x0100
        /*095e*/ 	.byte	0x06
	.zero		1


	//   ....[14]....
        /*0960*/ 	.word	0x000007e0
        /*0964*/ 	.word	0x000000ff
        /*0968*/ 	.word	0x00031c90
        /*096c*/ 	.short	0x0100
        /*096e*/ 	.byte	0x08
	.zero		1


	//   ....[15]....
        /*0970*/ 	.word	0x000007f0
        /*0974*/ 	.word	0x000000ff
        /*0978*/ 	.word	0x00031ca0
        /*097c*/ 	.short	0x0100
        /*097e*/ 	.byte	0x08
	.zero		1


	//   ....[16]....
        /*0980*/ 	.word	0x00000800
        /*0984*/ 	.word	0x000000ff
        /*0988*/ 	.word	0x00031c98
        /*098c*/ 	.short	0x0100
        /*098e*/ 	.byte	0x08
	.zero		1


	//   ....[17]....
        /*0990*/ 	.word	0x00000810
        /*0994*/ 	.word	0x000000ff
        /*0998*/ 	.word	0x00031ca8
        /*099c*/ 	.short	0x0100
        /*099e*/ 	.byte	0x08
	.zero		1


	//   ....[18]....
        /*09a0*/ 	.word	0x00000940
        /*09a4*/ 	.word	0x000000ff
        /*09a8*/ 	.word	0x00031cb0
        /*09ac*/ 	.short	0x0100
        /*09ae*/ 	.byte	0x08
	.zero		1


	//   ....[19]....
        /*09b0*/ 	.word	0x00000950
        /*09b4*/ 	.word	0x000000ff
        /*09b8*/ 	.word	0x00031cc0
        /*09bc*/ 	.short	0x0100
        /*09be*/ 	.byte	0x08
	.zero		1


	//   ....[20]....
        /*09c0*/ 	.word	0x00000960
        /*09c4*/ 	.word	0x000000ff
        /*09c8*/ 	.word	0x00031cb8
        /*09cc*/ 	.short	0x0100
        /*09ce*/ 	.byte	0x08
	.zero		1


	//   ....[21]....
        /*09d0*/ 	.word	0x00000970
        /*09d4*/ 	.word	0x000000ff
        /*09d8*/ 	.word	0x00031cc8
        /*09dc*/ 	.short	0x0100
        /*09de*/ 	.byte	0x08
	.zero		1


	//   ....[22]....
        /*09e0*/ 	.word	0x00003160
        /*09e4*/ 	.word	0x00000014
        /*09e8*/ 	.word	0x00031c90
        /*09ec*/ 	.short	0x010a
        /*09ee*/ 	.byte	0x3f
	.zero		1


	//   ....[23]....
        /*09f0*/ 	.word	0x00004b80
        /*09f4*/ 	.word	0x00000014
        /*09f8*/ 	.word	0x00031c90
        /*09fc*/ 	.short	0x010a
        /*09fe*/ 	.byte	0x3f
	.zero		1


	//   ....[24]....
        /*0a00*/ 	.word	0x000065c0
        /*0a04*/ 	.word	0x00000014
        /*0a08*/ 	.word	0x00031c90
        /*0a0c*/ 	.short	0x010a
        /*0a0e*/ 	.byte	0x3f
	.zero		1


	//   ....[25]....
        /*0a10*/ 	.word	0x00006830
        /*0a14*/ 	.word	0x00000020
        /*0a18*/ 	.word	0x00000000
        /*0a1c*/ 	.short	0x0101
        /*0a1e*/ 	.byte	0x3f
	.zero		1


	//   ....[26]....
        /*0a20*/ 	.word	0x00006870
        /*0a24*/ 	.word	0x00000014
        /*0a28*/ 	.word	0x00031cb0
        /*0a2c*/ 	.short	0x010a
        /*0a2e*/ 	.byte	0x3f
	.zero		1


	//   ....[27]....
        /*0a30*/ 	.word	0x00006bb0
        /*0a34*/ 	.word	0x00000014
        /*0a38*/ 	.word	0x00000000
        /*0a3c*/ 	.short	0x0101
        /*0a3e*/ 	.byte	0x3f
	.zero		1


	//   ....[28]....
        /*0a40*/ 	.word	0x00007150
        /*0a44*/ 	.word	0x00000012
        /*0a48*/ 	.word	0x00031c00
        /*0a4c*/ 	.short	0x010a
        /*0a4e*/ 	.byte	0x3f
	.zero		1


	//   ....[29]....
        /*0a50*/ 	.word	0x000071a0
        /*0a54*/ 	.word	0x00000012
        /*0a58*/ 	.word	0x00031c00
        /*0a5c*/ 	.short	0x010a
        /*0a5e*/ 	.byte	0x3f
	.zero		1


	//   ....[30]....
        /*0a60*/ 	.word	0x00007a90
        /*0a64*/ 	.word	0x00000012
        /*0a68*/ 	.word	0x00031c00
        /*0a6c*/ 	.short	0x010a
        /*0a6e*/ 	.byte	0x3f
	.zero		1


	//   ....[31]....
        /*0a70*/ 	.word	0x000092a0
        /*0a74*/ 	.word	0x00000012
        /*0a78*/ 	.word	0x00031c00
        /*0a7c*/ 	.short	0x010a
        /*0a7e*/ 	.byte	0x3f
	.zero		1


	//   ....[32]....
        /*0a80*/ 	.word	0x0000a930
        /*0a84*/ 	.word	0x0000000f
        /*0a88*/ 	.word	0x00031c30
        /*0a8c*/ 	.short	0x010a
        /*0a8e*/ 	.byte	0x3f
	.zero		1


	//   ....[33]....
        /*0a90*/ 	.word	0x0000aa00
        /*0a94*/ 	.word	0x0000000f
        /*0a98*/ 	.word	0x00031c30
        /*0a9c*/ 	.short	0x010a
        /*0a9e*/ 	.byte	0x3f
	.zero		1


	//   ....[34]....
        /*0aa0*/ 	.word	0x0000dbd0
        /*0aa4*/ 	.word	0x0000000f
        /*0aa8*/ 	.word	0x00000000
        /*0aac*/ 	.short	0x0101
        /*0aae*/ 	.byte	0x3f
	.zero		1


	//   ....[35]....
        /*0ab0*/ 	.word	0x0000ed10
        /*0ab4*/ 	.word	0x00000000
        /*0ab8*/ 	.word	0x00031c30
        /*0abc*/ 	.short	0x010a
        /*0abe*/ 	.byte	0x3f
	.zero		1


	//   ....[36]....
        /*0ac0*/ 	.word	0x0000ed60
        /*0ac4*/ 	.word	0x00000000
        /*0ac8*/ 	.word	0x00031c30
        /*0acc*/ 	.short	0x010a
        /*0ace*/ 	.byte	0x3f
	.zero		1


	//   ....[37]....
        /*0ad0*/ 	.word	0x000111f0
        /*0ad4*/ 	.word	0x0000000e
        /*0ad8*/ 	.word	0x00031c50
        /*0adc*/ 	.short	0x010a
        /*0ade*/ 	.byte	0x3f
	.zero		1


	//   ....[38]....
        /*0ae0*/ 	.word	0x00011240
        /*0ae4*/ 	.word	0x0000000e
        /*0ae8*/ 	.word	0x00031c50
        /*0aec*/ 	.short	0x010a
        /*0aee*/ 	.byte	0x3f
	.zero		1


	//   ....[39]....
        /*0af0*/ 	.word	0x00012530
        /*0af4*/ 	.word	0x0000004c
        /*0af8*/ 	.word	0x00000000
        /*0afc*/ 	.short	0x0101
        /*0afe*/ 	.byte	0x3f
	.zero		1


	//   ....[40]....
        /*0b00*/ 	.word	0x00012540
        /*0b04*/ 	.word	0x0000000f
        /*0b08*/ 	.word	0x00000000
        /*0b0c*/ 	.short	0x0101
        /*0b0e*/ 	.byte	0x3f
	.zero		1


	//   ....[41]....
        /*0b10*/ 	.word	0x00013410
        /*0b14*/ 	.word	0x00000007
        /*0b18*/ 	.word	0x00031c50
        /*0b1c*/ 	.short	0x010a
        /*0b1e*/ 	.byte	0x3f
	.zero		1


	//   ....[42]....
        /*0b20*/ 	.word	0x000134c0
        /*0b24*/ 	.word	0x00000007
        /*0b28*/ 	.word	0x00031c50
        /*0b2c*/ 	.short	0x010a
        /*0b2e*/ 	.byte	0x3f
	.zero		1


	//   ....[43]....
        /*0b30*/ 	.word	0x00013e90
        /*0b34*/ 	.word	0x0000000a
        /*0b38*/ 	.word	0x00000000
        /*0b3c*/ 	.short	0x0101
        /*0b3e*/ 	.byte	0x3f
	.zero		1


	//   ....[44]....
        /*0b40*/ 	.word	0x00014dd0
        /*0b44*/ 	.word	0x00000020
        /*0b48*/ 	.word	0x00000000
        /*0b4c*/ 	.short	0x0101
        /*0b4e*/ 	.byte	0x3f
	.zero		1


	//   ....[45]....
        /*0b50*/ 	.word	0x00016b70
        /*0b54*/ 	.word	0x00000006
        /*0b58*/ 	.word	0x00031c20
        /*0b5c*/ 	.short	0x010a
        /*0b5e*/ 	.byte	0x3f
	.zero		1


	//   ....[46]....
        /*0b60*/ 	.word	0x00016be0
        /*0b64*/ 	.word	0x00000007
        /*0b68*/ 	.word	0x00031ca0
        /*0b6c*/ 	.short	0x010a
        /*0b6e*/ 	.byte	0x3f
	.zero		1


	//   ....[47]....
        /*0b70*/ 	.word	0x00016e30
        /*0b74*/ 	.word	0x00000007
        /*0b78*/ 	.word	0x00031cc0
        /*0b7c*/ 	.short	0x010a
        /*0b7e*/ 	.byte	0x3f
	.zero		1


	//   ....[48]....
        /*0b80*/ 	.word	0x00017120
        /*0b84*/ 	.word	0x00000007
        /*0b88*/ 	.word	0x00031ca0
        /*0b8c*/ 	.short	0x010a
        /*0b8e*/ 	.byte	0x3f
	.zero		1


	//   ....[49]....
        /*0b90*/ 	.word	0x00017360
        /*0b94*/ 	.word	0x00000007
        /*0b98*/ 	.word	0x00031cc0
        /*0b9c*/ 	.short	0x010a
        /*0b9e*/ 	.byte	0x3f
	.zero		1


	//   ....[50]....
        /*0ba0*/ 	.word	0x00018140
        /*0ba4*/ 	.word	0x00000004
        /*0ba8*/ 	.word	0x00031c40
        /*0bac*/ 	.short	0x010a
        /*0bae*/ 	.byte	0x3f
	.zero		1


	//   ....[51]....
        /*0bb0*/ 	.word	0x00018650
        /*0bb4*/ 	.word	0x0000001d
        /*0bb8*/ 	.word	0x00031c20
        /*0bbc*/ 	.short	0x010a
        /*0bbe*/ 	.byte	0x3f
	.zero		1


	//   ....[52]....
        /*0bc0*/ 	.word	0x00018950
        /*0bc4*/ 	.word	0x00000003
        /*0bc8*/ 	.word	0x00031c40
        /*0bcc*/ 	.short	0x010a
        /*0bce*/ 	.byte	0x3f
	.zero		1


	//   ....[53]....
        /*0bd0*/ 	.word	0x00018bd0
        /*0bd4*/ 	.word	0x00000002
        /*0bd8*/ 	.word	0x00031c60
        /*0bdc*/ 	.short	0x010a
        /*0bde*/ 	.byte	0x3f
	.zero		1


	//   ....[54]....
        /*0be0*/ 	.word	0x00019150
        /*0be4*/ 	.word	0x00000003
        /*0be8*/ 	.word	0x00031c40
        /*0bec*/ 	.short	0x010a
        /*0bee*/ 	.byte	0x3f
	.zero		1


	//   ....[55]....
        /*0bf0*/ 	.word	0x000193d0
        /*0bf4*/ 	.word	0x00000003
        /*0bf8*/ 	.word	0x00031c60
        /*0bfc*/ 	.short	0x010a
        /*0bfe*/ 	.byte	0x3f
	.zero		1


	//   ....[56]....
        /*0c00*/ 	.word	0x000198c0
        /*0c04*/ 	.word	0x00000002
        /*0c08*/ 	.word	0x00031c40
        /*0c0c*/ 	.short	0x010a
        /*0c0e*/ 	.byte	0x3f
	.zero		1


	//   ....[57]....
        /*0c10*/ 	.word	0x00019b40
        /*0c14*/ 	.word	0x00000002
        /*0c18*/ 	.word	0x00031c60
        /*0c1c*/ 	.short	0x010a
        /*0c1e*/ 	.byte	0x3f
	.zero		1


	//   ....[58]....
        /*0c20*/ 	.word	0x00019fb0
        /*0c24*/ 	.word	0x00000003
        /*0c28*/ 	.word	0x00031c60
        /*0c2c*/ 	.short	0x010a
        /*0c2e*/ 	.byte	0x3f
	.zero		1


	//   ....[59]....
        /*0c30*/ 	.word	0x0001acf0
        /*0c34*/ 	.word	0x00000009
        /*0c38*/ 	.word	0x00031c20
        /*0c3c*/ 	.short	0x010a
        /*0c3e*/ 	.byte	0x3f
	.zero		1


	//   ....[60]....
        /*0c40*/ 	.word	0x0001aea0
        /*0c44*/ 	.word	0x00000007
        /*0c48*/ 	.word	0x00000000
        /*0c4c*/ 	.short	0x010a
        /*0c4e*/ 	.byte	0x3f
	.zero		1


	//   ....[61]....
        /*0c50*/ 	.word	0x0001af10
        /*0c54*/ 	.word	0x00000003
        /*0c58*/ 	.word	0x00000000
        /*0c5c*/ 	.short	0x010a
        /*0c5e*/ 	.byte	0x3f
	.zero		1


	//   ....[62]....
        /*0c60*/ 	.word	0x0001af70
        /*0c64*/ 	.word	0x00000005
        /*0c68*/ 	.word	0x00000000
        /*0c6c*/ 	.short	0x010a
        /*0c6e*/ 	.byte	0x3f
	.zero		1


	//   ....[63]....
        /*0c70*/ 	.word	0x0001afa0
        /*0c74*/ 	.word	0x00000003
        /*0c78*/ 	.word	0x00000000
        /*0c7c*/ 	.short	0x010a
        /*0c7e*/ 	.byte	0x3f
	.zero		1


	//   ....[64]....
        /*0c80*/ 	.word	0x0001b000
        /*0c84*/ 	.word	0x00000014
        /*0c88*/ 	.word	0x00031c90
        /*0c8c*/ 	.short	0x010a
        /*0c8e*/ 	.byte	0x3f
	.zero		1


	//   ....[65]....
        /*0c90*/ 	.word	0x0001b050
        /*0c94*/ 	.word	0x00000014
        /*0c98*/ 	.word	0x00031c90
        /*0c9c*/ 	.short	0x010a
        /*0c9e*/ 	.byte	0x3f
	.zero		1


	//   ....[66]....
        /*0ca0*/ 	.word	0x0001b0a0
        /*0ca4*/ 	.word	0x00000014
        /*0ca8*/ 	.word	0x00031c90
        /*0cac*/ 	.short	0x010a
        /*0cae*/ 	.byte	0x3f
	.zero		1


	//   ....[67]....
        /*0cb0*/ 	.word	0x0001b0f0
        /*0cb4*/ 	.word	0x00000014
        /*0cb8*/ 	.word	0x00031cb0
        /*0cbc*/ 	.short	0x010a
        /*0cbe*/ 	.byte	0x3f
	.zero		1


	//   ....[68]....
        /*0cc0*/ 	.word	0x0001b4c0
        /*0cc4*/ 	.word	0x00000012
        /*0cc8*/ 	.word	0x00031c00
        /*0ccc*/ 	.short	0x010a
        /*0cce*/ 	.byte	0x3f
	.zero		1


	//   ....[69]....
        /*0cd0*/ 	.word	0x0001b790
        /*0cd4*/ 	.word	0x00000012
        /*0cd8*/ 	.word	0x00031c00
        /*0cdc*/ 	.short	0x010a
        /*0cde*/ 	.byte	0x3f
	.zero		1


	//   ....[70]....
        /*0ce0*/ 	.word	0x0001b7e0
        /*0ce4*/ 	.word	0x0000000f
        /*0ce8*/ 	.word	0x00031c30
        /*0cec*/ 	.short	0x010a
        /*0cee*/ 	.byte	0x3f
	.zero		1


	//   ....[71]....
        /*0cf0*/ 	.word	0x0001b830
        /*0cf4*/ 	.word	0x00000000
        /*0cf8*/ 	.word	0x00031c30
        /*0cfc*/ 	.short	0x010a
        /*0cfe*/ 	.byte	0x3f
	.zero		1


	//   ....[72]....
        /*0d00*/ 	.word	0x0001b880
        /*0d04*/ 	.word	0x0000000e
        /*0d08*/ 	.word	0x00031c50
        /*0d0c*/ 	.short	0x010a
        /*0d0e*/ 	.byte	0x3f
	.zero		1


	//   ....[73]....
        /*0d10*/ 	.word	0x0001b8d0
        /*0d14*/ 	.word	0x00000007
        /*0d18*/ 	.word	0x00031c50
        /*0d1c*/ 	.short	0x010a
        /*0d1e*/ 	.byte	0x3f
	.zero		1


	//   ....[74]....
        /*0d20*/ 	.word	0x0001ba70
        /*0d24*/ 	.word	0x00000006
        /*0d28*/ 	.word	0x00031c20
        /*0d2c*/ 	.short	0x010a
        /*0d2e*/ 	.byte	0x3f
	.zero		1


	//   ....[75]....
        /*0d30*/ 	.word	0x0001bac0
        /*0d34*/ 	.word	0x00000007
        /*0d38*/ 	.word	0x00031ca0
        /*0d3c*/ 	.short	0x010a
        /*0d3e*/ 	.byte	0x3f
	.zero		1


	//   ....[76]....
        /*0d40*/ 	.word	0x0001bb10
        /*0d44*/ 	.word	0x00000007
        /*0d48*/ 	.word	0x00031cc0
        /*0d4c*/ 	.short	0x010a
        /*0d4e*/ 	.byte	0x3f
	.zero		1


	//   ....[77]....
        /*0d50*/ 	.word	0x0001bb60
        /*0d54*/ 	.word	0x00000007
        /*0d58*/ 	.word	0x00031ca0
        /*0d5c*/ 	.short	0x010a
        /*0d5e*/ 	.byte	0x3f
	.zero		1


	//   ....[78]....
        /*0d60*/ 	.word	0x0001bbb0
        /*0d64*/ 	.word	0x00000007
        /*0d68*/ 	.word	0x00031cc0
        /*0d6c*/ 	.short	0x010a
        /*0d6e*/ 	.byte	0x3f
	.zero		1


	//   ....[79]....
        /*0d70*/ 	.word	0x0001bd50
        /*0d74*/ 	.word	0x00000004
        /*0d78*/ 	.word	0x00031c40
        /*0d7c*/ 	.short	0x010a
        /*0d7e*/ 	.byte	0x3f
	.zero		1


	//   ....[80]....
        /*0d80*/ 	.word	0x0001bda0
        /*0d84*/ 	.word	0x0000001d
        /*0d88*/ 	.word	0x00031c20
        /*0d8c*/ 	.short	0x010a
        /*0d8e*/ 	.byte	0x3f
	.zero		1


	//   ....[81]....
        /*0d90*/ 	.word	0x0001bdf0
        /*0d94*/ 	.word	0x00000003
        /*0d98*/ 	.word	0x00031c40
        /*0d9c*/ 	.short	0x010a
        /*0d9e*/ 	.byte	0x3f
	.zero		1


	//   ....[82]....
        /*0da0*/ 	.word	0x0001be40
        /*0da4*/ 	.word	0x00000002
        /*0da8*/ 	.word	0x00031c60
        /*0dac*/ 	.short	0x010a
        /*0dae*/ 	.byte	0x3f
	.zero		1


	//   ....[83]....
        /*0db0*/ 	.word	0x0001be90
        /*0db4*/ 	.word	0x00000003
        /*0db8*/ 	.word	0x00031c40
        /*0dbc*/ 	.short	0x010a
        /*0dbe*/ 	.byte	0x3f
	.zero		1


	//   ....[84]....
        /*0dc0*/ 	.word	0x0001bee0
        /*0dc4*/ 	.word	0x00000003
        /*0dc8*/ 	.word	0x00031c60
        /*0dcc*/ 	.short	0x010a
        /*0dce*/ 	.byte	0x3f
	.zero		1


	//   ....[85]....
        /*0dd0*/ 	.word	0x0001bf30
        /*0dd4*/ 	.word	0x00000002
        /*0dd8*/ 	.word	0x00031c40
        /*0ddc*/ 	.short	0x010a
        /*0dde*/ 	.byte	0x3f
	.zero		1


	//   ....[86]....
        /*0de0*/ 	.word	0x0001bf80
        /*0de4*/ 	.word	0x00000002
        /*0de8*/ 	.word	0x00031c60
        /*0dec*/ 	.short	0x010a
        /*0dee*/ 	.byte	0x3f
	.zero		1


	//   ....[87]....
        /*0df0*/ 	.word	0x0001bfd0
        /*0df4*/ 	.word	0x00000003
        /*0df8*/ 	.word	0x00031c60
        /*0dfc*/ 	.short	0x010a
        /*0dfe*/ 	.byte	0x3f
	.zero		1


	//   ....[88]....
        /*0e00*/ 	.word	0x0001c980
        /*0e04*/ 	.word	0x00000009
        /*0e08*/ 	.word	0x00031c20
        /*0e0c*/ 	.short	0x010a
        /*0e0e*/ 	.byte	0x3f
	.zero		1


	//   ....[89]....
        /*0e10*/ 	.word	0x0001cb20
        /*0e14*/ 	.word	0x00000007
        /*0e18*/ 	.word	0x00000000
        /*0e1c*/ 	.short	0x010a
        /*0e1e*/ 	.byte	0x3f
	.zero		1


	//   ....[90]....
        /*0e20*/ 	.word	0x0001cb70
        /*0e24*/ 	.word	0x00000003
        /*0e28*/ 	.word	0x00000000
        /*0e2c*/ 	.short	0x010a
        /*0e2e*/ 	.byte	0x3f
	.zero		1


	//   ....[91]....
        /*0e30*/ 	.word	0x0001cbc0
        /*0e34*/ 	.word	0x00000005
        /*0e38*/ 	.word	0x00000000
        /*0e3c*/ 	.short	0x010a
        /*0e3e*/ 	.byte	0x3f
	.zero		1


	//----- nvinfo : EIATTR_NUM_MBARRIERS
	.align		4
.L_1293:
        /*0e40*/ 	.byte	0x03, 0x38
        /*0e42*/ 	.short	0x0016


	//----- nvinfo : EIATTR_EXIT_INSTR_OFFSETS
	.align		4
        /*0e44*/ 	.byte	0x04, 0x1c
        /*0e46*/ 	.short	(.L_1295 - .L_1294)


	//   ....[0]....
.L_1294:
        /*0e48*/ 	.word	0x0001aff0


	//----- nvinfo : EIATTR_MAX_THREADS
	.align		4
.L_1295:
        /*0e4c*/ 	.byte	0x04, 0x05
        /*0e4e*/ 	.short	(.L_1297 - .L_1296)
.L_1296:
        /*0e50*/ 	.word	0x00000200
        /*0e54*/ 	.word	0x00000001
        /*0e58*/ 	.word	0x00000001


	//----- nvinfo : EIATTR_CRS_STACK_SIZE
	.align		4
.L_1297:
        /*0e5c*/ 	.byte	0x04, 0x1e
        /*0e5e*/ 	.short	(.L_1299 - .L_1298)
.L_1298:
        /*0e60*/ 	.word	0x00000000


	//----- nvinfo : EIATTR_CBANK_PARAM_SIZE
	.align		4
.L_1299:
        /*0e64*/ 	.byte	0x03, 0x19
        /*0e66*/ 	.short	0x0a70


	//----- nvinfo : EIATTR_PARAM_CBANK
	.align		4
        /*0e68*/ 	.byte	0x04, 0x0a
        /*0e6a*/ 	.short	(.L_1301 - .L_1300)
	.align		4
.L_1300:
        /*0e6c*/ 	.word	index@(.nv.constant0._ZN7cutlass13device_kernelIN5flash11enable_sm90INS1_16FlashAttnFwdSm90INS1_25CollectiveMainloopFwdSm90ILi2EN4cute5tupleIJNS5_1CILi1EEES8_S8_EEENS6_IJNS7_ILi192EEENS7_ILi144EEENS7_ILi96EEEEEELi96ENS_6half_tEfNS_4arch4Sm90ELb0ELb0ELb0ELb1ELb0ELb1ELb0ELb0ELb1ELb0ELb0ELb0EEENS1_21CollectiveEpilogueFwdINS6_IJSA_SC_SB_EEES9_SE_SG_Li384ELb1ELb0ELb0ELb0EEENS1_36VarlenDynamicPersistentTileSchedulerILi192ELi144ELi384ELi32ELb0ELb0ELb1ELb0ELb1ELb1EEEEEEEEEvNT_6ParamsE)
        /*0e70*/ 	.short	0x0210
        /*0e72*/ 	.short	0x0a70


	//----- nvinfo : EIATTR_SW_WAR
	.align		4
.L_1301:
        /*0e74*/ 	.byte	0x04, 0x36
        /*0e76*/ 	.short	(.L_1303 - .L_1302)
.L_1302:
        /*0e78*/ 	.word	0x00000008
.L_1303:


//--------------------- .nv.info._ZN7cutlass13device_kernelIN5flash11enable_sm90INS1_16FlashAttnFwdSm90INS1_25CollectiveMainloopFwdSm90ILi2EN4cute5tupleIJNS5_1CILi1EEES8_S8_EEENS6_IJNS7_ILi192EEENS7_ILi128EEENS7_ILi96EEEEEELi96ENS_6half_tEfNS_4arch4Sm90ELb0ELb1ELb0ELb0ELb0ELb0ELb0ELb0ELb1ELb0ELb0ELb0EEENS1_21CollectiveEpilogueFwdINS6_IJSA_SC_SB_EEES9_SE_SG_Li384ELb0ELb0ELb0ELb0EEENS1_30DynamicPersistentTileSchedulerILi384ELi32ELb0ELb0ELb1EEEEEEEEEvNT_6ParamsE --------------------------
	.section	.nv.info._ZN7cutlass13device_kernelIN5flash11enable_sm90INS1_16FlashAttnFwdSm90INS1_25CollectiveMainloopFwdSm90ILi2EN4cute5tupleIJNS5_1CILi1EEES8_S8_EEENS6_IJNS7_ILi192EEENS7_ILi128EEENS7_ILi96EEEEEELi96ENS_6half_tEfNS_4arch4Sm90ELb0ELb1ELb0ELb0ELb0ELb0ELb0ELb0ELb1ELb0ELb0ELb0EEENS1_21CollectiveEpilogueFwdINS6_IJSA_SC_SB_EEES9_SE_SG_Li384ELb0ELb0ELb0ELb0EEENS1_30DynamicPersistentTileSchedulerILi384ELi32ELb0ELb0ELb1EEEEEEEEEvNT_6ParamsE,"",@"SHT_CUDA_INFO"
	.sectionflags	@""
	.align	4


	//----- nvinfo : EIATTR_CUDA_API_VERSION
	.align		4
        /*0000*/ 	.byte	0x04, 0x37
        /*0002*/ 	.short	(.L_1305 - .L_1304)
.L_1304:
        /*0004*/ 	.word	0x00000082


	//----- nvinfo : EIATTR_KPARAM_INFO
	.align		4
.L_1305:
        /*0008*/ 	.byte	0x04, 0x17
        /*000a*/ 	.short	(.L_1307 - .L_1306)
.L_1306:
        /*000c*/ 	.word	0x00000000
        /*0010*/ 	.short	0x0000
        /*0012*/ 	.short	0x0070
        /*0014*/ 	.byte	0x00, 0xf0, 0x01, 0x2e


	//----- nvinfo : EIATTR_SPARSE_MMA_MASK
	.align		4
.L_1307:
        /*0018*/ 	.byte	0x03, 0x50
        /*001a*/ 	.short	0x0000


	//----- nvinfo : EIATTR_MAXREG_COUNT
	.align		4
        /*001c*/ 	.byte	0x03, 0x1b
        /*001e*/ 	.short	0x0080


	//----- nvinfo : EIATTR_NUM_BARRIERS
	.align		4
        /*0020*/ 	.byte	0x02, 0x4c
        /*0022*/ 	.byte	0x10
	.zero		1


	//----- nvinfo : EIATTR_EXTERNS
	.align		4
        /*0024*/ 	.byte	0x04, 0x0f
        /*0026*/ 	.short	(.L_1309 - .L_1308)


	//   ....[0]....
	.align		4
.L_1308:
        /*0028*/ 	.word	index@(__assertfail)


	//----- nvinfo : EIATTR_MERCURY_ISA_VERSION
	.align		4
.L_1309:
        /*002c*/ 	.byte	0x03, 0x5f
        /*002e*/ 	.short	0x0101


	//----- nvinfo : EIATTR_INT_WARP_WIDE_INSTR_OFFSETS
	.align		4
        /*0030*/ 	.byte	0x04, 0x31
        /*0032*/ 	.short	(.L_1311 - .L_1310)


	//   ....[0]....
.L_1310:
        /*0034*/ 	.word	0x00000180


	//   ....[1]....
        /*0038*/ 	.word	0x000001b0


	//   ....[2]....
        /*003c*/ 	.word	0x000001c0


	//   ....[3]....
        /*0040*/ 	.word	0x0000f370


	//   ....[4]....
        /*0044*/ 	.word	0x0000f400


	//   ....[5]....
        /*0048*/ 	.word	0x0000f920


	//   ....[6]....
        /*004c*/ 	.word	0x00011630


	//   ....[7]....
        /*0050*/ 	.word	0x000116c0


	//----- nvinfo : EIATTR_COOP_GROUP_MASK_REGIDS
	.align		4
.L_1311:
        /*0054*/ 	.byte	0x04, 0x29
        /*0056*/ 	.short	(.L_1313 - .L_1312)


	//   ....[0]....
.L_1312:
        /*0058*/ 	.word	0xffffffff


	//   ....[1]....
        /*005c*/ 	.word	0xffffffff


	//   ....[2]....
        /*0060*/ 	.word	0xffffffff


	//   ....[3]....
        /*0064*/ 	.word	0xffffffff


	//   ....[4]....
        /*0068*/ 	.word	0xffffffff


	//   ....[5]....
        /*006c*/ 	.word	0xffffffff


	//   ....[6]....
        /*0070*/ 	.word	0xffffffff


	//   ....[7]....
        /*0074*/ 	.word	0xffffffff


	//   ....[8]....
        /*0078*/ 	.word	0xffffffff


	//   ....[9]....
        /*007c*/ 	.word	0xffffffff


	//   ....[10]....
        /*0080*/ 	.word	0xffffffff


	//   ....[11]....
        /*0084*/ 	.word	0xffffffff


	//   ....[12]....
        /*0088*/ 	.word	0xffffffff


	//   ....[13]....
        /*008c*/ 	.word	0xffffffff


	//   ....[14]....
        /*0090*/ 	.word	0xffffffff


	//   ....[15]....
        /*0094*/ 	.word	0xffffffff


	//   ....[16]....
        /*0098*/ 	.word	0xffffffff


	//   ....[17]....
        /*009c*/ 	.word	0xffffffff


	//   ....[18]....
        /*00a0*/ 	.word	0xffffffff


	//   ....[19]....
        /*00a4*/ 	.word	0xffffffff


	//   ....[20]....
        /*00a8*/ 	.word	0xffffffff


	//   ....[21]....
        /*00ac*/ 	.word	0xffffffff


	//   ....[22]....
        /*00b0*/ 	.word	0xffffffff


	//   ....[23]....
        /*00b4*/ 	.word	0xffffffff


	//   ....[24]....
        /*00b8*/ 	.word	0xffffffff


	//   ....[25]....
        /*00bc*/ 	.word	0xffffffff


	//   ....[26]....
        /*00c0*/ 	.word	0xffffffff


	//   ....[27]....
        /*00c4*/ 	.word	0xffffffff


	//   ....[28]....
        /*00c8*/ 	.word	0xffffffff


	//   ....[29]....
        /*00cc*/ 	.word	0xffffffff


	//   ....[30]....
        /*00d0*/ 	.word	0xffffffff


	//   ....[31]....
        /*00d4*/ 	.word	0xffffffff


	//   ....[32]....
        /*00d8*/ 	.word	0xffffffff


	//   ....[33]....
        /*00dc*/ 	.word	0xffffffff


	//   ....[34]....
        /*00e0*/ 	.word	0xffffffff


	//   ....[35]....
        /*00e4*/ 	.word	0xffffffff


	//   ....[36]....
        /*00e8*/ 	.word	0x0500000f


	//   ....[37]....
        /*00ec*/ 	.word	0x0500000f


	//----- nvinfo : EIATTR_COOP_GROUP_INSTR_OFFSETS
	.align		4
.L_1313:
        /*00f0*/ 	.byte	0x04, 0x28
        /*00f2*/ 	.short	(.L_1315 - .L_1314)


	//   ....[0]....
.L_1314:
        /*00f4*/ 	.word	0x00000060


	//   ....[1]....
        /*00f8*/ 	.word	0x00000190


	//   ....[2]....
        /*00fc*/ 	.word	0x000001e0


	//   ....[3]....
        /*0100*/ 	.word	0x000003d0


	//   ....[4]....
        /*0104*/ 	.word	0x00000530


	//   ....[5]....
        /*0108*/ 	.word	0x00000650


	//   ....[6]....
        /*010c*/ 	.word	0x000007b0


	//   ....[7]....
        /*0110*/ 	.word	0x00001810


	//   ....[8]....
        /*0114*/ 	.word	0x000033b0


	//   ....[9]....
        /*0118*/ 	.word	0x000034c0


	//   ....[10]....
        /*011c*/ 	.word	0x00003df0


	//   ....[11]....
        /*0120*/ 	.word	0x00003e40


	//   ....[12]....
        /*0124*/ 	.word	0x00004a10


	//   ....[13]....
        /*0128*/ 	.word	0x00006440


	//   ....[14]....
        /*012c*/ 	.word	0x00006540


	//   ....[15]....
        /*0130*/ 	.word	0x00006da0


	//   ....[16]....
        /*0134*/ 	.word	0x00006e10


	//   ....[17]....
        /*0138*/ 	.word	0x00007dd0


	//   ....[18]....
        /*013c*/ 	.word	0x000087a0


	//   ....[19]....
        /*0140*/ 	.word	0x000087e0


	//   ....[20]....
        /*0144*/ 	.word	0x00008d90


	//   ....[21]....
        /*0148*/ 	.word	0x00008e50


	//   ....[22]....
        /*014c*/ 	.word	0x0000a040


	//   ....[23]....
        /*0150*/ 	.word	0x0000b760


	//   ....[24]....
        /*0154*/ 	.word	0x0000b810


	//   ....[25]....
        /*0158*/ 	.word	0x0000c0b0


	//   ....[26]....
        /*015c*/ 	.word	0x0000c130


	//   ....[27]....
        /*0160*/ 	.word	0x0000d0f0


	//   ....[28]....
        /*0164*/ 	.word	0x0000d200


	//   ....[29]....
        /*0168*/ 	.word	0x0000d260


	//   ....[30]....
        /*016c*/ 	.word	0x0000d380


	//   ....[31]....
        /*0170*/ 	.word	0x0000d3b0


	//   ....[32]....
        /*0174*/ 	.word	0x0000e210


	//   ....[33]....
        /*0178*/ 	.word	0x0000eae0


	//   ....[34]....
        /*017c*/ 	.word	0x00011a10


	//   ....[35]....
        /*0180*/ 	.word	0x00011b90


	//   ....[36]....
        /*0184*/ 	.word	0x00012190


	//   ....[37]....
        /*0188*/ 	.word	0x00012570


	//----- nvinfo : EIATTR_REG_RECONFIG
	.align		4
.L_1315:
        /*018c*/ 	.byte	0x01, 0x54
	.zero		2


	//----- nvinfo : EIATTR_SYSCALL_OFFSETS
	.align		4
        /*0190*/ 	.byte	0x04, 0x46
        /*0192*/ 	.short	(.L_1317 - .L_1316)


	//   ....[0]....
.L_1316:
        /*0194*/ 	.word	0x00001a00


	//   ....[1]....
        /*0198*/ 	.word	0x0000f590


	//   ....[2]....
        /*019c*/ 	.word	0x0000f6d0


	//   ....[3]....
        /*01a0*/ 	.word	0x0000f7c0


	//----- nvinfo : EIATTR_MBARRIER_INSTR_OFFSETS
	.align		4
.L_1317:
        /*01a4*/ 	.byte	0x04, 0x39
        /*01a6*/ 	.short	(.L_1319 - .L_1318)


	//   ....[0]....
.L_1318:
        /*01a8*/ 	.word	0x00000280
        /*01ac*/ 	.word	0x000000ff
        /*01b0*/ 	.word	0x0002d800
        /*01b4*/ 	.short	0x0100
        /*01b6*/ 	.byte	0x06
	.zero		1


	//   ....[1]....
        /*01b8*/ 	.word	0x00000290
        /*01bc*/ 	.word	0x000000ff
        /*01c0*/ 	.word	0x0002d820
        /*01c4*/ 	.short	0x0100
        /*01c6*/ 	.byte	0x06
	.zero		1


	//   ....[2]....
        /*01c8*/ 	.word	0x00000380
        /*01cc*/ 	.word	0x000000ff
        /*01d0*/ 	.word	0x0002d830
        /*01d4*/ 	.short	0x0100
        /*01d6*/ 	.byte	0x08
	.zero		1


	//   ....[3]....
        /*01d8*/ 	.word	0x00000390
        /*01dc*/ 	.word	0x000000ff
        /*01e0*/ 	.word	0x0002d840
        /*01e4*/ 	.short	0x0100
        /*01e6*/ 	.byte	0x08
	.zero		1


	//   ....[4]....
        /*01e8*/ 	.word	0x000003a0
        /*01ec*/ 	.word	0x000000ff
        /*01f0*/ 	.word	0x0002d838
        /*01f4*/ 	.short	0x0100
        /*01f6*/ 	.byte	0x08
	.zero		1


	//   ....[5]....
        /*01f8*/ 	.word	0x000003b0
        /*01fc*/ 	.word	0x000000ff
        /*0200*/ 	.word	0x0002d848
        /*0204*/ 	.short	0x0100
        /*0206*/ 	.byte	0x08
	.zero		1


	//   ....[6]....
        /*0208*/ 	.word	0x000004e0
        /*020c*/ 	.word	0x000000ff
        /*0210*/ 	.word	0x0002d850
        /*0214*/ 	.short	0x0100
        /*0216*/ 	.byte	0x08
	.zero		1


	//   ....[7]....
        /*0218*/ 	.word	0x000004f0
        /*021c*/ 	.word	0x000000ff
        /*0220*/ 	.word	0x0002d860
        /*0224*/ 	.short	0x0100
        /*0226*/ 	.byte	0x08
	.zero		1


	//   ....[8]....
        /*0228*/ 	.word	0x00000500
        /*022c*/ 	.word	0x000000ff
        /*0230*/ 	.word	0x0002d858
        /*0234*/ 	.short	0x0100
        /*0236*/ 	.byte	0x08
	.zero		1


	//   ....[9]....
        /*0238*/ 	.word	0x00000510
        /*023c*/ 	.word	0x000000ff
        /*0240*/ 	.word	0x0002d868
        /*0244*/ 	.short	0x0100
        /*0246*/ 	.byte	0x08
	.zero		1


	//   ....[10]....
        /*0248*/ 	.word	0x00000600
        /*024c*/ 	.word	0x000000ff
        /*0250*/ 	.word	0x0002d870
        /*0254*/ 	.short	0x0100
        /*0256*/ 	.byte	0x06
	.zero		1


	//   ....[11]....
        /*0258*/ 	.word	0x00000610
        /*025c*/ 	.word	0x000000ff
        /*0260*/ 	.word	0x0002d880
        /*0264*/ 	.short	0x0100
        /*0266*/ 	.byte	0x06
	.zero		1


	//   ....[12]....
        /*0268*/ 	.word	0x00000620
        /*026c*/ 	.word	0x000000ff
        /*0270*/ 	.word	0x0002d878
        /*0274*/ 	.short	0x0100
        /*0276*/ 	.byte	0x06
	.zero		1


	//   ....[13]....
        /*0278*/ 	.word	0x00000630
        /*027c*/ 	.word	0x000000ff
        /*0280*/ 	.word	0x0002d888
        /*0284*/ 	.short	0x0100
        /*0286*/ 	.byte	0x06
	.zero		1


	//   ....[14]....
        /*0288*/ 	.word	0x00000760
        /*028c*/ 	.word	0x000000ff
        /*0290*/ 	.word	0x0002d890
        /*0294*/ 	.short	0x0100
        /*0296*/ 	.byte	0x08
	.zero		1


	//   ....[15]....
        /*0298*/ 	.word	0x00000770
        /*029c*/ 	.word	0x000000ff
        /*02a0*/ 	.word	0x0002d8a0
        /*02a4*/ 	.short	0x0100
        /*02a6*/ 	.byte	0x08
	.zero		1


	//   ....[16]....
        /*02a8*/ 	.word	0x00000780
        /*02ac*/ 	.word	0x000000ff
        /*02b0*/ 	.word	0x0002d898
        /*02b4*/ 	.short	0x0100
        /*02b6*/ 	.byte	0x08
	.zero		1


	//   ....[17]....
        /*02b8*/ 	.word	0x00000790
        /*02bc*/ 	.word	0x000000ff
        /*02c0*/ 	.word	0x0002d8a8
        /*02c4*/ 	.short	0x0100
        /*02c6*/ 	.byte	0x08
	.zero		1


	//   ....[18]....
        /*02c8*/ 	.word	0x000008c0
        /*02cc*/ 	.word	0x000000ff
        /*02d0*/ 	.word	0x0002d8b0
        /*02d4*/ 	.short	0x0100
        /*02d6*/ 	.byte	0x08
	.zero		1


	//   ....[19]....
        /*02d8*/ 	.word	0x000008d0
        /*02dc*/ 	.word	0x000000ff
        /*02e0*/ 	.word	0x0002d8c0
        /*02e4*/ 	.short	0x0100
        /*02e6*/ 	.byte	0x08
	.zero		1


	//   ....[20]....
        /*02e8*/ 	.word	0x000008e0
        /*02ec*/ 	.word	0x000000ff
        /*02f0*/ 	.word	0x0002d8b8
        /*02f4*/ 	.short	0x0100
        /*02f6*/ 	.byte	0x08
	.zero		1


	//   ....[21]....
        /*02f8*/ 	.word	0x000008f0
        /*02fc*/ 	.word	0x000000ff
        /*0300*/ 	.word	0x0002d8c8
        /*0304*/ 	.short	0x0100
        /*0306*/ 	.byte	0x08
	.zero		1


	//   ....[22]....
        /*0308*/ 	.word	0x00001a80
        /*030c*/ 	.word	0x000000ff
        /*0310*/ 	.word	0x0002d800
        /*0314*/ 	.short	0x010a
        /*0316*/ 	.byte	0x27
	.zero		1


	//   ....[23]....
        /*0318*/ 	.word	0x00001b00
        /*031c*/ 	.word	0x00000007
        /*0320*/ 	.word	0x0002d830
        /*0324*/ 	.short	0x010a
        /*0326*/ 	.byte	0x3f
	.zero		1


	//   ....[24]....
        /*0328*/ 	.word	0x00001b50
        /*032c*/ 	.word	0x00000007
        /*0330*/ 	.word	0x0002d830
        /*0334*/ 	.short	0x010a
        /*0336*/ 	.byte	0x3f
	.zero		1


	//   ....[25]....
        /*0338*/ 	.word	0x00001f40
        /*033c*/ 	.word	0x00000000
        /*0340*/ 	.word	0x00000000
        /*0344*/ 	.short	0x0101
        /*0346*/ 	.byte	0x3f
	.zero		1


	//   ....[26]....
        /*0348*/ 	.word	0x00004e60
        /*034c*/ 	.word	0x000000ff
        /*0350*/ 	.word	0x0002d830
        /*0354*/ 	.short	0x010a
        /*0356*/ 	.byte	0x06
	.zero		1


	//   ....[27]....
        /*0358*/ 	.word	0x00004ea0
        /*035c*/ 	.word	0x000000ff
        /*0360*/ 	.word	0x0002d830
        /*0364*/ 	.short	0x010a
        /*0366*/ 	.byte	0x06
	.zero		1


	//   ....[28]....
        /*0368*/ 	.word	0x00005120
        /*036c*/ 	.word	0x000000ff
        /*0370*/ 	.word	0x0002d850
        /*0374*/ 	.short	0x010a
        /*0376*/ 	.byte	0x06
	.zero		1


	//   ....[29]....
        /*0378*/ 	.word	0x00005160
        /*037c*/ 	.word	0x000000ff
        /*0380*/ 	.word	0x0002d850
        /*0384*/ 	.short	0x010a
        /*0386*/ 	.byte	0x06
	.zero		1


	//   ....[30]....
        /*0388*/ 	.word	0x000056d0
        /*038c*/ 	.word	0x0000000b
        /*0390*/ 	.word	0x00000000
        /*0394*/ 	.short	0x0101
        /*0396*/ 	.byte	0x3f
	.zero		1


	//   ....[31]....
        /*0398*/ 	.word	0x000071f0
        /*039c*/ 	.word	0x0000000e
        /*03a0*/ 	.word	0x00000000
        /*03a4*/ 	.short	0x0101
        /*03a6*/ 	.byte	0x3f
	.zero		1


	//   ....[32]....
        /*03a8*/ 	.word	0x00008120
        /*03ac*/ 	.word	0x000000ff
        /*03b0*/ 	.word	0x0002d830
        /*03b4*/ 	.short	0x010a
        /*03b6*/ 	.byte	0x06
	.zero		1


	//   ....[33]....
        /*03b8*/ 	.word	0x00008160
        /*03bc*/ 	.word	0x000000ff
        /*03c0*/ 	.word	0x0002d830
        /*03c4*/ 	.short	0x010a
        /*03c6*/ 	.byte	0x06
	.zero		1


	//   ....[34]....
        /*03c8*/ 	.word	0x000083e0
        /*03cc*/ 	.word	0x000000ff
        /*03d0*/ 	.word	0x0002d850
        /*03d4*/ 	.short	0x010a
        /*03d6*/ 	.byte	0x06
	.zero		1


	//   ....[35]....
        /*03d8*/ 	.word	0x00008420
        /*03dc*/ 	.word	0x000000ff
        /*03e0*/ 	.word	0x0002d850
        /*03e4*/ 	.short	0x010a
        /*03e6*/ 	.byte	0x06
	.zero		1


	//   ....[36]....
        /*03e8*/ 	.word	0x000095e0
        /*03ec*/ 	.word	0x0000002a
        /*03f0*/ 	.word	0x00000000
        /*03f4*/ 	.short	0x0101
        /*03f6*/ 	.byte	0x3f
	.zero		1


	//   ....[37]....
        /*03f8*/ 	.word	0x00009670
        /*03fc*/ 	.word	0x0000002b
        /*0400*/ 	.word	0x00000000
        /*0404*/ 	.short	0x0101
        /*0406*/ 	.byte	0x3f
	.zero		1


	//   ....[38]....
        /*0408*/ 	.word	0x0000a1e0
        /*040c*/ 	.word	0x000000ff
        /*0410*/ 	.word	0x0002d830
        /*0414*/ 	.short	0x010a
        /*0416*/ 	.byte	0x06
	.zero		1


	//   ....[39]....
        /*0418*/ 	.word	0x0000a220
        /*041c*/ 	.word	0x000000ff
        /*0420*/ 	.word	0x0002d830
        /*0424*/ 	.short	0x010a
        /*0426*/ 	.byte	0x06
	.zero		1


	//   ....[40]....
        /*0428*/ 	.word	0x0000a4a0
        /*042c*/ 	.word	0x000000ff
        /*0430*/ 	.word	0x0002d850
        /*0434*/ 	.short	0x010a
        /*0436*/ 	.byte	0x06
	.zero		1


	//   ....[41]....
        /*0438*/ 	.word	0x0000a4e0
        /*043c*/ 	.word	0x000000ff
        /*0440*/ 	.word	0x0002d850
        /*0444*/ 	.short	0x010a
        /*0446*/ 	.byte	0x06
	.zero		1


	//   ....[42]....
        /*0448*/ 	.word	0x0000a9f0
        /*044c*/ 	.word	0x0000000d
        /*0450*/ 	.word	0x00000000
        /*0454*/ 	.short	0x0101
        /*0456*/ 	.byte	0x3f
	.zero		1


	//   ....[43]....
        /*0458*/ 	.word	0x0000c420
        /*045c*/ 	.word	0x0000000c
        /*0460*/ 	.word	0x00000000
        /*0464*/ 	.short	0x0101
        /*0466*/ 	.byte	0x3f
	.zero		1


	//   ....[44]....
        /*0468*/ 	.word	0x0000d170
        /*046c*/ 	.word	0x000000ff
        /*0470*/ 	.word	0x0002d850
        /*0474*/ 	.short	0x010a
        /*0476*/ 	.byte	0x09
	.zero		1


	//   ....[45]....
        /*0478*/ 	.word	0x0000d1b0
        /*047c*/ 	.word	0x000000ff
        /*0480*/ 	.word	0x0002d850
        /*0484*/ 	.short	0x010a
        /*0486*/ 	.byte	0x09
	.zero		1


	//   ....[46]....
        /*0488*/ 	.word	0x0000d7f0
        /*048c*/ 	.word	0x0000000b
        /*0490*/ 	.word	0x00000000
        /*0494*/ 	.short	0x0101
        /*0496*/ 	.byte	0x3f
	.zero		1


	//   ....[47]....
        /*0498*/ 	.word	0x0000e400
        /*049c*/ 	.word	0x000000ff
        /*04a0*/ 	.word	0x00000000
        /*04a4*/ 	.short	0x0101
        /*04a6*/ 	.byte	0x05
	.zero		1


	//   ....[48]....
        /*04a8*/ 	.word	0x0000fbf0
        /*04ac*/ 	.word	0x0000000d
        /*04b0*/ 	.word	0x0002d840
        /*04b4*/ 	.short	0x010a
        /*04b6*/ 	.byte	0x3f
	.zero		1


	//   ....[49]....
        /*04b8*/ 	.word	0x00010070
        /*04bc*/ 	.word	0x000000ff
        /*04c0*/ 	.word	0x0002d820
        /*04c4*/ 	.short	0x010a
        /*04c6*/ 	.byte	0x2a
	.zero		1


	//   ....[50]....
        /*04c8*/ 	.word	0x00010340
        /*04cc*/ 	.word	0x00000003
        /*04d0*/ 	.word	0x0002d840
        /*04d4*/ 	.short	0x010a
        /*04d6*/ 	.byte	0x3f
	.zero		1


	//   ....[51]....
        /*04d8*/ 	.word	0x00010590
        /*04dc*/ 	.word	0x00000002
        /*04e0*/ 	.word	0x00000060
        /*04e4*/ 	.short	0x010a
        /*04e6*/ 	.byte	0x3f
	.zero		1


	//   ....[52]....
        /*04e8*/ 	.word	0x00010a80
        /*04ec*/ 	.word	0x00000004
        /*04f0*/ 	.word	0x0002d840
        /*04f4*/ 	.short	0x010a
        /*04f6*/ 	.byte	0x3f
	.zero		1


	//   ....[53]....
        /*04f8*/ 	.word	0x00010cd0
        /*04fc*/ 	.word	0x00000003
        /*0500*/ 	.word	0x00000060
        /*0504*/ 	.short	0x010a
        /*0506*/ 	.byte	0x3f
	.zero		1


	//   ....[54]....
        /*0508*/ 	.word	0x00011120
        /*050c*/ 	.word	0x00000003
        /*0510*/ 	.word	0x0002d840
        /*0514*/ 	.short	0x010a
        /*0516*/ 	.byte	0x3f
	.zero		1


	//   ....[55]....
        /*0518*/ 	.word	0x00011370
        /*051c*/ 	.word	0x00000003
        /*0520*/ 	.word	0x00000060
        /*0524*/ 	.short	0x010a
        /*0526*/ 	.byte	0x3f
	.zero		1


	//   ....[56]....
        /*0528*/ 	.word	0x00011740
        /*052c*/ 	.word	0x00000003
        /*0530*/ 	.word	0x0002d860
        /*0534*/ 	.short	0x010a
        /*0536*/ 	.byte	0x3f
	.zero		1


	//   ....[57]....
        /*0538*/ 	.word	0x00011b70
        /*053c*/ 	.word	0x00000009
        /*0540*/ 	.word	0x0002d820
        /*0544*/ 	.short	0x010a
        /*0546*/ 	.byte	0x3f
	.zero		1


	//   ....[58]....
        /*0548*/ 	.word	0x00011c90
        /*054c*/ 	.word	0x00000005
        /*0550*/ 	.word	0x00000000
        /*0554*/ 	.short	0x010a
        /*0556*/ 	.byte	0x3f
	.zero		1


	//   ....[59]....
        /*0558*/ 	.word	0x00011d00
        /*055c*/ 	.word	0x00000003
        /*0560*/ 	.word	0x00000000
        /*0564*/ 	.short	0x010a
        /*0566*/ 	.byte	0x3f
	.zero		1


	//   ....[60]....
        /*0568*/ 	.word	0x00011d60
        /*056c*/ 	.word	0x00000013
        /*0570*/ 	.word	0x00000000
        /*0574*/ 	.short	0x010a
        /*0576*/ 	.byte	0x3f
	.zero		1


	//   ....[61]....
        /*0578*/ 	.word	0x00011d90
        /*057c*/ 	.word	0x00000007
        /*0580*/ 	.word	0x00000000
        /*0584*/ 	.short	0x010a
        /*0586*/ 	.byte	0x3f
	.zero		1


	//   ....[62]....
        /*0588*/ 	.word	0x00011e00
        /*058c*/ 	.word	0x00000003
        /*0590*/ 	.word	0x0002d800
        /*0594*/ 	.short	0x010a
        /*0596*/ 	.byte	0x3f
	.zero		1


	//   ....[63]....
        /*0598*/ 	.word	0x00011e50
        /*059c*/ 	.word	0x00000007
        /*05a0*/ 	.word	0x0002d830
        /*05a4*/ 	.short	0x010a
        /*05a6*/ 	.byte	0x3f
	.zero		1


	//   ....[64]....
        /*05a8*/ 	.word	0x00011eb0
        /*05ac*/ 	.word	0x0000000b
        /*05b0*/ 	.word	0x0002d830
        /*05b4*/ 	.short	0x010a
        /*05b6*/ 	.byte	0x3f
	.zero		1


	//   ....[65]....
        /*05b8*/ 	.word	0x00011f10
        /*05bc*/ 	.word	0x0000000b
        /*05c0*/ 	.word	0x0002d850
        /*05c4*/ 	.short	0x010a
        /*05c6*/ 	.byte	0x3f
	.zero		1


	//   ....[66]....
        /*05c8*/ 	.word	0x00011f70
        /*05cc*/ 	.word	0x0000000c
        /*05d0*/ 	.word	0x0002d830
        /*05d4*/ 	.short	0x010a
        /*05d6*/ 	.byte	0x3f
	.zero		1


	//   ....[67]....
        /*05d8*/ 	.word	0x00011fd0
        /*05dc*/ 	.word	0x0000000c
        /*05e0*/ 	.word	0x0002d850
        /*05e4*/ 	.short	0x010a
        /*05e6*/ 	.byte	0x3f
	.zero		1


	//   ....[68]....
        /*05e8*/ 	.word	0x00012030
        /*05ec*/ 	.word	0x0000000e
        /*05f0*/ 	.word	0x0002d830
        /*05f4*/ 	.short	0x010a
        /*05f6*/ 	.byte	0x3f
	.zero		1


	//   ....[69]....
        /*05f8*/ 	.word	0x00012090
        /*05fc*/ 	.word	0x0000000e
        /*0600*/ 	.word	0x0002d850
        /*0604*/ 	.short	0x010a
        /*0606*/ 	.byte	0x3f
	.zero		1


	//   ....[70]....
        /*0608*/ 	.word	0x000120f0
        /*060c*/ 	.word	0x00000003
        /*0610*/ 	.word	0x0002d850
        /*0614*/ 	.short	0x010a
        /*0616*/ 	.byte	0x3f
	.zero		1


	//   ....[71]....
        /*0618*/ 	.word	0x00012240
        /*061c*/ 	.word	0x0000000d
        /*0620*/ 	.word	0x0002d840
        /*0624*/ 	.short	0x010a
        /*0626*/ 	.byte	0x3f
	.zero		1


	//   ....[72]....
        /*0628*/ 	.word	0x000122a0
        /*062c*/ 	.word	0x00000005
        /*0630*/ 	.word	0x0002d820
        /*0634*/ 	.short	0x010a
        /*0636*/ 	.byte	0x3f
	.zero		1


	//   ....[73]....
        /*0638*/ 	.word	0x000122f0
        /*063c*/ 	.word	0x00000003
        /*0640*/ 	.word	0x0002d840
        /*0644*/ 	.short	0x010a
        /*0646*/ 	.byte	0x3f
	.zero		1


	//   ....[74]....
        /*0648*/ 	.word	0x00012340
        /*064c*/ 	.word	0x00000002
        /*0650*/ 	.word	0x00000060
        /*0654*/ 	.short	0x010a
        /*0656*/ 	.byte	0x3f
	.zero		1


	//   ....[75]....
        /*0658*/ 	.word	0x00012390
        /*065c*/ 	.word	0x00000004
        /*0660*/ 	.word	0x0002d840
        /*0664*/ 	.short	0x010a
        /*0666*/ 	.byte	0x3f
	.zero		1


	//   ....[76]....
        /*0668*/ 	.word	0x000123e0
        /*066c*/ 	.word	0x00000003
        /*0670*/ 	.word	0x00000060
        /*0674*/ 	.short	0x010a
        /*0676*/ 	.byte	0x3f
	.zero		1


	//   ....[77]....
        /*0678*/ 	.word	0x00012430
        /*067c*/ 	.word	0x00000003
        /*0680*/ 	.word	0x0002d840
        /*0684*/ 	.short	0x010a
        /*0686*/ 	.byte	0x3f
	.zero		1


	//   ....[78]....
        /*0688*/ 	.word	0x00012480
        /*068c*/ 	.word	0x00000003
        /*0690*/ 	.word	0x00000060
        /*0694*/ 	.short	0x010a
        /*0696*/ 	.byte	0x3f
	.zero		1


	//   ....[79]....
        /*0698*/ 	.word	0x000124d0
        /*069c*/ 	.word	0x00000003
        /*06a0*/ 	.word	0x0002d860
        /*06a4*/ 	.short	0x010a
        /*06a6*/ 	.byte	0x3f
	.zero		1


	//   ....[80]....
        /*06a8*/ 	.word	0x000125b0
        /*06ac*/ 	.word	0x00000009
        /*06b0*/ 	.word	0x0002d820
        /*06b4*/ 	.short	0x010a
        /*06b6*/ 	.byte	0x3f
	.zero		1


	//   ....[81]....
        /*06b8*/ 	.word	0x00012600
        /*06bc*/ 	.word	0x00000005
        /*06c0*/ 	.word	0x00000000
        /*06c4*/ 	.short	0x010a
        /*06c6*/ 	.byte	0x3f
	.zero		1


	//   ....[82]....
        /*06c8*/ 	.word	0x00012650
        /*06cc*/ 	.word	0x00000003
        /*06d0*/ 	.word	0x00000000
        /*06d4*/ 	.short	0x010a
        /*06d6*/ 	.byte	0x3f
	.zero		1


	//   ....[83]....
        /*06d8*/ 	.word	0x000126a0
        /*06dc*/ 	.word	0x00000013
        /*06e0*/ 	.word	0x00000000
        /*06e4*/ 	.short	0x010a
        /*06e6*/ 	.byte	0x3f
	.zero		1


	//----- nvinfo : EIATTR_NUM_MBARRIERS
	.align		4
.L_1319:
        /*06e8*/ 	.byte	0x03, 0x38
        /*06ea*/ 	.short	0x0016


	//----- nvinfo : EIATTR_EXIT_INSTR_OFFSETS
	.align		4
        /*06ec*/ 	.byte	0x04, 0x1c
        /*06ee*/ 	.short	(.L_1321 - .L_1320)


	//   ....[0]....
.L_1320:
        /*06f0*/ 	.word	0x00000a50


	//   ....[1]....
        /*06f4*/ 	.word	0x0000eaa0


	//   ....[2]....
        /*06f8*/ 	.word	0x0000eb00


	//   ....[3]....
        /*06fc*/ 	.word	0x00011bb0


	//   ....[4]....
        /*0700*/ 	.word	0x00011de0


	//----- nvinfo : EIATTR_MAX_THREADS
	.align		4
.L_1321:
        /*0704*/ 	.byte	0x04, 0x05
        /*0706*/ 	.short	(.L_1323 - .L_1322)
.L_1322:
        /*0708*/ 	.word	0x00000200
        /*070c*/ 	.word	0x00000001
        /*0710*/ 	.word	0x00000001


	//----- nvinfo : EIATTR_CRS_STACK_SIZE
	.align		4
.L_1323:
        /*0714*/ 	.byte	0x04, 0x1e
        /*0716*/ 	.short	(.L_1325 - .L_1324)
.L_1324:
        /*0718*/ 	.word	0x00000000


	//----- nvinfo : EIATTR_CBANK_PARAM_SIZE
	.align		4
.L_1325:
        /*071c*/ 	.byte	0x03, 0x19
        /*071e*/ 	.short	0x0bf0


	//----- nvinfo : EIATTR_PARAM_CBANK
	.align		4
        /*0720*/ 	.byte	0x04, 0x0a
        /*0722*/ 	.short	(.L_1327 - .L_1326)
	.align		4
.L_1326:
        /*0724*/ 	.word	index@(.nv.constant0._ZN7cutlass13device_kernelIN5flash11enable_sm90INS1_16FlashAttnFwdSm90INS1_25CollectiveMainloopFwdSm90ILi2EN4cute5tupleIJNS5_1CILi1EEES8_S8_EEENS6_IJNS7_ILi192EEENS7_ILi128EEENS7_ILi96EEEEEELi96ENS_6half_tEfNS_4arch4Sm90ELb0ELb1ELb0ELb0ELb0ELb0ELb0ELb0ELb1ELb0ELb0ELb0EEENS1_21CollectiveEpilogueFwdINS6_IJSA_SC_SB_EEES9_SE_SG_Li384ELb0ELb0ELb0ELb0EEENS1_30DynamicPersistentTileSchedulerILi384ELi32ELb0ELb0ELb1EEEEEEEEEvNT_6ParamsE)
        /*0728*/ 	.short	0x0210
        /*072a*/ 	.short	0x0bf0


	//----- nvinfo : EIATTR_SW_WAR
	.align		4
.L_1327:
        /*072c*/ 	.byte	0x04, 0x36
        /*072e*/ 	.short	(.L_1329 - .L_1328)
.L_1328:
        /*0730*/ 	.word	0x00000008
.L_1329:


//--------------------- .nv.info._ZN7cutlass13device_kernelIN5flash11enable_sm90INS1_16FlashAttnFwdSm90INS1_25CollectiveMainloopFwdSm90ILi2EN4cute5tupleIJNS5_1CILi1EEES8_S8_EEENS6_IJNS7_ILi192EEENS7_ILi128EEENS7_ILi96EEEEEELi96ENS_6half_tEfNS_4arch4Sm90ELb0ELb1ELb0ELb1ELb0ELb0ELb0ELb0ELb1ELb0ELb0ELb0EEENS1_21CollectiveEpilogueFwdINS6_IJSA_SC_SB_EEES9_SE_SG_Li384ELb1ELb0ELb0ELb0EEENS1_36VarlenDynamicPersistentTileSchedulerILi192ELi128ELi384ELi32ELb0ELb0ELb1ELb1ELb0ELb1EEEEEEEEEvNT_6ParamsE --------------------------
	.section	.nv.info._ZN7cutlass13device_kernelIN5flash11enable_sm90INS1_16FlashAttnFwdSm90INS1_25CollectiveMainloopFwdSm90ILi2EN4cute5tupleIJNS5_1CILi1EEES8_S8_EEENS6_IJNS7_ILi192EEENS7_ILi128EEENS7_ILi96EEEEEELi96ENS_6half_tEfNS_4arch4Sm90ELb0ELb1ELb0ELb1ELb0ELb0ELb0ELb0ELb1ELb0ELb0ELb0EEENS1_21CollectiveEpilogueFwdINS6_IJSA_SC_SB_EEES9_SE_SG_Li384ELb1ELb0ELb0ELb0EEENS1_36VarlenDynamicPersistentTileSchedulerILi192ELi128ELi384ELi32ELb0ELb0ELb1ELb1ELb0ELb1EEEEEEEEEvNT_6ParamsE,"",@"SHT_CUDA_INFO"
	.sectionflags	@""
	.align	4


	//----- nvinfo : EIATTR_CUDA_API_VERSION
	.align		4
        /*0000*/ 	.byte	0x04, 0x37
        /*0002*/ 	.short	(.L_1331 - .L_1330)
.L_1330:
        /*0004*/ 	.word	0x00000082


	//----- nvinfo : EIATTR_KPARAM_INFO
	.align		4
.L_1331:
        /*0008*/ 	.byte	0x04, 0x17
        /*000a*/ 	.short	(.L_1333 - .L_1332)
.L_1332:
        /*000c*/ 	.word	0x00000000
        /*0010*/ 	.short	0x0000
        /*0012*/ 	.short	0x0070
        /*0014*/ 	.byte	0x00, 0xf0, 0x01, 0x28


	//----- nvinfo : EIATTR_SPARSE_MMA_MASK
	.align		4
.L_1333:
        /*0018*/ 	.byte	0x03, 0x50
        /*001a*/ 	.short	0x0000


	//----- nvinfo : EIATTR_MAXREG_COUNT
	.align		4
        /*001c*/ 	.byte	0x03, 0x1b
        /*001e*/ 	.short	0x0080


	//----- nvinfo : EIATTR_NUM_BARRIERS
	.align		4
        /*0020*/ 	.byte	0x02, 0x4c
        /*0022*/ 	.byte	0x10
	.zero		1


	//----- nvinfo : EIATTR_EXTERNS
	.align		4
        /*0024*/ 	.byte	0x04, 0x0f
        /*0026*/ 	.short	(.L_1335 - .L_1334)


	//   ....[0]....
	.align		4
.L_1334:
        /*0028*/ 	.word	index@(__assertfail)


	//----- nvinfo : EIATTR_ANNOTATIONS
	.align		4
.L_1335:
        /*002c*/ 	.byte	0x04, 0x55
        /*002e*/ 	.short	(.L_1337 - .L_1336)


	//   ....[0]....
.L_1336:
        /*0030*/ 	.word	0x00000001
        /*0034*/ 	.byte	0x40, 0x02, 0x01, 0x00, 0x01, 0x00, 0x00, 0x00, 0xd0, 0x0c, 0x01, 0x00


	//----- nvinfo : EIATTR_MERCURY_ISA_VERSION
	.align		4
.L_1337:
        /*0040*/ 	.byte	0x03, 0x5f
        /*0042*/ 	.short	0x0101


	//----- nvinfo : EIATTR_UNUSED_LOAD_BYTE_OFFSET
	.align		4
        /*0044*/ 	.byte	0x04, 0x44
        /*0046*/ 	.short	(.L_1339 - .L_1338)


	//   ....[0]....
.L_1338:
        /*0048*/ 	.word	0x00000a80
        /*004c*/ 	.word	0x0000fff0


	//   ....[1]....
        /*0050*/ 	.word	0x0000dc80
        /*0054*/ 	.word	0x0000fff0


	//----- nvinfo : EIATTR_INT_WARP_WIDE_INSTR_OFFSETS
	.align		4
.L_1339:
        /*0058*/ 	.byte	0x04, 0x31
        /*005a*/ 	.short	(.L_1341 - .L_1340)


	//   ....[0]....
.L_1340:
        /*005c*/ 	.word	0x00000160


	//   ....[1]....
        /*0060*/ 	.word	0x000001a0


	//   ....[2]....
        /*0064*/ 	.word	0x00000210


	//   ....[3]....
        /*0068*/ 	.word	0x00010880


	//   ....[4]....
        /*006c*/ 	.word	0x00010910


	//   ....[5]....
        /*0070*/ 	.word	0x00010dc0


	//   ....[6]....
        /*0074*/ 	.word	0x00010e00


	//   ....[7]....
        /*0078*/ 	.word	0x00010f40


	//   ....[8]....
        /*007c*/ 	.word	0x00011010


	//   ....[9]....
        /*0080*/ 	.word	0x00012ee0


	//   ....[10]....
        /*0084*/ 	.word	0x00012f70


	//----- nvinfo : EIATTR_COOP_GROUP_MASK_REGIDS
	.align		4
.L_1341:
        /*0088*/ 	.byte	0x04, 0x29
        /*008a*/ 	.short	(.L_1343 - .L_1342)


	//   ....[0]....
.L_1342:
        /*008c*/ 	.word	0xffffffff


	//   ....[1]....
        /*0090*/ 	.word	0xffffffff


	//   ....[2]....
        /*0094*/ 	.word	0xffffffff


	//   ....[3]....
        /*0098*/ 	.word	0xffffffff


	//   ....[4]....
        /*009c*/ 	.word	0xffffffff


	//   ....[5]....
        /*00a0*/ 	.word	0xffffffff


	//   ....[6]....
        /*00a4*/ 	.word	0xffffffff


	//   ....[7]....
        /*00a8*/ 	.word	0xffffffff


	//   ....[8]....
        /*00ac*/ 	.word	0xffffffff


	//   ....[9]....
        /*00b0*/ 	.word	0xffffffff


	//   ....[10]....
        /*00b4*/ 	.word	0xffffffff


	//   ....[11]....
        /*00b8*/ 	.word	0xffffffff


	//   ....[12]....
        /*00bc*/ 	.word	0xffffffff


	//   ....[13]....
        /*00c0*/ 	.word	0xffffffff


	//   ....[14]....
        /*00c4*/ 	.word	0xffffffff


	//   ....[15]....
        /*00c8*/ 	.word	0xffffffff


	//   ....[16]....
        /*00cc*/ 	.word	0xffffffff


	//   ....[17]....
        /*00d0*/ 	.word	0xffffffff


	//   ....[18]....
        /*00d4*/ 	.word	0xffffffff


	//   ....[19]....
        /*00d8*/ 	.word	0xffffffff


	//   ....[20]....
        /*00dc*/ 	.word	0xffffffff


	//   ....[21]....
        /*00e0*/ 	.word	0xffffffff


	//   ....[22]....
        /*00e4*/ 	.word	0xffffffff


	//   ....[23]....
        /*00e8*/ 	.word	0xffffffff


	//   ....[24]....
        /*00ec*/ 	.word	0xffffffff


	//   ....[25]....
        /*00f0*/ 	.word	0xffffffff


	//   ....[26]....
        /*00f4*/ 	.word	0xffffffff


	//   ....[27]....
        /*00f8*/ 	.word	0xffffffff


	//   ....[28]....
        /*00fc*/ 	.word	0xffffffff


	//   ....[29]....
        /*0100*/ 	.word	0xffffffff


	//   ....[30]....
        /*0104*/ 	.word	0xffffffff


	//   ....[31]....
        /*0108*/ 	.word	0xffffffff


	//   ....[32]....
        /*010c*/ 	.word	0xffffffff


	//   ....[33]....
        /*0110*/ 	.word	0xffffffff


	//   ....[34]....
        /*0114*/ 	.word	0xffffffff


	//   ....[35]....
        /*0118*/ 	.word	0xffffffff


	//   ....[36]....
        /*011c*/ 	.word	0xffffffff


	//   ....[37]....
        /*0120*/ 	.word	0xffffffff


	//   ....[38]....
        /*0124*/ 	.word	0xffffffff


	//   ....[39]....
        /*0128*/ 	.word	0xffffffff


	//   ....[40]....
        /*012c*/ 	.word	0xffffffff


	//   ....[41]....
        /*0130*/ 	.word	0xffffffff


	//   ....[42]....
        /*0134*/ 	.word	0xffffffff


	//   ....[43]....
        /*0138*/ 	.word	0xffffffff


	//   ....[44]....
        /*013c*/ 	.word	0xffffffff


	//   ....[45]....
        /*0140*/ 	.word	0xffffffff


	//   ....[46]....
        /*0144*/ 	.word	0xffffffff


	//   ....[47]....
        /*0148*/ 	.word	0xffffffff


	//   ....[48]....
        /*014c*/ 	.word	0xffffffff


	//   ....[49]....
        /*0150*/ 	.word	0xffffffff


	//   ....[50]....
        /*0154*/ 	.word	0xffffffff


	//   ....[51]....
        /*0158*/ 	.word	0xffffffff


	//   ....[52]....
        /*015c*/ 	.word	0xffffffff


	//   ....[53]....
        /*0160*/ 	.word	0xffffffff


	//   ....[54]....
        /*0164*/ 	.word	0xffffffff


	//   ....[55]....
        /*0168*/ 	.word	0xffffffff


	//   ....[56]....
        /*016c*/ 	.word	0xffffffff


	//   ....[57]....
        /*0170*/ 	.word	0xffffffff


	//   ....[58]....
        /*0174*/ 	.word	0xffffffff


	//   ....[59]....
        /*0178*/ 	.word	0xffffffff


	//   ....[60]....
        /*017c*/ 	.word	0xffffffff


	//   ....[61]....
        /*0180*/ 	.word	0xffffffff


	//   ....[62]....
        /*0184*/ 	.word	0xffffffff


	//   ....[63]....
        /*0188*/ 	.word	0xffffffff


	//   ....[64]....
        /*018c*/ 	.word	0xffffffff


	//   ....[65]....
        /*0190*/ 	.word	0xffffffff


	//   ....[66]....
        /*0194*/ 	.word	0x0500000f


	//   ....[67]....
        /*0198*/ 	.word	0x0500000f


	//   ....[68]....
        /*019c*/ 	.word	0x0500000f


	//   ....[69]....
        /*01a0*/ 	.word	0x0500000f


	//   ....[70]....
        /*01a4*/ 	.word	0x0500000f


	//   ....[71]....
        /*01a8*/ 	.word	0x0500000f


	//   ....[72]....
        /*01ac*/ 	.word	0x0500000f


	//   ....[73]....
        /*01b0*/ 	.word	0x0500000f


	//   ....[74]....
        /*01b4*/ 	.word	0x0500000f


	//   ....[75]....
        /*01b8*/ 	.word	0x0500000f


	//   ....[76]....
        /*01bc*/ 	.word	0x0500000f


	//   ....[77]....
        /*01c0*/ 	.word	0x0500000f


	//   ....[78]....
        /*01c4*/ 	.word	0x0500000f


	//   ....[79]....
        /*01c8*/ 	.word	0x0500000f


	//   ....[80]....
        /*01cc*/ 	.word	0x0500000f


	//   ....[81]....
        /*01d0*/ 	.word	0x0500000f


	//   ....[82]....
        /*01d4*/ 	.word	0x0500000f


	//   ....[83]....
        /*01d8*/ 	.word	0x0500000f


	//   ....[84]....
        /*01dc*/ 	.word	0x0500000f


	//----- nvinfo : EIATTR_COOP_GROUP_INSTR_OFFSETS
	.align		4
.L_1343:
        /*01e0*/ 	.byte	0x04, 0x28
        /*01e2*/ 	.short	(.L_1345 - .L_1344)


	//   ....[0]....
.L_1344:
        /*01e4*/ 	.word	0x00000070


	//   ....[1]....
        /*01e8*/ 	.word	0x00000170


	//   ....[2]....
        /*01ec*/ 	.word	0x000001c0


	//   ....[3]....
        /*01f0*/ 	.word	0x000003f0


	//   ....[4]....
        /*01f4*/ 	.word	0x00000550


	//   ....[5]....
        /*01f8*/ 	.word	0x00000670


	//   ....[6]....
        /*01fc*/ 	.word	0x000007d0


	//   ....[7]....
        /*0200*/ 	.word	0x000018b0


	//   ....[8]....
        /*0204*/ 	.word	0x00003420


	//   ....[9]....
        /*0208*/ 	.word	0x00003530


	//   ....[10]....
        /*020c*/ 	.word	0x00003e00


	//   ....[11]....
        /*0210*/ 	.word	0x00003e60


	//   ....[12]....
        /*0214*/ 	.word	0x00004a90


	//   ....[13]....
        /*0218*/ 	.word	0x000064c0


	//   ....[14]....
        /*021c*/ 	.word	0x000065c0


	//   ....[15]....
        /*0220*/ 	.word	0x00006e60


	//   ....[16]....
        /*0224*/ 	.word	0x00006ef0


	//   ....[17]....
        /*0228*/ 	.word	0x00007e50


	//   ....[18]....
        /*022c*/ 	.word	0x000088a0


	//   ....[19]....
        /*0230*/ 	.word	0x000088f0


	//   ....[20]....
        /*0234*/ 	.word	0x00008e50


	//   ....[21]....
        /*0238*/ 	.word	0x00008ed0


	//   ....[22]....
        /*023c*/ 	.word	0x0000a130


	//   ....[23]....
        /*0240*/ 	.word	0x0000b890


	//   ....[24]....
        /*0244*/ 	.word	0x0000b990


	//   ....[25]....
        /*0248*/ 	.word	0x0000c1b0


	//   ....[26]....
        /*024c*/ 	.word	0x0000c260


	//   ....[27]....
        /*0250*/ 	.word	0x0000d220


	//   ....[28]....
        /*0254*/ 	.word	0x0000d330


	//   ....[29]....
        /*0258*/ 	.word	0x0000d390


	//   ....[30]....
        /*025c*/ 	.word	0x0000d4a0


	//   ....[31]....
        /*0260*/ 	.word	0x0000d4c0


	//   ....[32]....
        /*0264*/ 	.word	0x0000f480


	//   ....[33]....
        /*0268*/ 	.word	0x0000f600


	//   ....[34]....
        /*026c*/ 	.word	0x0000f630


	//   ....[35]....
        /*0270*/ 	.word	0x0000f670


	//   ....[36]....
        /*0274*/ 	.word	0x0000f6e0


	//   ....[37]....
        /*0278*/ 	.word	0x0000f740


	//   ....[38]....
        /*027c*/ 	.word	0x0000f780


	//   ....[39]....
        /*0280*/ 	.word	0x0000f900


	//   ....[40]....
        /*0284*/ 	.word	0x0000f960


	//   ....[41]....
        /*0288*/ 	.word	0x0000f9a0


	//   ....[42]....
        /*028c*/ 	.word	0x0000f9e0


	//   ....[43]....
        /*0290*/ 	.word	0x0000fa10


	//   ....[44]....
        /*0294*/ 	.word	0x0000fa40


	//   ....[45]....
        /*0298*/ 	.word	0x0000fae0


	//   ....[46]....
        /*029c*/ 	.word	0x0000fb40


	//   ....[47]....
        /*02a0*/ 	.word	0x0000fbd0


	//   ....[48]....
        /*02a4*/ 	.word	0x000132e0


	//   ....[49]....
        /*02a8*/ 	.word	0x000132f0


	//   ....[50]....
        /*02ac*/ 	.word	0x000133e0


	//   ....[51]....
        /*02b0*/ 	.word	0x00013440


	//   ....[52]....
        /*02b4*/ 	.word	0x00013480


	//   ....[53]....
        /*02b8*/ 	.word	0x000134c0


	//   ....[54]....
        /*02bc*/ 	.word	0x000134f0


	//   ....[55]....
        /*02c0*/ 	.word	0x00013520


	//   ....[56]....
        /*02c4*/ 	.word	0x00013690


	//   ....[57]....
        /*02c8*/ 	.word	0x000136f0


	//   ....[58]....
        /*02cc*/ 	.word	0x00013730


	//   ....[59]....
        /*02d0*/ 	.word	0x00013770


	//   ....[60]....
        /*02d4*/ 	.word	0x000137a0


	//   ....[61]....
        /*02d8*/ 	.word	0x000137d0


	//   ....[62]....
        /*02dc*/ 	.word	0x00013890


	//   ....[63]....
        /*02e0*/ 	.word	0x000138b0


	//   ....[64]....
        /*02e4*/ 	.word	0x00013920


	//   ....[65]....
        /*02e8*/ 	.word	0x00013f70


	//   ....[66]....
        /*02ec*/ 	.word	0x000145d0


	//   ....[67]....
        /*02f0*/ 	.word	0x000149c0


	//   ....[68]....
        /*02f4*/ 	.word	0x00014a50


	//   ....[69]....
        /*02f8*/ 	.word	0x00014af0


	//   ....[70]....
        /*02fc*/ 	.word	0x00014ba0


	//   ....[71]....
        /*0300*/ 	.word	0x00014c20


	//   ....[72]....
        /*0304*/ 	.word	0x00014ca0


	//   ....[73]....
        /*0308*/ 	.word	0x00014d20


	//   ....[74]....
        /*030c*/ 	.word	0x00014da0


	//   ....[75]....
        /*0310*/ 	.word	0x00014e30


	//   ....[76]....
        /*0314*/ 	.word	0x00014ee0


	//   ....[77]....
        /*0318*/ 	.word	0x00014f60


	//   ....[78]....
        /*031c*/ 	.word	0x00014fe0


	//   ....[79]....
        /*0320*/ 	.word	0x00015060


	//   ....[80]....
        /*0324*/ 	.word	0x000150e0


	//   ....[81]....
        /*0328*/ 	.word	0x00015150


	//   ....[82]....
        /*032c*/ 	.word	0x000151f0


	//   ....[83]....
        /*0330*/ 	.word	0x00015280


	//   ....[84]....
        /*0334*/ 	.word	0x000153a0


	//----- nvinfo : EIATTR_REG_RECONFIG
	.align		4
.L_1345:
        /*0338*/ 	.byte	0x01, 0x54
	.zero		2


	//----- nvinfo : EIATTR_SYSCALL_OFFSETS
	.align		4
        /*033c*/ 	.byte	0x04, 0x46
        /*033e*/ 	.short	(.L_1347 - .L_1346)


	//   ....[0]....
.L_1346:
        /*0340*/ 	.word	0x00001aa0


	//   ....[1]....
        /*0344*/ 	.word	0x00010a90


	//   ....[2]....
        /*0348*/ 	.word	0x00010bc0


	//   ....[3]....
        /*034c*/ 	.word	0x00010cc0


	//----- nvinfo : EIATTR_MBARRIER_INSTR_OFFSETS
	.align		4
.L_1347:
        /*0350*/ 	.byte	0x04, 0x39
        /*0352*/ 	.short	(.L_1349 - .L_1348)


	//   ....[0]....
.L_1348:
        /*0354*/ 	.word	0x000002a0
        /*0358*/ 	.word	0x000000ff
        /*035c*/ 	.word	0x0002d800
        /*0360*/ 	.short	0x0100
        /*0362*/ 	.byte	0x08
	.zero		1


	//   ....[1]....
        /*0364*/ 	.word	0x000002b0
        /*0368*/ 	.word	0x000000ff
        /*036c*/ 	.word	0x0002d820
        /*0370*/ 	.short	0x0100
        /*0372*/ 	.byte	0x08
	.zero		1


	//   ....[2]....
        /*0374*/ 	.word	0x000003a0
        /*0378*/ 	.word	0x000000ff
        /*037c*/ 	.word	0x0002d830
        /*0380*/ 	.short	0x0100
        /*0382*/ 	.byte	0x08
	.zero		1


	//   ....[3]....
        /*0384*/ 	.word	0x000003b0
        /*0388*/ 	.word	0x000000ff
        /*038c*/ 	.word	0x0002d840
        /*0390*/ 	.short	0x0100
        /*0392*/ 	.byte	0x08
	.zero		1


	//   ....[4]....
        /*0394*/ 	.word	0x000003c0
        /*0398*/ 	.word	0x000000ff
        /*039c*/ 	.word	0x0002d838
        /*03a0*/ 	.short	0x0100
        /*03a2*/ 	.byte	0x08
	.zero		1


	//   ....[5]....
        /*03a4*/ 	.word	0x000003d0
        /*03a8*/ 	.word	0x000000ff
        /*03ac*/ 	.word	0x0002d848
        /*03b0*/ 	.short	0x0100
        /*03b2*/ 	.byte	0x08
	.zero		1


	//   ....[6]....
        /*03b4*/ 	.word	0x00000500
        /*03b8*/ 	.word	0x000000ff
        /*03bc*/ 	.word	0x0002d850
        /*03c0*/ 	.short	0x0100
        /*03c2*/ 	.byte	0x08
	.zero		1


	//   ....[7]....
        /*03c4*/ 	.word	0x00000510
        /*03c8*/ 	.word	0x000000ff
        /*03cc*/ 	.word	0x0002d860
        /*03d0*/ 	.short	0x0100
        /*03d2*/ 	.byte	0x08
	.zero		1


	//   ....[8]....
        /*03d4*/ 	.word	0x00000520
        /*03d8*/ 	.word	0x000000ff
        /*03dc*/ 	.word	0x0002d858
        /*03e0*/ 	.short	0x0100
        /*03e2*/ 	.byte	0x08
	.zero		1


	//   ....[9]....
        /*03e4*/ 	.word	0x00000530
        /*03e8*/ 	.word	0x000000ff
        /*03ec*/ 	.word	0x0002d868
        /*03f0*/ 	.short	0x0100
        /*03f2*/ 	.byte	0x08
	.zero		1


	//   ....[10]....
        /*03f4*/ 	.word	0x00000620
        /*03f8*/ 	.word	0x000000ff
        /*03fc*/ 	.word	0x0002d870
        /*0400*/ 	.short	0x0100
        /*0402*/ 	.byte	0x06
	.zero		1


	//   ....[11]....
        /*0404*/ 	.word	0x00000630
        /*0408*/ 	.word	0x000000ff
        /*040c*/ 	.word	0x0002d880
        /*0410*/ 	.short	0x0100
        /*0412*/ 	.byte	0x06
	.zero		1


	//   ....[12]....
        /*0414*/ 	.word	0x00000640
        /*0418*/ 	.word	0x000000ff
        /*041c*/ 	.word	0x0002d878
        /*0420*/ 	.short	0x0100
        /*0422*/ 	.byte	0x06
	.zero		1


	//   ....[13]....
        /*0424*/ 	.word	0x00000650
        /*0428*/ 	.word	0x000000ff
        /*042c*/ 	.word	0x0002d888
        /*0430*/ 	.short	0x0100
        /*0432*/ 	.byte	0x06
	.zero		1


	//   ....[14]....
        /*0434*/ 	.word	0x00000780
        /*0438*/ 	.word	0x000000ff
        /*043c*/ 	.word	0x0002d890
        /*0440*/ 	.short	0x0100
        /*0442*/ 	.byte	0x08
	.zero		1


	//   ....[15]....
        /*0444*/ 	.word	0x00000790
        /*0448*/ 	.word	0x000000ff
        /*044c*/ 	.word	0x0002d8a0
        /*0450*/ 	.short	0x0100
        /*0452*/ 	.byte	0x08
	.zero		1


	//   ....[16]....
        /*0454*/ 	.word	0x000007a0
        /*0458*/ 	.word	0x000000ff
        /*045c*/ 	.word	0x0002d898
        /*0460*/ 	.short	0x0100
        /*0462*/ 	.byte	0x08
	.zero		1


	//   ....[17]....
        /*0464*/ 	.word	0x000007b0
        /*0468*/ 	.word	0x000000ff
        /*046c*/ 	.word	0x0002d8a8
        /*0470*/ 	.short	0x0100
        /*0472*/ 	.byte	0x08
	.zero		1


	//   ....[18]....
        /*0474*/ 	.word	0x000008e0
        /*0478*/ 	.word	0x000000ff
        /*047c*/ 	.word	0x0002d8b0
        /*0480*/ 	.short	0x0100
        /*0482*/ 	.byte	0x08
	.zero		1


	//   ....[19]....
        /*0484*/ 	.word	0x000008f0
        /*0488*/ 	.word	0x000000ff
        /*048c*/ 	.word	0x0002d8c0
        /*0490*/ 	.short	0x0100
        /*0492*/ 	.byte	0x08
	.zero		1


	//   ....[20]....
        /*0494*/ 	.word	0x00000900
        /*0498*/ 	.word	0x000000ff
        /*049c*/ 	.word	0x0002d8b8
        /*04a0*/ 	.short	0x0100
        /*04a2*/ 	.byte	0x08
	.zero		1


	//   ....[21]....
        /*04a4*/ 	.word	0x00000910
        /*04a8*/ 	.word	0x000000ff
        /*04ac*/ 	.word	0x0002d8c8
        /*04b0*/ 	.short	0x0100
        /*04b2*/ 	.byte	0x08
	.zero		1


	//   ....[22]....
        /*04b4*/ 	.word	0x00001b20
        /*04b8*/ 	.word	0x000000ff
        /*04bc*/ 	.word	0x0002d800
        /*04c0*/ 	.short	0x010a
        /*04c2*/ 	.byte	0x2a
	.zero		1


	//   ....[23]....
        /*04c4*/ 	.word	0x00001ba0
        /*04c8*/ 	.word	0x00000005
        /*04cc*/ 	.word	0x0002d830
        /*04d0*/ 	.short	0x010a
        /*04d2*/ 	.byte	0x3f
	.zero		1


	//   ....[24]....
        /*04d4*/ 	.word	0x00001c00
        /*04d8*/ 	.word	0x00000005
        /*04dc*/ 	.word	0x0002d830
        /*04e0*/ 	.short	0x010a
        /*04e2*/ 	.byte	0x3f
	.zero		1


	//   ....[25]....
        /*04e4*/ 	.word	0x00002030
        /*04e8*/ 	.word	0x00000000
        /*04ec*/ 	.word	0x00000000
        /*04f0*/ 	.short	0x0101
        /*04f2*/ 	.byte	0x3f
	.zero		1


	//   ....[26]....
        /*04f4*/ 	.word	0x00004f10
        /*04f8*/ 	.word	0x000000ff
        /*04fc*/ 	.word	0x0002d830
        /*0500*/ 	.short	0x010a
        /*0502*/ 	.byte	0x06
	.zero		1


	//   ....[27]....
        /*0504*/ 	.word	0x00004f50
        /*0508*/ 	.word	0x000000ff
        /*050c*/ 	.word	0x0002d830
        /*0510*/ 	.short	0x010a
        /*0512*/ 	.byte	0x06
	.zero		1


	//   ....[28]....
        /*0514*/ 	.word	0x000051f0
        /*0518*/ 	.word	0x000000ff
        /*051c*/ 	.word	0x0002d850
        /*0520*/ 	.short	0x010a
        /*0522*/ 	.byte	0x06
	.zero		1


	//   ....[29]....
        /*0524*/ 	.word	0x00005230
        /*0528*/ 	.word	0x000000ff
        /*052c*/ 	.word	0x0002d850
        /*0530*/ 	.short	0x010a
        /*0532*/ 	.byte	0x06
	.zero		1


	//   ....[30]....
        /*0534*/ 	.word	0x00005760
        /*0538*/ 	.word	0x0000000e
        /*053c*/ 	.word	0x00000000
        /*0540*/ 	.short	0x0101
        /*0542*/ 	.byte	0x3f
	.zero		1


	//   ....[31]....
        /*0544*/ 	.word	0x000072a0
        /*0548*/ 	.word	0x00000018
        /*054c*/ 	.word	0x00000000
        /*0550*/ 	.short	0x0101
        /*0552*/ 	.byte	0x3f
	.zero		1


	//   ....[32]....
        /*0554*/ 	.word	0x000081d0
        /*0558*/ 	.word	0x000000ff
        /*055c*/ 	.word	0x0002d830
        /*0560*/ 	.short	0x010a
        /*0562*/ 	.byte	0x06
	.zero		1


	//   ....[33]....
        /*0564*/ 	.word	0x00008210
        /*0568*/ 	.word	0x000000ff
        /*056c*/ 	.word	0x0002d830
        /*0570*/ 	.short	0x010a
        /*0572*/ 	.byte	0x06
	.zero		1


	//   ....[34]....
        /*0574*/ 	.word	0x000084b0
        /*0578*/ 	.word	0x000000ff
        /*057c*/ 	.word	0x0002d850
        /*0580*/ 	.short	0x010a
        /*0582*/ 	.byte	0x06
	.zero		1


	//   ....[35]....
        /*0584*/ 	.word	0x000084f0
        /*0588*/ 	.word	0x000000ff
        /*058c*/ 	.word	0x0002d850
        /*0590*/ 	.short	0x010a
        /*0592*/ 	.byte	0x06
	.zero		1


	//   ....[36]....
        /*0594*/ 	.word	0x000096d0
        /*0598*/ 	.word	0x00000022
        /*059c*/ 	.word	0x00000000
        /*05a0*/ 	.short	0x0101
        /*05a2*/ 	.byte	0x3f
	.zero		1


	//   ....[37]....
        /*05a4*/ 	.word	0x00009750
        /*05a8*/ 	.word	0x00000023
        /*05ac*/ 	.word	0x00000000
        /*05b0*/ 	.short	0x0101
        /*05b2*/ 	.byte	0x3f
	.zero		1


	//   ....[38]....
        /*05b4*/ 	.word	0x0000a300
        /*05b8*/ 	.word	0x000000ff
        /*05bc*/ 	.word	0x0002d830
        /*05c0*/ 	.short	0x010a
        /*05c2*/ 	.byte	0x06
	.zero		1


	//   ....[39]....
        /*05c4*/ 	.word	0x0000a340
        /*05c8*/ 	.word	0x000000ff
        /*05cc*/ 	.word	0x0002d830
        /*05d0*/ 	.short	0x010a
        /*05d2*/ 	.byte	0x06
	.zero		1


	//   ....[40]....
        /*05d4*/ 	.word	0x0000a5e0
        /*05d8*/ 	.word	0x000000ff
        /*05dc*/ 	.word	0x0002d850
        /*05e0*/ 	.short	0x010a
        /*05e2*/ 	.byte	0x06
	.zero		1


	//   ....[41]....
        /*05e4*/ 	.word	0x0000a620
        /*05e8*/ 	.word	0x000000ff
        /*05ec*/ 	.word	0x0002d850
        /*05f0*/ 	.short	0x010a
        /*05f2*/ 	.byte	0x06
	.zero		1


	//   ....[42]....
        /*05f4*/ 	.word	0x0000aaf0
        /*05f8*/ 	.word	0x00000007
        /*05fc*/ 	.word	0x00000000
        /*0600*/ 	.short	0x0101
        /*0602*/ 	.byte	0x3f
	.zero		1


	//   ....[43]....
        /*0604*/ 	.word	0x0000c590
        /*0608*/ 	.word	0x0000000d
        /*060c*/ 	.word	0x00000000
        /*0610*/ 	.short	0x0101
        /*0612*/ 	.byte	0x3f
	.zero		1


	//   ....[44]....
        /*0614*/ 	.word	0x0000d2a0
        /*0618*/ 	.word	0x000000ff
        /*061c*/ 	.word	0x0002d850
        /*0620*/ 	.short	0x010a
        /*0622*/ 	.byte	0x09
	.zero		1


	//   ....[45]....
        /*0624*/ 	.word	0x0000d2e0
        /*0628*/ 	.word	0x000000ff
        /*062c*/ 	.word	0x0002d850
        /*0630*/ 	.short	0x010a
        /*0632*/ 	.byte	0x09
	.zero		1


	//   ....[46]....
        /*0634*/ 	.word	0x0000d920
        /*0638*/ 	.word	0x00000005
        /*063c*/ 	.word	0x00000000
        /*0640*/ 	.short	0x0101
        /*0642*/ 	.byte	0x3f
	.zero		1


	//   ....[47]....
        /*0644*/ 	.word	0x0000e920
        /*0648*/ 	.word	0x000000ff
        /*064c*/ 	.word	0x00000000
        /*0650*/ 	.short	0x0101
        /*0652*/ 	.byte	0x04
	.zero		1


	//   ....[48]....
        /*0654*/ 	.word	0x000112f0
        /*0658*/ 	.word	0x00000005
        /*065c*/ 	.word	0x0002d840
        /*0660*/ 	.short	0x010a
        /*0662*/ 	.byte	0x3f
	.zero		1


	//   ....[49]....
        /*0664*/ 	.word	0x000117e0
        /*0668*/ 	.word	0x00000019
        /*066c*/ 	.word	0x0002d820
        /*0670*/ 	.short	0x010a
        /*0672*/ 	.byte	0x3f
	.zero		1


	//   ....[50]....
        /*0674*/ 	.word	0x00011ac0
        /*0678*/ 	.word	0x00000003
        /*067c*/ 	.word	0x0002d840
        /*0680*/ 	.short	0x010a
        /*0682*/ 	.byte	0x3f
	.zero		1


	//   ....[51]....
        /*0684*/ 	.word	0x00011d40
        /*0688*/ 	.word	0x00000002
        /*068c*/ 	.word	0x00000060
        /*0690*/ 	.short	0x010a
        /*0692*/ 	.byte	0x3f
	.zero		1


	//   ....[52]....
        /*0694*/ 	.word	0x00012260
        /*0698*/ 	.word	0x00000003
        /*069c*/ 	.word	0x0002d840
        /*06a0*/ 	.short	0x010a
        /*06a2*/ 	.byte	0x3f
	.zero		1


	//   ....[53]....
        /*06a4*/ 	.word	0x000124e0
        /*06a8*/ 	.word	0x00000003
        /*06ac*/ 	.word	0x00000060
        /*06b0*/ 	.short	0x010a
        /*06b2*/ 	.byte	0x3f
	.zero		1


	//   ....[54]....
        /*06b4*/ 	.word	0x00012960
        /*06b8*/ 	.word	0x00000002
        /*06bc*/ 	.word	0x0002d840
        /*06c0*/ 	.short	0x010a
        /*06c2*/ 	.byte	0x3f
	.zero		1


	//   ....[55]....
        /*06c4*/ 	.word	0x00012c00
        /*06c8*/ 	.word	0x00000002
        /*06cc*/ 	.word	0x00000060
        /*06d0*/ 	.short	0x010a
        /*06d2*/ 	.byte	0x3f
	.zero		1


	//   ....[56]....
        /*06d4*/ 	.word	0x00012fe0
        /*06d8*/ 	.word	0x00000003
        /*06dc*/ 	.word	0x0002d860
        /*06e0*/ 	.short	0x010a
        /*06e2*/ 	.byte	0x3f
	.zero		1


	//   ....[57]....
        /*06e4*/ 	.word	0x00013ef0
        /*06e8*/ 	.word	0x00000009
        /*06ec*/ 	.word	0x0002d820
        /*06f0*/ 	.short	0x010a
        /*06f2*/ 	.byte	0x3f
	.zero		1


	//   ....[58]....
        /*06f4*/ 	.word	0x00014090
        /*06f8*/ 	.word	0x00000007
        /*06fc*/ 	.word	0x00000000
        /*0700*/ 	.short	0x010a
        /*0702*/ 	.byte	0x3f
	.zero		1


	//   ....[59]....
        /*0704*/ 	.word	0x00014100
        /*0708*/ 	.word	0x00000003
        /*070c*/ 	.word	0x00000000
        /*0710*/ 	.short	0x010a
        /*0712*/ 	.byte	0x3f
	.zero		1


	//   ....[60]....
        /*0714*/ 	.word	0x00014160
        /*0718*/ 	.word	0x00000005
        /*071c*/ 	.word	0x00000000
        /*0720*/ 	.short	0x010a
        /*0722*/ 	.byte	0x3f
	.zero		1


	//   ....[61]....
        /*0724*/ 	.word	0x00014190
        /*0728*/ 	.word	0x00000003
        /*072c*/ 	.word	0x00000000
        /*0730*/ 	.short	0x010a
        /*0732*/ 	.byte	0x3f
	.zero		1


	//   ....[62]....
        /*0734*/ 	.word	0x00014200
        /*0738*/ 	.word	0x00000003
        /*073c*/ 	.word	0x0002d800
        /*0740*/ 	.short	0x010a
        /*0742*/ 	.byte	0x3f
	.zero		1


	//   ....[63]....
        /*0744*/ 	.word	0x00014250
        /*0748*/ 	.word	0x00000005
        /*074c*/ 	.word	0x0002d830
        /*0750*/ 	.short	0x010a
        /*0752*/ 	.byte	0x3f
	.zero		1


	//   ....[64]....
        /*0754*/ 	.word	0x000142b0
        /*0758*/ 	.word	0x0000000d
        /*075c*/ 	.word	0x0002d830
        /*0760*/ 	.short	0x010a
        /*0762*/ 	.byte	0x3f
	.zero		1


	//   ....[65]....
        /*0764*/ 	.word	0x00014310
        /*0768*/ 	.word	0x0000000d
        /*076c*/ 	.word	0x0002d850
        /*0770*/ 	.short	0x010a
        /*0772*/ 	.byte	0x3f
	.zero		1


	//   ....[66]....
        /*0774*/ 	.word	0x00014370
        /*0778*/ 	.word	0x00000007
        /*077c*/ 	.word	0x0002d830
        /*0780*/ 	.short	0x010a
        /*0782*/ 	.byte	0x3f
	.zero		1


	//   ....[67]....
        /*0784*/ 	.word	0x000143d0
        /*0788*/ 	.word	0x00000007
        /*078c*/ 	.word	0x0002d850
        /*0790*/ 	.short	0x010a
        /*0792*/ 	.byte	0x3f
	.zero		1


	//   ....[68]....
        /*0794*/ 	.word	0x00014430
        /*0798*/ 	.word	0x00000007
        /*079c*/ 	.word	0x0002d830
        /*07a0*/ 	.short	0x010a
        /*07a2*/ 	.byte	0x3f
	.zero		1


	//   ....[69]....
        /*07a4*/ 	.word	0x00014490
        /*07a8*/ 	.word	0x00000007
        /*07ac*/ 	.word	0x0002d850
        /*07b0*/ 	.short	0x010a
        /*07b2*/ 	.byte	0x3f
	.zero		1


	//   ....[70]....
        /*07b4*/ 	.word	0x000144f0
        /*07b8*/ 	.word	0x00000005
        /*07bc*/ 	.word	0x0002d850
        /*07c0*/ 	.short	0x010a
        /*07c2*/ 	.byte	0x3f
	.zero		1


	//   ....[71]....
        /*07c4*/ 	.word	0x00014690
        /*07c8*/ 	.word	0x00000005
        /*07cc*/ 	.word	0x0002d840
        /*07d0*/ 	.short	0x010a
        /*07d2*/ 	.byte	0x3f
	.zero		1


	//   ....[72]....
        /*07d4*/ 	.word	0x000146e0
        /*07d8*/ 	.word	0x00000019
        /*07dc*/ 	.word	0x0002d820
        /*07e0*/ 	.short	0x010a
        /*07e2*/ 	.byte	0x3f
	.zero		1


	//   ....[73]....
        /*07e4*/ 	.word	0x00014730
        /*07e8*/ 	.word	0x00000003
        /*07ec*/ 	.word	0x0002d840
        /*07f0*/ 	.short	0x010a
        /*07f2*/ 	.byte	0x3f
	.zero		1


	//   ....[74]....
        /*07f4*/ 	.word	0x00014780
        /*07f8*/ 	.word	0x00000002
        /*07fc*/ 	.word	0x00000060
        /*0800*/ 	.short	0x010a
        /*0802*/ 	.byte	0x3f
	.zero		1


	//   ....[75]....
        /*0804*/ 	.word	0x000147d0
        /*0808*/ 	.word	0x00000003
        /*080c*/ 	.word	0x0002d840
        /*0810*/ 	.short	0x010a
        /*0812*/ 	.byte	0x3f
	.zero		1


	//   ....[76]....
        /*0814*/ 	.word	0x00014820
        /*0818*/ 	.word	0x00000003
        /*081c*/ 	.word	0x00000060
        /*0820*/ 	.short	0x010a
        /*0822*/ 	.byte	0x3f
	.zero		1


	//   ....[77]....
        /*0824*/ 	.word	0x00014870
        /*0828*/ 	.word	0x00000002
        /*082c*/ 	.word	0x0002d840
        /*0830*/ 	.short	0x010a
        /*0832*/ 	.byte	0x3f
	.zero		1


	//   ....[78]....
        /*0834*/ 	.word	0x000148c0
        /*0838*/ 	.word	0x00000002
        /*083c*/ 	.word	0x00000060
        /*0840*/ 	.short	0x010a
        /*0842*/ 	.byte	0x3f
	.zero		1


	//   ....[79]....
        /*0844*/ 	.word	0x00014910
        /*0848*/ 	.word	0x00000003
        /*084c*/ 	.word	0x0002d860
        /*0850*/ 	.short	0x010a
        /*0852*/ 	.byte	0x3f
	.zero		1


	//   ....[80]....
        /*0854*/ 	.word	0x000152c0
        /*0858*/ 	.word	0x00000009
        /*085c*/ 	.word	0x0002d820
        /*0860*/ 	.short	0x010a
        /*0862*/ 	.byte	0x3f
	.zero		1


	//   ....[81]....
        /*0864*/ 	.word	0x00015460
        /*0868*/ 	.word	0x00000007
        /*086c*/ 	.word	0x00000000
        /*0870*/ 	.short	0x010a
        /*0872*/ 	.byte	0x3f
	.zero		1


	//   ....[82]....
        /*0874*/ 	.word	0x000154b0
        /*0878*/ 	.word	0x00000003
        /*087c*/ 	.word	0x00000000
        /*0880*/ 	.short	0x010a
        /*0882*/ 	.byte	0x3f
	.zero		1


	//   ....[83]....
        /*0884*/ 	.word	0x00015500
        /*0888*/ 	.word	0x00000005
        /*088c*/ 	.word	0x00000000
        /*0890*/ 	.short	0x010a
        /*0892*/ 	.byte	0x3f
	.zero		1


	//----- nvinfo : EIATTR_NUM_MBARRIERS
	.align		4
.L_1349:
        /*0894*/ 	.byte	0x03, 0x38
        /*0896*/ 	.short	0x0016


	//----- nvinfo : EIATTR_EXIT_INSTR_OFFSETS
	.align		4
        /*0898*/ 	.byte	0x04, 0x1c
        /*089a*/ 	.short	(.L_1351 - .L_1350)


	//   ....[0]....
.L_1350:
        /*089c*/ 	.word	0x00000ab0


	//   ....[1]....
        /*08a0*/ 	.word	0x0000f440


	//   ....[2]....
        /*08a4*/ 	.word	0x0000f4a0


	//   ....[3]....
        /*08a8*/ 	.word	0x000141e0


	//----- nvinfo : EIATTR_MAX_THREADS
	.align		4
.L_1351:
        /*08ac*/ 	.byte	0x04, 0x05
        /*08ae*/ 	.short	(.L_1353 - .L_1352)
.L_1352:
        /*08b0*/ 	.word	0x00000200
        /*08b4*/ 	.word	0x00000001
        /*08b8*/ 	.word	0x00000001


	//----- nvinfo : EIATTR_CRS_STACK_SIZE
	.align		4
.L_1353:
        /*08bc*/ 	.byte	0x04, 0x1e
        /*08be*/ 	.short	(.L_1355 - .L_1354)
.L_1354:
        /*08c0*/ 	.word	0x00000000


	//----- nvinfo : EIATTR_CBANK_PARAM_SIZE
	.align		4
.L_1355:
        /*08c4*/ 	.byte	0x03, 0x19
        /*08c6*/ 	.short	0x0a70


	//----- nvinfo : EIATTR_PARAM_CBANK
	.align		4
        /*08c8*/ 	.byte	0x04, 0x0a
        /*08ca*/ 	.short	(.L_1357 - .L_1356)
	.align		4
.L_1356:
        /*08cc*/ 	.word	index@(.nv.constant0._ZN7cutlass13device_kernelIN5flash11enable_sm90INS1_16FlashAttnFwdSm90INS1_25CollectiveMainloopFwdSm90ILi2EN4cute5tupleIJNS5_1CILi1EEES8_S8_EEENS6_IJNS7_ILi192EEENS7_ILi128EEENS7_ILi96EEEEEELi96ENS_6half_tEfNS_4arch4Sm90ELb0ELb1ELb0ELb1ELb0ELb0ELb0ELb0ELb1ELb0ELb0ELb0EEENS1_21CollectiveEpilogueFwdINS6_IJSA_SC_SB_EEES9_SE_SG_Li384ELb1ELb0ELb0ELb0EEENS1_36VarlenDynamicPersistentTileSchedulerILi192ELi128ELi384ELi32ELb0ELb0ELb1ELb1ELb0ELb1EEEEEEEEEvNT_6ParamsE)
        /*08d0*/ 	.short	0x0210
        /*08d2*/ 	.short	0x0a70


	//----- nvinfo : EIATTR_SW_WAR
	.align		4
.L_1357:
        /*08d4*/ 	.byte	0x04, 0x36
        /*08d6*/ 	.short	(.L_1359 - .L_1358)
.L_1358:
        /*08d8*/ 	.word	0x00000008
.L_1359:


//--------------------- .nv.info._ZN7cutlass13device_kernelIN5flash11enable_sm90INS1_16FlashAttnFwdSm90INS1_25CollectiveMainloopFwdSm90ILi2EN4cute5tupleIJNS5_1CILi1EEES8_S8_EEENS6_IJNS7_ILi192EEENS7_ILi128EEENS7_ILi96EEEEEELi96ENS_6half_tEfNS_4arch4Sm90ELb0ELb1ELb0ELb1ELb0ELb1ELb0ELb0ELb1ELb0ELb0ELb0EEENS1_21CollectiveEpilogueFwdINS6_IJSA_SC_SB_EEES9_SE_SG_Li384ELb1ELb0ELb0ELb0EEENS1_36VarlenDynamicPersistentTileSchedulerILi192ELi128ELi384ELi32ELb0ELb0ELb1ELb1ELb0ELb1EEEEEEEEEvNT_6ParamsE --------------------------
	.section	.nv.info._ZN7cutlass13device_kernelIN5flash11enable_sm90INS1_16FlashAttnFwdSm90INS1_25CollectiveMainloopFwdSm90ILi2EN4cute5tupleIJNS5_1CILi1EEES8_S8_EEENS6_IJNS7_ILi192EEENS7_ILi128EEENS7_ILi96EEEEEELi96ENS_6half_tEfNS_4arch4Sm90ELb0ELb1ELb0ELb1ELb0ELb1ELb0ELb0ELb1ELb0ELb0ELb0EEENS1_21CollectiveEpilogueFwdINS6_IJSA_SC_SB_EEES9_SE_SG_Li384ELb1ELb0ELb0ELb0EEENS1_36VarlenDynamicPersistentTileSchedulerILi192ELi128ELi384ELi32ELb0ELb0ELb1ELb1ELb0ELb1EEEEEEEEEvNT_6ParamsE,"",@"SHT_CUDA_INFO"
	.sectionflags	@""
	.align	4


	//----- nvinfo : EIATTR_CUDA_API_VERSION
	.align		4
        /*0000*/ 	.byte	0x04, 0x37
        /*0002*/ 	.short	(.L_1361 - .L_1360)
.L_1360:
        /*0004*/ 	.word	0x00000082


	//----- nvinfo : EIATTR_KPARAM_INFO
	.align		4
.L_1361:
        /*0008*/ 	.byte	0x04, 0x17
        /*000a*/ 	.short	(.L_1363 - .L_1362)
.L_1362:
        /*000c*/ 	.word	0x00000000
        /*0010*/ 	.short	0x0000
        /*0012*/ 	.short	0x0070
        /*0014*/ 	.byte	0x00, 0xf0, 0x01, 0x28


	//----- nvinfo : EIATTR_SPARSE_MMA_MASK
	.align		4
.L_1363:
        /*0018*/ 	.byte	0x03, 0x50
        /*001a*/ 	.short	0x0000


	//----- nvinfo : EIATTR_MAXREG_COUNT
	.align		4
        /*001c*/ 	.byte	0x03, 0x1b
        /*001e*/ 	.short	0x0080


	//----- nvinfo : EIATTR_NUM_BARRIERS
	.align		4
        /*0020*/ 	.byte	0x02, 0x4c
        /*0022*/ 	.byte	0x10
	.zero		1


	//----- nvinfo : EIATTR_EXTERNS
	.align		4
        /*0024*/ 	.byte	0x04, 0x0f
        /*0026*/ 	.short	(.L_1365 - .L_1364)


	//   ....[0]....
	.align		4
.L_1364:
        /*0028*/ 	.word	index@(__assertfail)


	//----- nvinfo : EIATTR_ANNOTATIONS
	.align		4
.L_1365:
        /*002c*/ 	.byte	0x04, 0x55
        /*002e*/ 	.short	(.L_1367 - .L_1366)


	//   ....[0]....
.L_1366:
        /* <DEDUP_REMOVED lines=74> */


	//----- nvinfo : EIATTR_MERCURY_ISA_VERSION
	.align		4
.L_1367:
        /*04b8*/ 	.byte	0x03, 0x5f
        /*04ba*/ 	.short	0x0101


	//----- nvinfo : EIATTR_UNUSED_LOAD_BYTE_OFFSET
	.align		4
        /*04bc*/ 	.byte	0x04, 0x44
        /*04be*/ 	.short	(.L_1369 - .L_1368)


	//   ....[0]....
.L_1368:
        /*04c0*/ 	.word	0x00000b00
        /*04c4*/ 	.word	0x0000fff0


	//   ....[1]....
        /*04c8*/ 	.word	0x00018250
        /*04cc*/ 	.word	0x0000fff0


	//----- nvinfo : EIATTR_INT_WARP_WIDE_INSTR_OFFSETS
	.align		4
.L_1369:
        /*04d0*/ 	.byte	0x04, 0x31
        /*04d2*/ 	.short	(.L_1371 - .L_1370)


	//   ....[0]....
.L_1370:
        /*04d4*/ 	.word	0x000001b0


	//   ....[1]....
        /*04d8*/ 	.word	0x00000250


	//   ....[2]....
        /*04dc*/ 	.word	0x000002c0


	//   ....[3]....
        /*04e0*/ 	.word	0x0001c270


	//   ....[4]....
        /*04e4*/ 	.word	0x0001c300


	//   ....[5]....
        /*04e8*/ 	.word	0x0001c7b0


	//   ....[6]....
        /*04ec*/ 	.word	0x0001c7f0


	//   ....[7]....
        /*04f0*/ 	.word	0x0001c930


	//   ....[8]....
        /*04f4*/ 	.word	0x0001ca00


	//   ....[9]....
        /*04f8*/ 	.word	0x0001ea40


	//   ....[10]....
        /*04fc*/ 	.word	0x0001ead0


	//----- nvinfo : EIATTR_COOP_GROUP_MASK_REGIDS
	.align		4
.L_1371:
        /*0500*/ 	.byte	0x04, 0x29
        /*0502*/ 	.short	(.L_1373 - .L_1372)


	//   ....[0]....
.L_1372:
        /*0504*/ 	.word	0xffffffff


	//   ....[1]....
        /*0508*/ 	.word	0xffffffff


	//   ....[2]....
        /*050c*/ 	.word	0xffffffff


	//   ....[3]....
        /*0510*/ 	.word	0xffffffff


	//   ....[4]....
        /*0514*/ 	.word	0xffffffff


	//   ....[5]....
        /*0518*/ 	.word	0xffffffff


	//   ....[6]....
        /*051c*/ 	.word	0xffffffff


	//   ....[7]....
        /*0520*/ 	.word	0xffffffff


	//   ....[8]....
        /*0524*/ 	.word	0xffffffff


	//   ....[9]....
        /*0528*/ 	.word	0xffffffff


	//   ....[10]....
        /*052c*/ 	.word	0xffffffff


	//   ....[11]....
        /*0530*/ 	.word	0xffffffff


	//   ....[12]....
        /*0534*/ 	.word	0xffffffff


	//   ....[13]....
        /*0538*/ 	.word	0xffffffff


	//   ....[14]....
        /*053c*/ 	.word	0xffffffff


	//   ....[15]....
        /*0540*/ 	.word	0xffffffff


	//   ....[16]....
        /*0544*/ 	.word	0xffffffff


	//   ....[17]....
        /*0548*/ 	.word	0xffffffff


	//   ....[18]....
        /*054c*/ 	.word	0xffffffff


	//   ....[19]....
        /*0550*/ 	.word	0xffffffff


	//   ....[20]....
        /*0554*/ 	.word	0xffffffff


	//   ....[21]....
        /*0558*/ 	.word	0xffffffff


	//   ....[22]....
        /*055c*/ 	.word	0xffffffff


	//   ....[23]....
        /*0560*/ 	.word	0xffffffff


	//   ....[24]....
        /*0564*/ 	.word	0xffffffff


	//   ....[25]....
        /*0568*/ 	.word	0xffffffff


	//   ....[26]....
        /*056c*/ 	.word	0xffffffff


	//   ....[27]....
        /*0570*/ 	.word	0xffffffff


	//   ....[28]....
        /*0574*/ 	.word	0xffffffff


	//   ....[29]....
        /*0578*/ 	.word	0xffffffff


	//   ....[30]....
        /*057c*/ 	.word	0xffffffff


	//   ....[31]....
        /*0580*/ 	.word	0xffffffff


	//   ....[32]....
        /*0584*/ 	.word	0xffffffff


	//   ....[33]....
        /*0588*/ 	.word	0xffffffff


	//   ....[34]....
        /*058c*/ 	.word	0xffffffff


	//   ....[35]....
        /*0590*/ 	.word	0xffffffff


	//   ....[36]....
        /*0594*/ 	.word	0xffffffff


	//   ....[37]....
        /*0598*/ 	.word	0xffffffff


	//   ....[38]....
        /*059c*/ 	.word	0xffffffff


	//   ....[39]....
        /*05a0*/ 	.word	0xffffffff


	//   ....[40]....
        /*05a4*/ 	.word	0xffffffff


	//   ....[41]....
        /*05a8*/ 	.word	0xffffffff


	//   ....[42]....
        /*05ac*/ 	.word	0xffffffff


	//   ....[43]....
        /*05b0*/ 	.word	0xffffffff


	//   ....[44]....
        /*05b4*/ 	.word	0xffffffff


	//   ....[45]....
        /*05b8*/ 	.word	0xffffffff


	//   ....[46]....
        /*05bc*/ 	.word	0xffffffff


	//   ....[47]....
        /*05c0*/ 	.word	0xffffffff


	//   ....[48]....
        /*05c4*/ 	.word	0xffffffff


	//   ....[49]....
        /*05c8*/ 	.word	0xffffffff


	//   ....[50]....
        /*05cc*/ 	.word	0xffffffff


	//   ....[51]....
        /*05d0*/ 	.word	0xffffffff


	//   ....[52]....
        /*05d4*/ 	.word	0xffffffff


	//   ....[53]....
        /*05d8*/ 	.word	0xffffffff


	//   ....[54]....
        /*05dc*/ 	.word	0xffffffff


	//   ....[55]....
        /*05e0*/ 	.word	0xffffffff


	//   ....[56]....
        /*05e4*/ 	.word	0xffffffff


	//   ....[57]....
        /*05e8*/ 	.word	0xffffffff


	//   ....[58]....
        /*05ec*/ 	.word	0xffffffff


	//   ....[59]....
        /*05f0*/ 	.word	0xffffffff


	//   ....[60]....
        /*05f4*/ 	.word	0xffffffff


	//   ....[61]....
        /*05f8*/ 	.word	0xffffffff


	//   ....[62]....
        /*05fc*/ 	.word	0xffffffff


	//   ....[63]....
        /*0600*/ 	.word	0xffffffff


	//   ....[64]....
        /*0604*/ 	.word	0xffffffff


	//   ....[65]....
        /*0608*/ 	.word	0xffffffff


	//   ....[66]....
        /*060c*/ 	.word	0x0500000f


	//   ....[67]....
        /*0610*/ 	.word	0x0500000f


	//   ....[68]....
        /*0614*/ 	.word	0x0500000f


	//   ....[69]....
        /*0618*/ 	.word	0x0500000f


	//   ....[70]....
        /*061c*/ 	.word	0x0500000f


	//   ....[71]....
        /*0620*/ 	.word	0x0500000f


	//   ....[72]....
        /*0624*/ 	.word	0x0500000f


	//   ....[73]....
        /*0628*/ 	.word	0x0500000f


	//   ....[74]....
        /*062c*/ 	.word	0x0500000f


	//   ....[75]....
        /*0630*/ 	.word	0x0500000f


	//   ....[76]....
        /*0634*/ 	.word	0x0500000f


	//   ....[77]....
        /*0638*/ 	.word	0x0500000f


	//   ....[78]....
        /*063c*/ 	.word	0x0500000f


	//   ....[79]....
        /*0640*/ 	.word	0x0500000f


	//   ....[80]....
        /*0644*/ 	.word	0x0500000f


	//   ....[81]....
        /*0648*/ 	.word	0x0500000f


	//   ....[82]....
        /*064c*/ 	.word	0x0500000f


	//   ....[83]....
        /*0650*/ 	.word	0x0500000f


	//   ....[84]....
        /*0654*/ 	.word	0x0500000f


	//   ....[85]....
        /*0658*/ 	.word	0x0500000f


	//   ....[86]....
        /*065c*/ 	.word	0x0500000f


	//   ....[87]....
        /*0660*/ 	.word	0x0500000f


	//   ....[88]....
        /*0664*/ 	.word	0x0500000f


	//   ....[89]....
        /*0668*/ 	.word	0x0500000f


	//   ....[90]....
        /*066c*/ 	.word	0x0500000f


	//   ....[91]....
        /*0670*/ 	.word	0x0500000f


	//   ....[92]....
        /*0674*/ 	.word	0x0500000f


	//   ....[93]....
        /*0678*/ 	.word	0x0500000f


	//   ....[94]....
        /*067c*/ 	.word	0x0500000f


	//----- nvinfo : EIATTR_COOP_GROUP_INSTR_OFFSETS
	.align		4
.L_1373:
        /*0680*/ 	.byte	0x04, 0x28
        /*0682*/ 	.short	(.L_1375 - .L_1374)


	//   ....[0]....
.L_1374:
        /*0684*/ 	.word	0x00000060


	//   ....[1]....
        /*0688*/ 	.word	0x000001c0


	//   ....[2]....
        /*068c*/ 	.word	0x00000270


	//   ....[3]....
        /*0690*/ 	.word	0x00000430


	//   ....[4]....
        /*0694*/ 	.word	0x00000590


	//   ....[5]....
        /*0698*/ 	.word	0x000006b0


	//   ....[6]....
        /*069c*/ 	.word	0x00000810


	//   ....[7]....
        /*06a0*/ 	.word	0x00007120


	//   ....[8]....
        /*06a4*/ 	.word	0x0000cd80


	//   ....[9]....
        /*06a8*/ 	.word	0x0000ce20


	//   ....[10]....
        /*06ac*/ 	.word	0x0000d560


	//   ....[11]....
        /*06b0*/ 	.word	0x0000d5a0


	//   ....[12]....
        /*06b4*/ 	.word	0x0000e400


	//   ....[13]....
        /*06b8*/ 	.word	0x0000ffe0


	//   ....[14]....
        /*06bc*/ 	.word	0x00010000


	//   ....[15]....
        /*06c0*/ 	.word	0x00010cc0


	//   ....[16]....
        /*06c4*/ 	.word	0x00010ce0


	//   ....[17]....
        /*06c8*/ 	.word	0x00011b70


	//   ....[18]....
        /*06cc*/ 	.word	0x00012840


	//   ....[19]....
        /*06d0*/ 	.word	0x00012860


	//   ....[20]....
        /*06d4*/ 	.word	0x00012d90


	//   ....[21]....
        /*06d8*/ 	.word	0x00012db0


	//   ....[22]....
        /*06dc*/ 	.word	0x00014160


	//   ....[23]....
        /*06e0*/ 	.word	0x00015a50


	//   ....[24]....
        /*06e4*/ 	.word	0x00015a70


	//   ....[25]....
        /*06e8*/ 	.word	0x00016730


	//   ....[26]....
        /*06ec*/ 	.word	0x00016750


	//   ....[27]....
        /*06f0*/ 	.word	0x000175e0


	//   ....[28]....
        /*06f4*/ 	.word	0x000177f0


	//   ....[29]....
        /*06f8*/ 	.word	0x00017820


	//   ....[30]....
        /*06fc*/ 	.word	0x00017d40


	//   ....[31]....
        /*0700*/ 	.word	0x00017d70


	//   ....[32]....
        /*0704*/ 	.word	0x00019bd0


	//   ....[33]....
        /*0708*/ 	.word	0x00019d70


	//   ....[34]....
        /*070c*/ 	.word	0x00019da0


	//   ....[35]....
        /*0710*/ 	.word	0x00019dd0


	//   ....[36]....
        /*0714*/ 	.word	0x00019e10


	//   ....[37]....
        /*0718*/ 	.word	0x00019e60


	//   ....[38]....
        /*071c*/ 	.word	0x00019ec0


	//   ....[39]....
        /*0720*/ 	.word	0x0001a080


	//   ....[40]....
        /*0724*/ 	.word	0x0001a0e0


	//   ....[41]....
        /*0728*/ 	.word	0x0001a120


	//   ....[42]....
        /*072c*/ 	.word	0x0001a160


	//   ....[43]....
        /*0730*/ 	.word	0x0001a190


	//   ....[44]....
        /*0734*/ 	.word	0x0001a1c0


	//   ....[45]....
        /*0738*/ 	.word	0x0001a260


	//   ....[46]....
        /*073c*/ 	.word	0x0001a2c0


	//   ....[47]....
        /*0740*/ 	.word	0x0001a360


	//   ....[48]....
        /*0744*/ 	.word	0x0001ee90


	//   ....[49]....
        /*0748*/ 	.word	0x0001eea0


	//   ....[50]....
        /*074c*/ 	.word	0x0001ef90


	//   ....[51]....
        /*0750*/ 	.word	0x0001eff0


	//   ....[52]....
        /*0754*/ 	.word	0x0001f030


	//   ....[53]....
        /*0758*/ 	.word	0x0001f070


	//   ....[54]....
        /*075c*/ 	.word	0x0001f0a0


	//   ....[55]....
        /*0760*/ 	.word	0x0001f0d0


	//   ....[56]....
        /*0764*/ 	.word	0x0001f240


	//   ....[57]....
        /*0768*/ 	.word	0x0001f2a0


	//   ....[58]....
        /*076c*/ 	.word	0x0001f2e0


	//   ....[59]....
        /*0770*/ 	.word	0x0001f320


	//   ....[60]....
        /*0774*/ 	.word	0x0001f350


	//   ....[61]....
        /*0778*/ 	.word	0x0001f380


	//   ....[62]....
        /*077c*/ 	.word	0x0001f440


	//   ....[63]....
        /*0780*/ 	.word	0x0001f460


	//   ....[64]....
        /*0784*/ 	.word	0x0001f4d0


	//   ....[65]....
        /*0788*/ 	.word	0x0001fb40


	//   ....[66]....
        /*078c*/ 	.word	0x0001ff50


	//   ....[67]....
        /*0790*/ 	.word	0x0001fff0


	//   ....[68]....
        /*0794*/ 	.word	0x00020090


	//   ....[69]....
        /*0798*/ 	.word	0x00020130


	//   ....[70]....
        /*079c*/ 	.word	0x000201d0


	//   ....[71]....
        /*07a0*/ 	.word	0x000202b0


	//   ....[72]....
        /*07a4*/ 	.word	0x00020350


	//   ....[73]....
        /*07a8*/ 	.word	0x000203f0


	//   ....[74]....
        /*07ac*/ 	.word	0x00020490


	//   ....[75]....
        /*07b0*/ 	.word	0x00020830


	//   ....[76]....
        /*07b4*/ 	.word	0x00020b10


	//   ....[77]....
        /*07b8*/ 	.word	0x00020f00


	//   ....[78]....
        /*07bc*/ 	.word	0x00020f90


	//   ....[79]....
        /*07c0*/ 	.word	0x00021030


	//   ....[80]....
        /*07c4*/ 	.word	0x000210e0


	//   ....[81]....
        /*07c8*/ 	.word	0x00021160


	//   ....[82]....
        /*07cc*/ 	.word	0x000211e0


	//   ....[83]....
        /*07d0*/ 	.word	0x00021260


	//   ....[84]....
        /*07d4*/ 	.word	0x000212e0


	//   ....[85]....
        /*07d8*/ 	.word	0x00021370


	//   ....[86]....
        /*07dc*/ 	.word	0x00021420


	//   ....[87]....
        /*07e0*/ 	.word	0x000214a0


	//   ....[88]....
        /*07e4*/ 	.word	0x00021520


	//   ....[89]....
        /*07e8*/ 	.word	0x000215a0


	//   ....[90]....
        /*07ec*/ 	.word	0x00021620


	//   ....[91]....
        /*07f0*/ 	.word	0x00021690


	//   ....[92]....
        /*07f4*/ 	.word	0x00021730


	//   ....[93]....
        /*07f8*/ 	.word	0x000217c0


	//   ....[94]....
        /*07fc*/ 	.word	0x000218e0


	//----- nvinfo : EIATTR_REG_RECONFIG
	.align		4
.L_1375:
        /*0800*/ 	.byte	0x01, 0x54
	.zero		2


	//----- nvinfo : EIATTR_SYSCALL_OFFSETS
	.align		4
        /*0804*/ 	.byte	0x04, 0x46
        /*0806*/ 	.short	(.L_1377 - .L_1376)


	//   ....[0]....
.L_1376:
        /*0808*/ 	.word	0x00001be0


	//   ....[1]....
        /*080c*/ 	.word	0x00001d30


	//   ....[2]....
        /*0810*/ 	.word	0x00007330


	//   ....[3]....
        /*0814*/ 	.word	0x00007670


	//   ....[4]....
        /*0818*/ 	.word	0x0001c480


	//   ....[5]....
        /*081c*/ 	.word	0x0001c5b0


	//   ....[6]....
        /*0820*/ 	.word	0x0001c6b0


	//----- nvinfo : EIATTR_MBARRIER_INSTR_OFFSETS
	.align		4
.L_1377:
        /*0824*/ 	.byte	0x04, 0x39
        /*0826*/ 	.short	(.L_1379 - .L_1378)


	//   ....[0]....
.L_1378:
        /*0828*/ 	.word	0x000002e0
        /*082c*/ 	.word	0x000000ff
        /*0830*/ 	.word	0x0002d800
        /*0834*/ 	.short	0x0100
        /*0836*/ 	.byte	0x08
	.zero		1


	//   ....[1]....
        /*0838*/ 	.word	0x000002f0
        /*083c*/ 	.word	0x000000ff
        /*0840*/ 	.word	0x0002d820
        /*0844*/ 	.short	0x0100
        /*0846*/ 	.byte	0x08
	.zero		1


	//   ....[2]....
        /*0848*/ 	.word	0x000003e0
        /*084c*/ 	.word	0x000000ff
        /*0850*/ 	.word	0x0002d830
        /*0854*/ 	.short	0x0100
        /*0856*/ 	.byte	0x08
	.zero		1


	//   ....[3]....
        /*0858*/ 	.word	0x000003f0
        /*085c*/ 	.word	0x000000ff
        /*0860*/ 	.word	0x0002d840
        /*0864*/ 	.short	0x0100
        /*0866*/ 	.byte	0x08
	.zero		1


	//   ....[4]....
        /*0868*/ 	.word	0x00000400
        /*086c*/ 	.word	0x000000ff
        /*0870*/ 	.word	0x0002d838
        /*0874*/ 	.short	0x0100
        /*0876*/ 	.byte	0x08
	.zero		1


	//   ....[5]....
        /*0878*/ 	.word	0x00000410
        /*087c*/ 	.word	0x000000ff
        /*0880*/ 	.word	0x0002d848
        /*0884*/ 	.short	0x0100
        /*0886*/ 	.byte	0x08
	.zero		1


	//   ....[6]....
        /*0888*/ 	.word	0x00000540
        /*088c*/ 	.word	0x000000ff
        /*0890*/ 	.word	0x0002d850
        /*0894*/ 	.short	0x0100
        /*0896*/ 	.byte	0x08
	.zero		1


	//   ....[7]....
        /*0898*/ 	.word	0x00000550
        /*089c*/ 	.word	0x000000ff
        /*08a0*/ 	.word	0x0002d860
        /*08a4*/ 	.short	0x0100
        /*08a6*/ 	.byte	0x08
	.zero		1


	//   ....[8]....
        /*08a8*/ 	.word	0x00000560
        /*08ac*/ 	.word	0x000000ff
        /*08b0*/ 	.word	0x0002d858
        /*08b4*/ 	.short	0x0100
        /*08b6*/ 	.byte	0x08
	.zero		1


	//   ....[9]....
        /*08b8*/ 	.word	0x00000570
        /*08bc*/ 	.word	0x000000ff
        /*08c0*/ 	.word	0x0002d868
        /*08c4*/ 	.short	0x0100
        /*08c6*/ 	.byte	0x08
	.zero		1


	//   ....[10]....
        /*08c8*/ 	.word	0x00000660
        /*08cc*/ 	.word	0x000000ff
        /*08d0*/ 	.word	0x0002d870
        /*08d4*/ 	.short	0x0100
        /*08d6*/ 	.byte	0x06
	.zero		1


	//   ....[11]....
        /*08d8*/ 	.word	0x00000670
        /*08dc*/ 	.word	0x000000ff
        /*08e0*/ 	.word	0x0002d880
        /*08e4*/ 	.short	0x0100
        /*08e6*/ 	.byte	0x06
	.zero		1


	//   ....[12]....
        /*08e8*/ 	.word	0x00000680
        /*08ec*/ 	.word	0x000000ff
        /*08f0*/ 	.word	0x0002d878
        /*08f4*/ 	.short	0x0100
        /*08f6*/ 	.byte	0x06
	.zero		1


	//   ....[13]....
        /*08f8*/ 	.word	0x00000690
        /*08fc*/ 	.word	0x000000ff
        /*0900*/ 	.word	0x0002d888
        /*0904*/ 	.short	0x0100
        /*0906*/ 	.byte	0x06
	.zero		1


	//   ....[14]....
        /*0908*/ 	.word	0x000007c0
        /*090c*/ 	.word	0x000000ff
        /*0910*/ 	.word	0x0002d890
        /*0914*/ 	.short	0x0100
        /*0916*/ 	.byte	0x08
	.zero		1


	//   ....[15]....
        /*0918*/ 	.word	0x000007d0
        /*091c*/ 	.word	0x000000ff
        /*0920*/ 	.word	0x0002d8a0
        /*0924*/ 	.short	0x0100
        /*0926*/ 	.byte	0x08
	.zero		1


	//   ....[16]....
        /*0928*/ 	.word	0x000007e0
        /*092c*/ 	.word	0x000000ff
        /*0930*/ 	.word	0x0002d898
        /*0934*/ 	.short	0x0100
        /*0936*/ 	.byte	0x08
	.zero		1


	//   ....[17]....
        /*0938*/ 	.word	0x000007f0
        /*093c*/ 	.word	0x000000ff
        /*0940*/ 	.word	0x0002d8a8
        /*0944*/ 	.short	0x0100
        /*0946*/ 	.byte	0x08
	.zero		1


	//   ....[18]....
        /*0948*/ 	.word	0x00000920
        /*094c*/ 	.word	0x000000ff
        /*0950*/ 	.word	0x0002d8b0
        /*0954*/ 	.short	0x0100
        /*0956*/ 	.byte	0x08
	.zero		1


	//   ....[19]....
        /*0958*/ 	.word	0x00000930
        /*095c*/ 	.word	0x000000ff
        /*0960*/ 	.word	0x0002d8c0
        /*0964*/ 	.short	0x0100
        /*0966*/ 	.byte	0x08
	.zero		1


	//   ....[20]....
        /*0968*/ 	.word	0x00000940
        /*096c*/ 	.word	0x000000ff
        /*0970*/ 	.word	0x0002d8b8
        /*0974*/ 	.short	0x0100
        /*0976*/ 	.byte	0x08
	.zero		1


	//   ....[21]....
        /*0978*/ 	.word	0x00000950
        /*097c*/ 	.word	0x000000ff
        /*0980*/ 	.word	0x0002d8c8
        /*0984*/ 	.short	0x0100
        /*0986*/ 	.byte	0x08
	.zero		1


	//   ....[22]....
        /*0988*/ 	.word	0x000031e0
        /*098c*/ 	.word	0x0000000f
        /*0990*/ 	.word	0x0002d890
        /*0994*/ 	.short	0x010a
        /*0996*/ 	.byte	0x3f
	.zero		1


	//   ....[23]....
        /*0998*/ 	.word	0x00004ba0
        /*099c*/ 	.word	0x0000000f
        /*09a0*/ 	.word	0x0002d890
        /*09a4*/ 	.short	0x010a
        /*09a6*/ 	.byte	0x3f
	.zero		1


	//   ....[24]....
        /*09a8*/ 	.word	0x000064a0
        /*09ac*/ 	.word	0x0000000f
        /*09b0*/ 	.word	0x0002d890
        /*09b4*/ 	.short	0x010a
        /*09b6*/ 	.byte	0x3f
	.zero		1


	//   ....[25]....
        /*09b8*/ 	.word	0x00006700
        /*09bc*/ 	.word	0x0000001c
        /*09c0*/ 	.word	0x00000000
        /*09c4*/ 	.short	0x0101
        /*09c6*/ 	.byte	0x3f
	.zero		1


	//   ....[26]....
        /*09c8*/ 	.word	0x00006740
        /*09cc*/ 	.word	0x0000000f
        /*09d0*/ 	.word	0x0002d8b0
        /*09d4*/ 	.short	0x010a
        /*09d6*/ 	.byte	0x3f
	.zero		1


	//   ....[27]....
        /*09d8*/ 	.word	0x00006a90
        /*09dc*/ 	.word	0x0000000f
        /*09e0*/ 	.word	0x00000000
        /*09e4*/ 	.short	0x0101
        /*09e6*/ 	.byte	0x3f
	.zero		1


	//   ....[28]....
        /*09e8*/ 	.word	0x000073d0
        /*09ec*/ 	.word	0x00000002
        /*09f0*/ 	.word	0x0002d800
        /*09f4*/ 	.short	0x010a
        /*09f6*/ 	.byte	0x3f
	.zero		1


	//   ....[29]....
        /*09f8*/ 	.word	0x00007420
        /*09fc*/ 	.word	0x00000002
        /*0a00*/ 	.word	0x0002d800
        /*0a04*/ 	.short	0x010a
        /*0a06*/ 	.byte	0x3f
	.zero		1


	//   ....[30]....
        /*0a08*/ 	.word	0x00007f80
        /*0a0c*/ 	.word	0x00000002
        /*0a10*/ 	.word	0x0002d800
        /*0a14*/ 	.short	0x010a
        /*0a16*/ 	.byte	0x3f
	.zero		1


	//   ....[31]....
        /*0a18*/ 	.word	0x00009af0
        /*0a1c*/ 	.word	0x00000002
        /*0a20*/ 	.word	0x0002d800
        /*0a24*/ 	.short	0x010a
        /*0a26*/ 	.byte	0x3f
	.zero		1


	//   ....[32]....
        /*0a28*/ 	.word	0x0000b240
        /*0a2c*/ 	.word	0x00000003
        /*0a30*/ 	.word	0x0002d830
        /*0a34*/ 	.short	0x010a
        /*0a36*/ 	.byte	0x3f
	.zero		1


	//   ....[33]....
        /*0a38*/ 	.word	0x0000b3a0
        /*0a3c*/ 	.word	0x00000003
        /*0a40*/ 	.word	0x0002d830
        /*0a44*/ 	.short	0x010a
        /*0a46*/ 	.byte	0x3f
	.zero		1


	//   ....[34]....
        /*0a48*/ 	.word	0x0000b9a0
        /*0a4c*/ 	.word	0x00000000
        /*0a50*/ 	.word	0x00000000
        /*0a54*/ 	.short	0x0101
        /*0a56*/ 	.byte	0x3f
	.zero		1


	//   ....[35]....
        /*0a58*/ 	.word	0x0000e8c0
        /*0a5c*/ 	.word	0x0000000f
        /*0a60*/ 	.word	0x0002d830
        /*0a64*/ 	.short	0x010a
        /*0a66*/ 	.byte	0x3f
	.zero		1


	//   ....[36]....
        /*0a68*/ 	.word	0x0000e910
        /*0a6c*/ 	.word	0x0000000f
        /*0a70*/ 	.word	0x0002d830
        /*0a74*/ 	.short	0x010a
        /*0a76*/ 	.byte	0x3f
	.zero		1


	//   ....[37]....
        /*0a78*/ 	.word	0x0000ed30
        /*0a7c*/ 	.word	0x0000000e
        /*0a80*/ 	.word	0x0002d850
        /*0a84*/ 	.short	0x010a
        /*0a86*/ 	.byte	0x3f
	.zero		1


	//   ....[38]....
        /*0a88*/ 	.word	0x0000ed70
        /*0a8c*/ 	.word	0x0000000e
        /*0a90*/ 	.word	0x0002d850
        /*0a94*/ 	.short	0x010a
        /*0a96*/ 	.byte	0x3f
	.zero		1


	//   ....[39]....
        /*0a98*/ 	.word	0x0000f450
        /*0a9c*/ 	.word	0x0000000e
        /*0aa0*/ 	.word	0x00000000
        /*0aa4*/ 	.short	0x0101
        /*0aa6*/ 	.byte	0x3f
	.zero		1


	//   ....[40]....
        /*0aa8*/ 	.word	0x0000fdd0
        /*0aac*/ 	.word	0x00000000
        /*0ab0*/ 	.word	0x00000000
        /*0ab4*/ 	.short	0x0101
        /*0ab6*/ 	.byte	0x3f
	.zero		1


	//   ....[41]....
        /*0ab8*/ 	.word	0x00011f10
        /*0abc*/ 	.word	0x00000000
        /*0ac0*/ 	.word	0x0002d830
        /*0ac4*/ 	.short	0x010a
        /*0ac6*/ 	.byte	0x3f
	.zero		1


	//   ....[42]....
        /*0ac8*/ 	.word	0x00011f60
        /*0acc*/ 	.word	0x00000000
        /*0ad0*/ 	.word	0x0002d830
        /*0ad4*/ 	.short	0x010a
        /*0ad6*/ 	.byte	0x3f
	.zero		1


	//   ....[43]....
        /*0ad8*/ 	.word	0x00012380
        /*0adc*/ 	.word	0x00000003
        /*0ae0*/ 	.word	0x0002d850
        /*0ae4*/ 	.short	0x010a
        /*0ae6*/ 	.byte	0x3f
	.zero		1


	//   ....[44]....
        /*0ae8*/ 	.word	0x000123c0
        /*0aec*/ 	.word	0x00000003
        /*0af0*/ 	.word	0x0002d850
        /*0af4*/ 	.short	0x010a
        /*0af6*/ 	.byte	0x3f
	.zero		1


	//   ....[45]....
        /*0af8*/ 	.word	0x00013400
        /*0afc*/ 	.word	0x00000015
        /*0b00*/ 	.word	0x00000000
        /*0b04*/ 	.short	0x0101
        /*0b06*/ 	.byte	0x3f
	.zero		1


	//   ....[46]....
        /*0b08*/ 	.word	0x00013450
        /*0b0c*/ 	.word	0x0000000e
        /*0b10*/ 	.word	0x00000000
        /*0b14*/ 	.short	0x0101
        /*0b16*/ 	.byte	0x3f
	.zero		1


	//   ....[47]....
        /*0b18*/ 	.word	0x00014340
        /*0b1c*/ 	.word	0x00000000
        /*0b20*/ 	.word	0x0002d830
        /*0b24*/ 	.short	0x010a
        /*0b26*/ 	.byte	0x3f
	.zero		1


	//   ....[48]....
        /*0b28*/ 	.word	0x00014390
        /*0b2c*/ 	.word	0x00000000
        /*0b30*/ 	.word	0x0002d830
        /*0b34*/ 	.short	0x010a
        /*0b36*/ 	.byte	0x3f
	.zero		1


	//   ....[49]....
        /*0b38*/ 	.word	0x000147b0
        /*0b3c*/ 	.word	0x00000003
        /*0b40*/ 	.word	0x0002d850
        /*0b44*/ 	.short	0x010a
        /*0b46*/ 	.byte	0x3f
	.zero		1


	//   ....[50]....
        /*0b48*/ 	.word	0x000147f0
        /*0b4c*/ 	.word	0x00000003
        /*0b50*/ 	.word	0x0002d850
        /*0b54*/ 	.short	0x010a
        /*0b56*/ 	.byte	0x3f
	.zero		1


	//   ....[51]....
        /*0b58*/ 	.word	0x00014e60
        /*0b5c*/ 	.word	0x00000003
        /*0b60*/ 	.word	0x00000000
        /*0b64*/ 	.short	0x0101
        /*0b66*/ 	.byte	0x3f
	.zero		1


	//   ....[52]....
        /*0b68*/ 	.word	0x00015840
        /*0b6c*/ 	.word	0x00000000
        /*0b70*/ 	.word	0x00000000
        /*0b74*/ 	.short	0x0101
        /*0b76*/ 	.byte	0x3f
	.zero		1


	//   ....[53]....
        /*0b78*/ 	.word	0x00017660
        /*0b7c*/ 	.word	0x0000000d
        /*0b80*/ 	.word	0x0002d850
        /*0b84*/ 	.short	0x010a
        /*0b86*/ 	.byte	0x3f
	.zero		1


	//   ....[54]....
        /*0b88*/ 	.word	0x00017710
        /*0b8c*/ 	.word	0x0000000d
        /*0b90*/ 	.word	0x0002d850
        /*0b94*/ 	.short	0x010a
        /*0b96*/ 	.byte	0x3f
	.zero		1


	//   ....[55]....
        /*0b98*/ 	.word	0x00017ec0
        /*0b9c*/ 	.word	0x0000000a
        /*0ba0*/ 	.word	0x00000000
        /*0ba4*/ 	.short	0x0101
        /*0ba6*/ 	.byte	0x3f
	.zero		1


	//   ....[56]....
        /*0ba8*/ 	.word	0x00019080
        /*0bac*/ 	.word	0x00000015
        /*0bb0*/ 	.word	0x00000000
        /*0bb4*/ 	.short	0x0101
        /*0bb6*/ 	.byte	0x3f
	.zero		1


	//   ....[57]....
        /*0bb8*/ 	.word	0x0001b410
        /*0bbc*/ 	.word	0x00000008
        /*0bc0*/ 	.word	0x0002d820
        /*0bc4*/ 	.short	0x010a
        /*0bc6*/ 	.byte	0x3f
	.zero		1


	//   ....[58]....
        /*0bc8*/ 	.word	0x0001b480
        /*0bcc*/ 	.word	0x00000009
        /*0bd0*/ 	.word	0x0002d8a0
        /*0bd4*/ 	.short	0x010a
        /*0bd6*/ 	.byte	0x3f
	.zero		1


	//   ....[59]....
        /*0bd8*/ 	.word	0x0001b6d0
        /*0bdc*/ 	.word	0x00000009
        /*0be0*/ 	.word	0x0002d8c0
        /*0be4*/ 	.short	0x010a
        /*0be6*/ 	.byte	0x3f
	.zero		1


	//   ....[60]....
        /*0be8*/ 	.word	0x0001b9c0
        /*0bec*/ 	.word	0x00000009
        /*0bf0*/ 	.word	0x0002d8a0
        /*0bf4*/ 	.short	0x010a
        /*0bf6*/ 	.byte	0x3f
	.zero		1


	//   ....[61]....
        /*0bf8*/ 	.word	0x0001bc00
        /*0bfc*/ 	.word	0x00000009
        /*0c00*/ 	.word	0x0002d8c0
        /*0c04*/ 	.short	0x010a
        /*0c06*/ 	.byte	0x3f
	.zero		1


	//   ....[62]....
        /*0c08*/ 	.word	0x0001cce0
        /*0c0c*/ 	.word	0x00000005
        /*0c10*/ 	.word	0x0002d840
        /*0c14*/ 	.short	0x010a
        /*0c16*/ 	.byte	0x3f
	.zero		1


	//   ....[63]....
        /*0c18*/ 	.word	0x0001d1f0
        /*0c1c*/ 	.word	0x0000001d
        /*0c20*/ 	.word	0x0002d820
        /*0c24*/ 	.short	0x010a
        /*0c26*/ 	.byte	0x3f
	.zero		1


	//   ....[64]....
        /*0c28*/ 	.word	0x0001d4e0
        /*0c2c*/ 	.word	0x00000002
        /*0c30*/ 	.word	0x0002d840
        /*0c34*/ 	.short	0x010a
        /*0c36*/ 	.byte	0x3f
	.zero		1


	//   ....[65]....
        /*0c38*/ 	.word	0x0001d760
        /*0c3c*/ 	.word	0x00000002
        /*0c40*/ 	.word	0x0002d860
        /*0c44*/ 	.short	0x010a
        /*0c46*/ 	.byte	0x3f
	.zero		1


	//   ....[66]....
        /*0c48*/ 	.word	0x0001dcf0
        /*0c4c*/ 	.word	0x00000003
        /*0c50*/ 	.word	0x0002d840
        /*0c54*/ 	.short	0x010a
        /*0c56*/ 	.byte	0x3f
	.zero		1


	//   ....[67]....
        /*0c58*/ 	.word	0x0001df70
        /*0c5c*/ 	.word	0x00000002
        /*0c60*/ 	.word	0x0002d860
        /*0c64*/ 	.short	0x010a
        /*0c66*/ 	.byte	0x3f
	.zero		1


	//   ....[68]....
        /*0c68*/ 	.word	0x0001e460
        /*0c6c*/ 	.word	0x00000002
        /*0c70*/ 	.word	0x0002d840
        /*0c74*/ 	.short	0x010a
        /*0c76*/ 	.byte	0x3f
	.zero		1


	//   ....[69]....
        /*0c78*/ 	.word	0x0001e6e0
        /*0c7c*/ 	.word	0x00000002
        /*0c80*/ 	.word	0x0002d860
        /*0c84*/ 	.short	0x010a
        /*0c86*/ 	.byte	0x3f
	.zero		1


	//   ....[70]....
        /*0c88*/ 	.word	0x0001eb40
        /*0c8c*/ 	.word	0x00000003
        /*0c90*/ 	.word	0x0002d860
        /*0c94*/ 	.short	0x010a
        /*0c96*/ 	.byte	0x3f
	.zero		1


	//   ....[71]....
        /*0c98*/ 	.word	0x0001fac0
        /*0c9c*/ 	.word	0x00000009
        /*0ca0*/ 	.word	0x0002d820
        /*0ca4*/ 	.short	0x010a
        /*0ca6*/ 	.byte	0x3f
	.zero		1


	//   ....[72]....
        /*0ca8*/ 	.word	0x0001fc50
        /*0cac*/ 	.word	0x00000007
        /*0cb0*/ 	.word	0x00000000
        /*0cb4*/ 	.short	0x010a
        /*0cb6*/ 	.byte	0x3f
	.zero		1


	//   ....[73]....
        /*0cb8*/ 	.word	0x0001fcc0
        /*0cbc*/ 	.word	0x00000003
        /*0cc0*/ 	.word	0x00000000
        /*0cc4*/ 	.short	0x010a
        /*0cc6*/ 	.byte	0x3f
	.zero		1


	//   ....[74]....
        /*0cc8*/ 	.word	0x0001fd20
        /*0ccc*/ 	.word	0x00000005
        /*0cd0*/ 	.word	0x00000000
        /*0cd4*/ 	.short	0x010a
        /*0cd6*/ 	.byte	0x3f
	.zero		1


	//   ....[75]....
        /*0cd8*/ 	.word	0x0001fd50
        /*0cdc*/ 	.word	0x00000003
        /*0ce0*/ 	.word	0x00000000
        /*0ce4*/ 	.short	0x010a
        /*0ce6*/ 	.byte	0x3f
	.zero		1


	//   ....[76]....
        /*0ce8*/ 	.word	0x0001fdb0
        /*0cec*/ 	.word	0x0000000f
        /*0cf0*/ 	.word	0x0002d890
        /*0cf4*/ 	.short	0x010a
        /*0cf6*/ 	.byte	0x3f
	.zero		1


	//   ....[77]....
        /*0cf8*/ 	.word	0x0001fe00
        /*0cfc*/ 	.word	0x0000000f
        /*0d00*/ 	.word	0x0002d890
        /*0d04*/ 	.short	0x010a
        /*0d06*/ 	.byte	0x3f
	.zero		1


	//   ....[78]....
        /*0d08*/ 	.word	0x0001fe50
        /*0d0c*/ 	.word	0x0000000f
        /*0d10*/ 	.word	0x0002d890
        /*0d14*/ 	.short	0x010a
        /*0d16*/ 	.byte	0x3f
	.zero		1


	//   ....[79]....
        /*0d18*/ 	.word	0x0001fea0
        /*0d1c*/ 	.word	0x0000000f
        /*0d20*/ 	.word	0x0002d8b0
        /*0d24*/ 	.short	0x010a
        /*0d26*/ 	.byte	0x3f
	.zero		1


	//   ....[80]....
        /*0d28*/ 	.word	0x00020210
        /*0d2c*/ 	.word	0x00000002
        /*0d30*/ 	.word	0x0002d800
        /*0d34*/ 	.short	0x010a
        /*0d36*/ 	.byte	0x3f
	.zero		1


	//   ....[81]....
        /*0d38*/ 	.word	0x000204d0
        /*0d3c*/ 	.word	0x00000002
        /*0d40*/ 	.word	0x0002d800
        /*0d44*/ 	.short	0x010a
        /*0d46*/ 	.byte	0x3f
	.zero		1


	//   ....[82]....
        /*0d48*/ 	.word	0x00020520
        /*0d4c*/ 	.word	0x00000003
        /*0d50*/ 	.word	0x0002d830
        /*0d54*/ 	.short	0x010a
        /*0d56*/ 	.byte	0x3f
	.zero		1


	//   ....[83]....
        /*0d58*/ 	.word	0x00020570
        /*0d5c*/ 	.word	0x0000000f
        /*0d60*/ 	.word	0x0002d830
        /*0d64*/ 	.short	0x010a
        /*0d66*/ 	.byte	0x3f
	.zero		1


	//   ....[84]....
        /*0d68*/ 	.word	0x000205c0
        /*0d6c*/ 	.word	0x0000000e
        /*0d70*/ 	.word	0x0002d850
        /*0d74*/ 	.short	0x010a
        /*0d76*/ 	.byte	0x3f
	.zero		1


	//   ....[85]....
        /*0d78*/ 	.word	0x00020610
        /*0d7c*/ 	.word	0x00000000
        /*0d80*/ 	.word	0x0002d830
        /*0d84*/ 	.short	0x010a
        /*0d86*/ 	.byte	0x3f
	.zero		1


	//   ....[86]....
        /*0d88*/ 	.word	0x00020660
        /*0d8c*/ 	.word	0x00000003
        /*0d90*/ 	.word	0x0002d850
        /*0d94*/ 	.short	0x010a
        /*0d96*/ 	.byte	0x3f
	.zero		1


	//   ....[87]....
        /*0d98*/ 	.word	0x000206b0
        /*0d9c*/ 	.word	0x00000000
        /*0da0*/ 	.word	0x0002d830
        /*0da4*/ 	.short	0x010a
        /*0da6*/ 	.byte	0x3f
	.zero		1


	//   ....[88]....
        /*0da8*/ 	.word	0x00020700
        /*0dac*/ 	.word	0x00000003
        /*0db0*/ 	.word	0x0002d850
        /*0db4*/ 	.short	0x010a
        /*0db6*/ 	.byte	0x3f
	.zero		1


	//   ....[89]....
        /*0db8*/ 	.word	0x00020750
        /*0dbc*/ 	.word	0x0000000d
        /*0dc0*/ 	.word	0x0002d850
        /*0dc4*/ 	.short	0x010a
        /*0dc6*/ 	.byte	0x3f
	.zero		1


	//   ....[90]....
        /*0dc8*/ 	.word	0x000208f0
        /*0dcc*/ 	.word	0x00000008
        /*0dd0*/ 	.word	0x0002d820
        /*0dd4*/ 	.short	0x010a
        /*0dd6*/ 	.byte	0x3f
	.zero		1


	//   ....[91]....
        /*0dd8*/ 	.word	0x00020940
        /*0ddc*/ 	.word	0x00000009
        /*0de0*/ 	.word	0x0002d8a0
        /*0de4*/ 	.short	0x010a
        /*0de6*/ 	.byte	0x3f
	.zero		1


	//   ....[92]....
        /*0de8*/ 	.word	0x00020990
        /*0dec*/ 	.word	0x00000009
        /*0df0*/ 	.word	0x0002d8c0
        /*0df4*/ 	.short	0x010a
        /*0df6*/ 	.byte	0x3f
	.zero		1


	//   ....[93]....
        /*0df8*/ 	.word	0x000209e0
        /*0dfc*/ 	.word	0x00000009
        /*0e00*/ 	.word	0x0002d8a0
        /*0e04*/ 	.short	0x010a
        /*0e06*/ 	.byte	0x3f
	.zero		1


	//   ....[94]....
        /*0e08*/ 	.word	0x00020a30
        /*0e0c*/ 	.word	0x00000009
        /*0e10*/ 	.word	0x0002d8c0
        /*0e14*/ 	.short	0x010a
        /*0e16*/ 	.byte	0x3f
	.zero		1


	//   ....[95]....
        /*0e18*/ 	.word	0x00020bd0
        /*0e1c*/ 	.word	0x00000005
        /*0e20*/ 	.word	0x0002d840
        /*0e24*/ 	.short	0x010a
        /*0e26*/ 	.byte	0x3f
	.zero		1


	//   ....[96]....
        /*0e28*/ 	.word	0x00020c20
        /*0e2c*/ 	.word	0x0000001d
        /*0e30*/ 	.word	0x0002d820
        /*0e34*/ 	.short	0x010a
        /*0e36*/ 	.byte	0x3f
	.zero		1


	//   ....[97]....
        /*0e38*/ 	.word	0x00020c70
        /*0e3c*/ 	.word	0x00000002
        /*0e40*/ 	.word	0x0002d840
        /*0e44*/ 	.short	0x010a
        /*0e46*/ 	.byte	0x3f
	.zero		1


	//   ....[98]....
        /*0e48*/ 	.word	0x00020cc0
        /*0e4c*/ 	.word	0x00000002
        /*0e50*/ 	.word	0x0002d860
        /*0e54*/ 	.short	0x010a
        /*0e56*/ 	.byte	0x3f
	.zero		1


	//   ....[99]....
        /*0e58*/ 	.word	0x00020d10
        /*0e5c*/ 	.word	0x00000003
        /*0e60*/ 	.word	0x0002d840
        /*0e64*/ 	.short	0x010a
        /*0e66*/ 	.byte	0x3f
	.zero		1


	//   ....[100]....
        /*0e68*/ 	.word	0x00020d60
        /*0e6c*/ 	.word	0x00000002
        /*0e70*/ 	.word	0x0002d860
        /*0e74*/ 	.short	0x010a
        /*0e76*/ 	.byte	0x3f
	.zero		1


	//   ....[101]....
        /*0e78*/ 	.word	0x00020db0
        /*0e7c*/ 	.word	0x00000002
        /*0e80*/ 	.word	0x0002d840
        /*0e84*/ 	.short	0x010a
        /*0e86*/ 	.byte	0x3f
	.zero		1


	//   ....[102]....
        /*0e88*/ 	.word	0x00020e00
        /*0e8c*/ 	.word	0x00000002
        /*0e90*/ 	.word	0x0002d860
        /*0e94*/ 	.short	0x010a
        /*0e96*/ 	.byte	0x3f
	.zero		1


	//   ....[103]....
        /*0e98*/ 	.word	0x00020e50
        /*0e9c*/ 	.word	0x00000003
        /*0ea0*/ 	.word	0x0002d860
        /*0ea4*/ 	.short	0x010a
        /*0ea6*/ 	.byte	0x3f
	.zero		1


	//   ....[104]....
        /*0ea8*/ 	.word	0x00021800
        /*0eac*/ 	.word	0x00000009
        /*0eb0*/ 	.word	0x0002d820
        /*0eb4*/ 	.short	0x010a
        /*0eb6*/ 	.byte	0x3f
	.zero		1


	//   ....[105]....
        /*0eb8*/ 	.word	0x000219a0
        /*0ebc*/ 	.word	0x00000007
        /*0ec0*/ 	.word	0x00000000
        /*0ec4*/ 	.short	0x010a
        /*0ec6*/ 	.byte	0x3f
	.zero		1


	//   ....[106]....
        /*0ec8*/ 	.word	0x000219f0
        /*0ecc*/ 	.word	0x00000003
        /*0ed0*/ 	.word	0x00000000
        /*0ed4*/ 	.short	0x010a
        /*0ed6*/ 	.byte	0x3f
	.zero		1


	//   ....[107]....
        /*0ed8*/ 	.word	0x00021a40
        /*0edc*/ 	.word	0x00000005
        /*0ee0*/ 	.word	0x00000000
        /*0ee4*/ 	.short	0x010a
        /*0ee6*/ 	.byte	0x3f
	.zero		1


	//----- nvinfo : EIATTR_NUM_MBARRIERS
	.align		4
.L_1379:
        /*0ee8*/ 	.byte	0x03, 0x38
        /*0eea*/ 	.short	0x0016


	//----- nvinfo : EIATTR_EXIT_INSTR_OFFSETS
	.align		4
        /*0eec*/ 	.byte	0x04, 0x1c
        /*0eee*/ 	.short	(.L_1381 - .L_1380)


	//   ....[0]....
.L_1380:
        /*0ef0*/ 	.word	0x0001fda0


	//----- nvinfo : EIATTR_MAX_THREADS
	.align		4
.L_1381:
        /*0ef4*/ 	.byte	0x04, 0x05
        /*0ef6*/ 	.short	(.L_1383 - .L_1382)
.L_1382:
        /*0ef8*/ 	.word	0x00000200
        /*0efc*/ 	.word	0x00000001
        /*0f00*/ 	.word	0x00000001


	//----- nvinfo : EIATTR_CRS_STACK_SIZE
	.align		4
.L_1383:
        /*0f04*/ 	.byte	0x04, 0x1e
        /*0f06*/ 	.short	(.L_1385 - .L_1384)
.L_1384:
        /*0f08*/ 	.word	0x00000000


	//----- nvinfo : EIATTR_CBANK_PARAM_SIZE
	.align		4
.L_1385:
        /*0f0c*/ 	.byte	0x03, 0x19
        /*0f0e*/ 	.short	0x0a70


	//----- nvinfo : EIATTR_PARAM_CBANK
	.align		4
        /*0f10*/ 	.byte	0x04, 0x0a
        /*0f12*/ 	.short	(.L_1387 - .L_1386)
	.align		4
.L_1386:
        /*0f14*/ 	.word	index@(.nv.constant0._ZN7cutlass13device_kernelIN5flash11enable_sm90INS1_16FlashAttnFwdSm90INS1_25CollectiveMainloopFwdSm90ILi2EN4cute5tupleIJNS5_1CILi1EEES8_S8_EEENS6_IJNS7_ILi192EEENS7_ILi128EEENS7_ILi96EEEEEELi96ENS_6half_tEfNS_4arch4Sm90ELb0ELb1ELb0ELb1ELb0ELb1ELb0ELb0ELb1ELb0ELb0ELb0EEENS1_21CollectiveEpilogueFwdINS6_IJSA_SC_SB_EEES9_SE_SG_Li384ELb1ELb0ELb0ELb0EEENS1_36VarlenDynamicPersistentTileSchedulerILi192ELi128ELi384ELi32ELb0ELb0ELb1ELb1ELb0ELb1EEEEEEEEEvNT_6ParamsE)
        /*0f18*/ 	.short	0x0210
        /*0f1a*/ 	.short	0x0a70


	//----- nvinfo : EIATTR_SW_WAR
	.align		4
.L_1387:
        /*0f1c*/ 	.byte	0x04, 0x36
        /*0f1e*/ 	.short	(.L_1389 - .L_1388)
.L_1388:
        /*0f20*/ 	.word	0x00000008
.L_1389:


//--------------------- .nv.info._ZN7cutlass13device_kernelIN5flash11enable_sm90INS1_16FlashAttnFwdSm90INS1_25CollectiveMainloopFwdSm90ILi2EN4cute5tupleIJNS5_1CILi1EEES8_S8_EEENS6_IJNS7_ILi192EEENS7_ILi144EEENS7_ILi96EEEEEELi96ENS_6half_tEfNS_4arch4Sm90ELb1ELb0ELb0ELb0ELb0ELb0ELb0ELb0ELb1ELb0ELb0ELb0EEENS1_21CollectiveEpilogueFwdINS6_IJSA_SC_SB_EEES9_SE_SG_Li384ELb0ELb0ELb0ELb0EEENS1_30DynamicPersistentTileSchedulerILi384ELi32ELb0ELb0ELb1EEEEEEEEEvNT_6ParamsE --------------------------
	.section	.nv.info._ZN7cutlass13device_kernelIN5flash11enable_sm90INS1_16FlashAttnFwdSm90INS1_25CollectiveMainloopFwdSm90ILi2EN4cute5tupleIJNS5_1CILi1EEES8_S8_EEENS6_IJNS7_ILi192EEENS7_ILi144EEENS7_ILi96EEEEEELi96ENS_6half_tEfNS_4arch4Sm90ELb1ELb0ELb0ELb0ELb0ELb0ELb0ELb0ELb1ELb0ELb0ELb0EEENS1_21CollectiveEpilogueFwdINS6_IJSA_SC_SB_EEES9_SE_SG_Li384ELb0ELb0ELb0ELb0EEENS1_30DynamicPersistentTileSchedulerILi384ELi32ELb0ELb0ELb1EEEEEEEEEvNT_6ParamsE,"",@"SHT_CUDA_INFO"
	.sectionflags	@""
	.align	4


	//----- nvinfo : EIATTR_CUDA_API_VERSION
	.align		4
        /*0000*/ 	.byte	0x04, 0x37
        /*0002*/ 	.short	(.L_1391 - .L_1390)
.L_1390:
        /*0004*/ 	.word	0x00000082


	//----- nvinfo : EIATTR_KPARAM_INFO
	.align		4
.L_1391:
        /*0008*/ 	.byte	0x04, 0x17
        /*000a*/ 	.short	(.L_1393 - .L_1392)
.L_1392:
        /*000c*/ 	.word	0x00000000
        /*0010*/ 	.short	0x0000
        /*0012*/ 	.short	0x0070
        /*0014*/ 	.byte	0x00, 0xf0, 0x01, 0x2e


	//----- nvinfo : EIATTR_SPARSE_MMA_MASK
	.align		4
.L_1393:
        /*0018*/ 	.byte	0x03, 0x50
        /*001a*/ 	.short	0x0000


	//----- nvinfo : EIATTR_MAXREG_COUNT
	.align		4
        /*001c*/ 	.byte	0x03, 0x1b
        /*001e*/ 	.short	0x0080


	//----- nvinfo : EIATTR_NUM_BARRIERS
	.align		4
        /*0020*/ 	.byte	0x02, 0x4c
        /*0022*/ 	.byte	0x10
	.zero		1


	//----- nvinfo : EIATTR_EXTERNS
	.align		4
        /*0024*/ 	.byte	0x04, 0x0f
        /*0026*/ 	.short	(.L_1395 - .L_1394)


	//   ....[0]....
	.align		4
.L_1394:
        /*0028*/ 	.word	index@(__assertfail)


	//----- nvinfo : EIATTR_MERCURY_ISA_VERSION
	.align		4
.L_1395:
        /*002c*/ 	.byte	0x03, 0x5f
        /*002e*/ 	.short	0x0101


	//----- nvinfo : EIATTR_INT_WARP_WIDE_INSTR_OFFSETS
	.align		4
        /*0030*/ 	.byte	0x04, 0x31
        /*0032*/ 	.short	(.L_1397 - .L_1396)


	//   ....[0]....
.L_1396:
        /*0034*/ 	.word	0x00000170


	//   ....[1]....
        /*0038*/ 	.word	0x000001b0


	//   ....[2]....
        /*003c*/ 	.word	0x00000240


	//   ....[3]....
        /*0040*/ 	.word	0x0000ec30


	//   ....[4]....
        /*0044*/ 	.word	0x0000ecd0


	//   ....[5]....
        /*0048*/ 	.word	0x0000f1e0


	//   ....[6]....
        /*004c*/ 	.word	0x00010ee0


	//   ....[7]....
        /*0050*/ 	.word	0x00010f80


	//----- nvinfo : EIATTR_COOP_GROUP_MASK_REGIDS
	.align		4
.L_1397:
        /*0054*/ 	.byte	0x04, 0x29
        /*0056*/ 	.short	(.L_1399 - .L_1398)


	//   ....[0]....
.L_1398:
        /*0058*/ 	.word	0xffffffff


	//   ....[1]....
        /*005c*/ 	.word	0xffffffff


	//   ....[2]....
        /*0060*/ 	.word	0xffffffff


	//   ....[3]....
        /*0064*/ 	.word	0xffffffff


	//   ....[4]....
        /*0068*/ 	.word	0xffffffff


	//   ....[5]....
        /*006c*/ 	.word	0xffffffff


	//   ....[6]....
        /*0070*/ 	.word	0xffffffff


	//   ....[7]....
        /*0074*/ 	.word	0xffffffff


	//   ....[8]....
        /*0078*/ 	.word	0xffffffff


	//   ....[9]....
        /*007c*/ 	.word	0xffffffff


	//   ....[10]....
        /*0080*/ 	.word	0xffffffff


	//   ....[11]....
        /*0084*/ 	.word	0xffffffff


	//   ....[12]....
        /*0088*/ 	.word	0xffffffff


	//   ....[13]....
        /*008c*/ 	.word	0xffffffff


	//   ....[14]....
        /*0090*/ 	.word	0xffffffff


	//   ....[15]....
        /*0094*/ 	.word	0xffffffff


	//   ....[16]....
        /*0098*/ 	.word	0xffffffff


	//   ....[17]....
        /*009c*/ 	.word	0xffffffff


	//   ....[18]....
        /*00a0*/ 	.word	0xffffffff


	//   ....[19]....
        /*00a4*/ 	.word	0xffffffff


	//   ....[20]....
        /*00a8*/ 	.word	0xffffffff


	//   ....[21]....
        /*00ac*/ 	.word	0xffffffff


	//   ....[22]....
        /*00b0*/ 	.word	0xffffffff


	//   ....[23]....
        /*00b4*/ 	.word	0xffffffff


	//   ....[24]....
        /*00b8*/ 	.word	0xffffffff


	//   ....[25]....
        /*00bc*/ 	.word	0xffffffff


	//   ....[26]....
        /*00c0*/ 	.word	0xffffffff


	//   ....[27]....
        /*00c4*/ 	.word	0xffffffff


	//   ....[28]....
        /*00c8*/ 	.word	0xffffffff


	//   ....[29]....
        /*00cc*/ 	.word	0xffffffff


	//   ....[30]....
        /*00d0*/ 	.word	0xffffffff


	//   ....[31]....
        /*00d4*/ 	.word	0x0500000f


	//   ....[32]....
        /*00d8*/ 	.word	0x0500000f


	//----- nvinfo : EIATTR_COOP_GROUP_INSTR_OFFSETS
	.align		4
.L_1399:
        /*00dc*/ 	.byte	0x04, 0x28
        /*00de*/ 	.short	(.L_1401 - .L_1400)


	//   ....[0]....
.L_1400:
        /*00e0*/ 	.word	0x00000050


	//   ....[1]....
        /*00e4*/ 	.word	0x00000180


	//   ....[2]....
        /*00e8*/ 	.word	0x00000220


	//   ....[3]....
        /*00ec*/ 	.word	0x000003b0


	//   ....[4]....
        /*00f0*/ 	.word	0x00000510


	//   ....[5]....
        /*00f4*/ 	.word	0x00000630


	//   ....[6]....
        /*00f8*/ 	.word	0x00000790


	//   ....[7]....
        /*00fc*/ 	.word	0x000014d0


	//   ....[8]....
        /*0100*/ 	.word	0x00003600


	//   ....[9]....
        /*0104*/ 	.word	0x00003620


	//   ....[10]....
        /*0108*/ 	.word	0x00004110


	//   ....[11]....
        /*010c*/ 	.word	0x000041c0


	//   ....[12]....
        /*0110*/ 	.word	0x000050e0


	//   ....[13]....
        /*0114*/ 	.word	0x000074f0


	//   ....[14]....
        /*0118*/ 	.word	0x000075f0


	//   ....[15]....
        /*011c*/ 	.word	0x00008030


	//   ....[16]....
        /*0120*/ 	.word	0x00008150


	//   ....[17]....
        /*0124*/ 	.word	0x00009470


	//   ....[18]....
        /*0128*/ 	.word	0x0000b130


	//   ....[19]....
        /*012c*/ 	.word	0x0000b160


	//   ....[20]....
        /*0130*/ 	.word	0x0000b7f0


	//   ....[21]....
        /*0134*/ 	.word	0x0000b860


	//   ....[22]....
        /*0138*/ 	.word	0x0000cc30


	//   ....[23]....
        /*013c*/ 	.word	0x0000cd70


	//   ....[24]....
        /*0140*/ 	.word	0x0000cdb0


	//   ....[25]....
        /*0144*/ 	.word	0x0000cf00


	//   ....[26]....
        /*0148*/ 	.word	0x0000cf10


	//   ....[27]....
        /*014c*/ 	.word	0x0000ddd0


	//   ....[28]....
        /*0150*/ 	.word	0x0000e6d0


	//   ....[29]....
        /*0154*/ 	.word	0x000112d0


	//   ....[30]....
        /*0158*/ 	.word	0x00011440


	//   ....[31]....
        /*015c*/ 	.word	0x00011970


	//   ....[32]....
        /*0160*/ 	.word	0x00011d40


	//----- nvinfo : EIATTR_REG_RECONFIG
	.align		4
.L_1401:
        /*0164*/ 	.byte	0x01, 0x54
	.zero		2


	//----- nvinfo : EIATTR_SYSCALL_OFFSETS
	.align		4
        /*0168*/ 	.byte	0x04, 0x46
        /*016a*/ 	.short	(.L_1403 - .L_1402)


	//   ....[0]....
.L_1402:
        /*016c*/ 	.word	0x000016b0


	//   ....[1]....
        /*0170*/ 	.word	0x0000ee50


	//   ....[2]....
        /*0174*/ 	.word	0x0000ef80


	//   ....[3]....
        /*0178*/ 	.word	0x0000f070


	//----- nvinfo : EIATTR_MBARRIER_INSTR_OFFSETS
	.align		4
.L_1403:
        /*017c*/ 	.byte	0x04, 0x39
        /*017e*/ 	.short	(.L_1405 - .L_1404)


	//   ....[0]....
.L_1404:
        /*0180*/ 	.word	0x00000260
        /*0184*/ 	.word	0x000000ff
        /*0188*/ 	.word	0x00031c00
        /*018c*/ 	.short	0x0100
        /*018e*/ 	.byte	0x06
	.zero		1


	//   ....[1]....
        /*0190*/ 	.word	0x00000270
        /*0194*/ 	.word	0x000000ff
        /*0198*/ 	.word	0x00031c20
        /*019c*/ 	.short	0x0100
        /*019e*/ 	.byte	0x06
	.zero		1


	//   ....[2]....
        /*01a0*/ 	.word	0x00000360
        /*01a4*/ 	.word	0x000000ff
        /*01a8*/ 	.word	0x00031c30
        /*01ac*/ 	.short	0x0100
        /*01ae*/ 	.byte	0x08
	.zero		1


	//   ....[3]....
        /*01b0*/ 	.word	0x00000370
        /*01b4*/ 	.word	0x000000ff
        /*01b8*/ 	.word	0x00031c40
        /*01bc*/ 	.short	0x0100
        /*01be*/ 	.byte	0x08
	.zero		1


	//   ....[4]....
        /*01c0*/ 	.word	0x00000380
        /*01c4*/ 	.word	0x000000ff
        /*01c8*/ 	.word	0x00031c38
        /*01cc*/ 	.short	0x0100
        /*01ce*/ 	.byte	0x08
	.zero		1


	//   ....[5]....
        /*01d0*/ 	.word	0x00000390
        /*01d4*/ 	.word	0x000000ff
        /*01d8*/ 	.word	0x00031c48
        /*01dc*/ 	.short	0x0100
        /*01de*/ 	.byte	0x08
	.zero		1


	//   ....[6]....
        /*01e0*/ 	.word	0x000004c0
        /*01e4*/ 	.word	0x000000ff
        /*01e8*/ 	.word	0x00031c50
        /*01ec*/ 	.short	0x0100
        /*01ee*/ 	.byte	0x08
	.zero		1


	//   ....[7]....
        /*01f0*/ 	.word	0x000004d0
        /*01f4*/ 	.word	0x000000ff
        /*01f8*/ 	.word	0x00031c60
        /*01fc*/ 	.short	0x0100
        /*01fe*/ 	.byte	0x08
	.zero		1


	//   ....[8]....
        /*0200*/ 	.word	0x000004e0
        /*0204*/ 	.word	0x000000ff
        /*0208*/ 	.word	0x00031c58
        /*020c*/ 	.short	0x0100
        /*020e*/ 	.byte	0x08
	.zero		1


	//   ....[9]....
        /*0210*/ 	.word	0x000004f0
        /*0214*/ 	.word	0x000000ff
        /*0218*/ 	.word	0x00031c68
        /*021c*/ 	.short	0x0100
        /*021e*/ 	.byte	0x08
	.zero		1


	//   ....[10]....
        /*0220*/ 	.word	0x000005e0
        /*0224*/ 	.word	0x000000ff
        /*0228*/ 	.word	0x00031c70
        /*022c*/ 	.short	0x0100
        /*022e*/ 	.byte	0x06
	.zero		1


	//   ....[11]....
        /*0230*/ 	.word	0x000005f0
        /*0234*/ 	.word	0x000000ff
        /*0238*/ 	.word	0x00031c80
        /*023c*/ 	.short	0x0100
        /*023e*/ 	.byte	0x06
	.zero		1


	//   ....[12]....
        /*0240*/ 	.word	0x00000600
        /*0244*/ 	.word	0x000000ff
        /*0248*/ 	.word	0x00031c78
        /*024c*/ 	.short	0x0100
        /*024e*/ 	.byte	0x06
	.zero		1


	//   ....[13]....
        /*0250*/ 	.word	0x00000610
        /*0254*/ 	.word	0x000000ff
        /*0258*/ 	.word	0x00031c88
        /*025c*/ 	.short	0x0100
        /*025e*/ 	.byte	0x06
	.zero		1


	//   ....[14]....
        /*0260*/ 	.word	0x00000740
        /*0264*/ 	.word	0x000000ff
        /*0268*/ 	.word	0x00031c90
        /*026c*/ 	.short	0x0100
        /*026e*/ 	.byte	0x08
	.zero		1


	//   ....[15]....
        /*0270*/ 	.word	0x00000750
        /*0274*/ 	.word	0x000000ff
        /*0278*/ 	.word	0x00031ca0
        /*027c*/ 	.short	0x0100
        /*027e*/ 	.byte	0x08
	.zero		1


	//   ....[16]....
        /*0280*/ 	.word	0x00000760
        /*0284*/ 	.word	0x000000ff
        /*0288*/ 	.word	0x00031c98
        /*028c*/ 	.short	0x0100
        /*028e*/ 	.byte	0x08
	.zero		1


	//   ....[17]....
        /*0290*/ 	.word	0x00000770
        /*0294*/ 	.word	0x000000ff
        /*0298*/ 	.word	0x00031ca8
        /*029c*/ 	.short	0x0100
        /*029e*/ 	.byte	0x08
	.zero		1


	//   ....[18]....
        /*02a0*/ 	.word	0x000008a0
        /*02a4*/ 	.word	0x000000ff
        /*02a8*/ 	.word	0x00031cb0
        /*02ac*/ 	.short	0x0100
        /*02ae*/ 	.byte	0x08
	.zero		1


	//   ....[19]....
        /*02b0*/ 	.word	0x000008b0
        /*02b4*/ 	.word	0x000000ff
        /*02b8*/ 	.word	0x00031cc0
        /*02bc*/ 	.short	0x0100
        /*02be*/ 	.byte	0x08
	.zero		1


	//   ....[20]....
        /*02c0*/ 	.word	0x000008c0
        /*02c4*/ 	.word	0x000000ff
        /*02c8*/ 	.word	0x00031cb8
        /*02cc*/ 	.short	0x0100
        /*02ce*/ 	.byte	0x08
	.zero		1


	//   ....[21]....
        /*02d0*/ 	.word	0x000008d0
        /*02d4*/ 	.word	0x000000ff
        /*02d8*/ 	.word	0x00031cc8
        /*02dc*/ 	.short	0x0100
        /*02de*/ 	.byte	0x08
	.zero		1


	//   ....[22]....
        /*02e0*/ 	.word	0x00001710
        /*02e4*/ 	.word	0x000000ff
        /*02e8*/ 	.word	0x00031c00
        /*02ec*/ 	.short	0x010a
        /*02ee*/ 	.byte	0x2f
	.zero		1


	//   ....[23]....
        /*02f0*/ 	.word	0x000017a0
        /*02f4*/ 	.word	0x00000003
        /*02f8*/ 	.word	0x00031c30
        /*02fc*/ 	.short	0x010a
        /*02fe*/ 	.byte	0x3f
	.zero		1


	//   ....[24]....
        /*0300*/ 	.word	0x00001800
        /*0304*/ 	.word	0x00000003
        /*0308*/ 	.word	0x00031c30
        /*030c*/ 	.short	0x010a
        /*030e*/ 	.byte	0x3f
	.zero		1


	//   ....[25]....
        /*0310*/ 	.word	0x00004160
        /*0314*/ 	.word	0x00000006
        /*0318*/ 	.word	0x00000000
        /*031c*/ 	.short	0x0101
        /*031e*/ 	.byte	0x3f
	.zero		1


	//   ....[26]....
        /*0320*/ 	.word	0x000053e0
        /*0324*/ 	.word	0x000000ff
        /*0328*/ 	.word	0x00031c30
        /*032c*/ 	.short	0x010a
        /*032e*/ 	.byte	0x06
	.zero		1


	//   ....[27]....
        /*0330*/ 	.word	0x00005420
        /*0334*/ 	.word	0x000000ff
        /*0338*/ 	.word	0x00031c30
        /*033c*/ 	.short	0x010a
        /*033e*/ 	.byte	0x06
	.zero		1


	//   ....[28]....
        /*0340*/ 	.word	0x00006ae0
        /*0344*/ 	.word	0x000000ff
        /*0348*/ 	.word	0x00031c50
        /*034c*/ 	.short	0x010a
        /*034e*/ 	.byte	0x06
	.zero		1


	//   ....[29]....
        /*0350*/ 	.word	0x00006b20
        /*0354*/ 	.word	0x000000ff
        /*0358*/ 	.word	0x00031c50
        /*035c*/ 	.short	0x010a
        /*035e*/ 	.byte	0x06
	.zero		1


	//   ....[30]....
        /*0360*/ 	.word	0x00008880
        /*0364*/ 	.word	0x0000000a
        /*0368*/ 	.word	0x00000000
        /*036c*/ 	.short	0x0101
        /*036e*/ 	.byte	0x3f
	.zero		1


	//   ....[31]....
        /*0370*/ 	.word	0x00008900
        /*0374*/ 	.word	0x00000008
        /*0378*/ 	.word	0x00000000
        /*037c*/ 	.short	0x0101
        /*037e*/ 	.byte	0x3f
	.zero		1


	//   ....[32]....
        /*0380*/ 	.word	0x000095f0
        /*0384*/ 	.word	0x000000ff
        /*0388*/ 	.word	0x00031c30
        /*038c*/ 	.short	0x010a
        /*038e*/ 	.byte	0x06
	.zero		1


	//   ....[33]....
        /*0390*/ 	.word	0x00009630
        /*0394*/ 	.word	0x000000ff
        /*0398*/ 	.word	0x00031c30
        /*039c*/ 	.short	0x010a
        /*039e*/ 	.byte	0x06
	.zero		1


	//   ....[34]....
        /*03a0*/ 	.word	0x0000ace0
        /*03a4*/ 	.word	0x000000ff
        /*03a8*/ 	.word	0x00031c50
        /*03ac*/ 	.short	0x010a
        /*03ae*/ 	.byte	0x06
	.zero		1


	//   ....[35]....
        /*03b0*/ 	.word	0x0000ad20
        /*03b4*/ 	.word	0x000000ff
        /*03b8*/ 	.word	0x00031c50
        /*03bc*/ 	.short	0x010a
        /*03be*/ 	.byte	0x06
	.zero		1


	//   ....[36]....
        /*03c0*/ 	.word	0x0000c0b0
        /*03c4*/ 	.word	0x00000087
        /*03c8*/ 	.word	0x00000000
        /*03cc*/ 	.short	0x0101
        /*03ce*/ 	.byte	0x3f
	.zero		1


	//   ....[37]....
        /*03d0*/ 	.word	0x0000c140
        /*03d4*/ 	.word	0x00000077
        /*03d8*/ 	.word	0x00000000
        /*03dc*/ 	.short	0x0101
        /*03de*/ 	.byte	0x3f
	.zero		1


	//   ....[38]....
        /*03e0*/ 	.word	0x0000ccc0
        /*03e4*/ 	.word	0x000000ff
        /*03e8*/ 	.word	0x00031c50
        /*03ec*/ 	.short	0x010a
        /*03ee*/ 	.byte	0x0c
	.zero		1


	//   ....[39]....
        /*03f0*/ 	.word	0x0000cd00
        /*03f4*/ 	.word	0x000000ff
        /*03f8*/ 	.word	0x00031c50
        /*03fc*/ 	.short	0x010a
        /*03fe*/ 	.byte	0x0c
	.zero		1


	//   ....[40]....
        /*0400*/ 	.word	0x0000d3a0
        /*0404*/ 	.word	0x00000004
        /*0408*/ 	.word	0x00000000
        /*040c*/ 	.short	0x0101
        /*040e*/ 	.byte	0x3f
	.zero		1


	//   ....[41]....
        /*0410*/ 	.word	0x0000dfc0
        /*0414*/ 	.word	0x000000ff
        /*0418*/ 	.word	0x00000000
        /*041c*/ 	.short	0x0101
        /*041e*/ 	.byte	0x05
	.zero		1


	//   ....[42]....
        /*0420*/ 	.word	0x0000f4c0
        /*0424*/ 	.word	0x0000000d
        /*0428*/ 	.word	0x00031c40
        /*042c*/ 	.short	0x010a
        /*042e*/ 	.byte	0x3f
	.zero		1


	//   ....[43]....
        /*0430*/ 	.word	0x0000f980
        /*0434*/ 	.word	0x00000018
        /*0438*/ 	.word	0x00031c20
        /*043c*/ 	.short	0x010a
        /*043e*/ 	.byte	0x3f
	.zero		1


	//   ....[44]....
        /*0440*/ 	.word	0x0000fc10
        /*0444*/ 	.word	0x00000003
        /*0448*/ 	.word	0x00031c40
        /*044c*/ 	.short	0x010a
        /*044e*/ 	.byte	0x3f
	.zero		1


	//   ....[45]....
        /*0450*/ 	.word	0x0000fe50
        /*0454*/ 	.word	0x00000002
        /*0458*/ 	.word	0x00000060
        /*045c*/ 	.short	0x010a
        /*045e*/ 	.byte	0x3f
	.zero		1


	//   ....[46]....
        /*0460*/ 	.word	0x00010330
        /*0464*/ 	.word	0x0000000a
        /*0468*/ 	.word	0x00031c40
        /*046c*/ 	.short	0x010a
        /*046e*/ 	.byte	0x3f
	.zero		1


	//   ....[47]....
        /*0470*/ 	.word	0x00010570
        /*0474*/ 	.word	0x00000003
        /*0478*/ 	.word	0x00000060
        /*047c*/ 	.short	0x010a
        /*047e*/ 	.byte	0x3f
	.zero		1


	//   ....[48]....
        /*0480*/ 	.word	0x000109c0
        /*0484*/ 	.word	0x00000003
        /*0488*/ 	.word	0x00031c40
        /*048c*/ 	.short	0x010a
        /*048e*/ 	.byte	0x3f
	.zero		1


	//   ....[49]....
        /*0490*/ 	.word	0x00010c20
        /*0494*/ 	.word	0x00000003
        /*0498*/ 	.word	0x00000060
        /*049c*/ 	.short	0x010a
        /*049e*/ 	.byte	0x3f
	.zero		1


	//   ....[50]....
        /*04a0*/ 	.word	0x00011000
        /*04a4*/ 	.word	0x00000003
        /*04a8*/ 	.word	0x00031c60
        /*04ac*/ 	.short	0x010a
        /*04ae*/ 	.byte	0x3f
	.zero		1


	//   ....[51]....
        /*04b0*/ 	.word	0x00011420
        /*04b4*/ 	.word	0x00000009
        /*04b8*/ 	.word	0x00031c20
        /*04bc*/ 	.short	0x010a
        /*04be*/ 	.byte	0x3f
	.zero		1


	//   ....[52]....
        /*04c0*/ 	.word	0x00011530
        /*04c4*/ 	.word	0x00000005
        /*04c8*/ 	.word	0x00000000
        /*04cc*/ 	.short	0x010a
        /*04ce*/ 	.byte	0x3f
	.zero		1


	//   ....[53]....
        /*04d0*/ 	.word	0x000115a0
        /*04d4*/ 	.word	0x00000003
        /*04d8*/ 	.word	0x00000000
        /*04dc*/ 	.short	0x010a
        /*04de*/ 	.byte	0x3f
	.zero		1


	//   ....[54]....
        /*04e0*/ 	.word	0x00011600
        /*04e4*/ 	.word	0x00000013
        /*04e8*/ 	.word	0x00000000
        /*04ec*/ 	.short	0x010a
        /*04ee*/ 	.byte	0x3f
	.zero		1


	//   ....[55]....
        /*04f0*/ 	.word	0x00011630
        /*04f4*/ 	.word	0x00000007
        /*04f8*/ 	.word	0x00000000
        /*04fc*/ 	.short	0x010a
        /*04fe*/ 	.byte	0x3f
	.zero		1


	//   ....[56]....
        /*0500*/ 	.word	0x000116a0
        /*0504*/ 	.word	0x00000003
        /*0508*/ 	.word	0x00031c00
        /*050c*/ 	.short	0x010a
        /*050e*/ 	.byte	0x3f
	.zero		1


	//   ....[57]....
        /*0510*/ 	.word	0x000116f0
        /*0514*/ 	.word	0x00000003
        /*0518*/ 	.word	0x00031c30
        /*051c*/ 	.short	0x010a
        /*051e*/ 	.byte	0x3f
	.zero		1


	//   ....[58]....
        /*0520*/ 	.word	0x00011750
        /*0524*/ 	.word	0x00000005
        /*0528*/ 	.word	0x00031c30
        /*052c*/ 	.short	0x010a
        /*052e*/ 	.byte	0x3f
	.zero		1


	//   ....[59]....
        /*0530*/ 	.word	0x000117b0
        /*0534*/ 	.word	0x00000005
        /*0538*/ 	.word	0x00031c50
        /*053c*/ 	.short	0x010a
        /*053e*/ 	.byte	0x3f
	.zero		1


	//   ....[60]....
        /*0540*/ 	.word	0x00011810
        /*0544*/ 	.word	0x00000005
        /*0548*/ 	.word	0x00031c30
        /*054c*/ 	.short	0x010a
        /*054e*/ 	.byte	0x3f
	.zero		1


	//   ....[61]....
        /*0550*/ 	.word	0x00011870
        /*0554*/ 	.word	0x00000005
        /*0558*/ 	.word	0x00031c50
        /*055c*/ 	.short	0x010a
        /*055e*/ 	.byte	0x3f
	.zero		1


	//   ....[62]....
        /*0560*/ 	.word	0x000118d0
        /*0564*/ 	.word	0x00000007
        /*0568*/ 	.word	0x00031c50
        /*056c*/ 	.short	0x010a
        /*056e*/ 	.byte	0x3f
	.zero		1


	//   ....[63]....
        /*0570*/ 	.word	0x00011a20
        /*0574*/ 	.word	0x0000000d
        /*0578*/ 	.word	0x00031c40
        /*057c*/ 	.short	0x010a
        /*057e*/ 	.byte	0x3f
	.zero		1


	//   ....[64]....
        /*0580*/ 	.word	0x00011a70
        /*0584*/ 	.word	0x00000018
        /*0588*/ 	.word	0x00031c20
        /*058c*/ 	.short	0x010a
        /*058e*/ 	.byte	0x3f
	.zero		1


	//   ....[65]....
        /*0590*/ 	.word	0x00011ac0
        /*0594*/ 	.word	0x00000003
        /*0598*/ 	.word	0x00031c40
        /*059c*/ 	.short	0x010a
        /*059e*/ 	.byte	0x3f
	.zero		1


	//   ....[66]....
        /*05a0*/ 	.word	0x00011b10
        /*05a4*/ 	.word	0x00000002
        /*05a8*/ 	.word	0x00000060
        /*05ac*/ 	.short	0x010a
        /*05ae*/ 	.byte	0x3f
	.zero		1


	//   ....[67]....
        /*05b0*/ 	.word	0x00011b60
        /*05b4*/ 	.word	0x0000000a
        /*05b8*/ 	.word	0x00031c40
        /*05bc*/ 	.short	0x010a
        /*05be*/ 	.byte	0x3f
	.zero		1


	//   ....[68]....
        /*05c0*/ 	.word	0x00011bb0
        /*05c4*/ 	.word	0x00000003
        /*05c8*/ 	.word	0x00000060
        /*05cc*/ 	.short	0x010a
        /*05ce*/ 	.byte	0x3f
	.zero		1


	//   ....[69]....
        /*05d0*/ 	.word	0x00011c00
        /*05d4*/ 	.word	0x00000003
        /*05d8*/ 	.word	0x00031c40
        /*05dc*/ 	.short	0x010a
        /*05de*/ 	.byte	0x3f
	.zero		1


	//   ....[70]....
        /*05e0*/ 	.word	0x00011c50
        /*05e4*/ 	.word	0x00000003
        /*05e8*/ 	.word	0x00000060
        /*05ec*/ 	.short	0x010a
        /*05ee*/ 	.byte	0x3f
	.zero		1


	//   ....[71]....
        /*05f0*/ 	.word	0x00011ca0
        /*05f4*/ 	.word	0x00000003
        /*05f8*/ 	.word	0x00031c60
        /*05fc*/ 	.short	0x010a
        /*05fe*/ 	.byte	0x3f
	.zero		1


	//   ....[72]....
        /*0600*/ 	.word	0x00011d80
        /*0604*/ 	.word	0x00000009
        /*0608*/ 	.word	0x00031c20
        /*060c*/ 	.short	0x010a
        /*060e*/ 	.byte	0x3f
	.zero		1


	//   ....[73]....
        /*0610*/ 	.word	0x00011dd0
        /*0614*/ 	.word	0x00000005
        /*0618*/ 	.word	0x00000000
        /*061c*/ 	.short	0x010a
        /*061e*/ 	.byte	0x3f
	.zero		1


	//   ....[74]....
        /*0620*/ 	.word	0x00011e20
        /*0624*/ 	.word	0x00000003
        /*0628*/ 	.word	0x00000000
        /*062c*/ 	.short	0x010a
        /*062e*/ 	.byte	0x3f
	.zero		1


	//   ....[75]....
        /*0630*/ 	.word	0x00011e70
        /*0634*/ 	.word	0x00000013
        /*0638*/ 	.word	0x00000000
        /*063c*/ 	.short	0x010a
        /*063e*/ 	.byte	0x3f
	.zero		1


	//----- nvinfo : EIATTR_NUM_MBARRIERS
	.align		4
.L_1405:
        /*0640*/ 	.byte	0x03, 0x38
        /*0642*/ 	.short	0x0016


	//----- nvinfo : EIATTR_EXIT_INSTR_OFFSETS
	.align		4
        /*0644*/ 	.byte	0x04, 0x1c
        /*0646*/ 	.short	(.L_1407 - .L_1406)


	//   ....[0]....
.L_1406:
        /*0648*/ 	.word	0x00000a20


	//   ....[1]....
        /*064c*/ 	.word	0x0000e690


	//   ....[2]....
        /*0650*/ 	.word	0x0000e6f0


	//   ....[3]....
        /*0654*/ 	.word	0x00011460


	//   ....[4]....
        /*0658*/ 	.word	0x00011680


	//----- nvinfo : EIATTR_MAX_THREADS
	.align		4
.L_1407:
        /*065c*/ 	.byte	0x04, 0x05
        /*065e*/ 	.short	(.L_1409 - .L_1408)
.L_1408:
        /*0660*/ 	.word	0x00000200
        /*0664*/ 	.word	0x00000001
        /*0668*/ 	.word	0x00000001


	//----- nvinfo : EIATTR_CRS_STACK_SIZE
	.align		4
.L_1409:
        /*066c*/ 	.byte	0x04, 0x1e
        /*066e*/ 	.short	(.L_1411 - .L_1410)
.L_1410:
        /*0670*/ 	.word	0x00000000


	//----- nvinfo : EIATTR_CBANK_PARAM_SIZE
	.align		4
.L_1411:
        /*0674*/ 	.byte	0x03, 0x19
        /*0676*/ 	.short	0x0bf0


	//----- nvinfo : EIATTR_PARAM_CBANK
	.align		4
        /*0678*/ 	.byte	0x04, 0x0a
        /*067a*/ 	.short	(.L_1413 - .L_1412)
	.align		4
.L_1412:
        /*067c*/ 	.word	index@(.nv.constant0._ZN7cutlass13device_kernelIN5flash11enable_sm90INS1_16FlashAttnFwdSm90INS1_25CollectiveMainloopFwdSm90ILi2EN4cute5tupleIJNS5_1CILi1EEES8_S8_EEENS6_IJNS7_ILi192EEENS7_ILi144EEENS7_ILi96EEEEEELi96ENS_6half_tEfNS_4arch4Sm90ELb1ELb0ELb0ELb0ELb0ELb0ELb0ELb0ELb1ELb0ELb0ELb0EEENS1_21CollectiveEpilogueFwdINS6_IJSA_SC_SB_EEES9_SE_SG_Li384ELb0ELb0ELb0ELb0EEENS1_30DynamicPersistentTileSchedulerILi384ELi32ELb0ELb0ELb1EEEEEEEEEvNT_6ParamsE)
        /*0680*/ 	.short	0x0210
        /*0682*/ 	.short	0x0bf0


	//----- nvinfo : EIATTR_SW_WAR
	.align		4
.L_1413:
        /*0684*/ 	.byte	0x04, 0x36
        /*0686*/ 	.short	(.L_1415 - .L_1414)
.L_1414:
        /*0688*/ 	.word	0x00000008
.L_1415:


//--------------------- .nv.info._ZN7cutlass13device_kernelIN5flash11enable_sm90INS1_16FlashAttnFwdSm90INS1_25CollectiveMainloopFwdSm90ILi2EN4cute5tupleIJNS5_1CILi1EEES8_S8_EEENS6_IJNS7_ILi192EEENS7_ILi144EEENS7_ILi96EEEEEELi96ENS_6half_tEfNS_4arch4Sm90ELb1ELb0ELb0ELb1ELb0ELb0ELb0ELb0ELb1ELb0ELb0ELb0EEENS1_21CollectiveEpilogueFwdINS6_IJSA_SC_SB_EEES9_SE_SG_Li384ELb1ELb0ELb0ELb0EEENS1_36VarlenDynamicPersistentTileSchedulerILi192ELi144ELi384ELi32ELb0ELb0ELb1ELb1ELb1ELb1EEEEEEEEEvNT_6ParamsE --------------------------
	.section	.nv.info._ZN7cutlass13device_kernelIN5flash11enable_sm90INS1_16FlashAttnFwdSm90INS1_25CollectiveMainloopFwdSm90ILi2EN4cute5tupleIJNS5_1CILi1EEES8_S8_EEENS6_IJNS7_ILi192EEENS7_ILi144EEENS7_ILi96EEEEEELi96ENS_6half_tEfNS_4arch4Sm90ELb1ELb0ELb0ELb1ELb0ELb0ELb0ELb0ELb1ELb0ELb0ELb0EEENS1_21CollectiveEpilogueFwdINS6_IJSA_SC_SB_EEES9_SE_SG_Li384ELb1ELb0ELb0ELb0EEENS1_36VarlenDynamicPersistentTileSchedulerILi192ELi144ELi384ELi32ELb0ELb0ELb1ELb1ELb1ELb1EEEEEEEEEvNT_6ParamsE,"",@"SHT_CUDA_INFO"
	.sectionflags	@""
	.align	4


	//----- nvinfo : EIATTR_CUDA_API_VERSION
	.align		4
        /*0000*/ 	.byte	0x04, 0x37
        /*0002*/ 	.short	(.L_1417 - .L_1416)
.L_1416:
        /*0004*/ 	.word	0x00000082


	//----- nvinfo : EIATTR_KPARAM_INFO
	.align		4
.L_1417:
        /*0008*/ 	.byte	0x04, 0x17
        /*000a*/ 	.short	(.L_1419 - .L_1418)
.L_1418:
        /*000c*/ 	.word	0x00000000
        /*0010*/ 	.short	0x0000
        /*0012*/ 	.short	0x0070
        /*0014*/ 	.byte	0x00, 0xf0, 0x01, 0x28


	//----- nvinfo : EIATTR_SPARSE_MMA_MASK
	.align		4
.L_1419:
        /*0018*/ 	.byte	0x03, 0x50
        /*001a*/ 	.short	0x0000


	//----- nvinfo : EIATTR_MAXREG_COUNT
	.align		4
        /*001c*/ 	.byte	0x03, 0x1b
        /*001e*/ 	.short	0x0080


	//----- nvinfo : EIATTR_NUM_BARRIERS
	.align		4
        /*0020*/ 	.byte	0x02, 0x4c
        /*0022*/ 	.byte	0x10
	.zero		1


	//----- nvinfo : EIATTR_EXTERNS
	.align		4
        /*0024*/ 	.byte	0x04, 0x0f
        /*0026*/ 	.short	(.L_1421 - .L_1420)


	//   ....[0]....
	.align		4
.L_1420:
        /*0028*/ 	.word	index@(__assertfail)


	//----- nvinfo : EIATTR_ANNOTATIONS
	.align		4
.L_1421:
        /*002c*/ 	.byte	0x04, 0x55
        /*002e*/ 	.short	(.L_1423 - .L_1422)


	//   ....[0]....
.L_1422:
        /*0030*/ 	.word	0x00000001
        /*0034*/ 	.byte	0x80, 0x09, 0x00, 0x00, 0x01, 0x00, 0x00, 0x00, 0xd0, 0x0a, 0x00, 0x00, 0x01, 0x00, 0x00, 0x00
        /*0044*/ 	.byte	0xe0, 0xff, 0x00, 0x00, 0x01, 0x00, 0x00, 0x00, 0x80, 0x00, 0x01, 0x00, 0x01, 0x00, 0x00, 0x00
        /*0054*/ 	.byte	0x20, 0x02, 0x01, 0x00, 0x01, 0x00, 0x00, 0x00, 0x00, 0x03, 0x01, 0x00, 0x01, 0x00, 0x00, 0x00
        /*0064*/ 	.byte	0xb0, 0x0a, 0x01, 0x00, 0x01, 0x00, 0x00, 0x00, 0xe0, 0x0a, 0x01, 0x00, 0x01, 0x00, 0x00, 0x00
        /*0074*/ 	.byte	0x70, 0x13, 0x01, 0x00, 0x01, 0x00, 0x00, 0x00, 0xe0, 0x15, 0x01, 0x00, 0x01, 0x00, 0x00, 0x00
        /*0084*/ 	.byte	0xe0, 0x3c, 0x01, 0x00, 0x01, 0x00, 0x00, 0x00, 0x80, 0x3e, 0x01, 0x00


	//----- nvinfo : EIATTR_MERCURY_ISA_VERSION
	.align		4
.L_1423:
        /*0090*/ 	.byte	0x03, 0x5f
        /*0092*/ 	.short	0x0101


	//----- nvinfo : EIATTR_UNUSED_LOAD_BYTE_OFFSET
	.align		4
        /*0094*/ 	.byte	0x04, 0x44
        /*0096*/ 	.short	(.L_1425 - .L_1424)


	//   ....[0]....
.L_1424:
        /*0098*/ 	.word	0x00000a90
        /*009c*/ 	.word	0x0000fff0


	//   ....[1]....
        /*00a0*/ 	.word	0x0000d9e0
        /*00a4*/ 	.word	0x0000fff0


	//----- nvinfo : EIATTR_INT_WARP_WIDE_INSTR_OFFSETS
	.align		4
.L_1425:
        /*00a8*/ 	.byte	0x04, 0x31
        /*00aa*/ 	.short	(.L_1427 - .L_1426)


	//   ....[0]....
.L_1426:
        /*00ac*/ 	.word	0x00000160


	//   ....[1]....
        /*00b0*/ 	.word	0x000001a0


	//   ....[2]....
        /*00b4*/ 	.word	0x00000210


	//   ....[3]....
        /*00b8*/ 	.word	0x00010650


	//   ....[4]....
        /*00bc*/ 	.word	0x000106f0


	//   ....[5]....
        /*00c0*/ 	.word	0x00010b50


	//   ....[6]....
        /*00c4*/ 	.word	0x00010b80


	//   ....[7]....
        /*00c8*/ 	.word	0x00010d40


	//   ....[8]....
        /*00cc*/ 	.word	0x00010e10


	//   ....[9]....
        /*00d0*/ 	.word	0x00012d10


	//   ....[10]....
        /*00d4*/ 	.word	0x00012db0


	//----- nvinfo : EIATTR_COOP_GROUP_MASK_REGIDS
	.align		4
.L_1427:
        /*00d8*/ 	.byte	0x04, 0x29
        /*00da*/ 	.short	(.L_1429 - .L_1428)


	//   ....[0]....
.L_1428:
        /*00dc*/ 	.word	0xffffffff


	//   ....[1]....
        /*00e0*/ 	.word	0xffffffff


	//   ....[2]....
        /*00e4*/ 	.word	0xffffffff


	//   ....[3]....
        /*00e8*/ 	.word	0xffffffff


	//   ....[4]....
        /*00ec*/ 	.word	0xffffffff


	//   ....[5]....
        /*00f0*/ 	.word	0xffffffff


	//   ....[6]....
        /*00f4*/ 	.word	0xffffffff


	//   ....[7]....
        /*00f8*/ 	.word	0xffffffff


	//   ....[8]....
        /*00fc*/ 	.word	0xffffffff


	//   ....[9]....
        /*0100*/ 	.word	0xffffffff


	//   ....[10]....
        /*0104*/ 	.word	0xffffffff


	//   ....[11]....
        /*0108*/ 	.word	0xffffffff


	//   ....[12]....
        /*010c*/ 	.word	0xffffffff


	//   ....[13]....
        /*0110*/ 	.word	0xffffffff


	//   ....[14]....
        /*0114*/ 	.word	0xffffffff


	//   ....[15]....
        /*0118*/ 	.word	0xffffffff


	//   ....[16]....
        /*011c*/ 	.word	0xffffffff


	//   ....[17]....
        /*0120*/ 	.word	0xffffffff


	//   ....[18]....
        /*0124*/ 	.word	0xffffffff


	//   ....[19]....
        /*0128*/ 	.word	0xffffffff


	//   ....[20]....
        /*012c*/ 	.word	0xffffffff


	//   ....[21]....
        /*0130*/ 	.word	0xffffffff


	//   ....[22]....
        /*0134*/ 	.word	0xffffffff


	//   ....[23]....
        /*0138*/ 	.word	0xffffffff


	//   ....[24]....
        /*013c*/ 	.word	0xffffffff


	//   ....[25]....
        /*0140*/ 	.word	0xffffffff


	//   ....[26]....
        /*0144*/ 	.word	0xffffffff


	//   ....[27]....
        /*0148*/ 	.word	0xffffffff


	//   ....[28]....
        /*014c*/ 	.word	0xffffffff


	//   ....[29]....
        /*0150*/ 	.word	0xffffffff


	//   ....[30]....
        /*0154*/ 	.word	0xffffffff


	//   ....[31]....
        /*0158*/ 	.word	0xffffffff


	//   ....[32]....
        /*015c*/ 	.word	0xffffffff


	//   ....[33]....
        /*0160*/ 	.word	0xffffffff


	//   ....[34]....
        /*0164*/ 	.word	0xffffffff


	//   ....[35]....
        /*0168*/ 	.word	0xffffffff


	//   ....[36]....
        /*016c*/ 	.word	0xffffffff


	//   ....[37]....
        /*0170*/ 	.word	0xffffffff


	//   ....[38]....
        /*0174*/ 	.word	0xffffffff


	//   ....[39]....
        /*0178*/ 	.word	0xffffffff


	//   ....[40]....
        /*017c*/ 	.word	0xffffffff


	//   ....[41]....
        /*0180*/ 	.word	0xffffffff


	//   ....[42]....
        /*0184*/ 	.word	0xffffffff


	//   ....[43]....
        /*0188*/ 	.word	0xffffffff


	//   ....[44]....
        /*018c*/ 	.word	0xffffffff


	//   ....[45]....
        /*0190*/ 	.word	0xffffffff


	//   ....[46]....
        /*0194*/ 	.word	0xffffffff


	//   ....[47]....
        /*0198*/ 	.word	0xffffffff


	//   ....[48]....
        /*019c*/ 	.word	0xffffffff


	//   ....[49]....
        /*01a0*/ 	.word	0xffffffff


	//   ....[50]....
        /*01a4*/ 	.word	0xffffffff


	//   ....[51]....
        /*01a8*/ 	.word	0xffffffff


	//   ....[52]....
        /*01ac*/ 	.word	0xffffffff


	//   ....[53]....
        /*01b0*/ 	.word	0xffffffff


	//   ....[54]....
        /*01b4*/ 	.word	0xffffffff


	//   ....[55]....
        /*01b8*/ 	.word	0xffffffff


	//   ....[56]....
        /*01bc*/ 	.word	0xffffffff


	//   ....[57]....
        /*01c0*/ 	.word	0xffffffff


	//   ....[58]....
        /*01c4*/ 	.word	0xffffffff


	//   ....[59]....
        /*01c8*/ 	.word	0xffffffff


	//   ....[60]....
        /*01cc*/ 	.word	0xffffffff


	//   ....[61]....
        /*01d0*/ 	.word	0x0500000f


	//   ....[62]....
        /*01d4*/ 	.word	0x0500000f


	//   ....[63]....
        /*01d8*/ 	.word	0x0500000f


	//   ....[64]....
        /*01dc*/ 	.word	0x0500000f


	//   ....[65]....
        /*01e0*/ 	.word	0x0500000f


	//   ....[66]....
        /*01e4*/ 	.word	0x0500000f


	//   ....[67]....
        /*01e8*/ 	.word	0x0500000f


	//   ....[68]....
        /*01ec*/ 	.word	0x0500000f


	//   ....[69]....
        /*01f0*/ 	.word	0x0500000f


	//   ....[70]....
        /*01f4*/ 	.word	0x0500000f


	//   ....[71]....
        /*01f8*/ 	.word	0x0500000f


	//   ....[72]....
        /*01fc*/ 	.word	0x0500000f


	//   ....[73]....
        /*0200*/ 	.word	0x0500000f


	//   ....[74]....
        /*0204*/ 	.word	0x0500000f


	//   ....[75]....
        /*0208*/ 	.word	0x0500000f


	//   ....[76]....
        /*020c*/ 	.word	0x0500000f


	//   ....[77]....
        /*0210*/ 	.word	0x0500000f


	//   ....[78]....
        /*0214*/ 	.word	0x0500000f


	//   ....[79]....
        /*0218*/ 	.word	0x0500000f


	//----- nvinfo : EIATTR_COOP_GROUP_INSTR_OFFSETS
	.align		4
.L_1429:
        /*021c*/ 	.byte	0x04, 0x28
        /*021e*/ 	.short	(.L_1431 - .L_1430)


	//   ....[0]....
.L_1430:
        /*0220*/ 	.word	0x00000070


	//   ....[1]....
        /*0224*/ 	.word	0x00000170


	//   ....[2]....
        /*0228*/ 	.word	0x000001c0


	//   ....[3]....
        /*022c*/ 	.word	0x000003f0


	//   ....[4]....
        /*0230*/ 	.word	0x00000550


	//   ....[5]....
        /*0234*/ 	.word	0x00000670


	//   ....[6]....
        /*0238*/ 	.word	0x000007d0


	//   ....[7]....
        /*023c*/ 	.word	0x00001770


	//   ....[8]....
        /*0240*/ 	.word	0x00003980


	//   ....[9]....
        /*0244*/ 	.word	0x00003a40


	//   ....[10]....
        /*0248*/ 	.word	0x000043a0


	//   ....[11]....
        /*024c*/ 	.word	0x00004420


	//   ....[12]....
        /*0250*/ 	.word	0x00005440


	//   ....[13]....
        /*0254*/ 	.word	0x000077e0


	//   ....[14]....
        /*0258*/ 	.word	0x000078e0


	//   ....[15]....
        /*025c*/ 	.word	0x00008320


	//   ....[16]....
        /*0260*/ 	.word	0x000083a0


	//   ....[17]....
        /*0264*/ 	.word	0x00009750


	//   ....[18]....
        /*0268*/ 	.word	0x0000b440


	//   ....[19]....
        /*026c*/ 	.word	0x0000b460


	//   ....[20]....
        /*0270*/ 	.word	0x0000ba10


	//   ....[21]....
        /*0274*/ 	.word	0x0000baf0


	//   ....[22]....
        /*0278*/ 	.word	0x0000cef0


	//   ....[23]....
        /*027c*/ 	.word	0x0000d000


	//   ....[24]....
        /*0280*/ 	.word	0x0000d060


	//   ....[25]....
        /*0284*/ 	.word	0x0000d190


	//   ....[26]....
        /*0288*/ 	.word	0x0000d1c0


	//   ....[27]....
        /*028c*/ 	.word	0x0000f460


	//   ....[28]....
        /*0290*/ 	.word	0x0000f600


	//   ....[29]....
        /*0294*/ 	.word	0x0000f630


	//   ....[30]....
        /*0298*/ 	.word	0x0000f670


	//   ....[31]....
        /*029c*/ 	.word	0x0000f6d0


	//   ....[32]....
        /*02a0*/ 	.word	0x0000f730


	//   ....[33]....
        /*02a4*/ 	.word	0x0000f770


	//   ....[34]....
        /*02a8*/ 	.word	0x0000f910


	//   ....[35]....
        /*02ac*/ 	.word	0x0000f970


	//   ....[36]....
        /*02b0*/ 	.word	0x0000f9b0


	//   ....[37]....
        /*02b4*/ 	.word	0x0000f9f0


	//   ....[38]....
        /*02b8*/ 	.word	0x0000fa20


	//   ....[39]....
        /*02bc*/ 	.word	0x0000fa50


	//   ....[40]....
        /*02c0*/ 	.word	0x0000faf0


	//   ....[41]....
        /*02c4*/ 	.word	0x0000fb50


	//   ....[42]....
        /*02c8*/ 	.word	0x0000fbe0


	//   ....[43]....
        /*02cc*/ 	.word	0x00013120


	//   ....[44]....
        /*02d0*/ 	.word	0x00013130


	//   ....[45]....
        /*02d4*/ 	.word	0x00013230


	//   ....[46]....
        /*02d8*/ 	.word	0x00013290


	//   ....[47]....
        /*02dc*/ 	.word	0x000132d0


	//   ....[48]....
        /*02e0*/ 	.word	0x00013310


	//   ....[49]....
        /*02e4*/ 	.word	0x00013340


	//   ....[50]....
        /*02e8*/ 	.word	0x00013370


	//   ....[51]....
        /*02ec*/ 	.word	0x000134f0


	//   ....[52]....
        /*02f0*/ 	.word	0x00013550


	//   ....[53]....
        /*02f4*/ 	.word	0x00013590


	//   ....[54]....
        /*02f8*/ 	.word	0x000135d0


	//   ....[55]....
        /*02fc*/ 	.word	0x00013600


	//   ....[56]....
        /*0300*/ 	.word	0x00013630


	//   ....[57]....
        /*0304*/ 	.word	0x000136f0


	//   ....[58]....
        /*0308*/ 	.word	0x00013710


	//   ....[59]....
        /*030c*/ 	.word	0x00013780


	//   ....[60]....
        /*0310*/ 	.word	0x00013e00


	//   ....[61]....
        /*0314*/ 	.word	0x000143c0


	//   ....[62]....
        /*0318*/ 	.word	0x000147b0


	//   ....[63]....
        /*031c*/ 	.word	0x00014840


	//   ....[64]....
        /*0320*/ 	.word	0x000148e0


	//   ....[65]....
        /*0324*/ 	.word	0x00014990


	//   ....[66]....
        /*0328*/ 	.word	0x00014a10


	//   ....[67]....
        /*032c*/ 	.word	0x00014a90


	//   ....[68]....
        /*0330*/ 	.word	0x00014b10


	//   ....[69]....
        /*0334*/ 	.word	0x00014b90


	//   ....[70]....
        /*0338*/ 	.word	0x00014c20


	//   ....[71]....
        /*033c*/ 	.word	0x00014cd0


	//   ....[72]....
        /*0340*/ 	.word	0x00014d50


	//   ....[73]....
        /*0344*/ 	.word	0x00014dd0


	//   ....[74]....
        /*0348*/ 	.word	0x00014e50


	//   ....[75]....
        /*034c*/ 	.word	0x00014ed0


	//   ....[76]....
        /*0350*/ 	.word	0x00014f40


	//   ....[77]....
        /*0354*/ 	.word	0x00014fe0


	//   ....[78]....
        /*0358*/ 	.word	0x00015070


	//   ....[79]....
        /*035c*/ 	.word	0x00015190


	//----- nvinfo : EIATTR_REG_RECONFIG
	.align		4
.L_1431:
        /*0360*/ 	.byte	0x01, 0x54
	.zero		2


	//----- nvinfo : EIATTR_SYSCALL_OFFSETS
	.align		4
        /*0364*/ 	.byte	0x04, 0x46
        /*0366*/ 	.short	(.L_1433 - .L_1432)


	//   ....[0]....
.L_1432:
        /*0368*/ 	.word	0x00001970


	//   ....[1]....
        /*036c*/ 	.word	0x00010870


	//   ....[2]....
        /*0370*/ 	.word	0x000109a0


	//   ....[3]....
        /*0374*/ 	.word	0x00010aa0


	//----- nvinfo : EIATTR_MBARRIER_INSTR_OFFSETS
	.align		4
.L_1433:
        /*0378*/ 	.byte	0x04, 0x39
        /*037a*/ 	.short	(.L_1435 - .L_1434)


	//   ....[0]....
.L_1434:
        /*037c*/ 	.word	0x000002a0
        /*0380*/ 	.word	0x000000ff
        /*0384*/ 	.word	0x00031c00
        /*0388*/ 	.short	0x0100
        /*038a*/ 	.byte	0x08
	.zero		1


	//   ....[1]....
        /*038c*/ 	.word	0x000002b0
        /*0390*/ 	.word	0x000000ff
        /*0394*/ 	.word	0x00031c20
        /*0398*/ 	.short	0x0100
        /*039a*/ 	.byte	0x08
	.zero		1


	//   ....[2]....
        /*039c*/ 	.word	0x000003a0
        /*03a0*/ 	.word	0x000000ff
        /*03a4*/ 	.word	0x00031c30
        /*03a8*/ 	.short	0x0100
        /*03aa*/ 	.byte	0x08
	.zero		1


	//   ....[3]....
        /*03ac*/ 	.word	0x000003b0
        /*03b0*/ 	.word	0x000000ff
        /*03b4*/ 	.word	0x00031c40
        /*03b8*/ 	.short	0x0100
        /*03ba*/ 	.byte	0x08
	.zero		1


	//   ....[4]....
        /*03bc*/ 	.word	0x000003c0
        /*03c0*/ 	.word	0x000000ff
        /*03c4*/ 	.word	0x00031c38
        /*03c8*/ 	.short	0x0100
        /*03ca*/ 	.byte	0x08
	.zero		1


	//   ....[5]....
        /*03cc*/ 	.word	0x000003d0
        /*03d0*/ 	.word	0x000000ff
        /*03d4*/ 	.word	0x00031c48
        /*03d8*/ 	.short	0x0100
        /*03da*/ 	.byte	0x08
	.zero		1


	//   ....[6]....
        /*03dc*/ 	.word	0x00000500
        /*03e0*/ 	.word	0x000000ff
        /*03e4*/ 	.word	0x00031c50
        /*03e8*/ 	.short	0x0100
        /*03ea*/ 	.byte	0x08
	.zero		1


	//   ....[7]....
        /*03ec*/ 	.word	0x00000510
        /*03f0*/ 	.word	0x000000ff
        /*03f4*/ 	.word	0x00031c60
        /*03f8*/ 	.short	0x0100
        /*03fa*/ 	.byte	0x08
	.zero		1


	//   ....[8]....
        /*03fc*/ 	.word	0x00000520
        /*0400*/ 	.word	0x000000ff
        /*0404*/ 	.word	0x00031c58
        /*0408*/ 	.short	0x0100
        /*040a*/ 	.byte	0x08
	.zero		1


	//   ....[9]....
        /*040c*/ 	.word	0x00000530
        /*0410*/ 	.word	0x000000ff
        /*0414*/ 	.word	0x00031c68
        /*0418*/ 	.short	0x0100
        /*041a*/ 	.byte	0x08
	.zero		1


	//   ....[10]....
        /*041c*/ 	.word	0x00000620
        /*0420*/ 	.word	0x000000ff
        /*0424*/ 	.word	0x00031c70
        /*0428*/ 	.short	0x0100
        /*042a*/ 	.byte	0x06
	.zero		1


	//   ....[11]....
        /*042c*/ 	.word	0x00000630
        /*0430*/ 	.word	0x000000ff
        /*0434*/ 	.word	0x00031c80
        /*0438*/ 	.short	0x0100
        /*043a*/ 	.byte	0x06
	.zero		1


	//   ....[12]....
        /*043c*/ 	.word	0x00000640
        /*0440*/ 	.word	0x000000ff
        /*0444*/ 	.word	0x00031c78
        /*0448*/ 	.short	0x0100
        /*044a*/ 	.byte	0x06
	.zero		1


	//   ....[13]....
        /*044c*/ 	.word	0x00000650
        /*0450*/ 	.word	0x000000ff
        /*0454*/ 	.word	0x00031c88
        /*0458*/ 	.short	0x0100
        /*045a*/ 	.byte	0x06
	.zero		1


	//   ....[14]....
        /*045c*/ 	.word	0x00000780
        /*0460*/ 	.word	0x000000ff
        /*0464*/ 	.word	0x00031c90
        /*0468*/ 	.short	0x0100
        /*046a*/ 	.byte	0x08
	.zero		1


	//   ....[15]....
        /*046c*/ 	.word	0x00000790
        /*0470*/ 	.word	0x000000ff
        /*0474*/ 	.word	0x00031ca0
        /*0478*/ 	.short	0x0100
        /*047a*/ 	.byte	0x08
	.zero		1


	//   ....[16]....
        /*047c*/ 	.word	0x000007a0
        /*0480*/ 	.word	0x000000ff
        /*0484*/ 	.word	0x00031c98
        /*0488*/ 	.short	0x0100
        /*048a*/ 	.byte	0x08
	.zero		1


	//   ....[17]....
        /*048c*/ 	.word	0x000007b0
        /*0490*/ 	.word	0x000000ff
        /*0494*/ 	.word	0x00031ca8
        /*0498*/ 	.short	0x0100
        /*049a*/ 	.byte	0x08
	.zero		1


	//   ....[18]....
        /*049c*/ 	.word	0x000008e0
        /*04a0*/ 	.word	0x000000ff
        /*04a4*/ 	.word	0x00031cb0
        /*04a8*/ 	.short	0x0100
        /*04aa*/ 	.byte	0x08
	.zero		1


	//   ....[19]....
        /*04ac*/ 	.word	0x000008f0
        /*04b0*/ 	.word	0x000000ff
        /*04b4*/ 	.word	0x00031cc0
        /*04b8*/ 	.short	0x0100
        /*04ba*/ 	.byte	0x08
	.zero		1


	//   ....[20]....
        /*04bc*/ 	.word	0x00000900
        /*04c0*/ 	.word	0x000000ff
        /*04c4*/ 	.word	0x00031cb8
        /*04c8*/ 	.short	0x0100
        /*04ca*/ 	.byte	0x08
	.zero		1


	//   ....[21]....
        /*04cc*/ 	.word	0x00000910
        /*04d0*/ 	.word	0x000000ff
        /*04d4*/ 	.word	0x00031cc8
        /*04d8*/ 	.short	0x0100
        /*04da*/ 	.byte	0x08
	.zero		1


	//   ....[22]....
        /*04dc*/ 	.word	0x00001a10
        /*04e0*/ 	.word	0x000000ff
        /*04e4*/ 	.word	0x00031c00
        /*04e8*/ 	.short	0x010a
        /*04ea*/ 	.byte	0x25
	.zero		1


	//   ....[23]....
        /*04ec*/ 	.word	0x00001a90
        /*04f0*/ 	.word	0x00000003
        /*04f4*/ 	.word	0x00031c30
        /*04f8*/ 	.short	0x010a
        /*04fa*/ 	.byte	0x3f
	.zero		1


	//   ....[24]....
        /*04fc*/ 	.word	0x00001b00
        /*0500*/ 	.word	0x00000003
        /*0504*/ 	.word	0x00031c30
        /*0508*/ 	.short	0x010a
        /*050a*/ 	.byte	0x3f
	.zero		1


	//   ....[25]....
        /*050c*/ 	.word	0x00004430
        /*0510*/ 	.word	0x00000007
        /*0514*/ 	.word	0x00000000
        /*0518*/ 	.short	0x0101
        /*051a*/ 	.byte	0x3f
	.zero		1


	//   ....[26]....
        /*051c*/ 	.word	0x000056f0
        /*0520*/ 	.word	0x000000ff
        /*0524*/ 	.word	0x00031c30
        /*0528*/ 	.short	0x010a
        /*052a*/ 	.byte	0x04
	.zero		1


	//   ....[27]....
        /*052c*/ 	.word	0x00005730
        /*0530*/ 	.word	0x000000ff
        /*0534*/ 	.word	0x00031c30
        /*0538*/ 	.short	0x010a
        /*053a*/ 	.byte	0x04
	.zero		1


	//   ....[28]....
        /*053c*/ 	.word	0x00006dc0
        /*0540*/ 	.word	0x000000ff
        /*0544*/ 	.word	0x00031c50
        /*0548*/ 	.short	0x010a
        /*054a*/ 	.byte	0x04
	.zero		1


	//   ....[29]....
        /*054c*/ 	.word	0x00006e00
        /*0550*/ 	.word	0x000000ff
        /*0554*/ 	.word	0x00031c50
        /*0558*/ 	.short	0x010a
        /*055a*/ 	.byte	0x04
	.zero		1


	//   ....[30]....
        /*055c*/ 	.word	0x00008b90
        /*0560*/ 	.word	0x0000004a
        /*0564*/ 	.word	0x00000000
        /*0568*/ 	.short	0x0101
        /*056a*/ 	.byte	0x3f
	.zero		1


	//   ....[31]....
        /*056c*/ 	.word	0x00008c30
        /*0570*/ 	.word	0x00000072
        /*0574*/ 	.word	0x00000000
        /*0578*/ 	.short	0x0101
        /*057a*/ 	.byte	0x3f
	.zero		1


	//   ....[32]....
        /*057c*/ 	.word	0x000098c0
        /*0580*/ 	.word	0x000000ff
        /*0584*/ 	.word	0x00031c30
        /*0588*/ 	.short	0x010a
        /*058a*/ 	.byte	0x04
	.zero		1


	//   ....[33]....
        /*058c*/ 	.word	0x00009900
        /*0590*/ 	.word	0x000000ff
        /*0594*/ 	.word	0x00031c30
        /*0598*/ 	.short	0x010a
        /*059a*/ 	.byte	0x04
	.zero		1


	//   ....[34]....
        /*059c*/ 	.word	0x0000af90
        /*05a0*/ 	.word	0x000000ff
        /*05a4*/ 	.word	0x00031c50
        /*05a8*/ 	.short	0x010a
        /*05aa*/ 	.byte	0x04
	.zero		1


	//   ....[35]....
        /*05ac*/ 	.word	0x0000afd0
        /*05b0*/ 	.word	0x000000ff
        /*05b4*/ 	.word	0x00031c50
        /*05b8*/ 	.short	0x010a
        /*05ba*/ 	.byte	0x04
	.zero		1


	//   ....[36]....
        /*05bc*/ 	.word	0x0000c440
        /*05c0*/ 	.word	0x00000089
        /*05c4*/ 	.word	0x00000000
        /*05c8*/ 	.short	0x0101
        /*05ca*/ 	.byte	0x3f
	.zero		1


	//   ....[37]....
        /*05cc*/ 	.word	0x0000c4c0
        /*05d0*/ 	.word	0x00000086
        /*05d4*/ 	.word	0x00000000
        /*05d8*/ 	.short	0x0101
        /*05da*/ 	.byte	0x3f
	.zero		1


	//   ....[38]....
        /*05dc*/ 	.word	0x0000cf70
        /*05e0*/ 	.word	0x000000ff
        /*05e4*/ 	.word	0x00031c50
        /*05e8*/ 	.short	0x010a
        /*05ea*/ 	.byte	0x06
	.zero		1


	//   ....[39]....
        /*05ec*/ 	.word	0x0000cfb0
        /*05f0*/ 	.word	0x000000ff
        /*05f4*/ 	.word	0x00031c50
        /*05f8*/ 	.short	0x010a
        /*05fa*/ 	.byte	0x06
	.zero		1


	//   ....[40]....
        /*05fc*/ 	.word	0x0000d780
        /*0600*/ 	.word	0x00000007
        /*0604*/ 	.word	0x00000000
        /*0608*/ 	.short	0x0101
        /*060a*/ 	.byte	0x3f
	.zero		1


	//   ....[41]....
        /*060c*/ 	.word	0x0000e780
        /*0610*/ 	.word	0x000000ff
        /*0614*/ 	.word	0x00000000
        /*0618*/ 	.short	0x0101
        /*061a*/ 	.byte	0x04
	.zero		1


	//   ....[42]....
        /*061c*/ 	.word	0x00011100
        /*0620*/ 	.word	0x00000005
        /*0624*/ 	.word	0x00031c40
        /*0628*/ 	.short	0x010a
        /*062a*/ 	.byte	0x3f
	.zero		1


	//   ....[43]....
        /*062c*/ 	.word	0x00011620
        /*0630*/ 	.word	0x00000019
        /*0634*/ 	.word	0x00031c20
        /*0638*/ 	.short	0x010a
        /*063a*/ 	.byte	0x3f
	.zero		1


	//   ....[44]....
        /*063c*/ 	.word	0x000118f0
        /*0640*/ 	.word	0x00000003
        /*0644*/ 	.word	0x00031c40
        /*0648*/ 	.short	0x010a
        /*064a*/ 	.byte	0x3f
	.zero		1


	//   ....[45]....
        /*064c*/ 	.word	0x00011b70
        /*0650*/ 	.word	0x00000002
        /*0654*/ 	.word	0x00000060
        /*0658*/ 	.short	0x010a
        /*065a*/ 	.byte	0x3f
	.zero		1


	//   ....[46]....
        /*065c*/ 	.word	0x00012080
        /*0660*/ 	.word	0x00000003
        /*0664*/ 	.word	0x00031c40
        /*0668*/ 	.short	0x010a
        /*066a*/ 	.byte	0x3f
	.zero		1


	//   ....[47]....
        /*066c*/ 	.word	0x00012300
        /*0670*/ 	.word	0x00000003
        /*0674*/ 	.word	0x00000060
        /*0678*/ 	.short	0x010a
        /*067a*/ 	.byte	0x3f
	.zero		1


	//   ....[48]....
        /*067c*/ 	.word	0x00012780
        /*0680*/ 	.word	0x00000002
        /*0684*/ 	.word	0x00031c40
        /*0688*/ 	.short	0x010a
        /*068a*/ 	.byte	0x3f
	.zero		1


	//   ....[49]....
        /*068c*/ 	.word	0x00012a20
        /*0690*/ 	.word	0x00000002
        /*0694*/ 	.word	0x00000060
        /*0698*/ 	.short	0x010a
        /*069a*/ 	.byte	0x3f
	.zero		1


	//   ....[50]....
        /*069c*/ 	.word	0x00012e20
        /*06a0*/ 	.word	0x00000003
        /*06a4*/ 	.word	0x00031c60
        /*06a8*/ 	.short	0x010a
        /*06aa*/ 	.byte	0x3f
	.zero		1


	//   ....[51]....
        /*06ac*/ 	.word	0x00013d80
        /*06b0*/ 	.word	0x00000009
        /*06b4*/ 	.word	0x00031c20
        /*06b8*/ 	.short	0x010a
        /*06ba*/ 	.byte	0x3f
	.zero		1


	//   ....[52]....
        /*06bc*/ 	.word	0x00013f40
        /*06c0*/ 	.word	0x00000007
        /*06c4*/ 	.word	0x00000000
        /*06c8*/ 	.short	0x010a
        /*06ca*/ 	.byte	0x3f
	.zero		1


	//   ....[53]....
        /*06cc*/ 	.word	0x00013fb0
        /*06d0*/ 	.word	0x00000003
        /*06d4*/ 	.word	0x00000000
        /*06d8*/ 	.short	0x010a
        /*06da*/ 	.byte	0x3f
	.zero		1


	//   ....[54]....
        /*06dc*/ 	.word	0x00014010
        /*06e0*/ 	.word	0x00000005
        /*06e4*/ 	.word	0x00000000
        /*06e8*/ 	.short	0x010a
        /*06ea*/ 	.byte	0x3f
	.zero		1


	//   ....[55]....
        /*06ec*/ 	.word	0x00014040
        /*06f0*/ 	.word	0x00000003
        /*06f4*/ 	.word	0x00000000
        /*06f8*/ 	.short	0x010a
        /*06fa*/ 	.byte	0x3f
	.zero		1


	//   ....[56]....
        /*06fc*/ 	.word	0x000140b0
        /*0700*/ 	.word	0x00000003
        /*0704*/ 	.word	0x00031c00
        /*0708*/ 	.short	0x010a
        /*070a*/ 	.byte	0x3f
	.zero		1


	//   ....[57]....
        /*070c*/ 	.word	0x00014100
        /*0710*/ 	.word	0x00000003
        /*0714*/ 	.word	0x00031c30
        /*0718*/ 	.short	0x010a
        /*071a*/ 	.byte	0x3f
	.zero		1


	//   ....[58]....
        /*071c*/ 	.word	0x00014160
        /*0720*/ 	.word	0x00000009
        /*0724*/ 	.word	0x00031c30
        /*0728*/ 	.short	0x010a
        /*072a*/ 	.byte	0x3f
	.zero		1


	//   ....[59]....
        /*072c*/ 	.word	0x000141c0
        /*0730*/ 	.word	0x00000009
        /*0734*/ 	.word	0x00031c50
        /*0738*/ 	.short	0x010a
        /*073a*/ 	.byte	0x3f
	.zero		1


	//   ....[60]....
        /*073c*/ 	.word	0x00014220
        /*0740*/ 	.word	0x00000007
        /*0744*/ 	.word	0x00031c30
        /*0748*/ 	.short	0x010a
        /*074a*/ 	.byte	0x3f
	.zero		1


	//   ....[61]....
        /*074c*/ 	.word	0x00014280
        /*0750*/ 	.word	0x00000007
        /*0754*/ 	.word	0x00031c50
        /*0758*/ 	.short	0x010a
        /*075a*/ 	.byte	0x3f
	.zero		1


	//   ....[62]....
        /*075c*/ 	.word	0x000142e0
        /*0760*/ 	.word	0x00000006
        /*0764*/ 	.word	0x00031c50
        /*0768*/ 	.short	0x010a
        /*076a*/ 	.byte	0x3f
	.zero		1


	//   ....[63]....
        /*076c*/ 	.word	0x00014480
        /*0770*/ 	.word	0x00000005
        /*0774*/ 	.word	0x00031c40
        /*0778*/ 	.short	0x010a
        /*077a*/ 	.byte	0x3f
	.zero		1


	//   ....[64]....
        /*077c*/ 	.word	0x000144d0
        /*0780*/ 	.word	0x00000019
        /*0784*/ 	.word	0x00031c20
        /*0788*/ 	.short	0x010a
        /*078a*/ 	.byte	0x3f
	.zero		1


	//   ....[65]....
        /*078c*/ 	.word	0x00014520
        /*0790*/ 	.word	0x00000003
        /*0794*/ 	.word	0x00031c40
        /*0798*/ 	.short	0x010a
        /*079a*/ 	.byte	0x3f
	.zero		1


	//   ....[66]....
        /*079c*/ 	.word	0x00014570
        /*07a0*/ 	.word	0x00000002
        /*07a4*/ 	.word	0x00000060
        /*07a8*/ 	.short	0x010a
        /*07aa*/ 	.byte	0x3f
	.zero		1


	//   ....[67]....
        /*07ac*/ 	.word	0x000145c0
        /*07b0*/ 	.word	0x00000003
        /*07b4*/ 	.word	0x00031c40
        /*07b8*/ 	.short	0x010a
        /*07ba*/ 	.byte	0x3f
	.zero		1


	//   ....[68]....
        /*07bc*/ 	.word	0x00014610
        /*07c0*/ 	.word	0x00000003
        /*07c4*/ 	.word	0x00000060
        /*07c8*/ 	.short	0x010a
        /*07ca*/ 	.byte	0x3f
	.zero		1


	//   ....[69]....
        /*07cc*/ 	.word	0x00014660
        /*07d0*/ 	.word	0x00000002
        /*07d4*/ 	.word	0x00031c40
        /*07d8*/ 	.short	0x010a
        /*07da*/ 	.byte	0x3f
	.zero		1


	//   ....[70]....
        /*07dc*/ 	.word	0x000146b0
        /*07e0*/ 	.word	0x00000002
        /*07e4*/ 	.word	0x00000060
        /*07e8*/ 	.short	0x010a
        /*07ea*/ 	.byte	0x3f
	.zero		1


	//   ....[71]....
        /*07ec*/ 	.word	0x00014700
        /*07f0*/ 	.word	0x00000003
        /*07f4*/ 	.word	0x00031c60
        /*07f8*/ 	.short	0x010a
        /*07fa*/ 	.byte	0x3f
	.zero		1


	//   ....[72]....
        /*07fc*/ 	.word	0x000150b0
        /*0800*/ 	.word	0x00000009
        /*0804*/ 	.word	0x00031c20
        /*0808*/ 	.short	0x010a
        /*080a*/ 	.byte	0x3f
	.zero		1


	//   ....[73]....
        /*080c*/ 	.word	0x00015250
        /*0810*/ 	.word	0x00000007
        /*0814*/ 	.word	0x00000000
        /*0818*/ 	.short	0x010a
        /*081a*/ 	.byte	0x3f
	.zero		1


	//   ....[74]....
        /*081c*/ 	.word	0x000152a0
        /*0820*/ 	.word	0x00000003
        /*0824*/ 	.word	0x00000000
        /*0828*/ 	.short	0x010a
        /*082a*/ 	.byte	0x3f
	.zero		1


	//   ....[75]....
        /*082c*/ 	.word	0x000152f0
        /*0830*/ 	.word	0x00000005
        /*0834*/ 	.word	0x00000000
        /*0838*/ 	.short	0x010a
        /*083a*/ 	.byte	0x3f
	.zero		1


	//----- nvinfo : EIATTR_NUM_MBARRIERS
	.align		4
.L_1435:
        /*083c*/ 	.byte	0x03, 0x38
        /*083e*/ 	.short	0x0016


	//----- nvinfo : EIATTR_EXIT_INSTR_OFFSETS
	.align		4
        /*0840*/ 	.byte	0x04, 0x1c
        /*0842*/ 	.short	(.L_1437 - .L_1436)


	//   ....[0]....
.L_1436:
        /*0844*/ 	.word	0x00000ac0


	//   ....[1]....
        /*0848*/ 	.word	0x0000f420


	//   ....[2]....
        /*084c*/ 	.word	0x0000f480


	//   ....[3]....
        /*0850*/ 	.word	0x00014090


	//----- nvinfo : EIATTR_MAX_THREADS
	.align		4
.L_1437:
        /*0854*/ 	.byte	0x04, 0x05
        /*0856*/ 	.short	(.L_1439 - .L_1438)
.L_1438:
        /*0858*/ 	.word	0x00000200
        /*085c*/ 	.word	0x00000001
        /*0860*/ 	.word	0x00000001


	//----- nvinfo : EIATTR_CRS_STACK_SIZE
	.align		4
.L_1439:
        /*0864*/ 	.byte	0x04, 0x1e
        /*0866*/ 	.short	(.L_1441 - .L_1440)
.L_1440:
        /*0868*/ 	.word	0x00000000


	//----- nvinfo : EIATTR_CBANK_PARAM_SIZE
	.align		4
.L_1441:
        /*086c*/ 	.byte	0x03, 0x19
        /*086e*/ 	.short	0x0a70


	//----- nvinfo : EIATTR_PARAM_CBANK
	.align		4
        /*0870*/ 	.byte	0x04, 0x0a
        /*0872*/ 	.short	(.L_1443 - .L_1442)
	.align		4
.L_1442:
        /*0874*/ 	.word	index@(.nv.constant0._ZN7cutlass13device_kernelIN5flash11enable_sm90INS1_16FlashAttnFwdSm90INS1_25CollectiveMainloopFwdSm90ILi2EN4cute5tupleIJNS5_1CILi1EEES8_S8_EEENS6_IJNS7_ILi192EEENS7_ILi144EEENS7_ILi96EEEEEELi96ENS_6half_tEfNS_4arch4Sm90ELb1ELb0ELb0ELb1ELb0ELb0ELb0ELb0ELb1ELb0ELb0ELb0EEENS1_21CollectiveEpilogueFwdINS6_IJSA_SC_SB_EEES9_SE_SG_Li384ELb1ELb0ELb0ELb0EEENS1_36VarlenDynamicPersistentTileSchedulerILi192ELi144ELi384ELi32ELb0ELb0ELb1ELb1ELb1ELb1EEEEEEEEEvNT_6ParamsE)
        /*0878*/ 	.short	0x0210
        /*087a*/ 	.short	0x0a70


	//----- nvinfo : EIATTR_SW_WAR
	.align		4
.L_1443:
        /*087c*/ 	.byte	0x04, 0x36
        /*087e*/ 	.short	(.L_1445 - .L_1444)
.L_1444:
        /*0880*/ 	.word	0x00000008
.L_1445:


//--------------------- .nv.info._ZN7cutlass13device_kernelIN5flash11enable_sm90INS1_16FlashAttnFwdSm90INS1_25CollectiveMainloopFwdSm90ILi2EN4cute5tupleIJNS5_1CILi1EEES8_S8_EEENS6_IJNS7_ILi192EEENS7_ILi144EEENS7_ILi96EEEEEELi96ENS_6half_tEfNS_4arch4Sm90ELb1ELb0ELb0ELb1ELb0ELb1ELb0ELb0ELb1ELb0ELb0ELb0EEENS1_21CollectiveEpilogueFwdINS6_IJSA_SC_SB_EEES9_SE_SG_Li384ELb1ELb0ELb0ELb0EEENS1_36VarlenDynamicPersistentTileSchedulerILi192ELi144ELi384ELi32ELb0ELb0ELb1ELb1ELb1ELb1EEEEEEEEEvNT_6ParamsE --------------------------
	.section	.nv.info._ZN7cutlass13device_kernelIN5flash11enable_sm90INS1_16FlashAttnFwdSm90INS1_25CollectiveMainloopFwdSm90ILi2EN4cute5tupleIJNS5_1CILi1EEES8_S8_EEENS6_IJNS7_ILi192EEENS7_ILi144EEENS7_ILi96EEEEEELi96ENS_6half_tEfNS_4arch4Sm90ELb1ELb0ELb0ELb1ELb0ELb1ELb0ELb0ELb1ELb0ELb0ELb0EEENS1_21CollectiveEpilogueFwdINS6_IJSA_SC_SB_EEES9_SE_SG_Li384ELb1ELb0ELb0ELb0EEENS1_36VarlenDynamicPersistentTileSchedulerILi192ELi144ELi384ELi32ELb0ELb0ELb1ELb1ELb1ELb1EEEEEEEEEvNT_6ParamsE,"",@"SHT_CUDA_INFO"
	.sectionflags	@""
	.align	4


	//----- nvinfo : EIATTR_CUDA_API_VERSION
	.align		4
        /*0000*/ 	.byte	0x04, 0x37
        /*0002*/ 	.short	(.L_1447 - .L_1446)
.L_1446:
        /*0004*/ 	.word	0x00000082


	//----- nvinfo : EIATTR_KPARAM_INFO
	.align		4
.L_1447:
        /*0008*/ 	.byte	0x04, 0x17
        /*000a*/ 	.short	(.L_1449 - .L_1448)
.L_1448:
        /*000c*/ 	.word	0x00000000
        /*0010*/ 	.short	0x0000
        /*0012*/ 	.short	0x0070
        /*0014*/ 	.byte	0x00, 0xf0, 0x01, 0x28


	//----- nvinfo : EIATTR_SPARSE_MMA_MASK
	.align		4
.L_1449:
        /*0018*/ 	.byte	0x03, 0x50
        /*001a*/ 	.short	0x0000


	//----- nvinfo : EIATTR_MAXREG_COUNT
	.align		4
        /*001c*/ 	.byte	0x03, 0x1b
        /*001e*/ 	.short	0x0080


	//----- nvinfo : EIATTR_NUM_BARRIERS
	.align		4
        /*0020*/ 	.byte	0x02, 0x4c
        /*0022*/ 	.byte	0x10
	.zero		1


	//----- nvinfo : EIATTR_EXTERNS
	.align		4
        /*0024*/ 	.byte	0x04, 0x0f
        /*0026*/ 	.short	(.L_1451 - .L_1450)


	//   ....[0]....
	.align		4
.L_1450:
        /*0028*/ 	.word	index@(__assertfail)


	//----- nvinfo : EIATTR_ANNOTATIONS
	.align		4
.L_1451:
        /*002c*/ 	.byte	0x04, 0x55
        /*002e*/ 	.short	(.L_1453 - .L_1452)


	//   ....[0]....
.L_1452:
        /* <DEDUP_REMOVED lines=101> */


	//----- nvinfo : EIATTR_MERCURY_ISA_VERSION
	.align		4
.L_1453:
        /*0670*/ 	.byte	0x03, 0x5f
        /*0672*/ 	.short	0x0101


	//----- nvinfo : EIATTR_UNUSED_LOAD_BYTE_OFFSET
	.align		4
        /*0674*/ 	.byte	0x04, 0x44
        /*0676*/ 	.short	(.L_1455 - .L_1454)


	//   ....[0]....
.L_1454:
        /*0678*/ 	.word	0x00000b00
        /*067c*/ 	.word	0x0000fff0


	//   ....[1]....
        /*0680*/ 	.word	0x00019c90
        /*0684*/ 	.word	0x0000fff0


	//----- nvinfo : EIATTR_INT_WARP_WIDE_INSTR_OFFSETS
	.align		4
.L_1455:
        /*0688*/ 	.byte	0x04, 0x31
        /*068a*/ 	.short	(.L_1457 - .L_1456)


	//   ....[0]....
.L_1456:
        /*068c*/ 	.word	0x000001c0


	//   ....[1]....
        /*0690*/ 	.word	0x00000200


	//   ....[2]....
        /*0694*/ 	.word	0x00000270


	//   ....[3]....
        /*0698*/ 	.word	0x0001d6e0


	//   ....[4]....
        /*069c*/ 	.word	0x0001d780


	//   ....[5]....
        /*06a0*/ 	.word	0x0001dbe0


	//   ....[6]....
        /*06a4*/ 	.word	0x0001dc10


	//   ....[7]....
        /*06a8*/ 	.word	0x0001dde0


	//   ....[8]....
        /*06ac*/ 	.word	0x0001deb0


	//   ....[9]....
        /*06b0*/ 	.word	0x0001ff10


	//   ....[10]....
        /*06b4*/ 	.word	0x0001ffb0


	//----- nvinfo : EIATTR_COOP_GROUP_MASK_REGIDS
	.align		4
.L_1457:
        /*06b8*/ 	.byte	0x04, 0x29
        /*06ba*/ 	.short	(.L_1459 - .L_1458)


	//   ....[0]....
.L_1458:
        /*06bc*/ 	.word	0xffffffff


	//   ....[1]....
        /*06c0*/ 	.word	0xffffffff


	//   ....[2]....
        /*06c4*/ 	.word	0xffffffff


	//   ....[3]....
        /*06c8*/ 	.word	0xffffffff


	//   ....[4]....
        /*06cc*/ 	.word	0xffffffff


	//   ....[5]....
        /*06d0*/ 	.word	0xffffffff


	//   ....[6]....
        /*06d4*/ 	.word	0xffffffff


	//   ....[7]....
        /*06d8*/ 	.word	0xffffffff


	//   ....[8]....
        /*06dc*/ 	.word	0xffffffff


	//   ....[9]....
        /*06e0*/ 	.word	0xffffffff


	//   ....[10]....
        /*06e4*/ 	.word	0xffffffff


	//   ....[11]....
        /*06e8*/ 	.word	0xffffffff


	//   ....[12]....
        /*06ec*/ 	.word	0xffffffff


	//   ....[13]....
        /*06f0*/ 	.word	0xffffffff


	//   ....[14]....
        /*06f4*/ 	.word	0xffffffff


	//   ....[15]....
        /*06f8*/ 	.word	0xffffffff


	//   ....[16]....
        /*06fc*/ 	.word	0xffffffff


	//   ....[17]....
        /*0700*/ 	.word	0xffffffff


	//   ....[18]....
        /*0704*/ 	.word	0xffffffff


	//   ....[19]....
        /*0708*/ 	.word	0xffffffff


	//   ....[20]....
        /*070c*/ 	.word	0xffffffff


	//   ....[21]....
        /*0710*/ 	.word	0xffffffff


	//   ....[22]....
        /*0714*/ 	.word	0xffffffff


	//   ....[23]....
        /*0718*/ 	.word	0xffffffff


	//   ....[24]....
        /*071c*/ 	.word	0xffffffff


	//   ....[25]....
        /*0720*/ 	.word	0xffffffff


	//   ....[26]....
        /*0724*/ 	.word	0xffffffff


	//   ....[27]....
        /*0728*/ 	.word	0xffffffff


	//   ....[28]....
        /*072c*/ 	.word	0xffffffff


	//   ....[29]....
        /*0730*/ 	.word	0xffffffff


	//   ....[30]....
        /*0734*/ 	.word	0xffffffff


	//   ....[31]....
        /*0738*/ 	.word	0xffffffff


	//   ....[32]....
        /*073c*/ 	.word	0xffffffff


	//   ....[33]....
        /*0740*/ 	.word	0xffffffff


	//   ....[34]....
        /*0744*/ 	.word	0xffffffff


	//   ....[35]....
        /*0748*/ 	.word	0xffffffff


	//   ....[36]....
        /*074c*/ 	.word	0xffffffff


	//   ....[37]....
        /*0750*/ 	.word	0xffffffff


	//   ....[38]....
        /*0754*/ 	.word	0xffffffff


	//   ....[39]....
        /*0758*/ 	.word	0xffffffff


	//   ....[40]....
        /*075c*/ 	.word	0xffffffff


	//   ....[41]....
        /*0760*/ 	.word	0xffffffff


	//   ....[42]....
        /*0764*/ 	.word	0xffffffff


	//   ....[43]....
        /*0768*/ 	.word	0xffffffff


	//   ....[44]....
        /*076c*/ 	.word	0xffffffff


	//   ....[45]....
        /*0770*/ 	.word	0xffffffff


	//   ....[46]....
        /*0774*/ 	.word	0xffffffff


	//   ....[47]....
        /*0778*/ 	.word	0xffffffff


	//   ....[48]....
        /*077c*/ 	.word	0xffffffff


	//   ....[49]....
        /*0780*/ 	.word	0xffffffff


	//   ....[50]....
        /*0784*/ 	.word	0xffffffff


	//   ....[51]....
        /*0788*/ 	.word	0xffffffff


	//   ....[52]....
        /*078c*/ 	.word	0xffffffff


	//   ....[53]....
        /*0790*/ 	.word	0xffffffff


	//   ....[54]....
        /*0794*/ 	.word	0xffffffff


	//   ....[55]....
        /*0798*/ 	.word	0xffffffff


	//   ....[56]....
        /*079c*/ 	.word	0xffffffff


	//   ....[57]....
        /*07a0*/ 	.word	0xffffffff


	//   ....[58]....
        /*07a4*/ 	.word	0xffffffff


	//   ....[59]....
        /*07a8*/ 	.word	0xffffffff


	//   ....[60]....
        /*07ac*/ 	.word	0xffffffff


	//   ....[61]....
        /*07b0*/ 	.word	0x0500000f


	//   ....[62]....
        /*07b4*/ 	.word	0x0500000f


	//   ....[63]....
        /*07b8*/ 	.word	0x0500000f


	//   ....[64]....
        /*07bc*/ 	.word	0x0500000f


	//   ....[65]....
        /*07c0*/ 	.word	0x0500000f


	//   ....[66]....
        /*07c4*/ 	.word	0x0500000f


	//   ....[67]....
        /*07c8*/ 	.word	0x0500000f


	//   ....[68]....
        /*07cc*/ 	.word	0x0500000f


	//   ....[69]....
        /*07d0*/ 	.word	0x0500000f


	//   ....[70]....
        /*07d4*/ 	.word	0x0500000f


	//   ....[71]....
        /*07d8*/ 	.word	0x0500000f


	//   ....[72]....
        /*07dc*/ 	.word	0x0500000f


	//   ....[73]....
        /*07e0*/ 	.word	0x0500000f


	//   ....[74]....
        /*07e4*/ 	.word	0x0500000f


	//   ....[75]....
        /*07e8*/ 	.word	0x0500000f


	//   ....[76]....
        /*07ec*/ 	.word	0x0500000f


	//   ....[77]....
        /*07f0*/ 	.word	0x0500000f


	//   ....[78]....
        /*07f4*/ 	.word	0x0500000f


	//   ....[79]....
        /*07f8*/ 	.word	0x0500000f


	//   ....[80]....
        /*07fc*/ 	.word	0x0500000f


	//   ....[81]....
        /*0800*/ 	.word	0x0500000f


	//   ....[82]....
        /*0804*/ 	.word	0x0500000f


	//   ....[83]....
        /*0808*/ 	.word	0x0500000f


	//   ....[84]....
        /*080c*/ 	.word	0x0500000f


	//   ....[85]....
        /*0810*/ 	.word	0x0500000f


	//   ....[86]....
        /*0814*/ 	.word	0x0500000f


	//   ....[87]....
        /*0818*/ 	.word	0x0500000f


	//   ....[88]....
        /*081c*/ 	.word	0x0500000f


	//   ....[89]....
        /*0820*/ 	.word	0x0500000f


	//----- nvinfo : EIATTR_COOP_GROUP_INSTR_OFFSETS
	.align		4
.L_1459:
        /*0824*/ 	.byte	0x04, 0x28
        /*0826*/ 	.short	(.L_1461 - .L_1460)


	//   ....[0]....
.L_1460:
        /*0828*/ 	.word	0x00000070


	//   ....[1]....
        /*082c*/ 	.word	0x000001d0


	//   ....[2]....
        /*0830*/ 	.word	0x00000220


	//   ....[3]....
        /*0834*/ 	.word	0x00000450


	//   ....[4]....
        /*0838*/ 	.word	0x000005b0


	//   ....[5]....
        /*083c*/ 	.word	0x000006d0


	//   ....[6]....
        /*0840*/ 	.word	0x00000830


	//   ....[7]....
        /*0844*/ 	.word	0x00006fb0


	//   ....[8]....
        /*0848*/ 	.word	0x0000d7b0


	//   ....[9]....
        /*084c*/ 	.word	0x0000d7d0


	//   ....[10]....
        /*0850*/ 	.word	0x0000e070


	//   ....[11]....
        /*0854*/ 	.word	0x0000e0c0


	//   ....[12]....
        /*0858*/ 	.word	0x0000f3d0


	//   ....[13]....
        /*085c*/ 	.word	0x000125e0


	//   ....[14]....
        /*0860*/ 	.word	0x000126a0


	//   ....[15]....
        /*0864*/ 	.word	0x00012ee0


	//   ....[16]....
        /*0868*/ 	.word	0x000133d0


	//   ....[17]....
        /*086c*/ 	.word	0x000147a0


	//   ....[18]....
        /*0870*/ 	.word	0x00017090


	//   ....[19]....
        /*0874*/ 	.word	0x000170b0


	//   ....[20]....
        /*0878*/ 	.word	0x00017660


	//   ....[21]....
        /*087c*/ 	.word	0x00017680


	//   ....[22]....
        /*0880*/ 	.word	0x00018f10


	//   ....[23]....
        /*0884*/ 	.word	0x00019670


	//   ....[24]....
        /*0888*/ 	.word	0x000196a0


	//   ....[25]....
        /*088c*/ 	.word	0x000196e0


	//   ....[26]....
        /*0890*/ 	.word	0x000196f0


	//   ....[27]....
        /*0894*/ 	.word	0x0001b580


	//   ....[28]....
        /*0898*/ 	.word	0x0001b720


	//   ....[29]....
        /*089c*/ 	.word	0x0001b750


	//   ....[30]....
        /*08a0*/ 	.word	0x0001b780


	//   ....[31]....
        /*08a4*/ 	.word	0x0001b7c0


	//   ....[32]....
        /*08a8*/ 	.word	0x0001b810


	//   ....[33]....
        /*08ac*/ 	.word	0x0001b870


	//   ....[34]....
        /*08b0*/ 	.word	0x0001ba40


	//   ....[35]....
        /*08b4*/ 	.word	0x0001baa0


	//   ....[36]....
        /*08b8*/ 	.word	0x0001bae0


	//   ....[37]....
        /*08bc*/ 	.word	0x0001bb20


	//   ....[38]....
        /*08c0*/ 	.word	0x0001bb50


	//   ....[39]....
        /*08c4*/ 	.word	0x0001bb80


	//   ....[40]....
        /*08c8*/ 	.word	0x0001bc30


	//   ....[41]....
        /*08cc*/ 	.word	0x0001bc90


	//   ....[42]....
        /*08d0*/ 	.word	0x0001bd20


	//   ....[43]....
        /*08d4*/ 	.word	0x00020370


	//   ....[44]....
        /*08d8*/ 	.word	0x00020380


	//   ....[45]....
        /*08dc*/ 	.word	0x00020480


	//   ....[46]....
        /*08e0*/ 	.word	0x000204e0


	//   ....[47]....
        /*08e4*/ 	.word	0x00020520


	//   ....[48]....
        /*08e8*/ 	.word	0x00020560


	//   ....[49]....
        /*08ec*/ 	.word	0x00020590


	//   ....[50]....
        /*08f0*/ 	.word	0x000205c0


	//   ....[51]....
        /*08f4*/ 	.word	0x00020740


	//   ....[52]....
        /*08f8*/ 	.word	0x000207a0


	//   ....[53]....
        /*08fc*/ 	.word	0x000207e0


	//   ....[54]....
        /*0900*/ 	.word	0x00020820


	//   ....[55]....
        /*0904*/ 	.word	0x00020850


	//   ....[56]....
        /*0908*/ 	.word	0x00020880


	//   ....[57]....
        /*090c*/ 	.word	0x00020940


	//   ....[58]....
        /*0910*/ 	.word	0x00020960


	//   ....[59]....
        /*0914*/ 	.word	0x000209d0


	//   ....[60]....
        /*0918*/ 	.word	0x00021050


	//   ....[61]....
        /*091c*/ 	.word	0x00021450


	//   ....[62]....
        /*0920*/ 	.word	0x000214f0


	//   ....[63]....
        /*0924*/ 	.word	0x00021590


	//   ....[64]....
        /*0928*/ 	.word	0x00021630


	//   ....[65]....
        /*092c*/ 	.word	0x000216d0


	//   ....[66]....
        /*0930*/ 	.word	0x000217b0


	//   ....[67]....
        /*0934*/ 	.word	0x00021850


	//   ....[68]....
        /*0938*/ 	.word	0x000218f0


	//   ....[69]....
        /*093c*/ 	.word	0x00021990


	//   ....[70]....
        /*0940*/ 	.word	0x00021c90


	//   ....[71]....
        /*0944*/ 	.word	0x00021f70


	//   ....[72]....
        /*0948*/ 	.word	0x00022360


	//   ....[73]....
        /*094c*/ 	.word	0x000223f0


	//   ....[74]....
        /*0950*/ 	.word	0x00022490


	//   ....[75]....
        /*0954*/ 	.word	0x00022540


	//   ....[76]....
        /*0958*/ 	.word	0x000225c0


	//   ....[77]....
        /*095c*/ 	.word	0x00022640


	//   ....[78]....
        /*0960*/ 	.word	0x000226c0


	//   ....[79]....
        /*0964*/ 	.word	0x00022740


	//   ....[80]....
        /*0968*/ 	.word	0x000227d0


	//   ....[81]....
        /*096c*/ 	.word	0x00022880


	//   ....[82]....
        /*0970*/ 	.word	0x00022900


	//   ....[83]....
        /*0974*/ 	.word	0x00022980


	//   ....[84]....
        /*0978*/ 	.word	0x00022a00


	//   ....[85]....
        /*097c*/ 	.word	0x00022a80


	//   ....[86]....
        /*0980*/ 	.word	0x00022af0


	//   ....[87]....
        /*0984*/ 	.word	0x00022b90


	//   ....[88]....
        /*0988*/ 	.word	0x00022c20


	//   ....[89]....
        /*098c*/ 	.word	0x00022d40


	//----- nvinfo : EIATTR_REG_RECONFIG
	.align		4
.L_1461:
        /*0990*/ 	.byte	0x01, 0x54
	.zero		2


	//----- nvinfo : EIATTR_SYSCALL_OFFSETS
	.align		4
        /*0994*/ 	.byte	0x04, 0x46
        /*0996*/ 	.short	(.L_1463 - .L_1462)


	//   ....[0]....
.L_1462:
        /*0998*/ 	.word	0x00001bd0


	//   ....[1]....
        /*099c*/ 	.word	0x00001d20


	//   ....[2]....
        /*09a0*/ 	.word	0x00007180


	//   ....[3]....
        /*09a4*/ 	.word	0x000074c0


	//   ....[4]....
        /*09a8*/ 	.word	0x0001d900


	//   ....[5]....
        /*09ac*/ 	.word	0x0001da30


	//   ....[6]....
        /*09b0*/ 	.word	0x0001db30


	//----- nvinfo : EIATTR_MBARRIER_INSTR_OFFSETS
	.align		4
.L_1463:
        /*09b4*/ 	.byte	0x04, 0x39
        /*09b6*/ 	.short	(.L_1465 - .L_1464)


	//   ....[0]....
.L_1464:
        /*09b8*/ 	.word	0x00000300
        /*09bc*/ 	.word	0x000000ff
        /*09c0*/ 	.word	0x00031c00
        /*09c4*/ 	.short	0x0100
        /*09c6*/ 	.byte	0x08
	.zero		1


	//   ....[1]....
        /*09c8*/ 	.word	0x00000310
        /*09cc*/ 	.word	0x000000ff
        /*09d0*/ 	.word	0x00031c20
        /*09d4*/ 	.short	0x0100
        /*09d6*/ 	.byte	0x08
	.zero		1


	//   ....[2]....
        /*09d8*/ 	.word	0x00000400
        /*09dc*/ 	.word	0x000000ff
        /*09e0*/ 	.word	0x00031c30
        /*09e4*/ 	.short	0x0100
        /*09e6*/ 	.byte	0x08
	.zero		1


	//   ....[3]....
        /*09e8*/ 	.word	0x00000410
        /*09ec*/ 	.word	0x000000ff
        /*09f0*/ 	.word	0x00031c40
        /*09f4*/ 	.short	0x0100
        /*09f6*/ 	.byte	0x08
	.zero		1


	//   ....[4]....
        /*09f8*/ 	.word	0x00000420
        /*09fc*/ 	.word	0x000000ff
        /*0a00*/ 	.word	0x00031c38
        /*0a04*/ 	.short	0x0100
        /*0a06*/ 	.byte	0x08
	.zero		1


	//   ....[5]....
        /*0a08*/ 	.word	0x00000430
        /*0a0c*/ 	.word	0x000000ff
        /*0a10*/ 	.word	0x00031c48
        /*0a14*/ 	.short	0x0100
        /*0a16*/ 	.byte	0x08
	.zero		1


	//   ....[6]....
        /*0a18*/ 	.word	0x00000560
        /*0a1c*/ 	.word	0x000000ff
        /*0a20*/ 	.word	0x00031c50
        /*0a24*/ 	.short	0x0100
        /*0a26*/ 	.byte	0x08
	.zero		1


	//   ....[7]....
        /*0a28*/ 	.word	0x00000570
        /*0a2c*/ 	.word	0x000000ff
        /*0a30*/ 	.word	0x00031c60
        /*0a34*/ 	.short	0x0100
        /*0a36*/ 	.byte	0x08
	.zero		1


	//   ....[8]....
        /*0a38*/ 	.word	0x00000580
        /*0a3c*/ 	.word	0x000000ff
        /*0a40*/ 	.word	0x00031c58
        /*0a44*/ 	.short	0x0100
        /*0a46*/ 	.byte	0x08
	.zero		1


	//   ....[9]....
        /*0a48*/ 	.word	0x00000590
        /*0a4c*/ 	.word	0x000000ff
        /*0a50*/ 	.word	0x00031c68
        /*0a54*/ 	.short	0x0100
        /*0a56*/ 	.byte	0x08
	.zero		1


	//   ....[10]....
        /*0a58*/ 	.word	0x00000680
        /*0a5c*/ 	.word	0x000000ff
        /*0a60*/ 	.word	0x00031c70
        /*0a64*/ 	.short	0x0100
        /*0a66*/ 	.byte	0x06
	.zero		1


	//   ....[11]....
        /*0a68*/ 	.word	0x00000690
        /*0a6c*/ 	.word	0x000000ff
        /*0a70*/ 	.word	0x00031c80
        /*0a74*/ 	.short	0x0100
        /*0a76*/ 	.byte	0x06
	.zero		1


	//   ....[12]....
        /*0a78*/ 	.word	0x000006a0
        /*0a7c*/ 	.word	0x000000ff
        /*0a80*/ 	.word	0x00031c78
        /*0a84*/ 	.short	0x0100
        /*0a86*/ 	.byte	0x06
	.zero		1


	//   ....[13]....
        /*0a88*/ 	.word	0x000006b0
        /*0a8c*/ 	.word	0x000000ff
        /*0a90*/ 	.word	0x00031c88
        /*0a94*/ 	.short	0x0100
        /*0a96*/ 	.byte	0x06
	.zero		1


	//   ....[14]....
        /*0a98*/ 	.word	0x000007e0
        /*0a9c*/ 	.word	0x000000ff
        /*0aa0*/ 	.word	0x00031c90
        /*0aa4*/ 	.short	0x0100
        /*0aa6*/ 	.byte	0x08
	.zero		1


	//   ....[15]....
        /*0aa8*/ 	.word	0x000007f0
        /*0aac*/ 	.word	0x000000ff
        /*0ab0*/ 	.word	0x00031ca0
        /*0ab4*/ 	.short	0x0100
        /*0ab6*/ 	.byte	0x08
	.zero		1


	//   ....[16]....
        /*0ab8*/ 	.word	0x00000800
        /*0abc*/ 	.word	0x000000ff
        /*0ac0*/ 	.word	0x00031c98
        /*0ac4*/ 	.short	0x0100
        /*0ac6*/ 	.byte	0x08
	.zero		1


	//   ....[17]....
        /*0ac8*/ 	.word	0x00000810
        /*0acc*/ 	.word	0x000000ff
        /*0ad0*/ 	.word	0x00031ca8
        /*0ad4*/ 	.short	0x0100
        /*0ad6*/ 	.byte	0x08
	.zero		1


	//   ....[18]....
        /*0ad8*/ 	.word	0x00000940
        /*0adc*/ 	.word	0x000000ff
        /*0ae0*/ 	.word	0x00031cb0
        /*0ae4*/ 	.short	0x0100
        /*0ae6*/ 	.byte	0x08
	.zero		1


	//   ....[19]....
        /*0ae8*/ 	.word	0x00000950
        /*0aec*/ 	.word	0x000000ff
        /*0af0*/ 	.word	0x00031cc0
        /*0af4*/ 	.short	0x0100
        /*0af6*/ 	.byte	0x08
	.zero		1


	//   ....[20]....
        /*0af8*/ 	.word	0x00000960
        /*0afc*/ 	.word	0x000000ff
        /*0b00*/ 	.word	0x00031cb8
        /*0b04*/ 	.short	0x0100
        /*0b06*/ 	.byte	0x08
	.zero		1


	//   ....[21]....
        /*0b08*/ 	.word	0x00000970
        /*0b0c*/ 	.word	0x000000ff
        /*0b10*/ 	.word	0x00031cc8
        /*0b14*/ 	.short	0x0100
        /*0b16*/ 	.byte	0x08
	.zero		1


	//   ....[22]....
        /*0b18*/ 	.word	0x000031e0
        /*0b1c*/ 	.word	0x0000000f
        /*0b20*/ 	.word	0x00031c90
        /*0b24*/ 	.short	0x010a
        /*0b26*/ 	.byte	0x3f
	.zero		1


	//   ....[23]....
        /*0b28*/ 	.word	0x00004c80
        /*0b2c*/ 	.word	0x0000000f
        /*0b30*/ 	.word	0x00031c90
        /*0b34*/ 	.short	0x010a
        /*0b36*/ 	.byte	0x3f
	.zero		1


	//   ....[24]....
        /*0b38*/ 	.word	0x00006660
        /*0b3c*/ 	.word	0x0000000f
        /*0b40*/ 	.word	0x00031c90
        /*0b44*/ 	.short	0x010a
        /*0b46*/ 	.byte	0x3f
	.zero		1


	//   ....[25]....
        /*0b48*/ 	.word	0x000068d0
        /*0b4c*/ 	.word	0x0000001c
        /*0b50*/ 	.word	0x00000000
        /*0b54*/ 	.short	0x0101
        /*0b56*/ 	.byte	0x3f
	.zero		1


	//   ....[26]....
        /*0b58*/ 	.word	0x00006910
        /*0b5c*/ 	.word	0x0000000f
        /*0b60*/ 	.word	0x00031cb0
        /*0b64*/ 	.short	0x010a
        /*0b66*/ 	.byte	0x3f
	.zero		1


	//   ....[27]....
        /*0b68*/ 	.word	0x00006c70
        /*0b6c*/ 	.word	0x0000000f
        /*0b70*/ 	.word	0x00000000
        /*0b74*/ 	.short	0x0101
        /*0b76*/ 	.byte	0x3f
	.zero		1


	//   ....[28]....
        /*0b78*/ 	.word	0x00007220
        /*0b7c*/ 	.word	0x00000016
        /*0b80*/ 	.word	0x00031c00
        /*0b84*/ 	.short	0x010a
        /*0b86*/ 	.byte	0x3f
	.zero		1


	//   ....[29]....
        /*0b88*/ 	.word	0x00007270
        /*0b8c*/ 	.word	0x00000016
        /*0b90*/ 	.word	0x00031c00
        /*0b94*/ 	.short	0x010a
        /*0b96*/ 	.byte	0x3f
	.zero		1


	//   ....[30]....
        /*0b98*/ 	.word	0x00007de0
        /*0b9c*/ 	.word	0x00000016
        /*0ba0*/ 	.word	0x00031c00
        /*0ba4*/ 	.short	0x010a
        /*0ba6*/ 	.byte	0x3f
	.zero		1


	//   ....[31]....
        /*0ba8*/ 	.word	0x00009910
        /*0bac*/ 	.word	0x00000016
        /*0bb0*/ 	.word	0x00031c00
        /*0bb4*/ 	.short	0x010a
        /*0bb6*/ 	.byte	0x3f
	.zero		1


	//   ....[32]....
        /*0bb8*/ 	.word	0x0000b000
        /*0bbc*/ 	.word	0x00000015
        /*0bc0*/ 	.word	0x00031c30
        /*0bc4*/ 	.short	0x010a
        /*0bc6*/ 	.byte	0x3f
	.zero		1


	//   ....[33]....
        /*0bc8*/ 	.word	0x0000b0d0
        /*0bcc*/ 	.word	0x00000015
        /*0bd0*/ 	.word	0x00031c30
        /*0bd4*/ 	.short	0x010a
        /*0bd6*/ 	.byte	0x3f
	.zero		1


	//   ....[34]....
        /*0bd8*/ 	.word	0x0000e470
        /*0bdc*/ 	.word	0x00000010
        /*0be0*/ 	.word	0x00000000
        /*0be4*/ 	.short	0x0101
        /*0be6*/ 	.byte	0x3f
	.zero		1


	//   ....[35]....
        /*0be8*/ 	.word	0x0000f6a0
        /*0bec*/ 	.word	0x00000000
        /*0bf0*/ 	.word	0x00031c30
        /*0bf4*/ 	.short	0x010a
        /*0bf6*/ 	.byte	0x3f
	.zero		1


	//   ....[36]....
        /*0bf8*/ 	.word	0x0000f6f0
        /*0bfc*/ 	.word	0x00000000
        /*0c00*/ 	.word	0x00031c30
        /*0c04*/ 	.short	0x010a
        /*0c06*/ 	.byte	0x3f
	.zero		1


	//   ....[37]....
        /*0c08*/ 	.word	0x00011b00
        /*0c0c*/ 	.word	0x0000000e
        /*0c10*/ 	.word	0x00031c50
        /*0c14*/ 	.short	0x010a
        /*0c16*/ 	.byte	0x3f
	.zero		1


	//   ....[38]....
        /*0c18*/ 	.word	0x00011b50
        /*0c1c*/ 	.word	0x0000000e
        /*0c20*/ 	.word	0x00031c50
        /*0c24*/ 	.short	0x010a
        /*0c26*/ 	.byte	0x3f
	.zero		1


	//   ....[39]....
        /*0c28*/ 	.word	0x00013590
        /*0c2c*/ 	.word	0x0000000f
        /*0c30*/ 	.word	0x00000000
        /*0c34*/ 	.short	0x0101
        /*0c36*/ 	.byte	0x3f
	.zero		1


	//   ....[40]....
        /*0c38*/ 	.word	0x000136a0
        /*0c3c*/ 	.word	0x00000011
        /*0c40*/ 	.word	0x00000000
        /*0c44*/ 	.short	0x0101
        /*0c46*/ 	.byte	0x3f
	.zero		1


	//   ....[41]....
        /*0c48*/ 	.word	0x00014910
        /*0c4c*/ 	.word	0x00000000
        /*0c50*/ 	.word	0x00031c30
        /*0c54*/ 	.short	0x010a
        /*0c56*/ 	.byte	0x3f
	.zero		1


	//   ....[42]....
        /*0c58*/ 	.word	0x00014960
        /*0c5c*/ 	.word	0x00000000
        /*0c60*/ 	.word	0x00031c30
        /*0c64*/ 	.short	0x010a
        /*0c66*/ 	.byte	0x3f
	.zero		1


	//   ....[43]....
        /*0c68*/ 	.word	0x00016d90
        /*0c6c*/ 	.word	0x0000000e
        /*0c70*/ 	.word	0x00031c50
        /*0c74*/ 	.short	0x010a
        /*0c76*/ 	.byte	0x3f
	.zero		1


	//   ....[44]....
        /*0c78*/ 	.word	0x00016de0
        /*0c7c*/ 	.word	0x0000000e
        /*0c80*/ 	.word	0x00031c50
        /*0c84*/ 	.short	0x010a
        /*0c86*/ 	.byte	0x3f
	.zero		1


	//   ....[45]....
        /*0c88*/ 	.word	0x00018080
        /*0c8c*/ 	.word	0x0000004a
        /*0c90*/ 	.word	0x00000000
        /*0c94*/ 	.short	0x0101
        /*0c96*/ 	.byte	0x3f
	.zero		1


	//   ....[46]....
        /*0c98*/ 	.word	0x000180e0
        /*0c9c*/ 	.word	0x00000049
        /*0ca0*/ 	.word	0x00000000
        /*0ca4*/ 	.short	0x0101
        /*0ca6*/ 	.byte	0x3f
	.zero		1


	//   ....[47]....
        /*0ca8*/ 	.word	0x00018fa0
        /*0cac*/ 	.word	0x00000009
        /*0cb0*/ 	.word	0x00031c50
        /*0cb4*/ 	.short	0x010a
        /*0cb6*/ 	.byte	0x3f
	.zero		1


	//   ....[48]....
        /*0cb8*/ 	.word	0x00019050
        /*0cbc*/ 	.word	0x00000009
        /*0cc0*/ 	.word	0x00031c50
        /*0cc4*/ 	.short	0x010a
        /*0cc6*/ 	.byte	0x3f
	.zero		1


	//   ....[49]....
        /*0cc8*/ 	.word	0x00019a50
        /*0ccc*/ 	.word	0x00000004
        /*0cd0*/ 	.word	0x00000000
        /*0cd4*/ 	.short	0x0101
        /*0cd6*/ 	.byte	0x3f
	.zero		1


	//   ....[50]....
        /*0cd8*/ 	.word	0x0001a980
        /*0cdc*/ 	.word	0x00000020
        /*0ce0*/ 	.word	0x00000000
        /*0ce4*/ 	.short	0x0101
        /*0ce6*/ 	.byte	0x3f
	.zero		1


	//   ....[51]....
        /*0ce8*/ 	.word	0x0001cbb0
        /*0cec*/ 	.word	0x00000006
        /*0cf0*/ 	.word	0x00031c20
        /*0cf4*/ 	.short	0x010a
        /*0cf6*/ 	.byte	0x3f
	.zero		1


	//   ....[52]....
        /*0cf8*/ 	.word	0x0001cc20
        /*0cfc*/ 	.word	0x00000005
        /*0d00*/ 	.word	0x00031ca0
        /*0d04*/ 	.short	0x010a
        /*0d06*/ 	.byte	0x3f
	.zero		1


	//   ....[53]....
        /*0d08*/ 	.word	0x0001ce70
        /*0d0c*/ 	.word	0x00000005
        /*0d10*/ 	.word	0x00031cc0
        /*0d14*/ 	.short	0x010a
        /*0d16*/ 	.byte	0x3f
	.zero		1


	//   ....[54]....
        /*0d18*/ 	.word	0x0001d160
        /*0d1c*/ 	.word	0x0000000a
        /*0d20*/ 	.word	0x00031ca0
        /*0d24*/ 	.short	0x010a
        /*0d26*/ 	.byte	0x3f
	.zero		1


	//   ....[55]....
        /*0d28*/ 	.word	0x0001d3a0
        /*0d2c*/ 	.word	0x0000000a
        /*0d30*/ 	.word	0x00031cc0
        /*0d34*/ 	.short	0x010a
        /*0d36*/ 	.byte	0x3f
	.zero		1


	//   ....[56]....
        /*0d38*/ 	.word	0x0001e1b0
        /*0d3c*/ 	.word	0x00000005
        /*0d40*/ 	.word	0x00031c40
        /*0d44*/ 	.short	0x010a
        /*0d46*/ 	.byte	0x3f
	.zero		1


	//   ....[57]....
        /*0d48*/ 	.word	0x0001e6c0
        /*0d4c*/ 	.word	0x0000001c
        /*0d50*/ 	.word	0x00031c20
        /*0d54*/ 	.short	0x010a
        /*0d56*/ 	.byte	0x3f
	.zero		1


	//   ....[58]....
        /*0d58*/ 	.word	0x0001e9a0
        /*0d5c*/ 	.word	0x00000003
        /*0d60*/ 	.word	0x00031c40
        /*0d64*/ 	.short	0x010a
        /*0d66*/ 	.byte	0x3f
	.zero		1


	//   ....[59]....
        /*0d68*/ 	.word	0x0001ec20
        /*0d6c*/ 	.word	0x00000002
        /*0d70*/ 	.word	0x00031c60
        /*0d74*/ 	.short	0x010a
        /*0d76*/ 	.byte	0x3f
	.zero		1


	//   ....[60]....
        /*0d78*/ 	.word	0x0001f1a0
        /*0d7c*/ 	.word	0x00000003
        /*0d80*/ 	.word	0x00031c40
        /*0d84*/ 	.short	0x010a
        /*0d86*/ 	.byte	0x3f
	.zero		1


	//   ....[61]....
        /*0d88*/ 	.word	0x0001f420
        /*0d8c*/ 	.word	0x00000003
        /*0d90*/ 	.word	0x00031c60
        /*0d94*/ 	.short	0x010a
        /*0d96*/ 	.byte	0x3f
	.zero		1


	//   ....[62]....
        /*0d98*/ 	.word	0x0001f920
        /*0d9c*/ 	.word	0x00000002
        /*0da0*/ 	.word	0x00031c40
        /*0da4*/ 	.short	0x010a
        /*0da6*/ 	.byte	0x3f
	.zero		1


	//   ....[63]....
        /*0da8*/ 	.word	0x0001fba0
        /*0dac*/ 	.word	0x00000002
        /*0db0*/ 	.word	0x00031c60
        /*0db4*/ 	.short	0x010a
        /*0db6*/ 	.byte	0x3f
	.zero		1


	//   ....[64]....
        /*0db8*/ 	.word	0x00020020
        /*0dbc*/ 	.word	0x00000003
        /*0dc0*/ 	.word	0x00031c60
        /*0dc4*/ 	.short	0x010a
        /*0dc6*/ 	.byte	0x3f
	.zero		1


	//   ....[65]....
        /*0dc8*/ 	.word	0x00020fd0
        /*0dcc*/ 	.word	0x00000009
        /*0dd0*/ 	.word	0x00031c20
        /*0dd4*/ 	.short	0x010a
        /*0dd6*/ 	.byte	0x3f
	.zero		1


	//   ....[66]....
        /*0dd8*/ 	.word	0x00021160
        /*0ddc*/ 	.word	0x00000007
        /*0de0*/ 	.word	0x00000000
        /*0de4*/ 	.short	0x010a
        /*0de6*/ 	.byte	0x3f
	.zero		1


	//   ....[67]....
        /*0de8*/ 	.word	0x000211d0
        /*0dec*/ 	.word	0x00000003
        /*0df0*/ 	.word	0x00000000
        /*0df4*/ 	.short	0x010a
        /*0df6*/ 	.byte	0x3f
	.zero		1


	//   ....[68]....
        /*0df8*/ 	.word	0x00021230
        /*0dfc*/ 	.word	0x00000005
        /*0e00*/ 	.word	0x00000000
        /*0e04*/ 	.short	0x010a
        /*0e06*/ 	.byte	0x3f
	.zero		1


	//   ....[69]....
        /*0e08*/ 	.word	0x00021260
        /*0e0c*/ 	.word	0x00000003
        /*0e10*/ 	.word	0x00000000
        /*0e14*/ 	.short	0x010a
        /*0e16*/ 	.byte	0x3f
	.zero		1


	//   ....[70]....
        /*0e18*/ 	.word	0x000212c0
        /*0e1c*/ 	.word	0x0000000f
        /*0e20*/ 	.word	0x00031c90
        /*0e24*/ 	.short	0x010a
        /*0e26*/ 	.byte	0x3f
	.zero		1


	//   ....[71]....
        /*0e28*/ 	.word	0x00021310
        /*0e2c*/ 	.word	0x0000000f
        /*0e30*/ 	.word	0x00031c90
        /*0e34*/ 	.short	0x010a
        /*0e36*/ 	.byte	0x3f
	.zero		1


	//   ....[72]....
        /*0e38*/ 	.word	0x00021360
        /*0e3c*/ 	.word	0x0000000f
        /*0e40*/ 	.word	0x00031c90
        /*0e44*/ 	.short	0x010a
        /*0e46*/ 	.byte	0x3f
	.zero		1


	//   ....[73]....
        /*0e48*/ 	.word	0x000213b0
        /*0e4c*/ 	.word	0x0000000f
        /*0e50*/ 	.word	0x00031cb0
        /*0e54*/ 	.short	0x010a
        /*0e56*/ 	.byte	0x3f
	.zero		1


	//   ....[74]....
        /*0e58*/ 	.word	0x00021710
        /*0e5c*/ 	.word	0x00000016
        /*0e60*/ 	.word	0x00031c00
        /*0e64*/ 	.short	0x010a
        /*0e66*/ 	.byte	0x3f
	.zero		1


	//   ....[75]....
        /*0e68*/ 	.word	0x000219d0
        /*0e6c*/ 	.word	0x00000016
        /*0e70*/ 	.word	0x00031c00
        /*0e74*/ 	.short	0x010a
        /*0e76*/ 	.byte	0x3f
	.zero		1


	//   ....[76]....
        /*0e78*/ 	.word	0x00021a20
        /*0e7c*/ 	.word	0x00000015
        /*0e80*/ 	.word	0x00031c30
        /*0e84*/ 	.short	0x010a
        /*0e86*/ 	.byte	0x3f
	.zero		1


	//   ....[77]....
        /*0e88*/ 	.word	0x00021a70
        /*0e8c*/ 	.word	0x00000000
        /*0e90*/ 	.word	0x00031c30
        /*0e94*/ 	.short	0x010a
        /*0e96*/ 	.byte	0x3f
	.zero		1


	//   ....[78]....
        /*0e98*/ 	.word	0x00021ac0
        /*0e9c*/ 	.word	0x0000000e
        /*0ea0*/ 	.word	0x00031c50
        /*0ea4*/ 	.short	0x010a
        /*0ea6*/ 	.byte	0x3f
	.zero		1


	//   ....[79]....
        /*0ea8*/ 	.word	0x00021b10
        /*0eac*/ 	.word	0x00000000
        /*0eb0*/ 	.word	0x00031c30
        /*0eb4*/ 	.short	0x010a
        /*0eb6*/ 	.byte	0x3f
	.zero		1


	//   ....[80]....
        /*0eb8*/ 	.word	0x00021b60
        /*0ebc*/ 	.word	0x0000000e
        /*0ec0*/ 	.word	0x00031c50
        /*0ec4*/ 	.short	0x010a
        /*0ec6*/ 	.byte	0x3f
	.zero		1


	//   ....[81]....
        /*0ec8*/ 	.word	0x00021bb0
        /*0ecc*/ 	.word	0x00000009
        /*0ed0*/ 	.word	0x00031c50
        /*0ed4*/ 	.short	0x010a
        /*0ed6*/ 	.byte	0x3f
	.zero		1


	//   ....[82]....
        /*0ed8*/ 	.word	0x00021d50
        /*0edc*/ 	.word	0x00000006
        /*0ee0*/ 	.word	0x00031c20
        /*0ee4*/ 	.short	0x010a
        /*0ee6*/ 	.byte	0x3f
	.zero		1


	//   ....[83]....
        /*0ee8*/ 	.word	0x00021da0
        /*0eec*/ 	.word	0x00000005
        /*0ef0*/ 	.word	0x00031ca0
        /*0ef4*/ 	.short	0x010a
        /*0ef6*/ 	.byte	0x3f
	.zero		1


	//   ....[84]....
        /*0ef8*/ 	.word	0x00021df0
        /*0efc*/ 	.word	0x00000005
        /*0f00*/ 	.word	0x00031cc0
        /*0f04*/ 	.short	0x010a
        /*0f06*/ 	.byte	0x3f
	.zero		1


	//   ....[85]....
        /*0f08*/ 	.word	0x00021e40
        /*0f0c*/ 	.word	0x0000000a
        /*0f10*/ 	.word	0x00031ca0
        /*0f14*/ 	.short	0x010a
        /*0f16*/ 	.byte	0x3f
	.zero		1


	//   ....[86]....
        /*0f18*/ 	.word	0x00021e90
        /*0f1c*/ 	.word	0x0000000a
        /*0f20*/ 	.word	0x00031cc0
        /*0f24*/ 	.short	0x010a
        /*0f26*/ 	.byte	0x3f
	.zero		1


	//   ....[87]....
        /*0f28*/ 	.word	0x00022030
        /*0f2c*/ 	.word	0x00000005
        /*0f30*/ 	.word	0x00031c40
        /*0f34*/ 	.short	0x010a
        /*0f36*/ 	.byte	0x3f
	.zero		1


	//   ....[88]....
        /*0f38*/ 	.word	0x00022080
        /*0f3c*/ 	.word	0x0000001c
        /*0f40*/ 	.word	0x00031c20
        /*0f44*/ 	.short	0x010a
        /*0f46*/ 	.byte	0x3f
	.zero		1


	//   ....[89]....
        /*0f48*/ 	.word	0x000220d0
        /*0f4c*/ 	.word	0x00000003
        /*0f50*/ 	.word	0x00031c40
        /*0f54*/ 	.short	0x010a
        /*0f56*/ 	.byte	0x3f
	.zero		1


	//   ....[90]....
        /*0f58*/ 	.word	0x00022120
        /*0f5c*/ 	.word	0x00000002
        /*0f60*/ 	.word	0x00031c60
        /*0f64*/ 	.short	0x010a
        /*0f66*/ 	.byte	0x3f
	.zero		1


	//   ....[91]....
        /*0f68*/ 	.word	0x00022170
        /*0f6c*/ 	.word	0x00000003
        /*0f70*/ 	.word	0x00031c40
        /*0f74*/ 	.short	0x010a
        /*0f76*/ 	.byte	0x3f
	.zero		1


	//   ....[92]....
        /*0f78*/ 	.word	0x000221c0
        /*0f7c*/ 	.word	0x00000003
        /*0f80*/ 	.word	0x00031c60
        /*0f84*/ 	.short	0x010a
        /*0f86*/ 	.byte	0x3f
	.zero		1


	//   ....[93]....
        /*0f88*/ 	.word	0x00022210
        /*0f8c*/ 	.word	0x00000002
        /*0f90*/ 	.word	0x00031c40
        /*0f94*/ 	.short	0x010a
        /*0f96*/ 	.byte	0x3f
	.zero		1


	//   ....[94]....
        /*0f98*/ 	.word	0x00022260
        /*0f9c*/ 	.word	0x00000002
        /*0fa0*/ 	.word	0x00031c60
        /*0fa4*/ 	.short	0x010a
        /*0fa6*/ 	.byte	0x3f
	.zero		1


	//   ....[95]....
        /*0fa8*/ 	.word	0x000222b0
        /*0fac*/ 	.word	0x00000003
        /*0fb0*/ 	.word	0x00031c60
        /*0fb4*/ 	.short	0x010a
        /*0fb6*/ 	.byte	0x3f
	.zero		1


	//   ....[96]....
        /*0fb8*/ 	.word	0x00022c60
        /*0fbc*/ 	.word	0x00000009
        /*0fc0*/ 	.word	0x00031c20
        /*0fc4*/ 	.short	0x010a
        /*0fc6*/ 	.byte	0x3f
	.zero		1


	//   ....[97]....
        /*0fc8*/ 	.word	0x00022e00
        /*0fcc*/ 	.word	0x00000007
        /*0fd0*/ 	.word	0x00000000
        /*0fd4*/ 	.short	0x010a
        /*0fd6*/ 	.byte	0x3f
	.zero		1


	//   ....[98]....
        /*0fd8*/ 	.word	0x00022e50
        /*0fdc*/ 	.word	0x00000003
        /*0fe0*/ 	.word	0x00000000
        /*0fe4*/ 	.short	0x010a
        /*0fe6*/ 	.byte	0x3f
	.zero		1


	//   ....[99]....
        /*0fe8*/ 	.word	0x00022ea0
        /*0fec*/ 	.word	0x00000005
        /*0ff0*/ 	.word	0x00000000
        /*0ff4*/ 	.short	0x010a
        /*0ff6*/ 	.byte	0x3f
	.zero		1


	//----- nvinfo : EIATTR_NUM_MBARRIERS
	.align		4
.L_1465:
        /*0ff8*/ 	.byte	0x03, 0x38
        /*0ffa*/ 	.short	0x0016


	//----- nvinfo : EIATTR_EXIT_INSTR_OFFSETS
	.align		4
        /*0ffc*/ 	.byte	0x04, 0x1c
        /*0ffe*/ 	.short	(.L_1467 - .L_1466)


	//   ....[0]....
.L_1466:
        /*1000*/ 	.word	0x000212b0


	//----- nvinfo : EIATTR_MAX_THREADS
	.align		4
.L_1467:
        /*1004*/ 	.byte	0x04, 0x05
        /*1006*/ 	.short	(.L_1469 - .L_1468)
.L_1468:
        /*1008*/ 	.word	0x00000200
        /*100c*/ 	.word	0x00000001
        /*1010*/ 	.word	0x00000001


	//----- nvinfo : EIATTR_CRS_STACK_SIZE
	.align		4
.L_1469:
        /*1014*/ 	.byte	0x04, 0x1e
        /*1016*/ 	.short	(.L_1471 - .L_1470)
.L_1470:
        /*1018*/ 	.word	0x00000000


	//----- nvinfo : EIATTR_CBANK_PARAM_SIZE
	.align		4
.L_1471:
        /*101c*/ 	.byte	0x03, 0x19
        /*101e*/ 	.short	0x0a70


	//----- nvinfo : EIATTR_PARAM_CBANK
	.align		4
        /*1020*/ 	.byte	0x04, 0x0a
        /*1022*/ 	.short	(.L_1473 - .L_1472)
	.align		4
.L_1472:
        /*1024*/ 	.word	index@(.nv.constant0._ZN7cutlass13device_kernelIN5flash11enable_sm90INS1_16FlashAttnFwdSm90INS1_25CollectiveMainloopFwdSm90ILi2EN4cute5tupleIJNS5_1CILi1EEES8_S8_EEENS6_IJNS7_ILi192EEENS7_ILi144EEENS7_ILi96EEEEEELi96ENS_6half_tEfNS_4arch4Sm90ELb1ELb0ELb0ELb1ELb0ELb1ELb0ELb0ELb1ELb0ELb0ELb0EEENS1_21CollectiveEpilogueFwdINS6_IJSA_SC_SB_EEES9_SE_SG_Li384ELb1ELb0ELb0ELb0EEENS1_36VarlenDynamicPersistentTileSchedulerILi192ELi144ELi384ELi32ELb0ELb0ELb1ELb1ELb1ELb1EEEEEEEEEvNT_6ParamsE)
        /*1028*/ 	.short	0x0210
        /*102a*/ 	.short	0x0a70


	//----- nvinfo : EIATTR_SW_WAR
	.align		4
.L_1473:
        /*102c*/ 	.byte	0x04, 0x36
        /*102e*/ 	.short	(.L_1475 - .L_1474)
.L_1474:
        /*1030*/ 	.word	0x00000008
.L_1475:


//--------------------- .nv.info._ZN7cutlass13device_kernelIN5flash11enable_sm90INS1_16FlashAttnFwdSm90INS1_25CollectiveMainloopFwdSm90ILi2EN4cute5tupleIJNS5_1CILi1EEES8_S8_EEENS6_IJNS7_ILi192EEESA_NS7_ILi64EEEEEELi64ENS_6half_tEfNS_4arch4Sm90ELb0ELb0ELb0ELb0ELb0ELb0ELb0ELb0ELb1ELb0ELb0ELb0EEENS1_21CollectiveEpilogueFwdINS6_IJSA_SB_SA_EEES9_SD_SF_Li384ELb0ELb0ELb0ELb0EEENS1_29StaticPersistentTileSchedulerILb0EEEEEEEEEvNT_6ParamsE --------------------------
	.section	.nv.info._ZN7cutlass13device_kernelIN5flash11enable_sm90INS1_16FlashAttnFwdSm90INS1_25CollectiveMainloopFwdSm90ILi2EN4cute5tupleIJNS5_1CILi1EEES8_S8_EEENS6_IJNS7_ILi192EEESA_NS7_ILi64EEEEEELi64ENS_6half_tEfNS_4arch4Sm90ELb0ELb0ELb0ELb0ELb0ELb0ELb0ELb0ELb1ELb0ELb0ELb0EEENS1_21CollectiveEpilogueFwdINS6_IJSA_SB_SA_EEES9_SD_SF_Li384ELb0ELb0ELb0ELb0EEENS1_29StaticPersistentTileSchedulerILb0EEEEEEEEEvNT_6ParamsE,"",@"SHT_CUDA_INFO"
	.sectionflags	@""
	.align	4


	//----- nvinfo : EIATTR_CUDA_API_VERSION
	.align		4
        /*0000*/ 	.byte	0x04, 0x37
        /*0002*/ 	.short	(.L_1477 - .L_1476)
.L_1476:
        /*0004*/ 	.word	0x00000082


	//----- nvinfo : EIATTR_KPARAM_INFO
	.align		4
.L_1477:
        /*0008*/ 	.byte	0x04, 0x17
        /*000a*/ 	.short	(.L_1479 - .L_1478)
.L_1478:
        /*000c*/ 	.word	0x00000000
        /*0010*/ 	.short	0x0000
        /*0012*/ 	.short	0x0070
        /*0014*/ 	.byte	0x00, 0xf0, 0x01, 0x2e


	//----- nvinfo : EIATTR_SPARSE_MMA_MASK
	.align		4
.L_1479:
        /*0018*/ 	.byte	0x03, 0x50
        /*001a*/ 	.short	0x0000


	//----- nvinfo : EIATTR_MAXREG_COUNT
	.align		4
        /*001c*/ 	.byte	0x03, 0x1b
        /*001e*/ 	.short	0x0080


	//----- nvinfo : EIATTR_NUM_BARRIERS
	.align		4
        /*0020*/ 	.byte	0x02, 0x4c
        /*0022*/ 	.byte	0x10
	.zero		1


	//----- nvinfo : EIATTR_EXTERNS
	.align		4
        /*0024*/ 	.byte	0x04, 0x0f
        /*0026*/ 	.short	(.L_1481 - .L_1480)


	//   ....[0]....
	.align		4
.L_1480:
        /*0028*/ 	.word	index@(__assertfail)


	//----- nvinfo : EIATTR_ANNOTATIONS
	.align		4
.L_1481:
        /*002c*/ 	.byte	0x04, 0x55
        /*002e*/ 	.short	(.L_1483 - .L_1482)


	//   ....[0]....
.L_1482:
        /* <DEDUP_REMOVED lines=8> */


	//----- nvinfo : EIATTR_MERCURY_ISA_VERSION
	.align		4
.L_1483:
        /*0098*/ 	.byte	0x03, 0x5f
        /*009a*/ 	.short	0x0101


	//----- nvinfo : EIATTR_INT_WARP_WIDE_INSTR_OFFSETS
	.align		4
        /*009c*/ 	.byte	0x04, 0x31
        /*009e*/ 	.short	(.L_1485 - .L_1484)


	//   ....[0]....
.L_1484:
        /*00a0*/ 	.word	0x00000180


	//   ....[1]....
        /*00a4*/ 	.word	0x000001c0


	//   ....[2]....
        /*00a8*/ 	.word	0x00000250


	//   ....[3]....
        /*00ac*/ 	.word	0x000083e0


	//   ....[4]....
        /*00b0*/ 	.word	0x00008460


	//----- nvinfo : EIATTR_COOP_GROUP_MASK_REGIDS
	.align		4
.L_1485:
        /*00b4*/ 	.byte	0x04, 0x29
        /*00b6*/ 	.short	(.L_1487 - .L_1486)


	//   ....[0]....
.L_1486:
        /*00b8*/ 	.word	0xffffffff


	//   ....[1]....
        /*00bc*/ 	.word	0xffffffff


	//   ....[2]....
        /*00c0*/ 	.word	0xffffffff


	//   ....[3]....
        /*00c4*/ 	.word	0xffffffff


	//   ....[4]....
        /*00c8*/ 	.word	0xffffffff


	//   ....[5]....
        /*00cc*/ 	.word	0xffffffff


	//   ....[6]....
        /*00d0*/ 	.word	0xffffffff


	//   ....[7]....
        /*00d4*/ 	.word	0xffffffff


	//   ....[8]....
        /*00d8*/ 	.word	0xffffffff


	//   ....[9]....
        /*00dc*/ 	.word	0xffffffff


	//   ....[10]....
        /*00e0*/ 	.word	0xffffffff


	//   ....[11]....
        /*00e4*/ 	.word	0xffffffff


	//   ....[12]....
        /*00e8*/ 	.word	0xffffffff


	//   ....[13]....
        /*00ec*/ 	.word	0xffffffff


	//   ....[14]....
        /*00f0*/ 	.word	0xffffffff


	//   ....[15]....
        /*00f4*/ 	.word	0xffffffff


	//   ....[16]....
        /*00f8*/ 	.word	0xffffffff


	//   ....[17]....
        /*00fc*/ 	.word	0xffffffff


	//   ....[18]....
        /*0100*/ 	.word	0xffffffff


	//   ....[19]....
        /*0104*/ 	.word	0xffffffff


	//   ....[20]....
        /*0108*/ 	.word	0xffffffff


	//   ....[21]....
        /*010c*/ 	.word	0xffffffff


	//   ....[22]....
        /*0110*/ 	.word	0xffffffff


	//   ....[23]....
        /*0114*/ 	.word	0xffffffff


	//   ....[24]....
        /*0118*/ 	.word	0xffffffff


	//   ....[25]....
        /*011c*/ 	.word	0x0500000f


	//   ....[26]....
        /*0120*/ 	.word	0x0500000f


	//----- nvinfo : EIATTR_COOP_GROUP_INSTR_OFFSETS
	.align		4
.L_1487:
        /*0124*/ 	.byte	0x04, 0x28
        /*0126*/ 	.short	(.L_1489 - .L_1488)


	//   ....[0]....
.L_1488:
        /*0128*/ 	.word	0x00000060


	//   ....[1]....
        /*012c*/ 	.word	0x00000190


	//   ....[2]....
        /*0130*/ 	.word	0x00000230


	//   ....[3]....
        /*0134*/ 	.word	0x000003c0


	//   ....[4]....
        /*0138*/ 	.word	0x00000520


	//   ....[5]....
        /*013c*/ 	.word	0x00000640


	//   ....[6]....
        /*0140*/ 	.word	0x000007a0


	//   ....[7]....
        /*0144*/ 	.word	0x00001100


	//   ....[8]....
        /*0148*/ 	.word	0x000024c0


	//   ....[9]....
        /*014c*/ 	.word	0x000025c0


	//   ....[10]....
        /*0150*/ 	.word	0x00002a80


	//   ....[11]....
        /*0154*/ 	.word	0x00002ba0


	//   ....[12]....
        /*0158*/ 	.word	0x00003f30


	//   ....[13]....
        /*015c*/ 	.word	0x00004920


	//   ....[14]....
        /*0160*/ 	.word	0x00004960


	//   ....[15]....
        /*0164*/ 	.word	0x00005440


	//   ....[16]....
        /*0168*/ 	.word	0x00005510


	//   ....[17]....
        /*016c*/ 	.word	0x00006a80


	//   ....[18]....
        /*0170*/ 	.word	0x00006be0


	//   ....[19]....
        /*0174*/ 	.word	0x00006c20


	//   ....[20]....
        /*0178*/ 	.word	0x00006db0


	//   ....[21]....
        /*017c*/ 	.word	0x00006df0


	//   ....[22]....
        /*0180*/ 	.word	0x00007930


	//   ....[23]....
        /*0184*/ 	.word	0x00007cc0


	//   ....[24]....
        /*0188*/ 	.word	0x00009fa0


	//   ....[25]....
        /*018c*/ 	.word	0x0000a480


	//   ....[26]....
        /*0190*/ 	.word	0x0000a8f0


	//----- nvinfo : EIATTR_REG_RECONFIG
	.align		4
.L_1489:
        /*0194*/ 	.byte	0x01, 0x54
	.zero		2


	//----- nvinfo : EIATTR_SYSCALL_OFFSETS
	.align		4
        /*0198*/ 	.byte	0x04, 0x46
        /*019a*/ 	.short	(.L_1491 - .L_1490)


	//   ....[0]....
.L_1490:
        /*019c*/ 	.word	0x00001280


	//   ....[1]....
        /*01a0*/ 	.word	0x000080e0


	//   ....[2]....
        /*01a4*/ 	.word	0x00008210


	//   ....[3]....
        /*01a8*/ 	.word	0x00008310


	//----- nvinfo : EIATTR_MBARRIER_INSTR_OFFSETS
	.align		4
.L_1491:
        /*01ac*/ 	.byte	0x04, 0x39
        /*01ae*/ 	.short	(.L_1493 - .L_1492)


	//   ....[0]....
.L_1492:
        /*01b0*/ 	.word	0x00000270
        /*01b4*/ 	.word	0x000000ff
        /*01b8*/ 	.word	0x00030800
        /*01bc*/ 	.short	0x0100
        /*01be*/ 	.byte	0x06
	.zero		1


	//   ....[1]....
        /*01c0*/ 	.word	0x00000280
        /*01c4*/ 	.word	0x000000ff
        /*01c8*/ 	.word	0x00030820
        /*01cc*/ 	.short	0x0100
        /*01ce*/ 	.byte	0x06
	.zero		1


	//   ....[2]....
        /*01d0*/ 	.word	0x00000370
        /*01d4*/ 	.word	0x000000ff
        /*01d8*/ 	.word	0x00030830
        /*01dc*/ 	.short	0x0100
        /*01de*/ 	.byte	0x08
	.zero		1


	//   ....[3]....
        /*01e0*/ 	.word	0x00000380
        /*01e4*/ 	.word	0x000000ff
        /*01e8*/ 	.word	0x00030840
        /*01ec*/ 	.short	0x0100
        /*01ee*/ 	.byte	0x08
	.zero		1


	//   ....[4]....
        /*01f0*/ 	.word	0x00000390
        /*01f4*/ 	.word	0x000000ff
        /*01f8*/ 	.word	0x00030838
        /*01fc*/ 	.short	0x0100
        /*01fe*/ 	.byte	0x08
	.zero		1


	//   ....[5]....
        /*0200*/ 	.word	0x000003a0
        /*0204*/ 	.word	0x000000ff
        /*0208*/ 	.word	0x00030848
        /*020c*/ 	.short	0x0100
        /*020e*/ 	.byte	0x08
	.zero		1


	//   ....[6]....
        /*0210*/ 	.word	0x000004d0
        /*0214*/ 	.word	0x000000ff
        /*0218*/ 	.word	0x00030850
        /*021c*/ 	.short	0x0100
        /*021e*/ 	.byte	0x08
	.zero		1


	//   ....[7]....
        /*0220*/ 	.word	0x000004e0
        /*0224*/ 	.word	0x000000ff
        /*0228*/ 	.word	0x00030860
        /*022c*/ 	.short	0x0100
        /*022e*/ 	.byte	0x08
	.zero		1


	//   ....[8]....
        /*0230*/ 	.word	0x000004f0
        /*0234*/ 	.word	0x000000ff
        /*0238*/ 	.word	0x00030858
        /*023c*/ 	.short	0x0100
        /*023e*/ 	.byte	0x08
	.zero		1


	//   ....[9]....
        /*0240*/ 	.word	0x00000500
        /*0244*/ 	.word	0x000000ff
        /*0248*/ 	.word	0x00030868
        /*024c*/ 	.short	0x0100
        /*024e*/ 	.byte	0x08
	.zero		1


	//   ....[10]....
        /*0250*/ 	.word	0x000005f0
        /*0254*/ 	.word	0x000000ff
        /*0258*/ 	.word	0x00030870
        /*025c*/ 	.short	0x0100
        /*025e*/ 	.byte	0x06
	.zero		1


	//   ....[11]....
        /*0260*/ 	.word	0x00000600
        /*0264*/ 	.word	0x000000ff
        /*0268*/ 	.word	0x00030880
        /*026c*/ 	.short	0x0100
        /*026e*/ 	.byte	0x06
	.zero		1


	//   ....[12]....
        /*0270*/ 	.word	0x00000610
        /*0274*/ 	.word	0x000000ff
        /*0278*/ 	.word	0x00030878
        /*027c*/ 	.short	0x0100
        /*027e*/ 	.byte	0x06
	.zero		1


	//   ....[13]....
        /*0280*/ 	.word	0x00000620
        /*0284*/ 	.word	0x000000ff
        /*0288*/ 	.word	0x00030888
        /*028c*/ 	.short	0x0100
        /*028e*/ 	.byte	0x06
	.zero		1


	//   ....[14]....
        /*0290*/ 	.word	0x00000750
        /*0294*/ 	.word	0x000000ff
        /*0298*/ 	.word	0x00030890
        /*029c*/ 	.short	0x0100
        /*029e*/ 	.byte	0x08
	.zero		1


	//   ....[15]....
        /*02a0*/ 	.word	0x00000760
        /*02a4*/ 	.word	0x000000ff
        /*02a8*/ 	.word	0x000308a0
        /*02ac*/ 	.short	0x0100
        /*02ae*/ 	.byte	0x08
	.zero		1


	//   ....[16]....
        /*02b0*/ 	.word	0x00000770
        /*02b4*/ 	.word	0x000000ff
        /*02b8*/ 	.word	0x00030898
        /*02bc*/ 	.short	0x0100
        /*02be*/ 	.byte	0x08
	.zero		1


	//   ....[17]....
        /*02c0*/ 	.word	0x00000780
        /*02c4*/ 	.word	0x000000ff
        /*02c8*/ 	.word	0x000308a8
        /*02cc*/ 	.short	0x0100
        /*02ce*/ 	.byte	0x08
	.zero		1


	//   ....[18]....
        /*02d0*/ 	.word	0x000008b0
        /*02d4*/ 	.word	0x000000ff
        /*02d8*/ 	.word	0x000308b0
        /*02dc*/ 	.short	0x0100
        /*02de*/ 	.byte	0x08
	.zero		1


	//   ....[19]....
        /*02e0*/ 	.word	0x000008c0
        /*02e4*/ 	.word	0x000000ff
        /*02e8*/ 	.word	0x000308c0
        /*02ec*/ 	.short	0x0100
        /*02ee*/ 	.byte	0x08
	.zero		1


	//   ....[20]....
        /*02f0*/ 	.word	0x000008d0
        /*02f4*/ 	.word	0x000000ff
        /*02f8*/ 	.word	0x000308b8
        /*02fc*/ 	.short	0x0100
        /*02fe*/ 	.byte	0x08
	.zero		1


	//   ....[21]....
        /*0300*/ 	.word	0x000008e0
        /*0304*/ 	.word	0x000000ff
        /*0308*/ 	.word	0x000308c8
        /*030c*/ 	.short	0x0100
        /*030e*/ 	.byte	0x08
	.zero		1


	//   ....[22]....
        /*0310*/ 	.word	0x000012d0
        /*0314*/ 	.word	0x000000ff
        /*0318*/ 	.word	0x00030800
        /*031c*/ 	.short	0x010a
        /*031e*/ 	.byte	0x28
	.zero		1


	//   ....[23]....
        /*0320*/ 	.word	0x00001350
        /*0324*/ 	.word	0x00000004
        /*0328*/ 	.word	0x00030830
        /*032c*/ 	.short	0x010a
        /*032e*/ 	.byte	0x3f
	.zero		1


	//   ....[24]....
        /*0330*/ 	.word	0x000013f0
        /*0334*/ 	.word	0x00000004
        /*0338*/ 	.word	0x00030830
        /*033c*/ 	.short	0x010a
        /*033e*/ 	.byte	0x3f
	.zero		1


	//   ....[25]....
        /*0340*/ 	.word	0x000025e0
        /*0344*/ 	.word	0x00000004
        /*0348*/ 	.word	0x00000000
        /*034c*/ 	.short	0x0101
        /*034e*/ 	.byte	0x3f
	.zero		1


	//   ....[26]....
        /*0350*/ 	.word	0x00004160
        /*0354*/ 	.word	0x000000ff
        /*0358*/ 	.word	0x00030830
        /*035c*/ 	.short	0x010a
        /*035e*/ 	.byte	0x07
	.zero		1


	//   ....[27]....
        /*0360*/ 	.word	0x000041a0
        /*0364*/ 	.word	0x000000ff
        /*0368*/ 	.word	0x00030830
        /*036c*/ 	.short	0x010a
        /*036e*/ 	.byte	0x07
	.zero		1


	//   ....[28]....
        /*0370*/ 	.word	0x000043c0
        /*0374*/ 	.word	0x000000ff
        /*0378*/ 	.word	0x00030850
        /*037c*/ 	.short	0x010a
        /*037e*/ 	.byte	0x07
	.zero		1


	//   ....[29]....
        /*0380*/ 	.word	0x00004400
        /*0384*/ 	.word	0x000000ff
        /*0388*/ 	.word	0x00030850
        /*038c*/ 	.short	0x010a
        /*038e*/ 	.byte	0x07
	.zero		1


	//   ....[30]....
        /*0390*/ 	.word	0x00005d30
        /*0394*/ 	.word	0x0000000f
        /*0398*/ 	.word	0x00000000
        /*039c*/ 	.short	0x0101
        /*039e*/ 	.byte	0x3f
	.zero		1


	//   ....[31]....
        /*03a0*/ 	.word	0x00005f00
        /*03a4*/ 	.word	0x0000000f
        /*03a8*/ 	.word	0x00000000
        /*03ac*/ 	.short	0x0101
        /*03ae*/ 	.byte	0x3f
	.zero		1


	//   ....[32]....
        /*03b0*/ 	.word	0x00006b00
        /*03b4*/ 	.word	0x000000ff
        /*03b8*/ 	.word	0x00030850
        /*03bc*/ 	.short	0x010a
        /*03be*/ 	.byte	0x0c
	.zero		1


	//   ....[33]....
        /*03c0*/ 	.word	0x00006b40
        /*03c4*/ 	.word	0x000000ff
        /*03c8*/ 	.word	0x00030850
        /*03cc*/ 	.short	0x010a
        /*03ce*/ 	.byte	0x0c
	.zero		1


	//   ....[34]....
        /*03d0*/ 	.word	0x00007670
        /*03d4*/ 	.word	0x0000000f
        /*03d8*/ 	.word	0x00000000
        /*03dc*/ 	.short	0x0101
        /*03de*/ 	.byte	0x3f
	.zero		1


	//   ....[35]....
        /*03e0*/ 	.word	0x00007bb0
        /*03e4*/ 	.word	0x000000ff
        /*03e8*/ 	.word	0x00000000
        /*03ec*/ 	.short	0x0101
        /*03ee*/ 	.byte	0x06
	.zero		1


	//   ....[36]....
        /*03f0*/ 	.word	0x000087a0
        /*03f4*/ 	.word	0x00000005
        /*03f8*/ 	.word	0x00030840
        /*03fc*/ 	.short	0x010a
        /*03fe*/ 	.byte	0x3f
	.zero		1


	//   ....[37]....
        /*0400*/ 	.word	0x00008a70
        /*0404*/ 	.word	0x00000013
        /*0408*/ 	.word	0x00030820
        /*040c*/ 	.short	0x010a
        /*040e*/ 	.byte	0x3f
	.zero		1


	//   ....[38]....
        /*0410*/ 	.word	0x00008d20
        /*0414*/ 	.word	0x00000003
        /*0418*/ 	.word	0x00030840
        /*041c*/ 	.short	0x010a
        /*041e*/ 	.byte	0x3f
	.zero		1


	//   ....[39]....
        /*0420*/ 	.word	0x00008ec0
        /*0424*/ 	.word	0x00000002
        /*0428*/ 	.word	0x00000060
        /*042c*/ 	.short	0x010a
        /*042e*/ 	.byte	0x3f
	.zero		1


	//   ....[40]....
        /*0430*/ 	.word	0x00009320
        /*0434*/ 	.word	0x00000003
        /*0438*/ 	.word	0x00030840
        /*043c*/ 	.short	0x010a
        /*043e*/ 	.byte	0x3f
	.zero		1


	//   ....[41]....
        /*0440*/ 	.word	0x000094c0
        /*0444*/ 	.word	0x00000002
        /*0448*/ 	.word	0x00000060
        /*044c*/ 	.short	0x010a
        /*044e*/ 	.byte	0x3f
	.zero		1


	//   ....[42]....
        /*0450*/ 	.word	0x00009880
        /*0454*/ 	.word	0x00000002
        /*0458*/ 	.word	0x00030840
        /*045c*/ 	.short	0x010a
        /*045e*/ 	.byte	0x3f
	.zero		1


	//   ....[43]....
        /*0460*/ 	.word	0x00009a30
        /*0464*/ 	.word	0x00000002
        /*0468*/ 	.word	0x00000060
        /*046c*/ 	.short	0x010a
        /*046e*/ 	.byte	0x3f
	.zero		1


	//   ....[44]....
        /*0470*/ 	.word	0x00009c90
        /*0474*/ 	.word	0x00000003
        /*0478*/ 	.word	0x00030860
        /*047c*/ 	.short	0x010a
        /*047e*/ 	.byte	0x3f
	.zero		1


	//   ....[45]....
        /*0480*/ 	.word	0x00009f20
        /*0484*/ 	.word	0x00000008
        /*0488*/ 	.word	0x00030820
        /*048c*/ 	.short	0x010a
        /*048e*/ 	.byte	0x3f
	.zero		1


	//   ....[46]....
        /*0490*/ 	.word	0x0000a0c0
        /*0494*/ 	.word	0x00000005
        /*0498*/ 	.word	0x00000000
        /*049c*/ 	.short	0x010a
        /*049e*/ 	.byte	0x3f
	.zero		1


	//   ....[47]....
        /*04a0*/ 	.word	0x0000a130
        /*04a4*/ 	.word	0x00000003
        /*04a8*/ 	.word	0x00000000
        /*04ac*/ 	.short	0x010a
        /*04ae*/ 	.byte	0x3f
	.zero		1


	//   ....[48]....
        /*04b0*/ 	.word	0x0000a190
        /*04b4*/ 	.word	0x00000005
        /*04b8*/ 	.word	0x00000000
        /*04bc*/ 	.short	0x010a
        /*04be*/ 	.byte	0x3f
	.zero		1


	//   ....[49]....
        /*04c0*/ 	.word	0x0000a1c0
        /*04c4*/ 	.word	0x00000003
        /*04c8*/ 	.word	0x00000000
        /*04cc*/ 	.short	0x010a
        /*04ce*/ 	.byte	0x3f
	.zero		1


	//   ....[50]....
        /*04d0*/ 	.word	0x0000a230
        /*04d4*/ 	.word	0x00000003
        /*04d8*/ 	.word	0x00030800
        /*04dc*/ 	.short	0x010a
        /*04de*/ 	.byte	0x3f
	.zero		1


	//   ....[51]....
        /*04e0*/ 	.word	0x0000a280
        /*04e4*/ 	.word	0x00000004
        /*04e8*/ 	.word	0x00030830
        /*04ec*/ 	.short	0x010a
        /*04ee*/ 	.byte	0x3f
	.zero		1


	//   ....[52]....
        /*04f0*/ 	.word	0x0000a2e0
        /*04f4*/ 	.word	0x00000003
        /*04f8*/ 	.word	0x00030830
        /*04fc*/ 	.short	0x010a
        /*04fe*/ 	.byte	0x3f
	.zero		1


	//   ....[53]....
        /*0500*/ 	.word	0x0000a340
        /*0504*/ 	.word	0x00000003
        /*0508*/ 	.word	0x00030850
        /*050c*/ 	.short	0x010a
        /*050e*/ 	.byte	0x3f
	.zero		1


	//   ....[54]....
        /*0510*/ 	.word	0x0000a3a0
        /*0514*/ 	.word	0x00000007
        /*0518*/ 	.word	0x00030850
        /*051c*/ 	.short	0x010a
        /*051e*/ 	.byte	0x3f
	.zero		1


	//   ....[55]....
        /*0520*/ 	.word	0x0000a540
        /*0524*/ 	.word	0x00000005
        /*0528*/ 	.word	0x00030840
        /*052c*/ 	.short	0x010a
        /*052e*/ 	.byte	0x3f
	.zero		1


	//   ....[56]....
        /*0530*/ 	.word	0x0000a590
        /*0534*/ 	.word	0x00000013
        /*0538*/ 	.word	0x00030820
        /*053c*/ 	.short	0x010a
        /*053e*/ 	.byte	0x3f
	.zero		1


	//   ....[57]....
        /*0540*/ 	.word	0x0000a5e0
        /*0544*/ 	.word	0x00000003
        /*0548*/ 	.word	0x00030840
        /*054c*/ 	.short	0x010a
        /*054e*/ 	.byte	0x3f
	.zero		1


	//   ....[58]....
        /*0550*/ 	.word	0x0000a630
        /*0554*/ 	.word	0x00000002
        /*0558*/ 	.word	0x00000060
        /*055c*/ 	.short	0x010a
        /*055e*/ 	.byte	0x3f
	.zero		1


	//   ....[59]....
        /*0560*/ 	.word	0x0000a680
        /*0564*/ 	.word	0x00000003
        /*0568*/ 	.word	0x00030840
        /*056c*/ 	.short	0x010a
        /*056e*/ 	.byte	0x3f
	.zero		1


	//   ....[60]....
        /*0570*/ 	.word	0x0000a6d0
        /*0574*/ 	.word	0x00000002
        /*0578*/ 	.word	0x00000060
        /*057c*/ 	.short	0x010a
        /*057e*/ 	.byte	0x3f
	.zero		1


	//   ....[61]....
        /*0580*/ 	.word	0x0000a720
        /*0584*/ 	.word	0x00000002
        /*0588*/ 	.word	0x00030840
        /*058c*/ 	.short	0x010a
        /*058e*/ 	.byte	0x3f
	.zero		1


	//   ....[62]....
        /*0590*/ 	.word	0x0000a770
        /*0594*/ 	.word	0x00000002
        /*0598*/ 	.word	0x00000060
        /*059c*/ 	.short	0x010a
        /*059e*/ 	.byte	0x3f
	.zero		1


	//   ....[63]....
        /*05a0*/ 	.word	0x0000a7c0
        /*05a4*/ 	.word	0x00000003
        /*05a8*/ 	.word	0x00030860
        /*05ac*/ 	.short	0x010a
        /*05ae*/ 	.byte	0x3f
	.zero		1


	//   ....[64]....
        /*05b0*/ 	.word	0x0000a810
        /*05b4*/ 	.word	0x00000008
        /*05b8*/ 	.word	0x00030820
        /*05bc*/ 	.short	0x010a
        /*05be*/ 	.byte	0x3f
	.zero		1


	//   ....[65]....
        /*05c0*/ 	.word	0x0000a9b0
        /*05c4*/ 	.word	0x00000005
        /*05c8*/ 	.word	0x00000000
        /*05cc*/ 	.short	0x010a
        /*05ce*/ 	.byte	0x3f
	.zero		1


	//   ....[66]....
        /*05d0*/ 	.word	0x0000aa00
        /*05d4*/ 	.word	0x00000003
        /*05d8*/ 	.word	0x00000000
        /*05dc*/ 	.short	0x010a
        /*05de*/ 	.byte	0x3f
	.zero		1


	//   ....[67]....
        /*05e0*/ 	.word	0x0000aa50
        /*05e4*/ 	.word	0x00000005
        /*05e8*/ 	.word	0x00000000
        /*05ec*/ 	.short	0x010a
        /*05ee*/ 	.byte	0x3f
	.zero		1


	//----- nvinfo : EIATTR_NUM_MBARRIERS
	.align		4
.L_1493:
        /*05f0*/ 	.byte	0x03, 0x38
        /*05f2*/ 	.short	0x0016


	//----- nvinfo : EIATTR_EXIT_INSTR_OFFSETS
	.align		4
        /*05f4*/ 	.byte	0x04, 0x1c
        /*05f6*/ 	.short	(.L_1495 - .L_1494)


	//   ....[0]....
.L_1494:
        /*05f8*/ 	.word	0x00000a40


	//   ....[1]....
        /*05fc*/ 	.word	0x00007c80


	//   ....[2]....
        /*0600*/ 	.word	0x00007ce0


	//   ....[3]....
        /*0604*/ 	.word	0x0000a210


	//----- nvinfo : EIATTR_MAX_THREADS
	.align		4
.L_1495:
        /*0608*/ 	.byte	0x04, 0x05
        /*060a*/ 	.short	(.L_1497 - .L_1496)
.L_1496:
        /*060c*/ 	.word	0x00000200
        /*0610*/ 	.word	0x00000001
        /*0614*/ 	.word	0x00000001


	//----- nvinfo : EIATTR_CRS_STACK_SIZE
	.align		4
.L_1497:
        /*0618*/ 	.byte	0x04, 0x1e
        /*061a*/ 	.short	(.L_1499 - .L_1498)
.L_1498:
        /*061c*/ 	.word	0x00000000


	//----- nvinfo : EIATTR_CBANK_PARAM_SIZE
	.align		4
.L_1499:
        /*0620*/ 	.byte	0x03, 0x19
        /*0622*/ 	.short	0x0bf0


	//----- nvinfo : EIATTR_PARAM_CBANK
	.align		4
        /*0624*/ 	.byte	0x04, 0x0a
        /*0626*/ 	.short	(.L_1501 - .L_1500)
	.align		4
.L_1500:
        /*0628*/ 	.word	index@(.nv.constant0._ZN7cutlass13device_kernelIN5flash11enable_sm90INS1_16FlashAttnFwdSm90INS1_25CollectiveMainloopFwdSm90ILi2EN4cute5tupleIJNS5_1CILi1EEES8_S8_EEENS6_IJNS7_ILi192EEESA_NS7_ILi64EEEEEELi64ENS_6half_tEfNS_4arch4Sm90ELb0ELb0ELb0ELb0ELb0ELb0ELb0ELb0ELb1ELb0ELb0ELb0EEENS1_21CollectiveEpilogueFwdINS6_IJSA_SB_SA_EEES9_SD_SF_Li384ELb0ELb0ELb0ELb0EEENS1_29StaticPersistentTileSchedulerILb0EEEEEEEEEvNT_6ParamsE)
        /*062c*/ 	.short	0x0210
        /*062e*/ 	.short	0x0bf0


	//----- nvinfo : EIATTR_SW_WAR
	.align		4
.L_1501:
        /*0630*/ 	.byte	0x04, 0x36
        /*0632*/ 	.short	(.L_1503 - .L_1502)
.L_1502:
        /*0634*/ 	.word	0x00000008
.L_1503:


//--------------------- .nv.info._ZN7cutlass13device_kernelIN5flash11enable_sm90INS1_16FlashAttnFwdSm90INS1_25CollectiveMainloopFwdSm90ILi2EN4cute5tupleIJNS5_1CILi1EEES8_S8_EEENS6_IJNS7_ILi192EEESA_NS7_ILi64EEEEEELi64ENS_6half_tEfNS_4arch4Sm90ELb0ELb0ELb0ELb1ELb0ELb0ELb0ELb0ELb1ELb0ELb0ELb0EEENS1_21CollectiveEpilogueFwdINS6_IJSA_SB_SA_EEES9_SD_SF_Li384ELb1ELb0ELb0ELb0EEENS1_36VarlenDynamicPersistentTileSchedulerILi192ELi192ELi384ELi32ELb0ELb0ELb1ELb0ELb1ELb1EEEEEEEEEvNT_6ParamsE --------------------------
	.section	.nv.info._ZN7cutlass13device_kernelIN5flash11enable_sm90INS1_16FlashAttnFwdSm90INS1_25CollectiveMainloopFwdSm90ILi2EN4cute5tupleIJNS5_1CILi1EEES8_S8_EEENS6_IJNS7_ILi192EEESA_NS7_ILi64EEEEEELi64ENS_6half_tEfNS_4arch4Sm90ELb0ELb0ELb0ELb1ELb0ELb0ELb0ELb0ELb1ELb0ELb0ELb0EEENS1_21CollectiveEpilogueFwdINS6_IJSA_SB_SA_EEES9_SD_SF_Li384ELb1ELb0ELb0ELb0EEENS1_36VarlenDynamicPersistentTileSchedulerILi192ELi192ELi384ELi32ELb0ELb0ELb1ELb0ELb1ELb1EEEEEEEEEvNT_6ParamsE,"",@"SHT_CUDA_INFO"
	.sectionflags	@""
	.align	4


	//----- nvinfo : EIATTR_CUDA_API_VERSION
	.align		4
        /*0000*/ 	.byte	0x04, 0x37
        /*0002*/ 	.short	(.L_1505 - .L_1504)
.L_1504:
        /*0004*/ 	.word	0x00000082


	//----- nvinfo : EIATTR_KPARAM_INFO
	.align		4
.L_1505:
        /*0008*/ 	.byte	0x04, 0x17
        /*000a*/ 	.short	(.L_1507 - .L_1506)
.L_1506:
        /*000c*/ 	.word	0x00000000
        /*0010*/ 	.short	0x0000
        /*0012*/ 	.short	0x0070
        /*0014*/ 	.byte	0x00, 0xf0, 0x01, 0x28


	//----- nvinfo : EIATTR_SPARSE_MMA_MASK
	.align		4
.L_1507:
        /*0018*/ 	.byte	0x03, 0x50
        /*001a*/ 	.short	0x0000


	//----- nvinfo : EIATTR_MAXREG_COUNT
	.align		4
        /*001c*/ 	.byte	0x03, 0x1b
        /*001e*/ 	.short	0x0080


	//----- nvinfo : EIATTR_NUM_BARRIERS
	.align		4
        /*0020*/ 	.byte	0x02, 0x4c
        /*0022*/ 	.byte	0x10
	.zero		1


	//----- nvinfo : EIATTR_EXTERNS
	.align		4
        /*0024*/ 	.byte	0x04, 0x0f
        /*0026*/ 	.short	(.L_1509 - .L_1508)


	//   ....[0]....
	.align		4
.L_1508:
        /*0028*/ 	.word	index@(__assertfail)


	//----- nvinfo : EIATTR_ANNOTATIONS
	.align		4
.L_1509:
        /*002c*/ 	.byte	0x04, 0x55
        /*002e*/ 	.short	(.L_1511 - .L_1510)


	//   ....[0]....
.L_1510:
        /* <DEDUP_REMOVED lines=12> */


	//----- nvinfo : EIATTR_MERCURY_ISA_VERSION
	.align		4
.L_1511:
        /*00e0*/ 	.byte	0x03, 0x5f
        /*00e2*/ 	.short	0x0101


	//----- nvinfo : EIATTR_UNUSED_LOAD_BYTE_OFFSET
	.align		4
        /*00e4*/ 	.byte	0x04, 0x44
        /*00e6*/ 	.short	(.L_1513 - .L_1512)


	//   ....[0]....
.L_1512:
        /*00e8*/ 	.word	0x00000a80
        /*00ec*/ 	.word	0x0000fff0


	//   ....[1]....
        /*00f0*/ 	.word	0x00007930
        /*00f4*/ 	.word	0x0000fff0


	//----- nvinfo : EIATTR_INT_WARP_WIDE_INSTR_OFFSETS
	.align		4
.L_1513:
        /*00f8*/ 	.byte	0x04, 0x31
        /*00fa*/ 	.short	(.L_1515 - .L_1514)


	//   ....[0]....
.L_1514:
        /*00fc*/ 	.word	0x00000160


	//   ....[1]....
        /*0100*/ 	.word	0x000001a0


	//   ....[2]....
        /*0104*/ 	.word	0x00000210


	//   ....[3]....
        /*0108*/ 	.word	0x0000a090


	//   ....[4]....
        /*010c*/ 	.word	0x0000a120


	//   ....[5]....
        /*0110*/ 	.word	0x0000a570


	//   ....[6]....
        /*0114*/ 	.word	0x0000a5a0


	//   ....[7]....
        /*0118*/ 	.word	0x0000c000


	//   ....[8]....
        /*011c*/ 	.word	0x0000c090


	//----- nvinfo : EIATTR_COOP_GROUP_MASK_REGIDS
	.align		4
.L_1515:
        /*0120*/ 	.byte	0x04, 0x29
        /*0122*/ 	.short	(.L_1517 - .L_1516)


	//   ....[0]....
.L_1516:
        /*0124*/ 	.word	0xffffffff


	//   ....[1]....
        /*0128*/ 	.word	0xffffffff


	//   ....[2]....
        /*012c*/ 	.word	0xffffffff


	//   ....[3]....
        /*0130*/ 	.word	0xffffffff


	//   ....[4]....
        /*0134*/ 	.word	0xffffffff


	//   ....[5]....
        /*0138*/ 	.word	0xffffffff


	//   ....[6]....
        /*013c*/ 	.word	0xffffffff


	//   ....[7]....
        /*0140*/ 	.word	0xffffffff


	//   ....[8]....
        /*0144*/ 	.word	0xffffffff


	//   ....[9]....
        /*0148*/ 	.word	0xffffffff


	//   ....[10]....
        /*014c*/ 	.word	0xffffffff


	//   ....[11]....
        /*0150*/ 	.word	0xffffffff


	//   ....[12]....
        /*0154*/ 	.word	0xffffffff


	//   ....[13]....
        /*0158*/ 	.word	0xffffffff


	//   ....[14]....
        /*015c*/ 	.word	0xffffffff


	//   ....[15]....
        /*0160*/ 	.word	0xffffffff


	//   ....[16]....
        /*0164*/ 	.word	0xffffffff


	//   ....[17]....
        /*0168*/ 	.word	0xffffffff


	//   ....[18]....
        /*016c*/ 	.word	0xffffffff


	//   ....[19]....
        /*0170*/ 	.word	0xffffffff


	//   ....[20]....
        /*0174*/ 	.word	0xffffffff


	//   ....[21]....
        /*0178*/ 	.word	0xffffffff


	//   ....[22]....
        /*017c*/ 	.word	0xffffffff


	//   ....[23]....
        /*0180*/ 	.word	0xffffffff


	//   ....[24]....
        /*0184*/ 	.word	0xffffffff


	//   ....[25]....
        /*0188*/ 	.word	0xffffffff


	//   ....[26]....
        /*018c*/ 	.word	0xffffffff


	//   ....[27]....
        /*0190*/ 	.word	0xffffffff


	//   ....[28]....
        /*0194*/ 	.word	0xffffffff


	//   ....[29]....
        /*0198*/ 	.word	0xffffffff


	//   ....[30]....
        /*019c*/ 	.word	0xffffffff


	//   ....[31]....
        /*01a0*/ 	.word	0xffffffff


	//   ....[32]....
        /*01a4*/ 	.word	0xffffffff


	//   ....[33]....
        /*01a8*/ 	.word	0xffffffff


	//   ....[34]....
        /*01ac*/ 	.word	0xffffffff


	//   ....[35]....
        /*01b0*/ 	.word	0xffffffff


	//   ....[36]....
        /*01b4*/ 	.word	0xffffffff


	//   ....[37]....
        /*01b8*/ 	.word	0xffffffff


	//   ....[38]....
        /*01bc*/ 	.word	0xffffffff


	//   ....[39]....
        /*01c0*/ 	.word	0xffffffff


	//   ....[40]....
        /*01c4*/ 	.word	0xffffffff


	//   ....[41]....
        /*01c8*/ 	.word	0xffffffff


	//   ....[42]....
        /*01cc*/ 	.word	0xffffffff


	//   ....[43]....
        /*01d0*/ 	.word	0xffffffff


	//   ....[44]....
        /*01d4*/ 	.word	0xffffffff


	//   ....[45]....
        /*01d8*/ 	.word	0xffffffff


	//   ....[46]....
        /*01dc*/ 	.word	0xffffffff


	//   ....[47]....
        /*01e0*/ 	.word	0xffffffff


	//   ....[48]....
        /*01e4*/ 	.word	0xffffffff


	//   ....[49]....
        /*01e8*/ 	.word	0xffffffff


	//   ....[50]....
        /*01ec*/ 	.word	0xffffffff


	//   ....[51]....
        /*01f0*/ 	.word	0xffffffff


	//   ....[52]....
        /*01f4*/ 	.word	0xffffffff


	//   ....[53]....
        /*01f8*/ 	.word	0xffffffff


	//   ....[54]....
        /*01fc*/ 	.word	0xffffffff


	//   ....[55]....
        /*0200*/ 	.word	0xffffffff


	//   ....[56]....
        /*0204*/ 	.word	0x0500000f


	//   ....[57]....
        /*0208*/ 	.word	0x0500000f


	//   ....[58]....
        /*020c*/ 	.word	0x0500000f


	//   ....[59]....
        /*0210*/ 	.word	0x0500000f


	//   ....[60]....
        /*0214*/ 	.word	0x0500000f


	//   ....[61]....
        /*0218*/ 	.word	0x0500000f


	//   ....[62]....
        /*021c*/ 	.word	0x0500000f


	//   ....[63]....
        /*0220*/ 	.word	0x0500000f


	//   ....[64]....
        /*0224*/ 	.word	0x0500000f


	//   ....[65]....
        /*0228*/ 	.word	0x0500000f


	//   ....[66]....
        /*022c*/ 	.word	0x0500000f


	//   ....[67]....
        /*0230*/ 	.word	0x0500000f


	//   ....[68]....
        /*0234*/ 	.word	0x0500000f


	//   ....[69]....
        /*0238*/ 	.word	0x0500000f


	//   ....[70]....
        /*023c*/ 	.word	0x0500000f


	//   ....[71]....
        /*0240*/ 	.word	0x0500000f


	//   ....[72]....
        /*0244*/ 	.word	0x0500000f


	//   ....[73]....
        /*0248*/ 	.word	0x0500000f


	//   ....[74]....
        /*024c*/ 	.word	0x0500000f


	//----- nvinfo : EIATTR_COOP_GROUP_INSTR_OFFSETS
	.align		4
.L_1517:
        /*0250*/ 	.byte	0x04, 0x28
        /*0252*/ 	.short	(.L_1519 - .L_1518)


	//   ....[0]....
.L_1518:
        /*0254*/ 	.word	0x00000070


	//   ....[1]....
        /*0258*/ 	.word	0x00000170


	//   ....[2]....
        /*025c*/ 	.word	0x000001c0


	//   ....[3]....
        /*0260*/ 	.word	0x000003f0


	//   ....[4]....
        /*0264*/ 	.word	0x00000550


	//   ....[5]....
        /*0268*/ 	.word	0x00000670


	//   ....[6]....
        /*026c*/ 	.word	0x000007d0


	//   ....[7]....
        /*0270*/ 	.word	0x000014c0


	//   ....[8]....
        /*0274*/ 	.word	0x000027e0


	//   ....[9]....
        /*0278*/ 	.word	0x000028e0


	//   ....[10]....
        /*027c*/ 	.word	0x000030b0


	//   ....[11]....
        /*0280*/ 	.word	0x00003110


	//   ....[12]....
        /*0284*/ 	.word	0x000042c0


	//   ....[13]....
        /*0288*/ 	.word	0x00004f70


	//   ....[14]....
        /*028c*/ 	.word	0x00005000


	//   ....[15]....
        /*0290*/ 	.word	0x00005010


	//   ....[16]....
        /*0294*/ 	.word	0x00005060


	//   ....[17]....
        /*0298*/ 	.word	0x00006df0


	//   ....[18]....
        /*029c*/ 	.word	0x00006f00


	//   ....[19]....
        /*02a0*/ 	.word	0x00006f40


	//   ....[20]....
        /*02a4*/ 	.word	0x000070c0


	//   ....[21]....
        /*02a8*/ 	.word	0x000070f0


	//   ....[22]....
        /*02ac*/ 	.word	0x000092b0


	//   ....[23]....
        /*02b0*/ 	.word	0x00009430


	//   ....[24]....
        /*02b4*/ 	.word	0x00009460


	//   ....[25]....
        /*02b8*/ 	.word	0x000094a0


	//   ....[26]....
        /*02bc*/ 	.word	0x00009510


	//   ....[27]....
        /*02c0*/ 	.word	0x00009570


	//   ....[28]....
        /*02c4*/ 	.word	0x000095b0


	//   ....[29]....
        /*02c8*/ 	.word	0x00009730


	//   ....[30]....
        /*02cc*/ 	.word	0x00009790


	//   ....[31]....
        /*02d0*/ 	.word	0x000097d0


	//   ....[32]....
        /*02d4*/ 	.word	0x00009810


	//   ....[33]....
        /*02d8*/ 	.word	0x00009840


	//   ....[34]....
        /*02dc*/ 	.word	0x00009870


	//   ....[35]....
        /*02e0*/ 	.word	0x000098f0


	//   ....[36]....
        /*02e4*/ 	.word	0x00009920


	//   ....[37]....
        /*02e8*/ 	.word	0x000099a0


	//   ....[38]....
        /*02ec*/ 	.word	0x0000c350


	//   ....[39]....
        /*02f0*/ 	.word	0x0000c360


	//   ....[40]....
        /*02f4*/ 	.word	0x0000c450


	//   ....[41]....
        /*02f8*/ 	.word	0x0000c4b0


	//   ....[42]....
        /*02fc*/ 	.word	0x0000c4f0


	//   ....[43]....
        /*0300*/ 	.word	0x0000c530


	//   ....[44]....
        /*0304*/ 	.word	0x0000c560


	//   ....[45]....
        /*0308*/ 	.word	0x0000c590


	//   ....[46]....
        /*030c*/ 	.word	0x0000c700


	//   ....[47]....
        /*0310*/ 	.word	0x0000c760


	//   ....[48]....
        /*0314*/ 	.word	0x0000c7a0


	//   ....[49]....
        /*0318*/ 	.word	0x0000c7e0


	//   ....[50]....
        /*031c*/ 	.word	0x0000c810


	//   ....[51]....
        /*0320*/ 	.word	0x0000c840


	//   ....[52]....
        /*0324*/ 	.word	0x0000c900


	//   ....[53]....
        /*0328*/ 	.word	0x0000c920


	//   ....[54]....
        /*032c*/ 	.word	0x0000c990


	//   ....[55]....
        /*0330*/ 	.word	0x0000cdc0


	//   ....[56]....
        /*0334*/ 	.word	0x0000d2a0


	//   ....[57]....
        /*0338*/ 	.word	0x0000d690


	//   ....[58]....
        /*033c*/ 	.word	0x0000d720


	//   ....[59]....
        /*0340*/ 	.word	0x0000d7c0


	//   ....[60]....
        /*0344*/ 	.word	0x0000d870


	//   ....[61]....
        /*0348*/ 	.word	0x0000d8f0


	//   ....[62]....
        /*034c*/ 	.word	0x0000d970


	//   ....[63]....
        /*0350*/ 	.word	0x0000d9f0


	//   ....[64]....
        /*0354*/ 	.word	0x0000da70


	//   ....[65]....
        /*0358*/ 	.word	0x0000db00


	//   ....[66]....
        /*035c*/ 	.word	0x0000dbb0


	//   ....[67]....
        /*0360*/ 	.word	0x0000dc30


	//   ....[68]....
        /*0364*/ 	.word	0x0000dcb0


	//   ....[69]....
        /*0368*/ 	.word	0x0000dd30


	//   ....[70]....
        /*036c*/ 	.word	0x0000ddb0


	//   ....[71]....
        /*0370*/ 	.word	0x0000de20


	//   ....[72]....
        /*0374*/ 	.word	0x0000dec0


	//   ....[73]....
        /*0378*/ 	.word	0x0000df50


	//   ....[74]....
        /*037c*/ 	.word	0x0000e070


	//----- nvinfo : EIATTR_REG_RECONFIG
	.align		4
.L_1519:
        /*0380*/ 	.byte	0x01, 0x54
	.zero		2


	//----- nvinfo : EIATTR_SYSCALL_OFFSETS
	.align		4
        /*0384*/ 	.byte	0x04, 0x46
        /*0386*/ 	.short	(.L_1521 - .L_1520)


	//   ....[0]....
.L_1520:
        /*0388*/ 	.word	0x00001610


	//   ....[1]....
        /*038c*/ 	.word	0x0000a2a0


	//   ....[2]....
        /*0390*/ 	.word	0x0000a3d0


	//   ....[3]....
        /*0394*/ 	.word	0x0000a4d0


	//----- nvinfo : EIATTR_MBARRIER_INSTR_OFFSETS
	.align		4
.L_1521:
        /*0398*/ 	.byte	0x04, 0x39
        /*039a*/ 	.short	(.L_1523 - .L_1522)


	//   ....[0]....
.L_1522:
        /*039c*/ 	.word	0x000002a0
        /*03a0*/ 	.word	0x000000ff
        /*03a4*/ 	.word	0x00030800
        /*03a8*/ 	.short	0x0100
        /*03aa*/ 	.byte	0x08
	.zero		1


	//   ....[1]....
        /*03ac*/ 	.word	0x000002b0
        /*03b0*/ 	.word	0x000000ff
        /*03b4*/ 	.word	0x00030820
        /*03b8*/ 	.short	0x0100
        /*03ba*/ 	.byte	0x08
	.zero		1


	//   ....[2]....
        /*03bc*/ 	.word	0x000003a0
        /*03c0*/ 	.word	0x000000ff
        /*03c4*/ 	.word	0x00030830
        /*03c8*/ 	.short	0x0100
        /*03ca*/ 	.byte	0x08
	.zero		1


	//   ....[3]....
        /*03cc*/ 	.word	0x000003b0
        /*03d0*/ 	.word	0x000000ff
        /*03d4*/ 	.word	0x00030840
        /*03d8*/ 	.short	0x0100
        /*03da*/ 	.byte	0x08
	.zero		1


	//   ....[4]....
        /*03dc*/ 	.word	0x000003c0
        /*03e0*/ 	.word	0x000000ff
        /*03e4*/ 	.word	0x00030838
        /*03e8*/ 	.short	0x0100
        /*03ea*/ 	.byte	0x08
	.zero		1


	//   ....[5]....
        /*03ec*/ 	.word	0x000003d0
        /*03f0*/ 	.word	0x000000ff
        /*03f4*/ 	.word	0x00030848
        /*03f8*/ 	.short	0x0100
        /*03fa*/ 	.byte	0x08
	.zero		1


	//   ....[6]....
        /*03fc*/ 	.word	0x00000500
        /*0400*/ 	.word	0x000000ff
        /*0404*/ 	.word	0x00030850
        /*0408*/ 	.short	0x0100
        /*040a*/ 	.byte	0x08
	.zero		1


	//   ....[7]....
        /*040c*/ 	.word	0x00000510
        /*0410*/ 	.word	0x000000ff
        /*0414*/ 	.word	0x00030860
        /*0418*/ 	.short	0x0100
        /*041a*/ 	.byte	0x08
	.zero		1


	//   ....[8]....
        /*041c*/ 	.word	0x00000520
        /*0420*/ 	.word	0x000000ff
        /*0424*/ 	.word	0x00030858
        /*0428*/ 	.short	0x0100
        /*042a*/ 	.byte	0x08
	.zero		1


	//   ....[9]....
        /*042c*/ 	.word	0x00000530
        /*0430*/ 	.word	0x000000ff
        /*0434*/ 	.word	0x00030868
        /*0438*/ 	.short	0x0100
        /*043a*/ 	.byte	0x08
	.zero		1


	//   ....[10]....
        /*043c*/ 	.word	0x00000620
        /*0440*/ 	.word	0x000000ff
        /*0444*/ 	.word	0x00030870
        /*0448*/ 	.short	0x0100
        /*044a*/ 	.byte	0x06
	.zero		1


	//   ....[11]....
        /*044c*/ 	.word	0x00000630
        /*0450*/ 	.word	0x000000ff
        /*0454*/ 	.word	0x00030880
        /*0458*/ 	.short	0x0100
        /*045a*/ 	.byte	0x06
	.zero		1


	//   ....[12]....
        /*045c*/ 	.word	0x00000640
        /*0460*/ 	.word	0x000000ff
        /*0464*/ 	.word	0x00030878
        /*0468*/ 	.short	0x0100
        /*046a*/ 	.byte	0x06
	.zero		1


	//   ....[13]....
        /*046c*/ 	.word	0x00000650
        /*0470*/ 	.word	0x000000ff
        /*0474*/ 	.word	0x00030888
        /*0478*/ 	.short	0x0100
        /*047a*/ 	.byte	0x06
	.zero		1


	//   ....[14]....
        /*047c*/ 	.word	0x00000780
        /*0480*/ 	.word	0x000000ff
        /*0484*/ 	.word	0x00030890
        /*0488*/ 	.short	0x0100
        /*048a*/ 	.byte	0x08
	.zero		1


	//   ....[15]....
        /*048c*/ 	.word	0x00000790
        /*0490*/ 	.word	0x000000ff
        /*0494*/ 	.word	0x000308a0
        /*0498*/ 	.short	0x0100
        /*049a*/ 	.byte	0x08
	.zero		1


	//   ....[16]....
        /*049c*/ 	.word	0x000007a0
        /*04a0*/ 	.word	0x000000ff
        /*04a4*/ 	.word	0x00030898
        /*04a8*/ 	.short	0x0100
        /*04aa*/ 	.byte	0x08
	.zero		1


	//   ....[17]....
        /*04ac*/ 	.word	0x000007b0
        /*04b0*/ 	.word	0x000000ff
        /*04b4*/ 	.word	0x000308a8
        /*04b8*/ 	.short	0x0100
        /*04ba*/ 	.byte	0x08
	.zero		1


	//   ....[18]....
        /*04bc*/ 	.word	0x000008e0
        /*04c0*/ 	.word	0x000000ff
        /*04c4*/ 	.word	0x000308b0
        /*04c8*/ 	.short	0x0100
        /*04ca*/ 	.byte	0x08
	.zero		1


	//   ....[19]....
        /*04cc*/ 	.word	0x000008f0
        /*04d0*/ 	.word	0x000000ff
        /*04d4*/ 	.word	0x000308c0
        /*04d8*/ 	.short	0x0100
        /*04da*/ 	.byte	0x08
	.zero		1


	//   ....[20]....
        /*04dc*/ 	.word	0x00000900
        /*04e0*/ 	.word	0x000000ff
        /*04e4*/ 	.word	0x000308b8
        /*04e8*/ 	.short	0x0100
        /*04ea*/ 	.byte	0x08
	.zero		1


	//   ....[21]....
        /*04ec*/ 	.word	0x00000910
        /*04f0*/ 	.word	0x000000ff
        /*04f4*/ 	.word	0x000308c8
        /*04f8*/ 	.short	0x0100
        /*04fa*/ 	.byte	0x08
	.zero		1


	//   ....[22]....
        /*04fc*/ 	.word	0x00001690
        /*0500*/ 	.word	0x000000ff
        /*0504*/ 	.word	0x00030800
        /*0508*/ 	.short	0x010a
        /*050a*/ 	.byte	0x28
	.zero		1


	//   ....[23]....
        /*050c*/ 	.word	0x00001710
        /*0510*/ 	.word	0x00000003
        /*0514*/ 	.word	0x00030830
        /*0518*/ 	.short	0x010a
        /*051a*/ 	.byte	0x3f
	.zero		1


	//   ....[24]....
        /*051c*/ 	.word	0x00001780
        /*0520*/ 	.word	0x00000003
        /*0524*/ 	.word	0x00030830
        /*0528*/ 	.short	0x010a
        /*052a*/ 	.byte	0x3f
	.zero		1


	//   ....[25]....
        /*052c*/ 	.word	0x00002910
        /*0530*/ 	.word	0x00000003
        /*0534*/ 	.word	0x00000000
        /*0538*/ 	.short	0x0101
        /*053a*/ 	.byte	0x3f
	.zero		1


	//   ....[26]....
        /*053c*/ 	.word	0x00004500
        /*0540*/ 	.word	0x000000ff
        /*0544*/ 	.word	0x00030830
        /*0548*/ 	.short	0x010a
        /*054a*/ 	.byte	0x06
	.zero		1


	//   ....[27]....
        /*054c*/ 	.word	0x00004540
        /*0550*/ 	.word	0x000000ff
        /*0554*/ 	.word	0x00030830
        /*0558*/ 	.short	0x010a
        /*055a*/ 	.byte	0x06
	.zero		1


	//   ....[28]....
        /*055c*/ 	.word	0x00004740
        /*0560*/ 	.word	0x000000ff
        /*0564*/ 	.word	0x00030850
        /*0568*/ 	.short	0x010a
        /*056a*/ 	.byte	0x06
	.zero		1


	//   ....[29]....
        /*056c*/ 	.word	0x00004780
        /*0570*/ 	.word	0x000000ff
        /*0574*/ 	.word	0x00030850
        /*0578*/ 	.short	0x010a
        /*057a*/ 	.byte	0x06
	.zero		1


	//   ....[30]....
        /*057c*/ 	.word	0x00005570
        /*0580*/ 	.word	0x00000005
        /*0584*/ 	.word	0x00000000
        /*0588*/ 	.short	0x0101
        /*058a*/ 	.byte	0x3f
	.zero		1


	//   ....[31]....
        /*058c*/ 	.word	0x00005600
        /*0590*/ 	.word	0x0000000a
        /*0594*/ 	.word	0x00000000
        /*0598*/ 	.short	0x0101
        /*059a*/ 	.byte	0x3f
	.zero		1


	//   ....[32]....
        /*059c*/ 	.word	0x00006e70
        /*05a0*/ 	.word	0x000000ff
        /*05a4*/ 	.word	0x00030850
        /*05a8*/ 	.short	0x010a
        /*05aa*/ 	.byte	0x05
	.zero		1


	//   ....[33]....
        /*05ac*/ 	.word	0x00006eb0
        /*05b0*/ 	.word	0x000000ff
        /*05b4*/ 	.word	0x00030850
        /*05b8*/ 	.short	0x010a
        /*05ba*/ 	.byte	0x05
	.zero		1


	//   ....[34]....
        /*05bc*/ 	.word	0x000076d0
        /*05c0*/ 	.word	0x00000009
        /*05c4*/ 	.word	0x00000000
        /*05c8*/ 	.short	0x0101
        /*05ca*/ 	.byte	0x3f
	.zero		1


	//   ....[35]....
        /*05cc*/ 	.word	0x000084a0
        /*05d0*/ 	.word	0x000000ff
        /*05d4*/ 	.word	0x00000000
        /*05d8*/ 	.short	0x0101
        /*05da*/ 	.byte	0x04
	.zero		1


	//   ....[36]....
        /*05dc*/ 	.word	0x0000a990
        /*05e0*/ 	.word	0x00000005
        /*05e4*/ 	.word	0x00030840
        /*05e8*/ 	.short	0x010a
        /*05ea*/ 	.byte	0x3f
	.zero		1


	//   ....[37]....
        /*05ec*/ 	.word	0x0000ace0
        /*05f0*/ 	.word	0x0000001a
        /*05f4*/ 	.word	0x00030820
        /*05f8*/ 	.short	0x010a
        /*05fa*/ 	.byte	0x3f
	.zero		1


	//   ....[38]....
        /*05fc*/ 	.word	0x0000afd0
        /*0600*/ 	.word	0x00000003
        /*0604*/ 	.word	0x00030840
        /*0608*/ 	.short	0x010a
        /*060a*/ 	.byte	0x3f
	.zero		1


	//   ....[39]....
        /*060c*/ 	.word	0x0000b1b0
        /*0610*/ 	.word	0x00000002
        /*0614*/ 	.word	0x00000060
        /*0618*/ 	.short	0x010a
        /*061a*/ 	.byte	0x3f
	.zero		1


	//   ....[40]....
        /*061c*/ 	.word	0x0000b620
        /*0620*/ 	.word	0x00000003
        /*0624*/ 	.word	0x00030840
        /*0628*/ 	.short	0x010a
        /*062a*/ 	.byte	0x3f
	.zero		1


	//   ....[41]....
        /*062c*/ 	.word	0x0000b800
        /*0630*/ 	.word	0x00000003
        /*0634*/ 	.word	0x00000060
        /*0638*/ 	.short	0x010a
        /*063a*/ 	.byte	0x3f
	.zero		1


	//   ....[42]....
        /*063c*/ 	.word	0x0000bbc0
        /*0640*/ 	.word	0x00000002
        /*0644*/ 	.word	0x00030840
        /*0648*/ 	.short	0x010a
        /*064a*/ 	.byte	0x3f
	.zero		1


	//   ....[43]....
        /*064c*/ 	.word	0x0000bdb0
        /*0650*/ 	.word	0x00000002
        /*0654*/ 	.word	0x00000060
        /*0658*/ 	.short	0x010a
        /*065a*/ 	.byte	0x3f
	.zero		1


	//   ....[44]....
        /*065c*/ 	.word	0x0000c100
        /*0660*/ 	.word	0x00000003
        /*0664*/ 	.word	0x00030860
        /*0668*/ 	.short	0x010a
        /*066a*/ 	.byte	0x3f
	.zero		1


	//   ....[45]....
        /*066c*/ 	.word	0x0000cd40
        /*0670*/ 	.word	0x00000009
        /*0674*/ 	.word	0x00030820
        /*0678*/ 	.short	0x010a
        /*067a*/ 	.byte	0x3f
	.zero		1


	//   ....[46]....
        /*067c*/ 	.word	0x0000cee0
        /*0680*/ 	.word	0x00000007
        /*0684*/ 	.word	0x00000000
        /*0688*/ 	.short	0x010a
        /*068a*/ 	.byte	0x3f
	.zero		1


	//   ....[47]....
        /*068c*/ 	.word	0x0000cf50
        /*0690*/ 	.word	0x00000003
        /*0694*/ 	.word	0x00000000
        /*0698*/ 	.short	0x010a
        /*069a*/ 	.byte	0x3f
	.zero		1


	//   ....[48]....
        /*069c*/ 	.word	0x0000cfb0
        /*06a0*/ 	.word	0x00000005
        /*06a4*/ 	.word	0x00000000
        /*06a8*/ 	.short	0x010a
        /*06aa*/ 	.byte	0x3f
	.zero		1


	//   ....[49]....
        /*06ac*/ 	.word	0x0000cfe0
        /*06b0*/ 	.word	0x00000003
        /*06b4*/ 	.word	0x00000000
        /*06b8*/ 	.short	0x010a
        /*06ba*/ 	.byte	0x3f
	.zero		1


	//   ....[50]....
        /*06bc*/ 	.word	0x0000d050
        /*06c0*/ 	.word	0x00000003
        /*06c4*/ 	.word	0x00030800
        /*06c8*/ 	.short	0x010a
        /*06ca*/ 	.byte	0x3f
	.zero		1


	//   ....[51]....
        /*06cc*/ 	.word	0x0000d0a0
        /*06d0*/ 	.word	0x00000003
        /*06d4*/ 	.word	0x00030830
        /*06d8*/ 	.short	0x010a
        /*06da*/ 	.byte	0x3f
	.zero		1


	//   ....[52]....
        /*06dc*/ 	.word	0x0000d100
        /*06e0*/ 	.word	0x00000005
        /*06e4*/ 	.word	0x00030830
        /*06e8*/ 	.short	0x010a
        /*06ea*/ 	.byte	0x3f
	.zero		1


	//   ....[53]....
        /*06ec*/ 	.word	0x0000d160
        /*06f0*/ 	.word	0x00000005
        /*06f4*/ 	.word	0x00030850
        /*06f8*/ 	.short	0x010a
        /*06fa*/ 	.byte	0x3f
	.zero		1


	//   ....[54]....
        /*06fc*/ 	.word	0x0000d1c0
        /*0700*/ 	.word	0x0000000a
        /*0704*/ 	.word	0x00030850
        /*0708*/ 	.short	0x010a
        /*070a*/ 	.byte	0x3f
	.zero		1


	//   ....[55]....
        /*070c*/ 	.word	0x0000d360
        /*0710*/ 	.word	0x00000005
        /*0714*/ 	.word	0x00030840
        /*0718*/ 	.short	0x010a
        /*071a*/ 	.byte	0x3f
	.zero		1


	//   ....[56]....
        /*071c*/ 	.word	0x0000d3b0
        /*0720*/ 	.word	0x0000001a
        /*0724*/ 	.word	0x00030820
        /*0728*/ 	.short	0x010a
        /*072a*/ 	.byte	0x3f
	.zero		1


	//   ....[57]....
        /*072c*/ 	.word	0x0000d400
        /*0730*/ 	.word	0x00000003
        /*0734*/ 	.word	0x00030840
        /*0738*/ 	.short	0x010a
        /*073a*/ 	.byte	0x3f
	.zero		1


	//   ....[58]....
        /*073c*/ 	.word	0x0000d450
        /*0740*/ 	.word	0x00000002
        /*0744*/ 	.word	0x00000060
        /*0748*/ 	.short	0x010a
        /*074a*/ 	.byte	0x3f
	.zero		1


	//   ....[59]....
        /*074c*/ 	.word	0x0000d4a0
        /*0750*/ 	.word	0x00000003
        /*0754*/ 	.word	0x00030840
        /*0758*/ 	.short	0x010a
        /*075a*/ 	.byte	0x3f
	.zero		1


	//   ....[60]....
        /*075c*/ 	.word	0x0000d4f0
        /*0760*/ 	.word	0x00000003
        /*0764*/ 	.word	0x00000060
        /*0768*/ 	.short	0x010a
        /*076a*/ 	.byte	0x3f
	.zero		1


	//   ....[61]....
        /*076c*/ 	.word	0x0000d540
        /*0770*/ 	.word	0x00000002
        /*0774*/ 	.word	0x00030840
        /*0778*/ 	.short	0x010a
        /*077a*/ 	.byte	0x3f
	.zero		1


	//   ....[62]....
        /*077c*/ 	.word	0x0000d590
        /*0780*/ 	.word	0x00000002
        /*0784*/ 	.word	0x00000060
        /*0788*/ 	.short	0x010a
        /*078a*/ 	.byte	0x3f
	.zero		1


	//   ....[63]....
        /*078c*/ 	.word	0x0000d5e0
        /*0790*/ 	.word	0x00000003
        /*0794*/ 	.word	0x00030860
        /*0798*/ 	.short	0x010a
        /*079a*/ 	.byte	0x3f
	.zero		1


	//   ....[64]....
        /*079c*/ 	.word	0x0000df90
        /*07a0*/ 	.word	0x00000009
        /*07a4*/ 	.word	0x00030820
        /*07a8*/ 	.short	0x010a
        /*07aa*/ 	.byte	0x3f
	.zero		1


	//   ....[65]....
        /*07ac*/ 	.word	0x0000e130
        /*07b0*/ 	.word	0x00000007
        /*07b4*/ 	.word	0x00000000
        /*07b8*/ 	.short	0x010a
        /*07ba*/ 	.byte	0x3f
	.zero		1


	//   ....[66]....
        /*07bc*/ 	.word	0x0000e180
        /*07c0*/ 	.word	0x00000003
        /*07c4*/ 	.word	0x00000000
        /*07c8*/ 	.short	0x010a
        /*07ca*/ 	.byte	0x3f
	.zero		1


	//   ....[67]....
        /*07cc*/ 	.word	0x0000e1d0
        /*07d0*/ 	.word	0x00000005
        /*07d4*/ 	.word	0x00000000
        /*07d8*/ 	.short	0x010a
        /*07da*/ 	.byte	0x3f
	.zero		1


	//----- nvinfo : EIATTR_NUM_MBARRIERS
	.align		4
.L_1523:
        /*07dc*/ 	.byte	0x03, 0x38
        /*07de*/ 	.short	0x0016


	//----- nvinfo : EIATTR_EXIT_INSTR_OFFSETS
	.align		4
        /*07e0*/ 	.byte	0x04, 0x1c
        /*07e2*/ 	.short	(.L_1525 - .L_1524)


	//   ....[0]....
.L_1524:
        /*07e4*/ 	.word	0x00000ab0


	//   ....[1]....
        /*07e8*/ 	.word	0x00009270


	//   ....[2]....
        /*07ec*/ 	.word	0x000092d0


	//   ....[3]....
        /*07f0*/ 	.word	0x0000d030


	//----- nvinfo : EIATTR_MAX_THREADS
	.align		4
.L_1525:
        /*07f4*/ 	.byte	0x04, 0x05
        /*07f6*/ 	.short	(.L_1527 - .L_1526)
.L_1526:
        /*07f8*/ 	.word	0x00000200
        /*07fc*/ 	.word	0x00000001
        /*0800*/ 	.word	0x00000001


	//----- nvinfo : EIATTR_CRS_STACK_SIZE
	.align		4
.L_1527:
        /*0804*/ 	.byte	0x04, 0x1e
        /*0806*/ 	.short	(.L_1529 - .L_1528)
.L_1528:
        /*0808*/ 	.word	0x00000000


	//----- nvinfo : EIATTR_CBANK_PARAM_SIZE
	.align		4
.L_1529:
        /*080c*/ 	.byte	0x03, 0x19
        /*080e*/ 	.short	0x0a70


	//----- nvinfo : EIATTR_PARAM_CBANK
	.align		4
        /*0810*/ 	.byte	0x04, 0x0a
        /*0812*/ 	.short	(.L_1531 - .L_1530)
	.align		4
.L_1530:
        /*0814*/ 	.word	index@(.nv.constant0._ZN7cutlass13device_kernelIN5flash11enable_sm90INS1_16FlashAttnFwdSm90INS1_25CollectiveMainloopFwdSm90ILi2EN4cute5tupleIJNS5_1CILi1EEES8_S8_EEENS6_IJNS7_ILi192EEESA_NS7_ILi64EEEEEELi64ENS_6half_tEfNS_4arch4Sm90ELb0ELb0ELb0ELb1ELb0ELb0ELb0ELb0ELb1ELb0ELb0ELb0EEENS1_21CollectiveEpilogueFwdINS6_IJSA_SB_SA_EEES9_SD_SF_Li384ELb1ELb0ELb0ELb0EEENS1_36VarlenDynamicPersistentTileSchedulerILi192ELi192ELi384ELi32ELb0ELb0ELb1ELb0ELb1ELb1EEEEEEEEEvNT_6ParamsE)
        /*0818*/ 	.short	0x0210
        /*081a*/ 	.short	0x0a70


	//----- nvinfo : EIATTR_SW_WAR
	.align		4
.L_1531:
        /*081c*/ 	.byte	0x04, 0x36
        /*081e*/ 	.short	(.L_1533 - .L_1532)
.L_1532:
        /*0820*/ 	.word	0x00000008
.L_1533:


//--------------------- .nv.info._ZN7cutlass13device_kernelIN5flash11enable_sm90INS1_16FlashAttnFwdSm90INS1_25CollectiveMainloopFwdSm90ILi2EN4cute5tupleIJNS5_1CILi1EEES8_S8_EEENS6_IJNS7_ILi192EEESA_NS7_ILi64EEEEEELi64ENS_6half_tEfNS_4arch4Sm90ELb0ELb0ELb0ELb1ELb0ELb1ELb0ELb0ELb1ELb0ELb0ELb0EEENS1_21CollectiveEpilogueFwdINS6_IJSA_SB_SA_EEES9_SD_SF_Li384ELb1ELb0ELb0ELb0EEENS1_36VarlenDynamicPersistentTileSchedulerILi192ELi192ELi384ELi32ELb0ELb0ELb1ELb0ELb1ELb1EEEEEEEEEvNT_6ParamsE --------------------------
	.section	.nv.info._ZN7cutlass13device_kernelIN5flash11enable_sm90INS1_16FlashAttnFwdSm90INS1_25CollectiveMainloopFwdSm90ILi2EN4cute5tupleIJNS5_1CILi1EEES8_S8_EEENS6_IJNS7_ILi192EEESA_NS7_ILi64EEEEEELi64ENS_6half_tEfNS_4arch4Sm90ELb0ELb0ELb0ELb1ELb0ELb1ELb0ELb0ELb1ELb0ELb0ELb0EEENS1_21CollectiveEpilogueFwdINS6_IJSA_SB_SA_EEES9_SD_SF_Li384ELb1ELb0ELb0ELb0EEENS1_36VarlenDynamicPersistentTileSchedulerILi192ELi192ELi384ELi32ELb0ELb0ELb1ELb0ELb1ELb1EEEEEEEEEvNT_6ParamsE,"",@"SHT_CUDA_INFO"
	.sectionflags	@""
	.align	4


	//----- nvinfo : EIATTR_CUDA_API_VERSION
	.align		4
        /*0000*/ 	.byte	0x04, 0x37
        /*0002*/ 	.short	(.L_1535 - .L_1534)
.L_1534:
        /*0004*/ 	.word	0x00000082


	//----- nvinfo : EIATTR_KPARAM_INFO
	.align		4
.L_1535:
        /*0008*/ 	.byte	0x04, 0x17
        /*000a*/ 	.short	(.L_1537 - .L_1536)
.L_1536:
        /*000c*/ 	.word	0x00000000
        /*0010*/ 	.short	0x0000
        /*0012*/ 	.short	0x0070
        /*0014*/ 	.byte	0x00, 0xf0, 0x01, 0x28


	//----- nvinfo : EIATTR_SPARSE_MMA_MASK
	.align		4
.L_1537:
        /*0018*/ 	.byte	0x03, 0x50
        /*001a*/ 	.short	0x0000


	//----- nvinfo : EIATTR_MAXREG_COUNT
	.align		4
        /*001c*/ 	.byte	0x03, 0x1b
        /*001e*/ 	.short	0x0080


	//----- nvinfo : EIATTR_NUM_BARRIERS
	.align		4
        /*0020*/ 	.byte	0x02, 0x4c
        /*0022*/ 	.byte	0x10
	.zero		1


	//----- nvinfo : EIATTR_EXTERNS
	.align		4
        /*0024*/ 	.byte	0x04, 0x0f
        /*0026*/ 	.short	(.L_1539 - .L_1538)


	//   ....[0]....
	.align		4
.L_1538:
        /*0028*/ 	.word	index@(__assertfail)


	//----- nvinfo : EIATTR_ANNOTATIONS
	.align		4
.L_1539:
        /*002c*/ 	.byte	0x04, 0x55
        /*002e*/ 	.short	(.L_1541 - .L_1540)


	//   ....[0]....
.L_1540:
        /* <DEDUP_REMOVED lines=45> */


	//----- nvinfo : EIATTR_MERCURY_ISA_VERSION
	.align		4
.L_1541:
        /*02f0*/ 	.byte	0x03, 0x5f
        /*02f2*/ 	.short	0x0101


	//----- nvinfo : EIATTR_UNUSED_LOAD_BYTE_OFFSET
	.align		4
        /*02f4*/ 	.byte	0x04, 0x44
        /*02f6*/ 	.short	(.L_1543 - .L_1542)


	//   ....[0]....
.L_1542:
        /*02f8*/ 	.word	0x00000b00
        /*02fc*/ 	.word	0x0000fff0


	//   ....[1]....
        /*0300*/ 	.word	0x0000e9f0
        /*0304*/ 	.word	0x0000fff0


	//----- nvinfo : EIATTR_INT_WARP_WIDE_INSTR_OFFSETS
	.align		4
.L_1543:
        /*0308*/ 	.byte	0x04, 0x31
        /*030a*/ 	.short	(.L_1545 - .L_1544)


	//   ....[0]....
.L_1544:
        /*030c*/ 	.word	0x000001b0


	//   ....[1]....
        /*0310*/ 	.word	0x00000250


	//   ....[2]....
        /*0314*/ 	.word	0x000002c0


	//   ....[3]....
        /*0318*/ 	.word	0x00011db0


	//   ....[4]....
        /*031c*/ 	.word	0x00011e40


	//   ....[5]....
        /*0320*/ 	.word	0x00012280


	//   ....[6]....
        /*0324*/ 	.word	0x000122b0


	//   ....[7]....
        /*0328*/ 	.word	0x00013d50


	//   ....[8]....
        /*032c*/ 	.word	0x00013de0


	//----- nvinfo : EIATTR_COOP_GROUP_MASK_REGIDS
	.align		4
.L_1545:
        /*0330*/ 	.byte	0x04, 0x29
        /*0332*/ 	.short	(.L_1547 - .L_1546)


	//   ....[0]....
.L_1546:
        /*0334*/ 	.word	0xffffffff


	//   ....[1]....
        /*0338*/ 	.word	0xffffffff


	//   ....[2]....
        /*033c*/ 	.word	0xffffffff


	//   ....[3]....
        /*0340*/ 	.word	0xffffffff


	//   ....[4]....
        /*0344*/ 	.word	0xffffffff


	//   ....[5]....
        /*0348*/ 	.word	0xffffffff


	//   ....[6]....
        /*034c*/ 	.word	0xffffffff


	//   ....[7]....
        /*0350*/ 	.word	0xffffffff


	//   ....[8]....
        /*0354*/ 	.word	0xffffffff


	//   ....[9]....
        /*0358*/ 	.word	0xffffffff


	//   ....[10]....
        /*035c*/ 	.word	0xffffffff


	//   ....[11]....
        /*0360*/ 	.word	0xffffffff


	//   ....[12]....
        /*0364*/ 	.word	0xffffffff


	//   ....[13]....
        /*0368*/ 	.word	0xffffffff


	//   ....[14]....
        /*036c*/ 	.word	0xffffffff


	//   ....[15]....
        /*0370*/ 	.word	0xffffffff


	//   ....[16]....
        /*0374*/ 	.word	0xffffffff


	//   ....[17]....
        /*0378*/ 	.word	0xffffffff


	//   ....[18]....
        /*037c*/ 	.word	0xffffffff


	//   ....[19]....
        /*0380*/ 	.word	0xffffffff


	//   ....[20]....
        /*0384*/ 	.word	0xffffffff


	//   ....[21]....
        /*0388*/ 	.word	0xffffffff


	//   ....[22]....
        /*038c*/ 	.word	0xffffffff


	//   ....[23]....
        /*0390*/ 	.word	0xffffffff


	//   ....[24]....
        /*0394*/ 	.word	0xffffffff


	//   ....[25]....
        /*0398*/ 	.word	0xffffffff


	//   ....[26]....
        /*039c*/ 	.word	0xffffffff


	//   ....[27]....
        /*03a0*/ 	.word	0xffffffff


	//   ....[28]....
        /*03a4*/ 	.word	0xffffffff


	//   ....[29]....
        /*03a8*/ 	.word	0xffffffff


	//   ....[30]....
        /*03ac*/ 	.word	0xffffffff


	//   ....[31]....
        /*03b0*/ 	.word	0xffffffff


	//   ....[32]....
        /*03b4*/ 	.word	0xffffffff


	//   ....[33]....
        /*03b8*/ 	.word	0xffffffff


	//   ....[34]....
        /*03bc*/ 	.word	0xffffffff


	//   ....[35]....
        /*03c0*/ 	.word	0xffffffff


	//   ....[36]....
        /*03c4*/ 	.word	0xffffffff


	//   ....[37]....
        /*03c8*/ 	.word	0xffffffff


	//   ....[38]....
        /*03cc*/ 	.word	0xffffffff


	//   ....[39]....
        /*03d0*/ 	.word	0xffffffff


	//   ....[40]....
        /*03d4*/ 	.word	0xffffffff


	//   ....[41]....
        /*03d8*/ 	.word	0xffffffff


	//   ....[42]....
        /*03dc*/ 	.word	0xffffffff


	//   ....[43]....
        /*03e0*/ 	.word	0xffffffff


	//   ....[44]....
        /*03e4*/ 	.word	0xffffffff


	//   ....[45]....
        /*03e8*/ 	.word	0xffffffff


	//   ....[46]....
        /*03ec*/ 	.word	0xffffffff


	//   ....[47]....
        /*03f0*/ 	.word	0xffffffff


	//   ....[48]....
        /*03f4*/ 	.word	0xffffffff


	//   ....[49]....
        /*03f8*/ 	.word	0xffffffff


	//   ....[50]....
        /*03fc*/ 	.word	0xffffffff


	//   ....[51]....
        /*0400*/ 	.word	0xffffffff


	//   ....[52]....
        /*0404*/ 	.word	0xffffffff


	//   ....[53]....
        /*0408*/ 	.word	0xffffffff


	//   ....[54]....
        /*040c*/ 	.word	0xffffffff


	//   ....[55]....
        /*0410*/ 	.word	0xffffffff


	//   ....[56]....
        /*0414*/ 	.word	0x0500000f


	//   ....[57]....
        /*0418*/ 	.word	0x0500000f


	//   ....[58]....
        /*041c*/ 	.word	0x0500000f


	//   ....[59]....
        /*0420*/ 	.word	0x0500000f


	//   ....[60]....
        /*0424*/ 	.word	0x0500000f


	//   ....[61]....
        /*0428*/ 	.word	0x0500000f


	//   ....[62]....
        /*042c*/ 	.word	0x0500000f


	//   ....[63]....
        /*0430*/ 	.word	0x0500000f


	//   ....[64]....
        /*0434*/ 	.word	0x0500000f


	//   ....[65]....
        /*0438*/ 	.word	0x0500000f


	//   ....[66]....
        /*043c*/ 	.word	0x0500000f


	//   ....[67]....
        /*0440*/ 	.word	0x0500000f


	//   ....[68]....
        /*0444*/ 	.word	0x0500000f


	//   ....[69]....
        /*0448*/ 	.word	0x0500000f


	//   ....[70]....
        /*044c*/ 	.word	0x0500000f


	//   ....[71]....
        /*0450*/ 	.word	0x0500000f


	//   ....[72]....
        /*0454*/ 	.word	0x0500000f


	//   ....[73]....
        /*0458*/ 	.word	0x0500000f


	//   ....[74]....
        /*045c*/ 	.word	0x0500000f


	//   ....[75]....
        /*0460*/ 	.word	0x0500000f


	//   ....[76]....
        /*0464*/ 	.word	0x0500000f


	//   ....[77]....
        /*0468*/ 	.word	0x0500000f


	//   ....[78]....
        /*046c*/ 	.word	0x0500000f


	//   ....[79]....
        /*0470*/ 	.word	0x0500000f


	//   ....[80]....
        /*0474*/ 	.word	0x0500000f


	//   ....[81]....
        /*0478*/ 	.word	0x0500000f


	//   ....[82]....
        /*047c*/ 	.word	0x0500000f


	//   ....[83]....
        /*0480*/ 	.word	0x0500000f


	//   ....[84]....
        /*0484*/ 	.word	0x0500000f


	//----- nvinfo : EIATTR_COOP_GROUP_INSTR_OFFSETS
	.align		4
.L_1547:
        /*0488*/ 	.byte	0x04, 0x28
        /*048a*/ 	.short	(.L_1549 - .L_1548)


	//   ....[0]....
.L_1548:
        /*048c*/ 	.word	0x00000060


	//   ....[1]....
        /*0490*/ 	.word	0x000001c0


	//   ....[2]....
        /*0494*/ 	.word	0x00000270


	//   ....[3]....
        /*0498*/ 	.word	0x00000430


	//   ....[4]....
        /*049c*/ 	.word	0x00000590


	//   ....[5]....
        /*04a0*/ 	.word	0x000006b0


	//   ....[6]....
        /*04a4*/ 	.word	0x00000810


	//   ....[7]....
        /*04a8*/ 	.word	0x00005710


	//   ....[8]....
        /*04ac*/ 	.word	0x00008e50


	//   ....[9]....
        /*04b0*/ 	.word	0x00008e70


	//   ....[10]....
        /*04b4*/ 	.word	0x00009430


	//   ....[11]....
        /*04b8*/ 	.word	0x00009480


	//   ....[12]....
        /*04bc*/ 	.word	0x0000abe0


	//   ....[13]....
        /*04c0*/ 	.word	0x0000b8c0


	//   ....[14]....
        /*04c4*/ 	.word	0x0000b8f0


	//   ....[15]....
        /*04c8*/ 	.word	0x0000b9e0


	//   ....[16]....
        /*04cc*/ 	.word	0x0000ba10


	//   ....[17]....
        /*04d0*/ 	.word	0x0000db10


	//   ....[18]....
        /*04d4*/ 	.word	0x0000dd60


	//   ....[19]....
        /*04d8*/ 	.word	0x0000dda0


	//   ....[20]....
        /*04dc*/ 	.word	0x0000e550


	//   ....[21]....
        /*04e0*/ 	.word	0x0000e580


	//   ....[22]....
        /*04e4*/ 	.word	0x000103f0


	//   ....[23]....
        /*04e8*/ 	.word	0x00010580


	//   ....[24]....
        /*04ec*/ 	.word	0x000105b0


	//   ....[25]....
        /*04f0*/ 	.word	0x000105e0


	//   ....[26]....
        /*04f4*/ 	.word	0x00010620


	//   ....[27]....
        /*04f8*/ 	.word	0x00010670


	//   ....[28]....
        /*04fc*/ 	.word	0x000106d0


	//   ....[29]....
        /*0500*/ 	.word	0x00010890


	//   ....[30]....
        /*0504*/ 	.word	0x000108f0


	//   ....[31]....
        /*0508*/ 	.word	0x00010930


	//   ....[32]....
        /*050c*/ 	.word	0x00010970


	//   ....[33]....
        /*0510*/ 	.word	0x000109a0


	//   ....[34]....
        /*0514*/ 	.word	0x000109d0


	//   ....[35]....
        /*0518*/ 	.word	0x00010a50


	//   ....[36]....
        /*051c*/ 	.word	0x00010a80


	//   ....[37]....
        /*0520*/ 	.word	0x00010b00


	//   ....[38]....
        /*0524*/ 	.word	0x000140a0


	//   ....[39]....
        /*0528*/ 	.word	0x000140b0


	//   ....[40]....
        /*052c*/ 	.word	0x000141a0


	//   ....[41]....
        /*0530*/ 	.word	0x00014200


	//   ....[42]....
        /*0534*/ 	.word	0x00014240


	//   ....[43]....
        /*0538*/ 	.word	0x00014280


	//   ....[44]....
        /*053c*/ 	.word	0x000142b0


	//   ....[45]....
        /*0540*/ 	.word	0x000142e0


	//   ....[46]....
        /*0544*/ 	.word	0x00014450


	//   ....[47]....
        /*0548*/ 	.word	0x000144b0


	//   ....[48]....
        /*054c*/ 	.word	0x000144f0


	//   ....[49]....
        /*0550*/ 	.word	0x00014530


	//   ....[50]....
        /*0554*/ 	.word	0x00014560


	//   ....[51]....
        /*0558*/ 	.word	0x00014590


	//   ....[52]....
        /*055c*/ 	.word	0x00014650


	//   ....[53]....
        /*0560*/ 	.word	0x00014670


	//   ....[54]....
        /*0564*/ 	.word	0x000146e0


	//   ....[55]....
        /*0568*/ 	.word	0x00014b10


	//   ....[56]....
        /*056c*/ 	.word	0x00014f70


	//   ....[57]....
        /*0570*/ 	.word	0x00015020


	//   ....[58]....
        /*0574*/ 	.word	0x000150c0


	//   ....[59]....
        /*0578*/ 	.word	0x00015160


	//   ....[60]....
        /*057c*/ 	.word	0x00015200


	//   ....[61]....
        /*0580*/ 	.word	0x000152f0


	//   ....[62]....
        /*0584*/ 	.word	0x00015390


	//   ....[63]....
        /*0588*/ 	.word	0x00015430


	//   ....[64]....
        /*058c*/ 	.word	0x000154d0


	//   ....[65]....
        /*0590*/ 	.word	0x00015730


	//   ....[66]....
        /*0594*/ 	.word	0x00015a10


	//   ....[67]....
        /*0598*/ 	.word	0x00015e00


	//   ....[68]....
        /*059c*/ 	.word	0x00015e90


	//   ....[69]....
        /*05a0*/ 	.word	0x00015f30


	//   ....[70]....
        /*05a4*/ 	.word	0x00015fe0


	//   ....[71]....
        /*05a8*/ 	.word	0x00016060


	//   ....[72]....
        /*05ac*/ 	.word	0x000160e0


	//   ....[73]....
        /*05b0*/ 	.word	0x00016160


	//   ....[74]....
        /*05b4*/ 	.word	0x000161e0


	//   ....[75]....
        /*05b8*/ 	.word	0x00016270


	//   ....[76]....
        /*05bc*/ 	.word	0x00016320


	//   ....[77]....
        /*05c0*/ 	.word	0x000163a0


	//   ....[78]....
        /*05c4*/ 	.word	0x00016420


	//   ....[79]....
        /*05c8*/ 	.word	0x000164a0


	//   ....[80]....
        /*05cc*/ 	.word	0x00016520


	//   ....[81]....
        /*05d0*/ 	.word	0x00016590


	//   ....[82]....
        /*05d4*/ 	.word	0x00016630


	//   ....[83]....
        /*05d8*/ 	.word	0x000166c0


	//   ....[84]....
        /*05dc*/ 	.word	0x000167e0


	//----- nvinfo : EIATTR_REG_RECONFIG
	.align		4
.L_1549:
        /*05e0*/ 	.byte	0x01, 0x54
	.zero		2


	//----- nvinfo : EIATTR_SYSCALL_OFFSETS
	.align		4
        /*05e4*/ 	.byte	0x04, 0x46
        /*05e6*/ 	.short	(.L_1551 - .L_1550)


	//   ....[0]....
.L_1550:
        /*05e8*/ 	.word	0x000017a0


	//   ....[1]....
        /*05ec*/ 	.word	0x000018f0


	//   ....[2]....
        /*05f0*/ 	.word	0x000058a0


	//   ....[3]....
        /*05f4*/ 	.word	0x00005dc0


	//   ....[4]....
        /*05f8*/ 	.word	0x00011fc0


	//   ....[5]....
        /*05fc*/ 	.word	0x000120f0


	//   ....[6]....
        /*0600*/ 	.word	0x000121f0


	//----- nvinfo : EIATTR_MBARRIER_INSTR_OFFSETS
	.align		4
.L_1551:
        /*0604*/ 	.byte	0x04, 0x39
        /*0606*/ 	.short	(.L_1553 - .L_1552)


	//   ....[0]....
.L_1552:
        /*0608*/ 	.word	0x000002e0
        /*060c*/ 	.word	0x000000ff
        /*0610*/ 	.word	0x00030800
        /*0614*/ 	.short	0x0100
        /*0616*/ 	.byte	0x08
	.zero		1


	//   ....[1]....
        /*0618*/ 	.word	0x000002f0
        /*061c*/ 	.word	0x000000ff
        /*0620*/ 	.word	0x00030820
        /*0624*/ 	.short	0x0100
        /*0626*/ 	.byte	0x08
	.zero		1


	//   ....[2]....
        /*0628*/ 	.word	0x000003e0
        /*062c*/ 	.word	0x000000ff
        /*0630*/ 	.word	0x00030830
        /*0634*/ 	.short	0x0100
        /*0636*/ 	.byte	0x08
	.zero		1


	//   ....[3]....
        /*0638*/ 	.word	0x000003f0
        /*063c*/ 	.word	0x000000ff
        /*0640*/ 	.word	0x00030840
        /*0644*/ 	.short	0x0100
        /*0646*/ 	.byte	0x08
	.zero		1


	//   ....[4]....
        /*0648*/ 	.word	0x00000400
        /*064c*/ 	.word	0x000000ff
        /*0650*/ 	.word	0x00030838
        /*0654*/ 	.short	0x0100
        /*0656*/ 	.byte	0x08
	.zero		1


	//   ....[5]....
        /*0658*/ 	.word	0x00000410
        /*065c*/ 	.word	0x000000ff
        /*0660*/ 	.word	0x00030848
        /*0664*/ 	.short	0x0100
        /*0666*/ 	.byte	0x08
	.zero		1


	//   ....[6]....
        /*0668*/ 	.word	0x00000540
        /*066c*/ 	.word	0x000000ff
        /*0670*/ 	.word	0x00030850
        /*0674*/ 	.short	0x0100
        /*0676*/ 	.byte	0x08
	.zero		1


	//   ....[7]....
        /*0678*/ 	.word	0x00000550
        /*067c*/ 	.word	0x000000ff
        /*0680*/ 	.word	0x00030860
        /*0684*/ 	.short	0x0100
        /*0686*/ 	.byte	0x08
	.zero		1


	//   ....[8]....
        /*0688*/ 	.word	0x00000560
        /*068c*/ 	.word	0x000000ff
        /*0690*/ 	.word	0x00030858
        /*0694*/ 	.short	0x0100
        /*0696*/ 	.byte	0x08
	.zero		1


	//   ....[9]....
        /*0698*/ 	.word	0x00000570
        /*069c*/ 	.word	0x000000ff
        /*06a0*/ 	.word	0x00030868
        /*06a4*/ 	.short	0x0100
        /*06a6*/ 	.byte	0x08
	.zero		1


	//   ....[10]....
        /*06a8*/ 	.word	0x00000660
        /*06ac*/ 	.word	0x000000ff
        /*06b0*/ 	.word	0x00030870
        /*06b4*/ 	.short	0x0100
        /*06b6*/ 	.byte	0x06
	.zero		1


	//   ....[11]....
        /*06b8*/ 	.word	0x00000670
        /*06bc*/ 	.word	0x000000ff
        /*06c0*/ 	.word	0x00030880
        /*06c4*/ 	.short	0x0100
        /*06c6*/ 	.byte	0x06
	.zero		1


	//   ....[12]....
        /*06c8*/ 	.word	0x00000680
        /*06cc*/ 	.word	0x000000ff
        /*06d0*/ 	.word	0x00030878
        /*06d4*/ 	.short	0x0100
        /*06d6*/ 	.byte	0x06
	.zero		1


	//   ....[13]....
        /*06d8*/ 	.word	0x00000690
        /*06dc*/ 	.word	0x000000ff
        /*06e0*/ 	.word	0x00030888
        /*06e4*/ 	.short	0x0100
        /*06e6*/ 	.byte	0x06
	.zero		1


	//   ....[14]....
        /*06e8*/ 	.word	0x000007c0
        /*06ec*/ 	.word	0x000000ff
        /*06f0*/ 	.word	0x00030890
        /*06f4*/ 	.short	0x0100
        /*06f6*/ 	.byte	0x08
	.zero		1


	//   ....[15]....
        /*06f8*/ 	.word	0x000007d0
        /*06fc*/ 	.word	0x000000ff
        /*0700*/ 	.word	0x000308a0
        /*0704*/ 	.short	0x0100
        /*0706*/ 	.byte	0x08
	.zero		1


	//   ....[16]....
        /*0708*/ 	.word	0x000007e0
        /*070c*/ 	.word	0x000000ff
        /*0710*/ 	.word	0x00030898
        /*0714*/ 	.short	0x0100
        /*0716*/ 	.byte	0x08
	.zero		1


	//   ....[17]....
        /*0718*/ 	.word	0x000007f0
        /*071c*/ 	.word	0x000000ff
        /*0720*/ 	.word	0x000308a8
        /*0724*/ 	.short	0x0100
        /*0726*/ 	.byte	0x08
	.zero		1


	//   ....[18]....
        /*0728*/ 	.word	0x00000920
        /*072c*/ 	.word	0x000000ff
        /*0730*/ 	.word	0x000308b0
        /*0734*/ 	.short	0x0100
        /*0736*/ 	.byte	0x08
	.zero		1


	//   ....[19]....
        /*0738*/ 	.word	0x00000930
        /*073c*/ 	.word	0x000000ff
        /*0740*/ 	.word	0x000308c0
        /*0744*/ 	.short	0x0100
        /*0746*/ 	.byte	0x08
	.zero		1


	//   ....[20]....
        /*0748*/ 	.word	0x00000940
        /*074c*/ 	.word	0x000000ff
        /*0750*/ 	.word	0x000308b8
        /*0754*/ 	.short	0x0100
        /*0756*/ 	.byte	0x08
	.zero		1


	//   ....[21]....
        /*0758*/ 	.word	0x00000950
        /*075c*/ 	.word	0x000000ff
        /*0760*/ 	.word	0x000308c8
        /*0764*/ 	.short	0x0100
        /*0766*/ 	.byte	0x08
	.zero		1


	//   ....[22]....
        /*0768*/ 	.word	0x00002b70
        /*076c*/ 	.word	0x00000053
        /*0770*/ 	.word	0x00030890
        /*0774*/ 	.short	0x010a
        /*0776*/ 	.byte	0x3f
	.zero		1


	//   ....[23]....
        /*0778*/ 	.word	0x00003d90
        /*077c*/ 	.word	0x00000053
        /*0780*/ 	.word	0x00030890
        /*0784*/ 	.short	0x010a
        /*0786*/ 	.byte	0x3f
	.zero		1


	//   ....[24]....
        /*0788*/ 	.word	0x00004e20
        /*078c*/ 	.word	0x00000053
        /*0790*/ 	.word	0x00030890
        /*0794*/ 	.short	0x010a
        /*0796*/ 	.byte	0x3f
	.zero		1


	//   ....[25]....
        /*0798*/ 	.word	0x00005040
        /*079c*/ 	.word	0x00000024
        /*07a0*/ 	.word	0x00000000
        /*07a4*/ 	.short	0x0101
        /*07a6*/ 	.byte	0x3f
	.zero		1


	//   ....[26]....
        /*07a8*/ 	.word	0x00005080
        /*07ac*/ 	.word	0x00000053
        /*07b0*/ 	.word	0x000308b0
        /*07b4*/ 	.short	0x010a
        /*07b6*/ 	.byte	0x3f
	.zero		1


	//   ....[27]....
        /*07b8*/ 	.word	0x00005440
        /*07bc*/ 	.word	0x00000053
        /*07c0*/ 	.word	0x00000000
        /*07c4*/ 	.short	0x0101
        /*07c6*/ 	.byte	0x3f
	.zero		1


	//   ....[28]....
        /*07c8*/ 	.word	0x00005940
        /*07cc*/ 	.word	0x00000002
        /*07d0*/ 	.word	0x00030800
        /*07d4*/ 	.short	0x010a
        /*07d6*/ 	.byte	0x3f
	.zero		1


	//   ....[29]....
        /*07d8*/ 	.word	0x00005990
        /*07dc*/ 	.word	0x00000002
        /*07e0*/ 	.word	0x00030800
        /*07e4*/ 	.short	0x010a
        /*07e6*/ 	.byte	0x3f
	.zero		1


	//   ....[30]....
        /*07e8*/ 	.word	0x000060c0
        /*07ec*/ 	.word	0x00000002
        /*07f0*/ 	.word	0x00030800
        /*07f4*/ 	.short	0x010a
        /*07f6*/ 	.byte	0x3f
	.zero		1


	//   ....[31]....
        /*07f8*/ 	.word	0x00006fb0
        /*07fc*/ 	.word	0x00000002
        /*0800*/ 	.word	0x00030800
        /*0804*/ 	.short	0x010a
        /*0806*/ 	.byte	0x3f
	.zero		1


	//   ....[32]....
        /*0808*/ 	.word	0x00007df0
        /*080c*/ 	.word	0x00000004
        /*0810*/ 	.word	0x00030830
        /*0814*/ 	.short	0x010a
        /*0816*/ 	.byte	0x3f
	.zero		1


	//   ....[33]....
        /*0818*/ 	.word	0x00007ed0
        /*081c*/ 	.word	0x00000004
        /*0820*/ 	.word	0x00030830
        /*0824*/ 	.short	0x010a
        /*0826*/ 	.byte	0x3f
	.zero		1


	//   ....[34]....
        /*0828*/ 	.word	0x00009b50
        /*082c*/ 	.word	0x00000004
        /*0830*/ 	.word	0x00000000
        /*0834*/ 	.short	0x0101
        /*0836*/ 	.byte	0x3f
	.zero		1


	//   ....[35]....
        /*0838*/ 	.word	0x0000ae30
        /*083c*/ 	.word	0x00000000
        /*0840*/ 	.word	0x00030830
        /*0844*/ 	.short	0x010a
        /*0846*/ 	.byte	0x3f
	.zero		1


	//   ....[36]....
        /*0848*/ 	.word	0x0000ae80
        /*084c*/ 	.word	0x00000000
        /*0850*/ 	.word	0x00030830
        /*0854*/ 	.short	0x010a
        /*0856*/ 	.byte	0x3f
	.zero		1


	//   ....[37]....
        /*0858*/ 	.word	0x0000b1d0
        /*085c*/ 	.word	0x00000003
        /*0860*/ 	.word	0x00030850
        /*0864*/ 	.short	0x010a
        /*0866*/ 	.byte	0x3f
	.zero		1


	//   ....[38]....
        /*0868*/ 	.word	0x0000b220
        /*086c*/ 	.word	0x00000003
        /*0870*/ 	.word	0x00030850
        /*0874*/ 	.short	0x010a
        /*0876*/ 	.byte	0x3f
	.zero		1


	//   ....[39]....
        /*0878*/ 	.word	0x0000c930
        /*087c*/ 	.word	0x0000000d
        /*0880*/ 	.word	0x00000000
        /*0884*/ 	.short	0x0101
        /*0886*/ 	.byte	0x3f
	.zero		1


	//   ....[40]....
        /*0888*/ 	.word	0x0000c9b0
        /*088c*/ 	.word	0x0000000b
        /*0890*/ 	.word	0x00000000
        /*0894*/ 	.short	0x0101
        /*0896*/ 	.byte	0x3f
	.zero		1


	//   ....[41]....
        /*0898*/ 	.word	0x0000db90
        /*089c*/ 	.word	0x0000000c
        /*08a0*/ 	.word	0x00030850
        /*08a4*/ 	.short	0x010a
        /*08a6*/ 	.byte	0x3f
	.zero		1


	//   ....[42]....
        /*08a8*/ 	.word	0x0000dc40
        /*08ac*/ 	.word	0x0000000c
        /*08b0*/ 	.word	0x00030850
        /*08b4*/ 	.short	0x010a
        /*08b6*/ 	.byte	0x3f
	.zero		1


	//   ....[43]....
        /*08b8*/ 	.word	0x0000e6d0
        /*08bc*/ 	.word	0x00000006
        /*08c0*/ 	.word	0x00000000
        /*08c4*/ 	.short	0x0101
        /*08c6*/ 	.byte	0x3f
	.zero		1


	//   ....[44]....
        /*08c8*/ 	.word	0x0000f690
        /*08cc*/ 	.word	0x00000000
        /*08d0*/ 	.word	0x00000000
        /*08d4*/ 	.short	0x0101
        /*08d6*/ 	.byte	0x3f
	.zero		1


	//   ....[45]....
        /*08d8*/ 	.word	0x00011510
        /*08dc*/ 	.word	0x00000006
        /*08e0*/ 	.word	0x00030820
        /*08e4*/ 	.short	0x010a
        /*08e6*/ 	.byte	0x3f
	.zero		1


	//   ....[46]....
        /*08e8*/ 	.word	0x00011580
        /*08ec*/ 	.word	0x00000007
        /*08f0*/ 	.word	0x000308a0
        /*08f4*/ 	.short	0x010a
        /*08f6*/ 	.byte	0x3f
	.zero		1


	//   ....[47]....
        /*08f8*/ 	.word	0x00011730
        /*08fc*/ 	.word	0x00000007
        /*0900*/ 	.word	0x000308c0
        /*0904*/ 	.short	0x010a
        /*0906*/ 	.byte	0x3f
	.zero		1


	//   ....[48]....
        /*0908*/ 	.word	0x00011980
        /*090c*/ 	.word	0x00000007
        /*0910*/ 	.word	0x000308a0
        /*0914*/ 	.short	0x010a
        /*0916*/ 	.byte	0x3f
	.zero		1


	//   ....[49]....
        /*0918*/ 	.word	0x00011b20
        /*091c*/ 	.word	0x00000007
        /*0920*/ 	.word	0x000308c0
        /*0924*/ 	.short	0x010a
        /*0926*/ 	.byte	0x3f
	.zero		1


	//   ....[50]....
        /*0928*/ 	.word	0x000126c0
        /*092c*/ 	.word	0x00000005
        /*0930*/ 	.word	0x00030840
        /*0934*/ 	.short	0x010a
        /*0936*/ 	.byte	0x3f
	.zero		1


	//   ....[51]....
        /*0938*/ 	.word	0x00012a10
        /*093c*/ 	.word	0x0000001c
        /*0940*/ 	.word	0x00030820
        /*0944*/ 	.short	0x010a
        /*0946*/ 	.byte	0x3f
	.zero		1


	//   ....[52]....
        /*0948*/ 	.word	0x00012d10
        /*094c*/ 	.word	0x00000003
        /*0950*/ 	.word	0x00030840
        /*0954*/ 	.short	0x010a
        /*0956*/ 	.byte	0x3f
	.zero		1


	//   ....[53]....
        /*0958*/ 	.word	0x00012ef0
        /*095c*/ 	.word	0x00000002
        /*0960*/ 	.word	0x00000060
        /*0964*/ 	.short	0x010a
        /*0966*/ 	.byte	0x3f
	.zero		1


	//   ....[54]....
        /*0968*/ 	.word	0x00013370
        /*096c*/ 	.word	0x00000003
        /*0970*/ 	.word	0x00030840
        /*0974*/ 	.short	0x010a
        /*0976*/ 	.byte	0x3f
	.zero		1


	//   ....[55]....
        /*0978*/ 	.word	0x00013550
        /*097c*/ 	.word	0x00000003
        /*0980*/ 	.word	0x00000060
        /*0984*/ 	.short	0x010a
        /*0986*/ 	.byte	0x3f
	.zero		1


	//   ....[56]....
        /*0988*/ 	.word	0x00013910
        /*098c*/ 	.word	0x00000002
        /*0990*/ 	.word	0x00030840
        /*0994*/ 	.short	0x010a
        /*0996*/ 	.byte	0x3f
	.zero		1


	//   ....[57]....
        /*0998*/ 	.word	0x00013b00
        /*099c*/ 	.word	0x00000002
        /*09a0*/ 	.word	0x00000060
        /*09a4*/ 	.short	0x010a
        /*09a6*/ 	.byte	0x3f
	.zero		1


	//   ....[58]....
        /*09a8*/ 	.word	0x00013e50
        /*09ac*/ 	.word	0x00000003
        /*09b0*/ 	.word	0x00030860
        /*09b4*/ 	.short	0x010a
        /*09b6*/ 	.byte	0x3f
	.zero		1


	//   ....[59]....
        /*09b8*/ 	.word	0x00014a90
        /*09bc*/ 	.word	0x00000009
        /*09c0*/ 	.word	0x00030820
        /*09c4*/ 	.short	0x010a
        /*09c6*/ 	.byte	0x3f
	.zero		1


	//   ....[60]....
        /*09c8*/ 	.word	0x00014c20
        /*09cc*/ 	.word	0x00000007
        /*09d0*/ 	.word	0x00000000
        /*09d4*/ 	.short	0x010a
        /*09d6*/ 	.byte	0x3f
	.zero		1


	//   ....[61]....
        /*09d8*/ 	.word	0x00014c90
        /*09dc*/ 	.word	0x00000003
        /*09e0*/ 	.word	0x00000000
        /*09e4*/ 	.short	0x010a
        /*09e6*/ 	.byte	0x3f
	.zero		1


	//   ....[62]....
        /*09e8*/ 	.word	0x00014cf0
        /*09ec*/ 	.word	0x00000005
        /*09f0*/ 	.word	0x00000000
        /*09f4*/ 	.short	0x010a
        /*09f6*/ 	.byte	0x3f
	.zero		1


	//   ....[63]....
        /*09f8*/ 	.word	0x00014d20
        /*09fc*/ 	.word	0x00000003
        /*0a00*/ 	.word	0x00000000
        /*0a04*/ 	.short	0x010a
        /*0a06*/ 	.byte	0x3f
	.zero		1


	//   ....[64]....
        /*0a08*/ 	.word	0x00014d80
        /*0a0c*/ 	.word	0x00000053
        /*0a10*/ 	.word	0x00030890
        /*0a14*/ 	.short	0x010a
        /*0a16*/ 	.byte	0x3f
	.zero		1


	//   ....[65]....
        /*0a18*/ 	.word	0x00014dd0
        /*0a1c*/ 	.word	0x00000053
        /*0a20*/ 	.word	0x00030890
        /*0a24*/ 	.short	0x010a
        /*0a26*/ 	.byte	0x3f
	.zero		1


	//   ....[66]....
        /*0a28*/ 	.word	0x00014e20
        /*0a2c*/ 	.word	0x00000053
        /*0a30*/ 	.word	0x00030890
        /*0a34*/ 	.short	0x010a
        /*0a36*/ 	.byte	0x3f
	.zero		1


	//   ....[67]....
        /*0a38*/ 	.word	0x00014e70
        /*0a3c*/ 	.word	0x00000053
        /*0a40*/ 	.word	0x000308b0
        /*0a44*/ 	.short	0x010a
        /*0a46*/ 	.byte	0x3f
	.zero		1


	//   ....[68]....
        /*0a48*/ 	.word	0x00015240
        /*0a4c*/ 	.word	0x00000002
        /*0a50*/ 	.word	0x00030800
        /*0a54*/ 	.short	0x010a
        /*0a56*/ 	.byte	0x3f
	.zero		1


	//   ....[69]....
        /*0a58*/ 	.word	0x00015510
        /*0a5c*/ 	.word	0x00000002
        /*0a60*/ 	.word	0x00030800
        /*0a64*/ 	.short	0x010a
        /*0a66*/ 	.byte	0x3f
	.zero		1


	//   ....[70]....
        /*0a68*/ 	.word	0x00015560
        /*0a6c*/ 	.word	0x00000004
        /*0a70*/ 	.word	0x00030830
        /*0a74*/ 	.short	0x010a
        /*0a76*/ 	.byte	0x3f
	.zero		1


	//   ....[71]....
        /*0a78*/ 	.word	0x000155b0
        /*0a7c*/ 	.word	0x00000000
        /*0a80*/ 	.word	0x00030830
        /*0a84*/ 	.short	0x010a
        /*0a86*/ 	.byte	0x3f
	.zero		1


	//   ....[72]....
        /*0a88*/ 	.word	0x00015600
        /*0a8c*/ 	.word	0x00000003
        /*0a90*/ 	.word	0x00030850
        /*0a94*/ 	.short	0x010a
        /*0a96*/ 	.byte	0x3f
	.zero		1


	//   ....[73]....
        /*0a98*/ 	.word	0x00015650
        /*0a9c*/ 	.word	0x0000000c
        /*0aa0*/ 	.word	0x00030850
        /*0aa4*/ 	.short	0x010a
        /*0aa6*/ 	.byte	0x3f
	.zero		1


	//   ....[74]....
        /*0aa8*/ 	.word	0x000157f0
        /*0aac*/ 	.word	0x00000006
        /*0ab0*/ 	.word	0x00030820
        /*0ab4*/ 	.short	0x010a
        /*0ab6*/ 	.byte	0x3f
	.zero		1


	//   ....[75]....
        /*0ab8*/ 	.word	0x00015840
        /*0abc*/ 	.word	0x00000007
        /*0ac0*/ 	.word	0x000308a0
        /*0ac4*/ 	.short	0x010a
        /*0ac6*/ 	.byte	0x3f
	.zero		1


	//   ....[76]....
        /*0ac8*/ 	.word	0x00015890
        /*0acc*/ 	.word	0x00000007
        /*0ad0*/ 	.word	0x000308c0
        /*0ad4*/ 	.short	0x010a
        /*0ad6*/ 	.byte	0x3f
	.zero		1


	//   ....[77]....
        /*0ad8*/ 	.word	0x000158e0
        /*0adc*/ 	.word	0x00000007
        /*0ae0*/ 	.word	0x000308a0
        /*0ae4*/ 	.short	0x010a
        /*0ae6*/ 	.byte	0x3f
	.zero		1


	//   ....[78]....
        /*0ae8*/ 	.word	0x00015930
        /*0aec*/ 	.word	0x00000007
        /*0af0*/ 	.word	0x000308c0
        /*0af4*/ 	.short	0x010a
        /*0af6*/ 	.byte	0x3f
	.zero		1


	//   ....[79]....
        /*0af8*/ 	.word	0x00015ad0
        /*0afc*/ 	.word	0x00000005
        /*0b00*/ 	.word	0x00030840
        /*0b04*/ 	.short	0x010a
        /*0b06*/ 	.byte	0x3f
	.zero		1


	//   ....[80]....
        /*0b08*/ 	.word	0x00015b20
        /*0b0c*/ 	.word	0x0000001c
        /*0b10*/ 	.word	0x00030820
        /*0b14*/ 	.short	0x010a
        /*0b16*/ 	.byte	0x3f
	.zero		1


	//   ....[81]....
        /*0b18*/ 	.word	0x00015b70
        /*0b1c*/ 	.word	0x00000003
        /*0b20*/ 	.word	0x00030840
        /*0b24*/ 	.short	0x010a
        /*0b26*/ 	.byte	0x3f
	.zero		1


	//   ....[82]....
        /*0b28*/ 	.word	0x00015bc0
        /*0b2c*/ 	.word	0x00000002
        /*0b30*/ 	.word	0x00000060
        /*0b34*/ 	.short	0x010a
        /*0b36*/ 	.byte	0x3f
	.zero		1


	//   ....[83]....
        /*0b38*/ 	.word	0x00015c10
        /*0b3c*/ 	.word	0x00000003
        /*0b40*/ 	.word	0x00030840
        /*0b44*/ 	.short	0x010a
        /*0b46*/ 	.byte	0x3f
	.zero		1


	//   ....[84]....
        /*0b48*/ 	.word	0x00015c60
        /*0b4c*/ 	.word	0x00000003
        /*0b50*/ 	.word	0x00000060
        /*0b54*/ 	.short	0x010a
        /*0b56*/ 	.byte	0x3f
	.zero		1


	//   ....[85]....
        /*0b58*/ 	.word	0x00015cb0
        /*0b5c*/ 	.word	0x00000002
        /*0b60*/ 	.word	0x00030840
        /*0b64*/ 	.short	0x010a
        /*0b66*/ 	.byte	0x3f
	.zero		1


	//   ....[86]....
        /*0b68*/ 	.word	0x00015d00
        /*0b6c*/ 	.word	0x00000002
        /*0b70*/ 	.word	0x00000060
        /*0b74*/ 	.short	0x010a
        /*0b76*/ 	.byte	0x3f
	.zero		1


	//   ....[87]....
        /*0b78*/ 	.word	0x00015d50
        /*0b7c*/ 	.word	0x00000003
        /*0b80*/ 	.word	0x00030860
        /*0b84*/ 	.short	0x010a
        /*0b86*/ 	.byte	0x3f
	.zero		1


	//   ....[88]....
        /*0b88*/ 	.word	0x00016700
        /*0b8c*/ 	.word	0x00000009
        /*0b90*/ 	.word	0x00030820
        /*0b94*/ 	.short	0x010a
        /*0b96*/ 	.byte	0x3f
	.zero		1


	//   ....[89]....
        /*0b98*/ 	.word	0x000168a0
        /*0b9c*/ 	.word	0x00000007
        /*0ba0*/ 	.word	0x00000000
        /*0ba4*/ 	.short	0x010a
        /*0ba6*/ 	.byte	0x3f
	.zero		1


	//   ....[90]....
        /*0ba8*/ 	.word	0x000168f0
        /*0bac*/ 	.word	0x00000003
        /*0bb0*/ 	.word	0x00000000
        /*0bb4*/ 	.short	0x010a
        /*0bb6*/ 	.byte	0x3f
	.zero		1


	//   ....[91]....
        /*0bb8*/ 	.word	0x00016940
        /*0bbc*/ 	.word	0x00000005
        /*0bc0*/ 	.word	0x00000000
        /*0bc4*/ 	.short	0x010a
        /*0bc6*/ 	.byte	0x3f
	.zero		1


	//----- nvinfo : EIATTR_NUM_MBARRIERS
	.align		4
.L_1553:
        /*0bc8*/ 	.byte	0x03, 0x38
        /*0bca*/ 	.short	0x0016


	//----- nvinfo : EIATTR_EXIT_INSTR_OFFSETS
	.align		4
        /*0bcc*/ 	.byte	0x04, 0x1c
        /*0bce*/ 	.short	(.L_1555 - .L_1554)


	//   ....[0]....
.L_1554:
        /*0bd0*/ 	.word	0x00014d70


	//----- nvinfo : EIATTR_MAX_THREADS
	.align		4
.L_1555:
        /*0bd4*/ 	.byte	0x04, 0x05
        /*0bd6*/ 	.short	(.L_1557 - .L_1556)
.L_1556:
        /*0bd8*/ 	.word	0x00000200
        /*0bdc*/ 	.word	0x00000001
        /*0be0*/ 	.word	0x00000001


	//----- nvinfo : EIATTR_CRS_STACK_SIZE
	.align		4
.L_1557:
        /*0be4*/ 	.byte	0x04, 0x1e
        /*0be6*/ 	.short	(.L_1559 - .L_1558)
.L_1558:
        /*0be8*/ 	.word	0x00000000


	//----- nvinfo : EIATTR_CBANK_PARAM_SIZE
	.align		4
.L_1559:
        /*0bec*/ 	.byte	0x03, 0x19
        /*0bee*/ 	.short	0x0a70


	//----- nvinfo : EIATTR_PARAM_CBANK
	.align		4
        /*0bf0*/ 	.byte	0x04, 0x0a
        /*0bf2*/ 	.short	(.L_1561 - .L_1560)
	.align		4
.L_1560:
        /*0bf4*/ 	.word	index@(.nv.constant0._ZN7cutlass13device_kernelIN5flash11enable_sm90INS1_16FlashAttnFwdSm90INS1_25CollectiveMainloopFwdSm90ILi2EN4cute5tupleIJNS5_1CILi1EEES8_S8_EEENS6_IJNS7_ILi192EEESA_NS7_ILi64EEEEEELi64ENS_6half_tEfNS_4arch4Sm90ELb0ELb0ELb0ELb1ELb0ELb1ELb0ELb0ELb1ELb0ELb0ELb0EEENS1_21CollectiveEpilogueFwdINS6_IJSA_SB_SA_EEES9_SD_SF_Li384ELb1ELb0ELb0ELb0EEENS1_36VarlenDynamicPersistentTileSchedulerILi192ELi192ELi384ELi32ELb0ELb0ELb1ELb0ELb1ELb1EEEEEEEEEvNT_6ParamsE)
        /*0bf8*/ 	.short	0x0210
        /*0bfa*/ 	.short	0x0a70


	//----- nvinfo : EIATTR_SW_WAR
	.align		4
.L_1561:
        /*0bfc*/ 	.byte	0x04, 0x36
        /*0bfe*/ 	.short	(.L_1563 - .L_1562)
.L_1562:
        /*0c00*/ 	.word	0x00000008
.L_1563:


//--------------------- .nv.info._ZN7cutlass13device_kernelIN5flash11enable_sm90INS1_16FlashAttnFwdSm90INS1_25CollectiveMainloopFwdSm90ILi2EN4cute5tupleIJNS5_1CILi1EEES8_S8_EEENS6_IJNS7_ILi192EEENS7_ILi128EEENS7_ILi64EEEEEELi64ENS_6half_tEfNS_4arch4Sm90ELb0ELb1ELb0ELb0ELb0ELb0ELb0ELb1ELb1ELb0ELb0ELb0EEENS1_21CollectiveEpilogueFwdINS6_IJSA_SC_SB_EEES9_SE_SG_Li384ELb0ELb0ELb0ELb0EEENS1_30DynamicPersistentTileSchedulerILi384ELi32ELb0ELb0ELb1EEEEEEEEEvNT_6ParamsE --------------------------
	.section	.nv.info._ZN7cutlass13device_kernelIN5flash11enable_sm90INS1_16FlashAttnFwdSm90INS1_25CollectiveMainloopFwdSm90ILi2EN4cute5tupleIJNS5_1CILi1EEES8_S8_EEENS6_IJNS7_ILi192EEENS7_ILi128EEENS7_ILi64EEEEEELi64ENS_6half_tEfNS_4arch4Sm90ELb0ELb1ELb0ELb0ELb0ELb0ELb0ELb1ELb1ELb0ELb0ELb0EEENS1_21CollectiveEpilogueFwdINS6_IJSA_SC_SB_EEES9_SE_SG_Li384ELb0ELb0ELb0ELb0EEENS1_30DynamicPersistentTileSchedulerILi384ELi32ELb0ELb0ELb1EEEEEEEEEvNT_6ParamsE,"",@"SHT_CUDA_INFO"
	.sectionflags	@""
	.align	4


	//----- nvinfo : EIATTR_CUDA_API_VERSION
	.align		4
        /*0000*/ 	.byte	0x04, 0x37
        /*0002*/ 	.short	(.L_1565 - .L_1564)
.L_1564:
        /*0004*/ 	.word	0x00000082


	//----- nvinfo : EIATTR_KPARAM_INFO
	.align		4
.L_1565:
        /*0008*/ 	.byte	0x04, 0x17
        /*000a*/ 	.short	(.L_1567 - .L_1566)
.L_1566:
        /*000c*/ 	.word	0x00000000
        /*0010*/ 	.short	0x0000
        /*0012*/ 	.short	0x0070
        /*0014*/ 	.byte	0x00, 0xf0, 0x01, 0x2e


	//----- nvinfo : EIATTR_SPARSE_MMA_MASK
	.align		4
.L_1567:
        /*0018*/ 	.byte	0x03, 0x50
        /*001a*/ 	.short	0x0000


	//----- nvinfo : EIATTR_MAXREG_COUNT
	.align		4
        /*001c*/ 	.byte	0x03, 0x1b
        /*001e*/ 	.short	0x0080


	//----- nvinfo : EIATTR_NUM_BARRIERS
	.align		4
        /*0020*/ 	.byte	0x02, 0x4c
        /*0022*/ 	.byte	0x10
	.zero		1


	//----- nvinfo : EIATTR_EXTERNS
	.align		4
        /*0024*/ 	.byte	0x04, 0x0f
        /*0026*/ 	.short	(.L_1569 - .L_1568)


	//   ....[0]....
	.align		4
.L_1568:
        /*0028*/ 	.word	index@(__assertfail)


	//----- nvinfo : EIATTR_MERCURY_ISA_VERSION
	.align		4
.L_1569:
        /*002c*/ 	.byte	0x03, 0x5f
        /*002e*/ 	.short	0x0101


	//----- nvinfo : EIATTR_INT_WARP_WIDE_INSTR_OFFSETS
	.align		4
        /*0030*/ 	.byte	0x04, 0x31
        /*0032*/ 	.short	(.L_1571 - .L_1570)


	//   ....[0]....
.L_1570:
        /*0034*/ 	.word	0x00000180


	//   ....[1]....
        /*0038*/ 	.word	0x000001b0


	//   ....[2]....
        /*003c*/ 	.word	0x000001c0


	//   ....[3]....
        /*0040*/ 	.word	0x0000e1a0


	//   ....[4]....
        /*0044*/ 	.word	0x0000e230


	//   ....[5]....
        /*0048*/ 	.word	0x0000e6e0


	//   ....[6]....
        /*004c*/ 	.word	0x0000fe30


	//   ....[7]....
        /*0050*/ 	.word	0x0000fec0


	//----- nvinfo : EIATTR_COOP_GROUP_MASK_REGIDS
	.align		4
.L_1571:
        /*0054*/ 	.byte	0x04, 0x29
        /*0056*/ 	.short	(.L_1573 - .L_1572)


	//   ....[0]....
.L_1572:
        /*0058*/ 	.word	0xffffffff


	//   ....[1]....
        /*005c*/ 	.word	0xffffffff


	//   ....[2]....
        /*0060*/ 	.word	0xffffffff


	//   ....[3]....
        /*0064*/ 	.word	0xffffffff


	//   ....[4]....
        /*0068*/ 	.word	0xffffffff


	//   ....[5]....
        /*006c*/ 	.word	0xffffffff


	//   ....[6]....
        /*0070*/ 	.word	0xffffffff


	//   ....[7]....
        /*0074*/ 	.word	0xffffffff


	//   ....[8]....
        /*0078*/ 	.word	0xffffffff


	//   ....[9]....
        /*007c*/ 	.word	0xffffffff


	//   ....[10]....
        /*0080*/ 	.word	0xffffffff


	//   ....[11]....
        /*0084*/ 	.word	0xffffffff


	//   ....[12]....
        /*0088*/ 	.word	0xffffffff


	//   ....[13]....
        /*008c*/ 	.word	0xffffffff


	//   ....[14]....
        /*0090*/ 	.word	0xffffffff


	//   ....[15]....
        /*0094*/ 	.word	0xffffffff


	//   ....[16]....
        /*0098*/ 	.word	0xffffffff


	//   ....[17]....
        /*009c*/ 	.word	0xffffffff


	//   ....[18]....
        /*00a0*/ 	.word	0xffffffff


	//   ....[19]....
        /*00a4*/ 	.word	0xffffffff


	//   ....[20]....
        /*00a8*/ 	.word	0xffffffff


	//   ....[21]....
        /*00ac*/ 	.word	0xffffffff


	//   ....[22]....
        /*00b0*/ 	.word	0xffffffff


	//   ....[23]....
        /*00b4*/ 	.word	0xffffffff


	//   ....[24]....
        /*00b8*/ 	.word	0xffffffff


	//   ....[25]....
        /*00bc*/ 	.word	0xffffffff


	//   ....[26]....
        /*00c0*/ 	.word	0xffffffff


	//   ....[27]....
        /*00c4*/ 	.word	0xffffffff


	//   ....[28]....
        /*00c8*/ 	.word	0xffffffff


	//   ....[29]....
        /*00cc*/ 	.word	0xffffffff


	//   ....[30]....
        /*00d0*/ 	.word	0xffffffff


	//   ....[31]....
        /*00d4*/ 	.word	0xffffffff


	//   ....[32]....
        /*00d8*/ 	.word	0x0500000f


	//   ....[33]....
        /*00dc*/ 	.word	0x0500000f


	//----- nvinfo : EIATTR_COOP_GROUP_INSTR_OFFSETS
	.align		4
.L_1573:
        /*00e0*/ 	.byte	0x04, 0x28
        /*00e2*/ 	.short	(.L_1575 - .L_1574)


	//   ....[0]....
.L_1574:
        /*00e4*/ 	.word	0x00000060


	//   ....[1]....
        /*00e8*/ 	.word	0x00000190


	//   ....[2]....
        /*00ec*/ 	.word	0x000001e0


	//   ....[3]....
        /*00f0*/ 	.word	0x000003d0


	//   ....[4]....
        /*00f4*/ 	.word	0x00000530


	//   ....[5]....
        /*00f8*/ 	.word	0x00000650


	//   ....[6]....
        /*00fc*/ 	.word	0x000007b0


	//   ....[7]....
        /*0100*/ 	.word	0x00001600


	//   ....[8]....
        /*0104*/ 	.word	0x00003080


	//   ....[9]....
        /*0108*/ 	.word	0x00003190


	//   ....[10]....
        /*010c*/ 	.word	0x00003ad0


	//   ....[11]....
        /*0110*/ 	.word	0x00003b30


	//   ....[12]....
        /*0114*/ 	.word	0x00005df0


	//   ....[13]....
        /*0118*/ 	.word	0x00005ef0


	//   ....[14]....
        /*011c*/ 	.word	0x00006700


	//   ....[15]....
        /*0120*/ 	.word	0x00006770


	//   ....[16]....
        /*0124*/ 	.word	0x00007ed0


	//   ....[17]....
        /*0128*/ 	.word	0x00007f00


	//   ....[18]....
        /*012c*/ 	.word	0x00008430


	//   ....[19]....
        /*0130*/ 	.word	0x000084a0


	//   ....[20]....
        /*0134*/ 	.word	0x0000aa10


	//   ....[21]....
        /*0138*/ 	.word	0x0000aac0


	//   ....[22]....
        /*013c*/ 	.word	0x0000b4d0


	//   ....[23]....
        /*0140*/ 	.word	0x0000b520


	//   ....[24]....
        /*0144*/ 	.word	0x0000c300


	//   ....[25]....
        /*0148*/ 	.word	0x0000c340


	//   ....[26]....
        /*014c*/ 	.word	0x0000c440


	//   ....[27]....
        /*0150*/ 	.word	0x0000c450


	//   ....[28]....
        /*0154*/ 	.word	0x0000cf90


	//   ....[29]....
        /*0158*/ 	.word	0x0000d910


	//   ....[30]....
        /*015c*/ 	.word	0x00010160


	//   ....[31]....
        /*0160*/ 	.word	0x000102e0


	//   ....[32]....
        /*0164*/ 	.word	0x000108e0


	//   ....[33]....
        /*0168*/ 	.word	0x00010cc0


	//----- nvinfo : EIATTR_REG_RECONFIG
	.align		4
.L_1575:
        /*016c*/ 	.byte	0x01, 0x54
	.zero		2


	//----- nvinfo : EIATTR_SYSCALL_OFFSETS
	.align		4
        /*0170*/ 	.byte	0x04, 0x46
        /*0172*/ 	.short	(.L_1577 - .L_1576)


	//   ....[0]....
.L_1576:
        /*0174*/ 	.word	0x000017b0


	//   ....[1]....
        /*0178*/ 	.word	0x0000e3c0


	//   ....[2]....
        /*017c*/ 	.word	0x0000e500


	//   ....[3]....
        /*0180*/ 	.word	0x0000e5f0


	//----- nvinfo : EIATTR_MBARRIER_INSTR_OFFSETS
	.align		4
.L_1577:
        /*0184*/ 	.byte	0x04, 0x39
        /*0186*/ 	.short	(.L_1579 - .L_1578)


	//   ....[0]....
.L_1578:
        /*0188*/ 	.word	0x00000280
        /*018c*/ 	.word	0x000000ff
        /*0190*/ 	.word	0x00016800
        /*0194*/ 	.short	0x0100
        /*0196*/ 	.byte	0x06
	.zero		1


	//   ....[1]....
        /*0198*/ 	.word	0x00000290
        /*019c*/ 	.word	0x000000ff
        /*01a0*/ 	.word	0x00016820
        /*01a4*/ 	.short	0x0100
        /*01a6*/ 	.byte	0x06
	.zero		1


	//   ....[2]....
        /*01a8*/ 	.word	0x00000380
        /*01ac*/ 	.word	0x000000ff
        /*01b0*/ 	.word	0x00016830
        /*01b4*/ 	.short	0x0100
        /*01b6*/ 	.byte	0x08
	.zero		1


	//   ....[3]....
        /*01b8*/ 	.word	0x00000390
        /*01bc*/ 	.word	0x000000ff
        /*01c0*/ 	.word	0x00016840
        /*01c4*/ 	.short	0x0100
        /*01c6*/ 	.byte	0x08
	.zero		1


	//   ....[4]....
        /*01c8*/ 	.word	0x000003a0
        /*01cc*/ 	.word	0x000000ff
        /*01d0*/ 	.word	0x00016838
        /*01d4*/ 	.short	0x0100
        /*01d6*/ 	.byte	0x08
	.zero		1


	//   ....[5]....
        /*01d8*/ 	.word	0x000003b0
        /*01dc*/ 	.word	0x000000ff
        /*01e0*/ 	.word	0x00016848
        /*01e4*/ 	.short	0x0100
        /*01e6*/ 	.byte	0x08
	.zero		1


	//   ....[6]....
        /*01e8*/ 	.word	0x000004e0
        /*01ec*/ 	.word	0x000000ff
        /*01f0*/ 	.word	0x00016850
        /*01f4*/ 	.short	0x0100
        /*01f6*/ 	.byte	0x08
	.zero		1


	//   ....[7]....
        /*01f8*/ 	.word	0x000004f0
        /*01fc*/ 	.word	0x000000ff
        /*0200*/ 	.word	0x00016860
        /*0204*/ 	.short	0x0100
        /*0206*/ 	.byte	0x08
	.zero		1


	//   ....[8]....
        /*0208*/ 	.word	0x00000500
        /*020c*/ 	.word	0x000000ff
        /*0210*/ 	.word	0x00016858
        /*0214*/ 	.short	0x0100
        /*0216*/ 	.byte	0x08
	.zero		1


	//   ....[9]....
        /*0218*/ 	.word	0x00000510
        /*021c*/ 	.word	0x000000ff
        /*0220*/ 	.word	0x00016868
        /*0224*/ 	.short	0x0100
        /*0226*/ 	.byte	0x08
	.zero		1


	//   ....[10]....
        /*0228*/ 	.word	0x00000600
        /*022c*/ 	.word	0x000000ff
        /*0230*/ 	.word	0x00016870
        /*0234*/ 	.short	0x0100
        /*0236*/ 	.byte	0x06
	.zero		1


	//   ....[11]....
        /*0238*/ 	.word	0x00000610
        /*023c*/ 	.word	0x000000ff
        /*0240*/ 	.word	0x00016880
        /*0244*/ 	.short	0x0100
        /*0246*/ 	.byte	0x06
	.zero		1


	//   ....[12]....
        /*0248*/ 	.word	0x00000620
        /*024c*/ 	.word	0x000000ff
        /*0250*/ 	.word	0x00016878
        /*0254*/ 	.short	0x0100
        /*0256*/ 	.byte	0x06
	.zero		1


	//   ....[13]....
        /*0258*/ 	.word	0x00000630
        /*025c*/ 	.word	0x000000ff
        /*0260*/ 	.word	0x00016888
        /*0264*/ 	.short	0x0100
        /*0266*/ 	.byte	0x06
	.zero		1


	//   ....[14]....
        /*0268*/ 	.word	0x00000760
        /*026c*/ 	.word	0x000000ff
        /*0270*/ 	.word	0x00016890
        /*0274*/ 	.short	0x0100
        /*0276*/ 	.byte	0x08
	.zero		1


	//   ....[15]....
        /*0278*/ 	.word	0x00000770
        /*027c*/ 	.word	0x000000ff
        /*0280*/ 	.word	0x000168a0
        /*0284*/ 	.short	0x0100
        /*0286*/ 	.byte	0x08
	.zero		1


	//   ....[16]....
        /*0288*/ 	.word	0x00000780
        /*028c*/ 	.word	0x000000ff
        /*0290*/ 	.word	0x00016898
        /*0294*/ 	.short	0x0100
        /*0296*/ 	.byte	0x08
	.zero		1


	//   ....[17]....
        /*0298*/ 	.word	0x00000790
        /*029c*/ 	.word	0x000000ff
        /*02a0*/ 	.word	0x000168a8
        /*02a4*/ 	.short	0x0100
        /*02a6*/ 	.byte	0x08
	.zero		1


	//   ....[18]....
        /*02a8*/ 	.word	0x000008c0
        /*02ac*/ 	.word	0x000000ff
        /*02b0*/ 	.word	0x000168b0
        /*02b4*/ 	.short	0x0100
        /*02b6*/ 	.byte	0x08
	.zero		1


	//   ....[19]....
        /*02b8*/ 	.word	0x000008d0
        /*02bc*/ 	.word	0x000000ff
        /*02c0*/ 	.word	0x000168c0
        /*02c4*/ 	.short	0x0100
        /*02c6*/ 	.byte	0x08
	.zero		1


	//   ....[20]....
        /*02c8*/ 	.word	0x000008e0
        /*02cc*/ 	.word	0x000000ff
        /*02d0*/ 	.word	0x000168b8
        /*02d4*/ 	.short	0x0100
        /*02d6*/ 	.byte	0x08
	.zero		1


	//   ....[21]....
        /*02d8*/ 	.word	0x000008f0
        /*02dc*/ 	.word	0x000000ff
        /*02e0*/ 	.word	0x000168c8
        /*02e4*/ 	.short	0x0100
        /*02e6*/ 	.byte	0x08
	.zero		1


	//   ....[22]....
        /*02e8*/ 	.word	0x00001830
        /*02ec*/ 	.word	0x000000ff
        /*02f0*/ 	.word	0x00016800
        /*02f4*/ 	.short	0x010a
        /*02f6*/ 	.byte	0x28
	.zero		1


	//   ....[23]....
        /*02f8*/ 	.word	0x000018b0
        /*02fc*/ 	.word	0x00000005
        /*0300*/ 	.word	0x00016830
        /*0304*/ 	.short	0x010a
        /*0306*/ 	.byte	0x3f
	.zero		1


	//   ....[24]....
        /*0308*/ 	.word	0x00001900
        /*030c*/ 	.word	0x00000005
        /*0310*/ 	.word	0x00016830
        /*0314*/ 	.short	0x010a
        /*0316*/ 	.byte	0x3f
	.zero		1


	//   ....[25]....
        /*0318*/ 	.word	0x00001c10
        /*031c*/ 	.word	0x00000000
        /*0320*/ 	.word	0x00000000
        /*0324*/ 	.short	0x0101
        /*0326*/ 	.byte	0x3f
	.zero		1


	//   ....[26]....
        /*0328*/ 	.word	0x00004a00
        /*032c*/ 	.word	0x000000ff
        /*0330*/ 	.word	0x00016830
        /*0334*/ 	.short	0x010a
        /*0336*/ 	.byte	0x06
	.zero		1


	//   ....[27]....
        /*0338*/ 	.word	0x00004a40
        /*033c*/ 	.word	0x000000ff
        /*0340*/ 	.word	0x00016830
        /*0344*/ 	.short	0x010a
        /*0346*/ 	.byte	0x06
	.zero		1


	//   ....[28]....
        /*0348*/ 	.word	0x00004c20
        /*034c*/ 	.word	0x000000ff
        /*0350*/ 	.word	0x00016850
        /*0354*/ 	.short	0x010a
        /*0356*/ 	.byte	0x06
	.zero		1


	//   ....[29]....
        /*0358*/ 	.word	0x00004c60
        /*035c*/ 	.word	0x000000ff
        /*0360*/ 	.word	0x00016850
        /*0364*/ 	.short	0x010a
        /*0366*/ 	.byte	0x06
	.zero		1


	//   ....[30]....
        /*0368*/ 	.word	0x00005070
        /*036c*/ 	.word	0x0000000d
        /*0370*/ 	.word	0x00000000
        /*0374*/ 	.short	0x0101
        /*0376*/ 	.byte	0x3f
	.zero		1


	//   ....[31]....
        /*0378*/ 	.word	0x00006c80
        /*037c*/ 	.word	0x0000001f
        /*0380*/ 	.word	0x00000000
        /*0384*/ 	.short	0x0101
        /*0386*/ 	.byte	0x3f
	.zero		1


	//   ....[32]....
        /*0388*/ 	.word	0x00007920
        /*038c*/ 	.word	0x000000ff
        /*0390*/ 	.word	0x00016830
        /*0394*/ 	.short	0x010a
        /*0396*/ 	.byte	0x06
	.zero		1


	//   ....[33]....
        /*0398*/ 	.word	0x00007960
        /*039c*/ 	.word	0x000000ff
        /*03a0*/ 	.word	0x00016830
        /*03a4*/ 	.short	0x010a
        /*03a6*/ 	.byte	0x06
	.zero		1


	//   ....[34]....
        /*03a8*/ 	.word	0x00007b40
        /*03ac*/ 	.word	0x000000ff
        /*03b0*/ 	.word	0x00016850
        /*03b4*/ 	.short	0x010a
        /*03b6*/ 	.byte	0x06
	.zero		1


	//   ....[35]....
        /*03b8*/ 	.word	0x00007b80
        /*03bc*/ 	.word	0x000000ff
        /*03c0*/ 	.word	0x00016850
        /*03c4*/ 	.short	0x010a
        /*03c6*/ 	.byte	0x06
	.zero		1


	//   ....[36]....
        /*03c8*/ 	.word	0x00008e50
        /*03cc*/ 	.word	0x0000001b
        /*03d0*/ 	.word	0x00000000
        /*03d4*/ 	.short	0x0101
        /*03d6*/ 	.byte	0x3f
	.zero		1


	//   ....[37]....
        /*03d8*/ 	.word	0x00009000
        /*03dc*/ 	.word	0x0000001f
        /*03e0*/ 	.word	0x00000000
        /*03e4*/ 	.short	0x0101
        /*03e6*/ 	.byte	0x3f
	.zero		1


	//   ....[38]....
        /*03e8*/ 	.word	0x00009640
        /*03ec*/ 	.word	0x000000ff
        /*03f0*/ 	.word	0x00016830
        /*03f4*/ 	.short	0x010a
        /*03f6*/ 	.byte	0x06
	.zero		1


	//   ....[39]....
        /*03f8*/ 	.word	0x00009680
        /*03fc*/ 	.word	0x000000ff
        /*0400*/ 	.word	0x00016830
        /*0404*/ 	.short	0x010a
        /*0406*/ 	.byte	0x06
	.zero		1


	//   ....[40]....
        /*0408*/ 	.word	0x00009860
        /*040c*/ 	.word	0x000000ff
        /*0410*/ 	.word	0x00016850
        /*0414*/ 	.short	0x010a
        /*0416*/ 	.byte	0x06
	.zero		1


	//   ....[41]....
        /*0418*/ 	.word	0x000098a0
        /*041c*/ 	.word	0x000000ff
        /*0420*/ 	.word	0x00016850
        /*0424*/ 	.short	0x010a
        /*0426*/ 	.byte	0x06
	.zero		1


	//   ....[42]....
        /*0428*/ 	.word	0x00009c50
        /*042c*/ 	.word	0x0000000e
        /*0430*/ 	.word	0x00000000
        /*0434*/ 	.short	0x0101
        /*0436*/ 	.byte	0x3f
	.zero		1


	//   ....[43]....
        /*0438*/ 	.word	0x0000bb30
        /*043c*/ 	.word	0x0000001f
        /*0440*/ 	.word	0x00000000
        /*0444*/ 	.short	0x0101
        /*0446*/ 	.byte	0x3f
	.zero		1


	//   ....[44]....
        /*0448*/ 	.word	0x0000c270
        /*044c*/ 	.word	0x000000ff
        /*0450*/ 	.word	0x00016850
        /*0454*/ 	.short	0x010a
        /*0456*/ 	.byte	0x05
	.zero		1


	//   ....[45]....
        /*0458*/ 	.word	0x0000c2b0
        /*045c*/ 	.word	0x000000ff
        /*0460*/ 	.word	0x00016850
        /*0464*/ 	.short	0x010a
        /*0466*/ 	.byte	0x05
	.zero		1


	//   ....[46]....
        /*0468*/ 	.word	0x0000c7e0
        /*046c*/ 	.word	0x00000007
        /*0470*/ 	.word	0x00000000
        /*0474*/ 	.short	0x0101
        /*0476*/ 	.byte	0x3f
	.zero		1


	//   ....[47]....
        /*0478*/ 	.word	0x0000d0e0
        /*047c*/ 	.word	0x000000ff
        /*0480*/ 	.word	0x00000000
        /*0484*/ 	.short	0x0101
        /*0486*/ 	.byte	0x05
	.zero		1


	//   ....[48]....
        /*0488*/ 	.word	0x0000e980
        /*048c*/ 	.word	0x0000000d
        /*0490*/ 	.word	0x00016840
        /*0494*/ 	.short	0x010a
        /*0496*/ 	.byte	0x3f
	.zero		1


	//   ....[49]....
        /*0498*/ 	.word	0x0000ec70
        /*049c*/ 	.word	0x000000ff
        /*04a0*/ 	.word	0x00016820
        /*04a4*/ 	.short	0x010a
        /*04a6*/ 	.byte	0x27
	.zero		1


	//   ....[50]....
        /*04a8*/ 	.word	0x0000ef40
        /*04ac*/ 	.word	0x00000003
        /*04b0*/ 	.word	0x00016840
        /*04b4*/ 	.short	0x010a
        /*04b6*/ 	.byte	0x3f
	.zero		1


	//   ....[51]....
        /*04b8*/ 	.word	0x0000f0e0
        /*04bc*/ 	.word	0x00000002
        /*04c0*/ 	.word	0x00000060
        /*04c4*/ 	.short	0x010a
        /*04c6*/ 	.byte	0x3f
	.zero		1


	//   ....[52]....
        /*04c8*/ 	.word	0x0000f530
        /*04cc*/ 	.word	0x00000004
        /*04d0*/ 	.word	0x00016840
        /*04d4*/ 	.short	0x010a
        /*04d6*/ 	.byte	0x3f
	.zero		1


	//   ....[53]....
        /*04d8*/ 	.word	0x0000f6d0
        /*04dc*/ 	.word	0x00000003
        /*04e0*/ 	.word	0x00000060
        /*04e4*/ 	.short	0x010a
        /*04e6*/ 	.byte	0x3f
	.zero		1


	//   ....[54]....
        /*04e8*/ 	.word	0x0000fa70
        /*04ec*/ 	.word	0x00000003
        /*04f0*/ 	.word	0x00016840
        /*04f4*/ 	.short	0x010a
        /*04f6*/ 	.byte	0x3f
	.zero		1


	//   ....[55]....
        /*04f8*/ 	.word	0x0000fc10
        /*04fc*/ 	.word	0x00000003
        /*0500*/ 	.word	0x00000060
        /*0504*/ 	.short	0x010a
        /*0506*/ 	.byte	0x3f
	.zero		1


	//   ....[56]....
        /*0508*/ 	.word	0x0000ff40
        /*050c*/ 	.word	0x00000003
        /*0510*/ 	.word	0x00016860
        /*0514*/ 	.short	0x010a
        /*0516*/ 	.byte	0x3f
	.zero		1


	//   ....[57]....
        /*0518*/ 	.word	0x000102c0
        /*051c*/ 	.word	0x00000009
        /*0520*/ 	.word	0x00016820
        /*0524*/ 	.short	0x010a
        /*0526*/ 	.byte	0x3f
	.zero		1


	//   ....[58]....
        /*0528*/ 	.word	0x000103e0
        /*052c*/ 	.word	0x00000005
        /*0530*/ 	.word	0x00000000
        /*0534*/ 	.short	0x010a
        /*0536*/ 	.byte	0x3f
	.zero		1


	//   ....[59]....
        /*0538*/ 	.word	0x00010450
        /*053c*/ 	.word	0x00000003
        /*0540*/ 	.word	0x00000000
        /*0544*/ 	.short	0x010a
        /*0546*/ 	.byte	0x3f
	.zero		1


	//   ....[60]....
        /*0548*/ 	.word	0x000104b0
        /*054c*/ 	.word	0x00000013
        /*0550*/ 	.word	0x00000000
        /*0554*/ 	.short	0x010a
        /*0556*/ 	.byte	0x3f
	.zero		1


	//   ....[61]....
        /*0558*/ 	.word	0x000104e0
        /*055c*/ 	.word	0x00000007
        /*0560*/ 	.word	0x00000000
        /*0564*/ 	.short	0x010a
        /*0566*/ 	.byte	0x3f
	.zero		1


	//   ....[62]....
        /*0568*/ 	.word	0x00010550
        /*056c*/ 	.word	0x00000003
        /*0570*/ 	.word	0x00016800
        /*0574*/ 	.short	0x010a
        /*0576*/ 	.byte	0x3f
	.zero		1


	//   ....[63]....
        /*0578*/ 	.word	0x000105a0
        /*057c*/ 	.word	0x00000005
        /*0580*/ 	.word	0x00016830
        /*0584*/ 	.short	0x010a
        /*0586*/ 	.byte	0x3f
	.zero		1


	//   ....[64]....
        /*0588*/ 	.word	0x00010600
        /*058c*/ 	.word	0x0000000c
        /*0590*/ 	.word	0x00016830
        /*0594*/ 	.short	0x010a
        /*0596*/ 	.byte	0x3f
	.zero		1


	//   ....[65]....
        /*0598*/ 	.word	0x00010660
        /*059c*/ 	.word	0x0000000c
        /*05a0*/ 	.word	0x00016850
        /*05a4*/ 	.short	0x010a
        /*05a6*/ 	.byte	0x3f
	.zero		1


	//   ....[66]....
        /*05a8*/ 	.word	0x000106c0
        /*05ac*/ 	.word	0x00000009
        /*05b0*/ 	.word	0x00016830
        /*05b4*/ 	.short	0x010a
        /*05b6*/ 	.byte	0x3f
	.zero		1


	//   ....[67]....
        /*05b8*/ 	.word	0x00010720
        /*05bc*/ 	.word	0x00000009
        /*05c0*/ 	.word	0x00016850
        /*05c4*/ 	.short	0x010a
        /*05c6*/ 	.byte	0x3f
	.zero		1


	//   ....[68]....
        /*05c8*/ 	.word	0x00010780
        /*05cc*/ 	.word	0x00000009
        /*05d0*/ 	.word	0x00016830
        /*05d4*/ 	.short	0x010a
        /*05d6*/ 	.byte	0x3f
	.zero		1


	//   ....[69]....
        /*05d8*/ 	.word	0x000107e0
        /*05dc*/ 	.word	0x00000009
        /*05e0*/ 	.word	0x00016850
        /*05e4*/ 	.short	0x010a
        /*05e6*/ 	.byte	0x3f
	.zero		1


	//   ....[70]....
        /*05e8*/ 	.word	0x00010840
        /*05ec*/ 	.word	0x00000003
        /*05f0*/ 	.word	0x00016850
        /*05f4*/ 	.short	0x010a
        /*05f6*/ 	.byte	0x3f
	.zero		1


	//   ....[71]....
        /*05f8*/ 	.word	0x00010990
        /*05fc*/ 	.word	0x0000000d
        /*0600*/ 	.word	0x00016840
        /*0604*/ 	.short	0x010a
        /*0606*/ 	.byte	0x3f
	.zero		1


	//   ....[72]....
        /*0608*/ 	.word	0x000109f0
        /*060c*/ 	.word	0x00000005
        /*0610*/ 	.word	0x00016820
        /*0614*/ 	.short	0x010a
        /*0616*/ 	.byte	0x3f
	.zero		1


	//   ....[73]....
        /*0618*/ 	.word	0x00010a40
        /*061c*/ 	.word	0x00000003
        /*0620*/ 	.word	0x00016840
        /*0624*/ 	.short	0x010a
        /*0626*/ 	.byte	0x3f
	.zero		1


	//   ....[74]....
        /*0628*/ 	.word	0x00010a90
        /*062c*/ 	.word	0x00000002
        /*0630*/ 	.word	0x00000060
        /*0634*/ 	.short	0x010a
        /*0636*/ 	.byte	0x3f
	.zero		1


	//   ....[75]....
        /*0638*/ 	.word	0x00010ae0
        /*063c*/ 	.word	0x00000004
        /*0640*/ 	.word	0x00016840
        /*0644*/ 	.short	0x010a
        /*0646*/ 	.byte	0x3f
	.zero		1


	//   ....[76]....
        /*0648*/ 	.word	0x00010b30
        /*064c*/ 	.word	0x00000003
        /*0650*/ 	.word	0x00000060
        /*0654*/ 	.short	0x010a
        /*0656*/ 	.byte	0x3f
	.zero		1


	//   ....[77]....
        /*0658*/ 	.word	0x00010b80
        /*065c*/ 	.word	0x00000003
        /*0660*/ 	.word	0x00016840
        /*0664*/ 	.short	0x010a
        /*0666*/ 	.byte	0x3f
	.zero		1


	//   ....[78]....
        /*0668*/ 	.word	0x00010bd0
        /*066c*/ 	.word	0x00000003
        /*0670*/ 	.word	0x00000060
        /*0674*/ 	.short	0x010a
        /*0676*/ 	.byte	0x3f
	.zero		1


	//   ....[79]....
        /*0678*/ 	.word	0x00010c20
        /*067c*/ 	.word	0x00000003
        /*0680*/ 	.word	0x00016860
        /*0684*/ 	.short	0x010a
        /*0686*/ 	.byte	0x3f
	.zero		1


	//   ....[80]....
        /*0688*/ 	.word	0x00010d00
        /*068c*/ 	.word	0x00000009
        /*0690*/ 	.word	0x00016820
        /*0694*/ 	.short	0x010a
        /*0696*/ 	.byte	0x3f
	.zero		1


	//   ....[81]....
        /*0698*/ 	.word	0x00010d50
        /*069c*/ 	.word	0x00000005
        /*06a0*/ 	.word	0x00000000
        /*06a4*/ 	.short	0x010a
        /*06a6*/ 	.byte	0x3f
	.zero		1


	//   ....[82]....
        /*06a8*/ 	.word	0x00010da0
        /*06ac*/ 	.word	0x00000003
        /*06b0*/ 	.word	0x00000000
        /*06b4*/ 	.short	0x010a
        /*06b6*/ 	.byte	0x3f
	.zero		1


	//   ....[83]....
        /*06b8*/ 	.word	0x00010df0
        /*06bc*/ 	.word	0x00000013
        /*06c0*/ 	.word	0x00000000
        /*06c4*/ 	.short	0x010a
        /*06c6*/ 	.byte	0x3f
	.zero		1


	//----- nvinfo : EIATTR_NUM_MBARRIERS
	.align		4
.L_1579:
        /*06c8*/ 	.byte	0x03, 0x38
        /*06ca*/ 	.short	0x0016


	//----- nvinfo : EIATTR_EXIT_INSTR_OFFSETS
	.align		4
        /*06cc*/ 	.byte	0x04, 0x1c
        /*06ce*/ 	.short	(.L_1581 - .L_1580)


	//   ....[0]....
.L_1580:
        /*06d0*/ 	.word	0x00000a50


	//   ....[1]....
        /*06d4*/ 	.word	0x0000d8d0


	//   ....[2]....
        /*06d8*/ 	.word	0x0000d930


	//   ....[3]....
        /*06dc*/ 	.word	0x00010300


	//   ....[4]....
        /*06e0*/ 	.word	0x00010530


	//----- nvinfo : EIATTR_MAX_THREADS
	.align		4
.L_1581:
        /*06e4*/ 	.byte	0x04, 0x05
        /*06e6*/ 	.short	(.L_1583 - .L_1582)
.L_1582:
        /*06e8*/ 	.word	0x00000200
        /*06ec*/ 	.word	0x00000001
        /*06f0*/ 	.word	0x00000001


	//----- nvinfo : EIATTR_CRS_STACK_SIZE
	.align		4
.L_1583:
        /*06f4*/ 	.byte	0x04, 0x1e
        /*06f6*/ 	.short	(.L_1585 - .L_1584)
.L_1584:
        /*06f8*/ 	.word	0x00000000


	//----- nvinfo : EIATTR_CBANK_PARAM_SIZE
	.align		4
.L_1585:
        /*06fc*/ 	.byte	0x03, 0x19
        /*06fe*/ 	.short	0x0bf0


	//----- nvinfo : EIATTR_PARAM_CBANK
	.align		4
        /*0700*/ 	.byte	0x04, 0x0a
        /*0702*/ 	.short	(.L_1587 - .L_1586)
	.align		4
.L_1586:
        /*0704*/ 	.word	index@(.nv.constant0._ZN7cutlass13device_kernelIN5flash11enable_sm90INS1_16FlashAttnFwdSm90INS1_25CollectiveMainloopFwdSm90ILi2EN4cute5tupleIJNS5_1CILi1EEES8_S8_EEENS6_IJNS7_ILi192EEENS7_ILi128EEENS7_ILi64EEEEEELi64ENS_6half_tEfNS_4arch4Sm90ELb0ELb1ELb0ELb0ELb0ELb0ELb0ELb1ELb1ELb0ELb0ELb0EEENS1_21CollectiveEpilogueFwdINS6_IJSA_SC_SB_EEES9_SE_SG_Li384ELb0ELb0ELb0ELb0EEENS1_30DynamicPersistentTileSchedulerILi384ELi32ELb0ELb0ELb1EEEEEEEEEvNT_6ParamsE)
        /*0708*/ 	.short	0x0210
        /*070a*/ 	.short	0x0bf0


	//----- nvinfo : EIATTR_SW_WAR
	.align		4
.L_1587:
        /*070c*/ 	.byte	0x04, 0x36
        /*070e*/ 	.short	(.L_1589 - .L_1588)
.L_1588:
        /*0710*/ 	.word	0x00000008
.L_1589:


//--------------------- .nv.info._ZN7cutlass13device_kernelIN5flash11enable_sm90INS1_16FlashAttnFwdSm90INS1_25CollectiveMainloopFwdSm90ILi2EN4cute5tupleIJNS5_1CILi1EEES8_S8_EEENS6_IJNS7_ILi192EEENS7_ILi128EEENS7_ILi64EEEEEELi64ENS_6half_tEfNS_4arch4Sm90ELb0ELb1ELb0ELb1ELb0ELb0ELb0ELb1ELb1ELb0ELb0ELb0EEENS1_21CollectiveEpilogueFwdINS6_IJSA_SC_SB_EEES9_SE_SG_Li384ELb1ELb0ELb0ELb0EEENS1_36VarlenDynamicPersistentTileSchedulerILi192ELi128ELi384ELi32ELb0ELb0ELb1ELb1ELb0ELb1EEEEEEEEEvNT_6ParamsE --------------------------
	.section	.nv.info._ZN7cutlass13device_kernelIN5flash11enable_sm90INS1_16FlashAttnFwdSm90INS1_25CollectiveMainloopFwdSm90ILi2EN4cute5tupleIJNS5_1CILi1EEES8_S8_EEENS6_IJNS7_ILi192EEENS7_ILi128EEENS7_ILi64EEEEEELi64ENS_6half_tEfNS_4arch4Sm90ELb0ELb1ELb0ELb1ELb0ELb0ELb0ELb1ELb1ELb0ELb0ELb0EEENS1_21CollectiveEpilogueFwdINS6_IJSA_SC_SB_EEES9_SE_SG_Li384ELb1ELb0ELb0ELb0EEENS1_36VarlenDynamicPersistentTileSchedulerILi192ELi128ELi384ELi32ELb0ELb0ELb1ELb1ELb0ELb1EEEEEEEEEvNT_6ParamsE,"",@"SHT_CUDA_INFO"
	.sectionflags	@""
	.align	4


	//----- nvinfo : EIATTR_CUDA_API_VERSION
	.align		4
        /*0000*/ 	.byte	0x04, 0x37
        /*0002*/ 	.short	(.L_1591 - .L_1590)
.L_1590:
        /*0004*/ 	.word	0x00000082


	//----- nvinfo : EIATTR_KPARAM_INFO
	.align		4
.L_1591:
        /*0008*/ 	.byte	0x04, 0x17
        /*000a*/ 	.short	(.L_1593 - .L_1592)
.L_1592:
        /*000c*/ 	.word	0x00000000
        /*0010*/ 	.short	0x0000
        /*0012*/ 	.short	0x0070
        /*0014*/ 	.byte	0x00, 0xf0, 0x01, 0x28


	//----- nvinfo : EIATTR_SPARSE_MMA_MASK
	.align		4
.L_1593:
        /*0018*/ 	.byte	0x03, 0x50
        /*001a*/ 	.short	0x0000


	//----- nvinfo : EIATTR_MAXREG_COUNT
	.align		4
        /*001c*/ 	.byte	0x03, 0x1b
        /*001e*/ 	.short	0x0080


	//----- nvinfo : EIATTR_NUM_BARRIERS
	.align		4
        /*0020*/ 	.byte	0x02, 0x4c
        /*0022*/ 	.byte	0x10
	.zero		1


	//----- nvinfo : EIATTR_EXTERNS
	.align		4
        /*0024*/ 	.byte	0x04, 0x0f
        /*0026*/ 	.short	(.L_1595 - .L_1594)


	//   ....[0]....
	.align		4
.L_1594:
        /*0028*/ 	.word	index@(__assertfail)


	//----- nvinfo : EIATTR_ANNOTATIONS
	.align		4
.L_1595:
        /*002c*/ 	.byte	0x04, 0x55
        /*002e*/ 	.short	(.L_1597 - .L_1596)


	//   ....[0]....
.L_1596:
        /*0030*/ 	.word	0x00000001
        /*0034*/ 	.byte	0x70, 0x0d, 0x00, 0x00, 0x01, 0x00, 0x00, 0x00, 0x90, 0x0d, 0x00, 0x00, 0x01, 0x00, 0x00, 0x00
        /*0044*/ 	.byte	0xa0, 0x1a, 0x00, 0x00, 0x01, 0x00, 0x00, 0x00, 0x90, 0xcc, 0x00, 0x00, 0x01, 0x00, 0x00, 0x00
        /*0054*/ 	.byte	0x40, 0xd1, 0x00, 0x00, 0x01, 0x00, 0x00, 0x00, 0x40, 0xf3, 0x00, 0x00, 0x01, 0x00, 0x00, 0x00
        /*0064*/ 	.byte	0xd0, 0xfd, 0x00, 0x00


	//----- nvinfo : EIATTR_MERCURY_ISA_VERSION
	.align		4
.L_1597:
        /*0068*/ 	.byte	0x03, 0x5f
        /*006a*/ 	.short	0x0101


	//----- nvinfo : EIATTR_UNUSED_LOAD_BYTE_OFFSET
	.align		4
        /*006c*/ 	.byte	0x04, 0x44
        /*006e*/ 	.short	(.L_1599 - .L_1598)


	//   ....[0]....
.L_1598:
        /*0070*/ 	.word	0x00000a70
        /*0074*/ 	.word	0x0000fff0


	//   ....[1]....
        /*0078*/ 	.word	0x0000cc40
        /*007c*/ 	.word	0x0000fff0


	//----- nvinfo : EIATTR_INT_WARP_WIDE_INSTR_OFFSETS
	.align		4
.L_1599:
        /*0080*/ 	.byte	0x04, 0x31
        /*0082*/ 	.short	(.L_1601 - .L_1600)


	//   ....[0]....
.L_1600:
        /*0084*/ 	.word	0x00000160


	//   ....[1]....
        /*0088*/ 	.word	0x000001a0


	//   ....[2]....
        /*008c*/ 	.word	0x00000210


	//   ....[3]....
        /*0090*/ 	.word	0x0000f980


	//   ....[4]....
        /*0094*/ 	.word	0x0000fa10


	//   ....[5]....
        /*0098*/ 	.word	0x0000fec0


	//   ....[6]....
        /*009c*/ 	.word	0x0000ff00


	//   ....[7]....
        /*00a0*/ 	.word	0x000118a0


	//   ....[8]....
        /*00a4*/ 	.word	0x00011930


	//----- nvinfo : EIATTR_COOP_GROUP_MASK_REGIDS
	.align		4
.L_1601:
        /*00a8*/ 	.byte	0x04, 0x29
        /*00aa*/ 	.short	(.L_1603 - .L_1602)


	//   ....[0]....
.L_1602:
        /*00ac*/ 	.word	0xffffffff


	//   ....[1]....
        /*00b0*/ 	.word	0xffffffff


	//   ....[2]....
        /*00b4*/ 	.word	0xffffffff


	//   ....[3]....
        /*00b8*/ 	.word	0xffffffff


	//   ....[4]....
        /*00bc*/ 	.word	0xffffffff


	//   ....[5]....
        /*00c0*/ 	.word	0xffffffff


	//   ....[6]....
        /*00c4*/ 	.word	0xffffffff


	//   ....[7]....
        /*00c8*/ 	.word	0xffffffff


	//   ....[8]....
        /*00cc*/ 	.word	0xffffffff


	//   ....[9]....
        /*00d0*/ 	.word	0xffffffff


	//   ....[10]....
        /*00d4*/ 	.word	0xffffffff


	//   ....[11]....
        /*00d8*/ 	.word	0xffffffff


	//   ....[12]....
        /*00dc*/ 	.word	0xffffffff


	//   ....[13]....
        /*00e0*/ 	.word	0xffffffff


	//   ....[14]....
        /*00e4*/ 	.word	0xffffffff


	//   ....[15]....
        /*00e8*/ 	.word	0xffffffff


	//   ....[16]....
        /*00ec*/ 	.word	0xffffffff


	//   ....[17]....
        /*00f0*/ 	.word	0xffffffff


	//   ....[18]....
        /*00f4*/ 	.word	0xffffffff


	//   ....[19]....
        /*00f8*/ 	.word	0xffffffff


	//   ....[20]....
        /*00fc*/ 	.word	0xffffffff


	//   ....[21]....
        /*0100*/ 	.word	0xffffffff


	//   ....[22]....
        /*0104*/ 	.word	0xffffffff


	//   ....[23]....
        /*0108*/ 	.word	0xffffffff


	//   ....[24]....
        /*010c*/ 	.word	0xffffffff


	//   ....[25]....
        /*0110*/ 	.word	0xffffffff


	//   ....[26]....
        /*0114*/ 	.word	0xffffffff


	//   ....[27]....
        /*0118*/ 	.word	0xffffffff


	//   ....[28]....
        /*011c*/ 	.word	0xffffffff


	//   ....[29]....
        /*0120*/ 	.word	0xffffffff


	//   ....[30]....
        /*0124*/ 	.word	0xffffffff


	//   ....[31]....
        /*0128*/ 	.word	0xffffffff


	//   ....[32]....
        /*012c*/ 	.word	0xffffffff


	//   ....[33]....
        /*0130*/ 	.word	0xffffffff


	//   ....[34]....
        /*0134*/ 	.word	0xffffffff


	//   ....[35]....
        /*0138*/ 	.word	0xffffffff


	//   ....[36]....
        /*013c*/ 	.word	0xffffffff


	//   ....[37]....
        /*0140*/ 	.word	0xffffffff


	//   ....[38]....
        /*0144*/ 	.word	0xffffffff


	//   ....[39]....
        /*0148*/ 	.word	0xffffffff


	//   ....[40]....
        /*014c*/ 	.word	0xffffffff


	//   ....[41]....
        /*0150*/ 	.word	0xffffffff


	//   ....[42]....
        /*0154*/ 	.word	0xffffffff


	//   ....[43]....
        /*0158*/ 	.word	0xffffffff


	//   ....[44]....
        /*015c*/ 	.word	0xffffffff


	//   ....[45]....
        /*0160*/ 	.word	0xffffffff


	//   ....[46]....
        /*0164*/ 	.word	0xffffffff


	//   ....[47]....
        /*0168*/ 	.word	0xffffffff


	//   ....[48]....
        /*016c*/ 	.word	0xffffffff


	//   ....[49]....
        /*0170*/ 	.word	0xffffffff


	//   ....[50]....
        /*0174*/ 	.word	0xffffffff


	//   ....[51]....
        /*0178*/ 	.word	0xffffffff


	//   ....[52]....
        /*017c*/ 	.word	0xffffffff


	//   ....[53]....
        /*0180*/ 	.word	0xffffffff


	//   ....[54]....
        /*0184*/ 	.word	0xffffffff


	//   ....[55]....
        /*0188*/ 	.word	0xffffffff


	//   ....[56]....
        /*018c*/ 	.word	0xffffffff


	//   ....[57]....
        /*0190*/ 	.word	0xffffffff


	//   ....[58]....
        /*0194*/ 	.word	0xffffffff


	//   ....[59]....
        /*0198*/ 	.word	0xffffffff


	//   ....[60]....
        /*019c*/ 	.word	0xffffffff


	//   ....[61]....
        /*01a0*/ 	.word	0xffffffff


	//   ....[62]....
        /*01a4*/ 	.word	0x0500000f


	//   ....[63]....
        /*01a8*/ 	.word	0x0500000f


	//   ....[64]....
        /*01ac*/ 	.word	0x0500000f


	//   ....[65]....
        /*01b0*/ 	.word	0x0500000f


	//   ....[66]....
        /*01b4*/ 	.word	0x0500000f


	//   ....[67]....
        /*01b8*/ 	.word	0x0500000f


	//   ....[68]....
        /*01bc*/ 	.word	0x0500000f


	//   ....[69]....
        /*01c0*/ 	.word	0x0500000f


	//   ....[70]....
        /*01c4*/ 	.word	0x0500000f


	//   ....[71]....
        /*01c8*/ 	.word	0x0500000f


	//   ....[72]....
        /*01cc*/ 	.word	0x0500000f


	//   ....[73]....
        /*01d0*/ 	.word	0x0500000f


	//   ....[74]....
        /*01d4*/ 	.word	0x0500000f


	//   ....[75]....
        /*01d8*/ 	.word	0x0500000f


	//   ....[76]....
        /*01dc*/ 	.word	0x0500000f


	//   ....[77]....
        /*01e0*/ 	.word	0x0500000f


	//   ....[78]....
        /*01e4*/ 	.word	0x0500000f


	//   ....[79]....
        /*01e8*/ 	.word	0x0500000f


	//   ....[80]....
        /*01ec*/ 	.word	0x0500000f


	//----- nvinfo : EIATTR_COOP_GROUP_INSTR_OFFSETS
	.align		4
.L_1603:
        /*01f0*/ 	.byte	0x04, 0x28
        /*01f2*/ 	.short	(.L_1605 - .L_1604)


	//   ....[0]....
.L_1604:
        /*01f4*/ 	.word	0x00000070


	//   ....[1]....
        /*01f8*/ 	.word	0x00000170


	//   ....[2]....
        /*01fc*/ 	.word	0x000001c0


	//   ....[3]....
        /*0200*/ 	.word	0x000003f0


	//   ....[4]....
        /*0204*/ 	.word	0x00000550


	//   ....[5]....
        /*0208*/ 	.word	0x00000670


	//   ....[6]....
        /*020c*/ 	.word	0x000007d0


	//   ....[7]....
        /*0210*/ 	.word	0x00001750


	//   ....[8]....
        /*0214*/ 	.word	0x000031b0


	//   ....[9]....
        /*0218*/ 	.word	0x000032c0


	//   ....[10]....
        /*021c*/ 	.word	0x00003bb0


	//   ....[11]....
        /*0220*/ 	.word	0x00003c10


	//   ....[12]....
        /*0224*/ 	.word	0x00005f60


	//   ....[13]....
        /*0228*/ 	.word	0x00006000


	//   ....[14]....
        /*022c*/ 	.word	0x000068c0


	//   ....[15]....
        /*0230*/ 	.word	0x00006930


	//   ....[16]....
        /*0234*/ 	.word	0x00008090


	//   ....[17]....
        /*0238*/ 	.word	0x000080c0


	//   ....[18]....
        /*023c*/ 	.word	0x00008600


	//   ....[19]....
        /*0240*/ 	.word	0x00008680


	//   ....[20]....
        /*0244*/ 	.word	0x0000ac10


	//   ....[21]....
        /*0248*/ 	.word	0x0000ad10


	//   ....[22]....
        /*024c*/ 	.word	0x0000b550


	//   ....[23]....
        /*0250*/ 	.word	0x0000b5c0


	//   ....[24]....
        /*0254*/ 	.word	0x0000c500


	//   ....[25]....
        /*0258*/ 	.word	0x0000c540


	//   ....[26]....
        /*025c*/ 	.word	0x0000c630


	//   ....[27]....
        /*0260*/ 	.word	0x0000c640


	//   ....[28]....
        /*0264*/ 	.word	0x0000e580


	//   ....[29]....
        /*0268*/ 	.word	0x0000e700


	//   ....[30]....
        /*026c*/ 	.word	0x0000e730


	//   ....[31]....
        /*0270*/ 	.word	0x0000e770


	//   ....[32]....
        /*0274*/ 	.word	0x0000e7e0


	//   ....[33]....
        /*0278*/ 	.word	0x0000e840


	//   ....[34]....
        /*027c*/ 	.word	0x0000e880


	//   ....[35]....
        /*0280*/ 	.word	0x0000ea00


	//   ....[36]....
        /*0284*/ 	.word	0x0000ea60


	//   ....[37]....
        /*0288*/ 	.word	0x0000eaa0


	//   ....[38]....
        /*028c*/ 	.word	0x0000eae0


	//   ....[39]....
        /*0290*/ 	.word	0x0000eb10


	//   ....[40]....
        /*0294*/ 	.word	0x0000eb40


	//   ....[41]....
        /*0298*/ 	.word	0x0000ebe0


	//   ....[42]....
        /*029c*/ 	.word	0x0000ec40


	//   ....[43]....
        /*02a0*/ 	.word	0x0000ecd0


	//   ....[44]....
        /*02a4*/ 	.word	0x00011bf0


	//   ....[45]....
        /*02a8*/ 	.word	0x00011c00


	//   ....[46]....
        /*02ac*/ 	.word	0x00011cf0


	//   ....[47]....
        /*02b0*/ 	.word	0x00011d50


	//   ....[48]....
        /*02b4*/ 	.word	0x00011d90


	//   ....[49]....
        /*02b8*/ 	.word	0x00011dd0


	//   ....[50]....
        /*02bc*/ 	.word	0x00011e00


	//   ....[51]....
        /*02c0*/ 	.word	0x00011e30


	//   ....[52]....
        /*02c4*/ 	.word	0x00011fa0


	//   ....[53]....
        /*02c8*/ 	.word	0x00012000


	//   ....[54]....
        /*02cc*/ 	.word	0x00012040


	//   ....[55]....
        /*02d0*/ 	.word	0x00012080


	//   ....[56]....
        /*02d4*/ 	.word	0x000120b0


	//   ....[57]....
        /*02d8*/ 	.word	0x000120e0


	//   ....[58]....
        /*02dc*/ 	.word	0x000121a0


	//   ....[59]....
        /*02e0*/ 	.word	0x000121c0


	//   ....[60]....
        /*02e4*/ 	.word	0x00012230


	//   ....[61]....
        /*02e8*/ 	.word	0x00012880


	//   ....[62]....
        /*02ec*/ 	.word	0x00012ee0


	//   ....[63]....
        /*02f0*/ 	.word	0x000132d0


	//   ....[64]....
        /*02f4*/ 	.word	0x00013360


	//   ....[65]....
        /*02f8*/ 	.word	0x00013400


	//   ....[66]....
        /*02fc*/ 	.word	0x000134b0


	//   ....[67]....
        /*0300*/ 	.word	0x00013530


	//   ....[68]....
        /*0304*/ 	.word	0x000135b0


	//   ....[69]....
        /*0308*/ 	.word	0x00013630


	//   ....[70]....
        /*030c*/ 	.word	0x000136b0


	//   ....[71]....
        /*0310*/ 	.word	0x00013740


	//   ....[72]....
        /*0314*/ 	.word	0x000137f0


	//   ....[73]....
        /*0318*/ 	.word	0x00013870


	//   ....[74]....
        /*031c*/ 	.word	0x000138f0


	//   ....[75]....
        /*0320*/ 	.word	0x00013970


	//   ....[76]....
        /*0324*/ 	.word	0x000139f0


	//   ....[77]....
        /*0328*/ 	.word	0x00013a60


	//   ....[78]....
        /*032c*/ 	.word	0x00013b00


	//   ....[79]....
        /*0330*/ 	.word	0x00013b90


	//   ....[80]....
        /*0334*/ 	.word	0x00013cb0


	//----- nvinfo : EIATTR_REG_RECONFIG
	.align		4
.L_1605:
        /*0338*/ 	.byte	0x01, 0x54
	.zero		2


	//----- nvinfo : EIATTR_SYSCALL_OFFSETS
	.align		4
        /*033c*/ 	.byte	0x04, 0x46
        /*033e*/ 	.short	(.L_1607 - .L_1606)


	//   ....[0]....
.L_1606:
        /*0340*/ 	.word	0x00001900


	//   ....[1]....
        /*0344*/ 	.word	0x0000fb90


	//   ....[2]....
        /*0348*/ 	.word	0x0000fcc0


	//   ....[3]....
        /*034c*/ 	.word	0x0000fdc0


	//----- nvinfo : EIATTR_MBARRIER_INSTR_OFFSETS
	.align		4
.L_1607:
        /*0350*/ 	.byte	0x04, 0x39
        /*0352*/ 	.short	(.L_1609 - .L_1608)


	//   ....[0]....
.L_1608:
        /*0354*/ 	.word	0x000002a0
        /*0358*/ 	.word	0x000000ff
        /*035c*/ 	.word	0x00016800
        /*0360*/ 	.short	0x0100
        /*0362*/ 	.byte	0x08
	.zero		1


	//   ....[1]....
        /*0364*/ 	.word	0x000002b0
        /*0368*/ 	.word	0x000000ff
        /*036c*/ 	.word	0x00016820
        /*0370*/ 	.short	0x0100
        /*0372*/ 	.byte	0x08
	.zero		1


	//   ....[2]....
        /*0374*/ 	.word	0x000003a0
        /*0378*/ 	.word	0x000000ff
        /*037c*/ 	.word	0x00016830
        /*0380*/ 	.short	0x0100
        /*0382*/ 	.byte	0x08
	.zero		1


	//   ....[3]....
        /*0384*/ 	.word	0x000003b0
        /*0388*/ 	.word	0x000000ff
        /*038c*/ 	.word	0x00016840
        /*0390*/ 	.short	0x0100
        /*0392*/ 	.byte	0x08
	.zero		1


	//   ....[4]....
        /*0394*/ 	.word	0x000003c0
        /*0398*/ 	.word	0x000000ff
        /*039c*/ 	.word	0x00016838
        /*03a0*/ 	.short	0x0100
        /*03a2*/ 	.byte	0x08
	.zero		1


	//   ....[5]....
        /*03a4*/ 	.word	0x000003d0
        /*03a8*/ 	.word	0x000000ff
        /*03ac*/ 	.word	0x00016848
        /*03b0*/ 	.short	0x0100
        /*03b2*/ 	.byte	0x08
	.zero		1


	//   ....[6]....
        /*03b4*/ 	.word	0x00000500
        /*03b8*/ 	.word	0x000000ff
        /*03bc*/ 	.word	0x00016850
        /*03c0*/ 	.short	0x0100
        /*03c2*/ 	.byte	0x08
	.zero		1


	//   ....[7]....
        /*03c4*/ 	.word	0x00000510
        /*03c8*/ 	.word	0x000000ff
        /*03cc*/ 	.word	0x00016860
        /*03d0*/ 	.short	0x0100
        /*03d2*/ 	.byte	0x08
	.zero		1


	//   ....[8]....
        /*03d4*/ 	.word	0x00000520
        /*03d8*/ 	.word	0x000000ff
        /*03dc*/ 	.word	0x00016858
        /*03e0*/ 	.short	0x0100
        /*03e2*/ 	.byte	0x08
	.zero		1


	//   ....[9]....
        /*03e4*/ 	.word	0x00000530
        /*03e8*/ 	.word	0x000000ff
        /*03ec*/ 	.word	0x00016868
        /*03f0*/ 	.short	0x0100
        /*03f2*/ 	.byte	0x08
	.zero		1


	//   ....[10]....
        /*03f4*/ 	.word	0x00000620
        /*03f8*/ 	.word	0x000000ff
        /*03fc*/ 	.word	0x00016870
        /*0400*/ 	.short	0x0100
        /*0402*/ 	.byte	0x06
	.zero		1


	//   ....[11]....
        /*0404*/ 	.word	0x00000630
        /*0408*/ 	.word	0x000000ff
        /*040c*/ 	.word	0x00016880
        /*0410*/ 	.short	0x0100
        /*0412*/ 	.byte	0x06
	.zero		1


	//   ....[12]....
        /*0414*/ 	.word	0x00000640
        /*0418*/ 	.word	0x000000ff
        /*041c*/ 	.word	0x00016878
        /*0420*/ 	.short	0x0100
        /*0422*/ 	.byte	0x06
	.zero		1


	//   ....[13]....
        /*0424*/ 	.word	0x00000650
        /*0428*/ 	.word	0x000000ff
        /*042c*/ 	.word	0x00016888
        /*0430*/ 	.short	0x0100
        /*0432*/ 	.byte	0x06
	.zero		1


	//   ....[14]....
        /*0434*/ 	.word	0x00000780
        /*0438*/ 	.word	0x000000ff
        /*043c*/ 	.word	0x00016890
        /*0440*/ 	.short	0x0100
        /*0442*/ 	.byte	0x08
	.zero		1


	//   ....[15]....
        /*0444*/ 	.word	0x00000790
        /*0448*/ 	.word	0x000000ff
        /*044c*/ 	.word	0x000168a0
        /*0450*/ 	.short	0x0100
        /*0452*/ 	.byte	0x08
	.zero		1


	//   ....[16]....
        /*0454*/ 	.word	0x000007a0
        /*0458*/ 	.word	0x000000ff
        /*045c*/ 	.word	0x00016898
        /*0460*/ 	.short	0x0100
        /*0462*/ 	.byte	0x08
	.zero		1


	//   ....[17]....
        /*0464*/ 	.word	0x000007b0
        /*0468*/ 	.word	0x000000ff
        /*046c*/ 	.word	0x000168a8
        /*0470*/ 	.short	0x0100
        /*0472*/ 	.byte	0x08
	.zero		1


	//   ....[18]....
        /*0474*/ 	.word	0x000008e0
        /*0478*/ 	.word	0x000000ff
        /*047c*/ 	.word	0x000168b0
        /*0480*/ 	.short	0x0100
        /*0482*/ 	.byte	0x08
	.zero		1


	//   ....[19]....
        /*0484*/ 	.word	0x000008f0
        /*0488*/ 	.word	0x000000ff
        /*048c*/ 	.word	0x000168c0
        /*0490*/ 	.short	0x0100
        /*0492*/ 	.byte	0x08
	.zero		1


	//   ....[20]....
        /*0494*/ 	.word	0x00000900
        /*0498*/ 	.word	0x000000ff
        /*049c*/ 	.word	0x000168b8
        /*04a0*/ 	.short	0x0100
        /*04a2*/ 	.byte	0x08
	.zero		1


	//   ....[21]....
        /*04a4*/ 	.word	0x00000910
        /*04a8*/ 	.word	0x000000ff
        /*04ac*/ 	.word	0x000168c8
        /*04b0*/ 	.short	0x0100
        /*04b2*/ 	.byte	0x08
	.zero		1


	//   ....[22]....
        /*04b4*/ 	.word	0x00001980
        /*04b8*/ 	.word	0x000000ff
        /*04bc*/ 	.word	0x00016800
        /*04c0*/ 	.short	0x010a
        /*04c2*/ 	.byte	0x2d
	.zero		1


	//   ....[23]....
        /*04c4*/ 	.word	0x00001a00
        /*04c8*/ 	.word	0x00000005
        /*04cc*/ 	.word	0x00016830
        /*04d0*/ 	.short	0x010a
        /*04d2*/ 	.byte	0x3f
	.zero		1


	//   ....[24]....
        /*04d4*/ 	.word	0x00001a60
        /*04d8*/ 	.word	0x00000005
        /*04dc*/ 	.word	0x00016830
        /*04e0*/ 	.short	0x010a
        /*04e2*/ 	.byte	0x3f
	.zero		1


	//   ....[25]....
        /*04e4*/ 	.word	0x00001dc0
        /*04e8*/ 	.word	0x00000000
        /*04ec*/ 	.word	0x00000000
        /*04f0*/ 	.short	0x0101
        /*04f2*/ 	.byte	0x3f
	.zero		1


	//   ....[26]....
        /*04f4*/ 	.word	0x00004b70
        /*04f8*/ 	.word	0x000000ff
        /*04fc*/ 	.word	0x00016830
        /*0500*/ 	.short	0x010a
        /*0502*/ 	.byte	0x06
	.zero		1


	//   ....[27]....
        /*0504*/ 	.word	0x00004bb0
        /*0508*/ 	.word	0x000000ff
        /*050c*/ 	.word	0x00016830
        /*0510*/ 	.short	0x010a
        /*0512*/ 	.byte	0x06
	.zero		1


	//   ....[28]....
        /*0514*/ 	.word	0x00004db0
        /*0518*/ 	.word	0x000000ff
        /*051c*/ 	.word	0x00016850
        /*0520*/ 	.short	0x010a
        /*0522*/ 	.byte	0x06
	.zero		1


	//   ....[29]....
        /*0524*/ 	.word	0x00004df0
        /*0528*/ 	.word	0x000000ff
        /*052c*/ 	.word	0x00016850
        /*0530*/ 	.short	0x010a
        /*0532*/ 	.byte	0x06
	.zero		1


	//   ....[30]....
        /*0534*/ 	.word	0x000051e0
        /*0538*/ 	.word	0x0000000c
        /*053c*/ 	.word	0x00000000
        /*0540*/ 	.short	0x0101
        /*0542*/ 	.byte	0x3f
	.zero		1


	//   ....[31]....
        /*0544*/ 	.word	0x00007040
        /*0548*/ 	.word	0x0000001d
        /*054c*/ 	.word	0x00000000
        /*0550*/ 	.short	0x0101
        /*0552*/ 	.byte	0x3f
	.zero		1


	//   ....[32]....
        /*0554*/ 	.word	0x00007ac0
        /*0558*/ 	.word	0x000000ff
        /*055c*/ 	.word	0x00016830
        /*0560*/ 	.short	0x010a
        /*0562*/ 	.byte	0x06
	.zero		1


	//   ....[33]....
        /*0564*/ 	.word	0x00007b00
        /*0568*/ 	.word	0x000000ff
        /*056c*/ 	.word	0x00016830
        /*0570*/ 	.short	0x010a
        /*0572*/ 	.byte	0x06
	.zero		1


	//   ....[34]....
        /*0574*/ 	.word	0x00007d00
        /*0578*/ 	.word	0x000000ff
        /*057c*/ 	.word	0x00016850
        /*0580*/ 	.short	0x010a
        /*0582*/ 	.byte	0x06
	.zero		1


	//   ....[35]....
        /*0584*/ 	.word	0x00007d40
        /*0588*/ 	.word	0x000000ff
        /*058c*/ 	.word	0x00016850
        /*0590*/ 	.short	0x010a
        /*0592*/ 	.byte	0x06
	.zero		1


	//   ....[36]....
        /*0594*/ 	.word	0x00008fa0
        /*0598*/ 	.word	0x0000001b
        /*059c*/ 	.word	0x00000000
        /*05a0*/ 	.short	0x0101
        /*05a2*/ 	.byte	0x3f
	.zero		1


	//   ....[37]....
        /*05a4*/ 	.word	0x00009050
        /*05a8*/ 	.word	0x0000001f
        /*05ac*/ 	.word	0x00000000
        /*05b0*/ 	.short	0x0101
        /*05b2*/ 	.byte	0x3f
	.zero		1


	//   ....[38]....
        /*05b4*/ 	.word	0x00009840
        /*05b8*/ 	.word	0x000000ff
        /*05bc*/ 	.word	0x00016830
        /*05c0*/ 	.short	0x010a
        /*05c2*/ 	.byte	0x06
	.zero		1


	//   ....[39]....
        /*05c4*/ 	.word	0x00009880
        /*05c8*/ 	.word	0x000000ff
        /*05cc*/ 	.word	0x00016830
        /*05d0*/ 	.short	0x010a
        /*05d2*/ 	.byte	0x06
	.zero		1


	//   ....[40]....
        /*05d4*/ 	.word	0x00009a80
        /*05d8*/ 	.word	0x000000ff
        /*05dc*/ 	.word	0x00016850
        /*05e0*/ 	.short	0x010a
        /*05e2*/ 	.byte	0x06
	.zero		1


	//   ....[41]....
        /*05e4*/ 	.word	0x00009ac0
        /*05e8*/ 	.word	0x000000ff
        /*05ec*/ 	.word	0x00016850
        /*05f0*/ 	.short	0x010a
        /*05f2*/ 	.byte	0x06
	.zero		1


	//   ....[42]....
        /*05f4*/ 	.word	0x00009eb0
        /*05f8*/ 	.word	0x0000000a
        /*05fc*/ 	.word	0x00000000
        /*0600*/ 	.short	0x0101
        /*0602*/ 	.byte	0x3f
	.zero		1


	//   ....[43]....
        /*0604*/ 	.word	0x0000bc50
        /*0608*/ 	.word	0x0000001b
        /*060c*/ 	.word	0x00000000
        /*0610*/ 	.short	0x0101
        /*0612*/ 	.byte	0x3f
	.zero		1


	//   ....[44]....
        /*0614*/ 	.word	0x0000c470
        /*0618*/ 	.word	0x000000ff
        /*061c*/ 	.word	0x00016850
        /*0620*/ 	.short	0x010a
        /*0622*/ 	.byte	0x05
	.zero		1


	//   ....[45]....
        /*0624*/ 	.word	0x0000c4b0
        /*0628*/ 	.word	0x000000ff
        /*062c*/ 	.word	0x00016850
        /*0630*/ 	.short	0x010a
        /*0632*/ 	.byte	0x05
	.zero		1


	//   ....[46]....
        /*0634*/ 	.word	0x0000c9e0
        /*0638*/ 	.word	0x00000008
        /*063c*/ 	.word	0x00000000
        /*0640*/ 	.short	0x0101
        /*0642*/ 	.byte	0x3f
	.zero		1


	//   ....[47]....
        /*0644*/ 	.word	0x0000d790
        /*0648*/ 	.word	0x00000000
        /*064c*/ 	.word	0x00000000
        /*0650*/ 	.short	0x0101
        /*0652*/ 	.byte	0x3f
	.zero		1


	//   ....[48]....
        /*0654*/ 	.word	0x00010250
        /*0658*/ 	.word	0x00000005
        /*065c*/ 	.word	0x00016840
        /*0660*/ 	.short	0x010a
        /*0662*/ 	.byte	0x3f
	.zero		1


	//   ....[49]....
        /*0664*/ 	.word	0x00010580
        /*0668*/ 	.word	0x00000019
        /*066c*/ 	.word	0x00016820
        /*0670*/ 	.short	0x010a
        /*0672*/ 	.byte	0x3f
	.zero		1


	//   ....[50]....
        /*0674*/ 	.word	0x00010860
        /*0678*/ 	.word	0x00000003
        /*067c*/ 	.word	0x00016840
        /*0680*/ 	.short	0x010a
        /*0682*/ 	.byte	0x3f
	.zero		1


	//   ....[51]....
        /*0684*/ 	.word	0x00010a40
        /*0688*/ 	.word	0x00000002
        /*068c*/ 	.word	0x00000060
        /*0690*/ 	.short	0x010a
        /*0692*/ 	.byte	0x3f
	.zero		1


	//   ....[52]....
        /*0694*/ 	.word	0x00010ec0
        /*0698*/ 	.word	0x00000003
        /*069c*/ 	.word	0x00016840
        /*06a0*/ 	.short	0x010a
        /*06a2*/ 	.byte	0x3f
	.zero		1


	//   ....[53]....
        /*06a4*/ 	.word	0x000110a0
        /*06a8*/ 	.word	0x00000003
        /*06ac*/ 	.word	0x00000060
        /*06b0*/ 	.short	0x010a
        /*06b2*/ 	.byte	0x3f
	.zero		1


	//   ....[54]....
        /*06b4*/ 	.word	0x00011470
        /*06b8*/ 	.word	0x00000002
        /*06bc*/ 	.word	0x00016840
        /*06c0*/ 	.short	0x010a
        /*06c2*/ 	.byte	0x3f
	.zero		1


	//   ....[55]....
        /*06c4*/ 	.word	0x00011660
        /*06c8*/ 	.word	0x00000002
        /*06cc*/ 	.word	0x00000060
        /*06d0*/ 	.short	0x010a
        /*06d2*/ 	.byte	0x3f
	.zero		1


	//   ....[56]....
        /*06d4*/ 	.word	0x000119a0
        /*06d8*/ 	.word	0x00000003
        /*06dc*/ 	.word	0x00016860
        /*06e0*/ 	.short	0x010a
        /*06e2*/ 	.byte	0x3f
	.zero		1


	//   ....[57]....
        /*06e4*/ 	.word	0x00012800
        /*06e8*/ 	.word	0x00000009
        /*06ec*/ 	.word	0x00016820
        /*06f0*/ 	.short	0x010a
        /*06f2*/ 	.byte	0x3f
	.zero		1


	//   ....[58]....
        /*06f4*/ 	.word	0x000129a0
        /*06f8*/ 	.word	0x00000007
        /*06fc*/ 	.word	0x00000000
        /*0700*/ 	.short	0x010a
        /*0702*/ 	.byte	0x3f
	.zero		1


	//   ....[59]....
        /*0704*/ 	.word	0x00012a10
        /*0708*/ 	.word	0x00000003
        /*070c*/ 	.word	0x00000000
        /*0710*/ 	.short	0x010a
        /*0712*/ 	.byte	0x3f
	.zero		1


	//   ....[60]....
        /*0714*/ 	.word	0x00012a70
        /*0718*/ 	.word	0x00000005
        /*071c*/ 	.word	0x00000000
        /*0720*/ 	.short	0x010a
        /*0722*/ 	.byte	0x3f
	.zero		1


	//   ....[61]....
        /*0724*/ 	.word	0x00012aa0
        /*0728*/ 	.word	0x00000003
        /*072c*/ 	.word	0x00000000
        /*0730*/ 	.short	0x010a
        /*0732*/ 	.byte	0x3f
	.zero		1


	//   ....[62]....
        /*0734*/ 	.word	0x00012b10
        /*0738*/ 	.word	0x00000003
        /*073c*/ 	.word	0x00016800
        /*0740*/ 	.short	0x010a
        /*0742*/ 	.byte	0x3f
	.zero		1


	//   ....[63]....
        /*0744*/ 	.word	0x00012b60
        /*0748*/ 	.word	0x00000005
        /*074c*/ 	.word	0x00016830
        /*0750*/ 	.short	0x010a
        /*0752*/ 	.byte	0x3f
	.zero		1


	//   ....[64]....
        /*0754*/ 	.word	0x00012bc0
        /*0758*/ 	.word	0x0000000f
        /*075c*/ 	.word	0x00016830
        /*0760*/ 	.short	0x010a
        /*0762*/ 	.byte	0x3f
	.zero		1


	//   ....[65]....
        /*0764*/ 	.word	0x00012c20
        /*0768*/ 	.word	0x0000000f
        /*076c*/ 	.word	0x00016850
        /*0770*/ 	.short	0x010a
        /*0772*/ 	.byte	0x3f
	.zero		1


	//   ....[66]....
        /*0774*/ 	.word	0x00012c80
        /*0778*/ 	.word	0x0000000b
        /*077c*/ 	.word	0x00016830
        /*0780*/ 	.short	0x010a
        /*0782*/ 	.byte	0x3f
	.zero		1


	//   ....[67]....
        /*0784*/ 	.word	0x00012ce0
        /*0788*/ 	.word	0x0000000b
        /*078c*/ 	.word	0x00016850
        /*0790*/ 	.short	0x010a
        /*0792*/ 	.byte	0x3f
	.zero		1


	//   ....[68]....
        /*0794*/ 	.word	0x00012d40
        /*0798*/ 	.word	0x00000015
        /*079c*/ 	.word	0x00016830
        /*07a0*/ 	.short	0x010a
        /*07a2*/ 	.byte	0x3f
	.zero		1


	//   ....[69]....
        /*07a4*/ 	.word	0x00012da0
        /*07a8*/ 	.word	0x00000015
        /*07ac*/ 	.word	0x00016850
        /*07b0*/ 	.short	0x010a
        /*07b2*/ 	.byte	0x3f
	.zero		1


	//   ....[70]....
        /*07b4*/ 	.word	0x00012e00
        /*07b8*/ 	.word	0x00000004
        /*07bc*/ 	.word	0x00016850
        /*07c0*/ 	.short	0x010a
        /*07c2*/ 	.byte	0x3f
	.zero		1


	//   ....[71]....
        /*07c4*/ 	.word	0x00012fa0
        /*07c8*/ 	.word	0x00000005
        /*07cc*/ 	.word	0x00016840
        /*07d0*/ 	.short	0x010a
        /*07d2*/ 	.byte	0x3f
	.zero		1


	//   ....[72]....
        /*07d4*/ 	.word	0x00012ff0
        /*07d8*/ 	.word	0x00000019
        /*07dc*/ 	.word	0x00016820
        /*07e0*/ 	.short	0x010a
        /*07e2*/ 	.byte	0x3f
	.zero		1


	//   ....[73]....
        /*07e4*/ 	.word	0x00013040
        /*07e8*/ 	.word	0x00000003
        /*07ec*/ 	.word	0x00016840
        /*07f0*/ 	.short	0x010a
        /*07f2*/ 	.byte	0x3f
	.zero		1


	//   ....[74]....
        /*07f4*/ 	.word	0x00013090
        /*07f8*/ 	.word	0x00000002
        /*07fc*/ 	.word	0x00000060
        /*0800*/ 	.short	0x010a
        /*0802*/ 	.byte	0x3f
	.zero		1


	//   ....[75]....
        /*0804*/ 	.word	0x000130e0
        /*0808*/ 	.word	0x00000003
        /*080c*/ 	.word	0x00016840
        /*0810*/ 	.short	0x010a
        /*0812*/ 	.byte	0x3f
	.zero		1


	//   ....[76]....
        /*0814*/ 	.word	0x00013130
        /*0818*/ 	.word	0x00000003
        /*081c*/ 	.word	0x00000060
        /*0820*/ 	.short	0x010a
        /*0822*/ 	.byte	0x3f
	.zero		1


	//   ....[77]....
        /*0824*/ 	.word	0x00013180
        /*0828*/ 	.word	0x00000002
        /*082c*/ 	.word	0x00016840
        /*0830*/ 	.short	0x010a
        /*0832*/ 	.byte	0x3f
	.zero		1


	//   ....[78]....
        /*0834*/ 	.word	0x000131d0
        /*0838*/ 	.word	0x00000002
        /*083c*/ 	.word	0x00000060
        /*0840*/ 	.short	0x010a
        /*0842*/ 	.byte	0x3f
	.zero		1


	//   ....[79]....
        /*0844*/ 	.word	0x00013220
        /*0848*/ 	.word	0x00000003
        /*084c*/ 	.word	0x00016860
        /*0850*/ 	.short	0x010a
        /*0852*/ 	.byte	0x3f
	.zero		1


	//   ....[80]....
        /*0854*/ 	.word	0x00013bd0
        /*0858*/ 	.word	0x00000009
        /*085c*/ 	.word	0x00016820
        /*0860*/ 	.short	0x010a
        /*0862*/ 	.byte	0x3f
	.zero		1


	//   ....[81]....
        /*0864*/ 	.word	0x00013d70
        /*0868*/ 	.word	0x00000007
        /*086c*/ 	.word	0x00000000
        /*0870*/ 	.short	0x010a
        /*0872*/ 	.byte	0x3f
	.zero		1


	//   ....[82]....
        /*0874*/ 	.word	0x00013dc0
        /*0878*/ 	.word	0x00000003
        /*087c*/ 	.word	0x00000000
        /*0880*/ 	.short	0x010a
        /*0882*/ 	.byte	0x3f
	.zero		1


	//   ....[83]....
        /*0884*/ 	.word	0x00013e10
        /*0888*/ 	.word	0x00000005
        /*088c*/ 	.word	0x00000000
        /*0890*/ 	.short	0x010a
        /*0892*/ 	.byte	0x3f
	.zero		1


	//----- nvinfo : EIATTR_NUM_MBARRIERS
	.align		4
.L_1609:
        /*0894*/ 	.byte	0x03, 0x38
        /*0896*/ 	.short	0x0016


	//----- nvinfo : EIATTR_EXIT_INSTR_OFFSETS
	.align		4
        /*0898*/ 	.byte	0x04, 0x1c
        /*089a*/ 	.short	(.L_1611 - .L_1610)


	//   ....[0]....
.L_1610:
        /*089c*/ 	.word	0x00000ab0


	//   ....[1]....
        /*08a0*/ 	.word	0x0000e540


	//   ....[2]....
        /*08a4*/ 	.word	0x0000e5a0


	//   ....[3]....
        /*08a8*/ 	.word	0x00012af0


	//----- nvinfo : EIATTR_MAX_THREADS
	.align		4
.L_1611:
        /*08ac*/ 	.byte	0x04, 0x05
        /*08ae*/ 	.short	(.L_1613 - .L_1612)
.L_1612:
        /*08b0*/ 	.word	0x00000200
        /*08b4*/ 	.word	0x00000001
        /*08b8*/ 	.word	0x00000001


	//----- nvinfo : EIATTR_CRS_STACK_SIZE
	.align		4
.L_1613:
        /*08bc*/ 	.byte	0x04, 0x1e
        /*08be*/ 	.short	(.L_1615 - .L_1614)
.L_1614:
        /*08c0*/ 	.word	0x00000000


	//----- nvinfo : EIATTR_CBANK_PARAM_SIZE
	.align		4
.L_1615:
        /*08c4*/ 	.byte	0x03, 0x19
        /*08c6*/ 	.short	0x0a70


	//----- nvinfo : EIATTR_PARAM_CBANK
	.align		4
        /*08c8*/ 	.byte	0x04, 0x0a
        /*08ca*/ 	.short	(.L_1617 - .L_1616)
	.align		4
.L_1616:
        /*08cc*/ 	.word	index@(.nv.constant0._ZN7cutlass13device_kernelIN5flash11enable_sm90INS1_16FlashAttnFwdSm90INS1_25CollectiveMainloopFwdSm90ILi2EN4cute5tupleIJNS5_1CILi1EEES8_S8_EEENS6_IJNS7_ILi192EEENS7_ILi128EEENS7_ILi64EEEEEELi64ENS_6half_tEfNS_4arch4Sm90ELb0ELb1ELb0ELb1ELb0ELb0ELb0ELb1ELb1ELb0ELb0ELb0EEENS1_21CollectiveEpilogueFwdINS6_IJSA_SC_SB_EEES9_SE_SG_Li384ELb1ELb0ELb0ELb0EEENS1_36VarlenDynamicPersistentTileSchedulerILi192ELi128ELi384ELi32ELb0ELb0ELb1ELb1ELb0ELb1EEEEEEEEEvNT_6ParamsE)
        /*08d0*/ 	.short	0x0210
        /*08d2*/ 	.short	0x0a70


	//----- nvinfo : EIATTR_SW_WAR
	.align		4
.L_1617:
        /*08d4*/ 	.byte	0x04, 0x36
        /*08d6*/ 	.short	(.L_1619 - .L_1618)
.L_1618:
        /*08d8*/ 	.word	0x00000008
.L_1619:


//--------------------- .nv.info._ZN7cutlass13device_kernelIN5flash11enable_sm90INS1_16FlashAttnFwdSm90INS1_25CollectiveMainloopFwdSm90ILi2EN4cute5tupleIJNS5_1CILi1EEES8_S8_EEENS6_IJNS7_ILi192EEENS7_ILi128EEENS7_ILi64EEEEEELi64ENS_6half_tEfNS_4arch4Sm90ELb0ELb1ELb0ELb1ELb0ELb1ELb0ELb1ELb1ELb0ELb0ELb0EEENS1_21CollectiveEpilogueFwdINS6_IJSA_SC_SB_EEES9_SE_SG_Li384ELb1ELb0ELb0ELb0EEENS1_36VarlenDynamicPersistentTileSchedulerILi192ELi128ELi384ELi32ELb0ELb0ELb1ELb1ELb0ELb1EEEEEEEEEvNT_6ParamsE --------------------------
	.section	.nv.info._ZN7cutlass13device_kernelIN5flash11enable_sm90INS1_16FlashAttnFwdSm90INS1_25CollectiveMainloopFwdSm90ILi2EN4cute5tupleIJNS5_1CILi1EEES8_S8_EEENS6_IJNS7_ILi192EEENS7_ILi128EEENS7_ILi64EEEEEELi64ENS_6half_tEfNS_4arch4Sm90ELb0ELb1ELb0ELb1ELb0ELb1ELb0ELb1ELb1ELb0ELb0ELb0EEENS1_21CollectiveEpilogueFwdINS6_IJSA_SC_SB_EEES9_SE_SG_Li384ELb1ELb0ELb0ELb0EEENS1_36VarlenDynamicPersistentTileSchedulerILi192ELi128ELi384ELi32ELb0ELb0ELb1ELb1ELb0ELb1EEEEEEEEEvNT_6ParamsE,"",@"SHT_CUDA_INFO"
	.sectionflags	@""
	.align	4


	//----- nvinfo : EIATTR_CUDA_API_VERSION
	.align		4
        /*0000*/ 	.byte	0x04, 0x37
        /*0002*/ 	.short	(.L_1621 - .L_1620)
.L_1620:
        /*0004*/ 	.word	0x00000082


	//----- nvinfo : EIATTR_KPARAM_INFO
	.align		4
.L_1621:
        /*0008*/ 	.byte	0x04, 0x17
        /*000a*/ 	.short	(.L_1623 - .L_1622)
.L_1622:
        /*000c*/ 	.word	0x00000000
        /*0010*/ 	.short	0x0000
        /*0012*/ 	.short	0x0070
        /*0014*/ 	.byte	0x00, 0xf0, 0x01, 0x28


	//----- nvinfo : EIATTR_SPARSE_MMA_MASK
	.align		4
.L_1623:
        /*0018*/ 	.byte	0x03, 0x50
        /*001a*/ 	.short	0x0000


	//----- nvinfo : EIATTR_MAXREG_COUNT
	.align		4
        /*001c*/ 	.byte	0x03, 0x1b
        /*001e*/ 	.short	0x0080


	//----- nvinfo : EIATTR_NUM_BARRIERS
	.align		4
        /*0020*/ 	.byte	0x02, 0x4c
        /*0022*/ 	.byte	0x10
	.zero		1


	//----- nvinfo : EIATTR_EXTERNS
	.align		4
        /*0024*/ 	.byte	0x04, 0x0f
        /*0026*/ 	.short	(.L_1625 - .L_1624)


	//   ....[0]....
	.align		4
.L_1624:
        /*0028*/ 	.word	index@(__assertfail)


	//----- nvinfo : EIATTR_ANNOTATIONS
	.align		4
.L_1625:
        /*002c*/ 	.byte	0x04, 0x55
        /*002e*/ 	.short	(.L_1627 - .L_1626)


	//   ....[0]....
.L_1626:
        /* <DEDUP_REMOVED lines=49> */


	//----- nvinfo : EIATTR_MERCURY_ISA_VERSION
	.align		4
.L_1627:
        /*0328*/ 	.byte	0x03, 0x5f
        /*032a*/ 	.short	0x0101


	//----- nvinfo : EIATTR_UNUSED_LOAD_BYTE_OFFSET
	.align		4
        /*032c*/ 	.byte	0x04, 0x44
        /*032e*/ 	.short	(.L_1629 - .L_1628)


	//   ....[0]....
.L_1628:
        /*0330*/ 	.word	0x00000b20
        /*0334*/ 	.word	0x0000fff0


	//   ....[1]....
        /*0338*/ 	.word	0x00014d80
        /*033c*/ 	.word	0x0000fff0


	//----- nvinfo : EIATTR_INT_WARP_WIDE_INSTR_OFFSETS
	.align		4
.L_1629:
        /*0340*/ 	.byte	0x04, 0x31
        /*0342*/ 	.short	(.L_1631 - .L_1630)


	//   ....[0]....
.L_1630:
        /*0344*/ 	.word	0x000001c0


	//   ....[1]....
        /*0348*/ 	.word	0x00000200


	//   ....[2]....
        /*034c*/ 	.word	0x00000270


	//   ....[3]....
        /*0350*/ 	.word	0x00018ae0


	//   ....[4]....
        /*0354*/ 	.word	0x00018b70


	//   ....[5]....
        /*0358*/ 	.word	0x00019020


	//   ....[6]....
        /*035c*/ 	.word	0x00019060


	//   ....[7]....
        /*0360*/ 	.word	0x0001aa50


	//   ....[8]....
        /*0364*/ 	.word	0x0001aae0


	//----- nvinfo : EIATTR_COOP_GROUP_MASK_REGIDS
	.align		4
.L_1631:
        /*0368*/ 	.byte	0x04, 0x29
        /*036a*/ 	.short	(.L_1633 - .L_1632)


	//   ....[0]....
.L_1632:
        /*036c*/ 	.word	0xffffffff


	//   ....[1]....
        /*0370*/ 	.word	0xffffffff


	//   ....[2]....
        /*0374*/ 	.word	0xffffffff


	//   ....[3]....
        /*0378*/ 	.word	0xffffffff


	//   ....[4]....
        /*037c*/ 	.word	0xffffffff


	//   ....[5]....
        /*0380*/ 	.word	0xffffffff


	//   ....[6]....
        /*0384*/ 	.word	0xffffffff


	//   ....[7]....
        /*0388*/ 	.word	0xffffffff


	//   ....[8]....
        /*038c*/ 	.word	0xffffffff


	//   ....[9]....
        /*0390*/ 	.word	0xffffffff


	//   ....[10]....
        /*0394*/ 	.word	0xffffffff


	//   ....[11]....
        /*0398*/ 	.word	0xffffffff


	//   ....[12]....
        /*039c*/ 	.word	0xffffffff


	//   ....[13]....
        /*03a0*/ 	.word	0xffffffff


	//   ....[14]....
        /*03a4*/ 	.word	0xffffffff


	//   ....[15]....
        /*03a8*/ 	.word	0xffffffff


	//   ....[16]....
        /*03ac*/ 	.word	0xffffffff


	//   ....[17]....
        /*03b0*/ 	.word	0xffffffff


	//   ....[18]....
        /*03b4*/ 	.word	0xffffffff


	//   ....[19]....
        /*03b8*/ 	.word	0xffffffff


	//   ....[20]....
        /*03bc*/ 	.word	0xffffffff


	//   ....[21]....
        /*03c0*/ 	.word	0xffffffff


	//   ....[22]....
        /*03c4*/ 	.word	0xffffffff


	//   ....[23]....
        /*03c8*/ 	.word	0xffffffff


	//   ....[24]....
        /*03cc*/ 	.word	0xffffffff


	//   ....[25]....
        /*03d0*/ 	.word	0xffffffff


	//   ....[26]....
        /*03d4*/ 	.word	0xffffffff


	//   ....[27]....
        /*03d8*/ 	.word	0xffffffff


	//   ....[28]....
        /*03dc*/ 	.word	0xffffffff


	//   ....[29]....
        /*03e0*/ 	.word	0xffffffff


	//   ....[30]....
        /*03e4*/ 	.word	0xffffffff


	//   ....[31]....
        /*03e8*/ 	.word	0xffffffff


	//   ....[32]....
        /*03ec*/ 	.word	0xffffffff


	//   ....[33]....
        /*03f0*/ 	.word	0xffffffff


	//   ....[34]....
        /*03f4*/ 	.word	0xffffffff


	//   ....[35]....
        /*03f8*/ 	.word	0xffffffff


	//   ....[36]....
        /*03fc*/ 	.word	0xffffffff


	//   ....[37]....
        /*0400*/ 	.word	0xffffffff


	//   ....[38]....
        /*0404*/ 	.word	0xffffffff


	//   ....[39]....
        /*0408*/ 	.word	0xffffffff


	//   ....[40]....
        /*040c*/ 	.word	0xffffffff


	//   ....[41]....
        /*0410*/ 	.word	0xffffffff


	//   ....[42]....
        /*0414*/ 	.word	0xffffffff


	//   ....[43]....
        /*0418*/ 	.word	0xffffffff


	//   ....[44]....
        /*041c*/ 	.word	0xffffffff


	//   ....[45]....
        /*0420*/ 	.word	0xffffffff


	//   ....[46]....
        /*0424*/ 	.word	0xffffffff


	//   ....[47]....
        /*0428*/ 	.word	0xffffffff


	//   ....[48]....
        /*042c*/ 	.word	0xffffffff


	//   ....[49]....
        /*0430*/ 	.word	0xffffffff


	//   ....[50]....
        /*0434*/ 	.word	0xffffffff


	//   ....[51]....
        /*0438*/ 	.word	0xffffffff


	//   ....[52]....
        /*043c*/ 	.word	0xffffffff


	//   ....[53]....
        /*0440*/ 	.word	0xffffffff


	//   ....[54]....
        /*0444*/ 	.word	0xffffffff


	//   ....[55]....
        /*0448*/ 	.word	0xffffffff


	//   ....[56]....
        /*044c*/ 	.word	0xffffffff


	//   ....[57]....
        /*0450*/ 	.word	0xffffffff


	//   ....[58]....
        /*0454*/ 	.word	0xffffffff


	//   ....[59]....
        /*0458*/ 	.word	0xffffffff


	//   ....[60]....
        /*045c*/ 	.word	0xffffffff


	//   ....[61]....
        /*0460*/ 	.word	0xffffffff


	//   ....[62]....
        /*0464*/ 	.word	0x0500000f


	//   ....[63]....
        /*0468*/ 	.word	0x0500000f


	//   ....[64]....
        /*046c*/ 	.word	0x0500000f


	//   ....[65]....
        /*0470*/ 	.word	0x0500000f


	//   ....[66]....
        /*0474*/ 	.word	0x0500000f


	//   ....[67]....
        /*0478*/ 	.word	0x0500000f


	//   ....[68]....
        /*047c*/ 	.word	0x0500000f


	//   ....[69]....
        /*0480*/ 	.word	0x0500000f


	//   ....[70]....
        /*0484*/ 	.word	0x0500000f


	//   ....[71]....
        /*0488*/ 	.word	0x0500000f


	//   ....[72]....
        /*048c*/ 	.word	0x0500000f


	//   ....[73]....
        /*0490*/ 	.word	0x0500000f


	//   ....[74]....
        /*0494*/ 	.word	0x0500000f


	//   ....[75]....
        /*0498*/ 	.word	0x0500000f


	//   ....[76]....
        /*049c*/ 	.word	0x0500000f


	//   ....[77]....
        /*04a0*/ 	.word	0x0500000f


	//   ....[78]....
        /*04a4*/ 	.word	0x0500000f


	//   ....[79]....
        /*04a8*/ 	.word	0x0500000f


	//   ....[80]....
        /*04ac*/ 	.word	0x0500000f


	//   ....[81]....
        /*04b0*/ 	.word	0x0500000f


	//   ....[82]....
        /*04b4*/ 	.word	0x0500000f


	//   ....[83]....
        /*04b8*/ 	.word	0x0500000f


	//   ....[84]....
        /*04bc*/ 	.word	0x0500000f


	//   ....[85]....
        /*04c0*/ 	.word	0x0500000f


	//   ....[86]....
        /*04c4*/ 	.word	0x0500000f


	//   ....[87]....
        /*04c8*/ 	.word	0x0500000f


	//   ....[88]....
        /*04cc*/ 	.word	0x0500000f


	//   ....[89]....
        /*04d0*/ 	.word	0x0500000f


	//   ....[90]....
        /*04d4*/ 	.word	0x0500000f


	//   ....[91]....
        /*04d8*/ 	.word	0x0500000f


	//   ....[92]....
        /*04dc*/ 	.word	0x0500000f


	//   ....[93]....
        /*04e0*/ 	.word	0x0500000f


	//   ....[94]....
        /*04e4*/ 	.word	0x0500000f


	//   ....[95]....
        /*04e8*/ 	.word	0x0500000f


	//   ....[96]....
        /*04ec*/ 	.word	0x0500000f


	//   ....[97]....
        /*04f0*/ 	.word	0x0500000f


	//   ....[98]....
        /*04f4*/ 	.word	0x0500000f


	//----- nvinfo : EIATTR_COOP_GROUP_INSTR_OFFSETS
	.align		4
.L_1633:
        /*04f8*/ 	.byte	0x04, 0x28
        /*04fa*/ 	.short	(.L_1635 - .L_1634)


	//   ....[0]....
.L_1634:
        /*04fc*/ 	.word	0x00000070


	//   ....[1]....
        /*0500*/ 	.word	0x000001d0


	//   ....[2]....
        /*0504*/ 	.word	0x00000220


	//   ....[3]....
        /*0508*/ 	.word	0x00000450


	//   ....[4]....
        /*050c*/ 	.word	0x000005b0


	//   ....[5]....
        /*0510*/ 	.word	0x000006d0


	//   ....[6]....
        /*0514*/ 	.word	0x00000830


	//   ....[7]....
        /*0518*/ 	.word	0x00005c10


	//   ....[8]....
        /*051c*/ 	.word	0x0000aa30


	//   ....[9]....
        /*0520*/ 	.word	0x0000ab40


	//   ....[10]....
        /*0524*/ 	.word	0x0000b420


	//   ....[11]....
        /*0528*/ 	.word	0x0000b490


	//   ....[12]....
        /*052c*/ 	.word	0x0000daf0


	//   ....[13]....
        /*0530*/ 	.word	0x0000dbf0


	//   ....[14]....
        /*0534*/ 	.word	0x0000e360


	//   ....[15]....
        /*0538*/ 	.word	0x0000e3a0


	//   ....[16]....
        /*053c*/ 	.word	0x0000fdf0


	//   ....[17]....
        /*0540*/ 	.word	0x0000fe10


	//   ....[18]....
        /*0544*/ 	.word	0x00010390


	//   ....[19]....
        /*0548*/ 	.word	0x00010400


	//   ....[20]....
        /*054c*/ 	.word	0x00012d00


	//   ....[21]....
        /*0550*/ 	.word	0x00012e60


	//   ....[22]....
        /*0554*/ 	.word	0x00013530


	//   ....[23]....
        /*0558*/ 	.word	0x00013590


	//   ....[24]....
        /*055c*/ 	.word	0x000145a0


	//   ....[25]....
        /*0560*/ 	.word	0x000148f0


	//   ....[26]....
        /*0564*/ 	.word	0x00014970


	//   ....[27]....
        /*0568*/ 	.word	0x00014980


	//   ....[28]....
        /*056c*/ 	.word	0x000167d0


	//   ....[29]....
        /*0570*/ 	.word	0x00016960


	//   ....[30]....
        /*0574*/ 	.word	0x00016990


	//   ....[31]....
        /*0578*/ 	.word	0x000169d0


	//   ....[32]....
        /*057c*/ 	.word	0x00016a30


	//   ....[33]....
        /*0580*/ 	.word	0x00016a90


	//   ....[34]....
        /*0584*/ 	.word	0x00016ad0


	//   ....[35]....
        /*0588*/ 	.word	0x00016c60


	//   ....[36]....
        /*058c*/ 	.word	0x00016cc0


	//   ....[37]....
        /*0590*/ 	.word	0x00016d00


	//   ....[38]....
        /*0594*/ 	.word	0x00016d40


	//   ....[39]....
        /*0598*/ 	.word	0x00016d70


	//   ....[40]....
        /*059c*/ 	.word	0x00016da0


	//   ....[41]....
        /*05a0*/ 	.word	0x00016e40


	//   ....[42]....
        /*05a4*/ 	.word	0x00016ea0


	//   ....[43]....
        /*05a8*/ 	.word	0x00016f30


	//   ....[44]....
        /*05ac*/ 	.word	0x0001ada0


	//   ....[45]....
        /*05b0*/ 	.word	0x0001adb0


	//   ....[46]....
        /*05b4*/ 	.word	0x0001aea0


	//   ....[47]....
        /*05b8*/ 	.word	0x0001af00


	//   ....[48]....
        /*05bc*/ 	.word	0x0001af40


	//   ....[49]....
        /*05c0*/ 	.word	0x0001af80


	//   ....[50]....
        /*05c4*/ 	.word	0x0001afb0


	//   ....[51]....
        /*05c8*/ 	.word	0x0001afe0


	//   ....[52]....
        /*05cc*/ 	.word	0x0001b150


	//   ....[53]....
        /*05d0*/ 	.word	0x0001b1b0


	//   ....[54]....
        /*05d4*/ 	.word	0x0001b1f0


	//   ....[55]....
        /*05d8*/ 	.word	0x0001b230


	//   ....[56]....
        /*05dc*/ 	.word	0x0001b260


	//   ....[57]....
        /*05e0*/ 	.word	0x0001b290


	//   ....[58]....
        /*05e4*/ 	.word	0x0001b350


	//   ....[59]....
        /*05e8*/ 	.word	0x0001b370


	//   ....[60]....
        /*05ec*/ 	.word	0x0001b3e0


	//   ....[61]....
        /*05f0*/ 	.word	0x0001ba50


	//   ....[62]....
        /*05f4*/ 	.word	0x0001be60


	//   ....[63]....
        /*05f8*/ 	.word	0x0001bf10


	//   ....[64]....
        /*05fc*/ 	.word	0x0001bfb0


	//   ....[65]....
        /*0600*/ 	.word	0x0001c050


	//   ....[66]....
        /*0604*/ 	.word	0x0001c0f0


	//   ....[67]....
        /*0608*/ 	.word	0x0001c190


	//   ....[68]....
        /*060c*/ 	.word	0x0001c230


	//   ....[69]....
        /*0610*/ 	.word	0x0001c2d0


	//   ....[70]....
        /*0614*/ 	.word	0x0001c370


	//   ....[71]....
        /*0618*/ 	.word	0x0001c460


	//   ....[72]....
        /*061c*/ 	.word	0x0001c500


	//   ....[73]....
        /*0620*/ 	.word	0x0001c5a0


	//   ....[74]....
        /*0624*/ 	.word	0x0001c640


	//   ....[75]....
        /*0628*/ 	.word	0x0001c6e0


	//   ....[76]....
        /*062c*/ 	.word	0x0001c780


	//   ....[77]....
        /*0630*/ 	.word	0x0001c820


	//   ....[78]....
        /*0634*/ 	.word	0x0001c8c0


	//   ....[79]....
        /*0638*/ 	.word	0x0001cc50


	//   ....[80]....
        /*063c*/ 	.word	0x0001cf30


	//   ....[81]....
        /*0640*/ 	.word	0x0001d320


	//   ....[82]....
        /*0644*/ 	.word	0x0001d3b0


	//   ....[83]....
        /*0648*/ 	.word	0x0001d450


	//   ....[84]....
        /*064c*/ 	.word	0x0001d500


	//   ....[85]....
        /*0650*/ 	.word	0x0001d580


	//   ....[86]....
        /*0654*/ 	.word	0x0001d600


	//   ....[87]....
        /*0658*/ 	.word	0x0001d680


	//   ....[88]....
        /*065c*/ 	.word	0x0001d700


	//   ....[89]....
        /*0660*/ 	.word	0x0001d790


	//   ....[90]....
        /*0664*/ 	.word	0x0001d840


	//   ....[91]....
        /*0668*/ 	.word	0x0001d8c0


	//   ....[92]....
        /*066c*/ 	.word	0x0001d940


	//   ....[93]....
        /*0670*/ 	.word	0x0001d9c0


	//   ....[94]....
        /*0674*/ 	.word	0x0001da40


	//   ....[95]....
        /*0678*/ 	.word	0x0001dab0


	//   ....[96]....
        /*067c*/ 	.word	0x0001db50


	//   ....[97]....
        /*0680*/ 	.word	0x0001dbe0


	//   ....[98]....
        /*0684*/ 	.word	0x0001dd00


	//----- nvinfo : EIATTR_REG_RECONFIG
	.align		4
.L_1635:
        /*0688*/ 	.byte	0x01, 0x54
	.zero		2


	//----- nvinfo : EIATTR_SYSCALL_OFFSETS
	.align		4
        /*068c*/ 	.byte	0x04, 0x46
        /*068e*/ 	.short	(.L_1637 - .L_1636)


	//   ....[0]....
.L_1636:
        /*0690*/ 	.word	0x00001910


	//   ....[1]....
        /*0694*/ 	.word	0x00001a60


	//   ....[2]....
        /*0698*/ 	.word	0x00005df0


	//   ....[3]....
        /*069c*/ 	.word	0x000062c0


	//   ....[4]....
        /*06a0*/ 	.word	0x00018cf0


	//   ....[5]....
        /*06a4*/ 	.word	0x00018e20


	//   ....[6]....
        /*06a8*/ 	.word	0x00018f20


	//----- nvinfo : EIATTR_MBARRIER_INSTR_OFFSETS
	.align		4
.L_1637:
        /*06ac*/ 	.byte	0x04, 0x39
        /*06ae*/ 	.short	(.L_1639 - .L_1638)


	//   ....[0]....
.L_1638:
        /*06b0*/ 	.word	0x00000300
        /*06b4*/ 	.word	0x000000ff
        /*06b8*/ 	.word	0x00016800
        /*06bc*/ 	.short	0x0100
        /*06be*/ 	.byte	0x08
	.zero		1


	//   ....[1]....
        /*06c0*/ 	.word	0x00000310
        /*06c4*/ 	.word	0x000000ff
        /*06c8*/ 	.word	0x00016820
        /*06cc*/ 	.short	0x0100
        /*06ce*/ 	.byte	0x08
	.zero		1


	//   ....[2]....
        /*06d0*/ 	.word	0x00000400
        /*06d4*/ 	.word	0x000000ff
        /*06d8*/ 	.word	0x00016830
        /*06dc*/ 	.short	0x0100
        /*06de*/ 	.byte	0x08
	.zero		1


	//   ....[3]....
        /*06e0*/ 	.word	0x00000410
        /*06e4*/ 	.word	0x000000ff
        /*06e8*/ 	.word	0x00016840
        /*06ec*/ 	.short	0x0100
        /*06ee*/ 	.byte	0x08
	.zero		1


	//   ....[4]....
        /*06f0*/ 	.word	0x00000420
        /*06f4*/ 	.word	0x000000ff
        /*06f8*/ 	.word	0x00016838
        /*06fc*/ 	.short	0x0100
        /*06fe*/ 	.byte	0x08
	.zero		1


	//   ....[5]....
        /*0700*/ 	.word	0x00000430
        /*0704*/ 	.word	0x000000ff
        /*0708*/ 	.word	0x00016848
        /*070c*/ 	.short	0x0100
        /*070e*/ 	.byte	0x08
	.zero		1


	//   ....[6]....
        /*0710*/ 	.word	0x00000560
        /*0714*/ 	.word	0x000000ff
        /*0718*/ 	.word	0x00016850
        /*071c*/ 	.short	0x0100
        /*071e*/ 	.byte	0x08
	.zero		1


	//   ....[7]....
        /*0720*/ 	.word	0x00000570
        /*0724*/ 	.word	0x000000ff
        /*0728*/ 	.word	0x00016860
        /*072c*/ 	.short	0x0100
        /*072e*/ 	.byte	0x08
	.zero		1


	//   ....[8]....
        /*0730*/ 	.word	0x00000580
        /*0734*/ 	.word	0x000000ff
        /*0738*/ 	.word	0x00016858
        /*073c*/ 	.short	0x0100
        /*073e*/ 	.byte	0x08
	.zero		1


	//   ....[9]....
        /*0740*/ 	.word	0x00000590
        /*0744*/ 	.word	0x000000ff
        /*0748*/ 	.word	0x00016868
        /*074c*/ 	.short	0x0100
        /*074e*/ 	.byte	0x08
	.zero		1


	//   ....[10]....
        /*0750*/ 	.word	0x00000680
        /*0754*/ 	.word	0x000000ff
        /*0758*/ 	.word	0x00016870
        /*075c*/ 	.short	0x0100
        /*075e*/ 	.byte	0x06
	.zero		1


	//   ....[11]....
        /*0760*/ 	.word	0x00000690
        /*0764*/ 	.word	0x000000ff
        /*0768*/ 	.word	0x00016880
        /*076c*/ 	.short	0x0100
        /*076e*/ 	.byte	0x06
	.zero		1


	//   ....[12]....
        /*0770*/ 	.word	0x000006a0
        /*0774*/ 	.word	0x000000ff
        /*0778*/ 	.word	0x00016878
        /*077c*/ 	.short	0x0100
        /*077e*/ 	.byte	0x06
	.zero		1


	//   ....[13]....
        /*0780*/ 	.word	0x000006b0
        /*0784*/ 	.word	0x000000ff
        /*0788*/ 	.word	0x00016888
        /*078c*/ 	.short	0x0100
        /*078e*/ 	.byte	0x06
	.zero		1


	//   ....[14]....
        /*0790*/ 	.word	0x000007e0
        /*0794*/ 	.word	0x000000ff
        /*0798*/ 	.word	0x00016890
        /*079c*/ 	.short	0x0100
        /*079e*/ 	.byte	0x08
	.zero		1


	//   ....[15]....
        /*07a0*/ 	.word	0x000007f0
        /*07a4*/ 	.word	0x000000ff
        /*07a8*/ 	.word	0x000168a0
        /*07ac*/ 	.short	0x0100
        /*07ae*/ 	.byte	0x08
	.zero		1


	//   ....[16]....
        /*07b0*/ 	.word	0x00000800
        /*07b4*/ 	.word	0x000000ff
        /*07b8*/ 	.word	0x00016898
        /*07bc*/ 	.short	0x0100
        /*07be*/ 	.byte	0x08
	.zero		1


	//   ....[17]....
        /*07c0*/ 	.word	0x00000810
        /*07c4*/ 	.word	0x000000ff
        /*07c8*/ 	.word	0x000168a8
        /*07cc*/ 	.short	0x0100
        /*07ce*/ 	.byte	0x08
	.zero		1


	//   ....[18]....
        /*07d0*/ 	.word	0x00000940
        /*07d4*/ 	.word	0x000000ff
        /*07d8*/ 	.word	0x000168b0
        /*07dc*/ 	.short	0x0100
        /*07de*/ 	.byte	0x08
	.zero		1


	//   ....[19]....
        /*07e0*/ 	.word	0x00000950
        /*07e4*/ 	.word	0x000000ff
        /*07e8*/ 	.word	0x000168c0
        /*07ec*/ 	.short	0x0100
        /*07ee*/ 	.byte	0x08
	.zero		1


	//   ....[20]....
        /*07f0*/ 	.word	0x00000960
        /*07f4*/ 	.word	0x000000ff
        /*07f8*/ 	.word	0x000168b8
        /*07fc*/ 	.short	0x0100
        /*07fe*/ 	.byte	0x08
	.zero		1


	//   ....[21]....
        /*0800*/ 	.word	0x00000970
        /*0804*/ 	.word	0x000000ff
        /*0808*/ 	.word	0x000168c8
        /*080c*/ 	.short	0x0100
        /*080e*/ 	.byte	0x08
	.zero		1


	//   ....[22]....
        /*0810*/ 	.word	0x00002cf0
        /*0814*/ 	.word	0x00000055
        /*0818*/ 	.word	0x00016890
        /*081c*/ 	.short	0x010a
        /*081e*/ 	.byte	0x3f
	.zero		1


	//   ....[23]....
        /*0820*/ 	.word	0x00003f60
        /*0824*/ 	.word	0x00000055
        /*0828*/ 	.word	0x00016890
        /*082c*/ 	.short	0x010a
        /*082e*/ 	.byte	0x3f
	.zero		1


	//   ....[24]....
        /*0830*/ 	.word	0x00004ff0
        /*0834*/ 	.word	0x00000055
        /*0838*/ 	.word	0x00016890
        /*083c*/ 	.short	0x010a
        /*083e*/ 	.byte	0x3f
	.zero		1


	//   ....[25]....
        /*0840*/ 	.word	0x00005200
        /*0844*/ 	.word	0x00000020
        /*0848*/ 	.word	0x00000000
        /*084c*/ 	.short	0x0101
        /*084e*/ 	.byte	0x3f
	.zero		1


	//   ....[26]....
        /*0850*/ 	.word	0x00005240
        /*0854*/ 	.word	0x00000055
        /*0858*/ 	.word	0x000168b0
        /*085c*/ 	.short	0x010a
        /*085e*/ 	.byte	0x3f
	.zero		1


	//   ....[27]....
        /*0860*/ 	.word	0x00005620
        /*0864*/ 	.word	0x00000055
        /*0868*/ 	.word	0x00000000
        /*086c*/ 	.short	0x0101
        /*086e*/ 	.byte	0x3f
	.zero		1


	//   ....[28]....
        /*0870*/ 	.word	0x00005e90
        /*0874*/ 	.word	0x00000002
        /*0878*/ 	.word	0x00016800
        /*087c*/ 	.short	0x010a
        /*087e*/ 	.byte	0x3f
	.zero		1


	//   ....[29]....
        /*0880*/ 	.word	0x00005ee0
        /*0884*/ 	.word	0x00000002
        /*0888*/ 	.word	0x00016800
        /*088c*/ 	.short	0x010a
        /*088e*/ 	.byte	0x3f
	.zero		1


	//   ....[30]....
        /*0890*/ 	.word	0x00006c20
        /*0894*/ 	.word	0x00000002
        /*0898*/ 	.word	0x00016800
        /*089c*/ 	.short	0x010a
        /*089e*/ 	.byte	0x3f
	.zero		1


	//   ....[31]....
        /*08a0*/ 	.word	0x000080a0
        /*08a4*/ 	.word	0x00000002
        /*08a8*/ 	.word	0x00016800
        /*08ac*/ 	.short	0x010a
        /*08ae*/ 	.byte	0x3f
	.zero		1


	//   ....[32]....
        /*08b0*/ 	.word	0x00009010
        /*08b4*/ 	.word	0x00000007
        /*08b8*/ 	.word	0x00016830
        /*08bc*/ 	.short	0x010a
        /*08be*/ 	.byte	0x3f
	.zero		1


	//   ....[33]....
        /*08c0*/ 	.word	0x00009190
        /*08c4*/ 	.word	0x00000007
        /*08c8*/ 	.word	0x00016830
        /*08cc*/ 	.short	0x010a
        /*08ce*/ 	.byte	0x3f
	.zero		1


	//   ....[34]....
        /*08d0*/ 	.word	0x000095f0
        /*08d4*/ 	.word	0x00000000
        /*08d8*/ 	.word	0x00000000
        /*08dc*/ 	.short	0x0101
        /*08de*/ 	.byte	0x3f
	.zero		1


	//   ....[35]....
        /*08e0*/ 	.word	0x0000c4a0
        /*08e4*/ 	.word	0x0000000d
        /*08e8*/ 	.word	0x00016830
        /*08ec*/ 	.short	0x010a
        /*08ee*/ 	.byte	0x3f
	.zero		1


	//   ....[36]....
        /*08f0*/ 	.word	0x0000c4f0
        /*08f4*/ 	.word	0x0000000d
        /*08f8*/ 	.word	0x00016830
        /*08fc*/ 	.short	0x010a
        /*08fe*/ 	.byte	0x3f
	.zero		1


	//   ....[37]....
        /*0900*/ 	.word	0x0000c800
        /*0904*/ 	.word	0x0000000d
        /*0908*/ 	.word	0x00016850
        /*090c*/ 	.short	0x010a
        /*090e*/ 	.byte	0x3f
	.zero		1


	//   ....[38]....
        /*0910*/ 	.word	0x0000c840
        /*0914*/ 	.word	0x0000000d
        /*0918*/ 	.word	0x00016850
        /*091c*/ 	.short	0x010a
        /*091e*/ 	.byte	0x3f
	.zero		1


	//   ....[39]....
        /*0920*/ 	.word	0x0000cd20
        /*0924*/ 	.word	0x00000013
        /*0928*/ 	.word	0x00000000
        /*092c*/ 	.short	0x0101
        /*092e*/ 	.byte	0x3f
	.zero		1


	//   ....[40]....
        /*0930*/ 	.word	0x0000e870
        /*0934*/ 	.word	0x00000023
        /*0938*/ 	.word	0x00000000
        /*093c*/ 	.short	0x0101
        /*093e*/ 	.byte	0x3f
	.zero		1


	//   ....[41]....
        /*0940*/ 	.word	0x0000f670
        /*0944*/ 	.word	0x00000000
        /*0948*/ 	.word	0x00016830
        /*094c*/ 	.short	0x010a
        /*094e*/ 	.byte	0x3f
	.zero		1


	//   ....[42]....
        /*0950*/ 	.word	0x0000f6c0
        /*0954*/ 	.word	0x00000000
        /*0958*/ 	.word	0x00016830
        /*095c*/ 	.short	0x010a
        /*095e*/ 	.byte	0x3f
	.zero		1


	//   ....[43]....
        /*0960*/ 	.word	0x0000f9d0
        /*0964*/ 	.word	0x00000003
        /*0968*/ 	.word	0x00016850
        /*096c*/ 	.short	0x010a
        /*096e*/ 	.byte	0x3f
	.zero		1


	//   ....[44]....
        /*0970*/ 	.word	0x0000fa10
        /*0974*/ 	.word	0x00000003
        /*0978*/ 	.word	0x00016850
        /*097c*/ 	.short	0x010a
        /*097e*/ 	.byte	0x3f
	.zero		1


	//   ....[45]....
        /*0980*/ 	.word	0x00010bf0
        /*0984*/ 	.word	0x0000002b
        /*0988*/ 	.word	0x00000000
        /*098c*/ 	.short	0x0101
        /*098e*/ 	.byte	0x3f
	.zero		1


	//   ....[46]....
        /*0990*/ 	.word	0x00010c80
        /*0994*/ 	.word	0x00000017
        /*0998*/ 	.word	0x00000000
        /*099c*/ 	.short	0x0101
        /*099e*/ 	.byte	0x3f
	.zero		1


	//   ....[47]....
        /*09a0*/ 	.word	0x00011610
        /*09a4*/ 	.word	0x00000000
        /*09a8*/ 	.word	0x00016830
        /*09ac*/ 	.short	0x010a
        /*09ae*/ 	.byte	0x3f
	.zero		1


	//   ....[48]....
        /*09b0*/ 	.word	0x00011660
        /*09b4*/ 	.word	0x00000000
        /*09b8*/ 	.word	0x00016830
        /*09bc*/ 	.short	0x010a
        /*09be*/ 	.byte	0x3f
	.zero		1


	//   ....[49]....
        /*09c0*/ 	.word	0x00011970
        /*09c4*/ 	.word	0x00000003
        /*09c8*/ 	.word	0x00016850
        /*09cc*/ 	.short	0x010a
        /*09ce*/ 	.byte	0x3f
	.zero		1


	//   ....[50]....
        /*09d0*/ 	.word	0x000119b0
        /*09d4*/ 	.word	0x00000003
        /*09d8*/ 	.word	0x00016850
        /*09dc*/ 	.short	0x010a
        /*09de*/ 	.byte	0x3f
	.zero		1


	//   ....[51]....
        /*09e0*/ 	.word	0x00011ea0
        /*09e4*/ 	.word	0x00000078
        /*09e8*/ 	.word	0x00000000
        /*09ec*/ 	.short	0x0101
        /*09ee*/ 	.byte	0x3f
	.zero		1


	//   ....[52]....
        /*09f0*/ 	.word	0x00013980
        /*09f4*/ 	.word	0x0000002f
        /*09f8*/ 	.word	0x00000000
        /*09fc*/ 	.short	0x0101
        /*09fe*/ 	.byte	0x3f
	.zero		1


	//   ....[53]....
        /*0a00*/ 	.word	0x00014490
        /*0a04*/ 	.word	0x0000000b
        /*0a08*/ 	.word	0x00016850
        /*0a0c*/ 	.short	0x010a
        /*0a0e*/ 	.byte	0x3f
	.zero		1


	//   ....[54]....
        /*0a10*/ 	.word	0x00014500
        /*0a14*/ 	.word	0x0000000b
        /*0a18*/ 	.word	0x00016850
        /*0a1c*/ 	.short	0x010a
        /*0a1e*/ 	.byte	0x3f
	.zero		1


	//   ....[55]....
        /*0a20*/ 	.word	0x00014af0
        /*0a24*/ 	.word	0x00000008
        /*0a28*/ 	.word	0x00000000
        /*0a2c*/ 	.short	0x0101
        /*0a2e*/ 	.byte	0x3f
	.zero		1


	//   ....[56]....
        /*0a30*/ 	.word	0x00015a40
        /*0a34*/ 	.word	0x00000000
        /*0a38*/ 	.word	0x00000000
        /*0a3c*/ 	.short	0x0101
        /*0a3e*/ 	.byte	0x3f
	.zero		1


	//   ....[57]....
        /*0a40*/ 	.word	0x00017ee0
        /*0a44*/ 	.word	0x00000008
        /*0a48*/ 	.word	0x00016820
        /*0a4c*/ 	.short	0x010a
        /*0a4e*/ 	.byte	0x3f
	.zero		1


	//   ....[58]....
        /*0a50*/ 	.word	0x00017f50
        /*0a54*/ 	.word	0x00000009
        /*0a58*/ 	.word	0x000168a0
        /*0a5c*/ 	.short	0x010a
        /*0a5e*/ 	.byte	0x3f
	.zero		1


	//   ....[59]....
        /*0a60*/ 	.word	0x00018100
        /*0a64*/ 	.word	0x00000009
        /*0a68*/ 	.word	0x000168c0
        /*0a6c*/ 	.short	0x010a
        /*0a6e*/ 	.byte	0x3f
	.zero		1


	//   ....[60]....
        /*0a70*/ 	.word	0x00018370
        /*0a74*/ 	.word	0x0000000c
        /*0a78*/ 	.word	0x000168a0
        /*0a7c*/ 	.short	0x010a
        /*0a7e*/ 	.byte	0x3f
	.zero		1


	//   ....[61]....
        /*0a80*/ 	.word	0x00018510
        /*0a84*/ 	.word	0x0000000c
        /*0a88*/ 	.word	0x000168c0
        /*0a8c*/ 	.short	0x010a
        /*0a8e*/ 	.byte	0x3f
	.zero		1


	//   ....[62]....
        /*0a90*/ 	.word	0x000193b0
        /*0a94*/ 	.word	0x00000005
        /*0a98*/ 	.word	0x00016840
        /*0a9c*/ 	.short	0x010a
        /*0a9e*/ 	.byte	0x3f
	.zero		1


	//   ....[63]....
        /*0aa0*/ 	.word	0x00019700
        /*0aa4*/ 	.word	0x0000001b
        /*0aa8*/ 	.word	0x00016820
        /*0aac*/ 	.short	0x010a
        /*0aae*/ 	.byte	0x3f
	.zero		1


	//   ....[64]....
        /*0ab0*/ 	.word	0x000199f0
        /*0ab4*/ 	.word	0x00000003
        /*0ab8*/ 	.word	0x00016840
        /*0abc*/ 	.short	0x010a
        /*0abe*/ 	.byte	0x3f
	.zero		1


	//   ....[65]....
        /*0ac0*/ 	.word	0x00019bd0
        /*0ac4*/ 	.word	0x00000002
        /*0ac8*/ 	.word	0x00000060
        /*0acc*/ 	.short	0x010a
        /*0ace*/ 	.byte	0x3f
	.zero		1


	//   ....[66]....
        /*0ad0*/ 	.word	0x0001a070
        /*0ad4*/ 	.word	0x00000003
        /*0ad8*/ 	.word	0x00016840
        /*0adc*/ 	.short	0x010a
        /*0ade*/ 	.byte	0x3f
	.zero		1


	//   ....[67]....
        /*0ae0*/ 	.word	0x0001a250
        /*0ae4*/ 	.word	0x00000003
        /*0ae8*/ 	.word	0x00000060
        /*0aec*/ 	.short	0x010a
        /*0aee*/ 	.byte	0x3f
	.zero		1


	//   ....[68]....
        /*0af0*/ 	.word	0x0001a620
        /*0af4*/ 	.word	0x00000002
        /*0af8*/ 	.word	0x00016840
        /*0afc*/ 	.short	0x010a
        /*0afe*/ 	.byte	0x3f
	.zero		1


	//   ....[69]....
        /*0b00*/ 	.word	0x0001a810
        /*0b04*/ 	.word	0x00000002
        /*0b08*/ 	.word	0x00000060
        /*0b0c*/ 	.short	0x010a
        /*0b0e*/ 	.byte	0x3f
	.zero		1


	//   ....[70]....
        /*0b10*/ 	.word	0x0001ab50
        /*0b14*/ 	.word	0x00000003
        /*0b18*/ 	.word	0x00016860
        /*0b1c*/ 	.short	0x010a
        /*0b1e*/ 	.byte	0x3f
	.zero		1


	//   ....[71]....
        /*0b20*/ 	.word	0x0001b9d0
        /*0b24*/ 	.word	0x00000009
        /*0b28*/ 	.word	0x00016820
        /*0b2c*/ 	.short	0x010a
        /*0b2e*/ 	.byte	0x3f
	.zero		1


	//   ....[72]....
        /*0b30*/ 	.word	0x0001bb60
        /*0b34*/ 	.word	0x00000007
        /*0b38*/ 	.word	0x00000000
        /*0b3c*/ 	.short	0x010a
        /*0b3e*/ 	.byte	0x3f
	.zero		1


	//   ....[73]....
        /*0b40*/ 	.word	0x0001bbd0
        /*0b44*/ 	.word	0x00000003
        /*0b48*/ 	.word	0x00000000
        /*0b4c*/ 	.short	0x010a
        /*0b4e*/ 	.byte	0x3f
	.zero		1


	//   ....[74]....
        /*0b50*/ 	.word	0x0001bc30
        /*0b54*/ 	.word	0x00000005
        /*0b58*/ 	.word	0x00000000
        /*0b5c*/ 	.short	0x010a
        /*0b5e*/ 	.byte	0x3f
	.zero		1


	//   ....[75]....
        /*0b60*/ 	.word	0x0001bc60
        /*0b64*/ 	.word	0x00000003
        /*0b68*/ 	.word	0x00000000
        /*0b6c*/ 	.short	0x010a
        /*0b6e*/ 	.byte	0x3f
	.zero		1


	//   ....[76]....
        /*0b70*/ 	.word	0x0001bcc0
        /*0b74*/ 	.word	0x00000055
        /*0b78*/ 	.word	0x00016890
        /*0b7c*/ 	.short	0x010a
        /*0b7e*/ 	.byte	0x3f
	.zero		1


	//   ....[77]....
        /*0b80*/ 	.word	0x0001bd10
        /*0b84*/ 	.word	0x00000055
        /*0b88*/ 	.word	0x00016890
        /*0b8c*/ 	.short	0x010a
        /*0b8e*/ 	.byte	0x3f
	.zero		1


	//   ....[78]....
        /*0b90*/ 	.word	0x0001bd60
        /*0b94*/ 	.word	0x00000055
        /*0b98*/ 	.word	0x00016890
        /*0b9c*/ 	.short	0x010a
        /*0b9e*/ 	.byte	0x3f
	.zero		1


	//   ....[79]....
        /*0ba0*/ 	.word	0x0001bdb0
        /*0ba4*/ 	.word	0x00000055
        /*0ba8*/ 	.word	0x000168b0
        /*0bac*/ 	.short	0x010a
        /*0bae*/ 	.byte	0x3f
	.zero		1


	//   ....[80]....
        /*0bb0*/ 	.word	0x0001c3b0
        /*0bb4*/ 	.word	0x00000002
        /*0bb8*/ 	.word	0x00016800
        /*0bbc*/ 	.short	0x010a
        /*0bbe*/ 	.byte	0x3f
	.zero		1


	//   ....[81]....
        /*0bc0*/ 	.word	0x0001c900
        /*0bc4*/ 	.word	0x00000002
        /*0bc8*/ 	.word	0x00016800
        /*0bcc*/ 	.short	0x010a
        /*0bce*/ 	.byte	0x3f
	.zero		1


	//   ....[82]....
        /*0bd0*/ 	.word	0x0001c950
        /*0bd4*/ 	.word	0x00000007
        /*0bd8*/ 	.word	0x00016830
        /*0bdc*/ 	.short	0x010a
        /*0bde*/ 	.byte	0x3f
	.zero		1


	//   ....[83]....
        /*0be0*/ 	.word	0x0001c9a0
        /*0be4*/ 	.word	0x0000000d
        /*0be8*/ 	.word	0x00016830
        /*0bec*/ 	.short	0x010a
        /*0bee*/ 	.byte	0x3f
	.zero		1


	//   ....[84]....
        /*0bf0*/ 	.word	0x0001c9f0
        /*0bf4*/ 	.word	0x0000000d
        /*0bf8*/ 	.word	0x00016850
        /*0bfc*/ 	.short	0x010a
        /*0bfe*/ 	.byte	0x3f
	.zero		1


	//   ....[85]....
        /*0c00*/ 	.word	0x0001ca40
        /*0c04*/ 	.word	0x00000000
        /*0c08*/ 	.word	0x00016830
        /*0c0c*/ 	.short	0x010a
        /*0c0e*/ 	.byte	0x3f
	.zero		1


	//   ....[86]....
        /*0c10*/ 	.word	0x0001ca90
        /*0c14*/ 	.word	0x00000003
        /*0c18*/ 	.word	0x00016850
        /*0c1c*/ 	.short	0x010a
        /*0c1e*/ 	.byte	0x3f
	.zero		1


	//   ....[87]....
        /*0c20*/ 	.word	0x0001cae0
        /*0c24*/ 	.word	0x00000000
        /*0c28*/ 	.word	0x00016830
        /*0c2c*/ 	.short	0x010a
        /*0c2e*/ 	.byte	0x3f
	.zero		1


	//   ....[88]....
        /*0c30*/ 	.word	0x0001cb30
        /*0c34*/ 	.word	0x00000003
        /*0c38*/ 	.word	0x00016850
        /*0c3c*/ 	.short	0x010a
        /*0c3e*/ 	.byte	0x3f
	.zero		1


	//   ....[89]....
        /*0c40*/ 	.word	0x0001cb80
        /*0c44*/ 	.word	0x0000000b
        /*0c48*/ 	.word	0x00016850
        /*0c4c*/ 	.short	0x010a
        /*0c4e*/ 	.byte	0x3f
	.zero		1


	//   ....[90]....
        /*0c50*/ 	.word	0x0001cd10
        /*0c54*/ 	.word	0x00000008
        /*0c58*/ 	.word	0x00016820
        /*0c5c*/ 	.short	0x010a
        /*0c5e*/ 	.byte	0x3f
	.zero		1


	//   ....[91]....
        /*0c60*/ 	.word	0x0001cd60
        /*0c64*/ 	.word	0x00000009
        /*0c68*/ 	.word	0x000168a0
        /*0c6c*/ 	.short	0x010a
        /*0c6e*/ 	.byte	0x3f
	.zero		1


	//   ....[92]....
        /*0c70*/ 	.word	0x0001cdb0
        /*0c74*/ 	.word	0x00000009
        /*0c78*/ 	.word	0x000168c0
        /*0c7c*/ 	.short	0x010a
        /*0c7e*/ 	.byte	0x3f
	.zero		1


	//   ....[93]....
        /*0c80*/ 	.word	0x0001ce00
        /*0c84*/ 	.word	0x0000000c
        /*0c88*/ 	.word	0x000168a0
        /*0c8c*/ 	.short	0x010a
        /*0c8e*/ 	.byte	0x3f
	.zero		1


	//   ....[94]....
        /*0c90*/ 	.word	0x0001ce50
        /*0c94*/ 	.word	0x0000000c
        /*0c98*/ 	.word	0x000168c0
        /*0c9c*/ 	.short	0x010a
        /*0c9e*/ 	.byte	0x3f
	.zero		1


	//   ....[95]....
        /*0ca0*/ 	.word	0x0001cff0
        /*0ca4*/ 	.word	0x00000005
        /*0ca8*/ 	.word	0x00016840
        /*0cac*/ 	.short	0x010a
        /*0cae*/ 	.byte	0x3f
	.zero		1


	//   ....[96]....
        /*0cb0*/ 	.word	0x0001d040
        /*0cb4*/ 	.word	0x0000001b
        /*0cb8*/ 	.word	0x00016820
        /*0cbc*/ 	.short	0x010a
        /*0cbe*/ 	.byte	0x3f
	.zero		1


	//   ....[97]....
        /*0cc0*/ 	.word	0x0001d090
        /*0cc4*/ 	.word	0x00000003
        /*0cc8*/ 	.word	0x00016840
        /*0ccc*/ 	.short	0x010a
        /*0cce*/ 	.byte	0x3f
	.zero		1


	//   ....[98]....
        /*0cd0*/ 	.word	0x0001d0e0
        /*0cd4*/ 	.word	0x00000002
        /*0cd8*/ 	.word	0x00000060
        /*0cdc*/ 	.short	0x010a
        /*0cde*/ 	.byte	0x3f
	.zero		1


	//   ....[99]....
        /*0ce0*/ 	.word	0x0001d130
        /*0ce4*/ 	.word	0x00000003
        /*0ce8*/ 	.word	0x00016840
        /*0cec*/ 	.short	0x010a
        /*0cee*/ 	.byte	0x3f
	.zero		1


	//   ....[100]....
        /*0cf0*/ 	.word	0x0001d180
        /*0cf4*/ 	.word	0x00000003
        /*0cf8*/ 	.word	0x00000060
        /*0cfc*/ 	.short	0x010a
        /*0cfe*/ 	.byte	0x3f
	.zero		1


	//   ....[101]....
        /*0d00*/ 	.word	0x0001d1d0
        /*0d04*/ 	.word	0x00000002
        /*0d08*/ 	.word	0x00016840
        /*0d0c*/ 	.short	0x010a
        /*0d0e*/ 	.byte	0x3f
	.zero		1


	//   ....[102]....
        /*0d10*/ 	.word	0x0001d220
        /*0d14*/ 	.word	0x00000002
        /*0d18*/ 	.word	0x00000060
        /*0d1c*/ 	.short	0x010a
        /*0d1e*/ 	.byte	0x3f
	.zero		1


	//   ....[103]....
        /*0d20*/ 	.word	0x0001d270
        /*0d24*/ 	.word	0x00000003
        /*0d28*/ 	.word	0x00016860
        /*0d2c*/ 	.short	0x010a
        /*0d2e*/ 	.byte	0x3f
	.zero		1


	//   ....[104]....
        /*0d30*/ 	.word	0x0001dc20
        /*0d34*/ 	.word	0x00000009
        /*0d38*/ 	.word	0x00016820
        /*0d3c*/ 	.short	0x010a
        /*0d3e*/ 	.byte	0x3f
	.zero		1


	//   ....[105]....
        /*0d40*/ 	.word	0x0001ddc0
        /*0d44*/ 	.word	0x00000007
        /*0d48*/ 	.word	0x00000000
        /*0d4c*/ 	.short	0x010a
        /*0d4e*/ 	.byte	0x3f
	.zero		1


	//   ....[106]....
        /*0d50*/ 	.word	0x0001de10
        /*0d54*/ 	.word	0x00000003
        /*0d58*/ 	.word	0x00000000
        /*0d5c*/ 	.short	0x010a
        /*0d5e*/ 	.byte	0x3f
	.zero		1


	//   ....[107]....
        /*0d60*/ 	.word	0x0001de60
        /*0d64*/ 	.word	0x00000005
        /*0d68*/ 	.word	0x00000000
        /*0d6c*/ 	.short	0x010a
        /*0d6e*/ 	.byte	0x3f
	.zero		1


	//----- nvinfo : EIATTR_NUM_MBARRIERS
	.align		4
.L_1639:
        /*0d70*/ 	.byte	0x03, 0x38
        /*0d72*/ 	.short	0x0016


	//----- nvinfo : EIATTR_EXIT_INSTR_OFFSETS
	.align		4
        /*0d74*/ 	.byte	0x04, 0x1c
        /*0d76*/ 	.short	(.L_1641 - .L_1640)


	//   ....[0]....
.L_1640:
        /*0d78*/ 	.word	0x0001bcb0


	//----- nvinfo : EIATTR_MAX_THREADS
	.align		4
.L_1641:
        /*0d7c*/ 	.byte	0x04, 0x05
        /*0d7e*/ 	.short	(.L_1643 - .L_1642)
.L_1642:
        /*0d80*/ 	.word	0x00000200
        /*0d84*/ 	.word	0x00000001
        /*0d88*/ 	.word	0x00000001


	//----- nvinfo : EIATTR_CRS_STACK_SIZE
	.align		4
.L_1643:
        /*0d8c*/ 	.byte	0x04, 0x1e
        /*0d8e*/ 	.short	(.L_1645 - .L_1644)
.L_1644:
        /*0d90*/ 	.word	0x00000000


	//----- nvinfo : EIATTR_CBANK_PARAM_SIZE
	.align		4
.L_1645:
        /*0d94*/ 	.byte	0x03, 0x19
        /*0d96*/ 	.short	0x0a70


	//----- nvinfo : EIATTR_PARAM_CBANK
	.align		4
        /*0d98*/ 	.byte	0x04, 0x0a
        /*0d9a*/ 	.short	(.L_1647 - .L_1646)
	.align		4
.L_1646:
        /*0d9c*/ 	.word	index@(.nv.constant0._ZN7cutlass13device_kernelIN5flash11enable_sm90INS1_16FlashAttnFwdSm90INS1_25CollectiveMainloopFwdSm90ILi2EN4cute5tupleIJNS5_1CILi1EEES8_S8_EEENS6_IJNS7_ILi192EEENS7_ILi128EEENS7_ILi64EEEEEELi64ENS_6half_tEfNS_4arch4Sm90ELb0ELb1ELb0ELb1ELb0ELb1ELb0ELb1ELb1ELb0ELb0ELb0EEENS1_21CollectiveEpilogueFwdINS6_IJSA_SC_SB_EEES9_SE_SG_Li384ELb1ELb0ELb0ELb0EEENS1_36VarlenDynamicPersistentTileSchedulerILi192ELi128ELi384ELi32ELb0ELb0ELb1ELb1ELb0ELb1EEEEEEEEEvNT_6ParamsE)
        /*0da0*/ 	.short	0x0210
        /*0da2*/ 	.short	0x0a70


	//----- nvinfo : EIATTR_SW_WAR
	.align		4
.L_1647:
        /*0da4*/ 	.byte	0x04, 0x36
        /*0da6*/ 	.short	(.L_1649 - .L_1648)
.L_1648:
        /*0da8*/ 	.word	0x00000008
.L_1649:


//--------------------- .nv.info._ZN7cutlass13device_kernelIN5flash11enable_sm90INS1_16FlashAttnFwdSm90INS1_25CollectiveMainloopFwdSm90ILi2EN4cute5tupleIJNS5_1CILi1EEES8_S8_EEENS6_IJNS7_ILi192EEENS7_ILi128EEENS7_ILi64EEEEEELi64ENS_6half_tEfNS_4arch4Sm90ELb1ELb0ELb0ELb0ELb0ELb0ELb0ELb1ELb1ELb0ELb0ELb0EEENS1_21CollectiveEpilogueFwdINS6_IJSA_SC_SB_EEES9_SE_SG_Li384ELb0ELb0ELb0ELb0EEENS1_30DynamicPersistentTileSchedulerILi384ELi32ELb0ELb0ELb1EEEEEEEEEvNT_6ParamsE --------------------------
	.section	.nv.info._ZN7cutlass13device_kernelIN5flash11enable_sm90INS1_16FlashAttnFwdSm90INS1_25CollectiveMainloopFwdSm90ILi2EN4cute5tupleIJNS5_1CILi1EEES8_S8_EEENS6_IJNS7_ILi192EEENS7_ILi128EEENS7_ILi64EEEEEELi64ENS_6half_tEfNS_4arch4Sm90ELb1ELb0ELb0ELb0ELb0ELb0ELb0ELb1ELb1ELb0ELb0ELb0EEENS1_21CollectiveEpilogueFwdINS6_IJSA_SC_SB_EEES9_SE_SG_Li384ELb0ELb0ELb0ELb0EEENS1_30DynamicPersistentTileSchedulerILi384ELi32ELb0ELb0ELb1EEEEEEEEEvNT_6ParamsE,"",@"SHT_CUDA_INFO"
	.sectionflags	@""
	.align	4


	//----- nvinfo : EIATTR_CUDA_API_VERSION
	.align		4
        /*0000*/ 	.byte	0x04, 0x37
        /*0002*/ 	.short	(.L_1651 - .L_1650)
.L_1650:
        /*0004*/ 	.word	0x00000082


	//----- nvinfo : EIATTR_KPARAM_INFO
	.align		4
.L_1651:
        /*0008*/ 	.byte	0x04, 0x17
        /*000a*/ 	.short	(.L_1653 - .L_1652)
.L_1652:
        /*000c*/ 	.word	0x00000000
        /*0010*/ 	.short	0x0000
        /*0012*/ 	.short	0x0070
        /*0014*/ 	.byte	0x00, 0xf0, 0x01, 0x2e


	//----- nvinfo : EIATTR_SPARSE_MMA_MASK
	.align		4
.L_1653:
        /*0018*/ 	.byte	0x03, 0x50
        /*001a*/ 	.short	0x0000


	//----- nvinfo : EIATTR_MAXREG_COUNT
	.align		4
        /*001c*/ 	.byte	0x03, 0x1b
        /*001e*/ 	.short	0x0080


	//----- nvinfo : EIATTR_NUM_BARRIERS
	.align		4
        /*0020*/ 	.byte	0x02, 0x4c
        /*0022*/ 	.byte	0x10
	.zero		1


	//----- nvinfo : EIATTR_EXTERNS
	.align		4
        /*0024*/ 	.byte	0x04, 0x0f
        /*0026*/ 	.short	(.L_1655 - .L_1654)


	//   ....[0]....
	.align		4
.L_1654:
        /*0028*/ 	.word	index@(__assertfail)


	//----- nvinfo : EIATTR_MERCURY_ISA_VERSION
	.align		4
.L_1655:
        /*002c*/ 	.byte	0x03, 0x5f
        /*002e*/ 	.short	0x0101


	//----- nvinfo : EIATTR_INT_WARP_WIDE_INSTR_OFFSETS
	.align		4
        /*0030*/ 	.byte	0x04, 0x31
        /*0032*/ 	.short	(.L_1657 - .L_1656)


	//   ....[0]....
.L_1656:
        /*0034*/ 	.word	0x00000180


	//   ....[1]....
        /*0038*/ 	.word	0x000001b0


	//   ....[2]....
        /*003c*/ 	.word	0x000001c0


	//   ....[3]....
        /*0040*/ 	.word	0x000096c0


	//   ....[4]....
        /*0044*/ 	.word	0x00009750


	//   ....[5]....
        /*0048*/ 	.word	0x00009c00


	//   ....[6]....
        /*004c*/ 	.word	0x0000b320


	//   ....[7]....
        /*0050*/ 	.word	0x0000b3b0


	//----- nvinfo : EIATTR_COOP_GROUP_MASK_REGIDS
	.align		4
.L_1657:
        /*0054*/ 	.byte	0x04, 0x29
        /*0056*/ 	.short	(.L_1659 - .L_1658)


	//   ....[0]....
.L_1658:
        /*0058*/ 	.word	0xffffffff


	//   ....[1]....
        /*005c*/ 	.word	0xffffffff


	//   ....[2]....
        /*0060*/ 	.word	0xffffffff


	//   ....[3]....
        /*0064*/ 	.word	0xffffffff


	//   ....[4]....
        /*0068*/ 	.word	0xffffffff


	//   ....[5]....
        /*006c*/ 	.word	0xffffffff


	//   ....[6]....
        /*0070*/ 	.word	0xffffffff


	//   ....[7]....
        /*0074*/ 	.word	0xffffffff


	//   ....[8]....
        /*0078*/ 	.word	0xffffffff


	//   ....[9]....
        /*007c*/ 	.word	0xffffffff


	//   ....[10]....
        /*0080*/ 	.word	0xffffffff


	//   ....[11]....
        /*0084*/ 	.word	0xffffffff


	//   ....[12]....
        /*0088*/ 	.word	0xffffffff


	//   ....[13]....
        /*008c*/ 	.word	0xffffffff


	//   ....[14]....
        /*0090*/ 	.word	0xffffffff


	//   ....[15]....
        /*0094*/ 	.word	0xffffffff


	//   ....[16]....
        /*0098*/ 	.word	0xffffffff


	//   ....[17]....
        /*009c*/ 	.word	0xffffffff


	//   ....[18]....
        /*00a0*/ 	.word	0xffffffff


	//   ....[19]....
        /*00a4*/ 	.word	0xffffffff


	//   ....[20]....
        /*00a8*/ 	.word	0xffffffff


	//   ....[21]....
        /*00ac*/ 	.word	0xffffffff


	//   ....[22]....
        /*00b0*/ 	.word	0xffffffff


	//   ....[23]....
        /*00b4*/ 	.word	0xffffffff


	//   ....[24]....
        /*00b8*/ 	.word	0xffffffff


	//   ....[25]....
        /*00bc*/ 	.word	0xffffffff


	//   ....[26]....
        /*00c0*/ 	.word	0xffffffff


	//   ....[27]....
        /*00c4*/ 	.word	0xffffffff


	//   ....[28]....
        /*00c8*/ 	.word	0x0500000f


	//   ....[29]....
        /*00cc*/ 	.word	0x0500000f


	//----- nvinfo : EIATTR_COOP_GROUP_INSTR_OFFSETS
	.align		4
.L_1659:
        /*00d0*/ 	.byte	0x04, 0x28
        /*00d2*/ 	.short	(.L_1661 - .L_1660)


	//   ....[0]....
.L_1660:
        /*00d4*/ 	.word	0x00000060


	//   ....[1]....
        /*00d8*/ 	.word	0x00000190


	//   ....[2]....
        /*00dc*/ 	.word	0x000001e0


	//   ....[3]....
        /*00e0*/ 	.word	0x000003d0


	//   ....[4]....
        /*00e4*/ 	.word	0x00000530


	//   ....[5]....
        /*00e8*/ 	.word	0x00000650


	//   ....[6]....
        /*00ec*/ 	.word	0x000007b0


	//   ....[7]....
        /*00f0*/ 	.word	0x00001300


	//   ....[8]....
        /*00f4*/ 	.word	0x000020b0


	//   ....[9]....
        /*00f8*/ 	.word	0x000020f0


	//   ....[10]....
        /*00fc*/ 	.word	0x00002b80


	//   ....[11]....
        /*0100*/ 	.word	0x00002bf0


	//   ....[12]....
        /*0104*/ 	.word	0x00004430


	//   ....[13]....
        /*0108*/ 	.word	0x00004500


	//   ....[14]....
        /*010c*/ 	.word	0x00004e40


	//   ....[15]....
        /*0110*/ 	.word	0x00004eb0


	//   ....[16]....
        /*0114*/ 	.word	0x00006490


	//   ....[17]....
        /*0118*/ 	.word	0x000064c0


	//   ....[18]....
        /*011c*/ 	.word	0x00006a40


	//   ....[19]....
        /*0120*/ 	.word	0x00006aa0


	//   ....[20]....
        /*0124*/ 	.word	0x00007b80


	//   ....[21]....
        /*0128*/ 	.word	0x00007bc0


	//   ....[22]....
        /*012c*/ 	.word	0x00007cb0


	//   ....[23]....
        /*0130*/ 	.word	0x00007cc0


	//   ....[24]....
        /*0134*/ 	.word	0x000087d0


	//   ....[25]....
        /*0138*/ 	.word	0x00009160


	//   ....[26]....
        /*013c*/ 	.word	0x0000b650


	//   ....[27]....
        /*0140*/ 	.word	0x0000b7d0


	//   ....[28]....
        /*0144*/ 	.word	0x0000bd10


	//   ....[29]....
        /*0148*/ 	.word	0x0000c100


	//----- nvinfo : EIATTR_REG_RECONFIG
	.align		4
.L_1661:
        /*014c*/ 	.byte	0x01, 0x54
	.zero		2


	//----- nvinfo : EIATTR_SYSCALL_OFFSETS
	.align		4
        /*0150*/ 	.byte	0x04, 0x46
        /*0152*/ 	.short	(.L_1663 - .L_1662)


	//   ....[0]....
.L_1662:
        /*0154*/ 	.word	0x000014b0


	//   ....[1]....
        /*0158*/ 	.word	0x000098e0


	//   ....[2]....
        /*015c*/ 	.word	0x00009a20


	//   ....[3]....
        /*0160*/ 	.word	0x00009b10


	//----- nvinfo : EIATTR_MBARRIER_INSTR_OFFSETS
	.align		4
.L_1663:
        /*0164*/ 	.byte	0x04, 0x39
        /*0166*/ 	.short	(.L_1665 - .L_1664)


	//   ....[0]....
.L_1664:
        /*0168*/ 	.word	0x00000280
        /*016c*/ 	.word	0x000000ff
        /*0170*/ 	.word	0x00016800
        /*0174*/ 	.short	0x0100
        /*0176*/ 	.byte	0x06
	.zero		1


	//   ....[1]....
        /*0178*/ 	.word	0x00000290
        /*017c*/ 	.word	0x000000ff
        /*0180*/ 	.word	0x00016820
        /*0184*/ 	.short	0x0100
        /*0186*/ 	.byte	0x06
	.zero		1


	//   ....[2]....
        /*0188*/ 	.word	0x00000380
        /*018c*/ 	.word	0x000000ff
        /*0190*/ 	.word	0x00016830
        /*0194*/ 	.short	0x0100
        /*0196*/ 	.byte	0x08
	.zero		1


	//   ....[3]....
        /*0198*/ 	.word	0x00000390
        /*019c*/ 	.word	0x000000ff
        /*01a0*/ 	.word	0x00016840
        /*01a4*/ 	.short	0x0100
        /*01a6*/ 	.byte	0x08
	.zero		1


	//   ....[4]....
        /*01a8*/ 	.word	0x000003a0
        /*01ac*/ 	.word	0x000000ff
        /*01b0*/ 	.word	0x00016838
        /*01b4*/ 	.short	0x0100
        /*01b6*/ 	.byte	0x08
	.zero		1


	//   ....[5]....
        /*01b8*/ 	.word	0x000003b0
        /*01bc*/ 	.word	0x000000ff
        /*01c0*/ 	.word	0x00016848
        /*01c4*/ 	.short	0x0100
        /*01c6*/ 	.byte	0x08
	.zero		1


	//   ....[6]....
        /*01c8*/ 	.word	0x000004e0
        /*01cc*/ 	.word	0x000000ff
        /*01d0*/ 	.word	0x00016850
        /*01d4*/ 	.short	0x0100
        /*01d6*/ 	.byte	0x08
	.zero		1


	//   ....[7]....
        /*01d8*/ 	.word	0x000004f0
        /*01dc*/ 	.word	0x000000ff
        /*01e0*/ 	.word	0x00016860
        /*01e4*/ 	.short	0x0100
        /*01e6*/ 	.byte	0x08
	.zero		1


	//   ....[8]....
        /*01e8*/ 	.word	0x00000500
        /*01ec*/ 	.word	0x000000ff
        /*01f0*/ 	.word	0x00016858
        /*01f4*/ 	.short	0x0100
        /*01f6*/ 	.byte	0x08
	.zero		1


	//   ....[9]....
        /*01f8*/ 	.word	0x00000510
        /*01fc*/ 	.word	0x000000ff
        /*0200*/ 	.word	0x00016868
        /*0204*/ 	.short	0x0100
        /*0206*/ 	.byte	0x08
	.zero		1


	//   ....[10]....
        /*0208*/ 	.word	0x00000600
        /*020c*/ 	.word	0x000000ff
        /*0210*/ 	.word	0x00016870
        /*0214*/ 	.short	0x0100
        /*0216*/ 	.byte	0x06
	.zero		1


	//   ....[11]....
        /*0218*/ 	.word	0x00000610
        /*021c*/ 	.word	0x000000ff
        /*0220*/ 	.word	0x00016880
        /*0224*/ 	.short	0x0100
        /*0226*/ 	.byte	0x06
	.zero		1


	//   ....[12]....
        /*0228*/ 	.word	0x00000620
        /*022c*/ 	.word	0x000000ff
        /*0230*/ 	.word	0x00016878
        /*0234*/ 	.short	0x0100
        /*0236*/ 	.byte	0x06
	.zero		1


	//   ....[13]....
        /*0238*/ 	.word	0x00000630
        /*023c*/ 	.word	0x000000ff
        /*0240*/ 	.word	0x00016888
        /*0244*/ 	.short	0x0100
        /*0246*/ 	.byte	0x06
	.zero		1


	//   ....[14]....
        /*0248*/ 	.word	0x00000760
        /*024c*/ 	.word	0x000000ff
        /*0250*/ 	.word	0x00016890
        /*0254*/ 	.short	0x0100
        /*0256*/ 	.byte	0x08
	.zero		1


	//   ....[15]....
        /*0258*/ 	.word	0x00000770
        /*025c*/ 	.word	0x000000ff
        /*0260*/ 	.word	0x000168a0
        /*0264*/ 	.short	0x0100
        /*0266*/ 	.byte	0x08
	.zero		1


	//   ....[16]....
        /*0268*/ 	.word	0x00000780
        /*026c*/ 	.word	0x000000ff
        /*0270*/ 	.word	0x00016898
        /*0274*/ 	.short	0x0100
        /*0276*/ 	.byte	0x08
	.zero		1


	//   ....[17]....
        /*0278*/ 	.word	0x00000790
        /*027c*/ 	.word	0x000000ff
        /*0280*/ 	.word	0x000168a8
        /*0284*/ 	.short	0x0100
        /*0286*/ 	.byte	0x08
	.zero		1


	//   ....[18]....
        /*0288*/ 	.word	0x000008c0
        /*028c*/ 	.word	0x000000ff
        /*0290*/ 	.word	0x000168b0
        /*0294*/ 	.short	0x0100
        /*0296*/ 	.byte	0x08
	.zero		1


	//   ....[19]....
        /*0298*/ 	.word	0x000008d0
        /*029c*/ 	.word	0x000000ff
        /*02a0*/ 	.word	0x000168c0
        /*02a4*/ 	.short	0x0100
        /*02a6*/ 	.byte	0x08
	.zero		1


	//   ....[20]....
        /*02a8*/ 	.word	0x000008e0
        /*02ac*/ 	.word	0x000000ff
        /*02b0*/ 	.word	0x000168b8
        /*02b4*/ 	.short	0x0100
        /*02b6*/ 	.byte	0x08
	.zero		1


	//   ....[21]....
        /*02b8*/ 	.word	0x000008f0
        /*02bc*/ 	.word	0x000000ff
        /*02c0*/ 	.word	0x000168c8
        /*02c4*/ 	.short	0x0100
        /*02c6*/ 	.byte	0x08
	.zero		1


	//   ....[22]....
        /*02c8*/ 	.word	0x00001530
        /*02cc*/ 	.word	0x000000ff
        /*02d0*/ 	.word	0x00016800
        /*02d4*/ 	.short	0x010a
        /*02d6*/ 	.byte	0x28
	.zero		1


	//   ....[23]....
        /*02d8*/ 	.word	0x000015b0
        /*02dc*/ 	.word	0x00000003
        /*02e0*/ 	.word	0x00016830
        /*02e4*/ 	.short	0x010a
        /*02e6*/ 	.byte	0x3f
	.zero		1


	//   ....[24]....
        /*02e8*/ 	.word	0x00001610
        /*02ec*/ 	.word	0x00000003
        /*02f0*/ 	.word	0x00016830
        /*02f4*/ 	.short	0x010a
        /*02f6*/ 	.byte	0x3f
	.zero		1


	//   ....[25]....
        /*02f8*/ 	.word	0x00001af0
        /*02fc*/ 	.word	0x00000003
        /*0300*/ 	.word	0x00000000
        /*0304*/ 	.short	0x0101
        /*0306*/ 	.byte	0x3f
	.zero		1


	//   ....[26]....
        /*0308*/ 	.word	0x000038f0
        /*030c*/ 	.word	0x000000ff
        /*0310*/ 	.word	0x00016830
        /*0314*/ 	.short	0x010a
        /*0316*/ 	.byte	0x06
	.zero		1


	//   ....[27]....
        /*0318*/ 	.word	0x00003930
        /*031c*/ 	.word	0x000000ff
        /*0320*/ 	.word	0x00016830
        /*0324*/ 	.short	0x010a
        /*0326*/ 	.byte	0x06
	.zero		1


	//   ....[28]....
        /*0328*/ 	.word	0x00003b10
        /*032c*/ 	.word	0x000000ff
        /*0330*/ 	.word	0x00016850
        /*0334*/ 	.short	0x010a
        /*0336*/ 	.byte	0x06
	.zero		1


	//   ....[29]....
        /*0338*/ 	.word	0x00003b50
        /*033c*/ 	.word	0x000000ff
        /*0340*/ 	.word	0x00016850
        /*0344*/ 	.short	0x010a
        /*0346*/ 	.byte	0x06
	.zero		1


	//   ....[30]....
        /*0348*/ 	.word	0x00005460
        /*034c*/ 	.word	0x00000025
        /*0350*/ 	.word	0x00000000
        /*0354*/ 	.short	0x0101
        /*0356*/ 	.byte	0x3f
	.zero		1


	//   ....[31]....
        /*0358*/ 	.word	0x000055b0
        /*035c*/ 	.word	0x00000004
        /*0360*/ 	.word	0x00000000
        /*0364*/ 	.short	0x0101
        /*0366*/ 	.byte	0x3f
	.zero		1


	//   ....[32]....
        /*0368*/ 	.word	0x00005ee0
        /*036c*/ 	.word	0x000000ff
        /*0370*/ 	.word	0x00016830
        /*0374*/ 	.short	0x010a
        /*0376*/ 	.byte	0x06
	.zero		1


	//   ....[33]....
        /*0378*/ 	.word	0x00005f20
        /*037c*/ 	.word	0x000000ff
        /*0380*/ 	.word	0x00016830
        /*0384*/ 	.short	0x010a
        /*0386*/ 	.byte	0x06
	.zero		1


	//   ....[34]....
        /*0388*/ 	.word	0x00006100
        /*038c*/ 	.word	0x000000ff
        /*0390*/ 	.word	0x00016850
        /*0394*/ 	.short	0x010a
        /*0396*/ 	.byte	0x06
	.zero		1


	//   ....[35]....
        /*0398*/ 	.word	0x00006140
        /*039c*/ 	.word	0x000000ff
        /*03a0*/ 	.word	0x00016850
        /*03a4*/ 	.short	0x010a
        /*03a6*/ 	.byte	0x06
	.zero		1


	//   ....[36]....
        /*03a8*/ 	.word	0x000076d0
        /*03ac*/ 	.word	0x00000023
        /*03b0*/ 	.word	0x00000000
        /*03b4*/ 	.short	0x0101
        /*03b6*/ 	.byte	0x3f
	.zero		1


	//   ....[37]....
        /*03b8*/ 	.word	0x000078a0
        /*03bc*/ 	.word	0x0000001f
        /*03c0*/ 	.word	0x00000000
        /*03c4*/ 	.short	0x0101
        /*03c6*/ 	.byte	0x3f
	.zero		1


	//   ....[38]....
        /*03c8*/ 	.word	0x00007af0
        /*03cc*/ 	.word	0x000000ff
        /*03d0*/ 	.word	0x00016850
        /*03d4*/ 	.short	0x010a
        /*03d6*/ 	.byte	0x05
	.zero		1


	//   ....[39]....
        /*03d8*/ 	.word	0x00007b30
        /*03dc*/ 	.word	0x000000ff
        /*03e0*/ 	.word	0x00016850
        /*03e4*/ 	.short	0x010a
        /*03e6*/ 	.byte	0x05
	.zero		1


	//   ....[40]....
        /*03e8*/ 	.word	0x00008130
        /*03ec*/ 	.word	0x00000000
        /*03f0*/ 	.word	0x00000000
        /*03f4*/ 	.short	0x0101
        /*03f6*/ 	.byte	0x3f
	.zero		1


	//   ....[41]....
        /*03f8*/ 	.word	0x00008930
        /*03fc*/ 	.word	0x000000ff
        /*0400*/ 	.word	0x00000000
        /*0404*/ 	.short	0x0101
        /*0406*/ 	.byte	0x05
	.zero		1


	//   ....[42]....
        /*0408*/ 	.word	0x00009ea0
        /*040c*/ 	.word	0x0000000d
        /*0410*/ 	.word	0x00016840
        /*0414*/ 	.short	0x010a
        /*0416*/ 	.byte	0x3f
	.zero		1


	//   ....[43]....
        /*0418*/ 	.word	0x0000a190
        /*041c*/ 	.word	0x000000ff
        /*0420*/ 	.word	0x00016820
        /*0424*/ 	.short	0x010a
        /*0426*/ 	.byte	0x27
	.zero		1


	//   ....[44]....
        /*0428*/ 	.word	0x0000a460
        /*042c*/ 	.word	0x00000003
        /*0430*/ 	.word	0x00016840
        /*0434*/ 	.short	0x010a
        /*0436*/ 	.byte	0x3f
	.zero		1


	//   ....[45]....
        /*0438*/ 	.word	0x0000a600
        /*043c*/ 	.word	0x00000002
        /*0440*/ 	.word	0x00000060
        /*0444*/ 	.short	0x010a
        /*0446*/ 	.byte	0x3f
	.zero		1


	//   ....[46]....
        /*0448*/ 	.word	0x0000aa30
        /*044c*/ 	.word	0x00000004
        /*0450*/ 	.word	0x00016840
        /*0454*/ 	.short	0x010a
        /*0456*/ 	.byte	0x3f
	.zero		1


	//   ....[47]....
        /*0458*/ 	.word	0x0000abd0
        /*045c*/ 	.word	0x00000004
        /*0460*/ 	.word	0x00000060
        /*0464*/ 	.short	0x010a
        /*0466*/ 	.byte	0x3f
	.zero		1


	//   ....[48]....
        /*0468*/ 	.word	0x0000af60
        /*046c*/ 	.word	0x00000003
        /*0470*/ 	.word	0x00016840
        /*0474*/ 	.short	0x010a
        /*0476*/ 	.byte	0x3f
	.zero		1


	//   ....[49]....
        /*0478*/ 	.word	0x0000b100
        /*047c*/ 	.word	0x00000003
        /*0480*/ 	.word	0x00000060
        /*0484*/ 	.short	0x010a
        /*0486*/ 	.byte	0x3f
	.zero		1


	//   ....[50]....
        /*0488*/ 	.word	0x0000b430
        /*048c*/ 	.word	0x00000003
        /*0490*/ 	.word	0x00016860
        /*0494*/ 	.short	0x010a
        /*0496*/ 	.byte	0x3f
	.zero		1


	//   ....[51]....
        /*0498*/ 	.word	0x0000b7b0
        /*049c*/ 	.word	0x00000007
        /*04a0*/ 	.word	0x00016820
        /*04a4*/ 	.short	0x010a
        /*04a6*/ 	.byte	0x3f
	.zero		1


	//   ....[52]....
        /*04a8*/ 	.word	0x0000b8d0
        /*04ac*/ 	.word	0x00000005
        /*04b0*/ 	.word	0x00000000
        /*04b4*/ 	.short	0x010a
        /*04b6*/ 	.byte	0x3f
	.zero		1


	//   ....[53]....
        /*04b8*/ 	.word	0x0000b940
        /*04bc*/ 	.word	0x00000003
        /*04c0*/ 	.word	0x00000000
        /*04c4*/ 	.short	0x010a
        /*04c6*/ 	.byte	0x3f
	.zero		1


	//   ....[54]....
        /*04c8*/ 	.word	0x0000b9a0
        /*04cc*/ 	.word	0x00000005
        /*04d0*/ 	.word	0x00000000
        /*04d4*/ 	.short	0x010a
        /*04d6*/ 	.byte	0x3f
	.zero		1


	//   ....[55]....
        /*04d8*/ 	.word	0x0000b9d0
        /*04dc*/ 	.word	0x00000003
        /*04e0*/ 	.word	0x00000000
        /*04e4*/ 	.short	0x010a
        /*04e6*/ 	.byte	0x3f
	.zero		1


	//   ....[56]....
        /*04e8*/ 	.word	0x0000ba40
        /*04ec*/ 	.word	0x00000003
        /*04f0*/ 	.word	0x00016800
        /*04f4*/ 	.short	0x010a
        /*04f6*/ 	.byte	0x3f
	.zero		1


	//   ....[57]....
        /*04f8*/ 	.word	0x0000ba90
        /*04fc*/ 	.word	0x00000003
        /*0500*/ 	.word	0x00016830
        /*0504*/ 	.short	0x010a
        /*0506*/ 	.byte	0x3f
	.zero		1


	//   ....[58]....
        /*0508*/ 	.word	0x0000baf0
        /*050c*/ 	.word	0x00000005
        /*0510*/ 	.word	0x00016830
        /*0514*/ 	.short	0x010a
        /*0516*/ 	.byte	0x3f
	.zero		1


	//   ....[59]....
        /*0518*/ 	.word	0x0000bb50
        /*051c*/ 	.word	0x00000005
        /*0520*/ 	.word	0x00016850
        /*0524*/ 	.short	0x010a
        /*0526*/ 	.byte	0x3f
	.zero		1


	//   ....[60]....
        /*0528*/ 	.word	0x0000bbb0
        /*052c*/ 	.word	0x00000005
        /*0530*/ 	.word	0x00016830
        /*0534*/ 	.short	0x010a
        /*0536*/ 	.byte	0x3f
	.zero		1


	//   ....[61]....
        /*0538*/ 	.word	0x0000bc10
        /*053c*/ 	.word	0x00000005
        /*0540*/ 	.word	0x00016850
        /*0544*/ 	.short	0x010a
        /*0546*/ 	.byte	0x3f
	.zero		1


	//   ....[62]....
        /*0548*/ 	.word	0x0000bc70
        /*054c*/ 	.word	0x00000007
        /*0550*/ 	.word	0x00016850
        /*0554*/ 	.short	0x010a
        /*0556*/ 	.byte	0x3f
	.zero		1


	//   ....[63]....
        /*0558*/ 	.word	0x0000bdd0
        /*055c*/ 	.word	0x0000000d
        /*0560*/ 	.word	0x00016840
        /*0564*/ 	.short	0x010a
        /*0566*/ 	.byte	0x3f
	.zero		1


	//   ....[64]....
        /*0568*/ 	.word	0x0000be30
        /*056c*/ 	.word	0x00000005
        /*0570*/ 	.word	0x00016820
        /*0574*/ 	.short	0x010a
        /*0576*/ 	.byte	0x3f
	.zero		1


	//   ....[65]....
        /*0578*/ 	.word	0x0000be80
        /*057c*/ 	.word	0x00000003
        /*0580*/ 	.word	0x00016840
        /*0584*/ 	.short	0x010a
        /*0586*/ 	.byte	0x3f
	.zero		1


	//   ....[66]....
        /*0588*/ 	.word	0x0000bed0
        /*058c*/ 	.word	0x00000002
        /*0590*/ 	.word	0x00000060
        /*0594*/ 	.short	0x010a
        /*0596*/ 	.byte	0x3f
	.zero		1


	//   ....[67]....
        /*0598*/ 	.word	0x0000bf20
        /*059c*/ 	.word	0x00000004
        /*05a0*/ 	.word	0x00016840
        /*05a4*/ 	.short	0x010a
        /*05a6*/ 	.byte	0x3f
	.zero		1


	//   ....[68]....
        /*05a8*/ 	.word	0x0000bf70
        /*05ac*/ 	.word	0x00000004
        /*05b0*/ 	.word	0x00000060
        /*05b4*/ 	.short	0x010a
        /*05b6*/ 	.byte	0x3f
	.zero		1


	//   ....[69]....
        /*05b8*/ 	.word	0x0000bfc0
        /*05bc*/ 	.word	0x00000003
        /*05c0*/ 	.word	0x00016840
        /*05c4*/ 	.short	0x010a
        /*05c6*/ 	.byte	0x3f
	.zero		1


	//   ....[70]....
        /*05c8*/ 	.word	0x0000c010
        /*05cc*/ 	.word	0x00000003
        /*05d0*/ 	.word	0x00000060
        /*05d4*/ 	.short	0x010a
        /*05d6*/ 	.byte	0x3f
	.zero		1


	//   ....[71]....
        /*05d8*/ 	.word	0x0000c060
        /*05dc*/ 	.word	0x00000003
        /*05e0*/ 	.word	0x00016860
        /*05e4*/ 	.short	0x010a
        /*05e6*/ 	.byte	0x3f
	.zero		1


	//   ....[72]....
        /*05e8*/ 	.word	0x0000c140
        /*05ec*/ 	.word	0x00000007
        /*05f0*/ 	.word	0x00016820
        /*05f4*/ 	.short	0x010a
        /*05f6*/ 	.byte	0x3f
	.zero		1


	//   ....[73]....
        /*05f8*/ 	.word	0x0000c190
        /*05fc*/ 	.word	0x00000005
        /*0600*/ 	.word	0x00000000
        /*0604*/ 	.short	0x010a
        /*0606*/ 	.byte	0x3f
	.zero		1


	//   ....[74]....
        /*0608*/ 	.word	0x0000c1e0
        /*060c*/ 	.word	0x00000003
        /*0610*/ 	.word	0x00000000
        /*0614*/ 	.short	0x010a
        /*0616*/ 	.byte	0x3f
	.zero		1


	//   ....[75]....
        /*0618*/ 	.word	0x0000c230
        /*061c*/ 	.word	0x00000005
        /*0620*/ 	.word	0x00000000
        /*0624*/ 	.short	0x010a
        /*0626*/ 	.byte	0x3f
	.zero		1


	//----- nvinfo : EIATTR_NUM_MBARRIERS
	.align		4
.L_1665:
        /*0628*/ 	.byte	0x03, 0x38
        /*062a*/ 	.short	0x0016


	//----- nvinfo : EIATTR_EXIT_INSTR_OFFSETS
	.align		4
        /*062c*/ 	.byte	0x04, 0x1c
        /*062e*/ 	.short	(.L_1667 - .L_1666)


	//   ....[0]....
.L_1666:
        /*0630*/ 	.word	0x00000a50


	//   ....[1]....
        /*0634*/ 	.word	0x00009120


	//   ....[2]....
        /*0638*/ 	.word	0x00009180


	//   ....[3]....
        /*063c*/ 	.word	0x0000b7f0


	//   ....[4]....
        /*0640*/ 	.word	0x0000ba20


	//----- nvinfo : EIATTR_MAX_THREADS
	.align		4
.L_1667:
        /*0644*/ 	.byte	0x04, 0x05
        /*0646*/ 	.short	(.L_1669 - .L_1668)
.L_1668:
        /*0648*/ 	.word	0x00000200
        /*064c*/ 	.word	0x00000001
        /*0650*/ 	.word	0x00000001


	//----- nvinfo : EIATTR_CRS_STACK_SIZE
	.align		4
.L_1669:
        /*0654*/ 	.byte	0x04, 0x1e
        /*0656*/ 	.short	(.L_1671 - .L_1670)
.L_1670:
        /*0658*/ 	.word	0x00000000


	//----- nvinfo : EIATTR_CBANK_PARAM_SIZE
	.align		4
.L_1671:
        /*065c*/ 	.byte	0x03, 0x19
        /*065e*/ 	.short	0x0bf0


	//----- nvinfo : EIATTR_PARAM_CBANK
	.align		4
        /*0660*/ 	.byte	0x04, 0x0a
        /*0662*/ 	.short	(.L_1673 - .L_1672)
	.align		4
.L_1672:
        /*0664*/ 	.word	index@(.nv.constant0._ZN7cutlass13device_kernelIN5flash11enable_sm90INS1_16FlashAttnFwdSm90INS1_25CollectiveMainloopFwdSm90ILi2EN4cute5tupleIJNS5_1CILi1EEES8_S8_EEENS6_IJNS7_ILi192EEENS7_ILi128EEENS7_ILi64EEEEEELi64ENS_6half_tEfNS_4arch4Sm90ELb1ELb0ELb0ELb0ELb0ELb0ELb0ELb1ELb1ELb0ELb0ELb0EEENS1_21CollectiveEpilogueFwdINS6_IJSA_SC_SB_EEES9_SE_SG_Li384ELb0ELb0ELb0ELb0EEENS1_30DynamicPersistentTileSchedulerILi384ELi32ELb0ELb0ELb1EEEEEEEEEvNT_6ParamsE)
        /*0668*/ 	.short	0x0210
        /*066a*/ 	.short	0x0bf0


	//----- nvinfo : EIATTR_SW_WAR
	.align		4
.L_1673:
        /*066c*/ 	.byte	0x04, 0x36
        /*066e*/ 	.short	(.L_1675 - .L_1674)
.L_1674:
        /*0670*/ 	.word	0x00000008
.L_1675:


//--------------------- .nv.info._ZN7cutlass13device_kernelIN5flash11enable_sm90INS1_16FlashAttnFwdSm90INS1_25CollectiveMainloopFwdSm90ILi2EN4cute5tupleIJNS5_1CILi1EEES8_S8_EEENS6_IJNS7_ILi192EEENS7_ILi128EEENS7_ILi64EEEEEELi64ENS_6half_tEfNS_4arch4Sm90ELb1ELb0ELb0ELb1ELb0ELb0ELb0ELb1ELb1ELb0ELb0ELb0EEENS1_21CollectiveEpilogueFwdINS6_IJSA_SC_SB_EEES9_SE_SG_Li384ELb1ELb0ELb0ELb0EEENS1_36VarlenDynamicPersistentTileSchedulerILi192ELi128ELi384ELi32ELb0ELb0ELb1ELb1ELb1ELb1EEEEEEEEEvNT_6ParamsE --------------------------
	.section	.nv.info._ZN7cutlass13device_kernelIN5flash11enable_sm90INS1_16FlashAttnFwdSm90INS1_25CollectiveMainloopFwdSm90ILi2EN4cute5tupleIJNS5_1CILi1EEES8_S8_EEENS6_IJNS7_ILi192EEENS7_ILi128EEENS7_ILi64EEEEEELi64ENS_6half_tEfNS_4arch4Sm90ELb1ELb0ELb0ELb1ELb0ELb0ELb0ELb1ELb1ELb0ELb0ELb0EEENS1_21CollectiveEpilogueFwdINS6_IJSA_SC_SB_EEES9_SE_SG_Li384ELb1ELb0ELb0ELb0EEENS1_36VarlenDynamicPersistentTileSchedulerILi192ELi128ELi384ELi32ELb0ELb0ELb1ELb1ELb1ELb1EEEEEEEEEvNT_6ParamsE,"",@"SHT_CUDA_INFO"
	.sectionflags	@""
	.align	4


	//----- nvinfo : EIATTR_CUDA_API_VERSION
	.align		4
        /*0000*/ 	.byte	0x04, 0x37
        /*0002*/ 	.short	(.L_1677 - .L_1676)
.L_1676:
        /*0004*/ 	.word	0x00000082


	//----- nvinfo : EIATTR_KPARAM_INFO
	.align		4
.L_1677:
        /*0008*/ 	.byte	0x04, 0x17
        /*000a*/ 	.short	(.L_1679 - .L_1678)
.L_1678:
        /*000c*/ 	.word	0x00000000
        /*0010*/ 	.short	0x0000
        /*0012*/ 	.short	0x0070
        /*0014*/ 	.byte	0x00, 0xf0, 0x01, 0x28


	//----- nvinfo : EIATTR_SPARSE_MMA_MASK
	.align		4
.L_1679:
        /*0018*/ 	.byte	0x03, 0x50
        /*001a*/ 	.short	0x0000


	//----- nvinfo : EIATTR_MAXREG_COUNT
	.align		4
        /*001c*/ 	.byte	0x03, 0x1b
        /*001e*/ 	.short	0x0080


	//----- nvinfo : EIATTR_NUM_BARRIERS
	.align		4
        /*0020*/ 	.byte	0x02, 0x4c
        /*0022*/ 	.byte	0x10
	.zero		1


	//----- nvinfo : EIATTR_EXTERNS
	.align		4
        /*0024*/ 	.byte	0x04, 0x0f
        /*0026*/ 	.short	(.L_1681 - .L_1680)


	//   ....[0]....
	.align		4
.L_1680:
        /*0028*/ 	.word	index@(__assertfail)


	//----- nvinfo : EIATTR_ANNOTATIONS
	.align		4
.L_1681:
        /*002c*/ 	.byte	0x04, 0x55
        /*002e*/ 	.short	(.L_1683 - .L_1682)


	//   ....[0]....
.L_1682:
        /*0030*/ 	.word	0x00000001
        /*0034*/ 	.byte	0x90, 0xa8, 0x00, 0x00, 0x01, 0x00, 0x00, 0x00, 0x30, 0xa9, 0x00, 0x00, 0x01, 0x00, 0x00, 0x00
        /*0044*/ 	.byte	0xb0, 0xaa, 0x00, 0x00, 0x01, 0x00, 0x00, 0x00, 0x80, 0xab, 0x00, 0x00, 0x01, 0x00, 0x00, 0x00
        /*0054*/ 	.byte	0xf0, 0xb2, 0x00, 0x00, 0x01, 0x00, 0x00, 0x00, 0x20, 0xb3, 0x00, 0x00, 0x01, 0x00, 0x00, 0x00
        /*0064*/ 	.byte	0x40, 0xb9, 0x00, 0x00, 0x01, 0x00, 0x00, 0x00, 0x90, 0xba, 0x00, 0x00, 0x01, 0x00, 0x00, 0x00
        /*0074*/ 	.byte	0x80, 0xdc, 0x00, 0x00


	//----- nvinfo : EIATTR_MERCURY_ISA_VERSION
	.align		4
.L_1683:
        /*0078*/ 	.byte	0x03, 0x5f
        /*007a*/ 	.short	0x0101


	//----- nvinfo : EIATTR_UNUSED_LOAD_BYTE_OFFSET
	.align		4
        /*007c*/ 	.byte	0x04, 0x44
        /*007e*/ 	.short	(.L_1685 - .L_1684)


	//   ....[0]....
.L_1684:
        /*0080*/ 	.word	0x00000a70
        /*0084*/ 	.word	0x0000fff0


	//   ....[1]....
        /*0088*/ 	.word	0x000083e0
        /*008c*/ 	.word	0x0000fff0


	//----- nvinfo : EIATTR_INT_WARP_WIDE_INSTR_OFFSETS
	.align		4
.L_1685:
        /*0090*/ 	.byte	0x04, 0x31
        /*0092*/ 	.short	(.L_1687 - .L_1686)


	//   ....[0]....
.L_1686:
        /*0094*/ 	.word	0x00000160


	//   ....[1]....
        /*0098*/ 	.word	0x000001a0


	//   ....[2]....
        /*009c*/ 	.word	0x00000210


	//   ....[3]....
        /*00a0*/ 	.word	0x0000aea0


	//   ....[4]....
        /*00a4*/ 	.word	0x0000af30


	//   ....[5]....
        /*00a8*/ 	.word	0x0000b380


	//   ....[6]....
        /*00ac*/ 	.word	0x0000b3b0


	//   ....[7]....
        /*00b0*/ 	.word	0x0000cdb0


	//   ....[8]....
        /*00b4*/ 	.word	0x0000ce40


	//----- nvinfo : EIATTR_COOP_GROUP_MASK_REGIDS
	.align		4
.L_1687:
        /*00b8*/ 	.byte	0x04, 0x29
        /*00ba*/ 	.short	(.L_1689 - .L_1688)


	//   ....[0]....
.L_1688:
        /*00bc*/ 	.word	0xffffffff


	//   ....[1]....
        /*00c0*/ 	.word	0xffffffff


	//   ....[2]....
        /*00c4*/ 	.word	0xffffffff


	//   ....[3]....
        /*00c8*/ 	.word	0xffffffff


	//   ....[4]....
        /*00cc*/ 	.word	0xffffffff


	//   ....[5]....
        /*00d0*/ 	.word	0xffffffff


	//   ....[6]....
        /*00d4*/ 	.word	0xffffffff


	//   ....[7]....
        /*00d8*/ 	.word	0xffffffff


	//   ....[8]....
        /*00dc*/ 	.word	0xffffffff


	//   ....[9]....
        /*00e0*/ 	.word	0xffffffff


	//   ....[10]....
        /*00e4*/ 	.word	0xffffffff


	//   ....[11]....
        /*00e8*/ 	.word	0xffffffff


	//   ....[12]....
        /*00ec*/ 	.word	0xffffffff


	//   ....[13]....
        /*00f0*/ 	.word	0xffffffff


	//   ....[14]....
        /*00f4*/ 	.word	0xffffffff


	//   ....[15]....
        /*00f8*/ 	.word	0xffffffff


	//   ....[16]....
        /*00fc*/ 	.word	0xffffffff


	//   ....[17]....
        /*0100*/ 	.word	0xffffffff


	//   ....[18]....
        /*0104*/ 	.word	0xffffffff


	//   ....[19]....
        /*0108*/ 	.word	0xffffffff


	//   ....[20]....
        /*010c*/ 	.word	0xffffffff


	//   ....[21]....
        /*0110*/ 	.word	0xffffffff


	//   ....[22]....
        /*0114*/ 	.word	0xffffffff


	//   ....[23]....
        /*0118*/ 	.word	0xffffffff


	//   ....[24]....
        /*011c*/ 	.word	0xffffffff


	//   ....[25]....
        /*0120*/ 	.word	0xffffffff


	//   ....[26]....
        /*0124*/ 	.word	0xffffffff


	//   ....[27]....
        /*0128*/ 	.word	0xffffffff


	//   ....[28]....
        /*012c*/ 	.word	0xffffffff


	//   ....[29]....
        /*0130*/ 	.word	0xffffffff


	//   ....[30]....
        /*0134*/ 	.word	0xffffffff


	//   ....[31]....
        /*0138*/ 	.word	0xffffffff


	//   ....[32]....
        /*013c*/ 	.word	0xffffffff


	//   ....[33]....
        /*0140*/ 	.word	0xffffffff


	//   ....[34]....
        /*0144*/ 	.word	0xffffffff


	//   ....[35]....
        /*0148*/ 	.word	0xffffffff


	//   ....[36]....
        /*014c*/ 	.word	0xffffffff


	//   ....[37]....
        /*0150*/ 	.word	0xffffffff


	//   ....[38]....
        /*0154*/ 	.word	0xffffffff


	//   ....[39]....
        /*0158*/ 	.word	0xffffffff


	//   ....[40]....
        /*015c*/ 	.word	0xffffffff


	//   ....[41]....
        /*0160*/ 	.word	0xffffffff


	//   ....[42]....
        /*0164*/ 	.word	0xffffffff


	//   ....[43]....
        /*0168*/ 	.word	0xffffffff


	//   ....[44]....
        /*016c*/ 	.word	0xffffffff


	//   ....[45]....
        /*0170*/ 	.word	0xffffffff


	//   ....[46]....
        /*0174*/ 	.word	0xffffffff


	//   ....[47]....
        /*0178*/ 	.word	0xffffffff


	//   ....[48]....
        /*017c*/ 	.word	0xffffffff


	//   ....[49]....
        /*0180*/ 	.word	0xffffffff


	//   ....[50]....
        /*0184*/ 	.word	0xffffffff


	//   ....[51]....
        /*0188*/ 	.word	0xffffffff


	//   ....[52]....
        /*018c*/ 	.word	0xffffffff


	//   ....[53]....
        /*0190*/ 	.word	0xffffffff


	//   ....[54]....
        /*0194*/ 	.word	0xffffffff


	//   ....[55]....
        /*0198*/ 	.word	0xffffffff


	//   ....[56]....
        /*019c*/ 	.word	0xffffffff


	//   ....[57]....
        /*01a0*/ 	.word	0xffffffff


	//   ....[58]....
        /*01a4*/ 	.word	0x0500000f


	//   ....[59]....
        /*01a8*/ 	.word	0x0500000f


	//   ....[60]....
        /*01ac*/ 	.word	0x0500000f


	//   ....[61]....
        /*01b0*/ 	.word	0x0500000f


	//   ....[62]....
        /*01b4*/ 	.word	0x0500000f


	//   ....[63]....
        /*01b8*/ 	.word	0x0500000f


	//   ....[64]....
        /*01bc*/ 	.word	0x0500000f


	//   ....[65]....
        /*01c0*/ 	.word	0x0500000f


	//   ....[66]....
        /*01c4*/ 	.word	0x0500000f


	//   ....[67]....
        /*01c8*/ 	.word	0x0500000f


	//   ....[68]....
        /*01cc*/ 	.word	0x0500000f


	//   ....[69]....
        /*01d0*/ 	.word	0x0500000f


	//   ....[70]....
        /*01d4*/ 	.word	0x0500000f


	//   ....[71]....
        /*01d8*/ 	.word	0x0500000f


	//   ....[72]....
        /*01dc*/ 	.word	0x0500000f


	//   ....[73]....
        /*01e0*/ 	.word	0x0500000f


	//   ....[74]....
        /*01e4*/ 	.word	0x0500000f


	//   ....[75]....
        /*01e8*/ 	.word	0x0500000f


	//   ....[76]....
        /*01ec*/ 	.word	0x0500000f


	//----- nvinfo : EIATTR_COOP_GROUP_INSTR_OFFSETS
	.align		4
.L_1689:
        /*01f0*/ 	.byte	0x04, 0x28
        /*01f2*/ 	.short	(.L_1691 - .L_1690)


	//   ....[0]....
.L_1690:
        /*01f4*/ 	.word	0x00000070


	//   ....[1]....
        /*01f8*/ 	.word	0x00000170


	//   ....[2]....
        /*01fc*/ 	.word	0x000001c0


	//   ....[3]....
        /*0200*/ 	.word	0x000003f0


	//   ....[4]....
        /*0204*/ 	.word	0x00000550


	//   ....[5]....
        /*0208*/ 	.word	0x00000670


	//   ....[6]....
        /*020c*/ 	.word	0x000007d0


	//   ....[7]....
        /*0210*/ 	.word	0x00001460


	//   ....[8]....
        /*0214*/ 	.word	0x00002300


	//   ....[9]....
        /*0218*/ 	.word	0x00002360


	//   ....[10]....
        /*021c*/ 	.word	0x00002cd0


	//   ....[11]....
        /*0220*/ 	.word	0x00002d40


	//   ....[12]....
        /*0224*/ 	.word	0x000044e0


	//   ....[13]....
        /*0228*/ 	.word	0x000045f0


	//   ....[14]....
        /*022c*/ 	.word	0x00004ee0


	//   ....[15]....
        /*0230*/ 	.word	0x00004f50


	//   ....[16]....
        /*0234*/ 	.word	0x00006580


	//   ....[17]....
        /*0238*/ 	.word	0x000065a0


	//   ....[18]....
        /*023c*/ 	.word	0x00006b70


	//   ....[19]....
        /*0240*/ 	.word	0x00006c00


	//   ....[20]....
        /*0244*/ 	.word	0x00007ca0


	//   ....[21]....
        /*0248*/ 	.word	0x00007ce0


	//   ....[22]....
        /*024c*/ 	.word	0x00007dc0


	//   ....[23]....
        /*0250*/ 	.word	0x00007de0


	//   ....[24]....
        /*0254*/ 	.word	0x00009d40


	//   ....[25]....
        /*0258*/ 	.word	0x00009ed0


	//   ....[26]....
        /*025c*/ 	.word	0x00009f00


	//   ....[27]....
        /*0260*/ 	.word	0x00009f40


	//   ....[28]....
        /*0264*/ 	.word	0x00009fa0


	//   ....[29]....
        /*0268*/ 	.word	0x0000a000


	//   ....[30]....
        /*026c*/ 	.word	0x0000a040


	//   ....[31]....
        /*0270*/ 	.word	0x0000a1d0


	//   ....[32]....
        /*0274*/ 	.word	0x0000a230


	//   ....[33]....
        /*0278*/ 	.word	0x0000a270


	//   ....[34]....
        /*027c*/ 	.word	0x0000a2b0


	//   ....[35]....
        /*0280*/ 	.word	0x0000a2e0


	//   ....[36]....
        /*0284*/ 	.word	0x0000a310


	//   ....[37]....
        /*0288*/ 	.word	0x0000a3a0


	//   ....[38]....
        /*028c*/ 	.word	0x0000a400


	//   ....[39]....
        /*0290*/ 	.word	0x0000a490


	//   ....[40]....
        /*0294*/ 	.word	0x0000d100


	//   ....[41]....
        /*0298*/ 	.word	0x0000d110


	//   ....[42]....
        /*029c*/ 	.word	0x0000d200


	//   ....[43]....
        /*02a0*/ 	.word	0x0000d260


	//   ....[44]....
        /*02a4*/ 	.word	0x0000d2a0


	//   ....[45]....
        /*02a8*/ 	.word	0x0000d2e0


	//   ....[46]....
        /*02ac*/ 	.word	0x0000d310


	//   ....[47]....
        /*02b0*/ 	.word	0x0000d340


	//   ....[48]....
        /*02b4*/ 	.word	0x0000d4b0


	//   ....[49]....
        /*02b8*/ 	.word	0x0000d510


	//   ....[50]....
        /*02bc*/ 	.word	0x0000d550


	//   ....[51]....
        /*02c0*/ 	.word	0x0000d590


	//   ....[52]....
        /*02c4*/ 	.word	0x0000d5c0


	//   ....[53]....
        /*02c8*/ 	.word	0x0000d5f0


	//   ....[54]....
        /*02cc*/ 	.word	0x0000d6b0


	//   ....[55]....
        /*02d0*/ 	.word	0x0000d6d0


	//   ....[56]....
        /*02d4*/ 	.word	0x0000d740


	//   ....[57]....
        /*02d8*/ 	.word	0x0000dda0


	//   ....[58]....
        /*02dc*/ 	.word	0x0000e340


	//   ....[59]....
        /*02e0*/ 	.word	0x0000e730


	//   ....[60]....
        /*02e4*/ 	.word	0x0000e7c0


	//   ....[61]....
        /*02e8*/ 	.word	0x0000e860


	//   ....[62]....
        /*02ec*/ 	.word	0x0000e910


	//   ....[63]....
        /*02f0*/ 	.word	0x0000e990


	//   ....[64]....
        /*02f4*/ 	.word	0x0000ea10


	//   ....[65]....
        /*02f8*/ 	.word	0x0000ea90


	//   ....[66]....
        /*02fc*/ 	.word	0x0000eb10


	//   ....[67]....
        /*0300*/ 	.word	0x0000eba0


	//   ....[68]....
        /*0304*/ 	.word	0x0000ec50


	//   ....[69]....
        /*0308*/ 	.word	0x0000ecd0


	//   ....[70]....
        /*030c*/ 	.word	0x0000ed50


	//   ....[71]....
        /*0310*/ 	.word	0x0000edd0


	//   ....[72]....
        /*0314*/ 	.word	0x0000ee50


	//   ....[73]....
        /*0318*/ 	.word	0x0000eec0


	//   ....[74]....
        /*031c*/ 	.word	0x0000ef60


	//   ....[75]....
        /*0320*/ 	.word	0x0000eff0


	//   ....[76]....
        /*0324*/ 	.word	0x0000f110


	//----- nvinfo : EIATTR_REG_RECONFIG
	.align		4
.L_1691:
        /*0328*/ 	.byte	0x01, 0x54
	.zero		2


	//----- nvinfo : EIATTR_SYSCALL_OFFSETS
	.align		4
        /*032c*/ 	.byte	0x04, 0x46
        /*032e*/ 	.short	(.L_1693 - .L_1692)


	//   ....[0]....
.L_1692:
        /*0330*/ 	.word	0x00001640


	//   ....[1]....
        /*0334*/ 	.word	0x0000b0b0


	//   ....[2]....
        /*0338*/ 	.word	0x0000b1e0


	//   ....[3]....
        /*033c*/ 	.word	0x0000b2e0


	//----- nvinfo : EIATTR_MBARRIER_INSTR_OFFSETS
	.align		4
.L_1693:
        /*0340*/ 	.byte	0x04, 0x39
        /*0342*/ 	.short	(.L_1695 - .L_1694)


	//   ....[0]....
.L_1694:
        /*0344*/ 	.word	0x000002a0
        /*0348*/ 	.word	0x000000ff
        /*034c*/ 	.word	0x00016800
        /*0350*/ 	.short	0x0100
        /*0352*/ 	.byte	0x08
	.zero		1


	//   ....[1]....
        /*0354*/ 	.word	0x000002b0
        /*0358*/ 	.word	0x000000ff
        /*035c*/ 	.word	0x00016820
        /*0360*/ 	.short	0x0100
        /*0362*/ 	.byte	0x08
	.zero		1


	//   ....[2]....
        /*0364*/ 	.word	0x000003a0
        /*0368*/ 	.word	0x000000ff
        /*036c*/ 	.word	0x00016830
        /*0370*/ 	.short	0x0100
        /*0372*/ 	.byte	0x08
	.zero		1


	//   ....[3]....
        /*0374*/ 	.word	0x000003b0
        /*0378*/ 	.word	0x000000ff
        /*037c*/ 	.word	0x00016840
        /*0380*/ 	.short	0x0100
        /*0382*/ 	.byte	0x08
	.zero		1


	//   ....[4]....
        /*0384*/ 	.word	0x000003c0
        /*0388*/ 	.word	0x000000ff
        /*038c*/ 	.word	0x00016838
        /*0390*/ 	.short	0x0100
        /*0392*/ 	.byte	0x08
	.zero		1


	//   ....[5]....
        /*0394*/ 	.word	0x000003d0
        /*0398*/ 	.word	0x000000ff
        /*039c*/ 	.word	0x00016848
        /*03a0*/ 	.short	0x0100
        /*03a2*/ 	.byte	0x08
	.zero		1


	//   ....[6]....
        /*03a4*/ 	.word	0x00000500
        /*03a8*/ 	.word	0x000000ff
        /*03ac*/ 	.word	0x00016850
        /*03b0*/ 	.short	0x0100
        /*03b2*/ 	.byte	0x08
	.zero		1


	//   ....[7]....
        /*03b4*/ 	.word	0x00000510
        /*03b8*/ 	.word	0x000000ff
        /*03bc*/ 	.word	0x00016860
        /*03c0*/ 	.short	0x0100
        /*03c2*/ 	.byte	0x08
	.zero		1


	//   ....[8]....
        /*03c4*/ 	.word	0x00000520
        /*03c8*/ 	.word	0x000000ff
        /*03cc*/ 	.word	0x00016858
        /*03d0*/ 	.short	0x0100
        /*03d2*/ 	.byte	0x08
	.zero		1


	//   ....[9]....
        /*03d4*/ 	.word	0x00000530
        /*03d8*/ 	.word	0x000000ff
        /*03dc*/ 	.word	0x00016868
        /*03e0*/ 	.short	0x0100
        /*03e2*/ 	.byte	0x08
	.zero		1


	//   ....[10]....
        /*03e4*/ 	.word	0x00000620
        /*03e8*/ 	.word	0x000000ff
        /*03ec*/ 	.word	0x00016870
        /*03f0*/ 	.short	0x0100
        /*03f2*/ 	.byte	0x06
	.zero		1


	//   ....[11]....
        /*03f4*/ 	.word	0x00000630
        /*03f8*/ 	.word	0x000000ff
        /*03fc*/ 	.word	0x00016880
        /*0400*/ 	.short	0x0100
        /*0402*/ 	.byte	0x06
	.zero		1


	//   ....[12]....
        /*0404*/ 	.word	0x00000640
        /*0408*/ 	.word	0x000000ff
        /*040c*/ 	.word	0x00016878
        /*0410*/ 	.short	0x0100
        /*0412*/ 	.byte	0x06
	.zero		1


	//   ....[13]....
        /*0414*/ 	.word	0x00000650
        /*0418*/ 	.word	0x000000ff
        /*041c*/ 	.word	0x00016888
        /*0420*/ 	.short	0x0100
        /*0422*/ 	.byte	0x06
	.zero		1


	//   ....[14]....
        /*0424*/ 	.word	0x00000780
        /*0428*/ 	.word	0x000000ff
        /*042c*/ 	.word	0x00016890
        /*0430*/ 	.short	0x0100
        /*0432*/ 	.byte	0x08
	.zero		1


	//   ....[15]....
        /*0434*/ 	.word	0x00000790
        /*0438*/ 	.word	0x000000ff
        /*043c*/ 	.word	0x000168a0
        /*0440*/ 	.short	0x0100
        /*0442*/ 	.byte	0x08
	.zero		1


	//   ....[16]....
        /*0444*/ 	.word	0x000007a0
        /*0448*/ 	.word	0x000000ff
        /*044c*/ 	.word	0x00016898
        /*0450*/ 	.short	0x0100
        /*0452*/ 	.byte	0x08
	.zero		1


	//   ....[17]....
        /*0454*/ 	.word	0x000007b0
        /*0458*/ 	.word	0x000000ff
        /*045c*/ 	.word	0x000168a8
        /*0460*/ 	.short	0x0100
        /*0462*/ 	.byte	0x08
	.zero		1


	//   ....[18]....
        /*0464*/ 	.word	0x000008e0
        /*0468*/ 	.word	0x000000ff
        /*046c*/ 	.word	0x000168b0
        /*0470*/ 	.short	0x0100
        /*0472*/ 	.byte	0x08
	.zero		1


	//   ....[19]....
        /*0474*/ 	.word	0x000008f0
        /*0478*/ 	.word	0x000000ff
        /*047c*/ 	.word	0x000168c0
        /*0480*/ 	.short	0x0100
        /*0482*/ 	.byte	0x08
	.zero		1


	//   ....[20]....
        /*0484*/ 	.word	0x00000900
        /*0488*/ 	.word	0x000000ff
        /*048c*/ 	.word	0x000168b8
        /*0490*/ 	.short	0x0100
        /*0492*/ 	.byte	0x08
	.zero		1


	//   ....[21]....
        /*0494*/ 	.word	0x00000910
        /*0498*/ 	.word	0x000000ff
        /*049c*/ 	.word	0x000168c8
        /*04a0*/ 	.short	0x0100
        /*04a2*/ 	.byte	0x08
	.zero		1


	//   ....[22]....
        /*04a4*/ 	.word	0x000016c0
        /*04a8*/ 	.word	0x000000ff
        /*04ac*/ 	.word	0x00016800
        /*04b0*/ 	.short	0x010a
        /*04b2*/ 	.byte	0x29
	.zero		1


	//   ....[23]....
        /*04b4*/ 	.word	0x00001740
        /*04b8*/ 	.word	0x00000002
        /*04bc*/ 	.word	0x00016830
        /*04c0*/ 	.short	0x010a
        /*04c2*/ 	.byte	0x3f
	.zero		1


	//   ....[24]....
        /*04c4*/ 	.word	0x000017b0
        /*04c8*/ 	.word	0x00000002
        /*04cc*/ 	.word	0x00016830
        /*04d0*/ 	.short	0x010a
        /*04d2*/ 	.byte	0x3f
	.zero		1


	//   ....[25]....
        /*04d4*/ 	.word	0x00001d10
        /*04d8*/ 	.word	0x00000002
        /*04dc*/ 	.word	0x00000000
        /*04e0*/ 	.short	0x0101
        /*04e2*/ 	.byte	0x3f
	.zero		1


	//   ....[26]....
        /*04e4*/ 	.word	0x00003a40
        /*04e8*/ 	.word	0x000000ff
        /*04ec*/ 	.word	0x00016830
        /*04f0*/ 	.short	0x010a
        /*04f2*/ 	.byte	0x06
	.zero		1


	//   ....[27]....
        /*04f4*/ 	.word	0x00003a80
        /*04f8*/ 	.word	0x000000ff
        /*04fc*/ 	.word	0x00016830
        /*0500*/ 	.short	0x010a
        /*0502*/ 	.byte	0x06
	.zero		1


	//   ....[28]....
        /*0504*/ 	.word	0x00003c60
        /*0508*/ 	.word	0x000000ff
        /*050c*/ 	.word	0x00016850
        /*0510*/ 	.short	0x010a
        /*0512*/ 	.byte	0x06
	.zero		1


	//   ....[29]....
        /*0514*/ 	.word	0x00003ca0
        /*0518*/ 	.word	0x000000ff
        /*051c*/ 	.word	0x00016850
        /*0520*/ 	.short	0x010a
        /*0522*/ 	.byte	0x06
	.zero		1


	//   ....[30]....
        /*0524*/ 	.word	0x00005630
        /*0528*/ 	.word	0x00000005
        /*052c*/ 	.word	0x00000000
        /*0530*/ 	.short	0x0101
        /*0532*/ 	.byte	0x3f
	.zero		1


	//   ....[31]....
        /*0534*/ 	.word	0x000056e0
        /*0538*/ 	.word	0x0000001b
        /*053c*/ 	.word	0x00000000
        /*0540*/ 	.short	0x0101
        /*0542*/ 	.byte	0x3f
	.zero		1


	//   ....[32]....
        /*0544*/ 	.word	0x00006000
        /*0548*/ 	.word	0x000000ff
        /*054c*/ 	.word	0x00016830
        /*0550*/ 	.short	0x010a
        /*0552*/ 	.byte	0x06
	.zero		1


	//   ....[33]....
        /*0554*/ 	.word	0x00006040
        /*0558*/ 	.word	0x000000ff
        /*055c*/ 	.word	0x00016830
        /*0560*/ 	.short	0x010a
        /*0562*/ 	.byte	0x06
	.zero		1


	//   ....[34]....
        /*0564*/ 	.word	0x00006220
        /*0568*/ 	.word	0x000000ff
        /*056c*/ 	.word	0x00016850
        /*0570*/ 	.short	0x010a
        /*0572*/ 	.byte	0x06
	.zero		1


	//   ....[35]....
        /*0574*/ 	.word	0x00006260
        /*0578*/ 	.word	0x000000ff
        /*057c*/ 	.word	0x00016850
        /*0580*/ 	.short	0x010a
        /*0582*/ 	.byte	0x06
	.zero		1


	//   ....[36]....
        /*0584*/ 	.word	0x00007540
        /*0588*/ 	.word	0x0000001f
        /*058c*/ 	.word	0x00000000
        /*0590*/ 	.short	0x0101
        /*0592*/ 	.byte	0x3f
	.zero		1


	//   ....[37]....
        /*0594*/ 	.word	0x000076f0
        /*0598*/ 	.word	0x0000001f
        /*059c*/ 	.word	0x00000000
        /*05a0*/ 	.short	0x0101
        /*05a2*/ 	.byte	0x3f
	.zero		1


	//   ....[38]....
        /*05a4*/ 	.word	0x00007c10
        /*05a8*/ 	.word	0x000000ff
        /*05ac*/ 	.word	0x00016850
        /*05b0*/ 	.short	0x010a
        /*05b2*/ 	.byte	0x05
	.zero		1


	//   ....[39]....
        /*05b4*/ 	.word	0x00007c50
        /*05b8*/ 	.word	0x000000ff
        /*05bc*/ 	.word	0x00016850
        /*05c0*/ 	.short	0x010a
        /*05c2*/ 	.byte	0x05
	.zero		1


	//   ....[40]....
        /*05c4*/ 	.word	0x00008270
        /*05c8*/ 	.word	0x00000007
        /*05cc*/ 	.word	0x00000000
        /*05d0*/ 	.short	0x0101
        /*05d2*/ 	.byte	0x3f
	.zero		1


	//   ....[41]....
        /*05d4*/ 	.word	0x00008ef0
        /*05d8*/ 	.word	0x00000000
        /*05dc*/ 	.word	0x00000000
        /*05e0*/ 	.short	0x0101
        /*05e2*/ 	.byte	0x3f
	.zero		1


	//   ....[42]....
        /*05e4*/ 	.word	0x0000b780
        /*05e8*/ 	.word	0x00000005
        /*05ec*/ 	.word	0x00016840
        /*05f0*/ 	.short	0x010a
        /*05f2*/ 	.byte	0x3f
	.zero		1


	//   ....[43]....
        /*05f4*/ 	.word	0x0000bad0
        /*05f8*/ 	.word	0x00000019
        /*05fc*/ 	.word	0x00016820
        /*0600*/ 	.short	0x010a
        /*0602*/ 	.byte	0x3f
	.zero		1


	//   ....[44]....
        /*0604*/ 	.word	0x0000bd90
        /*0608*/ 	.word	0x00000003
        /*060c*/ 	.word	0x00016840
        /*0610*/ 	.short	0x010a
        /*0612*/ 	.byte	0x3f
	.zero		1


	//   ....[45]....
        /*0614*/ 	.word	0x0000bf70
        /*0618*/ 	.word	0x00000002
        /*061c*/ 	.word	0x00000060
        /*0620*/ 	.short	0x010a
        /*0622*/ 	.byte	0x3f
	.zero		1


	//   ....[46]....
        /*0624*/ 	.word	0x0000c3d0
        /*0628*/ 	.word	0x00000003
        /*062c*/ 	.word	0x00016840
        /*0630*/ 	.short	0x010a
        /*0632*/ 	.byte	0x3f
	.zero		1


	//   ....[47]....
        /*0634*/ 	.word	0x0000c5b0
        /*0638*/ 	.word	0x00000003
        /*063c*/ 	.word	0x00000060
        /*0640*/ 	.short	0x010a
        /*0642*/ 	.byte	0x3f
	.zero		1


	//   ....[48]....
        /*0644*/ 	.word	0x0000c970
        /*0648*/ 	.word	0x00000002
        /*064c*/ 	.word	0x00016840
        /*0650*/ 	.short	0x010a
        /*0652*/ 	.byte	0x3f
	.zero		1


	//   ....[49]....
        /*0654*/ 	.word	0x0000cb60
        /*0658*/ 	.word	0x00000002
        /*065c*/ 	.word	0x00000060
        /*0660*/ 	.short	0x010a
        /*0662*/ 	.byte	0x3f
	.zero		1


	//   ....[50]....
        /*0664*/ 	.word	0x0000ceb0
        /*0668*/ 	.word	0x00000003
        /*066c*/ 	.word	0x00016860
        /*0670*/ 	.short	0x010a
        /*0672*/ 	.byte	0x3f
	.zero		1


	//   ....[51]....
        /*0674*/ 	.word	0x0000dd20
        /*0678*/ 	.word	0x00000009
        /*067c*/ 	.word	0x00016820
        /*0680*/ 	.short	0x010a
        /*0682*/ 	.byte	0x3f
	.zero		1


	//   ....[52]....
        /*0684*/ 	.word	0x0000dec0
        /*0688*/ 	.word	0x00000007
        /*068c*/ 	.word	0x00000000
        /*0690*/ 	.short	0x010a
        /*0692*/ 	.byte	0x3f
	.zero		1


	//   ....[53]....
        /*0694*/ 	.word	0x0000df30
        /*0698*/ 	.word	0x00000003
        /*069c*/ 	.word	0x00000000
        /*06a0*/ 	.short	0x010a
        /*06a2*/ 	.byte	0x3f
	.zero		1


	//   ....[54]....
        /*06a4*/ 	.word	0x0000df90
        /*06a8*/ 	.word	0x00000005
        /*06ac*/ 	.word	0x00000000
        /*06b0*/ 	.short	0x010a
        /*06b2*/ 	.byte	0x3f
	.zero		1


	//   ....[55]....
        /*06b4*/ 	.word	0x0000dfc0
        /*06b8*/ 	.word	0x00000003
        /*06bc*/ 	.word	0x00000000
        /*06c0*/ 	.short	0x010a
        /*06c2*/ 	.byte	0x3f
	.zero		1


	//   ....[56]....
        /*06c4*/ 	.word	0x0000e030
        /*06c8*/ 	.word	0x00000003
        /*06cc*/ 	.word	0x00016800
        /*06d0*/ 	.short	0x010a
        /*06d2*/ 	.byte	0x3f
	.zero		1


	//   ....[57]....
        /*06d4*/ 	.word	0x0000e080
        /*06d8*/ 	.word	0x00000002
        /*06dc*/ 	.word	0x00016830
        /*06e0*/ 	.short	0x010a
        /*06e2*/ 	.byte	0x3f
	.zero		1


	//   ....[58]....
        /*06e4*/ 	.word	0x0000e0e0
        /*06e8*/ 	.word	0x00000007
        /*06ec*/ 	.word	0x00016830
        /*06f0*/ 	.short	0x010a
        /*06f2*/ 	.byte	0x3f
	.zero		1


	//   ....[59]....
        /*06f4*/ 	.word	0x0000e140
        /*06f8*/ 	.word	0x00000007
        /*06fc*/ 	.word	0x00016850
        /*0700*/ 	.short	0x010a
        /*0702*/ 	.byte	0x3f
	.zero		1


	//   ....[60]....
        /*0704*/ 	.word	0x0000e1a0
        /*0708*/ 	.word	0x00000009
        /*070c*/ 	.word	0x00016830
        /*0710*/ 	.short	0x010a
        /*0712*/ 	.byte	0x3f
	.zero		1


	//   ....[61]....
        /*0714*/ 	.word	0x0000e200
        /*0718*/ 	.word	0x00000009
        /*071c*/ 	.word	0x00016850
        /*0720*/ 	.short	0x010a
        /*0722*/ 	.byte	0x3f
	.zero		1


	//   ....[62]....
        /*0724*/ 	.word	0x0000e260
        /*0728*/ 	.word	0x00000005
        /*072c*/ 	.word	0x00016850
        /*0730*/ 	.short	0x010a
        /*0732*/ 	.byte	0x3f
	.zero		1


	//   ....[63]....
        /*0734*/ 	.word	0x0000e400
        /*0738*/ 	.word	0x00000005
        /*073c*/ 	.word	0x00016840
        /*0740*/ 	.short	0x010a
        /*0742*/ 	.byte	0x3f
	.zero		1


	//   ....[64]....
        /*0744*/ 	.word	0x0000e450
        /*0748*/ 	.word	0x00000019
        /*074c*/ 	.word	0x00016820
        /*0750*/ 	.short	0x010a
        /*0752*/ 	.byte	0x3f
	.zero		1


	//   ....[65]....
        /*0754*/ 	.word	0x0000e4a0
        /*0758*/ 	.word	0x00000003
        /*075c*/ 	.word	0x00016840
        /*0760*/ 	.short	0x010a
        /*0762*/ 	.byte	0x3f
	.zero		1


	//   ....[66]....
        /*0764*/ 	.word	0x0000e4f0
        /*0768*/ 	.word	0x00000002
        /*076c*/ 	.word	0x00000060
        /*0770*/ 	.short	0x010a
        /*0772*/ 	.byte	0x3f
	.zero		1


	//   ....[67]....
        /*0774*/ 	.word	0x0000e540
        /*0778*/ 	.word	0x00000003
        /*077c*/ 	.word	0x00016840
        /*0780*/ 	.short	0x010a
        /*0782*/ 	.byte	0x3f
	.zero		1


	//   ....[68]....
        /*0784*/ 	.word	0x0000e590
        /*0788*/ 	.word	0x00000003
        /*078c*/ 	.word	0x00000060
        /*0790*/ 	.short	0x010a
        /*0792*/ 	.byte	0x3f
	.zero		1


	//   ....[69]....
        /*0794*/ 	.word	0x0000e5e0
        /*0798*/ 	.word	0x00000002
        /*079c*/ 	.word	0x00016840
        /*07a0*/ 	.short	0x010a
        /*07a2*/ 	.byte	0x3f
	.zero		1


	//   ....[70]....
        /*07a4*/ 	.word	0x0000e630
        /*07a8*/ 	.word	0x00000002
        /*07ac*/ 	.word	0x00000060
        /*07b0*/ 	.short	0x010a
        /*07b2*/ 	.byte	0x3f
	.zero		1


	//   ....[71]....
        /*07b4*/ 	.word	0x0000e680
        /*07b8*/ 	.word	0x00000003
        /*07bc*/ 	.word	0x00016860
        /*07c0*/ 	.short	0x010a
        /*07c2*/ 	.byte	0x3f
	.zero		1


	//   ....[72]....
        /*07c4*/ 	.word	0x0000f030
        /*07c8*/ 	.word	0x00000009
        /*07cc*/ 	.word	0x00016820
        /*07d0*/ 	.short	0x010a
        /*07d2*/ 	.byte	0x3f
	.zero		1


	//   ....[73]....
        /*07d4*/ 	.word	0x0000f1d0
        /*07d8*/ 	.word	0x00000007
        /*07dc*/ 	.word	0x00000000
        /*07e0*/ 	.short	0x010a
        /*07e2*/ 	.byte	0x3f
	.zero		1


	//   ....[74]....
        /*07e4*/ 	.word	0x0000f220
        /*07e8*/ 	.word	0x00000003
        /*07ec*/ 	.word	0x00000000
        /*07f0*/ 	.short	0x010a
        /*07f2*/ 	.byte	0x3f
	.zero		1


	//   ....[75]....
        /*07f4*/ 	.word	0x0000f270
        /*07f8*/ 	.word	0x00000005
        /*07fc*/ 	.word	0x00000000
        /*0800*/ 	.short	0x010a
        /*0802*/ 	.byte	0x3f
	.zero		1


	//----- nvinfo : EIATTR_NUM_MBARRIERS
	.align		4
.L_1695:
        /*0804*/ 	.byte	0x03, 0x38
        /*0806*/ 	.short	0x0016


	//----- nvinfo : EIATTR_EXIT_INSTR_OFFSETS
	.align		4
        /*0808*/ 	.byte	0x04, 0x1c
        /*080a*/ 	.short	(.L_1697 - .L_1696)


	//   ....[0]....
.L_1696:
        /*080c*/ 	.word	0x00000ab0


	//   ....[1]....
        /*0810*/ 	.word	0x00009d00


	//   ....[2]....
        /*0814*/ 	.word	0x00009d60


	//   ....[3]....
        /*0818*/ 	.word	0x0000e010


	//----- nvinfo : EIATTR_MAX_THREADS
	.align		4
.L_1697:
        /*081c*/ 	.byte	0x04, 0x05
        /*081e*/ 	.short	(.L_1699 - .L_1698)
.L_1698:
        /*0820*/ 	.word	0x00000200
        /*0824*/ 	.word	0x00000001
        /*0828*/ 	.word	0x00000001


	//----- nvinfo : EIATTR_CRS_STACK_SIZE
	.align		4
.L_1699:
        /*082c*/ 	.byte	0x04, 0x1e
        /*082e*/ 	.short	(.L_1701 - .L_1700)
.L_1700:
        /*0830*/ 	.word	0x00000000


	//----- nvinfo : EIATTR_CBANK_PARAM_SIZE
	.align		4
.L_1701:
        /*0834*/ 	.byte	0x03, 0x19
        /*0836*/ 	.short	0x0a70


	//----- nvinfo : EIATTR_PARAM_CBANK
	.align		4
        /*0838*/ 	.byte	0x04, 0x0a
        /*083a*/ 	.short	(.L_1703 - .L_1702)
	.align		4
.L_1702:
        /*083c*/ 	.word	index@(.nv.constant0._ZN7cutlass13device_kernelIN5flash11enable_sm90INS1_16FlashAttnFwdSm90INS1_25CollectiveMainloopFwdSm90ILi2EN4cute5tupleIJNS5_1CILi1EEES8_S8_EEENS6_IJNS7_ILi192EEENS7_ILi128EEENS7_ILi64EEEEEELi64ENS_6half_tEfNS_4arch4Sm90ELb1ELb0ELb0ELb1ELb0ELb0ELb0ELb1ELb1ELb0ELb0ELb0EEENS1_21CollectiveEpilogueFwdINS6_IJSA_SC_SB_EEES9_SE_SG_Li384ELb1ELb0ELb0ELb0EEENS1_36VarlenDynamicPersistentTileSchedulerILi192ELi128ELi384ELi32ELb0ELb0ELb1ELb1ELb1ELb1EEEEEEEEEvNT_6ParamsE)
        /*0840*/ 	.short	0x0210
        /*0842*/ 	.short	0x0a70


	//----- nvinfo : EIATTR_SW_WAR
	.align		4
.L_1703:
        /*0844*/ 	.byte	0x04, 0x36
        /*0846*/ 	.short	(.L_1705 - .L_1704)
.L_1704:
        /*0848*/ 	.word	0x00000008
.L_1705:


//--------------------- .nv.info._ZN7cutlass13device_kernelIN5flash11enable_sm90INS1_16FlashAttnFwdSm90INS1_25CollectiveMainloopFwdSm90ILi2EN4cute5tupleIJNS5_1CILi1EEES8_S8_EEENS6_IJNS7_ILi192EEENS7_ILi128EEENS7_ILi64EEEEEELi64ENS_6half_tEfNS_4arch4Sm90ELb1ELb0ELb0ELb1ELb0ELb1ELb0ELb1ELb1ELb0ELb0ELb0EEENS1_21CollectiveEpilogueFwdINS6_IJSA_SC_SB_EEES9_SE_SG_Li384ELb1ELb0ELb0ELb0EEENS1_36VarlenDynamicPersistentTileSchedulerILi192ELi128ELi384ELi32ELb0ELb0ELb1ELb1ELb1ELb1EEEEEEEEEvNT_6ParamsE --------------------------
	.section	.nv.info._ZN7cutlass13device_kernelIN5flash11enable_sm90INS1_16FlashAttnFwdSm90INS1_25CollectiveMainloopFwdSm90ILi2EN4cute5tupleIJNS5_1CILi1EEES8_S8_EEENS6_IJNS7_ILi192EEENS7_ILi128EEENS7_ILi64EEEEEELi64ENS_6half_tEfNS_4arch4Sm90ELb1ELb0ELb0ELb1ELb0ELb1ELb0ELb1ELb1ELb0ELb0ELb0EEENS1_21CollectiveEpilogueFwdINS6_IJSA_SC_SB_EEES9_SE_SG_Li384ELb1ELb0ELb0ELb0EEENS1_36VarlenDynamicPersistentTileSchedulerILi192ELi128ELi384ELi32ELb0ELb0ELb1ELb1ELb1ELb1EEEEEEEEEvNT_6ParamsE,"",@"SHT_CUDA_INFO"
	.sectionflags	@""
	.align	4


	//----- nvinfo : EIATTR_CUDA_API_VERSION
	.align		4
        /*0000*/ 	.byte	0x04, 0x37
        /*0002*/ 	.short	(.L_1707 - .L_1706)
.L_1706:
        /*0004*/ 	.word	0x00000082


	//----- nvinfo : EIATTR_KPARAM_INFO
	.align		4
.L_1707:
        /*0008*/ 	.byte	0x04, 0x17
        /*000a*/ 	.short	(.L_1709 - .L_1708)
.L_1708:
        /*000c*/ 	.word	0x00000000
        /*0010*/ 	.short	0x0000
        /*0012*/ 	.short	0x0070
        /*0014*/ 	.byte	0x00, 0xf0, 0x01, 0x28


	//----- nvinfo : EIATTR_SPARSE_MMA_MASK
	.align		4
.L_1709:
        /*0018*/ 	.byte	0x03, 0x50
        /*001a*/ 	.short	0x0000


	//----- nvinfo : EIATTR_MAXREG_COUNT
	.align		4
        /*001c*/ 	.byte	0x03, 0x1b
        /*001e*/ 	.short	0x0080


	//----- nvinfo : EIATTR_NUM_BARRIERS
	.align		4
        /*0020*/ 	.byte	0x02, 0x4c
        /*0022*/ 	.byte	0x10
	.zero		1


	//----- nvinfo : EIATTR_EXTERNS
	.align		4
        /*0024*/ 	.byte	0x04, 0x0f
        /*0026*/ 	.short	(.L_1711 - .L_1710)


	//   ....[0]....
	.align		4
.L_1710:
        /*0028*/ 	.word	index@(__assertfail)


	//----- nvinfo : EIATTR_ANNOTATIONS
	.align		4
.L_1711:
        /*002c*/ 	.byte	0x04, 0x55
        /*002e*/ 	.short	(.L_1713 - .L_1712)


	//   ....[0]....
.L_1712:
        /* <DEDUP_REMOVED lines=44> */


	//----- nvinfo : EIATTR_MERCURY_ISA_VERSION
	.align		4
.L_1713:
        /*02e0*/ 	.byte	0x03, 0x5f
        /*02e2*/ 	.short	0x0101


	//----- nvinfo : EIATTR_UNUSED_LOAD_BYTE_OFFSET
	.align		4
        /*02e4*/ 	.byte	0x04, 0x44
        /*02e6*/ 	.short	(.L_1715 - .L_1714)


	//   ....[0]....
.L_1714:
        /*02e8*/ 	.word	0x00000b00
        /*02ec*/ 	.word	0x0000fff0


	//   ....[1]....
        /*02f0*/ 	.word	0x00010030
        /*02f4*/ 	.word	0x0000fff0


	//----- nvinfo : EIATTR_INT_WARP_WIDE_INSTR_OFFSETS
	.align		4
.L_1715:
        /*02f8*/ 	.byte	0x04, 0x31
        /*02fa*/ 	.short	(.L_1717 - .L_1716)


	//   ....[0]....
.L_1716:
        /*02fc*/ 	.word	0x000001b0


	//   ....[1]....
        /*0300*/ 	.word	0x00000250


	//   ....[2]....
        /*0304*/ 	.word	0x000002c0


	//   ....[3]....
        /*0308*/ 	.word	0x000135f0


	//   ....[4]....
        /*030c*/ 	.word	0x00013680


	//   ....[5]....
        /*0310*/ 	.word	0x00013ad0


	//   ....[6]....
        /*0314*/ 	.word	0x00013b00


	//   ....[7]....
        /*0318*/ 	.word	0x00015530


	//   ....[8]....
        /*031c*/ 	.word	0x000155c0


	//----- nvinfo : EIATTR_COOP_GROUP_MASK_REGIDS
	.align		4
.L_1717:
        /*0320*/ 	.byte	0x04, 0x29
        /*0322*/ 	.short	(.L_1719 - .L_1718)


	//   ....[0]....
.L_1718:
        /*0324*/ 	.word	0xffffffff


	//   ....[1]....
        /*0328*/ 	.word	0xffffffff


	//   ....[2]....
        /*032c*/ 	.word	0xffffffff


	//   ....[3]....
        /*0330*/ 	.word	0xffffffff


	//   ....[4]....
        /*0334*/ 	.word	0xffffffff


	//   ....[5]....
        /*0338*/ 	.word	0xffffffff


	//   ....[6]....
        /*033c*/ 	.word	0xffffffff


	//   ....[7]....
        /*0340*/ 	.word	0xffffffff


	//   ....[8]....
        /*0344*/ 	.word	0xffffffff


	//   ....[9]....
        /*0348*/ 	.word	0xffffffff


	//   ....[10]....
        /*034c*/ 	.word	0xffffffff


	//   ....[11]....
        /*0350*/ 	.word	0xffffffff


	//   ....[12]....
        /*0354*/ 	.word	0xffffffff


	//   ....[13]....
        /*0358*/ 	.word	0xffffffff


	//   ....[14]....
        /*035c*/ 	.word	0xffffffff


	//   ....[15]....
        /*0360*/ 	.word	0xffffffff


	//   ....[16]....
        /*0364*/ 	.word	0xffffffff


	//   ....[17]....
        /*0368*/ 	.word	0xffffffff


	//   ....[18]....
        /*036c*/ 	.word	0xffffffff


	//   ....[19]....
        /*0370*/ 	.word	0xffffffff


	//   ....[20]....
        /*0374*/ 	.word	0xffffffff


	//   ....[21]....
        /*0378*/ 	.word	0xffffffff


	//   ....[22]....
        /*037c*/ 	.word	0xffffffff


	//   ....[23]....
        /*0380*/ 	.word	0xffffffff


	//   ....[24]....
        /*0384*/ 	.word	0xffffffff


	//   ....[25]....
        /*0388*/ 	.word	0xffffffff


	//   ....[26]....
        /*038c*/ 	.word	0xffffffff


	//   ....[27]....
        /*0390*/ 	.word	0xffffffff


	//   ....[28]....
        /*0394*/ 	.word	0xffffffff


	//   ....[29]....
        /*0398*/ 	.word	0xffffffff


	//   ....[30]....
        /*039c*/ 	.word	0xffffffff


	//   ....[31]....
        /*03a0*/ 	.word	0xffffffff


	//   ....[32]....
        /*03a4*/ 	.word	0xffffffff


	//   ....[33]....
        /*03a8*/ 	.word	0xffffffff


	//   ....[34]....
        /*03ac*/ 	.word	0xffffffff


	//   ....[35]....
        /*03b0*/ 	.word	0xffffffff


	//   ....[36]....
        /*03b4*/ 	.word	0xffffffff


	//   ....[37]....
        /*03b8*/ 	.word	0xffffffff


	//   ....[38]....
        /*03bc*/ 	.word	0xffffffff


	//   ....[39]....
        /*03c0*/ 	.word	0xffffffff


	//   ....[40]....
        /*03c4*/ 	.word	0xffffffff


	//   ....[41]....
        /*03c8*/ 	.word	0xffffffff


	//   ....[42]....
        /*03cc*/ 	.word	0xffffffff


	//   ....[43]....
        /*03d0*/ 	.word	0xffffffff


	//   ....[44]....
        /*03d4*/ 	.word	0xffffffff


	//   ....[45]....
        /*03d8*/ 	.word	0xffffffff


	//   ....[46]....
        /*03dc*/ 	.word	0xffffffff


	//   ....[47]....
        /*03e0*/ 	.word	0xffffffff


	//   ....[48]....
        /*03e4*/ 	.word	0xffffffff


	//   ....[49]....
        /*03e8*/ 	.word	0xffffffff


	//   ....[50]....
        /*03ec*/ 	.word	0xffffffff


	//   ....[51]....
        /*03f0*/ 	.word	0xffffffff


	//   ....[52]....
        /*03f4*/ 	.word	0xffffffff


	//   ....[53]....
        /*03f8*/ 	.word	0xffffffff


	//   ....[54]....
        /*03fc*/ 	.word	0xffffffff


	//   ....[55]....
        /*0400*/ 	.word	0xffffffff


	//   ....[56]....
        /*0404*/ 	.word	0xffffffff


	//   ....[57]....
        /*0408*/ 	.word	0xffffffff


	//   ....[58]....
        /*040c*/ 	.word	0x0500000f


	//   ....[59]....
        /*0410*/ 	.word	0x0500000f


	//   ....[60]....
        /*0414*/ 	.word	0x0500000f


	//   ....[61]....
        /*0418*/ 	.word	0x0500000f


	//   ....[62]....
        /*041c*/ 	.word	0x0500000f


	//   ....[63]....
        /*0420*/ 	.word	0x0500000f


	//   ....[64]....
        /*0424*/ 	.word	0x0500000f


	//   ....[65]....
        /*0428*/ 	.word	0x0500000f


	//   ....[66]....
        /*042c*/ 	.word	0x0500000f


	//   ....[67]....
        /*0430*/ 	.word	0x0500000f


	//   ....[68]....
        /*0434*/ 	.word	0x0500000f


	//   ....[69]....
        /*0438*/ 	.word	0x0500000f


	//   ....[70]....
        /*043c*/ 	.word	0x0500000f


	//   ....[71]....
        /*0440*/ 	.word	0x0500000f


	//   ....[72]....
        /*0444*/ 	.word	0x0500000f


	//   ....[73]....
        /*0448*/ 	.word	0x0500000f


	//   ....[74]....
        /*044c*/ 	.word	0x0500000f


	//   ....[75]....
        /*0450*/ 	.word	0x0500000f


	//   ....[76]....
        /*0454*/ 	.word	0x0500000f


	//   ....[77]....
        /*0458*/ 	.word	0x0500000f


	//   ....[78]....
        /*045c*/ 	.word	0x0500000f


	//   ....[79]....
        /*0460*/ 	.word	0x0500000f


	//   ....[80]....
        /*0464*/ 	.word	0x0500000f


	//   ....[81]....
        /*0468*/ 	.word	0x0500000f


	//   ....[82]....
        /*046c*/ 	.word	0x0500000f


	//   ....[83]....
        /*0470*/ 	.word	0x0500000f


	//   ....[84]....
        /*0474*/ 	.word	0x0500000f


	//   ....[85]....
        /*0478*/ 	.word	0x0500000f


	//   ....[86]....
        /*047c*/ 	.word	0x0500000f


	//   ....[87]....
        /*0480*/ 	.word	0x0500000f


	//   ....[88]....
        /*0484*/ 	.word	0x0500000f


	//   ....[89]....
        /*0488*/ 	.word	0x0500000f


	//   ....[90]....
        /*048c*/ 	.word	0x0500000f


	//   ....[91]....
        /*0490*/ 	.word	0x0500000f


	//   ....[92]....
        /*0494*/ 	.word	0x0500000f


	//   ....[93]....
        /*0498*/ 	.word	0x0500000f


	//   ....[94]....
        /*049c*/ 	.word	0x0500000f


	//----- nvinfo : EIATTR_COOP_GROUP_INSTR_OFFSETS
	.align		4
.L_1719:
        /*04a0*/ 	.byte	0x04, 0x28
        /*04a2*/ 	.short	(.L_1721 - .L_1720)


	//   ....[0]....
.L_1720:
        /*04a4*/ 	.word	0x00000060


	//   ....[1]....
        /*04a8*/ 	.word	0x000001c0


	//   ....[2]....
        /*04ac*/ 	.word	0x00000270


	//   ....[3]....
        /*04b0*/ 	.word	0x00000430


	//   ....[4]....
        /*04b4*/ 	.word	0x00000590


	//   ....[5]....
        /*04b8*/ 	.word	0x000006b0


	//   ....[6]....
        /*04bc*/ 	.word	0x00000810


	//   ....[7]....
        /*04c0*/ 	.word	0x00005820


	//   ....[8]....
        /*04c4*/ 	.word	0x00009690


	//   ....[9]....
        /*04c8*/ 	.word	0x000096b0


	//   ....[10]....
        /*04cc*/ 	.word	0x00009e80


	//   ....[11]....
        /*04d0*/ 	.word	0x00009ec0


	//   ....[12]....
        /*04d4*/ 	.word	0x0000bda0


	//   ....[13]....
        /*04d8*/ 	.word	0x0000bea0


	//   ....[14]....
        /*04dc*/ 	.word	0x0000c700


	//   ....[15]....
        /*04e0*/ 	.word	0x0000c7a0


	//   ....[16]....
        /*04e4*/ 	.word	0x0000dff0


	//   ....[17]....
        /*04e8*/ 	.word	0x0000e010


	//   ....[18]....
        /*04ec*/ 	.word	0x0000e500


	//   ....[19]....
        /*04f0*/ 	.word	0x0000e640


	//   ....[20]....
        /*04f4*/ 	.word	0x0000f810


	//   ....[21]....
        /*04f8*/ 	.word	0x0000fb50


	//   ....[22]....
        /*04fc*/ 	.word	0x0000fbe0


	//   ....[23]....
        /*0500*/ 	.word	0x0000fbf0


	//   ....[24]....
        /*0504*/ 	.word	0x00011880


	//   ....[25]....
        /*0508*/ 	.word	0x00011a20


	//   ....[26]....
        /*050c*/ 	.word	0x00011a50


	//   ....[27]....
        /*0510*/ 	.word	0x00011a80


	//   ....[28]....
        /*0514*/ 	.word	0x00011ac0


	//   ....[29]....
        /*0518*/ 	.word	0x00011b10


	//   ....[30]....
        /*051c*/ 	.word	0x00011b70


	//   ....[31]....
        /*0520*/ 	.word	0x00011d30


	//   ....[32]....
        /*0524*/ 	.word	0x00011d90


	//   ....[33]....
        /*0528*/ 	.word	0x00011dd0


	//   ....[34]....
        /*052c*/ 	.word	0x00011e10


	//   ....[35]....
        /*0530*/ 	.word	0x00011e40


	//   ....[36]....
        /*0534*/ 	.word	0x00011e70


	//   ....[37]....
        /*0538*/ 	.word	0x00011f10


	//   ....[38]....
        /*053c*/ 	.word	0x00011f70


	//   ....[39]....
        /*0540*/ 	.word	0x00012010


	//   ....[40]....
        /*0544*/ 	.word	0x00015880


	//   ....[41]....
        /*0548*/ 	.word	0x00015890


	//   ....[42]....
        /*054c*/ 	.word	0x00015980


	//   ....[43]....
        /*0550*/ 	.word	0x000159e0


	//   ....[44]....
        /*0554*/ 	.word	0x00015a20


	//   ....[45]....
        /*0558*/ 	.word	0x00015a60


	//   ....[46]....
        /*055c*/ 	.word	0x00015a90


	//   ....[47]....
        /*0560*/ 	.word	0x00015ac0


	//   ....[48]....
        /*0564*/ 	.word	0x00015c30


	//   ....[49]....
        /*0568*/ 	.word	0x00015c90


	//   ....[50]....
        /*056c*/ 	.word	0x00015cd0


	//   ....[51]....
        /*0570*/ 	.word	0x00015d10


	//   ....[52]....
        /*0574*/ 	.word	0x00015d40


	//   ....[53]....
        /*0578*/ 	.word	0x00015d70


	//   ....[54]....
        /*057c*/ 	.word	0x00015e30


	//   ....[55]....
        /*0580*/ 	.word	0x00015e50


	//   ....[56]....
        /*0584*/ 	.word	0x00015ec0


	//   ....[57]....
        /*0588*/ 	.word	0x00016530


	//   ....[58]....
        /*058c*/ 	.word	0x00016930


	//   ....[59]....
        /*0590*/ 	.word	0x000169e0


	//   ....[60]....
        /*0594*/ 	.word	0x00016a80


	//   ....[61]....
        /*0598*/ 	.word	0x00016b20


	//   ....[62]....
        /*059c*/ 	.word	0x00016bc0


	//   ....[63]....
        /*05a0*/ 	.word	0x00016c60


	//   ....[64]....
        /*05a4*/ 	.word	0x00016d00


	//   ....[65]....
        /*05a8*/ 	.word	0x00016da0


	//   ....[66]....
        /*05ac*/ 	.word	0x00016e40


	//   ....[67]....
        /*05b0*/ 	.word	0x00016f30


	//   ....[68]....
        /*05b4*/ 	.word	0x00016fd0


	//   ....[69]....
        /*05b8*/ 	.word	0x00017070


	//   ....[70]....
        /*05bc*/ 	.word	0x00017110


	//   ....[71]....
        /*05c0*/ 	.word	0x000171b0


	//   ....[72]....
        /*05c4*/ 	.word	0x00017250


	//   ....[73]....
        /*05c8*/ 	.word	0x000172f0


	//   ....[74]....
        /*05cc*/ 	.word	0x00017390


	//   ....[75]....
        /*05d0*/ 	.word	0x00017690


	//   ....[76]....
        /*05d4*/ 	.word	0x00017970


	//   ....[77]....
        /*05d8*/ 	.word	0x00017d60


	//   ....[78]....
        /*05dc*/ 	.word	0x00017df0


	//   ....[79]....
        /*05e0*/ 	.word	0x00017e90


	//   ....[80]....
        /*05e4*/ 	.word	0x00017f40


	//   ....[81]....
        /*05e8*/ 	.word	0x00017fc0


	//   ....[82]....
        /*05ec*/ 	.word	0x00018040


	//   ....[83]....
        /*05f0*/ 	.word	0x000180c0


	//   ....[84]....
        /*05f4*/ 	.word	0x00018140


	//   ....[85]....
        /*05f8*/ 	.word	0x000181d0


	//   ....[86]....
        /*05fc*/ 	.word	0x00018280


	//   ....[87]....
        /*0600*/ 	.word	0x00018300


	//   ....[88]....
        /*0604*/ 	.word	0x00018380


	//   ....[89]....
        /*0608*/ 	.word	0x00018400


	//   ....[90]....
        /*060c*/ 	.word	0x00018480


	//   ....[91]....
        /*0610*/ 	.word	0x000184f0


	//   ....[92]....
        /*0614*/ 	.word	0x00018590


	//   ....[93]....
        /*0618*/ 	.word	0x00018620


	//   ....[94]....
        /*061c*/ 	.word	0x00018740


	//----- nvinfo : EIATTR_REG_RECONFIG
	.align		4
.L_1721:
        /*0620*/ 	.byte	0x01, 0x54
	.zero		2


	//----- nvinfo : EIATTR_SYSCALL_OFFSETS
	.align		4
        /*0624*/ 	.byte	0x04, 0x46
        /*0626*/ 	.short	(.L_1723 - .L_1722)


	//   ....[0]....
.L_1722:
        /*0628*/ 	.word	0x00001810


	//   ....[1]....
        /*062c*/ 	.word	0x00001960


	//   ....[2]....
        /*0630*/ 	.word	0x00005a00


	//   ....[3]....
        /*0634*/ 	.word	0x00005ee0


	//   ....[4]....
        /*0638*/ 	.word	0x00013800


	//   ....[5]....
        /*063c*/ 	.word	0x00013930


	//   ....[6]....
        /*0640*/ 	.word	0x00013a30


	//----- nvinfo : EIATTR_MBARRIER_INSTR_OFFSETS
	.align		4
.L_1723:
        /*0644*/ 	.byte	0x04, 0x39
        /*0646*/ 	.short	(.L_1725 - .L_1724)


	//   ....[0]....
.L_1724:
        /*0648*/ 	.word	0x000002e0
        /*064c*/ 	.word	0x000000ff
        /*0650*/ 	.word	0x00016800
        /*0654*/ 	.short	0x0100
        /*0656*/ 	.byte	0x08
	.zero		1


	//   ....[1]....
        /*0658*/ 	.word	0x000002f0
        /*065c*/ 	.word	0x000000ff
        /*0660*/ 	.word	0x00016820
        /*0664*/ 	.short	0x0100
        /*0666*/ 	.byte	0x08
	.zero		1


	//   ....[2]....
        /*0668*/ 	.word	0x000003e0
        /*066c*/ 	.word	0x000000ff
        /*0670*/ 	.word	0x00016830
        /*0674*/ 	.short	0x0100
        /*0676*/ 	.byte	0x08
	.zero		1


	//   ....[3]....
        /*0678*/ 	.word	0x000003f0
        /*067c*/ 	.word	0x000000ff
        /*0680*/ 	.word	0x00016840
        /*0684*/ 	.short	0x0100
        /*0686*/ 	.byte	0x08
	.zero		1


	//   ....[4]....
        /*0688*/ 	.word	0x00000400
        /*068c*/ 	.word	0x000000ff
        /*0690*/ 	.word	0x00016838
        /*0694*/ 	.short	0x0100
        /*0696*/ 	.byte	0x08
	.zero		1


	//   ....[5]....
        /*0698*/ 	.word	0x00000410
        /*069c*/ 	.word	0x000000ff
        /*06a0*/ 	.word	0x00016848
        /*06a4*/ 	.short	0x0100
        /*06a6*/ 	.byte	0x08
	.zero		1


	//   ....[6]....
        /*06a8*/ 	.word	0x00000540
        /*06ac*/ 	.word	0x000000ff
        /*06b0*/ 	.word	0x00016850
        /*06b4*/ 	.short	0x0100
        /*06b6*/ 	.byte	0x08
	.zero		1


	//   ....[7]....
        /*06b8*/ 	.word	0x00000550
        /*06bc*/ 	.word	0x000000ff
        /*06c0*/ 	.word	0x00016860
        /*06c4*/ 	.short	0x0100
        /*06c6*/ 	.byte	0x08
	.zero		1


	//   ....[8]....
        /*06c8*/ 	.word	0x00000560
        /*06cc*/ 	.word	0x000000ff
        /*06d0*/ 	.word	0x00016858
        /*06d4*/ 	.short	0x0100
        /*06d6*/ 	.byte	0x08
	.zero		1


	//   ....[9]....
        /*06d8*/ 	.word	0x00000570
        /*06dc*/ 	.word	0x000000ff
        /*06e0*/ 	.word	0x00016868
        /*06e4*/ 	.short	0x0100
        /*06e6*/ 	.byte	0x08
	.zero		1


	//   ....[10]....
        /*06e8*/ 	.word	0x00000660
        /*06ec*/ 	.word	0x000000ff
        /*06f0*/ 	.word	0x00016870
        /*06f4*/ 	.short	0x0100
        /*06f6*/ 	.byte	0x06
	.zero		1


	//   ....[11]....
        /*06f8*/ 	.word	0x00000670
        /*06fc*/ 	.word	0x000000ff
        /*0700*/ 	.word	0x00016880
        /*0704*/ 	.short	0x0100
        /*0706*/ 	.byte	0x06
	.zero		1


	//   ....[12]....
        /*0708*/ 	.word	0x00000680
        /*070c*/ 	.word	0x000000ff
        /*0710*/ 	.word	0x00016878
        /*0714*/ 	.short	0x0100
        /*0716*/ 	.byte	0x06
	.zero		1


	//   ....[13]....
        /*0718*/ 	.word	0x00000690
        /*071c*/ 	.word	0x000000ff
        /*0720*/ 	.word	0x00016888
        /*0724*/ 	.short	0x0100
        /*0726*/ 	.byte	0x06
	.zero		1


	//   ....[14]....
        /*0728*/ 	.word	0x000007c0
        /*072c*/ 	.word	0x000000ff
        /*0730*/ 	.word	0x00016890
        /*0734*/ 	.short	0x0100
        /*0736*/ 	.byte	0x08
	.zero		1


	//   ....[15]....
        /*0738*/ 	.word	0x000007d0
        /*073c*/ 	.word	0x000000ff
        /*0740*/ 	.word	0x000168a0
        /*0744*/ 	.short	0x0100
        /*0746*/ 	.byte	0x08
	.zero		1


	//   ....[16]....
        /*0748*/ 	.word	0x000007e0
        /*074c*/ 	.word	0x000000ff
        /*0750*/ 	.word	0x00016898
        /*0754*/ 	.short	0x0100
        /*0756*/ 	.byte	0x08
	.zero		1


	//   ....[17]....
        /*0758*/ 	.word	0x000007f0
        /*075c*/ 	.word	0x000000ff
        /*0760*/ 	.word	0x000168a8
        /*0764*/ 	.short	0x0100
        /*0766*/ 	.byte	0x08
	.zero		1


	//   ....[18]....
        /*0768*/ 	.word	0x00000920
        /*076c*/ 	.word	0x000000ff
        /*0770*/ 	.word	0x000168b0
        /*0774*/ 	.short	0x0100
        /*0776*/ 	.byte	0x08
	.zero		1


	//   ....[19]....
        /*0778*/ 	.word	0x00000930
        /*077c*/ 	.word	0x000000ff
        /*0780*/ 	.word	0x000168c0
        /*0784*/ 	.short	0x0100
        /*0786*/ 	.byte	0x08
	.zero		1


	//   ....[20]....
        /*0788*/ 	.word	0x00000940
        /*078c*/ 	.word	0x000000ff
        /*0790*/ 	.word	0x000168b8
        /*0794*/ 	.short	0x0100
        /*0796*/ 	.byte	0x08
	.zero		1


	//   ....[21]....
        /*0798*/ 	.word	0x00000950
        /*079c*/ 	.word	0x000000ff
        /*07a0*/ 	.word	0x000168c8
        /*07a4*/ 	.short	0x0100
        /*07a6*/ 	.byte	0x08
	.zero		1


	//   ....[22]....
        /*07a8*/ 	.word	0x00002c00
        /*07ac*/ 	.word	0x0000004f
        /*07b0*/ 	.word	0x00016890
        /*07b4*/ 	.short	0x010a
        /*07b6*/ 	.byte	0x3f
	.zero		1


	//   ....[23]....
        /*07b8*/ 	.word	0x00003e20
        /*07bc*/ 	.word	0x0000004f
        /*07c0*/ 	.word	0x00016890
        /*07c4*/ 	.short	0x010a
        /*07c6*/ 	.byte	0x3f
	.zero		1


	//   ....[24]....
        /*07c8*/ 	.word	0x00004f20
        /*07cc*/ 	.word	0x0000004f
        /*07d0*/ 	.word	0x00016890
        /*07d4*/ 	.short	0x010a
        /*07d6*/ 	.byte	0x3f
	.zero		1


	//   ....[25]....
        /*07d8*/ 	.word	0x00005140
        /*07dc*/ 	.word	0x0000000c
        /*07e0*/ 	.word	0x00000000
        /*07e4*/ 	.short	0x0101
        /*07e6*/ 	.byte	0x3f
	.zero		1


	//   ....[26]....
        /*07e8*/ 	.word	0x00005180
        /*07ec*/ 	.word	0x0000004f
        /*07f0*/ 	.word	0x000168b0
        /*07f4*/ 	.short	0x010a
        /*07f6*/ 	.byte	0x3f
	.zero		1


	//   ....[27]....
        /*07f8*/ 	.word	0x00005560
        /*07fc*/ 	.word	0x0000004f
        /*0800*/ 	.word	0x00000000
        /*0804*/ 	.short	0x0101
        /*0806*/ 	.byte	0x3f
	.zero		1


	//   ....[28]....
        /*0808*/ 	.word	0x00005aa0
        /*080c*/ 	.word	0x00000002
        /*0810*/ 	.word	0x00016800
        /*0814*/ 	.short	0x010a
        /*0816*/ 	.byte	0x3f
	.zero		1


	//   ....[29]....
        /*0818*/ 	.word	0x00005af0
        /*081c*/ 	.word	0x00000002
        /*0820*/ 	.word	0x00016800
        /*0824*/ 	.short	0x010a
        /*0826*/ 	.byte	0x3f
	.zero		1


	//   ....[30]....
        /*0828*/ 	.word	0x00006820
        /*082c*/ 	.word	0x00000002
        /*0830*/ 	.word	0x00016800
        /*0834*/ 	.short	0x010a
        /*0836*/ 	.byte	0x3f
	.zero		1


	//   ....[31]....
        /*0838*/ 	.word	0x00007c80
        /*083c*/ 	.word	0x00000002
        /*0840*/ 	.word	0x00016800
        /*0844*/ 	.short	0x010a
        /*0846*/ 	.byte	0x3f
	.zero		1


	//   ....[32]....
        /*0848*/ 	.word	0x00008c20
        /*084c*/ 	.word	0x00000004
        /*0850*/ 	.word	0x00016830
        /*0854*/ 	.short	0x010a
        /*0856*/ 	.byte	0x3f
	.zero		1


	//   ....[33]....
        /*0858*/ 	.word	0x00008cd0
        /*085c*/ 	.word	0x00000004
        /*0860*/ 	.word	0x00016830
        /*0864*/ 	.short	0x010a
        /*0866*/ 	.byte	0x3f
	.zero		1


	//   ....[34]....
        /*0868*/ 	.word	0x0000a470
        /*086c*/ 	.word	0x00000004
        /*0870*/ 	.word	0x00000000
        /*0874*/ 	.short	0x0101
        /*0876*/ 	.byte	0x3f
	.zero		1


	//   ....[35]....
        /*0878*/ 	.word	0x0000b060
        /*087c*/ 	.word	0x00000000
        /*0880*/ 	.word	0x00016830
        /*0884*/ 	.short	0x010a
        /*0886*/ 	.byte	0x3f
	.zero		1


	//   ....[36]....
        /*0888*/ 	.word	0x0000b0b0
        /*088c*/ 	.word	0x00000000
        /*0890*/ 	.word	0x00016830
        /*0894*/ 	.short	0x010a
        /*0896*/ 	.byte	0x3f
	.zero		1


	//   ....[37]....
        /*0898*/ 	.word	0x0000b3d0
        /*089c*/ 	.word	0x00000003
        /*08a0*/ 	.word	0x00016850
        /*08a4*/ 	.short	0x010a
        /*08a6*/ 	.byte	0x3f
	.zero		1


	//   ....[38]....
        /*08a8*/ 	.word	0x0000b410
        /*08ac*/ 	.word	0x00000003
        /*08b0*/ 	.word	0x00016850
        /*08b4*/ 	.short	0x010a
        /*08b6*/ 	.byte	0x3f
	.zero		1


	//   ....[39]....
        /*08b8*/ 	.word	0x0000ce20
        /*08bc*/ 	.word	0x0000001b
        /*08c0*/ 	.word	0x00000000
        /*08c4*/ 	.short	0x0101
        /*08c6*/ 	.byte	0x3f
	.zero		1


	//   ....[40]....
        /*08c8*/ 	.word	0x0000cf20
        /*08cc*/ 	.word	0x0000002b
        /*08d0*/ 	.word	0x00000000
        /*08d4*/ 	.short	0x0101
        /*08d6*/ 	.byte	0x3f
	.zero		1


	//   ....[41]....
        /*08d8*/ 	.word	0x0000d8a0
        /*08dc*/ 	.word	0x00000000
        /*08e0*/ 	.word	0x00016830
        /*08e4*/ 	.short	0x010a
        /*08e6*/ 	.byte	0x3f
	.zero		1


	//   ....[42]....
        /*08e8*/ 	.word	0x0000d8f0
        /*08ec*/ 	.word	0x00000000
        /*08f0*/ 	.word	0x00016830
        /*08f4*/ 	.short	0x010a
        /*08f6*/ 	.byte	0x3f
	.zero		1


	//   ....[43]....
        /*08f8*/ 	.word	0x0000dc10
        /*08fc*/ 	.word	0x00000003
        /*0900*/ 	.word	0x00016850
        /*0904*/ 	.short	0x010a
        /*0906*/ 	.byte	0x3f
	.zero		1


	//   ....[44]....
        /*0908*/ 	.word	0x0000dc50
        /*090c*/ 	.word	0x00000003
        /*0910*/ 	.word	0x00016850
        /*0914*/ 	.short	0x010a
        /*0916*/ 	.byte	0x3f
	.zero		1


	//   ....[45]....
        /*0918*/ 	.word	0x0000ed80
        /*091c*/ 	.word	0x0000002f
        /*0920*/ 	.word	0x00000000
        /*0924*/ 	.short	0x0101
        /*0926*/ 	.byte	0x3f
	.zero		1


	//   ....[46]....
        /*0928*/ 	.word	0x0000eed0
        /*092c*/ 	.word	0x0000002f
        /*0930*/ 	.word	0x00000000
        /*0934*/ 	.short	0x0101
        /*0936*/ 	.byte	0x3f
	.zero		1


	//   ....[47]....
        /*0938*/ 	.word	0x0000f700
        /*093c*/ 	.word	0x0000000d
        /*0940*/ 	.word	0x00016850
        /*0944*/ 	.short	0x010a
        /*0946*/ 	.byte	0x3f
	.zero		1


	//   ....[48]....
        /*0948*/ 	.word	0x0000f770
        /*094c*/ 	.word	0x0000000d
        /*0950*/ 	.word	0x00016850
        /*0954*/ 	.short	0x010a
        /*0956*/ 	.byte	0x3f
	.zero		1


	//   ....[49]....
        /*0958*/ 	.word	0x0000fd40
        /*095c*/ 	.word	0x00000008
        /*0960*/ 	.word	0x00000000
        /*0964*/ 	.short	0x0101
        /*0966*/ 	.byte	0x3f
	.zero		1


	//   ....[50]....
        /*0968*/ 	.word	0x00010b20
        /*096c*/ 	.word	0x00000000
        /*0970*/ 	.word	0x00000000
        /*0974*/ 	.short	0x0101
        /*0976*/ 	.byte	0x3f
	.zero		1


	//   ....[51]....
        /*0978*/ 	.word	0x00012d20
        /*097c*/ 	.word	0x00000006
        /*0980*/ 	.word	0x00016820
        /*0984*/ 	.short	0x010a
        /*0986*/ 	.byte	0x3f
	.zero		1


	//   ....[52]....
        /*0988*/ 	.word	0x00012d90
        /*098c*/ 	.word	0x00000005
        /*0990*/ 	.word	0x000168a0
        /*0994*/ 	.short	0x010a
        /*0996*/ 	.byte	0x3f
	.zero		1


	//   ....[53]....
        /*0998*/ 	.word	0x00012f40
        /*099c*/ 	.word	0x00000005
        /*09a0*/ 	.word	0x000168c0
        /*09a4*/ 	.short	0x010a
        /*09a6*/ 	.byte	0x3f
	.zero		1


	//   ....[54]....
        /*09a8*/ 	.word	0x000131b0
        /*09ac*/ 	.word	0x0000000a
        /*09b0*/ 	.word	0x000168a0
        /*09b4*/ 	.short	0x010a
        /*09b6*/ 	.byte	0x3f
	.zero		1


	//   ....[55]....
        /*09b8*/ 	.word	0x00013350
        /*09bc*/ 	.word	0x0000000a
        /*09c0*/ 	.word	0x000168c0
        /*09c4*/ 	.short	0x010a
        /*09c6*/ 	.byte	0x3f
	.zero		1


	//   ....[56]....
        /*09c8*/ 	.word	0x00013ee0
        /*09cc*/ 	.word	0x00000005
        /*09d0*/ 	.word	0x00016840
        /*09d4*/ 	.short	0x010a
        /*09d6*/ 	.byte	0x3f
	.zero		1


	//   ....[57]....
        /*09d8*/ 	.word	0x00014230
        /*09dc*/ 	.word	0x0000001b
        /*09e0*/ 	.word	0x00016820
        /*09e4*/ 	.short	0x010a
        /*09e6*/ 	.byte	0x3f
	.zero		1


	//   ....[58]....
        /*09e8*/ 	.word	0x00014500
        /*09ec*/ 	.word	0x00000003
        /*09f0*/ 	.word	0x00016840
        /*09f4*/ 	.short	0x010a
        /*09f6*/ 	.byte	0x3f
	.zero		1


	//   ....[59]....
        /*09f8*/ 	.word	0x000146e0
        /*09fc*/ 	.word	0x00000002
        /*0a00*/ 	.word	0x00000060
        /*0a04*/ 	.short	0x010a
        /*0a06*/ 	.byte	0x3f
	.zero		1


	//   ....[60]....
        /*0a08*/ 	.word	0x00014b50
        /*0a0c*/ 	.word	0x00000003
        /*0a10*/ 	.word	0x00016840
        /*0a14*/ 	.short	0x010a
        /*0a16*/ 	.byte	0x3f
	.zero		1


	//   ....[61]....
        /*0a18*/ 	.word	0x00014d30
        /*0a1c*/ 	.word	0x00000003
        /*0a20*/ 	.word	0x00000060
        /*0a24*/ 	.short	0x010a
        /*0a26*/ 	.byte	0x3f
	.zero		1


	//   ....[62]....
        /*0a28*/ 	.word	0x000150f0
        /*0a2c*/ 	.word	0x00000002
        /*0a30*/ 	.word	0x00016840
        /*0a34*/ 	.short	0x010a
        /*0a36*/ 	.byte	0x3f
	.zero		1


	//   ....[63]....
        /*0a38*/ 	.word	0x000152e0
        /*0a3c*/ 	.word	0x00000002
        /*0a40*/ 	.word	0x00000060
        /*0a44*/ 	.short	0x010a
        /*0a46*/ 	.byte	0x3f
	.zero		1


	//   ....[64]....
        /*0a48*/ 	.word	0x00015630
        /*0a4c*/ 	.word	0x00000003
        /*0a50*/ 	.word	0x00016860
        /*0a54*/ 	.short	0x010a
        /*0a56*/ 	.byte	0x3f
	.zero		1


	//   ....[65]....
        /*0a58*/ 	.word	0x000164b0
        /*0a5c*/ 	.word	0x00000009
        /*0a60*/ 	.word	0x00016820
        /*0a64*/ 	.short	0x010a
        /*0a66*/ 	.byte	0x3f
	.zero		1


	//   ....[66]....
        /*0a68*/ 	.word	0x00016640
        /*0a6c*/ 	.word	0x00000007
        /*0a70*/ 	.word	0x00000000
        /*0a74*/ 	.short	0x010a
        /*0a76*/ 	.byte	0x3f
	.zero		1


	//   ....[67]....
        /*0a78*/ 	.word	0x000166b0
        /*0a7c*/ 	.word	0x00000003
        /*0a80*/ 	.word	0x00000000
        /*0a84*/ 	.short	0x010a
        /*0a86*/ 	.byte	0x3f
	.zero		1


	//   ....[68]....
        /*0a88*/ 	.word	0x00016710
        /*0a8c*/ 	.word	0x00000005
        /*0a90*/ 	.word	0x00000000
        /*0a94*/ 	.short	0x010a
        /*0a96*/ 	.byte	0x3f
	.zero		1


	//   ....[69]....
        /*0a98*/ 	.word	0x00016740
        /*0a9c*/ 	.word	0x00000003
        /*0aa0*/ 	.word	0x00000000
        /*0aa4*/ 	.short	0x010a
        /*0aa6*/ 	.byte	0x3f
	.zero		1


	//   ....[70]....
        /*0aa8*/ 	.word	0x000167a0
        /*0aac*/ 	.word	0x0000004f
        /*0ab0*/ 	.word	0x00016890
        /*0ab4*/ 	.short	0x010a
        /*0ab6*/ 	.byte	0x3f
	.zero		1


	//   ....[71]....
        /*0ab8*/ 	.word	0x000167f0
        /*0abc*/ 	.word	0x0000004f
        /*0ac0*/ 	.word	0x00016890
        /*0ac4*/ 	.short	0x010a
        /*0ac6*/ 	.byte	0x3f
	.zero		1


	//   ....[72]....
        /*0ac8*/ 	.word	0x00016840
        /*0acc*/ 	.word	0x0000004f
        /*0ad0*/ 	.word	0x00016890
        /*0ad4*/ 	.short	0x010a
        /*0ad6*/ 	.byte	0x3f
	.zero		1


	//   ....[73]....
        /*0ad8*/ 	.word	0x00016890
        /*0adc*/ 	.word	0x0000004f
        /*0ae0*/ 	.word	0x000168b0
        /*0ae4*/ 	.short	0x010a
        /*0ae6*/ 	.byte	0x3f
	.zero		1


	//   ....[74]....
        /*0ae8*/ 	.word	0x00016e80
        /*0aec*/ 	.word	0x00000002
        /*0af0*/ 	.word	0x00016800
        /*0af4*/ 	.short	0x010a
        /*0af6*/ 	.byte	0x3f
	.zero		1


	//   ....[75]....
        /*0af8*/ 	.word	0x000173d0
        /*0afc*/ 	.word	0x00000002
        /*0b00*/ 	.word	0x00016800
        /*0b04*/ 	.short	0x010a
        /*0b06*/ 	.byte	0x3f
	.zero		1


	//   ....[76]....
        /*0b08*/ 	.word	0x00017420
        /*0b0c*/ 	.word	0x00000004
        /*0b10*/ 	.word	0x00016830
        /*0b14*/ 	.short	0x010a
        /*0b16*/ 	.byte	0x3f
	.zero		1


	//   ....[77]....
        /*0b18*/ 	.word	0x00017470
        /*0b1c*/ 	.word	0x00000000
        /*0b20*/ 	.word	0x00016830
        /*0b24*/ 	.short	0x010a
        /*0b26*/ 	.byte	0x3f
	.zero		1


	//   ....[78]....
        /*0b28*/ 	.word	0x000174c0
        /*0b2c*/ 	.word	0x00000003
        /*0b30*/ 	.word	0x00016850
        /*0b34*/ 	.short	0x010a
        /*0b36*/ 	.byte	0x3f
	.zero		1


	//   ....[79]....
        /*0b38*/ 	.word	0x00017510
        /*0b3c*/ 	.word	0x00000000
        /*0b40*/ 	.word	0x00016830
        /*0b44*/ 	.short	0x010a
        /*0b46*/ 	.byte	0x3f
	.zero		1


	//   ....[80]....
        /*0b48*/ 	.word	0x00017560
        /*0b4c*/ 	.word	0x00000003
        /*0b50*/ 	.word	0x00016850
        /*0b54*/ 	.short	0x010a
        /*0b56*/ 	.byte	0x3f
	.zero		1


	//   ....[81]....
        /*0b58*/ 	.word	0x000175b0
        /*0b5c*/ 	.word	0x0000000d
        /*0b60*/ 	.word	0x00016850
        /*0b64*/ 	.short	0x010a
        /*0b66*/ 	.byte	0x3f
	.zero		1


	//   ....[82]....
        /*0b68*/ 	.word	0x00017750
        /*0b6c*/ 	.word	0x00000006
        /*0b70*/ 	.word	0x00016820
        /*0b74*/ 	.short	0x010a
        /*0b76*/ 	.byte	0x3f
	.zero		1


	//   ....[83]....
        /*0b78*/ 	.word	0x000177a0
        /*0b7c*/ 	.word	0x00000005
        /*0b80*/ 	.word	0x000168a0
        /*0b84*/ 	.short	0x010a
        /*0b86*/ 	.byte	0x3f
	.zero		1


	//   ....[84]....
        /*0b88*/ 	.word	0x000177f0
        /*0b8c*/ 	.word	0x00000005
        /*0b90*/ 	.word	0x000168c0
        /*0b94*/ 	.short	0x010a
        /*0b96*/ 	.byte	0x3f
	.zero		1


	//   ....[85]....
        /*0b98*/ 	.word	0x00017840
        /*0b9c*/ 	.word	0x0000000a
        /*0ba0*/ 	.word	0x000168a0
        /*0ba4*/ 	.short	0x010a
        /*0ba6*/ 	.byte	0x3f
	.zero		1


	//   ....[86]....
        /*0ba8*/ 	.word	0x00017890
        /*0bac*/ 	.word	0x0000000a
        /*0bb0*/ 	.word	0x000168c0
        /*0bb4*/ 	.short	0x010a
        /*0bb6*/ 	.byte	0x3f
	.zero		1


	//   ....[87]....
        /*0bb8*/ 	.word	0x00017a30
        /*0bbc*/ 	.word	0x00000005
        /*0bc0*/ 	.word	0x00016840
        /*0bc4*/ 	.short	0x010a
        /*0bc6*/ 	.byte	0x3f
	.zero		1


	//   ....[88]....
        /*0bc8*/ 	.word	0x00017a80
        /*0bcc*/ 	.word	0x0000001b
        /*0bd0*/ 	.word	0x00016820
        /*0bd4*/ 	.short	0x010a
        /*0bd6*/ 	.byte	0x3f
	.zero		1


	//   ....[89]....
        /*0bd8*/ 	.word	0x00017ad0
        /*0bdc*/ 	.word	0x00000003
        /*0be0*/ 	.word	0x00016840
        /*0be4*/ 	.short	0x010a
        /*0be6*/ 	.byte	0x3f
	.zero		1


	//   ....[90]....
        /*0be8*/ 	.word	0x00017b20
        /*0bec*/ 	.word	0x00000002
        /*0bf0*/ 	.word	0x00000060
        /*0bf4*/ 	.short	0x010a
        /*0bf6*/ 	.byte	0x3f
	.zero		1


	//   ....[91]....
        /*0bf8*/ 	.word	0x00017b70
        /*0bfc*/ 	.word	0x00000003
        /*0c00*/ 	.word	0x00016840
        /*0c04*/ 	.short	0x010a
        /*0c06*/ 	.byte	0x3f
	.zero		1


	//   ....[92]....
        /*0c08*/ 	.word	0x00017bc0
        /*0c0c*/ 	.word	0x00000003
        /*0c10*/ 	.word	0x00000060
        /*0c14*/ 	.short	0x010a
        /*0c16*/ 	.byte	0x3f
	.zero		1


	//   ....[93]....
        /*0c18*/ 	.word	0x00017c10
        /*0c1c*/ 	.word	0x00000002
        /*0c20*/ 	.word	0x00016840
        /*0c24*/ 	.short	0x010a
        /*0c26*/ 	.byte	0x3f
	.zero		1


	//   ....[94]....
        /*0c28*/ 	.word	0x00017c60
        /*0c2c*/ 	.word	0x00000002
        /*0c30*/ 	.word	0x00000060
        /*0c34*/ 	.short	0x010a
        /*0c36*/ 	.byte	0x3f
	.zero		1


	//   ....[95]....
        /*0c38*/ 	.word	0x00017cb0
        /*0c3c*/ 	.word	0x00000003
        /*0c40*/ 	.word	0x00016860
        /*0c44*/ 	.short	0x010a
        /*0c46*/ 	.byte	0x3f
	.zero		1


	//   ....[96]....
        /*0c48*/ 	.word	0x00018660
        /*0c4c*/ 	.word	0x00000009
        /*0c50*/ 	.word	0x00016820
        /*0c54*/ 	.short	0x010a
        /*0c56*/ 	.byte	0x3f
	.zero		1


	//   ....[97]....
        /*0c58*/ 	.word	0x00018800
        /*0c5c*/ 	.word	0x00000007
        /*0c60*/ 	.word	0x00000000
        /*0c64*/ 	.short	0x010a
        /*0c66*/ 	.byte	0x3f
	.zero		1


	//   ....[98]....
        /*0c68*/ 	.word	0x00018850
        /*0c6c*/ 	.word	0x00000003
        /*0c70*/ 	.word	0x00000000
        /*0c74*/ 	.short	0x010a
        /*0c76*/ 	.byte	0x3f
	.zero		1


	//   ....[99]....
        /*0c78*/ 	.word	0x000188a0
        /*0c7c*/ 	.word	0x00000005
        /*0c80*/ 	.word	0x00000000
        /*0c84*/ 	.short	0x010a
        /*0c86*/ 	.byte	0x3f
	.zero		1


	//----- nvinfo : EIATTR_NUM_MBARRIERS
	.align		4
.L_1725:
        /*0c88*/ 	.byte	0x03, 0x38
        /*0c8a*/ 	.short	0x0016


	//----- nvinfo : EIATTR_EXIT_INSTR_OFFSETS
	.align		4
        /*0c8c*/ 	.byte	0x04, 0x1c
        /*0c8e*/ 	.short	(.L_1727 - .L_1726)


	//   ....[0]....
.L_1726:
        /*0c90*/ 	.word	0x00016790


	//----- nvinfo : EIATTR_MAX_THREADS
	.align		4
.L_1727:
        /*0c94*/ 	.byte	0x04, 0x05
        /*0c96*/ 	.short	(.L_1729 - .L_1728)
.L_1728:
        /*0c98*/ 	.word	0x00000200
        /*0c9c*/ 	.word	0x00000001
        /*0ca0*/ 	.word	0x00000001


	//----- nvinfo : EIATTR_CRS_STACK_SIZE
	.align		4
.L_1729:
        /*0ca4*/ 	.byte	0x04, 0x1e
        /*0ca6*/ 	.short	(.L_1731 - .L_1730)
.L_1730:
        /*0ca8*/ 	.word	0x00000000


	//----- nvinfo : EIATTR_CBANK_PARAM_SIZE
	.align		4
.L_1731:
        /*0cac*/ 	.byte	0x03, 0x19
        /*0cae*/ 	.short	0x0a70


	//----- nvinfo : EIATTR_PARAM_CBANK
	.align		4
        /*0cb0*/ 	.byte	0x04, 0x0a
        /*0cb2*/ 	.short	(.L_1733 - .L_1732)
	.align		4
.L_1732:
        /*0cb4*/ 	.word	index@(.nv.constant0._ZN7cutlass13device_kernelIN5flash11enable_sm90INS1_16FlashAttnFwdSm90INS1_25CollectiveMainloopFwdSm90ILi2EN4cute5tupleIJNS5_1CILi1EEES8_S8_EEENS6_IJNS7_ILi192EEENS7_ILi128EEENS7_ILi64EEEEEELi64ENS_6half_tEfNS_4arch4Sm90ELb1ELb0ELb0ELb1ELb0ELb1ELb0ELb1ELb1ELb0ELb0ELb0EEENS1_21CollectiveEpilogueFwdINS6_IJSA_SC_SB_EEES9_SE_SG_Li384ELb1ELb0ELb0ELb0EEENS1_36VarlenDynamicPersistentTileSchedulerILi192ELi128ELi384ELi32ELb0ELb0ELb1ELb1ELb1ELb1EEEEEEEEEvNT_6ParamsE)
        /*0cb8*/ 	.short	0x0210
        /*0cba*/ 	.short	0x0a70


	//----- nvinfo : EIATTR_SW_WAR
	.align		4
.L_1733:
        /*0cbc*/ 	.byte	0x04, 0x36
        /*0cbe*/ 	.short	(.L_1735 - .L_1734)
.L_1734:
        /*0cc0*/ 	.word	0x00000008
.L_1735:


//--------------------- .nv.callgraph             --------------------------
	.section	.nv.callgraph,"",@"SHT_CUDA_CALLGRAPH"
	.align	4
	.sectionentsize	8
	.align		4
        /*0000*/ 	.word	0x00000000
	.align		4
        /*0004*/ 	.word	0xffffffff
	.align		4
        /*0008*/ 	.word	index@(_ZN7cutlass13device_kernelIN5flash11enable_sm90INS1_16FlashAttnFwdSm90INS1_25CollectiveMainloopFwdSm90ILi2EN4cute5tupleIJNS5_1CILi1EEES8_S8_EEENS6_IJNS7_ILi128EEENS7_ILi80EEENS7_ILi256EEEEEELi256ENS_6half_tEfNS_4arch4Sm90ELb0ELb0ELb0ELb0ELb0ELb0ELb0ELb1ELb1ELb0ELb0ELb0EEENS1_21CollectiveEpilogueFwdINS6_IJSA_SC_SB_EEES9_SE_SG_Li256ELb0ELb0ELb0ELb0EEENS1_29StaticPersistentTileSchedulerILb0EEEEEEEEEvNT_6ParamsE)
	.align		4
        /*000c*/ 	.word	index@(__assertfail)
	.align		4
        /*0010*/ 	.word	index@(_ZN7cutlass13device_kernelIN5flash11enable_sm90INS1_16FlashAttnFwdSm90INS1_25CollectiveMainloopFwdSm90ILi2EN4cute5tupleIJNS5_1CILi2EEENS7_ILi1EEES9_EEENS6_IJNS7_ILi128EEENS7_ILi80EEENS7_ILi256EEEEEELi256ENS_6half_tEfNS_4arch4Sm90ELb0ELb0ELb0ELb0ELb0ELb0ELb0ELb1ELb1ELb0ELb0ELb0EEENS1_21CollectiveEpilogueFwdINS6_IJSB_SD_SC_EEESA_SF_SH_Li256ELb0ELb0ELb0ELb0EEENS1_29StaticPersistentTileSchedulerILb0EEEEEEEEEvNT_6ParamsE)
	.align		4
        /*0014*/ 	.word	index@(__assertfail)
	.align		4
        /*0018*/ 	.word	index@(_ZN7cutlass13device_kernelIN5flash11enable_sm90INS1_16FlashAttnFwdSm90INS1_25CollectiveMainloopFwdSm90ILi2EN4cute5tupleIJNS5_1CILi1EEES8_S8_EEENS6_IJNS7_ILi128EEENS7_ILi80EEENS7_ILi256EEEEEELi256ENS_6half_tEfNS_4arch4Sm90ELb0ELb0ELb0ELb1ELb0ELb0ELb0ELb1ELb1ELb0ELb0ELb0EEENS1_21CollectiveEpilogueFwdINS6_IJSA_SC_SB_EEES9_SE_SG_Li256ELb1ELb0ELb0ELb0EEENS1_36VarlenDynamicPersistentTileSchedulerILi128ELi80ELi256ELi32ELb0ELb0ELb1ELb0ELb1ELb1EEEEEEEEEvNT_6ParamsE)
	.align		4
        /*001c*/ 	.word	index@(__assertfail)
	.align		4
        /*0020*/ 	.word	index@(_ZN7cutlass13device_kernelIN5flash11enable_sm90INS1_16FlashAttnFwdSm90INS1_25CollectiveMainloopFwdSm90ILi2EN4cute5tupleIJNS5_1CILi1EEES8_S8_EEENS6_IJNS7_ILi128EEENS7_ILi80EEENS7_ILi256EEEEEELi256ENS_6half_tEfNS_4arch4Sm90ELb0ELb0ELb0ELb1ELb0ELb1ELb0ELb1ELb1ELb0ELb0ELb0EEENS1_21CollectiveEpilogueFwdINS6_IJSA_SC_SB_EEES9_SE_SG_Li256ELb1ELb0ELb0ELb0EEENS1_36VarlenDynamicPersistentTileSchedulerILi128ELi80ELi256ELi32ELb0ELb0ELb1ELb0ELb1ELb1EEEEEEEEEvNT_6ParamsE)
	.align		4
        /*0024*/ 	.word	index@(__assertfail)
	.align		4
        /*0028*/ 	.word	index@(_ZN7cutlass13device_kernelIN5flash11enable_sm90INS1_16FlashAttnFwdSm90INS1_25CollectiveMainloopFwdSm90ILi2EN4cute5tupleIJNS5_1CILi1EEES8_S8_EEENS6_IJNS7_ILi128EEENS7_ILi64EEENS7_ILi256EEEEEELi256ENS_6half_tEfNS_4arch4Sm90ELb0ELb1ELb0ELb0ELb0ELb0ELb0ELb1ELb1ELb0ELb0ELb0EEENS1_21CollectiveEpilogueFwdINS6_IJSA_SC_SB_EEES9_SE_SG_Li256ELb0ELb0ELb0ELb0EEENS1_30DynamicPersistentTileSchedulerILi256ELi32ELb0ELb0ELb1EEEEEEEEEvNT_6ParamsE)
	.align		4
        /*002c*/ 	.word	index@(__assertfail)
	.align		4
        /*0030*/ 	.word	index@(_ZN7cutlass13device_kernelIN5flash11enable_sm90INS1_16FlashAttnFwdSm90INS1_25CollectiveMainloopFwdSm90ILi2EN4cute5tupleIJNS5_1CILi1EEES8_S8_EEENS6_IJNS7_ILi128EEENS7_ILi64EEENS7_ILi256EEEEEELi256ENS_6half_tEfNS_4arch4Sm90ELb0ELb1ELb0ELb1ELb0ELb0ELb0ELb1ELb1ELb0ELb0ELb0EEENS1_21CollectiveEpilogueFwdINS6_IJSA_SC_SB_EEES9_SE_SG_Li256ELb1ELb0ELb0ELb0EEENS1_36VarlenDynamicPersistentTileSchedulerILi128ELi64ELi256ELi32ELb0ELb0ELb1ELb1ELb0ELb1EEEEEEEEEvNT_6ParamsE)
	.align		4
        /*0034*/ 	.word	index@(__assertfail)
	.align		4
        /*0038*/ 	.word	index@(_ZN7cutlass13device_kernelIN5flash11enable_sm90INS1_16FlashAttnFwdSm90INS1_25CollectiveMainloopFwdSm90ILi2EN4cute5tupleIJNS5_1CILi1EEES8_S8_EEENS6_IJNS7_ILi128EEENS7_ILi64EEENS7_ILi256EEEEEELi256ENS_6half_tEfNS_4arch4Sm90ELb0ELb1ELb0ELb1ELb0ELb1ELb0ELb1ELb1ELb0ELb0ELb0EEENS1_21CollectiveEpilogueFwdINS6_IJSA_SC_SB_EEES9_SE_SG_Li256ELb1ELb0ELb0ELb0EEENS1_36VarlenDynamicPersistentTileSchedulerILi128ELi64ELi256ELi32ELb0ELb0ELb1ELb1ELb0ELb1EEEEEEEEEvNT_6ParamsE)
	.align		4
        /*003c*/ 	.word	index@(__assertfail)
	.align		4
        /*0040*/ 	.word	index@(_ZN7cutlass13device_kernelIN5flash11enable_sm90INS1_16FlashAttnFwdSm90INS1_25CollectiveMainloopFwdSm90ILi2EN4cute5tupleIJNS5_1CILi1EEES8_S8_EEENS6_IJNS7_ILi128EEENS7_ILi80EEENS7_ILi256EEEEEELi256ENS_6half_tEfNS_4arch4Sm90ELb1ELb0ELb0ELb0ELb0ELb0ELb0ELb1ELb1ELb0ELb0ELb0EEENS1_21CollectiveEpilogueFwdINS6_IJSA_SC_SB_EEES9_SE_SG_Li256ELb0ELb0ELb0ELb0EEENS1_30DynamicPersistentTileSchedulerILi256ELi32ELb0ELb0ELb1EEEEEEEEEvNT_6ParamsE)
	.align		4
        /*0044*/ 	.word	index@(__assertfail)
	.align		4
        /*0048*/ 	.word	index@(_ZN7cutlass13device_kernelIN5flash11enable_sm90INS1_16FlashAttnFwdSm90INS1_25CollectiveMainloopFwdSm90ILi2EN4cute5tupleIJNS5_1CILi1EEES8_S8_EEENS6_IJNS7_ILi128EEENS7_ILi80EEENS7_ILi256EEEEEELi256ENS_6half_tEfNS_4arch4Sm90ELb1ELb0ELb0ELb1ELb0ELb0ELb0ELb1ELb1ELb0ELb0ELb0EEENS1_21CollectiveEpilogueFwdINS6_IJSA_SC_SB_EEES9_SE_SG_Li256ELb1ELb0ELb0ELb0EEENS1_36VarlenDynamicPersistentTileSchedulerILi128ELi80ELi256ELi32ELb0ELb0ELb1ELb1ELb1ELb1EEEEEEEEEvNT_6ParamsE)
	.align		4
        /*004c*/ 	.word	index@(__assertfail)
	.align		4
        /*0050*/ 	.word	index@(_ZN7cutlass13device_kernelIN5flash11enable_sm90INS1_16FlashAttnFwdSm90INS1_25CollectiveMainloopFwdSm90ILi2EN4cute5tupleIJNS5_1CILi1EEES8_S8_EEENS6_IJNS7_ILi128EEENS7_ILi80EEENS7_ILi256EEEEEELi256ENS_6half_tEfNS_4arch4Sm90ELb1ELb0ELb0ELb1ELb0ELb1ELb0ELb1ELb1ELb0ELb0ELb0EEENS1_21CollectiveEpilogueFwdINS6_IJSA_SC_SB_EEES9_SE_SG_Li256ELb1ELb0ELb0ELb0EEENS1_36VarlenDynamicPersistentTileSchedulerILi128ELi80ELi256ELi32ELb0ELb0ELb1ELb1ELb1ELb1EEEEEEEEEvNT_6ParamsE)
	.align		4
        /*0054*/ 	.word	index@(__assertfail)
	.align		4
        /*0058*/ 	.word	index@(_ZN7cutlass13device_kernelIN5flash11enable_sm90INS1_16FlashAttnFwdSm90INS1_25CollectiveMainloopFwdSm90ILi2EN4cute5tupleIJNS5_1CILi1EEES8_S8_EEENS6_IJNS7_ILi128EEENS7_ILi112EEENS7_ILi192EEEEEELi192ENS_6half_tEfNS_4arch4Sm90ELb0ELb0ELb0ELb0ELb0ELb0ELb0ELb1ELb1ELb0ELb0ELb0EEENS1_21CollectiveEpilogueFwdINS6_IJSA_SC_SB_EEES9_SE_SG_Li256ELb0ELb0ELb0ELb0EEENS1_29StaticPersistentTileSchedulerILb0EEEEEEEEEvNT_6ParamsE)
	.align		4
        /*005c*/ 	.word	index@(__assertfail)
	.align		4
        /*0060*/ 	.word	index@(_ZN7cutlass13device_kernelIN5flash11enable_sm90INS1_16FlashAttnFwdSm90INS1_25CollectiveMainloopFwdSm90ILi2EN4cute5tupleIJNS5_1CILi2EEENS7_ILi1EEES9_EEENS6_IJNS7_ILi128EEENS7_ILi112EEENS7_ILi192EEEEEELi192ENS_6half_tEfNS_4arch4Sm90ELb0ELb0ELb0ELb0ELb0ELb0ELb0ELb1ELb1ELb0ELb0ELb0EEENS1_21CollectiveEpilogueFwdINS6_IJSB_SD_SC_EEESA_SF_SH_Li256ELb0ELb0ELb0ELb0EEENS1_29StaticPersistentTileSchedulerILb0EEEEEEEEEvNT_6ParamsE)
	.align		4
        /*0064*/ 	.word	index@(__assertfail)
	.align		4
        /*0068*/ 	.word	index@(_ZN7cutlass13device_kernelIN5flash11enable_sm90INS1_16FlashAttnFwdSm90INS1_25CollectiveMainloopFwdSm90ILi2EN4cute5tupleIJNS5_1CILi1EEES8_S8_EEENS6_IJNS7_ILi128EEENS7_ILi112EEENS7_ILi192EEEEEELi192ENS_6half_tEfNS_4arch4Sm90ELb0ELb0ELb0ELb1ELb0ELb0ELb0ELb1ELb1ELb0ELb0ELb0EEENS1_21CollectiveEpilogueFwdINS6_IJSA_SC_SB_EEES9_SE_SG_Li256ELb1ELb0ELb0ELb0EEENS1_36VarlenDynamicPersistentTileSchedulerILi128ELi112ELi256ELi32ELb0ELb0ELb1ELb0ELb1ELb1EEEEEEEEEvNT_6ParamsE)
	.align		4
        /*006c*/ 	.word	index@(__assertfail)
	.align		4
        /*0070*/ 	.word	index@(_ZN7cutlass13device_kernelIN5flash11enable_sm90INS1_16FlashAttnFwdSm90INS1_25CollectiveMainloopFwdSm90ILi2EN4cute5tupleIJNS5_1CILi1EEES8_S8_EEENS6_IJNS7_ILi128EEENS7_ILi112EEENS7_ILi192EEEEEELi192ENS_6half_tEfNS_4arch4Sm90ELb0ELb0ELb0ELb1ELb0ELb1ELb0ELb1ELb1ELb0ELb0ELb0EEENS1_21CollectiveEpilogueFwdINS6_IJSA_SC_SB_EEES9_SE_SG_Li256ELb1ELb0ELb0ELb0EEENS1_36VarlenDynamicPersistentTileSchedulerILi128ELi112ELi256ELi32ELb0ELb0ELb1ELb0ELb1ELb1EEEEEEEEEvNT_6ParamsE)
	.align		4
        /*0074*/ 	.word	index@(__assertfail)
	.align		4
        /*0078*/ 	.word	index@(_ZN7cutlass13device_kernelIN5flash11enable_sm90INS1_16FlashAttnFwdSm90INS1_25CollectiveMainloopFwdSm90ILi2EN4cute5tupleIJNS5_1CILi1EEES8_S8_EEENS6_IJNS7_ILi128EEENS7_ILi96EEENS7_ILi192EEEEEELi192ENS_6half_tEfNS_4arch4Sm90ELb0ELb1ELb0ELb0ELb0ELb0ELb0ELb1ELb1ELb0ELb0ELb0EEENS1_21CollectiveEpilogueFwdINS6_IJSA_SC_SB_EEES9_SE_SG_Li256ELb0ELb0ELb0ELb0EEENS1_30DynamicPersistentTileSchedulerILi256ELi32ELb0ELb0ELb1EEEEEEEEEvNT_6ParamsE)
	.align		4
        /*007c*/ 	.word	index@(__assertfail)
	.align		4
        /*0080*/ 	.word	index@(_ZN7cutlass13device_kernelIN5flash11enable_sm90INS1_16FlashAttnFwdSm90INS1_25CollectiveMainloopFwdSm90ILi2EN4cute5tupleIJNS5_1CILi1EEES8_S8_EEENS6_IJNS7_ILi128EEENS7_ILi96EEENS7_ILi192EEEEEELi192ENS_6half_tEfNS_4arch4Sm90ELb0ELb1ELb0ELb1ELb0ELb0ELb0ELb1ELb1ELb0ELb0ELb0EEENS1_21CollectiveEpilogueFwdINS6_IJSA_SC_SB_EEES9_SE_SG_Li256ELb1ELb0ELb0ELb0EEENS1_36VarlenDynamicPersistentTileSchedulerILi128ELi96ELi256ELi32ELb0ELb0ELb1ELb1ELb0ELb1EEEEEEEEEvNT_6ParamsE)
	.align		4
        /*0084*/ 	.word	index@(__assertfail)
	.align		4
        /*0088*/ 	.word	index@(_ZN7cutlass13device_kernelIN5flash11enable_sm90INS1_16FlashAttnFwdSm90INS1_25CollectiveMainloopFwdSm90ILi2EN4cute5tupleIJNS5_1CILi1EEES8_S8_EEENS6_IJNS7_ILi128EEENS7_ILi96EEENS7_ILi192EEEEEELi192ENS_6half_tEfNS_4arch4Sm90ELb0ELb1ELb0ELb1ELb0ELb1ELb0ELb1ELb1ELb0ELb0ELb0EEENS1_21CollectiveEpilogueFwdINS6_IJSA_SC_SB_EEES9_SE_SG_Li256ELb1ELb0ELb0ELb0EEENS1_36VarlenDynamicPersistentTileSchedulerILi128ELi96ELi256ELi32ELb0ELb0ELb1ELb1ELb0ELb1EEEEEEEEEvNT_6ParamsE)
	.align		4
        /*008c*/ 	.word	index@(__assertfail)
	.align		4
        /*0090*/ 	.word	index@(_ZN7cutlass13device_kernelIN5flash11enable_sm90INS1_16FlashAttnFwdSm90INS1_25CollectiveMainloopFwdSm90ILi2EN4cute5tupleIJNS5_1CILi1EEES8_S8_EEENS6_IJNS7_ILi128EEENS7_ILi112EEENS7_ILi192EEEEEELi192ENS_6half_tEfNS_4arch4Sm90ELb1ELb0ELb0ELb0ELb0ELb0ELb0ELb1ELb1ELb0ELb0ELb0EEENS1_21CollectiveEpilogueFwdINS6_IJSA_SC_SB_EEES9_SE_SG_Li256ELb0ELb0ELb0ELb0EEENS1_30DynamicPersistentTileSchedulerILi256ELi32ELb0ELb0ELb1EEEEEEEEEvNT_6ParamsE)
	.align		4
        /*0094*/ 	.word	index@(__assertfail)
	.align		4
        /*0098*/ 	.word	index@(_ZN7cutlass13device_kernelIN5flash11enable_sm90INS1_16FlashAttnFwdSm90INS1_25CollectiveMainloopFwdSm90ILi2EN4cute5tupleIJNS5_1CILi1EEES8_S8_EEENS6_IJNS7_ILi128EEENS7_ILi112EEENS7_ILi192EEEEEELi192ENS_6half_tEfNS_4arch4Sm90ELb1ELb0ELb0ELb1ELb0ELb0ELb0ELb1ELb1ELb0ELb0ELb0EEENS1_21CollectiveEpilogueFwdINS6_IJSA_SC_SB_EEES9_SE_SG_Li256ELb1ELb0ELb0ELb0EEENS1_36VarlenDynamicPersistentTileSchedulerILi128ELi112ELi256ELi32ELb0ELb0ELb1ELb1ELb1ELb1EEEEEEEEEvNT_6ParamsE)
	.align		4
        /*009c*/ 	.word	index@(__assertfail)
	.align		4
        /*00a0*/ 	.word	index@(_ZN7cutlass13device_kernelIN5flash11enable_sm90INS1_16FlashAttnFwdSm90INS1_25CollectiveMainloopFwdSm90ILi2EN4cute5tupleIJNS5_1CILi1EEES8_S8_EEENS6_IJNS7_ILi128EEENS7_ILi112EEENS7_ILi192EEEEEELi192ENS_6half_tEfNS_4arch4Sm90ELb1ELb0ELb0ELb1ELb0ELb1ELb0ELb1ELb1ELb0ELb0ELb0EEENS1_21CollectiveEpilogueFwdINS6_IJSA_SC_SB_EEES9_SE_SG_Li256ELb1ELb0ELb0ELb0EEENS1_36VarlenDynamicPersistentTileSchedulerILi128ELi112ELi256ELi32ELb0ELb0ELb1ELb1ELb1ELb1EEEEEEEEEvNT_6ParamsE)
	.align		4
        /*00a4*/ 	.word	index@(__assertfail)
	.align		4
        /*00a8*/ 	.word	index@(_ZN7cutlass13device_kernelIN5flash11enable_sm90INS1_16FlashAttnFwdSm90INS1_25CollectiveMainloopFwdSm90ILi2EN4cute5tupleIJNS5_1CILi1EEES8_S8_EEENS6_IJNS7_ILi128EEENS7_ILi176EEESA_EEELi128ENS_6half_tEfNS_4arch4Sm90ELb0ELb0ELb0ELb0ELb0ELb0ELb0ELb1ELb1ELb0ELb0ELb0EEENS1_21CollectiveEpilogueFwdINS6_IJSA_SA_SB_EEES9_SD_SF_Li256ELb0ELb0ELb0ELb0EEENS1_29StaticPersistentTileSchedulerILb0EEEEEEEEEvNT_6ParamsE)
	.align		4
        /*00ac*/ 	.word	index@(__assertfail)
	.align		4
        /*00b0*/ 	.word	index@(_ZN7cutlass13device_kernelIN5flash11enable_sm90INS1_16FlashAttnFwdSm90INS1_25CollectiveMainloopFwdSm90ILi2EN4cute5tupleIJNS5_1CILi2EEENS7_ILi1EEES9_EEENS6_IJNS7_ILi128EEENS7_ILi176EEESB_EEELi128ENS_6half_tEfNS_4arch4Sm90ELb0ELb0ELb0ELb0ELb0ELb0ELb0ELb1ELb1ELb0ELb0ELb0EEENS1_21CollectiveEpilogueFwdINS6_IJSB_SB_SC_EEESA_SE_SG_Li256ELb0ELb0ELb0ELb0EEENS1_29StaticPersistentTileSchedulerILb0EEEEEEEEEvNT_6ParamsE)
	.align		4
        /*00b4*/ 	.word	index@(__assertfail)
	.align		4
        /*00b8*/ 	.word	index@(_ZN7cutlass13device_kernelIN5flash11enable_sm90INS1_16FlashAttnFwdSm90INS1_25CollectiveMainloopFwdSm90ILi2EN4cute5tupleIJNS5_1CILi1EEES8_S8_EEENS6_IJNS7_ILi128EEENS7_ILi176EEESA_EEELi128ENS_6half_tEfNS_4arch4Sm90ELb0ELb0ELb0ELb1ELb0ELb0ELb0ELb1ELb1ELb0ELb0ELb0EEENS1_21CollectiveEpilogueFwdINS6_IJSA_SA_SB_EEES9_SD_SF_Li256ELb1ELb0ELb0ELb0EEENS1_36VarlenDynamicPersistentTileSchedulerILi128ELi176ELi256ELi32ELb0ELb0ELb1ELb0ELb1ELb1EEEEEEEEEvNT_6ParamsE)
	.align		4
        /*00bc*/ 	.word	index@(__assertfail)
	.align		4
        /*00c0*/ 	.word	index@(_ZN7cutlass13device_kernelIN5flash11enable_sm90INS1_16FlashAttnFwdSm90INS1_25CollectiveMainloopFwdSm90ILi2EN4cute5tupleIJNS5_1CILi1EEES8_S8_EEENS6_IJNS7_ILi128EEENS7_ILi176EEESA_EEELi128ENS_6half_tEfNS_4arch4Sm90ELb0ELb0ELb0ELb1ELb0ELb1ELb0ELb1ELb1ELb0ELb0ELb0EEENS1_21CollectiveEpilogueFwdINS6_IJSA_SA_SB_EEES9_SD_SF_Li256ELb1ELb0ELb0ELb0EEENS1_36VarlenDynamicPersistentTileSchedulerILi128ELi176ELi256ELi32ELb0ELb0ELb1ELb0ELb1ELb1EEEEEEEEEvNT_6ParamsE)
	.align		4
        /*00c4*/ 	.word	index@(__assertfail)
	.align		4
        /*00c8*/ 	.word	index@(_ZN7cutlass13device_kernelIN5flash11enable_sm90INS1_16FlashAttnFwdSm90INS1_25CollectiveMainloopFwdSm90ILi2EN4cute5tupleIJNS5_1CILi1EEES8_S8_EEENS6_IJNS7_ILi128EEESA_SA_EEELi128ENS_6half_tEfNS_4arch4Sm90ELb0ELb1ELb0ELb0ELb0ELb0ELb0ELb1ELb1ELb0ELb0ELb0EEENS1_21CollectiveEpilogueFwdISB_S9_SC_SE_Li256ELb0ELb0ELb0ELb0EEENS1_30DynamicPersistentTileSchedulerILi256ELi32ELb0ELb0ELb1EEEEEEEEEvNT_6ParamsE)
	.align		4
        /*00cc*/ 	.word	index@(__assertfail)
	.align		4
        /*00d0*/ 	.word	index@(_ZN7cutlass13device_kernelIN5flash11enable_sm90INS1_16FlashAttnFwdSm90INS1_25CollectiveMainloopFwdSm90ILi2EN4cute5tupleIJNS5_1CILi1EEES8_S8_EEENS6_IJNS7_ILi128EEESA_SA_EEELi128ENS_6half_tEfNS_4arch4Sm90ELb0ELb1ELb0ELb1ELb0ELb0ELb0ELb1ELb1ELb0ELb0ELb0EEENS1_21CollectiveEpilogueFwdISB_S9_SC_SE_Li256ELb1ELb0ELb0ELb0EEENS1_36VarlenDynamicPersistentTileSchedulerILi128ELi128ELi256ELi32ELb0ELb0ELb1ELb1ELb0ELb1EEEEEEEEEvNT_6ParamsE)
	.align		4
        /*00d4*/ 	.word	index@(__assertfail)
	.align		4
        /*00d8*/ 	.word	index@(_ZN7cutlass13device_kernelIN5flash11enable_sm90INS1_16FlashAttnFwdSm90INS1_25CollectiveMainloopFwdSm90ILi2EN4cute5tupleIJNS5_1CILi1EEES8_S8_EEENS6_IJNS7_ILi128EEESA_SA_EEELi128ENS_6half_tEfNS_4arch4Sm90ELb0ELb1ELb0ELb1ELb0ELb1ELb0ELb1ELb1ELb0ELb0ELb0EEENS1_21CollectiveEpilogueFwdISB_S9_SC_SE_Li256ELb1ELb0ELb0ELb0EEENS1_36VarlenDynamicPersistentTileSchedulerILi128ELi128ELi256ELi32ELb0ELb0ELb1ELb1ELb0ELb1EEEEEEEEEvNT_6ParamsE)
	.align		4
        /*00dc*/ 	.word	index@(__assertfail)
	.align		4
        /*00e0*/ 	.word	index@(_ZN7cutlass13device_kernelIN5flash11enable_sm90INS1_16FlashAttnFwdSm90INS1_25CollectiveMainloopFwdSm90ILi2EN4cute5tupleIJNS5_1CILi1EEES8_S8_EEENS6_IJNS7_ILi128EEESA_SA_EEELi128ENS_6half_tEfNS_4arch4Sm90ELb1ELb0ELb0ELb0ELb0ELb0ELb0ELb1ELb1ELb0ELb0ELb0EEENS1_21CollectiveEpilogueFwdISB_S9_SC_SE_Li256ELb0ELb0ELb0ELb0EEENS1_30DynamicPersistentTileSchedulerILi256ELi32ELb0ELb0ELb1EEEEEEEEEvNT_6ParamsE)
	.align		4
        /*00e4*/ 	.word	index@(__assertfail)
	.align		4
        /*00e8*/ 	.word	index@(_ZN7cutlass13device_kernelIN5flash11enable_sm90INS1_16FlashAttnFwdSm90INS1_25CollectiveMainloopFwdSm90ILi2EN4cute5tupleIJNS5_1CILi1EEES8_S8_EEENS6_IJNS7_ILi128EEESA_SA_EEELi128ENS_6half_tEfNS_4arch4Sm90ELb1ELb0ELb0ELb1ELb0ELb0ELb0ELb1ELb1ELb0ELb0ELb0EEENS1_21CollectiveEpilogueFwdISB_S9_SC_SE_Li256ELb1ELb0ELb0ELb0EEENS1_36VarlenDynamicPersistentTileSchedulerILi128ELi128ELi256ELi32ELb0ELb0ELb1ELb1ELb1ELb1EEEEEEEEEvNT_6ParamsE)
	.align		4
        /*00ec*/ 	.word	index@(__assertfail)
	.align		4
        /*00f0*/ 	.word	index@(_ZN7cutlass13device_kernelIN5flash11enable_sm90INS1_16FlashAttnFwdSm90INS1_25CollectiveMainloopFwdSm90ILi2EN4cute5tupleIJNS5_1CILi1EEES8_S8_EEENS6_IJNS7_ILi128EEESA_SA_EEELi128ENS_6half_tEfNS_4arch4Sm90ELb1ELb0ELb0ELb1ELb0ELb1ELb0ELb1ELb1ELb0ELb0ELb0EEENS1_21CollectiveEpilogueFwdISB_S9_SC_SE_Li256ELb1ELb0ELb0ELb0EEENS1_36VarlenDynamicPersistentTileSchedulerILi128ELi128ELi256ELi32ELb0ELb0ELb1ELb1ELb1ELb1EEEEEEEEEvNT_6ParamsE)
	.align		4
        /*00f4*/ 	.word	index@(__assertfail)
	.align		4
        /*00f8*/ 	.word	index@(_ZN7cutlass13device_kernelIN5flash11enable_sm90INS1_16FlashAttnFwdSm90INS1_25CollectiveMainloopFwdSm90ILi2EN4cute5tupleIJNS5_1CILi1EEES8_S8_EEENS6_IJNS7_ILi192EEENS7_ILi144EEENS7_ILi96EEEEEELi96ENS_6half_tEfNS_4arch4Sm90ELb0ELb0ELb0ELb0ELb0ELb0ELb0ELb0ELb1ELb0ELb0ELb0EEENS1_21CollectiveEpilogueFwdINS6_IJSA_SC_SB_EEES9_SE_SG_Li384ELb0ELb0ELb0ELb0EEENS1_29StaticPersistentTileSchedulerILb0EEEEEEEEEvNT_6ParamsE)
	.align		4
        /*00fc*/ 	.word	index@(__assertfail)
	.align		4
        /*0100*/ 	.word	index@(_ZN7cutlass13device_kernelIN5flash11enable_sm90INS1_16FlashAttnFwdSm90INS1_25CollectiveMainloopFwdSm90ILi2EN4cute5tupleIJNS5_1CILi1EEES8_S8_EEENS6_IJNS7_ILi192EEENS7_ILi144EEENS7_ILi96EEEEEELi96ENS_6half_tEfNS_4arch4Sm90ELb0ELb0ELb0ELb1ELb0ELb0ELb0ELb0ELb1ELb0ELb0ELb0EEENS1_21CollectiveEpilogueFwdINS6_IJSA_SC_SB_EEES9_SE_SG_Li384ELb1ELb0ELb0ELb0EEENS1_36VarlenDynamicPersistentTileSchedulerILi192ELi144ELi384ELi32ELb0ELb0ELb1ELb0ELb1ELb1EEEEEEEEEvNT_6ParamsE)
	.align		4
        /*0104*/ 	.word	index@(__assertfail)
	.align		4
        /*0108*/ 	.word	index@(_ZN7cutlass13device_kernelIN5flash11enable_sm90INS1_16FlashAttnFwdSm90INS1_25CollectiveMainloopFwdSm90ILi2EN4cute5tupleIJNS5_1CILi1EEES8_S8_EEENS6_IJNS7_ILi192EEENS7_ILi144EEENS7_ILi96EEEEEELi96ENS_6half_tEfNS_4arch4Sm90ELb0ELb0ELb0ELb1ELb0ELb1ELb0ELb0ELb1ELb0ELb0ELb0EEENS1_21CollectiveEpilogueFwdINS6_IJSA_SC_SB_EEES9_SE_SG_Li384ELb1ELb0ELb0ELb0EEENS1_36VarlenDynamicPersistentTileSchedulerILi192ELi144ELi384ELi32ELb0ELb0ELb1ELb0ELb1ELb1EEEEEEEEEvNT_6ParamsE)
	.align		4
        /*010c*/ 	.word	index@(__assertfail)
	.align		4
        /*0110*/ 	.word	index@(_ZN7cutlass13device_kernelIN5flash11enable_sm90INS1_16FlashAttnFwdSm90INS1_25CollectiveMainloopFwdSm90ILi2EN4cute5tupleIJNS5_1CILi1EEES8_S8_EEENS6_IJNS7_ILi192EEENS7_ILi128EEENS7_ILi96EEEEEELi96ENS_6half_tEfNS_4arch4Sm90ELb0ELb1ELb0ELb0ELb0ELb0ELb0ELb0ELb1ELb0ELb0ELb0EEENS1_21CollectiveEpilogueFwdINS6_IJSA_SC_SB_EEES9_SE_SG_Li384ELb0ELb0ELb0ELb0EEENS1_30DynamicPersistentTileSchedulerILi384ELi32ELb0ELb0ELb1EEEEEEEEEvNT_6ParamsE)
	.align		4
        /*0114*/ 	.word	index@(__assertfail)
	.align		4
        /*0118*/ 	.word	index@(_ZN7cutlass13device_kernelIN5flash11enable_sm90INS1_16FlashAttnFwdSm90INS1_25CollectiveMainloopFwdSm90ILi2EN4cute5tupleIJNS5_1CILi1EEES8_S8_EEENS6_IJNS7_ILi192EEENS7_ILi128EEENS7_ILi96EEEEEELi96ENS_6half_tEfNS_4arch4Sm90ELb0ELb1ELb0ELb1ELb0ELb0ELb0ELb0ELb1ELb0ELb0ELb0EEENS1_21CollectiveEpilogueFwdINS6_IJSA_SC_SB_EEES9_SE_SG_Li384ELb1ELb0ELb0ELb0EEENS1_36VarlenDynamicPersistentTileSchedulerILi192ELi128ELi384ELi32ELb0ELb0ELb1ELb1ELb0ELb1EEEEEEEEEvNT_6ParamsE)
	.align		4
        /*011c*/ 	.word	index@(__assertfail)
	.align		4
        /*0120*/ 	.word	index@(_ZN7cutlass13device_kernelIN5flash11enable_sm90INS1_16FlashAttnFwdSm90INS1_25CollectiveMainloopFwdSm90ILi2EN4cute5tupleIJNS5_1CILi1EEES8_S8_EEENS6_IJNS7_ILi192EEENS7_ILi128EEENS7_ILi96EEEEEELi96ENS_6half_tEfNS_4arch4Sm90ELb0ELb1ELb0ELb1ELb0ELb1ELb0ELb0ELb1ELb0ELb0ELb0EEENS1_21CollectiveEpilogueFwdINS6_IJSA_SC_SB_EEES9_SE_SG_Li384ELb1ELb0ELb0ELb0EEENS1_36VarlenDynamicPersistentTileSchedulerILi192ELi128ELi384ELi32ELb0ELb0ELb1ELb1ELb0ELb1EEEEEEEEEvNT_6ParamsE)
	.align		4
        /*0124*/ 	.word	index@(__assertfail)
	.align		4
        /*0128*/ 	.word	index@(_ZN7cutlass13device_kernelIN5flash11enable_sm90INS1_16FlashAttnFwdSm90INS1_25CollectiveMainloopFwdSm90ILi2EN4cute5tupleIJNS5_1CILi1EEES8_S8_EEENS6_IJNS7_ILi192EEENS7_ILi144EEENS7_ILi96EEEEEELi96ENS_6half_tEfNS_4arch4Sm90ELb1ELb0ELb0ELb0ELb0ELb0ELb0ELb0ELb1ELb0ELb0ELb0EEENS1_21CollectiveEpilogueFwdINS6_IJSA_SC_SB_EEES9_SE_SG_Li384ELb0ELb0ELb0ELb0EEENS1_30DynamicPersistentTileSchedulerILi384ELi32ELb0ELb0ELb1EEEEEEEEEvNT_6ParamsE)
	.align		4
        /*012c*/ 	.word	index@(__assertfail)
	.align		4
        /*0130*/ 	.word	index@(_ZN7cutlass13device_kernelIN5flash11enable_sm90INS1_16FlashAttnFwdSm90INS1_25CollectiveMainloopFwdSm90ILi2EN4cute5tupleIJNS5_1CILi1EEES8_S8_EEENS6_IJNS7_ILi192EEENS7_ILi144EEENS7_ILi96EEEEEELi96ENS_6half_tEfNS_4arch4Sm90ELb1ELb0ELb0ELb1ELb0ELb0ELb0ELb0ELb1ELb0ELb0ELb0EEENS1_21CollectiveEpilogueFwdINS6_IJSA_SC_SB_EEES9_SE_SG_Li384ELb1ELb0ELb0ELb0EEENS1_36VarlenDynamicPersistentTileSchedulerILi192ELi144ELi384ELi32ELb0ELb0ELb1ELb1ELb1ELb1EEEEEEEEEvNT_6ParamsE)
	.align		4
        /*0134*/ 	.word	index@(__assertfail)
	.align		4
        /*0138*/ 	.word	index@(_ZN7cutlass13device_kernelIN5flash11enable_sm90INS1_16FlashAttnFwdSm90INS1_25CollectiveMainloopFwdSm90ILi2EN4cute5tupleIJNS5_1CILi1EEES8_S8_EEENS6_IJNS7_ILi192EEENS7_ILi144EEENS7_ILi96EEEEEELi96ENS_6half_tEfNS_4arch4Sm90ELb1ELb0ELb0ELb1ELb0ELb1ELb0ELb0ELb1ELb0ELb0ELb0EEENS1_21CollectiveEpilogueFwdINS6_IJSA_SC_SB_EEES9_SE_SG_Li384ELb1ELb0ELb0ELb0EEENS1_36VarlenDynamicPersistentTileSchedulerILi192ELi144ELi384ELi32ELb0ELb0ELb1ELb1ELb1ELb1EEEEEEEEEvNT_6ParamsE)
	.align		4
        /*013c*/ 	.word	index@(__assertfail)
	.align		4
        /*0140*/ 	.word	index@(_ZN7cutlass13device_kernelIN5flash11enable_sm90INS1_16FlashAttnFwdSm90INS1_25CollectiveMainloopFwdSm90ILi2EN4cute5tupleIJNS5_1CILi1EEES8_S8_EEENS6_IJNS7_ILi192EEESA_NS7_ILi64EEEEEELi64ENS_6half_tEfNS_4arch4Sm90ELb0ELb0ELb0ELb0ELb0ELb0ELb0ELb0ELb1ELb0ELb0ELb0EEENS1_21CollectiveEpilogueFwdINS6_IJSA_SB_SA_EEES9_SD_SF_Li384ELb0ELb0ELb0ELb0EEENS1_29StaticPersistentTileSchedulerILb0EEEEEEEEEvNT_6ParamsE)
	.align		4
        /*0144*/ 	.word	index@(__assertfail)
	.align		4
        /*0148*/ 	.word	index@(_ZN7cutlass13device_kernelIN5flash11enable_sm90INS1_16FlashAttnFwdSm90INS1_25CollectiveMainloopFwdSm90ILi2EN4cute5tupleIJNS5_1CILi1EEES8_S8_EEENS6_IJNS7_ILi192EEESA_NS7_ILi64EEEEEELi64ENS_6half_tEfNS_4arch4Sm90ELb0ELb0ELb0ELb1ELb0ELb0ELb0ELb0ELb1ELb0ELb0ELb0EEENS1_21CollectiveEpilogueFwdINS6_IJSA_SB_SA_EEES9_SD_SF_Li384ELb1ELb0ELb0ELb0EEENS1_36VarlenDynamicPersistentTileSchedulerILi192ELi192ELi384ELi32ELb0ELb0ELb1ELb0ELb1ELb1EEEEEEEEEvNT_6ParamsE)
	.align		4
        /*014c*/ 	.word	index@(__assertfail)
	.align		4
        /*0150*/ 	.word	index@(_ZN7cutlass13device_kernelIN5flash11enable_sm90INS1_16FlashAttnFwdSm90INS1_25CollectiveMainloopFwdSm90ILi2EN4cute5tupleIJNS5_1CILi1EEES8_S8_EEENS6_IJNS7_ILi192EEESA_NS7_ILi64EEEEEELi64ENS_6half_tEfNS_4arch4Sm90ELb0ELb0ELb0ELb1ELb0ELb1ELb0ELb0ELb1ELb0ELb0ELb0EEENS1_21CollectiveEpilogueFwdINS6_IJSA_SB_SA_EEES9_SD_SF_Li384ELb1ELb0ELb0ELb0EEENS1_36VarlenDynamicPersistentTileSchedulerILi192ELi192ELi384ELi32ELb0ELb0ELb1ELb0ELb1ELb1EEEEEEEEEvNT_6ParamsE)
	.align		4
        /*0154*/ 	.word	index@(__assertfail)
	.align		4
        /*0158*/ 	.word	index@(_ZN7cutlass13device_kernelIN5flash11enable_sm90INS1_16FlashAttnFwdSm90INS1_25CollectiveMainloopFwdSm90ILi2EN4cute5tupleIJNS5_1CILi1EEES8_S8_EEENS6_IJNS7_ILi192EEENS7_ILi128EEENS7_ILi64EEEEEELi64ENS_6half_tEfNS_4arch4Sm90ELb0ELb1ELb0ELb0ELb0ELb0ELb0ELb1ELb1ELb0ELb0ELb0EEENS1_21CollectiveEpilogueFwdINS6_IJSA_SC_SB_EEES9_SE_SG_Li384ELb0ELb0ELb0ELb0EEENS1_30DynamicPersistentTileSchedulerILi384ELi32ELb0ELb0ELb1EEEEEEEEEvNT_6ParamsE)
	.align		4
        /*015c*/ 	.word	index@(__assertfail)
	.align		4
        /*0160*/ 	.word	index@(_ZN7cutlass13device_kernelIN5flash11enable_sm90INS1_16FlashAttnFwdSm90INS1_25CollectiveMainloopFwdSm90ILi2EN4cute5tupleIJNS5_1CILi1EEES8_S8_EEENS6_IJNS7_ILi192EEENS7_ILi128EEENS7_ILi64EEEEEELi64ENS_6half_tEfNS_4arch4Sm90ELb0ELb1ELb0ELb1ELb0ELb0ELb0ELb1ELb1ELb0ELb0ELb0EEENS1_21CollectiveEpilogueFwdINS6_IJSA_SC_SB_EEES9_SE_SG_Li384ELb1ELb0ELb0ELb0EEENS1_36VarlenDynamicPersistentTileSchedulerILi192ELi128ELi384ELi32ELb0ELb0ELb1ELb1ELb0ELb1EEEEEEEEEvNT_6ParamsE)
	.align		4
        /*0164*/ 	.word	index@(__assertfail)
	.align		4
        /*0168*/ 	.word	index@(_ZN7cutlass13device_kernelIN5flash11enable_sm90INS1_16FlashAttnFwdSm90INS1_25CollectiveMainloopFwdSm90ILi2EN4cute5tupleIJNS5_1CILi1EEES8_S8_EEENS6_IJNS7_ILi192EEENS7_ILi128EEENS7_ILi64EEEEEELi64ENS_6half_tEfNS_4arch4Sm90ELb0ELb1ELb0ELb1ELb0ELb1ELb0ELb1ELb1ELb0ELb0ELb0EEENS1_21CollectiveEpilogueFwdINS6_IJSA_SC_SB_EEES9_SE_SG_Li384ELb1ELb0ELb0ELb0EEENS1_36VarlenDynamicPersistentTileSchedulerILi192ELi128ELi384ELi32ELb0ELb0ELb1ELb1ELb0ELb1EEEEEEEEEvNT_6ParamsE)
	.align		4
        /*016c*/ 	.word	index@(__assertfail)
	.align		4
        /*0170*/ 	.word	index@(_ZN7cutlass13device_kernelIN5flash11enable_sm90INS1_16FlashAttnFwdSm90INS1_25CollectiveMainloopFwdSm90ILi2EN4cute5tupleIJNS5_1CILi1EEES8_S8_EEENS6_IJNS7_ILi192EEENS7_ILi128EEENS7_ILi64EEEEEELi64ENS_6half_tEfNS_4arch4Sm90ELb1ELb0ELb0ELb0ELb0ELb0ELb0ELb1ELb1ELb0ELb0ELb0EEENS1_21CollectiveEpilogueFwdINS6_IJSA_SC_SB_EEES9_SE_SG_Li384ELb0ELb0ELb0ELb0EEENS1_30DynamicPersistentTileSchedulerILi384ELi32ELb0ELb0ELb1EEEEEEEEEvNT_6ParamsE)
	.align		4
        /*0174*/ 	.word	index@(__assertfail)
	.align		4
        /*0178*/ 	.word	index@(_ZN7cutlass13device_kernelIN5flash11enable_sm90INS1_16FlashAttnFwdSm90INS1_25CollectiveMainloopFwdSm90ILi2EN4cute5tupleIJNS5_1CILi1EEES8_S8_EEENS6_IJNS7_ILi192EEENS7_ILi128EEENS7_ILi64EEEEEELi64ENS_6half_tEfNS_4arch4Sm90ELb1ELb0ELb0ELb1ELb0ELb0ELb0ELb1ELb1ELb0ELb0ELb0EEENS1_21CollectiveEpilogueFwdINS6_IJSA_SC_SB_EEES9_SE_SG_Li384ELb1ELb0ELb0ELb0EEENS1_36VarlenDynamicPersistentTileSchedulerILi192ELi128ELi384ELi32ELb0ELb0ELb1ELb1ELb1ELb1EEEEEEEEEvNT_6ParamsE)
	.align		4
        /*017c*/ 	.word	index@(__assertfail)
	.align		4
        /*0180*/ 	.word	index@(_ZN7cutlass13device_kernelIN5flash11enable_sm90INS1_16FlashAttnFwdSm90INS1_25CollectiveMainloopFwdSm90ILi2EN4cute5tupleIJNS5_1CILi1EEES8_S8_EEENS6_IJNS7_ILi192EEENS7_ILi128EEENS7_ILi64EEEEEELi64ENS_6half_tEfNS_4arch4Sm90ELb1ELb0ELb0ELb1ELb0ELb1ELb0ELb1ELb1ELb0ELb0ELb0EEENS1_21CollectiveEpilogueFwdINS6_IJSA_SC_SB_EEES9_SE_SG_Li384ELb1ELb0ELb0ELb0EEENS1_36VarlenDynamicPersistentTileSchedulerILi192ELi128ELi384ELi32ELb0ELb0ELb1ELb1ELb1ELb1EEEEEEEEEvNT_6ParamsE)
	.align		4
        /*0184*/ 	.word	index@(__assertfail)
	.align		4
        /*0188*/ 	.word	0x00000000
	.align		4
        /*018c*/ 	.word	0xfffffffe
	.align		4
        /*0190*/ 	.word	0x00000000
	.align		4
        /*0194*/ 	.word	0xfffffffd
	.align		4
        /*0198*/ 	.word	0x00000000
	.align		4
        /*019c*/ 	.word	0xfffffffc


//--------------------- .nv.constant4             --------------------------
	.section	.nv.constant4,"a",@progbits
	.align	8
	.align		8
.nv.constant4:
        /*0000*/ 	.dword	__assertfail
	.align		8
        /*0008*/ 	.dword	__unnamed_1
	.align		8
        /*0010*/ 	.dword	__unnamed_2
	.align		8
        /*0018*/ 	.dword	__unnamed_3
	.align		8
        /*0020*/ 	.dword	__unnamed_4
	.align		8
        /*0028*/ 	.dword	__unnamed_5
	.align		8
        /*0030*/ 	.dword	__unnamed_6
	.align		8
        /*0038*/ 	.dword	__unnamed_7
	.align		8
        /*0040*/ 	.dword	__unnamed_8
	.align		8
        /*0048*/ 	.dword	__unnamed_9
	.align		8
        /*0050*/ 	.dword	__unnamed_10
	.align		8
        /*0058*/ 	.dword	__unnamed_11
	.align		8
        /*0060*/ 	.dword	__unnamed_12
	.align		8
        /*0068*/ 	.dword	__unnamed_13
	.align		8
        /*0070*/ 	.dword	__unnamed_14
	.align		8
        /*0078*/ 	.dword	__unnamed_15
	.align		8
        /*0080*/ 	.dword	__unnamed_16
	.align		8
        /*0088*/ 	.dword	__unnamed_17
	.align		8
        /*0090*/ 	.dword	__unnamed_18
	.align		8
        /*0098*/ 	.dword	__unnamed_19
	.align		8
        /*00a0*/ 	.dword	__unnamed_20
	.align		8
        /*00a8*/ 	.dword	__unnamed_21
	.align		8
        /*00b0*/ 	.dword	__unnamed_22
	.align		8
        /*00b8*/ 	.dword	__unnamed_23
	.align		8
        /*00c0*/ 	.dword	__unnamed_24
	.align		8
        /*00c8*/ 	.dword	__unnamed_25
	.align		8
        /*00d0*/ 	.dword	__unnamed_26
	.align		8
        /*00d8*/ 	.dword	__unnamed_27
	.align		8
        /*00e0*/ 	.dword	__unnamed_28
	.align		8
        /*00e8*/ 	.dword	__unnamed_29
	.align		8
        /*00f0*/ 	.dword	__unnamed_30
	.align		8
        /*00f8*/ 	.dword	__unnamed_31
	.align		8
        /*0100*/ 	.dword	__unnamed_32
	.align		8
        /*0108*/ 	.dword	__unnamed_33
	.align		8
        /*0110*/ 	.dword	__unnamed_34
	.align		8
        /*0118*/ 	.dword	__unnamed_35
	.align		8
        /*0120*/ 	.dword	__unnamed_36
	.align		8
        /*0128*/ 	.dword	__unnamed_37
	.align		8
        /*0130*/ 	.dword	__unnamed_38
	.align		8
        /*0138*/ 	.dword	__unnamed_39
	.align		8
        /*0140*/ 	.dword	__unnamed_40
	.align		8
        /*0148*/ 	.dword	__unnamed_41
	.align		8
        /*0150*/ 	.dword	__unnamed_42
	.align		8
        /*0158*/ 	.dword	__unnamed_43
	.align		8
        /*0160*/ 	.dword	_ZN66_INTERNAL_aec521c8_30_flash_fwd_hdimall_fp16_sm90_cu_49158569_38524cuda3std3__45__cpo5beginE
	.align		8
        /*0168*/ 	.dword	_ZN66_INTERNAL_aec521c8_30_flash_fwd_hdimall_fp16_sm90_cu_49158569_38524cuda3std3__45__cpo3endE
	.align		8
        /*0170*/ 	.dword	_ZN66_INTERNAL_aec521c8_30_flash_fwd_hdimall_fp16_sm90_cu_49158569_38524cuda3std3__45__cpo6cbeginE
	.align		8
        /*0178*/ 	.dword	_ZN66_INTERNAL_aec521c8_30_flash_fwd_hdimall_fp16_sm90_cu_49158569_38524cuda3std3__45__cpo4cendE
	.align		8
        /*0180*/ 	.dword	_ZN66_INTERNAL_aec521c8_30_flash_fwd_hdimall_fp16_sm90_cu_49158569_38524cuda3std3__468_GLOBAL__N__aec521c8_30_flash_fwd_hdimall_fp16_sm90_cu_49158569_38526ignoreE
	.align		8
        /*0188*/ 	.dword	_ZN66_INTERNAL_aec521c8_30_flash_fwd_hdimall_fp16_sm90_cu_49158569_38524cuda3std3__419piecewise_constructE
	.align		8
        /*0190*/ 	.dword	_ZN66_INTERNAL_aec521c8_30_flash_fwd_hdimall_fp16_sm90_cu_49158569_38524cuda3std3__48in_placeE
	.align		8
        /*0198*/ 	.dword	_ZN66_INTERNAL_aec521c8_30_flash_fwd_hdimall_fp16_sm90_cu_49158569_38524cuda3std6ranges3__45__cpo4swapE
	.align		8
        /*01a0*/ 	.dword	_ZN66_INTERNAL_aec521c8_30_flash_fwd_hdimall_fp16_sm90_cu_49158569_38524cuda3std6ranges3__45__cpo9iter_moveE
	.align		8
        /*01a8*/ 	.dword	_ZN66_INTERNAL_aec521c8_30_flash_fwd_hdimall_fp16_sm90_cu_49158569_38524cute7productE
	.align		8
        /*01b0*/ 	.dword	_ZN66_INTERNAL_aec521c8_30_flash_fwd_hdimall_fp16_sm90_cu_49158569_38524cute1_E
	.align		8
        /*01b8*/ 	.dword	$str$23
	.align		8
        /*01c0*/ 	.dword	$str$24


//--------------------- .text._ZN7cutlass13device_kernelIN5flash11enable_sm90INS1_16FlashAttnFwdSm90INS1_25CollectiveMainloopFwdSm90ILi2EN4cute5tupleIJNS5_1CILi1EEES8_S8_EEENS6_IJNS7_ILi128EEENS7_ILi80EEENS7_ILi256EEEEEELi256ENS_6half_tEfNS_4arch4Sm90ELb0ELb0ELb0ELb0ELb0ELb0ELb0ELb1ELb1ELb0ELb0ELb0EEENS1_21CollectiveEpilogueFwdINS6_IJSA_SC_SB_EEES9_SE_SG_Li256ELb0ELb0ELb0ELb0EEENS1_29StaticPersistentTileSchedulerILb0EEEEEEEEEvNT_6ParamsE --------------------------
	.section	.text._ZN7cutlass13device_kernelIN5flash11enable_sm90INS1_16FlashAttnFwdSm90INS1_25CollectiveMainloopFwdSm90ILi2EN4cute5tupleIJNS5_1CILi1EEES8_S8_EEENS6_IJNS7_ILi128EEENS7_ILi80EEENS7_ILi256EEEEEELi256ENS_6half_tEfNS_4arch4Sm90ELb0ELb0ELb0ELb0ELb0ELb0ELb0ELb1ELb1ELb0ELb0ELb0EEENS1_21CollectiveEpilogueFwdINS6_IJSA_SC_SB_EEES9_SE_SG_Li256ELb0ELb0ELb0ELb0EEENS1_29StaticPersistentTileSchedulerILb0EEEEEEEEEvNT_6ParamsE,"ax",@progbits
	.align	128
.text._ZN7cutlass13device_kernelIN5flash11enable_sm90INS1_16FlashAttnFwdSm90INS1_25CollectiveMainloopFwdSm90ILi2EN4cute5tupleIJNS5_1CILi1EEES8_S8_EEENS6_IJNS7_ILi128EEENS7_ILi80EEENS7_ILi256EEEEEELi256ENS_6half_tEfNS_4arch4Sm90ELb0ELb0ELb0ELb0ELb0ELb0ELb0ELb1ELb1ELb0ELb0ELb0EEENS1_21CollectiveEpilogueFwdINS6_IJSA_SC_SB_EEES9_SE_SG_Li256ELb0ELb0ELb0ELb0EEENS1_29StaticPersistentTileSchedulerILb0EEEEEEEEEvNT_6ParamsE:
        .type           _ZN7cutlass13device_kernelIN5flash11enable_sm90INS1_16FlashAttnFwdSm90INS1_25CollectiveMainloopFwdSm90ILi2EN4cute5tupleIJNS5_1CILi1EEES8_S8_EEENS6_IJNS7_ILi128EEENS7_ILi80EEENS7_ILi256EEEEEELi256ENS_6half_tEfNS_4arch4Sm90ELb0ELb0ELb0ELb0ELb0ELb0ELb0ELb1ELb1ELb0ELb0ELb0EEENS1_21CollectiveEpilogueFwdINS6_IJSA_SC_SB_EEES9_SE_SG_Li256ELb0ELb0ELb0ELb0EEENS1_29StaticPersistentTileSchedulerILb0EEEEEEEEEvNT_6ParamsE,@function
        .size           _ZN7cutlass13device_kernelIN5flash11enable_sm90INS1_16FlashAttnFwdSm90INS1_25CollectiveMainloopFwdSm90ILi2EN4cute5tupleIJNS5_1CILi1EEES8_S8_EEENS6_IJNS7_ILi128EEENS7_ILi80EEENS7_ILi256EEEEEELi256ENS_6half_tEfNS_4arch4Sm90ELb0ELb0ELb0ELb0ELb0ELb0ELb0ELb1ELb1ELb0ELb0ELb0EEENS1_21CollectiveEpilogueFwdINS6_IJSA_SC_SB_EEES9_SE_SG_Li256ELb0ELb0ELb0ELb0EEENS1_29StaticPersistentTileSchedulerILb0EEEEEEEEEvNT_6ParamsE,(.L_x_12749 - _ZN7cutlass13device_kernelIN5flash11enable_sm90INS1_16FlashAttnFwdSm90INS1_25CollectiveMainloopFwdSm90ILi2EN4cute5tupleIJNS5_1CILi1EEES8_S8_EEENS6_IJNS7_ILi128EEENS7_ILi80EEENS7_ILi256EEEEEELi256ENS_6half_tEfNS_4arch4Sm90ELb0ELb0ELb0ELb0ELb0ELb0ELb0ELb1ELb1ELb0ELb0ELb0EEENS1_21CollectiveEpilogueFwdINS6_IJSA_SC_SB_EEES9_SE_SG_Li256ELb0ELb0ELb0ELb0EEENS1_29StaticPersistentTileSchedulerILb0EEEEEEEEEvNT_6ParamsE)
        .other          _ZN7cutlass13device_kernelIN5flash11enable_sm90INS1_16FlashAttnFwdSm90INS1_25CollectiveMainloopFwdSm90ILi2EN4cute5tupleIJNS5_1CILi1EEES8_S8_EEENS6_IJNS7_ILi128EEENS7_ILi80EEENS7_ILi256EEEEEELi256ENS_6half_tEfNS_4arch4Sm90ELb0ELb0ELb0ELb0ELb0ELb0ELb0ELb1ELb1ELb0ELb0ELb0EEENS1_21CollectiveEpilogueFwdINS6_IJSA_SC_SB_EEES9_SE_SG_Li256ELb0ELb0ELb0ELb0EEENS1_29StaticPersistentTileSchedulerILb0EEEEEEEEEvNT_6ParamsE,@"STO_CUDA_ENTRY STV_DEFAULT"
_ZN7cutlass13device_kernelIN5flash11enable_sm90INS1_16FlashAttnFwdSm90INS1_25CollectiveMainloopFwdSm90ILi2EN4cute5tupleIJNS5_1CILi1EEES8_S8_EEENS6_IJNS7_ILi128EEENS7_ILi80EEENS7_ILi256EEEEEELi256ENS_6half_tEfNS_4arch4Sm90ELb0ELb0ELb0ELb0ELb0ELb0ELb0ELb1ELb1ELb0ELb0ELb0EEENS1_21CollectiveEpilogueFwdINS6_IJSA_SC_SB_EEES9_SE_SG_Li256ELb0ELb0ELb0ELb0EEENS1_29StaticPersistentTileSchedulerILb0EEEEEEEEEvNT_6ParamsE:
[----:B------:R-:W1:Y:S02]  /*0000*/  LDC R1, c[0x0][0x28] ;  /* 0x00000a00ff017b82 */ /* 0x000e640000000800 */
[----:B-1----:R-:W-:Y:S01]  /*0010*/  VIADD R1, R1, 0xffffffe0 ;  /* 0xffffffe001017836 */ /* 0x002fe20000000000 */
[----:B------:R-:W1:Y:S01]  /*0020*/  S2R R3, SR_TID.X ;  /* 0x0000000000037919 */ /* 0x000e620000002100 */
[----:B------:R-:W-:Y:S01]  /*0030*/  ELECT P0, URZ, PT ;  /* 0x00000000003f782f */ /* 0x000fe20003800000 */
[----:B------:R-:W-:Y:S01]  /*0040*/  BSSY B0, `(.L_x_0) ;  /* 0x0000013000007945 */ /* 0x000fe20003800000 */
[----:B-1----:R-:W-:-:S05]  /*0050*/  SHF.R.U32.HI R0, RZ, 0x5, R3 ;  /* 0x00000005ff007819 */ /* 0x002fca0000011603 */
[----:B------:R-:W1:Y:S02]  /*0060*/  SHFL.IDX PT, R2, R0, RZ, 0x1f ;  /* 0x00001fff00027589 */ /* 0x000e6400000e0000 */
[----:B-1----:R-:W-:-:S13]  /*0070*/  ISETP.EQ.AND P0, PT, R2, RZ, P0 ;  /* 0x000000ff0200720c */ /* 0x002fda0000702270 */
[----:B------:R-:W-:Y:S05]  /*0080*/  @!P0 BRA `(.L_x_1) ;  /* 0x0000000000388947 */ /* 0x000fea0003800000 */
[----:B------:R-:W-:Y:S02]  /*0090*/  ULDC.64 UR4, c[0x0][0x198] ;  /* 0x0000660000047ab9 */ /* 0x000fe40000000a00 */
[----:B------:R-:W-:Y:S02]  /*00a0*/  UIADD3 UR6, UP0, UR4, 0x270, URZ ;  /* 0x0000027004067890 */ /* 0x000fe4000ff1e03f */
[----:B------:R-:W-:Y:S02]  /*00b0*/  UIADD3 UR8, UP1, UR4, 0x370, URZ ;  /* 0x0000037004087890 */ /* 0x000fe4000ff3e03f */
[----:B------:R-:W-:Y:S02]  /*00c0*/  UIADD3 UR10, UP2, UR4, 0x470, URZ ;  /* 0x00000470040a7890 */ /* 0x000fe4000ff5e03f */
[----:B------:R-:W-:Y:S02]  /*00d0*/  UIADD3 UR4, UP3, UR4, 0x9f0, URZ ;  /* 0x000009f004047890 */ /* 0x000fe4000ff7e03f */
[----:B------:R-:W-:-:S02]  /*00e0*/  UIADD3.X UR7, URZ, UR5, URZ, UP0, !UPT ;  /* 0x000000053f077290 */ /* 0x000fc400087fe43f */
[----:B------:R-:W-:Y:S02]  /*00f0*/  UIADD3.X UR9, URZ, UR5, URZ, UP1, !UPT ;  /* 0x000000053f097290 */ /* 0x000fe40008ffe43f */
[----:B------:R-:W-:Y:S02]  /*0100*/  UIADD3.X UR11, URZ, UR5, URZ, UP2, !UPT ;  /* 0x000000053f0b7290 */ /* 0x000fe400097fe43f */
[----:B------:R-:W-:-:S03]  /*0110*/  UIADD3.X UR5, URZ, UR5, URZ, UP3, !UPT ;  /* 0x000000053f057290 */ /* 0x000fc60009ffe43f */
[----:B------:R1:W-:Y:S02]  /*0120*/  UTMACCTL.PF [UR6] ;  /* 0x00000000060079b9 */ /* 0x0003e40008040000 */
[----:B------:R1:W-:Y:S02]  /*0130*/  UTMACCTL.PF [UR8] ;  /* 0x00000000080079b9 */ /* 0x0003e40008040000 */
[----:B------:R1:W-:Y:S02]  /*0140*/  UTMACCTL.PF [UR10] ;  /* 0x000000000a0079b9 */ /* 0x0003e40008040000 */
[----:B------:R1:W-:Y:S02]  /*0150*/  UTMACCTL.PF [UR4] ;  /* 0x00000000040079b9 */ /* 0x0003e40008040000 */
[----:B-1----:R-:W-:Y:S01]  /*0160*/  NOP ;  /* 0x0000000000007918 */ /* 0x002fe20000000000 */
.L_x_1:
[----:B------:R-:W-:Y:S05]  /*0170*/  BSYNC B0 ;  /* 0x0000000000007941 */ /* 0x000fea0003800000 */
.L_x_0:
[----:B------:R-:W-:Y:S01]  /*0180*/  VOTEU.ANY UP0, P0 ;  /* 0x00000000003f7886 */ /* 0x000fe20000000100 */
[----:B------:R-:W1:Y:S01]  /*0190*/  SHFL.IDX PT, R2, R0, RZ, 0x1f ;  /* 0x00001fff00027589 */ /* 0x000e6200000e0000 */
[----:B------:R-:W-:Y:S01]  /*01a0*/  UMOV UR4, 0x1 ;  /* 0x0000000100047882 */ /* 0x000fe20000000000 */
[----:B------:R-:W-:Y:S02]  /*01b0*/  VOTEU.ANY UP1, P0 ;  /* 0x00000000003f7886 */ /* 0x000fe40000020100 */
[----:B------:R-:W2:Y:S01]  /*01c0*/  @UP0 S2UR UR7, SR_CgaCtaId ;  /* 0x00000000000709c3 */ /* 0x000ea20000008800 */
[----:B------:R-:W-:Y:S01]  /*01d0*/  @UP0 UMOV UR6, 0x400 ;  /* 0x0000040000060882 */ /* 0x000fe20000000000 */
[----:B------:R-:W-:-:S04]  /*01e0*/  @UP0 UIADD3 UR4, -UR4, 0x100000, URZ ;  /* 0x0010000004040890 */ /* 0x000fc8000fffe13f */
[----:B------:R-:W-:Y:S02]  /*01f0*/  @UP0 USHF.L.U32 UR5, UR4, 0xb, URZ ;  /* 0x0000000b04050899 */ /* 0x000fe4000800063f */
[----:B------:R-:W-:Y:S01]  /*0200*/  @UP0 USHF.L.U32 UR4, UR4, 0x1, URZ ;  /* 0x0000000104040899 */ /* 0x000fe2000800063f */
[----:B-1----:R-:W-:Y:S02]  /*0210*/  ISETP.NE.AND P1, PT, R2, RZ, PT ;  /* 0x000000ff0200720c */ /* 0x002fe40003f25270 */
[----:B------:R-:W-:Y:S01]  /*0220*/  SHF.R.U32.HI R2, RZ, 0x7, R3 ;  /* 0x00000007ff027819 */ /* 0x000fe20000011603 */
[----:B--2---:R-:W-:Y:S01]  /*0230*/  @UP0 ULEA UR6, UR7, UR6, 0x18 ;  /* 0x0000000607060291 */ /* 0x004fe2000f8ec03f */
[----:B------:R-:W-:-:S04]  /*0240*/  VOTEU.ANY UP0, P0 ;  /* 0x00000000003f7886 */ /* 0x000fc80000000100 */
[----:B------:R-:W1:Y:S04]  /*0250*/  SHFL.IDX PT, R2, R2, RZ, 0x1f ;  /* 0x00001fff02027589 */ /* 0x000e6800000e0000 */
[----:B------:R-:W2:Y:S03]  /*0260*/  FENCE.VIEW.ASYNC.S ;  /* 0x00000000000073c6 */ /* 0x000ea60000000000 */
[----:B--2---:R2:W3:Y:S01]  /*0270*/  @UP0 SYNCS.EXCH.64 URZ, [UR6+0x38800], UR4 ;  /* 0x03880004063f05b2 */ /* 0x0044e20008000100 */
[----:B------:R2:W4:Y:S01]  /*0280*/  @UP1 SYNCS.EXCH.64 URZ, [UR6+0x38820], UR4 ;  /* 0x03882004063f15b2 */ /* 0x0005220008000100 */
[----:B------:R-:W-:Y:S05]  /*0290*/  @P1 BRA `(.L_x_2) ;  /* 0x0000000000481947 */ /* 0x000fea0003800000 */
[----:B--2---:R-:W2:Y:S01]  /*02a0*/  S2UR UR5, SR_CgaCtaId ;  /* 0x00000000000579c3 */ /* 0x004ea20000008800 */
[----:B------:R-:W-:Y:S01]  /*02b0*/  UMOV UR4, 0x400 ;  /* 0x0000040000047882 */ /* 0x000fe20000000000 */
[----:B------:R-:W-:Y:S01]  /*02c0*/  UMOV UR6, 0x1 ;  /* 0x0000000100067882 */ /* 0x000fe20000000000 */
[----:B------:R-:W-:Y:S01]  /*02d0*/  UMOV UR9, 0x2 ;  /* 0x0000000200097882 */ /* 0x000fe20000000000 */
[----:B------:R-:W-:-:S04]  /*02e0*/  UIADD3 UR6, -UR6, 0x100000, URZ ;  /* 0x0010000006067890 */ /* 0x000fc8000fffe13f */
[----:B------:R-:W-:Y:S02]  /*02f0*/  USHF.L.U32 UR7, UR6, 0xb, URZ ;  /* 0x0000000b06077899 */ /* 0x000fe4000800063f */
[----:B------:R-:W-:Y:S01]  /*0300*/  USHF.L.U32 UR6, UR6, 0x1, URZ ;  /* 0x0000000106067899 */ /* 0x000fe2000800063f */
[----:B------:R-:W-:Y:S01]  /*0310*/  ELECT P0, URZ, PT ;  /* 0x00000000003f782f */ /* 0x000fe20003800000 */
[----:B--2---:R-:W-:Y:S02]  /*0320*/  ULEA UR8, UR5, UR4, 0x18 ;  /* 0x0000000405087291 */ /* 0x004fe4000f8ec03f */
[----:B------:R-:W-:-:S04]  /*0330*/  UIADD3 UR4, -UR9, 0x100000, URZ ;  /* 0x0010000009047890 */ /* 0x000fc8000fffe13f */
[----:B------:R-:W-:Y:S02]  /*0340*/  USHF.L.U32 UR5, UR4, 0xb, URZ ;  /* 0x0000000b04057899 */ /* 0x000fe4000800063f */
[----:B------:R-:W-:Y:S01]  /*0350*/  USHF.L.U32 UR4, UR4, 0x1, URZ ;  /* 0x0000000104047899 */ /* 0x000fe2000800063f */
[----:B------:R-:W2:Y:S03]  /*0360*/  FENCE.VIEW.ASYNC.S ;  /* 0x00000000000073c6 */ /* 0x000ea60000000000 */
[----:B--2---:R2:W1:Y:S08]  /*0370*/  SYNCS.EXCH.64 URZ, [UR8+0x38830], UR6 ;  /* 0x03883006083f75b2 */ /* 0x0044700008000100 */
[----:B------:R2:W1:Y:S01]  /*0380*/  SYNCS.EXCH.64 URZ, [UR8+0x38840], UR4 ;  /* 0x03884004083f75b2 */ /* 0x0004620008000100 */
[----:B------:R2:W1:Y:S01]  /*0390*/  SYNCS.EXCH.64 URZ, [UR8+0x38838], UR6 ;  /* 0x03883806083f75b2 */ /* 0x0004620008000100 */
[----:B------:R2:W1:Y:S01]  /*03a0*/  SYNCS.EXCH.64 URZ, [UR8+0x38848], UR4 ;  /* 0x03884804083f75b2 */ /* 0x0004620008000100 */
[----:B------:R-:W-:Y:S01]  /*03b0*/  NOP ;  /* 0x0000000000007918 */ /* 0x000fe20000000000 */
.L_x_2:
[----:B------:R-:W5:Y:S01]  /*03c0*/  SHFL.IDX PT, R4, R0, RZ, 0x1f ;  /* 0x00001fff00047589 */ /* 0x000f6200000e0000 */
[----:B------:R-:W-:Y:S01]  /*03d0*/  NOP ;  /* 0x0000000000007918 */ /* 0x000fe20000000000 */
[----:B-----5:R-:W-:-:S13]  /*03e0*/  ISETP.NE.AND P0, PT, R4, RZ, PT ;  /* 0x000000ff0400720c */ /* 0x020fda0003f05270 */
[----:B------:R-:W-:Y:S05]  /*03f0*/  @P0 BRA `(.L_x_3) ;  /* 0x0000000000480947 */ /* 0x000fea0003800000 */
[----:B--2---:R-:W2:Y:S01]  /*0400*/  S2UR UR5, SR_CgaCtaId ;  /* 0x00000000000579c3 */ /* 0x004ea20000008800 */
[----:B------:R-:W-:Y:S01]  /*0410*/  UMOV UR4, 0x400 ;  /* 0x0000040000047882 */ /* 0x000fe20000000000 */
[----:B------:R-:W-:Y:S01]  /*0420*/  UMOV UR6, 0x1 ;  /* 0x0000000100067882 */ /* 0x000fe20000000000 */
[----:B------:R-:W-:Y:S01]  /*0430*/  UMOV UR7, 0x2 ;  /* 0x0000000200077882 */ /* 0x000fe20000000000 */
[----:B------:R-:W-:Y:S01]  /*0440*/  ELECT P0, URZ, PT ;  /* 0x00000000003f782f */ /* 0x000fe20003800000 */
[----:B--2---:R-:W-:Y:S02]  /*0450*/  ULEA UR8, UR5, UR4, 0x18 ;  /* 0x0000000405087291 */ /* 0x004fe4000f8ec03f */
[----:B------:R-:W-:-:S04]  /*0460*/  UIADD3 UR4, -UR6, 0x100000, URZ ;  /* 0x0010000006047890 */ /* 0x000fc8000fffe13f */
[----:B------:R-:W-:Y:S02]  /*0470*/  USHF.L.U32 UR5, UR4, 0xb, URZ ;  /* 0x0000000b04057899 */ /* 0x000fe4000800063f */
[----:B------:R-:W-:Y:S02]  /*0480*/  USHF.L.U32 UR4, UR4, 0x1, URZ ;  /* 0x0000000104047899 */ /* 0x000fe4000800063f */
        /* <DEDUP_REMOVED lines=9> */
.L_x_3:
[----:B------:R-:W5:Y:S01]  /*0520*/  SHFL.IDX PT, R4, R0, RZ, 0x1f ;  /* 0x00001fff00047589 */ /* 0x000f6200000e0000 */
[----:B------:R-:W-:Y:S01]  /*0530*/  NOP ;  /* 0x0000000000007918 */ /* 0x000fe20000000000 */
[----:B-----5:R-:W-:-:S13]  /*0540*/  ISETP.NE.AND P0, PT, R4, RZ, PT ;  /* 0x000000ff0400720c */ /* 0x020fda0003f05270 */
[----:B------:R-:W-:Y:S05]  /*0550*/  @P0 BRA `(.L_x_4) ;  /* 0x0000000000380947 */ /* 0x000fea0003800000 */
[----:B--2---:R-:W2:Y:S01]  /*0560*/  S2UR UR5, SR_CgaCtaId ;  /* 0x00000000000579c3 */ /* 0x004ea20000008800 */
[----:B------:R-:W-:Y:S01]  /*0570*/  UMOV UR4, 0x400 ;  /* 0x0000040000047882 */ /* 0x000fe20000000000 */
[----:B------:R-:W-:Y:S01]  /*0580*/  UMOV UR7, 0x1 ;  /* 0x0000000100077882 */ /* 0x000fe20000000000 */
[----:B------:R-:W-:Y:S01]  /*0590*/  ELECT P0, URZ, PT ;  /* 0x00000000003f782f */ /* 0x000fe20003800000 */
[----:B--2---:R-:W-:Y:S02]  /*05a0*/  ULEA UR6, UR5, UR4, 0x18 ;  /* 0x0000000405067291 */ /* 0x004fe4000f8ec03f */
[----:B------:R-:W-:-:S04]  /*05b0*/  UIADD3 UR4, -UR7, 0x100000, URZ ;  /* 0x0010000007047890 */ /* 0x000fc8000fffe13f */
[----:B------:R-:W-:Y:S02]  /*05c0*/  USHF.L.U32 UR5, UR4, 0xb, URZ ;  /* 0x0000000b04057899 */ /* 0x000fe4000800063f */
[----:B------:R-:W-:Y:S01]  /*05d0*/  USHF.L.U32 UR4, UR4, 0x1, URZ ;  /* 0x0000000104047899 */ /* 0x000fe2000800063f */
[----:B------:R-:W2:Y:S11]  /*05e0*/  FENCE.VIEW.ASYNC.S ;  /* 0x00000000000073c6 */ /* 0x000eb60000000000 */
[----:B--2---:R2:W1:Y:S01]  /*05f0*/  SYNCS.EXCH.64 URZ, [UR6+0x38870], UR4 ;  /* 0x03887004063f75b2 */ /* 0x0044620008000100 */
[----:B------:R2:W1:Y:S01]  /*0600*/  SYNCS.EXCH.64 URZ, [UR6+0x38880], UR4 ;  /* 0x03888004063f75b2 */ /* 0x0004620008000100 */
[----:B------:R2:W1:Y:S01]  /*0610*/  SYNCS.EXCH.64 URZ, [UR6+0x38878], UR4 ;  /* 0x03887804063f75b2 */ /* 0x0004620008000100 */
[----:B------:R2:W1:Y:S01]  /*0620*/  SYNCS.EXCH.64 URZ, [UR6+0x38888], UR4 ;  /* 0x03888804063f75b2 */ /* 0x0004620008000100 */
[----:B------:R-:W-:Y:S01]  /*0630*/  NOP ;  /* 0x0000000000007918 */ /* 0x000fe20000000000 */
.L_x_4:
        /* <DEDUP_REMOVED lines=22> */
.L_x_5:
        /* <DEDUP_REMOVED lines=22> */
.L_x_6:
[----:B-1----:R-:W-:Y:S01]  /*0900*/  ISETP.NE.AND P0, PT, R2, RZ, PT ;  /* 0x000000ff0200720c */ /* 0x002fe20003f05270 */
[----:B------:R-:W-:Y:S01]  /*0910*/  IMAD.MOV.U32 R2, RZ, RZ, 0x1 ;  /* 0x00000001ff027424 */ /* 0x000fe200078e00ff */
[----:B------:R-:W-:-:S04]  /*0920*/  NOP ;  /* 0x0000000000007918 */ /* 0x000fc80000000000 */
[----:B------:R-:W-:-:S05]  /*0930*/  SEL R2, R2, 0x2, !P0 ;  /* 0x0000000202027807 */ /* 0x000fca0004000000 */
[----:B------:R1:W-:Y:S01]  /*0940*/  STL [R1+0x1c], R2 ;  /* 0x00001c0201007387 */ /* 0x0003e20000100800 */
[----:B---34-:R-:W-:Y:S06]  /*0950*/  BAR.SYNC.DEFER_BLOCKING 0x0 ;  /* 0x0000000000007b1d */ /* 0x018fec0000010000 */
[----:B------:R-:W-:Y:S05]  /*0960*/  @!P0 BRA `(.L_x_7) ;  /* 0x000000a4008c8947 */ /* 0x000fea0003800000 */
.L_x_8:
[----:B------:R-:W-:-:S08]  /*0970*/  NOP ;  /* 0x0000000000007918 */ /* 0x000fd00000000000 */
[----:B------:R-:W3:Y:S02]  /*0980*/  USETMAXREG.TRY_ALLOC.CTAPOOL UP0, 0xf0 ;  /* 0x000000f0000079c8 */ /* 0x000ee40008000600 */
[----:B---3--:R-:W-:-:S13]  /*0990*/  PLOP3.LUT P0, PT, PT, PT, UP0, 0x80, 0x0 ;  /* 0x000000000000781c */ /* 0x008fda0003f0f008 */
[----:B------:R-:W-:Y:S05]  /*09a0*/  @!P0 BRA `(.L_x_8) ;  /* 0xfffffffc00f08947 */ /* 0x000fea000383ffff */
[----:B--2---:R-:W2:Y:S08]  /*09b0*/  S2UR UR7, SR_CTAID.X ;  /* 0x00000000000779c3 */ /* 0x004eb00000002500 */
[----:B------:R-:W-:Y:S08]  /*09c0*/  BAR.ARV 0x8, 0x120 ;  /* 0x0204800000007b1d */ /* 0x000ff00000002000 */
[----:B------:R-:W2:Y:S02]  /*09d0*/  LDC R0, c[0x0][0xda4] ;  /* 0x00036900ff007b82 */ /* 0x000ea40000000800 */
[----:B--2---:R-:W-:-:S13]  /*09e0*/  ISETP.LE.AND P0, PT, R0, UR7, PT ;  /* 0x0000000700007c0c */ /* 0x004fda000bf03270 */
[----:B------:R-:W-:Y:S05]  /*09f0*/  @P0 EXIT ;  /* 0x000000000000094d */ /* 0x000fea0003800000 */
[----:B------:R-:W2:Y:S01]  /*0a00*/  LDL.LU R10, [R1+0x1c] ;  /* 0x00001c00010a7983 */ /* 0x000ea20000300800 */
[----:B------:R-:W-:Y:S01]  /*0a10*/  VIADD R0, R3, 0xffffff80 ;  /* 0xffffff8003007836 */ /* 0x000fe20000000000 */
[----:B------:R-:W3:Y:S01]  /*0a20*/  S2UR UR4, SR_CgaCtaId ;  /* 0x00000000000479c3 */ /* 0x000ee20000008800 */
[----:B------:R-:W-:Y:S01]  /*0a30*/  UMOV UR61, 0x400 ;  /* 0x00000400003d7882 */ /* 0x000fe20000000000 */
[----:B------:R-:W-:Y:S01]  /*0a40*/  IMAD.MOV.U32 R219, RZ, RZ, -0x2 ;  /* 0xfffffffeffdb7424 */ /* 0x000fe200078e00ff */
[----:B------:R-:W-:Y:S01]  /*0a50*/  UMOV UR38, URZ ;  /* 0x0000003f00267c82 */ /* 0x000fe20008000000 */
[----:B------:R-:W-:Y:S01]  /*0a60*/  SHF.R.S32.HI R3, RZ, 0x1f, R0 ;  /* 0x0000001fff037819 */ /* 0x000fe20000011400 */
[----:B------:R-:W-:Y:S02]  /*0a70*/  IMAD.U32 R23, RZ, RZ, UR7 ;  /* 0x00000007ff177e24 */ /* 0x000fe4000f8e00ff */
[----:B------:R-:W-:Y:S01]  /*0a80*/  IMAD.MOV.U32 R212, RZ, RZ, RZ ;  /* 0x000000ffffd47224 */ /* 0x000fe200078e00ff */
[CC--:B------:R-:W-:Y:S01]  /*0a90*/  LEA.HI R5, R3.reuse, R0.reuse, RZ, 0x7 ;  /* 0x0000000003057211 */ /* 0x0c0fe200078f38ff */
[----:B------:R-:W4:Y:S01]  /*0aa0*/  S2UR UR6, SR_SWINHI ;  /* 0x00000000000679c3 */ /* 0x000f220000002f00 */
[----:B------:R-:W-:-:S02]  /*0ab0*/  LEA.HI R6, R3, R0, RZ, 0x4 ;  /* 0x0000000003067211 */ /* 0x000fc400078f20ff */
[----:B------:R-:W-:Y:S02]  /*0ac0*/  LOP3.LUT R213, R5, 0xffffff80, RZ, 0xc0, !PT ;  /* 0xffffff8005d57812 */ /* 0x000fe400078ec0ff */
[----:B------:R-:W-:Y:S02]  /*0ad0*/  SHF.R.S32.HI R9, RZ, 0x4, R6 ;  /* 0x00000004ff097819 */ /* 0x000fe40000011406 */
[----:B------:R-:W-:Y:S02]  /*0ae0*/  IADD3 R213, R0, -R213, RZ ;  /* 0x800000d500d57210 */ /* 0x000fe40007ffe0ff */
[----:B------:R-:W-:Y:S02]  /*0af0*/  LOP3.LUT R7, R6, 0x3fffff0, RZ, 0xc0, !PT ;  /* 0x03fffff006077812 */ /* 0x000fe400078ec0ff */
[----:B-1----:R-:W-:Y:S02]  /*0b00*/  SHF.R.S32.HI R2, RZ, 0x1f, R213 ;  /* 0x0000001fff027819 */ /* 0x002fe400000114d5 */
[----:B------:R-:W-:Y:S01]  /*0b10*/  LEA.HI R217, R3, R0, RZ, 0x5 ;  /* 0x0000000003d97211 */ /* 0x000fe200078f28ff */
[----:B------:R-:W-:Y:S01]  /*0b20*/  IMAD.IADD R0, R0, 0x1, -R7 ;  /* 0x0000000100007824 */ /* 0x000fe200078e0a07 */
[----:B------:R-:W-:Y:S01]  /*0b30*/  LEA.HI R4, R2, R213, RZ, 0x2 ;  /* 0x000000d502047211 */ /* 0x000fe200078f10ff */
[----:B---3--:R-:W-:Y:S01]  /*0b40*/  ULEA UR61, UR4, UR61, 0x18 ;  /* 0x0000003d043d7291 */ /* 0x008fe2000f8ec03f */
[----:B------:R-:W-:-:S02]  /*0b50*/  LEA.HI R6, R6, R9, RZ, 0x1 ;  /* 0x0000000906067211 */ /* 0x000fc400078f08ff */
[--C-:B------:R-:W-:Y:S02]  /*0b60*/  SHF.R.S32.HI R3, RZ, 0x2, R4.reuse ;  /* 0x00000002ff037819 */ /* 0x100fe40000011404 */
[----:B------:R-:W-:Y:S02]  /*0b70*/  SHF.R.S32.HI R8, RZ, 0x1f, R4 ;  /* 0x0000001fff087819 */ /* 0x000fe40000011404 */
[----:B------:R-:W-:Y:S01]  /*0b80*/  LOP3.LUT R6, R6, 0x1ffffffe, RZ, 0xc0, !PT ;  /* 0x1ffffffe06067812 */ /* 0x000fe200078ec0ff */
[----:B------:R-:W-:Y:S01]  /*0b90*/  UMOV UR4, UR61 ;  /* 0x0000003d00047c82 */ /* 0x000fe20008000000 */
[----:B----4-:R-:W-:Y:S01]  /*0ba0*/  UMOV UR5, UR6 ;  /* 0x0000000600057c82 */ /* 0x010fe20008000000 */
[----:B------:R-:W-:Y:S01]  /*0bb0*/  SHF.R.S32.HI R217, RZ, 0x5, R217 ;  /* 0x00000005ffd97819 */ /* 0x000fe200000114d9 */
[----:B------:R-:W-:Y:S01]  /*0bc0*/  IMAD.U32 R16, RZ, RZ, UR4 ;  /* 0x00000004ff107e24 */ /* 0x000fe2000f8e00ff */
[----:B------:R-:W-:Y:S01]  /*0bd0*/  LEA.HI R8, R8, R3, RZ, 0x3 ;  /* 0x0000000308087211 */ /* 0x000fe200078f18ff */
[----:B------:R-:W-:Y:S01]  /*0be0*/  IMAD.IADD R6, R9, 0x1, -R6 ;  /* 0x0000000109067824 */ /* 0x000fe200078e0a06 */
[----:B------:R-:W-:Y:S01]  /*0bf0*/  SHF.R.S32.HI R216, RZ, 0x7, R5 ;  /* 0x00000007ffd87819 */ /* 0x000fe20000011405 */
[----:B------:R-:W-:Y:S01]  /*0c00*/  IMAD R7, R217, 0x10, R0 ;  /* 0x00000010d9077824 */ /* 0x000fe200078e0200 */
[----:B------:R-:W-:Y:S01]  /*0c10*/  LOP3.LUT R8, R8, 0xfffffff8, RZ, 0xc0, !PT ;  /* 0xfffffff808087812 */ /* 0x000fe200078ec0ff */
[----:B------:R-:W-:Y:S01]  /*0c20*/  UMOV UR4, URZ ;  /* 0x0000003f00047c82 */ /* 0x000fe20008000000 */
[----:B------:R-:W-:-:S02]  /*0c30*/  LEA.HI R2, R2, R213, RZ, 0x5 ;  /* 0x000000d502027211 */ /* 0x000fc400078f28ff */
[----:B------:R-:W-:Y:S02]  /*0c40*/  LEA.HI R5, R5, R216, RZ, 0x1 ;  /* 0x000000d805057211 */ /* 0x000fe400078f08ff */
[----:B------:R-:W-:Y:S01]  /*0c50*/  LEA R6, R7, R6, 0x3 ;  /* 0x0000000607067211 */ /* 0x000fe200078e18ff */
[----:B------:R-:W-:Y:S01]  /*0c60*/  IMAD.IADD R7, R3, 0x1, -R8 ;  /* 0x0000000103077824 */ /* 0x000fe200078e0a08 */
[----:B------:R-:W-:Y:S02]  /*0c70*/  LOP3.LUT R4, R4, 0x7ffffffc, RZ, 0xc0, !PT ;  /* 0x7ffffffc04047812 */ /* 0x000fe400078ec0ff */
[----:B------:R-:W-:Y:S01]  /*0c80*/  SHF.R.S32.HI R2, RZ, 0x5, R2 ;  /* 0x00000005ff027819 */ /* 0x000fe20000011402 */
[----:B------:R-:W-:Y:S01]  /*0c90*/  IMAD.SHL.U32 R3, R6, 0x8, RZ ;  /* 0x0000000806037824 */ /* 0x000fe200078e00ff */
[----:B------:R-:W-:Y:S01]  /*0ca0*/  LOP3.LUT R5, R5, 0x3fffffe, RZ, 0xc0, !PT ;  /* 0x03fffffe05057812 */ /* 0x000fe200078ec0ff */
[----:B------:R-:W-:Y:S01]  /*0cb0*/  IMAD.IADD R4, R213, 0x1, -R4 ;  /* 0x00000001d5047824 */ /* 0x000fe200078e0a04 */
[----:B------:R-:W-:Y:S01]  /*0cc0*/  MOV R17, UR5 ;  /* 0x0000000500117c02 */ /* 0x000fe20008000f00 */
[----:B------:R-:W-:Y:S01]  /*0cd0*/  IMAD R2, R2, 0x10, R7 ;  /* 0x0000001002027824 */ /* 0x000fe200078e0207 */
[----:B------:R-:W-:Y:S01]  /*0ce0*/  IADD3 R5, R216, -R5, RZ ;  /* 0x80000005d8057210 */ /* 0x000fe20007ffe0ff */
[----:B------:R-:W-:Y:S01]  /*0cf0*/  IMAD R219, R4, R219, 0x50 ;  /* 0x0000005004db7424 */ /* 0x000fe200078e02db */
[----:B------:R-:W-:Y:S01]  /*0d00*/  MOV R18, UR4 ;  /* 0x0000000400127c02 */ /* 0x000fe20008000f00 */
[----:B------:R-:W-:-:S04]  /*0d10*/  IMAD.WIDE R16, R3, 0x2, R16 ;  /* 0x0000000203107825 */ /* 0x000fc800078e0210 */
[----:B------:R-:W-:Y:S01]  /*0d20*/  IMAD R218, R5, 0x40, R2 ;  /* 0x0000004005da7824 */ /* 0x000fe200078e0202 */
[----:B--2---:R-:W-:-:S07]  /*0d30*/  LOP3.LUT R22, R10, 0x1, RZ, 0xfc, !PT ;  /* 0x000000010a167812 */ /* 0x004fce00078efcff */
.L_x_31:
[----:B------:R-:W1:Y:S01]  /*0d40*/  SHFL.IDX PT, R0, R216, RZ, 0x1f ;  /* 0x00001fffd8007589 */ /* 0x000e6200000e0000 */
[----:B------:R-:W2:Y:S01]  /*0d50*/  LDC R64, c[0x0][0x2e0] ;  /* 0x0000b800ff407b82 */ /* 0x000ea20000000800 */
[----:B------:R-:W-:Y:S01]  /*0d60*/  ULDC UR4, c[0x0][0xda8] ;  /* 0x00036a0000047ab9 */ /* 0x000fe20000000800 */
[----:B------:R-:W-:Y:S01]  /*0d70*/  ULDC.64 UR8, c[0x0][0x3f8] ;  /* 0x0000fe0000087ab9 */ /* 0x000fe20000000a00 */
[----:B------:R-:W-:Y:S01]  /*0d80*/  R2UR UR10, R23 ;  /* 0x00000000170a72ca */ /* 0x000fe200000e0000 */
[----:B------:R-:W-:Y:S02]  /*0d90*/  UISETP.NE.AND UP1, UPT, UR4, 0x1, UPT ;  /* 0x000000010400788c */ /* 0x000fe4000bf25270 */
[----:B------:R-:W-:Y:S01]  /*0da0*/  UISETP.NE.U32.AND UP0, UPT, UR8, URZ, UPT ;  /* 0x0000003f0800728c */ /* 0x000fe2000bf05070 */
[----:B------:R-:W-:Y:S01]  /*0db0*/  ULDC UR5, c[0x0][0xdb4] ;  /* 0x00036d0000057ab9 */ /* 0x000fe20000000800 */
[----:B------:R-:W-:Y:S02]  /*0dc0*/  ULDC UR6, c[0x0][0x404] ;  /* 0x0001010000067ab9 */ /* 0x000fe40000000800 */
[----:B------:R-:W-:-:S02]  /*0dd0*/  UISETP.NE.AND.EX UP0, UPT, UR9, URZ, UPT, UP0 ;  /* 0x0000003f0900728c */ /* 0x000fc4000bf05300 */
[----:B------:R-:W-:Y:S02]  /*0de0*/  UIADD3 UR9, UR61, 0x14400, URZ ;  /* 0x000144003d097890 */ /* 0x000fe4000fffe03f */
[----:B------:R-:W-:Y:S02]  /*0df0*/  UISETP.NE.AND UP2, UPT, UR5, 0x1, UPT ;  /* 0x000000010500788c */ /* 0x000fe4000bf45270 */
[----:B------:R-:W-:Y:S01]  /*0e00*/  USEL UR6, UR6, 0x1, UP0 ;  /* 0x0000000106067887 */ /* 0x000fe20008000000 */
[----:B------:R-:W-:Y:S01]  /*0e10*/  @UP1 ULDC UR5, c[0x0][0xdac] ;  /* 0x00036b0000051ab9 */ /* 0x000fe20000000800 */
[----:B------:R-:W-:Y:S01]  /*0e20*/  ULOP3.LUT UP0, URZ, UR9, 0x9f, URZ, 0xc0, !UPT ;  /* 0x0000009f093f7892 */ /* 0x000fe2000f80c03f */
[----:B------:R-:W-:Y:S01]  /*0e30*/  UMOV UR11, UR10 ;  /* 0x0000000a000b7c82 */ /* 0x000fe20008000000 */
[----:B-1----:R-:W-:Y:S02]  /*0e40*/  R2UR UR7, R0 ;  /* 0x00000000000772ca */ /* 0x002fe400000e0000 */
[----:B--2---:R-:W-:Y:S01]  /*0e50*/  IMAD R64, R64, UR6, RZ ;  /* 0x0000000640407c24 */ /* 0x004fe2000f8e02ff */
[----:B------:R-:W-:Y:S01]  /*0e60*/  @UP1 ULDC UR6, c[0x0][0xdb0] ;  /* 0x00036c0000061ab9 */ /* 0x000fe20000000800 */
[----:B------:R-:W-:-:S02]  /*0e70*/  PLOP3.LUT P0, PT, PT, PT, UP0, 0x80, 0x0 ;  /* 0x000000000000781c */ /* 0x000fc40003f0f008 */
[----:B------:R-:W-:-:S04]  /*0e80*/  VIADD R0, R64, 0x4f ;  /* 0x0000004f40007836 */ /* 0x000fc80000000000 */
[----:B------:R-:W-:-:S03]  /*0e90*/  IMAD.HI R0, R0, 0x66666667, RZ ;  /* 0x6666666700007827 */ /* 0x000fc600078e02ff */
[----:B------:R-:W-:Y:S02]  /*0ea0*/  ULEA.HI UR4, UR7, UR7, URZ, 0x1 ;  /* 0x0000000707047291 */ /* 0x000fe4000f8f083f */
[----:B------:R-:W-:Y:S02]  /*0eb0*/  SHF.R.U32.HI R3, RZ, 0x1f, R0 ;  /* 0x0000001fff037819 */ /* 0x000fe40000011600 */
[----:B------:R-:W-:Y:S02]  /*0ec0*/  ULOP3.LUT UR8, UR4, 0x1e, URZ, 0xc0, !UPT ;  /* 0x0000001e04087892 */ /* 0x000fe4000f8ec03f */
[----:B------:R-:W-:Y:S01]  /*0ed0*/  LEA.HI.SX32 R152, R0, R3, 0x1b ;  /* 0x0000000300987211 */ /* 0x000fe200078fdaff */
[----:B------:R-:W-:Y:S02]  /*0ee0*/  UIMAD.WIDE.U32 UR4, UR10, UR5, URZ ;  /* 0x000000050a0472a5 */ /* 0x000fe4000f8e003f */
[----:B------:R-:W-:Y:S02]  /*0ef0*/  UIADD3 UR8, UR7, -UR8, URZ ;  /* 0x8000000807087290 */ /* 0x000fe4000fffe03f */
[----:B------:R-:W-:-:S02]  /*0f00*/  @UP1 USHF.R.U32.HI UR11, URZ, UR6, UR5 ;  /* 0x000000063f0b1299 */ /* 0x000fc40008011605 */
[----:B------:R-:W-:Y:S01]  /*0f10*/  ULEA UR8, UR8, UR9, 0xd ;  /* 0x0000000908087291 */ /* 0x000fe2000f8e683f */
[----:B------:R-:W-:Y:S02]  /*0f20*/  @UP2 ULDC.64 UR6, c[0x0][0xdb8] ;  /* 0x00036e0000062ab9 */ /* 0x000fe40000000a00 */
[----:B------:R-:W-:Y:S02]  /*0f30*/  UIMAD.WIDE.U32 UR4, UR11, UR6, URZ ;  /* 0x000000060b0472a5 */ /* 0x000fe4000f8e003f */
[----:B------:R-:W-:Y:S01]  /*0f40*/  IMAD.U32 R215, RZ, RZ, UR11 ;  /* 0x0000000bffd77e24 */ /* 0x000fe2000f8e00ff */
[----:B------:R-:W-:Y:S01]  /*0f50*/  USHF.R.U32.HI UR8, URZ, 0x4, UR8 ;  /* 0x000000043f087899 */ /* 0x000fe20008011608 */
[----:B------:R-:W-:Y:S01]  /*0f60*/  UMOV UR36, UR11 ;  /* 0x0000000b00247c82 */ /* 0x000fe20008000000 */
[----:B------:R-:W-:Y:S02]  /*0f70*/  @UP2 USHF.R.U32.HI UR36, URZ, UR7, UR5 ;  /* 0x000000073f242299 */ /* 0x000fe40008011605 */
[----:B------:R-:W-:Y:S01]  /*0f80*/  UMOV UR4, UR10 ;  /* 0x0000000a00047c82 */ /* 0x000fe20008000000 */
[----:B------:R-:W-:Y:S01]  /*0f90*/  ULOP3.LUT UR37, UR8, 0x3fff, URZ, 0xc0, !UPT ;  /* 0x00003fff08257892 */ /* 0x000fe2000f8ec03f */
[----:B------:R-:W-:Y:S01]  /*0fa0*/  IMAD.U32 R214, RZ, RZ, UR4 ;  /* 0x00000004ffd67e24 */ /* 0x000fe2000f8e00ff */
[----:B------:R-:W-:Y:S10]  /*0fb0*/  @!P0 BRA `(.L_x_9) ;  /* 0x0000000000408947 */ /* 0x000ff40003800000 */
[----:B------:R-:W-:Y:S01]  /*0fc0*/  MOV R0, 0x0 ;  /* 0x0000000000007802 */ /* 0x000fe20000000f00 */
[----:B------:R-:W-:Y:S01]  /*0fd0*/  ULDC.64 UR4, c[0x4][0x1b8] ;  /* 0x01006e0000047ab9 */ /* 0x000fe20000000a00 */
[----:B------:R-:W-:Y:S01]  /*0fe0*/  ULDC.64 UR6, c[0x4][0x130] ;  /* 0x01004c0000067ab9 */ /* 0x000fe20000000a00 */
[----:B------:R-:W-:Y:S01]  /*0ff0*/  MOV R4, UR4 ;  /* 0x0000000400047c02 */ /* 0x000fe20008000f00 */
[----:B------:R1:W2:Y:S01]  /*1000*/  LDC.64 R2, c[0x4][R0] ;  /* 0x0100000000027b82 */ /* 0x0002a20000000a00 */
[----:B------:R-:W-:Y:S01]  /*1010*/  IMAD.U32 R5, RZ, RZ, UR5 ;  /* 0x00000005ff057e24 */ /* 0x000fe2000f8e00ff */
[----:B------:R-:W-:Y:S01]  /*1020*/  ULDC.64 UR4, c[0x4][0x1c0] ;  /* 0x0100700000047ab9 */ /* 0x000fe20000000a00 */
[----:B------:R-:W-:Y:S01]  /*1030*/  MOV R10, UR6 ;  /* 0x00000006000a7c02 */ /* 0x000fe20008000f00 */
[----:B------:R-:W-:Y:S01]  /*1040*/  IMAD.U32 R6, RZ, RZ, UR4 ;  /* 0x00000004ff067e24 */ /* 0x000fe2000f8e00ff */
[----:B------:R-:W-:Y:S01]  /*1050*/  MOV R13, RZ ;  /* 0x000000ff000d7202 */ /* 0x000fe20000000f00 */
[----:B------:R-:W-:-:S02]  /*1060*/  IMAD.U32 R7, RZ, RZ, UR5 ;  /* 0x00000005ff077e24 */ /* 0x000fc4000f8e00ff */
[----:B------:R-:W-:Y:S02]  /*1070*/  IMAD.U32 R11, RZ, RZ, UR7 ;  /* 0x00000007ff0b7e24 */ /* 0x000fe4000f8e00ff */
[----:B------:R-:W-:Y:S02]  /*1080*/  IMAD.MOV.U32 R8, RZ, RZ, 0x70 ;  /* 0x00000070ff087424 */ /* 0x000fe400078e00ff */
[----:B-1----:R-:W-:-:S07]  /*1090*/  IMAD.MOV.U32 R12, RZ, RZ, 0x1 ;  /* 0x00000001ff0c7424 */ /* 0x002fce00078e00ff */
[----:B------:R-:W-:-:S07]  /*10a0*/  LEPC R20, `(.L_x_9) ;  /* 0x000000001014794e */ /* 0x000fce0000000000 */
[----:B--2---:R-:W-:Y:S05]  /*10b0*/  CALL.ABS.NOINC R2 ;  /* 0x0000000002007343 */ /* 0x004fea0003c00000 */
.L_x_9:
[----:B------:R-:W-:Y:S02]  /*10c0*/  LOP3.LUT R0, R212, 0x1, RZ, 0xc0, !PT ;  /* 0x00000001d4007812 */ /* 0x000fe400078ec0ff */
[----:B------:R-:W-:Y:S02]  /*10d0*/  ISETP.NE.AND P0, PT, R22, 0x3, PT ;  /* 0x000000031600780c */ /* 0x000fe40003f05270 */
[----:B------:R-:W-:-:S04]  /*10e0*/  SHF.L.U32 R0, R0, 0x1f, RZ ;  /* 0x0000001f00007819 */ /* 0x000fc800000006ff */
[----:B------:R-:W1:Y:S02]  /*10f0*/  SYNCS.PHASECHK.TRANS64.TRYWAIT P1, [UR61+0x38800], R0 ;  /* 0x03880000ff0075a7 */ /* 0x000e64000802017d */
[----:B-1----:R-:W-:Y:S05]  /*1100*/  @!P1 BRA `(.L_x_10) ;  /* 0x000000d400409947 */ /* 0x002fea0003800000 */
.L_x_90:
[----:B------:R-:W-:Y:S05]  /*1110*/  @!P0 BRA `(.L_x_11) ;  /* 0x0000000000048947 */ /* 0x000fea0003800000 */
[----:B------:R-:W-:Y:S01]  /*1120*/  BPT.TRAP 0x1 ;  /* 0x000000040000795c */ /* 0x000fe20000300000 */
.L_x_11:
[----:B------:R-:W-:Y:S01]  /*1130*/  R2UR UR4, R18 ;  /* 0x00000000120472ca */ /* 0x000fe200000e0000 */
[----:B-1----:R-:W-:-:S05]  /*1140*/  IMAD.U32 R0, RZ, RZ, UR38 ;  /* 0x00000026ff007e24 */ /* 0x002fca000f8e00ff */
[----:B------:R-:W-:-:S07]  /*1150*/  LEA R0, R0, UR61, 0x3 ;  /* 0x0000003d00007c11 */ /* 0x000fce000f8e18ff */
[----:B------:R-:W-:-:S05]  /*1160*/  IMAD.U32 R3, RZ, RZ, UR4 ;  /* 0x00000004ff037e24 */ /* 0x000fca000f8e00ff */
[----:B------:R-:W-:-:S04]  /*1170*/  SHF.L.U32 R3, R3, 0x1f, RZ ;  /* 0x0000001f03037819 */ /* 0x000fc800000006ff */
[----:B------:R1:W2:Y:S01]  /*1180*/  SYNCS.PHASECHK.TRANS64.TRYWAIT P2, [R0+URZ+0x38830], R3 ;  /* 0x03883003000075a7 */ /* 0x0002a2000804017f */
[----:B------:R-:W-:Y:S05]  /*1190*/  @!P0 BRA `(.L_x_12) ;  /* 0x0000000000048947 */ /* 0x000fea0003800000 */
[----:B------:R-:W-:Y:S01]  /*11a0*/  BPT.TRAP 0x1 ;  /* 0x000000040000795c */ /* 0x000fe20000300000 */
.L_x_12:
[----:B------:R-:W3:Y:S01]  /*11b0*/  S2R R2, SR_TID.X ;  /* 0x0000000000027919 */ /* 0x000ee20000002100 */
[----:B------:R-:W-:Y:S01]  /*11c0*/  IMAD.MOV.U32 R151, RZ, RZ, RZ ;  /* 0x000000ffff977224 */ /* 0x000fe200078e00ff */
[----:B---3--:R-:W-:-:S04]  /*11d0*/  LOP3.LUT R2, R2, 0x7f, RZ, 0xc0, !PT ;  /* 0x0000007f02027812 */ /* 0x008fc800078ec0ff */
[----:B------:R-:W-:Y:S01]  /*11e0*/  ISETP.NE.AND P1, PT, R2, RZ, PT ;  /* 0x000000ff0200720c */ /* 0x000fe20003f25270 */
[----:B--2---:R-:W-:-:S12]  /*11f0*/  @P2 BRA `(.L_x_13) ;  /* 0x0000000000082947 */ /* 0x004fd80003800000 */
[----:B------:R-:W2:Y:S02]  /*1200*/  SYNCS.PHASECHK.TRANS64.TRYWAIT P2, [R0+URZ+0x38830], R3 ;  /* 0x03883003000075a7 */ /* 0x000ea4000804017f */
[----:B--2---:R-:W-:Y:S05]  /*1210*/  @!P2 BRA `(.L_x_14) ;  /* 0x000000d40014a947 */ /* 0x004fea0003800000 */
.L_x_13:
[----:B------:R-:W-:Y:S05]  /*1220*/  WARPSYNC.ALL ;  /* 0x0000000000007948 */ /* 0x000fea0003800000 */
[----:B------:R-:W-:Y:S01]  /*1230*/  UIADD3 UR4, UR61, 0x24400, URZ ;  /* 0x000244003d047890 */ /* 0x000fe2000fffe03f */
[----:B------:R-:W-:Y:S01]  /*1240*/  WARPGROUP.ARRIVE ;  /* 0x00000000000079c5 */ /* 0x000fe20000000000 */
[----:B------:R-:W-:Y:S01]  /*1250*/  ULOP3.LUT UR5, UR37, 0x10000, URZ, 0xfc, !UPT ;  /* 0x0001000025057892 */ /* 0x000fe2000f8efc3f */
[----:B-12---:R-:W-:Y:S01]  /*1260*/  IMAD.IADD R3, R219, 0x1, R64 ;  /* 0x00000001db037824 */ /* 0x006fe200078e0240 */
[----:B------:R-:W-:Y:S01]  /*1270*/  USHF.R.U32.HI UR4, URZ, 0x4, UR4 ;  /* 0x000000043f047899 */ /* 0x000fe20008011604 */
[----:B------:R-:W-:Y:S01]  /*1280*/  P2R R66, PR, RZ, 0x1 ;  /* 0x00000001ff427803 */ /* 0x000fe20000000000 */
[----:B------:R-:W-:Y:S01]  /*1290*/  UMOV UR9, 0x40000040 ;  /* 0x4000004000097882 */ /* 0x000fe20000000000 */
[----:B------:R-:W-:Y:S01]  /*12a0*/  UMOV UR11, 0x40000040 ;  /* 0x40000040000b7882 */ /* 0x000fe20000000000 */
[----:B------:R-:W-:Y:S01]  /*12b0*/  ULOP3.LUT UR4, UR4, 0x3fff, URZ, 0xc0, !UPT ;  /* 0x00003fff04047892 */ /* 0x000fe2000f8ec03f */
[----:B------:R-:W-:Y:S01]  /*12c0*/  IMAD.U32 R15, RZ, RZ, UR9 ;  /* 0x00000009ff0f7e24 */ /* 0x000fe2000f8e00ff */
[----:B------:R-:W-:Y:S01]  /*12d0*/  UMOV UR8, UR5 ;  /* 0x0000000500087c82 */ /* 0x000fe20008000000 */
[----:B------:R-:W-:Y:S01]  /*12e0*/  UMOV UR15, UR9 ;  /* 0x00000009000f7c82 */ /* 0x000fe20008000000 */
[----:B------:R-:W-:Y:S01]  /*12f0*/  ULOP3.LUT UR6, UR4, 0x10000, URZ, 0xfc, !UPT ;  /* 0x0001000004067892 */ /* 0x000fe2000f8efc3f */
[----:B------:R-:W-:Y:S01]  /*1300*/  IMAD.U32 R14, RZ, RZ, UR8 ;  /* 0x00000008ff0e7e24 */ /* 0x000fe2000f8e00ff */
[----:B------:R-:W-:Y:S01]  /*1310*/  UMOV UR14, UR8 ;  /* 0x00000008000e7c82 */ /* 0x000fe20008000000 */
[----:B------:R-:W-:Y:S01]  /*1320*/  UIADD3 UR7, UR5, 0x2, URZ ;  /* 0x0000000205077890 */ /* 0x000fe2000fffe03f */
[----:B------:R-:W-:Y:S01]  /*1330*/  IMAD R3, R152, -0x50, R3 ;  /* 0xffffffb098037824 */ /* 0x000fe200078e0203 */
[----:B------:R-:W-:-:S02]  /*1340*/  UIMAD UR4, UR38, 0xa00, UR6 ;  /* 0x00000a00260478a4 */ /* 0x000fc4000f8e0206 */
[----:B------:R-:W-:Y:S01]  /*1350*/  MOV R21, UR6 ;  /* 0x0000000600157c02 */ /* 0x000fe20008000f00 */
[----:B------:R-:W-:Y:S01]  /*1360*/  UMOV UR17, 0x40000040 ;  /* 0x4000004000117882 */ /* 0x000fe20000000000 */
[----:B------:R-:W-:Y:S01]  /*1370*/  UMOV UR19, 0x40000040 ;  /* 0x4000004000137882 */ /* 0x000fe20000000000 */
[----:B------:R-:W-:Y:S01]  /*1380*/  UIADD3 UR6, UR4, 0x200, URZ ;  /* 0x0000020004067890 */ /* 0x000fe2000fffe03f */
[----:B------:R-:W-:Y:S01]  /*1390*/  MOV R13, UR17 ;  /* 0x00000011000d7c02 */ /* 0x000fe20008000f00 */
[----:B------:R-:W-:Y:S01]  /*13a0*/  UIADD3 UR12, UR4, 0x2, URZ ;  /* 0x00000002040c7890 */ /* 0x000fe2000fffe03f */
[C---:B------:R-:W-:Y:S01]  /*13b0*/  ISETP.GT.AND P6, PT, R3.reuse, RZ, PT ;  /* 0x000000ff0300720c */ /* 0x040fe20003fc4270 */
[----:B------:R-:W-:Y:S01]  /*13c0*/  UMOV UR10, UR4 ;  /* 0x00000004000a7c82 */ /* 0x000fe20008000000 */
[----:B------:R-:W-:Y:S01]  /*13d0*/  UMOV UR16, UR7 ;  /* 0x0000000700107c82 */ /* 0x000fe20008000000 */
[----:B------:R-:W-:Y:S01]  /*13e0*/  HGMMA.64x16x16.F32 R56, gdesc[UR8], RZ, !UPT, gsb0 ;  /* 0x00200000083879f0 */ /* 0x000fe2000c0008ff */
[----:B------:R-:W-:Y:S01]  /*13f0*/  UIADD3 UR10, UR4, 0x80, URZ ;  /* 0x00000080040a7890 */ /* 0x000fe2000fffe03f */
[----:B------:R-:W-:Y:S01]  /*1400*/  IMAD.U32 R12, RZ, RZ, UR16 ;  /* 0x00000010ff0c7e24 */ /* 0x000fe2000f8e00ff */
[----:B------:R-:W-:Y:S01]  /*1410*/  UMOV UR8, UR14 ;  /* 0x0000000e00087c82 */ /* 0x000fe20008000000 */
[----:B------:R-:W-:Y:S01]  /*1420*/  UMOV UR9, UR15 ;  /* 0x0000000f00097c82 */ /* 0x000fe20008000000 */
[----:B------:R-:W-:Y:S01]  /*1430*/  UMOV UR11, 0x40000040 ;  /* 0x40000040000b7882 */ /* 0x000fe20000000000 */
[----:B------:R-:W-:Y:S01]  /*1440*/  UMOV UR18, UR12 ;  /* 0x0000000c00127c82 */ /* 0x000fe20008000000 */
[----:B------:R-:W-:Y:S01]  /*1450*/  UIADD3 UR7, UR5, 0x4, URZ ;  /* 0x0000000405077890 */ /* 0x000fe2000fffe03f */
[C---:B------:R-:W-:Y:S01]  /*1460*/  ISETP.GT.AND P5, PT, R3.reuse, 0x1, PT ;  /* 0x000000010300780c */ /* 0x040fe20003fa4270 */
[----:B------:R-:W-:Y:S01]  /*1470*/  UIADD3 UR12, UR4, 0x4, URZ ;  /* 0x00000004040c7890 */ /* 0x000fe2000fffe03f */
[C---:B------:R-:W-:Y:S01]  /*1480*/  ISETP.GT.AND P4, PT, R3.reuse, 0x8, PT ;  /* 0x000000080300780c */ /* 0x040fe20003f84270 */
[----:B------:R-:W-:Y:S01]  /*1490*/  UMOV UR13, 0x40000040 ;  /* 0x40000040000d7882 */ /* 0x000fe20000000000 */
[----:B------:R-:W-:Y:S01]  /*14a0*/  UIADD3 UR20, UR5, 0x406, URZ ;  /* 0x0000040605147890 */ /* 0x000fe2000fffe03f */
[C---:B------:R-:W-:Y:S01]  /*14b0*/  ISETP.GT.AND P3, PT, R3.reuse, 0x9, PT ;  /* 0x000000090300780c */ /* 0x040fe20003f64270 */
[----:B------:R-:W-:Y:S01]  /*14c0*/  UIADD3 UR22, UR4, 0x286, URZ ;  /* 0x0000028604167890 */ /* 0x000fe2000fffe03f */
[----:B------:R-:W-:Y:S01]  /*14d0*/  ISETP.GT.AND P2, PT, R3, 0x10, PT ;  /* 0x000000100300780c */ /* 0x000fe20003f44270 */
[----:B------:R-:W-:Y:S01]  /*14e0*/  UMOV UR21, 0x40000040 ;  /* 0x4000004000157882 */ /* 0x000fe20000000000 */
[----:B------:R-:W-:Y:S01]  /*14f0*/  UMOV UR23, 0x40000040 ;  /* 0x4000004000177882 */ /* 0x000fe20000000000 */
[----:B------:R-:W-:Y:S01]  /*1500*/  UIADD3 UR24, UR5, 0x800, URZ ;  /* 0x0000080005187890 */ /* 0x000fe2000fffe03f */
[----:B------:R-:W-:Y:S01]  /*1510*/  @!P1 VIADD R0, R0, 0x38840 ;  /* 0x0003884000009836 */ /* 0x000fe20000000000 */
[----:B------:R-:W-:Y:S01]  /*1520*/  UIADD3 UR26, UR4, 0x500, URZ ;  /* 0x00000500041a7890 */ /* 0x000fe2000fffe03f */
[-C--:B------:R-:W-:Y:S01]  /*1530*/  MOV R150, R151.reuse ;  /* 0x0000009700967202 */ /* 0x080fe20000000f00 */
[----:B------:R-:W-:Y:S01]  /*1540*/  UMOV UR25, 0x40000040 ;  /* 0x4000004000197882 */ /* 0x000fe20000000000 */
[----:B------:R-:W-:Y:S01]  /*1550*/  UMOV UR27, 0x40000040 ;  /* 0x40000040001b7882 */ /* 0x000fe20000000000 */
[----:B------:R-:W-:Y:S01]  /*1560*/  UIADD3 UR28, UR5, 0x802, URZ ;  /* 0x00000802051c7890 */ /* 0x000fe2000fffe03f */
[----:B------:R-:W-:Y:S01]  /*1570*/  @!P1 PRMT R0, RZ, 0x654, R0 ;  /* 0x00000654ff009816 */ /* 0x000fe20000000000 */
[----:B------:R-:W-:Y:S01]  /*1580*/  UIADD3 UR30, UR4, 0x502, URZ ;  /* 0x00000502041e7890 */ /* 0x000fe2000fffe03f */
[--C-:B------:R-:W-:Y:S01]  /*1590*/  IMAD.MOV.U32 R149, RZ, RZ, R151.reuse ;  /* 0x000000ffff957224 */ /* 0x100fe200078e0097 */
[----:B------:R-:W-:Y:S01]  /*15a0*/  UMOV UR29, 0x40000040 ;  /* 0x40000040001d7882 */ /* 0x000fe20000000000 */
[----:B------:R-:W-:Y:S01]  /*15b0*/  UMOV UR31, 0x40000040 ;  /* 0x40000040001f7882 */ /* 0x000fe20000000000 */
[----:B------:R-:W-:Y:S01]  /*15c0*/  UIADD3 UR32, UR5, 0x804, URZ ;  /* 0x0000080405207890 */ /* 0x000fe2000fffe03f */
[--C-:B------:R-:W-:Y:S01]  /*15d0*/  IMAD.MOV.U32 R148, RZ, RZ, R151.reuse ;  /* 0x000000ffff947224 */ /* 0x100fe200078e0097 */
[----:B------:R-:W-:Y:S01]  /*15e0*/  UIADD3 UR34, UR4, 0x504, URZ ;  /* 0x0000050404227890 */ /* 0x000fe2000fffe03f */
[--C-:B------:R-:W-:Y:S01]  /*15f0*/  IMAD.MOV.U32 R147, RZ, RZ, R151.reuse ;  /* 0x000000ffff937224 */ /* 0x100fe200078e0097 */
[----:B------:R-:W-:Y:S01]  /*1600*/  UMOV UR33, 0x40000040 ;  /* 0x4000004000217882 */ /* 0x000fe20000000000 */
[----:B------:R-:W-:Y:S01]  /*1610*/  UMOV UR35, 0x40000040 ;  /* 0x4000004000237882 */ /* 0x000fe20000000000 */
[----:B------:R-:W-:Y:S01]  /*1620*/  UIADD3 UR40, UR5, 0x806, URZ ;  /* 0x0000080605287890 */ /* 0x000fe2000fffe03f */
[-C--:B------:R-:W-:Y:S01]  /*1630*/  MOV R146, R151.reuse ;  /* 0x0000009700927202 */ /* 0x080fe20000000f00 */
        /* <DEDUP_REMOVED lines=11> */
[----:B------:R-:W-:Y:S01]  /*16f0*/  MOV R142, R151 ;  /* 0x00000097008e7202 */ /* 0x000fe20000000f00 */
[----:B------:R-:W-:Y:S01]  /*1700*/  UIADD3 UR50, UR4, 0x782, URZ ;  /* 0x0000078204327890 */ /* 0x000fe2000fffe03f */
[----:B------:R-:W-:Y:S01]  /*1710*/  IMAD.MOV.U32 R141, RZ, RZ, R151 ;  /* 0x000000ffff8d7224 */ /* 0x000fe200078e0097 */
[----:B------:R-:W-:-:S02]  /*1720*/  WARPGROUP.DEPBAR.LE gsb0, 0x0 ;  /* 0x00008000000079c5 */ /* 0x000fc40000010000 */
[----:B------:R-:W-:Y:S01]  /*1730*/  WARPGROUP.ARRIVE ;  /* 0x00000000000079c5 */ /* 0x000fe20000000000 */
[----:B------:R-:W-:Y:S01]  /*1740*/  UMOV UR49, 0x40000040 ;  /* 0x4000004000317882 */ /* 0x000fe20000000000 */
[----:B------:R-:W-:Y:S01]  /*1750*/  UMOV UR51, 0x40000040 ;  /* 0x4000004000337882 */ /* 0x000fe20000000000 */
[----:B------:R-:W-:Y:S01]  /*1760*/  UIADD3 UR52, UR5, 0xc04, URZ ;  /* 0x00000c0405347890 */ /* 0x000fe2000fffe03f */
[--C-:B------:R-:W-:Y:S01]  /*1770*/  IMAD.MOV.U32 R140, RZ, RZ, R151.reuse ;  /* 0x000000ffff8c7224 */ /* 0x100fe200078e0097 */
[----:B------:R-:W-:Y:S01]  /*1780*/  UIADD3 UR54, UR4, 0x784, URZ ;  /* 0x0000078404367890 */ /* 0x000fe2000fffe03f */
[----:B------:R-:W-:Y:S01]  /*1790*/  HGMMA.64x16x16.F32 R48, gdesc[UR8], RZ, !UPT, gsb0 ;  /* 0x00200000083079f0 */ /* 0x000fe2000c0008ff */
[----:B------:R-:W-:Y:S01]  /*17a0*/  UIADD3 UR10, UR4, 0x100, URZ ;  /* 0x00000100040a7890 */ /* 0x000fe2000fffe03f */
[--C-:B------:R-:W-:Y:S01]  /*17b0*/  IMAD.MOV.U32 R139, RZ, RZ, R151.reuse ;  /* 0x000000ffff8b7224 */ /* 0x100fe200078e0097 */
[----:B------:R-:W-:Y:S01]  /*17c0*/  UMOV UR8, UR14 ;  /* 0x0000000e00087c82 */ /* 0x000fe20008000000 */
[----:B------:R-:W-:Y:S01]  /*17d0*/  UMOV UR9, UR15 ;  /* 0x0000000f00097c82 */ /* 0x000fe20008000000 */
[----:B------:R-:W-:Y:S01]  /*17e0*/  UMOV UR11, 0x40000040 ;  /* 0x40000040000b7882 */ /* 0x000fe20000000000 */
[----:B------:R-:W-:Y:S01]  /*17f0*/  UMOV UR53, 0x40000040 ;  /* 0x4000004000357882 */ /* 0x000fe20000000000 */
[----:B------:R-:W-:Y:S01]  /*1800*/  UMOV UR55, 0x40000040 ;  /* 0x4000004000377882 */ /* 0x000fe20000000000 */
[----:B------:R-:W-:Y:S01]  /*1810*/  UMOV UR57, 0x40000040 ;  /* 0x4000004000397882 */ /* 0x000fe20000000000 */
[----:B------:R-:W-:Y:S01]  /*1820*/  UMOV UR59, 0x40000040 ;  /* 0x40000040003b7882 */ /* 0x000fe20000000000 */
[----:B------:R-:W-:Y:S01]  /*1830*/  IMAD.U32 R7, RZ, RZ, UR57 ;  /* 0x00000039ff077e24 */ /* 0x000fe2000f8e00ff */
[-C--:B------:R-:W-:Y:S01]  /*1840*/  MOV R138, R151.reuse ;  /* 0x00000097008a7202 */ /* 0x080fe20000000f00 */
[--C-:B------:R-:W-:Y:S01]  /*1850*/  IMAD.MOV.U32 R137, RZ, RZ, R151.reuse ;  /* 0x000000ffff897224 */ /* 0x100fe200078e0097 */
        /* <DEDUP_REMOVED lines=34> */
[----:B------:R-:W-:Y:S01]  /*1a80*/  MOV R68, R151 ;  /* 0x0000009700447202 */ /* 0x000fe20000000f00 */
[----:B------:R-:W-:-:S02]  /*1a90*/  IMAD.MOV.U32 R111, RZ, RZ, R151 ;  /* 0x000000ffff6f7224 */ /* 0x000fc400078e0097 */
[--C-:B------:R-:W-:Y:S01]  /*1aa0*/  IMAD.MOV.U32 R109, RZ, RZ, R151.reuse ;  /* 0x000000ffff6d7224 */ /* 0x100fe200078e0097 */
[----:B------:R-:W-:Y:S02]  /*1ab0*/  WARPGROUP.DEPBAR.LE gsb0, 0x0 ;  /* 0x00008000000079c5 */ /* 0x000fe40000010000 */
[----:B------:R-:W-:Y:S01]  /*1ac0*/  WARPGROUP.ARRIVE ;  /* 0x00000000000079c5 */ /* 0x000fe20000000000 */
[--C-:B------:R-:W-:Y:S02]  /*1ad0*/  IMAD.MOV.U32 R108, RZ, RZ, R151.reuse ;  /* 0x000000ffff6c7224 */ /* 0x100fe400078e0097 */
[--C-:B------:R-:W-:Y:S02]  /*1ae0*/  IMAD.MOV.U32 R106, RZ, RZ, R151.reuse ;  /* 0x000000ffff6a7224 */ /* 0x100fe400078e0097 */
[--C-:B------:R-:W-:Y:S01]  /*1af0*/  IMAD.MOV.U32 R105, RZ, RZ, R151.reuse ;  /* 0x000000ffff697224 */ /* 0x100fe200078e0097 */
[----:B------:R-:W-:Y:S01]  /*1b00*/  HGMMA.64x16x16.F32 R40, gdesc[UR8], RZ, !UPT, gsb0 ;  /* 0x00200000082879f0 */ /* 0x000fe2000c0008ff */
[----:B------:R-:W-:Y:S01]  /*1b10*/  UIADD3 UR10, UR4, 0x180, URZ ;  /* 0x00000180040a7890 */ /* 0x000fe2000fffe03f */
[--C-:B------:R-:W-:Y:S01]  /*1b20*/  IMAD.MOV.U32 R103, RZ, RZ, R151.reuse ;  /* 0x000000ffff677224 */ /* 0x100fe200078e0097 */
[----:B------:R-:W-:Y:S01]  /*1b30*/  UMOV UR8, UR14 ;  /* 0x0000000e00087c82 */ /* 0x000fe20008000000 */
[----:B------:R-:W-:Y:S01]  /*1b40*/  UMOV UR9, UR15 ;  /* 0x0000000f00097c82 */ /* 0x000fe20008000000 */
[----:B------:R-:W-:Y:S01]  /*1b50*/  UMOV UR11, 0x40000040 ;  /* 0x40000040000b7882 */ /* 0x000fe20000000000 */
[----:B------:R-:W-:-:S02]  /*1b60*/  IMAD.MOV.U32 R102, RZ, RZ, R151 ;  /* 0x000000ffff667224 */ /* 0x000fc400078e0097 */
[--C-:B------:R-:W-:Y:S02]  /*1b70*/  IMAD.MOV.U32 R100, RZ, RZ, R151.reuse ;  /* 0x000000ffff647224 */ /* 0x100fe400078e0097 */
[--C-:B------:R-:W-:Y:S02]  /*1b80*/  IMAD.MOV.U32 R96, RZ, RZ, R151.reuse ;  /* 0x000000ffff607224 */ /* 0x100fe400078e0097 */
[--C-:B------:R-:W-:Y:S02]  /*1b90*/  IMAD.MOV.U32 R94, RZ, RZ, R151.reuse ;  /* 0x000000ffff5e7224 */ /* 0x100fe400078e0097 */
[--C-:B------:R-:W-:Y:S02]  /*1ba0*/  IMAD.MOV.U32 R90, RZ, RZ, R151.reuse ;  /* 0x000000ffff5a7224 */ /* 0x100fe400078e0097 */
[--C-:B------:R-:W-:Y:S02]  /*1bb0*/  IMAD.MOV.U32 R88, RZ, RZ, R151.reuse ;  /* 0x000000ffff587224 */ /* 0x100fe400078e0097 */
[----:B------:R-:W-:-:S02]  /*1bc0*/  IMAD.MOV.U32 R84, RZ, RZ, R151 ;  /* 0x000000ffff547224 */ /* 0x000fc400078e0097 */
[--C-:B------:R-:W-:Y:S02]  /*1bd0*/  IMAD.MOV.U32 R82, RZ, RZ, R151.reuse ;  /* 0x000000ffff527224 */ /* 0x100fe400078e0097 */
[--C-:B------:R-:W-:Y:S02]  /*1be0*/  IMAD.MOV.U32 R78, RZ, RZ, R151.reuse ;  /* 0x000000ffff4e7224 */ /* 0x100fe400078e0097 */
[--C-:B------:R-:W-:Y:S02]  /*1bf0*/  IMAD.MOV.U32 R76, RZ, RZ, R151.reuse ;  /* 0x000000ffff4c7224 */ /* 0x100fe400078e0097 */
[--C-:B------:R-:W-:Y:S02]  /*1c00*/  IMAD.MOV.U32 R72, RZ, RZ, R151.reuse ;  /* 0x000000ffff487224 */ /* 0x100fe400078e0097 */
[----:B------:R-:W-:Y:S01]  /*1c10*/  IMAD.MOV.U32 R70, RZ, RZ, R151 ;  /* 0x000000ffff467224 */ /* 0x000fe200078e0097 */
[----:B------:R-:W-:Y:S02]  /*1c20*/  WARPGROUP.DEPBAR.LE gsb0, 0x0 ;  /* 0x00008000000079c5 */ /* 0x000fe40000010000 */
[----:B------:R-:W-:-:S06]  /*1c30*/  WARPGROUP.ARRIVE ;  /* 0x00000000000079c5 */ /* 0x000fcc0000000000 */
[----:B------:R-:W-:Y:S01]  /*1c40*/  HGMMA.64x16x16.F32 R32, gdesc[UR8], RZ, !UPT, gsb0 ;  /* 0x00200000082079f0 */ /* 0x000fe2000c0008ff */
[----:B------:R-:W-:Y:S01]  /*1c50*/  UMOV UR8, UR14 ;  /* 0x0000000e00087c82 */ /* 0x000fe20008000000 */
[----:B------:R-:W-:Y:S01]  /*1c60*/  UMOV UR9, UR15 ;  /* 0x0000000f00097c82 */ /* 0x000fe20008000000 */
[----:B------:R-:W-:Y:S01]  /*1c70*/  UMOV UR10, UR6 ;  /* 0x00000006000a7c82 */ /* 0x000fe20008000000 */
[----:B------:R-:W-:Y:S01]  /*1c80*/  UMOV UR11, 0x40000040 ;  /* 0x40000040000b7882 */ /* 0x000fe20000000000 */
[----:B------:R-:W-:Y:S01]  /*1c90*/  UMOV UR14, UR16 ;  /* 0x00000010000e7c82 */ /* 0x000fe20008000000 */
[----:B------:R-:W-:Y:S01]  /*1ca0*/  UMOV UR15, UR17 ;  /* 0x00000011000f7c82 */ /* 0x000fe20008000000 */
[----:B------:R-:W-:Y:S01]  /*1cb0*/  UIADD3 UR6, UR4, 0x202, URZ ;  /* 0x0000020204067890 */ /* 0x000fe2000fffe03f */
[----:B------:R-:W-:Y:S02]  /*1cc0*/  WARPGROUP.DEPBAR.LE gsb0, 0x0 ;  /* 0x00008000000079c5 */ /* 0x000fe40000010000 */
[----:B------:R-:W-:-:S06]  /*1cd0*/  WARPGROUP.ARRIVE ;  /* 0x00000000000079c5 */ /* 0x000fcc0000000000 */
[----:B------:R-:W-:Y:S01]  /*1ce0*/  HGMMA.64x16x16.F32 R24, gdesc[UR8], RZ, !UPT, gsb0 ;  /* 0x00200000081879f0 */ /* 0x000fe2000c0008ff */
[----:B------:R-:W-:Y:S01]  /*1cf0*/  UIADD3 UR10, UR4, 0x82, URZ ;  /* 0x00000082040a7890 */ /* 0x000fe2000fffe03f */
[----:B------:R-:W-:Y:S01]  /*1d00*/  UMOV UR8, UR14 ;  /* 0x0000000e00087c82 */ /* 0x000fe20008000000 */
[----:B------:R-:W-:Y:S01]  /*1d10*/  UMOV UR9, UR15 ;  /* 0x0000000f00097c82 */ /* 0x000fe20008000000 */
[----:B------:R-:W-:Y:S01]  /*1d20*/  UMOV UR11, 0x40000040 ;  /* 0x40000040000b7882 */ /* 0x000fe20000000000 */
[----:B------:R-:W-:Y:S02]  /*1d30*/  WARPGROUP.DEPBAR.LE gsb0, 0x0 ;  /* 0x00008000000079c5 */ /* 0x000fe40000010000 */
[----:B------:R-:W-:-:S06]  /*1d40*/  WARPGROUP.ARRIVE ;  /* 0x00000000000079c5 */ /* 0x000fcc0000000000 */
[----:B------:R-:W-:Y:S01]  /*1d50*/  HGMMA.64x16x16.F32 R56, gdesc[UR16], R56, gsb0 ;  /* 0x00200000103879f0 */ /* 0x000fe20008000838 */
[----:B------:R-:W-:Y:S01]  /*1d60*/  UMOV UR16, UR7 ;  /* 0x0000000700107c82 */ /* 0x000fe20008000000 */
[----:B------:R-:W-:Y:S01]  /*1d70*/  UMOV UR17, 0x40000040 ;  /* 0x4000004000117882 */ /* 0x000fe20000000000 */
[----:B------:R-:W-:Y:S01]  /*1d80*/  UMOV UR18, UR12 ;  /* 0x0000000c00127c82 */ /* 0x000fe20008000000 */
[----:B------:R-:W-:Y:S01]  /*1d90*/  UMOV UR19, 0x40000040 ;  /* 0x4000004000137882 */ /* 0x000fe20000000000 */
[----:B------:R-:W-:Y:S01]  /*1da0*/  UIADD3 UR7, UR5, 0x6, URZ ;  /* 0x0000000605077890 */ /* 0x000fe2000fffe03f */
[----:B------:R-:W-:Y:S01]  /*1db0*/  IMAD.U32 R10, RZ, RZ, UR16 ;  /* 0x00000010ff0a7e24 */ /* 0x000fe2000f8e00ff */
[----:B------:R-:W-:Y:S01]  /*1dc0*/  UIADD3 UR12, UR4, 0x6, URZ ;  /* 0x00000006040c7890 */ /* 0x000fe2000fffe03f */
[----:B------:R-:W-:Y:S01]  /*1dd0*/  IMAD.U32 R11, RZ, RZ, UR17 ;  /* 0x00000011ff0b7e24 */ /* 0x000fe2000f8e00ff */
[----:B------:R-:W-:Y:S02]  /*1de0*/  WARPGROUP.DEPBAR.LE gsb0, 0x0 ;  /* 0x00008000000079c5 */ /* 0x000fe40000010000 */
[----:B------:R-:W-:-:S06]  /*1df0*/  WARPGROUP.ARRIVE ;  /* 0x00000000000079c5 */ /* 0x000fcc0000000000 */
[----:B------:R-:W-:Y:S01]  /*1e00*/  HGMMA.64x16x16.F32 R48, gdesc[UR8], R48, gsb0 ;  /* 0x00200000083079f0 */ /* 0x000fe20008000830 */
[----:B------:R-:W-:Y:S01]  /*1e10*/  UIADD3 UR10, UR4, 0x102, URZ ;  /* 0x00000102040a7890 */ /* 0x000fe2000fffe03f */
[----:B------:R-:W-:Y:S01]  /*1e20*/  UMOV UR8, UR14 ;  /* 0x0000000e00087c82 */ /* 0x000fe20008000000 */
[----:B------:R-:W-:Y:S01]  /*1e30*/  UMOV UR9, UR15 ;  /* 0x0000000f00097c82 */ /* 0x000fe20008000000 */
[----:B------:R-:W-:Y:S01]  /*1e40*/  UMOV UR11, 0x40000040 ;  /* 0x40000040000b7882 */ /* 0x000fe20000000000 */
        /* <DEDUP_REMOVED lines=34> */
[----:B------:R-:W-:Y:S01]  /*2070*/  MOV R9, UR17 ;  /* 0x0000001100097c02 */ /* 0x000fe20008000f00 */
        /* <DEDUP_REMOVED lines=34> */
[----:B------:R-:W-:Y:S02]  /*22a0*/  UIADD3 UR16, UR5, 0x404, URZ ;  /* 0x0000040405107890 */ /* 0x000fe4000fffe03f */
[----:B------:R-:W-:Y:S01]  /*22b0*/  UIADD3 UR18, UR4, 0x284, URZ ;  /* 0x0000028404127890 */ /* 0x000fe2000fffe03f */
[----:B------:R-:W-:Y:S01]  /*22c0*/  UMOV UR17, 0x40000040 ;  /* 0x4000004000117882 */ /* 0x000fe20000000000 */
        /* <DEDUP_REMOVED lines=22> */
[----:B------:R-:W-:Y:S02]  /*2430*/  UIADD3 UR6, UR4, 0x480, URZ ;  /* 0x0000048004067890 */ /* 0x000fe4000fffe03f */
[----:B------:R-:W-:Y:S01]  /*2440*/  UIADD3 UR14, UR4, 0x282, URZ ;  /* 0x00000282040e7890 */ /* 0x000fe2000fffe03f */
        /* <DEDUP_REMOVED lines=8> */
[----:B------:R-:W-:Y:S02]  /*24d0*/  UIADD3 UR12, UR5, 0x402, URZ ;  /* 0x00000402050c7890 */ /* 0x000fe4000fffe03f */
[----:B------:R-:W-:-:S07]  /*24e0*/  UIADD3 UR7, UR4, 0x786, URZ ;  /* 0x0000078604077890 */ /* 0x000fce000fffe03f */
[----:B------:R-:W-:Y:S01]  /*24f0*/  UMOV UR58, UR7 ;  /* 0x00000007003a7c82 */ /* 0x000fe20008000000 */
[----:B------:R-:W-:Y:S01]  /*2500*/  UMOV UR7, 0x40000040 ;  /* 0x4000004000077882 */ /* 0x000fe20000000000 */
[----:B------:R-:W-:Y:S02]  /*2510*/  WARPGROUP.DEPBAR.LE gsb0, 0x0 ;  /* 0x00008000000079c5 */ /* 0x000fe40000010000 */
[----:B------:R-:W-:-:S06]  /*2520*/  WARPGROUP.ARRIVE ;  /* 0x00000000000079c5 */ /* 0x000fcc0000000000 */
[----:B------:R-:W-:Y:S01]  /*2530*/  HGMMA.64x16x16.F32 R56, gdesc[UR8], R56, gsb0 ;  /* 0x00200000083879f0 */ /* 0x000fe20008000838 */
[----:B------:R-:W-:Y:S01]  /*2540*/  UIADD3 UR10, UR4, 0x300, URZ ;  /* 0x00000300040a7890 */ /* 0x000fe2000fffe03f */
        /* <DEDUP_REMOVED lines=14> */
[----:B------:R-:W-:Y:S01]  /*2630*/  UMOV UR10, UR6 ;  /* 0x00000006000a7c82 */ /* 0x000fe20008000000 */
[----:B------:R-:W-:Y:S01]  /*2640*/  UMOV UR11, 0x40000040 ;  /* 0x40000040000b7882 */ /* 0x000fe20000000000 */
[----:B------:R-:W-:Y:S01]  /*2650*/  UIADD3 UR6, UR4, 0x482, URZ ;  /* 0x0000048204067890 */ /* 0x000fe2000fffe03f */
[----:B------:R-:W-:Y:S02]  /*2660*/  WARPGROUP.DEPBAR.LE gsb0, 0x0 ;  /* 0x00008000000079c5 */ /* 0x000fe40000010000 */
[----:B------:R-:W-:-:S06]  /*2670*/  WARPGROUP.ARRIVE ;  /* 0x00000000000079c5 */ /* 0x000fcc0000000000 */
[----:B------:R-:W-:Y:S01]  /*2680*/  HGMMA.64x16x16.F32 R24, gdesc[UR8], R24, gsb0 ;  /* 0x00200000081879f0 */ /* 0x000fe20008000818 */
[----:B------:R-:W-:Y:S02]  /*2690*/  UMOV UR11, UR57 ;  /* 0x00000039000b7c82 */ /* 0x000fe40008000000 */
        /* <DEDUP_REMOVED lines=23> */
[----:B------:R-:W-:Y:S03]  /*2810*/  HGMMA.64x16x16.F32 R24, gdesc[UR12], R24, gsb0 ;  /* 0x002000000c1879f0 */ /* 0x000fe60008000818 */
        /* <DEDUP_REMOVED lines=188> */
[----:B------:R-:W-:Y:S02]  /*33e0*/  UIADD3 UR6, UR5, 0xc06, URZ ;  /* 0x00000c0605067890 */ /* 0x000fe4000fffe03f */
[----:B------:R-:W-:-:S05]  /*33f0*/  UIADD3 UR5, UR4, 0x984, URZ ;  /* 0x0000098404057890 */ /* 0x000fca000fffe03f */
[----:B------:R-:W-:Y:S01]  /*3400*/  UMOV UR56, UR6 ;  /* 0x0000000600387c82 */ /* 0x000fe20008000000 */
[----:B------:R-:W-:Y:S01]  /*3410*/  UIADD3 UR6, UR4, 0x986, URZ ;  /* 0x0000098604067890 */ /* 0x000fe2000fffe03f */
[----:B------:R-:W-:Y:S01]  /*3420*/  IMAD.U32 R6, RZ, RZ, UR56 ;  /* 0x00000038ff067e24 */ /* 0x000fe2000f8e00ff */
[----:B------:R-:W-:Y:S01]  /*3430*/  UMOV UR10, UR56 ;  /* 0x00000038000a7c82 */ /* 0x000fe20008000000 */
        /* <DEDUP_REMOVED lines=35> */
[----:B------:R-:W-:Y:S01]  /*3670*/  WARPGROUP.ARRIVE ;  /* 0x00000000000079c5 */ /* 0x000fe20000000000 */
[----:B------:R-:W-:Y:S02]  /*3680*/  FSEL R65, R56, -INF , P6 ;  /* 0xff80000038417808 */ /* 0x000fe40003000000 */
[----:B------:R-:W-:-:S02]  /*3690*/  FSEL R57, R57, -INF , P5 ;  /* 0xff80000039397808 */ /* 0x000fc40002800000 */
[----:B------:R-:W-:Y:S01]  /*36a0*/  FSEL R67, R60, -INF , P4 ;  /* 0xff8000003c437808 */ /* 0x000fe20002000000 */
[----:B------:R-:W-:Y:S01]  /*36b0*/  HGMMA.64x16x16.F32 R48, gdesc[UR56], R48, gsb0 ;  /* 0x00200000383079f0 */ /* 0x000fe20008000830 */
[----:B------:R-:W-:Y:S01]  /*36c0*/  UIADD3 UR58, UR4, 0x886, URZ ;  /* 0x00000886043a7890 */ /* 0x000fe2000fffe03f */
[----:B------:R-:W-:Y:S01]  /*36d0*/  FMNMX.FTZ R2, R65, R57, !PT ;  /* 0x0000003941027209 */ /* 0x000fe20007810000 */
[----:B------:R-:W-:Y:S01]  /*36e0*/  UMOV UR56, UR10 ;  /* 0x0000000a00387c82 */ /* 0x000fe20008000000 */
[----:B------:R-:W-:Y:S01]  /*36f0*/  UMOV UR57, UR11 ;  /* 0x0000000b00397c82 */ /* 0x000fe20008000000 */
[----:B------:R-:W-:Y:S01]  /*3700*/  UMOV UR59, 0x40000040 ;  /* 0x40000040003b7882 */ /* 0x000fe20000000000 */
[----:B------:R-:W-:Y:S01]  /*3710*/  FSEL R61, R61, -INF , P3 ;  /* 0xff8000003d3d7808 */ /* 0x000fe20001800000 */
[--C-:B------:R-:W-:Y:S01]  /*3720*/  IMAD.MOV.U32 R60, RZ, RZ, R151.reuse ;  /* 0x000000ffff3c7224 */ /* 0x100fe200078e0097 */
[----:B------:R-:W-:Y:S02]  /*3730*/  FMNMX.FTZ R2, R67, R2, !PT ;  /* 0x0000000243027209 */ /* 0x000fe40007810000 */
[----:B------:R-:W-:Y:S01]  /*3740*/  FSEL R19, R58, -INF , P6 ;  /* 0xff8000003a137808 */ /* 0x000fe20003000000 */
[----:B------:R-:W-:Y:S01]  /*3750*/  IMAD.MOV.U32 R58, RZ, RZ, R151 ;  /* 0x000000ffff3a7224 */ /* 0x000fe200078e0097 */
[----:B------:R-:W-:-:S02]  /*3760*/  ISETP.GT.AND P6, PT, R3, 0x11, PT ;  /* 0x000000110300780c */ /* 0x000fc40003fc4270 */
[----:B------:R-:W-:Y:S02]  /*3770*/  FMNMX.FTZ R2, R61, R2, !PT ;  /* 0x000000023d027209 */ /* 0x000fe40007810000 */
[----:B------:R-:W-:Y:S02]  /*3780*/  FSEL R59, R59, -INF , P5 ;  /* 0xff8000003b3b7808 */ /* 0x000fe40002800000 */
[----:B------:R-:W-:Y:S02]  /*3790*/  ISETP.GT.AND P5, PT, R3, 0x18, PT ;  /* 0x000000180300780c */ /* 0x000fe40003fa4270 */
[----:B------:R-:W-:Y:S02]  /*37a0*/  FSEL R63, R63, -INF , P3 ;  /* 0xff8000003f3f7808 */ /* 0x000fe40001800000 */
[----:B------:R-:W-:Y:S02]  /*37b0*/  ISETP.GT.AND P3, PT, R3, 0x20, PT ;  /* 0x000000200300780c */ /* 0x000fe40003f64270 */
[----:B------:R-:W-:Y:S01]  /*37c0*/  MOV R56, R151 ;  /* 0x0000009700387202 */ /* 0x000fe20000000f00 */
[----:B------:R-:W-:-:S02]  /*37d0*/  WARPGROUP.DEPBAR.LE gsb0, 0x0 ;  /* 0x00008000000079c5 */ /* 0x000fc40000010000 */
[----:B------:R-:W-:Y:S01]  /*37e0*/  WARPGROUP.ARRIVE ;  /* 0x00000000000079c5 */ /* 0x000fe20000000000 */
[----:B------:R-:W-:Y:S01]  /*37f0*/  FSEL R69, R48, -INF , P2 ;  /* 0xff80000030457808 */ /* 0x000fe20001000000 */
[----:B------:R-:W-:Y:S01]  /*3800*/  IMAD.MOV.U32 R48, RZ, RZ, R151 ;  /* 0x000000ffff307224 */ /* 0x000fe200078e0097 */
[----:B------:R-:W-:Y:S02]  /*3810*/  FSEL R71, R49, -INF , P6 ;  /* 0xff80000031477808 */ /* 0x000fe40003000000 */
[----:B------:R-:W-:Y:S01]  /*3820*/  FMNMX.FTZ R2, R69, R2, !PT ;  /* 0x0000000245027209 */ /* 0x000fe20007810000 */
[----:B------:R-:W-:Y:S01]  /*3830*/  HGMMA.64x16x16.F32 R40, gdesc[UR56], R40, gsb0 ;  /* 0x00200000382879f0 */ /* 0x000fe20008000828 */
[----:B------:R-:W-:Y:S01]  /*3840*/  UIADD3 UR58, UR4, 0x906, URZ ;  /* 0x00000906043a7890 */ /* 0x000fe2000fffe03f */
[----:B------:R-:W-:Y:S01]  /*3850*/  FSEL R49, R62, -INF , P4 ;  /* 0xff8000003e317808 */ /* 0x000fe20002000000 */
[----:B------:R-:W-:Y:S01]  /*3860*/  UMOV UR56, UR10 ;  /* 0x0000000a00387c82 */ /* 0x000fe20008000000 */
[----:B------:R-:W-:Y:S01]  /*3870*/  UMOV UR57, UR11 ;  /* 0x0000000b00397c82 */ /* 0x000fe20008000000 */
[----:B------:R-:W-:Y:S01]  /*3880*/  UMOV UR59, 0x40000040 ;  /* 0x40000040003b7882 */ /* 0x000fe20000000000 */
[----:B------:R-:W-:Y:S01]  /*3890*/  UMOV UR4, UR10 ;  /* 0x0000000a00047c82 */ /* 0x000fe20008000000 */
[----:B------:R-:W-:-:S02]  /*38a0*/  ISETP.GT.AND P4, PT, R3, 0x19, PT ;  /* 0x000000190300780c */ /* 0x000fc40003f84270 */
[----:B------:R-:W-:Y:S01]  /*38b0*/  FSEL R73, R52, -INF , P5 ;  /* 0xff80000034497808 */ /* 0x000fe20002800000 */
[----:B------:R-:W-:Y:S01]  /*38c0*/  IMAD.MOV.U32 R52, RZ, RZ, R151 ;  /* 0x000000ffff347224 */ /* 0x000fe200078e0097 */
[----:B------:R-:W-:Y:S02]  /*38d0*/  FMNMX.FTZ R2, R71, R2, !PT ;  /* 0x0000000247027209 */ /* 0x000fe40007810000 */
[----:B------:R-:W-:Y:S02]  /*38e0*/  FSEL R75, R53, -INF , P4 ;  /* 0xff800000354b7808 */ /* 0x000fe40002000000 */
[----:B------:R-:W-:Y:S02]  /*38f0*/  FMNMX.FTZ R2, R73, R2, !PT ;  /* 0x0000000249027209 */ /* 0x000fe40007810000 */
[----:B------:R-:W-:Y:S02]  /*3900*/  FSEL R53, R50, -INF , P2 ;  /* 0xff80000032357808 */ /* 0x000fe40001000000 */
[----:B------:R-:W-:-:S02]  /*3910*/  ISETP.GT.AND P2, PT, R3, 0x21, PT ;  /* 0x000000210300780c */ /* 0x000fc40003f44270 */
[----:B------:R-:W-:Y:S02]  /*3920*/  FMNMX.FTZ R2, R75, R2, !PT ;  /* 0x000000024b027209 */ /* 0x000fe40007810000 */
[----:B------:R-:W-:Y:S02]  /*3930*/  FSEL R51, R51, -INF , P6 ;  /* 0xff80000033337808 */ /* 0x000fe40003000000 */
[----:B------:R-:W-:Y:S02]  /*3940*/  ISETP.GT.AND P6, PT, R3, 0x28, PT ;  /* 0x000000280300780c */ /* 0x000fe40003fc4270 */
[----:B------:R-:W-:Y:S02]  /*3950*/  FSEL R55, R55, -INF , P4 ;  /* 0xff80000037377808 */ /* 0x000fe40002000000 */
[----:B------:R-:W-:Y:S02]  /*3960*/  ISETP.GT.AND P4, PT, R3, 0x30, PT ;  /* 0x000000300300780c */ /* 0x000fe40003f84270 */
[----:B------:R-:W-:-:S02]  /*3970*/  MOV R62, R151 ;  /* 0x00000097003e7202 */ /* 0x000fc40000000f00 */
[----:B------:R-:W-:Y:S01]  /*3980*/  MOV R50, R151 ;  /* 0x0000009700327202 */ /* 0x000fe20000000f00 */
[----:B------:R-:W-:Y:S02]  /*3990*/  WARPGROUP.DEPBAR.LE gsb0, 0x0 ;  /* 0x00008000000079c5 */ /* 0x000fe40000010000 */
[----:B------:R-:W-:Y:S01]  /*39a0*/  WARPGROUP.ARRIVE ;  /* 0x00000000000079c5 */ /* 0x000fe20000000000 */
[----:B------:R-:W-:Y:S02]  /*39b0*/  FSEL R77, R40, -INF , P3 ;  /* 0xff800000284d7808 */ /* 0x000fe40001800000 */
[----:B------:R-:W-:Y:S02]  /*39c0*/  FSEL R79, R41, -INF , P2 ;  /* 0xff800000294f7808 */ /* 0x000fe40001000000 */
[----:B------:R-:W-:Y:S01]  /*39d0*/  FMNMX.FTZ R2, R77, R2, !PT ;  /* 0x000000024d027209 */ /* 0x000fe20007810000 */
[----:B------:R-:W-:Y:S01]  /*39e0*/  HGMMA.64x16x16.F32 R32, gdesc[UR56], R32, gsb0 ;  /* 0x00200000382079f0 */ /* 0x000fe20008000820 */
[----:B------:R-:W-:Y:S01]  /*39f0*/  FSEL R41, R54, -INF , P5 ;  /* 0xff80000036297808 */ /* 0x000fe20002800000 */
[----:B------:R-:W-:Y:S01]  /*3a00*/  IMAD.MOV.U32 R54, RZ, RZ, R151 ;  /* 0x000000ffff367224 */ /* 0x000fe200078e0097 */
[----:B------:R-:W-:-:S02]  /*3a10*/  ISETP.GT.AND P5, PT, R3, 0x29, PT ;  /* 0x000000290300780c */ /* 0x000fc40003fa4270 */
[----:B------:R-:W-:Y:S02]  /*3a20*/  FSEL R81, R44, -INF , P6 ;  /* 0xff8000002c517808 */ /* 0x000fe40003000000 */
        /* <DEDUP_REMOVED lines=9> */
[----:B------:R-:W-:Y:S01]  /*3ac0*/  ISETP.GT.AND P5, PT, R3, 0x40, PT ;  /* 0x000000400300780c */ /* 0x000fe20003fa4270 */
[----:B------:R-:W-:Y:S02]  /*3ad0*/  WARPGROUP.DEPBAR.LE gsb0, 0x0 ;  /* 0x00008000000079c5 */ /* 0x000fe40000010000 */
[----:B------:R-:W-:Y:S01]  /*3ae0*/  WARPGROUP.ARRIVE ;  /* 0x00000000000079c5 */ /* 0x000fe20000000000 */
[----:B------:R-:W-:-:S02]  /*3af0*/  FSEL R85, R32, -INF , P4 ;  /* 0xff80000020557808 */ /* 0x000fc40002000000 */
[----:B------:R-:W-:Y:S02]  /*3b00*/  FSEL R87, R33, -INF , P3 ;  /* 0xff80000021577808 */ /* 0x000fe40001800000 */
[----:B------:R-:W-:Y:S01]  /*3b10*/  FMNMX.FTZ R2, R85, R2, !PT ;  /* 0x0000000255027209 */ /* 0x000fe20007810000 */
[----:B------:R-:W-:Y:S01]  /*3b20*/  HGMMA.64x16x16.F32 R24, gdesc[UR4], R24, gsb0 ;  /* 0x00200000041879f0 */ /* 0x000fe20008000818 */
[----:B------:R-:W-:Y:S01]  /*3b30*/  FSEL R33, R46, -INF , P6 ;  /* 0xff8000002e217808 */ /* 0x000fe20003000000 */
[----:B------:R-:W-:Y:S01]  /*3b40*/  ULDC UR4, c[0x0][0x988] ;  /* 0x0002620000047ab9 */ /* 0x000fe20000000800 */
[----:B------:R-:W-:Y:S01]  /*3b50*/  ISETP.GT.AND P6, PT, R3, 0x39, PT ;  /* 0x000000390300780c */ /* 0x000fe20003fc4270 */
[----:B------:R-:W-:Y:S01]  /*3b60*/  IMAD.MOV.U32 R46, RZ, RZ, R151 ;  /* 0x000000ffff2e7224 */ /* 0x000fe200078e0097 */
[----:B------:R-:W-:Y:S02]  /*3b70*/  FSEL R89, R36, -INF , P2 ;  /* 0xff80000024597808 */ /* 0x000fe40001000000 */
[----:B------:R-:W-:-:S02]  /*3b80*/  FMNMX.FTZ R2, R87, R2, !PT ;  /* 0x0000000257027209 */ /* 0x000fc40007810000 */
[----:B------:R-:W-:Y:S02]  /*3b90*/  FSEL R91, R37, -INF , P6 ;  /* 0xff800000255b7808 */ /* 0x000fe40003000000 */
[----:B------:R-:W-:Y:S02]  /*3ba0*/  FMNMX.FTZ R2, R89, R2, !PT ;  /* 0x0000000259027209 */ /* 0x000fe40007810000 */
[----:B------:R-:W-:Y:S02]  /*3bb0*/  FSEL R37, R34, -INF , P4 ;  /* 0xff80000022257808 */ /* 0x000fe40002000000 */
[----:B------:R-:W-:Y:S02]  /*3bc0*/  ISETP.GT.AND P4, PT, R3, 0x41, PT ;  /* 0x000000410300780c */ /* 0x000fe40003f84270 */
[----:B------:R-:W-:Y:S02]  /*3bd0*/  FMNMX.FTZ R2, R91, R2, !PT ;  /* 0x000000025b027209 */ /* 0x000fe40007810000 */
[----:B------:R-:W-:-:S02]  /*3be0*/  FSEL R35, R35, -INF , P3 ;  /* 0xff80000023237808 */ /* 0x000fc40001800000 */
[----:B------:R-:W-:Y:S02]  /*3bf0*/  ISETP.GT.AND P3, PT, R3, 0x48, PT ;  /* 0x000000480300780c */ /* 0x000fe40003f64270 */
[----:B------:R-:W-:Y:S01]  /*3c00*/  FSEL R39, R39, -INF , P6 ;  /* 0xff80000027277808 */ /* 0x000fe20003000000 */
[----:B------:R-:W-:Y:S02]  /*3c10*/  WARPGROUP.DEPBAR.LE gsb0, 0x0 ;  /* 0x00008000000079c5 */ /* 0x000fe40000010000 */
[----:B------:R-:W-:Y:S01]  /*3c20*/  FSEL R93, R24, -INF , P5 ;  /* 0xff800000185d7808 */ /* 0x000fe20002800000 */
[----:B------:R1:W-:Y:S01]  /*3c30*/  @!P1 SYNCS.ARRIVE.TRANS64.RED.A1T0 RZ, [R0+URZ], RZ ;  /* 0x000000ff00ff99a7 */ /* 0x0003e2000810043f */
[----:B------:R-:W-:Y:S02]  /*3c40*/  FSEL R95, R25, -INF , P4 ;  /* 0xff800000195f7808 */ /* 0x000fe40002000000 */
[----:B------:R-:W-:Y:S02]  /*3c50*/  FMNMX.FTZ R2, R93, R2, !PT ;  /* 0x000000025d027209 */ /* 0x000fe40007810000 */
[----:B------:R-:W-:-:S02]  /*3c60*/  FSEL R25, R38, -INF , P2 ;  /* 0xff80000026197808 */ /* 0x000fc40001000000 */
[----:B------:R-:W-:Y:S02]  /*3c70*/  ISETP.GT.AND P2, PT, R3, 0x49, PT ;  /* 0x000000490300780c */ /* 0x000fe40003f44270 */
[----:B------:R-:W-:Y:S02]  /*3c80*/  FSEL R97, R28, -INF , P3 ;  /* 0xff8000001c617808 */ /* 0x000fe40001800000 */
[----:B------:R-:W-:Y:S02]  /*3c90*/  FMNMX.FTZ R2, R95, R2, !PT ;  /* 0x000000025f027209 */ /* 0x000fe40007810000 */
[----:B------:R-:W-:Y:S02]  /*3ca0*/  FSEL R99, R29, -INF , P2 ;  /* 0xff8000001d637808 */ /* 0x000fe40001000000 */
[----:B------:R-:W-:Y:S02]  /*3cb0*/  FMNMX.FTZ R2, R97, R2, !PT ;  /* 0x0000000261027209 */ /* 0x000fe40007810000 */
[----:B------:R-:W-:-:S02]  /*3cc0*/  FSEL R27, R27, -INF , P4 ;  /* 0xff8000001b1b7808 */ /* 0x000fc40002000000 */
[----:B------:R-:W-:Y:S02]  /*3cd0*/  FMNMX.FTZ R3, R99, R2, !PT ;  /* 0x0000000263037209 */ /* 0x000fe40007810000 */
[----:B------:R-:W-:Y:S02]  /*3ce0*/  FSEL R29, R30, -INF , P3 ;  /* 0xff8000001e1d7808 */ /* 0x000fe40001800000 */
[----:B------:R-:W-:Y:S01]  /*3cf0*/  FSEL R31, R31, -INF , P2 ;  /* 0xff8000001f1f7808 */ /* 0x000fe20001000000 */
[----:B------:R-:W2:Y:S02]  /*3d00*/  SHFL.BFLY PT, R2, R3, 0x2, 0x1f ;  /* 0x0c401f0003027f89 */ /* 0x000ea400000e0000 */
[----:B--2---:R-:W-:Y:S02]  /*3d10*/  FMNMX.FTZ R20, R3, R2, !PT ;  /* 0x0000000203147209 */ /* 0x004fe40007810000 */
[----:B------:R-:W-:Y:S02]  /*3d20*/  MOV R2, UR4 ;  /* 0x0000000400027c02 */ /* 0x000fe40008000f00 */
[----:B------:R-:W-:Y:S01]  /*3d30*/  FSEL R3, R26, -INF , P5 ;  /* 0xff8000001a037808 */ /* 0x000fe20002800000 */
[----:B------:R-:W2:Y:S02]  /*3d40*/  SHFL.BFLY PT, R5, R20, 0x1, 0x1f ;  /* 0x0c201f0014057f89 */ /* 0x000ea400000e0000 */
[----:B--2---:R-:W-:-:S04]  /*3d50*/  FMNMX.FTZ R5, R20, R5, !PT ;  /* 0x0000000514057209 */ /* 0x004fc80007810000 */
[C---:B------:R-:W-:Y:S01]  /*3d60*/  FSETP.NEU.FTZ.AND P0, PT, R5.reuse, -INF , PT ;  /* 0xff8000000500780b */ /* 0x040fe20003f1d000 */
[----:B------:R-:W-:-:S05]  /*3d70*/  FMUL.FTZ R4, R5, R2 ;  /* 0x0000000205047220 */ /* 0x000fca0000410000 */
[----:B------:R-:W-:Y:S02]  /*3d80*/  FSEL R24, R4, RZ, P0 ;  /* 0x000000ff04187208 */ /* 0x000fe40000000000 */
[----:B------:R-:W-:Y:S02]  /*3d90*/  FMNMX.FTZ R4, R19, R59, !PT ;  /* 0x0000003b13047209 */ /* 0x000fe40007810000 */
[----:B------:R-:W-:Y:S01]  /*3da0*/  ISETP.NE.AND P0, PT, R66, RZ, PT ;  /* 0x000000ff4200720c */ /* 0x000fe20003f05270 */
[--C-:B------:R-:W-:Y:S01]  /*3db0*/  FFMA.FTZ R57, R57, R2, -R24.reuse ;  /* 0x0000000239397223 */ /* 0x100fe20000010818 */
[----:B------:R-:W-:Y:S01]  /*3dc0*/  FMNMX.FTZ R4, R49, R4, !PT ;  /* 0x0000000431047209 */ /* 0x000fe20007810000 */
[-CC-:B------:R-:W-:Y:S01]  /*3dd0*/  FFMA.FTZ R65, R65, R2.reuse, -R24.reuse ;  /* 0x0000000241417223 */ /* 0x180fe20000010818 */
[--C-:B------:R-:W-:Y:S01]  /*3de0*/  FFMA.FTZ R67, R67, R2, -R24.reuse ;  /* 0x0000000243437223 */ /* 0x100fe20000010818 */
[----:B------:R-:W-:Y:S01]  /*3df0*/  MUFU.EX2 R208, R57 ;  /* 0x0000003900d07308 */ /* 0x000fe20000000800 */
[----:B------:R-:W-:Y:S01]  /*3e00*/  FMNMX.FTZ R4, R63, R4, !PT ;  /* 0x000000043f047209 */ /* 0x000fe20007810000 */
[-CC-:B------:R-:W-:Y:S01]  /*3e10*/  FFMA.FTZ R61, R61, R2.reuse, -R24.reuse ;  /* 0x000000023d3d7223 */ /* 0x180fe20000010818 */
[-CC-:B------:R-:W-:Y:S01]  /*3e20*/  FFMA.FTZ R69, R69, R2.reuse, -R24.reuse ;  /* 0x0000000245457223 */ /* 0x180fe20000010818 */
[--C-:B------:R-:W-:Y:S01]  /*3e30*/  FFMA.FTZ R71, R71, R2, -R24.reuse ;  /* 0x0000000247477223 */ /* 0x100fe20000010818 */
[----:B------:R-:W-:Y:S01]  /*3e40*/  FMNMX.FTZ R4, R53, R4, !PT ;  /* 0x0000000435047209 */ /* 0x000fe20007810000 */
[-CC-:B------:R-:W-:Y:S01]  /*3e50*/  FFMA.FTZ R73, R73, R2.reuse, -R24.reuse ;  /* 0x0000000249497223 */ /* 0x180fe20000010818 */
[--C-:B------:R-:W-:Y:S01]  /*3e60*/  FFMA.FTZ R75, R75, R2, -R24.reuse ;  /* 0x000000024b4b7223 */ /* 0x100fe20000010818 */
[----:B------:R-:W2:Y:S01]  /*3e70*/  MUFU.EX2 R65, R65 ;  /* 0x0000004100417308 */ /* 0x000ea20000000800 */
[----:B------:R-:W-:Y:S01]  /*3e80*/  FMNMX.FTZ R4, R51, R4, !PT ;  /* 0x0000000433047209 */ /* 0x000fe20007810000 */
[-CC-:B------:R-:W-:Y:S01]  /*3e90*/  FFMA.FTZ R77, R77, R2.reuse, -R24.reuse ;  /* 0x000000024d4d7223 */ /* 0x180fe20000010818 */
[-CC-:B------:R-:W-:Y:S01]  /*3ea0*/  FFMA.FTZ R79, R79, R2.reuse, -R24.reuse ;  /* 0x000000024f4f7223 */ /* 0x180fe20000010818 */
        /* <DEDUP_REMOVED lines=11> */
[----:B------:R-:W-:Y:S01]  /*3f60*/  FFMA.FTZ R95, R95, R2, -R24 ;  /* 0x000000025f5f7223 */ /* 0x000fe20000010818 */
[----:B------:R3:W-:Y:S01]  /*3f70*/  MUFU.EX2 R210, R61 ;  /* 0x0000003d00d27308 */ /* 0x0007e20000000800 */
[----:B------:R-:W-:Y:S01]  /*3f80*/  FMNMX.FTZ R4, R43, R4, !PT ;  /* 0x000000042b047209 */ /* 0x000fe20007810000 */
[----:B--2---:R-:W-:Y:S01]  /*3f90*/  FADD.FTZ R36, R65, R208 ;  /* 0x000000d041247221 */ /* 0x004fe20000010000 */
[-CC-:B------:R-:W-:Y:S01]  /*3fa0*/  FFMA.FTZ R97, R97, R2.reuse, -R24.reuse ;  /* 0x0000000261617223 */ /* 0x180fe20000010818 */
[----:B------:R-:W-:Y:S01]  /*3fb0*/  FFMA.FTZ R24, R99, R2, -R24 ;  /* 0x0000000263187223 */ /* 0x000fe20000010818 */
[----:B------:R-:W-:Y:S01]  /*3fc0*/  FMNMX.FTZ R4, R33, R4, !PT ;  /* 0x0000000421047209 */ /* 0x000fe20007810000 */
[--C-:B------:R-:W-:Y:S01]  /*3fd0*/  IMAD.MOV.U32 R99, RZ, RZ, R151.reuse ;  /* 0x000000ffff637224 */ /* 0x100fe200078e0097 */
[----:B------:R-:W-:Y:S01]  /*3fe0*/  F2FP.F16.F32.PACK_AB R208, R208, R65 ;  /* 0x00000041d0d0723e */ /* 0x000fe200000000ff */
[----:B------:R-:W-:Y:S01]  /*3ff0*/  MUFU.EX2 R69, R69 ;  /* 0x0000004500457308 */ /* 0x000fe20000000800 */
[----:B------:R-:W-:Y:S01]  /*4000*/  FMNMX.FTZ R4, R47, R4, !PT ;  /* 0x000000042f047209 */ /* 0x000fe20007810000 */
[--C-:B------:R-:W-:Y:S01]  /*4010*/  IMAD.MOV.U32 R66, RZ, RZ, R151.reuse ;  /* 0x000000ffff427224 */ /* 0x100fe200078e0097 */
[----:B------:R-:W-:Y:S01]  /*4020*/  MOV R65, R151 ;  /* 0x0000009700417202 */ /* 0x000fe20000000f00 */
[----:B---3--:R-:W-:Y:S01]  /*4030*/  IMAD.MOV.U32 R61, RZ, RZ, R151 ;  /* 0x000000ffff3d7224 */ /* 0x008fe200078e0097 */
[----:B------:R-:W-:-:S03]  /*4040*/  FMNMX.FTZ R4, R37, R4, !PT ;  /* 0x0000000425047209 */ /* 0x000fc60007810000 */
[----:B------:R2:W-:Y:S01]  /*4050*/  MUFU.EX2 R204, R71 ;  /* 0x0000004700cc7308 */ /* 0x0005e20000000800 */
[----:B------:R-:W-:-:S04]  /*4060*/  FMNMX.FTZ R4, R35, R4, !PT ;  /* 0x0000000423047209 */ /* 0x000fc80007810000 */
[----:B------:R-:W-:-:S03]  /*4070*/  FMNMX.FTZ R4, R25, R4, !PT ;  /* 0x0000000419047209 */ /* 0x000fc60007810000 */
[----:B------:R-:W-:Y:S01]  /*4080*/  MUFU.EX2 R73, R73 ;  /* 0x0000004900497308 */ /* 0x000fe20000000800 */
[----:B------:R-:W-:Y:S02]  /*4090*/  FMNMX.FTZ R4, R39, R4, !PT ;  /* 0x0000000427047209 */ /* 0x000fe40007810000 */
[----:B--2---:R-:W-:Y:S02]  /*40a0*/  MOV R71, R151 ;  /* 0x0000009700477202 */ /* 0x004fe40000000f00 */
[----:B------:R-:W-:-:S03]  /*40b0*/  FMNMX.FTZ R4, R3, R4, !PT ;  /* 0x0000000403047209 */ /* 0x000fc60007810000 */
[----:B------:R2:W-:Y:S01]  /*40c0*/  MUFU.EX2 R206, R75 ;  /* 0x0000004b00ce7308 */ /* 0x0005e20000000800 */
[----:B------:R-:W-:-:S04]  /*40d0*/  FMNMX.FTZ R4, R27, R4, !PT ;  /* 0x000000041b047209 */ /* 0x000fc80007810000 */
[----:B------:R-:W-:-:S03]  /*40e0*/  FMNMX.FTZ R4, R29, R4, !PT ;  /* 0x000000041d047209 */ /* 0x000fc60007810000 */
[----:B------:R-:W-:Y:S01]  /*40f0*/  MUFU.EX2 R77, R77 ;  /* 0x0000004d004d7308 */ /* 0x000fe20000000800 */
[----:B------:R-:W-:Y:S01]  /*4100*/  FMNMX.FTZ R4, R31, R4, !PT ;  /* 0x000000041f047209 */ /* 0x000fe20007810000 */
[----:B--2---:R-:W-:-:S04]  /*4110*/  IMAD.MOV.U32 R75, RZ, RZ, R151 ;  /* 0x000000ffff4b7224 */ /* 0x004fc800078e0097 */
[----:B------:R-:W2:Y:S02]  /*4120*/  SHFL.BFLY PT, R57, R4, 0x2, 0x1f ;  /* 0x0c401f0004397f89 */ /* 0x000ea400000e0000 */
[----:B------:R3:W-:Y:S08]  /*4130*/  MUFU.EX2 R200, R79 ;  /* 0x0000004f00c87308 */ /* 0x0007f00000000800 */
[----:B------:R-:W-:Y:S01]  /*4140*/  MUFU.EX2 R81, R81 ;  /* 0x0000005100517308 */ /* 0x000fe20000000800 */
[----:B---3--:R-:W-:-:S07]  /*4150*/  IMAD.MOV.U32 R79, RZ, RZ, R151 ;  /* 0x000000ffff4f7224 */ /* 0x008fce00078e0097 */
[----:B------:R3:W-:Y:S01]  /*4160*/  MUFU.EX2 R202, R83 ;  /* 0x0000005300ca7308 */ /* 0x0007e20000000800 */
[----:B--2---:R-:W-:-:S07]  /*4170*/  FMNMX.FTZ R57, R4, R57, !PT ;  /* 0x0000003904397209 */ /* 0x004fce0007810000 */
[----:B------:R-:W-:Y:S01]  /*4180*/  MUFU.EX2 R85, R85 ;  /* 0x0000005500557308 */ /* 0x000fe20000000800 */
[----:B---3--:R-:W-:Y:S01]  /*4190*/  MOV R83, R151 ;  /* 0x0000009700537202 */ /* 0x008fe20000000f00 */
[----:B------:R-:W2:Y:S06]  /*41a0*/  SHFL.BFLY PT, R4, R57, 0x1, 0x1f ;  /* 0x0c201f0039047f89 */ /* 0x000eac00000e0000 */
[----:B------:R3:W-:Y:S08]  /*41b0*/  MUFU.EX2 R196, R87 ;  /* 0x0000005700c47308 */ /* 0x0007f00000000800 */
[----:B------:R-:W-:Y:S01]  /*41c0*/  MUFU.EX2 R89, R89 ;  /* 0x0000005900597308 */ /* 0x000fe20000000800 */
[----:B---3--:R-:W-:-:S07]  /*41d0*/  IMAD.MOV.U32 R87, RZ, RZ, R151 ;  /* 0x000000ffff577224 */ /* 0x008fce00078e0097 */
[----:B------:R3:W-:Y:S01]  /*41e0*/  MUFU.EX2 R198, R91 ;  /* 0x0000005b00c67308 */ /* 0x0007e20000000800 */
[----:B--2---:R-:W-:Y:S01]  /*41f0*/  FMNMX.FTZ R4, R57, R4, !PT ;  /* 0x0000000439047209 */ /* 0x004fe20007810000 */
[----:B------:R-:W-:-:S03]  /*4200*/  IMAD.MOV.U32 R57, RZ, RZ, R151 ;  /* 0x000000ffff397224 */ /* 0x000fc600078e0097 */
[C---:B------:R-:W-:Y:S01]  /*4210*/  FSETP.NEU.FTZ.AND P2, PT, R4.reuse, -INF , PT ;  /* 0xff8000000400780b */ /* 0x040fe20003f5d000 */
[-C--:B------:R-:W-:Y:S02]  /*4220*/  FMUL.FTZ R20, R4, R2.reuse ;  /* 0x0000000204147220 */ /* 0x080fe40000410000 */
[----:B------:R-:W-:Y:S01]  /*4230*/  MUFU.EX2 R93, R93 ;  /* 0x0000005d005d7308 */ /* 0x000fe20000000800 */
[--C-:B---3--:R-:W-:Y:S02]  /*4240*/  IMAD.MOV.U32 R91, RZ, RZ, R151.reuse ;  /* 0x000000ffff5b7224 */ /* 0x108fe400078e0097 */
[----:B------:R-:W-:Y:S02]  /*4250*/  FSEL R20, R20, RZ, P2 ;  /* 0x000000ff14147208 */ /* 0x000fe40001000000 */
[----:B------:R-:W-:Y:S01]  /*4260*/  ISETP.GE.AND P2, PT, R64, 0x51, PT ;  /* 0x000000514000780c */ /* 0x000fe20003f46270 */
[----:B------:R-:W-:Y:S02]  /*4270*/  IMAD.MOV.U32 R64, RZ, RZ, R151 ;  /* 0x000000ffff407224 */ /* 0x000fe400078e0097 */
[----:B------:R2:W-:Y:S01]  /*4280*/  MUFU.EX2 R192, R95 ;  /* 0x0000005f00c07308 */ /* 0x0005e20000000800 */
[-CC-:B------:R-:W-:Y:S01]  /*4290*/  FFMA.FTZ R19, R19, R2.reuse, -R20.reuse ;  /* 0x0000000213137223 */ /* 0x180fe20000010814 */
[-CC-:B------:R-:W-:Y:S01]  /*42a0*/  FFMA.FTZ R59, R59, R2.reuse, -R20.reuse ;  /* 0x000000023b3b7223 */ /* 0x180fe20000010814 */
[-CC-:B------:R-:W-:Y:S01]  /*42b0*/  FFMA.FTZ R49, R49, R2.reuse, -R20.reuse ;  /* 0x0000000231317223 */ /* 0x180fe20000010814 */
[-CC-:B------:R-:W-:Y:S01]  /*42c0*/  FFMA.FTZ R51, R51, R2.reuse, -R20.reuse ;  /* 0x0000000233337223 */ /* 0x180fe20000010814 */
[-CC-:B------:R-:W-:Y:S01]  /*42d0*/  FFMA.FTZ R63, R63, R2.reuse, -R20.reuse ;  /* 0x000000023f3f7223 */ /* 0x180fe20000010814 */
[-CC-:B------:R-:W-:Y:S01]  /*42e0*/  FFMA.FTZ R53, R53, R2.reuse, -R20.reuse ;  /* 0x0000000235357223 */ /* 0x180fe20000010814 */
[-CC-:B------:R-:W-:Y:S01]  /*42f0*/  FFMA.FTZ R41, R41, R2.reuse, -R20.reuse ;  /* 0x0000000229297223 */ /* 0x180fe20000010814 */
[----:B------:R-:W-:Y:S01]  /*4300*/  MUFU.EX2 R19, R19 ;  /* 0x0000001300137308 */ /* 0x000fe20000000800 */
[-CC-:B------:R-:W-:Y:S01]  /*4310*/  FFMA.FTZ R43, R43, R2.reuse, -R20.reuse ;  /* 0x000000022b2b7223 */ /* 0x180fe20000010814 */
[-CC-:B------:R-:W-:Y:S01]  /*4320*/  FFMA.FTZ R55, R55, R2.reuse, -R20.reuse ;  /* 0x0000000237377223 */ /* 0x180fe20000010814 */
[-CC-:B------:R-:W-:Y:S01]  /*4330*/  FFMA.FTZ R45, R45, R2.reuse, -R20.reuse ;  /* 0x000000022d2d7223 */ /* 0x180fe20000010814 */
[-CC-:B------:R-:W-:Y:S01]  /*4340*/  FFMA.FTZ R47, R47, R2.reuse, -R20.reuse ;  /* 0x000000022f2f7223 */ /* 0x180fe20000010814 */
[-CC-:B------:R-:W-:Y:S01]  /*4350*/  FFMA.FTZ R33, R33, R2.reuse, -R20.reuse ;  /* 0x0000000221217223 */ /* 0x180fe20000010814 */
[-CC-:B------:R-:W-:Y:S01]  /*4360*/  FFMA.FTZ R35, R35, R2.reuse, -R20.reuse ;  /* 0x0000000223237223 */ /* 0x180fe20000010814 */
[-CC-:B------:R-:W-:Y:S01]  /*4370*/  FFMA.FTZ R37, R37, R2.reuse, -R20.reuse ;  /* 0x0000000225257223 */ /* 0x180fe20000010814 */
[----:B------:R3:W4:Y:S01]  /*4380*/  MUFU.EX2 R26, R59 ;  /* 0x0000003b001a7308 */ /* 0x0007220000000800 */
[-CC-:B------:R-:W-:Y:S01]  /*4390*/  FFMA.FTZ R25, R25, R2.reuse, -R20.reuse ;  /* 0x0000000219197223 */ /* 0x180fe20000010814 */
[-CC-:B------:R-:W-:Y:S01]  /*43a0*/  FFMA.FTZ R39, R39, R2.reuse, -R20.reuse ;  /* 0x0000000227277223 */ /* 0x180fe20000010814 */
[-CC-:B------:R-:W-:Y:S01]  /*43b0*/  FFMA.FTZ R3, R3, R2.reuse, -R20.reuse ;  /* 0x0000000203037223 */ /* 0x180fe20000010814 */
[-CC-:B------:R-:W-:Y:S01]  /*43c0*/  FFMA.FTZ R27, R27, R2.reuse, -R20.reuse ;  /* 0x000000021b1b7223 */ /* 0x180fe20000010814 */
[-CC-:B------:R-:W-:Y:S01]  /*43d0*/  FFMA.FTZ R29, R29, R2.reuse, -R20.reuse ;  /* 0x000000021d1d7223 */ /* 0x180fe20000010814 */
[----:B------:R-:W-:Y:S01]  /*43e0*/  FFMA.FTZ R31, R31, R2, -R20 ;  /* 0x000000021f1f7223 */ /* 0x000fe20000010814 */
[-C--:B--2---:R-:W-:Y:S01]  /*43f0*/  MOV R95, R151.reuse ;  /* 0x00000097005f7202 */ /* 0x084fe20000000f00 */
[----:B------:R-:W-:Y:S01]  /*4400*/  MUFU.EX2 R49, R49 ;  /* 0x0000003100317308 */ /* 0x000fe20000000800 */
[----:B---3--:R-:W-:-:S07]  /*4410*/  MOV R59, R151 ;  /* 0x00000097003b7202 */ /* 0x008fce0000000f00 */
[----:B------:R2:W-:Y:S01]  /*4420*/  MUFU.EX2 R30, R51 ;  /* 0x00000033001e7308 */ /* 0x0005e20000000800 */
[----:B----4-:R-:W-:-:S07]  /*4430*/  F2FP.F16.F32.PACK_AB R209, R26, R19 ;  /* 0x000000131ad1723e */ /* 0x010fce00000000ff */
[----:B------:R3:W4:Y:S01]  /*4440*/  MUFU.EX2 R28, R63 ;  /* 0x0000003f001c7308 */ /* 0x0007220000000800 */
[----:B--2---:R-:W-:-:S04]  /*4450*/  FADD.FTZ R51, R67, R36 ;  /* 0x0000002443337221 */ /* 0x004fc80000010000 */
[C---:B------:R-:W-:Y:S01]  /*4460*/  FADD.FTZ R38, R210.reuse, R51 ;  /* 0x00000033d2267221 */ /* 0x040fe20000010000 */
[----:B------:R-:W-:Y:S01]  /*4470*/  F2FP.F16.F32.PACK_AB R210, R210, R67 ;  /* 0x00000043d2d2723e */ /* 0x000fe200000000ff */
[--C-:B------:R-:W-:Y:S01]  /*4480*/  IMAD.MOV.U32 R67, RZ, RZ, R151.reuse ;  /* 0x000000ffff437224 */ /* 0x100fe200078e0097 */
[----:B------:R-:W2:Y:S01]  /*4490*/  MUFU.EX2 R53, R53 ;  /* 0x0000003500357308 */ /* 0x000ea20000000800 */
[----:B------:R-:W-:Y:S01]  /*44a0*/  FADD.FTZ R51, R69, R38 ;  /* 0x0000002645337221 */ /* 0x000fe20000010000 */
[----:B------:R-:W-:Y:S01]  /*44b0*/  FADD.FTZ R38, R19, R26 ;  /* 0x0000001a13267221 */ /* 0x000fe20000010000 */
[----:B---3--:R-:W-:Y:S01]  /*44c0*/  IMAD.MOV.U32 R63, RZ, RZ, R151 ;  /* 0x000000ffff3f7224 */ /* 0x008fe200078e0097 */
[----:B------:R-:W-:Y:S01]  /*44d0*/  MOV R26, R151 ;  /* 0x00000097001a7202 */ /* 0x000fe20000000f00 */
[C---:B------:R-:W-:Y:S01]  /*44e0*/  FADD.FTZ R40, R204.reuse, R51 ;  /* 0x00000033cc287221 */ /* 0x040fe20000010000 */
[----:B------:R-:W-:Y:S01]  /*44f0*/  F2FP.F16.F32.PACK_AB R204, R204, R69 ;  /* 0x00000045cccc723e */ /* 0x000fe200000000ff */
[----:B------:R-:W-:Y:S01]  /*4500*/  IMAD.MOV.U32 R69, RZ, RZ, R151 ;  /* 0x000000ffff457224 */ /* 0x000fe200078e0097 */
[----:B------:R-:W-:Y:S01]  /*4510*/  MUFU.EX2 R41, R41 ;  /* 0x0000002900297308 */ /* 0x000fe20000000800 */
[----:B------:R-:W-:Y:S01]  /*4520*/  FADD.FTZ R51, R73, R40 ;  /* 0x0000002849337221 */ /* 0x000fe20000010000 */
[----:B----4-:R-:W-:-:S03]  /*4530*/  F2FP.F16.F32.PACK_AB R211, R28, R49 ;  /* 0x000000311cd3723e */ /* 0x010fc600000000ff */
[C---:B------:R-:W-:Y:S01]  /*4540*/  FADD.FTZ R42, R206.reuse, R51 ;  /* 0x00000033ce2a7221 */ /* 0x040fe20000010000 */
[----:B------:R-:W-:Y:S01]  /*4550*/  F2FP.F16.F32.PACK_AB R206, R206, R73 ;  /* 0x00000049cece723e */ /* 0x000fe200000000ff */
[--C-:B------:R-:W-:Y:S01]  /*4560*/  IMAD.MOV.U32 R73, RZ, RZ, R151.reuse ;  /* 0x000000ffff497224 */ /* 0x100fe200078e0097 */
[----:B------:R3:W-:Y:S01]  /*4570*/  MUFU.EX2 R34, R43 ;  /* 0x0000002b00227308 */ /* 0x0007e20000000800 */
[----:B--2---:R-:W-:Y:S01]  /*4580*/  F2FP.F16.F32.PACK_AB R205, R30, R53 ;  /* 0x000000351ecd723e */ /* 0x004fe200000000ff */
[----:B------:R-:W-:-:S06]  /*4590*/  IMAD.MOV.U32 R51, RZ, RZ, R151 ;  /* 0x000000ffff337224 */ /* 0x000fcc00078e0097 */
[----:B------:R2:W4:Y:S01]  /*45a0*/  MUFU.EX2 R32, R55 ;  /* 0x0000003700207308 */ /* 0x0005220000000800 */
[----:B---3--:R-:W-:Y:S01]  /*45b0*/  FADD.FTZ R43, R49, R38 ;  /* 0x00000026312b7221 */ /* 0x008fe20000010000 */
[----:B------:R-:W-:-:S03]  /*45c0*/  IMAD.MOV.U32 R49, RZ, RZ, R151 ;  /* 0x000000ffff317224 */ /* 0x000fc600078e0097 */
[----:B------:R-:W-:Y:S01]  /*45d0*/  FADD.FTZ R40, R28, R43 ;  /* 0x0000002b1c287221 */ /* 0x000fe20000010000 */
[--C-:B------:R-:W-:Y:S02]  /*45e0*/  IMAD.MOV.U32 R28, RZ, RZ, R151.reuse ;  /* 0x000000ffff1c7224 */ /* 0x100fe400078e0097 */
[----:B------:R-:W3:Y:S01]  /*45f0*/  MUFU.EX2 R45, R45 ;  /* 0x0000002d002d7308 */ /* 0x000ee20000000800 */
[----:B------:R-:W-:Y:S01]  /*4600*/  FADD.FTZ R43, R53, R40 ;  /* 0x00000028352b7221 */ /* 0x000fe20000010000 */
[----:B--2---:R-:W-:Y:S01]  /*4610*/  IMAD.MOV.U32 R55, RZ, RZ, R151 ;  /* 0x000000ffff377224 */ /* 0x004fe200078e0097 */
[----:B------:R-:W-:Y:S02]  /*4620*/  MOV R53, R151 ;  /* 0x0000009700357202 */ /* 0x000fe40000000f00 */
[----:B------:R-:W-:Y:S01]  /*4630*/  FADD.FTZ R40, R30, R43 ;  /* 0x0000002b1e287221 */ /* 0x000fe20000010000 */
[----:B------:R-:W-:Y:S02]  /*4640*/  IMAD.MOV.U32 R30, RZ, RZ, R151 ;  /* 0x000000ffff1e7224 */ /* 0x000fe400078e0097 */
[----:B------:R2:W-:Y:S01]  /*4650*/  MUFU.EX2 R36, R47 ;  /* 0x0000002f00247308 */ /* 0x0005e20000000800 */
[----:B----4-:R-:W-:-:S07]  /*4660*/  F2FP.F16.F32.PACK_AB R207, R32, R41 ;  /* 0x0000002920cf723e */ /* 0x010fce00000000ff */
[----:B------:R-:W4:Y:S01]  /*4670*/  MUFU.EX2 R33, R33 ;  /* 0x0000002100217308 */ /* 0x000f220000000800 */
[----:B--2---:R-:W-:Y:S01]  /*4680*/  FADD.FTZ R47, R77, R42 ;  /* 0x0000002a4d2f7221 */ /* 0x004fe20000010000 */
[----:B---3--:R-:W-:-:S03]  /*4690*/  F2FP.F16.F32.PACK_AB R201, R34, R45 ;  /* 0x0000002d22c9723e */ /* 0x008fc600000000ff */
[C---:B------:R-:W-:Y:S01]  /*46a0*/  FADD.FTZ R42, R200.reuse, R47 ;  /* 0x0000002fc82a7221 */ /* 0x040fe20000010000 */
[----:B------:R-:W-:Y:S02]  /*46b0*/  F2FP.F16.F32.PACK_AB R200, R200, R77 ;  /* 0x0000004dc8c8723e */ /* 0x000fe400000000ff */
[----:B------:R2:W-:Y:S01]  /*46c0*/  MUFU.EX2 R38, R35 ;  /* 0x0000002300267308 */ /* 0x0005e20000000800 */
[----:B------:R-:W-:Y:S01]  /*46d0*/  FADD.FTZ R43, R81, R42 ;  /* 0x0000002a512b7221 */ /* 0x000fe20000010000 */
[-C--:B------:R-:W-:Y:S02]  /*46e0*/  MOV R77, R151.reuse ;  /* 0x00000097004d7202 */ /* 0x080fe40000000f00 */
[----:B------:R-:W-:Y:S01]  /*46f0*/  MOV R47, R151 ;  /* 0x00000097002f7202 */ /* 0x000fe20000000f00 */
[C---:B------:R-:W-:Y:S01]  /*4700*/  FADD.FTZ R42, R202.reuse, R43 ;  /* 0x0000002bca2a7221 */ /* 0x040fe20000010000 */
[----:B------:R-:W-:Y:S01]  /*4710*/  F2FP.F16.F32.PACK_AB R202, R202, R81 ;  /* 0x00000051caca723e */ /* 0x000fe200000000ff */
[----:B------:R-:W-:Y:S01]  /*4720*/  IMAD.MOV.U32 R81, RZ, RZ, R151 ;  /* 0x000000ffff517224 */ /* 0x000fe200078e0097 */
[----:B------:R-:W3:Y:S01]  /*4730*/  MUFU.EX2 R37, R37 ;  /* 0x0000002500257308 */ /* 0x000ee20000000800 */
[----:B--2---:R-:W-:Y:S01]  /*4740*/  FADD.FTZ R35, R41, R40 ;  /* 0x0000002829237221 */ /* 0x004fe20000010000 */
[----:B------:R-:W-:Y:S01]  /*4750*/  FADD.FTZ R43, R85, R42 ;  /* 0x0000002a552b7221 */ /* 0x000fe20000010000 */
[----:B----4-:R-:W-:-:S02]  /*4760*/  F2FP.F16.F32.PACK_AB R203, R36, R33 ;  /* 0x0000002124cb723e */ /* 0x010fc400000000ff */
[----:B------:R-:W-:Y:S01]  /*4770*/  FADD.FTZ R40, R32, R35 ;  /* 0x0000002320287221 */ /* 0x000fe20000010000 */
[C---:B------:R-:W-:Y:S01]  /*4780*/  FADD.FTZ R20, R196.reuse, R43 ;  /* 0x0000002bc4147221 */ /* 0x040fe20000010000 */
[----:B------:R-:W-:Y:S01]  /*4790*/  F2FP.F16.F32.PACK_AB R196, R196, R85 ;  /* 0x00000055c4c4723e */ /* 0x000fe200000000ff */
[----:B------:R-:W-:Y:S01]  /*47a0*/  MUFU.EX2 R25, R25 ;  /* 0x0000001900197308 */ /* 0x000fe20000000800 */
[----:B------:R-:W-:Y:S01]  /*47b0*/  FADD.FTZ R35, R45, R40 ;  /* 0x000000282d237221 */ /* 0x000fe20000010000 */
[--C-:B------:R-:W-:Y:S01]  /*47c0*/  IMAD.MOV.U32 R85, RZ, RZ, R151.reuse ;  /* 0x000000ffff557224 */ /* 0x100fe200078e0097 */
[-C--:B------:R-:W-:Y:S01]  /*47d0*/  MOV R41, R151.reuse ;  /* 0x0000009700297202 */ /* 0x080fe20000000f00 */
[----:B------:R-:W-:Y:S02]  /*47e0*/  IMAD.MOV.U32 R45, RZ, RZ, R151 ;  /* 0x000000ffff2d7224 */ /* 0x000fe400078e0097 */
[----:B------:R-:W-:Y:S01]  /*47f0*/  FADD.FTZ R40, R34, R35 ;  /* 0x0000002322287221 */ /* 0x000fe20000010000 */
[--C-:B------:R-:W-:Y:S01]  /*4800*/  IMAD.MOV.U32 R43, RZ, RZ, R151.reuse ;  /* 0x000000ffff2b7224 */ /* 0x100fe200078e0097 */
[----:B------:R-:W-:Y:S01]  /*4810*/  MOV R32, R151 ;  /* 0x0000009700207202 */ /* 0x000fe20000000f00 */
[----:B-1----:R1:W2:Y:S01]  /*4820*/  MUFU.EX2 R0, R39 ;  /* 0x0000002700007308 */ /* 0x0022a20000000800 */
[----:B------:R-:W-:Y:S01]  /*4830*/  FADD.FTZ R35, R33, R40 ;  /* 0x0000002821237221 */ /* 0x000fe20000010000 */
[----:B---3--:R-:W-:Y:S01]  /*4840*/  F2FP.F16.F32.PACK_AB R197, R38, R37 ;  /* 0x0000002526c5723e */ /* 0x008fe200000000ff */
[----:B------:R-:W-:-:S02]  /*4850*/  IMAD.MOV.U32 R34, RZ, RZ, R151 ;  /* 0x000000ffff227224 */ /* 0x000fc400078e0097 */
[----:B------:R-:W-:-:S03]  /*4860*/  IMAD.MOV.U32 R33, RZ, RZ, R151 ;  /* 0x000000ffff217224 */ /* 0x000fc600078e0097 */
[----:B------:R-:W3:Y:S01]  /*4870*/  MUFU.EX2 R97, R97 ;  /* 0x0000006100617308 */ /* 0x000ee20000000800 */
[----:B-1----:R-:W-:Y:S01]  /*4880*/  FADD.FTZ R39, R89, R20 ;  /* 0x0000001459277221 */ /* 0x002fe20000010000 */
[----:B------:R-:W-:Y:S01]  /*4890*/  FADD.FTZ R20, R36, R35 ;  /* 0x0000002324147221 */ /* 0x000fe20000010000 */
[----:B------:R-:W-:Y:S02]  /*48a0*/  IMAD.MOV.U32 R36, RZ, RZ, R151 ;  /* 0x000000ffff247224 */ /* 0x000fe400078e0097 */
[C---:B------:R-:W-:Y:S01]  /*48b0*/  FADD.FTZ R42, R198.reuse, R39 ;  /* 0x00000027c62a7221 */ /* 0x040fe20000010000 */
[----:B------:R-:W-:Y:S01]  /*48c0*/  FADD.FTZ R35, R37, R20 ;  /* 0x0000001425237221 */ /* 0x000fe20000010000 */
[----:B------:R-:W-:Y:S01]  /*48d0*/  F2FP.F16.F32.PACK_AB R198, R198, R89 ;  /* 0x00000059c6c6723e */ /* 0x000fe200000000ff */
[----:B------:R-:W-:Y:S01]  /*48e0*/  MUFU.EX2 R3, R3 ;  /* 0x0000000300037308 */ /* 0x000fe20000000800 */
[----:B------:R-:W-:Y:S01]  /*48f0*/  FADD.FTZ R39, R93, R42 ;  /* 0x0000002a5d277221 */ /* 0x000fe20000010000 */
[----:B------:R-:W-:Y:S01]  /*4900*/  FADD.FTZ R20, R38, R35 ;  /* 0x0000002326147221 */ /* 0x000fe20000010000 */
[----:B--2---:R-:W-:Y:S01]  /*4910*/  F2FP.F16.F32.PACK_AB R199, R0, R25 ;  /* 0x0000001900c7723e */ /* 0x004fe200000000ff */
[----:B------:R-:W-:-:S02]  /*4920*/  IMAD.MOV.U32 R37, RZ, RZ, R151 ;  /* 0x000000ffff257224 */ /* 0x000fc400078e0097 */
[C---:B------:R-:W-:Y:S01]  /*4930*/  FADD.FTZ R42, R192.reuse, R39 ;  /* 0x00000027c02a7221 */ /* 0x040fe20000010000 */
[----:B------:R-:W-:Y:S01]  /*4940*/  F2FP.F16.F32.PACK_AB R192, R192, R93 ;  /* 0x0000005dc0c0723e */ /* 0x000fe200000000ff */
[--C-:B------:R-:W-:Y:S01]  /*4950*/  IMAD.MOV.U32 R93, RZ, RZ, R151.reuse ;  /* 0x000000ffff5d7224 */ /* 0x100fe200078e0097 */
[----:B------:R-:W1:Y:S01]  /*4960*/  MUFU.EX2 R24, R24 ;  /* 0x0000001800187308 */ /* 0x000e620000000800 */
[----:B---3--:R-:W-:Y:S01]  /*4970*/  FADD.FTZ R35, R97, R42 ;  /* 0x0000002a61237221 */ /* 0x008fe20000010000 */
[-C--:B------:R-:W-:Y:S01]  /*4980*/  MOV R89, R151.reuse ;  /* 0x0000009700597202 */ /* 0x080fe20000000f00 */
[----:B------:R-:W-:Y:S01]  /*4990*/  IMAD.MOV.U32 R39, RZ, RZ, R151 ;  /* 0x000000ffff277224 */ /* 0x000fe200078e0097 */
[----:B------:R-:W-:-:S04]  /*49a0*/  MOV R38, R151 ;  /* 0x0000009700267202 */ /* 0x000fc80000000f00 */
[----:B------:R2:W3:Y:S08]  /*49b0*/  MUFU.EX2 R40, R27 ;  /* 0x0000001b00287308 */ /* 0x0004f00000000800 */
[----:B------:R-:W4:Y:S01]  /*49c0*/  MUFU.EX2 R29, R29 ;  /* 0x0000001d001d7308 */ /* 0x000f220000000800 */
[----:B--2---:R-:W-:Y:S01]  /*49d0*/  FADD.FTZ R27, R25, R20 ;  /* 0x00000014191b7221 */ /* 0x004fe20000010000 */
[C---:B-1----:R-:W-:Y:S01]  /*49e0*/  FADD.FTZ R20, R24.reuse, R35 ;  /* 0x0000002318147221 */ /* 0x042fe20000010000 */
[----:B------:R-:W-:Y:S01]  /*49f0*/  F2FP.F16.F32.PACK_AB R194, R24, R97 ;  /* 0x0000006118c2723e */ /* 0x000fe200000000ff */
[----:B------:R-:W-:-:S02]  /*4a00*/  IMAD.MOV.U32 R97, RZ, RZ, R151 ;  /* 0x000000ffff617224 */ /* 0x000fc400078e0097 */
[----:B------:R-:W-:Y:S01]  /*4a10*/  FADD.FTZ R44, R0, R27 ;  /* 0x0000001b002c7221 */ /* 0x000fe20000010000 */
[----:B------:R-:W-:Y:S01]  /*4a20*/  IMAD.MOV.U32 R0, RZ, RZ, 0x3f800000 ;  /* 0x3f800000ff007424 */ /* 0x000fe200078e00ff */
[----:B------:R-:W-:Y:S01]  /*4a30*/  MOV R35, R151 ;  /* 0x0000009700237202 */ /* 0x000fe20000000f00 */
[----:B------:R1:W2:Y:S01]  /*4a40*/  MUFU.EX2 R42, R31 ;  /* 0x0000001f002a7308 */ /* 0x0002a20000000800 */
[----:B------:R-:W-:Y:S01]  /*4a50*/  FADD.FTZ R27, R3, R44 ;  /* 0x0000002c031b7221 */ /* 0x000fe20000010000 */
[C---:B---3--:R-:W-:Y:S01]  /*4a60*/  F2FP.F16.F32.PACK_AB R193, R40.reuse, R3 ;  /* 0x0000000328c1723e */ /* 0x048fe200000000ff */
[----:B------:R-:W-:Y:S01]  /*4a70*/  IMAD.MOV.U32 R3, RZ, RZ, 0x3f800000 ;  /* 0x3f800000ff037424 */ /* 0x000fe200078e00ff */
[----:B------:R-:W-:Y:S01]  /*4a80*/  MOV R44, R151 ;  /* 0x00000097002c7202 */ /* 0x000fe20000000f00 */
[----:B------:R-:W-:Y:S01]  /*4a90*/  FADD.FTZ R24, R40, R27 ;  /* 0x0000001b28187221 */ /* 0x000fe20000010000 */
[--C-:B------:R-:W-:Y:S02]  /*4aa0*/  IMAD.MOV.U32 R40, RZ, RZ, R151.reuse ;  /* 0x000000ffff287224 */ /* 0x100fe400078e0097 */
[----:B------:R-:W-:-:S02]  /*4ab0*/  IMAD.MOV.U32 R27, RZ, RZ, R151 ;  /* 0x000000ffff1b7224 */ /* 0x000fc400078e0097 */
[----:B----4-:R-:W-:Y:S01]  /*4ac0*/  FADD.FTZ R19, R29, R24 ;  /* 0x000000181d137221 */ /* 0x010fe20000010000 */
[--C-:B-1----:R-:W-:Y:S02]  /*4ad0*/  IMAD.MOV.U32 R31, RZ, RZ, R151.reuse ;  /* 0x000000ffff1f7224 */ /* 0x102fe400078e0097 */
[--C-:B------:R-:W-:Y:S02]  /*4ae0*/  IMAD.MOV.U32 R25, RZ, RZ, R151.reuse ;  /* 0x000000ffff197224 */ /* 0x100fe400078e0097 */
[----:B------:R-:W-:Y:S02]  /*4af0*/  IMAD.MOV.U32 R24, RZ, RZ, R151 ;  /* 0x000000ffff187224 */ /* 0x000fe400078e0097 */
[C---:B--2---:R-:W-:Y:S01]  /*4b00*/  FADD.FTZ R19, R42.reuse, R19 ;  /* 0x000000132a137221 */ /* 0x044fe20000010000 */
[----:B------:R-:W-:Y:S01]  /*4b10*/  F2FP.F16.F32.PACK_AB R195, R42, R29 ;  /* 0x0000001d2ac3723e */ /* 0x000fe200000000ff */
[----:B------:R-:W-:Y:S01]  /*4b20*/  IMAD.MOV.U32 R42, RZ, RZ, R151 ;  /* 0x000000ffff2a7224 */ /* 0x000fe200078e0097 */
[----:B------:R-:W-:Y:S01]  /*4b30*/  MOV R29, R151 ;  /* 0x00000097001d7202 */ /* 0x000fe20000000f00 */
[----:B------:R-:W-:Y:S06]  /*4b40*/  @!P2 BRA `(.L_x_15) ;  /* 0x0000003c0098a947 */ /* 0x000fec0003800000 */
[----:B------:R-:W-:Y:S01]  /*4b50*/  R2UR UR60, R18 ;  /* 0x00000000123c72ca */ /* 0x000fe200000e0000 */
[----:B------:R-:W-:Y:S01]  /*4b60*/  IMAD.MOV.U32 R221, RZ, RZ, R4 ;  /* 0x000000ffffdd7224 */ /* 0x000fe200078e0004 */
[----:B------:R-:W-:Y:S01]  /*4b70*/  IADD3 R220, R152, -0x2, RZ ;  /* 0xfffffffe98dc7810 */ /* 0x000fe20007ffe0ff */
[----:B------:R-:W-:Y:S01]  /*4b80*/  IMAD.MOV.U32 R222, RZ, RZ, R5 ;  /* 0x000000ffffde7224 */ /* 0x000fe200078e0005 */
[----:B------:R-:W-:Y:S02]  /*4b90*/  MOV R0, 0x3f800000 ;  /* 0x3f80000000007802 */ /* 0x000fe40000000f00 */
[----:B------:R-:W-:Y:S02]  /*4ba0*/  CS2R R150, SRZ ;  /* 0x0000000000967805 */ /* 0x000fe4000001ff00 */
[----:B------:R-:W-:Y:S02]  /*4bb0*/  CS2R R146, SRZ ;  /* 0x0000000000927805 */ /* 0x000fe4000001ff00 */
[----:B------:R-:W-:-:S02]  /*4bc0*/  CS2R R142, SRZ ;  /* 0x00000000008e7805 */ /* 0x000fc4000001ff00 */
[----:B------:R-:W-:Y:S02]  /*4bd0*/  CS2R R138, SRZ ;  /* 0x00000000008a7805 */ /* 0x000fe4000001ff00 */
[----:B------:R-:W-:Y:S02]  /*4be0*/  CS2R R134, SRZ ;  /* 0x0000000000867805 */ /* 0x000fe4000001ff00 */
[----:B------:R-:W-:Y:S02]  /*4bf0*/  CS2R R130, SRZ ;  /* 0x0000000000827805 */ /* 0x000fe4000001ff00 */
        /* <DEDUP_REMOVED lines=57> */
[----:B------:R-:W-:Y:S01]  /*4f90*/  CS2R R24, SRZ ;  /* 0x0000000000187805 */ /* 0x000fe2000001ff00 */
[----:B------:R-:W-:-:S06]  /*4fa0*/  UMOV UR37, UR38 ;  /* 0x0000002600257c82 */ /* 0x000fcc0008000000 */
.L_x_24:
[----:B------:R-:W-:-:S04]  /*4fb0*/  UIADD3 UR4, UR37, 0x1, URZ ;  /* 0x0000000125047890 */ /* 0x000fc8000fffe03f */
[----:B------:R-:W-:-:S04]  /*4fc0*/  UISETP.NE.AND UP0, UPT, UR4, 0x2, UPT ;  /* 0x000000020400788c */ /* 0x000fc8000bf05270 */
[----:B------:R-:W-:Y:S02]  /*4fd0*/  USEL UR5, URZ, 0x1, UP0 ;  /* 0x000000013f057887 */ /* 0x000fe40008000000 */
[----:B------:R-:W-:Y:S02]  /*4fe0*/  USEL UR38, UR4, URZ, UP0 ;  /* 0x0000003f04267287 */ /* 0x000fe40008000000 */
[----:B------:R-:W-:-:S06]  /*4ff0*/  ULOP3.LUT UR4, UR60, UR5, URZ, 0x3c, !UPT ;  /* 0x000000053c047292 */ /* 0x000fcc000f8e3c3f */
[----:B------:R-:W-:Y:S01]  /*5000*/  IMAD.U32 R18, RZ, RZ, UR4 ;  /* 0x00000004ff127e24 */ /* 0x000fe2000f8e00ff */
[----:B------:R-:W-:Y:S06]  /*5010*/  @!P0 BRA `(.L_x_16) ;  /* 0x0000000000048947 */ /* 0x000fec0003800000 */
[----:B------:R-:W-:Y:S01]  /*5020*/  BPT.TRAP 0x1 ;  /* 0x000000040000795c */ /* 0x000fe20000300000 */
.L_x_16:
[----:B------:R-:W-:Y:S01]  /*5030*/  R2UR UR4, R18 ;  /* 0x00000000120472ca */ /* 0x000fe200000e0000 */
[----:B------:R-:W-:-:S12]  /*5040*/  ULEA UR39, UR38, UR61, 0x3 ;  /* 0x0000003d26277291 */ /* 0x000fd8000f8e183f */
[----:B------:R-:W-:-:S05]  /*5050*/  IMAD.U32 R2, RZ, RZ, UR4 ;  /* 0x00000004ff027e24 */ /* 0x000fca000f8e00ff */
[----:B------:R-:W-:-:S04]  /*5060*/  SHF.L.U32 R2, R2, 0x1f, RZ ;  /* 0x0000001f02027819 */ /* 0x000fc800000006ff */
[----:B------:R1:W2:Y:S01]  /*5070*/  SYNCS.PHASECHK.TRANS64.TRYWAIT P2, [UR39+0x38830], R2 ;  /* 0x03883002ff0075a7 */ /* 0x0002a20008040167 */
[----:B------:R-:W-:Y:S05]  /*5080*/  @!P0 BRA `(.L_x_17) ;  /* 0x0000000000048947 */ /* 0x000fea0003800000 */
[----:B------:R-:W-:Y:S01]  /*5090*/  BPT.TRAP 0x1 ;  /* 0x000000040000795c */ /* 0x000fe20000300000 */
.L_x_17:
[----:B--2---:R-:W-:Y:S05]  /*50a0*/  @P2 BRA `(.L_x_18) ;  /* 0x0000000000082947 */ /* 0x004fea0003800000 */
[----:B------:R-:W2:Y:S02]  /*50b0*/  SYNCS.PHASECHK.TRANS64.TRYWAIT P2, [UR39+0x38830], R2 ;  /* 0x03883002ff0075a7 */ /* 0x000ea40008040167 */
[----:B--2---:R-:W-:Y:S05]  /*50c0*/  @!P2 BRA `(.L_x_19) ;  /* 0x00000094007ca947 */ /* 0x004fea0003800000 */
.L_x_18:
[----:B------:R-:W-:Y:S01]  /*50d0*/  R2UR UR4, R21 ;  /* 0x00000000150472ca */ /* 0x000fe200000e0000 */
[----:B------:R-:W-:Y:S01]  /*50e0*/  WARPGROUP.ARRIVE ;  /* 0x00000000000079c5 */ /* 0x000fe20000000000 */
[----:B------:R-:W-:Y:S01]  /*50f0*/  R2UR UR10, R14 ;  /* 0x000000000e0a72ca */ /* 0x000fe200000e0000 */
[----:B------:R-:W-:Y:S01]  /*5100*/  UMOV UR59, 0x40000040 ;  /* 0x40000040003b7882 */ /* 0x000fe20000000000 */
        /* <DEDUP_REMOVED lines=9> */
[----:B------:R-:W-:Y:S01]  /*51a0*/  UIMAD UR4, UR38, 0xa00, UR4 ;  /* 0x00000a00260478a4 */ /* 0x000fe2000f8e0204 */
[-C--:B------:R-:W-:Y:S01]  /*51b0*/  FMUL.FTZ R24, R24, R3.reuse ;  /* 0x0000000318187220 */ /* 0x080fe20000410000 */
[----:B------:R-:W-:Y:S01]  /*51c0*/  UMOV UR56, UR10 ;  /* 0x0000000a00387c82 */ /* 0x000fe20008000000 */
[----:B------:R-:W-:Y:S01]  /*51d0*/  UMOV UR43, 0x40000040 ;  /* 0x40000040002b7882 */ /* 0x000fe20000000000 */
[----:B------:R-:W-:Y:S01]  /*51e0*/  UMOV UR57, UR11 ;  /* 0x0000000b00397c82 */ /* 0x000fe20008000000 */
[----:B------:R-:W-:Y:S01]  /*51f0*/  UIADD3 UR5, UR4, 0x80, URZ ;  /* 0x0000008004057890 */ /* 0x000fe2000fffe03f */
[-C--:B------:R-:W-:Y:S01]  /*5200*/  FMUL.FTZ R25, R25, R3.reuse ;  /* 0x0000000319197220 */ /* 0x080fe20000410000 */
[----:B------:R-:W-:Y:S01]  /*5210*/  UMOV UR58, UR4 ;  /* 0x00000004003a7c82 */ /* 0x000fe20008000000 */
[----:B------:R-:W-:Y:S01]  /*5220*/  UIADD3 UR6, UR4, 0x100, URZ ;  /* 0x0000010004067890 */ /* 0x000fe2000fffe03f */
[----:B------:R-:W-:Y:S01]  /*5230*/  HGMMA.64x16x16.F32 R184, gdesc[UR56], RZ, !UPT, gsb0 ;  /* 0x0020000038b879f0 */ /* 0x000fe2000c0008ff */
[----:B------:R-:W-:Y:S01]  /*5240*/  UMOV UR56, UR10 ;  /* 0x0000000a00387c82 */ /* 0x000fe20008000000 */
[----:B------:R-:W-:Y:S01]  /*5250*/  UMOV UR57, UR11 ;  /* 0x0000000b00397c82 */ /* 0x000fe20008000000 */
[----:B------:R-:W-:Y:S01]  /*5260*/  UMOV UR58, UR5 ;  /* 0x00000005003a7c82 */ /* 0x000fe20008000000 */
[----:B------:R-:W-:Y:S01]  /*5270*/  UMOV UR59, 0x40000040 ;  /* 0x40000040003b7882 */ /* 0x000fe20000000000 */
[----:B------:R-:W-:Y:S01]  /*5280*/  UIADD3 UR5, UR4, 0x180, URZ ;  /* 0x0000018004057890 */ /* 0x000fe2000fffe03f */
[-C--:B------:R-:W-:Y:S01]  /*5290*/  FMUL.FTZ R28, R28, R3.reuse ;  /* 0x000000031c1c7220 */ /* 0x080fe20000410000 */
        /* <DEDUP_REMOVED lines=12> */
[----:B------:R-:W-:Y:S01]  /*5360*/  UMOV UR47, 0x40000040 ;  /* 0x40000040002f7882 */ /* 0x000fe20000000000 */
[----:B------:R-:W-:Y:S01]  /*5370*/  UIADD3 UR50, UR4, 0x782, URZ ;  /* 0x0000078204327890 */ /* 0x000fe2000fffe03f */
[-C--:B------:R-:W-:Y:S01]  /*5380*/  FMUL.FTZ R41, R41, R3.reuse ;  /* 0x0000000329297220 */ /* 0x080fe20000410000 */
[----:B------:R-:W-:Y:S01]  /*5390*/  UMOV UR51, 0x40000040 ;  /* 0x4000004000337882 */ /* 0x000fe20000000000 */
[----:B------:R-:W-:Y:S01]  /*53a0*/  UIADD3 UR54, UR4, 0x784, URZ ;  /* 0x0000078404367890 */ /* 0x000fe2000fffe03f */
[-C--:B------:R-:W-:Y:S01]  /*53b0*/  FMUL.FTZ R44, R44, R3.reuse ;  /* 0x000000032c2c7220 */ /* 0x080fe20000410000 */
[----:B------:R-:W-:Y:S01]  /*53c0*/  UMOV UR55, 0x40000040 ;  /* 0x4000004000377882 */ /* 0x000fe20000000000 */
[----:B------:R-:W-:Y:S01]  /*53d0*/  UMOV UR7, 0x40000040 ;  /* 0x4000004000077882 */ /* 0x000fe20000000000 */
[-C--:B------:R-:W-:Y:S01]  /*53e0*/  FMUL.FTZ R45, R45, R3.reuse ;  /* 0x000000032d2d7220 */ /* 0x080fe20000410000 */
        /* <DEDUP_REMOVED lines=23> */
[----:B------:R-:W-:Y:S01]  /*5560*/  FMUL.FTZ R93, R93, R3 ;  /* 0x000000035d5d7220 */ /* 0x000fe20000410000 */
[----:B------:R-:W-:-:S02]  /*5570*/  WARPGROUP.DEPBAR.LE gsb0, 0x0 ;  /* 0x00008000000079c5 */ /* 0x000fc40000010000 */
[----:B------:R-:W-:Y:S01]  /*5580*/  WARPGROUP.ARRIVE ;  /* 0x00000000000079c5 */ /* 0x000fe20000000000 */
[-C--:B------:R-:W-:Y:S01]  /*5590*/  FMUL.FTZ R96, R96, R3.reuse ;  /* 0x0000000360607220 */ /* 0x080fe20000410000 */
[-C--:B------:R-:W-:Y:S01]  /*55a0*/  FMUL.FTZ R97, R97, R3.reuse ;  /* 0x0000000361617220 */ /* 0x080fe20000410000 */
[-C--:B------:R-:W-:Y:S01]  /*55b0*/  FMUL.FTZ R100, R100, R3.reuse ;  /* 0x0000000364647220 */ /* 0x080fe20000410000 */
[-C--:B------:R-:W-:Y:S01]  /*55c0*/  FMUL.FTZ R101, R101, R3.reuse ;  /* 0x0000000365657220 */ /* 0x080fe20000410000 */
[-C--:B------:R-:W-:Y:S01]  /*55d0*/  FMUL.FTZ R104, R104, R3.reuse ;  /* 0x0000000368687220 */ /* 0x080fe20000410000 */
[----:B------:R-:W-:Y:S01]  /*55e0*/  HGMMA.64x16x16.F32 R176, gdesc[UR56], RZ, !UPT, gsb0 ;  /* 0x0020000038b079f0 */ /* 0x000fe2000c0008ff */
[----:B------:R-:W-:Y:S01]  /*55f0*/  UMOV UR56, UR10 ;  /* 0x0000000a00387c82 */ /* 0x000fe20008000000 */
[----:B------:R-:W-:Y:S01]  /*5600*/  UMOV UR57, UR11 ;  /* 0x0000000b00397c82 */ /* 0x000fe20008000000 */
[----:B------:R-:W-:Y:S01]  /*5610*/  UMOV UR58, UR6 ;  /* 0x00000006003a7c82 */ /* 0x000fe20008000000 */
[----:B------:R-:W-:Y:S01]  /*5620*/  UMOV UR59, 0x40000040 ;  /* 0x40000040003b7882 */ /* 0x000fe20000000000 */
[----:B------:R-:W-:Y:S01]  /*5630*/  UIADD3 UR6, UR4, 0x200, URZ ;  /* 0x0000020004067890 */ /* 0x000fe2000fffe03f */
        /* <DEDUP_REMOVED lines=96> */
[----:B------:R-:W-:-:S06]  /*5c40*/  WARPGROUP.ARRIVE ;  /* 0x00000000000079c5 */ /* 0x000fcc0000000000 */
[----:B------:R-:W-:Y:S01]  /*5c50*/  HGMMA.64x16x16.F32 R160, gdesc[UR56], RZ, !UPT, gsb0 ;  /* 0x0020000038a079f0 */ /* 0x000fe2000c0008ff */
[----:B------:R-:W-:Y:S01]  /*5c60*/  UMOV UR56, UR10 ;  /* 0x0000000a00387c82 */ /* 0x000fe20008000000 */
[----:B------:R-:W-:Y:S01]  /*5c70*/  UMOV UR57, UR11 ;  /* 0x0000000b00397c82 */ /* 0x000fe20008000000 */
[----:B------:R-:W-:Y:S01]  /*5c80*/  UMOV UR58, UR6 ;  /* 0x00000006003a7c82 */ /* 0x000fe20008000000 */
[----:B------:R-:W-:Y:S01]  /*5c90*/  UMOV UR59, 0x40000040 ;  /* 0x40000040003b7882 */ /* 0x000fe20000000000 */
[----:B------:R-:W-:Y:S01]  /*5ca0*/  UIADD3 UR6, UR4, 0x102, URZ ;  /* 0x0000010204067890 */ /* 0x000fe2000fffe03f */
[----:B------:R-:W-:Y:S02]  /*5cb0*/  R2UR UR10, R8 ;  /* 0x00000000080a72ca */ /* 0x000fe400000e0000 */
[----:B------:R-:W-:Y:S01]  /*5cc0*/  R2UR UR11, R9 ;  /* 0x00000000090b72ca */ /* 0x000fe200000e0000 */
        /* <DEDUP_REMOVED lines=14> */
[----:B------:R-:W-:Y:S01]  /*5db0*/  UIADD3 UR5, UR4, 0x182, URZ ;  /* 0x0000018204057890 */ /* 0x000fe2000fffe03f */
        /* <DEDUP_REMOVED lines=106> */
[----:B------:R-:W-:Y:S01]  /*6460*/  UMOV UR11, 0x40000040 ;  /* 0x40000040000b7882 */ /* 0x000fe20000000000 */
[----:B------:R-:W-:Y:S01]  /*6470*/  UIADD3 UR6, UR4, 0x380, URZ ;  /* 0x0000038004067890 */ /* 0x000fe2000fffe03f */
        /* <DEDUP_REMOVED lines=32> */
[----:B------:R-:W-:Y:S02]  /*6680*/  UIADD3 UR10, UR4, 0x906, URZ ;  /* 0x00000906040a7890 */ /* 0x000fe4000fffe03f */
        /* <DEDUP_REMOVED lines=28> */
[----:B------:R-:W-:Y:S02]  /*6850*/  R2UR UR14, R6 ;  /* 0x00000000060e72ca */ /* 0x000fe400000e0000 */
[----:B------:R-:W-:-:S11]  /*6860*/  R2UR UR15, R7 ;  /* 0x00000000070f72ca */ /* 0x000fd600000e0000 */
[----:B------:R-:W-:Y:S02]  /*6870*/  UMOV UR56, UR14 ;  /* 0x0000000e00387c82 */ /* 0x000fe40008000000 */
[----:B------:R-:W-:Y:S01]  /*6880*/  UMOV UR57, UR15 ;  /* 0x0000000f00397c82 */ /* 0x000fe20008000000 */
        /* <DEDUP_REMOVED lines=239> */
[----:B------:R-:W-:-:S03]  /*7780*/  UIADD3 UR6, UR4, 0x886, URZ ;  /* 0x0000088604067890 */ /* 0x000fc6000fffe03f */
[----:B------:R-:W-:Y:S01]  /*7790*/  UMOV UR4, UR14 ;  /* 0x0000000e00047c82 */ /* 0x000fe20008000000 */
[----:B------:R-:W-:Y:S02]  /*77a0*/  WARPGROUP.DEPBAR.LE gsb0, 0x0 ;  /* 0x00008000000079c5 */ /* 0x000fe40000010000 */
[----:B------:R-:W-:-:S06]  /*77b0*/  WARPGROUP.ARRIVE ;  /* 0x00000000000079c5 */ /* 0x000fcc0000000000 */
[----:B------:R-:W-:Y:S03]  /*77c0*/  HGMMA.64x16x16.F32 R152, gdesc[UR52], R152, gsb0 ;  /* 0x00200000349879f0 */ /* 0x000fe60008000898 */
        /* <DEDUP_REMOVED lines=26> */
[----:B------:R-:W-:Y:S02]  /*7970*/  WARPGROUP.DEPBAR.LE gsb0, 0x0 ;  /* 0x00008000000079c5 */ /* 0x000fe40000010000 */
[----:B------:R-:W-:-:S06]  /*7980*/  WARPGROUP.ARRIVE ;  /* 0x00000000000079c5 */ /* 0x000fcc0000000000 */
[----:B------:R-:W-:Y:S03]  /*7990*/  HGMMA.64x16x16.F32 R152, gdesc[UR4], R152, gsb0 ;  /* 0x00200000049879f0 */ /* 0x000fe60008000898 */
[----:B------:R-:W-:Y:S02]  /*79a0*/  WARPGROUP.DEPBAR.LE gsb0, 0x0 ;  /* 0x00008000000079c5 */ /* 0x000fe40000010000 */
[----:B------:R-:W-:Y:S05]  /*79b0*/  @!P0 BRA `(.L_x_20) ;  /* 0x0000000000048947 */ /* 0x000fea0003800000 */
[----:B------:R-:W-:Y:S01]  /*79c0*/  BPT.TRAP 0x1 ;  /* 0x000000040000795c */ /* 0x000fe20000300000 */
.L_x_20:
[----:B------:R-:W-:Y:S01]  /*79d0*/  ULEA UR5, UR37, UR61, 0x3 ;  /* 0x0000003d25057291 */ /* 0x000fe2000f8e183f */
[----:B------:R-:W-:-:S04]  /*79e0*/  MOV R0, UR60 ;  /* 0x0000003c00007c02 */ /* 0x000fc80008000f00 */
[----:B------:R-:W-:-:S04]  /*79f0*/  SHF.L.U32 R0, R0, 0x1f, RZ ;  /* 0x0000001f00007819 */ /* 0x000fc800000006ff */
[----:B------:R3:W4:Y:S01]  /*7a00*/  SYNCS.PHASECHK.TRANS64.TRYWAIT P2, [UR5+0x38850], R0 ;  /* 0x03885000ff0075a7 */ /* 0x0007220008040145 */
[----:B------:R-:W-:Y:S05]  /*7a10*/  @!P0 BRA `(.L_x_21) ;  /* 0x0000000000048947 */ /* 0x000fea0003800000 */
[----:B------:R-:W-:Y:S01]  /*7a20*/  BPT.TRAP 0x1 ;  /* 0x000000040000795c */ /* 0x000fe20000300000 */
.L_x_21:
[----:B----4-:R-:W-:Y:S05]  /*7a30*/  @P2 BRA `(.L_x_22) ;  /* 0x0000000000082947 */ /* 0x010fea0003800000 */
[----:B------:R-:W4:Y:S02]  /*7a40*/  SYNCS.PHASECHK.TRANS64.TRYWAIT P2, [UR5+0x38850], R0 ;  /* 0x03885000ff0075a7 */ /* 0x000f240008040145 */
[----:B----4-:R-:W-:Y:S05]  /*7a50*/  @!P2 BRA `(.L_x_23) ;  /* 0x0000006c0030a947 */ /* 0x010fea0003800000 */
.L_x_22:
[----:B------:R-:W-:Y:S01]  /*7a60*/  UIADD3 UR4, UR61, 0x400, URZ ;  /* 0x000004003d047890 */ /* 0x000fe2000fffe03f */
[----:B------:R-:W-:Y:S01]  /*7a70*/  WARPGROUP.ARRIVE ;  /* 0x00000000000079c5 */ /* 0x000fe20000000000 */
[----:B------:R-:W-:Y:S01]  /*7a80*/  UMOV UR7, 0x40000040 ;  /* 0x4000004000077882 */ /* 0x000fe20000000000 */
[----:B---34-:R-:W-:Y:S01]  /*7a90*/  FMNMX.FTZ R0, R184, R222, !PT ;  /* 0x000000deb8007209 */ /* 0x018fe20007810000 */
[----:B------:R-:W-:Y:S01]  /*7aa0*/  USHF.R.U32.HI UR4, URZ, 0x4, UR4 ;  /* 0x000000043f047899 */ /* 0x000fe20008011604 */
[----:B-12---:R-:W1:Y:S01]  /*7ab0*/  LDC R2, c[0x0][0x988] ;  /* 0x00026200ff027b82 */ /* 0x006e620000000800 */
[C---:B------:R-:W-:Y:S01]  /*7ac0*/  ISETP.GT.AND P2, PT, R220.reuse, RZ, PT ;  /* 0x000000ffdc00720c */ /* 0x040fe20003f44270 */
[----:B------:R-:W-:Y:S01]  /*7ad0*/  VIADD R220, R220, 0xffffffff ;  /* 0xffffffffdcdc7836 */ /* 0x000fe20000000000 */
[----:B------:R-:W-:Y:S01]  /*7ae0*/  ULOP3.LUT UR4, UR4, 0x3fff, URZ, 0xc0, !UPT ;  /* 0x00003fff04047892 */ /* 0x000fe2000f8ec03f */
[----:B------:R-:W-:Y:S02]  /*7af0*/  FMNMX.FTZ R3, R185, R0, !PT ;  /* 0x00000000b9037209 */ /* 0x000fe40007810000 */
[----:B------:R-:W-:Y:S01]  /*7b00*/  R2UR UR60, R18 ;  /* 0x00000000123c72ca */ /* 0x000fe200000e0000 */
[----:B------:R-:W-:Y:S01]  /*7b10*/  ULOP3.LUT UR4, UR4, 0x2800000, URZ, 0xfc, !UPT ;  /* 0x0280000004047892 */ /* 0x000fe2000f8efc3f */
[----:B------:R-:W-:-:S03]  /*7b20*/  FMNMX.FTZ R0, R188, R3, !PT ;  /* 0x00000003bc007209 */ /* 0x000fc60007810000 */
[----:B------:R-:W-:Y:S01]  /*7b30*/  UIMAD UR4, UR37, 0xa00, UR4 ;  /* 0x00000a00250478a4 */ /* 0x000fe2000f8e0204 */
[----:B------:R-:W-:Y:S02]  /*7b40*/  FMNMX.FTZ R3, R189, R0, !PT ;  /* 0x00000000bd037209 */ /* 0x000fe40007810000 */
[----:B------:R-:W-:Y:S02]  /*7b50*/  UMOV UR37, UR38 ;  /* 0x0000002600257c82 */ /* 0x000fe40008000000 */
[----:B------:R-:W-:Y:S02]  /*7b60*/  FMNMX.FTZ R0, R176, R3, !PT ;  /* 0x00000003b0007209 */ /* 0x000fe40007810000 */
[----:B------:R-:W-:Y:S02]  /*7b70*/  UMOV UR6, UR4 ;  /* 0x0000000400067c82 */ /* 0x000fe40008000000 */
[----:B------:R-:W-:Y:S01]  /*7b80*/  HGMMA.64x256x16.F32 R24, R208, gdesc[UR4].tnspB, R24, gsb0 ;  /* 0x43e00004d0187df0 */ /* 0x000fe20008000818 */
[----:B------:R-:W-:Y:S01]  /*7b90*/  UIADD3 UR6, UR4, 0x80, URZ ;  /* 0x0000008004067890 */ /* 0x000fe2000fffe03f */
[----:B------:R-:W-:Y:S01]  /*7ba0*/  FMNMX.FTZ R3, R177, R0, !PT ;  /* 0x00000000b1037209 */ /* 0x000fe20007810000 */
[----:B------:R-:W-:-:S03]  /*7bb0*/  UMOV UR7, 0x40000040 ;  /* 0x4000004000077882 */ /* 0x000fc60000000000 */
[----:B------:R-:W-:-:S04]  /*7bc0*/  FMNMX.FTZ R0, R180, R3, !PT ;  /* 0x00000003b4007209 */ /* 0x000fc80007810000 */
        /* <DEDUP_REMOVED lines=12> */
[----:B------:R-:W-:Y:S02]  /*7c90*/  FMNMX.FTZ R4, R157, R0, !PT ;  /* 0x000000009d047209 */ /* 0x000fe40007810000 */
[----:B------:R-:W-:-:S03]  /*7ca0*/  FMNMX.FTZ R0, R186, R221, !PT ;  /* 0x000000ddba007209 */ /* 0x000fc60007810000 */
[----:B------:R-:W2:Y:S01]  /*7cb0*/  SHFL.BFLY PT, R3, R4, 0x2, 0x1f ;  /* 0x0c401f0004037f89 */ /* 0x000ea200000e0000 */
[----:B------:R-:W-:Y:S02]  /*7cc0*/  WARPGROUP.DEPBAR.LE gsb0, 0x0 ;  /* 0x00008000000079c5 */ /* 0x000fe40000010000 */
[----:B------:R-:W-:-:S06]  /*7cd0*/  WARPGROUP.ARRIVE ;  /* 0x00000000000079c5 */ /* 0x000fcc0000000000 */
[----:B------:R-:W-:Y:S01]  /*7ce0*/  HGMMA.64x256x16.F32 R24, R204, gdesc[UR4].tnspB, R24, gsb0 ;  /* 0x43e00004cc187df0 */ /* 0x000fe20008000818 */
[----:B------:R-:W-:Y:S01]  /*7cf0*/  UIADD3 UR6, UR4, 0x100, URZ ;  /* 0x0000010004067890 */ /* 0x000fe2000fffe03f */
[----:B------:R-:W-:Y:S01]  /*7d00*/  UMOV UR7, 0x40000040 ;  /* 0x4000004000077882 */ /* 0x000fe20000000000 */
[----:B------:R-:W-:Y:S02]  /*7d10*/  WARPGROUP.DEPBAR.LE gsb0, 0x0 ;  /* 0x00008000000079c5 */ /* 0x000fe40000010000 */
[----:B------:R-:W-:-:S15]  /*7d20*/  WARPGROUP.ARRIVE ;  /* 0x00000000000079c5 */ /* 0x000fde0000000000 */
[----:B------:R-:W-:-:S08]  /*7d30*/  NOP ;  /* 0x0000000000007918 */ /* 0x000fd00000000000 */
[----:B------:R-:W-:Y:S01]  /*7d40*/  HGMMA.64x256x16.F32 R24, R200, gdesc[UR4].tnspB, R24, gsb0 ;  /* 0x43e00004c8187df0 */ /* 0x000fe20008000818 */
[----:B------:R-:W-:Y:S01]  /*7d50*/  UIADD3 UR6, UR4, 0x180, URZ ;  /* 0x0000018004067890 */ /* 0x000fe2000fffe03f */
[----:B------:R-:W-:Y:S01]  /*7d60*/  UMOV UR7, 0x40000040 ;  /* 0x4000004000077882 */ /* 0x000fe20000000000 */
[----:B------:R-:W-:Y:S01]  /*7d70*/  UIADD3 UR4, UR4, 0x200, URZ ;  /* 0x0000020004047890 */ /* 0x000fe2000fffe03f */
[----:B------:R-:W-:Y:S02]  /*7d80*/  WARPGROUP.DEPBAR.LE gsb0, 0x0 ;  /* 0x00008000000079c5 */ /* 0x000fe40000010000 */
[----:B------:R-:W-:Y:S01]  /*7d90*/  WARPGROUP.ARRIVE ;  /* 0x00000000000079c5 */ /* 0x000fe20000000000 */
[----:B--2---:R-:W-:Y:S02]  /*7da0*/  FMNMX.FTZ R200, R4, R3, !PT ;  /* 0x0000000304c87209 */ /* 0x004fe40007810000 */
[----:B------:R-:W-:-:S15]  /*7db0*/  FMNMX.FTZ R3, R187, R0, !PT ;  /* 0x00000000bb037209 */ /* 0x000fde0007810000 */
[----:B------:R-:W-:-:S04]  /*7dc0*/  NOP ;  /* 0x0000000000007918 */ /* 0x000fc80000000000 */
[----:B------:R-:W-:Y:S01]  /*7dd0*/  HGMMA.64x256x16.F32 R24, R196, gdesc[UR4].tnspB, R24, gsb0 ;  /* 0x43e00004c4187df0 */ /* 0x000fe20008000818 */
[----:B------:R-:W2:Y:S01]  /*7de0*/  SHFL.BFLY PT, R5, R200, 0x1, 0x1f ;  /* 0x0c201f00c8057f89 */ /* 0x000ea200000e0000 */
[----:B------:R-:W-:Y:S01]  /*7df0*/  UMOV UR6, UR4 ;  /* 0x0000000400067c82 */ /* 0x000fe20008000000 */
[----:B------:R-:W-:Y:S01]  /*7e00*/  UMOV UR7, 0x40000040 ;  /* 0x4000004000077882 */ /* 0x000fe20000000000 */
[----:B------:R-:W-:Y:S02]  /*7e10*/  FMNMX.FTZ R0, R190, R3, !PT ;  /* 0x00000003be007209 */ /* 0x000fe40007810000 */
[----:B--2---:R-:W-:Y:S01]  /*7e20*/  FMNMX.FTZ R5, R200, R5, !PT ;  /* 0x00000005c8057209 */ /* 0x004fe20007810000 */
[----:B------:R-:W-:Y:S02]  /*7e30*/  WARPGROUP.DEPBAR.LE gsb0, 0x0 ;  /* 0x00008000000079c5 */ /* 0x000fe40000010000 */
[----:B------:R-:W-:Y:S02]  /*7e40*/  WARPGROUP.ARRIVE ;  /* 0x00000000000079c5 */ /* 0x000fe40000000000 */
[C---:B------:R-:W-:Y:S01]  /*7e50*/  FADD.FTZ R197, -R5.reuse, R222 ;  /* 0x000000de05c57221 */ /* 0x040fe20000010100 */
[----:B-1----:R-:W-:Y:S01]  /*7e60*/  FMUL.FTZ R199, R5, R2 ;  /* 0x0000000205c77220 */ /* 0x002fe20000410000 */
[----:B------:R-:W-:-:S02]  /*7e70*/  IMAD.MOV.U32 R222, RZ, RZ, R5 ;  /* 0x000000ffffde7224 */ /* 0x000fc400078e0005 */
[----:B------:R-:W-:-:S13]  /*7e80*/  FMUL.FTZ R4, R197, R2 ;  /* 0x00000002c5047220 */ /* 0x000fda0000410000 */
[----:B------:R-:W-:Y:S01]  /*7e90*/  HGMMA.64x256x16.F32 R24, R192, gdesc[UR4].tnspB, R24, gsb0 ;  /* 0x43e00004c0187df0 */ /* 0x000fe20008000818 */
[----:B------:R-:W-:Y:S01]  /*7ea0*/  FMNMX.FTZ R197, R191, R0, !PT ;  /* 0x00000000bfc57209 */ /* 0x000fe20007810000 */
[-CC-:B------:R-:W-:Y:S01]  /*7eb0*/  FFMA.FTZ R196, R160, R2.reuse, -R199.reuse ;  /* 0x00000002a0c47223 */ /* 0x180fe200000108c7 */
[----:B------:R1:W-:Y:S01]  /*7ec0*/  MUFU.EX2 R3, R4 ;  /* 0x0000000400037308 */ /* 0x0003e20000000800 */
[-CC-:B------:R-:W-:Y:S01]  /*7ed0*/  FFMA.FTZ R160, R161, R2.reuse, -R199.reuse ;  /* 0x00000002a1a07223 */ /* 0x180fe200000108c7 */
[----:B------:R-:W-:Y:S01]  /*7ee0*/  FMNMX.FTZ R0, R178, R197, !PT ;  /* 0x000000c5b2007209 */ /* 0x000fe20007810000 */
[-CC-:B------:R-:W-:Y:S01]  /*7ef0*/  FFMA.FTZ R161, R165, R2.reuse, -R199.reuse ;  /* 0x00000002a5a17223 */ /* 0x180fe200000108c7 */
[-CC-:B------:R-:W-:Y:S01]  /*7f00*/  FFMA.FTZ R208, R184, R2.reuse, -R199.reuse ;  /* 0x00000002b8d07223 */ /* 0x180fe200000108c7 */
[--C-:B------:R-:W-:Y:S01]  /*7f10*/  FFMA.FTZ R185, R185, R2, -R199.reuse ;  /* 0x00000002b9b97223 */ /* 0x100fe200000108c7 */
[----:B------:R-:W-:Y:S01]  /*7f20*/  FMNMX.FTZ R197, R179, R0, !PT ;  /* 0x00000000b3c57209 */ /* 0x000fe20007810000 */
[-CC-:B------:R-:W-:Y:S01]  /*7f30*/  FFMA.FTZ R210, R188, R2.reuse, -R199.reuse ;  /* 0x00000002bcd27223 */ /* 0x180fe200000108c7 */
[-CC-:B------:R-:W-:Y:S01]  /*7f40*/  FFMA.FTZ R189, R189, R2.reuse, -R199.reuse ;  /* 0x00000002bdbd7223 */ /* 0x180fe200000108c7 */
[-CC-:B-1----:R-:W-:Y:S01]  /*7f50*/  FFMA.FTZ R4, R177, R2.reuse, -R199.reuse ;  /* 0x00000002b1047223 */ /* 0x182fe200000108c7 */
[----:B------:R-:W-:Y:S01]  /*7f60*/  FMNMX.FTZ R0, R182, R197, !PT ;  /* 0x000000c5b6007209 */ /* 0x000fe20007810000 */
[----:B------:R-:W1:Y:S01]  /*7f70*/  MUFU.EX2 R208, R208 ;  /* 0x000000d000d07308 */ /* 0x000e620000000800 */
[-CC-:B------:R-:W-:Y:S01]  /*7f80*/  FFMA.FTZ R198, R164, R2.reuse, -R199.reuse ;  /* 0x00000002a4c67223 */ /* 0x180fe200000108c7 */
[--C-:B------:R-:W-:Y:S01]  /*7f90*/  FFMA.FTZ R204, R176, R2, -R199.reuse ;  /* 0x00000002b0cc7223 */ /* 0x100fe200000108c7 */
[----:B------:R-:W-:Y:S01]  /*7fa0*/  FMNMX.FTZ R197, R183, R0, !PT ;  /* 0x00000000b7c57209 */ /* 0x000fe20007810000 */
[-CC-:B------:R-:W-:Y:S01]  /*7fb0*/  FFMA.FTZ R200, R168, R2.reuse, -R199.reuse ;  /* 0x00000002a8c87223 */ /* 0x180fe200000108c7 */
[-CC-:B------:R-:W-:Y:S01]  /*7fc0*/  FFMA.FTZ R206, R180, R2.reuse, -R199.reuse ;  /* 0x00000002b4ce7223 */ /* 0x180fe200000108c7 */
[-CC-:B------:R-:W-:Y:S01]  /*7fd0*/  FFMA.FTZ R181, R181, R2.reuse, -R199.reuse ;  /* 0x00000002b5b57223 */ /* 0x180fe200000108c7 */
[----:B------:R-:W-:Y:S01]  /*7fe0*/  FMNMX.FTZ R0, R170, R197, !PT ;  /* 0x000000c5aa007209 */ /* 0x000fe20007810000 */
[----:B------:R-:W2:Y:S01]  /*7ff0*/  MUFU.EX2 R185, R185 ;  /* 0x000000b900b97308 */ /* 0x000ea20000000800 */
[-CC-:B------:R-:W-:Y:S01]  /*8000*/  FFMA.FTZ R202, R172, R2.reuse, -R199.reuse ;  /* 0x00000002acca7223 */ /* 0x180fe200000108c7 */
[--C-:B------:R-:W-:Y:S01]  /*8010*/  FFMA.FTZ R169, R169, R2, -R199.reuse ;  /* 0x00000002a9a97223 */ /* 0x100fe200000108c7 */
[----:B------:R-:W-:Y:S01]  /*8020*/  FMNMX.FTZ R197, R171, R0, !PT ;  /* 0x00000000abc57209 */ /* 0x000fe20007810000 */
[-CC-:B------:R-:W-:Y:S01]  /*8030*/  FFMA.FTZ R173, R173, R2.reuse, -R199.reuse ;  /* 0x00000002adad7223 */ /* 0x180fe200000108c7 */
[-CC-:B------:R-:W-:Y:S01]  /*8040*/  FFMA.FTZ R152, R152, R2.reuse, -R199.reuse ;  /* 0x0000000298987223 */ /* 0x180fe200000108c7 */
[--C-:B------:R-:W-:Y:S01]  /*8050*/  FFMA.FTZ R153, R153, R2, -R199.reuse ;  /* 0x0000000299997223 */ /* 0x100fe200000108c7 */
[----:B------:R-:W-:Y:S01]  /*8060*/  FMNMX.FTZ R0, R174, R197, !PT ;  /* 0x000000c5ae007209 */ /* 0x000fe20007810000 */
[----:B------:R-:W-:Y:S01]  /*8070*/  MUFU.EX2 R210, R210 ;  /* 0x000000d200d27308 */ /* 0x000fe20000000800 */
[----:B-1----:R-:W-:Y:S01]  /*8080*/  FFMA.FTZ R20, R3, R20, R208 ;  /* 0x0000001403147223 */ /* 0x002fe200000100d0 */
[--C-:B------:R-:W-:Y:S01]  /*8090*/  FFMA.FTZ R156, R156, R2, -R199.reuse ;  /* 0x000000029c9c7223 */ /* 0x100fe200000108c7 */
[----:B------:R-:W-:Y:S01]  /*80a0*/  FMNMX.FTZ R197, R175, R0, !PT ;  /* 0x00000000afc57209 */ /* 0x000fe20007810000 */
[----:B------:R-:W-:-:S03]  /*80b0*/  FFMA.FTZ R157, R157, R2, -R199 ;  /* 0x000000029d9d7223 */ /* 0x000fc600000108c7 */
[----:B------:R-:W-:Y:S01]  /*80c0*/  FMNMX.FTZ R0, R162, R197, !PT ;  /* 0x000000c5a2007209 */ /* 0x000fe20007810000 */
[----:B------:R-:W-:Y:S01]  /*80d0*/  MUFU.EX2 R189, R189 ;  /* 0x000000bd00bd7308 */ /* 0x000fe20000000800 */
[----:B--2---:R-:W-:Y:S02]  /*80e0*/  F2FP.F16.F32.PACK_AB R208, R185, R208 ;  /* 0x000000d0b9d0723e */ /* 0x004fe400000000ff */
[----:B------:R-:W-:-:S04]  /*80f0*/  FMNMX.FTZ R197, R163, R0, !PT ;  /* 0x00000000a3c57209 */ /* 0x000fc80007810000 */
[----:B------:R-:W-:Y:S01]  /*8100*/  FMNMX.FTZ R0, R166, R197, !PT ;  /* 0x000000c5a6007209 */ /* 0x000fe20007810000 */
[----:B------:R-:W-:Y:S03]  /*8110*/  MUFU.EX2 R204, R204 ;  /* 0x000000cc00cc7308 */ /* 0x000fe60000000800 */
[----:B------:R-:W-:-:S04]  /*8120*/  FMNMX.FTZ R177, R167, R0, !PT ;  /* 0x00000000a7b17209 */ /* 0x000fc80007810000 */
[----:B------:R-:W-:Y:S01]  /*8130*/  FMNMX.FTZ R0, R154, R177, !PT ;  /* 0x000000b19a007209 */ /* 0x000fe20007810000 */
[----:B------:R1:W-:Y:S03]  /*8140*/  MUFU.EX2 R197, R4 ;  /* 0x0000000400c57308 */ /* 0x0003e60000000800 */
[----:B------:R-:W-:-:S04]  /*8150*/  FMNMX.FTZ R177, R155, R0, !PT ;  /* 0x000000009bb17209 */ /* 0x000fc80007810000 */
[----:B------:R-:W-:Y:S01]  /*8160*/  FMNMX.FTZ R0, R158, R177, !PT ;  /* 0x000000b19e007209 */ /* 0x000fe20007810000 */
[----:B------:R-:W-:Y:S03]  /*8170*/  MUFU.EX2 R206, R206 ;  /* 0x000000ce00ce7308 */ /* 0x000fe60000000800 */
[----:B------:R-:W-:-:S05]  /*8180*/  FMNMX.FTZ R0, R159, R0, !PT ;  /* 0x000000009f007209 */ /* 0x000fca0007810000 */
[----:B------:R-:W1:Y:S01]  /*8190*/  SHFL.BFLY PT, R177, R0, 0x2, 0x1f ;  /* 0x0c401f0000b17f89 */ /* 0x000e6200000e0000 */
[----:B------:R-:W-:Y:S08]  /*81a0*/  MUFU.EX2 R181, R181 ;  /* 0x000000b500b57308 */ /* 0x000ff00000000800 */
[----:B------:R-:W-:Y:S08]  /*81b0*/  MUFU.EX2 R200, R200 ;  /* 0x000000c800c87308 */ /* 0x000ff00000000800 */
[----:B------:R-:W-:Y:S01]  /*81c0*/  MUFU.EX2 R169, R169 ;  /* 0x000000a900a97308 */ /* 0x000fe20000000800 */
[----:B-1----:R-:W-:-:S07]  /*81d0*/  FMNMX.FTZ R4, R0, R177, !PT ;  /* 0x000000b100047209 */ /* 0x002fce0007810000 */
[----:B------:R-:W-:Y:S01]  /*81e0*/  MUFU.EX2 R202, R202 ;  /* 0x000000ca00ca7308 */ /* 0x000fe20000000800 */
[----:B------:R-:W1:Y:S07]  /*81f0*/  SHFL.BFLY PT, R201, R4, 0x1, 0x1f ;  /* 0x0c201f0004c97f89 */ /* 0x000e6e00000e0000 */
[----:B------:R2:W-:Y:S08]  /*8200*/  MUFU.EX2 R177, R160 ;  /* 0x000000a000b17308 */ /* 0x0005f00000000800 */
[----:B------:R-:W-:Y:S08]  /*8210*/  MUFU.EX2 R173, R173 ;  /* 0x000000ad00ad7308 */ /* 0x000ff00000000800 */
[----:B------:R-:W-:Y:S01]  /*8220*/  MUFU.EX2 R196, R196 ;  /* 0x000000c400c47308 */ /* 0x000fe20000000800 */
[----:B-1----:R-:W-:-:S07]  /*8230*/  FMNMX.FTZ R4, R4, R201, !PT ;  /* 0x000000c904047209 */ /* 0x002fce0007810000 */
[----:B------:R-:W-:Y:S01]  /*8240*/  MUFU.EX2 R198, R198 ;  /* 0x000000c600c67308 */ /* 0x000fe20000000800 */
[----:B------:R-:W-:Y:S01]  /*8250*/  FADD.FTZ R165, -R4, R221 ;  /* 0x000000dd04a57221 */ /* 0x000fe20000010100 */
[----:B------:R-:W-:-:S03]  /*8260*/  MOV R221, R4 ;  /* 0x0000000400dd7202 */ /* 0x000fc60000000f00 */
[-C--:B------:R-:W-:Y:S01]  /*8270*/  FMUL.FTZ R0, R165, R2.reuse ;  /* 0x00000002a5007220 */ /* 0x080fe20000410000 */
[-C--:B------:R-:W-:Y:S02]  /*8280*/  FMUL.FTZ R165, R4, R2.reuse ;  /* 0x0000000204a57220 */ /* 0x080fe40000410000 */
[----:B------:R-:W-:Y:S02]  /*8290*/  MUFU.EX2 R161, R161 ;  /* 0x000000a100a17308 */ /* 0x000fe40000000800 */
[-CC-:B------:R-:W-:Y:S01]  /*82a0*/  FFMA.FTZ R209, R186, R2.reuse, -R165.reuse ;  /* 0x00000002bad17223 */ /* 0x180fe200000108a5 */
[-CC-:B--2---:R-:W-:Y:S01]  /*82b0*/  FFMA.FTZ R160, R187, R2.reuse, -R165.reuse ;  /* 0x00000002bba07223 */ /* 0x184fe200000108a5 */
[-CC-:B------:R-:W-:Y:S01]  /*82c0*/  FFMA.FTZ R201, R170, R2.reuse, -R165.reuse ;  /* 0x00000002aac97223 */ /* 0x180fe200000108a5 */
[-CC-:B------:R-:W-:Y:S01]  /*82d0*/  FFMA.FTZ R211, R190, R2.reuse, -R165.reuse ;  /* 0x00000002bed37223 */ /* 0x180fe200000108a5 */
[-CC-:B------:R-:W-:Y:S01]  /*82e0*/  FFMA.FTZ R170, R171, R2.reuse, -R165.reuse ;  /* 0x00000002abaa7223 */ /* 0x180fe200000108a5 */
[----:B------:R-:W-:Y:S01]  /*82f0*/  IMAD.U32 R171, RZ, RZ, UR39 ;  /* 0x00000027ffab7e24 */ /* 0x000fe2000f8e00ff */
[----:B------:R-:W-:Y:S01]  /*8300*/  MUFU.EX2 R0, R0 ;  /* 0x0000000000007308 */ /* 0x000fe20000000800 */
[-CC-:B------:R-:W-:Y:S01]  /*8310*/  FFMA.FTZ R164, R191, R2.reuse, -R165.reuse ;  /* 0x00000002bfa47223 */ /* 0x180fe200000108a5 */
[----:B------:R-:W-:Y:S01]  /*8320*/  FFMA.FTZ R203, R174, R2, -R165 ;  /* 0x00000002aecb7223 */ /* 0x000fe200000108a5 */
[----:B------:R-:W-:-:S02]  /*8330*/  @!P1 VIADD R171, R171, 0x38840 ;  /* 0x00038840abab9836 */ /* 0x000fc40000000000 */
[-CC-:B------:R-:W-:Y:S01]  /*8340*/  FFMA.FTZ R174, R175, R2.reuse, -R165.reuse ;  /* 0x00000002afae7223 */ /* 0x180fe200000108a5 */
[----:B------:R-:W-:Y:S01]  /*8350*/  MOV R175, UR5 ;  /* 0x0000000500af7c02 */ /* 0x000fe20008000f00 */
[-CC-:B------:R-:W-:Y:S01]  /*8360*/  FFMA.FTZ R205, R178, R2.reuse, -R165.reuse ;  /* 0x00000002b2cd7223 */ /* 0x180fe200000108a5 */
[-C--:B------:R-:W-:Y:S01]  /*8370*/  FFMA.FTZ R168, R179, R2.reuse, -R165 ;  /* 0x00000002b3a87223 */ /* 0x080fe200000108a5 */
[----:B------:R-:W1:Y:S01]  /*8380*/  MUFU.EX2 R209, R209 ;  /* 0x000000d100d17308 */ /* 0x000e620000000800 */
[----:B------:R-:W-:Y:S01]  /*8390*/  @!P1 PRMT R171, RZ, 0x654, R171 ;  /* 0x00000654ffab9816 */ /* 0x000fe200000000ab */
[----:B------:R-:W-:Y:S02]  /*83a0*/  @!P1 VIADD R175, R175, 0x38860 ;  /* 0x00038860afaf9836 */ /* 0x000fe40000000000 */
[-CC-:B------:R-:W-:Y:S01]  /*83b0*/  FFMA.FTZ R207, R182, R2.reuse, -R165.reuse ;  /* 0x00000002b6cf7223 */ /* 0x180fe200000108a5 */
[-CC-:B------:R-:W-:Y:S01]  /*83c0*/  FFMA.FTZ R172, R183, R2.reuse, -R165.reuse ;  /* 0x00000002b7ac7223 */ /* 0x180fe200000108a5 */
[-CC-:B------:R-:W-:Y:S01]  /*83d0*/  FFMA.FTZ R162, R162, R2.reuse, -R165.reuse ;  /* 0x00000002a2a27223 */ /* 0x180fe200000108a5 */
[-C--:B------:R-:W-:Y:S01]  /*83e0*/  FFMA.FTZ R199, R166, R2.reuse, -R165 ;  /* 0x00000002a6c77223 */ /* 0x080fe200000108a5 */
[----:B------:R-:W-:Y:S01]  /*83f0*/  @!P1 PRMT R178, RZ, 0x654, R175 ;  /* 0x00000654ffb29816 */ /* 0x000fe200000000af */
[----:B------:R-:W2:Y:S01]  /*8400*/  MUFU.EX2 R160, R160 ;  /* 0x000000a000a07308 */ /* 0x000ea20000000800 */
[----:B------:R-:W-:Y:S01]  /*8410*/  FADD.FTZ R175, R185, R20 ;  /* 0x00000014b9af7221 */ /* 0x000fe20000010000 */
[-CC-:B------:R-:W-:Y:S01]  /*8420*/  FFMA.FTZ R20, R163, R2.reuse, -R165.reuse ;  /* 0x00000002a3147223 */ /* 0x180fe200000108a5 */
[-CC-:B------:R-:W-:Y:S01]  /*8430*/  FFMA.FTZ R167, R167, R2.reuse, -R165.reuse ;  /* 0x00000002a7a77223 */ /* 0x180fe200000108a5 */
[-CC-:B------:R-:W-:Y:S01]  /*8440*/  FFMA.FTZ R154, R154, R2.reuse, -R165.reuse ;  /* 0x000000029a9a7223 */ /* 0x180fe200000108a5 */
[-CC-:B------:R-:W-:Y:S01]  /*8450*/  FFMA.FTZ R155, R155, R2.reuse, -R165.reuse ;  /* 0x000000029b9b7223 */ /* 0x180fe200000108a5 */
[-CC-:B------:R-:W-:Y:S01]  /*8460*/  FFMA.FTZ R158, R158, R2.reuse, -R165.reuse ;  /* 0x000000029e9e7223 */ /* 0x180fe200000108a5 */
[----:B------:R-:W-:Y:S01]  /*8470*/  FFMA.FTZ R159, R159, R2, -R165 ;  /* 0x000000029f9f7223 */ /* 0x000fe200000108a5 */
[----:B------:R-:W3:Y:S08]  /*8480*/  MUFU.EX2 R211, R211 ;  /* 0x000000d300d37308 */ /* 0x000ef00000000800 */
[----:B------:R-:W4:Y:S08]  /*8490*/  MUFU.EX2 R164, R164 ;  /* 0x000000a400a47308 */ /* 0x000f300000000800 */
[----:B------:R-:W5:Y:S08]  /*84a0*/  MUFU.EX2 R205, R205 ;  /* 0x000000cd00cd7308 */ /* 0x000f700000000800 */
[----:B------:R-:W5:Y:S08]  /*84b0*/  MUFU.EX2 R168, R168 ;  /* 0x000000a800a87308 */ /* 0x000f700000000800 */
[----:B------:R-:W-:Y:S08]  /*84c0*/  MUFU.EX2 R207, R207 ;  /* 0x000000cf00cf7308 */ /* 0x000ff00000000800 */
[----:B------:R-:W-:Y:S08]  /*84d0*/  MUFU.EX2 R172, R172 ;  /* 0x000000ac00ac7308 */ /* 0x000ff00000000800 */
[----:B------:R-:W-:Y:S08]  /*84e0*/  MUFU.EX2 R201, R201 ;  /* 0x000000c900c97308 */ /* 0x000ff00000000800 */
[----:B------:R-:W-:Y:S08]  /*84f0*/  MUFU.EX2 R170, R170 ;  /* 0x000000aa00aa7308 */ /* 0x000ff00000000800 */
[----:B------:R-:W-:Y:S08]  /*8500*/  MUFU.EX2 R203, R203 ;  /* 0x000000cb00cb7308 */ /* 0x000ff00000000800 */
[----:B------:R-:W-:Y:S08]  /*8510*/  MUFU.EX2 R174, R174 ;  /* 0x000000ae00ae7308 */ /* 0x000ff00000000800 */
[----:B------:R-:W-:Y:S08]  /*8520*/  MUFU.EX2 R20, R20 ;  /* 0x0000001400147308 */ /* 0x000ff00000000800 */
[----:B------:R-:W-:Y:S08]  /*8530*/  MUFU.EX2 R199, R199 ;  /* 0x000000c700c77308 */ /* 0x000ff00000000800 */
[----:B------:R-:W-:Y:S01]  /*8540*/  MUFU.EX2 R167, R167 ;  /* 0x000000a700a77308 */ /* 0x000fe20000000800 */
[----:B------:R-:W-:-:S02]  /*8550*/  WARPGROUP.DEPBAR.LE gsb0, 0x0 ;  /* 0x00008000000079c5 */ /* 0x000fc40000010000 */
[----:B------:R1:W-:Y:S05]  /*8560*/  @!P1 SYNCS.ARRIVE.TRANS64.RED.A1T0 RZ, [R171+URZ], RZ ;  /* 0x000000ffabff99a7 */ /* 0x0003ea000810043f */
[----:B------:R-:W-:Y:S01]  /*8570*/  MUFU.EX2 R193, R154 ;  /* 0x0000009a00c17308 */ /* 0x000fe20000000800 */
[----:B-1----:R-:W-:Y:S01]  /*8580*/  FFMA.FTZ R171, R0, R19, R209 ;  /* 0x0000001300ab7223 */ /* 0x002fe200000100d1 */
[----:B------:R1:W-:Y:S06]  /*8590*/  @!P1 SYNCS.ARRIVE.TRANS64.RED.A1T0 RZ, [R178+URZ], RZ ;  /* 0x000000ffb2ff99a7 */ /* 0x0003ec000810043f */
[----:B------:R5:W5:Y:S01]  /*85a0*/  MUFU.EX2 R19, R162 ;  /* 0x000000a200137308 */ /* 0x000b620000000800 */
[C---:B--2---:R-:W-:Y:S01]  /*85b0*/  F2FP.F16.F32.PACK_AB R209, R160.reuse, R209 ;  /* 0x000000d1a0d1723e */ /* 0x044fe200000000ff */
[----:B------:R-:W-:-:S04]  /*85c0*/  FADD.FTZ R176, R160, R171 ;  /* 0x000000aba0b07221 */ /* 0x000fc80000010000 */
[----:B---3--:R-:W-:Y:S01]  /*85d0*/  FADD.FTZ R163, R211, R176 ;  /* 0x000000b0d3a37221 */ /* 0x008fe20000010000 */
[----:B-1----:R-:W-:Y:S01]  /*85e0*/  FADD.FTZ R178, R210, R175 ;  /* 0x000000afd2b27221 */ /* 0x002fe20000010000 */
[----:B------:R-:W1:Y:S01]  /*85f0*/  MUFU.EX2 R152, R152 ;  /* 0x0000009800987308 */ /* 0x000e620000000800 */
[C---:B------:R-:W-:Y:S01]  /*8600*/  F2FP.F16.F32.PACK_AB R210, R189.reuse, R210 ;  /* 0x000000d2bdd2723e */ /* 0x040fe200000000ff */
[C---:B----4-:R-:W-:Y:S01]  /*8610*/  FADD.FTZ R166, R164.reuse, R163 ;  /* 0x000000a3a4a67221 */ /* 0x050fe20000010000 */
[----:B------:R-:W-:Y:S01]  /*8620*/  FADD.FTZ R171, R189, R178 ;  /* 0x000000b2bdab7221 */ /* 0x000fe20000010000 */
[----:B------:R-:W-:Y:S02]  /*8630*/  F2FP.F16.F32.PACK_AB R211, R164, R211 ;  /* 0x000000d3a4d3723e */ /* 0x000fe400000000ff */
[----:B-----5:R-:W-:Y:S01]  /*8640*/  FADD.FTZ R163, R205, R166 ;  /* 0x000000a6cda37221 */ /* 0x020fe20000010000 */
[----:B------:R-:W-:Y:S01]  /*8650*/  FADD.FTZ R162, R204, R171 ;  /* 0x000000abcca27221 */ /* 0x000fe20000010000 */
[----:B------:R-:W2:Y:S01]  /*8660*/  MUFU.EX2 R153, R153 ;  /* 0x0000009900997308 */ /* 0x000ea20000000800 */
[----:B------:R-:W-:-:S02]  /*8670*/  F2FP.F16.F32.PACK_AB R204, R197, R204 ;  /* 0x000000ccc5cc723e */ /* 0x000fc400000000ff */
[----:B------:R-:W-:Y:S01]  /*8680*/  FADD.FTZ R171, R197, R162 ;  /* 0x000000a2c5ab7221 */ /* 0x000fe20000010000 */
[----:B------:R-:W-:Y:S01]  /*8690*/  FADD.FTZ R162, R168, R163 ;  /* 0x000000a3a8a27221 */ /* 0x000fe20000010000 */
[----:B------:R-:W-:Y:S02]  /*86a0*/  F2FP.F16.F32.PACK_AB R197, R20, R19 ;  /* 0x0000001314c5723e */ /* 0x000fe400000000ff */
[----:B------:R-:W-:Y:S01]  /*86b0*/  FADD.FTZ R166, R206, R171 ;  /* 0x000000abcea67221 */ /* 0x000fe20000010000 */
[----:B------:R-:W-:Y:S01]  /*86c0*/  FADD.FTZ R163, R207, R162 ;  /* 0x000000a2cfa37221 */ /* 0x000fe20000010000 */
[----:B------:R-:W-:Y:S01]  /*86d0*/  MUFU.EX2 R156, R156 ;  /* 0x0000009c009c7308 */ /* 0x000fe20000000800 */
[----:B------:R-:W-:Y:S01]  /*86e0*/  F2FP.F16.F32.PACK_AB R205, R168, R205 ;  /* 0x000000cda8cd723e */ /* 0x000fe200000000ff */
[C---:B------:R-:W-:Y:S01]  /*86f0*/  FADD.FTZ R165, R181.reuse, R166 ;  /* 0x000000a6b5a57221 */ /* 0x040fe20000010000 */
[----:B------:R-:W-:Y:S01]  /*8700*/  FADD.FTZ R162, R172, R163 ;  /* 0x000000a3aca27221 */ /* 0x000fe20000010000 */
[----:B------:R-:W-:-:S02]  /*8710*/  F2FP.F16.F32.PACK_AB R206, R181, R206 ;  /* 0x000000ceb5ce723e */ /* 0x000fc400000000ff */
[----:B------:R-:W-:Y:S01]  /*8720*/  FADD.FTZ R166, R200, R165 ;  /* 0x000000a5c8a67221 */ /* 0x000fe20000010000 */
[----:B------:R-:W-:Y:S01]  /*8730*/  FADD.FTZ R163, R201, R162 ;  /* 0x000000a2c9a37221 */ /* 0x000fe20000010000 */
[----:B------:R-:W-:Y:S01]  /*8740*/  MUFU.EX2 R195, R158 ;  /* 0x0000009e00c37308 */ /* 0x000fe20000000800 */
[----:B------:R-:W-:Y:S01]  /*8750*/  F2FP.F16.F32.PACK_AB R207, R172, R207 ;  /* 0x000000cfaccf723e */ /* 0x000fe200000000ff */
[C---:B------:R-:W-:Y:S01]  /*8760*/  FADD.FTZ R165, R169.reuse, R166 ;  /* 0x000000a6a9a57221 */ /* 0x040fe20000010000 */
        /* <DEDUP_REMOVED lines=11> */
[----:B------:R3:W4:Y:S01]  /*8820*/  MUFU.EX2 R162, R155 ;  /* 0x0000009b00a27308 */ /* 0x0007220000000800 */
[----:B------:R-:W-:Y:S01]  /*8830*/  F2FP.F16.F32.PACK_AB R203, R174, R203 ;  /* 0x000000cbaecb723e */ /* 0x000fe200000000ff */
[C---:B------:R-:W-:Y:S01]  /*8840*/  FADD.FTZ R165, R177.reuse, R154 ;  /* 0x0000009ab1a57221 */ /* 0x040fe20000010000 */
[----:B------:R-:W-:Y:S01]  /*8850*/  FADD.FTZ R154, R20, R163 ;  /* 0x000000a3149a7221 */ /* 0x000fe20000010000 */
[----:B------:R-:W-:Y:S02]  /*8860*/  F2FP.F16.F32.PACK_AB R196, R177, R196 ;  /* 0x000000c4b1c4723e */ /* 0x000fe400000000ff */
[----:B------:R-:W-:Y:S01]  /*8870*/  FADD.FTZ R160, R198, R165 ;  /* 0x000000a5c6a07221 */ /* 0x000fe20000010000 */
[----:B------:R-:W-:Y:S01]  /*8880*/  FADD.FTZ R154, R199, R154 ;  /* 0x0000009ac79a7221 */ /* 0x000fe20000010000 */
[----:B------:R-:W5:Y:S01]  /*8890*/  MUFU.EX2 R159, R159 ;  /* 0x0000009f009f7308 */ /* 0x000f620000000800 */
[C---:B------:R-:W-:Y:S01]  /*88a0*/  F2FP.F16.F32.PACK_AB R198, R161.reuse, R198 ;  /* 0x000000c6a1c6723e */ /* 0x040fe200000000ff */
[----:B---3--:R-:W-:Y:S01]  /*88b0*/  FADD.FTZ R155, R161, R160 ;  /* 0x000000a0a19b7221 */ /* 0x008fe20000010000 */
[C---:B------:R-:W-:Y:S01]  /*88c0*/  FADD.FTZ R154, R167.reuse, R154 ;  /* 0x0000009aa79a7221 */ /* 0x040fe20000010000 */
[----:B------:R-:W-:-:S02]  /*88d0*/  F2FP.F16.F32.PACK_AB R199, R167, R199 ;  /* 0x000000c7a7c7723e */ /* 0x000fc400000000ff */
[----:B-1----:R-:W-:Y:S01]  /*88e0*/  FADD.FTZ R20, R152, R155 ;  /* 0x0000009b98147221 */ /* 0x002fe20000010000 */
[----:B------:R-:W-:Y:S01]  /*88f0*/  FADD.FTZ R154, R193, R154 ;  /* 0x0000009ac19a7221 */ /* 0x000fe20000010000 */
[C---:B--2---:R-:W-:Y:S02]  /*8900*/  F2FP.F16.F32.PACK_AB R192, R153.reuse, R152 ;  /* 0x0000009899c0723e */ /* 0x044fe400000000ff */
[----:B------:R-:W-:Y:S01]  /*8910*/  FADD.FTZ R19, R153, R20 ;  /* 0x0000001499137221 */ /* 0x000fe20000010000 */
[C---:B----4-:R-:W-:Y:S01]  /*8920*/  FADD.FTZ R154, R162.reuse, R154 ;  /* 0x0000009aa29a7221 */ /* 0x050fe20000010000 */
[----:B------:R-:W-:Y:S02]  /*8930*/  F2FP.F16.F32.PACK_AB R193, R162, R193 ;  /* 0x000000c1a2c1723e */ /* 0x000fe400000000ff */
[----:B------:R-:W-:Y:S01]  /*8940*/  FADD.FTZ R20, R156, R19 ;  /* 0x000000139c147221 */ /* 0x000fe20000010000 */
[----:B------:R-:W-:Y:S01]  /*8950*/  FADD.FTZ R154, R195, R154 ;  /* 0x0000009ac39a7221 */ /* 0x000fe20000010000 */
[----:B------:R-:W-:-:S02]  /*8960*/  F2FP.F16.F32.PACK_AB R194, R157, R156 ;  /* 0x0000009c9dc2723e */ /* 0x000fc400000000ff */
[----:B------:R-:W-:Y:S01]  /*8970*/  FADD.FTZ R20, R157, R20 ;  /* 0x000000149d147221 */ /* 0x000fe20000010000 */
[C---:B-----5:R-:W-:Y:S01]  /*8980*/  FADD.FTZ R19, R159.reuse, R154 ;  /* 0x0000009a9f137221 */ /* 0x060fe20000010000 */
[----:B------:R-:W-:Y:S01]  /*8990*/  F2FP.F16.F32.PACK_AB R195, R159, R195 ;  /* 0x000000c39fc3723e */ /* 0x000fe200000000ff */
[----:B------:R-:W-:Y:S06]  /*89a0*/  @P2 BRA `(.L_x_24) ;  /* 0xffffffc400802947 */ /* 0x000fec000383ffff */
.L_x_15:
[----:B------:R-:W-:Y:S06]  /*89b0*/  BAR.ARV 0x8, 0x120 ;  /* 0x0204800000007b1d */ /* 0x000fec0000002000 */
        /* <DEDUP_REMOVED lines=128> */
[----:B------:R-:W-:Y:S06]  /*91c0*/  @!P0 BRA `(.L_x_25) ;  /* 0x0000000000048947 */ /* 0x000fec0003800000 */
[----:B------:R-:W-:Y:S01]  /*91d0*/  BPT.TRAP 0x1 ;  /* 0x000000040000795c */ /* 0x000fe20000300000 */
.L_x_25:
[----:B------:R-:W-:Y:S01]  /*91e0*/  R2UR UR4, R18 ;  /* 0x00000000120472ca */ /* 0x000fe200000e0000 */
[----:B------:R-:W-:-:S12]  /*91f0*/  ULEA UR7, UR38, UR61, 0x3 ;  /* 0x0000003d26077291 */ /* 0x000fd8000f8e183f */
[----:B------:R-:W-:-:S05]  /*9200*/  IMAD.U32 R0, RZ, RZ, UR4 ;  /* 0x00000004ff007e24 */ /* 0x000fca000f8e00ff */
[----:B------:R-:W-:-:S04]  /*9210*/  SHF.L.U32 R0, R0, 0x1f, RZ ;  /* 0x0000001f00007819 */ /* 0x000fc800000006ff */
[----:B------:R1:W2:Y:S01]  /*9220*/  SYNCS.PHASECHK.TRANS64.TRYWAIT P2, [UR7+0x38850], R0 ;  /* 0x03885000ff0075a7 */ /* 0x0002a20008040147 */
[----:B------:R-:W-:Y:S05]  /*9230*/  @!P0 BRA `(.L_x_26) ;  /* 0x0000000000048947 */ /* 0x000fea0003800000 */
[----:B------:R-:W-:Y:S01]  /*9240*/  BPT.TRAP 0x1 ;  /* 0x000000040000795c */ /* 0x000fe20000300000 */
.L_x_26:
[----:B--2---:R-:W-:Y:S05]  /*9250*/  @P2 BRA `(.L_x_27) ;  /* 0x0000000000082947 */ /* 0x004fea0003800000 */
[----:B------:R-:W2:Y:S02]  /*9260*/  SYNCS.PHASECHK.TRANS64.TRYWAIT P0, [UR7+0x38850], R0 ;  /* 0x03885000ff0075a7 */ /* 0x000ea40008000147 */
[----:B--2---:R-:W-:Y:S05]  /*9270*/  @!P0 BRA `(.L_x_28) ;  /* 0x0000005400408947 */ /* 0x004fea0003800000 */
.L_x_27:
[----:B------:R-:W-:Y:S01]  /*9280*/  UIADD3 UR4, UR61, 0x400, URZ ;  /* 0x000004003d047890 */ /* 0x000fe2000fffe03f */
[----:B------:R-:W-:Y:S01]  /*9290*/  WARPGROUP.ARRIVE ;  /* 0x00000000000079c5 */ /* 0x000fe20000000000 */
[----:B------:R-:W-:Y:S01]  /*92a0*/  UMOV UR11, 0x40000040 ;  /* 0x40000040000b7882 */ /* 0x000fe20000000000 */
[----:B--2---:R-:W2:Y:S01]  /*92b0*/  SHFL.BFLY PT, R3, R20, 0x2, 0x1f ;  /* 0x0c401f0014037f89 */ /* 0x004ea200000e0000 */
[----:B------:R-:W-:Y:S01]  /*92c0*/  USHF.R.U32.HI UR4, URZ, 0x4, UR4 ;  /* 0x000000043f047899 */ /* 0x000fe20008011604 */
[C---:B------:R-:W-:Y:S01]  /*92d0*/  IADD3 R11, P3, R16.reuse, 0x60, RZ ;  /* 0x00000060100b7810 */ /* 0x040fe20007f7e0ff */
[----:B------:R-:W-:Y:S01]  /*92e0*/  UIADD3 UR35, -UR36, URZ, URZ ;  /* 0x0000003f24237290 */ /* 0x000fe2000fffe13f */
[----:B------:R-:W3:Y:S01]  /*92f0*/  SHFL.BFLY PT, R152, R19, 0x2, 0x1f ;  /* 0x0c401f0013987f89 */ /* 0x000ee200000e0000 */
[----:B------:R-:W-:Y:S01]  /*9300*/  ULOP3.LUT UR4, UR4, 0x3fff, URZ, 0xc0, !UPT ;  /* 0x00003fff04047892 */ /* 0x000fe2000f8ec03f */
[----:B------:R-:W-:Y:S01]  /*9310*/  LOP3.LUT R10, R11, 0x380, RZ, 0xc0, !PT ;  /* 0x000003800b0a7812 */ /* 0x000fe200078ec0ff */
[----:B------:R-:W-:Y:S01]  /*9320*/  ULDC.64 UR8, c[0x0][0xb70] ;  /* 0x0002dc0000087ab9 */ /* 0x000fe20000000a00 */
[----:B------:R-:W-:Y:S01]  /*9330*/  IADD3 R9, P4, R16, 0x4000, RZ ;  /* 0x0000400010097810 */ /* 0x000fe20007f9e0ff */
[----:B------:R-:W-:Y:S01]  /*9340*/  ULOP3.LUT UR4, UR4, 0x2800000, URZ, 0xfc, !UPT ;  /* 0x0280000004047892 */ /* 0x000fe2000f8efc3f */
[----:B------:R-:W-:-:S02]  /*9350*/  SHF.R.U64 R10, R10, 0x3, RZ ;  /* 0x000000030a0a7819 */ /* 0x000fc400000012ff */
[----:B------:R-:W-:Y:S01]  /*9360*/  IADD3 R7, P2, R16, 0x40, RZ ;  /* 0x0000004010077810 */ /* 0x000fe20007f5e0ff */
[----:B------:R-:W-:Y:S01]  /*9370*/  UIMAD UR4, UR38, 0xa00, UR4 ;  /* 0x00000a00260478a4 */ /* 0x000fe2000f8e0204 */
[----:B------:R-:W-:Y:S01]  /*9380*/  LOP3.LUT R10, R10, R11, RZ, 0x3c, !PT ;  /* 0x0000000b0a0a7212 */ /* 0x000fe200078e3cff */
[----:B------:R-:W-:Y:S01]  /*9390*/  IMAD.X R11, RZ, RZ, R17, P3 ;  /* 0x000000ffff0b7224 */ /* 0x000fe200018e0611 */
[----:B------:R-:W-:Y:S01]  /*93a0*/  LOP3.LUT R8, R9, 0x380, RZ, 0xc0, !PT ;  /* 0x0000038009087812 */ /* 0x000fe200078ec0ff */
[----:B------:R-:W-:Y:S01]  /*93b0*/  UIADD3 UR6, UR4, 0x80, URZ ;  /* 0x0000008004067890 */ /* 0x000fe2000fffe03f */
[----:B------:R-:W-:Y:S02]  /*93c0*/  IADD3 R13, P5, R16, 0x4020, RZ ;  /* 0x00004020100d7810 */ /* 0x000fe40007fbe0ff */
[----:B------:R-:W-:Y:S01]  /*93d0*/  UMOV UR10, UR4 ;  /* 0x00000004000a7c82 */ /* 0x000fe20008000000 */
[----:B------:R-:W-:Y:S01]  /*93e0*/  MOV R163, R10 ;  /* 0x0000000a00a37202 */ /* 0x000fe20000000f00 */
[----:B------:R-:W-:Y:S01]  /*93f0*/  HGMMA.64x256x16.F32 R24, R208, gdesc[UR8].tnspB, R24, gsb0 ;  /* 0x43e00008d0187df0 */ /* 0x000fe20008000818 */
[----:B------:R-:W-:Y:S01]  /*9400*/  UMOV UR11, 0x40000040 ;  /* 0x40000040000b7882 */ /* 0x000fe20000000000 */
[----:B------:R-:W-:Y:S01]  /*9410*/  UMOV UR10, UR6 ;  /* 0x00000006000a7c82 */ /* 0x000fe20008000000 */
[----:B------:R-:W-:Y:S01]  /*9420*/  UIADD3 UR6, UR4, 0x100, URZ ;  /* 0x0000010004067890 */ /* 0x000fe2000fffe03f */
[----:B--2---:R-:W-:Y:S01]  /*9430*/  FADD.FTZ R3, R3, R20 ;  /* 0x0000001403037221 */ /* 0x004fe20000010000 */
[----:B------:R-:W-:Y:S01]  /*9440*/  LOP3.LUT R6, R7, 0x380, RZ, 0xc0, !PT ;  /* 0x0000038007067812 */ /* 0x000fe200078ec0ff */
[----:B---3--:R-:W-:Y:S01]  /*9450*/  FADD.FTZ R19, R152, R19 ;  /* 0x0000001398137221 */ /* 0x008fe20000010000 */
[----:B------:R-:W-:-:S02]  /*9460*/  SHF.R.U64 R8, R8, 0x3, RZ ;  /* 0x0000000308087819 */ /* 0x000fc400000012ff */
[----:B-1----:R-:W1:Y:S01]  /*9470*/  SHFL.BFLY PT, R0, R3, 0x1, 0x1f ;  /* 0x0c201f0003007f89 */ /* 0x002e6200000e0000 */
[----:B------:R-:W-:Y:S02]  /*9480*/  IADD3 R161, P0, R16, 0x20, RZ ;  /* 0x0000002010a17810 */ /* 0x000fe40007f1e0ff */
[----:B------:R-:W-:Y:S01]  /*9490*/  LOP3.LUT R12, R13, 0x380, RZ, 0xc0, !PT ;  /* 0x000003800d0c7812 */ /* 0x000fe200078ec0ff */
[----:B------:R-:W2:Y:S01]  /*94a0*/  SHFL.BFLY PT, R10, R19, 0x1, 0x1f ;  /* 0x0c201f00130a7f89 */ /* 0x000ea200000e0000 */
[----:B------:R-:W-:Y:S02]  /*94b0*/  SHF.R.U64 R6, R6, 0x3, RZ ;  /* 0x0000000306067819 */ /* 0x000fe400000012ff */
[----:B------:R-:W-:Y:S02]  /*94c0*/  LOP3.LUT R8, R8, R9, RZ, 0x3c, !PT ;  /* 0x0000000908087212 */ /* 0x000fe400078e3cff */
[----:B------:R-:W-:Y:S02]  /*94d0*/  IADD3.X R9, RZ, R17, RZ, P4, !PT ;  /* 0x00000011ff097210 */ /* 0x000fe400027fe4ff */
[----:B------:R-:W-:-:S02]  /*94e0*/  LOP3.LUT R160, R161, 0x380, RZ, 0xc0, !PT ;  /* 0x00000380a1a07812 */ /* 0x000fc400078ec0ff */
[----:B------:R-:W-:Y:S02]  /*94f0*/  SHF.R.U64 R12, R12, 0x3, RZ ;  /* 0x000000030c0c7819 */ /* 0x000fe400000012ff */
[----:B------:R-:W-:Y:S02]  /*9500*/  IADD3 R169, P4, R16, 0x8040, RZ ;  /* 0x0000804010a97810 */ /* 0x000fe40007f9e0ff */
[----:B------:R-:W-:Y:S01]  /*9510*/  LOP3.LUT R6, R6, R7, RZ, 0x3c, !PT ;  /* 0x0000000706067212 */ /* 0x000fe200078e3cff */
[--C-:B------:R-:W-:Y:S01]  /*9520*/  IMAD.X R7, RZ, RZ, R17.reuse, P2 ;  /* 0x000000ffff077224 */ /* 0x100fe200010e0611 */
[----:B------:R-:W-:Y:S02]  /*9530*/  SHF.R.U64 R160, R160, 0x3, RZ ;  /* 0x00000003a0a07819 */ /* 0x000fe400000012ff */
[----:B------:R-:W-:Y:S01]  /*9540*/  LOP3.LUT R12, R12, R13, RZ, 0x3c, !PT ;  /* 0x0000000d0c0c7212 */ /* 0x000fe200078e3cff */
[----:B------:R-:W-:Y:S01]  /*9550*/  IMAD.X R13, RZ, RZ, R17, P5 ;  /* 0x000000ffff0d7224 */ /* 0x000fe200028e0611 */
[----:B------:R-:W-:-:S02]  /*9560*/  LOP3.LUT R168, R169, 0x380, RZ, 0xc0, !PT ;  /* 0x00000380a9a87812 */ /* 0x000fc400078ec0ff */
[----:B------:R-:W-:Y:S02]  /*9570*/  IADD3 R173, P5, R16, 0x8060, RZ ;  /* 0x0000806010ad7810 */ /* 0x000fe40007fbe0ff */
[----:B------:R-:W-:Y:S02]  /*9580*/  LOP3.LUT R160, R160, R161, RZ, 0x3c, !PT ;  /* 0x000000a1a0a07212 */ /* 0x000fe400078e3cff */
[----:B------:R-:W-:Y:S02]  /*9590*/  SHF.R.U64 R168, R168, 0x3, RZ ;  /* 0x00000003a8a87819 */ /* 0x000fe400000012ff */
[----:B------:R-:W-:Y:S01]  /*95a0*/  MOV R164, R6 ;  /* 0x0000000600a47202 */ /* 0x000fe20000000f00 */
[----:B-1----:R-:W-:Y:S01]  /*95b0*/  FADD.FTZ R7, R3, R0 ;  /* 0x0000000003077221 */ /* 0x002fe20000010000 */
[----:B------:R-:W-:Y:S01]  /*95c0*/  IADD3.X R161, RZ, R17, RZ, P0, !PT ;  /* 0x00000011ffa17210 */ /* 0x000fe200007fe4ff */
[----:B------:R-:W-:Y:S01]  /*95d0*/  IMAD.MOV.U32 R6, RZ, RZ, RZ ;  /* 0x000000ffff067224 */ /* 0x000fe200078e00ff */
[----:B------:R-:W-:-:S02]  /*95e0*/  LOP3.LUT R172, R173, 0x380, RZ, 0xc0, !PT ;  /* 0x00000380adac7812 */ /* 0x000fc400078ec0ff */
[----:B------:R-:W-:Y:S01]  /*95f0*/  LOP3.LUT R168, R168, R169, RZ, 0x3c, !PT ;  /* 0x000000a9a8a87212 */ /* 0x000fe200078e3cff */
[----:B------:R-:W-:Y:S01]  /*9600*/  IMAD.X R169, RZ, RZ, R17, P4 ;  /* 0x000000ffffa97224 */ /* 0x000fe200020e0611 */
[----:B------:R-:W-:Y:S02]  /*9610*/  MOV R160, R160 ;  /* 0x000000a000a07202 */ /* 0x000fe40000000f00 */
[----:B------:R-:W-:Y:S02]  /*9620*/  SHF.R.U64 R172, R172, 0x3, RZ ;  /* 0x00000003acac7819 */ /* 0x000fe400000012ff */
[----:B------:R-:W-:Y:S01]  /*9630*/  MOV R161, R12 ;  /* 0x0000000c00a17202 */ /* 0x000fe20000000f00 */
[----:B--2---:R-:W-:Y:S01]  /*9640*/  FADD.FTZ R12, R19, R10 ;  /* 0x0000000a130c7221 */ /* 0x004fe20000010000 */
[----:B------:R-:W-:Y:S02]  /*9650*/  FSETP.NE.FTZ.AND P4, PT, R7, RZ, PT ;  /* 0x000000ff0700720b */ /* 0x000fe40003f95000 */
[----:B------:R-:W-:-:S02]  /*9660*/  IADD3 R167, P3, R16, 0x8020, RZ ;  /* 0x0000802010a77810 */ /* 0x000fc40007f7e0ff */
[----:B------:R-:W-:Y:S01]  /*9670*/  LOP3.LUT R172, R172, R173, RZ, 0x3c, !PT ;  /* 0x000000adacac7212 */ /* 0x000fe200078e3cff */
[----:B------:R-:W-:Y:S01]  /*9680*/  IMAD.X R173, RZ, RZ, R17, P5 ;  /* 0x000000ffffad7224 */ /* 0x000fe200028e0611 */
[----:B------:R-:W-:Y:S02]  /*9690*/  LOP3.LUT R166, R167, 0x380, RZ, 0xc0, !PT ;  /* 0x00000380a7a67812 */ /* 0x000fe400078ec0ff */
[----:B------:R-:W-:Y:S02]  /*96a0*/  FSETP.NE.FTZ.AND P5, PT, R12, RZ, PT ;  /* 0x000000ff0c00720b */ /* 0x000fe40003fb5000 */
[----:B------:R-:W-:Y:S02]  /*96b0*/  R2UR UR5, R215 ;  /* 0x00000000d70572ca */ /* 0x000fe400000e0000 */
[----:B------:R-:W-:Y:S01]  /*96c0*/  SHF.R.U64 R166, R166, 0x3, RZ ;  /* 0x00000003a6a67819 */ /* 0x000fe200000012ff */
[----:B------:R-:W1:Y:S01]  /*96d0*/  @P4 MUFU.LG2 R3, R7 ;  /* 0x0000000700034308 */ /* 0x000e620000000c00 */
[----:B------:R-:W-:-:S02]  /*96e0*/  IADD3 R155, P6, R16, 0x4040, RZ ;  /* 0x00004040109b7810 */ /* 0x000fc40007fde0ff */
[----:B------:R-:W-:Y:S02]  /*96f0*/  R2UR UR12, R214 ;  /* 0x00000000d60c72ca */ /* 0x000fe400000e0000 */
[C---:B------:R-:W-:Y:S02]  /*9700*/  IADD3 R15, P0, R16.reuse, 0x4060, RZ ;  /* 0x00004060100f7810 */ /* 0x040fe40007f1e0ff */
[----:B------:R-:W-:Y:S01]  /*9710*/  IADD3 R157, P2, R16, 0x8000, RZ ;  /* 0x00008000109d7810 */ /* 0x000fe20007f5e0ff */
[----:B------:R1:W-:Y:S01]  /*9720*/  @P4 MUFU.RCP R6, R7 ;  /* 0x0000000700064308 */ /* 0x0003e20000001000 */
[----:B------:R-:W-:Y:S01]  /*9730*/  LOP3.LUT R166, R166, R167, RZ, 0x3c, !PT ;  /* 0x000000a7a6a67212 */ /* 0x000fe200078e3cff */
[----:B------:R-:W-:Y:S01]  /*9740*/  IMAD.X R167, RZ, RZ, R17, P3 ;  /* 0x000000ffffa77224 */ /* 0x000fe200018e0611 */
[----:B------:R-:W-:Y:S01]  /*9750*/  LOP3.LUT R154, R155, 0x380, RZ, 0xc0, !PT ;  /* 0x000003809b9a7812 */ /* 0x000fe200078ec0ff */
[----:B------:R-:W-:Y:S01]  /*9760*/  UIADD3 UR34, -UR5, URZ, URZ ;  /* 0x0000003f05227290 */ /* 0x000fe2000fffe13f */
[----:B------:R-:W-:-:S02]  /*9770*/  LOP3.LUT R14, R15, 0x380, RZ, 0xc0, !PT ;  /* 0x000003800f0e7812 */ /* 0x000fc400078ec0ff */
[----:B------:R-:W-:Y:S02]  /*9780*/  IADD3 R159, P3, R16, 0xc060, RZ ;  /* 0x0000c060109f7810 */ /* 0x000fe40007f7e0ff */
[----:B------:R-:W-:Y:S01]  /*9790*/  MOV R13, UR7 ;  /* 0x00000007000d7c02 */ /* 0x000fe20008000f00 */
[----:B-1----:R-:W-:Y:S01]  /*97a0*/  @P4 FMUL.FTZ R7, R3, 0.69314718246459960938 ;  /* 0x3f31721803074820 */ /* 0x002fe20000410000 */
[----:B------:R-:W-:Y:S01]  /*97b0*/  LOP3.LUT R156, R157, 0x380, RZ, 0xc0, !PT ;  /* 0x000003809d9c7812 */ /* 0x000fe200078ec0ff */
[----:B------:R-:W-:Y:S01]  /*97c0*/  ULDC UR7, c[0x0][0xa88] ;  /* 0x0002a20000077ab9 */ /* 0x000fe20000000800 */
[----:B------:R-:W-:Y:S01]  /*97d0*/  MOV R162, R8 ;  /* 0x0000000800a27202 */ /* 0x000fe20000000f00 */
[----:B------:R-:W-:Y:S01]  /*97e0*/  IMAD.MOV.U32 R8, RZ, RZ, RZ ;  /* 0x000000ffff087224 */ /* 0x000fe200078e00ff */
[----:B------:R-:W-:Y:S01]  /*97f0*/  SHF.R.U64 R154, R154, 0x3, RZ ;  /* 0x000000039a9a7819 */ /* 0x000fe200000012ff */
[----:B------:R-:W1:Y:S01]  /*9800*/  @P5 MUFU.LG2 R9, R12 ;  /* 0x0000000c00095308 */ /* 0x000e620000000c00 */
[----:B------:R-:W-:-:S02]  /*9810*/  SHF.R.U64 R14, R14, 0x3, RZ ;  /* 0x000000030e0e7819 */ /* 0x000fc400000012ff */
[----:B------:R-:W-:Y:S02]  /*9820*/  LOP3.LUT R158, R159, 0x380, RZ, 0xc0, !PT ;  /* 0x000003809f9e7812 */ /* 0x000fe400078ec0ff */
[----:B------:R-:W-:Y:S02]  /*9830*/  @!P1 IADD3 R13, R13, 0x38860, RZ ;  /* 0x000388600d0d9810 */ /* 0x000fe40007ffe0ff */
[----:B------:R-:W-:Y:S01]  /*9840*/  SHF.R.U64 R156, R156, 0x3, RZ ;  /* 0x000000039c9c7819 */ /* 0x000fe200000012ff */
[----:B------:R2:W3:Y:S01]  /*9850*/  @P5 MUFU.RCP R8, R12 ;  /* 0x0000000c00085308 */ /* 0x0004e20000001000 */
[----:B------:R-:W-:Y:S01]  /*9860*/  LOP3.LUT R154, R154, R155, RZ, 0x3c, !PT ;  /* 0x0000009b9a9a7212 */ /* 0x000fe200078e3cff */
[----:B------:R-:W-:Y:S01]  /*9870*/  IMAD.X R155, RZ, RZ, R17, P6 ;  /* 0x000000ffff9b7224 */ /* 0x000fe200030e0611 */
[----:B------:R-:W-:Y:S02]  /*9880*/  LOP3.LUT R14, R14, R15, RZ, 0x3c, !PT ;  /* 0x0000000f0e0e7212 */ /* 0x000fe400078e3cff */
[----:B------:R-:W-:-:S02]  /*9890*/  SHF.R.U64 R158, R158, 0x3, RZ ;  /* 0x000000039e9e7819 */ /* 0x000fc400000012ff */
[----:B------:R-:W-:Y:S02]  /*98a0*/  @!P1 PRMT R13, RZ, 0x654, R13 ;  /* 0x00000654ff0d9816 */ /* 0x000fe4000000000d */
[----:B------:R-:W-:Y:S01]  /*98b0*/  IADD3 R171, P6, R16, 0xc000, RZ ;  /* 0x0000c00010ab7810 */ /* 0x000fe20007fde0ff */
[C---:B--2---:R-:W-:Y:S01]  /*98c0*/  @P4 FMUL.FTZ R12, R2.reuse, 0.69314718246459960938 ;  /* 0x3f317218020c4820 */ /* 0x044fe20000410000 */
[----:B------:R-:W-:Y:S01]  /*98d0*/  IADD3.X R15, RZ, R17, RZ, P0, !PT ;  /* 0x00000011ff0f7210 */ /* 0x000fe200007fe4ff */
[----:B------:R-:W-:Y:S01]  /*98e0*/  @P5 FMUL.FTZ R2, R2, 0.69314718246459960938 ;  /* 0x3f31721802025820 */ /* 0x000fe20000410000 */
[----:B------:R-:W-:Y:S01]  /*98f0*/  LOP3.LUT R156, R156, R157, RZ, 0x3c, !PT ;  /* 0x0000009d9c9c7212 */ /* 0x000fe200078e3cff */
[----:B------:R-:W-:Y:S01]  /*9900*/  IMAD.X R157, RZ, RZ, R17, P2 ;  /* 0x000000ffff9d7224 */ /* 0x000fe200010e0611 */
[C---:B------:R-:W-:Y:S01]  /*9910*/  IADD3 R177, P0, R16.reuse, 0xc020, RZ ;  /* 0x0000c02010b17810 */ /* 0x040fe20007f1e0ff */
[----:B-1----:R-:W-:Y:S01]  /*9920*/  @P5 FMUL.FTZ R9, R9, 0.69314718246459960938 ;  /* 0x3f31721809095820 */ /* 0x002fe20000410000 */
[----:B------:R-:W-:-:S02]  /*9930*/  LOP3.LUT R21, R16, 0x380, RZ, 0xc0, !PT ;  /* 0x0000038010157812 */ /* 0x000fc400078ec0ff */
[----:B------:R-:W-:Y:S01]  /*9940*/  LOP3.LUT R158, R158, R159, RZ, 0x3c, !PT ;  /* 0x0000009f9e9e7212 */ /* 0x000fe200078e3cff */
[----:B------:R-:W-:Y:S01]  /*9950*/  IMAD.X R159, RZ, RZ, R17, P3 ;  /* 0x000000ffff9f7224 */ /* 0x000fe200018e0611 */
[----:B------:R-:W-:Y:S02]  /*9960*/  LOP3.LUT R170, R171, 0x380, RZ, 0xc0, !PT ;  /* 0x00000380abaa7812 */ /* 0x000fe400078ec0ff */
[----:B------:R-:W-:Y:S02]  /*9970*/  IADD3 R175, P2, R16, 0xc040, RZ ;  /* 0x0000c04010af7810 */ /* 0x000fe40007f5e0ff */
[----:B------:R-:W-:Y:S02]  /*9980*/  LOP3.LUT R176, R177, 0x380, RZ, 0xc0, !PT ;  /* 0x00000380b1b07812 */ /* 0x000fe400078ec0ff */
[----:B------:R-:W-:Y:S02]  /*9990*/  SHF.R.U64 R21, R21, 0x3, RZ ;  /* 0x0000000315157819 */ /* 0x000fe400000012ff */
[----:B------:R-:W-:Y:S01]  /*99a0*/  MOV R156, R156 ;  /* 0x0000009c009c7202 */ /* 0x000fe20000000f00 */
[----:B------:R-:W-:Y:S01]  /*99b0*/  IMAD.MOV.U32 R157, RZ, RZ, -0x800000 ;  /* 0xff800000ff9d7424 */ /* 0x000fe200078e00ff */
[----:B------:R-:W-:Y:S01]  /*99c0*/  SHF.R.U64 R170, R170, 0x3, RZ ;  /* 0x00000003aaaa7819 */ /* 0x000fe200000012ff */
[----:B------:R-:W-:Y:S01]  /*99d0*/  @P4 FFMA.FTZ R157, R12, R5, R7 ;  /* 0x000000050c9d4223 */ /* 0x000fe20000010007 */
[----:B------:R-:W-:-:S02]  /*99e0*/  LOP3.LUT R174, R175, 0x380, RZ, 0xc0, !PT ;  /* 0x00000380afae7812 */ /* 0x000fc400078ec0ff */
[----:B------:R-:W-:Y:S02]  /*99f0*/  SHF.R.U64 R176, R176, 0x3, RZ ;  /* 0x00000003b0b07819 */ /* 0x000fe400000012ff */
[----:B------:R-:W-:Y:S02]  /*9a00*/  MOV R158, R158 ;  /* 0x0000009e009e7202 */ /* 0x000fe40000000f00 */
[----:B------:R-:W-:Y:S02]  /*9a10*/  LOP3.LUT R20, R21, R16, RZ, 0x3c, !PT ;  /* 0x0000001015147212 */ /* 0x000fe400078e3cff */
[----:B------:R-:W-:Y:S02]  /*9a20*/  MOV R21, R17 ;  /* 0x0000001100157202 */ /* 0x000fe40000000f00 */
[----:B------:R-:W-:Y:S02]  /*9a30*/  LOP3.LUT R170, R170, R171, RZ, 0x3c, !PT ;  /* 0x000000abaaaa7212 */ /* 0x000fe400078e3cff */
[----:B------:R-:W-:-:S02]  /*9a40*/  SHF.R.U64 R174, R174, 0x3, RZ ;  /* 0x00000003aeae7819 */ /* 0x000fc400000012ff */
[----:B------:R-:W-:Y:S01]  /*9a50*/  LOP3.LUT R176, R176, R177, RZ, 0x3c, !PT ;  /* 0x000000b1b0b07212 */ /* 0x000fe200078e3cff */
[----:B------:R-:W-:Y:S01]  /*9a60*/  IMAD.X R177, RZ, RZ, R17, P0 ;  /* 0x000000ffffb17224 */ /* 0x000fe200000e0611 */
[----:B------:R-:W-:Y:S02]  /*9a70*/  IADD3.X R171, RZ, R17, RZ, P6, !PT ;  /* 0x00000011ffab7210 */ /* 0x000fe400037fe4ff */
[----:B------:R-:W-:Y:S02]  /*9a80*/  MOV R165, R20 ;  /* 0x0000001400a57202 */ /* 0x000fe40000000f00 */
[----:B------:R-:W-:Y:S02]  /*9a90*/  LOP3.LUT P0, RZ, R213, 0x3, RZ, 0xc0, !PT ;  /* 0x00000003d5ff7812 */ /* 0x000fe4000780c0ff */
[----:B------:R-:W-:Y:S02]  /*9aa0*/  MOV R154, R154 ;  /* 0x0000009a009a7202 */ /* 0x000fe40000000f00 */
[----:B------:R-:W-:-:S02]  /*9ab0*/  MOV R20, R168 ;  /* 0x000000a800147202 */ /* 0x000fc40000000f00 */
[----:B------:R-:W-:Y:S02]  /*9ac0*/  LOP3.LUT R174, R174, R175, RZ, 0x3c, !PT ;  /* 0x000000afaeae7212 */ /* 0x000fe400078e3cff */
[----:B------:R-:W-:Y:S02]  /*9ad0*/  MOV R155, R166 ;  /* 0x000000a6009b7202 */ /* 0x000fe40000000f00 */
[----:B------:R-:W-:Y:S02]  /*9ae0*/  MOV R152, R172 ;  /* 0x000000ac00987202 */ /* 0x000fe40000000f00 */
[----:B------:R-:W-:Y:S02]  /*9af0*/  MOV R21, R170 ;  /* 0x000000aa00157202 */ /* 0x000fe40000000f00 */
[----:B------:R-:W-:Y:S02]  /*9b00*/  IADD3.X R175, RZ, R17, RZ, P2, !PT ;  /* 0x00000011ffaf7210 */ /* 0x000fe400017fe4ff */
[----:B------:R-:W-:-:S02]  /*9b10*/  MOV R153, R14 ;  /* 0x0000000e00997202 */ /* 0x000fc40000000f00 */
[----:B------:R-:W-:Y:S02]  /*9b20*/  MOV R0, R176 ;  /* 0x000000b000007202 */ /* 0x000fe40000000f00 */
[----:B------:R-:W-:Y:S01]  /*9b30*/  MOV R19, R174 ;  /* 0x000000ae00137202 */ /* 0x000fe20000000f00 */
[----:B------:R-:W-:Y:S02]  /*9b40*/  WARPGROUP.DEPBAR.LE gsb0, 0x0 ;  /* 0x00008000000079c5 */ /* 0x000fe40000010000 */
[----:B------:R-:W-:-:S06]  /*9b50*/  WARPGROUP.ARRIVE ;  /* 0x00000000000079c5 */ /* 0x000fcc0000000000 */
[----:B------:R-:W-:Y:S01]  /*9b60*/  HGMMA.64x256x16.F32 R24, R204, gdesc[UR8].tnspB, R24, gsb0 ;  /* 0x43e00008cc187df0 */ /* 0x000fe20008000818 */
[----:B------:R-:W-:Y:S01]  /*9b70*/  UMOV UR10, UR6 ;  /* 0x00000006000a7c82 */ /* 0x000fe20008000000 */
[----:B------:R-:W-:Y:S01]  /*9b80*/  UMOV UR11, 0x40000040 ;  /* 0x40000040000b7882 */ /* 0x000fe20000000000 */
[----:B------:R-:W-:Y:S02]  /*9b90*/  UIADD3 UR6, UR4, 0x180, URZ ;  /* 0x0000018004067890 */ /* 0x000fe4000fffe03f */
[----:B------:R-:W-:Y:S01]  /*9ba0*/  UIADD3 UR4, UR4, 0x200, URZ ;  /* 0x0000020004047890 */ /* 0x000fe2000fffe03f */
[----:B------:R-:W-:Y:S02]  /*9bb0*/  WARPGROUP.DEPBAR.LE gsb0, 0x0 ;  /* 0x00008000000079c5 */ /* 0x000fe40000010000 */
[----:B------:R-:W-:-:S15]  /*9bc0*/  WARPGROUP.ARRIVE ;  /* 0x00000000000079c5 */ /* 0x000fde0000000000 */
[----:B------:R-:W-:-:S05]  /*9bd0*/  NOP ;  /* 0x0000000000007918 */ /* 0x000fca0000000000 */
[----:B------:R-:W-:Y:S01]  /*9be0*/  HGMMA.64x256x16.F32 R24, R200, gdesc[UR8].tnspB, R24, gsb0 ;  /* 0x43e00008c8187df0 */ /* 0x000fe20008000818 */
[----:B------:R-:W-:Y:S01]  /*9bf0*/  UMOV UR10, UR6 ;  /* 0x00000006000a7c82 */ /* 0x000fe20008000000 */
[----:B------:R-:W-:Y:S01]  /*9c00*/  UMOV UR11, 0x40000040 ;  /* 0x40000040000b7882 */ /* 0x000fe20000000000 */
[----:B------:R-:W-:Y:S02]  /*9c10*/  WARPGROUP.DEPBAR.LE gsb0, 0x0 ;  /* 0x00008000000079c5 */ /* 0x000fe40000010000 */
[----:B------:R-:W-:-:S15]  /*9c20*/  WARPGROUP.ARRIVE ;  /* 0x00000000000079c5 */ /* 0x000fde0000000000 */
[----:B------:R-:W-:-:S08]  /*9c30*/  NOP ;  /* 0x0000000000007918 */ /* 0x000fd00000000000 */
[----:B------:R-:W-:Y:S01]  /*9c40*/  HGMMA.64x256x16.F32 R24, R196, gdesc[UR8].tnspB, R24, gsb0 ;  /* 0x43e00008c4187df0 */ /* 0x000fe20008000818 */
[----:B------:R-:W-:Y:S01]  /*9c50*/  UMOV UR10, UR4 ;  /* 0x00000004000a7c82 */ /* 0x000fe20008000000 */
[----:B------:R-:W-:Y:S01]  /*9c60*/  UMOV UR11, 0x40000040 ;  /* 0x40000040000b7882 */ /* 0x000fe20000000000 */
[----:B------:R-:W-:Y:S02]  /*9c70*/  ULDC UR4, c[0x0][0xdb4] ;  /* 0x00036d0000047ab9 */ /* 0x000fe40000000800 */
[----:B------:R-:W-:-:S03]  /*9c80*/  UIMAD UR35, UR4, UR35, UR5 ;  /* 0x00000023042372a4 */ /* 0x000fc6000f8e0205 */
[----:B------:R-:W-:Y:S01]  /*9c90*/  ULDC UR5, c[0x0][0xda8] ;  /* 0x00036a0000057ab9 */ /* 0x000fe20000000800 */
[----:B------:R-:W-:Y:S02]  /*9ca0*/  USHF.R.S32.HI UR4, URZ, 0x1f, UR35 ;  /* 0x0000001f3f047899 */ /* 0x000fe40008011423 */
[----:B------:R-:W-:Y:S02]  /*9cb0*/  UIMAD UR34, UR5, UR34, UR12 ;  /* 0x00000022052272a4 */ /* 0x000fe4000f8e020c */
[----:B------:R-:W-:Y:S02]  /*9cc0*/  UIMAD UR6, UR4, UR8, URZ ;  /* 0x00000008040672a4 */ /* 0x000fe4000f8e023f */
[----:B------:R-:W-:Y:S02]  /*9cd0*/  USHF.L.U32 UR34, UR34, 0x7, URZ ;  /* 0x0000000722227899 */ /* 0x000fe4000800063f */
[----:B------:R-:W-:Y:S02]  /*9ce0*/  UIMAD.WIDE.U32 UR4, UR35, UR8, URZ ;  /* 0x00000008230472a5 */ /* 0x000fe4000f8e003f */
[----:B------:R-:W-:-:S02]  /*9cf0*/  UIMAD UR6, UR35, UR9, UR6 ;  /* 0x00000009230672a4 */ /* 0x000fc4000f8e0206 */
[----:B------:R-:W-:Y:S01]  /*9d00*/  VIADD R159, R218, UR34 ;  /* 0x00000022da9f7c36 */ /* 0x000fe20008000000 */
[----:B------:R-:W-:Y:S01]  /*9d10*/  ULDC.64 UR12, c[0x0][0x208] ;  /* 0x00008200000c7ab9 */ /* 0x000fe20000000a00 */
[----:B------:R-:W-:Y:S01]  /*9d20*/  MOV R11, UR5 ;  /* 0x00000005000b7c02 */ /* 0x000fe20008000f00 */
[----:B------:R-:W-:Y:S01]  /*9d30*/  IMAD.U32 R10, RZ, RZ, UR4 ;  /* 0x00000004ff0a7e24 */ /* 0x000fe2000f8e00ff */
[----:B------:R-:W-:Y:S01]  /*9d40*/  UIADD3 UR4, UR5, UR6, URZ ;  /* 0x0000000605047290 */ /* 0x000fe2000fffe03f */
[----:B------:R-:W-:-:S05]  /*9d50*/  VIADD R11, R159, 0x8 ;  /* 0x000000089f0b7836 */ /* 0x000fca0000000000 */
[----:B------:R-:W-:Y:S01]  /*9d60*/  ISETP.GE.OR P2, PT, R11, UR7, P0 ;  /* 0x000000070b007c0c */ /* 0x000fe20008746670 */
[----:B------:R-:W-:Y:S01]  /*9d70*/  IMAD.U32 R3, RZ, RZ, UR4 ;  /* 0x00000004ff037e24 */ /* 0x000fe2000f8e00ff */
[----:B------:R-:W-:Y:S01]  /*9d80*/  USHF.R.S32.HI UR4, URZ, 0x1f, UR36 ;  /* 0x0000001f3f047899 */ /* 0x000fe20008011424 */
[----:B------:R-:W-:Y:S01]  /*9d90*/  ISETP.GE.OR P0, PT, R159, UR7, P0 ;  /* 0x000000079f007c0c */ /* 0x000fe20008706670 */
[----:B------:R-:W-:Y:S02]  /*9da0*/  WARPGROUP.DEPBAR.LE gsb0, 0x0 ;  /* 0x00008000000079c5 */ /* 0x000fe40000010000 */
[----:B------:R-:W-:-:S06]  /*9db0*/  WARPGROUP.ARRIVE ;  /* 0x00000000000079c5 */ /* 0x000fcc0000000000 */
[----:B------:R-:W-:Y:S01]  /*9dc0*/  HGMMA.64x256x16.F32 R24, R192, gdesc[UR8].tnspB, R24, gsb0 ;  /* 0x43e00008c0187df0 */ /* 0x000fe20008000818 */
[----:B------:R-:W-:Y:S01]  /*9dd0*/  R2UR UR10, R23 ;  /* 0x00000000170a72ca */ /* 0x000fe200000e0000 */
[----:B------:R-:W-:Y:S02]  /*9de0*/  IMAD.MOV.U32 R23, RZ, RZ, -0x800000 ;  /* 0xff800000ff177424 */ /* 0x000fe400078e00ff */
[----:B------:R-:W-:Y:S01]  /*9df0*/  @P5 FFMA.FTZ R23, R2, R4, R9 ;  /* 0x0000000402175223 */ /* 0x000fe20000010009 */
[----:B------:R-:W-:Y:S01]  /*9e00*/  MOV R2, R10 ;  /* 0x0000000a00027202 */ /* 0x000fe20000000f00 */
[----:B------:R-:W-:Y:S02]  /*9e10*/  WARPGROUP.DEPBAR.LE gsb0, 0x0 ;  /* 0x00008000000079c5 */ /* 0x000fe40000010000 */
[----:B------:R1:W-:Y:S01]  /*9e20*/  @!P1 SYNCS.ARRIVE.TRANS64.RED.A1T0 RZ, [R13+URZ], RZ ;  /* 0x000000ff0dff99a7 */ /* 0x0003e2000810043f */
[-C--:B------:R-:W-:Y:S01]  /*9e30*/  FMUL.FTZ R12, R41, R6.reuse ;  /* 0x00000006290c7220 */ /* 0x080fe20000410000 */
[-C--:B------:R-:W-:Y:S01]  /*9e40*/  FMUL.FTZ R4, R25, R6.reuse ;  /* 0x0000000619047220 */ /* 0x080fe20000410000 */
[----:B------:R-:W-:Y:S01]  /*9e50*/  FMUL.FTZ R5, R24, R6 ;  /* 0x0000000618057220 */ /* 0x000fe20000410000 */
[-C--:B---3--:R-:W-:Y:S01]  /*9e60*/  FMUL.FTZ R7, R27, R8.reuse ;  /* 0x000000081b077220 */ /* 0x088fe20000410000 */
[----:B------:R-:W-:Y:S01]  /*9e70*/  FMUL.FTZ R168, R26, R8 ;  /* 0x000000081aa87220 */ /* 0x000fe20000410000 */
[-C--:B------:R-:W-:Y:S01]  /*9e80*/  FMUL.FTZ R167, R29, R6.reuse ;  /* 0x000000061da77220 */ /* 0x080fe20000410000 */
[-C--:B------:R-:W-:Y:S01]  /*9e90*/  FMUL.FTZ R170, R28, R6.reuse ;  /* 0x000000061caa7220 */ /* 0x080fe20000410000 */
[----:B-1----:R-:W-:Y:S01]  /*9ea0*/  FMUL.FTZ R13, R40, R6 ;  /* 0x00000006280d7220 */ /* 0x002fe20000410000 */
[-C--:B------:R-:W-:Y:S01]  /*9eb0*/  FMUL.FTZ R169, R31, R8.reuse ;  /* 0x000000081fa97220 */ /* 0x080fe20000410000 */
[----:B------:R-:W1:Y:S01]  /*9ec0*/  LDC.64 R40, c[0x0][0xb78] ;  /* 0x0002de00ff287b82 */ /* 0x000e620000000a00 */
[----:B------:R-:W-:Y:S01]  /*9ed0*/  FMUL.FTZ R172, R30, R8 ;  /* 0x000000081eac7220 */ /* 0x000fe20000410000 */
[-C--:B------:R-:W-:Y:S01]  /*9ee0*/  FMUL.FTZ R9, R33, R6.reuse ;  /* 0x0000000621097220 */ /* 0x080fe20000410000 */
[-C--:B------:R-:W-:Y:S01]  /*9ef0*/  FMUL.FTZ R166, R32, R6.reuse ;  /* 0x0000000620a67220 */ /* 0x080fe20000410000 */
[-C--:B------:R-:W-:Y:S01]  /*9f00*/  FMUL.FTZ R10, R37, R6.reuse ;  /* 0x00000006250a7220 */ /* 0x080fe20000410000 */
[-C--:B------:R-:W-:Y:S01]  /*9f10*/  FMUL.FTZ R11, R36, R6.reuse ;  /* 0x00000006240b7220 */ /* 0x080fe20000410000 */
[-C--:B------:R-:W-:Y:S01]  /*9f20*/  FMUL.FTZ R14, R45, R6.reuse ;  /* 0x000000062d0e7220 */ /* 0x080fe20000410000 */
[----:B------:R-:W-:Y:S01]  /*9f30*/  FMUL.FTZ R15, R44, R6 ;  /* 0x000000062c0f7220 */ /* 0x000fe20000410000 */
[----:B------:R-:W-:Y:S01]  /*9f40*/  F2FP.F16.F32.PACK_AB R4, R4, R5 ;  /* 0x000000050404723e */ /* 0x000fe200000000ff */
        /* <DEDUP_REMOVED lines=61> */
[----:B------:R-:W-:Y:S01]  /*a320*/  F2FP.F16.F32.PACK_AB R6, R167, R170 ;  /* 0x000000aaa706723e */ /* 0x000fe200000000ff */
[----:B------:R-:W-:Y:S01]  /*a330*/  FMUL.FTZ R51, R51, R8 ;  /* 0x0000000833337220 */ /* 0x000fe20000410000 */
[----:B------:R-:W-:Y:S01]  /*a340*/  F2FP.F16.F32.PACK_AB R7, R169, R172 ;  /* 0x000000aca907723e */ /* 0x000fe200000000ff */
[----:B------:R-:W-:Y:S01]  /*a350*/  BAR.SYNC.DEFER_BLOCKING 0x1, 0x100 ;  /* 0x0044000000007b1d */ /* 0x000fe20000010000 */
        /* <DEDUP_REMOVED lines=52> */
[----:B------:R2:W-:Y:S01]  /*a6a0*/  STSM.16.M88.4 [R165], R4 ;  /* 0x00000004a5007844 */ /* 0x0005e20000000200 */
[----:B------:R-:W-:Y:S01]  /*a6b0*/  F2FP.F16.F32.PACK_AB R10, R10, R11 ;  /* 0x0000000b0a0a723e */ /* 0x000fe200000000ff */
[----:B-1----:R-:W-:Y:S01]  /*a6c0*/  IMAD.WIDE.U32 R2, R40, UR36, R2 ;  /* 0x0000002428027c25 */ /* 0x002fe2000f8e0002 */
[----:B------:R-:W-:-:S02]  /*a6d0*/  F2FP.F16.F32.PACK_AB R9, R35, R34 ;  /* 0x000000222309723e */ /* 0x000fc400000000ff */
[----:B------:R-:W-:Y:S02]  /*a6e0*/  F2FP.F16.F32.PACK_AB R11, R39, R38 ;  /* 0x00000026270b723e */ /* 0x000fe400000000ff */
[----:B------:R-:W-:Y:S02]  /*a6f0*/  F2FP.F16.F32.PACK_AB R12, R12, R13 ;  /* 0x0000000d0c0c723e */ /* 0x000fe400000000ff */
[----:B------:R-:W-:Y:S01]  /*a700*/  F2FP.F16.F32.PACK_AB R14, R14, R15 ;  /* 0x0000000f0e0e723e */ /* 0x000fe200000000ff */
[----:B------:R-:W-:Y:S01]  /*a710*/  STSM.16.M88.4 [R160], R8 ;  /* 0x00000008a0007844 */ /* 0x000fe20000000200 */
[----:B------:R-:W-:Y:S02]  /*a720*/  F2FP.F16.F32.PACK_AB R13, R43, R42 ;  /* 0x0000002a2b0d723e */ /* 0x000fe400000000ff */
[----:B------:R-:W-:Y:S02]  /*a730*/  F2FP.F16.F32.PACK_AB R15, R47, R46 ;  /* 0x0000002e2f0f723e */ /* 0x000fe400000000ff */
[----:B------:R-:W-:-:S02]  /*a740*/  F2FP.F16.F32.PACK_AB R24, R24, R25 ;  /* 0x000000191818723e */ /* 0x000fc400000000ff */
[----:B------:R-:W-:Y:S01]  /*a750*/  F2FP.F16.F32.PACK_AB R26, R26, R27 ;  /* 0x0000001b1a1a723e */ /* 0x000fe200000000ff */
[----:B------:R-:W-:Y:S01]  /*a760*/  STSM.16.M88.4 [R164], R12 ;  /* 0x0000000ca4007844 */ /* 0x000fe20000000200 */
[----:B------:R-:W-:Y:S02]  /*a770*/  F2FP.F16.F32.PACK_AB R25, R51, R50 ;  /* 0x000000323319723e */ /* 0x000fe400000000ff */
[----:B------:R-:W-:Y:S02]  /*a780*/  F2FP.F16.F32.PACK_AB R27, R55, R54 ;  /* 0x00000036371b723e */ /* 0x000fe400000000ff */
[----:B--2---:R-:W-:Y:S02]  /*a790*/  F2FP.F16.F32.PACK_AB R4, R57, R56 ;  /* 0x000000383904723e */ /* 0x004fe400000000ff */
[----:B------:R-:W-:Y:S01]  /*a7a0*/  F2FP.F16.F32.PACK_AB R5, R59, R58 ;  /* 0x0000003a3b05723e */ /* 0x000fe200000000ff */
[----:B------:R-:W-:Y:S01]  /*a7b0*/  STSM.16.M88.4 [R163], R24 ;  /* 0x00000018a3007844 */ /* 0x000fe20000000200 */
[----:B------:R-:W-:-:S02]  /*a7c0*/  F2FP.F16.F32.PACK_AB R6, R61, R60 ;  /* 0x0000003c3d06723e */ /* 0x000fc400000000ff */
[----:B------:R-:W-:Y:S02]  /*a7d0*/  F2FP.F16.F32.PACK_AB R7, R63, R62 ;  /* 0x0000003e3f07723e */ /* 0x000fe400000000ff */
[----:B------:R-:W-:Y:S02]  /*a7e0*/  F2FP.F16.F32.PACK_AB R28, R28, R29 ;  /* 0x0000001d1c1c723e */ /* 0x000fe400000000ff */
[----:B------:R-:W-:Y:S01]  /*a7f0*/  F2FP.F16.F32.PACK_AB R30, R30, R31 ;  /* 0x0000001f1e1e723e */ /* 0x000fe200000000ff */
[----:B------:R1:W-:Y:S01]  /*a800*/  STSM.16.M88.4 [R162], R4 ;  /* 0x00000004a2007844 */ /* 0x0003e20000000200 */
[----:B------:R-:W-:Y:S02]  /*a810*/  F2FP.F16.F32.PACK_AB R29, R67, R66 ;  /* 0x00000042431d723e */ /* 0x000fe400000000ff */
[----:B------:R-:W-:Y:S02]  /*a820*/  F2FP.F16.F32.PACK_AB R31, R71, R70 ;  /* 0x00000046471f723e */ /* 0x000fe400000000ff */
[----:B------:R-:W-:-:S02]  /*a830*/  F2FP.F16.F32.PACK_AB R32, R32, R33 ;  /* 0x000000212020723e */ /* 0x000fc400000000ff */
[----:B------:R-:W-:Y:S01]  /*a840*/  F2FP.F16.F32.PACK_AB R33, R75, R74 ;  /* 0x0000004a4b21723e */ /* 0x000fe200000000ff */
[----:B------:R-:W-:Y:S01]  /*a850*/  STSM.16.M88.4 [R161], R28 ;  /* 0x0000001ca1007844 */ /* 0x000fe20000000200 */
[----:B------:R-:W-:Y:S02]  /*a860*/  F2FP.F16.F32.PACK_AB R34, R77, R76 ;  /* 0x0000004c4d22723e */ /* 0x000fe400000000ff */
[----:B------:R-:W-:Y:S02]  /*a870*/  F2FP.F16.F32.PACK_AB R35, R79, R78 ;  /* 0x0000004e4f23723e */ /* 0x000fe400000000ff */
[----:B------:R-:W-:Y:S02]  /*a880*/  F2FP.F16.F32.PACK_AB R36, R36, R37 ;  /* 0x000000252424723e */ /* 0x000fe400000000ff */
[----:B------:R-:W-:Y:S01]  /*a890*/  F2FP.F16.F32.PACK_AB R37, R83, R82 ;  /* 0x000000525325723e */ /* 0x000fe200000000ff */
[----:B-1----:R-:W-:Y:S01]  /*a8a0*/  IMAD R4, R40, UR4, RZ ;  /* 0x0000000428047c24 */ /* 0x002fe2000f8e02ff */
[----:B------:R-:W-:Y:S01]  /*a8b0*/  F2FP.F16.F32.PACK_AB R38, R85, R84 ;  /* 0x000000545526723e */ /* 0x000fe200000000ff */
[----:B------:R-:W-:Y:S01]  /*a8c0*/  STSM.16.M88.4 [R154], R32 ;  /* 0x000000209a007844 */ /* 0x000fe20000000200 */
[----:B------:R-:W-:Y:S01]  /*a8d0*/  F2FP.F16.F32.PACK_AB R39, R87, R86 ;  /* 0x000000565727723e */ /* 0x000fe200000000ff */
[----:B------:R-:W-:Y:S01]  /*a8e0*/  IMAD R4, R41, UR36, R4 ;  /* 0x0000002429047c24 */ /* 0x000fe2000f8e0204 */
[----:B------:R-:W-:Y:S01]  /*a8f0*/  F2FP.F16.F32.PACK_AB R96, R97, R96 ;  /* 0x000000606160723e */ /* 0x000fe200000000ff */
[----:B------:R-:W-:Y:S01]  /*a900*/  ULDC.64 UR4, c[0x0][0xb40] ;  /* 0x0002d00000047ab9 */ /* 0x000fe20000000a00 */
[----:B------:R-:W-:Y:S01]  /*a910*/  F2FP.F16.F32.PACK_AB R8, R89, R88 ;  /* 0x000000585908723e */ /* 0x000fe200000000ff */
[----:B------:R-:W-:Y:S01]  /*a920*/  STSM.16.M88.4 [R153], R36 ;  /* 0x0000002499007844 */ /* 0x000fe20000000200 */
[----:B------:R-:W-:-:S02]  /*a930*/  F2FP.F16.F32.PACK_AB R9, R91, R90 ;  /* 0x0000005a5b09723e */ /* 0x000fc400000000ff */
[----:B------:R-:W-:Y:S02]  /*a940*/  F2FP.F16.F32.PACK_AB R10, R93, R92 ;  /* 0x0000005c5d0a723e */ /* 0x000fe400000000ff */
[----:B------:R-:W-:Y:S02]  /*a950*/  F2FP.F16.F32.PACK_AB R11, R95, R94 ;  /* 0x0000005e5f0b723e */ /* 0x000fe400000000ff */
[----:B------:R-:W-:Y:S02]  /*a960*/  F2FP.F16.F32.PACK_AB R97, R99, R98 ;  /* 0x000000626361723e */ /* 0x000fe400000000ff */
[----:B------:R-:W-:Y:S01]  /*a970*/  F2FP.F16.F32.PACK_AB R104, R105, R104 ;  /* 0x000000686968723e */ /* 0x000fe200000000ff */
[----:B------:R-:W-:Y:S01]  /*a980*/  STSM.16.M88.4 [R156], R8 ;  /* 0x000000089c007844 */ /* 0x000fe20000000200 */
[----:B------:R-:W-:Y:S02]  /*a990*/  F2FP.F16.F32.PACK_AB R98, R101, R100 ;  /* 0x000000646562723e */ /* 0x000fe400000000ff */
[----:B------:R-:W-:-:S02]  /*a9a0*/  F2FP.F16.F32.PACK_AB R99, R103, R102 ;  /* 0x000000666763723e */ /* 0x000fc400000000ff */
[----:B------:R-:W-:Y:S02]  /*a9b0*/  F2FP.F16.F32.PACK_AB R105, R107, R106 ;  /* 0x0000006a6b69723e */ /* 0x000fe400000000ff */
[----:B------:R-:W-:Y:S01]  /*a9c0*/  F2FP.F16.F32.PACK_AB R112, R113, R112 ;  /* 0x000000707170723e */ /* 0x000fe200000000ff */
[----:B------:R-:W-:Y:S01]  /*a9d0*/  STSM.16.M88.4 [R155], R96 ;  /* 0x000000609b007844 */ /* 0x000fe20000000200 */
[----:B------:R-:W-:Y:S02]  /*a9e0*/  F2FP.F16.F32.PACK_AB R106, R109, R108 ;  /* 0x0000006c6d6a723e */ /* 0x000fe400000000ff */
[----:B------:R-:W-:Y:S02]  /*a9f0*/  F2FP.F16.F32.PACK_AB R107, R111, R110 ;  /* 0x0000006e6f6b723e */ /* 0x000fe400000000ff */
[----:B------:R-:W-:Y:S02]  /*aa00*/  F2FP.F16.F32.PACK_AB R113, R115, R114 ;  /* 0x000000727371723e */ /* 0x000fe400000000ff */
[----:B------:R-:W-:Y:S01]  /*aa10*/  F2FP.F16.F32.PACK_AB R120, R121, R120 ;  /* 0x000000787978723e */ /* 0x000fe200000000ff */
[----:B------:R-:W-:Y:S01]  /*aa20*/  STSM.16.M88.4 [R20], R104 ;  /* 0x0000006814007844 */ /* 0x000fe20000000200 */
[----:B------:R-:W-:-:S02]  /*aa30*/  F2FP.F16.F32.PACK_AB R114, R117, R116 ;  /* 0x000000747572723e */ /* 0x000fc400000000ff */
[----:B------:R-:W-:Y:S02]  /*aa40*/  F2FP.F16.F32.PACK_AB R115, R119, R118 ;  /* 0x000000767773723e */ /* 0x000fe400000000ff */
[----:B------:R-:W-:Y:S02]  /*aa50*/  F2FP.F16.F32.PACK_AB R121, R123, R122 ;  /* 0x0000007a7b79723e */ /* 0x000fe400000000ff */
[----:B------:R-:W-:Y:S01]  /*aa60*/  F2FP.F16.F32.PACK_AB R128, R129, R128 ;  /* 0x000000808180723e */ /* 0x000fe200000000ff */
[----:B------:R-:W-:Y:S01]  /*aa70*/  STSM.16.M88.4 [R152], R112 ;  /* 0x0000007098007844 */ /* 0x000fe20000000200 */
[----:B------:R-:W-:Y:S02]  /*aa80*/  F2FP.F16.F32.PACK_AB R122, R125, R124 ;  /* 0x0000007c7d7a723e */ /* 0x000fe400000000ff */
[----:B------:R-:W-:Y:S02]  /*aa90*/  F2FP.F16.F32.PACK_AB R123, R127, R126 ;  /* 0x0000007e7f7b723e */ /* 0x000fe400000000ff */
[----:B------:R-:W-:-:S02]  /*aaa0*/  SHF.R.S32.HI R5, RZ, 0x1f, R159 ;  /* 0x0000001fff057819 */ /* 0x000fc4000001149f */
[----:B------:R-:W-:Y:S01]  /*aab0*/  F2FP.F16.F32.PACK_AB R129, R131, R130 ;  /* 0x000000828381723e */ /* 0x000fe200000000ff */
[----:B------:R-:W-:Y:S01]  /*aac0*/  STSM.16.M88.4 [R21], R120 ;  /* 0x0000007815007844 */ /* 0x000fe20000000200 */
[----:B------:R-:W-:Y:S02]  /*aad0*/  F2FP.F16.F32.PACK_AB R136, R137, R136 ;  /* 0x000000888988723e */ /* 0x000fe400000000ff */
[----:B------:R-:W-:Y:S02]  /*aae0*/  IADD3 R159, P1, R159, R2, RZ ;  /* 0x000000029f9f7210 */ /* 0x000fe40007f3e0ff */
        /* <DEDUP_REMOVED lines=11> */
[----:B------:R-:W-:Y:S02]  /*aba0*/  IADD3.X R4, R5, R3, R4, P1, !PT ;  /* 0x0000000305047210 */ /* 0x000fe40000ffe404 */
[C---:B------:R-:W-:Y:S01]  /*abb0*/  LEA R2, P1, R159.reuse, UR4, 0x2 ;  /* 0x000000049f027c11 */ /* 0x040fe2000f8210ff */
[----:B------:R-:W-:Y:S01]  /*abc0*/  STSM.16.M88.4 [R158], R144 ;  /* 0x000000909e007844 */ /* 0x000fe20000000200 */
[----:B------:R-:W-:Y:S02]  /*abd0*/  ULDC UR4, c[0x0][0xc] ;  /* 0x0000030000047ab9 */ /* 0x000fe40000000800 */
[----:B------:R-:W-:Y:S01]  /*abe0*/  LEA.HI.X R3, R159, UR5, R4, 0x2, P1 ;  /* 0x000000059f037c11 */ /* 0x000fe200088f1404 */
[----:B------:R-:W-:Y:S01]  /*abf0*/  @!PT LDS RZ, [RZ] ;  /* 0x00000000fffff984 */ /* 0x000fe20000000800 */
[----:B------:R-:W-:Y:S01]  /*ac00*/  @!PT LDS RZ, [RZ] ;  /* 0x00000000fffff984 */ /* 0x000fe20000000800 */
[----:B------:R-:W-:Y:S01]  /*ac10*/  @!PT LDS RZ, [RZ] ;  /* 0x00000000fffff984 */ /* 0x000fe20000000800 */
[----:B------:R-:W-:Y:S01]  /*ac20*/  @!PT LDS RZ, [RZ] ;  /* 0x00000000fffff984 */ /* 0x000fe20000000800 */
[----:B------:R1:W-:Y:S06]  /*ac30*/  MEMBAR.ALL.CTA ;  /* 0x0000000000007992 */ /* 0x0003ec0000008000 */
[----:B-1----:R-:W1:Y:S01]  /*ac40*/  FENCE.VIEW.ASYNC.S ;  /* 0x00000000000073c6 */ /* 0x002e620000000000 */
[----:B------:R-:W-:-:S03]  /*ac50*/  UIADD3 UR10, UR4, UR10, URZ ;  /* 0x0000000a040a7290 */ /* 0x000fc6000fffe03f */
[----:B-1----:R-:W1:Y:S01]  /*ac60*/  SHFL.IDX PT, R4, R217, RZ, 0x1f ;  /* 0x00001fffd9047589 */ /* 0x002e6200000e0000 */
[----:B------:R-:W-:Y:S06]  /*ac70*/  BAR.ARV 0x1, 0x120 ;  /* 0x0044800000007b1d */ /* 0x000fec0000002000 */
[----:B------:R-:W-:Y:S01]  /*ac80*/  @!P0 STG.E desc[UR12][R2.64], R157 ;  /* 0x0000009d02008986 */ /* 0x000fe2000c10190c */
[----:B-1----:R-:W-:-:S03]  /*ac90*/  ISETP.NE.AND P0, PT, R4, 0x7, PT ;  /* 0x000000070400780c */ /* 0x002fc60003f05270 */
[----:B------:R1:W-:Y:S02]  /*aca0*/  @!P2 STG.E desc[UR12][R2.64+0x20], R23 ;  /* 0x000020170200a986 */ /* 0x0003e4000c10190c */
[----:B-1----:R-:W-:-:S08]  /*acb0*/  IMAD.U32 R23, RZ, RZ, UR10 ;  /* 0x0000000aff177e24 */ /* 0x002fd0000f8e00ff */
[----:B------:R-:W-:Y:S05]  /*acc0*/  @P0 BRA `(.L_x_29) ;  /* 0x0000000000800947 */ /* 0x000fea0003800000 */
[----:B------:R-:W-:Y:S01]  /*acd0*/  BAR.SYNC.DEFER_BLOCKING 0x1, 0x120 ;  /* 0x0044800000007b1d */ /* 0x000fe20000010000 */
[----:B------:R-:W-:-:S05]  /*ace0*/  ELECT P0, URZ, PT ;  /* 0x00000000003f782f */ /* 0x000fca0003800000 */
[----:B------:R-:W-:Y:S08]  /*acf0*/  BSSY B0, `(.L_x_29) ;  /* 0x000001d000007945 */ /* 0x000ff00003800000 */
[----:B------:R-:W-:Y:S05]  /*ad00*/  @!P0 BRA `(.L_x_30) ;  /* 0x00000000006c8947 */ /* 0x000fea0003800000 */
[----:B------:R-:W-:Y:S01]  /*ad10*/  ULDC.64 UR10, c[0x0][0x198] ;  /* 0x00006600000a7ab9 */ /* 0x000fe20000000a00 */
[----:B------:R-:W-:Y:S02]  /*ad20*/  UIADD3 UR6, UR61, 0x4000, URZ ;  /* 0x000040003d067890 */ /* 0x000fe4000fffe03f */
[----:B------:R-:W-:Y:S02]  /*ad30*/  UIADD3 UR4, UP0, UR10, 0x9f0, URZ ;  /* 0x000009f00a047890 */ /* 0x000fe4000ff1e03f */
[----:B------:R-:W-:Y:S02]  /*ad40*/  UIADD3 UR8, UR61, 0x8000, URZ ;  /* 0x000080003d087890 */ /* 0x000fe4000fffe03f */
[----:B------:R-:W-:Y:S01]  /*ad50*/  UIADD3.X UR5, URZ, UR11, URZ, UP0, !UPT ;  /* 0x0000000b3f057290 */ /* 0x000fe200087fe43f */
[----:B------:R-:W-:Y:S01]  /*ad60*/  UMOV UR33, URZ ;  /* 0x0000003f00217c82 */ /* 0x000fe20008000000 */
[----:B------:R-:W-:Y:S01]  /*ad70*/  UMOV UR37, URZ ;  /* 0x0000003f00257c82 */ /* 0x000fe20008000000 */
[----:B------:R-:W-:Y:S01]  /*ad80*/  UMOV UR32, UR61 ;  /* 0x0000003d00207c82 */ /* 0x000fe20008000000 */
[----:B------:R-:W-:Y:S01]  /*ad90*/  UMOV UR7, 0x40 ;  /* 0x0000004000077882 */ /* 0x000fe20000000000 */
[----:B------:R-:W-:-:S04]  /*ada0*/  UIADD3 UR9, UR61, 0xc000, URZ ;  /* 0x0000c0003d097890 */ /* 0x000fc8000fffe03f */
[----:B------:R1:W-:Y:S02]  /*adb0*/  UTMASTG.5D [UR32], [UR4] ;  /* 0x00000020040073b5 */ /* 0x0003e40008020000 */
[----:B-1----:R-:W-:Y:S01]  /*adc0*/  UMOV UR32, UR6 ;  /* 0x0000000600207c82 */ /* 0x002fe20008000000 */
[----:B------:R-:W-:Y:S01]  /*add0*/  UMOV UR33, UR7 ;  /* 0x0000000700217c82 */ /* 0x000fe20008000000 */
[----:B------:R-:W-:Y:S01]  /*ade0*/  UMOV UR6, 0x80 ;  /* 0x0000008000067882 */ /* 0x000fe20000000000 */
[----:B------:R1:W-:Y:S02]  /*adf0*/  UTMASTG.5D [UR32], [UR4] ;  /* 0x00000020040073b5 */ /* 0x0003e40008020000 */
[----:B-1----:R-:W-:Y:S01]  /*ae00*/  UMOV UR32, UR8 ;  /* 0x0000000800207c82 */ /* 0x002fe20008000000 */
[----:B------:R-:W-:Y:S01]  /*ae10*/  UMOV UR33, UR6 ;  /* 0x0000000600217c82 */ /* 0x000fe20008000000 */
[----:B------:R-:W-:Y:S01]  /*ae20*/  UMOV UR6, 0xc0 ;  /* 0x000000c000067882 */ /* 0x000fe20000000000 */
[----:B------:R1:W-:Y:S02]  /*ae30*/  UTMASTG.5D [UR32], [UR4] ;  /* 0x00000020040073b5 */ /* 0x0003e40008020000 */
[----:B-1----:R-:W-:Y:S01]  /*ae40*/  UMOV UR32, UR9 ;  /* 0x0000000900207c82 */ /* 0x002fe20008000000 */
[----:B------:R-:W-:Y:S01]  /*ae50*/  UMOV UR33, UR6 ;  /* 0x0000000600217c82 */ /* 0x000fe20008000000 */
[----:B------:R-:W-:Y:S01]  /*ae60*/  UIADD3 UR6, UR61, 0x38820, URZ ;  /* 0x000388203d067890 */ /* 0x000fe2000fffe03f */
[----:B------:R1:W-:Y:S03]  /*ae70*/  UTMASTG.5D [UR32], [UR4] ;  /* 0x00000020040073b5 */ /* 0x0003e60008020000 */
[----:B------:R-:W-:Y:S01]  /*ae80*/  UPRMT UR6, URZ, 0x654, UR6 ;  /* 0x000006543f067896 */ /* 0x000fe20008000006 */
[----:B------:R0:W-:Y:S01]  /*ae90*/  UTMACMDFLUSH ;  /* 0x00000000000079b7 */ /* 0x0001e20000000000 */
[----:B------:R-:W-:-:S07]  /*aea0*/  DEPBAR.LE SB0, 0x0 ;  /* 0x000080000000791a */ /* 0x000fce0000000000 */
[----:B-1----:R-:W-:Y:S03]  /*aeb0*/  SYNCS.ARRIVE.TRANS64.RED.A1T0 RZ, [UR6], RZ ;  /* 0x000000ffffff79a7 */ /* 0x002fe60008100406 */
.L_x_30:
[----:B------:R-:W-:Y:S05]  /*aec0*/  BSYNC B0 ;  /* 0x0000000000007941 */ /* 0x000fea0003800000 */
.L_x_29:
[----:B------:R-:W1:Y:S01]  /*aed0*/  LDC R0, c[0x0][0xda4] ;  /* 0x00036900ff007b82 */ /* 0x000e620000000800 */
[----:B------:R-:W-:Y:S01]  /*aee0*/  R2UR UR6, R23 ;  /* 0x00000000170672ca */ /* 0x000fe200000e0000 */
[----:B------:R-:W-:Y:S01]  /*aef0*/  UIADD3 UR38, UR38, 0x1, URZ ;  /* 0x0000000126267890 */ /* 0x000fe2000fffe03f */
[----:B------:R-:W-:Y:S01]  /*af00*/  R2UR UR5, R18 ;  /* 0x00000000120572ca */ /* 0x000fe200000e0000 */
[----:B------:R-:W-:Y:S02]  /*af10*/  VIADD R212, R212, 0x1 ;  /* 0x00000001d4d47836 */ /* 0x000fe40000000000 */
[----:B------:R-:W-:-:S04]  /*af20*/  UISETP.NE.AND UP0, UPT, UR38, 0x2, UPT ;  /* 0x000000022600788c */ /* 0x000fc8000bf05270 */
[----:B------:R-:W-:Y:S02]  /*af30*/  USEL UR4, URZ, 0x1, UP0 ;  /* 0x000000013f047887 */ /* 0x000fe40008000000 */
[----:B------:R-:W-:-:S04]  /*af40*/  USEL UR38, UR38, URZ, UP0 ;  /* 0x0000003f26267287 */ /* 0x000fc80008000000 */
[----:B------:R-:W-:-:S06]  /*af50*/  ULOP3.LUT UR5, UR5, UR4, URZ, 0x3c, !UPT ;  /* 0x0000000405057292 */ /* 0x000fcc000f8e3c3f */
[----:B------:R-:W-:Y:S02]  /*af60*/  MOV R18, UR5 ;  /* 0x0000000500127c02 */ /* 0x000fe40008000f00 */
[----:B-1----:R-:W-:-:S13]  /*af70*/  ISETP.LE.AND P0, PT, R0, UR6, PT ;  /* 0x0000000600007c0c */ /* 0x002fda000bf03270 */
[----:B------:R-:W-:Y:S05]  /*af80*/  @!P0 BRA `(.L_x_31) ;  /* 0xffffff5c006c8947 */ /* 0x000fea000383ffff */
[----:B------:R-:W-:Y:S05]  /*af90*/  EXIT ;  /* 0x000000000000794d */ /* 0x000fea0003800000 */
.L_x_7:
[----:B------:R-:W-:-:S08]  /*afa0*/  NOP ;  /* 0x0000000000007918 */ /* 0x000fd00000000000 */
[----:B-1----:R-:W1:-:S00]  /*afb0*/  USETMAXREG.DEALLOC.CTAPOOL 0x18 ;  /* 0x00000018000079c8 */ /* 0x002e4000080e0500 */
[----:B-1----:R-:W-:-:S06]  /*afc0*/  LOP3.LUT R0, R0, 0x3, RZ, 0xc0, !PT ;  /* 0x0000000300007812 */ /* 0x002fcc00078ec0ff */
[----:B------:R-:W1:Y:S02]  /*afd0*/  SHFL.IDX PT, R0, R0, RZ, 0x1f ;  /* 0x00001fff00007589 */ /* 0x000e6400000e0000 */
[----:B-1----:R-:W-:-:S13]  /*afe0*/  ISETP.NE.AND P0, PT, R0, RZ, PT ;  /* 0x000000ff0000720c */ /* 0x002fda0003f05270 */
[----:B--2---:R-:W-:Y:S05]  /*aff0*/  @P0 EXIT ;  /* 0x000000000000094d */ /* 0x004fea0003800000 */
[----:B------:R-:W1:Y:S01]  /*b000*/  S2UR UR4, SR_CTAID.X ;  /* 0x00000000000479c3 */ /* 0x000e620000002500 */
[----:B------:R-:W-:Y:S01]  /*b010*/  IMAD.MOV.U32 R16, RZ, RZ, RZ ;  /* 0x000000ffff107224 */ /* 0x000fe200078e00ff */
[----:B------:R-:W-:Y:S01]  /*b020*/  MOV R19, 0x1 ;  /* 0x0000000100137802 */ /* 0x000fe20000000f00 */
[----:B------:R-:W-:-:S05]  /*b030*/  IMAD.MOV.U32 R2, RZ, RZ, 0x1 ;  /* 0x00000001ff027424 */ /* 0x000fca00078e00ff */
[----:B------:R-:W1:Y:S02]  /*b040*/  LDC R0, c[0x0][0xda4] ;  /* 0x00036900ff007b82 */ /* 0x000e640000000800 */
[----:B-1----:R-:W-:-:S13]  /*b050*/  ISETP.LE.AND P0, PT, R0, UR4, PT ;  /* 0x0000000400007c0c */ /* 0x002fda000bf03270 */
[----:B------:R-:W-:Y:S05]  /*b060*/  @P0 BRA `(.L_x_32) ;  /* 0x0000003000940947 */ /* 0x000fea0003800000 */
[----:B------:R-:W-:Y:S01]  /*b070*/  IMAD.U32 R0, RZ, RZ, UR4 ;  /* 0x00000004ff007e24 */ /* 0x000fe2000f8e00ff */
[----:B------:R-:W-:Y:S01]  /*b080*/  MOV R19, 0x1 ;  /* 0x0000000100137802 */ /* 0x000fe20000000f00 */
[----:B------:R-:W-:Y:S01]  /*b090*/  IMAD.MOV.U32 R16, RZ, RZ, RZ ;  /* 0x000000ffff107224 */ /* 0x000fe200078e00ff */
[----:B------:R-:W-:Y:S01]  /*b0a0*/  ULDC.64 UR36, c[0x0][0x198] ;  /* 0x0000660000247ab9 */ /* 0x000fe20000000a00 */
[----:B------:R-:W-:Y:S01]  /*b0b0*/  ULDC UR38, c[0x0][0xc] ;  /* 0x0000030000267ab9 */ /* 0x000fe20000000800 */
[----:B------:R1:W-:Y:S04]  /*b0c0*/  STL [R1+0x10], R0 ;  /* 0x0000100001007387 */ /* 0x0003e80000100800 */
[----:B------:R1:W-:Y:S02]  /*b0d0*/  STL [R1+0x18], RZ ;  /* 0x000018ff01007387 */ /* 0x0003e40000100800 */
.L_x_77:
[----:B------:R-:W2:Y:S01]  /*b0e0*/  LDL R2, [R1+0x10] ;  /* 0x0000100001027983 */ /* 0x000ea20000100800 */
[----:B-1----:R-:W1:Y:S01]  /*b0f0*/  LDC R0, c[0x0][0xda8] ;  /* 0x00036a00ff007b82 */ /* 0x002e620000000800 */
[----:B------:R-:W-:Y:S05]  /*b100*/  YIELD ;  /* 0x0000000000007946 */ /* 0x000fea0003800000 */
[----:B------:R-:W3:Y:S01]  /*b110*/  S2R R5, SR_CgaCtaId ;  /* 0x0000000000057919 */ /* 0x000ee20000008800 */
[----:B------:R-:W-:Y:S01]  /*b120*/  ULDC.64 UR4, c[0x0][0x3f8] ;  /* 0x0000fe0000047ab9 */ /* 0x000fe20000000a00 */
[----:B------:R-:W4:Y:S01]  /*b130*/  LDC R18, c[0x0][0xdb4] ;  /* 0x00036d00ff127b82 */ /* 0x000f220000000800 */
[----:B------:R-:W-:-:S03]  /*b140*/  UISETP.NE.U32.AND UP0, UPT, UR4, URZ, UPT ;  /* 0x0000003f0400728c */ /* 0x000fc6000bf05070 */
[----:B------:R-:W-:Y:S01]  /*b150*/  ULDC UR4, c[0x0][0x404] ;  /* 0x0001010000047ab9 */ /* 0x000fe20000000800 */
[----:B------:R-:W-:-:S04]  /*b160*/  UISETP.NE.AND.EX UP0, UPT, UR5, URZ, UPT, UP0 ;  /* 0x0000003f0500728c */ /* 0x000fc8000bf05300 */
[----:B------:R-:W-:Y:S01]  /*b170*/  USEL UR4, UR4, 0x1, UP0 ;  /* 0x0000000104047887 */ /* 0x000fe20008000000 */
[----:B-1----:R-:W-:Y:S02]  /*b180*/  ISETP.NE.AND P0, PT, R0, 0x1, PT ;  /* 0x000000010000780c */ /* 0x002fe40003f05270 */
[----:B----4-:R-:W-:-:S11]  /*b190*/  ISETP.NE.AND P1, PT, R18, 0x1, PT ;  /* 0x000000011200780c */ /* 0x010fd60003f25270 */
[----:B------:R-:W2:Y:S08]  /*b1a0*/  @P0 LDC R0, c[0x0][0xdac] ;  /* 0x00036b00ff000b82 */ /* 0x000eb00000000800 */
[----:B------:R-:W1:Y:S01]  /*b1b0*/  @P0 LDC R3, c[0x0][0xdb0] ;  /* 0x00036c00ff030b82 */ /* 0x000e620000000800 */
[----:B--2---:R-:W-:-:S04]  /*b1c0*/  @P0 IMAD.HI.U32 R0, R2, R0, RZ ;  /* 0x0000000002000227 */ /* 0x004fc800078e00ff */
[----:B------:R-:W-:Y:S01]  /*b1d0*/  IMAD.MOV.U32 R4, RZ, RZ, R2 ;  /* 0x000000ffff047224 */ /* 0x000fe200078e0002 */
[----:B-1----:R-:W-:Y:S02]  /*b1e0*/  @P0 SHF.R.U32.HI R4, RZ, R3, R0 ;  /* 0x00000003ff040219 */ /* 0x002fe40000011600 */
[----:B------:R-:W1:Y:S03]  /*b1f0*/  LDC R0, c[0x0][0x2e0] ;  /* 0x0000b800ff007b82 */ /* 0x000e660000000800 */
[----:B------:R-:W-:Y:S01]  /*b200*/  IMAD.MOV.U32 R17, RZ, RZ, R4 ;  /* 0x000000ffff117224 */ /* 0x000fe200078e0004 */
[----:B------:R2:W-:Y:S04]  /*b210*/  STL [R1+0x8], R4 ;  /* 0x0000080401007387 */ /* 0x0005e80000100800 */
[----:B------:R-:W4:Y:S01]  /*b220*/  @P1 LDC.64 R2, c[0x0][0xdb8] ;  /* 0x00036e00ff021b82 */ /* 0x000f220000000a00 */
[----:B-1----:R-:W-:Y:S01]  /*b230*/  IMAD R7, R0, UR4, RZ ;  /* 0x0000000400077c24 */ /* 0x002fe2000f8e02ff */
[----:B------:R-:W-:-:S04]  /*b240*/  MOV R0, 0x400 ;  /* 0x0000040000007802 */ /* 0x000fc80000000f00 */
[----:B---3--:R-:W-:Y:S01]  /*b250*/  LEA R6, R5, R0, 0x18 ;  /* 0x0000000005067211 */ /* 0x008fe200078ec0ff */
[----:B------:R2:W-:Y:S01]  /*b260*/  STL [R1+0x14], R7 ;  /* 0x0000140701007387 */ /* 0x0005e20000100800 */
[----:B------:R-:W-:Y:S01]  /*b270*/  IADD3 R0, R7, 0x4f, RZ ;  /* 0x0000004f07007810 */ /* 0x000fe20007ffe0ff */
[----:B----4-:R-:W-:Y:S02]  /*b280*/  @P1 IMAD.HI.U32 R2, R4, R2, RZ ;  /* 0x0000000204021227 */ /* 0x010fe400078e00ff */
[----:B------:R2:W-:Y:S02]  /*b290*/  STL [R1+0x4], R6 ;  /* 0x0000040601007387 */ /* 0x0005e40000100800 */
[----:B------:R-:W-:Y:S01]  /*b2a0*/  IMAD.HI R0, R0, 0x66666667, RZ ;  /* 0x6666666700007827 */ /* 0x000fe200078e02ff */
[----:B------:R-:W-:-:S03]  /*b2b0*/  @P1 SHF.R.U32.HI R17, RZ, R3, R2 ;  /* 0x00000003ff111219 */ /* 0x000fc60000011602 */
[----:B------:R-:W-:Y:S02]  /*b2c0*/  VIADD R2, R6, 0x24400 ;  /* 0x0002440006027836 */ /* 0x000fe40000000000 */
[----:B------:R-:W-:-:S03]  /*b2d0*/  IMAD.MOV R3, RZ, RZ, -R17 ;  /* 0x000000ffff037224 */ /* 0x000fc600078e0a11 */
[----:B------:R-:W-:Y:S01]  /*b2e0*/  LOP3.LUT P0, RZ, R2, 0x3ff, RZ, 0xc0, !PT ;  /* 0x000003ff02ff7812 */ /* 0x000fe2000780c0ff */
[----:B------:R-:W-:Y:S01]  /*b2f0*/  IMAD R18, R18, R3, R4 ;  /* 0x0000000312127224 */ /* 0x000fe200078e0204 */
[----:B------:R-:W-:-:S04]  /*b300*/  SHF.R.U32.HI R3, RZ, 0x1f, R0 ;  /* 0x0000001fff037819 */ /* 0x000fc80000011600 */
[----:B------:R-:W-:-:S05]  /*b310*/  LEA.HI.SX32 R0, R0, R3, 0x1b ;  /* 0x0000000300007211 */ /* 0x000fca00078fdaff */
[----:B------:R2:W-:Y:S02]  /*b320*/  STL [R1+0xc], R0 ;  /* 0x00000c0001007387 */ /* 0x0005e40000100800 */
[----:B------:R-:W-:Y:S05]  /*b330*/  @!P0 BRA `(.L_x_33) ;  /* 0x0000000000408947 */ /* 0x000fea0003800000 */
[----:B------:R-:W-:Y:S01]  /*b340*/  MOV R2, 0x0 ;  /* 0x0000000000027802 */ /* 0x000fe20000000f00 */
[----:B------:R-:W-:Y:S01]  /*b350*/  ULDC.64 UR6, c[0x4][0x1b8] ;  /* 0x01006e0000067ab9 */ /* 0x000fe20000000a00 */
[----:B------:R-:W-:Y:S01]  /*b360*/  ULDC.64 UR8, c[0x4][0x1c0] ;  /* 0x0100700000087ab9 */ /* 0x000fe20000000a00 */
[----:B------:R-:W-:Y:S01]  /*b370*/  ULDC.64 UR4, c[0x4][0x118] ;  /* 0x0100460000047ab9 */ /* 0x000fe20000000a00 */
[----:B--2---:R-:W-:Y:S01]  /*b380*/  MOV R4, UR6 ;  /* 0x0000000600047c02 */ /* 0x004fe20008000f00 */
[----:B------:R-:W-:Y:S01]  /*b390*/  IMAD.U32 R5, RZ, RZ, UR7 ;  /* 0x00000007ff057e24 */ /* 0x000fe2000f8e00ff */
[----:B------:R-:W1:Y:S01]  /*b3a0*/  LDC.64 R2, c[0x4][R2] ;  /* 0x0100000002027b82 */ /* 0x000e620000000a00 */
[----:B------:R-:W-:Y:S01]  /*b3b0*/  IMAD.U32 R6, RZ, RZ, UR8 ;  /* 0x00000008ff067e24 */ /* 0x000fe2000f8e00ff */
[----:B------:R-:W-:Y:S01]  /*b3c0*/  MOV R7, UR9 ;  /* 0x0000000900077c02 */ /* 0x000fe20008000f00 */
[----:B------:R-:W-:Y:S01]  /*b3d0*/  IMAD.U32 R10, RZ, RZ, UR4 ;  /* 0x00000004ff0a7e24 */ /* 0x000fe2000f8e00ff */
[----:B------:R-:W-:Y:S01]  /*b3e0*/  MOV R8, 0x70 ;  /* 0x0000007000087802 */ /* 0x000fe20000000f00 */
[----:B------:R-:W-:-:S02]  /*b3f0*/  IMAD.U32 R11, RZ, RZ, UR5 ;  /* 0x00000005ff0b7e24 */ /* 0x000fc4000f8e00ff */
[----:B------:R-:W-:Y:S02]  /*b400*/  IMAD.MOV.U32 R12, RZ, RZ, 0x1 ;  /* 0x00000001ff0c7424 */ /* 0x000fe400078e00ff */
[----:B------:R-:W-:-:S07]  /*b410*/  IMAD.MOV.U32 R13, RZ, RZ, RZ ;  /* 0x000000ffff0d7224 */ /* 0x000fce00078e00ff */
[----:B------:R-:W-:-:S07]  /*b420*/  LEPC R20, `(.L_x_33) ;  /* 0x000000001014794e */ /* 0x000fce0000000000 */
[----:B-1----:R-:W-:Y:S05]  /*b430*/  CALL.ABS.NOINC R2 ;  /* 0x0000000002007343 */ /* 0x002fea0003c00000 */
.L_x_33:
[----:B------:R-:W2:Y:S02]  /*b440*/  LDL R2, [R1+0x4] ;  /* 0x0000040001027983 */ /* 0x000ea40000100800 */
[----:B--2---:R-:W-:-:S04]  /*b450*/  IADD3 R0, R2, 0x400, RZ ;  /* 0x0000040002007810 */ /* 0x004fc80007ffe0ff */
[----:B------:R-:W-:-:S13]  /*b460*/  LOP3.LUT P0, RZ, R0, 0x3ff, RZ, 0xc0, !PT ;  /* 0x000003ff00ff7812 */ /* 0x000fda000780c0ff */
[----:B------:R-:W-:Y:S05]  /*b470*/  @!P0 BRA `(.L_x_34) ;  /* 0x0000000000808947 */ /* 0x000fea0003800000 */
[----:B------:R-:W-:Y:S01]  /*b480*/  MOV R0, 0x0 ;  /* 0x0000000000007802 */ /* 0x000fe20000000f00 */
[----:B------:R-:W-:Y:S01]  /*b490*/  ULDC.64 UR6, c[0x4][0x1b8] ;  /* 0x01006e0000067ab9 */ /* 0x000fe20000000a00 */
[----:B------:R-:W-:Y:S01]  /*b4a0*/  ULDC.64 UR8, c[0x4][0x1c0] ;  /* 0x0100700000087ab9 */ /* 0x000fe20000000a00 */
[----:B------:R-:W-:Y:S01]  /*b4b0*/  ULDC.64 UR4, c[0x4][0x120] ;  /* 0x0100480000047ab9 */ /* 0x000fe20000000a00 */
[----:B------:R1:W2:Y:S01]  /*b4c0*/  LDC.64 R2, c[0x4][R0] ;  /* 0x0100000000027b82 */ /* 0x0002a20000000a00 */
[----:B------:R-:W-:Y:S01]  /*b4d0*/  IMAD.U32 R4, RZ, RZ, UR6 ;  /* 0x00000006ff047e24 */ /* 0x000fe2000f8e00ff */
[----:B------:R-:W-:Y:S01]  /*b4e0*/  MOV R6, UR8 ;  /* 0x0000000800067c02 */ /* 0x000fe20008000f00 */
[----:B------:R-:W-:Y:S01]  /*b4f0*/  IMAD.U32 R5, RZ, RZ, UR7 ;  /* 0x00000007ff057e24 */ /* 0x000fe2000f8e00ff */
[----:B------:R-:W-:Y:S01]  /*b500*/  MOV R11, UR5 ;  /* 0x00000005000b7c02 */ /* 0x000fe20008000f00 */
[----:B------:R-:W-:Y:S01]  /*b510*/  IMAD.U32 R7, RZ, RZ, UR9 ;  /* 0x00000009ff077e24 */ /* 0x000fe2000f8e00ff */
[----:B------:R-:W-:Y:S01]  /*b520*/  MOV R13, RZ ;  /* 0x000000ff000d7202 */ /* 0x000fe20000000f00 */
[----:B------:R-:W-:-:S02]  /*b530*/  IMAD.U32 R10, RZ, RZ, UR4 ;  /* 0x00000004ff0a7e24 */ /* 0x000fc4000f8e00ff */
[----:B------:R-:W-:Y:S02]  /*b540*/  IMAD.MOV.U32 R8, RZ, RZ, 0x70 ;  /* 0x00000070ff087424 */ /* 0x000fe400078e00ff */
[----:B-1----:R-:W-:-:S07]  /*b550*/  IMAD.MOV.U32 R12, RZ, RZ, 0x1 ;  /* 0x00000001ff0c7424 */ /* 0x002fce00078e00ff */
[----:B------:R-:W-:-:S07]  /*b560*/  LEPC R20, `(.L_x_35) ;  /* 0x000000001014794e */ /* 0x000fce0000000000 */
[----:B--2---:R-:W-:Y:S05]  /*b570*/  CALL.ABS.NOINC R2 ;  /* 0x0000000002007343 */ /* 0x004fea0003c00000 */
.L_x_35:
[----:B------:R-:W-:Y:S01]  /*b580*/  MOV R2, 0x0 ;  /* 0x0000000000027802 */ /* 0x000fe20000000f00 */
[----:B------:R-:W-:Y:S01]  /*b590*/  ULDC.64 UR6, c[0x4][0x1b8] ;  /* 0x01006e0000067ab9 */ /* 0x000fe20000000a00 */
[----:B------:R-:W-:Y:S01]  /*b5a0*/  ULDC.64 UR8, c[0x4][0x1c0] ;  /* 0x0100700000087ab9 */ /* 0x000fe20000000a00 */
[----:B------:R-:W-:Y:S01]  /*b5b0*/  ULDC.64 UR4, c[0x4][0x128] ;  /* 0x01004a0000047ab9 */ /* 0x000fe20000000a00 */
[----:B------:R-:W-:Y:S01]  /*b5c0*/  IMAD.U32 R4, RZ, RZ, UR6 ;  /* 0x00000006ff047e24 */ /* 0x000fe2000f8e00ff */
[----:B------:R-:W-:Y:S01]  /*b5d0*/  MOV R6, UR8 ;  /* 0x0000000800067c02 */ /* 0x000fe20008000f00 */
[----:B------:R-:W1:Y:S01]  /*b5e0*/  LDC.64 R2, c[0x4][R2] ;  /* 0x0100000002027b82 */ /* 0x000e620000000a00 */
[----:B------:R-:W-:Y:S01]  /*b5f0*/  IMAD.U32 R5, RZ, RZ, UR7 ;  /* 0x00000007ff057e24 */ /* 0x000fe2000f8e00ff */
[----:B------:R-:W-:Y:S01]  /*b600*/  MOV R11, UR5 ;  /* 0x00000005000b7c02 */ /* 0x000fe20008000f00 */
[----:B------:R-:W-:Y:S01]  /*b610*/  IMAD.U32 R7, RZ, RZ, UR9 ;  /* 0x00000009ff077e24 */ /* 0x000fe2000f8e00ff */
[----:B------:R-:W-:Y:S01]  /*b620*/  MOV R13, RZ ;  /* 0x000000ff000d7202 */ /* 0x000fe20000000f00 */
[----:B------:R-:W-:-:S02]  /*b630*/  IMAD.U32 R10, RZ, RZ, UR4 ;  /* 0x00000004ff0a7e24 */ /* 0x000fc4000f8e00ff */
[----:B------:R-:W-:Y:S02]  /*b640*/  IMAD.MOV.U32 R8, RZ, RZ, 0x70 ;  /* 0x00000070ff087424 */ /* 0x000fe400078e00ff */
[----:B------:R-:W-:-:S07]  /*b650*/  IMAD.MOV.U32 R12, RZ, RZ, 0x1 ;  /* 0x00000001ff0c7424 */ /* 0x000fce00078e00ff */
[----:B------:R-:W-:-:S07]  /*b660*/  LEPC R20, `(.L_x_34) ;  /* 0x000000001014794e */ /* 0x000fce0000000000 */
[----:B-1----:R-:W-:Y:S05]  /*b670*/  CALL.ABS.NOINC R2 ;  /* 0x0000000002007343 */ /* 0x002fea0003c00000 */
.L_x_34:
[----:B------:R-:W1:Y:S01]  /*b680*/  LDC R0, c[0x0][0x428] ;  /* 0x00010a00ff007b82 */ /* 0x000e620000000800 */
[----:B------:R-:W-:Y:S01]  /*b690*/  ULDC.64 UR4, c[0x0][0x9f8] ;  /* 0x00027e0000047ab9 */ /* 0x000fe20000000a00 */
[----:B------:R-:W2:Y:S01]  /*b6a0*/  LDL.LU R7, [R1+0x8] ;  /* 0x0000080001077983 */ /* 0x000ea20000300800 */
[----:B------:R-:W-:Y:S01]  /*b6b0*/  ISETP.NE.U32.AND P0, PT, RZ, UR4, PT ;  /* 0x00000004ff007c0c */ /* 0x000fe2000bf05070 */
[----:B------:R-:W-:Y:S01]  /*b6c0*/  IMAD.MOV.U32 R4, RZ, RZ, R18 ;  /* 0x000000ffff047224 */ /* 0x000fe200078e0012 */
[----:B------:R-:W-:Y:S01]  /*b6d0*/  ULDC.64 UR6, c[0x0][0x208] ;  /* 0x0000820000067ab9 */ /* 0x000fe20000000a00 */
[----:B------:R-:W3:Y:S01]  /*b6e0*/  LDL R6, [R1+0x10] ;  /* 0x0000100001067983 */ /* 0x000ee20000100800 */
[----:B------:R-:W-:Y:S01]  /*b6f0*/  ISETP.NE.AND.EX P0, PT, RZ, UR5, PT, P0 ;  /* 0x00000005ff007c0c */ /* 0x000fe2000bf05300 */
[----:B------:R-:W-:Y:S01]  /*b700*/  ULDC UR4, c[0x0][0xda8] ;  /* 0x00036a0000047ab9 */ /* 0x000fe20000000800 */
[----:B------:R-:W4:Y:S01]  /*b710*/  S2R R8, SR_TID.X ;  /* 0x0000000000087919 */ /* 0x000f220000002100 */
[----:B-1----:R-:W-:-:S13]  /*b720*/  ISETP.NE.AND P1, PT, R0, 0x1, PT ;  /* 0x000000010000780c */ /* 0x002fda0003f25270 */
[----:B------:R-:W1:Y:S01]  /*b730*/  @P1 LDC R3, c[0x0][0x42c] ;  /* 0x00010b00ff031b82 */ /* 0x000e620000000800 */
[----:B----4-:R-:W-:-:S07]  /*b740*/  LOP3.LUT R8, R8, 0x1f, RZ, 0xc0, !PT ;  /* 0x0000001f08087812 */ /* 0x010fce00078ec0ff */
[----:B------:R-:W4:Y:S01]  /*b750*/  @P1 LDC R5, c[0x0][0x430] ;  /* 0x00010c00ff051b82 */ /* 0x000f220000000800 */
[----:B-1----:R-:W-:-:S07]  /*b760*/  @P1 IMAD.HI.U32 R0, R18, R3, RZ ;  /* 0x0000000312001227 */ /* 0x002fce00078e00ff */
[----:B------:R-:W1:Y:S01]  /*b770*/  @P0 LDC.64 R2, c[0x0][0x9f8] ;  /* 0x00027e00ff020b82 */ /* 0x000e620000000a00 */
[----:B----4-:R-:W-:Y:S01]  /*b780*/  @P1 SHF.R.U32.HI R4, RZ, R5, R0 ;  /* 0x00000005ff041219 */ /* 0x010fe20000011600 */
[----:B------:R-:W-:Y:S02]  /*b790*/  IMAD.MOV.U32 R0, RZ, RZ, R17 ;  /* 0x000000ffff007224 */ /* 0x000fe400078e0011 */
[----:B-1----:R-:W-:-:S05]  /*b7a0*/  @P0 IMAD.WIDE R2, R17, 0x4, R2 ;  /* 0x0000000411020825 */ /* 0x002fca00078e0202 */
[----:B------:R1:W5:Y:S01]  /*b7b0*/  @P0 LDG.E R0, desc[UR6][R2.64] ;  /* 0x0000000602000981 */ /* 0x000362000c1e1900 */
[----:B------:R-:W-:-:S04]  /*b7c0*/  ISETP.NE.AND P1, PT, R8, RZ, PT ;  /* 0x000000ff0800720c */ /* 0x000fc80003f25270 */
[----:B------:R-:W-:-:S09]  /*b7d0*/  PLOP3.LUT P2, PT, P1, PT, PT, 0x8, 0x0 ;  /* 0x000000000000781c */ /* 0x000fd20000f4e170 */
[----:B------:R-:W-:-:S05]  /*b7e0*/  VOTEU.ALL UP1, P1 ;  /* 0x00000000003f7886 */ /* 0x000fca0000820000 */
[----:B------:R-:W-:-:S04]  /*b7f0*/  @!UP1 UIADD3 UR8, UP0, UR36, 0x270, URZ ;  /* 0x0000027024089890 */ /* 0x000fc8000ff1e03f */
[----:B------:R-:W-:-:S03]  /*b800*/  @!UP1 UIADD3.X UR9, URZ, UR37, URZ, UP0, !UPT ;  /* 0x000000253f099290 */ /* 0x000fc600087fe43f */
[----:B------:R-:W-:Y:S01]  /*b810*/  VOTEU.ALL UP0, P1 ;  /* 0x00000000003f7886 */ /* 0x000fe20000800000 */
[----:B--2---:R-:W-:-:S05]  /*b820*/  IADD3 R8, -R7, RZ, RZ ;  /* 0x000000ff07087210 */ /* 0x004fca0007ffe1ff */
[----:B---3--:R-:W-:-:S04]  /*b830*/  IMAD R8, R8, UR4, R6 ;  /* 0x0000000408087c24 */ /* 0x008fc8000f8e0206 */
[----:B-1----:R-:W-:-:S07]  /*b840*/  IMAD.SHL.U32 R8, R8, 0x80, RZ ;  /* 0x0000008008087824 */ /* 0x002fce00078e00ff */
.L_x_36:
[----:B------:R-:W-:Y:S02]  /*b850*/  PLOP3.LUT P0, PT, P0, P2, PT, 0xa2, 0x0 ;  /* 0x000000000000781c */ /* 0x000fe40000705472 */
[----:B------:R-:W-:Y:S01]  /*b860*/  @P2 R2UR P0, UR7, R17 ;  /* 0x00000000110722ca */ /* 0x000fe20000000000 */
[----:B------:R-:W-:-:S07]  /*b870*/  UMOV UR4, URZ ;  /* 0x0000003f00047c82 */ /* 0x000fce0008000000 */
[----:B------:R-:W-:Y:S02]  /*b880*/  PLOP3.LUT P0, PT, P0, P2, PT, 0xa2, 0x0 ;  /* 0x000000000000781c */ /* 0x000fe40000705472 */
[----:B------:R-:W-:-:S08]  /*b890*/  @P2 R2UR.OR P0, UR6, R18 ;  /* 0x00000000120622ca */ /* 0x000fd00000100000 */
[----:B------:R-:W-:Y:S02]  /*b8a0*/  PLOP3.LUT P0, PT, P0, P2, PT, 0xa2, 0x0 ;  /* 0x000000000000781c */ /* 0x000fe40000705472 */
[----:B------:R-:W-:-:S08]  /*b8b0*/  @P2 R2UR.OR P0, UR5, R8 ;  /* 0x00000000080522ca */ /* 0x000fd00000100000 */
[----:B------:R-:W-:-:S05]  /*b8c0*/  @P2 PLOP3.LUT P2, PT, P0, PT, PT, 0x80, 0x0 ;  /* 0x000000000000281c */ /* 0x000fca000074f070 */
[----:B------:R1:W-:Y:S08]  /*b8d0*/  @!UP0 UTMAPF.L2.4D [UR4], [UR8] ;  /* 0x00000004080085b8 */ /* 0x0003f00008018000 */
[----:B-1----:R-:W-:Y:S05]  /*b8e0*/  @P2 BRA.U.ANY `(.L_x_36) ;  /* 0xfffffffd00d82947 */ /* 0x002fea000393ffff */
[----:B------:R-:W-:Y:S01]  /*b8f0*/  PLOP3.LUT P2, PT, P1, PT, PT, 0x8, 0x0 ;  /* 0x000000000000781c */ /* 0x000fe20000f4e170 */
[----:B------:R-:W-:Y:S01]  /*b900*/  VOTEU.ALL UP0, P1 ;  /* 0x00000000003f7886 */ /* 0x000fe20000800000 */
[----:B------:R-:W-:-:S11]  /*b910*/  UMOV UR4, 0x40 ;  /* 0x0000004000047882 */ /* 0x000fd60000000000 */
.L_x_37:
[----:B------:R-:W-:Y:S02]  /*b920*/  PLOP3.LUT P0, PT, P0, P2, PT, 0xa2, 0x0 ;  /* 0x000000000000781c */ /* 0x000fe40000705472 */
[----:B------:R-:W-:-:S08]  /*b930*/  @P2 R2UR P0, UR7, R17 ;  /* 0x00000000110722ca */ /* 0x000fd00000000000 */
        /* <DEDUP_REMOVED lines=10> */
.L_x_38:
        /* <DEDUP_REMOVED lines=12> */
.L_x_39:
        /* <DEDUP_REMOVED lines=9> */
[----:B------:R-:W1:Y:S01]  /*bb30*/  LDC.64 R2, c[0x0][0x3f8] ;  /* 0x0000fe00ff027b82 */ /* 0x000e620000000a00 */
[----:B------:R-:W-:Y:S01]  /*bb40*/  UMOV UR4, 0xffffffff ;  /* 0xffffffff00047882 */ /* 0x000fe20000000000 */
[----:B-1----:R-:W-:-:S04]  /*bb50*/  ISETP.NE.U32.AND P0, PT, R2, RZ, PT ;  /* 0x000000ff0200720c */ /* 0x002fc80003f05070 */
[----:B------:R-:W-:-:S04]  /*bb60*/  ISETP.NE.AND.EX P0, PT, R3, RZ, PT, P0 ;  /* 0x000000ff0300720c */ /* 0x000fc80003f05300 */
[----:B-----5:R-:W-:Y:S01]  /*bb70*/  SEL R5, R0, RZ, !P0 ;  /* 0x000000ff00057207 */ /* 0x020fe20004000000 */
[----:B------:R-:W-:Y:S08]  /*bb80*/  BRA.DIV UR4, `(.L_x_40) ;  /* 0x0000002e04147947 */ /* 0x000ff0000b800000 */
.L_x_93:
[----:B------:R-:W2:Y:S01]  /*bb90*/  LDL R6, [R1+0xc] ;  /* 0x00000c0001067983 */ /* 0x000ea20000100800 */
[----:B------:R-:W-:Y:S01]  /*bba0*/  UMOV UR4, 0xffffffff ;  /* 0xffffffff00047882 */ /* 0x000fe20000000000 */
[----:B------:R-:W-:Y:S01]  /*bbb0*/  SHF.R.S32.HI R11, RZ, 0x1f, R0 ;  /* 0x0000001fff0b7819 */ /* 0x000fe20000011400 */
[----:B--2---:R-:W-:Y:S01]  /*bbc0*/  VIADD R10, R6, 0xffffffff ;  /* 0xffffffff060a7836 */ /* 0x004fe20000000000 */
[----:B------:R-:W-:Y:S06]  /*bbd0*/  BRA.DIV UR4, `(.L_x_41) ;  /* 0x0000002e04347947 */ /* 0x000fec000b800000 */
[----:B------:R-:W-:-:S13]  /*bbe0*/  ELECT P6, URZ, PT ;  /* 0x00000000003f782f */ /* 0x000fda00038c0000 */
.L_x_96:
[----:B------:R-:W-:Y:S05]  /*bbf0*/  @!P6 BRA `(.L_x_42) ;  /* 0x000000040030e947 */ /* 0x000fea0003800000 */
[----:B------:R1:W-:Y:S01]  /*bc00*/  STL [R1], R10 ;  /* 0x0000000a01007387 */ /* 0x0003e20000100800 */
[----:B------:R-:W-:Y:S01]  /*bc10*/  MOV R5, R0 ;  /* 0x0000000000057202 */ /* 0x000fe20000000f00 */
[----:B------:R-:W-:Y:S06]  /*bc20*/  @!P0 BRA `(.L_x_43) ;  /* 0x0000000000508947 */ /* 0x000fec0003800000 */
[----:B------:R-:W2:Y:S01]  /*bc30*/  LDC R9, c[0x0][0x41c] ;  /* 0x00010700ff097b82 */ /* 0x000ea20000000800 */
[----:B------:R-:W-:Y:S01]  /*bc40*/  IMAD.MOV.U32 R5, RZ, RZ, R10 ;  /* 0x000000ffff057224 */ /* 0x000fe200078e000a */
[----:B------:R-:W-:Y:S01]  /*bc50*/  ULDC.64 UR4, c[0x0][0x408] ;  /* 0x0001020000047ab9 */ /* 0x000fe20000000a00 */
[----:B------:R-:W-:Y:S01]  /*bc60*/  ULDC.64 UR6, c[0x0][0x208] ;  /* 0x0000820000067ab9 */ /* 0x000fe20000000a00 */
[----:B--2---:R-:W-:-:S13]  /*bc70*/  ISETP.NE.AND P1, PT, R9, 0x1, PT ;  /* 0x000000010900780c */ /* 0x004fda0003f25270 */
[----:B------:R-:W2:Y:S02]  /*bc80*/  @P1 LDC.64 R6, c[0x0][0x420] ;  /* 0x00010800ff061b82 */ /* 0x000ea40000000a00 */
[----:B--2---:R-:W-:-:S05]  /*bc90*/  @P1 IMAD.HI.U32 R6, R10, R6, RZ ;  /* 0x000000060a061227 */ /* 0x004fca00078e00ff */
[----:B------:R-:W-:-:S05]  /*bca0*/  @P1 SHF.R.U32.HI R5, RZ, R7, R6 ;  /* 0x00000007ff051219 */ /* 0x000fca0000011606 */
[----:B------:R-:W-:-:S04]  /*bcb0*/  IMAD.MOV R6, RZ, RZ, -R5 ;  /* 0x000000ffff067224 */ /* 0x000fc800078e0a05 */
[----:B------:R-:W-:Y:S02]  /*bcc0*/  IMAD R7, R9, R6, R10 ;  /* 0x0000000609077224 */ /* 0x000fe400078e020a */
[----:B------:R-:W-:-:S03]  /*bcd0*/  IMAD R6, R11, UR4, RZ ;  /* 0x000000040b067c24 */ /* 0x000fc6000f8e02ff */
[----:B------:R2:W-:Y:S01]  /*bce0*/  STL [R1], R7 ;  /* 0x0000000701007387 */ /* 0x0005e20000100800 */
[----:B------:R-:W-:Y:S01]  /*bcf0*/  IMAD R9, R0, UR5, R6 ;  /* 0x0000000500097c24 */ /* 0x000fe2000f8e0206 */
[----:B------:R-:W-:Y:S02]  /*bd00*/  MOV R6, R5 ;  /* 0x0000000500067202 */ /* 0x000fe40000000f00 */
[----:B--2---:R-:W-:-:S03]  /*bd10*/  SHF.R.S32.HI R7, RZ, 0x1f, R5 ;  /* 0x0000001fff077819 */ /* 0x004fc60000011405 */
[----:B------:R-:W-:-:S04]  /*bd20*/  IMAD.WIDE.U32 R6, R0, UR4, R6 ;  /* 0x0000000400067c25 */ /* 0x000fc8000f8e0006 */
[----:B------:R-:W-:Y:S01]  /*bd30*/  IMAD.IADD R5, R7, 0x1, R9 ;  /* 0x0000000107057824 */ /* 0x000fe200078e0209 */
[----:B------:R-:W-:-:S04]  /*bd40*/  LEA R12, P1, R6, R2, 0x2 ;  /* 0x00000002060c7211 */ /* 0x000fc800078210ff */
[----:B------:R-:W-:-:S05]  /*bd50*/  LEA.HI.X R13, R6, R3, R5, 0x2, P1 ;  /* 0x00000003060d7211 */ /* 0x000fca00008f1405 */
[----:B------:R2:W5:Y:S04]  /*bd60*/  LDG.E R5, desc[UR6][R12.64] ;  /* 0x000000060c057981 */ /* 0x000568000c1e1900 */
.L_x_43:
[----:B------:R-:W3:Y:S01]  /*bd70*/  S2R R7, SR_CgaCtaId ;  /* 0x0000000000077919 */ /* 0x000ee20000008800 */
[----:B------:R-:W-:-:S04]  /*bd80*/  MOV R6, 0x400 ;  /* 0x0000040000067802 */ /* 0x000fc80000000f00 */
[----:B---3--:R-:W-:Y:S02]  /*bd90*/  LEA R6, R7, R6, 0x18 ;  /* 0x0000000607067211 */ /* 0x008fe400078ec0ff */
[----:B------:R-:W-:-:S03]  /*bda0*/  SHF.L.U32 R7, R19, 0x1f, RZ ;  /* 0x0000001f13077819 */ /* 0x000fc600000006ff */
[----:B------:R-:W-:-:S04]  /*bdb0*/  IMAD R6, R16, 0x8, R6 ;  /* 0x0000000810067824 */ /* 0x000fc800078e0206 */
[----:B------:R-:W3:Y:S02]  /*bdc0*/  SYNCS.PHASECHK.TRANS64.TRYWAIT P1, [R6+URZ+0x38840], R7 ;  /* 0x03884007060075a7 */ /* 0x000ee4000802017f */
[----:B---3--:R-:W-:Y:S05]  /*bdd0*/  @!P1 BRA `(.L_x_44) ;  /* 0x0000002800d49947 */ /* 0x008fea0003800000 */
.L_x_97:
[----:B------:R-:W4:Y:S02]  /*bde0*/  S2R R9, SR_TID.X ;  /* 0x0000000000097919 */ /* 0x000f240000002100 */
[----:B----4-:R-:W-:-:S04]  /*bdf0*/  LOP3.LUT R9, R9, 0x7f, RZ, 0xc0, !PT ;  /* 0x0000007f09097812 */ /* 0x010fc800078ec0ff */
[----:B------:R-:W-:-:S13]  /*be00*/  ISETP.NE.AND P1, PT, R9, RZ, PT ;  /* 0x000000ff0900720c */ /* 0x000fda0003f25270 */
[----:B------:R-:W-:Y:S05]  /*be10*/  @P1 BRA `(.L_x_45) ;  /* 0x00000000001c1947 */ /* 0x000fea0003800000 */
[----:B------:R-:W4:Y:S01]  /*be20*/  S2R R9, SR_TID.X ;  /* 0x0000000000097919 */ /* 0x000f220000002100 */
[----:B---3--:R-:W-:-:S04]  /*be30*/  MOV R7, 0xa000 ;  /* 0x0000a00000077802 */ /* 0x008fc80000000f00 */
[----:B------:R3:W-:Y:S01]  /*be40*/  SYNCS.ARRIVE.TRANS64 RZ, [R6+URZ+0x38830], R7 ;  /* 0x0388300706ff79a7 */ /* 0x0007e2000800003f */
[----:B----4-:R-:W-:-:S04]  /*be50*/  LOP3.LUT R9, R9, 0x1f, RZ, 0xc0, !PT ;  /* 0x0000001f09097812 */ /* 0x010fc800078ec0ff */
[----:B------:R-:W-:-:S13]  /*be60*/  ISETP.NE.AND P1, PT, R9, RZ, PT ;  /* 0x000000ff0900720c */ /* 0x000fda0003f25270 */
[----:B---3--:R-:W-:Y:S05]  /*be70*/  @!P1 BRA `(.L_x_45) ;  /* 0x0000000000049947 */ /* 0x008fea0003800000 */
[----:B------:R-:W-:Y:S01]  /*be80*/  BPT.TRAP 0x1 ;  /* 0x000000040000795c */ /* 0x000fe20000300000 */
.L_x_45:
[----:B---3--:R-:W3:Y:S01]  /*be90*/  LDL R7, [R1] ;  /* 0x0000000001077983 */ /* 0x008ee20000100800 */
[----:B------:R-:W-:Y:S01]  /*bea0*/  MOV R9, 0x400 ;  /* 0x0000040000097802 */ /* 0x000fe20000000f00 */
[----:B--2---:R-:W2:Y:S01]  /*beb0*/  S2R R12, SR_CgaCtaId ;  /* 0x00000000000c7919 */ /* 0x004ea20000008800 */
[----:B------:R-:W-:Y:S01]  /*bec0*/  R2UR UR9, R6 ;  /* 0x00000000060972ca */ /* 0x000fe200000e0000 */
[----:B------:R-:W-:Y:S01]  /*bed0*/  UIADD3 UR4, UP0, UR36, 0x370, URZ ;  /* 0x0000037024047890 */ /* 0x000fe2000ff1e03f */
[----:B------:R-:W-:Y:S02]  /*bee0*/  R2UR UR12, R4 ;  /* 0x00000000040c72ca */ /* 0x000fe400000e0000 */
[----:B-----5:R-:W-:Y:S01]  /*bef0*/  R2UR UR13, R5 ;  /* 0x00000000050d72ca */ /* 0x020fe200000e0000 */
[----:B------:R-:W-:Y:S01]  /*bf00*/  UIADD3.X UR5, URZ, UR37, URZ, UP0, !UPT ;  /* 0x000000253f057290 */ /* 0x000fe200087fe43f */
[----:B--2---:R-:W-:-:S05]  /*bf10*/  LEA R9, R12, R9, 0x18 ;  /* 0x000000090c097211 */ /* 0x004fca00078ec0ff */
[----:B------:R-:W-:-:S05]  /*bf20*/  IMAD R6, R16, 0xa000, R9 ;  /* 0x0000a00010067824 */ /* 0x000fca00078e0209 */
[----:B------:R-:W-:Y:S01]  /*bf30*/  R2UR UR14, R6 ;  /* 0x00000000060e72ca */ /* 0x000fe200000e0000 */
[----:B------:R-:W-:Y:S01]  /*bf40*/  UIADD3 UR9, UR9, 0x38830, URZ ;  /* 0x0003883009097890 */ /* 0x000fe2000fffe03f */
[----:B------:R-:W-:Y:S01]  /*bf50*/  UMOV UR10, URZ ;  /* 0x0000003f000a7c82 */ /* 0x000fe20008000000 */
[----:B------:R-:W-:Y:S01]  /*bf60*/  UMOV UR6, 0x0 ;  /* 0x0000000000067882 */ /* 0x000fe20000000000 */
[----:B------:R-:W-:-:S09]  /*bf70*/  UMOV UR7, 0x14f00000 ;  /* 0x14f0000000077882 */ /* 0x000fd20000000000 */
[----:B------:R-:W-:Y:S02]  /*bf80*/  UIADD3 UR8, UR14, 0x24400, URZ ;  /* 0x000244000e087890 */ /* 0x000fe4000fffe03f */
[----:B------:R-:W-:Y:S02]  /*bf90*/  UIADD3 UR15, UR14, 0x26c00, URZ ;  /* 0x00026c000e0f7890 */ /* 0x000fe4000fffe03f */
[----:B------:R-:W-:Y:S01]  /*bfa0*/  UIADD3 UR17, UR14, 0x29400, URZ ;  /* 0x000294000e117890 */ /* 0x000fe2000fffe03f */
[----:B------:R-:W-:Y:S01]  /*bfb0*/  UMOV UR16, 0x40 ;  /* 0x0000004000107882 */ /* 0x000fe20000000000 */
[----:B------:R-:W-:-:S03]  /*bfc0*/  UIADD3 UR18, UR14, 0x2bc00, URZ ;  /* 0x0002bc000e127890 */ /* 0x000fc6000fffe03f */
[----:B------:R-:W-:Y:S01]  /*bfd0*/  UMOV UR14, 0x80 ;  /* 0x00000080000e7882 */ /* 0x000fe20000000000 */
[----:B---3--:R-:W-:-:S13]  /*bfe0*/  R2UR UR11, R7 ;  /* 0x00000000070b72ca */ /* 0x008fda00000e0000 */
[----:B------:R-:W-:-:S09]  /*bff0*/  UIMAD UR11, UR11, 0x50, URZ ;  /* 0x000000500b0b78a4 */ /* 0x000fd2000f8e023f */
[----:B------:R2:W-:Y:S02]  /*c000*/  UTMALDG.4D [UR8], [UR4], desc[UR6] ;  /* 0x00000608040075b4 */ /* 0x0005e40008019000 */
[----:B--2---:R-:W-:Y:S01]  /*c010*/  UMOV UR8, UR15 ;  /* 0x0000000f00087c82 */ /* 0x004fe20008000000 */
[----:B------:R-:W-:Y:S02]  /*c020*/  UMOV UR10, UR16 ;  /* 0x00000010000a7c82 */ /* 0x000fe40008000000 */
[----:B------:R2:W-:Y:S02]  /*c030*/  UTMALDG.4D [UR8], [UR4], desc[UR6] ;  /* 0x00000608040075b4 */ /* 0x0005e40008019000 */
[----:B--2---:R-:W-:Y:S01]  /*c040*/  UMOV UR8, UR17 ;  /* 0x0000001100087c82 */ /* 0x004fe20008000000 */
[----:B------:R-:W-:Y:S01]  /*c050*/  UMOV UR10, UR14 ;  /* 0x0000000e000a7c82 */ /* 0x000fe20008000000 */
[----:B------:R-:W-:Y:S01]  /*c060*/  UMOV UR14, 0xc0 ;  /* 0x000000c0000e7882 */ /* 0x000fe20000000000 */
[----:B------:R2:W-:Y:S02]  /*c070*/  UTMALDG.4D [UR8], [UR4], desc[UR6] ;  /* 0x00000608040075b4 */ /* 0x0005e40008019000 */
[----:B--2---:R-:W-:Y:S01]  /*c080*/  UMOV UR8, UR18 ;  /* 0x0000001200087c82 */ /* 0x004fe20008000000 */
[----:B------:R-:W-:-:S02]  /*c090*/  UMOV UR10, UR14 ;  /* 0x0000000e000a7c82 */ /* 0x000fc40008000000 */
[----:B------:R2:W-:Y:S02]  /*c0a0*/  UTMALDG.4D [UR8], [UR4], desc[UR6] ;  /* 0x00000608040075b4 */ /* 0x0005e40008019000 */
[----:B--2---:R-:W-:Y:S01]  /*c0b0*/  NOP ;  /* 0x0000000000007918 */ /* 0x004fe20000000000 */
.L_x_42:
[----:B------:R-:W2:Y:S01]  /*c0c0*/  LDL R13, [R1+0x18] ;  /* 0x00001800010d7983 */ /* 0x000ea20000100800 */
[----:B------:R-:W-:-:S03]  /*c0d0*/  MOV R9, 0x400 ;  /* 0x0000040000097802 */ /* 0x000fc60000000f00 */
[----:B------:R-:W3:Y:S01]  /*c0e0*/  LDL.LU R7, [R1+0x14] ;  /* 0x0000140001077983 */ /* 0x000ee20000300800 */
[----:B------:R-:W4:Y:S01]  /*c0f0*/  S2R R12, SR_CgaCtaId ;  /* 0x00000000000c7919 */ /* 0x000f220000008800 */
[----:B------:R-:W-:Y:S05]  /*c100*/  WARPSYNC.ALL ;  /* 0x0000000000007948 */ /* 0x000fea0003800000 */
[----:B------:R-:W-:-:S13]  /*c110*/  ELECT P1, URZ, PT ;  /* 0x00000000003f782f */ /* 0x000fda0003820000 */
[----:B------:R-:W-:Y:S01]  /*c120*/  @P1 R2UR UR13, R17 ;  /* 0x00000000110d12ca */ /* 0x000fe200000e0000 */
[----:B------:R-:W-:Y:S01]  /*c130*/  UIADD3 UR4, UP0, UR36, 0x270, URZ ;  /* 0x0000027024047890 */ /* 0x000fe2000ff1e03f */
[----:B------:R-:W-:Y:S02]  /*c140*/  @P1 R2UR UR12, R18 ;  /* 0x00000000120c12ca */ /* 0x000fe400000e0000 */
[----:B------:R-:W-:Y:S01]  /*c150*/  @P1 R2UR UR11, R8 ;  /* 0x00000000080b12ca */ /* 0x000fe200000e0000 */
[----:B------:R-:W-:Y:S01]  /*c160*/  UIADD3.X UR5, URZ, UR37, URZ, UP0, !UPT ;  /* 0x000000253f057290 */ /* 0x000fe200087fe43f */
[----:B----4-:R-:W-:-:S04]  /*c170*/  LEA R9, R12, R9, 0x18 ;  /* 0x000000090c097211 */ /* 0x010fc800078ec0ff */
[----:B------:R-:W-:Y:S01]  /*c180*/  R2UR UR30, R9 ;  /* 0x00000000091e72ca */ /* 0x000fe200000e0000 */
[----:B------:R-:W-:Y:S01]  /*c190*/  @P1 IMAD.MOV.U32 R6, RZ, RZ, 0x10000 ;  /* 0x00010000ff061424 */ /* 0x000fe200078e00ff */
[----:B------:R-:W-:Y:S01]  /*c1a0*/  BAR.SYNC.DEFER_BLOCKING 0x8, 0x120 ;  /* 0x0204800000007b1d */ /* 0x000fe20000010000 */
[----:B------:R-:W-:Y:S02]  /*c1b0*/  @P1 R2UR UR29, R17 ;  /* 0x00000000111d12ca */ /* 0x000fe400000e0000 */
[----:B------:R-:W-:-:S08]  /*c1c0*/  @P1 R2UR UR28, R18 ;  /* 0x00000000121c12ca */ /* 0x000fd000000e0000 */
[----:B------:R-:W-:Y:S02]  /*c1d0*/  UIADD3 UR8, UR30, 0x14400, URZ ;  /* 0x000144001e087890 */ /* 0x000fe4000fffe03f */
[----:B------:R-:W-:Y:S01]  /*c1e0*/  UIADD3 UR9, UR30, 0x38800, URZ ;  /* 0x000388001e097890 */ /* 0x000fe2000fffe03f */
[----:B------:R-:W-:Y:S01]  /*c1f0*/  @P1 R2UR UR27, R8 ;  /* 0x00000000081b12ca */ /* 0x000fe200000e0000 */
[----:B------:R-:W-:Y:S01]  /*c200*/  UMOV UR6, 0x0 ;  /* 0x0000000000067882 */ /* 0x000fe20000000000 */
[----:B------:R-:W-:Y:S01]  /*c210*/  UMOV UR7, 0x12f00000 ;  /* 0x12f0000000077882 */ /* 0x000fe20000000000 */
[----:B------:R-:W-:Y:S01]  /*c220*/  UMOV UR10, URZ ;  /* 0x0000003f000a7c82 */ /* 0x000fe20008000000 */
[----:B------:R-:W-:Y:S02]  /*c230*/  @P1 R2UR UR21, R17 ;  /* 0x00000000111512ca */ /* 0x000fe400000e0000 */
[----:B------:R-:W-:Y:S02]  /*c240*/  @P1 R2UR UR20, R18 ;  /* 0x00000000121412ca */ /* 0x000fe400000e0000 */
[----:B------:R-:W-:Y:S01]  /*c250*/  @P1 R2UR UR19, R8 ;  /* 0x00000000081312ca */ /* 0x000fe200000e0000 */
[----:B------:R2:W-:Y:S01]  /*c260*/  @P1 SYNCS.ARRIVE.TRANS64 RZ, [R9+URZ+0x38800], R6 ;  /* 0x0388000609ff19a7 */ /* 0x0005e2000800003f */
[----:B------:R4:W-:Y:S01]  /*c270*/  UTMALDG.4D [UR8], [UR4], desc[UR6] ;  /* 0x00000608040075b4 */ /* 0x0009e20008019000 */
[----:B------:R-:W-:-:S02]  /*c280*/  UIADD3 UR24, UR30, 0x18400, URZ ;  /* 0x000184001e187890 */ /* 0x000fc4000fffe03f */
[----:B------:R-:W-:Y:S01]  /*c290*/  UIADD3 UR16, UR30, 0x1c400, URZ ;  /* 0x0001c4001e107890 */ /* 0x000fe2000fffe03f */
[----:B------:R-:W-:Y:S01]  /*c2a0*/  UMOV UR14, 0x0 ;  /* 0x00000000000e7882 */ /* 0x000fe20000000000 */
[----:B------:R-:W-:Y:S01]  /*c2b0*/  UMOV UR15, 0x12f00000 ;  /* 0x12f00000000f7882 */ /* 0x000fe20000000000 */
[----:B------:R-:W-:Y:S01]  /*c2c0*/  UMOV UR26, 0x40 ;  /* 0x00000040001a7882 */ /* 0x000fe20000000000 */
[----:B------:R-:W-:Y:S01]  /*c2d0*/  UMOV UR25, UR9 ;  /* 0x0000000900197c82 */ /* 0x000fe20008000000 */
[----:B------:R-:W-:Y:S01]  /*c2e0*/  UMOV UR22, 0x0 ;  /* 0x0000000000167882 */ /* 0x000fe20000000000 */
[----:B------:R-:W-:Y:S01]  /*c2f0*/  UMOV UR23, 0x12f00000 ;  /* 0x12f0000000177882 */ /* 0x000fe20000000000 */
[----:B------:R-:W-:Y:S01]  /*c300*/  UMOV UR18, 0x80 ;  /* 0x0000008000127882 */ /* 0x000fe20000000000 */
[----:B------:R-:W-:Y:S01]  /*c310*/  UMOV UR17, UR9 ;  /* 0x0000000900117c82 */ /* 0x000fe20008000000 */
[----:B------:R1:W-:Y:S01]  /*c320*/  UTMALDG.4D [UR24], [UR4], desc[UR14] ;  /* 0x00000e18040075b4 */ /* 0x0003e20008019000 */
[----:B------:R1:W-:Y:S01]  /*c330*/  UTMALDG.4D [UR16], [UR4], desc[UR22] ;  /* 0x00001610040075b4 */ /* 0x0003e20008019000 */
[----:B----4-:R-:W-:-:S02]  /*c340*/  @P1 R2UR UR13, R17 ;  /* 0x00000000110d12ca */ /* 0x010fc400000e0000 */
[----:B------:R-:W-:Y:S02]  /*c350*/  @P1 R2UR UR12, R18 ;  /* 0x00000000120c12ca */ /* 0x000fe400000e0000 */
[----:B------:R-:W-:Y:S01]  /*c360*/  @P1 R2UR UR11, R8 ;  /* 0x00000000080b12ca */ /* 0x000fe200000e0000 */
[----:B------:R-:W-:Y:S01]  /*c370*/  UIADD3 UR8, UR30, 0x20400, URZ ;  /* 0x000204001e087890 */ /* 0x000fe2000fffe03f */
[----:B------:R-:W-:Y:S01]  /*c380*/  UMOV UR6, 0x0 ;  /* 0x0000000000067882 */ /* 0x000fe20000000000 */
[----:B------:R-:W-:Y:S01]  /*c390*/  UMOV UR7, 0x12f00000 ;  /* 0x12f0000000077882 */ /* 0x000fe20000000000 */
[----:B------:R-:W-:-:S09]  /*c3a0*/  UMOV UR10, 0xc0 ;  /* 0x000000c0000a7882 */ /* 0x000fd20000000000 */
[----:B------:R1:W-:Y:S01]  /*c3b0*/  UTMALDG.4D [UR8], [UR4], desc[UR6] ;  /* 0x00000608040075b4 */ /* 0x0003e20008019000 */
[----:B------:R-:W-:Y:S01]  /*c3c0*/  BSSY B0, `(.L_x_46) ;  /* 0x0000006000007945 */ /* 0x000fe20003800000 */
[----:B--2---:R-:W-:-:S04]  /*c3d0*/  LOP3.LUT R6, R13, 0x1, RZ, 0xc, !PT ;  /* 0x000000010d067812 */ /* 0x004fc800078e0cff */
[----:B------:R-:W-:-:S04]  /*c3e0*/  SHF.L.U32 R6, R6, 0x1f, RZ ;  /* 0x0000001f06067819 */ /* 0x000fc800000006ff */
[----:B------:R-:W2:Y:S01]  /*c3f0*/  SYNCS.PHASECHK.TRANS64.TRYWAIT P1, [R9+URZ+0x38820], R6 ;  /* 0x03882006090075a7 */ /* 0x000ea2000802017f */
[----:B---3--:R-:W-:Y:S01]  /*c400*/  ISETP.GE.AND P2, PT, R7, 0x51, PT ;  /* 0x000000510700780c */ /* 0x008fe20003f46270 */
[----:B-12---:R-:W-:-:S12]  /*c410*/  @!P1 BRA `(.L_x_47) ;  /* 0x0000002400589947 */ /* 0x006fd80003800000 */
.L_x_98:
[----:B------:R-:W-:Y:S05]  /*c420*/  BSYNC B0 ;  /* 0x0000000000007941 */ /* 0x000fea0003800000 */
.L_x_46:
[----:B------:R-:W-:Y:S05]  /*c430*/  @!P2 BRA `(.L_x_48) ;  /* 0x000000180084a947 */ /* 0x000fea0003800000 */
[----:B-1----:R-:W2:Y:S01]  /*c440*/  LDL R7, [R1+0xc] ;  /* 0x00000c0001077983 */ /* 0x002ea20000100800 */
[----:B------:R-:W-:Y:S01]  /*c450*/  MOV R6, 0x1 ;  /* 0x0000000100067802 */ /* 0x000fe20000000f00 */
[----:B--2---:R-:W-:-:S05]  /*c460*/  IMAD.MOV R13, RZ, RZ, -R7 ;  /* 0x000000ffff0d7224 */ /* 0x004fca00078e0a07 */
[----:B------:R-:W-:-:S05]  /*c470*/  VIADDMNMX R13, R13, R6, 0xffffffff, !PT ;  /* 0xffffffff0d0d7446 */ /* 0x000fca0007800106 */
[----:B------:R-:W-:-:S05]  /*c480*/  IMAD.IADD R6, R7, 0x1, R13 ;  /* 0x0000000107067824 */ /* 0x000fca00078e020d */
[----:B------:R-:W-:-:S04]  /*c490*/  LOP3.LUT R6, R6, 0x1, RZ, 0xc0, !PT ;  /* 0x0000000106067812 */ /* 0x000fc800078ec0ff */
[----:B------:R-:W-:Y:S01]  /*c4a0*/  ISETP.NE.U32.AND P1, PT, R6, 0x1, PT ;  /* 0x000000010600780c */ /* 0x000fe20003f25070 */
[----:B------:R-:W-:-:S12]  /*c4b0*/  VIADD R6, R7, 0xfffffffe ;  /* 0xfffffffe07067836 */ /* 0x000fd80000000000 */
[----:B------:R-:W-:Y:S05]  /*c4c0*/  @P1 BRA `(.L_x_49) ;  /* 0x0000000800281947 */ /* 0x000fea0003800000 */
[----:B------:R-:W-:Y:S01]  /*c4d0*/  IADD3 R7, R16, 0x1, RZ ;  /* 0x0000000110077810 */ /* 0x000fe20007ffe0ff */
[----:B------:R-:W-:Y:S03]  /*c4e0*/  BSSY B0, `(.L_x_50) ;  /* 0x0000084000007945 */ /* 0x000fe60003800000 */
[----:B------:R-:W-:-:S04]  /*c4f0*/  ISETP.NE.AND P1, PT, R7, 0x2, PT ;  /* 0x000000020700780c */ /* 0x000fc80003f25270 */
[----:B------:R-:W-:Y:S02]  /*c500*/  SEL R12, RZ, 0x1, P1 ;  /* 0x00000001ff0c7807 */ /* 0x000fe40000800000 */
[----:B------:R-:W-:Y:S02]  /*c510*/  SEL R7, R7, RZ, P1 ;  /* 0x000000ff07077207 */ /* 0x000fe40000800000 */
[----:B------:R-:W-:Y:S01]  /*c520*/  LOP3.LUT R12, R19, R12, RZ, 0x3c, !PT ;  /* 0x0000000c130c7212 */ /* 0x000fe200078e3cff */
[----:B------:R-:W-:Y:S06]  /*c530*/  @!P6 BRA `(.L_x_51) ;  /* 0x0000000400f8e947 */ /* 0x000fec0003800000 */
[----:B------:R-:W-:Y:S01]  /*c540*/  IMAD.MOV.U32 R8, RZ, RZ, R5 ;  /* 0x000000ffff087224 */ /* 0x000fe200078e0005 */
[----:B------:R-:W-:Y:S06]  /*c550*/  @!P0 BRA `(.L_x_52) ;  /* 0x0000000000488947 */ /* 0x000fec0003800000 */
[----:B------:R-:W1:Y:S01]  /*c560*/  LDC R15, c[0x0][0x41c] ;  /* 0x00010700ff0f7b82 */ /* 0x000e620000000800 */
[----:B------:R-:W-:Y:S01]  /*c570*/  ULDC.64 UR4, c[0x0][0x408] ;  /* 0x0001020000047ab9 */ /* 0x000fe20000000a00 */
[----:B------:R-:W-:Y:S01]  /*c580*/  ULDC.64 UR6, c[0x0][0x208] ;  /* 0x0000820000067ab9 */ /* 0x000fe20000000a00 */
[----:B-1----:R-:W-:-:S13]  /*c590*/  ISETP.NE.AND P1, PT, R15, 0x1, PT ;  /* 0x000000010f00780c */ /* 0x002fda0003f25270 */
[----:B------:R-:W1:Y:S02]  /*c5a0*/  @P1 LDC.64 R8, c[0x0][0x420] ;  /* 0x00010800ff081b82 */ /* 0x000e640000000a00 */
[----:B-1----:R-:W-:-:S04]  /*c5b0*/  @P1 IMAD.HI.U32 R14, R6, R8, RZ ;  /* 0x00000008060e1227 */ /* 0x002fc800078e00ff */
[----:B------:R-:W-:Y:S01]  /*c5c0*/  IMAD.MOV.U32 R8, RZ, RZ, R6 ;  /* 0x000000ffff087224 */ /* 0x000fe200078e0006 */
[----:B------:R-:W-:Y:S01]  /*c5d0*/  @P1 SHF.R.U32.HI R8, RZ, R9, R14 ;  /* 0x00000009ff081219 */ /* 0x000fe2000001160e */
[----:B------:R-:W-:-:S03]  /*c5e0*/  IMAD R14, R11, UR4, RZ ;  /* 0x000000040b0e7c24 */ /* 0x000fc6000f8e02ff */
[----:B------:R-:W-:Y:S01]  /*c5f0*/  IADD3 R9, -R8, RZ, RZ ;  /* 0x000000ff08097210 */ /* 0x000fe20007ffe1ff */
[----:B------:R-:W-:-:S04]  /*c600*/  IMAD R14, R0, UR5, R14 ;  /* 0x00000005000e7c24 */ /* 0x000fc8000f8e020e */
[----:B------:R-:W-:Y:S01]  /*c610*/  IMAD R6, R15, R9, R6 ;  /* 0x000000090f067224 */ /* 0x000fe200078e0206 */
[----:B------:R-:W-:-:S03]  /*c620*/  SHF.R.S32.HI R9, RZ, 0x1f, R8 ;  /* 0x0000001fff097819 */ /* 0x000fc60000011408 */
[----:B------:R-:W-:-:S04]  /*c630*/  IMAD.WIDE.U32 R8, R0, UR4, R8 ;  /* 0x0000000400087c25 */ /* 0x000fc8000f8e0008 */
[----:B------:R-:W-:Y:S01]  /*c640*/  IMAD.IADD R9, R14, 0x1, R9 ;  /* 0x000000010e097824 */ /* 0x000fe200078e0209 */
[----:B------:R-:W-:-:S04]  /*c650*/  LEA R2, P1, R8, R2, 0x2 ;  /* 0x0000000208027211 */ /* 0x000fc800078210ff */
[----:B------:R-:W-:-:S05]  /*c660*/  LEA.HI.X R3, R8, R3, R9, 0x2, P1 ;  /* 0x0000000308037211 */ /* 0x000fca00008f1409 */
[----:B------:R1:W5:Y:S04]  /*c670*/  LDG.E R8, desc[UR6][R2.64] ;  /* 0x0000000602087981 */ /* 0x000368000c1e1900 */
.L_x_52:
[----:B-1----:R-:W1:Y:S01]  /*c680*/  S2R R3, SR_CgaCtaId ;  /* 0x0000000000037919 */ /* 0x002e620000008800 */
[----:B------:R-:W-:-:S04]  /*c690*/  MOV R2, 0x400 ;  /* 0x0000040000027802 */ /* 0x000fc80000000f00 */
[----:B-1----:R-:W-:Y:S02]  /*c6a0*/  LEA R2, R3, R2, 0x18 ;  /* 0x0000000203027211 */ /* 0x002fe400078ec0ff */
[----:B------:R-:W-:-:S03]  /*c6b0*/  SHF.L.U32 R3, R12, 0x1f, RZ ;  /* 0x0000001f0c037819 */ /* 0x000fc600000006ff */
[----:B------:R-:W-:-:S04]  /*c6c0*/  IMAD R2, R7, 0x8, R2 ;  /* 0x0000000807027824 */ /* 0x000fc800078e0202 */
[----:B------:R-:W1:Y:S02]  /*c6d0*/  SYNCS.PHASECHK.TRANS64.TRYWAIT P1, [R2+URZ+0x38840], R3 ;  /* 0x03884003020075a7 */ /* 0x000e64000802017f */
[----:B-1----:R-:W-:Y:S05]  /*c6e0*/  @!P1 BRA `(.L_x_53) ;  /* 0x0000002000c49947 */ /* 0x002fea0003800000 */
.L_x_99:
[----:B------:R-:W2:Y:S02]  /*c6f0*/  S2R R9, SR_TID.X ;  /* 0x0000000000097919 */ /* 0x000ea40000002100 */
[----:B--2---:R-:W-:-:S04]  /*c700*/  LOP3.LUT R9, R9, 0x7f, RZ, 0xc0, !PT ;  /* 0x0000007f09097812 */ /* 0x004fc800078ec0ff */
[----:B------:R-:W-:-:S13]  /*c710*/  ISETP.NE.AND P2, PT, R9, RZ, PT ;  /* 0x000000ff0900720c */ /* 0x000fda0003f45270 */
[----:B------:R-:W-:Y:S05]  /*c720*/  @P2 BRA `(.L_x_54) ;  /* 0x00000000001c2947 */ /* 0x000fea0003800000 */
[----:B------:R-:W2:Y:S01]  /*c730*/  S2R R9, SR_TID.X ;  /* 0x0000000000097919 */ /* 0x000ea20000002100 */
[----:B-1----:R-:W-:-:S04]  /*c740*/  MOV R3, 0xa000 ;  /* 0x0000a00000037802 */ /* 0x002fc80000000f00 */
[----:B------:R3:W-:Y:S01]  /*c750*/  SYNCS.ARRIVE.TRANS64 RZ, [R2+URZ+0x38830], R3 ;  /* 0x0388300302ff79a7 */ /* 0x0007e2000800003f */
[----:B--2---:R-:W-:-:S04]  /*c760*/  LOP3.LUT R9, R9, 0x1f, RZ, 0xc0, !PT ;  /* 0x0000001f09097812 */ /* 0x004fc800078ec0ff */
[----:B------:R-:W-:-:S13]  /*c770*/  ISETP.NE.AND P1, PT, R9, RZ, PT ;  /* 0x000000ff0900720c */ /* 0x000fda0003f25270 */
[----:B---3--:R-:W-:Y:S05]  /*c780*/  @!P1 BRA `(.L_x_54) ;  /* 0x0000000000049947 */ /* 0x008fea0003800000 */
[----:B------:R-:W-:Y:S01]  /*c790*/  BPT.TRAP 0x1 ;  /* 0x000000040000795c */ /* 0x000fe20000300000 */
.L_x_54:
[----:B------:R-:W2:Y:S01]  /*c7a0*/  S2R R14, SR_CgaCtaId ;  /* 0x00000000000e7919 */ /* 0x000ea20000008800 */
[----:B------:R-:W-:Y:S01]  /*c7b0*/  MOV R9, 0x400 ;  /* 0x0000040000097802 */ /* 0x000fe20000000f00 */
[----:B------:R-:W-:Y:S01]  /*c7c0*/  UIADD3 UR4, UP0, UR36, 0x370, URZ ;  /* 0x0000037024047890 */ /* 0x000fe2000ff1e03f */
[----:B------:R-:W-:Y:S01]  /*c7d0*/  R2UR UR9, R2 ;  /* 0x00000000020972ca */ /* 0x000fe200000e0000 */
[----:B------:R-:W-:Y:S01]  /*c7e0*/  UMOV UR10, URZ ;  /* 0x0000003f000a7c82 */ /* 0x000fe20008000000 */
[----:B------:R-:W-:Y:S01]  /*c7f0*/  R2UR UR11, R6 ;  /* 0x00000000060b72ca */ /* 0x000fe200000e0000 */
[----:B------:R-:W-:Y:S01]  /*c800*/  UIADD3.X UR5, URZ, UR37, URZ, UP0, !UPT ;  /* 0x000000253f057290 */ /* 0x000fe200087fe43f */
[----:B------:R-:W-:Y:S01]  /*c810*/  R2UR UR12, R4 ;  /* 0x00000000040c72ca */ /* 0x000fe200000e0000 */
[----:B------:R-:W-:Y:S01]  /*c820*/  UMOV UR6, 0x0 ;  /* 0x0000000000067882 */ /* 0x000fe20000000000 */
[----:B-----5:R-:W-:Y:S01]  /*c830*/  R2UR UR13, R8 ;  /* 0x00000000080d72ca */ /* 0x020fe200000e0000 */
[----:B------:R-:W-:Y:S01]  /*c840*/  UMOV UR7, 0x14f00000 ;  /* 0x14f0000000077882 */ /* 0x000fe20000000000 */
[----:B------:R-:W-:Y:S01]  /*c850*/  UMOV UR17, 0x40 ;  /* 0x0000004000117882 */ /* 0x000fe20000000000 */
[----:B------:R-:W-:Y:S01]  /*c860*/  UMOV UR18, 0x80 ;  /* 0x0000008000127882 */ /* 0x000fe20000000000 */
[----:B------:R-:W-:Y:S01]  /*c870*/  UMOV UR19, 0xc0 ;  /* 0x000000c000137882 */ /* 0x000fe20000000000 */
[----:B-1----:R-:W-:-:S02]  /*c880*/  SHF.L.U32 R3, R19, 0x1f, RZ ;  /* 0x0000001f13037819 */ /* 0x002fc400000006ff */
[----:B------:R-:W-:Y:S02]  /*c890*/  UIADD3 UR9, UR9, 0x38830, URZ ;  /* 0x0003883009097890 */ /* 0x000fe4000fffe03f */
[----:B------:R-:W-:Y:S01]  /*c8a0*/  UIMAD UR11, UR11, 0x50, URZ ;  /* 0x000000500b0b78a4 */ /* 0x000fe2000f8e023f */
[----:B--2---:R-:W-:-:S05]  /*c8b0*/  LEA R9, R14, R9, 0x18 ;  /* 0x000000090e097211 */ /* 0x004fca00078ec0ff */
[----:B------:R-:W-:-:S05]  /*c8c0*/  IMAD R2, R7, 0xa000, R9 ;  /* 0x0000a00007027824 */ /* 0x000fca00078e0209 */
[----:B------:R-:W-:Y:S01]  /*c8d0*/  R2UR UR14, R2 ;  /* 0x00000000020e72ca */ /* 0x000fe200000e0000 */
[----:B------:R-:W-:-:S04]  /*c8e0*/  VIADD R2, R9, 0x38800 ;  /* 0x0003880009027836 */ /* 0x000fc80000000000 */
[----:B------:R-:W-:-:S08]  /*c8f0*/  IMAD R2, R16, 0x8, R2 ;  /* 0x0000000810027824 */ /* 0x000fd000078e0202 */
[----:B------:R-:W-:Y:S02]  /*c900*/  UIADD3 UR8, UR14, 0x24400, URZ ;  /* 0x000244000e087890 */ /* 0x000fe4000fffe03f */
[----:B------:R-:W-:Y:S02]  /*c910*/  UIADD3 UR15, UR14, 0x26c00, URZ ;  /* 0x00026c000e0f7890 */ /* 0x000fe4000fffe03f */
[----:B------:R-:W-:Y:S02]  /*c920*/  UIADD3 UR16, UR14, 0x29400, URZ ;  /* 0x000294000e107890 */ /* 0x000fe4000fffe03f */
[----:B------:R-:W-:-:S03]  /*c930*/  UIADD3 UR14, UR14, 0x2bc00, URZ ;  /* 0x0002bc000e0e7890 */ /* 0x000fc6000fffe03f */
[----:B------:R1:W-:Y:S02]  /*c940*/  UTMALDG.4D [UR8], [UR4], desc[UR6] ;  /* 0x00000608040075b4 */ /* 0x0003e40008019000 */
[----:B-1----:R-:W-:Y:S01]  /*c950*/  UMOV UR8, UR15 ;  /* 0x0000000f00087c82 */ /* 0x002fe20008000000 */
[----:B------:R-:W-:Y:S02]  /*c960*/  UMOV UR10, UR17 ;  /* 0x00000011000a7c82 */ /* 0x000fe40008000000 */
[----:B------:R1:W-:Y:S02]  /*c970*/  UTMALDG.4D [UR8], [UR4], desc[UR6] ;  /* 0x00000608040075b4 */ /* 0x0003e40008019000 */
[----:B-1----:R-:W-:Y:S01]  /*c980*/  UMOV UR8, UR16 ;  /* 0x0000001000087c82 */ /* 0x002fe20008000000 */
[----:B------:R-:W-:Y:S02]  /*c990*/  UMOV UR10, UR18 ;  /* 0x00000012000a7c82 */ /* 0x000fe40008000000 */
[----:B------:R1:W-:Y:S02]  /*c9a0*/  UTMALDG.4D [UR8], [UR4], desc[UR6] ;  /* 0x00000608040075b4 */ /* 0x0003e40008019000 */
[----:B-1----:R-:W-:Y:S01]  /*c9b0*/  UMOV UR8, UR14 ;  /* 0x0000000e00087c82 */ /* 0x002fe20008000000 */
[----:B------:R-:W-:-:S02]  /*c9c0*/  UMOV UR10, UR19 ;  /* 0x00000013000a7c82 */ /* 0x000fc40008000000 */
[----:B------:R1:W-:Y:S01]  /*c9d0*/  UTMALDG.4D [UR8], [UR4], desc[UR6] ;  /* 0x00000608040075b4 */ /* 0x0003e20008019000 */
[----:B------:R-:W2:Y:S02]  /*c9e0*/  SYNCS.PHASECHK.TRANS64.TRYWAIT P1, [R2+URZ+0x60], R3 ;  /* 0x00006003020075a7 */ /* 0x000ea4000802017f */
[----:B-12---:R-:W-:Y:S05]  /*c9f0*/  @!P1 BRA `(.L_x_55) ;  /* 0x0000002000149947 */ /* 0x006fea0003800000 */
.L_x_100:
[----:B------:R-:W-:Y:S05]  /*ca00*/  @P2 BRA `(.L_x_56) ;  /* 0x00000000002c2947 */ /* 0x000fea0003800000 */
[----:B------:R-:W2:Y:S01]  /*ca10*/  S2R R9, SR_TID.X ;  /* 0x0000000000097919 */ /* 0x000ea20000002100 */
[----:B------:R-:W-:Y:S01]  /*ca20*/  MOV R14, 0x400 ;  /* 0x00000400000e7802 */ /* 0x000fe20000000f00 */
[----:B-1----:R-:W-:Y:S01]  /*ca30*/  IMAD.MOV.U32 R3, RZ, RZ, 0xa000 ;  /* 0x0000a000ff037424 */ /* 0x002fe200078e00ff */
[----:B------:R-:W1:Y:S01]  /*ca40*/  S2R R15, SR_CgaCtaId ;  /* 0x00000000000f7919 */ /* 0x000e620000008800 */
[----:B--2---:R-:W-:-:S04]  /*ca50*/  LOP3.LUT R9, R9, 0x1f, RZ, 0xc0, !PT ;  /* 0x0000001f09097812 */ /* 0x004fc800078ec0ff */
[----:B------:R-:W-:Y:S02]  /*ca60*/  ISETP.NE.AND P1, PT, R9, RZ, PT ;  /* 0x000000ff0900720c */ /* 0x000fe40003f25270 */
[----:B-1----:R-:W-:-:S04]  /*ca70*/  LEA R14, R15, R14, 0x18 ;  /* 0x0000000e0f0e7211 */ /* 0x002fc800078ec0ff */
[----:B------:R-:W-:-:S04]  /*ca80*/  LEA R2, R16, R14, 0x3 ;  /* 0x0000000e10027211 */ /* 0x000fc800078e18ff */
[----:B------:R2:W-:Y:S03]  /*ca90*/  SYNCS.ARRIVE.TRANS64 RZ, [R2+URZ+0x38850], R3 ;  /* 0x0388500302ff79a7 */ /* 0x0005e6000800003f */
[----:B------:R-:W-:Y:S05]  /*caa0*/  @!P1 BRA `(.L_x_56) ;  /* 0x0000000000049947 */ /* 0x000fea0003800000 */
[----:B------:R-:W-:Y:S01]  /*cab0*/  BPT.TRAP 0x1 ;  /* 0x000000040000795c */ /* 0x000fe20000300000 */
.L_x_56:
[----:B-12---:R-:W2:Y:S01]  /*cac0*/  LDL.LU R3, [R1] ;  /* 0x0000000001037983 */ /* 0x006ea20000300800 */
[----:B------:R-:W-:Y:S01]  /*cad0*/  MOV R9, 0x400 ;  /* 0x0000040000097802 */ /* 0x000fe20000000f00 */
[----:B------:R-:W1:Y:S01]  /*cae0*/  S2R R14, SR_CgaCtaId ;  /* 0x00000000000e7919 */ /* 0x000e620000008800 */
[----:B------:R-:W-:Y:S01]  /*caf0*/  R2UR UR13, R5 ;  /* 0x00000000050d72ca */ /* 0x000fe200000e0000 */
[----:B------:R-:W-:Y:S01]  /*cb00*/  UIADD3 UR4, UP0, UR36, 0x470, URZ ;  /* 0x0000047024047890 */ /* 0x000fe2000ff1e03f */
[----:B------:R-:W-:Y:S02]  /*cb10*/  R2UR UR12, R4 ;  /* 0x00000000040c72ca */ /* 0x000fe400000e0000 */
[----:B-1----:R-:W-:-:S05]  /*cb20*/  LEA R9, R14, R9, 0x18 ;  /* 0x000000090e097211 */ /* 0x002fca00078ec0ff */
[----:B------:R-:W-:-:S05]  /*cb30*/  IMAD R2, R16, 0x8, R9 ;  /* 0x0000000810027824 */ /* 0x000fca00078e0209 */
[----:B------:R-:W-:Y:S01]  /*cb40*/  R2UR UR9, R2 ;  /* 0x00000000020972ca */ /* 0x000fe200000e0000 */
[----:B------:R-:W-:-:S05]  /*cb50*/  IMAD R2, R16, 0xa000, R9 ;  /* 0x0000a00010027824 */ /* 0x000fca00078e0209 */
[----:B------:R-:W-:Y:S01]  /*cb60*/  R2UR UR16, R2 ;  /* 0x00000000021072ca */ /* 0x000fe200000e0000 */
[----:B------:R-:W-:-:S06]  /*cb70*/  UIADD3.X UR5, URZ, UR37, URZ, UP0, !UPT ;  /* 0x000000253f057290 */ /* 0x000fcc00087fe43f */
[----:B------:R-:W-:-:S06]  /*cb80*/  UIADD3 UR9, UR9, 0x38850, URZ ;  /* 0x0003885009097890 */ /* 0x000fcc000fffe03f */
[----:B------:R-:W-:Y:S02]  /*cb90*/  UIADD3 UR8, UR16, 0x400, URZ ;  /* 0x0000040010087890 */ /* 0x000fe4000fffe03f */
[----:B------:R-:W-:Y:S02]  /*cba0*/  UIADD3 UR14, UR16, 0x2c00, URZ ;  /* 0x00002c00100e7890 */ /* 0x000fe4000fffe03f */
[----:B------:R-:W-:Y:S01]  /*cbb0*/  UIADD3 UR15, UR16, 0x5400, URZ ;  /* 0x00005400100f7890 */ /* 0x000fe2000fffe03f */
[----:B------:R-:W-:Y:S01]  /*cbc0*/  UMOV UR10, URZ ;  /* 0x0000003f000a7c82 */ /* 0x000fe20008000000 */
[----:B------:R-:W-:Y:S01]  /*cbd0*/  UMOV UR6, 0x0 ;  /* 0x0000000000067882 */ /* 0x000fe20000000000 */
[----:B------:R-:W-:Y:S01]  /*cbe0*/  UMOV UR7, 0x14f00000 ;  /* 0x14f0000000077882 */ /* 0x000fe20000000000 */
[----:B------:R-:W-:Y:S01]  /*cbf0*/  UMOV UR17, 0x40 ;  /* 0x0000004000117882 */ /* 0x000fe20000000000 */
[----:B------:R-:W-:Y:S01]  /*cc00*/  UIADD3 UR16, UR16, 0x7c00, URZ ;  /* 0x00007c0010107890 */ /* 0x000fe2000fffe03f */
[----:B------:R1:W-:Y:S01]  /*cc10*/  STL [R1], R6 ;  /* 0x0000000601007387 */ /* 0x0003e20000100800 */
[----:B------:R-:W-:-:S02]  /*cc20*/  MOV R5, R8 ;  /* 0x0000000800057202 */ /* 0x000fc40000000f00 */
[----:B--2---:R-:W-:-:S13]  /*cc30*/  R2UR UR11, R3 ;  /* 0x00000000030b72ca */ /* 0x004fda00000e0000 */
[----:B------:R-:W-:-:S09]  /*cc40*/  UIMAD UR11, UR11, 0x50, URZ ;  /* 0x000000500b0b78a4 */ /* 0x000fd2000f8e023f */
[----:B------:R2:W-:Y:S02]  /*cc50*/  UTMALDG.4D [UR8], [UR4], desc[UR6] ;  /* 0x00000608040075b4 */ /* 0x0005e40008019000 */
[----:B--2---:R-:W-:Y:S01]  /*cc60*/  UMOV UR8, UR14 ;  /* 0x0000000e00087c82 */ /* 0x004fe20008000000 */
[----:B------:R-:W-:Y:S01]  /*cc70*/  UMOV UR10, UR17 ;  /* 0x00000011000a7c82 */ /* 0x000fe20008000000 */
[----:B------:R-:W-:Y:S01]  /*cc80*/  UMOV UR14, 0x80 ;  /* 0x00000080000e7882 */ /* 0x000fe20000000000 */
        /* <DEDUP_REMOVED lines=8> */
[----:B-1----:R-:W-:Y:S01]  /*cd10*/  NOP ;  /* 0x0000000000007918 */ /* 0x002fe20000000000 */
.L_x_51:
[----:B------:R-:W-:Y:S05]  /*cd20*/  BSYNC B0 ;  /* 0x0000000000007941 */ /* 0x000fea0003800000 */
.L_x_50:
[----:B------:R-:W2:Y:S01]  /*cd30*/  LDL.LU R2, [R1+0xc] ;  /* 0x00000c0001027983 */ /* 0x000ea20000300800 */
[----:B------:R-:W-:Y:S01]  /*cd40*/  IMAD.MOV.U32 R16, RZ, RZ, R7 ;  /* 0x000000ffff107224 */ /* 0x000fe200078e0007 */
[----:B------:R-:W-:Y:S01]  /*cd50*/  MOV R19, R12 ;  /* 0x0000000c00137202 */ /* 0x000fe20000000f00 */
[----:B--2---:R-:W-:-:S07]  /*cd60*/  VIADD R6, R2, 0xfffffffd ;  /* 0xfffffffd02067836 */ /* 0x004fce0000000000 */
.L_x_49:
[----:B------:R-:W-:Y:S01]  /*cd70*/  IMAD.MOV R13, RZ, RZ, -R13 ;  /* 0x000000ffff0d7224 */ /* 0x000fe200078e0a0d */
[----:B------:R-:W-:Y:S04]  /*cd80*/  BSSY B0, `(.L_x_48) ;  /* 0x000010c000007945 */ /* 0x000fe80003800000 */
[----:B------:R-:W-:-:S13]  /*cd90*/  ISETP.NE.AND P1, PT, R10, R13, PT ;  /* 0x0000000d0a00720c */ /* 0x000fda0003f25270 */
[----:B------:R-:W-:Y:S05]  /*cda0*/  @!P1 BRA `(.L_x_57) ;  /* 0x0000001000249947 */ /* 0x000fea0003800000 */
[----:B------:R-:W-:-:S07]  /*cdb0*/  IMAD.MOV.U32 R8, RZ, RZ, R5 ;  /* 0x000000ffff087224 */ /* 0x000fce00078e0005 */
.L_x_72:
        /* <DEDUP_REMOVED lines=12> */
[----:B------:R-:W-:-:S04]  /*ce80*/  IMAD R13, R11, UR4, RZ ;  /* 0x000000040b0d7c24 */ /* 0x000fc8000f8e02ff */
[----:B------:R-:W-:Y:S01]  /*ce90*/  IMAD R13, R0, UR5, R13 ;  /* 0x00000005000d7c24 */ /* 0x000fe2000f8e020d */
[----:B-1----:R-:W-:-:S13]  /*cea0*/  ISETP.NE.AND P1, PT, R9, 0x1, PT ;  /* 0x000000010900780c */ /* 0x002fda0003f25270 */
[----:B------:R-:W1:Y:S02]  /*ceb0*/  @P1 LDC.64 R2, c[0x0][0x420] ;  /* 0x00010800ff021b82 */ /* 0x000e640000000a00 */
[----:B-1----:R-:W-:-:S04]  /*cec0*/  @P1 IMAD.HI.U32 R8, R6, R2, RZ ;  /* 0x0000000206081227 */ /* 0x002fc800078e00ff */
[----:B------:R-:W-:Y:S01]  /*ced0*/  IMAD.MOV.U32 R2, RZ, RZ, R6 ;  /* 0x000000ffff027224 */ /* 0x000fe200078e0006 */
[----:B------:R-:W-:-:S04]  /*cee0*/  @P1 SHF.R.U32.HI R2, RZ, R3, R8 ;  /* 0x00000003ff021219 */ /* 0x000fc80000011608 */
[----:B------:R-:W-:Y:S02]  /*cef0*/  IADD3 R12, -R2, RZ, RZ ;  /* 0x000000ff020c7210 */ /* 0x000fe40007ffe1ff */
[----:B------:R-:W-:-:S03]  /*cf00*/  SHF.R.S32.HI R3, RZ, 0x1f, R2 ;  /* 0x0000001fff037819 */ /* 0x000fc60000011402 */
[----:B------:R-:W-:Y:S02]  /*cf10*/  IMAD R12, R9, R12, R6 ;  /* 0x0000000c090c7224 */ /* 0x000fe400078e0206 */
[----:B------:R-:W1:Y:S01]  /*cf20*/  LDC.64 R8, c[0x0][0x3f8] ;  /* 0x0000fe00ff087b82 */ /* 0x000e620000000a00 */
[----:B------:R-:W-:-:S04]  /*cf30*/  IMAD.WIDE.U32 R2, R0, UR4, R2 ;  /* 0x0000000400027c25 */ /* 0x000fc8000f8e0002 */
[----:B------:R-:W-:Y:S01]  /*cf40*/  IMAD.IADD R13, R13, 0x1, R3 ;  /* 0x000000010d0d7824 */ /* 0x000fe200078e0203 */
[----:B-1----:R-:W-:-:S04]  /*cf50*/  LEA R8, P1, R2, R8, 0x2 ;  /* 0x0000000802087211 */ /* 0x002fc800078210ff */
[----:B------:R-:W-:-:S05]  /*cf60*/  LEA.HI.X R9, R2, R9, R13, 0x2, P1 ;  /* 0x0000000902097211 */ /* 0x000fca00008f140d */
[----:B------:R1:W5:Y:S04]  /*cf70*/  LDG.E R8, desc[UR6][R8.64] ;  /* 0x0000000608087981 */ /* 0x000368000c1e1900 */
.L_x_60:
[----:B------:R-:W2:Y:S01]  /*cf80*/  S2R R3, SR_CgaCtaId ;  /* 0x0000000000037919 */ /* 0x000ea20000008800 */
[----:B------:R-:W-:-:S04]  /*cf90*/  MOV R2, 0x400 ;  /* 0x0000040000027802 */ /* 0x000fc80000000f00 */
[----:B--2---:R-:W-:Y:S02]  /*cfa0*/  LEA R2, R3, R2, 0x18 ;  /* 0x0000000203027211 */ /* 0x004fe400078ec0ff */
[----:B------:R-:W-:-:S03]  /*cfb0*/  SHF.L.U32 R3, R10, 0x1f, RZ ;  /* 0x0000001f0a037819 */ /* 0x000fc600000006ff */
[----:B------:R-:W-:-:S04]  /*cfc0*/  IMAD R2, R7, 0x8, R2 ;  /* 0x0000000807027824 */ /* 0x000fc800078e0202 */
[----:B------:R-:W2:Y:S02]  /*cfd0*/  SYNCS.PHASECHK.TRANS64.TRYWAIT P1, [R2+URZ+0x38840], R3 ;  /* 0x03884003020075a7 */ /* 0x000ea4000802017f */
[----:B--2---:R-:W-:Y:S05]  /*cfe0*/  @!P1 BRA `(.L_x_61) ;  /* 0x0000001800ac9947 */ /* 0x004fea0003800000 */
.L_x_101:
[----:B-1----:R-:W1:Y:S02]  /*cff0*/  S2R R9, SR_TID.X ;  /* 0x0000000000097919 */ /* 0x002e640000002100 */
[----:B-1----:R-:W-:-:S04]  /*d000*/  LOP3.LUT R9, R9, 0x7f, RZ, 0xc0, !PT ;  /* 0x0000007f09097812 */ /* 0x002fc800078ec0ff */
[----:B------:R-:W-:-:S13]  /*d010*/  ISETP.NE.AND P2, PT, R9, RZ, PT ;  /* 0x000000ff0900720c */ /* 0x000fda0003f45270 */
[----:B------:R-:W-:Y:S05]  /*d020*/  @P2 BRA `(.L_x_62) ;  /* 0x00000000001c2947 */ /* 0x000fea0003800000 */
[----:B------:R-:W1:Y:S01]  /*d030*/  S2R R9, SR_TID.X ;  /* 0x0000000000097919 */ /* 0x000e620000002100 */
[----:B--2---:R-:W-:-:S04]  /*d040*/  MOV R3, 0xa000 ;  /* 0x0000a00000037802 */ /* 0x004fc80000000f00 */
[----:B------:R3:W-:Y:S01]  /*d050*/  SYNCS.ARRIVE.TRANS64 RZ, [R2+URZ+0x38830], R3 ;  /* 0x0388300302ff79a7 */ /* 0x0007e2000800003f */
[----:B-1----:R-:W-:-:S04]  /*d060*/  LOP3.LUT R9, R9, 0x1f, RZ, 0xc0, !PT ;  /* 0x0000001f09097812 */ /* 0x002fc800078ec0ff */
[----:B------:R-:W-:-:S13]  /*d070*/  ISETP.NE.AND P1, PT, R9, RZ, PT ;  /* 0x000000ff0900720c */ /* 0x000fda0003f25270 */
[----:B---3--:R-:W-:Y:S05]  /*d080*/  @!P1 BRA `(.L_x_62) ;  /* 0x0000000000049947 */ /* 0x008fea0003800000 */
[----:B------:R-:W-:Y:S01]  /*d090*/  BPT.TRAP 0x1 ;  /* 0x000000040000795c */ /* 0x000fe20000300000 */
.L_x_62:
[----:B------:R-:W1:Y:S01]  /*d0a0*/  S2R R9, SR_CgaCtaId ;  /* 0x0000000000097919 */ /* 0x000e620000008800 */
[----:B--2---:R-:W-:Y:S01]  /*d0b0*/  MOV R3, 0x400 ;  /* 0x0000040000037802 */ /* 0x004fe20000000f00 */
        /* <DEDUP_REMOVED lines=12> */
[----:B------:R-:W-:-:S02]  /*d180*/  SHF.L.U32 R19, R19, 0x1f, RZ ;  /* 0x0000001f13137819 */ /* 0x000fc400000006ff */
[----:B------:R-:W-:Y:S02]  /*d190*/  UIADD3 UR9, UR9, 0x38830, URZ ;  /* 0x0003883009097890 */ /* 0x000fe4000fffe03f */
[----:B------:R-:W-:Y:S01]  /*d1a0*/  UIMAD UR11, UR11, 0x50, URZ ;  /* 0x000000500b0b78a4 */ /* 0x000fe2000f8e023f */
[----:B-1----:R-:W-:-:S05]  /*d1b0*/  LEA R3, R9, R3, 0x18 ;  /* 0x0000000309037211 */ /* 0x002fca00078ec0ff */
[----:B------:R-:W-:Y:S02]  /*d1c0*/  IMAD R2, R7, 0xa000, R3 ;  /* 0x0000a00007027824 */ /* 0x000fe400078e0203 */
[----:B------:R-:W-:-:S03]  /*d1d0*/  VIADD R3, R3, 0x38800 ;  /* 0x0003880003037836 */ /* 0x000fc60000000000 */
[----:B------:R-:W-:Y:S01]  /*d1e0*/  R2UR UR14, R2 ;  /* 0x00000000020e72ca */ /* 0x000fe200000e0000 */
[----:B------:R-:W-:-:S12]  /*d1f0*/  IMAD R2, R16, 0x8, R3 ;  /* 0x0000000810027824 */ /* 0x000fd800078e0203 */
        /* <DEDUP_REMOVED lines=16> */
.L_x_102:
[----:B------:R-:W-:Y:S05]  /*d300*/  @P2 BRA `(.L_x_64) ;  /* 0x00000000001c2947 */ /* 0x000fea0003800000 */
[----:B------:R-:W2:Y:S01]  /*d310*/  S2R R9, SR_TID.X ;  /* 0x0000000000097919 */ /* 0x000ea20000002100 */
[----:B------:R-:W-:-:S04]  /*d320*/  MOV R3, 0xa000 ;  /* 0x0000a00000037802 */ /* 0x000fc80000000f00 */
[----:B------:R3:W-:Y:S01]  /*d330*/  SYNCS.ARRIVE.TRANS64 RZ, [R2+URZ+0x50], R3 ;  /* 0x0000500302ff79a7 */ /* 0x0007e2000800003f */
[----:B--2---:R-:W-:-:S04]  /*d340*/  LOP3.LUT R9, R9, 0x1f, RZ, 0xc0, !PT ;  /* 0x0000001f09097812 */ /* 0x004fc800078ec0ff */
[----:B------:R-:W-:-:S13]  /*d350*/  ISETP.NE.AND P1, PT, R9, RZ, PT ;  /* 0x000000ff0900720c */ /* 0x000fda0003f25270 */
[----:B---3--:R-:W-:Y:S05]  /*d360*/  @!P1 BRA `(.L_x_64) ;  /* 0x0000000000049947 */ /* 0x008fea0003800000 */
[----:B------:R-:W-:Y:S01]  /*d370*/  BPT.TRAP 0x1 ;  /* 0x000000040000795c */ /* 0x000fe20000300000 */
.L_x_64:
[----:B------:R-:W2:Y:S01]  /*d380*/  LDL.LU R3, [R1] ;  /* 0x0000000001037983 */ /* 0x000ea20000300800 */
[----:B------:R-:W-:Y:S01]  /*d390*/  MOV R9, 0x400 ;  /* 0x0000040000097802 */ /* 0x000fe20000000f00 */
[----:B------:R-:W3:Y:S01]  /*d3a0*/  S2R R13, SR_CgaCtaId ;  /* 0x00000000000d7919 */ /* 0x000ee20000008800 */
[----:B------:R-:W-:Y:S01]  /*d3b0*/  R2UR UR9, R2 ;  /* 0x00000000020972ca */ /* 0x000fe200000e0000 */
[----:B------:R-:W-:Y:S01]  /*d3c0*/  UIADD3 UR4, UP0, UR36, 0x470, URZ ;  /* 0x0000047024047890 */ /* 0x000fe2000ff1e03f */
[----:B------:R-:W-:Y:S02]  /*d3d0*/  R2UR UR13, R5 ;  /* 0x00000000050d72ca */ /* 0x000fe400000e0000 */
[----:B------:R-:W-:Y:S01]  /*d3e0*/  R2UR UR12, R4 ;  /* 0x00000000040c72ca */ /* 0x000fe200000e0000 */
[----:B------:R-:W-:Y:S01]  /*d3f0*/  UIADD3.X UR5, URZ, UR37, URZ, UP0, !UPT ;  /* 0x000000253f057290 */ /* 0x000fe200087fe43f */
[----:B---3--:R-:W-:-:S05]  /*d400*/  LEA R9, R13, R9, 0x18 ;  /* 0x000000090d097211 */ /* 0x008fca00078ec0ff */
        /* <DEDUP_REMOVED lines=10> */
[----:B------:R-:W-:Y:S01]  /*d4b0*/  UIADD3 UR14, UR14, 0x7c00, URZ ;  /* 0x00007c000e0e7890 */ /* 0x000fe2000fffe03f */
[----:B------:R3:W-:Y:S01]  /*d4c0*/  STL [R1], R12 ;  /* 0x0000000c01007387 */ /* 0x0007e20000100800 */
[----:B------:R-:W-:Y:S01]  /*d4d0*/  IMAD.MOV.U32 R5, RZ, RZ, R8 ;  /* 0x000000ffff057224 */ /* 0x000fe200078e0008 */
        /* <DEDUP_REMOVED lines=14> */
[----:B---3--:R-:W-:Y:S01]  /*d5c0*/  NOP ;  /* 0x0000000000007918 */ /* 0x008fe20000000000 */
.L_x_59:
[----:B------:R-:W-:Y:S05]  /*d5d0*/  BSYNC B1 ;  /* 0x0000000000017941 */ /* 0x000fea0003800000 */
.L_x_58:
[----:B------:R-:W-:Y:S01]  /*d5e0*/  VIADD R16, R7, 0x1 ;  /* 0x0000000107107836 */ /* 0x000fe20000000000 */
[----:B------:R-:W-:Y:S04]  /*d5f0*/  BSSY B1, `(.L_x_65) ;  /* 0x0000081000017945 */ /* 0x000fe80003800000 */
[----:B------:R-:W-:-:S04]  /*d600*/  ISETP.NE.AND P1, PT, R16, 0x2, PT ;  /* 0x000000021000780c */ /* 0x000fc80003f25270 */
[----:B-1----:R-:W-:Y:S02]  /*d610*/  SEL R19, RZ, 0x1, P1 ;  /* 0x00000001ff137807 */ /* 0x002fe40000800000 */
[----:B------:R-:W-:Y:S02]  /*d620*/  SEL R16, R16, RZ, P1 ;  /* 0x000000ff10107207 */ /* 0x000fe40000800000 */
[----:B------:R-:W-:Y:S01]  /*d630*/  LOP3.LUT R19, R10, R19, RZ, 0x3c, !PT ;  /* 0x000000130a137212 */ /* 0x000fe200078e3cff */
[----:B------:R-:W-:Y:S06]  /*d640*/  @!P6 BRA `(.L_x_66) ;  /* 0x0000000400ece947 */ /* 0x000fec0003800000 */
[----:B------:R-:W-:Y:S01]  /*d650*/  IADD3 R12, R6, -0x1, RZ ;  /* 0xffffffff060c7810 */ /* 0x000fe20007ffe0ff */
        /* <DEDUP_REMOVED lines=10> */
[----:B------:R-:W-:-:S05]  /*d700*/  @P1 SHF.R.U32.HI R2, RZ, R3, R9 ;  /* 0x00000003ff021219 */ /* 0x000fca0000011609 */
[----:B------:R-:W-:-:S04]  /*d710*/  IMAD.MOV R3, RZ, RZ, -R2 ;  /* 0x000000ffff037224 */ /* 0x000fc800078e0a02 */
[----:B------:R-:W-:Y:S01]  /*d720*/  IMAD R12, R8, R3, R12 ;  /* 0x00000003080c7224 */ /* 0x000fe200078e020c */
[--C-:B------:R-:W-:Y:S01]  /*d730*/  SHF.R.S32.HI R3, RZ, 0x1f, R2.reuse ;  /* 0x0000001fff037819 */ /* 0x100fe20000011402 */
[----:B------:R-:W1:Y:S02]  /*d740*/  LDC.64 R8, c[0x0][0x3f8] ;  /* 0x0000fe00ff087b82 */ /* 0x000e640000000a00 */
[----:B------:R-:W-:-:S05]  /*d750*/  IMAD.WIDE.U32 R2, R0, UR4, R2 ;  /* 0x0000000400027c25 */ /* 0x000fca000f8e0002 */
[----:B------:R-:W-:Y:S02]  /*d760*/  IADD3 R13, R13, R3, RZ ;  /* 0x000000030d0d7210 */ /* 0x000fe40007ffe0ff */
[----:B-1----:R-:W-:-:S04]  /*d770*/  LEA R8, P1, R2, R8, 0x2 ;  /* 0x0000000802087211 */ /* 0x002fc800078210ff */
[----:B------:R-:W-:-:S05]  /*d780*/  LEA.HI.X R9, R2, R9, R13, 0x2, P1 ;  /* 0x0000000902097211 */ /* 0x000fca00008f140d */
[----:B------:R1:W5:Y:S04]  /*d790*/  LDG.E R8, desc[UR6][R8.64] ;  /* 0x0000000608087981 */ /* 0x000368000c1e1900 */
.L_x_67:
[----:B------:R-:W2:Y:S01]  /*d7a0*/  S2R R3, SR_CgaCtaId ;  /* 0x0000000000037919 */ /* 0x000ea20000008800 */
[----:B------:R-:W-:-:S04]  /*d7b0*/  MOV R2, 0x400 ;  /* 0x0000040000027802 */ /* 0x000fc80000000f00 */
[----:B--2---:R-:W-:Y:S02]  /*d7c0*/  LEA R2, R3, R2, 0x18 ;  /* 0x0000000203027211 */ /* 0x004fe400078ec0ff */
[----:B------:R-:W-:-:S03]  /*d7d0*/  SHF.L.U32 R3, R19, 0x1f, RZ ;  /* 0x0000001f13037819 */ /* 0x000fc600000006ff */
[----:B------:R-:W-:-:S04]  /*d7e0*/  IMAD R2, R16, 0x8, R2 ;  /* 0x0000000810027824 */ /* 0x000fc800078e0202 */
[----:B------:R-:W2:Y:S02]  /*d7f0*/  SYNCS.PHASECHK.TRANS64.TRYWAIT P1, [R2+URZ+0x38840], R3 ;  /* 0x03884003020075a7 */ /* 0x000ea4000802017f */
[----:B--2---:R-:W-:Y:S05]  /*d800*/  @!P1 BRA `(.L_x_68) ;  /* 0x0000001000cc9947 */ /* 0x004fea0003800000 */
.L_x_103:
[----:B-1----:R-:W1:Y:S02]  /*d810*/  S2R R9, SR_TID.X ;  /* 0x0000000000097919 */ /* 0x002e640000002100 */
[----:B-1----:R-:W-:-:S04]  /*d820*/  LOP3.LUT R9, R9, 0x7f, RZ, 0xc0, !PT ;  /* 0x0000007f09097812 */ /* 0x002fc800078ec0ff */
[----:B------:R-:W-:-:S13]  /*d830*/  ISETP.NE.AND P2, PT, R9, RZ, PT ;  /* 0x000000ff0900720c */ /* 0x000fda0003f45270 */
[----:B------:R-:W-:Y:S05]  /*d840*/  @P2 BRA `(.L_x_69) ;  /* 0x00000000001c2947 */ /* 0x000fea0003800000 */
[----:B------:R-:W1:Y:S01]  /*d850*/  S2R R9, SR_TID.X ;  /* 0x0000000000097919 */ /* 0x000e620000002100 */
[----:B--2---:R-:W-:-:S04]  /*d860*/  IMAD.MOV.U32 R3, RZ, RZ, 0xa000 ;  /* 0x0000a000ff037424 */ /* 0x004fc800078e00ff */
[----:B------:R3:W-:Y:S01]  /*d870*/  SYNCS.ARRIVE.TRANS64 RZ, [R2+URZ+0x38830], R3 ;  /* 0x0388300302ff79a7 */ /* 0x0007e2000800003f */
[----:B-1----:R-:W-:-:S04]  /*d880*/  LOP3.LUT R9, R9, 0x1f, RZ, 0xc0, !PT ;  /* 0x0000001f09097812 */ /* 0x002fc800078ec0ff */
[----:B------:R-:W-:-:S13]  /*d890*/  ISETP.NE.AND P1, PT, R9, RZ, PT ;  /* 0x000000ff0900720c */ /* 0x000fda0003f25270 */
[----:B---3--:R-:W-:Y:S05]  /*d8a0*/  @!P1 BRA `(.L_x_69) ;  /* 0x0000000000049947 */ /* 0x008fea0003800000 */
[----:B------:R-:W-:Y:S01]  /*d8b0*/  BPT.TRAP 0x1 ;  /* 0x000000040000795c */ /* 0x000fe20000300000 */
.L_x_69:
[----:B------:R-:W1:Y:S01]  /*d8c0*/  S2R R13, SR_CgaCtaId ;  /* 0x00000000000d7919 */ /* 0x000e620000008800 */
[----:B------:R-:W-:Y:S01]  /*d8d0*/  MOV R9, 0x400 ;  /* 0x0000040000097802 */ /* 0x000fe20000000f00 */
[----:B------:R-:W-:Y:S01]  /*d8e0*/  UIADD3 UR4, UP0, UR36, 0x370, URZ ;  /* 0x0000037024047890 */ /* 0x000fe2000ff1e03f */
[----:B------:R-:W-:Y:S01]  /*d8f0*/  R2UR UR11, R12 ;  /* 0x000000000c0b72ca */ /* 0x000fe200000e0000 */
[----:B------:R-:W-:Y:S01]  /*d900*/  UMOV UR10, URZ ;  /* 0x0000003f000a7c82 */ /* 0x000fe20008000000 */
[----:B------:R-:W-:Y:S01]  /*d910*/  R2UR UR12, R4 ;  /* 0x00000000040c72ca */ /* 0x000fe200000e0000 */
[----:B------:R-:W-:Y:S01]  /*d920*/  UIADD3.X UR5, URZ, UR37, URZ, UP0, !UPT ;  /* 0x000000253f057290 */ /* 0x000fe200087fe43f */
[----:B-----5:R-:W-:Y:S01]  /*d930*/  R2UR UR13, R8 ;  /* 0x00000000080d72ca */ /* 0x020fe200000e0000 */
[----:B------:R-:W-:Y:S01]  /*d940*/  UMOV UR6, 0x0 ;  /* 0x0000000000067882 */ /* 0x000fe20000000000 */
[----:B------:R-:W-:Y:S01]  /*d950*/  UMOV UR7, 0x14f00000 ;  /* 0x14f0000000077882 */ /* 0x000fe20000000000 */
[----:B------:R-:W-:Y:S01]  /*d960*/  UMOV UR17, 0x40 ;  /* 0x0000004000117882 */ /* 0x000fe20000000000 */
[----:B------:R-:W-:Y:S01]  /*d970*/  UMOV UR18, 0x80 ;  /* 0x0000008000127882 */ /* 0x000fe20000000000 */
[----:B------:R-:W-:-:S04]  /*d980*/  UMOV UR19, 0xc0 ;  /* 0x000000c000137882 */ /* 0x000fc80000000000 */
[----:B------:R-:W-:Y:S01]  /*d990*/  UIMAD UR11, UR11, 0x50, URZ ;  /* 0x000000500b0b78a4 */ /* 0x000fe2000f8e023f */
[----:B-1----:R-:W-:-:S04]  /*d9a0*/  LEA R9, R13, R9, 0x18 ;  /* 0x000000090d097211 */ /* 0x002fc800078ec0ff */
[----:B--2---:R-:W-:-:S05]  /*d9b0*/  IADD3 R2, R9, 0x38800, RZ ;  /* 0x0003880009027810 */ /* 0x004fca0007ffe0ff */
[--C-:B------:R-:W-:Y:S02]  /*d9c0*/  IMAD R3, R16, 0x8, R2.reuse ;  /* 0x0000000810037824 */ /* 0x100fe400078e0202 */
[----:B------:R-:W-:-:S03]  /*d9d0*/  IMAD R2, R7, 0x8, R2 ;  /* 0x0000000807027824 */ /* 0x000fc600078e0202 */
[----:B------:R-:W-:Y:S01]  /*d9e0*/  R2UR UR9, R3 ;  /* 0x00000000030972ca */ /* 0x000fe200000e0000 */
[----:B------:R-:W-:-:S05]  /*d9f0*/  IMAD R3, R16, 0xa000, R9 ;  /* 0x0000a00010037824 */ /* 0x000fca00078e0209 */
[----:B------:R-:W-:Y:S02]  /*da00*/  R2UR UR14, R3 ;  /* 0x00000000030e72ca */ /* 0x000fe400000e0000 */
[----:B------:R-:W-:-:S05]  /*da10*/  SHF.L.U32 R3, R10, 0x1f, RZ ;  /* 0x0000001f0a037819 */ /* 0x000fca00000006ff */
[----:B------:R-:W-:-:S06]  /*da20*/  UIADD3 UR9, UR9, 0x30, URZ ;  /* 0x0000003009097890 */ /* 0x000fcc000fffe03f */
        /* <DEDUP_REMOVED lines=16> */
.L_x_104:
        /* <DEDUP_REMOVED lines=8> */
.L_x_71:
[----:B-1----:R-:W2:Y:S01]  /*dbb0*/  LDL.LU R3, [R1] ;  /* 0x0000000001037983 */ /* 0x002ea20000300800 */
[----:B------:R-:W-:Y:S01]  /*dbc0*/  MOV R9, 0x400 ;  /* 0x0000040000097802 */ /* 0x000fe20000000f00 */
[----:B------:R-:W1:Y:S01]  /*dbd0*/  S2R R10, SR_CgaCtaId ;  /* 0x00000000000a7919 */ /* 0x000e620000008800 */
[----:B------:R-:W-:Y:S01]  /*dbe0*/  R2UR UR9, R2 ;  /* 0x00000000020972ca */ /* 0x000fe200000e0000 */
[----:B------:R-:W-:Y:S01]  /*dbf0*/  UIADD3 UR4, UP0, UR36, 0x470, URZ ;  /* 0x0000047024047890 */ /* 0x000fe2000ff1e03f */
[----:B------:R-:W-:Y:S02]  /*dc00*/  R2UR UR13, R5 ;  /* 0x00000000050d72ca */ /* 0x000fe400000e0000 */
[----:B------:R-:W-:Y:S01]  /*dc10*/  R2UR UR12, R4 ;  /* 0x00000000040c72ca */ /* 0x000fe200000e0000 */
[----:B------:R-:W-:Y:S01]  /*dc20*/  UIADD3.X UR5, URZ, UR37, URZ, UP0, !UPT ;  /* 0x000000253f057290 */ /* 0x000fe200087fe43f */
[----:B-1----:R-:W-:-:S05]  /*dc30*/  LEA R9, R10, R9, 0x18 ;  /* 0x000000090a097211 */ /* 0x002fca00078ec0ff */
        /* <DEDUP_REMOVED lines=28> */
.L_x_66:
[----:B------:R-:W-:Y:S05]  /*de00*/  BSYNC B1 ;  /* 0x0000000000017941 */ /* 0x000fea0003800000 */
.L_x_65:
[C---:B------:R-:W-:Y:S01]  /*de10*/  ISETP.GT.AND P1, PT, R6.reuse, 0x1, PT ;  /* 0x000000010600780c */ /* 0x040fe20003f24270 */
[----:B------:R-:W-:-:S12]  /*de20*/  VIADD R6, R6, 0xfffffffe ;  /* 0xfffffffe06067836 */ /* 0x000fd80000000000 */
[----:B------:R-:W-:Y:S05]  /*de30*/  @P1 BRA `(.L_x_72) ;  /* 0xffffffec00e01947 */ /* 0x000fea000383ffff */
.L_x_57:
[----:B------:R-:W-:Y:S05]  /*de40*/  BSYNC B0 ;  /* 0x0000000000007941 */ /* 0x000fea0003800000 */
.L_x_48:
[----:B------:R-:W-:Y:S04]  /*de50*/  BSSY B0, `(.L_x_73) ;  /* 0x0000037000007945 */ /* 0x000fe80003800000 */
[----:B------:R-:W-:Y:S05]  /*de60*/  @!P6 BRA `(.L_x_74) ;  /* 0x0000000000d4e947 */ /* 0x000fea0003800000 */
[----:B------:R-:W2:Y:S01]  /*de70*/  S2R R3, SR_CgaCtaId ;  /* 0x0000000000037919 */ /* 0x000ea20000008800 */
[----:B------:R-:W-:Y:S01]  /*de80*/  MOV R0, 0x400 ;  /* 0x0000040000007802 */ /* 0x000fe20000000f00 */
[----:B------:R-:W3:Y:S03]  /*de90*/  S2R R2, SR_TID.X ;  /* 0x0000000000027919 */ /* 0x000ee60000002100 */
[----:B--2---:R-:W-:-:S04]  /*dea0*/  LEA R0, R3, R0, 0x18 ;  /* 0x0000000003007211 */ /* 0x004fc800078ec0ff */
[----:B------:R-:W-:Y:S02]  /*deb0*/  LEA R3, R16, R0, 0x3 ;  /* 0x0000000010037211 */ /* 0x000fe400078e18ff */
[----:B------:R-:W-:Y:S02]  /*dec0*/  SHF.L.U32 R0, R19, 0x1f, RZ ;  /* 0x0000001f13007819 */ /* 0x000fe400000006ff */
[----:B---3--:R-:W-:Y:S02]  /*ded0*/  LOP3.LUT R2, R2, 0x7f, RZ, 0xc0, !PT ;  /* 0x0000007f02027812 */ /* 0x008fe400078ec0ff */
[----:B------:R-:W2:Y:S02]  /*dee0*/  SYNCS.PHASECHK.TRANS64.TRYWAIT P0, [R3+URZ+0x38860], R0 ;  /* 0x03886000030075a7 */ /* 0x000ea4000800017f */
[----:B------:R-:W-:Y:S01]  /*def0*/  ISETP.NE.AND P1, PT, R2, RZ, PT ;  /* 0x000000ff0200720c */ /* 0x000fe20003f25270 */
[----:B--2---:R-:W-:-:S12]  /*df00*/  @!P0 BRA `(.L_x_75) ;  /* 0x0000000c00348947 */ /* 0x004fd80003800000 */
.L_x_105:
[----:B------:R-:W-:Y:S05]  /*df10*/  @P1 BRA `(.L_x_76) ;  /* 0x00000000001c1947 */ /* 0x000fea0003800000 */
[----:B------:R-:W3:Y:S01]  /*df20*/  S2R R2, SR_TID.X ;  /* 0x0000000000027919 */ /* 0x000ee20000002100 */
[----:B--2---:R-:W-:-:S04]  /*df30*/  IMAD.MOV.U32 R0, RZ, RZ, 0xa000 ;  /* 0x0000a000ff007424 */ /* 0x004fc800078e00ff */
[----:B------:R4:W-:Y:S01]  /*df40*/  SYNCS.ARRIVE.TRANS64 RZ, [R3+URZ+0x38850], R0 ;  /* 0x0388500003ff79a7 */ /* 0x0009e2000800003f */
[----:B---3--:R-:W-:-:S04]  /*df50*/  LOP3.LUT R2, R2, 0x1f, RZ, 0xc0, !PT ;  /* 0x0000001f02027812 */ /* 0x008fc800078ec0ff */
[----:B------:R-:W-:-:S13]  /*df60*/  ISETP.NE.AND P0, PT, R2, RZ, PT ;  /* 0x000000ff0200720c */ /* 0x000fda0003f05270 */
[----:B----4-:R-:W-:Y:S05]  /*df70*/  @!P0 BRA `(.L_x_76) ;  /* 0x0000000000048947 */ /* 0x010fea0003800000 */
[----:B------:R-:W-:Y:S01]  /*df80*/  BPT.TRAP 0x1 ;  /* 0x000000040000795c */ /* 0x000fe20000300000 */
.L_x_76:
[----:B------:R-:W3:Y:S01]  /*df90*/  LDL R2, [R1] ;  /* 0x0000000001027983 */ /* 0x000ee20000100800 */
[----:B--2---:R-:W-:Y:S01]  /*dfa0*/  MOV R0, 0x400 ;  /* 0x0000040000007802 */ /* 0x004fe20000000f00 */
[----:B-1----:R-:W1:Y:S01]  /*dfb0*/  S2R R6, SR_CgaCtaId ;  /* 0x0000000000067919 */ /* 0x002e620000008800 */
        /* <DEDUP_REMOVED lines=17> */
[----:B---3--:R-:W-:-:S13]  /*e0d0*/  R2UR UR11, R2 ;  /* 0x00000000020b72ca */ /* 0x008fda00000e0000 */
[----:B------:R-:W-:-:S09]  /*e0e0*/  UIMAD UR11, UR11, 0x50, URZ ;  /* 0x000000500b0b78a4 */ /* 0x000fd2000f8e023f */
[----:B------:R1:W-:Y:S02]  /*e0f0*/  UTMALDG.4D [UR8], [UR4], desc[UR6] ;  /* 0x00000608040075b4 */ /* 0x0003e40008019000 */
[----:B-1----:R-:W-:Y:S01]  /*e100*/  UMOV UR8, UR15 ;  /* 0x0000000f00087c82 */ /* 0x002fe20008000000 */
[----:B------:R-:W-:Y:S01]  /*e110*/  UMOV UR10, UR17 ;  /* 0x00000011000a7c82 */ /* 0x000fe20008000000 */
[----:B------:R-:W-:Y:S01]  /*e120*/  UMOV UR15, 0x80 ;  /* 0x00000080000f7882 */ /* 0x000fe20000000000 */
[----:B------:R1:W-:Y:S02]  /*e130*/  UTMALDG.4D [UR8], [UR4], desc[UR6] ;  /* 0x00000608040075b4 */ /* 0x0003e40008019000 */
[----:B-1----:R-:W-:Y:S01]  /*e140*/  UMOV UR8, UR16 ;  /* 0x0000001000087c82 */ /* 0x002fe20008000000 */
[----:B------:R-:W-:Y:S01]  /*e150*/  UMOV UR10, UR15 ;  /* 0x0000000f000a7c82 */ /* 0x000fe20008000000 */
[----:B------:R-:W-:Y:S01]  /*e160*/  UMOV UR15, 0xc0 ;  /* 0x000000c0000f7882 */ /* 0x000fe20000000000 */
[----:B------:R1:W-:Y:S02]  /*e170*/  UTMALDG.4D [UR8], [UR4], desc[UR6] ;  /* 0x00000608040075b4 */ /* 0x0003e40008019000 */
[----:B-1----:R-:W-:Y:S01]  /*e180*/  UMOV UR8, UR14 ;  /* 0x0000000e00087c82 */ /* 0x002fe20008000000 */
[----:B------:R-:W-:-:S02]  /*e190*/  UMOV UR10, UR15 ;  /* 0x0000000f000a7c82 */ /* 0x000fc40008000000 */
[----:B------:R2:W-:Y:S02]  /*e1a0*/  UTMALDG.4D [UR8], [UR4], desc[UR6] ;  /* 0x00000608040075b4 */ /* 0x0005e40008019000 */
[----:B--2---:R-:W-:Y:S01]  /*e1b0*/  NOP ;  /* 0x0000000000007918 */ /* 0x004fe20000000000 */
.L_x_74:
[----:B------:R-:W-:Y:S05]  /*e1c0*/  BSYNC B0 ;  /* 0x0000000000007941 */ /* 0x000fea0003800000 */
.L_x_73:
[----:B------:R-:W2:Y:S01]  /*e1d0*/  LDL.LU R0, [R1+0x10] ;  /* 0x0000100001007983 */ /* 0x000ea20000300800 */
[----:B------:R-:W-:-:S03]  /*e1e0*/  ULDC UR4, c[0x0][0xda4] ;  /* 0x0003690000047ab9 */ /* 0x000fc60000000800 */
[----:B------:R-:W3:Y:S01]  /*e1f0*/  LDL.LU R2, [R1+0x18] ;  /* 0x0000180001027983 */ /* 0x000ee20000300800 */
[----:B------:R-:W-:-:S05]  /*e200*/  VIADD R16, R16, 0x1 ;  /* 0x0000000110107836 */ /* 0x000fca0000000000 */
[----:B------:R-:W-:-:S04]  /*e210*/  ISETP.NE.AND P0, PT, R16, 0x2, PT ;  /* 0x000000021000780c */ /* 0x000fc80003f05270 */
[----:B------:R-:W-:Y:S02]  /*e220*/  SEL R16, R16, RZ, P0 ;  /* 0x000000ff10107207 */ /* 0x000fe40000000000 */
[----:B--2---:R-:W-:Y:S01]  /*e230*/  IADD3 R0, R0, UR38, RZ ;  /* 0x0000002600007c10 */ /* 0x004fe2000fffe0ff */
[----:B---3--:R-:W-:-:S04]  /*e240*/  VIADD R2, R2, 0x1 ;  /* 0x0000000102027836 */ /* 0x008fc80000000000 */
[----:B------:R2:W-:Y:S01]  /*e250*/  STL [R1+0x10], R0 ;  /* 0x0000100001007387 */ /* 0x0005e20000100800 */
[----:B------:R-:W-:-:S03]  /*e260*/  ISETP.GE.AND P1, PT, R0, UR4, PT ;  /* 0x0000000400007c0c */ /* 0x000fc6000bf26270 */
[----:B------:R3:W-:Y:S01]  /*e270*/  STL [R1+0x18], R2 ;  /* 0x0000180201007387 */ /* 0x0007e20000100800 */
[----:B--2---:R-:W-:-:S04]  /*e280*/  SEL R0, RZ, 0x1, P0 ;  /* 0x00000001ff007807 */ /* 0x004fc80000000000 */
[----:B------:R-:W-:-:S05]  /*e290*/  LOP3.LUT R19, R19, R0, RZ, 0x3c, !PT ;  /* 0x0000000013137212 */ /* 0x000fca00078e3cff */
[----:B---3--:R-:W-:Y:S05]  /*e2a0*/  @!P1 BRA `(.L_x_77) ;  /* 0xffffffcc008c9947 */ /* 0x008fea000383ffff */
[----:B------:R-:W-:-:S07]  /*e2b0*/  LOP3.LUT R2, R2, 0x1, RZ, 0xc, !PT ;  /* 0x0000000102027812 */ /* 0x000fce00078e0cff */
.L_x_32:
[----:B------:R-:W2:Y:S01]  /*e2c0*/  S2R R3, SR_CgaCtaId ;  /* 0x0000000000037919 */ /* 0x000ea20000008800 */
[----:B------:R-:W-:Y:S01]  /*e2d0*/  MOV R0, 0x400 ;  /* 0x0000040000007802 */ /* 0x000fe20000000f00 */
[----:B------:R-:W-:Y:S03]  /*e2e0*/  BSSY B0, `(.L_x_78) ;  /* 0x0000005000007945 */ /* 0x000fe60003800000 */
[----:B--2---:R-:W-:Y:S02]  /*e2f0*/  LEA R0, R3, R0, 0x18 ;  /* 0x0000000003007211 */ /* 0x004fe400078ec0ff */
[----:B------:R-:W-:-:S04]  /*e300*/  SHF.L.U32 R3, R2, 0x1f, RZ ;  /* 0x0000001f02037819 */ /* 0x000fc800000006ff */
[----:B------:R-:W2:Y:S02]  /*e310*/  SYNCS.PHASECHK.TRANS64.TRYWAIT P0, [R0+URZ+0x38820], R3 ;  /* 0x03882003000075a7 */ /* 0x000ea4000800017f */
[----:B--2---:R-:W-:Y:S05]  /*e320*/  @!P0 BRA `(.L_x_79) ;  /* 0x0000000800408947 */ /* 0x004fea0003800000 */
.L_x_106:
[----:B------:R-:W-:Y:S05]  /*e330*/  BSYNC B0 ;  /* 0x0000000000007941 */ /* 0x000fea0003800000 */
.L_x_78:
[----:B------:R-:W-:-:S03]  /*e340*/  UMOV UR4, 0xffffffff ;  /* 0xffffffff00047882 */ /* 0x000fc60000000000 */
[----:B------:R-:W-:Y:S05]  /*e350*/  BRA.DIV UR4, `(.L_x_80) ;  /* 0x0000000a04487947 */ /* 0x000fea000b800000 */
[----:B------:R-:W3:Y:S02]  /*e360*/  S2R R2, SR_TID.X ;  /* 0x0000000000027919 */ /* 0x000ee40000002100 */
[----:B---3--:R-:W-:-:S04]  /*e370*/  SHF.R.U32.HI R2, RZ, 0x5, R2 ;  /* 0x00000005ff027819 */ /* 0x008fc80000011602 */
[----:B------:R-:W-:-:S05]  /*e380*/  LOP3.LUT R2, R2, 0x3, RZ, 0xc0, !PT ;  /* 0x0000000302027812 */ /* 0x000fca00078ec0ff */
[----:B------:R3:W4:Y:S02]  /*e390*/  SHFL.IDX PT, R14, R2, RZ, 0x1f ;  /* 0x00001fff020e7589 */ /* 0x00072400000e0000 */
.L_x_109:
[----:B----4-:R-:W-:Y:S01]  /*e3a0*/  ISETP.NE.AND P0, PT, R14, RZ, PT ;  /* 0x000000ff0e00720c */ /* 0x010fe20003f05270 */
[----:B------:R-:W-:-:S12]  /*e3b0*/  BSSY B0, `(.L_x_81) ;  /* 0x0000024000007945 */ /* 0x000fd80003800000 */
[----:B------:R-:W-:Y:S05]  /*e3c0*/  @P0 BRA `(.L_x_82) ;  /* 0x0000000000880947 */ /* 0x000fea0003800000 */
[----:B------:R-:W-:-:S03]  /*e3d0*/  UMOV UR4, 0xffffffff ;  /* 0xffffffff00047882 */ /* 0x000fc60000000000 */
[----:B------:R-:W-:Y:S05]  /*e3e0*/  BRA.DIV UR4, `(.L_x_83) ;  /* 0x0000000a04587947 */ /* 0x000fea000b800000 */
[----:B------:R-:W-:-:S13]  /*e3f0*/  ELECT P6, URZ, PT ;  /* 0x00000000003f782f */ /* 0x000fda00038c0000 */
.L_x_112:
[----:B------:R-:W-:Y:S05]  /*e400*/  @!P6 BRA `(.L_x_82) ;  /* 0x000000000078e947 */ /* 0x000fea0003800000 */
[----:B---3--:R-:W3:Y:S02]  /*e410*/  LDL.LU R2, [R1+0x1c] ;  /* 0x00001c0001027983 */ /* 0x008ee40000300800 */
[----:B---3--:R-:W-:-:S04]  /*e420*/  LOP3.LUT R2, R2, 0x2, RZ, 0xfc, !PT ;  /* 0x0000000202027812 */ /* 0x008fc800078efcff */
[----:B------:R-:W-:-:S13]  /*e430*/  ISETP.NE.AND P2, PT, R2, 0x3, PT ;  /* 0x000000030200780c */ /* 0x000fda0003f45270 */
[----:B------:R-:W-:Y:S05]  /*e440*/  @!P2 BRA `(.L_x_84) ;  /* 0x000000000004a947 */ /* 0x000fea0003800000 */
[----:B------:R-:W-:Y:S01]  /*e450*/  BPT.TRAP 0x1 ;  /* 0x000000040000795c */ /* 0x000fe20000300000 */
.L_x_84:
[----:B--2---:R-:W-:Y:S01]  /*e460*/  VIADD R3, R0, 0x38840 ;  /* 0x0003884000037836 */ /* 0x004fe20000000000 */
[----:B------:R-:W-:Y:S01]  /*e470*/  SHF.L.U32 R5, R19, 0x1f, RZ ;  /* 0x0000001f13057819 */ /* 0x000fe200000006ff */
[----:B------:R-:W-:-:S03]  /*e480*/  VIADD R2, R16, 0x1 ;  /* 0x0000000110027836 */ /* 0x000fc60000000000 */
[----:B-1----:R-:W-:Y:S02]  /*e490*/  LEA R6, R16, R3, 0x3 ;  /* 0x0000000310067211 */ /* 0x002fe400078e18ff */
[----:B------:R-:W-:Y:S02]  /*e4a0*/  ISETP.NE.AND P1, PT, R2, 0x2, PT ;  /* 0x000000020200780c */ /* 0x000fe40003f25270 */
[----:B------:R-:W1:Y:S02]  /*e4b0*/  SYNCS.PHASECHK.TRANS64.TRYWAIT P0, [R6+URZ], R5 ;  /* 0x00000005060075a7 */ /* 0x000e64000800017f */
[----:B------:R-:W-:-:S04]  /*e4c0*/  SEL R4, RZ, 0x1, P1 ;  /* 0x00000001ff047807 */ /* 0x000fc80000800000 */
[----:B------:R-:W-:Y:S02]  /*e4d0*/  LOP3.LUT R19, R19, R4, RZ, 0x3c, !PT ;  /* 0x0000000413137212 */ /* 0x000fe400078e3cff */
[----:B------:R-:W-:Y:S02]  /*e4e0*/  SEL R4, R2, RZ, P1 ;  /* 0x000000ff02047207 */ /* 0x000fe40000800000 */
[----:B------:R-:W-:-:S03]  /*e4f0*/  SHF.L.U32 R2, R19, 0x1f, RZ ;  /* 0x0000001f13027819 */ /* 0x000fc600000006ff */
[----:B------:R-:W-:Y:S01]  /*e500*/  IMAD R3, R4, 0x8, R3 ;  /* 0x0000000804037824 */ /* 0x000fe200078e0203 */
[----:B-1----:R-:W-:Y:S06]  /*e510*/  @!P0 BRA `(.L_x_85) ;  /* 0x00000008002c8947 */ /* 0x002fec0003800000 */
.L_x_113:
[----:B------:R-:W2:Y:S02]  /*e520*/  SYNCS.PHASECHK.TRANS64.TRYWAIT P0, [R3+URZ], R2 ;  /* 0x00000002030075a7 */ /* 0x000ea4000800017f */
[----:B--2---:R-:W-:Y:S05]  /*e530*/  @!P0 BRA `(.L_x_86) ;  /* 0x0000000800388947 */ /* 0x004fea0003800000 */
.L_x_114:
[----:B------:R-:W-:Y:S05]  /*e540*/  @!P2 BRA `(.L_x_87) ;  /* 0x000000000004a947 */ /* 0x000fea0003800000 */
[----:B------:R-:W-:Y:S01]  /*e550*/  BPT.TRAP 0x1 ;  /* 0x000000040000795c */ /* 0x000fe20000300000 */
.L_x_87:
[----:B--2---:R-:W-:-:S05]  /*e560*/  IADD3 R3, R0, 0x38860, RZ ;  /* 0x0003886000037810 */ /* 0x004fca0007ffe0ff */
[----:B------:R-:W-:-:S04]  /*e570*/  IMAD R16, R16, 0x8, R3 ;  /* 0x0000000810107824 */ /* 0x000fc800078e0203 */
[----:B------:R-:W2:Y:S02]  /*e580*/  SYNCS.PHASECHK.TRANS64.TRYWAIT P0, [R16+URZ], R5 ;  /* 0x00000005100075a7 */ /* 0x000ea4000800017f */
[----:B--2---:R-:W-:Y:S05]  /*e590*/  @!P0 BRA `(.L_x_88) ;  /* 0x0000000800348947 */ /* 0x004fea0003800000 */
.L_x_115:
[----:B------:R-:W-:-:S07]  /*e5a0*/  IMAD R3, R4, 0x8, R3 ;  /* 0x0000000804037824 */ /* 0x000fce00078e0203 */
.L_x_89:
[----:B---3--:R3:W4:Y:S02]  /*e5b0*/  SYNCS.PHASECHK.TRANS64.TRYWAIT P0, [R3+URZ], R2 ;  /* 0x00000002030075a7 */ /* 0x008724000800017f */
[----:B----4-:R-:W-:Y:S05]  /*e5c0*/  @!P0 NANOSLEEP.SYNCS 0x989680 ;  /* 0x009896800000895d */ /* 0x010fea0003900000 */
[----:B------:R-:W4:Y:S02]  /*e5d0*/  @!P0 SYNCS.PHASECHK.TRANS64 P0, [R3+URZ], R2 ;  /* 0x00000002030085a7 */ /* 0x000f24000800007f */
[----:B----4-:R-:W-:Y:S05]  /*e5e0*/  @!P0 BRA `(.L_x_89) ;  /* 0xfffffffc00f08947 */ /* 0x010fea000383ffff */
.L_x_82:
[----:B------:R-:W-:Y:S05]  /*e5f0*/  BSYNC B0 ;  /* 0x0000000000007941 */ /* 0x000fea0003800000 */
.L_x_81:
[----:B------:R-:W-:Y:S05]  /*e600*/  EXIT ;  /* 0x000000000000794d */ /* 0x000fea0003800000 */
.L_x_10:
[----:B-1----:R-:W-:-:S04]  /*e610*/  MOV R3, UR61 ;  /* 0x0000003d00037c02 */ /* 0x002fc80008000f00 */
[----:B------:R1:W2:Y:S03]  /*e620*/  SYNCS.PHASECHK.TRANS64.TRYWAIT P1, [R3+URZ+0x38800], R0 ;  /* 0x03880000030075a7 */ /* 0x0002a6000802017f */
[----:B--2---:R-:W-:Y:S05]  /*e630*/  @!P1 NANOSLEEP.SYNCS 0x989680 ;  /* 0x009896800000995d */ /* 0x004fea0003900000 */
[----:B------:R-:W2:Y:S02]  /*e640*/  @!P1 SYNCS.PHASECHK.TRANS64 P1, [R3+URZ+0x38800], R0 ;  /* 0x03880000030095a7 */ /* 0x000ea4000802007f */
[----:B--2---:R-:W-:Y:S05]  /*e650*/  @!P1 BRA `(.L_x_10) ;  /* 0xfffffffc00ec9947 */ /* 0x004fea000383ffff */
[----:B------:R-:W-:Y:S05]  /*e660*/  BRA `(.L_x_90) ;  /* 0xffffff2800a87947 */ /* 0x000fea000383ffff */
.L_x_14:
[----:B--2---:R2:W3:Y:S02]  /*e670*/  SYNCS.PHASECHK.TRANS64.TRYWAIT P2, [R0+URZ+0x38830], R3 ;  /* 0x03883003000075a7 */ /* 0x0044e4000804017f */
[----:B---3--:R-:W-:Y:S05]  /*e680*/  @!P2 NANOSLEEP.SYNCS 0x989680 ;  /* 0x009896800000a95d */ /* 0x008fea0003900000 */
[----:B------:R-:W3:Y:S02]  /*e690*/  @!P2 SYNCS.PHASECHK.TRANS64 P2, [R0+URZ+0x38830], R3 ;  /* 0x038830030000a5a7 */ /* 0x000ee4000804007f */
[----:B---3--:R-:W-:Y:S05]  /*e6a0*/  @!P2 BRA `(.L_x_14) ;  /* 0xfffffffc00f0a947 */ /* 0x008fea000383ffff */
[----:B------:R-:W-:Y:S05]  /*e6b0*/  BRA `(.L_x_13) ;  /* 0xffffff2800d87947 */ /* 0x000fea000383ffff */
.L_x_19:
[----:B--2---:R-:W-:-:S04]  /*e6c0*/  IMAD.U32 R5, RZ, RZ, UR39 ;  /* 0x00000027ff057e24 */ /* 0x004fc8000f8e00ff */
[----:B------:R2:W3:Y:S03]  /*e6d0*/  SYNCS.PHASECHK.TRANS64.TRYWAIT P2, [R5+URZ+0x38830], R2 ;  /* 0x03883002050075a7 */ /* 0x0004e6000804017f */
[----:B---3--:R-:W-:Y:S05]  /*e6e0*/  @!P2 NANOSLEEP.SYNCS 0x989680 ;  /* 0x009896800000a95d */ /* 0x008fea0003900000 */
[----:B------:R-:W3:Y:S02]  /*e6f0*/  @!P2 SYNCS.PHASECHK.TRANS64 P2, [R5+URZ+0x38830], R2 ;  /* 0x038830020500a5a7 */ /* 0x000ee4000804007f */
[----:B---3--:R-:W-:Y:S05]  /*e700*/  @!P2 BRA `(.L_x_19) ;  /* 0xfffffffc00eca947 */ /* 0x008fea000383ffff */
[----:B------:R-:W-:Y:S05]  /*e710*/  BRA `(.L_x_18) ;  /* 0xffffff68006c7947 */ /* 0x000fea000383ffff */
.L_x_23:
[----:B----4-:R-:W-:-:S04]  /*e720*/  IMAD.U32 R3, RZ, RZ, UR5 ;  /* 0x00000005ff037e24 */ /* 0x010fc8000f8e00ff */
[----:B------:R4:W1:Y:S03]  /*e730*/  SYNCS.PHASECHK.TRANS64.TRYWAIT P2, [R3+URZ+0x38850], R0 ;  /* 0x03885000030075a7 */ /* 0x000866000804017f */
[----:B-1----:R-:W-:Y:S05]  /*e740*/  @!P2 NANOSLEEP.SYNCS 0x989680 ;  /* 0x009896800000a95d */ /* 0x002fea0003900000 */
[----:B------:R-:W1:Y:S02]  /*e750*/  @!P2 SYNCS.PHASECHK.TRANS64 P2, [R3+URZ+0x38850], R0 ;  /* 0x038850000300a5a7 */ /* 0x000e64000804007f */
[----:B-1----:R-:W-:Y:S05]  /*e760*/  @!P2 BRA `(.L_x_23) ;  /* 0xfffffffc00eca947 */ /* 0x002fea000383ffff */
[----:B------:R-:W-:Y:S05]  /*e770*/  BRA `(.L_x_22) ;  /* 0xffffff9000b87947 */ /* 0x000fea000383ffff */
.L_x_28:
[----:B--2---:R-:W-:-:S04]  /*e780*/  MOV R3, UR7 ;  /* 0x0000000700037c02 */ /* 0x004fc80008000f00 */
[----:B------:R2:W3:Y:S03]  /*e790*/  SYNCS.PHASECHK.TRANS64.TRYWAIT P0, [R3+URZ+0x38850], R0 ;  /* 0x03885000030075a7 */ /* 0x0004e6000800017f */
[----:B---3--:R-:W-:Y:S05]  /*e7a0*/  @!P0 NANOSLEEP.SYNCS 0x989680 ;  /* 0x009896800000895d */ /* 0x008fea0003900000 */
[----:B------:R-:W3:Y:S02]  /*e7b0*/  @!P0 SYNCS.PHASECHK.TRANS64 P0, [R3+URZ+0x38850], R0 ;  /* 0x03885000030085a7 */ /* 0x000ee4000800007f */
[----:B---3--:R-:W-:Y:S05]  /*e7c0*/  @!P0 BRA `(.L_x_28) ;  /* 0xfffffffc00ec8947 */ /* 0x008fea000383ffff */
[----:B------:R-:W-:Y:S05]  /*e7d0*/  BRA `(.L_x_27) ;  /* 0xffffffa800a87947 */ /* 0x000fea000383ffff */
.L_x_40:
[----:B------:R-:W1:Y:S01]  /*e7e0*/  S2R R6, SR_TID.X ;  /* 0x0000000000067919 */ /* 0x000e620000002100 */
[----:B------:R-:W-:Y:S01]  /*e7f0*/  BSSY B0, `(.L_x_91) ;  /* 0x000000a000007945 */ /* 0x000fe20003800000 */
[----:B------:R-:W-:Y:S01]  /*e800*/  IMAD.MOV.U32 R12, RZ, RZ, RZ ;  /* 0x000000ffff0c7224 */ /* 0x000fe200078e00ff */
[----:B------:R-:W-:Y:S01]  /*e810*/  MOV R11, 0x1f ;  /* 0x0000001f000b7802 */ /* 0x000fe20000000f00 */
[----:B------:R-:W-:Y:S01]  /*e820*/  IMAD.MOV.U32 R15, RZ, RZ, -0x1 ;  /* 0xffffffffff0f7424 */ /* 0x000fe200078e00ff */
[----:B-1----:R-:W-:-:S04]  /*e830*/  SHF.R.U32.HI R6, RZ, 0x5, R6 ;  /* 0x00000005ff067819 */ /* 0x002fc80000011606 */
[----:B------:R-:W-:-:S05]  /*e840*/  LOP3.LUT R6, R6, 0x3, RZ, 0xc0, !PT ;  /* 0x0000000306067812 */ /* 0x000fca00078ec0ff */
[----:B------:R-:W-:-:S07]  /*e850*/  IMAD.MOV.U32 R13, RZ, RZ, R6 ;  /* 0x000000ffff0d7224 */ /* 0x000fce00078e0006 */
[----:B------:R-:W-:Y:S05]  /*e860*/  WARPSYNC.COLLECTIVE R15, `(.L_x_92) ;  /* 0x000000000f087348 */ /* 0x000fea0003c00000 */
[----:B------:R1:W2:Y:S02]  /*e870*/  SHFL.IDX P6, R14, R13, R12, R11 ;  /* 0x0000000c0d0e7389 */ /* 0x0002a400000c000b */
[----:B-12---:R-:W-:Y:S01]  /*e880*/  ENDCOLLECTIVE ;  /* 0x000000000000791b */ /* 0x006fe20003800000 */
.L_x_92:
[----:B------:R-:W-:Y:S05]  /*e890*/  BSYNC B0 ;  /* 0x0000000000007941 */ /* 0x000fea0003800000 */
.L_x_91:
[----:B------:R-:W-:Y:S05]  /*e8a0*/  BRA `(.L_x_93) ;  /* 0xffffffd000b87947 */ /* 0x000fea000383ffff */
.L_x_41:
[----:B------:R-:W-:Y:S01]  /*e8b0*/  BSSY B0, `(.L_x_94) ;  /* 0x0000006000007945 */ /* 0x000fe20003800000 */
[----:B------:R-:W-:-:S07]  /*e8c0*/  IMAD.MOV.U32 R15, RZ, RZ, -0x1 ;  /* 0xffffffffff0f7424 */ /* 0x000fce00078e00ff */
[----:B------:R-:W-:Y:S05]  /*e8d0*/  WARPSYNC.COLLECTIVE R15, `(.L_x_95) ;  /* 0x000000000f0c7348 */ /* 0x000fea0003c00000 */
[----:B------:R-:W-:Y:S02]  /*e8e0*/  ELECT P6, UR62, PT ;  /* 0x00000000003e782f */ /* 0x000fe400038c0000 */
[----:B------:R-:W-:Y:S01]  /*e8f0*/  MOV R14, UR62 ;  /* 0x0000003e000e7c02 */ /* 0x000fe20008000f00 */
[----:B------:R-:W-:Y:S10]  /*e900*/  ENDCOLLECTIVE ;  /* 0x000000000000791b */ /* 0x000ff40003800000 */
.L_x_95:
[----:B------:R-:W-:Y:S05]  /*e910*/  BSYNC B0 ;  /* 0x0000000000007941 */ /* 0x000fea0003800000 */
.L_x_94:
[----:B------:R-:W-:Y:S05]  /*e920*/  BRA `(.L_x_96) ;  /* 0xffffffd000b07947 */ /* 0x000fea000383ffff */
.L_x_44:
[----:B---3--:R3:W4:Y:S02]  /*e930*/  SYNCS.PHASECHK.TRANS64.TRYWAIT P1, [R6+URZ+0x38840], R7 ;  /* 0x03884007060075a7 */ /* 0x008724000802017f */
[----:B----4-:R-:W-:Y:S05]  /*e940*/  @!P1 NANOSLEEP.SYNCS 0x989680 ;  /* 0x009896800000995d */ /* 0x010fea0003900000 */
[----:B------:R-:W4:Y:S02]  /*e950*/  @!P1 SYNCS.PHASECHK.TRANS64 P1, [R6+URZ+0x38840], R7 ;  /* 0x03884007060095a7 */ /* 0x000f24000802007f */
[----:B----4-:R-:W-:Y:S05]  /*e960*/  @!P1 BRA `(.L_x_44) ;  /* 0xfffffffc00f09947 */ /* 0x010fea000383ffff */
[----:B------:R-:W-:Y:S05]  /*e970*/  BRA `(.L_x_97) ;  /* 0xffffffd400187947 */ /* 0x000fea000383ffff */
.L_x_47:
[----:B-1----:R-:W1:Y:S01]  /*e980*/  S2R R8, SR_CgaCtaId ;  /* 0x0000000000087919 */ /* 0x002e620000008800 */
[----:B------:R-:W-:-:S04]  /*e990*/  MOV R7, 0x400 ;  /* 0x0000040000077802 */ /* 0x000fc80000000f00 */
[----:B-1----:R-:W-:-:S04]  /*e9a0*/  LEA R7, R8, R7, 0x18 ;  /* 0x0000000708077211 */ /* 0x002fc800078ec0ff */
[----:B------:R1:W2:Y:S03]  /*e9b0*/  SYNCS.PHASECHK.TRANS64.TRYWAIT P1, [R7+URZ+0x38820], R6 ;  /* 0x03882006070075a7 */ /* 0x0002a6000802017f */
[----:B--2---:R-:W-:Y:S05]  /*e9c0*/  @!P1 NANOSLEEP.SYNCS 0x989680 ;  /* 0x009896800000995d */ /* 0x004fea0003900000 */
[----:B------:R-:W2:Y:S02]  /*e9d0*/  @!P1 SYNCS.PHASECHK.TRANS64 P1, [R7+URZ+0x38820], R6 ;  /* 0x03882006070095a7 */ /* 0x000ea4000802007f */
[----:B--2---:R-:W-:Y:S05]  /*e9e0*/  @!P1 BRA `(.L_x_47) ;  /* 0xfffffffc00e49947 */ /* 0x004fea000383ffff */
[----:B------:R-:W-:Y:S05]  /*e9f0*/  BRA `(.L_x_98) ;  /* 0xffffffd800887947 */ /* 0x000fea000383ffff */
.L_x_53:
[----:B-1----:R1:W2:Y:S02]  /*ea00*/  SYNCS.PHASECHK.TRANS64.TRYWAIT P1, [R2+URZ+0x38840], R3 ;  /* 0x03884003020075a7 */ /* 0x0022a4000802017f */
[----:B--2---:R-:W-:Y:S05]  /*ea10*/  @!P1 NANOSLEEP.SYNCS 0x989680 ;  /* 0x009896800000995d */ /* 0x004fea0003900000 */
[----:B------:R-:W2:Y:S02]  /*ea20*/  @!P1 SYNCS.PHASECHK.TRANS64 P1, [R2+URZ+0x38840], R3 ;  /* 0x03884003020095a7 */ /* 0x000ea4000802007f */
[----:B--2---:R-:W-:Y:S05]  /*ea30*/  @!P1 BRA `(.L_x_53) ;  /* 0xfffffffc00f09947 */ /* 0x004fea000383ffff */
[----:B------:R-:W-:Y:S05]  /*ea40*/  BRA `(.L_x_99) ;  /* 0xffffffdc00287947 */ /* 0x000fea000383ffff */
.L_x_55:
[----:B-1----:R1:W2:Y:S02]  /*ea50*/  SYNCS.PHASECHK.TRANS64.TRYWAIT P1, [R2+URZ+0x60], R3 ;  /* 0x00006003020075a7 */ /* 0x0022a4000802017f */
[----:B--2---:R-:W-:Y:S05]  /*ea60*/  @!P1 NANOSLEEP.SYNCS 0x989680 ;  /* 0x009896800000995d */ /* 0x004fea0003900000 */
[----:B------:R-:W2:Y:S02]  /*ea70*/  @!P1 SYNCS.PHASECHK.TRANS64 P1, [R2+URZ+0x60], R3 ;  /* 0x00006003020095a7 */ /* 0x000ea4000802007f */
[----:B--2---:R-:W-:Y:S05]  /*ea80*/  @!P1 BRA `(.L_x_55) ;  /* 0xfffffffc00f09947 */ /* 0x004fea000383ffff */
[----:B------:R-:W-:Y:S05]  /*ea90*/  BRA `(.L_x_100) ;  /* 0xffffffdc00d87947 */ /* 0x000fea000383ffff */
.L_x_61:
[----:B--2---:R2:W3:Y:S02]  /*eaa0*/  SYNCS.PHASECHK.TRANS64.TRYWAIT P1, [R2+URZ+0x38840], R3 ;  /* 0x03884003020075a7 */ /* 0x0044e4000802017f */
[----:B---3--:R-:W-:Y:S05]  /*eab0*/  @!P1 NANOSLEEP.SYNCS 0x989680 ;  /* 0x009896800000995d */ /* 0x008fea0003900000 */
[----:B------:R-:W3:Y:S02]  /*eac0*/  @!P1 SYNCS.PHASECHK.TRANS64 P1, [R2+URZ+0x38840], R3 ;  /* 0x03884003020095a7 */ /* 0x000ee4000802007f */
[----:B---3--:R-:W-:Y:S05]  /*ead0*/  @!P1 BRA `(.L_x_61) ;  /* 0xfffffffc00f09947 */ /* 0x008fea000383ffff */
[----:B------:R-:W-:Y:S05]  /*eae0*/  BRA `(.L_x_101) ;  /* 0xffffffe400407947 */ /* 0x000fea000383ffff */
.L_x_63:
[----:B-1----:R1:W2:Y:S02]  /*eaf0*/  SYNCS.PHASECHK.TRANS64.TRYWAIT P1, [R2+URZ+0x60], R19 ;  /* 0x00006013020075a7 */ /* 0x0022a4000802017f */
[----:B--2---:R-:W-:Y:S05]  /*eb00*/  @!P1 NANOSLEEP.SYNCS 0x989680 ;  /* 0x009896800000995d */ /* 0x004fea0003900000 */
[----:B------:R-:W2:Y:S02]  /*eb10*/  @!P1 SYNCS.PHASECHK.TRANS64 P1, [R2+URZ+0x60], R19 ;  /* 0x00006013020095a7 */ /* 0x000ea4000802007f */
[----:B--2---:R-:W-:Y:S05]  /*eb20*/  @!P1 BRA `(.L_x_63) ;  /* 0xfffffffc00f09947 */ /* 0x004fea000383ffff */
[----:B------:R-:W-:Y:S05]  /*eb30*/  BRA `(.L_x_102) ;  /* 0xffffffe400f07947 */ /* 0x000fea000383ffff */
.L_x_68:
[----:B--2---:R2:W3:Y:S02]  /*eb40*/  SYNCS.PHASECHK.TRANS64.TRYWAIT P1, [R2+URZ+0x38840], R3 ;  /* 0x03884003020075a7 */ /* 0x0044e4000802017f */
[----:B---3--:R-:W-:Y:S05]  /*eb50*/  @!P1 NANOSLEEP.SYNCS 0x989680 ;  /* 0x009896800000995d */ /* 0x008fea0003900000 */
[----:B------:R-:W3:Y:S02]  /*eb60*/  @!P1 SYNCS.PHASECHK.TRANS64 P1, [R2+URZ+0x38840], R3 ;  /* 0x03884003020095a7 */ /* 0x000ee4000802007f */
[----:B---3--:R-:W-:Y:S05]  /*eb70*/  @!P1 BRA `(.L_x_68) ;  /* 0xfffffffc00f09947 */ /* 0x008fea000383ffff */
[----:B------:R-:W-:Y:S05]  /*eb80*/  BRA `(.L_x_103) ;  /* 0xffffffec00207947 */ /* 0x000fea000383ffff */
.L_x_70:
[----:B-1----:R1:W2:Y:S02]  /*eb90*/  SYNCS.PHASECHK.TRANS64.TRYWAIT P1, [R2+URZ+0x60], R3 ;  /* 0x00006003020075a7 */ /* 0x0022a4000802017f */
[----:B--2---:R-:W-:Y:S05]  /*eba0*/  @!P1 NANOSLEEP.SYNCS 0x989680 ;  /* 0x009896800000995d */ /* 0x004fea0003900000 */
[----:B------:R-:W2:Y:S02]  /*ebb0*/  @!P1 SYNCS.PHASECHK.TRANS64 P1, [R2+URZ+0x60], R3 ;  /* 0x00006003020095a7 */ /* 0x000ea4000802007f */
[----:B--2---:R-:W-:Y:S05]  /*ebc0*/  @!P1 BRA `(.L_x_70) ;  /* 0xfffffffc00f09947 */ /* 0x004fea000383ffff */
[----:B------:R-:W-:Y:S05]  /*ebd0*/  BRA `(.L_x_104) ;  /* 0xffffffec00d47947 */ /* 0x000fea000383ffff */
.L_x_75:
[----:B--2---:R2:W3:Y:S02]  /*ebe0*/  SYNCS.PHASECHK.TRANS64.TRYWAIT P0, [R3+URZ+0x38860], R0 ;  /* 0x03886000030075a7 */ /* 0x0044e4000800017f */
[----:B---3--:R-:W-:Y:S05]  /*ebf0*/  @!P0 NANOSLEEP.SYNCS 0x989680 ;  /* 0x009896800000895d */ /* 0x008fea0003900000 */
[----:B------:R-:W3:Y:S02]  /*ec00*/  @!P0 SYNCS.PHASECHK.TRANS64 P0, [R3+URZ+0x38860], R0 ;  /* 0x03886000030085a7 */ /* 0x000ee4000800007f */
[----:B---3--:R-:W-:Y:S05]  /*ec10*/  @!P0 BRA `(.L_x_75) ;  /* 0xfffffffc00f08947 */ /* 0x008fea000383ffff */
[----:B------:R-:W-:Y:S05]  /*ec20*/  BRA `(.L_x_105) ;  /* 0xfffffff000b87947 */ /* 0x000fea000383ffff */
.L_x_79:
[----:B--2---:R2:W3:Y:S02]  /*ec30*/  SYNCS.PHASECHK.TRANS64.TRYWAIT P0, [R0+URZ+0x38820], R3 ;  /* 0x03882003000075a7 */ /* 0x0044e4000800017f */
[----:B---3--:R-:W-:Y:S05]  /*ec40*/  @!P0 NANOSLEEP.SYNCS 0x989680 ;  /* 0x009896800000895d */ /* 0x008fea0003900000 */
[----:B------:R-:W3:Y:S02]  /*ec50*/  @!P0 SYNCS.PHASECHK.TRANS64 P0, [R0+URZ+0x38820], R3 ;  /* 0x03882003000085a7 */ /* 0x000ee4000800007f */
[----:B---3--:R-:W-:Y:S05]  /*ec60*/  @!P0 BRA `(.L_x_79) ;  /* 0xfffffffc00f08947 */ /* 0x008fea000383ffff */
[----:B------:R-:W-:Y:S05]  /*ec70*/  BRA `(.L_x_106) ;  /* 0xfffffff400ac7947 */ /* 0x000fea000383ffff */
.L_x_80:
[----:B------:R-:W3:Y:S01]  /*ec80*/  S2R R2, SR_TID.X ;  /* 0x0000000000027919 */ /* 0x000ee20000002100 */
[----:B------:R-:W-:Y:S01]  /*ec90*/  BSSY B0, `(.L_x_107) ;  /* 0x000000a000007945 */ /* 0x000fe20003800000 */
[----:B------:R-:W-:Y:S01]  /*eca0*/  IMAD.MOV.U32 R12, RZ, RZ, RZ ;  /* 0x000000ffff0c7224 */ /* 0x000fe200078e00ff */
[----:B------:R-:W-:Y:S01]  /*ecb0*/  MOV R15, 0xffffffff ;  /* 0xffffffff000f7802 */ /* 0x000fe20000000f00 */
[----:B------:R-:W-:Y:S01]  /*ecc0*/  IMAD.MOV.U32 R11, RZ, RZ, 0x1f ;  /* 0x0000001fff0b7424 */ /* 0x000fe200078e00ff */
[----:B---3--:R-:W-:-:S04]  /*ecd0*/  SHF.R.U32.HI R2, RZ, 0x5, R2 ;  /* 0x00000005ff027819 */ /* 0x008fc80000011602 */
[----:B------:R-:W-:-:S04]  /*ece0*/  LOP3.LUT R2, R2, 0x3, RZ, 0xc0, !PT ;  /* 0x0000000302027812 */ /* 0x000fc800078ec0ff */
[----:B------:R-:W-:-:S07]  /*ecf0*/  MOV R13, R2 ;  /* 0x00000002000d7202 */ /* 0x000fce0000000f00 */
[----:B-12---:R-:W-:Y:S05]  /*ed00*/  WARPSYNC.COLLECTIVE R15, `(.L_x_108) ;  /* 0x000000000f087348 */ /* 0x006fea0003c00000 */
[----:B------:R3:W4:Y:S02]  /*ed10*/  SHFL.IDX P6, R14, R13, R12, R11 ;  /* 0x0000000c0d0e7389 */ /* 0x00072400000c000b */
[----:B-1234-:R-:W-:Y:S01]  /*ed20*/  ENDCOLLECTIVE ;  /* 0x000000000000791b */ /* 0x01efe20003800000 */
.L_x_108:
[----:B------:R-:W-:Y:S05]  /*ed30*/  BSYNC B0 ;  /* 0x0000000000007941 */ /* 0x000fea0003800000 */
.L_x_107:
[----:B------:R-:W-:Y:S05]  /*ed40*/  BRA `(.L_x_109) ;  /* 0xfffffff400947947 */ /* 0x000fea000383ffff */
.L_x_83:
[----:B------:R-:W-:Y:S01]  /*ed50*/  BSSY B1, `(.L_x_110) ;  /* 0x0000006000017945 */ /* 0x000fe20003800000 */
[----:B------:R-:W-:-:S07]  /*ed60*/  IMAD.MOV.U32 R15, RZ, RZ, -0x1 ;  /* 0xffffffffff0f7424 */ /* 0x000fce00078e00ff */
[----:B-123--:R-:W-:Y:S05]  /*ed70*/  WARPSYNC.COLLECTIVE R15, `(.L_x_111) ;  /* 0x000000000f0c7348 */ /* 0x00efea0003c00000 */
[----:B------:R-:W-:Y:S02]  /*ed80*/  ELECT P6, UR62, PT ;  /* 0x00000000003e782f */ /* 0x000fe400038c0000 */
[----:B------:R-:W-:Y:S01]  /*ed90*/  MOV R14, UR62 ;  /* 0x0000003e000e7c02 */ /* 0x000fe20008000f00 */
[----:B-123--:R-:W-:Y:S10]  /*eda0*/  ENDCOLLECTIVE ;  /* 0x000000000000791b */ /* 0x00eff40003800000 */
.L_x_111:
[----:B------:R-:W-:Y:S05]  /*edb0*/  BSYNC B1 ;  /* 0x0000000000017941 */ /* 0x000fea0003800000 */
.L_x_110:
[----:B------:R-:W-:Y:S05]  /*edc0*/  BRA `(.L_x_112) ;  /* 0xfffffff4008c7947 */ /* 0x000fea000383ffff */
.L_x_85:
[----:B-1----:R1:W2:Y:S02]  /*edd0*/  SYNCS.PHASECHK.TRANS64.TRYWAIT P0, [R6+URZ], R5 ;  /* 0x00000005060075a7 */ /* 0x0022a4000800017f */
[----:B--2---:R-:W-:Y:S05]  /*ede0*/  @!P0 NANOSLEEP.SYNCS 0x989680 ;  /* 0x009896800000895d */ /* 0x004fea0003900000 */
[----:B------:R-:W2:Y:S02]  /*edf0*/  @!P0 SYNCS.PHASECHK.TRANS64 P0, [R6+URZ], R5 ;  /* 0x00000005060085a7 */ /* 0x000ea4000800007f */
[----:B--2---:R-:W-:Y:S05]  /*ee00*/  @!P0 BRA `(.L_x_85) ;  /* 0xfffffffc00f08947 */ /* 0x004fea000383ffff */
[----:B------:R-:W-:Y:S05]  /*ee10*/  BRA `(.L_x_113) ;  /* 0xfffffff400c07947 */ /* 0x000fea000383ffff */
.L_x_86:
[----:B--2---:R2:W3:Y:S02]  /*ee20*/  SYNCS.PHASECHK.TRANS64.TRYWAIT P0, [R3+URZ], R2 ;  /* 0x00000002030075a7 */ /* 0x0044e4000800017f */
[----:B---3--:R-:W-:Y:S05]  /*ee30*/  @!P0 NANOSLEEP.SYNCS 0x989680 ;  /* 0x009896800000895d */ /* 0x008fea0003900000 */
[----:B------:R-:W3:Y:S02]  /*ee40*/  @!P0 SYNCS.PHASECHK.TRANS64 P0, [R3+URZ], R2 ;  /* 0x00000002030085a7 */ /* 0x000ee4000800007f */
[----:B---3--:R-:W-:Y:S05]  /*ee50*/  @!P0 BRA `(.L_x_86) ;  /* 0xfffffffc00f08947 */ /* 0x008fea000383ffff */
[----:B------:R-:W-:Y:S05]  /*ee60*/  BRA `(.L_x_114) ;  /* 0xfffffff400b47947 */ /* 0x000fea000383ffff */
.L_x_88:
[----:B--2---:R2:W3:Y:S02]  /*ee70*/  SYNCS.PHASECHK.TRANS64.TRYWAIT P0, [R16+URZ], R5 ;  /* 0x00000005100075a7 */ /* 0x0044e4000800017f */
[----:B---3--:R-:W-:Y:S05]  /*ee80*/  @!P0 NANOSLEEP.SYNCS 0x989680 ;  /* 0x009896800000895d */ /* 0x008fea0003900000 */
[----:B------:R-:W3:Y:S02]  /*ee90*/  @!P0 SYNCS.PHASECHK.TRANS64 P0, [R16+URZ], R5 ;  /* 0x00000005100085a7 */ /* 0x000ee4000800007f */
[----:B---3--:R-:W-:Y:S05]  /*eea0*/  @!P0 BRA `(.L_x_88) ;  /* 0xfffffffc00f08947 */ /* 0x008fea000383ffff */
[----:B------:R-:W-:Y:S05]  /*eeb0*/  BRA `(.L_x_115) ;  /* 0xfffffff400b87947 */ /* 0x000fea000383ffff */
.L_x_116:
[----:B------:R-:W-:-:S00]  /*eec0*/  BRA `(.L_x_116) ;  /* 0xfffffffc00fc7947 */ /* 0x000fc0000383ffff */
[----:B------:R-:W-:-:S00]  /*eed0*/  NOP ;  /* 0x0000000000007918 */ /* 0x000fc00000000000 */
        /* <DEDUP_REMOVED lines=10> */
.L_x_12749:


//--------------------- .text._ZN7cutlass13device_kernelIN5flash11enable_sm90INS1_16FlashAttnFwdSm90INS1_25CollectiveMainloopFwdSm90ILi2EN4cute5tupleIJNS5_1CILi2EEENS7_ILi1EEES9_EEENS6_IJNS7_ILi128EEENS7_ILi80EEENS7_ILi256EEEEEELi256ENS_6half_tEfNS_4arch4Sm90ELb0ELb0ELb0ELb0ELb0ELb0ELb0ELb1ELb1ELb0ELb0ELb0EEENS1_21CollectiveEpilogueFwdINS6_IJSB_SD_SC_EEESA_SF_SH_Li256ELb0ELb0ELb0ELb0EEENS1_29StaticPersistentTileSchedulerILb0EEEEEEEEEvNT_6ParamsE --------------------------
	.section	.text._ZN7cutlass13device_kernelIN5flash11enable_sm90INS1_16FlashAttnFwdSm90INS1_25CollectiveMainloopFwdSm90ILi2EN4cute5tupleIJNS5_1CILi2EEENS7_ILi1EEES9_EEENS6_IJNS7_ILi128EEENS7_ILi80EEENS7_ILi256EEEEEELi256ENS_6half_tEfNS_4arch4Sm90ELb0ELb0ELb0ELb0ELb0ELb0ELb0ELb1ELb1ELb0ELb0ELb0EEENS1_21CollectiveEpilogueFwdINS6_IJSB_SD_SC_EEESA_SF_SH_Li256ELb0ELb0ELb0ELb0EEENS1_29StaticPersistentTileSchedulerILb0EEEEEEEEEvNT_6ParamsE,"ax",@progbits
	.align	128
.text._ZN7cutlass13device_kernelIN5flash11enable_sm90INS1_16FlashAttnFwdSm90INS1_25CollectiveMainloopFwdSm90ILi2EN4cute5tupleIJNS5_1CILi2EEENS7_ILi1EEES9_EEENS6_IJNS7_ILi128EEENS7_ILi80EEENS7_ILi256EEEEEELi256ENS_6half_tEfNS_4arch4Sm90ELb0ELb0ELb0ELb0ELb0ELb0ELb0ELb1ELb1ELb0ELb0ELb0EEENS1_21CollectiveEpilogueFwdINS6_IJSB_SD_SC_EEESA_SF_SH_Li256ELb0ELb0ELb0ELb0EEENS1_29StaticPersistentTileSchedulerILb0EEEEEEEEEvNT_6ParamsE:
        .type           _ZN7cutlass13device_kernelIN5flash11enable_sm90INS1_16FlashAttnFwdSm90INS1_25CollectiveMainloopFwdSm90ILi2EN4cute5tupleIJNS5_1CILi2EEENS7_ILi1EEES9_EEENS6_IJNS7_ILi128EEENS7_ILi80EEENS7_ILi256EEEEEELi256ENS_6half_tEfNS_4arch4Sm90ELb0ELb0ELb0ELb0ELb0ELb0ELb0ELb1ELb1ELb0ELb0ELb0EEENS1_21CollectiveEpilogueFwdINS6_IJSB_SD_SC_EEESA_SF_SH_Li256ELb0ELb0ELb0ELb0EEENS1_29StaticPersistentTileSchedulerILb0EEEEEEEEEvNT_6ParamsE,@function
        .size           _ZN7cutlass13device_kernelIN5flash11enable_sm90INS1_16FlashAttnFwdSm90INS1_25CollectiveMainloopFwdSm90ILi2EN4cute5tupleIJNS5_1CILi2EEENS7_ILi1EEES9_EEENS6_IJNS7_ILi128EEENS7_ILi80EEENS7_ILi256EEEEEELi256ENS_6half_tEfNS_4arch4Sm90ELb0ELb0ELb0ELb0ELb0ELb0ELb0ELb1ELb1ELb0ELb0ELb0EEENS1_21CollectiveEpilogueFwdINS6_IJSB_SD_SC_EEESA_SF_SH_Li256ELb0ELb0ELb0ELb0EEENS1_29StaticPersistentTileSchedulerILb0EEEEEEEEEvNT_6ParamsE,(.L_x_12750 - _ZN7cutlass13device_kernelIN5flash11enable_sm90INS1_16FlashAttnFwdSm90INS1_25CollectiveMainloopFwdSm90ILi2EN4cute5tupleIJNS5_1CILi2EEENS7_ILi1EEES9_EEENS6_IJNS7_ILi128EEENS7_ILi80EEENS7_ILi256EEEEEELi256ENS_6half_tEfNS_4arch4Sm90ELb0ELb0ELb0ELb0ELb0ELb0ELb0ELb1ELb1ELb0ELb0ELb0EEENS1_21CollectiveEpilogueFwdINS6_IJSB_SD_SC_EEESA_SF_SH_Li256ELb0ELb0ELb0ELb0EEENS1_29StaticPersistentTileSchedulerILb0EEEEEEEEEvNT_6ParamsE)
        .other          _ZN7cutlass13device_kernelIN5flash11enable_sm90INS1_16FlashAttnFwdSm90INS1_25CollectiveMainloopFwdSm90ILi2EN4cute5tupleIJNS5_1CILi2EEENS7_ILi1EEES9_EEENS6_IJNS7_ILi128EEENS7_ILi80EEENS7_ILi256EEEEEELi256ENS_6half_tEfNS_4arch4Sm90ELb0ELb0ELb0ELb0ELb0ELb0ELb0ELb1ELb1ELb0ELb0ELb0EEENS1_21CollectiveEpilogueFwdINS6_IJSB_SD_SC_EEESA_SF_SH_Li256ELb0ELb0ELb0ELb0EEENS1_29StaticPersistentTileSchedulerILb0EEEEEEEEEvNT_6ParamsE,@"STO_CUDA_ENTRY STV_DEFAULT"
_ZN7cutlass13device_kernelIN5flash11enable_sm90INS1_16FlashAttnFwdSm90INS1_25CollectiveMainloopFwdSm90ILi2EN4cute5tupleIJNS5_1CILi2EEENS7_ILi1EEES9_EEENS6_IJNS7_ILi128EEENS7_ILi80EEENS7_ILi256EEEEEELi256ENS_6half_tEfNS_4arch4Sm90ELb0ELb0ELb0ELb0ELb0ELb0ELb0ELb1ELb1ELb0ELb0ELb0EEENS1_21CollectiveEpilogueFwdINS6_IJSB_SD_SC_EEESA_SF_SH_Li256ELb0ELb0ELb0ELb0EEENS1_29StaticPersistentTileSchedulerILb0EEEEEEEEEvNT_6ParamsE:
[----:B------:R-:W1:Y:S02]  /*0000*/  LDC R1, c[0x0][0x28] ;  /* 0x00000a00ff017b82 */ /* 0x000e640000000800 */
[----:B-1----:R-:W-:Y:S01]  /*0010*/  VIADD R1, R1, 0xffffffd8 ;  /* 0xffffffd801017836 */ /* 0x002fe20000000000 */
[----:B------:R-:W1:Y:S01]  /*0020*/  S2R R8, SR_TID.X ;  /* 0x0000000000087919 */ /* 0x000e620000002100 */
[----:B------:R-:W-:Y:S01]  /*0030*/  ELECT P0, URZ, PT ;  /* 0x00000000003f782f */ /* 0x000fe20003800000 */
[----:B------:R-:W-:Y:S01]  /*0040*/  BSSY B0, `(.L_x_117) ;  /* 0x0000014000007945 */ /* 0x000fe20003800000 */
[----:B-1----:R-:W-:-:S05]  /*0050*/  SHF.R.U32.HI R0, RZ, 0x5, R8 ;  /* 0x00000005ff007819 */ /* 0x002fca0000011608 */
[----:B------:R-:W1:Y:S02]  /*0060*/  SHFL.IDX PT, R2, R0, RZ, 0x1f ;  /* 0x00001fff00027589 */ /* 0x000e6400000e0000 */
[----:B-1----:R-:W-:Y:S02]  /*0070*/  ISETP.EQ.AND P0, PT, R2, RZ, P0 ;  /* 0x000000ff0200720c */ /* 0x002fe40000702270 */
[----:B------:R-:W-:-:S11]  /*0080*/  SHF.R.U32.HI R2, RZ, 0x7, R8 ;  /* 0x00000007ff027819 */ /* 0x000fd60000011608 */
        /* <DEDUP_REMOVED lines=15> */
.L_x_118:
[----:B------:R-:W-:Y:S05]  /*0180*/  BSYNC B0 ;  /* 0x0000000000007941 */ /* 0x000fea0003800000 */
.L_x_117:
[----:B------:R-:W-:Y:S01]  /*0190*/  VOTEU.ANY UP0, P0 ;  /* 0x00000000003f7886 */ /* 0x000fe20000000100 */
[----:B------:R-:W1:Y:S01]  /*01a0*/  SHFL.IDX PT, R2, R2, RZ, 0x1f ;  /* 0x00001fff02027589 */ /* 0x000e6200000e0000 */
[----:B------:R-:W-:Y:S01]  /*01b0*/  UMOV UR4, 0x1 ;  /* 0x0000000100047882 */ /* 0x000fe20000000000 */
[----:B------:R-:W-:Y:S01]  /*01c0*/  UMOV UR7, 0x2 ;  /* 0x0000000200077882 */ /* 0x000fe20000000000 */
[----:B------:R-:W-:Y:S01]  /*01d0*/  VOTEU.ANY UP1, P0 ;  /* 0x00000000003f7886 */ /* 0x000fe20000020100 */
[----:B------:R-:W2:Y:S01]  /*01e0*/  @UP0 S2UR UR8, SR_CgaCtaId ;  /* 0x00000000000809c3 */ /* 0x000ea20000008800 */
[----:B------:R-:W3:Y:S01]  /*01f0*/  SHFL.IDX PT, R3, R0, RZ, 0x1f ;  /* 0x00001fff00037589 */ /* 0x000ee200000e0000 */
[----:B------:R-:W-:Y:S01]  /*0200*/  @UP0 UMOV UR6, 0x400 ;  /* 0x0000040000060882 */ /* 0x000fe20000000000 */
[----:B------:R-:W-:-:S04]  /*0210*/  @UP0 UIADD3 UR4, -UR4, 0x100000, URZ ;  /* 0x0010000004040890 */ /* 0x000fc8000fffe13f */
[----:B------:R-:W-:Y:S02]  /*0220*/  @UP0 USHF.L.U32 UR5, UR4, 0xb, URZ ;  /* 0x0000000b04050899 */ /* 0x000fe4000800063f */
[----:B------:R-:W-:Y:S01]  /*0230*/  @UP0 USHF.L.U32 UR4, UR4, 0x1, URZ ;  /* 0x0000000104040899 */ /* 0x000fe2000800063f */
[----:B------:R-:W-:Y:S01]  /*0240*/  VOTEU.ANY UP2, P0 ;  /* 0x00000000003f7886 */ /* 0x000fe20000040100 */
[----:B-1----:R-:W-:Y:S01]  /*0250*/  R2UR UR9, R2 ;  /* 0x00000000020972ca */ /* 0x002fe200000e0000 */
[----:B--2---:R-:W-:Y:S01]  /*0260*/  @UP0 ULEA UR8, UR8, UR6, 0x18 ;  /* 0x0000000608080291 */ /* 0x004fe2000f8ec03f */
[----:B---3--:R-:W-:Y:S01]  /*0270*/  ISETP.NE.AND P1, PT, R3, RZ, PT ;  /* 0x000000ff0300720c */ /* 0x008fe20003f25270 */
[----:B------:R-:W-:-:S04]  /*0280*/  @UP0 UIADD3 UR6, -UR7, 0x100000, URZ ;  /* 0x0010000007060890 */ /* 0x000fc8000fffe13f */
[----:B------:R-:W-:Y:S02]  /*0290*/  @UP0 USHF.L.U32 UR7, UR6, 0xb, URZ ;  /* 0x0000000b06070899 */ /* 0x000fe4000800063f */
[----:B------:R-:W-:-:S04]  /*02a0*/  @UP0 USHF.L.U32 UR6, UR6, 0x1, URZ ;  /* 0x0000000106060899 */ /* 0x000fc8000800063f */
[----:B------:R-:W-:Y:S01]  /*02b0*/  UISETP.NE.AND UP0, UPT, UR9, URZ, UPT ;  /* 0x0000003f0900728c */ /* 0x000fe2000bf05270 */
[----:B------:R-:W1:Y:S02]  /*02c0*/  FENCE.VIEW.ASYNC.S ;  /* 0x00000000000073c6 */ /* 0x000e640000000000 */
[----:B-1----:R1:W2:Y:S05]  /*02d0*/  @UP1 SYNCS.EXCH.64 URZ, [UR8+0x38800], UR4 ;  /* 0x03880004083f15b2 */ /* 0x0022aa0008000100 */
[----:B------:R1:W3:Y:S01]  /*02e0*/  @UP2 SYNCS.EXCH.64 URZ, [UR8+0x38820], UR6 ;  /* 0x03882006083f25b2 */ /* 0x0002e20008000100 */
[----:B------:R-:W-:Y:S05]  /*02f0*/  @P1 BRA `(.L_x_119) ;  /* 0x0000000000481947 */ /* 0x000fea0003800000 */
[----:B-1----:R-:W1:Y:S01]  /*0300*/  S2UR UR5, SR_CgaCtaId ;  /* 0x00000000000579c3 */ /* 0x002e620000008800 */
[----:B------:R-:W-:Y:S01]  /*0310*/  UMOV UR4, 0x400 ;  /* 0x0000040000047882 */ /* 0x000fe20000000000 */
[----:B------:R-:W-:Y:S01]  /*0320*/  UMOV UR6, 0x1 ;  /* 0x0000000100067882 */ /* 0x000fe20000000000 */
[----:B------:R-:W-:Y:S01]  /*0330*/  UMOV UR9, 0x4 ;  /* 0x0000000400097882 */ /* 0x000fe20000000000 */
[----:B------:R-:W-:-:S04]  /*0340*/  UIADD3 UR6, -UR6, 0x100000, URZ ;  /* 0x0010000006067890 */ /* 0x000fc8000fffe13f */
[----:B------:R-:W-:Y:S02]  /*0350*/  USHF.L.U32 UR7, UR6, 0xb, URZ ;  /* 0x0000000b06077899 */ /* 0x000fe4000800063f */
[----:B------:R-:W-:Y:S01]  /*0360*/  USHF.L.U32 UR6, UR6, 0x1, URZ ;  /* 0x0000000106067899 */ /* 0x000fe2000800063f */
[----:B------:R-:W-:Y:S01]  /*0370*/  ELECT P0, URZ, PT ;  /* 0x00000000003f782f */ /* 0x000fe20003800000 */
[----:B-1----:R-:W-:Y:S02]  /*0380*/  ULEA UR8, UR5, UR4, 0x18 ;  /* 0x0000000405087291 */ /* 0x002fe4000f8ec03f */
[----:B------:R-:W-:-:S04]  /*0390*/  UIADD3 UR4, -UR9, 0x100000, URZ ;  /* 0x0010000009047890 */ /* 0x000fc8000fffe13f */
[----:B------:R-:W-:Y:S02]  /*03a0*/  USHF.L.U32 UR5, UR4, 0xb, URZ ;  /* 0x0000000b04057899 */ /* 0x000fe4000800063f */
[----:B------:R-:W-:Y:S01]  /*03b0*/  USHF.L.U32 UR4, UR4, 0x1, URZ ;  /* 0x0000000104047899 */ /* 0x000fe2000800063f */
[----:B------:R-:W1:Y:S03]  /*03c0*/  FENCE.VIEW.ASYNC.S ;  /* 0x00000000000073c6 */ /* 0x000e660000000000 */
[----:B-1----:R4:W1:Y:S08]  /*03d0*/  SYNCS.EXCH.64 URZ, [UR8+0x38830], UR6 ;  /* 0x03883006083f75b2 */ /* 0x0028700008000100 */
[----:B------:R4:W1:Y:S01]  /*03e0*/  SYNCS.EXCH.64 URZ, [UR8+0x38840], UR4 ;  /* 0x03884004083f75b2 */ /* 0x0008620008000100 */
[----:B------:R4:W1:Y:S01]  /*03f0*/  SYNCS.EXCH.64 URZ, [UR8+0x38838], UR6 ;  /* 0x03883806083f75b2 */ /* 0x0008620008000100 */
[----:B------:R4:W1:Y:S02]  /*0400*/  SYNCS.EXCH.64 URZ, [UR8+0x38848], UR4 ;  /* 0x03884804083f75b2 */ /* 0x0008640008000100 */
[----:B----4-:R-:W-:Y:S01]  /*0410*/  NOP ;  /* 0x0000000000007918 */ /* 0x010fe20000000000 */
.L_x_119:
[----:B-1----:R-:W1:Y:S01]  /*0420*/  S2UR UR4, SR_CTAID.Y ;  /* 0x00000000000479c3 */ /* 0x002e620000002600 */
[----:B------:R-:W4:Y:S01]  /*0430*/  SHFL.IDX PT, R7, R0, RZ, 0x1f ;  /* 0x00001fff00077589 */ /* 0x000f2200000e0000 */
[----:B------:R-:W-:Y:S01]  /*0440*/  ULDC UR5, c[0x0][0x154] ;  /* 0x0000550000057ab9 */ /* 0x000fe20000000800 */
[----:B------:R-:W-:-:S05]  /*0450*/  NOP ;  /* 0x0000000000007918 */ /* 0x000fca0000000000 */
[----:B------:R-:W5:Y:S08]  /*0460*/  S2UR UR6, SR_CTAID.X ;  /* 0x00000000000679c3 */ /* 0x000f700000002500 */
[----:B------:R-:W2:Y:S01]  /*0470*/  LDC R6, c[0x0][0x148] ;  /* 0x00005200ff067b82 */ /* 0x000ea20000000800 */
[----:B-1----:R-:W-:Y:S02]  /*0480*/  I2FP.F32.U32 R2, UR4 ;  /* 0x0000000400027c45 */ /* 0x002fe40008201000 */
[----:B----4-:R-:W-:-:S03]  /*0490*/  ISETP.NE.AND P0, PT, R7, RZ, PT ;  /* 0x000000ff0700720c */ /* 0x010fc60003f05270 */
[----:B------:R-:W-:Y:S01]  /*04a0*/  FMUL R5, R2, UR5 ;  /* 0x0000000502057c20 */ /* 0x000fe20008400000 */
[----:B------:R-:W-:Y:S02]  /*04b0*/  SHF.R.S32.HI R2, RZ, 0x1f, R8 ;  /* 0x0000001fff027819 */ /* 0x000fe40000011408 */
[----:B-----5:R-:W-:Y:S02]  /*04c0*/  I2FP.F32.U32 R4, UR6 ;  /* 0x0000000600047c45 */ /* 0x020fe40008201000 */
[----:B------:R-:W-:Y:S01]  /*04d0*/  LEA.HI R2, R2, R8, RZ, 0x7 ;  /* 0x0000000802027211 */ /* 0x000fe200078f38ff */
[----:B------:R-:W1:Y:S02]  /*04e0*/  F2I.U32.TRUNC.NTZ R5, R5 ;  /* 0x0000000500057305 */ /* 0x000e64000020f000 */
[----:B-1----:R-:W-:-:S04]  /*04f0*/  IMAD.MOV R11, RZ, RZ, -R5 ;  /* 0x000000ffff0b7224 */ /* 0x002fc800078e0a05 */
[----:B--2---:R-:W-:Y:S01]  /*0500*/  IMAD R11, R6, R11, UR4 ;  /* 0x00000004060b7e24 */ /* 0x004fe2000f8e020b */
[----:B------:R-:W-:Y:S02]  /*0510*/  ULDC UR4, c[0x0][0x150] ;  /* 0x0000540000047ab9 */ /* 0x000fe40000000800 */
[----:B------:R-:W-:Y:S01]  /*0520*/  FMUL R9, R4, UR4 ;  /* 0x0000000404097c20 */ /* 0x000fe20008400000 */
[----:B------:R-:W-:Y:S06]  /*0530*/  @P0 BRA `(.L_x_120) ;  /* 0x0000000000480947 */ /* 0x000fec0003800000 */
[----:B------:R-:W1:Y:S01]  /*0540*/  S2UR UR5, SR_CgaCtaId ;  /* 0x00000000000579c3 */ /* 0x000e620000008800 */
[----:B------:R-:W-:Y:S01]  /*0550*/  UMOV UR4, 0x400 ;  /* 0x0000040000047882 */ /* 0x000fe20000000000 */
[----:B------:R-:W-:Y:S01]  /*0560*/  UMOV UR6, 0x1 ;  /* 0x0000000100067882 */ /* 0x000fe20000000000 */
[----:B------:R-:W-:Y:S01]  /*0570*/  UMOV UR7, 0x4 ;  /* 0x0000000400077882 */ /* 0x000fe20000000000 */
[----:B------:R-:W-:Y:S01]  /*0580*/  ELECT P0, URZ, PT ;  /* 0x00000000003f782f */ /* 0x000fe20003800000 */
[----:B-1----:R-:W-:Y:S02]  /*0590*/  ULEA UR8, UR5, UR4, 0x18 ;  /* 0x0000000405087291 */ /* 0x002fe4000f8ec03f */
[----:B------:R-:W-:-:S04]  /*05a0*/  UIADD3 UR4, -UR6, 0x100000, URZ ;  /* 0x0010000006047890 */ /* 0x000fc8000fffe13f */
[----:B------:R-:W-:Y:S02]  /*05b0*/  USHF.L.U32 UR5, UR4, 0xb, URZ ;  /* 0x0000000b04057899 */ /* 0x000fe4000800063f */
[----:B------:R-:W-:Y:S02]  /*05c0*/  USHF.L.U32 UR4, UR4, 0x1, URZ ;  /* 0x0000000104047899 */ /* 0x000fe4000800063f */
[----:B------:R-:W-:-:S04]  /*05d0*/  UIADD3 UR6, -UR7, 0x100000, URZ ;  /* 0x0010000007067890 */ /* 0x000fc8000fffe13f */
[----:B------:R-:W-:Y:S02]  /*05e0*/  USHF.L.U32 UR7, UR6, 0xb, URZ ;  /* 0x0000000b06077899 */ /* 0x000fe4000800063f */
[----:B------:R-:W-:Y:S01]  /*05f0*/  USHF.L.U32 UR6, UR6, 0x1, URZ ;  /* 0x0000000106067899 */ /* 0x000fe2000800063f */
[----:B------:R-:W1:Y:S03]  /*0600*/  FENCE.VIEW.ASYNC.S ;  /* 0x00000000000073c6 */ /* 0x000e660000000000 */
[----:B-1----:R1:W2:Y:S08]  /*0610*/  SYNCS.EXCH.64 URZ, [UR8+0x38850], UR4 ;  /* 0x03885004083f75b2 */ /* 0x0022b00008000100 */
[----:B------:R1:W4:Y:S01]  /*0620*/  SYNCS.EXCH.64 URZ, [UR8+0x38860], UR6 ;  /* 0x03886006083f75b2 */ /* 0x0003220008000100 */
[----:B------:R1:W1:Y:S01]  /*0630*/  SYNCS.EXCH.64 URZ, [UR8+0x38858], UR4 ;  /* 0x03885804083f75b2 */ /* 0x0002620008000100 */
[----:B------:R1:W1:Y:S01]  /*0640*/  SYNCS.EXCH.64 URZ, [UR8+0x38868], UR6 ;  /* 0x03886806083f75b2 */ /* 0x0002620008000100 */
[----:B------:R-:W-:Y:S01]  /*0650*/  NOP ;  /* 0x0000000000007918 */ /* 0x000fe20000000000 */
.L_x_120:
[----:B------:R-:W5:Y:S01]  /*0660*/  SHFL.IDX PT, R6, R0, RZ, 0x1f ;  /* 0x00001fff00067589 */ /* 0x000f6200000e0000 */
[----:B------:R-:W-:Y:S01]  /*0670*/  LOP3.LUT R2, R2, 0xffffff80, RZ, 0xc0, !PT ;  /* 0xffffff8002027812 */ /* 0x000fe200078ec0ff */
[----:B------:R-:W1:Y:S01]  /*0680*/  LDC R10, c[0x0][0x144] ;  /* 0x00005100ff0a7b82 */ /* 0x000e620000000800 */
[----:B------:R-:W1:Y:S01]  /*0690*/  F2I.U32.TRUNC.NTZ R9, R9 ;  /* 0x0000000900097305 */ /* 0x000e62000020f000 */
[----:B------:R-:W-:Y:S02]  /*06a0*/  NOP ;  /* 0x0000000000007918 */ /* 0x000fe40000000000 */
[----:B------:R-:W-:Y:S01]  /*06b0*/  IMAD.IADD R2, R8, 0x1, -R2 ;  /* 0x0000000108027824 */ /* 0x000fe200078e0a02 */
[----:B------:R-:W-:-:S04]  /*06c0*/  SHF.R.S32.HI R8, RZ, 0x1f, R7 ;  /* 0x0000001fff087819 */ /* 0x000fc80000011407 */
[----:B------:R-:W-:-:S04]  /*06d0*/  SHF.R.S32.HI R5, RZ, 0x1f, R2 ;  /* 0x0000001fff057819 */ /* 0x000fc80000011402 */
[----:B------:R-:W-:-:S04]  /*06e0*/  LEA.HI R5, R5, R2, RZ, 0x3 ;  /* 0x0000000205057211 */ /* 0x000fc800078f18ff */
[--C-:B------:R-:W-:Y:S02]  /*06f0*/  SHF.R.S32.HI R4, RZ, 0x3, R5.reuse ;  /* 0x00000003ff047819 */ /* 0x100fe40000011405 */
[----:B------:R-:W-:Y:S02]  /*0700*/  SHF.R.S32.HI R5, RZ, 0x1f, R5 ;  /* 0x0000001fff057819 */ /* 0x000fe40000011405 */
[----:B-----5:R-:W-:Y:S02]  /*0710*/  ISETP.NE.AND P0, PT, R6, RZ, PT ;  /* 0x000000ff0600720c */ /* 0x020fe40003f05270 */
[----:B------:R-:W-:Y:S02]  /*0720*/  LEA.HI R5, R5, R4, RZ, 0x2 ;  /* 0x0000000405057211 */ /* 0x000fe400078f10ff */
[----:B------:R-:W-:Y:S02]  /*0730*/  SHF.R.S32.HI R6, RZ, 0x1f, R3 ;  /* 0x0000001fff067819 */ /* 0x000fe40000011403 */
[----:B------:R-:W-:-:S02]  /*0740*/  LOP3.LUT R5, R5, 0xfffffffc, RZ, 0xc0, !PT ;  /* 0xfffffffc05057812 */ /* 0x000fc400078ec0ff */
[----:B------:R-:W-:-:S05]  /*0750*/  LEA.HI R6, R6, R3, RZ, 0x2 ;  /* 0x0000000306067211 */ /* 0x000fca00078f10ff */
[----:B------:R-:W-:Y:S05]  /*0760*/  @P0 BRA `(.L_x_121) ;  /* 0x0000000000480947 */ /* 0x000fea0003800000 */
[----:B-1----:R-:W1:Y:S01]  /*0770*/  S2UR UR5, SR_CgaCtaId ;  /* 0x00000000000579c3 */ /* 0x002e620000008800 */
        /* <DEDUP_REMOVED lines=12> */
[----:B-1----:R1:W1:Y:S08]  /*0840*/  SYNCS.EXCH.64 URZ, [UR8+0x38870], UR4 ;  /* 0x03887004083f75b2 */ /* 0x0022700008000100 */
[----:B------:R1:W1:Y:S01]  /*0850*/  SYNCS.EXCH.64 URZ, [UR8+0x38880], UR6 ;  /* 0x03888006083f75b2 */ /* 0x0002620008000100 */
[----:B------:R1:W1:Y:S01]  /*0860*/  SYNCS.EXCH.64 URZ, [UR8+0x38878], UR4 ;  /* 0x03887804083f75b2 */ /* 0x0002620008000100 */
[----:B------:R1:W1:Y:S01]  /*0870*/  SYNCS.EXCH.64 URZ, [UR8+0x38888], UR6 ;  /* 0x03888806083f75b2 */ /* 0x0002620008000100 */
[----:B------:R-:W-:Y:S01]  /*0880*/  NOP ;  /* 0x0000000000007918 */ /* 0x000fe20000000000 */
.L_x_121:
[----:B------:R-:W5:Y:S01]  /*0890*/  SHFL.IDX PT, R12, R0, RZ, 0x1f ;  /* 0x00001fff000c7589 */ /* 0x000f6200000e0000 */
[----:B-1----:R-:W1:Y:S01]  /*08a0*/  S2UR UR4, SR_CTAID.X ;  /* 0x00000000000479c3 */ /* 0x002e620000002500 */
[----:B------:R-:W-:Y:S01]  /*08b0*/  LOP3.LUT R6, R6, 0x3ffffffc, RZ, 0xc0, !PT ;  /* 0x3ffffffc06067812 */ /* 0x000fe200078ec0ff */
[----:B------:R-:W-:Y:S01]  /*08c0*/  IMAD.IADD R5, R4, 0x1, -R5 ;  /* 0x0000000104057824 */ /* 0x000fe200078e0a05 */
[----:B------:R-:W-:Y:S01]  /*08d0*/  LEA.HI R8, R8, R7, RZ, 0x2 ;  /* 0x0000000708087211 */ /* 0x000fe200078f10ff */
[----:B------:R-:W-:Y:S01]  /*08e0*/  IMAD.MOV R9, RZ, RZ, -R9 ;  /* 0x000000ffff097224 */ /* 0x000fe200078e0a09 */
[----:B------:R-:W-:Y:S01]  /*08f0*/  NOP ;  /* 0x0000000000007918 */ /* 0x000fe20000000000 */
[----:B------:R-:W-:Y:S01]  /*0900*/  IMAD.IADD R6, R3, 0x1, -R6 ;  /* 0x0000000103067824 */ /* 0x000fe200078e0a06 */
[----:B------:R-:W-:-:S03]  /*0910*/  LOP3.LUT R8, R8, 0x3ffffffc, RZ, 0xc0, !PT ;  /* 0x3ffffffc08087812 */ /* 0x000fc600078ec0ff */
[--C-:B------:R-:W-:Y:S02]  /*0920*/  IMAD R6, R6, 0x4, R5.reuse ;  /* 0x0000000406067824 */ /* 0x100fe400078e0205 */
[----:B------:R-:W-:Y:S02]  /*0930*/  IMAD.IADD R8, R7, 0x1, -R8 ;  /* 0x0000000107087824 */ /* 0x000fe400078e0a08 */
[----:B------:R-:W2:Y:S01]  /*0940*/  LDC R7, c[0x0][0x140] ;  /* 0x00005000ff077b82 */ /* 0x000ea20000000800 */
[----:B------:R-:W-:Y:S01]  /*0950*/  LEA.HI R3, R6, R6, RZ, 0x1 ;  /* 0x0000000606037211 */ /* 0x000fe200078f08ff */
[----:B------:R-:W-:-:S03]  /*0960*/  IMAD R8, R8, 0x4, R5 ;  /* 0x0000000408087824 */ /* 0x000fc600078e0205 */
[----:B------:R-:W-:Y:S02]  /*0970*/  LOP3.LUT R3, R3, 0xfffffffe, RZ, 0xc0, !PT ;  /* 0xfffffffe03037812 */ /* 0x000fe400078ec0ff */
[----:B------:R-:W-:Y:S02]  /*0980*/  LEA.HI R4, R8, R8, RZ, 0x1 ;  /* 0x0000000808047211 */ /* 0x000fe400078f08ff */
[----:B-----5:R-:W-:Y:S01]  /*0990*/  ISETP.NE.AND P0, PT, R12, RZ, PT ;  /* 0x000000ff0c00720c */ /* 0x020fe20003f05270 */
[----:B-1----:R-:W-:Y:S01]  /*09a0*/  IMAD R10, R10, R9, UR4 ;  /* 0x000000040a0a7e24 */ /* 0x002fe2000f8e0209 */
[----:B------:R-:W-:-:S04]  /*09b0*/  IADD3 R3, R6, -R3, RZ ;  /* 0x8000000306037210 */ /* 0x000fc80007ffe0ff */
[----:B------:R-:W-:Y:S02]  /*09c0*/  ISETP.NE.AND P6, PT, R3, R10, PT ;  /* 0x0000000a0300720c */ /* 0x000fe40003fc5270 */
[----:B------:R-:W-:-:S05]  /*09d0*/  LOP3.LUT R3, R4, 0xfffffffe, RZ, 0xc0, !PT ;  /* 0xfffffffe04037812 */ /* 0x000fca00078ec0ff */
[----:B------:R-:W-:Y:S01]  /*09e0*/  IMAD.IADD R3, R8, 0x1, -R3 ;  /* 0x0000000108037824 */ /* 0x000fe200078e0a03 */
        /* <DEDUP_REMOVED lines=19> */
.L_x_122:
[----:B------:R-:W5:Y:S01]  /*0b20*/  SHFL.IDX PT, R9, R0, RZ, 0x1f ;  /* 0x00001fff00097589 */ /* 0x000f6200000e0000 */
[----:B------:R-:W-:Y:S01]  /*0b30*/  ISETP.NE.AND P4, PT, R3, R10, PT ;  /* 0x0000000a0300720c */ /* 0x000fe20003f85270 */
[----:B------:R-:W-:Y:S01]  /*0b40*/  IMAD.SHL.U32 R3, R6, 0x4, RZ ;  /* 0x0000000406037824 */ /* 0x000fe200078e00ff */
[----:B------:R-:W-:Y:S01]  /*0b50*/  LOP3.LUT P0, RZ, R2, 0x7, RZ, 0xc0, !PT ;  /* 0x0000000702ff7812 */ /* 0x000fe2000780c0ff */
[----:B------:R-:W-:Y:S01]  /*0b60*/  IMAD.SHL.U32 R5, R8, 0x4, RZ ;  /* 0x0000000408057824 */ /* 0x000fe200078e00ff */
[----:B--2---:R-:W-:Y:S01]  /*0b70*/  ISETP.EQ.U32.AND P1, PT, R7, 0x1, PT ;  /* 0x000000010700780c */ /* 0x004fe20003f22070 */
[----:B------:R-:W-:Y:S01]  /*0b80*/  IMAD.MOV.U32 R23, RZ, RZ, 0x1 ;  /* 0x00000001ff177424 */ /* 0x000fe200078e00ff */
[----:B------:R-:W-:Y:S01]  /*0b90*/  LOP3.LUT R13, R6, 0xc, R3, 0x78, !PT ;  /* 0x0000000c060d7812 */ /* 0x000fe200078e7803 */
[----:B------:R-:W-:Y:S01]  /*0ba0*/  IMAD.MOV.U32 R22, RZ, RZ, 0x1 ;  /* 0x00000001ff167424 */ /* 0x000fe200078e00ff */
[----:B------:R-:W-:Y:S01]  /*0bb0*/  LOP3.LUT R12, R8, 0xc, R5, 0x78, !PT ;  /* 0x0000000c080c7812 */ /* 0x000fe200078e7805 */
[----:B------:R-:W-:Y:S01]  /*0bc0*/  NOP ;  /* 0x0000000000007918 */ /* 0x000fe20000000000 */
[C---:B------:R-:W-:Y:S01]  /*0bd0*/  ISETP.LT.U32.AND P2, PT, R13.reuse, 0x2, !P0 ;  /* 0x000000020d00780c */ /* 0x040fe20004741070 */
[----:B------:R2:W-:Y:S01]  /*0be0*/  STL [R1+0x4], R13 ;  /* 0x0000040d01007387 */ /* 0x0005e20000100800 */
[----:B------:R-:W-:-:S02]  /*0bf0*/  @P6 LEA.HI R3, R13, R13, RZ, 0x1 ;  /* 0x0000000d0d036211 */ /* 0x000fc400078f08ff */
[----:B------:R-:W-:Y:S01]  /*0c00*/  SEL R2, RZ, 0x1, !P2 ;  /* 0x00000001ff027807 */ /* 0x000fe20005000000 */
[----:B------:R2:W-:Y:S01]  /*0c10*/  STL [R1], R12 ;  /* 0x0000000c01007387 */ /* 0x0005e20000100800 */
[----:B------:R-:W-:Y:S02]  /*0c20*/  @P4 LEA.HI R4, R12, R12, RZ, 0x1 ;  /* 0x0000000c0c044211 */ /* 0x000fe400078f08ff */
[----:B------:R-:W-:Y:S02]  /*0c30*/  @P6 SHF.R.S32.HI R3, RZ, 0x1, R3 ;  /* 0x00000001ff036819 */ /* 0x000fe40000011403 */
[----:B------:R-:W-:Y:S02]  /*0c40*/  @P4 SHF.R.S32.HI R4, RZ, 0x1, R4 ;  /* 0x00000001ff044819 */ /* 0x000fe40000011404 */
[----:B------:R-:W-:Y:S02]  /*0c50*/  @P6 ISETP.NE.AND P5, PT, R3, R11, PT ;  /* 0x0000000b0300620c */ /* 0x000fe40003fa5270 */
[----:B-----5:R-:W-:-:S02]  /*0c60*/  ISETP.NE.AND P2, PT, R9, RZ, PT ;  /* 0x000000ff0900720c */ /* 0x020fc40003f45270 */
[----:B------:R-:W-:Y:S02]  /*0c70*/  @P4 ISETP.NE.AND P3, PT, R4, R11, PT ;  /* 0x0000000b0400420c */ /* 0x000fe40003f65270 */
[----:B------:R-:W-:Y:S02]  /*0c80*/  ISETP.LT.U32.AND P0, PT, R12, 0x2, !P0 ;  /* 0x000000020c00780c */ /* 0x000fe40004701070 */
[----:B------:R-:W-:Y:S02]  /*0c90*/  @P6 SEL R23, RZ, 0x1, P5 ;  /* 0x00000001ff176807 */ /* 0x000fe40002800000 */
[----:B------:R-:W-:Y:S02]  /*0ca0*/  SEL R3, RZ, 0x1, !P0 ;  /* 0x00000001ff037807 */ /* 0x000fe40004000000 */
[----:B------:R-:W-:-:S03]  /*0cb0*/  @P4 SEL R22, RZ, 0x1, P3 ;  /* 0x00000001ff164807 */ /* 0x000fc60001800000 */
[----:B--2---:R-:W-:Y:S05]  /*0cc0*/  @P2 BRA `(.L_x_123) ;  /* 0x0000000000482947 */ /* 0x004fea0003800000 */
        /* <DEDUP_REMOVED lines=17> */
[----:B--2---:R-:W-:Y:S01]  /*0de0*/  NOP ;  /* 0x0000000000007918 */ /* 0x004fe20000000000 */
.L_x_123:
[----:B------:R-:W-:Y:S01]  /*0df0*/  LOP3.LUT R23, R23, R2, RZ, 0xc0, !PT ;  /* 0x0000000217177212 */ /* 0x000fe200078ec0ff */
[----:B------:R-:W-:Y:S01]  /*0e00*/  NOP ;  /* 0x0000000000007918 */ /* 0x000fe20000000000 */
[----:B------:R-:W-:Y:S01]  /*0e10*/  LOP3.LUT R22, R22, R3, RZ, 0xc0, !PT ;  /* 0x0000000316167212 */ /* 0x000fe200078ec0ff */
[----:B------:R-:W-:Y:S06]  /*0e20*/  @!P1 BRA `(.L_x_124) ;  /* 0x0000000000089947 */ /* 0x000fec0003800000 */
[----:B-1-34-:R-:W-:Y:S01]  /*0e30*/  UCGABAR_ARV ;  /* 0x00000000000079c7 */ /* 0x01afe20008000000 */
[----:B------:R-:W-:Y:S05]  /*0e40*/  BRA `(.L_x_125) ;  /* 0x0000000000047947 */ /* 0x000fea0003800000 */
.L_x_124:
[----:B-1-34-:R-:W-:Y:S01]  /*0e50*/  NOP ;  /* 0x0000000000007918 */ /* 0x01afe20000000000 */
.L_x_125:
[----:B------:R-:W-:Y:S05]  /*0e60*/  @!P1 BRA `(.L_x_126) ;  /* 0x00000000000c9947 */ /* 0x000fea0003800000 */
[----:B------:R-:W-:Y:S01]  /*0e70*/  UCGABAR_WAIT ;  /* 0x0000000000007dc7 */ /* 0x000fe20008000000 */
[----:B------:R-:W-:Y:S01]  /*0e80*/  CCTL.IVALL ;  /* 0x00000000ff00798f */ /* 0x000fe20002000000 */
[----:B------:R-:W-:Y:S05]  /*0e90*/  BRA `(.L_x_127) ;  /* 0x0000000000047947 */ /* 0x000fea0003800000 */
.L_x_126:
[----:B------:R-:W-:Y:S06]  /*0ea0*/  BAR.SYNC.DEFER_BLOCKING 0x0 ;  /* 0x0000000000007b1d */ /* 0x000fec0000010000 */
.L_x_127:
[----:B------:R-:W-:Y:S01]  /*0eb0*/  UMOV UR4, 0x1 ;  /* 0x0000000100047882 */ /* 0x000fe20000000000 */
[----:B------:R-:W-:Y:S01]  /*0ec0*/  PLOP3.LUT P0, PT, PT, PT, UP0, 0x80, 0x0 ;  /* 0x000000000000781c */ /* 0x000fe20003f0f008 */
[----:B------:R-:W-:-:S06]  /*0ed0*/  USEL UR4, UR4, 0x2, !UP0 ;  /* 0x0000000204047887 */ /* 0x000fcc000c000000 */
[----:B------:R-:W-:-:S05]  /*0ee0*/  IMAD.U32 R2, RZ, RZ, UR4 ;  /* 0x00000004ff027e24 */ /* 0x000fca000f8e00ff */
[----:B------:R1:W-:Y:S01]  /*0ef0*/  STL [R1+0x24], R2 ;  /* 0x0000240201007387 */ /* 0x0003e20000100800 */
[----:B------:R-:W-:Y:S05]  /*0f00*/  @!P0 BRA `(.L_x_128) ;  /* 0x0000009c00b88947 */ /* 0x000fea0003800000 */
.L_x_129:
[----:B------:R-:W-:-:S08]  /*0f10*/  NOP ;  /* 0x0000000000007918 */ /* 0x000fd00000000000 */
[----:B------:R-:W2:Y:S02]  /*0f20*/  USETMAXREG.TRY_ALLOC.CTAPOOL UP0, 0xf0 ;  /* 0x000000f0000079c8 */ /* 0x000ea40008000600 */
[----:B--2---:R-:W-:-:S13]  /*0f30*/  PLOP3.LUT P0, PT, PT, PT, UP0, 0x80, 0x0 ;  /* 0x000000000000781c */ /* 0x004fda0003f0f008 */
[----:B------:R-:W-:Y:S05]  /*0f40*/  @!P0 BRA `(.L_x_129) ;  /* 0xfffffffc00f08947 */ /* 0x000fea000383ffff */
[----:B------:R-:W2:Y:S08]  /*0f50*/  S2UR UR7, SR_CTAID.X ;  /* 0x00000000000779c3 */ /* 0x000eb00000002500 */
[----:B------:R-:W-:Y:S08]  /*0f60*/  BAR.ARV 0x8, 0x120 ;  /* 0x0204800000007b1d */ /* 0x000ff00000002000 */
[----:B------:R-:W2:Y:S02]  /*0f70*/  LDC R0, c[0x0][0xda4] ;  /* 0x00036900ff007b82 */ /* 0x000ea40000000800 */
[----:B--2---:R-:W-:-:S13]  /*0f80*/  ISETP.LE.AND P0, PT, R0, UR7, PT ;  /* 0x0000000700007c0c */ /* 0x004fda000bf03270 */
[----:B------:R-:W-:Y:S05]  /*0f90*/  @P0 EXIT ;  /* 0x000000000000094d */ /* 0x000fea0003800000 */
[----:B------:R-:W2:Y:S01]  /*0fa0*/  LDL R3, [R1+0x24] ;  /* 0x0000240001037983 */ /* 0x000ea20000100800 */
[----:B------:R-:W3:Y:S01]  /*0fb0*/  S2UR UR5, SR_CgaCtaId ;  /* 0x00000000000579c3 */ /* 0x000ee20000008800 */
[----:B------:R-:W-:Y:S01]  /*0fc0*/  UMOV UR4, 0x400 ;  /* 0x0000040000047882 */ /* 0x000fe20000000000 */
[----:B------:R-:W-:Y:S01]  /*0fd0*/  IMAD.MOV.U32 R220, RZ, RZ, -0x2 ;  /* 0xfffffffeffdc7424 */ /* 0x000fe200078e00ff */
[----:B-1----:R-:W1:Y:S01]  /*0fe0*/  S2R R2, SR_TID.X ;  /* 0x0000000000027919 */ /* 0x002e620000002100 */
[----:B------:R-:W-:Y:S01]  /*0ff0*/  IMAD.U32 R212, RZ, RZ, UR7 ;  /* 0x00000007ffd47e24 */ /* 0x000fe2000f8e00ff */
[----:B------:R-:W-:-:S03]  /*1000*/  UMOV UR38, URZ ;  /* 0x0000003f00267c82 */ /* 0x000fc60008000000 */
[----:B------:R-:W4:Y:S01]  /*1010*/  S2UR UR6, SR_SWINHI ;  /* 0x00000000000679c3 */ /* 0x000f220000002f00 */
[----:B---3--:R-:W-:-:S06]  /*1020*/  ULEA UR9, UR5, UR4, 0x18 ;  /* 0x0000000405097291 */ /* 0x008fcc000f8ec03f */
[----:B------:R-:W-:Y:S01]  /*1030*/  IMAD.U32 R18, RZ, RZ, UR9 ;  /* 0x00000009ff127e24 */ /* 0x000fe2000f8e00ff */
[----:B------:R-:W-:Y:S01]  /*1040*/  UMOV UR4, UR9 ;  /* 0x0000000900047c82 */ /* 0x000fe20008000000 */
[----:B----4-:R-:W-:Y:S01]  /*1050*/  UMOV UR5, UR6 ;  /* 0x0000000600057c82 */ /* 0x010fe20008000000 */
[----:B------:R-:W-:Y:S02]  /*1060*/  IMAD.U32 R16, RZ, RZ, UR4 ;  /* 0x00000004ff107e24 */ /* 0x000fe4000f8e00ff */
[----:B-1----:R-:W-:Y:S02]  /*1070*/  VIADD R0, R2, 0xffffff80 ;  /* 0xffffff8002007836 */ /* 0x002fe40000000000 */
[----:B------:R-:W-:Y:S01]  /*1080*/  IMAD.U32 R17, RZ, RZ, UR5 ;  /* 0x00000005ff117e24 */ /* 0x000fe2000f8e00ff */
[----:B------:R-:W-:Y:S02]  /*1090*/  UMOV UR5, URZ ;  /* 0x0000003f00057c82 */ /* 0x000fe40008000000 */
[----:B------:R-:W-:Y:S01]  /*10a0*/  IMAD.U32 R213, RZ, RZ, UR5 ;  /* 0x00000005ffd57e24 */ /* 0x000fe2000f8e00ff */
[----:B--2---:R-:W-:-:S02]  /*10b0*/  R2UR UR8, R3 ;  /* 0x00000000030872ca */ /* 0x004fc400000e0000 */
[----:B------:R-:W-:-:S04]  /*10c0*/  SHF.R.S32.HI R3, RZ, 0x1f, R0 ;  /* 0x0000001fff037819 */ /* 0x000fc80000011400 */
[CC--:B------:R-:W-:Y:S02]  /*10d0*/  LEA.HI R2, R3.reuse, R0.reuse, RZ, 0x7 ;  /* 0x0000000003027211 */ /* 0x0c0fe400078f38ff */
[CC--:B------:R-:W-:Y:S02]  /*10e0*/  LEA.HI R6, R3.reuse, R0.reuse, RZ, 0x4 ;  /* 0x0000000003067211 */ /* 0x0c0fe400078f20ff */
[----:B------:R-:W-:Y:S02]  /*10f0*/  LOP3.LUT R5, R2, 0xffffff80, RZ, 0xc0, !PT ;  /* 0xffffff8002057812 */ /* 0x000fe400078ec0ff */
[----:B------:R-:W-:Y:S01]  /*1100*/  SHF.R.S32.HI R7, RZ, 0x4, R6 ;  /* 0x00000004ff077819 */ /* 0x000fe20000011406 */
[----:B------:R-:W-:Y:S01]  /*1110*/  ULOP3.LUT UR4, UR8, 0x1, URZ, 0xfc, !UPT ;  /* 0x0000000108047892 */ /* 0x000fe2000f8efc3f */
[----:B------:R-:W-:Y:S01]  /*1120*/  LEA.HI R218, R3, R0, RZ, 0x5 ;  /* 0x0000000003da7211 */ /* 0x000fe200078f28ff */
[----:B------:R-:W-:Y:S01]  /*1130*/  IMAD.IADD R214, R0, 0x1, -R5 ;  /* 0x0000000100d67824 */ /* 0x000fe200078e0a05 */
[----:B------:R-:W-:-:S02]  /*1140*/  LEA.HI R8, R6, R7, RZ, 0x1 ;  /* 0x0000000706087211 */ /* 0x000fc400078f08ff */
[----:B------:R-:W-:Y:S01]  /*1150*/  LOP3.LUT R3, R6, 0x3fffff0, RZ, 0xc0, !PT ;  /* 0x03fffff006037812 */ /* 0x000fe200078ec0ff */
[----:B------:R-:W-:Y:S01]  /*1160*/  IMAD.U32 R221, RZ, RZ, UR4 ;  /* 0x00000004ffdd7e24 */ /* 0x000fe2000f8e00ff */
[----:B------:R-:W-:Y:S01]  /*1170*/  SHF.R.S32.HI R5, RZ, 0x1f, R214 ;  /* 0x0000001fff057819 */ /* 0x000fe200000114d6 */
[----:B------:R-:W-:Y:S01]  /*1180*/  UMOV UR4, URZ ;  /* 0x0000003f00047c82 */ /* 0x000fe20008000000 */
[----:B------:R-:W-:Y:S01]  /*1190*/  LOP3.LUT R8, R8, 0x1ffffffe, RZ, 0xc0, !PT ;  /* 0x1ffffffe08087812 */ /* 0x000fe200078ec0ff */
[----:B------:R-:W-:Y:S01]  /*11a0*/  IMAD.IADD R3, R0, 0x1, -R3 ;  /* 0x0000000100037824 */ /* 0x000fe200078e0a03 */
[----:B------:R-:W-:Y:S01]  /*11b0*/  LEA.HI R4, R5, R214, RZ, 0x2 ;  /* 0x000000d605047211 */ /* 0x000fe200078f10ff */
[----:B------:R-:W-:Y:S01]  /*11c0*/  IMAD.U32 R19, RZ, RZ, UR4 ;  /* 0x00000004ff137e24 */ /* 0x000fe2000f8e00ff */
[----:B------:R-:W-:Y:S02]  /*11d0*/  SHF.R.S32.HI R218, RZ, 0x5, R218 ;  /* 0x00000005ffda7819 */ /* 0x000fe400000114da */
[----:B------:R-:W-:-:S02]  /*11e0*/  SHF.R.S32.HI R6, RZ, 0x2, R4 ;  /* 0x00000002ff067819 */ /* 0x000fc40000011404 */
[----:B------:R-:W-:Y:S01]  /*11f0*/  SHF.R.S32.HI R9, RZ, 0x1f, R4 ;  /* 0x0000001fff097819 */ /* 0x000fe20000011404 */
[----:B------:R-:W-:Y:S01]  /*1200*/  IMAD R3, R218, 0x10, R3 ;  /* 0x00000010da037824 */ /* 0x000fe200078e0203 */
[----:B------:R-:W-:Y:S02]  /*1210*/  SHF.R.S32.HI R217, RZ, 0x7, R2 ;  /* 0x00000007ffd97819 */ /* 0x000fe40000011402 */
[----:B------:R-:W-:Y:S02]  /*1220*/  LEA.HI R9, R9, R6, RZ, 0x3 ;  /* 0x0000000609097211 */ /* 0x000fe400078f18ff */
[----:B------:R-:W-:Y:S02]  /*1230*/  IADD3 R8, R7, -R8, RZ ;  /* 0x8000000807087210 */ /* 0x000fe40007ffe0ff */
[----:B------:R-:W-:Y:S02]  /*1240*/  LOP3.LUT R9, R9, 0xfffffff8, RZ, 0xc0, !PT ;  /* 0xfffffff809097812 */ /* 0x000fe400078ec0ff */
[----:B------:R-:W-:Y:S01]  /*1250*/  LEA.HI R2, R2, R217, RZ, 0x1 ;  /* 0x000000d902027211 */ /* 0x000fe200078f08ff */
[----:B------:R-:W-:Y:S01]  /*1260*/  IMAD R8, R3, 0x8, R8 ;  /* 0x0000000803087824 */ /* 0x000fe200078e0208 */
[----:B------:R-:W-:Y:S01]  /*1270*/  LEA.HI R5, R5, R214, RZ, 0x5 ;  /* 0x000000d605057211 */ /* 0x000fe200078f28ff */
[----:B------:R-:W-:Y:S01]  /*1280*/  IMAD.IADD R9, R6, 0x1, -R9 ;  /* 0x0000000106097824 */ /* 0x000fe200078e0a09 */
[----:B------:R-:W-:-:S02]  /*1290*/  LOP3.LUT R3, R4, 0x7ffffffc, RZ, 0xc0, !PT ;  /* 0x7ffffffc04037812 */ /* 0x000fc400078ec0ff */
[----:B------:R-:W-:Y:S02]  /*12a0*/  LOP3.LUT R2, R2, 0x3fffffe, RZ, 0xc0, !PT ;  /* 0x03fffffe02027812 */ /* 0x000fe400078ec0ff */
[----:B------:R-:W-:Y:S01]  /*12b0*/  SHF.R.S32.HI R0, RZ, 0x5, R5 ;  /* 0x00000005ff007819 */ /* 0x000fe20000011405 */
[----:B------:R-:W-:Y:S02]  /*12c0*/  IMAD.IADD R3, R214, 0x1, -R3 ;  /* 0x00000001d6037824 */ /* 0x000fe400078e0a03 */
[----:B------:R-:W-:Y:S01]  /*12d0*/  IMAD.SHL.U32 R5, R8, 0x8, RZ ;  /* 0x0000000808057824 */ /* 0x000fe200078e00ff */
[----:B------:R-:W-:Y:S01]  /*12e0*/  LEA R9, R0, R9, 0x4 ;  /* 0x0000000900097211 */ /* 0x000fe200078e20ff */
[----:B------:R-:W-:Y:S02]  /*12f0*/  IMAD.IADD R2, R217, 0x1, -R2 ;  /* 0x00000001d9027824 */ /* 0x000fe400078e0a02 */
[----:B------:R-:W-:Y:S02]  /*1300*/  IMAD R220, R3, R220, 0x50 ;  /* 0x0000005003dc7424 */ /* 0x000fe400078e02dc */
[----:B------:R-:W-:-:S04]  /*1310*/  IMAD.WIDE R16, R5, 0x2, R16 ;  /* 0x0000000205107825 */ /* 0x000fc800078e0210 */
[----:B------:R-:W-:-:S07]  /*1320*/  IMAD R219, R2, 0x40, R9 ;  /* 0x0000004002db7824 */ /* 0x000fce00078e0209 */
.L_x_156:
[----:B------:R-:W1:Y:S01]  /*1330*/  SHFL.IDX PT, R0, R217, RZ, 0x1f ;  /* 0x00001fffd9007589 */ /* 0x000e6200000e0000 */
[----:B------:R-:W-:Y:S01]  /*1340*/  R2UR UR5, R18 ;  /* 0x00000000120572ca */ /* 0x000fe200000e0000 */
[----:B------:R-:W-:Y:S01]  /*1350*/  ULDC.64 UR6, c[0x0][0x3f8] ;  /* 0x0000fe0000067ab9 */ /* 0x000fe20000000a00 */
[----:B------:R-:W-:Y:S01]  /*1360*/  ULDC UR4, c[0x0][0xda8] ;  /* 0x00036a0000047ab9 */ /* 0x000fe20000000800 */
[----:B------:R-:W-:Y:S01]  /*1370*/  UISETP.NE.U32.AND UP0, UPT, UR6, URZ, UPT ;  /* 0x0000003f0600728c */ /* 0x000fe2000bf05070 */
[----:B------:R-:W-:Y:S01]  /*1380*/  R2UR UR13, R212 ;  /* 0x00000000d40d72ca */ /* 0x000fe200000e0000 */
[----:B------:R-:W-:Y:S02]  /*1390*/  UISETP.NE.AND UP1, UPT, UR4, 0x1, UPT ;  /* 0x000000010400788c */ /* 0x000fe4000bf25270 */
[----:B------:R-:W-:Y:S01]  /*13a0*/  UISETP.NE.AND.EX UP0, UPT, UR7, URZ, UPT, UP0 ;  /* 0x0000003f0700728c */ /* 0x000fe2000bf05300 */
[----:B------:R-:W-:Y:S01]  /*13b0*/  ULDC UR4, c[0x0][0xdb4] ;  /* 0x00036d0000047ab9 */ /* 0x000fe20000000800 */
[----:B------:R-:W-:Y:S01]  /*13c0*/  ULDC UR37, c[0x0][0x404] ;  /* 0x0001010000257ab9 */ /* 0x000fe20000000800 */
[----:B------:R-:W-:-:S03]  /*13d0*/  UISETP.NE.AND UP2, UPT, UR4, 0x1, UPT ;  /* 0x000000010400788c */ /* 0x000fc6000bf45270 */
[----:B------:R-:W-:Y:S02]  /*13e0*/  UIADD3 UR11, UR5, 0x14400, URZ ;  /* 0x00014400050b7890 */ /* 0x000fe4000fffe03f */
[----:B------:R-:W-:Y:S01]  /*13f0*/  USEL UR37, UR37, 0x1, UP0 ;  /* 0x0000000125257887 */ /* 0x000fe20008000000 */
[----:B------:R-:W-:Y:S01]  /*1400*/  ULDC UR10, c[0x0][0x2e0] ;  /* 0x0000b800000a7ab9 */ /* 0x000fe20000000800 */
[----:B------:R-:W-:Y:S02]  /*1410*/  ULOP3.LUT UP0, URZ, UR11, 0x9f, URZ, 0xc0, !UPT ;  /* 0x0000009f0b3f7892 */ /* 0x000fe4000f80c03f */
[----:B------:R-:W-:Y:S01]  /*1420*/  UIMAD UR37, UR37, UR10, URZ ;  /* 0x0000000a252572a4 */ /* 0x000fe2000f8e023f */
[----:B------:R-:W-:Y:S01]  /*1430*/  @UP1 ULDC UR6, c[0x0][0xdac] ;  /* 0x00036b0000061ab9 */ /* 0x000fe20000000800 */
[----:B-1----:R-:W-:Y:S01]  /*1440*/  R2UR UR8, R0 ;  /* 0x00000000000872ca */ /* 0x002fe200000e0000 */
[----:B------:R-:W-:Y:S01]  /*1450*/  UIMAD.WIDE.U32 UR6, UR13, UR6, URZ ;  /* 0x000000060d0672a5 */ /* 0x000fe2000f8e003f */
[----:B------:R-:W-:Y:S01]  /*1460*/  PLOP3.LUT P0, PT, PT, PT, UP0, 0x80, 0x0 ;  /* 0x000000000000781c */ /* 0x000fe20003f0f008 */
[----:B------:R-:W-:Y:S01]  /*1470*/  @UP1 ULDC UR12, c[0x0][0xdb0] ;  /* 0x00036c00000c1ab9 */ /* 0x000fe20000000800 */
[----:B------:R-:W-:Y:S01]  /*1480*/  UMOV UR14, UR13 ;  /* 0x0000000d000e7c82 */ /* 0x000fe20008000000 */
[----:B------:R-:W-:-:S06]  /*1490*/  @UP1 USHF.R.U32.HI UR14, URZ, UR12, UR7 ;  /* 0x0000000c3f0e1299 */ /* 0x000fcc0008011607 */
[----:B------:R-:W-:Y:S01]  /*14a0*/  IMAD.U32 R216, RZ, RZ, UR14 ;  /* 0x0000000effd87e24 */ /* 0x000fe2000f8e00ff */
[----:B------:R-:W-:Y:S01]  /*14b0*/  UMOV UR36, UR14 ;  /* 0x0000000e00247c82 */ /* 0x000fe20008000000 */
[----:B------:R-:W-:-:S04]  /*14c0*/  ULEA.HI UR4, UR8, UR8, URZ, 0x1 ;  /* 0x0000000808047291 */ /* 0x000fc8000f8f083f */
[----:B------:R-:W-:-:S03]  /*14d0*/  ULOP3.LUT UR9, UR4, 0x1e, URZ, 0xc0, !UPT ;  /* 0x0000001e04097892 */ /* 0x000fc6000f8ec03f */
[----:B------:R-:W-:Y:S01]  /*14e0*/  @UP2 ULDC.64 UR4, c[0x0][0xdb8] ;  /* 0x00036e0000042ab9 */ /* 0x000fe20000000a00 */
[----:B------:R-:W-:Y:S02]  /*14f0*/  UIADD3 UR9, UR8, -UR9, URZ ;  /* 0x8000000908097290 */ /* 0x000fe4000fffe03f */
[----:B------:R-:W-:Y:S02]  /*1500*/  UIADD3 UR8, UR37, 0x4f, URZ ;  /* 0x0000004f25087890 */ /* 0x000fe4000fffe03f */
[----:B------:R-:W-:Y:S02]  /*1510*/  ULEA UR10, UR9, UR11, 0xd ;  /* 0x0000000b090a7291 */ /* 0x000fe4000f8e683f */
[----:B------:R-:W-:Y:S02]  /*1520*/  UIMAD.WIDE UR8, UR8, 0x66666667, URZ ;  /* 0x66666667080878a5 */ /* 0x000fe4000f8e023f */
[----:B------:R-:W-:Y:S02]  /*1530*/  UIMAD.WIDE.U32 UR6, UR14, UR4, URZ ;  /* 0x000000040e0672a5 */ /* 0x000fe4000f8e003f */
[----:B------:R-:W-:-:S02]  /*1540*/  USHF.R.U32.HI UR10, URZ, 0x4, UR10 ;  /* 0x000000043f0a7899 */ /* 0x000fc4000801160a */
[----:B------:R-:W-:Y:S01]  /*1550*/  USHF.R.U32.HI UR61, URZ, 0x1f, UR9 ;  /* 0x0000001f3f3d7899 */ /* 0x000fe20008011609 */
[----:B------:R-:W-:Y:S01]  /*1560*/  UMOV UR4, UR13 ;  /* 0x0000000d00047c82 */ /* 0x000fe20008000000 */
[----:B------:R-:W-:Y:S01]  /*1570*/  ULOP3.LUT UR39, UR10, 0x3fff, URZ, 0xc0, !UPT ;  /* 0x00003fff0a277892 */ /* 0x000fe2000f8ec03f */
[----:B------:R-:W-:Y:S01]  /*1580*/  IMAD.U32 R215, RZ, RZ, UR4 ;  /* 0x00000004ffd77e24 */ /* 0x000fe2000f8e00ff */
[----:B------:R-:W-:Y:S02]  /*1590*/  @UP2 USHF.R.U32.HI UR36, URZ, UR5, UR7 ;  /* 0x000000053f242299 */ /* 0x000fe40008011607 */
[----:B------:R-:W-:Y:S01]  /*15a0*/  ULEA.HI.SX32 UR61, UR9, UR61, 0x1b ;  /* 0x0000003d093d7291 */ /* 0x000fe2000f8fda3f */
[----:B------:R-:W-:Y:S11]  /*15b0*/  @!P0 BRA `(.L_x_130) ;  /* 0x0000000000408947 */ /* 0x000ff60003800000 */
[----:B------:R-:W-:Y:S01]  /*15c0*/  MOV R0, 0x0 ;  /* 0x0000000000007802 */ /* 0x000fe20000000f00 */
[----:B------:R-:W-:Y:S01]  /*15d0*/  ULDC.64 UR4, c[0x4][0x1b8] ;  /* 0x01006e0000047ab9 */ /* 0x000fe20000000a00 */
[----:B------:R-:W-:Y:S01]  /*15e0*/  ULDC.64 UR6, c[0x4][0x130] ;  /* 0x01004c0000067ab9 */ /* 0x000fe20000000a00 */
[----:B------:R-:W-:Y:S01]  /*15f0*/  IMAD.U32 R4, RZ, RZ, UR4 ;  /* 0x00000004ff047e24 */ /* 0x000fe2000f8e00ff */
[----:B------:R1:W2:Y:S01]  /*1600*/  LDC.64 R2, c[0x4][R0] ;  /* 0x0100000000027b82 */ /* 0x0002a20000000a00 */
[----:B------:R-:W-:Y:S01]  /*1610*/  MOV R5, UR5 ;  /* 0x0000000500057c02 */ /* 0x000fe20008000f00 */
[----:B------:R-:W-:Y:S01]  /*1620*/  ULDC.64 UR4, c[0x4][0x1c0] ;  /* 0x0100700000047ab9 */ /* 0x000fe20000000a00 */
[----:B------:R-:W-:Y:S02]  /*1630*/  IMAD.U32 R10, RZ, RZ, UR6 ;  /* 0x00000006ff0a7e24 */ /* 0x000fe4000f8e00ff */
[----:B------:R-:W-:Y:S02]  /*1640*/  IMAD.U32 R6, RZ, RZ, UR4 ;  /* 0x00000004ff067e24 */ /* 0x000fe4000f8e00ff */
[----:B------:R-:W-:-:S02]  /*1650*/  IMAD.U32 R7, RZ, RZ, UR5 ;  /* 0x00000005ff077e24 */ /* 0x000fc4000f8e00ff */
[----:B------:R-:W-:Y:S02]  /*1660*/  IMAD.U32 R11, RZ, RZ, UR7 ;  /* 0x00000007ff0b7e24 */ /* 0x000fe4000f8e00ff */
[----:B------:R-:W-:Y:S02]  /*1670*/  IMAD.MOV.U32 R8, RZ, RZ, 0x70 ;  /* 0x00000070ff087424 */ /* 0x000fe400078e00ff */
[----:B------:R-:W-:Y:S02]  /*1680*/  IMAD.MOV.U32 R12, RZ, RZ, 0x1 ;  /* 0x00000001ff0c7424 */ /* 0x000fe400078e00ff */
[----:B-1----:R-:W-:-:S07]  /*1690*/  IMAD.MOV.U32 R13, RZ, RZ, RZ ;  /* 0x000000ffff0d7224 */ /* 0x002fce00078e00ff */
[----:B------:R-:W-:-:S07]  /*16a0*/  LEPC R20, `(.L_x_130) ;  /* 0x000000001014794e */ /* 0x000fce0000000000 */
[----:B--2---:R-:W-:Y:S05]  /*16b0*/  CALL.ABS.NOINC R2 ;  /* 0x0000000002007343 */ /* 0x004fea0003c00000 */
.L_x_130:
[----:B------:R-:W-:Y:S02]  /*16c0*/  R2UR UR4, R213 ;  /* 0x00000000d50472ca */ /* 0x000fe400000e0000 */
[----:B------:R-:W-:Y:S02]  /*16d0*/  R2UR UR6, R18 ;  /* 0x00000000120672ca */ /* 0x000fe400000e0000 */
[----:B------:R-:W-:-:S09]  /*16e0*/  R2UR UR5, R221 ;  /* 0x00000000dd0572ca */ /* 0x000fd200000e0000 */
[----:B------:R-:W-:-:S04]  /*16f0*/  ULOP3.LUT UR4, UR4, 0x1, URZ, 0xc0, !UPT ;  /* 0x0000000104047892 */ /* 0x000fc8000f8ec03f */
[----:B------:R-:W-:Y:S02]  /*1700*/  MOV R2, UR5 ;  /* 0x0000000500027c02 */ /* 0x000fe40008000f00 */
[----:B------:R-:W-:Y:S02]  /*1710*/  IMAD.U32 R0, RZ, RZ, UR4 ;  /* 0x00000004ff007e24 */ /* 0x000fe4000f8e00ff */
[----:B------:R-:W-:-:S03]  /*1720*/  ISETP.NE.AND P0, PT, R2, 0x3, PT ;  /* 0x000000030200780c */ /* 0x000fc60003f05270 */
[----:B------:R-:W-:-:S04]  /*1730*/  SHF.L.U32 R0, R0, 0x1f, RZ ;  /* 0x0000001f00007819 */ /* 0x000fc800000006ff */
[----:B------:R-:W1:Y:S02]  /*1740*/  SYNCS.PHASECHK.TRANS64.TRYWAIT P1, [UR6+0x38800], R0 ;  /* 0x03880000ff0075a7 */ /* 0x000e640008020146 */
[----:B-1----:R-:W-:Y:S05]  /*1750*/  @!P1 BRA `(.L_x_131) ;  /* 0x000000d000049947 */ /* 0x002fea0003800000 */
.L_x_223:
[----:B------:R-:W-:Y:S05]  /*1760*/  @!P0 BRA `(.L_x_132) ;  /* 0x0000000000048947 */ /* 0x000fea0003800000 */
[----:B------:R-:W-:Y:S01]  /*1770*/  BPT.TRAP 0x1 ;  /* 0x000000040000795c */ /* 0x000fe20000300000 */
.L_x_132:
[----:B------:R-:W-:Y:S01]  /*1780*/  R2UR UR5, R19 ;  /* 0x00000000130572ca */ /* 0x000fe200000e0000 */
[----:B-1----:R-:W-:Y:S01]  /*1790*/  IMAD.U32 R0, RZ, RZ, UR38 ;  /* 0x00000026ff007e24 */ /* 0x002fe2000f8e00ff */
[----:B------:R-:W-:-:S11]  /*17a0*/  R2UR UR4, R18 ;  /* 0x00000000120472ca */ /* 0x000fd600000e0000 */
[----:B------:R-:W-:Y:S02]  /*17b0*/  IMAD.U32 R3, RZ, RZ, UR5 ;  /* 0x00000005ff037e24 */ /* 0x000fe4000f8e00ff */
[----:B------:R-:W-:-:S03]  /*17c0*/  LEA R0, R0, UR4, 0x3 ;  /* 0x0000000400007c11 */ /* 0x000fc6000f8e18ff */
[----:B------:R-:W-:-:S04]  /*17d0*/  SHF.L.U32 R3, R3, 0x1f, RZ ;  /* 0x0000001f03037819 */ /* 0x000fc800000006ff */
[----:B------:R1:W2:Y:S01]  /*17e0*/  SYNCS.PHASECHK.TRANS64.TRYWAIT P1, [R0+URZ+0x38830], R3 ;  /* 0x03883003000075a7 */ /* 0x0002a2000802017f */
[----:B------:R-:W-:Y:S05]  /*17f0*/  @!P0 BRA `(.L_x_133) ;  /* 0x0000000000048947 */ /* 0x000fea0003800000 */
[----:B------:R-:W-:Y:S01]  /*1800*/  BPT.TRAP 0x1 ;  /* 0x000000040000795c */ /* 0x000fe20000300000 */
.L_x_133:
[----:B--2---:R-:W-:Y:S05]  /*1810*/  @P1 BRA `(.L_x_134) ;  /* 0x0000000000081947 */ /* 0x004fea0003800000 */
[----:B------:R-:W2:Y:S02]  /*1820*/  SYNCS.PHASECHK.TRANS64.TRYWAIT P1, [R0+URZ+0x38830], R3 ;  /* 0x03883003000075a7 */ /* 0x000ea4000802017f */
[----:B--2---:R-:W-:Y:S05]  /*1830*/  @!P1 BRA `(.L_x_135) ;  /* 0x000000cc00e89947 */ /* 0x004fea0003800000 */
.L_x_134:
[----:B------:R-:W-:Y:S05]  /*1840*/  WARPSYNC.ALL ;  /* 0x0000000000007948 */ /* 0x000fea0003800000 */
[----:B------:R-:W-:Y:S01]  /*1850*/  R2UR UR4, R18 ;  /* 0x00000000120472ca */ /* 0x000fe200000e0000 */
[----:B------:R-:W-:Y:S01]  /*1860*/  ULOP3.LUT UR5, UR39, 0x10000, URZ, 0xfc, !UPT ;  /* 0x0001000027057892 */ /* 0x000fe2000f8efc3f */
[----:B------:R-:W-:Y:S01]  /*1870*/  WARPGROUP.ARRIVE ;  /* 0x00000000000079c5 */ /* 0x000fe20000000000 */
[----:B------:R-:W-:Y:S01]  /*1880*/  UMOV UR17, 0x40000040 ;  /* 0x4000004000117882 */ /* 0x000fe20000000000 */
[----:B------:R-:W-:Y:S01]  /*1890*/  UMOV UR19, 0x40000040 ;  /* 0x4000004000137882 */ /* 0x000fe20000000000 */
[----:B------:R-:W-:Y:S01]  /*18a0*/  UMOV UR9, UR17 ;  /* 0x0000001100097c82 */ /* 0x000fe20008000000 */
[----:B------:R-:W-:Y:S01]  /*18b0*/  UMOV UR11, 0x40000040 ;  /* 0x40000040000b7882 */ /* 0x000fe20000000000 */
[----:B------:R-:W-:Y:S01]  /*18c0*/  UMOV UR13, UR17 ;  /* 0x00000011000d7c82 */ /* 0x000fe20008000000 */
[----:B------:R-:W-:Y:S01]  /*18d0*/  UMOV UR16, UR5 ;  /* 0x0000000500107c82 */ /* 0x000fe20008000000 */
[----:B------:R-:W-:Y:S01]  /*18e0*/  UMOV UR15, 0x40000040 ;  /* 0x40000040000f7882 */ /* 0x000fe20000000000 */
[----:B------:R-:W-:Y:S01]  /*18f0*/  UMOV UR8, UR16 ;  /* 0x0000001000087c82 */ /* 0x000fe20008000000 */
[----:B------:R-:W-:Y:S01]  /*1900*/  UMOV UR12, UR16 ;  /* 0x00000010000c7c82 */ /* 0x000fe20008000000 */
[----:B------:R-:W-:Y:S01]  /*1910*/  IMAD.U32 R14, RZ, RZ, UR16 ;  /* 0x00000010ff0e7e24 */ /* 0x000fe2000f8e00ff */
[----:B------:R-:W-:Y:S01]  /*1920*/  UIADD3 UR4, UR4, 0x24400, URZ ;  /* 0x0002440004047890 */ /* 0x000fe2000fffe03f */
[----:B------:R-:W-:Y:S01]  /*1930*/  IMAD.U32 R15, RZ, RZ, UR17 ;  /* 0x00000011ff0f7e24 */ /* 0x000fe2000f8e00ff */
[----:B------:R-:W-:Y:S01]  /*1940*/  UMOV UR23, 0x40000040 ;  /* 0x4000004000177882 */ /* 0x000fe20000000000 */
[----:B------:R-:W-:Y:S01]  /*1950*/  UMOV UR27, 0x40000040 ;  /* 0x40000040001b7882 */ /* 0x000fe20000000000 */
[----:B------:R-:W-:Y:S01]  /*1960*/  USHF.R.U32.HI UR4, URZ, 0x4, UR4 ;  /* 0x000000043f047899 */ /* 0x000fe20008011604 */
[----:B------:R-:W-:Y:S01]  /*1970*/  MOV R4, UR38 ;  /* 0x0000002600047c02 */ /* 0x000fe20008000f00 */
[----:B------:R-:W-:Y:S01]  /*1980*/  UMOV UR31, 0x40000040 ;  /* 0x40000040001f7882 */ /* 0x000fe20000000000 */
[----:B------:R-:W-:Y:S01]  /*1990*/  UMOV UR35, 0x40000040 ;  /* 0x4000004000237882 */ /* 0x000fe20000000000 */
[----:B------:R-:W-:Y:S01]  /*19a0*/  ULOP3.LUT UR4, UR4, 0x3fff, URZ, 0xc0, !UPT ;  /* 0x00003fff04047892 */ /* 0x000fe2000f8ec03f */
[----:B------:R-:W-:Y:S01]  /*19b0*/  MOV R5, UR37 ;  /* 0x0000002500057c02 */ /* 0x000fe20008000f00 */
[----:B------:R-:W-:Y:S01]  /*19c0*/  UMOV UR43, 0x40000040 ;  /* 0x40000040002b7882 */ /* 0x000fe20000000000 */
[----:B------:R-:W-:Y:S01]  /*19d0*/  UMOV UR47, 0x40000040 ;  /* 0x40000040002f7882 */ /* 0x000fe20000000000 */
[----:B------:R-:W-:Y:S01]  /*19e0*/  ULOP3.LUT UR6, UR4, 0x10000, URZ, 0xfc, !UPT ;  /* 0x0001000004067892 */ /* 0x000fe2000f8efc3f */
[----:B------:R-:W-:Y:S01]  /*19f0*/  MOV R20, UR36 ;  /* 0x0000002400147c02 */ /* 0x000fe20008000f00 */
[----:B------:R-:W-:Y:S01]  /*1a00*/  UMOV UR51, 0x40000040 ;  /* 0x4000004000337882 */ /* 0x000fe20000000000 */
[----:B------:R-:W-:Y:S01]  /*1a10*/  UMOV UR55, 0x40000040 ;  /* 0x4000004000377882 */ /* 0x000fe20000000000 */
[----:B------:R-:W-:-:S02]  /*1a20*/  UIMAD UR4, UR38, 0xa00, UR6 ;  /* 0x00000a00260478a4 */ /* 0x000fc4000f8e0206 */
[----:B------:R-:W-:Y:S01]  /*1a30*/  IMAD.U32 R21, RZ, RZ, UR6 ;  /* 0x00000006ff157e24 */ /* 0x000fe2000f8e00ff */
[----:B------:R-:W-:Y:S01]  /*1a40*/  UMOV UR59, 0x40000040 ;  /* 0x40000040003b7882 */ /* 0x000fe20000000000 */
[----:B------:R-:W-:Y:S02]  /*1a50*/  UIADD3 UR10, UR4, 0x80, URZ ;  /* 0x00000080040a7890 */ /* 0x000fe4000fffe03f */
[----:B------:R-:W-:Y:S02]  /*1a60*/  UIADD3 UR14, UR4, 0x100, URZ ;  /* 0x00000100040e7890 */ /* 0x000fe4000fffe03f */
[----:B------:R-:W-:Y:S01]  /*1a70*/  UMOV UR18, UR4 ;  /* 0x0000000400127c82 */ /* 0x000fe20008000000 */
[----:B------:R-:W-:Y:S01]  /*1a80*/  UIADD3 UR6, UR4, 0x200, URZ ;  /* 0x0000020004067890 */ /* 0x000fe2000fffe03f */
[----:B------:R-:W-:Y:S01]  /*1a90*/  HGMMA.64x16x16.F32 R56, gdesc[UR16], RZ, !UPT, gsb0 ;  /* 0x00200000103879f0 */ /* 0x000fe2000c0008ff */
[----:B------:R-:W-:Y:S01]  /*1aa0*/  UIADD3 UR7, UR4, 0x2, URZ ;  /* 0x0000000204077890 */ /* 0x000fe2000fffe03f */
[----:B------:R-:W-:Y:S01]  /*1ab0*/  UMOV UR19, 0x40000040 ;  /* 0x4000004000137882 */ /* 0x000fe20000000000 */
[----:B------:R-:W-:-:S02]  /*1ac0*/  UIADD3 UR22, UR4, 0x384, URZ ;  /* 0x0000038404167890 */ /* 0x000fc4000fffe03f */
[----:B------:R-:W-:-:S03]  /*1ad0*/  UIADD3 UR26, UR4, 0x386, URZ ;  /* 0x00000386041a7890 */ /* 0x000fc6000fffe03f */
[----:B------:R-:W-:Y:S01]  /*1ae0*/  UMOV UR18, UR7 ;  /* 0x0000000700127c82 */ /* 0x000fe20008000000 */
[----:B------:R-:W-:Y:S02]  /*1af0*/  UIADD3 UR7, UR4, 0x4, URZ ;  /* 0x0000000404077890 */ /* 0x000fe4000fffe03f */
[----:B------:R-:W-:Y:S02]  /*1b00*/  UIADD3 UR30, UR4, 0x600, URZ ;  /* 0x00000600041e7890 */ /* 0x000fe4000fffe03f */
[----:B------:R-:W-:Y:S02]  /*1b10*/  UIADD3 UR34, UR4, 0x602, URZ ;  /* 0x0000060204227890 */ /* 0x000fe4000fffe03f */
[----:B------:R-:W-:Y:S02]  /*1b20*/  UIADD3 UR42, UR4, 0x584, URZ ;  /* 0x00000584042a7890 */ /* 0x000fe4000fffe03f */
[----:B------:R-:W-:Y:S02]  /*1b30*/  UIADD3 UR46, UR4, 0x586, URZ ;  /* 0x00000586042e7890 */ /* 0x000fe4000fffe03f */
[----:B------:R-:W-:-:S02]  /*1b40*/  UIADD3 UR50, UR4, 0x800, URZ ;  /* 0x0000080004327890 */ /* 0x000fc4000fffe03f */
[----:B------:R-:W-:Y:S02]  /*1b50*/  UIADD3 UR54, UR4, 0x802, URZ ;  /* 0x0000080204367890 */ /* 0x000fe4000fffe03f */
[----:B------:R-:W-:Y:S01]  /*1b60*/  UIADD3 UR58, UR4, 0x804, URZ ;  /* 0x00000804043a7890 */ /* 0x000fe2000fffe03f */
[----:B------:R-:W-:Y:S01]  /*1b70*/  UMOV UR39, 0x40000040 ;  /* 0x4000004000277882 */ /* 0x000fe20000000000 */
        /* <DEDUP_REMOVED lines=9> */
[----:B------:R-:W-:Y:S01]  /*1c10*/  HGMMA.64x16x16.F32 R40, gdesc[UR12], RZ, !UPT, gsb0 ;  /* 0x002000000c2879f0 */ /* 0x000fe2000c0008ff */
[----:B------:R-:W-:Y:S01]  /*1c20*/  UIADD3 UR14, UR4, 0x102, URZ ;  /* 0x00000102040e7890 */ /* 0x000fe2000fffe03f */
[----:B------:R-:W-:Y:S01]  /*1c30*/  UMOV UR15, 0x40000040 ;  /* 0x40000040000f7882 */ /* 0x000fe20000000000 */
[----:B------:R-:W-:Y:S02]  /*1c40*/  WARPGROUP.DEPBAR.LE gsb0, 0x0 ;  /* 0x00008000000079c5 */ /* 0x000fe40000010000 */
[----:B------:R-:W-:-:S06]  /*1c50*/  WARPGROUP.ARRIVE ;  /* 0x00000000000079c5 */ /* 0x000fcc0000000000 */
[----:B------:R-:W-:Y:S01]  /*1c60*/  HGMMA.64x16x16.F32 R32, gdesc[UR8], RZ, !UPT, gsb0 ;  /* 0x00200000082079f0 */ /* 0x000fe2000c0008ff */
[----:B------:R-:W-:Y:S01]  /*1c70*/  UMOV UR8, UR16 ;  /* 0x0000001000087c82 */ /* 0x000fe20008000000 */
[----:B------:R-:W-:Y:S01]  /*1c80*/  UMOV UR9, UR17 ;  /* 0x0000001100097c82 */ /* 0x000fe20008000000 */
[----:B------:R-:W-:Y:S01]  /*1c90*/  UMOV UR10, UR6 ;  /* 0x00000006000a7c82 */ /* 0x000fe20008000000 */
[----:B------:R-:W-:Y:S01]  /*1ca0*/  UMOV UR11, 0x40000040 ;  /* 0x40000040000b7882 */ /* 0x000fe20000000000 */
[----:B------:R-:W-:Y:S01]  /*1cb0*/  UIADD3 UR6, UR5, 0x2, URZ ;  /* 0x0000000205067890 */ /* 0x000fe2000fffe03f */
[----:B------:R-:W-:Y:S02]  /*1cc0*/  UMOV UR17, 0x40000040 ;  /* 0x4000004000117882 */ /* 0x000fe40000000000 */
[----:B------:R-:W-:Y:S01]  /*1cd0*/  UMOV UR13, UR17 ;  /* 0x00000011000d7c82 */ /* 0x000fe20008000000 */
[----:B------:R-:W-:-:S03]  /*1ce0*/  IMAD.U32 R13, RZ, RZ, UR17 ;  /* 0x00000011ff0d7e24 */ /* 0x000fc6000f8e00ff */
[----:B------:R-:W-:Y:S01]  /*1cf0*/  UMOV UR16, UR6 ;  /* 0x0000000600107c82 */ /* 0x000fe20008000000 */
[----:B------:R-:W-:Y:S01]  /*1d00*/  UIADD3 UR6, UR4, 0x202, URZ ;  /* 0x0000020204067890 */ /* 0x000fe2000fffe03f */
[----:B------:R-:W-:Y:S01]  /*1d10*/  IMAD.U32 R12, RZ, RZ, UR16 ;  /* 0x00000010ff0c7e24 */ /* 0x000fe2000f8e00ff */
[----:B------:R-:W-:Y:S01]  /*1d20*/  UMOV UR12, UR16 ;  /* 0x00000010000c7c82 */ /* 0x000fe20008000000 */
        /* <DEDUP_REMOVED lines=33> */
[----:B------:R-:W-:Y:S02]  /*1f40*/  UMOV UR17, 0x40000040 ;  /* 0x4000004000117882 */ /* 0x000fe40000000000 */
[----:B------:R-:W-:Y:S01]  /*1f50*/  UMOV UR13, UR17 ;  /* 0x00000011000d7c82 */ /* 0x000fe20008000000 */
[----:B------:R-:W-:-:S03]  /*1f60*/  MOV R11, UR17 ;  /* 0x00000011000b7c02 */ /* 0x000fc60008000f00 */
[----:B------:R-:W-:Y:S01]  /*1f70*/  UMOV UR16, UR6 ;  /* 0x0000000600107c82 */ /* 0x000fe20008000000 */
[----:B------:R-:W-:Y:S01]  /*1f80*/  UIADD3 UR6, UR4, 0x204, URZ ;  /* 0x0000020404067890 */ /* 0x000fe2000fffe03f */
[----:B------:R-:W-:Y:S01]  /*1f90*/  IMAD.U32 R10, RZ, RZ, UR16 ;  /* 0x00000010ff0a7e24 */ /* 0x000fe2000f8e00ff */
[----:B------:R-:W-:Y:S01]  /*1fa0*/  UMOV UR12, UR16 ;  /* 0x00000010000c7c82 */ /* 0x000fe20008000000 */
        /* <DEDUP_REMOVED lines=77> */
[----:B------:R-:W-:Y:S01]  /*2480*/  UMOV UR9, 0x40000040 ;  /* 0x4000004000097882 */ /* 0x000fe20000000000 */
[----:B------:R-:W-:Y:S01]  /*2490*/  UMOV UR11, 0x40000040 ;  /* 0x40000040000b7882 */ /* 0x000fe20000000000 */
[----:B------:R-:W-:Y:S02]  /*24a0*/  UMOV UR13, UR9 ;  /* 0x00000009000d7c82 */ /* 0x000fe40008000000 */
[----:B------:R-:W-:Y:S01]  /*24b0*/  UMOV UR12, UR8 ;  /* 0x00000008000c7c82 */ /* 0x000fe20008000000 */
[----:B------:R-:W-:Y:S02]  /*24c0*/  MOV R2, UR9 ;  /* 0x0000000900027c02 */ /* 0x000fe40008000f00 */
[----:B-12---:R-:W-:Y:S01]  /*24d0*/  MOV R3, UR8 ;  /* 0x0000000800037c02 */ /* 0x006fe20008000f00 */
[----:B------:R-:W-:-:S02]  /*24e0*/  WARPGROUP.DEPBAR.LE gsb0, 0x0 ;  /* 0x00008000000079c5 */ /* 0x000fc40000010000 */
        /* <DEDUP_REMOVED lines=28> */
[----:B------:R-:W-:Y:S01]  /*26b0*/  UMOV UR9, 0x40000040 ;  /* 0x4000004000097882 */ /* 0x000fe20000000000 */
[----:B------:R-:W-:Y:S01]  /*26c0*/  UMOV UR11, 0x40000040 ;  /* 0x40000040000b7882 */ /* 0x000fe20000000000 */
[----:B------:R-:W-:Y:S01]  /*26d0*/  UMOV UR37, UR9 ;  /* 0x0000000900257c82 */ /* 0x000fe20008000000 */
[----:B------:R-:W-:Y:S01]  /*26e0*/  IMAD.U32 R7, RZ, RZ, UR9 ;  /* 0x00000009ff077e24 */ /* 0x000fe2000f8e00ff */
        /* <DEDUP_REMOVED lines=247> */
[----:B------:R-:W-:-:S07]  /*3660*/  UIADD3 UR5, UR5, 0xc06, URZ ;  /* 0x00000c0605057890 */ /* 0x000fce000fffe03f */
[----:B------:R-:W-:Y:S01]  /*3670*/  UMOV UR8, UR5 ;  /* 0x0000000500087c82 */ /* 0x000fe20008000000 */
[----:B------:R-:W-:Y:S01]  /*3680*/  UIADD3 UR5, UR4, 0x806, URZ ;  /* 0x0000080604057890 */ /* 0x000fe2000fffe03f */
[----:B------:R-:W-:Y:S01]  /*3690*/  IMAD.U32 R6, RZ, RZ, UR8 ;  /* 0x00000008ff067e24 */ /* 0x000fe2000f8e00ff */
[----:B------:R-:W-:Y:S01]  /*36a0*/  UMOV UR36, UR8 ;  /* 0x0000000800247c82 */ /* 0x000fe20008000000 */
[----:B------:R-:W-:-:S04]  /*36b0*/  UMOV UR14, UR8 ;  /* 0x00000008000e7c82 */ /* 0x000fc80008000000 */
[----:B------:R-:W-:Y:S01]  /*36c0*/  UMOV UR38, UR5 ;  /* 0x0000000500267c82 */ /* 0x000fe20008000000 */
        /* <DEDUP_REMOVED lines=33> */
[----:B------:R-:W-:Y:S01]  /*38e0*/  UMOV UR7, 0x40000040 ;  /* 0x4000004000077882 */ /* 0x000fe20000000000 */
[----:B------:R-:W-:Y:S02]  /*38f0*/  WARPGROUP.DEPBAR.LE gsb0, 0x0 ;  /* 0x00008000000079c5 */ /* 0x000fe40000010000 */
[----:B------:R-:W-:-:S06]  /*3900*/  WARPGROUP.ARRIVE ;  /* 0x00000000000079c5 */ /* 0x000fcc0000000000 */
[----:B------:R-:W-:Y:S01]  /*3910*/  HGMMA.64x16x16.F32 R32, gdesc[UR52], R32, gsb0 ;  /* 0x00200000342079f0 */ /* 0x000fe20008000820 */
[----:B------:R-:W-:Y:S01]  /*3920*/  UMOV UR54, UR6 ;  /* 0x0000000600367c82 */ /* 0x000fe20008000000 */
[----:B------:R-:W-:Y:S01]  /*3930*/  UMOV UR55, 0x40000040 ;  /* 0x4000004000377882 */ /* 0x000fe20000000000 */
[----:B------:R-:W-:-:S07]  /*3940*/  UIADD3 UR6, UR4, 0x786, URZ ;  /* 0x0000078604067890 */ /* 0x000fce000fffe03f */
[----:B------:R-:W-:Y:S01]  /*3950*/  UMOV UR10, UR6 ;  /* 0x00000006000a7c82 */ /* 0x000fe20008000000 */
        /* <DEDUP_REMOVED lines=8> */
[----:B------:R-:W-:Y:S02]  /*39e0*/  R2UR UR9, R2 ;  /* 0x00000000020972ca */ /* 0x000fe400000e0000 */
[----:B------:R-:W-:Y:S01]  /*39f0*/  UMOV UR4, UR14 ;  /* 0x0000000e00047c82 */ /* 0x000fe20008000000 */
[----:B------:R-:W-:Y:S01]  /*3a00*/  R2UR UR8, R3 ;  /* 0x00000000030872ca */ /* 0x000fe200000e0000 */
[----:B------:R-:W-:Y:S02]  /*3a10*/  WARPGROUP.DEPBAR.LE gsb0, 0x0 ;  /* 0x00008000000079c5 */ /* 0x000fe40000010000 */
[----:B------:R-:W-:-:S06]  /*3a20*/  WARPGROUP.ARRIVE ;  /* 0x00000000000079c5 */ /* 0x000fcc0000000000 */
[----:B------:R-:W-:Y:S01]  /*3a30*/  HGMMA.64x16x16.F32 R48, gdesc[UR36], R48, gsb0 ;  /* 0x00200000243079f0 */ /* 0x000fe20008000830 */
[----:B------:R-:W-:Y:S02]  /*3a40*/  R2UR UR38, R4 ;  /* 0x00000000042672ca */ /* 0x000fe400000e0000 */
[----:B------:R-:W-:Y:S02]  /*3a50*/  R2UR UR37, R5 ;  /* 0x00000000052572ca */ /* 0x000fe400000e0000 */
[----:B------:R-:W-:Y:S01]  /*3a60*/  R2UR UR36, R20 ;  /* 0x00000000142472ca */ /* 0x000fe200000e0000 */
        /* <DEDUP_REMOVED lines=16> */
.L_x_136:
[----:B------:R-:W-:Y:S01]  /*3b70*/  VIADD R2, R220, UR37 ;  /* 0x00000025dc027c36 */ /* 0x000fe20008000000 */
[----:B------:R-:W2:Y:S01]  /*3b80*/  LDL R66, [R1+0x4] ;  /* 0x0000040001427983 */ /* 0x000ea20000100800 */
[----:B------:R-:W-:Y:S01]  /*3b90*/  IMAD.U32 R3, RZ, RZ, UR61 ;  /* 0x0000003dff037e24 */ /* 0x000fe2000f8e00ff */
[----:B------:R-:W-:Y:S01]  /*3ba0*/  ULDC UR5, c[0x0][0x988] ;  /* 0x0002620000057ab9 */ /* 0x000fe20000000800 */
[----:B------:R-:W-:Y:S01]  /*3bb0*/  P2R R65, PR, RZ, 0x1 ;  /* 0x00000001ff417803 */ /* 0x000fe20000000000 */
[----:B------:R-:W-:Y:S01]  /*3bc0*/  UISETP.GE.AND UP0, UPT, UR37, 0x51, UPT ;  /* 0x000000512500788c */ /* 0x000fe2000bf06270 */
[----:B------:R-:W-:Y:S01]  /*3bd0*/  IMAD R2, R3, -0x50, R2 ;  /* 0xffffffb003027824 */ /* 0x000fe200078e0202 */
[----:B------:R-:W-:Y:S02]  /*3be0*/  CS2R R150, SRZ ;  /* 0x0000000000967805 */ /* 0x000fe4000001ff00 */
[----:B------:R-:W-:Y:S02]  /*3bf0*/  CS2R R148, SRZ ;  /* 0x0000000000947805 */ /* 0x000fe4000001ff00 */
[----:B------:R-:W-:-:S02]  /*3c00*/  CS2R R146, SRZ ;  /* 0x0000000000927805 */ /* 0x000fc4000001ff00 */
[----:B------:R-:W-:Y:S02]  /*3c10*/  CS2R R144, SRZ ;  /* 0x0000000000907805 */ /* 0x000fe4000001ff00 */
[C---:B------:R-:W-:Y:S02]  /*3c20*/  ISETP.GT.AND P2, PT, R2.reuse, RZ, PT ;  /* 0x000000ff0200720c */ /* 0x040fe40003f44270 */
[----:B------:R-:W-:Y:S02]  /*3c30*/  CS2R R142, SRZ ;  /* 0x00000000008e7805 */ /* 0x000fe4000001ff00 */
[C---:B------:R-:W-:Y:S02]  /*3c40*/  ISETP.GT.AND P1, PT, R2.reuse, 0x1, PT ;  /* 0x000000010200780c */ /* 0x040fe40003f24270 */
[----:B------:R-:W-:Y:S02]  /*3c50*/  CS2R R140, SRZ ;  /* 0x00000000008c7805 */ /* 0x000fe4000001ff00 */
[----:B------:R-:W-:-:S02]  /*3c60*/  ISETP.GT.AND P6, PT, R2, 0x8, PT ;  /* 0x000000080200780c */ /* 0x000fc40003fc4270 */
[----:B------:R-:W-:Y:S02]  /*3c70*/  CS2R R138, SRZ ;  /* 0x00000000008a7805 */ /* 0x000fe4000001ff00 */
[----:B------:R-:W-:Y:S02]  /*3c80*/  FSEL R56, R56, -INF , P2 ;  /* 0xff80000038387808 */ /* 0x000fe40001000000 */
[----:B------:R-:W-:Y:S02]  /*3c90*/  CS2R R136, SRZ ;  /* 0x0000000000887805 */ /* 0x000fe4000001ff00 */
[----:B------:R-:W-:Y:S02]  /*3ca0*/  FSEL R57, R57, -INF , P1 ;  /* 0xff80000039397808 */ /* 0x000fe40000800000 */
[----:B------:R-:W-:Y:S02]  /*3cb0*/  CS2R R134, SRZ ;  /* 0x0000000000867805 */ /* 0x000fe4000001ff00 */
[----:B------:R-:W-:-:S02]  /*3cc0*/  ISETP.GT.AND P5, PT, R2, 0x9, PT ;  /* 0x000000090200780c */ /* 0x000fc40003fa4270 */
[----:B------:R-:W-:Y:S02]  /*3cd0*/  CS2R R132, SRZ ;  /* 0x0000000000847805 */ /* 0x000fe4000001ff00 */
[----:B------:R-:W-:Y:S02]  /*3ce0*/  FSEL R60, R60, -INF , P6 ;  /* 0xff8000003c3c7808 */ /* 0x000fe40003000000 */
[----:B------:R-:W-:Y:S02]  /*3cf0*/  CS2R R130, SRZ ;  /* 0x0000000000827805 */ /* 0x000fe4000001ff00 */
[----:B------:R-:W-:Y:S02]  /*3d00*/  FMNMX.FTZ R3, R56, R57, !PT ;  /* 0x0000003938037209 */ /* 0x000fe40007810000 */
        /* <DEDUP_REMOVED lines=13> */
[----:B------:R-:W-:-:S02]  /*3de0*/  FSEL R58, R58, -INF , P2 ;  /* 0xff8000003a3a7808 */ /* 0x000fc40001000000 */
[----:B------:R-:W-:Y:S02]  /*3df0*/  CS2R R114, SRZ ;  /* 0x0000000000727805 */ /* 0x000fe4000001ff00 */
[----:B------:R-:W-:Y:S02]  /*3e00*/  ISETP.GT.AND P2, PT, R2, 0x18, PT ;  /* 0x000000180200780c */ /* 0x000fe40003f44270 */
[----:B------:R-:W-:Y:S02]  /*3e10*/  CS2R R112, SRZ ;  /* 0x0000000000707805 */ /* 0x000fe4000001ff00 */
[----:B------:R-:W-:Y:S02]  /*3e20*/  FSEL R49, R49, -INF , P3 ;  /* 0xff80000031317808 */ /* 0x000fe40001800000 */
[----:B------:R-:W-:Y:S02]  /*3e30*/  CS2R R110, SRZ ;  /* 0x00000000006e7805 */ /* 0x000fe4000001ff00 */
[----:B------:R-:W-:-:S02]  /*3e40*/  FMNMX.FTZ R4, R48, R3, !PT ;  /* 0x0000000330047209 */ /* 0x000fc40007810000 */
[----:B------:R-:W-:Y:S02]  /*3e50*/  CS2R R108, SRZ ;  /* 0x00000000006c7805 */ /* 0x000fe4000001ff00 */
[----:B------:R-:W-:Y:S02]  /*3e60*/  FSEL R59, R59, -INF , P1 ;  /* 0xff8000003b3b7808 */ /* 0x000fe40000800000 */
[----:B------:R-:W-:Y:S02]  /*3e70*/  CS2R R106, SRZ ;  /* 0x00000000006a7805 */ /* 0x000fe4000001ff00 */
[----:B------:R-:W-:Y:S02]  /*3e80*/  ISETP.GT.AND P1, PT, R2, 0x19, PT ;  /* 0x000000190200780c */ /* 0x000fe40003f24270 */
[----:B------:R-:W-:Y:S02]  /*3e90*/  CS2R R104, SRZ ;  /* 0x0000000000687805 */ /* 0x000fe4000001ff00 */
[----:B------:R-:W-:-:S02]  /*3ea0*/  FSEL R52, R52, -INF , P2 ;  /* 0xff80000034347808 */ /* 0x000fc40001000000 */
[----:B------:R-:W-:Y:S02]  /*3eb0*/  CS2R R102, SRZ ;  /* 0x0000000000667805 */ /* 0x000fe4000001ff00 */
[----:B------:R-:W-:Y:S02]  /*3ec0*/  FMNMX.FTZ R3, R49, R4, !PT ;  /* 0x0000000431037209 */ /* 0x000fe40007810000 */
        /* <DEDUP_REMOVED lines=34> */
[----:B------:R-:W-:Y:S02]  /*40f0*/  ISETP.GT.AND P2, PT, R2, 0x30, PT ;  /* 0x000000300200780c */ /* 0x000fe40003f44270 */
[----:B------:R-:W-:Y:S02]  /*4100*/  FSEL R45, R45, -INF , P3 ;  /* 0xff8000002d2d7808 */ /* 0x000fe40001800000 */
[----:B------:R-:W-:Y:S02]  /*4110*/  FMNMX.FTZ R4, R44, R3, !PT ;  /* 0x000000032c047209 */ /* 0x000fe40007810000 */
[----:B------:R-:W-:Y:S02]  /*4120*/  FSEL R55, R55, -INF , P1 ;  /* 0xff80000037377808 */ /* 0x000fe40000800000 */
[----:B------:R-:W-:Y:S02]  /*4130*/  ISETP.GT.AND P1, PT, R2, 0x31, PT ;  /* 0x000000310200780c */ /* 0x000fe40003f24270 */
[----:B------:R-:W-:-:S02]  /*4140*/  FSEL R32, R32, -INF , P2 ;  /* 0xff80000020207808 */ /* 0x000fc40001000000 */
[----:B------:R-:W-:Y:S02]  /*4150*/  FMNMX.FTZ R3, R45, R4, !PT ;  /* 0x000000042d037209 */ /* 0x000fe40007810000 */
[----:B------:R-:W-:Y:S02]  /*4160*/  FSEL R42, R42, -INF , P6 ;  /* 0xff8000002a2a7808 */ /* 0x000fe40003000000 */
[----:B------:R-:W-:Y:S02]  /*4170*/  ISETP.GT.AND P6, PT, R2, 0x38, PT ;  /* 0x000000380200780c */ /* 0x000fe40003fc4270 */
[----:B------:R-:W-:Y:S02]  /*4180*/  FSEL R33, R33, -INF , P1 ;  /* 0xff80000021217808 */ /* 0x000fe40000800000 */
[----:B------:R-:W-:Y:S02]  /*4190*/  FMNMX.FTZ R4, R32, R3, !PT ;  /* 0x0000000320047209 */ /* 0x000fe40007810000 */
        /* <DEDUP_REMOVED lines=21> */
[----:B------:R-:W-:Y:S02]  /*42f0*/  FMNMX.FTZ R2, R28, R3, !PT ;  /* 0x000000031c027209 */ /* 0x000fe40007810000 */
[----:B------:R-:W-:Y:S02]  /*4300*/  FSEL R38, R38, -INF , P6 ;  /* 0xff80000026267808 */ /* 0x000fe40003000000 */
[----:B------:R-:W-:Y:S02]  /*4310*/  FMNMX.FTZ R5, R29, R2, !PT ;  /* 0x000000021d057209 */ /* 0x000fe40007810000 */
[----:B------:R-:W-:-:S02]  /*4320*/  FSEL R39, R39, -INF , P5 ;  /* 0xff80000027277808 */ /* 0x000fc40002800000 */
[----:B------:R-:W-:Y:S01]  /*4330*/  FSEL R26, R26, -INF , P4 ;  /* 0xff8000001a1a7808 */ /* 0x000fe20002000000 */
[----:B------:R-:W1:Y:S01]  /*4340*/  SHFL.BFLY PT, R2, R5, 0x2, 0x1f ;  /* 0x0c401f0005027f89 */ /* 0x000e6200000e0000 */
[----:B------:R-:W-:Y:S02]  /*4350*/  FSEL R27, R27, -INF , P3 ;  /* 0xff8000001b1b7808 */ /* 0x000fe40001800000 */
[----:B------:R-:W-:Y:S02]  /*4360*/  FSEL R30, R30, -INF , P2 ;  /* 0xff8000001e1e7808 */ /* 0x000fe40001000000 */
[----:B------:R-:W-:Y:S02]  /*4370*/  FSEL R31, R31, -INF , P1 ;  /* 0xff8000001f1f7808 */ /* 0x000fe40000800000 */
[----:B-1----:R-:W-:-:S05]  /*4380*/  FMNMX.FTZ R20, R5, R2, !PT ;  /* 0x0000000205147209 */ /* 0x002fca0007810000 */
[----:B------:R-:W1:Y:S02]  /*4390*/  SHFL.BFLY PT, R3, R20, 0x1, 0x1f ;  /* 0x0c201f0014037f89 */ /* 0x000e6400000e0000 */
[----:B-1----:R-:W-:Y:S02]  /*43a0*/  FMNMX.FTZ R4, R20, R3, !PT ;  /* 0x0000000314047209 */ /* 0x002fe40007810000 */
[----:B------:R-:W-:Y:S02]  /*43b0*/  FMNMX.FTZ R3, R58, R59, !PT ;  /* 0x0000003b3a037209 */ /* 0x000fe40007810000 */
[C---:B------:R-:W-:Y:S01]  /*43c0*/  FSETP.NEU.FTZ.AND P0, PT, R4.reuse, -INF , PT ;  /* 0xff8000000400780b */ /* 0x040fe20003f1d000 */
[----:B------:R-:W-:-:S05]  /*43d0*/  FMUL.FTZ R2, R4, UR5 ;  /* 0x0000000504027c20 */ /* 0x000fca0008410000 */
[----:B------:R-:W-:Y:S02]  /*43e0*/  FSEL R64, R2, RZ, P0 ;  /* 0x000000ff02407208 */ /* 0x000fe40000000000 */
[----:B------:R-:W-:Y:S02]  /*43f0*/  FMNMX.FTZ R2, R62, R3, !PT ;  /* 0x000000033e027209 */ /* 0x000fe40007810000 */
[----:B------:R-:W-:Y:S01]  /*4400*/  ISETP.NE.AND P0, PT, R65, RZ, PT ;  /* 0x000000ff4100720c */ /* 0x000fe20003f05270 */
[--C-:B------:R-:W-:Y:S01]  /*4410*/  FFMA.FTZ R56, R56, UR5, -R64.reuse ;  /* 0x0000000538387c23 */ /* 0x100fe20008010840 */
[----:B------:R-:W-:Y:S01]  /*4420*/  FMNMX.FTZ R3, R63, R2, !PT ;  /* 0x000000023f037209 */ /* 0x000fe20007810000 */
[--C-:B------:R-:W-:Y:S01]  /*4430*/  FFMA.FTZ R57, R57, UR5, -R64.reuse ;  /* 0x0000000539397c23 */ /* 0x100fe20008010840 */
[--C-:B------:R-:W-:Y:S01]  /*4440*/  FFMA.FTZ R60, R60, UR5, -R64.reuse ;  /* 0x000000053c3c7c23 */ /* 0x100fe20008010840 */
[--C-:B------:R-:W-:Y:S01]  /*4450*/  FFMA.FTZ R61, R61, UR5, -R64.reuse ;  /* 0x000000053d3d7c23 */ /* 0x100fe20008010840 */
[----:B------:R-:W-:Y:S01]  /*4460*/  FMNMX.FTZ R2, R50, R3, !PT ;  /* 0x0000000332027209 */ /* 0x000fe20007810000 */
[----:B------:R-:W-:Y:S01]  /*4470*/  MUFU.EX2 R56, R56 ;  /* 0x0000003800387308 */ /* 0x000fe20000000800 */
[--C-:B------:R-:W-:Y:S01]  /*4480*/  FFMA.FTZ R48, R48, UR5, -R64.reuse ;  /* 0x0000000530307c23 */ /* 0x100fe20008010840 */
[--C-:B------:R-:W-:Y:S01]  /*4490*/  FFMA.FTZ R49, R49, UR5, -R64.reuse ;  /* 0x0000000531317c23 */ /* 0x100fe20008010840 */
[----:B------:R-:W-:Y:S01]  /*44a0*/  FMNMX.FTZ R3, R51, R2, !PT ;  /* 0x0000000233037209 */ /* 0x000fe20007810000 */
[--C-:B------:R-:W-:Y:S01]  /*44b0*/  FFMA.FTZ R52, R52, UR5, -R64.reuse ;  /* 0x0000000534347c23 */ /* 0x100fe20008010840 */
[--C-:B------:R-:W-:Y:S01]  /*44c0*/  FFMA.FTZ R53, R53, UR5, -R64.reuse ;  /* 0x0000000535357c23 */ /* 0x100fe20008010840 */
[--C-:B------:R-:W-:Y:S01]  /*44d0*/  FFMA.FTZ R40, R40, UR5, -R64.reuse ;  /* 0x0000000528287c23 */ /* 0x100fe20008010840 */
[----:B------:R-:W-:Y:S01]  /*44e0*/  FMNMX.FTZ R2, R54, R3, !PT ;  /* 0x0000000336027209 */ /* 0x000fe20007810000 */
[----:B------:R-:W1:Y:S01]  /*44f0*/  MUFU.EX2 R57, R57 ;  /* 0x0000003900397308 */ /* 0x000e620000000800 */
[--C-:B------:R-:W-:Y:S01]  /*4500*/  FFMA.FTZ R41, R41, UR5, -R64.reuse ;  /* 0x0000000529297c23 */ /* 0x100fe20008010840 */
        /* <DEDUP_REMOVED lines=14> */
[----:B------:R-:W3:Y:S01]  /*45f0*/  MUFU.EX2 R61, R61 ;  /* 0x0000003d003d7308 */ /* 0x000ee20000000800 */
[----:B------:R-:W-:Y:S01]  /*4600*/  FFMA.FTZ R29, R29, UR5, -R64 ;  /* 0x000000051d1d7c23 */ /* 0x000fe20008010840 */
[----:B-1----:R-:W-:-:S02]  /*4610*/  F2FP.F16.F32.PACK_AB R208, R57, R56 ;  /* 0x0000003839d0723e */ /* 0x002fc400000000ff */
[----:B------:R-:W-:-:S04]  /*4620*/  FMNMX.FTZ R3, R47, R2, !PT ;  /* 0x000000022f037209 */ /* 0x000fc80007810000 */
[----:B------:R-:W-:Y:S01]  /*4630*/  FMNMX.FTZ R2, R34, R3, !PT ;  /* 0x0000000322027209 */ /* 0x000fe20007810000 */
[----:B------:R-:W-:Y:S03]  /*4640*/  MUFU.EX2 R48, R48 ;  /* 0x0000003000307308 */ /* 0x000fe60000000800 */
[----:B------:R-:W-:-:S04]  /*4650*/  FMNMX.FTZ R3, R35, R2, !PT ;  /* 0x0000000223037209 */ /* 0x000fc80007810000 */
[----:B------:R-:W-:Y:S01]  /*4660*/  FMNMX.FTZ R2, R38, R3, !PT ;  /* 0x0000000326027209 */ /* 0x000fe20007810000 */
[----:B------:R-:W1:Y:S01]  /*4670*/  MUFU.EX2 R49, R49 ;  /* 0x0000003100317308 */ /* 0x000e620000000800 */
[----:B---3--:R-:W-:Y:S02]  /*4680*/  F2FP.F16.F32.PACK_AB R210, R61, R60 ;  /* 0x0000003c3dd2723e */ /* 0x008fe400000000ff */
[----:B------:R-:W-:-:S04]  /*4690*/  FMNMX.FTZ R3, R39, R2, !PT ;  /* 0x0000000227037209 */ /* 0x000fc80007810000 */
[----:B------:R-:W-:Y:S01]  /*46a0*/  FMNMX.FTZ R2, R26, R3, !PT ;  /* 0x000000031a027209 */ /* 0x000fe20007810000 */
[----:B------:R-:W-:Y:S03]  /*46b0*/  MUFU.EX2 R52, R52 ;  /* 0x0000003400347308 */ /* 0x000fe60000000800 */
[----:B------:R-:W-:-:S04]  /*46c0*/  FMNMX.FTZ R3, R27, R2, !PT ;  /* 0x000000021b037209 */ /* 0x000fc80007810000 */
[----:B------:R-:W-:Y:S01]  /*46d0*/  FMNMX.FTZ R2, R30, R3, !PT ;  /* 0x000000031e027209 */ /* 0x000fe20007810000 */
[----:B------:R-:W3:Y:S01]  /*46e0*/  MUFU.EX2 R53, R53 ;  /* 0x0000003500357308 */ /* 0x000ee20000000800 */
[----:B-1----:R-:W-:Y:S02]  /*46f0*/  F2FP.F16.F32.PACK_AB R204, R49, R48 ;  /* 0x0000003031cc723e */ /* 0x002fe400000000ff */
[----:B------:R-:W-:-:S05]  /*4700*/  FMNMX.FTZ R2, R31, R2, !PT ;  /* 0x000000021f027209 */ /* 0x000fca0007810000 */
[----:B------:R-:W1:Y:S01]  /*4710*/  SHFL.BFLY PT, R3, R2, 0x2, 0x1f ;  /* 0x0c401f0002037f89 */ /* 0x000e6200000e0000 */
[----:B------:R-:W-:Y:S08]  /*4720*/  MUFU.EX2 R40, R40 ;  /* 0x0000002800287308 */ /* 0x000ff00000000800 */
[----:B------:R-:W4:Y:S01]  /*4730*/  MUFU.EX2 R41, R41 ;  /* 0x0000002900297308 */ /* 0x000f220000000800 */
[----:B---3--:R-:W-:-:S07]  /*4740*/  F2FP.F16.F32.PACK_AB R206, R53, R52 ;  /* 0x0000003435ce723e */ /* 0x008fce00000000ff */
[----:B------:R-:W-:Y:S01]  /*4750*/  MUFU.EX2 R44, R44 ;  /* 0x0000002c002c7308 */ /* 0x000fe20000000800 */
[----:B-1----:R-:W-:-:S07]  /*4760*/  FMNMX.FTZ R5, R2, R3, !PT ;  /* 0x0000000302057209 */ /* 0x002fce0007810000 */
[----:B------:R-:W1:Y:S01]  /*4770*/  MUFU.EX2 R45, R45 ;  /* 0x0000002d002d7308 */ /* 0x000e620000000800 */
[----:B----4-:R-:W-:Y:S01]  /*4780*/  F2FP.F16.F32.PACK_AB R200, R41, R40 ;  /* 0x0000002829c8723e */ /* 0x010fe200000000ff */
[----:B------:R-:W3:Y:S06]  /*4790*/  SHFL.BFLY PT, R2, R5, 0x1, 0x1f ;  /* 0x0c201f0005027f89 */ /* 0x000eec00000e0000 */
[----:B------:R-:W-:Y:S08]  /*47a0*/  MUFU.EX2 R32, R32 ;  /* 0x0000002000207308 */ /* 0x000ff00000000800 */
[----:B------:R-:W4:Y:S01]  /*47b0*/  MUFU.EX2 R33, R33 ;  /* 0x0000002100217308 */ /* 0x000f220000000800 */
[----:B-1----:R-:W-:-:S07]  /*47c0*/  F2FP.F16.F32.PACK_AB R202, R45, R44 ;  /* 0x0000002c2dca723e */ /* 0x002fce00000000ff */
[----:B------:R-:W-:Y:S01]  /*47d0*/  MUFU.EX2 R36, R36 ;  /* 0x0000002400247308 */ /* 0x000fe20000000800 */
[----:B---3--:R-:W-:Y:S01]  /*47e0*/  FMNMX.FTZ R3, R5, R2, !PT ;  /* 0x0000000205037209 */ /* 0x008fe20007810000 */
[----:B------:R-:W-:Y:S01]  /*47f0*/  FADD.FTZ R5, R56, R57 ;  /* 0x0000003938057221 */ /* 0x000fe20000010000 */
[----:B------:R-:W-:Y:S02]  /*4800*/  CS2R R56, SRZ ;  /* 0x0000000000387805 */ /* 0x000fe4000001ff00 */
[C---:B------:R-:W-:Y:S01]  /*4810*/  FSETP.NEU.FTZ.AND P1, PT, R3.reuse, -INF , PT ;  /* 0xff8000000300780b */ /* 0x040fe20003f3d000 */
[----:B------:R-:W-:Y:S01]  /*4820*/  FMUL.FTZ R2, R3, UR5 ;  /* 0x0000000503027c20 */ /* 0x000fe20008410000 */
[----:B------:R-:W-:Y:S01]  /*4830*/  FADD.FTZ R20, R60, R5 ;  /* 0x000000053c147221 */ /* 0x000fe20000010000 */
[----:B------:R-:W-:Y:S01]  /*4840*/  MUFU.EX2 R37, R37 ;  /* 0x0000002500257308 */ /* 0x000fe20000000800 */
[----:B----4-:R-:W-:Y:S02]  /*4850*/  F2FP.F16.F32.PACK_AB R196, R33, R32 ;  /* 0x0000002021c4723e */ /* 0x010fe400000000ff */
[----:B------:R-:W-:Y:S01]  /*4860*/  FSEL R2, R2, RZ, P1 ;  /* 0x000000ff02027208 */ /* 0x000fe20000800000 */
[----:B------:R-:W-:Y:S01]  /*4870*/  FADD.FTZ R5, R61, R20 ;  /* 0x000000143d057221 */ /* 0x000fe20000010000 */
[----:B------:R-:W-:-:S02]  /*4880*/  ISETP.NE.AND P1, PT, R23, RZ, PT ;  /* 0x000000ff1700720c */ /* 0x000fc40003f25270 */
[----:B------:R-:W-:Y:S01]  /*4890*/  CS2R R60, SRZ ;  /* 0x00000000003c7805 */ /* 0x000fe2000001ff00 */
[--C-:B------:R-:W-:Y:S01]  /*48a0*/  FFMA.FTZ R58, R58, UR5, -R2.reuse ;  /* 0x000000053a3a7c23 */ /* 0x100fe20008010802 */
[--C-:B------:R-:W-:Y:S01]  /*48b0*/  FFMA.FTZ R59, R59, UR5, -R2.reuse ;  /* 0x000000053b3b7c23 */ /* 0x100fe20008010802 */
[--C-:B------:R-:W-:Y:S01]  /*48c0*/  FFMA.FTZ R62, R62, UR5, -R2.reuse ;  /* 0x000000053e3e7c23 */ /* 0x100fe20008010802 */
[--C-:B------:R-:W-:Y:S01]  /*48d0*/  FFMA.FTZ R63, R63, UR5, -R2.reuse ;  /* 0x000000053f3f7c23 */ /* 0x100fe20008010802 */
[--C-:B------:R-:W-:Y:S01]  /*48e0*/  FFMA.FTZ R50, R50, UR5, -R2.reuse ;  /* 0x0000000532327c23 */ /* 0x100fe20008010802 */
[--C-:B------:R-:W-:Y:S01]  /*48f0*/  FFMA.FTZ R51, R51, UR5, -R2.reuse ;  /* 0x0000000533337c23 */ /* 0x100fe20008010802 */
[----:B------:R-:W-:Y:S01]  /*4900*/  MUFU.EX2 R58, R58 ;  /* 0x0000003a003a7308 */ /* 0x000fe20000000800 */
[--C-:B------:R-:W-:Y:S01]  /*4910*/  FFMA.FTZ R54, R54, UR5, -R2.reuse ;  /* 0x0000000536367c23 */ /* 0x100fe20008010802 */
[----:B------:R-:W-:Y:S01]  /*4920*/  FADD.FTZ R20, R48, R5 ;  /* 0x0000000530147221 */ /* 0x000fe20000010000 */
[--C-:B------:R-:W-:Y:S01]  /*4930*/  FFMA.FTZ R55, R55, UR5, -R2.reuse ;  /* 0x0000000537377c23 */ /* 0x100fe20008010802 */
[--C-:B------:R-:W-:Y:S01]  /*4940*/  FFMA.FTZ R42, R42, UR5, -R2.reuse ;  /* 0x000000052a2a7c23 */ /* 0x100fe20008010802 */
[----:B------:R-:W-:Y:S01]  /*4950*/  FFMA.FTZ R43, R43, UR5, -R2 ;  /* 0x000000052b2b7c23 */ /* 0x000fe20008010802 */
[----:B------:R-:W-:Y:S01]  /*4960*/  FADD.FTZ R65, R49, R20 ;  /* 0x0000001431417221 */ /* 0x000fe20000010000 */
[----:B------:R-:W-:Y:S01]  /*4970*/  FFMA.FTZ R46, R46, UR5, -R2 ;  /* 0x000000052e2e7c23 */ /* 0x000fe20008010802 */
[----:B------:R-:W1:Y:S01]  /*4980*/  MUFU.EX2 R59, R59 ;  /* 0x0000003b003b7308 */ /* 0x000e620000000800 */
[----:B------:R-:W-:-:S02]  /*4990*/  @P1 VIADD R0, R0, 0x38840 ;  /* 0x0003884000001836 */ /* 0x000fc40000000000 */
[----:B------:R-:W-:Y:S01]  /*49a0*/  FADD.FTZ R64, R52, R65 ;  /* 0x0000004134407221 */ /* 0x000fe20000010000 */
[--C-:B------:R-:W-:Y:S01]  /*49b0*/  FFMA.FTZ R47, R47, UR5, -R2.reuse ;  /* 0x000000052f2f7c23 */ /* 0x100fe20008010802 */
[--C-:B------:R-:W-:Y:S01]  /*49c0*/  FFMA.FTZ R34, R34, UR5, -R2.reuse ;  /* 0x0000000522227c23 */ /* 0x100fe20008010802 */
[----:B------:R-:W-:Y:S01]  /*49d0*/  FFMA.FTZ R35, R35, UR5, -R2 ;  /* 0x0000000523237c23 */ /* 0x000fe20008010802 */
[----:B------:R-:W-:Y:S01]  /*49e0*/  FADD.FTZ R65, R53, R64 ;  /* 0x0000004035417221 */ /* 0x000fe20000010000 */
[----:B--2---:R-:W-:Y:S01]  /*49f0*/  @P1 PRMT R0, R66, 0x654, R0 ;  /* 0x0000065442001816 */ /* 0x004fe20000000000 */
[----:B------:R-:W2:Y:S01]  /*4a00*/  MUFU.EX2 R62, R62 ;  /* 0x0000003e003e7308 */ /* 0x000ea20000000800 */
[--C-:B------:R-:W-:Y:S01]  /*4a10*/  FFMA.FTZ R38, R38, UR5, -R2.reuse ;  /* 0x0000000526267c23 */ /* 0x100fe20008010802 */
[----:B------:R-:W-:Y:S01]  /*4a20*/  FADD.FTZ R64, R40, R65 ;  /* 0x0000004128407221 */ /* 0x000fe20000010000 */
[----:B------:R3:W-:Y:S01]  /*4a30*/  @P1 SYNCS.ARRIVE.TRANS64.RED.A1T0 RZ, [R0+URZ], RZ ;  /* 0x000000ff00ff19a7 */ /* 0x0007e2000810043f */
[--C-:B------:R-:W-:Y:S01]  /*4a40*/  FFMA.FTZ R39, R39, UR5, -R2.reuse ;  /* 0x0000000527277c23 */ /* 0x100fe20008010802 */
[----:B------:R-:W-:Y:S01]  /*4a50*/  FFMA.FTZ R26, R26, UR5, -R2 ;  /* 0x000000051a1a7c23 */ /* 0x000fe20008010802 */
[----:B------:R-:W-:Y:S01]  /*4a60*/  FADD.FTZ R65, R41, R64 ;  /* 0x0000004029417221 */ /* 0x000fe20000010000 */
[--C-:B------:R-:W-:Y:S01]  /*4a70*/  FFMA.FTZ R27, R27, UR5, -R2.reuse ;  /* 0x000000051b1b7c23 */ /* 0x100fe20008010802 */
[----:B------:R-:W4:Y:S01]  /*4a80*/  MUFU.EX2 R63, R63 ;  /* 0x0000003f003f7308 */ /* 0x000f220000000800 */
[----:B-1----:R-:W-:Y:S01]  /*4a90*/  FADD.FTZ R5, R58, R59 ;  /* 0x0000003b3a057221 */ /* 0x002fe20000010000 */
[--C-:B------:R-:W-:Y:S01]  /*4aa0*/  FFMA.FTZ R30, R30, UR5, -R2.reuse ;  /* 0x000000051e1e7c23 */ /* 0x100fe20008010802 */
[----:B---3--:R-:W-:Y:S01]  /*4ab0*/  FADD.FTZ R0, R44, R65 ;  /* 0x000000412c007221 */ /* 0x008fe20000010000 */
[----:B------:R-:W-:Y:S01]  /*4ac0*/  FFMA.FTZ R2, R31, UR5, -R2 ;  /* 0x000000051f027c23 */ /* 0x000fe20008010802 */
[----:B------:R-:W-:-:S02]  /*4ad0*/  PLOP3.LUT P1, PT, PT, PT, UP0, 0x80, 0x0 ;  /* 0x000000000000781c */ /* 0x000fc40003f2f008 */
[----:B------:R-:W-:Y:S01]  /*4ae0*/  CS2R R66, SRZ ;  /* 0x0000000000427805 */ /* 0x000fe2000001ff00 */
[----:B------:R-:W-:Y:S01]  /*4af0*/  FADD.FTZ R65, R45, R0 ;  /* 0x000000002d417221 */ /* 0x000fe20000010000 */
[----:B------:R-:W1:Y:S01]  /*4b00*/  MUFU.EX2 R50, R50 ;  /* 0x0000003200327308 */ /* 0x000e620000000800 */
[----:B--2---:R-:W-:Y:S01]  /*4b10*/  FADD.FTZ R20, R62, R5 ;  /* 0x000000053e147221 */ /* 0x004fe20000010000 */
[----:B------:R-:W-:Y:S02]  /*4b20*/  F2FP.F16.F32.PACK_AB R198, R37, R36 ;  /* 0x0000002425c6723e */ /* 0x000fe400000000ff */
[----:B------:R-:W-:Y:S02]  /*4b30*/  CS2R R52, SRZ ;  /* 0x0000000000347805 */ /* 0x000fe4000001ff00 */
[----:B------:R-:W-:Y:S02]  /*4b40*/  F2FP.F16.F32.PACK_AB R209, R59, R58 ;  /* 0x0000003a3bd1723e */ /* 0x000fe400000000ff */
[----:B------:R-:W-:-:S02]  /*4b50*/  CS2R R58, SRZ ;  /* 0x00000000003a7805 */ /* 0x000fc4000001ff00 */
[----:B------:R-:W-:Y:S02]  /*4b60*/  CS2R R48, SRZ ;  /* 0x0000000000307805 */ /* 0x000fe4000001ff00 */
[----:B------:R-:W-:Y:S01]  /*4b70*/  CS2R R44, SRZ ;  /* 0x00000000002c7805 */ /* 0x000fe2000001ff00 */
[----:B------:R-:W2:Y:S01]  /*4b80*/  MUFU.EX2 R51, R51 ;  /* 0x0000003300337308 */ /* 0x000ea20000000800 */
[C---:B----4-:R-:W-:Y:S01]  /*4b90*/  FADD.FTZ R5, R63.reuse, R20 ;  /* 0x000000143f057221 */ /* 0x050fe20000010000 */
[----:B------:R-:W-:Y:S02]  /*4ba0*/  F2FP.F16.F32.PACK_AB R211, R63, R62 ;  /* 0x0000003e3fd3723e */ /* 0x000fe400000000ff */
[----:B------:R-:W-:Y:S02]  /*4bb0*/  CS2R R62, SRZ ;  /* 0x00000000003e7805 */ /* 0x000fe4000001ff00 */
[----:B------:R-:W-:Y:S02]  /*4bc0*/  CS2R R40, SRZ ;  /* 0x0000000000287805 */ /* 0x000fe4000001ff00 */
[----:B------:R-:W3:Y:S01]  /*4bd0*/  MUFU.EX2 R54, R54 ;  /* 0x0000003600367308 */ /* 0x000ee20000000800 */
[----:B-1----:R-:W-:-:S07]  /*4be0*/  FADD.FTZ R20, R50, R5 ;  /* 0x0000000532147221 */ /* 0x002fce0000010000 */
[----:B------:R-:W1:Y:S01]  /*4bf0*/  MUFU.EX2 R55, R55 ;  /* 0x0000003700377308 */ /* 0x000e620000000800 */
[C---:B--2---:R-:W-:Y:S01]  /*4c00*/  FADD.FTZ R5, R51.reuse, R20 ;  /* 0x0000001433057221 */ /* 0x044fe20000010000 */
[----:B------:R-:W-:Y:S02]  /*4c10*/  F2FP.F16.F32.PACK_AB R205, R51, R50 ;  /* 0x0000003233cd723e */ /* 0x000fe400000000ff */
[----:B------:R-:W-:-:S04]  /*4c20*/  CS2R R50, SRZ ;  /* 0x0000000000327805 */ /* 0x000fc8000001ff00 */
[----:B------:R-:W2:Y:S01]  /*4c30*/  MUFU.EX2 R42, R42 ;  /* 0x0000002a002a7308 */ /* 0x000ea20000000800 */
[----:B---3--:R-:W-:-:S07]  /*4c40*/  FADD.FTZ R20, R54, R5 ;  /* 0x0000000536147221 */ /* 0x008fce0000010000 */
[----:B------:R-:W3:Y:S01]  /*4c50*/  MUFU.EX2 R43, R43 ;  /* 0x0000002b002b7308 */ /* 0x000ee20000000800 */
[C---:B-1----:R-:W-:Y:S01]  /*4c60*/  FADD.FTZ R5, R55.reuse, R20 ;  /* 0x0000001437057221 */ /* 0x042fe20000010000 */
[----:B------:R-:W-:Y:S01]  /*4c70*/  FADD.FTZ R20, R32, R65 ;  /* 0x0000004120147221 */ /* 0x000fe20000010000 */
[----:B------:R-:W-:Y:S02]  /*4c80*/  F2FP.F16.F32.PACK_AB R207, R55, R54 ;  /* 0x0000003637cf723e */ /* 0x000fe400000000ff */
[----:B------:R-:W-:Y:S02]  /*4c90*/  CS2R R64, SRZ ;  /* 0x0000000000407805 */ /* 0x000fe4000001ff00 */
[----:B------:R-:W-:Y:S01]  /*4ca0*/  CS2R R54, SRZ ;  /* 0x0000000000367805 */ /* 0x000fe2000001ff00 */
[----:B------:R-:W-:Y:S01]  /*4cb0*/  FADD.FTZ R31, R33, R20 ;  /* 0x00000014211f7221 */ /* 0x000fe20000010000 */
[----:B------:R-:W-:Y:S01]  /*4cc0*/  CS2R R32, SRZ ;  /* 0x0000000000207805 */ /* 0x000fe2000001ff00 */
[----:B------:R-:W1:Y:S01]  /*4cd0*/  MUFU.EX2 R46, R46 ;  /* 0x0000002e002e7308 */ /* 0x000e620000000800 */
[----:B--2---:R-:W-:Y:S01]  /*4ce0*/  FADD.FTZ R0, R42, R5 ;  /* 0x000000052a007221 */ /* 0x004fe20000010000 */
[----:B------:R-:W-:-:S04]  /*4cf0*/  FADD.FTZ R20, R36, R31 ;  /* 0x0000001f24147221 */ /* 0x000fc80000010000 */
[----:B------:R-:W-:Y:S01]  /*4d00*/  FADD.FTZ R31, R37, R20 ;  /* 0x00000014251f7221 */ /* 0x000fe20000010000 */
[----:B------:R-:W-:Y:S01]  /*4d10*/  CS2R R36, SRZ ;  /* 0x0000000000247805 */ /* 0x000fe2000001ff00 */
[----:B------:R-:W2:Y:S01]  /*4d20*/  MUFU.EX2 R47, R47 ;  /* 0x0000002f002f7308 */ /* 0x000ea20000000800 */
[C---:B---3--:R-:W-:Y:S01]  /*4d30*/  FADD.FTZ R5, R43.reuse, R0 ;  /* 0x000000002b057221 */ /* 0x048fe20000010000 */
[----:B------:R-:W-:Y:S02]  /*4d40*/  F2FP.F16.F32.PACK_AB R201, R43, R42 ;  /* 0x0000002a2bc9723e */ /* 0x000fe400000000ff */
[----:B------:R-:W-:-:S04]  /*4d50*/  CS2R R42, SRZ ;  /* 0x00000000002a7805 */ /* 0x000fc8000001ff00 */
        /* <DEDUP_REMOVED lines=10> */
[----:B------:R-:W-:Y:S02]  /*4e00*/  F2FP.F16.F32.PACK_AB R197, R35, R34 ;  /* 0x0000002223c5723e */ /* 0x000fe400000000ff */
[----:B------:R-:W-:-:S04]  /*4e10*/  CS2R R34, SRZ ;  /* 0x0000000000227805 */ /* 0x000fc8000001ff00 */
[----:B------:R-:W1:Y:S01]  /*4e20*/  MUFU.EX2 R26, R26 ;  /* 0x0000001a001a7308 */ /* 0x000e620000000800 */
[----:B--2---:R-:W-:-:S07]  /*4e30*/  FADD.FTZ R0, R38, R5 ;  /* 0x0000000526007221 */ /* 0x004fce0000010000 */
[----:B------:R-:W2:Y:S01]  /*4e40*/  MUFU.EX2 R24, R24 ;  /* 0x0000001800187308 */ /* 0x000ea20000000800 */
[C---:B---3--:R-:W-:Y:S01]  /*4e50*/  FADD.FTZ R5, R39.reuse, R0 ;  /* 0x0000000027057221 */ /* 0x048fe20000010000 */
[----:B------:R-:W-:Y:S02]  /*4e60*/  F2FP.F16.F32.PACK_AB R199, R39, R38 ;  /* 0x0000002627c7723e */ /* 0x000fe400000000ff */
[----:B------:R-:W-:-:S04]  /*4e70*/  CS2R R38, SRZ ;  /* 0x0000000000267805 */ /* 0x000fc8000001ff00 */
[----:B------:R-:W3:Y:S01]  /*4e80*/  MUFU.EX2 R27, R27 ;  /* 0x0000001b001b7308 */ /* 0x000ee20000000800 */
[----:B-1----:R-:W-:-:S07]  /*4e90*/  FADD.FTZ R0, R26, R5 ;  /* 0x000000051a007221 */ /* 0x002fce0000010000 */
[----:B------:R-:W1:Y:S01]  /*4ea0*/  MUFU.EX2 R25, R25 ;  /* 0x0000001900197308 */ /* 0x000e620000000800 */
[----:B--2---:R-:W-:-:S07]  /*4eb0*/  FADD.FTZ R20, R24, R31 ;  /* 0x0000001f18147221 */ /* 0x004fce0000010000 */
[----:B------:R-:W2:Y:S01]  /*4ec0*/  MUFU.EX2 R30, R30 ;  /* 0x0000001e001e7308 */ /* 0x000ea20000000800 */
[C---:B---3--:R-:W-:Y:S01]  /*4ed0*/  FADD.FTZ R5, R27.reuse, R0 ;  /* 0x000000001b057221 */ /* 0x048fe20000010000 */
[----:B------:R-:W-:Y:S02]  /*4ee0*/  F2FP.F16.F32.PACK_AB R193, R27, R26 ;  /* 0x0000001a1bc1723e */ /* 0x000fe400000000ff */
[----:B------:R-:W-:-:S04]  /*4ef0*/  CS2R R26, SRZ ;  /* 0x00000000001a7805 */ /* 0x000fc8000001ff00 */
[----:B------:R-:W3:Y:S01]  /*4f00*/  MUFU.EX2 R28, R28 ;  /* 0x0000001c001c7308 */ /* 0x000ee20000000800 */
[C---:B-1----:R-:W-:Y:S01]  /*4f10*/  FADD.FTZ R31, R25.reuse, R20 ;  /* 0x00000014191f7221 */ /* 0x042fe20000010000 */
[----:B------:R-:W-:Y:S02]  /*4f20*/  F2FP.F16.F32.PACK_AB R192, R25, R24 ;  /* 0x0000001819c0723e */ /* 0x000fe400000000ff */
[----:B------:R-:W-:-:S04]  /*4f30*/  CS2R R24, SRZ ;  /* 0x0000000000187805 */ /* 0x000fc8000001ff00 */
[----:B------:R1:W4:Y:S01]  /*4f40*/  MUFU.EX2 R195, R2 ;  /* 0x0000000200c37308 */ /* 0x0003220000000800 */
[----:B--2---:R-:W-:-:S07]  /*4f50*/  FADD.FTZ R0, R30, R5 ;  /* 0x000000051e007221 */ /* 0x004fce0000010000 */
[----:B------:R-:W2:Y:S01]  /*4f60*/  MUFU.EX2 R29, R29 ;  /* 0x0000001d001d7308 */ /* 0x000ea20000000800 */
[----:B---3--:R-:W-:Y:S01]  /*4f70*/  FADD.FTZ R20, R28, R31 ;  /* 0x0000001f1c147221 */ /* 0x008fe20000010000 */
[----:B-1----:R-:W-:Y:S01]  /*4f80*/  MOV R2, 0x3f800000 ;  /* 0x3f80000000027802 */ /* 0x002fe20000000f00 */
[C---:B----4-:R-:W-:Y:S01]  /*4f90*/  FADD.FTZ R5, R195.reuse, R0 ;  /* 0x00000000c3057221 */ /* 0x050fe20000010000 */
[----:B------:R-:W-:Y:S01]  /*4fa0*/  F2FP.F16.F32.PACK_AB R195, R195, R30 ;  /* 0x0000001ec3c3723e */ /* 0x000fe200000000ff */
[----:B------:R-:W-:Y:S01]  /*4fb0*/  IMAD.MOV.U32 R0, RZ, RZ, 0x3f800000 ;  /* 0x3f800000ff007424 */ /* 0x000fe200078e00ff */
[----:B------:R-:W-:Y:S01]  /*4fc0*/  CS2R R30, SRZ ;  /* 0x00000000001e7805 */ /* 0x000fe2000001ff00 */
[C---:B--2---:R-:W-:Y:S01]  /*4fd0*/  FADD.FTZ R20, R29.reuse, R20 ;  /* 0x000000141d147221 */ /* 0x044fe20000010000 */
[----:B------:R-:W-:Y:S02]  /*4fe0*/  F2FP.F16.F32.PACK_AB R194, R29, R28 ;  /* 0x0000001c1dc2723e */ /* 0x000fe400000000ff */
[----:B------:R-:W-:Y:S01]  /*4ff0*/  CS2R R28, SRZ ;  /* 0x00000000001c7805 */ /* 0x000fe2000001ff00 */
[----:B------:R-:W-:Y:S06]  /*5000*/  @!P1 BRA `(.L_x_137) ;  /* 0x0000003400d09947 */ /* 0x000fec0003800000 */
[----:B------:R-:W-:Y:S01]  /*5010*/  R2UR UR60, R19 ;  /* 0x00000000133c72ca */ /* 0x000fe200000e0000 */
[----:B------:R-:W-:Y:S01]  /*5020*/  IMAD.MOV.U32 R222, RZ, RZ, R3 ;  /* 0x000000ffffde7224 */ /* 0x000fe200078e0003 */
[----:B------:R-:W-:Y:S01]  /*5030*/  UIADD3 UR61, UR61, -0x2, URZ ;  /* 0xfffffffe3d3d7890 */ /* 0x000fe2000fffe03f */
[----:B------:R-:W-:Y:S01]  /*5040*/  IMAD.MOV.U32 R223, RZ, RZ, R4 ;  /* 0x000000ffffdf7224 */ /* 0x000fe200078e0004 */
[----:B------:R-:W-:Y:S01]  /*5050*/  UMOV UR37, UR38 ;  /* 0x0000002600257c82 */ /* 0x000fe20008000000 */
[----:B------:R-:W-:Y:S02]  /*5060*/  IMAD.MOV.U32 R0, RZ, RZ, 0x3f800000 ;  /* 0x3f800000ff007424 */ /* 0x000fe400078e00ff */
[----:B------:R-:W-:-:S08]  /*5070*/  IMAD.MOV.U32 R151, RZ, RZ, RZ ;  /* 0x000000ffff977224 */ /* 0x000fd000078e00ff */
.L_x_148:
        /* <DEDUP_REMOVED lines=8> */
.L_x_138:
[----:B------:R-:W-:Y:S02]  /*5100*/  R2UR UR5, R18 ;  /* 0x00000000120572ca */ /* 0x000fe400000e0000 */
[----:B------:R-:W-:-:S11]  /*5110*/  R2UR UR4, R19 ;  /* 0x00000000130472ca */ /* 0x000fd600000e0000 */
[----:B------:R-:W-:Y:S02]  /*5120*/  ULEA UR39, UR38, UR5, 0x3 ;  /* 0x0000000526277291 */ /* 0x000fe4000f8e183f */
[----:B------:R-:W-:-:S05]  /*5130*/  IMAD.U32 R3, RZ, RZ, UR4 ;  /* 0x00000004ff037e24 */ /* 0x000fca000f8e00ff */
[----:B------:R-:W-:-:S04]  /*5140*/  SHF.L.U32 R3, R3, 0x1f, RZ ;  /* 0x0000001f03037819 */ /* 0x000fc800000006ff */
[----:B------:R1:W2:Y:S01]  /*5150*/  SYNCS.PHASECHK.TRANS64.TRYWAIT P1, [UR39+0x38830], R3 ;  /* 0x03883003ff0075a7 */ /* 0x0002a20008020167 */
[----:B------:R-:W-:Y:S05]  /*5160*/  @!P0 BRA `(.L_x_139) ;  /* 0x0000000000048947 */ /* 0x000fea0003800000 */
[----:B------:R-:W-:Y:S01]  /*5170*/  BPT.TRAP 0x1 ;  /* 0x000000040000795c */ /* 0x000fe20000300000 */
.L_x_139:
[----:B--2---:R-:W-:Y:S05]  /*5180*/  @P1 BRA `(.L_x_140) ;  /* 0x0000000000081947 */ /* 0x004fea0003800000 */
[----:B------:R-:W2:Y:S02]  /*5190*/  SYNCS.PHASECHK.TRANS64.TRYWAIT P1, [UR39+0x38830], R3 ;  /* 0x03883003ff0075a7 */ /* 0x000ea40008020167 */
[----:B--2---:R-:W-:Y:S05]  /*51a0*/  @!P1 BRA `(.L_x_141) ;  /* 0x0000009400a09947 */ /* 0x004fea0003800000 */
.L_x_140:
        /* <DEDUP_REMOVED lines=23> */
[----:B------:R-:W-:Y:S01]  /*5320*/  UIADD3 UR58, UR4, 0x80, URZ ;  /* 0x00000080043a7890 */ /* 0x000fe2000fffe03f */
[-C--:B------:R-:W-:Y:S01]  /*5330*/  FMUL.FTZ R28, R28, R2.reuse ;  /* 0x000000021c1c7220 */ /* 0x080fe20000410000 */
        /* <DEDUP_REMOVED lines=57> */
[----:B------:R-:W-:Y:S01]  /*56d0*/  UIADD3 UR58, UR4, 0x100, URZ ;  /* 0x00000100043a7890 */ /* 0x000fe2000fffe03f */
[-C--:B------:R-:W-:Y:S01]  /*56e0*/  FMUL.FTZ R109, R109, R2.reuse ;  /* 0x000000026d6d7220 */ /* 0x080fe20000410000 */
[----:B------:R-:W-:Y:S01]  /*56f0*/  UMOV UR56, UR6 ;  /* 0x0000000600387c82 */ /* 0x000fe20008000000 */
[----:B------:R-:W-:Y:S01]  /*5700*/  UMOV UR57, UR7 ;  /* 0x0000000700397c82 */ /* 0x000fe20008000000 */
        /* <DEDUP_REMOVED lines=95> */
[----:B------:R-:W-:Y:S01]  /*5d00*/  UIADD3 UR58, UR4, 0x200, URZ ;  /* 0x00000200043a7890 */ /* 0x000fe2000fffe03f */
[----:B------:R-:W-:Y:S01]  /*5d10*/  UMOV UR56, UR6 ;  /* 0x0000000600387c82 */ /* 0x000fe20008000000 */
[----:B------:R-:W-:Y:S01]  /*5d20*/  UMOV UR57, UR7 ;  /* 0x0000000700397c82 */ /* 0x000fe20008000000 */
[----:B------:R-:W-:Y:S01]  /*5d30*/  UMOV UR59, 0x40000040 ;  /* 0x40000040003b7882 */ /* 0x000fe20000000000 */
        /* <DEDUP_REMOVED lines=165> */
[----:B------:R-:W-:Y:S02]  /*6790*/  R2UR UR14, R6 ;  /* 0x00000000060e72ca */ /* 0x000fe400000e0000 */
[----:B------:R-:W-:-:S11]  /*67a0*/  R2UR UR15, R7 ;  /* 0x00000000070f72ca */ /* 0x000fd600000e0000 */
[----:B------:R-:W-:Y:S02]  /*67b0*/  UMOV UR56, UR14 ;  /* 0x0000000e00387c82 */ /* 0x000fe40008000000 */
[----:B------:R-:W-:Y:S01]  /*67c0*/  UMOV UR57, UR15 ;  /* 0x0000000f00397c82 */ /* 0x000fe20008000000 */
[----:B------:R-:W-:Y:S01]  /*67d0*/  UMOV UR5, UR15 ;  /* 0x0000000f00057c82 */ /* 0x000fe20008000000 */
        /* <DEDUP_REMOVED lines=238> */
.L_x_142:
[----:B------:R-:W-:Y:S01]  /*76c0*/  R2UR UR4, R18 ;  /* 0x00000000120472ca */ /* 0x000fe200000e0000 */
[----:B------:R-:W-:-:S05]  /*76d0*/  IMAD.U32 R0, RZ, RZ, UR60 ;  /* 0x0000003cff007e24 */ /* 0x000fca000f8e00ff */
[----:B------:R-:W-:-:S07]  /*76e0*/  SHF.L.U32 R0, R0, 0x1f, RZ ;  /* 0x0000001f00007819 */ /* 0x000fce00000006ff */
[----:B------:R-:W-:-:S09]  /*76f0*/  ULEA UR4, UR37, UR4, 0x3 ;  /* 0x0000000425047291 */ /* 0x000fd2000f8e183f */
[----:B------:R3:W4:Y:S01]  /*7700*/  SYNCS.PHASECHK.TRANS64.TRYWAIT P1, [UR4+0x38850], R0 ;  /* 0x03885000ff0075a7 */ /* 0x0007220008020144 */
[----:B------:R-:W-:Y:S05]  /*7710*/  @!P0 BRA `(.L_x_143) ;  /* 0x0000000000048947 */ /* 0x000fea0003800000 */
[----:B------:R-:W-:Y:S01]  /*7720*/  BPT.TRAP 0x1 ;  /* 0x000000040000795c */ /* 0x000fe20000300000 */
.L_x_143:
[----:B----4-:R-:W-:Y:S05]  /*7730*/  @P1 BRA `(.L_x_144) ;  /* 0x0000000000081947 */ /* 0x010fea0003800000 */
[----:B------:R-:W4:Y:S02]  /*7740*/  SYNCS.PHASECHK.TRANS64.TRYWAIT P1, [UR4+0x38850], R0 ;  /* 0x03885000ff0075a7 */ /* 0x000f240008020144 */
[----:B----4-:R-:W-:Y:S05]  /*7750*/  @!P1 BRA `(.L_x_145) ;  /* 0x00000070004c9947 */ /* 0x010fea0003800000 */
.L_x_144:
[----:B------:R-:W-:Y:S01]  /*7760*/  R2UR UR5, R18 ;  /* 0x00000000120572ca */ /* 0x000fe200000e0000 */
[----:B------:R-:W-:Y:S01]  /*7770*/  WARPGROUP.ARRIVE ;  /* 0x00000000000079c5 */ /* 0x000fe20000000000 */
[----:B------:R-:W-:-:S11]  /*7780*/  UMOV UR7, 0x40000040 ;  /* 0x4000004000077882 */ /* 0x000fd60000000000 */
[----:B------:R-:W-:-:S04]  /*7790*/  UIADD3 UR5, UR5, 0x400, URZ ;  /* 0x0000040005057890 */ /* 0x000fc8000fffe03f */
[----:B------:R-:W-:-:S04]  /*77a0*/  USHF.R.U32.HI UR5, URZ, 0x4, UR5 ;  /* 0x000000043f057899 */ /* 0x000fc80008011605 */
[----:B------:R-:W-:-:S04]  /*77b0*/  ULOP3.LUT UR5, UR5, 0x3fff, URZ, 0xc0, !UPT ;  /* 0x00003fff05057892 */ /* 0x000fc8000f8ec03f */
[----:B------:R-:W-:-:S04]  /*77c0*/  ULOP3.LUT UR5, UR5, 0x2800000, URZ, 0xfc, !UPT ;  /* 0x0280000005057892 */ /* 0x000fc8000f8efc3f */
[----:B------:R-:W-:-:S07]  /*77d0*/  UIMAD UR5, UR37, 0xa00, UR5 ;  /* 0x00000a00250578a4 */ /* 0x000fce000f8e0205 */
[----:B------:R-:W-:Y:S02]  /*77e0*/  UMOV UR6, UR5 ;  /* 0x0000000500067c82 */ /* 0x000fe40008000000 */
        /* <DEDUP_REMOVED lines=24> */
[----:B------:R-:W-:Y:S03]  /*7970*/  HGMMA.64x256x16.F32 R24, R192, gdesc[UR4].tnspB, R24, gsb0 ;  /* 0x43e00004c0187df0 */ /* 0x000fe60008000818 */
[----:B------:R-:W-:Y:S02]  /*7980*/  WARPGROUP.DEPBAR.LE gsb0, 0x0 ;  /* 0x00008000000079c5 */ /* 0x000fe40000010000 */
[----:B------:R-:W-:Y:S05]  /*7990*/  @!P0 BRA `(.L_x_146) ;  /* 0x0000000000048947 */ /* 0x000fea0003800000 */
[----:B------:R-:W-:Y:S01]  /*79a0*/  BPT.TRAP 0x1 ;  /* 0x000000040000795c */ /* 0x000fe20000300000 */
.L_x_146:
[----:B------:R-:W4:Y:S01]  /*79b0*/  LDL R224, [R1+0x4] ;  /* 0x0000040001e07983 */ /* 0x000f220000100800 */
[----:B-1-3--:R-:W-:Y:S01]  /*79c0*/  FMNMX.FTZ R0, R184, R223, !PT ;  /* 0x000000dfb8007209 */ /* 0x00afe20007810000 */
[----:B------:R-:W-:Y:S01]  /*79d0*/  ULDC UR5, c[0x0][0x988] ;  /* 0x0002620000057ab9 */ /* 0x000fe20000000800 */
[----:B------:R-:W-:Y:S02]  /*79e0*/  FMNMX.FTZ R2, R186, R222, !PT ;  /* 0x000000deba027209 */ /* 0x000fe40007810000 */
[----:B--2---:R-:W-:Y:S02]  /*79f0*/  FMNMX.FTZ R3, R185, R0, !PT ;  /* 0x00000000b9037209 */ /* 0x004fe40007810000 */
[----:B------:R-:W-:Y:S02]  /*7a00*/  FMNMX.FTZ R193, R187, R2, !PT ;  /* 0x00000002bbc17209 */ /* 0x000fe40007810000 */
[----:B------:R-:W-:Y:S02]  /*7a10*/  FMNMX.FTZ R0, R188, R3, !PT ;  /* 0x00000003bc007209 */ /* 0x000fe40007810000 */
[----:B------:R-:W-:-:S02]  /*7a20*/  FMNMX.FTZ R2, R190, R193, !PT ;  /* 0x000000c1be027209 */ /* 0x000fc40007810000 */
[----:B------:R-:W-:Y:S02]  /*7a30*/  FMNMX.FTZ R3, R189, R0, !PT ;  /* 0x00000000bd037209 */ /* 0x000fe40007810000 */
[----:B------:R-:W-:Y:S02]  /*7a40*/  FMNMX.FTZ R193, R191, R2, !PT ;  /* 0x00000002bfc17209 */ /* 0x000fe40007810000 */
[----:B------:R-:W-:Y:S02]  /*7a50*/  FMNMX.FTZ R0, R176, R3, !PT ;  /* 0x00000003b0007209 */ /* 0x000fe40007810000 */
        /* <DEDUP_REMOVED lines=31> */
[----:B------:R-:W-:Y:S01]  /*7c50*/  ISETP.NE.AND P1, PT, R23, RZ, PT ;  /* 0x000000ff1700720c */ /* 0x000fe20003f25270 */
[----:B------:R-:W1:Y:S04]  /*7c60*/  SHFL.BFLY PT, R3, R0, 0x2, 0x1f ;  /* 0x0c401f0000037f89 */ /* 0x000e6800000e0000 */
[----:B------:R-:W2:Y:S01]  /*7c70*/  SHFL.BFLY PT, R193, R2, 0x2, 0x1f ;  /* 0x0c401f0002c17f89 */ /* 0x000ea200000e0000 */
[----:B-1----:R-:W-:-:S02]  /*7c80*/  FMNMX.FTZ R192, R0, R3, !PT ;  /* 0x0000000300c07209 */ /* 0x002fc40007810000 */
[----:B--2---:R-:W-:-:S03]  /*7c90*/  FMNMX.FTZ R193, R2, R193, !PT ;  /* 0x000000c102c17209 */ /* 0x004fc60007810000 */
[----:B------:R-:W1:Y:S04]  /*7ca0*/  SHFL.BFLY PT, R3, R192, 0x1, 0x1f ;  /* 0x0c201f00c0037f89 */ /* 0x000e6800000e0000 */
[----:B------:R-:W2:Y:S01]  /*7cb0*/  SHFL.BFLY PT, R194, R193, 0x1, 0x1f ;  /* 0x0c201f00c1c27f89 */ /* 0x000ea200000e0000 */
[----:B-1----:R-:W-:Y:S02]  /*7cc0*/  FMNMX.FTZ R4, R192, R3, !PT ;  /* 0x00000003c0047209 */ /* 0x002fe40007810000 */
[----:B--2---:R-:W-:-:S03]  /*7cd0*/  FMNMX.FTZ R3, R193, R194, !PT ;  /* 0x000000c2c1037209 */ /* 0x004fc60007810000 */
[C---:B------:R-:W-:Y:S01]  /*7ce0*/  FMUL.FTZ R195, R4.reuse, UR5 ;  /* 0x0000000504c37c20 */ /* 0x040fe20008410000 */
[----:B------:R-:W-:-:S03]  /*7cf0*/  FADD.FTZ R194, -R4, R223 ;  /* 0x000000df04c27221 */ /* 0x000fc60000010100 */
[--C-:B------:R-:W-:Y:S01]  /*7d00*/  FFMA.FTZ R192, R152, UR5, -R195.reuse ;  /* 0x0000000598c07c23 */ /* 0x100fe200080108c3 */
[C---:B------:R-:W-:Y:S01]  /*7d10*/  FADD.FTZ R0, -R3.reuse, R222 ;  /* 0x000000de03007221 */ /* 0x040fe20000010100 */
[----:B------:R-:W-:Y:S01]  /*7d20*/  FMUL.FTZ R152, R3, UR5 ;  /* 0x0000000503987c20 */ /* 0x000fe20008410000 */
[----:B------:R-:W-:Y:S01]  /*7d30*/  FMUL.FTZ R194, R194, UR5 ;  /* 0x00000005c2c27c20 */ /* 0x000fe20008410000 */
[--C-:B------:R-:W-:Y:S01]  /*7d40*/  FFMA.FTZ R193, R184, UR5, -R195.reuse ;  /* 0x00000005b8c17c23 */ /* 0x100fe200080108c3 */
[----:B------:R-:W-:Y:S01]  /*7d50*/  FMUL.FTZ R0, R0, UR5 ;  /* 0x0000000500007c20 */ /* 0x000fe20008410000 */
[--C-:B------:R-:W-:Y:S01]  /*7d60*/  FFMA.FTZ R209, R186, UR5, -R152.reuse ;  /* 0x00000005bad17c23 */ /* 0x100fe20008010898 */
[----:B------:R1:W-:Y:S01]  /*7d70*/  MUFU.EX2 R2, R194 ;  /* 0x000000c200027308 */ /* 0x0003e20000000800 */
[--C-:B------:R-:W-:Y:S01]  /*7d80*/  FFMA.FTZ R208, R185, UR5, -R195.reuse ;  /* 0x00000005b9d07c23 */ /* 0x100fe200080108c3 */
[--C-:B------:R-:W-:Y:S01]  /*7d90*/  FFMA.FTZ R210, R188, UR5, -R195.reuse ;  /* 0x00000005bcd27c23 */ /* 0x100fe200080108c3 */
[--C-:B------:R-:W-:Y:S01]  /*7da0*/  FFMA.FTZ R211, R190, UR5, -R152.reuse ;  /* 0x00000005bed37c23 */ /* 0x100fe20008010898 */
[--C-:B------:R-:W-:Y:S01]  /*7db0*/  FFMA.FTZ R189, R189, UR5, -R195.reuse ;  /* 0x00000005bdbd7c23 */ /* 0x100fe200080108c3 */
[--C-:B------:R-:W-:Y:S01]  /*7dc0*/  FFMA.FTZ R196, R160, UR5, -R195.reuse ;  /* 0x00000005a0c47c23 */ /* 0x100fe200080108c3 */
[--C-:B------:R-:W-:Y:S01]  /*7dd0*/  FFMA.FTZ R160, R191, UR5, -R152.reuse ;  /* 0x00000005bfa07c23 */ /* 0x100fe20008010898 */
[--C-:B------:R-:W-:Y:S01]  /*7de0*/  FFMA.FTZ R204, R176, UR5, -R195.reuse ;  /* 0x00000005b0cc7c23 */ /* 0x100fe200080108c3 */
[----:B------:R-:W2:Y:S01]  /*7df0*/  MUFU.EX2 R193, R193 ;  /* 0x000000c100c17308 */ /* 0x000ea20000000800 */
[--C-:B-1----:R-:W-:Y:S01]  /*7e00*/  FFMA.FTZ R194, R156, UR5, -R195.reuse ;  /* 0x000000059cc27c23 */ /* 0x102fe200080108c3 */
        /* <DEDUP_REMOVED lines=8> */
[--C-:B------:R-:W-:Y:S01]  /*7e90*/  FFMA.FTZ R161, R165, UR5, -R195.reuse ;  /* 0x00000005a5a17c23 */ /* 0x100fe200080108c3 */
[--C-:B------:R-:W-:Y:S01]  /*7ea0*/  FFMA.FTZ R206, R180, UR5, -R195.reuse ;  /* 0x00000005b4ce7c23 */ /* 0x100fe200080108c3 */
[--C-:B------:R-:W-:Y:S01]  /*7eb0*/  FFMA.FTZ R207, R182, UR5, -R152.reuse ;  /* 0x00000005b6cf7c23 */ /* 0x100fe20008010898 */
[--C-:B------:R-:W-:Y:S01]  /*7ec0*/  FFMA.FTZ R181, R181, UR5, -R195.reuse ;  /* 0x00000005b5b57c23 */ /* 0x100fe200080108c3 */
[----:B------:R-:W-:Y:S01]  /*7ed0*/  FFMA.FTZ R200, R168, UR5, -R195 ;  /* 0x00000005a8c87c23 */ /* 0x000fe200080108c3 */
[--C-:B------:R-:W-:Y:S01]  /*7ee0*/  FFMA.FTZ R168, R183, UR5, -R152.reuse ;  /* 0x00000005b7a87c23 */ /* 0x100fe20008010898 */
[----:B------:R-:W1:Y:S01]  /*7ef0*/  MUFU.EX2 R209, R209 ;  /* 0x000000d100d17308 */ /* 0x000e620000000800 */
[----:B--2---:R-:W-:Y:S01]  /*7f00*/  FFMA.FTZ R165, R2, R20, R193 ;  /* 0x0000001402a57223 */ /* 0x004fe200000100c1 */
[--C-:B------:R-:W-:Y:S01]  /*7f10*/  FFMA.FTZ R203, R174, UR5, -R152.reuse ;  /* 0x00000005aecb7c23 */ /* 0x100fe20008010898 */
[--C-:B------:R-:W-:Y:S01]  /*7f20*/  FFMA.FTZ R201, R170, UR5, -R152.reuse ;  /* 0x00000005aac97c23 */ /* 0x100fe20008010898 */
[--C-:B------:R-:W-:Y:S01]  /*7f30*/  FFMA.FTZ R197, R162, UR5, -R152.reuse ;  /* 0x00000005a2c57c23 */ /* 0x100fe20008010898 */
[--C-:B------:R-:W-:Y:S01]  /*7f40*/  FFMA.FTZ R162, R163, UR5, -R152.reuse ;  /* 0x00000005a3a27c23 */ /* 0x100fe20008010898 */
[--C-:B------:R-:W-:Y:S01]  /*7f50*/  FFMA.FTZ R170, R171, UR5, -R152.reuse ;  /* 0x00000005abaa7c23 */ /* 0x100fe20008010898 */
[--C-:B------:R-:W-:Y:S01]  /*7f60*/  FFMA.FTZ R199, R166, UR5, -R152.reuse ;  /* 0x00000005a6c77c23 */ /* 0x100fe20008010898 */
[----:B------:R-:W2:Y:S01]  /*7f70*/  MUFU.EX2 R208, R208 ;  /* 0x000000d000d07308 */ /* 0x000ea20000000800 */
[--C-:B------:R-:W-:Y:S01]  /*7f80*/  FFMA.FTZ R202, R172, UR5, -R195.reuse ;  /* 0x00000005acca7c23 */ /* 0x100fe200080108c3 */
[--C-:B------:R-:W-:Y:S01]  /*7f90*/  FFMA.FTZ R173, R173, UR5, -R195.reuse ;  /* 0x00000005adad7c23 */ /* 0x100fe200080108c3 */
[--C-:B------:R-:W-:Y:S01]  /*7fa0*/  FFMA.FTZ R172, R175, UR5, -R152.reuse ;  /* 0x00000005afac7c23 */ /* 0x100fe20008010898 */
[--C-:B------:R-:W-:Y:S01]  /*7fb0*/  FFMA.FTZ R154, R154, UR5, -R152.reuse ;  /* 0x000000059a9a7c23 */ /* 0x100fe20008010898 */
[--C-:B------:R-:W-:Y:S01]  /*7fc0*/  FFMA.FTZ R153, R153, UR5, -R195.reuse ;  /* 0x0000000599997c23 */ /* 0x100fe200080108c3 */
[----:B------:R-:W-:Y:S01]  /*7fd0*/  FFMA.FTZ R157, R157, UR5, -R195 ;  /* 0x000000059d9d7c23 */ /* 0x000fe200080108c3 */
[--C-:B------:R-:W-:Y:S01]  /*7fe0*/  FFMA.FTZ R155, R155, UR5, -R152.reuse ;  /* 0x000000059b9b7c23 */ /* 0x100fe20008010898 */
[----:B------:R-:W3:Y:S01]  /*7ff0*/  MUFU.EX2 R156, R156 ;  /* 0x0000009c009c7308 */ /* 0x000ee20000000800 */
[----:B-1----:R-:W-:Y:S01]  /*8000*/  FFMA.FTZ R5, R0, R5, R209 ;  /* 0x0000000500057223 */ /* 0x002fe200000100d1 */
[----:B------:R-:W-:-:S06]  /*8010*/  FFMA.FTZ R195, R158, UR5, -R152 ;  /* 0x000000059ec37c23 */ /* 0x000fcc0008010898 */
[----:B------:R-:W1:Y:S01]  /*8020*/  MUFU.EX2 R210, R210 ;  /* 0x000000d200d27308 */ /* 0x000e620000000800 */
[----:B--2---:R-:W-:-:S07]  /*8030*/  FADD.FTZ R165, R208, R165 ;  /* 0x000000a5d0a57221 */ /* 0x004fce0000010000 */
[----:B------:R-:W2:Y:S01]  /*8040*/  MUFU.EX2 R211, R211 ;  /* 0x000000d300d37308 */ /* 0x000ea20000000800 */
[----:B---3--:R-:W-:-:S07]  /*8050*/  FADD.FTZ R20, R156, R5 ;  /* 0x000000059c147221 */ /* 0x008fce0000010000 */
[----:B------:R-:W3:Y:S01]  /*8060*/  MUFU.EX2 R189, R189 ;  /* 0x000000bd00bd7308 */ /* 0x000ee20000000800 */
[----:B-1----:R-:W-:-:S07]  /*8070*/  FADD.FTZ R174, R210, R165 ;  /* 0x000000a5d2ae7221 */ /* 0x002fce0000010000 */
        /* <DEDUP_REMOVED lines=11> */
[----:B-1----:R-:W-:Y:S01]  /*8130*/  FADD.FTZ R163, R185, R166 ;  /* 0x000000a6b9a37221 */ /* 0x002fe20000010000 */
[--C-:B------:R-:W-:Y:S01]  /*8140*/  FFMA.FTZ R166, R167, UR5, -R152.reuse ;  /* 0x00000005a7a67c23 */ /* 0x100fe20008010898 */
[----:B------:R-:W-:-:S05]  /*8150*/  FFMA.FTZ R152, R159, UR5, -R152 ;  /* 0x000000059f987c23 */ /* 0x000fca0008010898 */
        /* <DEDUP_REMOVED lines=25> */
[----:B--2---:R-:W-:Y:S01]  /*82f0*/  FADD.FTZ R20, R172, R5 ;  /* 0x00000005ac147221 */ /* 0x004fe20000010000 */
[----:B------:R-:W-:-:S05]  /*8300*/  IMAD.U32 R5, RZ, RZ, UR39 ;  /* 0x00000027ff057e24 */ /* 0x000fca000f8e00ff */
[----:B------:R-:W-:Y:S01]  /*8310*/  @P1 IADD3 R5, R5, 0x38840, RZ ;  /* 0x0003884005051810 */ /* 0x000fe20007ffe0ff */
[----:B------:R-:W2:Y:S01]  /*8320*/  MUFU.EX2 R169, R169 ;  /* 0x000000a900a97308 */ /* 0x000ea20000000800 */
[----:B---3--:R-:W-:Y:S02]  /*8330*/  FADD.FTZ R158, R196, R163 ;  /* 0x000000a3c49e7221 */ /* 0x008fe40000010000 */
[----:B----4-:R-:W-:-:S04]  /*8340*/  @P1 PRMT R5, R224, 0x654, R5 ;  /* 0x00000654e0051816 */ /* 0x010fc80000000005 */
[----:B------:R3:W-:Y:S01]  /*8350*/  @P1 SYNCS.ARRIVE.TRANS64.RED.A1T0 RZ, [R5+URZ], RZ ;  /* 0x000000ff05ff19a7 */ /* 0x0007e2000810043f */
[----:B------:R-:W4:Y:S01]  /*8360*/  MUFU.EX2 R162, R162 ;  /* 0x000000a200a27308 */ /* 0x000f220000000800 */
[----:B-1----:R-:W-:-:S07]  /*8370*/  FADD.FTZ R163, R197, R20 ;  /* 0x00000014c5a37221 */ /* 0x002fce0000010000 */
[----:B------:R-:W1:Y:S01]  /*8380*/  MUFU.EX2 R198, R198 ;  /* 0x000000c600c67308 */ /* 0x000e620000000800 */
[----:B--2---:R-:W-:-:S07]  /*8390*/  FADD.FTZ R165, R169, R158 ;  /* 0x0000009ea9a57221 */ /* 0x004fce0000010000 */
[----:B------:R-:W2:Y:S01]  /*83a0*/  MUFU.EX2 R199, R199 ;  /* 0x000000c700c77308 */ /* 0x000ea20000000800 */
[----:B----4-:R-:W-:-:S07]  /*83b0*/  FADD.FTZ R20, R162, R163 ;  /* 0x000000a3a2147221 */ /* 0x010fce0000010000 */
        /* <DEDUP_REMOVED lines=20> */
[----:B--2---:R-:W-:-:S03]  /*8500*/  FADD.FTZ R20, R157, R20 ;  /* 0x000000149d147221 */ /* 0x004fc60000010000 */
[----:B---3--:R-:W-:Y:S01]  /*8510*/  FADD.FTZ R5, R163, R158 ;  /* 0x0000009ea3057221 */ /* 0x008fe20000010000 */
[----:B------:R-:W-:Y:S06]  /*8520*/  @!P0 BRA `(.L_x_147) ;  /* 0x0000000000048947 */ /* 0x000fec0003800000 */
[----:B------:R-:W-:Y:S01]  /*8530*/  BPT.TRAP 0x1 ;  /* 0x000000040000795c */ /* 0x000fe20000300000 */
.L_x_147:
[----:B------:R-:W2:Y:S01]  /*8540*/  LDL R158, [R1] ;  /* 0x00000000019e7983 */ /* 0x000ea20000100800 */
[----:B------:R-:W-:Y:S01]  /*8550*/  ISETP.NE.AND P1, PT, R22, RZ, PT ;  /* 0x000000ff1600720c */ /* 0x000fe20003f25270 */
[----:B------:R-:W-:Y:S01]  /*8560*/  IMAD.U32 R152, RZ, RZ, UR4 ;  /* 0x00000004ff987e24 */ /* 0x000fe2000f8e00ff */
[----:B------:R-:W-:Y:S01]  /*8570*/  R2UR UR60, R19 ;  /* 0x00000000133c72ca */ /* 0x000fe200000e0000 */
[----:B------:R-:W-:Y:S01]  /*8580*/  UMOV UR37, UR38 ;  /* 0x0000002600257c82 */ /* 0x000fe20008000000 */
[----:B------:R-:W-:Y:S01]  /*8590*/  F2FP.F16.F32.PACK_AB R208, R208, R193 ;  /* 0x000000c1d0d0723e */ /* 0x000fe200000000ff */
[----:B------:R-:W-:Y:S01]  /*85a0*/  IMAD.MOV.U32 R222, RZ, RZ, R3 ;  /* 0x000000ffffde7224 */ /* 0x000fe200078e0003 */
[----:B------:R-:W-:Y:S01]  /*85b0*/  F2FP.F16.F32.PACK_AB R209, R156, R209 ;  /* 0x000000d19cd1723e */ /* 0x000fe200000000ff */
[----:B------:R-:W-:Y:S01]  /*85c0*/  IMAD.MOV.U32 R223, RZ, RZ, R4 ;  /* 0x000000ffffdf7224 */ /* 0x000fe200078e0004 */
[----:B------:R-:W-:Y:S02]  /*85d0*/  F2FP.F16.F32.PACK_AB R210, R189, R210 ;  /* 0x000000d2bdd2723e */ /* 0x000fe400000000ff */
[----:B------:R-:W-:-:S02]  /*85e0*/  F2FP.F16.F32.PACK_AB R211, R160, R211 ;  /* 0x000000d3a0d3723e */ /* 0x000fc400000000ff */
[----:B------:R-:W-:Y:S01]  /*85f0*/  F2FP.F16.F32.PACK_AB R204, R185, R204 ;  /* 0x000000ccb9cc723e */ /* 0x000fe200000000ff */
[----:B------:R-:W-:Y:S01]  /*8600*/  @P1 VIADD R152, R152, 0x38860 ;  /* 0x0003886098981836 */ /* 0x000fe20000000000 */
[----:B------:R-:W-:Y:S02]  /*8610*/  F2FP.F16.F32.PACK_AB R205, R164, R205 ;  /* 0x000000cda4cd723e */ /* 0x000fe400000000ff */
[----:B------:R-:W-:Y:S02]  /*8620*/  F2FP.F16.F32.PACK_AB R206, R181, R206 ;  /* 0x000000ceb5ce723e */ /* 0x000fe400000000ff */
[----:B------:R-:W-:Y:S02]  /*8630*/  F2FP.F16.F32.PACK_AB R207, R168, R207 ;  /* 0x000000cfa8cf723e */ /* 0x000fe400000000ff */
[----:B------:R-:W-:Y:S02]  /*8640*/  F2FP.F16.F32.PACK_AB R200, R177, R200 ;  /* 0x000000c8b1c8723e */ /* 0x000fe400000000ff */
[----:B------:R-:W-:-:S02]  /*8650*/  F2FP.F16.F32.PACK_AB R201, R170, R201 ;  /* 0x000000c9aac9723e */ /* 0x000fc400000000ff */
[----:B------:R-:W-:Y:S02]  /*8660*/  F2FP.F16.F32.PACK_AB R202, R173, R202 ;  /* 0x000000caadca723e */ /* 0x000fe400000000ff */
        /* <DEDUP_REMOVED lines=9> */
[----:B--2---:R-:W-:-:S04]  /*8700*/  @P1 PRMT R152, R158, 0x654, R152 ;  /* 0x000006549e981816 */ /* 0x004fc80000000098 */
[----:B------:R1:W-:Y:S01]  /*8710*/  @P1 SYNCS.ARRIVE.TRANS64.RED.A1T0 RZ, [R152+URZ], RZ ;  /* 0x000000ff98ff19a7 */ /* 0x0003e2000810043f */
[----:B------:R-:W-:Y:S01]  /*8720*/  ISETP.LT.AND P1, PT, RZ, UR61, PT ;  /* 0x0000003dff007c0c */ /* 0x000fe2000bf21270 */
[----:B------:R-:W-:-:S12]  /*8730*/  UIADD3 UR61, UR61, -0x1, URZ ;  /* 0xffffffff3d3d7890 */ /* 0x000fd8000fffe03f */
[----:B-1----:R-:W-:Y:S05]  /*8740*/  @P1 BRA `(.L_x_148) ;  /* 0xffffffc8004c1947 */ /* 0x002fea000383ffff */
.L_x_137:
        /* <DEDUP_REMOVED lines=131> */
.L_x_149:
        /* <DEDUP_REMOVED lines=8> */
.L_x_150:
[----:B--2---:R-:W-:Y:S05]  /*9000*/  @P1 BRA `(.L_x_151) ;  /* 0x0000000000081947 */ /* 0x004fea0003800000 */
[----:B------:R-:W2:Y:S02]  /*9010*/  SYNCS.PHASECHK.TRANS64.TRYWAIT P1, [UR8+0x38850], R0 ;  /* 0x03885000ff0075a7 */ /* 0x000ea40008020148 */
[----:B--2---:R-:W-:Y:S05]  /*9020*/  @!P1 BRA `(.L_x_152) ;  /* 0x0000005800309947 */ /* 0x004fea0003800000 */
.L_x_151:
[----:B------:R-:W-:Y:S01]  /*9030*/  R2UR UR4, R18 ;  /* 0x00000000120472ca */ /* 0x000fe200000e0000 */
[----:B------:R-:W-:Y:S01]  /*9040*/  WARPGROUP.ARRIVE ;  /* 0x00000000000079c5 */ /* 0x000fe20000000000 */
[----:B------:R-:W-:Y:S01]  /*9050*/  UMOV UR7, 0x40000040 ;  /* 0x4000004000077882 */ /* 0x000fe20000000000 */
[----:B--2---:R-:W2:Y:S04]  /*9060*/  SHFL.BFLY PT, R7, R20, 0x2, 0x1f ;  /* 0x0c401f0014077f89 */ /* 0x004ea800000e0000 */
[----:B-1----:R-:W1:Y:S06]  /*9070*/  SHFL.BFLY PT, R0, R5, 0x2, 0x1f ;  /* 0x0c401f0005007f89 */ /* 0x002e6c00000e0000 */
[----:B------:R-:W-:-:S04]  /*9080*/  UIADD3 UR4, UR4, 0x400, URZ ;  /* 0x0000040004047890 */ /* 0x000fc8000fffe03f */
[----:B------:R-:W-:-:S04]  /*9090*/  USHF.R.U32.HI UR4, URZ, 0x4, UR4 ;  /* 0x000000043f047899 */ /* 0x000fc80008011604 */
[----:B------:R-:W-:-:S04]  /*90a0*/  ULOP3.LUT UR4, UR4, 0x3fff, URZ, 0xc0, !UPT ;  /* 0x00003fff04047892 */ /* 0x000fc8000f8ec03f */
[----:B------:R-:W-:Y:S01]  /*90b0*/  ULOP3.LUT UR4, UR4, 0x2800000, URZ, 0xfc, !UPT ;  /* 0x0280000004047892 */ /* 0x000fe2000f8efc3f */
[----:B--2---:R-:W-:Y:S01]  /*90c0*/  FADD.FTZ R7, R7, R20 ;  /* 0x0000001407077221 */ /* 0x004fe20000010000 */
[----:B------:R-:W-:Y:S02]  /*90d0*/  IMAD.MOV.U32 R20, RZ, RZ, RZ ;  /* 0x000000ffff147224 */ /* 0x000fe400078e00ff */
[----:B------:R-:W-:Y:S01]  /*90e0*/  UIMAD UR4, UR38, 0xa00, UR4 ;  /* 0x00000a00260478a4 */ /* 0x000fe2000f8e0204 */
[----:B-1----:R-:W-:Y:S01]  /*90f0*/  FADD.FTZ R2, R0, R5 ;  /* 0x0000000500027221 */ /* 0x002fe20000010000 */
[----:B------:R-:W-:Y:S01]  /*9100*/  IMAD.U32 R5, RZ, RZ, UR5 ;  /* 0x00000005ff057e24 */ /* 0x000fe2000f8e00ff */
[----:B------:R-:W1:Y:S04]  /*9110*/  SHFL.BFLY PT, R0, R7, 0x1, 0x1f ;  /* 0x0c201f0007007f89 */ /* 0x000e6800000e0000 */
[----:B------:R-:W-:Y:S01]  /*9120*/  UMOV UR6, UR4 ;  /* 0x0000000400067c82 */ /* 0x000fe20008000000 */
[----:B------:R-:W2:Y:S01]  /*9130*/  SHFL.BFLY PT, R9, R2, 0x1, 0x1f ;  /* 0x0c201f0002097f89 */ /* 0x000ea200000e0000 */
[----:B------:R-:W-:Y:S01]  /*9140*/  HGMMA.64x256x16.F32 R24, R208, gdesc[UR4].tnspB, R24, gsb0 ;  /* 0x43e00004d0187df0 */ /* 0x000fe20008000818 */
[----:B------:R-:W-:Y:S01]  /*9150*/  UIADD3 UR6, UR4, 0x80, URZ ;  /* 0x0000008004067890 */ /* 0x000fe2000fffe03f */
[----:B------:R-:W-:Y:S01]  /*9160*/  UMOV UR7, 0x40000040 ;  /* 0x4000004000077882 */ /* 0x000fe20000000000 */
[----:B-1----:R-:W-:Y:S01]  /*9170*/  FADD.FTZ R10, R7, R0 ;  /* 0x00000000070a7221 */ /* 0x002fe20000010000 */
[----:B------:R-:W-:Y:S01]  /*9180*/  MOV R7, UR5 ;  /* 0x0000000500077c02 */ /* 0x000fe20008000f00 */
[----:B------:R-:W-:-:S02]  /*9190*/  IMAD.MOV.U32 R0, RZ, RZ, -0x800000 ;  /* 0xff800000ff007424 */ /* 0x000fc400078e00ff */
[----:B--2---:R-:W-:Y:S01]  /*91a0*/  FADD.FTZ R11, R2, R9 ;  /* 0x00000009020b7221 */ /* 0x004fe20000010000 */
[----:B------:R-:W-:Y:S01]  /*91b0*/  FSETP.NE.FTZ.AND P1, PT, R10, RZ, PT ;  /* 0x000000ff0a00720b */ /* 0x000fe20003f35000 */
[----:B------:R-:W-:Y:S02]  /*91c0*/  IMAD.MOV.U32 R9, RZ, RZ, RZ ;  /* 0x000000ffff097224 */ /* 0x000fe400078e00ff */
[----:B------:R-:W-:Y:S01]  /*91d0*/  IMAD.MOV.U32 R2, RZ, RZ, -0x800000 ;  /* 0xff800000ff027424 */ /* 0x000fe200078e00ff */
[----:B------:R-:W-:-:S09]  /*91e0*/  FSETP.NE.FTZ.AND P2, PT, R11, RZ, PT ;  /* 0x000000ff0b00720b */ /* 0x000fd20003f55000 */
[----:B------:R-:W1:Y:S01]  /*91f0*/  @P1 MUFU.LG2 R6, R10 ;  /* 0x0000000a00061308 */ /* 0x000e620000000c00 */
[----:B------:R-:W-:-:S03]  /*9200*/  @P1 FMUL.FTZ R5, R5, 0.69314718246459960938 ;  /* 0x3f31721805051820 */ /* 0x000fc60000410000 */
[----:B------:R-:W-:-:S04]  /*9210*/  @P2 FMUL.FTZ R7, R7, 0.69314718246459960938 ;  /* 0x3f31721807072820 */ /* 0x000fc80000410000 */
[----:B------:R-:W2:Y:S08]  /*9220*/  @P2 MUFU.LG2 R8, R11 ;  /* 0x0000000b00082308 */ /* 0x000eb00000000c00 */
[----:B------:R3:W4:Y:S01]  /*9230*/  @P1 MUFU.RCP R20, R10 ;  /* 0x0000000a00141308 */ /* 0x0007220000001000 */
[----:B-1----:R-:W-:-:S04]  /*9240*/  @P1 FMUL.FTZ R6, R6, 0.69314718246459960938 ;  /* 0x3f31721806061820 */ /* 0x002fc80000410000 */
[----:B------:R-:W-:-:S03]  /*9250*/  @P1 FFMA.FTZ R2, R5, R4, R6 ;  /* 0x0000000405021223 */ /* 0x000fc60000010006 */
[----:B------:R3:W1:Y:S01]  /*9260*/  @P2 MUFU.RCP R9, R11 ;  /* 0x0000000b00092308 */ /* 0x0006620000001000 */
[----:B--2---:R-:W-:-:S04]  /*9270*/  @P2 FMUL.FTZ R8, R8, 0.69314718246459960938 ;  /* 0x3f31721808082820 */ /* 0x004fc80000410000 */
[----:B------:R-:W-:Y:S01]  /*9280*/  @P2 FFMA.FTZ R0, R7, R3, R8 ;  /* 0x0000000307002223 */ /* 0x000fe20000010008 */
        /* <DEDUP_REMOVED lines=13> */
[----:B------:R-:W-:-:S15]  /*9360*/  WARPGROUP.ARRIVE ;  /* 0x00000000000079c5 */ /* 0x000fde0000000000 */
[----:B------:R-:W-:-:S07]  /*9370*/  NOP ;  /* 0x0000000000007918 */ /* 0x000fce0000000000 */
[----:B------:R-:W-:Y:S01]  /*9380*/  HGMMA.64x256x16.F32 R24, R196, gdesc[UR4].tnspB, R24, gsb0 ;  /* 0x43e00004c4187df0 */ /* 0x000fe20008000818 */
[----:B------:R-:W-:Y:S01]  /*9390*/  UMOV UR6, UR4 ;  /* 0x0000000400067c82 */ /* 0x000fe20008000000 */
[----:B------:R-:W-:Y:S01]  /*93a0*/  UMOV UR7, 0x40000040 ;  /* 0x4000004000077882 */ /* 0x000fe20000000000 */
[----:B------:R-:W-:Y:S02]  /*93b0*/  WARPGROUP.DEPBAR.LE gsb0, 0x0 ;  /* 0x00008000000079c5 */ /* 0x000fe40000010000 */
[----:B------:R-:W-:-:S15]  /*93c0*/  WARPGROUP.ARRIVE ;  /* 0x00000000000079c5 */ /* 0x000fde0000000000 */
[----:B------:R-:W-:-:S08]  /*93d0*/  NOP ;  /* 0x0000000000007918 */ /* 0x000fd00000000000 */
[----:B------:R-:W-:Y:S03]  /*93e0*/  HGMMA.64x256x16.F32 R24, R192, gdesc[UR4].tnspB, R24, gsb0 ;  /* 0x43e00004c0187df0 */ /* 0x000fe60008000818 */
[----:B------:R-:W-:Y:S02]  /*93f0*/  WARPGROUP.DEPBAR.LE gsb0, 0x0 ;  /* 0x00008000000079c5 */ /* 0x000fe40000010000 */
[----:B-1-34-:R-:W-:Y:S05]  /*9400*/  @!P0 BRA `(.L_x_153) ;  /* 0x0000000000048947 */ /* 0x01afea0003800000 */
[----:B------:R-:W-:Y:S01]  /*9410*/  BPT.TRAP 0x1 ;  /* 0x000000040000795c */ /* 0x000fe20000300000 */
.L_x_153:
[----:B------:R-:W2:Y:S01]  /*9420*/  LDL R21, [R1] ;  /* 0x0000000001157983 */ /* 0x000ea20000100800 */
[----:B------:R-:W-:Y:S01]  /*9430*/  ISETP.NE.AND P0, PT, R22, RZ, PT ;  /* 0x000000ff1600720c */ /* 0x000fe20003f05270 */
        /* <DEDUP_REMOVED lines=64> */
[----:B------:R-:W-:Y:S01]  /*9840*/  IMAD.U32 R20, RZ, RZ, UR8 ;  /* 0x00000008ff147e24 */ /* 0x000fe2000f8e00ff */
[----:B------:R-:W-:Y:S01]  /*9850*/  IADD3 R29, P4, R16, 0x60, RZ ;  /* 0x00000060101d7810 */ /* 0x000fe20007f9e0ff */
[-C--:B------:R-:W-:Y:S01]  /*9860*/  FMUL.FTZ R156, R35, R9.reuse ;  /* 0x00000009239c7220 */ /* 0x080fe20000410000 */
[----:B------:R-:W-:Y:S01]  /*9870*/  R2UR UR5, R216 ;  /* 0x00000000d80572ca */ /* 0x000fe200000e0000 */
[----:B------:R-:W-:Y:S01]  /*9880*/  @P0 VIADD R20, R20, 0x38860 ;  /* 0x0003886014140836 */ /* 0x000fe20000000000 */
[----:B------:R-:W-:Y:S01]  /*9890*/  LOP3.LUT R28, R29, 0x380, RZ, 0xc0, !PT ;  /* 0x000003801d1c7812 */ /* 0x000fe200078ec0ff */
[-C--:B------:R-:W-:Y:S01]  /*98a0*/  FMUL.FTZ R49, R27, R9.reuse ;  /* 0x000000091b317220 */ /* 0x080fe20000410000 */
[-C--:B------:R-:W-:Y:S01]  /*98b0*/  FMUL.FTZ R25, R39, R9.reuse ;  /* 0x0000000927197220 */ /* 0x080fe20000410000 */
[----:B------:R-:W-:Y:S01]  /*98c0*/  IADD3 R35, P6, R16, 0x4020, RZ ;  /* 0x0000402010237810 */ /* 0x000fe20007fde0ff */
[-C--:B------:R-:W-:Y:S01]  /*98d0*/  FMUL.FTZ R56, R26, R9.reuse ;  /* 0x000000091a387220 */ /* 0x080fe20000410000 */
[----:B------:R-:W-:Y:S01]  /*98e0*/  SHF.R.U64 R28, R28, 0x3, RZ ;  /* 0x000000031c1c7819 */ /* 0x000fe200000012ff */
[-C--:B------:R-:W-:Y:S01]  /*98f0*/  FMUL.FTZ R53, R31, R9.reuse ;  /* 0x000000091f357220 */ /* 0x080fe20000410000 */
[----:B------:R-:W-:Y:S01]  /*9900*/  R2UR UR6, R215 ;  /* 0x00000000d70672ca */ /* 0x000fe200000e0000 */
[----:B------:R-:W-:Y:S01]  /*9910*/  FMUL.FTZ R164, R30, R9 ;  /* 0x000000091ea47220 */ /* 0x000fe20000410000 */
[----:B------:R-:W-:Y:S01]  /*9920*/  LOP3.LUT R28, R28, R29, RZ, 0x3c, !PT ;  /* 0x0000001d1c1c7212 */ /* 0x000fe200078e3cff */
        /* <DEDUP_REMOVED lines=58> */
[C---:B------:R-:W-:Y:S01]  /*9cd0*/  IADD3 R39, P5, R16.reuse, 0x4040, RZ ;  /* 0x0000404010277810 */ /* 0x040fe20007fbe0ff */
[--C-:B------:R-:W-:Y:S01]  /*9ce0*/  IMAD.X R29, RZ, RZ, R17.reuse, P4 ;  /* 0x000000ffff1d7224 */ /* 0x100fe200020e0611 */
[C---:B------:R-:W-:Y:S01]  /*9cf0*/  IADD3 R9, P4, R16.reuse, 0x8040, RZ ;  /* 0x0000804010097810 */ /* 0x040fe20007f9e0ff */
[----:B------:R-:W-:Y:S01]  /*9d00*/  UIADD3 UR34, -UR5, URZ, URZ ;  /* 0x0000003f05227290 */ /* 0x000fe2000fffe13f */
[----:B------:R-:W-:Y:S01]  /*9d10*/  LOP3.LUT R34, R35, 0x380, RZ, 0xc0, !PT ;  /* 0x0000038023227812 */ /* 0x000fe200078ec0ff */
[----:B------:R-:W-:Y:S01]  /*9d20*/  ULDC UR4, c[0x0][0xda8] ;  /* 0x00036a0000047ab9 */ /* 0x000fe20000000800 */
[C---:B------:R-:W-:Y:S01]  /*9d30*/  LOP3.LUT R55, R16.reuse, 0x380, RZ, 0xc0, !PT ;  /* 0x0000038010377812 */ /* 0x040fe200078ec0ff */
[----:B------:R-:W-:Y:S01]  /*9d40*/  UIMAD UR34, UR4, UR34, UR6 ;  /* 0x00000022042272a4 */ /* 0x000fe2000f8e0206 */
[----:B------:R-:W-:Y:S01]  /*9d50*/  IADD3 R31, P3, R16, 0x4000, RZ ;  /* 0x00004000101f7810 */ /* 0x000fe20007f7e0ff */
[----:B------:R-:W-:Y:S01]  /*9d60*/  UIADD3 UR35, -UR36, URZ, URZ ;  /* 0x0000003f24237290 */ /* 0x000fe2000fffe13f */
[----:B------:R-:W-:Y:S01]  /*9d70*/  LOP3.LUT R38, R39, 0x380, RZ, 0xc0, !PT ;  /* 0x0000038027267812 */ /* 0x000fe200078ec0ff */
[----:B------:R-:W-:Y:S01]  /*9d80*/  ULDC UR4, c[0x0][0xdb4] ;  /* 0x00036d0000047ab9 */ /* 0x000fe20000000800 */
[----:B------:R-:W-:Y:S01]  /*9d90*/  LOP3.LUT R48, R9, 0x380, RZ, 0xc0, !PT ;  /* 0x0000038009307812 */ /* 0x000fe200078ec0ff */
[----:B------:R-:W-:Y:S01]  /*9da0*/  USHF.L.U32 UR34, UR34, 0x7, URZ ;  /* 0x0000000722227899 */ /* 0x000fe2000800063f */
[----:B------:R-:W-:Y:S01]  /*9db0*/  SHF.R.U64 R34, R34, 0x3, RZ ;  /* 0x0000000322227819 */ /* 0x000fe200000012ff */
[----:B------:R-:W-:Y:S01]  /*9dc0*/  UIMAD UR35, UR4, UR35, UR5 ;  /* 0x00000023042372a4 */ /* 0x000fe2000f8e0205 */
[----:B------:R-:W-:Y:S01]  /*9dd0*/  SHF.R.U64 R55, R55, 0x3, RZ ;  /* 0x0000000337377819 */ /* 0x000fe200000012ff */
[----:B------:R-:W-:Y:S01]  /*9de0*/  ULDC.64 UR8, c[0x0][0xb70] ;  /* 0x0002dc0000087ab9 */ /* 0x000fe20000000a00 */
[----:B------:R-:W-:Y:S01]  /*9df0*/  LOP3.LUT R30, R31, 0x380, RZ, 0xc0, !PT ;  /* 0x000003801f1e7812 */ /* 0x000fe200078ec0ff */
[----:B------:R-:W-:Y:S01]  /*9e00*/  USHF.R.S32.HI UR4, URZ, 0x1f, UR35 ;  /* 0x0000001f3f047899 */ /* 0x000fe20008011423 */
[----:B------:R-:W-:Y:S01]  /*9e10*/  SHF.R.U64 R38, R38, 0x3, RZ ;  /* 0x0000000326267819 */ /* 0x000fe200000012ff */
[----:B------:R-:W-:Y:S01]  /*9e20*/  ULDC UR7, c[0x0][0xa88] ;  /* 0x0002a20000077ab9 */ /* 0x000fe20000000800 */
[----:B------:R-:W-:Y:S01]  /*9e30*/  SHF.R.U64 R48, R48, 0x3, RZ ;  /* 0x0000000330307819 */ /* 0x000fe200000012ff */
[----:B------:R-:W-:Y:S01]  /*9e40*/  UIMAD UR6, UR4, UR8, URZ ;  /* 0x00000008040672a4 */ /* 0x000fe2000f8e023f */
[----:B------:R-:W-:Y:S01]  /*9e50*/  LOP3.LUT R34, R34, R35, RZ, 0x3c, !PT ;  /* 0x0000002322227212 */ /* 0x000fe200078e3cff */
[----:B------:R-:W-:Y:S01]  /*9e60*/  UIMAD.WIDE.U32 UR4, UR35, UR8, URZ ;  /* 0x00000008230472a5 */ /* 0x000fe2000f8e003f */
[----:B------:R-:W-:Y:S01]  /*9e70*/  LOP3.LUT R54, R55, R16, RZ, 0x3c, !PT ;  /* 0x0000001037367212 */ /* 0x000fe200078e3cff */
[----:B------:R-:W-:Y:S01]  /*9e80*/  IMAD.MOV.U32 R55, RZ, RZ, R17 ;  /* 0x000000ffff377224 */ /* 0x000fe200078e0011 */
[----:B------:R-:W-:Y:S01]  /*9e90*/  SHF.R.U64 R30, R30, 0x3, RZ ;  /* 0x000000031e1e7819 */ /* 0x000fe200000012ff */
[----:B------:R-:W-:Y:S01]  /*9ea0*/  UIMAD UR6, UR35, UR9, UR6 ;  /* 0x00000009230672a4 */ /* 0x000fe2000f8e0206 */
[----:B------:R-:W-:Y:S01]  /*9eb0*/  LOP3.LUT R38, R38, R39, RZ, 0x3c, !PT ;  /* 0x0000002726267212 */ /* 0x000fe200078e3cff */
[----:B------:R-:W-:Y:S01]  /*9ec0*/  ULDC.64 UR12, c[0x0][0x208] ;  /* 0x00008200000c7ab9 */ /* 0x000fe20000000a00 */
[----:B------:R-:W-:Y:S01]  /*9ed0*/  IADD3.X R35, RZ, R17, RZ, P6, !PT ;  /* 0x00000011ff237210 */ /* 0x000fe200037fe4ff */
[----:B------:R-:W-:Y:S01]  /*9ee0*/  UIADD3 UR6, UR5, UR6, URZ ;  /* 0x0000000605067290 */ /* 0x000fe2000fffe03f */
[----:B------:R-:W-:-:S02]  /*9ef0*/  IADD3 R43, P2, R16, 0x4060, RZ ;  /* 0x00004060102b7810 */ /* 0x000fc40007f5e0ff */
[----:B------:R-:W-:Y:S02]  /*9f00*/  IADD3 R39, P6, R16, 0xc000, RZ ;  /* 0x0000c00010277810 */ /* 0x000fe40007fde0ff */
[----:B------:R-:W-:Y:S02]  /*9f10*/  LOP3.LUT R48, R48, R9, RZ, 0x3c, !PT ;  /* 0x0000000930307212 */ /* 0x000fe400078e3cff */
[----:B------:R-:W-:Y:S01]  /*9f20*/  LOP3.LUT R30, R30, R31, RZ, 0x3c, !PT ;  /* 0x0000001f1e1e7212 */ /* 0x000fe200078e3cff */
[----:B------:R-:W-:Y:S01]  /*9f30*/  IMAD.X R31, RZ, RZ, R17, P3 ;  /* 0x000000ffff1f7224 */ /* 0x000fe200018e0611 */
[----:B------:R-:W-:Y:S02]  /*9f40*/  LOP3.LUT R42, R43, 0x380, RZ, 0xc0, !PT ;  /* 0x000003802b2a7812 */ /* 0x000fe400078ec0ff */
[----:B------:R-:W-:Y:S02]  /*9f50*/  LOP3.LUT R52, R39, 0x380, RZ, 0xc0, !PT ;  /* 0x0000038027347812 */ /* 0x000fe400078ec0ff */
[----:B------:R-:W-:-:S02]  /*9f60*/  MOV R55, R54 ;  /* 0x0000003600377202 */ /* 0x000fc40000000f00 */
[----:B------:R-:W-:Y:S02]  /*9f70*/  F2FP.F16.F32.PACK_AB R6, R6, R7 ;  /* 0x000000070606723e */ /* 0x000fe400000000ff */
[----:B------:R-:W-:Y:S01]  /*9f80*/  F2FP.F16.F32.PACK_AB R7, R53, R164 ;  /* 0x000000a43507723e */ /* 0x000fe200000000ff */
[----:B------:R-:W-:Y:S01]  /*9f90*/  IMAD.X R53, RZ, RZ, R17, P6 ;  /* 0x000000ffff357224 */ /* 0x000fe200030e0611 */
[----:B------:R-:W-:Y:S02]  /*9fa0*/  MOV R164, R28 ;  /* 0x0000001c00a47202 */ /* 0x000fe40000000f00 */
[----:B------:R-:W1:Y:S01]  /*9fb0*/  LDC.64 R28, c[0x0][0xb78] ;  /* 0x0002de00ff1c7b82 */ /* 0x000e620000000a00 */
[----:B------:R-:W-:Y:S02]  /*9fc0*/  SHF.R.U64 R42, R42, 0x3, RZ ;  /* 0x000000032a2a7819 */ /* 0x000fe400000012ff */
[----:B------:R-:W-:Y:S02]  /*9fd0*/  SHF.R.U64 R52, R52, 0x3, RZ ;  /* 0x0000000334347819 */ /* 0x000fe400000012ff */
[----:B------:R-:W-:Y:S01]  /*9fe0*/  MOV R30, R30 ;  /* 0x0000001e001e7202 */ /* 0x000fe20000000f00 */
[----:B------:R-:W-:Y:S01]  /*9ff0*/  VIADD R31, R219, UR34 ;  /* 0x00000022db1f7c36 */ /* 0x000fe20008000000 */
[----:B------:R-:W-:-:S02]  /*a000*/  F2FP.F16.F32.PACK_AB R4, R4, R5 ;  /* 0x000000050404723e */ /* 0x000fc400000000ff */
[----:B------:R-:W-:Y:S02]  /*a010*/  IADD3 R51, P3, R16, 0x8060, RZ ;  /* 0x0000806010337810 */ /* 0x000fe40007f7e0ff */
[----:B------:R-:W-:Y:S01]  /*a020*/  F2FP.F16.F32.PACK_AB R5, R49, R56 ;  /* 0x000000383105723e */ /* 0x000fe200000000ff */
[--C-:B------:R-:W-:Y:S01]  /*a030*/  IMAD.X R49, RZ, RZ, R17.reuse, P4 ;  /* 0x000000ffff317224 */ /* 0x100fe200020e0611 */
[----:B------:R-:W-:Y:S01]  /*a040*/  LOP3.LUT R42, R42, R43, RZ, 0x3c, !PT ;  /* 0x0000002b2a2a7212 */ /* 0x000fe200078e3cff */
[--C-:B------:R-:W-:Y:S01]  /*a050*/  IMAD.X R43, RZ, RZ, R17.reuse, P2 ;  /* 0x000000ffff2b7224 */ /* 0x100fe200010e0611 */
[----:B------:R-:W-:Y:S01]  /*a060*/  LOP3.LUT R52, R52, R39, RZ, 0x3c, !PT ;  /* 0x0000002734347212 */ /* 0x000fe200078e3cff */
[----:B------:R-:W-:Y:S01]  /*a070*/  IMAD.X R39, RZ, RZ, R17, P5 ;  /* 0x000000ffff277224 */ /* 0x000fe200028e0611 */
[C---:B------:R-:W-:Y:S02]  /*a080*/  IADD3 R57, P5, R16.reuse, 0xc020, RZ ;  /* 0x0000c02010397810 */ /* 0x040fe40007fbe0ff */
[----:B------:R-:W-:-:S02]  /*a090*/  IADD3 R59, P2, R16, 0xc040, RZ ;  /* 0x0000c040103b7810 */ /* 0x000fc40007f5e0ff */
[----:B------:R-:W-:Y:S02]  /*a0a0*/  LOP3.LUT R50, R51, 0x380, RZ, 0xc0, !PT ;  /* 0x0000038033327812 */ /* 0x000fe400078ec0ff */
[----:B------:R-:W-:Y:S02]  /*a0b0*/  LOP3.LUT R56, R57, 0x380, RZ, 0xc0, !PT ;  /* 0x0000038039387812 */ /* 0x000fe400078ec0ff */
[----:B------:R-:W-:Y:S02]  /*a0c0*/  LOP3.LUT R58, R59, 0x380, RZ, 0xc0, !PT ;  /* 0x000003803b3a7812 */ /* 0x000fe400078ec0ff */
[----:B------:R-:W-:Y:S02]  /*a0d0*/  SHF.R.U64 R50, R50, 0x3, RZ ;  /* 0x0000000332327819 */ /* 0x000fe400000012ff */
[----:B------:R-:W-:Y:S02]  /*a0e0*/  F2FP.F16.F32.PACK_AB R10, R10, R11 ;  /* 0x0000000b0a0a723e */ /* 0x000fe400000000ff */
[----:B------:R-:W-:-:S02]  /*a0f0*/  F2FP.F16.F32.PACK_AB R8, R41, R8 ;  /* 0x000000082908723e */ /* 0x000fc400000000ff */
[----:B------:R-:W-:Y:S02]  /*a100*/  F2FP.F16.F32.PACK_AB R11, R40, R163 ;  /* 0x000000a3280b723e */ /* 0x000fe400000000ff */
[----:B------:R-:W-:Y:S02]  /*a110*/  F2FP.F16.F32.PACK_AB R12, R12, R13 ;  /* 0x0000000d0c0c723e */ /* 0x000fe400000000ff */
[----:B------:R-:W-:Y:S02]  /*a120*/  F2FP.F16.F32.PACK_AB R14, R14, R15 ;  /* 0x0000000f0e0e723e */ /* 0x000fe400000000ff */
[----:B------:R-:W-:Y:S02]  /*a130*/  F2FP.F16.F32.PACK_AB R13, R153, R160 ;  /* 0x000000a0990d723e */ /* 0x000fe400000000ff */
[----:B------:R-:W-:Y:S02]  /*a140*/  F2FP.F16.F32.PACK_AB R15, R154, R161 ;  /* 0x000000a19a0f723e */ /* 0x000fe400000000ff */
[----:B------:R-:W-:-:S02]  /*a150*/  SHF.R.U64 R56, R56, 0x3, RZ ;  /* 0x0000000338387819 */ /* 0x000fc400000012ff */
[----:B------:R-:W-:Y:S02]  /*a160*/  SHF.R.U64 R58, R58, 0x3, RZ ;  /* 0x000000033a3a7819 */ /* 0x000fe400000012ff */
[----:B------:R-:W-:Y:S02]  /*a170*/  F2FP.F16.F32.PACK_AB R24, R24, R3 ;  /* 0x000000031818723e */ /* 0x000fe400000000ff */
[----:B------:R-:W-:Y:S02]  /*a180*/  F2FP.F16.F32.PACK_AB R72, R73, R72 ;  /* 0x000000484948723e */ /* 0x000fe400000000ff */
[----:B------:R-:W-:Y:S01]  /*a190*/  LOP3.LUT R50, R50, R51, RZ, 0x3c, !PT ;  /* 0x0000003332327212 */ /* 0x000fe200078e3cff */
[----:B------:R-:W-:Y:S01]  /*a1a0*/  IMAD.X R51, RZ, RZ, R17, P3 ;  /* 0x000000ffff337224 */ /* 0x000fe200018e0611 */
[----:B------:R-:W-:Y:S02]  /*a1b0*/  MOV R34, R34 ;  /* 0x0000002200227202 */ /* 0x000fe40000000f00 */
[----:B------:R-:W-:-:S02]  /*a1c0*/  F2FP.F16.F32.PACK_AB R73, R75, R74 ;  /* 0x0000004a4b49723e */ /* 0x000fc400000000ff */
[----:B------:R-:W-:Y:S02]  /*a1d0*/  F2FP.F16.F32.PACK_AB R80, R81, R80 ;  /* 0x000000505150723e */ /* 0x000fe400000000ff */
[----:B------:R-:W-:Y:S02]  /*a1e0*/  MOV R38, R38 ;  /* 0x0000002600267202 */ /* 0x000fe40000000f00 */
[----:B------:R-:W-:Y:S02]  /*a1f0*/  F2FP.F16.F32.PACK_AB R74, R77, R76 ;  /* 0x0000004c4d4a723e */ /* 0x000fe400000000ff */
[----:B------:R-:W-:Y:S02]  /*a200*/  F2FP.F16.F32.PACK_AB R75, R79, R78 ;  /* 0x0000004e4f4b723e */ /* 0x000fe400000000ff */
[----:B------:R-:W-:Y:S02]  /*a210*/  F2FP.F16.F32.PACK_AB R81, R83, R82 ;  /* 0x000000525351723e */ /* 0x000fe400000000ff */
[----:B------:R-:W-:-:S02]  /*a220*/  F2FP.F16.F32.PACK_AB R88, R89, R88 ;  /* 0x000000585958723e */ /* 0x000fc400000000ff */
[----:B------:R-:W-:Y:S02]  /*a230*/  MOV R42, R42 ;  /* 0x0000002a002a7202 */ /* 0x000fe40000000f00 */
[----:B------:R-:W-:Y:S02]  /*a240*/  F2FP.F16.F32.PACK_AB R82, R85, R84 ;  /* 0x000000545552723e */ /* 0x000fe400000000ff */
[----:B------:R-:W-:Y:S02]  /*a250*/  F2FP.F16.F32.PACK_AB R83, R87, R86 ;  /* 0x000000565753723e */ /* 0x000fe400000000ff */
[----:B------:R-:W-:Y:S02]  /*a260*/  F2FP.F16.F32.PACK_AB R89, R91, R90 ;  /* 0x0000005a5b59723e */ /* 0x000fe400000000ff */
[----:B------:R-:W-:Y:S02]  /*a270*/  F2FP.F16.F32.PACK_AB R96, R97, R96 ;  /* 0x000000606160723e */ /* 0x000fe400000000ff */
[----:B------:R-:W-:-:S02]  /*a280*/  LOP3.LUT R56, R56, R57, RZ, 0x3c, !PT ;  /* 0x0000003938387212 */ /* 0x000fc400078e3cff */
[----:B------:R-:W-:Y:S01]  /*a290*/  LOP3.LUT R58, R58, R59, RZ, 0x3c, !PT ;  /* 0x0000003b3a3a7212 */ /* 0x000fe200078e3cff */
[----:B------:R-:W-:Y:S01]  /*a2a0*/  IMAD.X R59, RZ, RZ, R17, P2 ;  /* 0x000000ffff3b7224 */ /* 0x000fe200010e0611 */
[----:B------:R-:W-:Y:S02]  /*a2b0*/  F2FP.F16.F32.PACK_AB R90, R93, R92 ;  /* 0x0000005c5d5a723e */ /* 0x000fe400000000ff */
[----:B------:R-:W-:Y:S02]  /*a2c0*/  F2FP.F16.F32.PACK_AB R91, R95, R94 ;  /* 0x0000005e5f5b723e */ /* 0x000fe400000000ff */
[----:B------:R-:W-:Y:S02]  /*a2d0*/  F2FP.F16.F32.PACK_AB R97, R99, R98 ;  /* 0x000000626361723e */ /* 0x000fe400000000ff */
[----:B------:R-:W-:Y:S02]  /*a2e0*/  F2FP.F16.F32.PACK_AB R104, R105, R104 ;  /* 0x000000686968723e */ /* 0x000fe400000000ff */
[----:B------:R-:W-:-:S02]  /*a2f0*/  IADD3.X R57, RZ, R17, RZ, P5, !PT ;  /* 0x00000011ff397210 */ /* 0x000fc40002ffe4ff */
[----:B------:R-:W-:Y:S02]  /*a300*/  F2FP.F16.F32.PACK_AB R98, R101, R100 ;  /* 0x000000646562723e */ /* 0x000fe400000000ff */
[----:B------:R-:W-:Y:S02]  /*a310*/  F2FP.F16.F32.PACK_AB R99, R103, R102 ;  /* 0x000000666763723e */ /* 0x000fe400000000ff */
[----:B------:R-:W-:Y:S02]  /*a320*/  F2FP.F16.F32.PACK_AB R105, R107, R106 ;  /* 0x0000006a6b69723e */ /* 0x000fe400000000ff */
[----:B------:R-:W-:Y:S02]  /*a330*/  F2FP.F16.F32.PACK_AB R112, R113, R112 ;  /* 0x000000707170723e */ /* 0x000fe400000000ff */
[----:B------:R-:W-:Y:S02]  /*a340*/  MOV R48, R48 ;  /* 0x0000003000307202 */ /* 0x000fe40000000f00 */
[----:B------:R-:W-:-:S02]  /*a350*/  F2FP.F16.F32.PACK_AB R106, R109, R108 ;  /* 0x0000006c6d6a723e */ /* 0x000fc400000000ff */
[----:B------:R-:W-:Y:S02]  /*a360*/  F2FP.F16.F32.PACK_AB R107, R111, R110 ;  /* 0x0000006e6f6b723e */ /* 0x000fe400000000ff */
[----:B--2---:R-:W-:Y:S02]  /*a370*/  @P0 PRMT R20, R21, 0x654, R20 ;  /* 0x0000065415140816 */ /* 0x004fe40000000014 */
[C---:B------:R-:W-:Y:S02]  /*a380*/  IADD3 R21, P1, R16.reuse, 0x20, RZ ;  /* 0x0000002010157810 */ /* 0x040fe40007f3e0ff */
[----:B------:R2:W-:Y:S01]  /*a390*/  @P0 SYNCS.ARRIVE.TRANS64.RED.A1T0 RZ, [R20+URZ], RZ ;  /* 0x000000ff14ff09a7 */ /* 0x0005e2000810043f */
[----:B------:R-:W-:Y:S01]  /*a3a0*/  IADD3 R27, P0, R16, 0x40, RZ ;  /* 0x00000040101b7810 */ /* 0x000fe20007f1e0ff */
[----:B------:R-:W-:Y:S01]  /*a3b0*/  BAR.SYNC.DEFER_BLOCKING 0x1, 0x100 ;  /* 0x0044000000007b1d */ /* 0x000fe20000010000 */
[----:B------:R-:W-:Y:S02]  /*a3c0*/  F2FP.F16.F32.PACK_AB R113, R115, R114 ;  /* 0x000000727371723e */ /* 0x000fe400000000ff */
[----:B------:R-:W-:-:S02]  /*a3d0*/  LOP3.LUT R26, R27, 0x380, RZ, 0xc0, !PT ;  /* 0x000003801b1a7812 */ /* 0x000fc400078ec0ff */
[----:B------:R-:W-:Y:S02]  /*a3e0*/  F2FP.F16.F32.PACK_AB R120, R121, R120 ;  /* 0x000000787978723e */ /* 0x000fe400000000ff */
[----:B--2---:R-:W-:Y:S02]  /*a3f0*/  LOP3.LUT R20, R21, 0x380, RZ, 0xc0, !PT ;  /* 0x0000038015147812 */ /* 0x004fe400078ec0ff */
[----:B------:R-:W-:Y:S02]  /*a400*/  SHF.R.U64 R26, R26, 0x3, RZ ;  /* 0x000000031a1a7819 */ /* 0x000fe400000012ff */
[----:B------:R-:W-:Y:S02]  /*a410*/  SHF.R.U64 R20, R20, 0x3, RZ ;  /* 0x0000000314147819 */ /* 0x000fe400000012ff */
[----:B------:R-:W-:Y:S01]  /*a420*/  LOP3.LUT R26, R26, R27, RZ, 0x3c, !PT ;  /* 0x0000001b1a1a7212 */ /* 0x000fe200078e3cff */
[--C-:B------:R-:W-:Y:S01]  /*a430*/  IMAD.X R27, RZ, RZ, R17.reuse, P0 ;  /* 0x000000ffff1b7224 */ /* 0x100fe200000e0611 */
[----:B------:R-:W-:Y:S01]  /*a440*/  LOP3.LUT R20, R20, R21, RZ, 0x3c, !PT ;  /* 0x0000001514147212 */ /* 0x000fe200078e3cff */
[----:B------:R-:W-:Y:S01]  /*a450*/  IMAD.X R21, RZ, RZ, R17, P1 ;  /* 0x000000ffff157224 */ /* 0x000fe200008e0611 */
[----:B------:R-:W-:-:S02]  /*a460*/  IADD3 R45, P1, R16, 0x8000, RZ ;  /* 0x00008000102d7810 */ /* 0x000fc40007f3e0ff */
[----:B------:R-:W-:Y:S02]  /*a470*/  IADD3 R47, P0, R16, 0x8020, RZ ;  /* 0x00008020102f7810 */ /* 0x000fe40007f1e0ff */
[----:B------:R-:W-:Y:S02]  /*a480*/  LOP3.LUT R44, R45, 0x380, RZ, 0xc0, !PT ;  /* 0x000003802d2c7812 */ /* 0x000fe400078ec0ff */
[----:B------:R-:W-:Y:S01]  /*a490*/  LOP3.LUT R46, R47, 0x380, RZ, 0xc0, !PT ;  /* 0x000003802f2e7812 */ /* 0x000fe200078ec0ff */
[----:B------:R2:W-:Y:S01]  /*a4a0*/  STSM.16.M88.4 [R55], R4 ;  /* 0x0000000437007844 */ /* 0x0005e20000000200 */
[----:B------:R-:W-:Y:S02]  /*a4b0*/  SHF.R.U64 R44, R44, 0x3, RZ ;  /* 0x000000032c2c7819 */ /* 0x000fe400000012ff */
[----:B------:R-:W-:Y:S02]  /*a4c0*/  SHF.R.U64 R46, R46, 0x3, RZ ;  /* 0x000000032e2e7819 */ /* 0x000fe400000012ff */
[----:B------:R-:W-:Y:S01]  /*a4d0*/  LOP3.LUT R44, R44, R45, RZ, 0x3c, !PT ;  /* 0x0000002d2c2c7212 */ /* 0x000fe200078e3cff */
[----:B------:R-:W-:Y:S01]  /*a4e0*/  IMAD.X R45, RZ, RZ, R17, P1 ;  /* 0x000000ffff2d7224 */ /* 0x000fe200008e0611 */
[----:B------:R-:W-:-:S02]  /*a4f0*/  IADD3 R9, P1, R16, 0xc060, RZ ;  /* 0x0000c06010097810 */ /* 0x000fc40007f3e0ff */
[----:B------:R-:W-:Y:S01]  /*a500*/  LOP3.LUT R46, R46, R47, RZ, 0x3c, !PT ;  /* 0x0000002f2e2e7212 */ /* 0x000fe200078e3cff */
[--C-:B------:R-:W-:Y:S01]  /*a510*/  IMAD.X R47, RZ, RZ, R17.reuse, P0 ;  /* 0x000000ffff2f7224 */ /* 0x100fe200000e0611 */
[----:B------:R-:W-:Y:S02]  /*a520*/  LOP3.LUT R54, R9, 0x380, RZ, 0xc0, !PT ;  /* 0x0000038009367812 */ /* 0x000fe400078ec0ff */
[----:B------:R-:W-:Y:S02]  /*a530*/  LOP3.LUT P0, RZ, R214, 0x3, RZ, 0xc0, !PT ;  /* 0x00000003d6ff7812 */ /* 0x000fe4000780c0ff */
[----:B------:R-:W-:Y:S01]  /*a540*/  SHF.R.U64 R54, R54, 0x3, RZ ;  /* 0x0000000336367819 */ /* 0x000fe200000012ff */
[----:B--2---:R-:W-:Y:S01]  /*a550*/  IMAD.X R55, RZ, RZ, R17, P1 ;  /* 0x000000ffff377224 */ /* 0x004fe200008e0611 */
[----:B------:R-:W-:Y:S01]  /*a560*/  MOV R20, R20 ;  /* 0x0000001400147202 */ /* 0x000fe20000000f00 */
[----:B------:R-:W-:Y:S01]  /*a570*/  IMAD.U32 R21, RZ, RZ, UR5 ;  /* 0x00000005ff157e24 */ /* 0x000fe2000f8e00ff */
[----:B------:R-:W-:Y:S01]  /*a580*/  LOP3.LUT R54, R54, R9, RZ, 0x3c, !PT ;  /* 0x0000000936367212 */ /* 0x000fe200078e3cff */
[----:B------:R-:W-:Y:S01]  /*a590*/  VIADD R9, R31, 0x8 ;  /* 0x000000081f097836 */ /* 0x000fe20000000000 */
[----:B------:R-:W-:Y:S01]  /*a5a0*/  F2FP.F16.F32.PACK_AB R4, R33, R32 ;  /* 0x000000202104723e */ /* 0x000fe200000000ff */
[----:B------:R-:W-:Y:S01]  /*a5b0*/  IMAD.U32 R21, RZ, RZ, UR6 ;  /* 0x00000006ff157e24 */ /* 0x000fe2000f8e00ff */
[----:B------:R-:W-:-:S02]  /*a5c0*/  F2FP.F16.F32.PACK_AB R5, R156, R157 ;  /* 0x0000009d9c05723e */ /* 0x000fc400000000ff */
[----:B------:R-:W-:Y:S02]  /*a5d0*/  F2FP.F16.F32.PACK_AB R6, R37, R36 ;  /* 0x000000242506723e */ /* 0x000fe400000000ff */
[----:B------:R-:W-:Y:S02]  /*a5e0*/  F2FP.F16.F32.PACK_AB R7, R25, R158 ;  /* 0x0000009e1907723e */ /* 0x000fe400000000ff */
[----:B------:R-:W-:Y:S02]  /*a5f0*/  ISETP.GE.OR P1, PT, R9, UR7, P0 ;  /* 0x0000000709007c0c */ /* 0x000fe40008726670 */
[----:B------:R-:W-:Y:S01]  /*a600*/  MOV R165, R26 ;  /* 0x0000001a00a57202 */ /* 0x000fe20000000f00 */
[----:B------:R2:W-:Y:S01]  /*a610*/  STSM.16.M88.4 [R20], R4 ;  /* 0x0000000414007844 */ /* 0x0005e20000000200 */
[----:B------:R-:W-:Y:S02]  /*a620*/  F2FP.F16.F32.PACK_AB R9, R155, R162 ;  /* 0x000000a29b09723e */ /* 0x000fe400000000ff */
[----:B------:R-:W-:-:S02]  /*a630*/  F2FP.F16.F32.PACK_AB R25, R152, R159 ;  /* 0x0000009f9819723e */ /* 0x000fc400000000ff */
[----:B------:R-:W-:Y:S01]  /*a640*/  F2FP.F16.F32.PACK_AB R26, R61, R60 ;  /* 0x0000003c3d1a723e */ /* 0x000fe200000000ff */
[----:B------:R-:W-:Y:S01]  /*a650*/  STSM.16.M88.4 [R165], R8 ;  /* 0x00000008a5007844 */ /* 0x000fe20000000200 */
[----:B------:R-:W-:Y:S02]  /*a660*/  F2FP.F16.F32.PACK_AB R27, R63, R62 ;  /* 0x0000003e3f1b723e */ /* 0x000fe400000000ff */
[----:B------:R-:W-:Y:S01]  /*a670*/  MOV R44, R44 ;  /* 0x0000002c002c7202 */ /* 0x000fe20000000f00 */
[----:B------:R-:W-:Y:S01]  /*a680*/  STSM.16.M88.4 [R164], R12 ;  /* 0x0000000ca4007844 */ /* 0x000fe20000000200 */
[----:B------:R-:W-:Y:S02]  /*a690*/  MOV R46, R46 ;  /* 0x0000002e002e7202 */ /* 0x000fe40000000f00 */
[----:B------:R-:W-:Y:S01]  /*a6a0*/  MOV R50, R50 ;  /* 0x0000003200327202 */ /* 0x000fe20000000f00 */
[----:B------:R-:W-:Y:S01]  /*a6b0*/  STSM.16.M88.4 [R30], R24 ;  /* 0x000000181e007844 */ /* 0x000fe20000000200 */
[----:B------:R-:W-:Y:S01]  /*a6c0*/  F2FP.F16.F32.PACK_AB R114, R117, R116 ;  /* 0x000000747572723e */ /* 0x000fe200000000ff */
[----:B--2---:R-:W-:Y:S01]  /*a6d0*/  IMAD.U32 R20, RZ, RZ, UR4 ;  /* 0x00000004ff147e24 */ /* 0x004fe2000f8e00ff */
[----:B------:R-:W-:Y:S01]  /*a6e0*/  F2FP.F16.F32.PACK_AB R4, R65, R64 ;  /* 0x000000404104723e */ /* 0x000fe200000000ff */
[----:B------:R-:W-:Y:S01]  /*a6f0*/  USHF.R.S32.HI UR4, URZ, 0x1f, UR36 ;  /* 0x0000001f3f047899 */ /* 0x000fe20008011424 */
[----:B------:R-:W-:Y:S01]  /*a700*/  F2FP.F16.F32.PACK_AB R5, R67, R66 ;  /* 0x000000424305723e */ /* 0x000fe200000000ff */
[----:B-1----:R-:W-:Y:S01]  /*a710*/  IMAD.WIDE.U32 R20, R28, UR36, R20 ;  /* 0x000000241c147c25 */ /* 0x002fe2000f8e0014 */
[----:B------:R-:W-:-:S02]  /*a720*/  F2FP.F16.F32.PACK_AB R6, R69, R68 ;  /* 0x000000444506723e */ /* 0x000fc400000000ff */
[----:B------:R-:W-:Y:S02]  /*a730*/  F2FP.F16.F32.PACK_AB R7, R71, R70 ;  /* 0x000000464707723e */ /* 0x000fe400000000ff */
[----:B------:R-:W-:Y:S02]  /*a740*/  F2FP.F16.F32.PACK_AB R115, R119, R118 ;  /* 0x000000767773723e */ /* 0x000fe400000000ff */
[----:B------:R-:W-:Y:S01]  /*a750*/  F2FP.F16.F32.PACK_AB R121, R123, R122 ;  /* 0x0000007a7b79723e */ /* 0x000fe200000000ff */
[----:B------:R1:W-:Y:S01]  /*a760*/  STSM.16.M88.4 [R34], R4 ;  /* 0x0000000422007844 */ /* 0x0003e20000000200 */
[----:B------:R-:W-:Y:S02]  /*a770*/  F2FP.F16.F32.PACK_AB R128, R129, R128 ;  /* 0x000000808180723e */ /* 0x000fe400000000ff */
[----:B------:R-:W-:Y:S01]  /*a780*/  MOV R52, R52 ;  /* 0x0000003400347202 */ /* 0x000fe20000000f00 */
[----:B------:R-:W-:Y:S01]  /*a790*/  STSM.16.M88.4 [R38], R72 ;  /* 0x0000004826007844 */ /* 0x000fe20000000200 */
[----:B------:R-:W-:-:S02]  /*a7a0*/  F2FP.F16.F32.PACK_AB R122, R125, R124 ;  /* 0x0000007c7d7a723e */ /* 0x000fc400000000ff */
[----:B------:R-:W-:Y:S01]  /*a7b0*/  F2FP.F16.F32.PACK_AB R123, R127, R126 ;  /* 0x0000007e7f7b723e */ /* 0x000fe200000000ff */
[----:B------:R-:W-:Y:S01]  /*a7c0*/  STSM.16.M88.4 [R42], R80 ;  /* 0x000000502a007844 */ /* 0x000fe20000000200 */
[----:B------:R-:W-:Y:S02]  /*a7d0*/  F2FP.F16.F32.PACK_AB R129, R131, R130 ;  /* 0x000000828381723e */ /* 0x000fe400000000ff */
[----:B------:R-:W-:Y:S01]  /*a7e0*/  F2FP.F16.F32.PACK_AB R136, R137, R136 ;  /* 0x000000888988723e */ /* 0x000fe200000000ff */
[----:B------:R-:W-:Y:S01]  /*a7f0*/  STSM.16.M88.4 [R44], R88 ;  /* 0x000000582c007844 */ /* 0x000fe20000000200 */
[----:B------:R-:W-:Y:S02]  /*a800*/  MOV R56, R56 ;  /* 0x0000003800387202 */ /* 0x000fe40000000f00 */
[----:B------:R-:W-:Y:S01]  /*a810*/  F2FP.F16.F32.PACK_AB R130, R133, R132 ;  /* 0x000000848582723e */ /* 0x000fe200000000ff */
[----:B-1----:R-:W-:Y:S01]  /*a820*/  IMAD R4, R28, UR4, RZ ;  /* 0x000000041c047c24 */ /* 0x002fe2000f8e02ff */
[----:B------:R-:W-:Y:S01]  /*a830*/  F2FP.F16.F32.PACK_AB R131, R135, R134 ;  /* 0x000000868783723e */ /* 0x000fe200000000ff */
[----:B------:R-:W-:Y:S01]  /*a840*/  STSM.16.M88.4 [R46], R96 ;  /* 0x000000602e007844 */ /* 0x000fe20000000200 */
[----:B------:R-:W-:Y:S01]  /*a850*/  F2FP.F16.F32.PACK_AB R137, R139, R138 ;  /* 0x0000008a8b89723e */ /* 0x000fe200000000ff */
[----:B------:R-:W-:Y:S01]  /*a860*/  IMAD R4, R29, UR36, R4 ;  /* 0x000000241d047c24 */ /* 0x000fe2000f8e0204 */
[----:B------:R-:W-:Y:S01]  /*a870*/  F2FP.F16.F32.PACK_AB R144, R145, R144 ;  /* 0x000000909190723e */ /* 0x000fe200000000ff */
[----:B------:R-:W-:Y:S01]  /*a880*/  STSM.16.M88.4 [R48], R104 ;  /* 0x0000006830007844 */ /* 0x000fe20000000200 */
[----:B------:R-:W-:Y:S01]  /*a890*/  MOV R58, R58 ;  /* 0x0000003a003a7202 */ /* 0x000fe20000000f00 */
[----:B------:R-:W-:Y:S01]  /*a8a0*/  ULDC.64 UR4, c[0x0][0xb40] ;  /* 0x0002d00000047ab9 */ /* 0x000fe20000000a00 */
[----:B------:R-:W-:Y:S01]  /*a8b0*/  F2FP.F16.F32.PACK_AB R138, R141, R140 ;  /* 0x0000008c8d8a723e */ /* 0x000fe200000000ff */
[----:B------:R-:W-:Y:S01]  /*a8c0*/  STSM.16.M88.4 [R50], R112 ;  /* 0x0000007032007844 */ /* 0x000fe20000000200 */
[----:B------:R-:W-:-:S02]  /*a8d0*/  F2FP.F16.F32.PACK_AB R139, R143, R142 ;  /* 0x0000008e8f8b723e */ /* 0x000fc400000000ff */
[----:B------:R-:W-:Y:S01]  /*a8e0*/  F2FP.F16.F32.PACK_AB R145, R147, R146 ;  /* 0x000000929391723e */ /* 0x000fe200000000ff */
[----:B------:R-:W-:Y:S01]  /*a8f0*/  STSM.16.M88.4 [R52], R120 ;  /* 0x0000007834007844 */ /* 0x000fe20000000200 */
[----:B------:R-:W-:Y:S02]  /*a900*/  MOV R54, R54 ;  /* 0x0000003600367202 */ /* 0x000fe40000000f00 */
[----:B------:R-:W-:Y:S01]  /*a910*/  F2FP.F16.F32.PACK_AB R146, R149, R148 ;  /* 0x000000949592723e */ /* 0x000fe200000000ff */
[----:B------:R-:W-:Y:S01]  /*a920*/  STSM.16.M88.4 [R56], R128 ;  /* 0x0000008038007844 */ /* 0x000fe20000000200 */
[----:B------:R-:W-:Y:S02]  /*a930*/  F2FP.F16.F32.PACK_AB R147, R151, R150 ;  /* 0x000000969793723e */ /* 0x000fe400000000ff */
[----:B------:R-:W-:Y:S01]  /*a940*/  SHF.R.S32.HI R3, RZ, 0x1f, R31 ;  /* 0x0000001fff037819 */ /* 0x000fe2000001141f */
[----:B------:R-:W-:Y:S01]  /*a950*/  STSM.16.M88.4 [R58], R136 ;  /* 0x000000883a007844 */ /* 0x000fe20000000200 */
[----:B------:R-:W-:-:S02]  /*a960*/  IADD3 R5, P2, R31, R20, RZ ;  /* 0x000000141f057210 */ /* 0x000fc40007f5e0ff */
[----:B------:R-:W-:Y:S01]  /*a970*/  ISETP.GE.OR P0, PT, R31, UR7, P0 ;  /* 0x000000071f007c0c */ /* 0x000fe20008706670 */
[----:B------:R-:W-:Y:S01]  /*a980*/  STSM.16.M88.4 [R54], R144 ;  /* 0x0000009036007844 */ /* 0x000fe20000000200 */
[----:B------:R-:W-:Y:S02]  /*a990*/  IADD3.X R20, R3, R21, R4, P2, !PT ;  /* 0x0000001503147210 */ /* 0x000fe400017fe404 */
[C---:B------:R-:W-:Y:S01]  /*a9a0*/  LEA R4, P2, R5.reuse, UR4, 0x2 ;  /* 0x0000000405047c11 */ /* 0x040fe2000f8410ff */
[----:B------:R-:W-:Y:S01]  /*a9b0*/  @!PT LDS RZ, [RZ] ;  /* 0x00000000fffff984 */ /* 0x000fe20000000800 */
[----:B------:R-:W-:Y:S01]  /*a9c0*/  @!PT LDS RZ, [RZ] ;  /* 0x00000000fffff984 */ /* 0x000fe20000000800 */
[----:B------:R-:W-:Y:S01]  /*a9d0*/  @!PT LDS RZ, [RZ] ;  /* 0x00000000fffff984 */ /* 0x000fe20000000800 */
[----:B------:R-:W-:Y:S01]  /*a9e0*/  @!PT LDS RZ, [RZ] ;  /* 0x00000000fffff984 */ /* 0x000fe20000000800 */
[----:B------:R1:W-:Y:S06]  /*a9f0*/  MEMBAR.ALL.CTA ;  /* 0x0000000000007992 */ /* 0x0003ec0000008000 */
[----:B-1----:R-:W1:Y:S01]  /*aa00*/  FENCE.VIEW.ASYNC.S ;  /* 0x00000000000073c6 */ /* 0x002e620000000000 */
[----:B------:R-:W-:Y:S01]  /*aa10*/  R2UR UR10, R212 ;  /* 0x00000000d40a72ca */ /* 0x000fe200000e0000 */
[----:B------:R-:W-:Y:S01]  /*aa20*/  ULDC UR4, c[0x0][0xc] ;  /* 0x0000030000047ab9 */ /* 0x000fe20000000800 */
[----:B------:R-:W-:Y:S01]  /*aa30*/  LEA.HI.X R5, R5, UR5, R20, 0x2, P2 ;  /* 0x0000000505057c11 */ /* 0x000fe200090f1414 */
[----:B-1----:R-:W1:Y:S10]  /*aa40*/  SHFL.IDX PT, R3, R218, RZ, 0x1f ;  /* 0x00001fffda037589 */ /* 0x002e7400000e0000 */
[----:B------:R-:W-:-:S06]  /*aa50*/  UIADD3 UR10, UR4, UR10, URZ ;  /* 0x0000000a040a7290 */ /* 0x000fcc000fffe03f */
[----:B------:R-:W-:Y:S01]  /*aa60*/  IMAD.U32 R212, RZ, RZ, UR10 ;  /* 0x0000000affd47e24 */ /* 0x000fe2000f8e00ff */
[----:B------:R-:W-:Y:S06]  /*aa70*/  BAR.ARV 0x1, 0x120 ;  /* 0x0044800000007b1d */ /* 0x000fec0000002000 */
[----:B------:R2:W-:Y:S01]  /*aa80*/  @!P0 STG.E desc[UR12][R4.64], R2 ;  /* 0x0000000204008986 */ /* 0x0005e2000c10190c */
[----:B-1----:R-:W-:-:S03]  /*aa90*/  ISETP.NE.AND P0, PT, R3, 0x7, PT ;  /* 0x000000070300780c */ /* 0x002fc60003f05270 */
[----:B------:R2:W-:Y:S10]  /*aaa0*/  @!P1 STG.E desc[UR12][R4.64+0x20], R0 ;  /* 0x0000200004009986 */ /* 0x0005f4000c10190c */
[----:B------:R-:W-:Y:S05]  /*aab0*/  @P0 BRA `(.L_x_154) ;  /* 0x0000000000900947 */ /* 0x000fea0003800000 */
[----:B------:R-:W-:Y:S01]  /*aac0*/  BAR.SYNC.DEFER_BLOCKING 0x1, 0x120 ;  /* 0x0044800000007b1d */ /* 0x000fe20000010000 */
[----:B------:R-:W-:-:S05]  /*aad0*/  ELECT P0, URZ, PT ;  /* 0x00000000003f782f */ /* 0x000fca0003800000 */
[----:B------:R-:W-:Y:S08]  /*aae0*/  BSSY B0, `(.L_x_154) ;  /* 0x0000021000007945 */ /* 0x000ff00003800000 */
[----:B------:R-:W-:Y:S05]  /*aaf0*/  @!P0 BRA `(.L_x_155) ;  /* 0x00000000007c8947 */ /* 0x000fea0003800000 */
[----:B------:R-:W-:Y:S01]  /*ab00*/  R2UR UR10, R18 ;  /* 0x00000000120a72ca */ /* 0x000fe200000e0000 */
[----:B------:R-:W-:Y:S01]  /*ab10*/  ULDC.64 UR12, c[0x0][0x198] ;  /* 0x00006600000c7ab9 */ /* 0x000fe20000000a00 */
[----:B------:R-:W-:Y:S01]  /*ab20*/  UMOV UR33, URZ ;  /* 0x0000003f00217c82 */ /* 0x000fe20008000000 */
[----:B------:R-:W-:Y:S01]  /*ab30*/  UIADD3 UR4, UP0, UR12, 0x9f0, URZ ;  /* 0x000009f00c047890 */ /* 0x000fe2000ff1e03f */
[----:B------:R-:W-:Y:S01]  /*ab40*/  UMOV UR37, URZ ;  /* 0x0000003f00257c82 */ /* 0x000fe20008000000 */
[----:B------:R-:W-:Y:S02]  /*ab50*/  UMOV UR7, 0x40 ;  /* 0x0000004000077882 */ /* 0x000fe40000000000 */
[----:B------:R-:W-:-:S06]  /*ab60*/  UIADD3.X UR5, URZ, UR13, URZ, UP0, !UPT ;  /* 0x0000000d3f057290 */ /* 0x000fcc00087fe43f */
[----:B------:R-:W-:Y:S02]  /*ab70*/  UIADD3 UR6, UR10, 0x4000, URZ ;  /* 0x000040000a067890 */ /* 0x000fe4000fffe03f */
[----:B------:R-:W-:Y:S02]  /*ab80*/  UIADD3 UR8, UR10, 0x8000, URZ ;  /* 0x000080000a087890 */ /* 0x000fe4000fffe03f */
[----:B------:R-:W-:Y:S01]  /*ab90*/  UMOV UR32, UR10 ;  /* 0x0000000a00207c82 */ /* 0x000fe20008000000 */
[----:B------:R-:W-:Y:S01]  /*aba0*/  UIADD3 UR9, UR10, 0xc000, URZ ;  /* 0x0000c0000a097890 */ /* 0x000fe2000fffe03f */
        /* <DEDUP_REMOVED lines=8> */
[----:B------:R1:W-:Y:S01]  /*ac30*/  UTMASTG.5D [UR32], [UR4] ;  /* 0x00000020040073b5 */ /* 0x0003e20008020000 */
[----:B------:R-:W-:Y:S01]  /*ac40*/  UMOV UR8, 0x1 ;  /* 0x0000000100087882 */ /* 0x000fe20000000000 */
[----:B-1----:R-:W-:Y:S01]  /*ac50*/  UMOV UR32, UR9 ;  /* 0x0000000900207c82 */ /* 0x002fe20008000000 */
[----:B------:R-:W-:Y:S01]  /*ac60*/  UMOV UR33, UR6 ;  /* 0x0000000600217c82 */ /* 0x000fe20008000000 */
[----:B------:R-:W-:Y:S01]  /*ac70*/  UIADD3 UR6, UR10, 0x38820, URZ ;  /* 0x000388200a067890 */ /* 0x000fe2000fffe03f */
[----:B------:R1:W-:Y:S03]  /*ac80*/  UTMASTG.5D [UR32], [UR4] ;  /* 0x00000020040073b5 */ /* 0x0003e60008020000 */
[----:B------:R-:W-:-:S02]  /*ac90*/  UPRMT UR7, URZ, 0x654, UR6 ;  /* 0x000006543f077896 */ /* 0x000fc40008000006 */
[----:B------:R-:W-:Y:S01]  /*aca0*/  UPRMT UR6, UR8, 0x654, UR6 ;  /* 0x0000065408067896 */ /* 0x000fe20008000006 */
[----:B------:R0:W-:Y:S01]  /*acb0*/  UTMACMDFLUSH ;  /* 0x00000000000079b7 */ /* 0x0001e20000000000 */
[----:B------:R-:W-:-:S05]  /*acc0*/  DEPBAR.LE SB0, 0x0 ;  /* 0x000080000000791a */ /* 0x000fca0000000000 */
[----:B------:R-:W-:Y:S02]  /*acd0*/  SYNCS.ARRIVE.TRANS64.RED.A1T0 RZ, [UR7], RZ ;  /* 0x000000ffffff79a7 */ /* 0x000fe40008100407 */
[----:B-1----:R-:W-:Y:S03]  /*ace0*/  SYNCS.ARRIVE.TRANS64.RED.A1T0 RZ, [UR6], RZ ;  /* 0x000000ffffff79a7 */ /* 0x002fe60008100406 */
.L_x_155:
[----:B------:R-:W-:Y:S05]  /*acf0*/  BSYNC B0 ;  /* 0x0000000000007941 */ /* 0x000fea0003800000 */
.L_x_154:
[----:B--2---:R-:W1:Y:S01]  /*ad00*/  LDC R0, c[0x0][0xda4] ;  /* 0x00036900ff007b82 */ /* 0x004e620000000800 */
[----:B------:R-:W-:Y:S01]  /*ad10*/  R2UR UR4, R213 ;  /* 0x00000000d50472ca */ /* 0x000fe200000e0000 */
[----:B------:R-:W-:Y:S01]  /*ad20*/  UIADD3 UR38, UR38, 0x1, URZ ;  /* 0x0000000126267890 */ /* 0x000fe2000fffe03f */
[----:B------:R-:W-:Y:S02]  /*ad30*/  R2UR UR6, R212 ;  /* 0x00000000d40672ca */ /* 0x000fe400000e0000 */
[----:B------:R-:W-:Y:S01]  /*ad40*/  R2UR UR5, R19 ;  /* 0x00000000130572ca */ /* 0x000fe200000e0000 */
[----:B------:R-:W-:-:S04]  /*ad50*/  UISETP.NE.AND UP0, UPT, UR38, 0x2, UPT ;  /* 0x000000022600788c */ /* 0x000fc8000bf05270 */
[----:B------:R-:W-:-:S04]  /*ad60*/  USEL UR38, UR38, URZ, UP0 ;  /* 0x0000003f26267287 */ /* 0x000fc80008000000 */
[----:B------:R-:W-:-:S06]  /*ad70*/  UIADD3 UR4, UR4, 0x1, URZ ;  /* 0x0000000104047890 */ /* 0x000fcc000fffe03f */
[----:B------:R-:W-:Y:S01]  /*ad80*/  MOV R213, UR4 ;  /* 0x0000000400d57c02 */ /* 0x000fe20008000f00 */
[----:B------:R-:W-:Y:S01]  /*ad90*/  USEL UR4, URZ, 0x1, UP0 ;  /* 0x000000013f047887 */ /* 0x000fe20008000000 */
[----:B-1----:R-:W-:-:S03]  /*ada0*/  ISETP.LE.AND P0, PT, R0, UR6, PT ;  /* 0x0000000600007c0c */ /* 0x002fc6000bf03270 */
[----:B------:R-:W-:-:S06]  /*adb0*/  ULOP3.LUT UR5, UR5, UR4, URZ, 0x3c, !UPT ;  /* 0x0000000405057292 */ /* 0x000fcc000f8e3c3f */
[----:B------:R-:W-:-:S04]  /*adc0*/  IMAD.U32 R19, RZ, RZ, UR5 ;  /* 0x00000005ff137e24 */ /* 0x000fc8000f8e00ff */
[----:B------:R-:W-:Y:S05]  /*add0*/  @!P0 BRA `(.L_x_156) ;  /* 0xffffff6400548947 */ /* 0x000fea000383ffff */
[----:B------:R-:W-:Y:S05]  /*ade0*/  EXIT ;  /* 0x000000000000794d */ /* 0x000fea0003800000 */
.L_x_128:
[----:B------:R-:W-:-:S08]  /*adf0*/  NOP ;  /* 0x0000000000007918 */ /* 0x000fd00000000000 */
[----:B-1----:R-:W1:-:S00]  /*ae00*/  USETMAXREG.DEALLOC.CTAPOOL 0x18 ;  /* 0x00000018000079c8 */ /* 0x002e4000080e0500 */
[----:B-1----:R-:W-:-:S06]  /*ae10*/  LOP3.LUT R0, R0, 0x3, RZ, 0xc0, !PT ;  /* 0x0000000300007812 */ /* 0x002fcc00078ec0ff */
[----:B------:R-:W1:Y:S02]  /*ae20*/  SHFL.IDX PT, R0, R0, RZ, 0x1f ;  /* 0x00001fff00007589 */ /* 0x000e6400000e0000 */
[----:B-1----:R-:W-:-:S13]  /*ae30*/  ISETP.NE.AND P0, PT, R0, RZ, PT ;  /* 0x000000ff0000720c */ /* 0x002fda0003f05270 */
[----:B------:R-:W-:Y:S05]  /*ae40*/  @P0 EXIT ;  /* 0x000000000000094d */ /* 0x000fea0003800000 */
[----:B------:R-:W1:Y:S01]  /*ae50*/  S2UR UR4, SR_CTAID.X ;  /* 0x00000000000479c3 */ /* 0x000e620000002500 */
[----:B------:R-:W-:Y:S02]  /*ae60*/  IMAD.MOV.U32 R16, RZ, RZ, RZ ;  /* 0x000000ffff107224 */ /* 0x000fe400078e00ff */
[----:B------:R-:W-:Y:S02]  /*ae70*/  IMAD.MOV.U32 R2, RZ, RZ, 0x1 ;  /* 0x00000001ff027424 */ /* 0x000fe400078e00ff */
[----:B------:R-:W-:-:S03]  /*ae80*/  IMAD.MOV.U32 R19, RZ, RZ, 0x1 ;  /* 0x00000001ff137424 */ /* 0x000fc600078e00ff */
[----:B------:R-:W1:Y:S02]  /*ae90*/  LDC R0, c[0x0][0xda4] ;  /* 0x00036900ff007b82 */ /* 0x000e640000000800 */
[----:B-1----:R-:W-:-:S13]  /*aea0*/  ISETP.LE.AND P0, PT, R0, UR4, PT ;  /* 0x0000000400007c0c */ /* 0x002fda000bf03270 */
[----:B------:R-:W-:Y:S05]  /*aeb0*/  @P0 BRA `(.L_x_157) ;  /* 0x0000003400500947 */ /* 0x000fea0003800000 */
[----:B------:R-:W2:Y:S01]  /*aec0*/  LDL R4, [R1+0x24] ;  /* 0x0000240001047983 */ /* 0x000ea20000100800 */
[----:B------:R-:W1:Y:S01]  /*aed0*/  S2UR UR4, SR_CTAID.X ;  /* 0x00000000000479c3 */ /* 0x000e620000002500 */
[----:B------:R-:W-:Y:S01]  /*aee0*/  IMAD.MOV.U32 R16, RZ, RZ, RZ ;  /* 0x000000ffff107224 */ /* 0x000fe200078e00ff */
[----:B------:R-:W-:Y:S01]  /*aef0*/  ULDC.64 UR36, c[0x0][0x198] ;  /* 0x0000660000247ab9 */ /* 0x000fe20000000a00 */
[----:B------:R-:W3:Y:S01]  /*af00*/  S2R R3, SR_TID.X ;  /* 0x0000000000037919 */ /* 0x000ee20000002100 */
[----:B------:R-:W-:Y:S01]  /*af10*/  IMAD.MOV.U32 R19, RZ, RZ, 0x1 ;  /* 0x00000001ff137424 */ /* 0x000fe200078e00ff */
[----:B------:R-:W-:Y:S01]  /*af20*/  ULDC UR39, c[0x0][0xc] ;  /* 0x0000030000277ab9 */ /* 0x000fe20000000800 */
[C---:B---3--:R-:W-:Y:S02]  /*af30*/  LOP3.LUT P1, RZ, R3.reuse, 0x7f, RZ, 0xc0, !PT ;  /* 0x0000007f03ff7812 */ /* 0x048fe4000782c0ff */
[----:B------:R-:W-:-:S04]  /*af40*/  LOP3.LUT P0, R0, R3, 0x1f, RZ, 0xc0, !PT ;  /* 0x0000001f03007812 */ /* 0x000fc8000780c0ff */
[----:B------:R-:W-:Y:S01]  /*af50*/  PLOP3.LUT P0, PT, P0, P1, PT, 0x8a, 0x0 ;  /* 0x000000000000781c */ /* 0x000fe20000703172 */
[----:B------:R1:W-:Y:S03]  /*af60*/  STL [R1+0x20], R0 ;  /* 0x0000200001007387 */ /* 0x0003e60000100800 */
[----:B------:R-:W-:-:S05]  /*af70*/  P2R R2, PR, RZ, 0x1 ;  /* 0x00000001ff027803 */ /* 0x000fca0000000000 */
[----:B------:R3:W-:Y:S01]  /*af80*/  STL [R1+0x4], R2 ;  /* 0x0000040201007387 */ /* 0x0007e20000100800 */
[----:B-1----:R-:W-:-:S05]  /*af90*/  IMAD.U32 R0, RZ, RZ, UR4 ;  /* 0x00000004ff007e24 */ /* 0x002fca000f8e00ff */
[----:B------:R3:W-:Y:S04]  /*afa0*/  STL [R1+0x14], R0 ;  /* 0x0000140001007387 */ /* 0x0007e80000100800 */
[----:B------:R3:W-:Y:S01]  /*afb0*/  STL [R1+0x1c], RZ ;  /* 0x00001cff01007387 */ /* 0x0007e20000100800 */
[----:B--2---:R-:W-:-:S13]  /*afc0*/  R2UR UR5, R4 ;  /* 0x00000000040572ca */ /* 0x004fda00000e0000 */
[----:B---3--:R-:W-:-:S12]  /*afd0*/  ULOP3.LUT UR38, UR5, 0x2, URZ, 0xfc, !UPT ;  /* 0x0000000205267892 */ /* 0x008fd8000f8efc3f */
.L_x_210:
[----:B--2---:R-:W2:Y:S01]  /*afe0*/  LDL R2, [R1+0x14] ;  /* 0x0000140001027983 */ /* 0x004ea20000100800 */
        /* <DEDUP_REMOVED lines=16> */
[----:B------:R-:W1:Y:S02]  /*b0f0*/  @P1 LDC.64 R2, c[0x0][0xdb8] ;  /* 0x00036e00ff021b82 */ /* 0x000e640000000a00 */
[----:B------:R-:W-:Y:S01]  /*b100*/  MOV R17, R4 ;  /* 0x0000000400117202 */ /* 0x000fe20000000f00 */
[----:B------:R2:W-:Y:S05]  /*b110*/  STL [R1+0xc], R4 ;  /* 0x00000c0401007387 */ /* 0x0005ea0000100800 */
[----:B------:R-:W4:Y:S01]  /*b120*/  LDC R0, c[0x0][0x2e0] ;  /* 0x0000b800ff007b82 */ /* 0x000f220000000800 */
[----:B-1----:R-:W-:-:S05]  /*b130*/  @P1 IMAD.HI.U32 R2, R4, R2, RZ ;  /* 0x0000000204021227 */ /* 0x002fca00078e00ff */
[----:B------:R-:W-:Y:S01]  /*b140*/  @P1 SHF.R.U32.HI R17, RZ, R3, R2 ;  /* 0x00000003ff111219 */ /* 0x000fe20000011602 */
[----:B----4-:R-:W-:Y:S01]  /*b150*/  IMAD R7, R0, UR4, RZ ;  /* 0x0000000400077c24 */ /* 0x010fe2000f8e02ff */
[----:B------:R-:W-:-:S03]  /*b160*/  MOV R0, 0x400 ;  /* 0x0000040000007802 */ /* 0x000fc60000000f00 */
[----:B------:R-:W-:Y:S01]  /*b170*/  IMAD.MOV R3, RZ, RZ, -R17 ;  /* 0x000000ffff037224 */ /* 0x000fe200078e0a11 */
[----:B---3--:R-:W-:Y:S01]  /*b180*/  LEA R6, R5, R0, 0x18 ;  /* 0x0000000005067211 */ /* 0x008fe200078ec0ff */
[----:B------:R-:W-:Y:S01]  /*b190*/  VIADD R0, R7, 0x4f ;  /* 0x0000004f07007836 */ /* 0x000fe20000000000 */
[----:B------:R2:W-:Y:S01]  /*b1a0*/  STL [R1+0x18], R7 ;  /* 0x0000180701007387 */ /* 0x0005e20000100800 */
[----:B------:R-:W-:Y:S02]  /*b1b0*/  IMAD R18, R18, R3, R4 ;  /* 0x0000000312127224 */ /* 0x000fe400078e0204 */
[----:B------:R-:W-:Y:S01]  /*b1c0*/  IMAD.HI R0, R0, 0x66666667, RZ ;  /* 0x6666666700007827 */ /* 0x000fe200078e02ff */
[----:B------:R2:W-:Y:S03]  /*b1d0*/  STL [R1+0x8], R6 ;  /* 0x0000080601007387 */ /* 0x0005e60000100800 */
[----:B------:R-:W-:Y:S01]  /*b1e0*/  VIADD R2, R6, 0x24400 ;  /* 0x0002440006027836 */ /* 0x000fe20000000000 */
[----:B------:R-:W-:-:S04]  /*b1f0*/  SHF.R.U32.HI R3, RZ, 0x1f, R0 ;  /* 0x0000001fff037819 */ /* 0x000fc80000011600 */
[----:B------:R-:W-:Y:S02]  /*b200*/  LEA.HI.SX32 R0, R0, R3, 0x1b ;  /* 0x0000000300007211 */ /* 0x000fe400078fdaff */
[----:B------:R-:W-:-:S03]  /*b210*/  LOP3.LUT P0, RZ, R2, 0x3ff, RZ, 0xc0, !PT ;  /* 0x000003ff02ff7812 */ /* 0x000fc6000780c0ff */
[----:B------:R2:W-:Y:S10]  /*b220*/  STL [R1+0x10], R0 ;  /* 0x0000100001007387 */ /* 0x0005f40000100800 */
[----:B--2---:R-:W-:Y:S05]  /*b230*/  @!P0 BRA `(.L_x_158) ;  /* 0x0000000000408947 */ /* 0x004fea0003800000 */
[----:B------:R-:W-:Y:S01]  /*b240*/  MOV R2, 0x0 ;  /* 0x0000000000027802 */ /* 0x000fe20000000f00 */
[----:B------:R-:W-:Y:S01]  /*b250*/  ULDC.64 UR6, c[0x4][0x1b8] ;  /* 0x01006e0000067ab9 */ /* 0x000fe20000000a00 */
[----:B------:R-:W-:Y:S01]  /*b260*/  ULDC.64 UR8, c[0x4][0x1c0] ;  /* 0x0100700000087ab9 */ /* 0x000fe20000000a00 */
[----:B------:R-:W-:Y:S01]  /*b270*/  ULDC.64 UR4, c[0x4][0x118] ;  /* 0x0100460000047ab9 */ /* 0x000fe20000000a00 */
[----:B------:R-:W-:Y:S01]  /*b280*/  IMAD.U32 R4, RZ, RZ, UR6 ;  /* 0x00000006ff047e24 */ /* 0x000fe2000f8e00ff */
[----:B------:R-:W-:Y:S01]  /*b290*/  MOV R11, UR5 ;  /* 0x00000005000b7c02 */ /* 0x000fe20008000f00 */
[----:B------:R-:W1:Y:S01]  /*b2a0*/  LDC.64 R2, c[0x4][R2] ;  /* 0x0100000002027b82 */ /* 0x000e620000000a00 */
[----:B------:R-:W-:Y:S02]  /*b2b0*/  IMAD.U32 R5, RZ, RZ, UR7 ;  /* 0x00000007ff057e24 */ /* 0x000fe4000f8e00ff */
[----:B------:R-:W-:Y:S02]  /*b2c0*/  IMAD.U32 R6, RZ, RZ, UR8 ;  /* 0x00000008ff067e24 */ /* 0x000fe4000f8e00ff */
[----:B------:R-:W-:-:S02]  /*b2d0*/  IMAD.U32 R7, RZ, RZ, UR9 ;  /* 0x00000009ff077e24 */ /* 0x000fc4000f8e00ff */
[----:B------:R-:W-:Y:S02]  /*b2e0*/  IMAD.U32 R10, RZ, RZ, UR4 ;  /* 0x00000004ff0a7e24 */ /* 0x000fe4000f8e00ff */
[----:B------:R-:W-:Y:S02]  /*b2f0*/  IMAD.MOV.U32 R8, RZ, RZ, 0x70 ;  /* 0x00000070ff087424 */ /* 0x000fe400078e00ff */
[----:B------:R-:W-:Y:S02]  /*b300*/  IMAD.MOV.U32 R12, RZ, RZ, 0x1 ;  /* 0x00000001ff0c7424 */ /* 0x000fe400078e00ff */
[----:B------:R-:W-:-:S07]  /*b310*/  IMAD.MOV.U32 R13, RZ, RZ, RZ ;  /* 0x000000ffff0d7224 */ /* 0x000fce00078e00ff */
[----:B------:R-:W-:-:S07]  /*b320*/  LEPC R20, `(.L_x_158) ;  /* 0x000000001014794e */ /* 0x000fce0000000000 */
[----:B-1----:R-:W-:Y:S05]  /*b330*/  CALL.ABS.NOINC R2 ;  /* 0x0000000002007343 */ /* 0x002fea0003c00000 */
.L_x_158:
[----:B------:R-:W2:Y:S02]  /*b340*/  LDL R2, [R1+0x8] ;  /* 0x0000080001027983 */ /* 0x000ea40000100800 */
[----:B--2---:R-:W-:-:S05]  /*b350*/  VIADD R0, R2, 0x400 ;  /* 0x0000040002007836 */ /* 0x004fca0000000000 */
        /* <DEDUP_REMOVED lines=18> */
.L_x_160:
        /* <DEDUP_REMOVED lines=16> */
.L_x_159:
[----:B------:R-:W-:Y:S01]  /*b580*/  ULDC.64 UR4, c[0x0][0x9f8] ;  /* 0x00027e0000047ab9 */ /* 0x000fe20000000a00 */
[----:B------:R-:W2:Y:S01]  /*b590*/  LDL R9, [R1+0x20] ;  /* 0x0000200001097983 */ /* 0x000ea20000100800 */
[----:B------:R-:W-:Y:S01]  /*b5a0*/  ISETP.NE.U32.AND P0, PT, RZ, UR4, PT ;  /* 0x00000004ff007c0c */ /* 0x000fe2000bf05070 */
[----:B------:R-:W-:Y:S01]  /*b5b0*/  IMAD.MOV.U32 R7, RZ, RZ, R17 ;  /* 0x000000ffff077224 */ /* 0x000fe200078e0011 */
[----:B------:R-:W-:Y:S01]  /*b5c0*/  ULDC.64 UR6, c[0x0][0x208] ;  /* 0x0000820000067ab9 */ /* 0x000fe20000000a00 */
[----:B------:R-:W3:Y:S01]  /*b5d0*/  LDL.LU R6, [R1+0xc] ;  /* 0x00000c0001067983 */ /* 0x000ee20000300800 */
[----:B------:R-:W-:Y:S01]  /*b5e0*/  ISETP.NE.AND.EX P0, PT, RZ, UR5, PT, P0 ;  /* 0x00000005ff007c0c */ /* 0x000fe2000bf05300 */
[----:B------:R-:W1:Y:S01]  /*b5f0*/  LDC R0, c[0x0][0x428] ;  /* 0x00010a00ff007b82 */ /* 0x000e620000000800 */
[----:B------:R-:W-:Y:S01]  /*b600*/  ULDC UR4, c[0x0][0xda8] ;  /* 0x00036a0000047ab9 */ /* 0x000fe20000000800 */
[----:B------:R-:W4:Y:S10]  /*b610*/  LDL R8, [R1+0x14] ;  /* 0x0000140001087983 */ /* 0x000f340000100800 */
[----:B------:R-:W1:Y:S02]  /*b620*/  @P0 LDC.64 R2, c[0x0][0x9f8] ;  /* 0x00027e00ff020b82 */ /* 0x000e640000000a00 */
[----:B-1----:R-:W-:Y:S01]  /*b630*/  ISETP.NE.AND P1, PT, R0, 0x1, PT ;  /* 0x000000010000780c */ /* 0x002fe20003f25270 */
[----:B------:R-:W-:-:S02]  /*b640*/  IMAD.MOV.U32 R0, RZ, RZ, R18 ;  /* 0x000000ffff007224 */ /* 0x000fc400078e0012 */
[----:B------:R-:W-:-:S10]  /*b650*/  @P0 IMAD.WIDE R2, R17, 0x4, R2 ;  /* 0x0000000411020825 */ /* 0x000fd400078e0202 */
[----:B------:R-:W1:Y:S01]  /*b660*/  @P1 LDC R5, c[0x0][0x42c] ;  /* 0x00010b00ff051b82 */ /* 0x000e620000000800 */
[----:B------:R1:W5:Y:S07]  /*b670*/  @P0 LDG.E R7, desc[UR6][R2.64] ;  /* 0x0000000602070981 */ /* 0x00036e000c1e1900 */
[----:B------:R-:W1:Y:S02]  /*b680*/  @P1 LDC R4, c[0x0][0x430] ;  /* 0x00010c00ff041b82 */ /* 0x000e640000000800 */
[----:B-1----:R-:W-:-:S05]  /*b690*/  @P1 IMAD.HI.U32 R5, R18, R5, RZ ;  /* 0x0000000512051227 */ /* 0x002fca00078e00ff */
[----:B------:R-:W-:Y:S02]  /*b6a0*/  @P1 SHF.R.U32.HI R0, RZ, R4, R5 ;  /* 0x00000004ff001219 */ /* 0x000fe40000011605 */
[----:B------:R-:W1:Y:S01]  /*b6b0*/  S2R R4, SR_CgaCtaId ;  /* 0x0000000000047919 */ /* 0x000e620000008800 */
[----:B--2---:R-:W-:Y:S01]  /*b6c0*/  ISETP.NE.AND P1, PT, R9, RZ, PT ;  /* 0x000000ff0900720c */ /* 0x004fe20003f25270 */
[----:B---3--:R-:W-:-:S04]  /*b6d0*/  IMAD.MOV R6, RZ, RZ, -R6 ;  /* 0x000000ffff067224 */ /* 0x008fc800078e0a06 */
[----:B----4-:R-:W-:-:S08]  /*b6e0*/  IMAD R6, R6, UR4, R8 ;  /* 0x0000000406067c24 */ /* 0x010fd0000f8e0208 */
[----:B------:R-:W-:Y:S01]  /*b6f0*/  VOTEU.ALL UP1, P1 ;  /* 0x00000000003f7886 */ /* 0x000fe20000820000 */
[----:B------:R-:W-:-:S04]  /*b700*/  PLOP3.LUT P2, PT, P1, PT, PT, 0x8, 0x0 ;  /* 0x000000000000781c */ /* 0x000fc80000f4e170 */
[----:B------:R-:W-:Y:S01]  /*b710*/  @!UP1 UIADD3 UR8, UP0, UR36, 0x270, URZ ;  /* 0x0000027024089890 */ /* 0x000fe2000ff1e03f */
[----:B------:R-:W-:-:S03]  /*b720*/  IMAD.SHL.U32 R6, R6, 0x80, RZ ;  /* 0x0000008006067824 */ /* 0x000fc600078e00ff */
[----:B------:R-:W-:-:S03]  /*b730*/  @!UP1 UIADD3.X UR9, URZ, UR37, URZ, UP0, !UPT ;  /* 0x000000253f099290 */ /* 0x000fc600087fe43f */
[----:B-1----:R-:W-:-:S09]  /*b740*/  VOTEU.ALL UP0, P1 ;  /* 0x00000000003f7886 */ /* 0x002fd20000800000 */
.L_x_161:
        /* <DEDUP_REMOVED lines=13> */
.L_x_162:
        /* <DEDUP_REMOVED lines=12> */
.L_x_163:
        /* <DEDUP_REMOVED lines=12> */
.L_x_164:
        /* <DEDUP_REMOVED lines=10> */
[----:B------:R-:W-:Y:S01]  /*ba40*/  LOP3.LUT R4, R4, 0x1, RZ, 0xc0, !PT ;  /* 0x0000000104047812 */ /* 0x000fe200078ec0ff */
[----:B------:R-:W-:-:S04]  /*ba50*/  UMOV UR4, 0xffffffff ;  /* 0xffffffff00047882 */ /* 0x000fc80000000000 */
[C---:B------:R-:W-:Y:S02]  /*ba60*/  IMAD R20, R4.reuse, 0x28, RZ ;  /* 0x0000002804147824 */ /* 0x040fe400078e02ff */
[----:B------:R-:W-:Y:S01]  /*ba70*/  IMAD R21, R4, 0xa00, RZ ;  /* 0x00000a0004157824 */ /* 0x000fe200078e02ff */
[----:B-1----:R-:W-:-:S04]  /*ba80*/  ISETP.NE.U32.AND P0, PT, R2, RZ, PT ;  /* 0x000000ff0200720c */ /* 0x002fc80003f05070 */
[----:B------:R-:W-:-:S04]  /*ba90*/  ISETP.NE.AND.EX P0, PT, R3, RZ, PT, P0 ;  /* 0x000000ff0300720c */ /* 0x000fc80003f05300 */
[----:B-----5:R-:W-:Y:S01]  /*baa0*/  SEL R4, R7, RZ, !P0 ;  /* 0x000000ff07047207 */ /* 0x020fe20004000000 */
[----:B------:R-:W-:Y:S08]  /*bab0*/  BRA.DIV UR4, `(.L_x_165) ;  /* 0x0000002e04a47947 */ /* 0x000ff0000b800000 */
.L_x_226:
[----:B------:R-:W2:Y:S01]  /*bac0*/  LDL R8, [R1+0x10] ;  /* 0x0000100001087983 */ /* 0x000ea20000100800 */
[----:B------:R-:W-:Y:S01]  /*bad0*/  UMOV UR4, 0xffffffff ;  /* 0xffffffff00047882 */ /* 0x000fe20000000000 */
[----:B------:R-:W-:Y:S02]  /*bae0*/  SHF.R.S32.HI R12, RZ, 0x1f, R7 ;  /* 0x0000001fff0c7819 */ /* 0x000fe40000011407 */
[----:B------:R-:W-:Y:S01]  /*baf0*/  MOV R5, R7 ;  /* 0x0000000700057202 */ /* 0x000fe20000000f00 */
[----:B--2---:R-:W-:Y:S01]  /*bb00*/  VIADD R8, R8, 0xffffffff ;  /* 0xffffffff08087836 */ /* 0x004fe20000000000 */
[----:B------:R-:W-:Y:S06]  /*bb10*/  BRA.DIV UR4, `(.L_x_166) ;  /* 0x0000002e04c07947 */ /* 0x000fec000b800000 */
[----:B------:R-:W-:-:S13]  /*bb20*/  ELECT P6, URZ, PT ;  /* 0x00000000003f782f */ /* 0x000fda00038c0000 */
.L_x_229:
[----:B------:R-:W-:Y:S05]  /*bb30*/  @!P6 BRA `(.L_x_167) ;  /* 0x000000040044e947 */ /* 0x000fea0003800000 */
[----:B------:R1:W-:Y:S01]  /*bb40*/  STL [R1], R8 ;  /* 0x0000000801007387 */ /* 0x0003e20000100800 */
[----:B------:R-:W-:Y:S05]  /*bb50*/  @!P0 BRA `(.L_x_168) ;  /* 0x0000000000508947 */ /* 0x000fea0003800000 */
[----:B------:R-:W2:Y:S01]  /*bb60*/  LDC R13, c[0x0][0x41c] ;  /* 0x00010700ff0d7b82 */ /* 0x000ea20000000800 */
[----:B------:R-:W-:Y:S01]  /*bb70*/  IMAD.MOV.U32 R4, RZ, RZ, R8 ;  /* 0x000000ffff047224 */ /* 0x000fe200078e0008 */
[----:B------:R-:W-:Y:S01]  /*bb80*/  ULDC.64 UR4, c[0x0][0x408] ;  /* 0x0001020000047ab9 */ /* 0x000fe20000000a00 */
[----:B------:R-:W-:Y:S01]  /*bb90*/  ULDC.64 UR6, c[0x0][0x208] ;  /* 0x0000820000067ab9 */ /* 0x000fe20000000a00 */
[----:B--2---:R-:W-:-:S13]  /*bba0*/  ISETP.NE.AND P1, PT, R13, 0x1, PT ;  /* 0x000000010d00780c */ /* 0x004fda0003f25270 */
[----:B------:R-:W2:Y:S02]  /*bbb0*/  @P1 LDC.64 R10, c[0x0][0x420] ;  /* 0x00010800ff0a1b82 */ /* 0x000ea40000000a00 */
[----:B--2---:R-:W-:-:S05]  /*bbc0*/  @P1 IMAD.HI.U32 R10, R8, R10, RZ ;  /* 0x0000000a080a1227 */ /* 0x004fca00078e00ff */
[----:B------:R-:W-:-:S04]  /*bbd0*/  @P1 SHF.R.U32.HI R4, RZ, R11, R10 ;  /* 0x0000000bff041219 */ /* 0x000fc8000001160a */
[--C-:B------:R-:W-:Y:S01]  /*bbe0*/  SHF.R.S32.HI R11, RZ, 0x1f, R4.reuse ;  /* 0x0000001fff0b7819 */ /* 0x100fe20000011404 */
[--C-:B------:R-:W-:Y:S02]  /*bbf0*/  IMAD.MOV R9, RZ, RZ, -R4.reuse ;  /* 0x000000ffff097224 */ /* 0x100fe400078e0a04 */
[----:B------:R-:W-:Y:S02]  /*bc00*/  IMAD.MOV.U32 R10, RZ, RZ, R4 ;  /* 0x000000ffff0a7224 */ /* 0x000fe400078e0004 */
[----:B------:R-:W-:Y:S02]  /*bc10*/  IMAD R9, R13, R9, R8 ;  /* 0x000000090d097224 */ /* 0x000fe400078e0208 */
[----:B------:R-:W-:-:S03]  /*bc20*/  IMAD.WIDE.U32 R10, R7, UR4, R10 ;  /* 0x00000004070a7c25 */ /* 0x000fc6000f8e000a */
[----:B------:R2:W-:Y:S01]  /*bc30*/  STL [R1], R9 ;  /* 0x0000000901007387 */ /* 0x0005e20000100800 */
[----:B------:R-:W-:Y:S01]  /*bc40*/  LEA R14, P1, R10, R2, 0x2 ;  /* 0x000000020a0e7211 */ /* 0x000fe200078210ff */
[----:B--2---:R-:W-:-:S04]  /*bc50*/  IMAD R9, R12, UR4, RZ ;  /* 0x000000040c097c24 */ /* 0x004fc8000f8e02ff */
[----:B------:R-:W-:-:S04]  /*bc60*/  IMAD R4, R7, UR5, R9 ;  /* 0x0000000507047c24 */ /* 0x000fc8000f8e0209 */
[----:B------:R-:W-:-:S05]  /*bc70*/  IMAD.IADD R4, R11, 0x1, R4 ;  /* 0x000000010b047824 */ /* 0x000fca00078e0204 */
[----:B------:R-:W-:-:S05]  /*bc80*/  LEA.HI.X R15, R10, R3, R4, 0x2, P1 ;  /* 0x000000030a0f7211 */ /* 0x000fca00008f1404 */
[----:B------:R2:W5:Y:S02]  /*bc90*/  LDG.E R7, desc[UR6][R14.64] ;  /* 0x000000060e077981 */ /* 0x000564000c1e1900 */
.L_x_168:
[----:B------:R-:W3:Y:S01]  /*bca0*/  S2R R9, SR_CgaCtaId ;  /* 0x0000000000097919 */ /* 0x000ee20000008800 */
[----:B------:R-:W-:-:S04]  /*bcb0*/  MOV R4, 0x400 ;  /* 0x0000040000047802 */ /* 0x000fc80000000f00 */
[----:B---3--:R-:W-:Y:S02]  /*bcc0*/  LEA R4, R9, R4, 0x18 ;  /* 0x0000000409047211 */ /* 0x008fe400078ec0ff */
[----:B------:R-:W-:-:S03]  /*bcd0*/  SHF.L.U32 R9, R19, 0x1f, RZ ;  /* 0x0000001f13097819 */ /* 0x000fc600000006ff */
[----:B------:R-:W-:-:S04]  /*bce0*/  IMAD R4, R16, 0x8, R4 ;  /* 0x0000000810047824 */ /* 0x000fc800078e0204 */
[----:B------:R-:W3:Y:S02]  /*bcf0*/  SYNCS.PHASECHK.TRANS64.TRYWAIT P1, [R4+URZ+0x38840], R9 ;  /* 0x03884009040075a7 */ /* 0x000ee4000802017f */
[----:B---3--:R-:W-:Y:S05]  /*bd00*/  @!P1 BRA `(.L_x_169) ;  /* 0x0000002c00649947 */ /* 0x008fea0003800000 */
.L_x_230:
[----:B------:R-:W4:Y:S01]  /*bd10*/  S2R R10, SR_TID.X ;  /* 0x00000000000a7919 */ /* 0x000f220000002100 */
[----:B------:R-:W-:-:S04]  /*bd20*/  UPRMT UR4, UR38, 0x9910, URZ ;  /* 0x0000991026047896 */ /* 0x000fc8000800003f */
[----:B------:R-:W-:Y:S01]  /*bd30*/  UISETP.NE.AND UP0, UPT, UR4, 0x2, UPT ;  /* 0x000000020400788c */ /* 0x000fe2000bf05270 */
[----:B----4-:R-:W-:-:S13]  /*bd40*/  LOP3.LUT P1, RZ, R10, 0x7f, RZ, 0xc0, !PT ;  /* 0x0000007f0aff7812 */ /* 0x010fda000782c0ff */
[----:B---3--:R-:W-:-:S04]  /*bd50*/  @!P1 IMAD.MOV.U32 R9, RZ, RZ, 0xa000 ;  /* 0x0000a000ff099424 */ /* 0x008fc800078e00ff */
[----:B------:R3:W-:Y:S01]  /*bd60*/  @!P1 SYNCS.ARRIVE.TRANS64 RZ, [R4+URZ+0x38830], R9 ;  /* 0x0388300904ff99a7 */ /* 0x0007e2000800003f */
[----:B------:R-:W-:-:S13]  /*bd70*/  PLOP3.LUT P1, PT, PT, PT, UP0, 0x80, 0x0 ;  /* 0x000000000000781c */ /* 0x000fda0003f2f008 */
[----:B---3--:R-:W-:Y:S05]  /*bd80*/  @P1 BRA `(.L_x_170) ;  /* 0x0000000000041947 */ /* 0x008fea0003800000 */
[----:B------:R-:W-:Y:S01]  /*bd90*/  BPT.TRAP 0x1 ;  /* 0x000000040000795c */ /* 0x000fe20000300000 */
.L_x_170:
[----:B------:R-:W3:Y:S02]  /*bda0*/  LDL R9, [R1+0x4] ;  /* 0x0000040001097983 */ /* 0x000ee40000100800 */
[----:B---3--:R-:W-:-:S13]  /*bdb0*/  ISETP.NE.AND P1, PT, R9, RZ, PT ;  /* 0x000000ff0900720c */ /* 0x008fda0003f25270 */
[----:B------:R-:W-:Y:S05]  /*bdc0*/  @P1 BRA `(.L_x_171) ;  /* 0x0000000000041947 */ /* 0x000fea0003800000 */
[----:B------:R-:W-:Y:S01]  /*bdd0*/  BPT.TRAP 0x1 ;  /* 0x000000040000795c */ /* 0x000fe20000300000 */
.L_x_171:
[----:B------:R-:W3:Y:S01]  /*bde0*/  LDL R9, [R1] ;  /* 0x0000000001097983 */ /* 0x000ee20000100800 */
[----:B------:R-:W-:Y:S01]  /*bdf0*/  MOV R10, 0x400 ;  /* 0x00000400000a7802 */ /* 0x000fe20000000f00 */
[----:B------:R-:W4:Y:S01]  /*be00*/  S2R R11, SR_CgaCtaId ;  /* 0x00000000000b7919 */ /* 0x000f220000008800 */
[----:B------:R-:W-:Y:S01]  /*be10*/  R2UR UR9, R4 ;  /* 0x00000000040972ca */ /* 0x000fe200000e0000 */
[----:B------:R-:W-:Y:S01]  /*be20*/  IMAD R4, R16, 0x5000, R21 ;  /* 0x0000500010047824 */ /* 0x000fe200078e0215 */
[----:B------:R-:W-:Y:S01]  /*be30*/  R2UR UR5, R20 ;  /* 0x00000000140572ca */ /* 0x000fe200000e0000 */
[----:B------:R-:W-:Y:S01]  /*be40*/  UIADD3 UR4, UP0, UR36, 0x370, URZ ;  /* 0x0000037024047890 */ /* 0x000fe2000ff1e03f */
[----:B------:R-:W-:Y:S02]  /*be50*/  R2UR UR12, R0 ;  /* 0x00000000000c72ca */ /* 0x000fe400000e0000 */
[----:B-----5:R-:W-:Y:S02]  /*be60*/  R2UR UR13, R7 ;  /* 0x00000000070d72ca */ /* 0x020fe400000e0000 */
[----:B----4-:R-:W-:-:S05]  /*be70*/  LEA R10, R11, R10, 0x18 ;  /* 0x0000000a0b0a7211 */ /* 0x010fca00078ec0ff */
[----:B------:R-:W-:-:S05]  /*be80*/  IMAD R4, R4, 0x2, R10 ;  /* 0x0000000204047824 */ /* 0x000fca00078e020a */
[----:B------:R-:W-:Y:S01]  /*be90*/  R2UR UR14, R4 ;  /* 0x00000000040e72ca */ /* 0x000fe200000e0000 */
[----:B------:R-:W-:Y:S01]  /*bea0*/  UIADD3 UR9, UR9, 0x38830, URZ ;  /* 0x0003883009097890 */ /* 0x000fe2000fffe03f */
[----:B------:R-:W-:Y:S01]  /*beb0*/  UMOV UR10, URZ ;  /* 0x0000003f000a7c82 */ /* 0x000fe20008000000 */
[----:B------:R-:W-:Y:S01]  /*bec0*/  UMOV UR19, 0x30000 ;  /* 0x0003000000137882 */ /* 0x000fe20000000000 */
[----:B------:R-:W-:Y:S01]  /*bed0*/  UMOV UR6, 0x0 ;  /* 0x0000000000067882 */ /* 0x000fe20000000000 */
[----:B------:R-:W-:-:S08]  /*bee0*/  UMOV UR7, 0x14f00000 ;  /* 0x14f0000000077882 */ /* 0x000fd00000000000 */
[----:B------:R-:W-:Y:S02]  /*bef0*/  UIADD3 UR8, UR14, 0x24400, URZ ;  /* 0x000244000e087890 */ /* 0x000fe4000fffe03f */
[----:B------:R-:W-:Y:S02]  /*bf00*/  UIADD3 UR15, UR14, 0x26c00, URZ ;  /* 0x00026c000e0f7890 */ /* 0x000fe4000fffe03f */
[----:B------:R-:W-:Y:S01]  /*bf10*/  UIADD3 UR17, UR14, 0x29400, URZ ;  /* 0x000294000e117890 */ /* 0x000fe2000fffe03f */
[----:B------:R-:W-:Y:S01]  /*bf20*/  UMOV UR16, 0x40 ;  /* 0x0000004000107882 */ /* 0x000fe20000000000 */
[----:B------:R-:W-:-:S03]  /*bf30*/  UIADD3 UR18, UR14, 0x2bc00, URZ ;  /* 0x0002bc000e127890 */ /* 0x000fc6000fffe03f */
[----:B------:R-:W-:Y:S01]  /*bf40*/  UMOV UR14, 0x80 ;  /* 0x00000080000e7882 */ /* 0x000fe20000000000 */
[----:B------:R-:W-:Y:S02]  /*bf50*/  MOV R4, R7 ;  /* 0x0000000700047202 */ /* 0x000fe40000000f00 */
[----:B---3--:R-:W-:-:S13]  /*bf60*/  R2UR UR11, R9 ;  /* 0x00000000090b72ca */ /* 0x008fda00000e0000 */
[----:B------:R-:W-:Y:S02]  /*bf70*/  UIMAD UR11, UR11, 0x50, UR5 ;  /* 0x000000500b0b78a4 */ /* 0x000fe4000f8e0205 */
[----:B------:R-:W-:-:S09]  /*bf80*/  UIADD3.X UR5, URZ, UR37, URZ, UP0, !UPT ;  /* 0x000000253f057290 */ /* 0x000fd200087fe43f */
[----:B------:R3:W-:Y:S02]  /*bf90*/  UTMALDG.4D.MULTICAST [UR8], [UR4], UR19, desc[UR6] ;  /* 0x00000608040073b4 */ /* 0x0007e40008019813 */
[----:B---3--:R-:W-:Y:S01]  /*bfa0*/  UMOV UR8, UR15 ;  /* 0x0000000f00087c82 */ /* 0x008fe20008000000 */
[----:B------:R-:W-:Y:S02]  /*bfb0*/  UMOV UR10, UR16 ;  /* 0x00000010000a7c82 */ /* 0x000fe40008000000 */
[----:B------:R3:W-:Y:S02]  /*bfc0*/  UTMALDG.4D.MULTICAST [UR8], [UR4], UR19, desc[UR6] ;  /* 0x00000608040073b4 */ /* 0x0007e40008019813 */
[----:B---3--:R-:W-:Y:S01]  /*bfd0*/  UMOV UR8, UR17 ;  /* 0x0000001100087c82 */ /* 0x008fe20008000000 */
[----:B------:R-:W-:Y:S01]  /*bfe0*/  UMOV UR10, UR14 ;  /* 0x0000000e000a7c82 */ /* 0x000fe20008000000 */
[----:B------:R-:W-:Y:S01]  /*bff0*/  UMOV UR14, 0xc0 ;  /* 0x000000c0000e7882 */ /* 0x000fe20000000000 */
[----:B------:R3:W-:Y:S02]  /*c000*/  UTMALDG.4D.MULTICAST [UR8], [UR4], UR19, desc[UR6] ;  /* 0x00000608040073b4 */ /* 0x0007e40008019813 */
[----:B---3--:R-:W-:Y:S01]  /*c010*/  UMOV UR8, UR18 ;  /* 0x0000001200087c82 */ /* 0x008fe20008000000 */
[----:B------:R-:W-:-:S02]  /*c020*/  UMOV UR10, UR14 ;  /* 0x0000000e000a7c82 */ /* 0x000fc40008000000 */
[----:B------:R3:W-:Y:S02]  /*c030*/  UTMALDG.4D.MULTICAST [UR8], [UR4], UR19, desc[UR6] ;  /* 0x00000608040073b4 */ /* 0x0007e40008019813 */
[----:B---3--:R-:W-:Y:S01]  /*c040*/  NOP ;  /* 0x0000000000007918 */ /* 0x008fe20000000000 */
.L_x_167:
[----:B------:R-:W3:Y:S01]  /*c050*/  LDL R13, [R1+0x1c] ;  /* 0x00001c00010d7983 */ /* 0x000ee20000100800 */
[----:B------:R-:W-:-:S03]  /*c060*/  MOV R10, 0x400 ;  /* 0x00000400000a7802 */ /* 0x000fc60000000f00 */
[----:B------:R-:W4:Y:S01]  /*c070*/  LDL.LU R9, [R1+0x18] ;  /* 0x0000180001097983 */ /* 0x000f220000300800 */
[----:B------:R-:W5:Y:S01]  /*c080*/  S2R R11, SR_CgaCtaId ;  /* 0x00000000000b7919 */ /* 0x000f620000008800 */
[----:B------:R-:W-:Y:S05]  /*c090*/  WARPSYNC.ALL ;  /* 0x0000000000007948 */ /* 0x000fea0003800000 */
[----:B------:R-:W-:-:S13]  /*c0a0*/  ELECT P1, URZ, PT ;  /* 0x00000000003f782f */ /* 0x000fda0003820000 */
[----:B------:R-:W-:Y:S01]  /*c0b0*/  @P1 R2UR UR13, R17 ;  /* 0x00000000110d12ca */ /* 0x000fe200000e0000 */
[----:B------:R-:W-:Y:S01]  /*c0c0*/  UIADD3 UR4, UP0, UR36, 0x270, URZ ;  /* 0x0000027024047890 */ /* 0x000fe2000ff1e03f */
[----:B------:R-:W-:Y:S02]  /*c0d0*/  @P1 R2UR UR12, R18 ;  /* 0x00000000120c12ca */ /* 0x000fe400000e0000 */
[----:B------:R-:W-:Y:S01]  /*c0e0*/  @P1 R2UR UR11, R6 ;  /* 0x00000000060b12ca */ /* 0x000fe200000e0000 */
[----:B------:R-:W-:Y:S01]  /*c0f0*/  UIADD3.X UR5, URZ, UR37, URZ, UP0, !UPT ;  /* 0x000000253f057290 */ /* 0x000fe200087fe43f */
[----:B-----5:R-:W-:-:S04]  /*c100*/  LEA R10, R11, R10, 0x18 ;  /* 0x0000000a0b0a7211 */ /* 0x020fc800078ec0ff */
        /* <DEDUP_REMOVED lines=28> */
[----:B-----5:R-:W-:-:S02]  /*c2d0*/  @P1 R2UR UR13, R17 ;  /* 0x00000000110d12ca */ /* 0x020fc400000e0000 */
        /* <DEDUP_REMOVED lines=8> */
[----:B---3--:R-:W-:-:S04]  /*c360*/  LOP3.LUT R6, R13, 0x1, RZ, 0xc, !PT ;  /* 0x000000010d067812 */ /* 0x008fc800078e0cff */
[----:B------:R-:W-:-:S04]  /*c370*/  SHF.L.U32 R6, R6, 0x1f, RZ ;  /* 0x0000001f06067819 */ /* 0x000fc800000006ff */
[----:B------:R-:W3:Y:S01]  /*c380*/  SYNCS.PHASECHK.TRANS64.TRYWAIT P1, [R10+URZ+0x38820], R6 ;  /* 0x038820060a0075a7 */ /* 0x000ee2000802017f */
[----:B----4-:R-:W-:Y:S01]  /*c390*/  ISETP.GE.AND P2, PT, R9, 0x51, PT ;  /* 0x000000510900780c */ /* 0x010fe20003f46270 */
[----:B-1-3--:R-:W-:-:S12]  /*c3a0*/  @!P1 BRA `(.L_x_173) ;  /* 0x0000002400d09947 */ /* 0x00afd80003800000 */
.L_x_231:
[----:B------:R-:W-:Y:S05]  /*c3b0*/  BSYNC B0 ;  /* 0x0000000000007941 */ /* 0x000fea0003800000 */
.L_x_172:
[----:B------:R-:W-:Y:S05]  /*c3c0*/  @!P2 BRA `(.L_x_174) ;  /* 0x0000001800dca947 */ /* 0x000fea0003800000 */
[----:B-1----:R-:W2:Y:S01]  /*c3d0*/  LDL R7, [R1+0x10] ;  /* 0x0000100001077983 */ /* 0x002ea20000100800 */
[----:B------:R-:W-:Y:S02]  /*c3e0*/  IMAD.MOV.U32 R6, RZ, RZ, 0x1 ;  /* 0x00000001ff067424 */ /* 0x000fe400078e00ff */
[----:B--2---:R-:W-:-:S05]  /*c3f0*/  IMAD.MOV R14, RZ, RZ, -R7 ;  /* 0x000000ffff0e7224 */ /* 0x004fca00078e0a07 */
[----:B------:R-:W-:-:S05]  /*c400*/  VIADDMNMX R14, R14, R6, 0xffffffff, !PT ;  /* 0xffffffff0e0e7446 */ /* 0x000fca0007800106 */
[----:B------:R-:W-:-:S05]  /*c410*/  IMAD.IADD R6, R7, 0x1, R14 ;  /* 0x0000000107067824 */ /* 0x000fca00078e020e */
[----:B------:R-:W-:-:S04]  /*c420*/  LOP3.LUT R6, R6, 0x1, RZ, 0xc0, !PT ;  /* 0x0000000106067812 */ /* 0x000fc800078ec0ff */
[----:B------:R-:W-:Y:S01]  /*c430*/  ISETP.NE.U32.AND P1, PT, R6, 0x1, PT ;  /* 0x000000010600780c */ /* 0x000fe20003f25070 */
[----:B------:R-:W-:-:S12]  /*c440*/  VIADD R6, R7, 0xfffffffe ;  /* 0xfffffffe07067836 */ /* 0x000fd80000000000 */
[----:B------:R-:W-:Y:S05]  /*c450*/  @P1 BRA `(.L_x_175) ;  /* 0x00000008003c1947 */ /* 0x000fea0003800000 */
[----:B------:R-:W-:Y:S01]  /*c460*/  VIADD R9, R16, 0x1 ;  /* 0x0000000110097836 */ /* 0x000fe20000000000 */
[----:B------:R-:W-:Y:S04]  /*c470*/  BSSY B0, `(.L_x_176) ;  /* 0x0000089000007945 */ /* 0x000fe80003800000 */
        /* <DEDUP_REMOVED lines=8> */
[----:B------:R-:W-:Y:S01]  /*c500*/  IMAD.MOV.U32 R7, RZ, RZ, R6 ;  /* 0x000000ffff077224 */ /* 0x000fe200078e0006 */
[----:B------:R-:W-:Y:S01]  /*c510*/  ULDC.64 UR4, c[0x0][0x408] ;  /* 0x0001020000047ab9 */ /* 0x000fe20000000a00 */
[----:B------:R-:W-:Y:S01]  /*c520*/  ULDC.64 UR6, c[0x0][0x208] ;  /* 0x0000820000067ab9 */ /* 0x000fe20000000a00 */
[----:B-1----:R-:W-:-:S13]  /*c530*/  ISETP.NE.AND P1, PT, R15, 0x1, PT ;  /* 0x000000010f00780c */ /* 0x002fda0003f25270 */
[----:B------:R-:W1:Y:S02]  /*c540*/  @P1 LDC.64 R10, c[0x0][0x420] ;  /* 0x00010800ff0a1b82 */ /* 0x000e640000000a00 */
[----:B-1----:R-:W-:-:S05]  /*c550*/  @P1 IMAD.HI.U32 R10, R6, R10, RZ ;  /* 0x0000000a060a1227 */ /* 0x002fca00078e00ff */
[----:B------:R-:W-:-:S04]  /*c560*/  @P1 SHF.R.U32.HI R7, RZ, R11, R10 ;  /* 0x0000000bff071219 */ /* 0x000fc8000001160a */
[----:B------:R-:W-:Y:S02]  /*c570*/  IADD3 R10, -R7, RZ, RZ ;  /* 0x000000ff070a7210 */ /* 0x000fe40007ffe1ff */
[----:B------:R-:W-:-:S03]  /*c580*/  SHF.R.S32.HI R11, RZ, 0x1f, R7 ;  /* 0x0000001fff0b7819 */ /* 0x000fc60000011407 */
[----:B------:R-:W-:Y:S02]  /*c590*/  IMAD R6, R15, R10, R6 ;  /* 0x0000000a0f067224 */ /* 0x000fe400078e0206 */
[----:B------:R-:W-:Y:S02]  /*c5a0*/  IMAD R15, R12, UR4, RZ ;  /* 0x000000040c0f7c24 */ /* 0x000fe4000f8e02ff */
[----:B------:R-:W-:Y:S02]  /*c5b0*/  IMAD.MOV.U32 R10, RZ, RZ, R7 ;  /* 0x000000ffff0a7224 */ /* 0x000fe400078e0007 */
[C---:B------:R-:W-:Y:S02]  /*c5c0*/  IMAD R7, R5.reuse, UR5, R15 ;  /* 0x0000000505077c24 */ /* 0x040fe4000f8e020f */
[----:B------:R-:W-:-:S04]  /*c5d0*/  IMAD.WIDE.U32 R10, R5, UR4, R10 ;  /* 0x00000004050a7c25 */ /* 0x000fc8000f8e000a */
[----:B------:R-:W-:Y:S01]  /*c5e0*/  IMAD.IADD R7, R7, 0x1, R11 ;  /* 0x0000000107077824 */ /* 0x000fe200078e020b */
[----:B------:R-:W-:-:S04]  /*c5f0*/  LEA R2, P1, R10, R2, 0x2 ;  /* 0x000000020a027211 */ /* 0x000fc800078210ff */
[----:B------:R-:W-:-:S05]  /*c600*/  LEA.HI.X R3, R10, R3, R7, 0x2, P1 ;  /* 0x000000030a037211 */ /* 0x000fca00008f1407 */
[----:B------:R1:W5:Y:S04]  /*c610*/  LDG.E R7, desc[UR6][R2.64] ;  /* 0x0000000602077981 */ /* 0x000368000c1e1900 */
.L_x_178:
[----:B-1----:R-:W1:Y:S01]  /*c620*/  S2R R3, SR_CgaCtaId ;  /* 0x0000000000037919 */ /* 0x002e620000008800 */
[----:B------:R-:W-:-:S04]  /*c630*/  MOV R2, 0x400 ;  /* 0x0000040000027802 */ /* 0x000fc80000000f00 */
[----:B-1----:R-:W-:Y:S02]  /*c640*/  LEA R2, R3, R2, 0x18 ;  /* 0x0000000203027211 */ /* 0x002fe400078ec0ff */
[----:B------:R-:W-:-:S03]  /*c650*/  SHF.L.U32 R3, R13, 0x1f, RZ ;  /* 0x0000001f0d037819 */ /* 0x000fc600000006ff */
[----:B------:R-:W-:-:S04]  /*c660*/  IMAD R2, R9, 0x8, R2 ;  /* 0x0000000809027824 */ /* 0x000fc800078e0202 */
[----:B------:R-:W1:Y:S02]  /*c670*/  SYNCS.PHASECHK.TRANS64.TRYWAIT P1, [R2+URZ+0x38840], R3 ;  /* 0x03884003020075a7 */ /* 0x000e64000802017f */
[----:B-1----:R-:W-:Y:S05]  /*c680*/  @!P1 BRA `(.L_x_179) ;  /* 0x0000002400389947 */ /* 0x002fea0003800000 */
.L_x_232:
[----:B------:R-:W2:Y:S01]  /*c690*/  S2R R10, SR_TID.X ;  /* 0x00000000000a7919 */ /* 0x000ea20000002100 */
[----:B------:R-:W-:Y:S01]  /*c6a0*/  UPRMT UR4, UR38, 0x9910, URZ ;  /* 0x0000991026047896 */ /* 0x000fe2000800003f */
[----:B--2---:R-:W-:-:S13]  /*c6b0*/  LOP3.LUT P1, RZ, R10, 0x7f, RZ, 0xc0, !PT ;  /* 0x0000007f0aff7812 */ /* 0x004fda000782c0ff */
[----:B-1----:R-:W-:-:S04]  /*c6c0*/  @!P1 IMAD.MOV.U32 R3, RZ, RZ, 0xa000 ;  /* 0x0000a000ff039424 */ /* 0x002fc800078e00ff */
[----:B------:R1:W-:Y:S02]  /*c6d0*/  @!P1 SYNCS.ARRIVE.TRANS64 RZ, [R2+URZ+0x38830], R3 ;  /* 0x0388300302ff99a7 */ /* 0x0003e4000800003f */
[----:B-1----:R-:W-:-:S05]  /*c6e0*/  IMAD.U32 R3, RZ, RZ, UR4 ;  /* 0x00000004ff037e24 */ /* 0x002fca000f8e00ff */
[----:B------:R-:W-:-:S13]  /*c6f0*/  ISETP.NE.AND P2, PT, R3, 0x2, PT ;  /* 0x000000020300780c */ /* 0x000fda0003f45270 */
[----:B------:R-:W-:Y:S05]  /*c700*/  @P2 BRA `(.L_x_180) ;  /* 0x0000000000042947 */ /* 0x000fea0003800000 */
[----:B------:R-:W-:Y:S01]  /*c710*/  BPT.TRAP 0x1 ;  /* 0x000000040000795c */ /* 0x000fe20000300000 */
.L_x_180:
[----:B------:R-:W2:Y:S02]  /*c720*/  LDL R3, [R1+0x4] ;  /* 0x0000040001037983 */ /* 0x000ea40000100800 */
[----:B--2---:R-:W-:-:S13]  /*c730*/  ISETP.NE.AND P1, PT, R3, RZ, PT ;  /* 0x000000ff0300720c */ /* 0x004fda0003f25270 */
[----:B------:R-:W-:Y:S05]  /*c740*/  @P1 BRA `(.L_x_181) ;  /* 0x0000000000041947 */ /* 0x000fea0003800000 */
[----:B------:R-:W-:Y:S01]  /*c750*/  BPT.TRAP 0x1 ;  /* 0x000000040000795c */ /* 0x000fe20000300000 */
.L_x_181:
[----:B------:R-:W1:Y:S01]  /*c760*/  S2R R11, SR_CgaCtaId ;  /* 0x00000000000b7919 */ /* 0x000e620000008800 */
[----:B------:R-:W-:Y:S01]  /*c770*/  MOV R10, 0x400 ;  /* 0x00000400000a7802 */ /* 0x000fe20000000f00 */
[----:B------:R-:W-:Y:S01]  /*c780*/  UIADD3 UR4, UP0, UR36, 0x370, URZ ;  /* 0x0000037024047890 */ /* 0x000fe2000ff1e03f */
[----:B------:R-:W-:Y:S01]  /*c790*/  R2UR UR9, R2 ;  /* 0x00000000020972ca */ /* 0x000fe200000e0000 */
[----:B------:R-:W-:Y:S01]  /*c7a0*/  IMAD R2, R9, 0x5000, R21 ;  /* 0x0000500009027824 */ /* 0x000fe200078e0215 */
[----:B------:R-:W-:Y:S01]  /*c7b0*/  R2UR UR11, R6 ;  /* 0x00000000060b72ca */ /* 0x000fe200000e0000 */
[----:B------:R-:W-:Y:S01]  /*c7c0*/  UMOV UR10, URZ ;  /* 0x0000003f000a7c82 */ /* 0x000fe20008000000 */
[----:B------:R-:W-:Y:S01]  /*c7d0*/  R2UR UR5, R20 ;  /* 0x00000000140572ca */ /* 0x000fe200000e0000 */
[----:B------:R-:W-:Y:S01]  /*c7e0*/  UMOV UR19, 0x30000 ;  /* 0x0003000000137882 */ /* 0x000fe20000000000 */
[----:B------:R-:W-:Y:S01]  /*c7f0*/  R2UR UR12, R0 ;  /* 0x00000000000c72ca */ /* 0x000fe200000e0000 */
[----:B------:R-:W-:Y:S01]  /*c800*/  UMOV UR6, 0x0 ;  /* 0x0000000000067882 */ /* 0x000fe20000000000 */
[----:B-----5:R-:W-:Y:S01]  /*c810*/  R2UR UR13, R7 ;  /* 0x00000000070d72ca */ /* 0x020fe200000e0000 */
[----:B------:R-:W-:Y:S01]  /*c820*/  UMOV UR7, 0x14f00000 ;  /* 0x14f0000000077882 */ /* 0x000fe20000000000 */
[----:B------:R-:W-:Y:S01]  /*c830*/  UMOV UR17, 0x40 ;  /* 0x0000004000117882 */ /* 0x000fe20000000000 */
[----:B------:R-:W-:Y:S01]  /*c840*/  UMOV UR18, 0x80 ;  /* 0x0000008000127882 */ /* 0x000fe20000000000 */
[----:B------:R-:W-:Y:S01]  /*c850*/  SHF.L.U32 R3, R19, 0x1f, RZ ;  /* 0x0000001f13037819 */ /* 0x000fe200000006ff */
[----:B------:R-:W-:-:S04]  /*c860*/  UIADD3 UR9, UR9, 0x38830, URZ ;  /* 0x0003883009097890 */ /* 0x000fc8000fffe03f */
[----:B------:R-:W-:Y:S02]  /*c870*/  UIMAD UR11, UR11, 0x50, UR5 ;  /* 0x000000500b0b78a4 */ /* 0x000fe4000f8e0205 */
[----:B------:R-:W-:Y:S01]  /*c880*/  UIADD3.X UR5, URZ, UR37, URZ, UP0, !UPT ;  /* 0x000000253f057290 */ /* 0x000fe200087fe43f */
[----:B-1----:R-:W-:-:S05]  /*c890*/  LEA R10, R11, R10, 0x18 ;  /* 0x0000000a0b0a7211 */ /* 0x002fca00078ec0ff */
[----:B------:R-:W-:-:S05]  /*c8a0*/  IMAD R2, R2, 0x2, R10 ;  /* 0x0000000202027824 */ /* 0x000fca00078e020a */
[----:B------:R-:W-:Y:S01]  /*c8b0*/  R2UR UR14, R2 ;  /* 0x00000000020e72ca */ /* 0x000fe200000e0000 */
[----:B------:R-:W-:-:S12]  /*c8c0*/  IMAD R2, R16, 0x8, R10 ;  /* 0x0000000810027824 */ /* 0x000fd800078e020a */
[----:B------:R-:W-:Y:S02]  /*c8d0*/  UIADD3 UR8, UR14, 0x24400, URZ ;  /* 0x000244000e087890 */ /* 0x000fe4000fffe03f */
[----:B------:R-:W-:Y:S02]  /*c8e0*/  UIADD3 UR15, UR14, 0x26c00, URZ ;  /* 0x00026c000e0f7890 */ /* 0x000fe4000fffe03f */
[----:B------:R-:W-:Y:S02]  /*c8f0*/  UIADD3 UR16, UR14, 0x29400, URZ ;  /* 0x000294000e107890 */ /* 0x000fe4000fffe03f */
[----:B------:R-:W-:-:S03]  /*c900*/  UIADD3 UR14, UR14, 0x2bc00, URZ ;  /* 0x0002bc000e0e7890 */ /* 0x000fc6000fffe03f */
[----:B------:R1:W-:Y:S02]  /*c910*/  UTMALDG.4D.MULTICAST [UR8], [UR4], UR19, desc[UR6] ;  /* 0x00000608040073b4 */ /* 0x0003e40008019813 */
[----:B-1----:R-:W-:Y:S01]  /*c920*/  UMOV UR8, UR15 ;  /* 0x0000000f00087c82 */ /* 0x002fe20008000000 */
[----:B------:R-:W-:Y:S01]  /*c930*/  UMOV UR10, UR17 ;  /* 0x00000011000a7c82 */ /* 0x000fe20008000000 */
[----:B------:R-:W-:Y:S01]  /*c940*/  UMOV UR15, 0xc0 ;  /* 0x000000c0000f7882 */ /* 0x000fe20000000000 */
[----:B------:R1:W-:Y:S02]  /*c950*/  UTMALDG.4D.MULTICAST [UR8], [UR4], UR19, desc[UR6] ;  /* 0x00000608040073b4 */ /* 0x0003e40008019813 */
[----:B-1----:R-:W-:Y:S01]  /*c960*/  UMOV UR8, UR16 ;  /* 0x0000001000087c82 */ /* 0x002fe20008000000 */
[----:B------:R-:W-:Y:S02]  /*c970*/  UMOV UR10, UR18 ;  /* 0x00000012000a7c82 */ /* 0x000fe40008000000 */
[----:B------:R1:W-:Y:S02]  /*c980*/  UTMALDG.4D.MULTICAST [UR8], [UR4], UR19, desc[UR6] ;  /* 0x00000608040073b4 */ /* 0x0003e40008019813 */
[----:B-1----:R-:W-:Y:S01]  /*c990*/  UMOV UR8, UR14 ;  /* 0x0000000e00087c82 */ /* 0x002fe20008000000 */
[----:B------:R-:W-:-:S02]  /*c9a0*/  UMOV UR10, UR15 ;  /* 0x0000000f000a7c82 */ /* 0x000fc40008000000 */
[----:B------:R1:W-:Y:S01]  /*c9b0*/  UTMALDG.4D.MULTICAST [UR8], [UR4], UR19, desc[UR6] ;  /* 0x00000608040073b4 */ /* 0x0003e20008019813 */
[----:B------:R-:W2:Y:S02]  /*c9c0*/  SYNCS.PHASECHK.TRANS64.TRYWAIT P1, [R2+URZ+0x38860], R3 ;  /* 0x03886003020075a7 */ /* 0x000ea4000802017f */
[----:B-12---:R-:W-:Y:S05]  /*c9d0*/  @!P1 BRA `(.L_x_182) ;  /* 0x0000002000789947 */ /* 0x006fea0003800000 */
.L_x_233:
[----:B------:R-:W2:Y:S02]  /*c9e0*/  S2R R10, SR_TID.X ;  /* 0x00000000000a7919 */ /* 0x000ea40000002100 */
[----:B--2---:R-:W-:-:S13]  /*c9f0*/  LOP3.LUT P1, RZ, R10, 0x7f, RZ, 0xc0, !PT ;  /* 0x0000007f0aff7812 */ /* 0x004fda000782c0ff */
[----:B-1----:R-:W-:-:S04]  /*ca00*/  @!P1 IMAD.MOV.U32 R3, RZ, RZ, 0xa000 ;  /* 0x0000a000ff039424 */ /* 0x002fc800078e00ff */
[----:B------:R1:W-:Y:S01]  /*ca10*/  @!P1 SYNCS.ARRIVE.TRANS64 RZ, [R2+URZ+0x38850], R3 ;  /* 0x0388500302ff99a7 */ /* 0x0003e2000800003f */
[----:B------:R-:W-:Y:S05]  /*ca20*/  @P2 BRA `(.L_x_183) ;  /* 0x0000000000042947 */ /* 0x000fea0003800000 */
[----:B------:R-:W-:Y:S01]  /*ca30*/  BPT.TRAP 0x1 ;  /* 0x000000040000795c */ /* 0x000fe20000300000 */
.L_x_183:
[----:B-1----:R-:W2:Y:S02]  /*ca40*/  LDL R3, [R1+0x4] ;  /* 0x0000040001037983 */ /* 0x002ea40000100800 */
[----:B--2---:R-:W-:-:S13]  /*ca50*/  ISETP.NE.AND P1, PT, R3, RZ, PT ;  /* 0x000000ff0300720c */ /* 0x004fda0003f25270 */
[----:B------:R-:W-:Y:S05]  /*ca60*/  @P1 BRA `(.L_x_184) ;  /* 0x0000000000041947 */ /* 0x000fea0003800000 */
[----:B------:R-:W-:Y:S01]  /*ca70*/  BPT.TRAP 0x1 ;  /* 0x000000040000795c */ /* 0x000fe20000300000 */
.L_x_184:
[----:B------:R-:W2:Y:S01]  /*ca80*/  LDL.LU R3, [R1] ;  /* 0x0000000001037983 */ /* 0x000ea20000300800 */
[----:B------:R-:W-:Y:S01]  /*ca90*/  MOV R10, 0x400 ;  /* 0x00000400000a7802 */ /* 0x000fe20000000f00 */
[----:B------:R-:W-:Y:S01]  /*caa0*/  UIADD3 UR4, UP0, UR36, 0x470, URZ ;  /* 0x0000047024047890 */ /* 0x000fe2000ff1e03f */
[----:B------:R-:W-:Y:S01]  /*cab0*/  R2UR UR5, R20 ;  /* 0x00000000140572ca */ /* 0x000fe200000e0000 */
[----:B------:R-:W1:Y:S01]  /*cac0*/  S2R R11, SR_CgaCtaId ;  /* 0x00000000000b7919 */ /* 0x000e620000008800 */
[----:B------:R-:W-:Y:S01]  /*cad0*/  R2UR UR9, R2 ;  /* 0x00000000020972ca */ /* 0x000fe200000e0000 */
[----:B------:R-:W-:Y:S01]  /*cae0*/  UMOV UR10, URZ ;  /* 0x0000003f000a7c82 */ /* 0x000fe20008000000 */
[----:B------:R-:W-:Y:S01]  /*caf0*/  R2UR UR13, R4 ;  /* 0x00000000040d72ca */ /* 0x000fe200000e0000 */
[----:B------:R-:W-:Y:S01]  /*cb00*/  UMOV UR18, 0x30000 ;  /* 0x0003000000127882 */ /* 0x000fe20000000000 */
[----:B------:R-:W-:Y:S01]  /*cb10*/  R2UR UR12, R0 ;  /* 0x00000000000c72ca */ /* 0x000fe200000e0000 */
[----:B------:R-:W-:Y:S01]  /*cb20*/  UMOV UR6, 0x0 ;  /* 0x0000000000067882 */ /* 0x000fe20000000000 */
[----:B------:R-:W-:Y:S01]  /*cb30*/  UMOV UR7, 0x14f00000 ;  /* 0x14f0000000077882 */ /* 0x000fe20000000000 */
[----:B------:R-:W-:Y:S01]  /*cb40*/  UMOV UR17, 0x40 ;  /* 0x0000004000117882 */ /* 0x000fe20000000000 */
[----:B------:R3:W-:Y:S01]  /*cb50*/  STL [R1], R6 ;  /* 0x0000000601007387 */ /* 0x0007e20000100800 */
[----:B------:R-:W-:-:S04]  /*cb60*/  IMAD.MOV.U32 R4, RZ, RZ, R7 ;  /* 0x000000ffff047224 */ /* 0x000fc800078e0007 */
[----:B------:R-:W-:Y:S01]  /*cb70*/  UIADD3 UR9, UR9, 0x38850, URZ ;  /* 0x0003885009097890 */ /* 0x000fe2000fffe03f */
[----:B-1----:R-:W-:Y:S02]  /*cb80*/  LEA R10, R11, R10, 0x18 ;  /* 0x0000000a0b0a7211 */ /* 0x002fe400078ec0ff */
[----:B--2---:R-:W-:Y:S01]  /*cb90*/  R2UR UR11, R3 ;  /* 0x00000000030b72ca */ /* 0x004fe200000e0000 */
[----:B------:R-:W-:-:S05]  /*cba0*/  IMAD R3, R16, 0x5000, R21 ;  /* 0x0000500010037824 */ /* 0x000fca00078e0215 */
[----:B------:R-:W-:-:S04]  /*cbb0*/  LEA R3, R3, R10, 0x1 ;  /* 0x0000000a03037211 */ /* 0x000fc800078e08ff */
[----:B------:R-:W-:-:S03]  /*cbc0*/  R2UR UR16, R3 ;  /* 0x00000000031072ca */ /* 0x000fc600000e0000 */
[----:B------:R-:W-:Y:S02]  /*cbd0*/  UIMAD UR11, UR11, 0x50, UR5 ;  /* 0x000000500b0b78a4 */ /* 0x000fe4000f8e0205 */
[----:B------:R-:W-:-:S08]  /*cbe0*/  UIADD3.X UR5, URZ, UR37, URZ, UP0, !UPT ;  /* 0x000000253f057290 */ /* 0x000fd000087fe43f */
        /* <DEDUP_REMOVED lines=10> */
[----:B------:R-:W-:Y:S01]  /*cc90*/  UMOV UR10, UR14 ;  /* 0x0000000e000a7c82 */ /* 0x000fe20008000000 */
[----:B------:R-:W-:Y:S01]  /*cca0*/  UMOV UR14, 0xc0 ;  /* 0x000000c0000e7882 */ /* 0x000fe20000000000 */
[----:B------:R1:W-:Y:S02]  /*ccb0*/  UTMALDG.4D.MULTICAST [UR8], [UR4], UR18, desc[UR6] ;  /* 0x00000608040073b4 */ /* 0x0003e40008019812 */
[----:B-1----:R-:W-:Y:S01]  /*ccc0*/  UMOV UR8, UR16 ;  /* 0x0000001000087c82 */ /* 0x002fe20008000000 */
[----:B------:R-:W-:-:S02]  /*ccd0*/  UMOV UR10, UR14 ;  /* 0x0000000e000a7c82 */ /* 0x000fc40008000000 */
[----:B------:R3:W-:Y:S02]  /*cce0*/  UTMALDG.4D.MULTICAST [UR8], [UR4], UR18, desc[UR6] ;  /* 0x00000608040073b4 */ /* 0x0007e40008019812 */
[----:B---3--:R-:W-:Y:S01]  /*ccf0*/  NOP ;  /* 0x0000000000007918 */ /* 0x008fe20000000000 */
.L_x_177:
[----:B------:R-:W-:Y:S05]  /*cd00*/  BSYNC B0 ;  /* 0x0000000000007941 */ /* 0x000fea0003800000 */
.L_x_176:
[----:B------:R-:W2:Y:S01]  /*cd10*/  LDL.LU R2, [R1+0x10] ;  /* 0x0000100001027983 */ /* 0x000ea20000300800 */
[----:B------:R-:W-:Y:S02]  /*cd20*/  IMAD.MOV.U32 R16, RZ, RZ, R9 ;  /* 0x000000ffff107224 */ /* 0x000fe400078e0009 */
[----:B------:R-:W-:Y:S02]  /*cd30*/  IMAD.MOV.U32 R19, RZ, RZ, R13 ;  /* 0x000000ffff137224 */ /* 0x000fe400078e000d */
[----:B--2---:R-:W-:-:S07]  /*cd40*/  VIADD R6, R2, 0xfffffffd ;  /* 0xfffffffd02067836 */ /* 0x004fce0000000000 */
.L_x_175:
[----:B------:R-:W-:Y:S01]  /*cd50*/  IMAD.MOV R3, RZ, RZ, -R14 ;  /* 0x000000ffff037224 */ /* 0x000fe200078e0a0e */
[----:B------:R-:W-:Y:S04]  /*cd60*/  BSSY B0, `(.L_x_174) ;  /* 0x000011d000007945 */ /* 0x000fe80003800000 */
[----:B------:R-:W-:-:S13]  /*cd70*/  ISETP.NE.AND P1, PT, R8, R3, PT ;  /* 0x000000030800720c */ /* 0x000fda0003f25270 */
[----:B------:R-:W-:Y:S05]  /*cd80*/  @!P1 BRA `(.L_x_185) ;  /* 0x0000001000689947 */ /* 0x000fea0003800000 */
[----:B------:R-:W-:-:S07]  /*cd90*/  IMAD.MOV.U32 R8, RZ, RZ, R4 ;  /* 0x000000ffff087224 */ /* 0x000fce00078e0004 */
.L_x_204:
        /* <DEDUP_REMOVED lines=16> */
[----:B-1----:R-:W-:Y:S01]  /*cea0*/  @P1 IMAD.HI.U32 R8, R6, R2, RZ ;  /* 0x0000000206081227 */ /* 0x002fe200078e00ff */
[----:B------:R-:W-:-:S04]  /*ceb0*/  MOV R2, R6 ;  /* 0x0000000600027202 */ /* 0x000fc80000000f00 */
[----:B------:R-:W-:Y:S02]  /*cec0*/  @P1 SHF.R.U32.HI R2, RZ, R3, R8 ;  /* 0x00000003ff021219 */ /* 0x000fe40000011608 */
[----:B------:R-:W1:Y:S03]  /*ced0*/  LDC.64 R8, c[0x0][0x3f8] ;  /* 0x0000fe00ff087b82 */ /* 0x000e660000000a00 */
[----:B------:R-:W-:-:S04]  /*cee0*/  IMAD.MOV R3, RZ, RZ, -R2 ;  /* 0x000000ffff037224 */ /* 0x000fc800078e0a02 */
[----:B------:R-:W-:Y:S01]  /*cef0*/  IMAD R11, R11, R3, R6 ;  /* 0x000000030b0b7224 */ /* 0x000fe200078e0206 */
[----:B------:R-:W-:-:S03]  /*cf00*/  SHF.R.S32.HI R3, RZ, 0x1f, R2 ;  /* 0x0000001fff037819 */ /* 0x000fc60000011402 */
[----:B------:R-:W-:-:S04]  /*cf10*/  IMAD.WIDE.U32 R2, R5, UR4, R2 ;  /* 0x0000000405027c25 */ /* 0x000fc8000f8e0002 */
[----:B------:R-:W-:Y:S01]  /*cf20*/  IMAD.IADD R13, R13, 0x1, R3 ;  /* 0x000000010d0d7824 */ /* 0x000fe200078e0203 */
[----:B-1----:R-:W-:-:S04]  /*cf30*/  LEA R8, P1, R2, R8, 0x2 ;  /* 0x0000000802087211 */ /* 0x002fc800078210ff */
[----:B------:R-:W-:-:S05]  /*cf40*/  LEA.HI.X R9, R2, R9, R13, 0x2, P1 ;  /* 0x0000000902097211 */ /* 0x000fca00008f140d */
[----:B------:R1:W5:Y:S04]  /*cf50*/  LDG.E R8, desc[UR6][R8.64] ;  /* 0x0000000608087981 */ /* 0x000368000c1e1900 */
.L_x_188:
[----:B------:R-:W2:Y:S01]  /*cf60*/  S2R R3, SR_CgaCtaId ;  /* 0x0000000000037919 */ /* 0x000ea20000008800 */
[----:B------:R-:W-:-:S04]  /*cf70*/  MOV R2, 0x400 ;  /* 0x0000040000027802 */ /* 0x000fc80000000f00 */
[----:B--2---:R-:W-:Y:S02]  /*cf80*/  LEA R2, R3, R2, 0x18 ;  /* 0x0000000203027211 */ /* 0x004fe400078ec0ff */
[----:B------:R-:W-:-:S03]  /*cf90*/  SHF.L.U32 R3, R10, 0x1f, RZ ;  /* 0x0000001f0a037819 */ /* 0x000fc600000006ff */
[----:B------:R-:W-:-:S04]  /*cfa0*/  IMAD R2, R7, 0x8, R2 ;  /* 0x0000000807027824 */ /* 0x000fc800078e0202 */
[----:B------:R-:W2:Y:S02]  /*cfb0*/  SYNCS.PHASECHK.TRANS64.TRYWAIT P1, [R2+URZ+0x38840], R3 ;  /* 0x03884003020075a7 */ /* 0x000ea4000802017f */
[----:B--2---:R-:W-:Y:S05]  /*cfc0*/  @!P1 BRA `(.L_x_189) ;  /* 0x0000001c00109947 */ /* 0x004fea0003800000 */
.L_x_234:
[----:B-1----:R-:W1:Y:S01]  /*cfd0*/  S2R R9, SR_TID.X ;  /* 0x0000000000097919 */ /* 0x002e620000002100 */
[----:B------:R-:W-:Y:S01]  /*cfe0*/  UPRMT UR4, UR38, 0x9910, URZ ;  /* 0x0000991026047896 */ /* 0x000fe2000800003f */
[----:B-1----:R-:W-:-:S13]  /*cff0*/  LOP3.LUT P1, RZ, R9, 0x7f, RZ, 0xc0, !PT ;  /* 0x0000007f09ff7812 */ /* 0x002fda000782c0ff */
[----:B--2---:R-:W-:-:S04]  /*d000*/  @!P1 IMAD.MOV.U32 R3, RZ, RZ, 0xa000 ;  /* 0x0000a000ff039424 */ /* 0x004fc800078e00ff */
[----:B------:R1:W-:Y:S02]  /*d010*/  @!P1 SYNCS.ARRIVE.TRANS64 RZ, [R2+URZ+0x38830], R3 ;  /* 0x0388300302ff99a7 */ /* 0x0003e4000800003f */
[----:B-1----:R-:W-:-:S05]  /*d020*/  IMAD.U32 R3, RZ, RZ, UR4 ;  /* 0x00000004ff037e24 */ /* 0x002fca000f8e00ff */
[----:B------:R-:W-:-:S13]  /*d030*/  ISETP.NE.AND P2, PT, R3, 0x2, PT ;  /* 0x000000020300780c */ /* 0x000fda0003f45270 */
[----:B------:R-:W-:Y:S05]  /*d040*/  @P2 BRA `(.L_x_190) ;  /* 0x0000000000042947 */ /* 0x000fea0003800000 */
[----:B------:R-:W-:Y:S01]  /*d050*/  BPT.TRAP 0x1 ;  /* 0x000000040000795c */ /* 0x000fe20000300000 */
.L_x_190:
[----:B------:R-:W2:Y:S02]  /*d060*/  LDL R3, [R1+0x4] ;  /* 0x0000040001037983 */ /* 0x000ea40000100800 */
[----:B--2---:R-:W-:-:S13]  /*d070*/  ISETP.NE.AND P1, PT, R3, RZ, PT ;  /* 0x000000ff0300720c */ /* 0x004fda0003f25270 */
[----:B------:R-:W-:Y:S05]  /*d080*/  @P1 BRA `(.L_x_191) ;  /* 0x0000000000041947 */ /* 0x000fea0003800000 */
[----:B------:R-:W-:Y:S01]  /*d090*/  BPT.TRAP 0x1 ;  /* 0x000000040000795c */ /* 0x000fe20000300000 */
.L_x_191:
        /* <DEDUP_REMOVED lines=40> */
.L_x_235:
[----:B------:R-:W2:Y:S02]  /*d320*/  S2R R3, SR_TID.X ;  /* 0x0000000000037919 */ /* 0x000ea40000002100 */
[----:B--2---:R-:W-:-:S13]  /*d330*/  LOP3.LUT P1, RZ, R3, 0x7f, RZ, 0xc0, !PT ;  /* 0x0000007f03ff7812 */ /* 0x004fda000782c0ff */
[----:B------:R-:W-:-:S04]  /*d340*/  @!P1 IMAD.MOV.U32 R3, RZ, RZ, 0xa000 ;  /* 0x0000a000ff039424 */ /* 0x000fc800078e00ff */
[----:B------:R2:W-:Y:S01]  /*d350*/  @!P1 SYNCS.ARRIVE.TRANS64 RZ, [R2+URZ+0x38850], R3 ;  /* 0x0388500302ff99a7 */ /* 0x0005e2000800003f */
[----:B------:R-:W-:Y:S05]  /*d360*/  @P2 BRA `(.L_x_193) ;  /* 0x0000000000042947 */ /* 0x000fea0003800000 */
[----:B------:R-:W-:Y:S01]  /*d370*/  BPT.TRAP 0x1 ;  /* 0x000000040000795c */ /* 0x000fe20000300000 */
.L_x_193:
[----:B--2---:R-:W2:Y:S02]  /*d380*/  LDL R3, [R1+0x4] ;  /* 0x0000040001037983 */ /* 0x004ea40000100800 */
[----:B--2---:R-:W-:-:S13]  /*d390*/  ISETP.NE.AND P1, PT, R3, RZ, PT ;  /* 0x000000ff0300720c */ /* 0x004fda0003f25270 */
[----:B------:R-:W-:Y:S05]  /*d3a0*/  @P1 BRA `(.L_x_194) ;  /* 0x0000000000041947 */ /* 0x000fea0003800000 */
[----:B------:R-:W-:Y:S01]  /*d3b0*/  BPT.TRAP 0x1 ;  /* 0x000000040000795c */ /* 0x000fe20000300000 */
.L_x_194:
[----:B------:R-:W2:Y:S01]  /*d3c0*/  LDL.LU R13, [R1] ;  /* 0x00000000010d7983 */ /* 0x000ea20000300800 */
[----:B------:R-:W-:Y:S01]  /*d3d0*/  MOV R3, 0x400 ;  /* 0x0000040000037802 */ /* 0x000fe20000000f00 */
[----:B------:R-:W-:Y:S01]  /*d3e0*/  IMAD R16, R16, 0x5000, R21 ;  /* 0x0000500010107824 */ /* 0x000fe200078e0215 */
[----:B------:R-:W-:Y:S01]  /*d3f0*/  R2UR UR5, R20 ;  /* 0x00000000140572ca */ /* 0x000fe200000e0000 */
[----:B------:R-:W3:Y:S01]  /*d400*/  S2R R9, SR_CgaCtaId ;  /* 0x0000000000097919 */ /* 0x000ee20000008800 */
[----:B------:R-:W-:Y:S01]  /*d410*/  R2UR UR9, R2 ;  /* 0x00000000020972ca */ /* 0x000fe200000e0000 */
[----:B------:R-:W-:Y:S01]  /*d420*/  UIADD3 UR4, UP0, UR36, 0x470, URZ ;  /* 0x0000047024047890 */ /* 0x000fe2000ff1e03f */
[----:B------:R-:W-:Y:S01]  /*d430*/  R2UR UR13, R4 ;  /* 0x00000000040d72ca */ /* 0x000fe200000e0000 */
[----:B------:R-:W-:Y:S01]  /*d440*/  UMOV UR10, URZ ;  /* 0x0000003f000a7c82 */ /* 0x000fe20008000000 */
[----:B------:R-:W-:Y:S01]  /*d450*/  R2UR UR12, R0 ;  /* 0x00000000000c72ca */ /* 0x000fe200000e0000 */
[----:B------:R-:W-:Y:S01]  /*d460*/  UMOV UR18, 0x30000 ;  /* 0x0003000000127882 */ /* 0x000fe20000000000 */
[----:B------:R-:W-:Y:S01]  /*d470*/  UMOV UR6, 0x0 ;  /* 0x0000000000067882 */ /* 0x000fe20000000000 */
[----:B------:R-:W-:Y:S01]  /*d480*/  UMOV UR7, 0x14f00000 ;  /* 0x14f0000000077882 */ /* 0x000fe20000000000 */
[----:B------:R-:W-:Y:S01]  /*d490*/  UMOV UR17, 0x40 ;  /* 0x0000004000117882 */ /* 0x000fe20000000000 */
[----:B------:R4:W-:Y:S01]  /*d4a0*/  STL [R1], R11 ;  /* 0x0000000b01007387 */ /* 0x0009e20000100800 */
[----:B------:R-:W-:-:S03]  /*d4b0*/  IMAD.MOV.U32 R4, RZ, RZ, R8 ;  /* 0x000000ffff047224 */ /* 0x000fc600078e0008 */
[----:B------:R-:W-:Y:S01]  /*d4c0*/  UIADD3 UR9, UR9, 0x38850, URZ ;  /* 0x0003885009097890 */ /* 0x000fe2000fffe03f */
[----:B---3--:R-:W-:-:S04]  /*d4d0*/  LEA R3, R9, R3, 0x18 ;  /* 0x0000000309037211 */ /* 0x008fc800078ec0ff */
[----:B------:R-:W-:-:S04]  /*d4e0*/  LEA R16, R16, R3, 0x1 ;  /* 0x0000000310107211 */ /* 0x000fc800078e08ff */
[----:B------:R-:W-:-:S13]  /*d4f0*/  R2UR UR14, R16 ;  /* 0x00000000100e72ca */ /* 0x000fda00000e0000 */
[----:B------:R-:W-:Y:S02]  /*d500*/  UIADD3 UR8, UR14, 0x400, URZ ;  /* 0x000004000e087890 */ /* 0x000fe4000fffe03f */
[----:B------:R-:W-:Y:S02]  /*d510*/  UIADD3 UR15, UR14, 0x2c00, URZ ;  /* 0x00002c000e0f7890 */ /* 0x000fe4000fffe03f */
[----:B------:R-:W-:Y:S02]  /*d520*/  UIADD3 UR16, UR14, 0x5400, URZ ;  /* 0x000054000e107890 */ /* 0x000fe4000fffe03f */
[----:B------:R-:W-:Y:S01]  /*d530*/  UIADD3 UR14, UR14, 0x7c00, URZ ;  /* 0x00007c000e0e7890 */ /* 0x000fe2000fffe03f */
[----:B--2---:R-:W-:-:S13]  /*d540*/  R2UR UR11, R13 ;  /* 0x000000000d0b72ca */ /* 0x004fda00000e0000 */
[----:B------:R-:W-:Y:S02]  /*d550*/  UIMAD UR11, UR11, 0x50, UR5 ;  /* 0x000000500b0b78a4 */ /* 0x000fe4000f8e0205 */
[----:B------:R-:W-:-:S09]  /*d560*/  UIADD3.X UR5, URZ, UR37, URZ, UP0, !UPT ;  /* 0x000000253f057290 */ /* 0x000fd200087fe43f */
[----:B------:R2:W-:Y:S02]  /*d570*/  UTMALDG.4D.MULTICAST [UR8], [UR4], UR18, desc[UR6] ;  /* 0x00000608040073b4 */ /* 0x0005e40008019812 */
[----:B--2---:R-:W-:Y:S01]  /*d580*/  UMOV UR8, UR15 ;  /* 0x0000000f00087c82 */ /* 0x004fe20008000000 */
[----:B------:R-:W-:Y:S01]  /*d590*/  UMOV UR10, UR17 ;  /* 0x00000011000a7c82 */ /* 0x000fe20008000000 */
[----:B------:R-:W-:Y:S01]  /*d5a0*/  UMOV UR15, 0x80 ;  /* 0x00000080000f7882 */ /* 0x000fe20000000000 */
[----:B------:R2:W-:Y:S02]  /*d5b0*/  UTMALDG.4D.MULTICAST [UR8], [UR4], UR18, desc[UR6] ;  /* 0x00000608040073b4 */ /* 0x0005e40008019812 */
[----:B--2---:R-:W-:Y:S01]  /*d5c0*/  UMOV UR8, UR16 ;  /* 0x0000001000087c82 */ /* 0x004fe20008000000 */
[----:B------:R-:W-:Y:S01]  /*d5d0*/  UMOV UR10, UR15 ;  /* 0x0000000f000a7c82 */ /* 0x000fe20008000000 */
[----:B------:R-:W-:Y:S01]  /*d5e0*/  UMOV UR15, 0xc0 ;  /* 0x000000c0000f7882 */ /* 0x000fe20000000000 */
[----:B------:R2:W-:Y:S02]  /*d5f0*/  UTMALDG.4D.MULTICAST [UR8], [UR4], UR18, desc[UR6] ;  /* 0x00000608040073b4 */ /* 0x0005e40008019812 */
[----:B--2---:R-:W-:Y:S01]  /*d600*/  UMOV UR8, UR14 ;  /* 0x0000000e00087c82 */ /* 0x004fe20008000000 */
[----:B------:R-:W-:-:S02]  /*d610*/  UMOV UR10, UR15 ;  /* 0x0000000f000a7c82 */ /* 0x000fc40008000000 */
[----:B------:R4:W-:Y:S02]  /*d620*/  UTMALDG.4D.MULTICAST [UR8], [UR4], UR18, desc[UR6] ;  /* 0x00000608040073b4 */ /* 0x0009e40008019812 */
[----:B----4-:R-:W-:Y:S01]  /*d630*/  NOP ;  /* 0x0000000000007918 */ /* 0x010fe20000000000 */
.L_x_187:
[----:B------:R-:W-:Y:S05]  /*d640*/  BSYNC B1 ;  /* 0x0000000000017941 */ /* 0x000fea0003800000 */
.L_x_186:
[----:B------:R-:W-:Y:S01]  /*d650*/  VIADD R16, R7, 0x1 ;  /* 0x0000000107107836 */ /* 0x000fe20000000000 */
[----:B------:R-:W-:Y:S04]  /*d660*/  BSSY B1, `(.L_x_195) ;  /* 0x0000089000017945 */ /* 0x000fe80003800000 */
[----:B------:R-:W-:-:S04]  /*d670*/  ISETP.NE.AND P1, PT, R16, 0x2, PT ;  /* 0x000000021000780c */ /* 0x000fc80003f25270 */
[----:B-1----:R-:W-:Y:S02]  /*d680*/  SEL R19, RZ, 0x1, P1 ;  /* 0x00000001ff137807 */ /* 0x002fe40000800000 */
[----:B------:R-:W-:Y:S02]  /*d690*/  SEL R16, R16, RZ, P1 ;  /* 0x000000ff10107207 */ /* 0x000fe40000800000 */
[----:B------:R-:W-:Y:S01]  /*d6a0*/  LOP3.LUT R19, R10, R19, RZ, 0x3c, !PT ;  /* 0x000000130a137212 */ /* 0x000fe200078e3cff */
[----:B------:R-:W-:Y:S06]  /*d6b0*/  @!P6 BRA `(.L_x_196) ;  /* 0x00000008000ce947 */ /* 0x000fec0003800000 */
[----:B------:R-:W-:Y:S01]  /*d6c0*/  VIADD R11, R6, 0xffffffff ;  /* 0xffffffff060b7836 */ /* 0x000fe20000000000 */
        /* <DEDUP_REMOVED lines=15> */
[----:B------:R-:W-:-:S04]  /*d7c0*/  IMAD.WIDE.U32 R2, R5, UR4, R2 ;  /* 0x0000000405027c25 */ /* 0x000fc8000f8e0002 */
[----:B------:R-:W-:Y:S01]  /*d7d0*/  IMAD.IADD R13, R13, 0x1, R3 ;  /* 0x000000010d0d7824 */ /* 0x000fe200078e0203 */
[----:B-1----:R-:W-:-:S04]  /*d7e0*/  LEA R8, P1, R2, R8, 0x2 ;  /* 0x0000000802087211 */ /* 0x002fc800078210ff */
[----:B------:R-:W-:-:S05]  /*d7f0*/  LEA.HI.X R9, R2, R9, R13, 0x2, P1 ;  /* 0x0000000902097211 */ /* 0x000fca00008f140d */
[----:B------:R1:W5:Y:S04]  /*d800*/  LDG.E R8, desc[UR6][R8.64] ;  /* 0x0000000608087981 */ /* 0x000368000c1e1900 */
.L_x_197:
[----:B------:R-:W2:Y:S01]  /*d810*/  S2R R3, SR_CgaCtaId ;  /* 0x0000000000037919 */ /* 0x000ea20000008800 */
[----:B------:R-:W-:-:S04]  /*d820*/  MOV R2, 0x400 ;  /* 0x0000040000027802 */ /* 0x000fc80000000f00 */
[----:B--2---:R-:W-:Y:S02]  /*d830*/  LEA R2, R3, R2, 0x18 ;  /* 0x0000000203027211 */ /* 0x004fe400078ec0ff */
[----:B------:R-:W-:-:S03]  /*d840*/  SHF.L.U32 R3, R19, 0x1f, RZ ;  /* 0x0000001f13037819 */ /* 0x000fc600000006ff */
[----:B------:R-:W-:-:S04]  /*d850*/  IMAD R2, R16, 0x8, R2 ;  /* 0x0000000810027824 */ /* 0x000fc800078e0202 */
[----:B------:R-:W2:Y:S02]  /*d860*/  SYNCS.PHASECHK.TRANS64.TRYWAIT P1, [R2+URZ+0x38840], R3 ;  /* 0x03884003020075a7 */ /* 0x000ea4000802017f */
[----:B--2---:R-:W-:Y:S05]  /*d870*/  @!P1 BRA `(.L_x_198) ;  /* 0x00000014000c9947 */ /* 0x004fea0003800000 */
.L_x_236:
[----:B-1----:R-:W1:Y:S01]  /*d880*/  S2R R9, SR_TID.X ;  /* 0x0000000000097919 */ /* 0x002e620000002100 */
[----:B------:R-:W-:Y:S01]  /*d890*/  UPRMT UR4, UR38, 0x9910, URZ ;  /* 0x0000991026047896 */ /* 0x000fe2000800003f */
[----:B-1----:R-:W-:-:S13]  /*d8a0*/  LOP3.LUT P1, RZ, R9, 0x7f, RZ, 0xc0, !PT ;  /* 0x0000007f09ff7812 */ /* 0x002fda000782c0ff */
[----:B--2---:R-:W-:-:S04]  /*d8b0*/  @!P1 IMAD.MOV.U32 R3, RZ, RZ, 0xa000 ;  /* 0x0000a000ff039424 */ /* 0x004fc800078e00ff */
[----:B------:R1:W-:Y:S02]  /*d8c0*/  @!P1 SYNCS.ARRIVE.TRANS64 RZ, [R2+URZ+0x38830], R3 ;  /* 0x0388300302ff99a7 */ /* 0x0003e4000800003f */
[----:B-1----:R-:W-:-:S04]  /*d8d0*/  MOV R3, UR4 ;  /* 0x0000000400037c02 */ /* 0x002fc80008000f00 */
[----:B------:R-:W-:-:S13]  /*d8e0*/  ISETP.NE.AND P2, PT, R3, 0x2, PT ;  /* 0x000000020300780c */ /* 0x000fda0003f45270 */
[----:B------:R-:W-:Y:S05]  /*d8f0*/  @P2 BRA `(.L_x_199) ;  /* 0x0000000000042947 */ /* 0x000fea0003800000 */
[----:B------:R-:W-:Y:S01]  /*d900*/  BPT.TRAP 0x1 ;  /* 0x000000040000795c */ /* 0x000fe20000300000 */
.L_x_199:
[----:B------:R-:W2:Y:S02]  /*d910*/  LDL R3, [R1+0x4] ;  /* 0x0000040001037983 */ /* 0x000ea40000100800 */
[----:B--2---:R-:W-:-:S13]  /*d920*/  ISETP.NE.AND P1, PT, R3, RZ, PT ;  /* 0x000000ff0300720c */ /* 0x004fda0003f25270 */
[----:B------:R-:W-:Y:S05]  /*d930*/  @P1 BRA `(.L_x_200) ;  /* 0x0000000000041947 */ /* 0x000fea0003800000 */
[----:B------:R-:W-:Y:S01]  /*d940*/  BPT.TRAP 0x1 ;  /* 0x000000040000795c */ /* 0x000fe20000300000 */
.L_x_200:
        /* <DEDUP_REMOVED lines=40> */
.L_x_237:
[----:B------:R-:W2:Y:S02]  /*dbd0*/  S2R R3, SR_TID.X ;  /* 0x0000000000037919 */ /* 0x000ea40000002100 */
[----:B--2---:R-:W-:-:S13]  /*dbe0*/  LOP3.LUT P1, RZ, R3, 0x7f, RZ, 0xc0, !PT ;  /* 0x0000007f03ff7812 */ /* 0x004fda000782c0ff */
[----:B------:R-:W-:-:S04]  /*dbf0*/  @!P1 IMAD.MOV.U32 R3, RZ, RZ, 0xa000 ;  /* 0x0000a000ff039424 */ /* 0x000fc800078e00ff */
[----:B------:R2:W-:Y:S01]  /*dc00*/  @!P1 SYNCS.ARRIVE.TRANS64 RZ, [R2+URZ+0x38850], R3 ;  /* 0x0388500302ff99a7 */ /* 0x0005e2000800003f */
[----:B------:R-:W-:Y:S05]  /*dc10*/  @P2 BRA `(.L_x_202) ;  /* 0x0000000000042947 */ /* 0x000fea0003800000 */
[----:B------:R-:W-:Y:S01]  /*dc20*/  BPT.TRAP 0x1 ;  /* 0x000000040000795c */ /* 0x000fe20000300000 */
.L_x_202:
[----:B--2---:R-:W2:Y:S02]  /*dc30*/  LDL R3, [R1+0x4] ;  /* 0x0000040001037983 */ /* 0x004ea40000100800 */
[----:B--2---:R-:W-:-:S13]  /*dc40*/  ISETP.NE.AND P1, PT, R3, RZ, PT ;  /* 0x000000ff0300720c */ /* 0x004fda0003f25270 */
[----:B------:R-:W-:Y:S05]  /*dc50*/  @P1 BRA `(.L_x_203) ;  /* 0x0000000000041947 */ /* 0x000fea0003800000 */
[----:B------:R-:W-:Y:S01]  /*dc60*/  BPT.TRAP 0x1 ;  /* 0x000000040000795c */ /* 0x000fe20000300000 */
.L_x_203:
[----:B-1----:R-:W2:Y:S01]  /*dc70*/  LDL.LU R10, [R1] ;  /* 0x00000000010a7983 */ /* 0x002ea20000300800 */
[----:B------:R-:W-:Y:S01]  /*dc80*/  MOV R3, 0x400 ;  /* 0x0000040000037802 */ /* 0x000fe20000000f00 */
[----:B------:R-:W-:Y:S01]  /*dc90*/  IMAD R7, R7, 0x5000, R21 ;  /* 0x0000500007077824 */ /* 0x000fe200078e0215 */
[----:B------:R-:W-:Y:S01]  /*dca0*/  R2UR UR5, R20 ;  /* 0x00000000140572ca */ /* 0x000fe200000e0000 */
[----:B------:R-:W1:Y:S01]  /*dcb0*/  S2R R9, SR_CgaCtaId ;  /* 0x0000000000097919 */ /* 0x000e620000008800 */
        /* <DEDUP_REMOVED lines=12> */
[----:B-1----:R-:W-:-:S05]  /*dd80*/  LEA R3, R9, R3, 0x18 ;  /* 0x0000000309037211 */ /* 0x002fca00078ec0ff */
[----:B------:R-:W-:-:S05]  /*dd90*/  IMAD R7, R7, 0x2, R3 ;  /* 0x0000000207077824 */ /* 0x000fca00078e0203 */
        /* <DEDUP_REMOVED lines=21> */
.L_x_196:
[----:B------:R-:W-:Y:S05]  /*def0*/  BSYNC B1 ;  /* 0x0000000000017941 */ /* 0x000fea0003800000 */
.L_x_195:
[C---:B------:R-:W-:Y:S01]  /*df00*/  ISETP.GT.AND P1, PT, R6.reuse, 0x1, PT ;  /* 0x000000010600780c */ /* 0x040fe20003f24270 */
[----:B------:R-:W-:-:S12]  /*df10*/  VIADD R6, R6, 0xfffffffe ;  /* 0xfffffffe06067836 */ /* 0x000fd80000000000 */
[----:B------:R-:W-:Y:S05]  /*df20*/  @P1 BRA `(.L_x_204) ;  /* 0xffffffec009c1947 */ /* 0x000fea000383ffff */
.L_x_185:
[----:B------:R-:W-:Y:S05]  /*df30*/  BSYNC B0 ;  /* 0x0000000000007941 */ /* 0x000fea0003800000 */
.L_x_174:
[----:B------:R-:W-:Y:S04]  /*df40*/  BSSY B0, `(.L_x_205) ;  /* 0x000003c000007945 */ /* 0x000fe80003800000 */
[----:B------:R-:W-:Y:S05]  /*df50*/  @!P6 BRA `(.L_x_206) ;  /* 0x0000000000e8e947 */ /* 0x000fea0003800000 */
[----:B------:R-:W3:Y:S01]  /*df60*/  S2R R3, SR_CgaCtaId ;  /* 0x0000000000037919 */ /* 0x000ee20000008800 */
[----:B------:R-:W-:-:S04]  /*df70*/  MOV R2, 0x400 ;  /* 0x0000040000027802 */ /* 0x000fc80000000f00 */
[----:B---3--:R-:W-:-:S05]  /*df80*/  LEA R2, R3, R2, 0x18 ;  /* 0x0000000203027211 */ /* 0x008fca00078ec0ff */
[----:B------:R-:W-:Y:S01]  /*df90*/  IMAD R3, R16, 0x8, R2 ;  /* 0x0000000810037824 */ /* 0x000fe200078e0202 */
[----:B------:R-:W-:-:S04]  /*dfa0*/  SHF.L.U32 R2, R19, 0x1f, RZ ;  /* 0x0000001f13027819 */ /* 0x000fc800000006ff */
[----:B------:R-:W3:Y:S02]  /*dfb0*/  SYNCS.PHASECHK.TRANS64.TRYWAIT P0, [R3+URZ+0x38860], R2 ;  /* 0x03886002030075a7 */ /* 0x000ee4000800017f */
[----:B---3--:R-:W-:Y:S05]  /*dfc0*/  @!P0 BRA `(.L_x_207) ;  /* 0x0000000c00608947 */ /* 0x008fea0003800000 */
.L_x_238:
        /* <DEDUP_REMOVED lines=9> */
.L_x_208:
[----:B------:R-:W3:Y:S02]  /*e060*/  LDL R2, [R1+0x4] ;  /* 0x0000040001027983 */ /* 0x000ee40000100800 */
[----:B---3--:R-:W-:-:S13]  /*e070*/  ISETP.NE.AND P0, PT, R2, RZ, PT ;  /* 0x000000ff0200720c */ /* 0x008fda0003f05270 */
[----:B------:R-:W-:Y:S05]  /*e080*/  @P0 BRA `(.L_x_209) ;  /* 0x0000000000040947 */ /* 0x000fea0003800000 */
[----:B------:R-:W-:Y:S01]  /*e090*/  BPT.TRAP 0x1 ;  /* 0x000000040000795c */ /* 0x000fe20000300000 */
.L_x_209:
[----:B------:R-:W3:Y:S01]  /*e0a0*/  LDL R2, [R1] ;  /* 0x0000000001027983 */ /* 0x000ee20000100800 */
[----:B------:R-:W-:Y:S01]  /*e0b0*/  MOV R5, 0x400 ;  /* 0x0000040000057802 */ /* 0x000fe20000000f00 */
[----:B-1----:R-:W1:Y:S01]  /*e0c0*/  S2R R6, SR_CgaCtaId ;  /* 0x0000000000067919 */ /* 0x002e620000008800 */
[----:B------:R-:W-:Y:S01]  /*e0d0*/  IMAD R21, R16, 0x5000, R21 ;  /* 0x0000500010157824 */ /* 0x000fe200078e0215 */
[----:B------:R-:W-:Y:S02]  /*e0e0*/  R2UR UR5, R20 ;  /* 0x00000000140572ca */ /* 0x000fe400000e0000 */
[----:B------:R-:W-:Y:S01]  /*e0f0*/  R2UR UR9, R3 ;  /* 0x00000000030972ca */ /* 0x000fe200000e0000 */
[----:B------:R-:W-:Y:S01]  /*e100*/  UIADD3 UR4, UP0, UR36, 0x470, URZ ;  /* 0x0000047024047890 */ /* 0x000fe2000ff1e03f */
[----:B------:R-:W-:Y:S02]  /*e110*/  R2UR UR12, R0 ;  /* 0x00000000000c72ca */ /* 0x000fe400000e0000 */
[----:B------:R-:W-:-:S02]  /*e120*/  R2UR UR13, R4 ;  /* 0x00000000040d72ca */ /* 0x000fc400000e0000 */
[----:B-1----:R-:W-:-:S04]  /*e130*/  LEA R5, R6, R5, 0x18 ;  /* 0x0000000506057211 */ /* 0x002fc800078ec0ff */
[----:B------:R-:W-:-:S04]  /*e140*/  LEA R21, R21, R5, 0x1 ;  /* 0x0000000515157211 */ /* 0x000fc800078e08ff */
        /* <DEDUP_REMOVED lines=10> */
[----:B------:R-:W-:Y:S01]  /*e1f0*/  UIADD3 UR14, UR14, 0x7c00, URZ ;  /* 0x00007c000e0e7890 */ /* 0x000fe2000fffe03f */
[----:B---3--:R-:W-:-:S13]  /*e200*/  R2UR UR11, R2 ;  /* 0x00000000020b72ca */ /* 0x008fda00000e0000 */
        /* <DEDUP_REMOVED lines=15> */
.L_x_206:
[----:B------:R-:W-:Y:S05]  /*e300*/  BSYNC B0 ;  /* 0x0000000000007941 */ /* 0x000fea0003800000 */
.L_x_205:
[----:B------:R-:W3:Y:S01]  /*e310*/  LDL.LU R0, [R1+0x14] ;  /* 0x0000140001007983 */ /* 0x000ee20000300800 */
[----:B------:R-:W-:-:S03]  /*e320*/  ULDC UR4, c[0x0][0xda4] ;  /* 0x0003690000047ab9 */ /* 0x000fc60000000800 */
[----:B------:R-:W4:Y:S01]  /*e330*/  LDL.LU R2, [R1+0x1c] ;  /* 0x00001c0001027983 */ /* 0x000f220000300800 */
[----:B------:R-:W-:-:S05]  /*e340*/  VIADD R16, R16, 0x1 ;  /* 0x0000000110107836 */ /* 0x000fca0000000000 */
[----:B------:R-:W-:-:S04]  /*e350*/  ISETP.NE.AND P0, PT, R16, 0x2, PT ;  /* 0x000000021000780c */ /* 0x000fc80003f05270 */
[----:B------:R-:W-:Y:S01]  /*e360*/  SEL R16, R16, RZ, P0 ;  /* 0x000000ff10107207 */ /* 0x000fe20000000000 */
[----:B---3--:R-:W-:Y:S02]  /*e370*/  VIADD R0, R0, UR39 ;  /* 0x0000002700007c36 */ /* 0x008fe40008000000 */
[----:B----4-:R-:W-:-:S03]  /*e380*/  VIADD R2, R2, 0x1 ;  /* 0x0000000102027836 */ /* 0x010fc60000000000 */
[----:B------:R3:W-:Y:S01]  /*e390*/  STL [R1+0x14], R0 ;  /* 0x0000140001007387 */ /* 0x0007e20000100800 */
[----:B------:R-:W-:-:S03]  /*e3a0*/  ISETP.GE.AND P1, PT, R0, UR4, PT ;  /* 0x0000000400007c0c */ /* 0x000fc6000bf26270 */
[----:B------:R4:W-:Y:S01]  /*e3b0*/  STL [R1+0x1c], R2 ;  /* 0x00001c0201007387 */ /* 0x0009e20000100800 */
[----:B---3--:R-:W-:-:S04]  /*e3c0*/  SEL R0, RZ, 0x1, P0 ;  /* 0x00000001ff007807 */ /* 0x008fc80000000000 */
[----:B------:R-:W-:-:S05]  /*e3d0*/  LOP3.LUT R19, R19, R0, RZ, 0x3c, !PT ;  /* 0x0000000013137212 */ /* 0x000fca00078e3cff */
[----:B----4-:R-:W-:Y:S05]  /*e3e0*/  @!P1 BRA `(.L_x_210) ;  /* 0xffffffc800fc9947 */ /* 0x010fea000383ffff */
[----:B------:R-:W-:-:S07]  /*e3f0*/  LOP3.LUT R2, R2, 0x1, RZ, 0xc, !PT ;  /* 0x0000000102027812 */ /* 0x000fce00078e0cff */
.L_x_157:
[----:B------:R-:W3:Y:S01]  /*e400*/  S2R R3, SR_CgaCtaId ;  /* 0x0000000000037919 */ /* 0x000ee20000008800 */
[----:B------:R-:W-:Y:S01]  /*e410*/  MOV R0, 0x400 ;  /* 0x0000040000007802 */ /* 0x000fe20000000f00 */
[----:B------:R-:W-:Y:S03]  /*e420*/  BSSY B0, `(.L_x_211) ;  /* 0x0000005000007945 */ /* 0x000fe60003800000 */
[----:B---3--:R-:W-:Y:S02]  /*e430*/  LEA R0, R3, R0, 0x18 ;  /* 0x0000000003007211 */ /* 0x008fe400078ec0ff */
[----:B------:R-:W-:-:S04]  /*e440*/  SHF.L.U32 R3, R2, 0x1f, RZ ;  /* 0x0000001f02037819 */ /* 0x000fc800000006ff */
[----:B------:R-:W3:Y:S02]  /*e450*/  SYNCS.PHASECHK.TRANS64.TRYWAIT P0, [R0+URZ+0x38820], R3 ;  /* 0x03882003000075a7 */ /* 0x000ee4000800017f */
[----:B---3--:R-:W-:Y:S05]  /*e460*/  @!P0 BRA `(.L_x_212) ;  /* 0x00000008004c8947 */ /* 0x008fea0003800000 */
.L_x_239:
[----:B------:R-:W-:Y:S05]  /*e470*/  BSYNC B0 ;  /* 0x0000000000007941 */ /* 0x000fea0003800000 */
.L_x_211:
[----:B------:R-:W-:-:S03]  /*e480*/  UMOV UR4, 0xffffffff ;  /* 0xffffffff00047882 */ /* 0x000fc60000000000 */
[----:B------:R-:W-:Y:S05]  /*e490*/  BRA.DIV UR4, `(.L_x_213) ;  /* 0x0000000a04547947 */ /* 0x000fea000b800000 */
[----:B------:R-:W4:Y:S02]  /*e4a0*/  S2R R2, SR_TID.X ;  /* 0x0000000000027919 */ /* 0x000f240000002100 */
[----:B----4-:R-:W-:-:S04]  /*e4b0*/  SHF.R.U32.HI R2, RZ, 0x5, R2 ;  /* 0x00000005ff027819 */ /* 0x010fc80000011602 */
[----:B------:R-:W-:-:S05]  /*e4c0*/  LOP3.LUT R2, R2, 0x3, RZ, 0xc0, !PT ;  /* 0x0000000302027812 */ /* 0x000fca00078ec0ff */
[----:B--2---:R2:W4:Y:S02]  /*e4d0*/  SHFL.IDX PT, R14, R2, RZ, 0x1f ;  /* 0x00001fff020e7589 */ /* 0x00452400000e0000 */
.L_x_242:
[----:B----4-:R-:W-:Y:S01]  /*e4e0*/  ISETP.NE.AND P0, PT, R14, RZ, PT ;  /* 0x000000ff0e00720c */ /* 0x010fe20003f05270 */
[----:B------:R-:W-:-:S12]  /*e4f0*/  BSSY B0, `(.L_x_214) ;  /* 0x0000026000007945 */ /* 0x000fd80003800000 */
[----:B------:R-:W-:Y:S05]  /*e500*/  @P0 BRA `(.L_x_215) ;  /* 0x0000000000900947 */ /* 0x000fea0003800000 */
[----:B------:R-:W-:-:S03]  /*e510*/  UMOV UR4, 0xffffffff ;  /* 0xffffffff00047882 */ /* 0x000fc60000000000 */
[----:B------:R-:W-:Y:S05]  /*e520*/  BRA.DIV UR4, `(.L_x_216) ;  /* 0x0000000a04647947 */ /* 0x000fea000b800000 */
[----:B------:R-:W-:-:S13]  /*e530*/  ELECT P6, URZ, PT ;  /* 0x00000000003f782f */ /* 0x000fda00038c0000 */
.L_x_245:
[----:B------:R-:W-:Y:S05]  /*e540*/  @!P6 BRA `(.L_x_215) ;  /* 0x000000000080e947 */ /* 0x000fea0003800000 */
[----:B--2---:R-:W2:Y:S02]  /*e550*/  LDL R2, [R1+0x24] ;  /* 0x0000240001027983 */ /* 0x004ea40000100800 */
[----:B--2---:R-:W-:-:S13]  /*e560*/  R2UR UR4, R2 ;  /* 0x00000000020472ca */ /* 0x004fda00000e0000 */
[----:B------:R-:W-:-:S06]  /*e570*/  ULOP3.LUT UR4, UR4, 0x2, URZ, 0xfc, !UPT ;  /* 0x0000000204047892 */ /* 0x000fcc000f8efc3f */
[----:B------:R-:W-:-:S05]  /*e580*/  IMAD.U32 R2, RZ, RZ, UR4 ;  /* 0x00000004ff027e24 */ /* 0x000fca000f8e00ff */
[----:B------:R-:W-:-:S13]  /*e590*/  ISETP.NE.AND P2, PT, R2, 0x3, PT ;  /* 0x000000030200780c */ /* 0x000fda0003f45270 */
[----:B------:R-:W-:Y:S05]  /*e5a0*/  @!P2 BRA `(.L_x_217) ;  /* 0x000000000004a947 */ /* 0x000fea0003800000 */
[----:B------:R-:W-:Y:S01]  /*e5b0*/  BPT.TRAP 0x1 ;  /* 0x000000040000795c */ /* 0x000fe20000300000 */
.L_x_217:
[----:B---3--:R-:W-:Y:S01]  /*e5c0*/  VIADD R3, R0, 0x38840 ;  /* 0x0003884000037836 */ /* 0x008fe20000000000 */
[----:B------:R-:W-:Y:S01]  /*e5d0*/  SHF.L.U32 R5, R19, 0x1f, RZ ;  /* 0x0000001f13057819 */ /* 0x000fe200000006ff */
[C---:B------:R-:W-:Y:S02]  /*e5e0*/  VIADD R2, R16.reuse, 0x1 ;  /* 0x0000000110027836 */ /* 0x040fe40000000000 */
[----:B-1----:R-:W-:-:S03]  /*e5f0*/  IMAD R6, R16, 0x8, R3 ;  /* 0x0000000810067824 */ /* 0x002fc600078e0203 */
[----:B------:R-:W-:Y:S01]  /*e600*/  ISETP.NE.AND P1, PT, R2, 0x2, PT ;  /* 0x000000020200780c */ /* 0x000fe20003f25270 */
[----:B------:R-:W1:Y:S03]  /*e610*/  SYNCS.PHASECHK.TRANS64.TRYWAIT P0, [R6+URZ], R5 ;  /* 0x00000005060075a7 */ /* 0x000e66000800017f */
[----:B------:R-:W-:-:S04]  /*e620*/  SEL R4, RZ, 0x1, P1 ;  /* 0x00000001ff047807 */ /* 0x000fc80000800000 */
[----:B------:R-:W-:Y:S02]  /*e630*/  LOP3.LUT R19, R19, R4, RZ, 0x3c, !PT ;  /* 0x0000000413137212 */ /* 0x000fe400078e3cff */
[----:B------:R-:W-:Y:S02]  /*e640*/  SEL R4, R2, RZ, P1 ;  /* 0x000000ff02047207 */ /* 0x000fe40000800000 */
[----:B------:R-:W-:-:S03]  /*e650*/  SHF.L.U32 R2, R19, 0x1f, RZ ;  /* 0x0000001f13027819 */ /* 0x000fc600000006ff */
[----:B------:R-:W-:Y:S01]  /*e660*/  IMAD R3, R4, 0x8, R3 ;  /* 0x0000000804037824 */ /* 0x000fe200078e0203 */
[----:B-1----:R-:W-:Y:S06]  /*e670*/  @!P0 BRA `(.L_x_218) ;  /* 0x0000000800308947 */ /* 0x002fec0003800000 */
.L_x_246:
[----:B------:R-:W2:Y:S02]  /*e680*/  SYNCS.PHASECHK.TRANS64.TRYWAIT P0, [R3+URZ], R2 ;  /* 0x00000002030075a7 */ /* 0x000ea4000800017f */
[----:B--2---:R-:W-:Y:S05]  /*e690*/  @!P0 BRA `(.L_x_219) ;  /* 0x00000008003c8947 */ /* 0x004fea0003800000 */
.L_x_247:
[----:B------:R-:W-:Y:S05]  /*e6a0*/  @!P2 BRA `(.L_x_220) ;  /* 0x000000000004a947 */ /* 0x000fea0003800000 */
[----:B------:R-:W-:Y:S01]  /*e6b0*/  BPT.TRAP 0x1 ;  /* 0x000000040000795c */ /* 0x000fe20000300000 */
.L_x_220:
[----:B--2---:R-:W-:-:S05]  /*e6c0*/  IADD3 R3, R0, 0x38860, RZ ;  /* 0x0003886000037810 */ /* 0x004fca0007ffe0ff */
[----:B------:R-:W-:-:S04]  /*e6d0*/  IMAD R16, R16, 0x8, R3 ;  /* 0x0000000810107824 */ /* 0x000fc800078e0203 */
[----:B------:R-:W2:Y:S02]  /*e6e0*/  SYNCS.PHASECHK.TRANS64.TRYWAIT P0, [R16+URZ], R5 ;  /* 0x00000005100075a7 */ /* 0x000ea4000800017f */
[----:B--2---:R-:W-:Y:S05]  /*e6f0*/  @!P0 BRA `(.L_x_221) ;  /* 0x0000000800388947 */ /* 0x004fea0003800000 */
.L_x_248:
[----:B------:R-:W-:-:S07]  /*e700*/  IMAD R3, R4, 0x8, R3 ;  /* 0x0000000804037824 */ /* 0x000fce00078e0203 */
.L_x_222:
[----:B---3--:R3:W4:Y:S02]  /*e710*/  SYNCS.PHASECHK.TRANS64.TRYWAIT P0, [R3+URZ], R2 ;  /* 0x00000002030075a7 */ /* 0x008724000800017f */
[----:B----4-:R-:W-:Y:S05]  /*e720*/  @!P0 NANOSLEEP.SYNCS 0x989680 ;  /* 0x009896800000895d */ /* 0x010fea0003900000 */
[----:B------:R-:W4:Y:S02]  /*e730*/  @!P0 SYNCS.PHASECHK.TRANS64 P0, [R3+URZ], R2 ;  /* 0x00000002030085a7 */ /* 0x000f24000800007f */
[----:B----4-:R-:W-:Y:S05]  /*e740*/  @!P0 BRA `(.L_x_222) ;  /* 0xfffffffc00f08947 */ /* 0x010fea000383ffff */
.L_x_215:
[----:B------:R-:W-:Y:S05]  /*e750*/  BSYNC B0 ;  /* 0x0000000000007941 */ /* 0x000fea0003800000 */
.L_x_214:
[----:B------:R-:W-:Y:S05]  /*e760*/  EXIT ;  /* 0x000000000000794d */ /* 0x000fea0003800000 */
.L_x_131:
[----:B------:R-:W-:-:S13]  /*e770*/  R2UR UR4, R18 ;  /* 0x00000000120472ca */ /* 0x000fda00000e0000 */
[----:B-1----:R-:W-:-:S04]  /*e780*/  IMAD.U32 R3, RZ, RZ, UR4 ;  /* 0x00000004ff037e24 */ /* 0x002fc8000f8e00ff */
[----:B------:R1:W2:Y:S03]  /*e790*/  SYNCS.PHASECHK.TRANS64.TRYWAIT P1, [R3+URZ+0x38800], R0 ;  /* 0x03880000030075a7 */ /* 0x0002a6000802017f */
[----:B--2---:R-:W-:Y:S05]  /*e7a0*/  @!P1 NANOSLEEP.SYNCS 0x989680 ;  /* 0x009896800000995d */ /* 0x004fea0003900000 */
[----:B------:R-:W2:Y:S02]  /*e7b0*/  @!P1 SYNCS.PHASECHK.TRANS64 P1, [R3+URZ+0x38800], R0 ;  /* 0x03880000030095a7 */ /* 0x000ea4000802007f */
[----:B--2---:R-:W-:Y:S05]  /*e7c0*/  @!P1 BRA `(.L_x_131) ;  /* 0xfffffffc00e89947 */ /* 0x004fea000383ffff */
[----:B------:R-:W-:Y:S05]  /*e7d0*/  BRA `(.L_x_223) ;  /* 0xffffff2c00e07947 */ /* 0x000fea000383ffff */
.L_x_135:
[----:B--2---:R2:W3:Y:S02]  /*e7e0*/  SYNCS.PHASECHK.TRANS64.TRYWAIT P1, [R0+URZ+0x38830], R3 ;  /* 0x03883003000075a7 */ /* 0x0044e4000802017f */
[----:B---3--:R-:W-:Y:S05]  /*e7f0*/  @!P1 NANOSLEEP.SYNCS 0x989680 ;  /* 0x009896800000995d */ /* 0x008fea0003900000 */
[----:B------:R-:W3:Y:S02]  /*e800*/  @!P1 SYNCS.PHASECHK.TRANS64 P1, [R0+URZ+0x38830], R3 ;  /* 0x03883003000095a7 */ /* 0x000ee4000802007f */
[----:B---3--:R-:W-:Y:S05]  /*e810*/  @!P1 BRA `(.L_x_135) ;  /* 0xfffffffc00f09947 */ /* 0x008fea000383ffff */
[----:B------:R-:W-:Y:S05]  /*e820*/  BRA `(.L_x_134) ;  /* 0xffffff3000047947 */ /* 0x000fea000383ffff */
.L_x_141:
[----:B--2---:R-:W-:-:S04]  /*e830*/  IMAD.U32 R4, RZ, RZ, UR39 ;  /* 0x00000027ff047e24 */ /* 0x004fc8000f8e00ff */
[----:B------:R2:W3:Y:S03]  /*e840*/  SYNCS.PHASECHK.TRANS64.TRYWAIT P1, [R4+URZ+0x38830], R3 ;  /* 0x03883003040075a7 */ /* 0x0004e6000802017f */
[----:B---3--:R-:W-:Y:S05]  /*e850*/  @!P1 NANOSLEEP.SYNCS 0x989680 ;  /* 0x009896800000995d */ /* 0x008fea0003900000 */
[----:B------:R-:W3:Y:S02]  /*e860*/  @!P1 SYNCS.PHASECHK.TRANS64 P1, [R4+URZ+0x38830], R3 ;  /* 0x03883003040095a7 */ /* 0x000ee4000802007f */
[----:B---3--:R-:W-:Y:S05]  /*e870*/  @!P1 BRA `(.L_x_141) ;  /* 0xfffffffc00ec9947 */ /* 0x008fea000383ffff */
[----:B------:R-:W-:Y:S05]  /*e880*/  BRA `(.L_x_140) ;  /* 0xffffff6800487947 */ /* 0x000fea000383ffff */
.L_x_145:
[----:B-12---:R-:W-:-:S04]  /*e890*/  IMAD.U32 R3, RZ, RZ, UR4 ;  /* 0x00000004ff037e24 */ /* 0x006fc8000f8e00ff */
[----:B------:R1:W2:Y:S03]  /*e8a0*/  SYNCS.PHASECHK.TRANS64.TRYWAIT P1, [R3+URZ+0x38850], R0 ;  /* 0x03885000030075a7 */ /* 0x0002a6000802017f */
[----:B--2---:R-:W-:Y:S05]  /*e8b0*/  @!P1 NANOSLEEP.SYNCS 0x989680 ;  /* 0x009896800000995d */ /* 0x004fea0003900000 */
[----:B------:R-:W2:Y:S02]  /*e8c0*/  @!P1 SYNCS.PHASECHK.TRANS64 P1, [R3+URZ+0x38850], R0 ;  /* 0x03885000030095a7 */ /* 0x000ea4000802007f */
[----:B--2---:R-:W-:Y:S05]  /*e8d0*/  @!P1 BRA `(.L_x_145) ;  /* 0xfffffffc00ec9947 */ /* 0x004fea000383ffff */
[----:B------:R-:W-:Y:S05]  /*e8e0*/  BRA `(.L_x_144) ;  /* 0xffffff8c009c7947 */ /* 0x000fea000383ffff */
.L_x_152:
[----:B--2---:R-:W-:-:S04]  /*e8f0*/  IMAD.U32 R7, RZ, RZ, UR8 ;  /* 0x00000008ff077e24 */ /* 0x004fc8000f8e00ff */
[----:B------:R2:W3:Y:S03]  /*e900*/  SYNCS.PHASECHK.TRANS64.TRYWAIT P1, [R7+URZ+0x38850], R0 ;  /* 0x03885000070075a7 */ /* 0x0004e6000802017f */
[----:B---3--:R-:W-:Y:S05]  /*e910*/  @!P1 NANOSLEEP.SYNCS 0x989680 ;  /* 0x009896800000995d */ /* 0x008fea0003900000 */
[----:B------:R-:W3:Y:S02]  /*e920*/  @!P1 SYNCS.PHASECHK.TRANS64 P1, [R7+URZ+0x38850], R0 ;  /* 0x03885000070095a7 */ /* 0x000ee4000802007f */
[----:B---3--:R-:W-:Y:S05]  /*e930*/  @!P1 BRA `(.L_x_152) ;  /* 0xfffffffc00ec9947 */ /* 0x008fea000383ffff */
[----:B------:R-:W-:Y:S05]  /*e940*/  BRA `(.L_x_151) ;  /* 0xffffffa400b87947 */ /* 0x000fea000383ffff */
.L_x_165:
        /* <DEDUP_REMOVED lines=11> */
.L_x_225:
[----:B------:R-:W-:Y:S05]  /*ea00*/  BSYNC B0 ;  /* 0x0000000000007941 */ /* 0x000fea0003800000 */
.L_x_224:
[----:B------:R-:W-:Y:S05]  /*ea10*/  BRA `(.L_x_226) ;  /* 0xffffffd000287947 */ /* 0x000fea000383ffff */
.L_x_166:
[----:B------:R-:W-:Y:S01]  /*ea20*/  BSSY B0, `(.L_x_227) ;  /* 0x0000006000007945 */ /* 0x000fe20003800000 */
[----:B------:R-:W-:-:S07]  /*ea30*/  IMAD.MOV.U32 R15, RZ, RZ, -0x1 ;  /* 0xffffffffff0f7424 */ /* 0x000fce00078e00ff */
[----:B------:R-:W-:Y:S05]  /*ea40*/  WARPSYNC.COLLECTIVE R15, `(.L_x_228) ;  /* 0x000000000f0c7348 */ /* 0x000fea0003c00000 */
[----:B------:R-:W-:Y:S02]  /*ea50*/  ELECT P6, UR62, PT ;  /* 0x00000000003e782f */ /* 0x000fe400038c0000 */
[----:B------:R-:W-:Y:S01]  /*ea60*/  MOV R14, UR62 ;  /* 0x0000003e000e7c02 */ /* 0x000fe20008000f00 */
[----:B------:R-:W-:Y:S10]  /*ea70*/  ENDCOLLECTIVE ;  /* 0x000000000000791b */ /* 0x000ff40003800000 */
.L_x_228:
[----:B------:R-:W-:Y:S05]  /*ea80*/  BSYNC B0 ;  /* 0x0000000000007941 */ /* 0x000fea0003800000 */
.L_x_227:
[----:B------:R-:W-:Y:S05]  /*ea90*/  BRA `(.L_x_229) ;  /* 0xffffffd000247947 */ /* 0x000fea000383ffff */
.L_x_169:
[----:B---3--:R3:W4:Y:S02]  /*eaa0*/  SYNCS.PHASECHK.TRANS64.TRYWAIT P1, [R4+URZ+0x38840], R9 ;  /* 0x03884009040075a7 */ /* 0x008724000802017f */
[----:B----4-:R-:W-:Y:S05]  /*eab0*/  @!P1 NANOSLEEP.SYNCS 0x989680 ;  /* 0x009896800000995d */ /* 0x010fea0003900000 */
[----:B------:R-:W4:Y:S02]  /*eac0*/  @!P1 SYNCS.PHASECHK.TRANS64 P1, [R4+URZ+0x38840], R9 ;  /* 0x03884009040095a7 */ /* 0x000f24000802007f */
[----:B----4-:R-:W-:Y:S05]  /*ead0*/  @!P1 BRA `(.L_x_169) ;  /* 0xfffffffc00f09947 */ /* 0x010fea000383ffff */
[----:B------:R-:W-:Y:S05]  /*eae0*/  BRA `(.L_x_230) ;  /* 0xffffffd000887947 */ /* 0x000fea000383ffff */
.L_x_173:
[----:B-1----:R-:W1:Y:S01]  /*eaf0*/  S2R R9, SR_CgaCtaId ;  /* 0x0000000000097919 */ /* 0x002e620000008800 */
[----:B------:R-:W-:-:S04]  /*eb00*/  MOV R7, 0x400 ;  /* 0x0000040000077802 */ /* 0x000fc80000000f00 */
[----:B-1----:R-:W-:-:S04]  /*eb10*/  LEA R7, R9, R7, 0x18 ;  /* 0x0000000709077211 */ /* 0x002fc800078ec0ff */
[----:B------:R1:W3:Y:S03]  /*eb20*/  SYNCS.PHASECHK.TRANS64.TRYWAIT P1, [R7+URZ+0x38820], R6 ;  /* 0x03882006070075a7 */ /* 0x0002e6000802017f */
[----:B---3--:R-:W-:Y:S05]  /*eb30*/  @!P1 NANOSLEEP.SYNCS 0x989680 ;  /* 0x009896800000995d */ /* 0x008fea0003900000 */
[----:B------:R-:W3:Y:S02]  /*eb40*/  @!P1 SYNCS.PHASECHK.TRANS64 P1, [R7+URZ+0x38820], R6 ;  /* 0x03882006070095a7 */ /* 0x000ee4000802007f */
[----:B---3--:R-:W-:Y:S05]  /*eb50*/  @!P1 BRA `(.L_x_173) ;  /* 0xfffffffc00e49947 */ /* 0x008fea000383ffff */
[----:B------:R-:W-:Y:S05]  /*eb60*/  BRA `(.L_x_231) ;  /* 0xffffffd800107947 */ /* 0x000fea000383ffff */
.L_x_179:
[----:B-1----:R1:W2:Y:S02]  /*eb70*/  SYNCS.PHASECHK.TRANS64.TRYWAIT P1, [R2+URZ+0x38840], R3 ;  /* 0x03884003020075a7 */ /* 0x0022a4000802017f */
[----:B--2---:R-:W-:Y:S05]  /*eb80*/  @!P1 NANOSLEEP.SYNCS 0x989680 ;  /* 0x009896800000995d */ /* 0x004fea0003900000 */
[----:B------:R-:W2:Y:S02]  /*eb90*/  @!P1 SYNCS.PHASECHK.TRANS64 P1, [R2+URZ+0x38840], R3 ;  /* 0x03884003020095a7 */ /* 0x000ea4000802007f */
[----:B--2---:R-:W-:Y:S05]  /*eba0*/  @!P1 BRA `(.L_x_179) ;  /* 0xfffffffc00f09947 */ /* 0x004fea000383ffff */
[----:B------:R-:W-:Y:S05]  /*ebb0*/  BRA `(.L_x_232) ;  /* 0xffffffd800b47947 */ /* 0x000fea000383ffff */
.L_x_182:
[----:B-1----:R1:W2:Y:S02]  /*ebc0*/  SYNCS.PHASECHK.TRANS64.TRYWAIT P1, [R2+URZ+0x38860], R3 ;  /* 0x03886003020075a7 */ /* 0x0022a4000802017f */
[----:B--2---:R-:W-:Y:S05]  /*ebd0*/  @!P1 NANOSLEEP.SYNCS 0x989680 ;  /* 0x009896800000995d */ /* 0x004fea0003900000 */
[----:B------:R-:W2:Y:S02]  /*ebe0*/  @!P1 SYNCS.PHASECHK.TRANS64 P1, [R2+URZ+0x38860], R3 ;  /* 0x03886003020095a7 */ /* 0x000ea4000802007f */
[----:B--2---:R-:W-:Y:S05]  /*ebf0*/  @!P1 BRA `(.L_x_182) ;  /* 0xfffffffc00f09947 */ /* 0x004fea000383ffff */
[----:B------:R-:W-:Y:S05]  /*ec00*/  BRA `(.L_x_233) ;  /* 0xffffffdc00747947 */ /* 0x000fea000383ffff */
.L_x_189:
[----:B--2---:R2:W3:Y:S02]  /*ec10*/  SYNCS.PHASECHK.TRANS64.TRYWAIT P1, [R2+URZ+0x38840], R3 ;  /* 0x03884003020075a7 */ /* 0x0044e4000802017f */
[----:B---3--:R-:W-:Y:S05]  /*ec20*/  @!P1 NANOSLEEP.SYNCS 0x989680 ;  /* 0x009896800000995d */ /* 0x008fea0003900000 */
[----:B------:R-:W3:Y:S02]  /*ec30*/  @!P1 SYNCS.PHASECHK.TRANS64 P1, [R2+URZ+0x38840], R3 ;  /* 0x03884003020095a7 */ /* 0x000ee4000802007f */
[----:B---3--:R-:W-:Y:S05]  /*ec40*/  @!P1 BRA `(.L_x_189) ;  /* 0xfffffffc00f09947 */ /* 0x008fea000383ffff */
[----:B------:R-:W-:Y:S05]  /*ec50*/  BRA `(.L_x_234) ;  /* 0xffffffe000dc7947 */ /* 0x000fea000383ffff */
.L_x_192:
[----:B-1----:R1:W2:Y:S02]  /*ec60*/  SYNCS.PHASECHK.TRANS64.TRYWAIT P1, [R2+URZ+0x38860], R19 ;  /* 0x03886013020075a7 */ /* 0x0022a4000802017f */
[----:B--2---:R-:W-:Y:S05]  /*ec70*/  @!P1 NANOSLEEP.SYNCS 0x989680 ;  /* 0x009896800000995d */ /* 0x004fea0003900000 */
[----:B------:R-:W2:Y:S02]  /*ec80*/  @!P1 SYNCS.PHASECHK.TRANS64 P1, [R2+URZ+0x38860], R19 ;  /* 0x03886013020095a7 */ /* 0x000ea4000802007f */
[----:B--2---:R-:W-:Y:S05]  /*ec90*/  @!P1 BRA `(.L_x_192) ;  /* 0xfffffffc00f09947 */ /* 0x004fea000383ffff */
[----:B------:R-:W-:Y:S05]  /*eca0*/  BRA `(.L_x_235) ;  /* 0xffffffe4009c7947 */ /* 0x000fea000383ffff */
.L_x_198:
[----:B--2---:R2:W3:Y:S02]  /*ecb0*/  SYNCS.PHASECHK.TRANS64.TRYWAIT P1, [R2+URZ+0x38840], R3 ;  /* 0x03884003020075a7 */ /* 0x0044e4000802017f */
[----:B---3--:R-:W-:Y:S05]  /*ecc0*/  @!P1 NANOSLEEP.SYNCS 0x989680 ;  /* 0x009896800000995d */ /* 0x008fea0003900000 */
[----:B------:R-:W3:Y:S02]  /*ecd0*/  @!P1 SYNCS.PHASECHK.TRANS64 P1, [R2+URZ+0x38840], R3 ;  /* 0x03884003020095a7 */ /* 0x000ee4000802007f */
[----:B---3--:R-:W-:Y:S05]  /*ece0*/  @!P1 BRA `(.L_x_198) ;  /* 0xfffffffc00f09947 */ /* 0x008fea000383ffff */
[----:B------:R-:W-:Y:S05]  /*ecf0*/  BRA `(.L_x_236) ;  /* 0xffffffe800e07947 */ /* 0x000fea000383ffff */
.L_x_201:
[----:B-1----:R1:W2:Y:S02]  /*ed00*/  SYNCS.PHASECHK.TRANS64.TRYWAIT P1, [R2+URZ+0x38860], R10 ;  /* 0x0388600a020075a7 */ /* 0x0022a4000802017f */
[----:B--2---:R-:W-:Y:S05]  /*ed10*/  @!P1 NANOSLEEP.SYNCS 0x989680 ;  /* 0x009896800000995d */ /* 0x004fea0003900000 */
[----:B------:R-:W2:Y:S02]  /*ed20*/  @!P1 SYNCS.PHASECHK.TRANS64 P1, [R2+URZ+0x38860], R10 ;  /* 0x0388600a020095a7 */ /* 0x000ea4000802007f */
[----:B--2---:R-:W-:Y:S05]  /*ed30*/  @!P1 BRA `(.L_x_201) ;  /* 0xfffffffc00f09947 */ /* 0x004fea000383ffff */
[----:B------:R-:W-:Y:S05]  /*ed40*/  BRA `(.L_x_237) ;  /* 0xffffffec00a07947 */ /* 0x000fea000383ffff */
.L_x_207:
[----:B---3--:R3:W4:Y:S02]  /*ed50*/  SYNCS.PHASECHK.TRANS64.TRYWAIT P0, [R3+URZ+0x38860], R2 ;  /* 0x03886002030075a7 */ /* 0x008724000800017f */
[----:B----4-:R-:W-:Y:S05]  /*ed60*/  @!P0 NANOSLEEP.SYNCS 0x989680 ;  /* 0x009896800000895d */ /* 0x010fea0003900000 */
[----:B------:R-:W4:Y:S02]  /*ed70*/  @!P0 SYNCS.PHASECHK.TRANS64 P0, [R3+URZ+0x38860], R2 ;  /* 0x03886002030085a7 */ /* 0x000f24000800007f */
[----:B----4-:R-:W-:Y:S05]  /*ed80*/  @!P0 BRA `(.L_x_207) ;  /* 0xfffffffc00f08947 */ /* 0x010fea000383ffff */
[----:B------:R-:W-:Y:S05]  /*ed90*/  BRA `(.L_x_238) ;  /* 0xfffffff0008c7947 */ /* 0x000fea000383ffff */
.L_x_212:
[----:B---3--:R3:W4:Y:S02]  /*eda0*/  SYNCS.PHASECHK.TRANS64.TRYWAIT P0, [R0+URZ+0x38820], R3 ;  /* 0x03882003000075a7 */ /* 0x008724000800017f */
[----:B----4-:R-:W-:Y:S05]  /*edb0*/  @!P0 NANOSLEEP.SYNCS 0x989680 ;  /* 0x009896800000895d */ /* 0x010fea0003900000 */
[----:B------:R-:W4:Y:S02]  /*edc0*/  @!P0 SYNCS.PHASECHK.TRANS64 P0, [R0+URZ+0x38820], R3 ;  /* 0x03882003000085a7 */ /* 0x000f24000800007f */
[----:B----4-:R-:W-:Y:S05]  /*edd0*/  @!P0 BRA `(.L_x_212) ;  /* 0xfffffffc00f08947 */ /* 0x010fea000383ffff */
[----:B------:R-:W-:Y:S05]  /*ede0*/  BRA `(.L_x_239) ;  /* 0xfffffff400a07947 */ /* 0x000fea000383ffff */
.L_x_213:
[----:B------:R-:W4:Y:S01]  /*edf0*/  S2R R2, SR_TID.X ;  /* 0x0000000000027919 */ /* 0x000f220000002100 */
[----:B------:R-:W-:Y:S01]  /*ee00*/  BSSY B0, `(.L_x_240) ;  /* 0x000000a000007945 */ /* 0x000fe20003800000 */
[----:B------:R-:W-:Y:S02]  /*ee10*/  IMAD.MOV.U32 R12, RZ, RZ, RZ ;  /* 0x000000ffff0c7224 */ /* 0x000fe400078e00ff */
[----:B------:R-:W-:Y:S02]  /*ee20*/  IMAD.MOV.U32 R11, RZ, RZ, 0x1f ;  /* 0x0000001fff0b7424 */ /* 0x000fe400078e00ff */
[----:B--2---:R-:W-:Y:S01]  /*ee30*/  IMAD.MOV.U32 R15, RZ, RZ, -0x1 ;  /* 0xffffffffff0f7424 */ /* 0x004fe200078e00ff */
[----:B----4-:R-:W-:-:S04]  /*ee40*/  SHF.R.U32.HI R2, RZ, 0x5, R2 ;  /* 0x00000005ff027819 */ /* 0x010fc80000011602 */
[----:B------:R-:W-:-:S05]  /*ee50*/  LOP3.LUT R2, R2, 0x3, RZ, 0xc0, !PT ;  /* 0x0000000302027812 */ /* 0x000fca00078ec0ff */
[----:B------:R-:W-:-:S07]  /*ee60*/  IMAD.MOV.U32 R13, RZ, RZ, R2 ;  /* 0x000000ffff0d7224 */ /* 0x000fce00078e0002 */
[----:B-1-3--:R-:W-:Y:S05]  /*ee70*/  WARPSYNC.COLLECTIVE R15, `(.L_x_241) ;  /* 0x000000000f087348 */ /* 0x00afea0003c00000 */
[----:B------:R2:W4:Y:S02]  /*ee80*/  SHFL.IDX P6, R14, R13, R12, R11 ;  /* 0x0000000c0d0e7389 */ /* 0x00052400000c000b */
[----:B-1234-:R-:W-:Y:S01]  /*ee90*/  ENDCOLLECTIVE ;  /* 0x000000000000791b */ /* 0x01efe20003800000 */
.L_x_241:
[----:B------:R-:W-:Y:S05]  /*eea0*/  BSYNC B0 ;  /* 0x0000000000007941 */ /* 0x000fea0003800000 */
.L_x_240:
[----:B------:R-:W-:Y:S05]  /*eeb0*/  BRA `(.L_x_242) ;  /* 0xfffffff400887947 */ /* 0x000fea000383ffff */
.L_x_216:
[----:B------:R-:W-:Y:S01]  /*eec0*/  BSSY B1, `(.L_x_243) ;  /* 0x0000006000017945 */ /* 0x000fe20003800000 */
[----:B------:R-:W-:-:S07]  /*eed0*/  IMAD.MOV.U32 R15, RZ, RZ, -0x1 ;  /* 0xffffffffff0f7424 */ /* 0x000fce00078e00ff */
[----:B-123--:R-:W-:Y:S05]  /*eee0*/  WARPSYNC.COLLECTIVE R15, `(.L_x_244) ;  /* 0x000000000f0c7348 */ /* 0x00efea0003c00000 */
[----:B------:R-:W-:Y:S02]  /*eef0*/  ELECT P6, UR62, PT ;  /* 0x00000000003e782f */ /* 0x000fe400038c0000 */
[----:B------:R-:W-:Y:S01]  /*ef00*/  MOV R14, UR62 ;  /* 0x0000003e000e7c02 */ /* 0x000fe20008000f00 */
[----:B-123--:R-:W-:Y:S10]  /*ef10*/  ENDCOLLECTIVE ;  /* 0x000000000000791b */ /* 0x00eff40003800000 */
.L_x_244:
[----:B------:R-:W-:Y:S05]  /*ef20*/  BSYNC B1 ;  /* 0x0000000000017941 */ /* 0x000fea0003800000 */
.L_x_243:
[----:B------:R-:W-:Y:S05]  /*ef30*/  BRA `(.L_x_245) ;  /* 0xfffffff400807947 */ /* 0x000fea000383ffff */
.L_x_218:
[----:B-1----:R1:W2:Y:S02]  /*ef40*/  SYNCS.PHASECHK.TRANS64.TRYWAIT P0, [R6+URZ], R5 ;  /* 0x00000005060075a7 */ /* 0x0022a4000800017f */
[----:B--2---:R-:W-:Y:S05]  /*ef50*/  @!P0 NANOSLEEP.SYNCS 0x989680 ;  /* 0x009896800000895d */ /* 0x004fea0003900000 */
[----:B------:R-:W2:Y:S02]  /*ef60*/  @!P0 SYNCS.PHASECHK.TRANS64 P0, [R6+URZ], R5 ;  /* 0x00000005060085a7 */ /* 0x000ea4000800007f */
[----:B--2---:R-:W-:Y:S05]  /*ef70*/  @!P0 BRA `(.L_x_218) ;  /* 0xfffffffc00f08947 */ /* 0x004fea000383ffff */
[----:B------:R-:W-:Y:S05]  /*ef80*/  BRA `(.L_x_246) ;  /* 0xfffffff400bc7947 */ /* 0x000fea000383ffff */
.L_x_219:
[----:B--2---:R2:W3:Y:S02]  /*ef90*/  SYNCS.PHASECHK.TRANS64.TRYWAIT P0, [R3+URZ], R2 ;  /* 0x00000002030075a7 */ /* 0x0044e4000800017f */
[----:B---3--:R-:W-:Y:S05]  /*efa0*/  @!P0 NANOSLEEP.SYNCS 0x989680 ;  /* 0x009896800000895d */ /* 0x008fea0003900000 */
[----:B------:R-:W3:Y:S02]  /*efb0*/  @!P0 SYNCS.PHASECHK.TRANS64 P0, [R3+URZ], R2 ;  /* 0x00000002030085a7 */ /* 0x000ee4000800007f */
[----:B---3--:R-:W-:Y:S05]  /*efc0*/  @!P0 BRA `(.L_x_219) ;  /* 0xfffffffc00f08947 */ /* 0x008fea000383ffff */
[----:B------:R-:W-:Y:S05]  /*efd0*/  BRA `(.L_x_247) ;  /* 0xfffffff400b07947 */ /* 0x000fea000383ffff */
.L_x_221:
[----:B--2---:R2:W3:Y:S02]  /*efe0*/  SYNCS.PHASECHK.TRANS64.TRYWAIT P0, [R16+URZ], R5 ;  /* 0x00000005100075a7 */ /* 0x0044e4000800017f */
[----:B---3--:R-:W-:Y:S05]  /*eff0*/  @!P0 NANOSLEEP.SYNCS 0x989680 ;  /* 0x009896800000895d */ /* 0x008fea0003900000 */
[----:B------:R-:W3:Y:S02]  /*f000*/  @!P0 SYNCS.PHASECHK.TRANS64 P0, [R16+URZ], R5 ;  /* 0x00000005100085a7 */ /* 0x000ee4000800007f */
[----:B---3--:R-:W-:Y:S05]  /*f010*/  @!P0 BRA `(.L_x_221) ;  /* 0xfffffffc00f08947 */ /* 0x008fea000383ffff */
[----:B------:R-:W-:Y:S05]  /*f020*/  BRA `(.L_x_248) ;  /* 0xfffffff400b47947 */ /* 0x000fea000383ffff */
.L_x_249:
        /* <DEDUP_REMOVED lines=13> */
.L_x_12750:


//--------------------- .text._ZN7cutlass13device_kernelIN5flash11enable_sm90INS1_16FlashAttnFwdSm90INS1_25CollectiveMainloopFwdSm90ILi2EN4cute5tupleIJNS5_1CILi1EEES8_S8_EEENS6_IJNS7_ILi128EEENS7_ILi80EEENS7_ILi256EEEEEELi256ENS_6half_tEfNS_4arch4Sm90ELb0ELb0ELb0ELb1ELb0ELb0ELb0ELb1ELb1ELb0ELb0ELb0EEENS1_21CollectiveEpilogueFwdINS6_IJSA_SC_SB_EEES9_SE_SG_Li256ELb1ELb0ELb0ELb0EEENS1_36VarlenDynamicPersistentTileSchedulerILi128ELi80ELi256ELi32ELb0ELb0ELb1ELb0ELb1ELb1EEEEEEEEEvNT_6ParamsE --------------------------
	.section	.text._ZN7cutlass13device_kernelIN5flash11enable_sm90INS1_16FlashAttnFwdSm90INS1_25CollectiveMainloopFwdSm90ILi2EN4cute5tupleIJNS5_1CILi1EEES8_S8_EEENS6_IJNS7_ILi128EEENS7_ILi80EEENS7_ILi256EEEEEELi256ENS_6half_tEfNS_4arch4Sm90ELb0ELb0ELb0ELb1ELb0ELb0ELb0ELb1ELb1ELb0ELb0ELb0EEENS1_21CollectiveEpilogueFwdINS6_IJSA_SC_SB_EEES9_SE_SG_Li256ELb1ELb0ELb0ELb0EEENS1_36VarlenDynamicPersistentTileSchedulerILi128ELi80ELi256ELi32ELb0ELb0ELb1ELb0ELb1ELb1EEEEEEEEEvNT_6ParamsE,"ax",@progbits
	.align	128
.text._ZN7cutlass13device_kernelIN5flash11enable_sm90INS1_16FlashAttnFwdSm90INS1_25CollectiveMainloopFwdSm90ILi2EN4cute5tupleIJNS5_1CILi1EEES8_S8_EEENS6_IJNS7_ILi128EEENS7_ILi80EEENS7_ILi256EEEEEELi256ENS_6half_tEfNS_4arch4Sm90ELb0ELb0ELb0ELb1ELb0ELb0ELb0ELb1ELb1ELb0ELb0ELb0EEENS1_21CollectiveEpilogueFwdINS6_IJSA_SC_SB_EEES9_SE_SG_Li256ELb1ELb0ELb0ELb0EEENS1_36VarlenDynamicPersistentTileSchedulerILi128ELi80ELi256ELi32ELb0ELb0ELb1ELb0ELb1ELb1EEEEEEEEEvNT_6ParamsE:
        .type           _ZN7cutlass13device_kernelIN5flash11enable_sm90INS1_16FlashAttnFwdSm90INS1_25CollectiveMainloopFwdSm90ILi2EN4cute5tupleIJNS5_1CILi1EEES8_S8_EEENS6_IJNS7_ILi128EEENS7_ILi80EEENS7_ILi256EEEEEELi256ENS_6half_tEfNS_4arch4Sm90ELb0ELb0ELb0ELb1ELb0ELb0ELb0ELb1ELb1ELb0ELb0ELb0EEENS1_21CollectiveEpilogueFwdINS6_IJSA_SC_SB_EEES9_SE_SG_Li256ELb1ELb0ELb0ELb0EEENS1_36VarlenDynamicPersistentTileSchedulerILi128ELi80ELi256ELi32ELb0ELb0ELb1ELb0ELb1ELb1EEEEEEEEEvNT_6ParamsE,@function
        .size           _ZN7cutlass13device_kernelIN5flash11enable_sm90INS1_16FlashAttnFwdSm90INS1_25CollectiveMainloopFwdSm90ILi2EN4cute5tupleIJNS5_1CILi1EEES8_S8_EEENS6_IJNS7_ILi128EEENS7_ILi80EEENS7_ILi256EEEEEELi256ENS_6half_tEfNS_4arch4Sm90ELb0ELb0ELb0ELb1ELb0ELb0ELb0ELb1ELb1ELb0ELb0ELb0EEENS1_21CollectiveEpilogueFwdINS6_IJSA_SC_SB_EEES9_SE_SG_Li256ELb1ELb0ELb0ELb0EEENS1_36VarlenDynamicPersistentTileSchedulerILi128ELi80ELi256ELi32ELb0ELb0ELb1ELb0ELb1ELb1EEEEEEEEEvNT_6ParamsE,(.L_x_12751 - _ZN7cutlass13device_kernelIN5flash11enable_sm90INS1_16FlashAttnFwdSm90INS1_25CollectiveMainloopFwdSm90ILi2EN4cute5tupleIJNS5_1CILi1EEES8_S8_EEENS6_IJNS7_ILi128EEENS7_ILi80EEENS7_ILi256EEEEEELi256ENS_6half_tEfNS_4arch4Sm90ELb0ELb0ELb0ELb1ELb0ELb0ELb0ELb1ELb1ELb0ELb0ELb0EEENS1_21CollectiveEpilogueFwdINS6_IJSA_SC_SB_EEES9_SE_SG_Li256ELb1ELb0ELb0ELb0EEENS1_36VarlenDynamicPersistentTileSchedulerILi128ELi80ELi256ELi32ELb0ELb0ELb1ELb0ELb1ELb1EEEEEEEEEvNT_6ParamsE)
        .other          _ZN7cutlass13device_kernelIN5flash11enable_sm90INS1_16FlashAttnFwdSm90INS1_25CollectiveMainloopFwdSm90ILi2EN4cute5tupleIJNS5_1CILi1EEES8_S8_EEENS6_IJNS7_ILi128EEENS7_ILi80EEENS7_ILi256EEEEEELi256ENS_6half_tEfNS_4arch4Sm90ELb0ELb0ELb0ELb1ELb0ELb0ELb0ELb1ELb1ELb0ELb0ELb0EEENS1_21CollectiveEpilogueFwdINS6_IJSA_SC_SB_EEES9_SE_SG_Li256ELb1ELb0ELb0ELb0EEENS1_36VarlenDynamicPersistentTileSchedulerILi128ELi80ELi256ELi32ELb0ELb0ELb1ELb0ELb1ELb1EEEEEEEEEvNT_6ParamsE,@"STO_CUDA_ENTRY STV_DEFAULT"
_ZN7cutlass13device_kernelIN5flash11enable_sm90INS1_16FlashAttnFwdSm90INS1_25CollectiveMainloopFwdSm90ILi2EN4cute5tupleIJNS5_1CILi1EEES8_S8_EEENS6_IJNS7_ILi128EEENS7_ILi80EEENS7_ILi256EEEEEELi256ENS_6half_tEfNS_4arch4Sm90ELb0ELb0ELb0ELb1ELb0ELb0ELb0ELb1ELb1ELb0ELb0ELb0EEENS1_21CollectiveEpilogueFwdINS6_IJSA_SC_SB_EEES9_SE_SG_Li256ELb1ELb0ELb0ELb0EEENS1_36VarlenDynamicPersistentTileSchedulerILi128ELi80ELi256ELi32ELb0ELb0ELb1ELb0ELb1ELb1EEEEEEEEEvNT_6ParamsE:
[----:B------:R-:W0:Y:S02]  /*0000*/  LDC R1, c[0x0][0x28] ;  /* 0x00000a00ff017b82 */ /* 0x000e240000000800 */
[----:B0-----:R-:W-:Y:S01]  /*0010*/  VIADD R1, R1, 0xffffffc8 ;  /* 0xffffffc801017836 */ /* 0x001fe20000000000 */
[----:B------:R-:W0:Y:S01]  /*0020*/  S2R R3, SR_TID.X ;  /* 0x0000000000037919 */ /* 0x000e220000002100 */
[----:B------:R-:W-:Y:S01]  /*0030*/  ELECT P0, URZ, PT ;  /* 0x00000000003f782f */ /* 0x000fe20003800000 */
[----:B------:R-:W-:Y:S01]  /*0040*/  BSSY B0, `(.L_x_250) ;  /* 0x0000011000007945 */ /* 0x000fe20003800000 */
[----:B0-----:R-:W-:-:S05]  /*0050*/  SHF.R.U32.HI R0, RZ, 0x5, R3 ;  /* 0x00000005ff007819 */ /* 0x001fca0000011603 */
[----:B------:R-:W0:Y:S02]  /*0060*/  SHFL.IDX PT, R2, R0, RZ, 0x1f ;  /* 0x00001fff00027589 */ /* 0x000e2400000e0000 */
[----:B0-----:R-:W-:Y:S02]  /*0070*/  ISETP.EQ.AND P0, PT, R2, RZ, P0 ;  /* 0x000000ff0200720c */ /* 0x001fe40000702270 */
[----:B------:R-:W-:-:S11]  /*0080*/  SHF.R.U32.HI R2, RZ, 0x7, R3 ;  /* 0x00000007ff027819 */ /* 0x000fd60000011603 */
[----:B------:R-:W-:Y:S05]  /*0090*/  @!P0 BRA `(.L_x_251) ;  /* 0x00000000002c8947 */ /* 0x000fea0003800000 */
[----:B------:R-:W-:Y:S02]  /*00a0*/  ULDC.64 UR4, c[0x0][0x198] ;  /* 0x0000660000047ab9 */ /* 0x000fe40000000a00 */
[----:B------:R-:W-:Y:S02]  /*00b0*/  UIADD3 UR6, UP0, UR4, 0x270, URZ ;  /* 0x0000027004067890 */ /* 0x000fe4000ff1e03f */
[----:B------:R-:W-:Y:S02]  /*00c0*/  UIADD3 UR8, UP1, UR4, 0x370, URZ ;  /* 0x0000037004087890 */ /* 0x000fe4000ff3e03f */
[----:B------:R-:W-:Y:S02]  /*00d0*/  UIADD3 UR4, UP2, UR4, 0x470, URZ ;  /* 0x0000047004047890 */ /* 0x000fe4000ff5e03f */
[----:B------:R-:W-:Y:S02]  /*00e0*/  UIADD3.X UR7, URZ, UR5, URZ, UP0, !UPT ;  /* 0x000000053f077290 */ /* 0x000fe400087fe43f */
[----:B------:R-:W-:-:S02]  /*00f0*/  UIADD3.X UR9, URZ, UR5, URZ, UP1, !UPT ;  /* 0x000000053f097290 */ /* 0x000fc40008ffe43f */
[----:B------:R-:W-:-:S05]  /*0100*/  UIADD3.X UR5, URZ, UR5, URZ, UP2, !UPT ;  /* 0x000000053f057290 */ /* 0x000fca00097fe43f */
[----:B------:R0:W-:Y:S02]  /*0110*/  UTMACCTL.PF [UR6] ;  /* 0x00000000060079b9 */ /* 0x0001e40008040000 */
[----:B------:R0:W-:Y:S02]  /*0120*/  UTMACCTL.PF [UR8] ;  /* 0x00000000080079b9 */ /* 0x0001e40008040000 */
[----:B------:R0:W-:Y:S02]  /*0130*/  UTMACCTL.PF [UR4] ;  /* 0x00000000040079b9 */ /* 0x0001e40008040000 */
[----:B0-----:R-:W-:Y:S01]  /*0140*/  NOP ;  /* 0x0000000000007918 */ /* 0x001fe20000000000 */
.L_x_251:
[----:B------:R-:W-:Y:S05]  /*0150*/  BSYNC B0 ;  /* 0x0000000000007941 */ /* 0x000fea0003800000 */
.L_x_250:
[----:B------:R-:W-:Y:S01]  /*0160*/  VOTEU.ANY UP0, P0 ;  /* 0x00000000003f7886 */ /* 0x000fe20000000100 */
[----:B------:R-:W0:Y:S01]  /*0170*/  SHFL.IDX PT, R2, R2, RZ, 0x1f ;  /* 0x00001fff02027589 */ /* 0x000e2200000e0000 */
[----:B------:R-:W-:Y:S01]  /*0180*/  UMOV UR4, 0x1 ;  /* 0x0000000100047882 */ /* 0x000fe20000000000 */
[----:B------:R-:W-:Y:S01]  /*0190*/  UMOV UR7, 0x100 ;  /* 0x0000010000077882 */ /* 0x000fe20000000000 */
[----:B------:R-:W-:Y:S01]  /*01a0*/  VOTEU.ANY UP1, P0 ;  /* 0x00000000003f7886 */ /* 0x000fe20000020100 */
[----:B------:R-:W1:Y:S01]  /*01b0*/  @UP0 S2UR UR8, SR_CgaCtaId ;  /* 0x00000000000809c3 */ /* 0x000e620000008800 */
[----:B------:R-:W2:Y:S01]  /*01c0*/  SHFL.IDX PT, R3, R0, RZ, 0x1f ;  /* 0x00001fff00037589 */ /* 0x000ea200000e0000 */
[----:B------:R-:W-:Y:S01]  /*01d0*/  @UP0 UMOV UR6, 0x400 ;  /* 0x0000040000060882 */ /* 0x000fe20000000000 */
[----:B------:R-:W-:-:S04]  /*01e0*/  @UP0 UIADD3 UR4, -UR4, 0x100000, URZ ;  /* 0x0010000004040890 */ /* 0x000fc8000fffe13f */
[----:B------:R-:W-:Y:S02]  /*01f0*/  @UP0 USHF.L.U32 UR5, UR4, 0xb, URZ ;  /* 0x0000000b04050899 */ /* 0x000fe4000800063f */
[----:B------:R-:W-:Y:S01]  /*0200*/  @UP0 USHF.L.U32 UR4, UR4, 0x1, URZ ;  /* 0x0000000104040899 */ /* 0x000fe2000800063f */
[----:B------:R-:W-:Y:S01]  /*0210*/  VOTEU.ANY UP2, P0 ;  /* 0x00000000003f7886 */ /* 0x000fe20000040100 */
[----:B0-----:R-:W-:Y:S01]  /*0220*/  R2UR UR9, R2 ;  /* 0x00000000020972ca */ /* 0x001fe200000e0000 */
[----:B-1----:R-:W-:Y:S01]  /*0230*/  @UP0 ULEA UR8, UR8, UR6, 0x18 ;  /* 0x0000000608080291 */ /* 0x002fe2000f8ec03f */
[----:B--2---:R-:W-:Y:S01]  /*0240*/  ISETP.NE.AND P1, PT, R3, RZ, PT ;  /* 0x000000ff0300720c */ /* 0x004fe20003f25270 */
[----:B------:R-:W-:-:S04]  /*0250*/  @UP0 UIADD3 UR6, -UR7, 0x100000, URZ ;  /* 0x0010000007060890 */ /* 0x000fc8000fffe13f */
[----:B------:R-:W-:Y:S02]  /*0260*/  @UP0 USHF.L.U32 UR7, UR6, 0xb, URZ ;  /* 0x0000000b06070899 */ /* 0x000fe4000800063f */
[----:B------:R-:W-:-:S04]  /*0270*/  @UP0 USHF.L.U32 UR6, UR6, 0x1, URZ ;  /* 0x0000000106060899 */ /* 0x000fc8000800063f */
[----:B------:R-:W-:Y:S01]  /*0280*/  UISETP.NE.AND UP0, UPT, UR9, URZ, UPT ;  /* 0x0000003f0900728c */ /* 0x000fe2000bf05270 */
[----:B------:R-:W0:Y:S02]  /*0290*/  FENCE.VIEW.ASYNC.S ;  /* 0x00000000000073c6 */ /* 0x000e240000000000 */
[----:B0-----:R0:W1:Y:S05]  /*02a0*/  @UP1 SYNCS.EXCH.64 URZ, [UR8+0x38800], UR4 ;  /* 0x03880004083f15b2 */ /* 0x00106a0008000100 */
[----:B------:R0:W2:Y:S01]  /*02b0*/  @UP2 SYNCS.EXCH.64 URZ, [UR8+0x38820], UR6 ;  /* 0x03882006083f25b2 */ /* 0x0000a20008000100 */
[----:B------:R-:W-:Y:S05]  /*02c0*/  @P1 BRA `(.L_x_252) ;  /* 0x0000000000481947 */ /* 0x000fea0003800000 */
[----:B0-----:R-:W0:Y:S01]  /*02d0*/  S2UR UR5, SR_CgaCtaId ;  /* 0x00000000000579c3 */ /* 0x001e220000008800 */
[----:B------:R-:W-:Y:S01]  /*02e0*/  UMOV UR4, 0x400 ;  /* 0x0000040000047882 */ /* 0x000fe20000000000 */
[----:B------:R-:W-:Y:S01]  /*02f0*/  UMOV UR6, 0x1 ;  /* 0x0000000100067882 */ /* 0x000fe20000000000 */
[----:B------:R-:W-:Y:S01]  /*0300*/  UMOV UR9, 0x2 ;  /* 0x0000000200097882 */ /* 0x000fe20000000000 */
[----:B------:R-:W-:-:S04]  /*0310*/  UIADD3 UR6, -UR6, 0x100000, URZ ;  /* 0x0010000006067890 */ /* 0x000fc8000fffe13f */
[----:B------:R-:W-:Y:S02]  /*0320*/  USHF.L.U32 UR7, UR6, 0xb, URZ ;  /* 0x0000000b06077899 */ /* 0x000fe4000800063f */
[----:B------:R-:W-:Y:S01]  /*0330*/  USHF.L.U32 UR6, UR6, 0x1, URZ ;  /* 0x0000000106067899 */ /* 0x000fe2000800063f */
[----:B------:R-:W-:Y:S01]  /*0340*/  ELECT P0, URZ, PT ;  /* 0x00000000003f782f */ /* 0x000fe20003800000 */
[----:B0-----:R-:W-:Y:S02]  /*0350*/  ULEA UR8, UR5, UR4, 0x18 ;  /* 0x0000000405087291 */ /* 0x001fe4000f8ec03f */
[----:B------:R-:W-:-:S04]  /*0360*/  UIADD3 UR4, -UR9, 0x100000, URZ ;  /* 0x0010000009047890 */ /* 0x000fc8000fffe13f */
[----:B------:R-:W-:Y:S02]  /*0370*/  USHF.L.U32 UR5, UR4, 0xb, URZ ;  /* 0x0000000b04057899 */ /* 0x000fe4000800063f */
[----:B------:R-:W-:Y:S01]  /*0380*/  USHF.L.U32 UR4, UR4, 0x1, URZ ;  /* 0x0000000104047899 */ /* 0x000fe2000800063f */
[----:B------:R-:W0:Y:S03]  /*0390*/  FENCE.VIEW.ASYNC.S ;  /* 0x00000000000073c6 */ /* 0x000e260000000000 */
[----:B0-----:R3:W4:Y:S08]  /*03a0*/  SYNCS.EXCH.64 URZ, [UR8+0x38830], UR6 ;  /* 0x03883006083f75b2 */ /* 0x0017300008000100 */
[----:B------:R3:W0:Y:S01]  /*03b0*/  SYNCS.EXCH.64 URZ, [UR8+0x38840], UR4 ;  /* 0x03884004083f75b2 */ /* 0x0006220008000100 */
[----:B------:R3:W0:Y:S01]  /*03c0*/  SYNCS.EXCH.64 URZ, [UR8+0x38838], UR6 ;  /* 0x03883806083f75b2 */ /* 0x0006220008000100 */
[----:B------:R3:W0:Y:S02]  /*03d0*/  SYNCS.EXCH.64 URZ, [UR8+0x38848], UR4 ;  /* 0x03884804083f75b2 */ /* 0x0006240008000100 */
[----:B---3--:R-:W-:Y:S01]  /*03e0*/  NOP ;  /* 0x0000000000007918 */ /* 0x008fe20000000000 */
.L_x_252:
[----:B------:R-:W3:Y:S01]  /*03f0*/  SHFL.IDX PT, R2, R0, RZ, 0x1f ;  /* 0x00001fff00027589 */ /* 0x000ee200000e0000 */
[----:B------:R-:W-:Y:S01]  /*0400*/  NOP ;  /* 0x0000000000007918 */ /* 0x000fe20000000000 */
[----:B---3--:R-:W-:-:S13]  /*0410*/  ISETP.NE.AND P0, PT, R2, RZ, PT ;  /* 0x000000ff0200720c */ /* 0x008fda0003f05270 */
[----:B------:R-:W-:Y:S05]  /*0420*/  @P0 BRA `(.L_x_253) ;  /* 0x0000000000480947 */ /* 0x000fea0003800000 */
[----:B0-----:R-:W0:Y:S01]  /*0430*/  S2UR UR5, SR_CgaCtaId ;  /* 0x00000000000579c3 */ /* 0x001e220000008800 */
[----:B------:R-:W-:Y:S01]  /*0440*/  UMOV UR4, 0x400 ;  /* 0x0000040000047882 */ /* 0x000fe20000000000 */
[----:B------:R-:W-:Y:S01]  /*0450*/  UMOV UR6, 0x1 ;  /* 0x0000000100067882 */ /* 0x000fe20000000000 */
[----:B------:R-:W-:Y:S01]  /*0460*/  UMOV UR7, 0x2 ;  /* 0x0000000200077882 */ /* 0x000fe20000000000 */
[----:B------:R-:W-:Y:S01]  /*0470*/  ELECT P0, URZ, PT ;  /* 0x00000000003f782f */ /* 0x000fe20003800000 */
[----:B0-----:R-:W-:Y:S02]  /*0480*/  ULEA UR8, UR5, UR4, 0x18 ;  /* 0x0000000405087291 */ /* 0x001fe4000f8ec03f */
[----:B------:R-:W-:-:S04]  /*0490*/  UIADD3 UR4, -UR6, 0x100000, URZ ;  /* 0x0010000006047890 */ /* 0x000fc8000fffe13f */
[----:B------:R-:W-:Y:S02]  /*04a0*/  USHF.L.U32 UR5, UR4, 0xb, URZ ;  /* 0x0000000b04057899 */ /* 0x000fe4000800063f */
[----:B------:R-:W-:Y:S02]  /*04b0*/  USHF.L.U32 UR4, UR4, 0x1, URZ ;  /* 0x0000000104047899 */ /* 0x000fe4000800063f */
[----:B------:R-:W-:-:S04]  /*04c0*/  UIADD3 UR6, -UR7, 0x100000, URZ ;  /* 0x0010000007067890 */ /* 0x000fc8000fffe13f */
[----:B------:R-:W-:Y:S02]  /*04d0*/  USHF.L.U32 UR7, UR6, 0xb, URZ ;  /* 0x0000000b06077899 */ /* 0x000fe4000800063f */
[----:B------:R-:W-:Y:S01]  /*04e0*/  USHF.L.U32 UR6, UR6, 0x1, URZ ;  /* 0x0000000106067899 */ /* 0x000fe2000800063f */
[----:B------:R-:W0:Y:S03]  /*04f0*/  FENCE.VIEW.ASYNC.S ;  /* 0x00000000000073c6 */ /* 0x000e260000000000 */
[----:B0-----:R3:W0:Y:S08]  /*0500*/  SYNCS.EXCH.64 URZ, [UR8+0x38850], UR4 ;  /* 0x03885004083f75b2 */ /* 0x0016300008000100 */
[----:B------:R3:W0:Y:S01]  /*0510*/  SYNCS.EXCH.64 URZ, [UR8+0x38860], UR6 ;  /* 0x03886006083f75b2 */ /* 0x0006220008000100 */
[----:B------:R3:W0:Y:S01]  /*0520*/  SYNCS.EXCH.64 URZ, [UR8+0x38858], UR4 ;  /* 0x03885804083f75b2 */ /* 0x0006220008000100 */
[----:B------:R3:W0:Y:S02]  /*0530*/  SYNCS.EXCH.64 URZ, [UR8+0x38868], UR6 ;  /* 0x03886806083f75b2 */ /* 0x0006240008000100 */
[----:B---3--:R-:W-:Y:S01]  /*0540*/  NOP ;  /* 0x0000000000007918 */ /* 0x008fe20000000000 */
.L_x_253:
[----:B------:R-:W3:Y:S01]  /*0550*/  SHFL.IDX PT, R2, R0, RZ, 0x1f ;  /* 0x00001fff00027589 */ /* 0x000ee200000e0000 */
[----:B------:R-:W-:Y:S01]  /*0560*/  NOP ;  /* 0x0000000000007918 */ /* 0x000fe20000000000 */
[----:B---3--:R-:W-:-:S13]  /*0570*/  ISETP.NE.AND P0, PT, R2, RZ, PT ;  /* 0x000000ff0200720c */ /* 0x008fda0003f05270 */
[----:B------:R-:W-:Y:S05]  /*0580*/  @P0 BRA `(.L_x_254) ;  /* 0x0000000000380947 */ /* 0x000fea0003800000 */
[----:B0-----:R-:W0:Y:S01]  /*0590*/  S2UR UR5, SR_CgaCtaId ;  /* 0x00000000000579c3 */ /* 0x001e220000008800 */
[----:B------:R-:W-:Y:S01]  /*05a0*/  UMOV UR4, 0x400 ;  /* 0x0000040000047882 */ /* 0x000fe20000000000 */
[----:B------:R-:W-:Y:S01]  /*05b0*/  UMOV UR7, 0x1 ;  /* 0x0000000100077882 */ /* 0x000fe20000000000 */
[----:B------:R-:W-:Y:S01]  /*05c0*/  ELECT P0, URZ, PT ;  /* 0x00000000003f782f */ /* 0x000fe20003800000 */
[----:B0-----:R-:W-:Y:S02]  /*05d0*/  ULEA UR6, UR5, UR4, 0x18 ;  /* 0x0000000405067291 */ /* 0x001fe4000f8ec03f */
[----:B------:R-:W-:-:S04]  /*05e0*/  UIADD3 UR4, -UR7, 0x100000, URZ ;  /* 0x0010000007047890 */ /* 0x000fc8000fffe13f */
[----:B------:R-:W-:Y:S02]  /*05f0*/  USHF.L.U32 UR5, UR4, 0xb, URZ ;  /* 0x0000000b04057899 */ /* 0x000fe4000800063f */
[----:B------:R-:W-:Y:S01]  /*0600*/  USHF.L.U32 UR4, UR4, 0x1, URZ ;  /* 0x0000000104047899 */ /* 0x000fe2000800063f */
[----:B------:R-:W0:Y:S11]  /*0610*/  FENCE.VIEW.ASYNC.S ;  /* 0x00000000000073c6 */ /* 0x000e360000000000 */
[----:B0-----:R3:W0:Y:S01]  /*0620*/  SYNCS.EXCH.64 URZ, [UR6+0x38870], UR4 ;  /* 0x03887004063f75b2 */ /* 0x0016220008000100 */
[----:B------:R3:W0:Y:S01]  /*0630*/  SYNCS.EXCH.64 URZ, [UR6+0x38880], UR4 ;  /* 0x03888004063f75b2 */ /* 0x0006220008000100 */
[----:B------:R3:W0:Y:S01]  /*0640*/  SYNCS.EXCH.64 URZ, [UR6+0x38878], UR4 ;  /* 0x03887804063f75b2 */ /* 0x0006220008000100 */
[----:B------:R3:W0:Y:S02]  /*0650*/  SYNCS.EXCH.64 URZ, [UR6+0x38888], UR4 ;  /* 0x03888804063f75b2 */ /* 0x0006240008000100 */
[----:B---3--:R-:W-:Y:S01]  /*0660*/  NOP ;  /* 0x0000000000007918 */ /* 0x008fe20000000000 */
.L_x_254:
        /* <DEDUP_REMOVED lines=22> */
.L_x_255:
        /* <DEDUP_REMOVED lines=22> */
.L_x_256:
[----:B0-----:R-:W-:Y:S01]  /*0930*/  UMOV UR4, 0x1 ;  /* 0x0000000100047882 */ /* 0x001fe20000000000 */
[----:B------:R-:W-:Y:S01]  /*0940*/  PLOP3.LUT P0, PT, PT, PT, UP0, 0x80, 0x0 ;  /* 0x000000000000781c */ /* 0x000fe20003f0f008 */
[----:B------:R-:W-:Y:S01]  /*0950*/  USEL UR4, UR4, 0x2, !UP0 ;  /* 0x0000000204047887 */ /* 0x000fe2000c000000 */
[----:B------:R-:W-:-:S05]  /*0960*/  NOP ;  /* 0x0000000000007918 */ /* 0x000fca0000000000 */
[----:B------:R-:W-:-:S05]  /*0970*/  IMAD.U32 R2, RZ, RZ, UR4 ;  /* 0x00000004ff027e24 */ /* 0x000fca000f8e00ff */
[----:B------:R0:W-:Y:S01]  /*0980*/  STL [R1+0x30], R2 ;  /* 0x0000300201007387 */ /* 0x0001e20000100800 */
[----:B-12-4-:R-:W-:Y:S06]  /*0990*/  BAR.SYNC.DEFER_BLOCKING 0x0 ;  /* 0x0000000000007b1d */ /* 0x016fec0000010000 */
[----:B------:R-:W-:Y:S05]  /*09a0*/  @!P0 BRA `(.L_x_257) ;  /* 0x000000c800248947 */ /* 0x000fea0003800000 */
.L_x_258:
[----:B------:R-:W-:-:S08]  /*09b0*/  NOP ;  /* 0x0000000000007918 */ /* 0x000fd00000000000 */
[----:B------:R-:W1:Y:S02]  /*09c0*/  USETMAXREG.TRY_ALLOC.CTAPOOL UP0, 0xf0 ;  /* 0x000000f0000079c8 */ /* 0x000e640008000600 */
[----:B-1----:R-:W-:-:S13]  /*09d0*/  PLOP3.LUT P0, PT, PT, PT, UP0, 0x80, 0x0 ;  /* 0x000000000000781c */ /* 0x002fda0003f0f008 */
[----:B------:R-:W-:Y:S05]  /*09e0*/  @!P0 BRA `(.L_x_258) ;  /* 0xfffffffc00f08947 */ /* 0x000fea000383ffff */
[----:B------:R-:W1:Y:S08]  /*09f0*/  S2UR UR5, SR_CgaCtaId ;  /* 0x00000000000579c3 */ /* 0x000e700000008800 */
[----:B------:R-:W-:Y:S06]  /*0a00*/  BAR.ARV 0x8, 0x120 ;  /* 0x0204800000007b1d */ /* 0x000fec0000002000 */
[----:B------:R-:W-:-:S02]  /*0a10*/  UMOV UR4, 0x400 ;  /* 0x0000040000047882 */ /* 0x000fc40000000000 */
[----:B------:R-:W-:Y:S01]  /*0a20*/  BAR.SYNC.DEFER_BLOCKING 0x5, 0x120 ;  /* 0x0144800000007b1d */ /* 0x000fe20000010000 */
[----:B-1----:R-:W-:-:S09]  /*0a30*/  ULEA UR4, UR5, UR4, 0x18 ;  /* 0x0000000405047291 */ /* 0x002fd2000f8ec03f */
[----:B------:R-:W1:Y:S01]  /*0a40*/  LDS.128 R12, [UR4+0x388d0] ;  /* 0x0388d004ff0c7984 */ /* 0x000e620008000c00 */
[----:B------:R-:W-:Y:S01]  /*0a50*/  ULDC UR4, c[0x0][0xc14] ;  /* 0x0003050000047ab9 */ /* 0x000fe20000000800 */
[----:B------:R-:W-:Y:S06]  /*0a60*/  BAR.ARV 0x4, 0x120 ;  /* 0x0104800000007b1d */ /* 0x000fec0000002000 */
[----:B-1----:R-:W-:-:S13]  /*0a70*/  ISETP.GE.AND P0, PT, R15, UR4, PT ;  /* 0x000000040f007c0c */ /* 0x002fda000bf06270 */
[----:B------:R-:W-:Y:S05]  /*0a80*/  @P0 EXIT ;  /* 0x000000000000094d */ /* 0x000fea0003800000 */
[----:B0-----:R-:W2:Y:S01]  /*0a90*/  LDL R2, [R1+0x30] ;  /* 0x0000300001027983 */ /* 0x001ea20000100800 */
[----:B------:R-:W-:Y:S01]  /*0aa0*/  R2UR UR5, R14 ;  /* 0x000000000e0572ca */ /* 0x000fe200000e0000 */
[----:B------:R-:W-:Y:S01]  /*0ab0*/  IMAD.MOV.U32 R219, RZ, RZ, -0x2 ;  /* 0xfffffffeffdb7424 */ /* 0x000fe200078e00ff */
[----:B------:R-:W-:Y:S01]  /*0ac0*/  CS2R R16, SRZ ;  /* 0x0000000000107805 */ /* 0x000fe2000001ff00 */
[----:B------:R-:W0:Y:S01]  /*0ad0*/  S2R R0, SR_TID.X ;  /* 0x0000000000007919 */ /* 0x000e220000002100 */
[----:B------:R-:W-:Y:S02]  /*0ae0*/  IMAD.MOV.U32 R216, RZ, RZ, RZ ;  /* 0x000000ffffd87224 */ /* 0x000fe400078e00ff */
[----:B0-----:R-:W-:-:S05]  /*0af0*/  VIADD R223, R0, 0xffffff80 ;  /* 0xffffff8000df7836 */ /* 0x001fca0000000000 */
[----:B------:R-:W-:-:S04]  /*0b00*/  SHF.R.S32.HI R0, RZ, 0x1f, R223 ;  /* 0x0000001fff007819 */ /* 0x000fc800000114df */
[CC--:B------:R-:W-:Y:S02]  /*0b10*/  LEA.HI R3, R0.reuse, R223.reuse, RZ, 0x7 ;  /* 0x000000df00037211 */ /* 0x0c0fe400078f38ff */
[----:B------:R-:W-:Y:S02]  /*0b20*/  LEA.HI R4, R0, R223, RZ, 0x5 ;  /* 0x000000df00047211 */ /* 0x000fe400078f28ff */
[----:B------:R-:W-:-:S03]  /*0b30*/  SHF.R.S32.HI R218, RZ, 0x7, R3 ;  /* 0x00000007ffda7819 */ /* 0x000fc60000011403 */
[----:B------:R-:W-:-:S05]  /*0b40*/  IMAD.SHL.U32 R6, R4, 0x20, RZ ;  /* 0x0000002004067824 */ /* 0x000fca00078e00ff */
[----:B------:R-:W-:Y:S02]  /*0b50*/  LOP3.LUT R7, R6, 0xfffffc00, RZ, 0xc0, !PT ;  /* 0xfffffc0006077812 */ /* 0x000fe400078ec0ff */
[----:B--2---:R-:W-:Y:S02]  /*0b60*/  R2UR UR4, R2 ;  /* 0x00000000020472ca */ /* 0x004fe400000e0000 */
[C---:B------:R-:W-:Y:S02]  /*0b70*/  LOP3.LUT R2, R3.reuse, 0xffffff80, RZ, 0xc0, !PT ;  /* 0xffffff8003027812 */ /* 0x040fe400078ec0ff */
[----:B------:R-:W-:-:S03]  /*0b80*/  LEA.HI R3, R3, R218, RZ, 0x1 ;  /* 0x000000da03037211 */ /* 0x000fc600078f08ff */
[----:B------:R-:W-:Y:S01]  /*0b90*/  IMAD.IADD R217, R223, 0x1, -R2 ;  /* 0x00000001dfd97824 */ /* 0x000fe200078e0a02 */
[CC--:B------:R-:W-:Y:S02]  /*0ba0*/  LEA.HI R2, R0.reuse, R223.reuse, RZ, 0x4 ;  /* 0x000000df00027211 */ /* 0x0c0fe400078f20ff */
[----:B------:R-:W-:Y:S02]  /*0bb0*/  LEA.HI R0, R0, R223, RZ, 0x3 ;  /* 0x000000df00007211 */ /* 0x000fe400078f18ff */
[----:B------:R-:W-:Y:S01]  /*0bc0*/  SHF.R.S32.HI R8, RZ, 0x1f, R217 ;  /* 0x0000001fff087819 */ /* 0x000fe200000114d9 */
[----:B------:R-:W-:Y:S01]  /*0bd0*/  ULOP3.LUT UR4, UR4, 0x1, URZ, 0xfc, !UPT ;  /* 0x0000000104047892 */ /* 0x000fe2000f8efc3f */
[----:B------:R-:W-:Y:S02]  /*0be0*/  SHF.R.S32.HI R5, RZ, 0x4, R2 ;  /* 0x00000004ff057819 */ /* 0x000fe40000011402 */
[----:B------:R-:W-:Y:S02]  /*0bf0*/  LEA.HI R9, R8, R217, RZ, 0x2 ;  /* 0x000000d908097211 */ /* 0x000fe400078f10ff */
[C---:B------:R-:W-:Y:S01]  /*0c00*/  LOP3.LUT R4, R2.reuse, 0x3fffff0, RZ, 0xc0, !PT ;  /* 0x03fffff002047812 */ /* 0x040fe200078ec0ff */
[----:B------:R-:W-:Y:S01]  /*0c10*/  IMAD.U32 R222, RZ, RZ, UR4 ;  /* 0x00000004ffde7e24 */ /* 0x000fe2000f8e00ff */
[----:B------:R-:W-:-:S02]  /*0c20*/  LEA.HI R2, R2, R5, RZ, 0x1 ;  /* 0x0000000502027211 */ /* 0x000fc400078f08ff */
[--C-:B------:R-:W-:Y:S01]  /*0c30*/  SHF.R.S32.HI R6, RZ, 0x2, R9.reuse ;  /* 0x00000002ff067819 */ /* 0x100fe20000011409 */
[----:B------:R-:W-:Y:S01]  /*0c40*/  IMAD.IADD R4, R223, 0x1, -R4 ;  /* 0x00000001df047824 */ /* 0x000fe200078e0a04 */
[----:B------:R-:W-:Y:S02]  /*0c50*/  SHF.R.S32.HI R11, RZ, 0x1f, R9 ;  /* 0x0000001fff0b7819 */ /* 0x000fe40000011409 */
[----:B------:R-:W-:Y:S01]  /*0c60*/  LOP3.LUT R2, R2, 0x1ffffffe, RZ, 0xc0, !PT ;  /* 0x1ffffffe02027812 */ /* 0x000fe200078ec0ff */
[----:B------:R-:W-:Y:S01]  /*0c70*/  IMAD R7, R4, 0x40, R7 ;  /* 0x0000004004077824 */ /* 0x000fe200078e0207 */
[----:B------:R-:W-:Y:S02]  /*0c80*/  LEA.HI R11, R11, R6, RZ, 0x3 ;  /* 0x000000060b0b7211 */ /* 0x000fe400078f18ff */
[----:B------:R-:W-:Y:S01]  /*0c90*/  LEA.HI R8, R8, R217, RZ, 0x5 ;  /* 0x000000d908087211 */ /* 0x000fe200078f28ff */
[----:B------:R-:W-:Y:S01]  /*0ca0*/  IMAD.IADD R2, R5, 0x1, -R2 ;  /* 0x0000000105027824 */ /* 0x000fe200078e0a02 */
[----:B------:R-:W-:Y:S01]  /*0cb0*/  LOP3.LUT R11, R11, 0xfffffff8, RZ, 0xc0, !PT ;  /* 0xfffffff80b0b7812 */ /* 0x000fe200078ec0ff */
[----:B------:R-:W-:Y:S01]  /*0cc0*/  IMAD.MOV.U32 R5, RZ, RZ, R13 ;  /* 0x000000ffff057224 */ /* 0x000fe200078e000d */
[----:B------:R-:W-:Y:S01]  /*0cd0*/  LOP3.LUT R4, R9, 0x7ffffffc, RZ, 0xc0, !PT ;  /* 0x7ffffffc09047812 */ /* 0x000fe200078ec0ff */
[----:B------:R-:W-:Y:S01]  /*0ce0*/  IMAD R221, R2, 0x8, R7 ;  /* 0x0000000802dd7824 */ /* 0x000fe200078e0207 */
[----:B------:R-:W-:Y:S01]  /*0cf0*/  SHF.R.S32.HI R8, RZ, 0x5, R8 ;  /* 0x00000005ff087819 */ /* 0x000fe20000011408 */
[----:B------:R-:W-:Y:S01]  /*0d00*/  IMAD.IADD R11, R6, 0x1, -R11 ;  /* 0x00000001060b7824 */ /* 0x000fe200078e0a0b */
[----:B------:R-:W-:Y:S01]  /*0d10*/  LOP3.LUT R3, R3, 0x3fffffe, RZ, 0xc0, !PT ;  /* 0x03fffffe03037812 */ /* 0x000fe200078ec0ff */
[----:B------:R-:W-:Y:S01]  /*0d20*/  IMAD.MOV.U32 R7, RZ, RZ, R15 ;  /* 0x000000ffff077224 */ /* 0x000fe200078e000f */
[----:B------:R-:W-:Y:S01]  /*0d30*/  LOP3.LUT R2, R0, 0x1ffffff8, RZ, 0xc0, !PT ;  /* 0x1ffffff800027812 */ /* 0x000fe200078ec0ff */
[----:B------:R-:W-:Y:S01]  /*0d40*/  IMAD R8, R8, 0x10, R11 ;  /* 0x0000001008087824 */ /* 0x000fe200078e020b */
[----:B------:R-:W-:Y:S01]  /*0d50*/  IADD3 R4, R217, -R4, RZ ;  /* 0x80000004d9047210 */ /* 0x000fe20007ffe0ff */
[----:B------:R-:W-:Y:S01]  /*0d60*/  IMAD.IADD R3, R218, 0x1, -R3 ;  /* 0x00000001da037824 */ /* 0x000fe200078e0a03 */
[----:B------:R-:W-:Y:S01]  /*0d70*/  SHF.R.S32.HI R22, RZ, 0x3, R0 ;  /* 0x00000003ff167819 */ /* 0x000fe20000011400 */
[----:B------:R-:W-:-:S02]  /*0d80*/  IMAD.IADD R2, R223, 0x1, -R2 ;  /* 0x00000001df027824 */ /* 0x000fc400078e0a02 */
[----:B------:R-:W-:Y:S02]  /*0d90*/  IMAD R219, R4, R219, 0x50 ;  /* 0x0000005004db7424 */ /* 0x000fe400078e02db */
[----:B------:R-:W-:Y:S02]  /*0da0*/  IMAD R220, R3, 0x40, R8 ;  /* 0x0000004003dc7824 */ /* 0x000fe400078e0208 */
[----:B------:R-:W-:-:S07]  /*0db0*/  IMAD.SHL.U32 R18, R2, 0x8, RZ ;  /* 0x0000000802127824 */ /* 0x000fce00078e00ff */
.L_x_301:
[----:B0-----:R-:W0:Y:S01]  /*0dc0*/  LDC.64 R2, c[0x0][0xc60] ;  /* 0x00031800ff027b82 */ /* 0x001e220000000a00 */
[----:B------:R-:W-:Y:S01]  /*0dd0*/  ULDC.64 UR10, c[0x0][0x208] ;  /* 0x00008200000a7ab9 */ /* 0x000fe20000000a00 */
[----:B------:R-:W-:Y:S01]  /*0de0*/  ULDC.64 UR6, c[0x0][0xa28] ;  /* 0x00028a0000067ab9 */ /* 0x000fe20000000a00 */
[----:B------:R-:W-:Y:S01]  /*0df0*/  ULDC.64 UR8, c[0x0][0xa20] ;  /* 0x0002880000087ab9 */ /* 0x000fe20000000a00 */
[----:B0-----:R-:W-:-:S06]  /*0e00*/  IMAD.WIDE R2, R7, 0x4, R2 ;  /* 0x0000000407027825 */ /* 0x001fcc00078e0202 */
[----:B--2---:R-:W2:Y:S01]  /*0e10*/  LDG.E R2, desc[UR10][R2.64] ;  /* 0x0000000a02027981 */ /* 0x004ea2000c1e1900 */
[----:B------:R-:W-:Y:S02]  /*0e20*/  UISETP.NE.U32.AND UP0, UPT, UR6, URZ, UPT ;  /* 0x0000003f0600728c */ /* 0x000fe4000bf05070 */
[----:B------:R-:W-:Y:S02]  /*0e30*/  UISETP.NE.U32.AND UP1, UPT, UR8, URZ, UPT ;  /* 0x0000003f0800728c */ /* 0x000fe4000bf25070 */
[----:B------:R-:W-:Y:S02]  /*0e40*/  UISETP.NE.AND.EX UP0, UPT, UR7, URZ, UPT, UP0 ;  /* 0x0000003f0700728c */ /* 0x000fe4000bf05300 */
[----:B------:R-:W-:-:S04]  /*0e50*/  UISETP.NE.AND.EX UP1, UPT, UR9, URZ, UPT, UP1 ;  /* 0x0000003f0900728c */ /* 0x000fc8000bf25310 */
[----:B------:R-:W-:Y:S02]  /*0e60*/  PLOP3.LUT P0, PT, PT, PT, UP0, 0x80, 0x0 ;  /* 0x000000000000781c */ /* 0x000fe40003f0f008 */
[----:B------:R-:W-:Y:S02]  /*0e70*/  PLOP3.LUT P1, PT, PT, PT, UP1, 0x80, 0x0 ;  /* 0x000000000000781c */ /* 0x000fe40003f2f018 */
[----:B--2---:R-:W-:-:S13]  /*0e80*/  R2UR UR4, R2 ;  /* 0x00000000020472ca */ /* 0x004fda00000e0000 */
[----:B------:R-:W-:Y:S02]  /*0e90*/  USHF.R.S32.HI UR12, URZ, 0x1f, UR4 ;  /* 0x0000001f3f0c7899 */ /* 0x000fe40008011404 */
[----:B------:R-:W-:Y:S01]  /*0ea0*/  MOV R214, UR4 ;  /* 0x0000000400d67c02 */ /* 0x000fe20008000f00 */
[----:B------:R-:W-:Y:S02]  /*0eb0*/  @UP0 ULEA UR6, UP2, UR4, UR6, 0x2 ;  /* 0x0000000604060291 */ /* 0x000fe4000f84103f */
[----:B------:R-:W-:Y:S02]  /*0ec0*/  @UP1 ULEA UR8, UP3, UR4, UR8, 0x2 ;  /* 0x0000000804081291 */ /* 0x000fe4000f86103f */
[----:B------:R-:W-:Y:S02]  /*0ed0*/  @UP0 ULEA.HI.X UR7, UR4, UR7, UR12, 0x2, UP2 ;  /* 0x0000000704070291 */ /* 0x000fe400090f140c */
[----:B------:R-:W-:Y:S01]  /*0ee0*/  IMAD.U32 R215, RZ, RZ, UR12 ;  /* 0x0000000cffd77e24 */ /* 0x000fe2000f8e00ff */
[----:B------:R-:W-:Y:S01]  /*0ef0*/  @UP1 ULEA.HI.X UR9, UR4, UR9, UR12, 0x2, UP3 ;  /* 0x0000000904091291 */ /* 0x000fe200098f140c */
[----:B------:R-:W-:-:S02]  /*0f00*/  IMAD.U32 R2, RZ, RZ, UR6 ;  /* 0x00000006ff027e24 */ /* 0x000fc4000f8e00ff */
[----:B------:R-:W-:Y:S01]  /*0f10*/  IMAD.U32 R6, RZ, RZ, UR8 ;  /* 0x00000008ff067e24 */ /* 0x000fe2000f8e00ff */
[----:B------:R-:W-:Y:S01]  /*0f20*/  ULDC UR4, c[0x0][0x404] ;  /* 0x0001010000047ab9 */ /* 0x000fe20000000800 */
[----:B------:R-:W-:Y:S01]  /*0f30*/  IMAD.U32 R3, RZ, RZ, UR7 ;  /* 0x00000007ff037e24 */ /* 0x000fe2000f8e00ff */
[----:B------:R-:W-:Y:S01]  /*0f40*/  ULDC.64 UR6, c[0x0][0x3f8] ;  /* 0x0000fe0000067ab9 */ /* 0x000fe20000000a00 */
[----:B------:R-:W-:-:S03]  /*0f50*/  IMAD.U32 R7, RZ, RZ, UR9 ;  /* 0x00000009ff077e24 */ /* 0x000fc6000f8e00ff */
[----:B------:R-:W2:Y:S04]  /*0f60*/  @P0 LDG.E R2, desc[UR10][R2.64] ;  /* 0x0000000a02020981 */ /* 0x000ea8000c1e1900 */
[----:B---3--:R-:W3:Y:S01]  /*0f70*/  @P1 LDG.E R6, desc[UR10][R6.64] ;  /* 0x0000000a06061981 */ /* 0x008ee2000c1e1900 */
[----:B------:R-:W-:Y:S01]  /*0f80*/  UISETP.NE.U32.AND UP0, UPT, UR6, URZ, UPT ;  /* 0x0000003f0600728c */ /* 0x000fe2000bf05070 */
[----:B------:R-:W-:Y:S01]  /*0f90*/  IMAD.MOV.U32 R212, RZ, RZ, R5 ;  /* 0x000000ffffd47224 */ /* 0x000fe200078e0005 */
[----:B------:R-:W-:Y:S01]  /*0fa0*/  UMOV UR60, URZ ;  /* 0x0000003f003c7c82 */ /* 0x000fe20008000000 */
[----:B------:R-:W-:Y:S01]  /*0fb0*/  ULDC UR6, c[0x0][0x2e0] ;  /* 0x0000b80000067ab9 */ /* 0x000fe20000000800 */
[----:B------:R-:W-:Y:S01]  /*0fc0*/  UISETP.NE.AND.EX UP0, UPT, UR7, URZ, UPT, UP0 ;  /* 0x0000003f0700728c */ /* 0x000fe2000bf05300 */
[----:B------:R-:W-:Y:S01]  /*0fd0*/  IMAD.MOV.U32 R0, RZ, RZ, RZ ;  /* 0x000000ffff007224 */ /* 0x000fe200078e00ff */
[----:B------:R-:W-:-:S02]  /*0fe0*/  CS2R R150, SRZ ;  /* 0x0000000000967805 */ /* 0x000fc4000001ff00 */
[----:B------:R-:W-:Y:S01]  /*0ff0*/  CS2R R148, SRZ ;  /* 0x0000000000947805 */ /* 0x000fe2000001ff00 */
[----:B------:R-:W-:Y:S01]  /*1000*/  USEL UR4, UR4, 0x1, UP0 ;  /* 0x0000000104047887 */ /* 0x000fe20008000000 */
[----:B------:R-:W-:Y:S02]  /*1010*/  CS2R R146, SRZ ;  /* 0x0000000000927805 */ /* 0x000fe4000001ff00 */
[----:B------:R-:W-:Y:S02]  /*1020*/  CS2R R144, SRZ ;  /* 0x0000000000907805 */ /* 0x000fe4000001ff00 */
[----:B------:R-:W-:Y:S01]  /*1030*/  CS2R R142, SRZ ;  /* 0x00000000008e7805 */ /* 0x000fe2000001ff00 */
[----:B------:R-:W-:Y:S01]  /*1040*/  UIMAD UR4, UR4, UR6, URZ ;  /* 0x00000006040472a4 */ /* 0x000fe2000f8e023f */
        /* <DEDUP_REMOVED lines=15> */
[----:B------:R-:W-:Y:S01]  /*1140*/  IMAD.MOV.U32 R172, RZ, RZ, RZ ;  /* 0x000000ffffac7224 */ /* 0x000fe200078e00ff */
        /* <DEDUP_REMOVED lines=12> */
[----:B-1----:R-:W-:Y:S02]  /*1210*/  CS2R R82, SRZ ;  /* 0x0000000000527805 */ /* 0x002fe4000001ff00 */
[----:B------:R-:W-:Y:S02]  /*1220*/  CS2R R84, SRZ ;  /* 0x0000000000547805 */ /* 0x000fe4000001ff00 */
[----:B------:R-:W-:Y:S01]  /*1230*/  CS2R R80, SRZ ;  /* 0x0000000000507805 */ /* 0x000fe2000001ff00 */
[----:B------:R-:W-:Y:S01]  /*1240*/  IMAD.MOV.U32 R19, RZ, RZ, RZ ;  /* 0x000000ffff137224 */ /* 0x000fe200078e00ff */
[----:B-----5:R-:W-:Y:S02]  /*1250*/  CS2R R74, SRZ ;  /* 0x00000000004a7805 */ /* 0x020fe4000001ff00 */
        /* <DEDUP_REMOVED lines=16> */
[----:B----4-:R-:W-:Y:S01]  /*1360*/  CS2R R44, SRZ ;  /* 0x00000000002c7805 */ /* 0x010fe2000001ff00 */
[----:B------:R-:W-:Y:S01]  /*1370*/  IMAD.MOV.U32 R160, RZ, RZ, RZ ;  /* 0x000000ffffa07224 */ /* 0x000fe200078e00ff */
[----:B------:R-:W-:Y:S01]  /*1380*/  MOV R41, RZ ;  /* 0x000000ff00297202 */ /* 0x000fe20000000f00 */
[----:B------:R-:W-:Y:S01]  /*1390*/  IMAD.U32 R213, RZ, RZ, UR5 ;  /* 0x00000005ffd57e24 */ /* 0x000fe2000f8e00ff */
[----:B--2---:R-:W-:-:S02]  /*13a0*/  @P0 R2UR UR60, R2 ;  /* 0x00000000023c02ca */ /* 0x004fc400000e0000 */
[----:B------:R-:W-:Y:S02]  /*13b0*/  CS2R R2, SRZ ;  /* 0x0000000000027805 */ /* 0x000fe4000001ff00 */
[----:B------:R-:W-:Y:S02]  /*13c0*/  PLOP3.LUT P0, PT, PT, PT, PT, 0x80, 0x0 ;  /* 0x000000000000781c */ /* 0x000fe40003f0f070 */
[----:B---3--:R-:W-:Y:S01]  /*13d0*/  @P1 R2UR UR4, R6 ;  /* 0x00000000060412ca */ /* 0x008fe200000e0000 */
[----:B------:R-:W-:-:S14]  /*13e0*/  @P1 BRA `(.L_x_259) ;  /* 0x00000000003c1947 */ /* 0x000fdc0003800000 */
[----:B------:R-:W-:Y:S02]  /*13f0*/  ULDC.64 UR6, c[0x0][0xa08] ;  /* 0x0002820000067ab9 */ /* 0x000fe40000000a00 */
[----:B------:R-:W-:-:S04]  /*1400*/  ISETP.NE.U32.AND P1, PT, RZ, UR6, PT ;  /* 0x00000006ff007c0c */ /* 0x000fc8000bf25070 */
[----:B------:R-:W-:-:S13]  /*1410*/  ISETP.NE.AND.EX P1, PT, RZ, UR7, PT, P1 ;  /* 0x00000007ff007c0c */ /* 0x000fda000bf25310 */
[----:B------:R-:W-:Y:S05]  /*1420*/  @!P1 BRA `(.L_x_259) ;  /* 0x00000000002c9947 */ /* 0x000fea0003800000 */
[----:B------:R-:W-:Y:S01]  /*1430*/  R2UR UR8, R214 ;  /* 0x00000000d60872ca */ /* 0x000fe200000e0000 */
[----:B------:R-:W-:Y:S01]  /*1440*/  ULDC.64 UR4, c[0x0][0xa08] ;  /* 0x0002820000047ab9 */ /* 0x000fe20000000a00 */
[----:B------:R-:W-:-:S11]  /*1450*/  ULDC.64 UR6, c[0x0][0x208] ;  /* 0x0000820000067ab9 */ /* 0x000fd60000000a00 */
[----:B------:R-:W-:-:S06]  /*1460*/  UIMAD.WIDE UR4, UR8, 0x4, UR4 ;  /* 0x00000004080478a5 */ /* 0x000fcc000f8e0204 */
[----:B------:R-:W-:Y:S02]  /*1470*/  IMAD.U32 R4, RZ, RZ, UR4 ;  /* 0x00000004ff047e24 */ /* 0x000fe4000f8e00ff */
[----:B------:R-:W-:-:S05]  /*1480*/  IMAD.U32 R5, RZ, RZ, UR5 ;  /* 0x00000005ff057e24 */ /* 0x000fca000f8e00ff */
[----:B------:R-:W2:Y:S04]  /*1490*/  LDG.E R7, desc[UR6][R4.64] ;  /* 0x0000000604077981 */ /* 0x000ea8000c1e1900 */
[----:B------:R-:W3:Y:S01]  /*14a0*/  LDG.E R6, desc[UR6][R4.64+0x4] ;  /* 0x0000040604067981 */ /* 0x000ee2000c1e1900 */
[----:B--2---:R-:W-:Y:S02]  /*14b0*/  R2UR UR4, R7 ;  /* 0x00000000070472ca */ /* 0x004fe400000e0000 */
[----:B---3--:R-:W-:-:S13]  /*14c0*/  R2UR UR5, R6 ;  /* 0x00000000060572ca */ /* 0x008fda00000e0000 */
[----:B------:R-:W-:-:S12]  /*14d0*/  UIADD3 UR4, -UR4, UR5, URZ ;  /* 0x0000000504047290 */ /* 0x000fd8000fffe13f */
.L_x_259:
[----:B------:R-:W-:Y:S01]  /*14e0*/  UIADD3 UR60, -UR60, UR4, URZ ;  /* 0x000000043c3c7290 */ /* 0x000fe2000fffe13f */
[----:B------:R-:W-:Y:S01]  /*14f0*/  IMAD.MOV.U32 R40, RZ, RZ, RZ ;  /* 0x000000ffff287224 */ /* 0x000fe200078e00ff */
[----:B------:R-:W-:Y:S01]  /*1500*/  CS2R R34, SRZ ;  /* 0x0000000000227805 */ /* 0x000fe2000001ff00 */
[----:B------:R-:W-:Y:S01]  /*1510*/  IMAD.MOV.U32 R161, RZ, RZ, RZ ;  /* 0x000000ffffa17224 */ /* 0x000fe200078e00ff */
[----:B------:R-:W-:Y:S01]  /*1520*/  UISETP.GE.AND UP0, UPT, UR60, 0x1, UPT ;  /* 0x000000013c00788c */ /* 0x000fe2000bf06270 */
[----:B------:R-:W-:Y:S01]  /*1530*/  CS2R R36, SRZ ;  /* 0x0000000000247805 */ /* 0x000fe2000001ff00 */
[----:B------:R-:W-:Y:S01]  /*1540*/  UIADD3 UR4, UR60, 0x4f, URZ ;  /* 0x0000004f3c047890 */ /* 0x000fe2000fffe03f */
[----:B------:R-:W-:Y:S02]  /*1550*/  CS2R R162, SRZ ;  /* 0x0000000000a27805 */ /* 0x000fe4000001ff00 */
[----:B------:R-:W-:Y:S01]  /*1560*/  CS2R R32, SRZ ;  /* 0x0000000000207805 */ /* 0x000fe2000001ff00 */
[----:B------:R-:W-:Y:S01]  /*1570*/  IMAD.MOV.U32 R10, RZ, RZ, RZ ;  /* 0x000000ffff0a7224 */ /* 0x000fe200078e00ff */
[----:B------:R-:W-:Y:S01]  /*1580*/  PLOP3.LUT P1, PT, PT, PT, UP0, 0x80, 0x0 ;  /* 0x000000000000781c */ /* 0x000fe20003f2f008 */
[----:B------:R-:W-:Y:S01]  /*1590*/  UIMAD.WIDE UR4, UR4, 0x66666667, URZ ;  /* 0x66666667040478a5 */ /* 0x000fe2000f8e023f */
[----:B------:R-:W-:-:S02]  /*15a0*/  CS2R R26, SRZ ;  /* 0x00000000001a7805 */ /* 0x000fc4000001ff00 */
[----:B------:R-:W-:Y:S02]  /*15b0*/  CS2R R28, SRZ ;  /* 0x00000000001c7805 */ /* 0x000fe4000001ff00 */
[----:B------:R-:W-:Y:S01]  /*15c0*/  CS2R R24, SRZ ;  /* 0x0000000000187805 */ /* 0x000fe2000001ff00 */
[----:B------:R-:W-:-:S04]  /*15d0*/  USHF.R.U32.HI UR61, URZ, 0x1f, UR5 ;  /* 0x0000001f3f3d7899 */ /* 0x000fc80008011605 */
[----:B------:R-:W-:Y:S02]  /*15e0*/  ULEA.HI.SX32 UR61, UR5, UR61, 0x1b ;  /* 0x0000003d053d7291 */ /* 0x000fe4000f8fda3f */
[----:B------:R-:W-:Y:S10]  /*15f0*/  @!P1 BRA `(.L_x_260) ;  /* 0x0000008c00f89947 */ /* 0x000ff40003800000 */
[----:B------:R-:W0:Y:S01]  /*1600*/  SHFL.IDX PT, R0, R218, RZ, 0x1f ;  /* 0x00001fffda007589 */ /* 0x000e2200000e0000 */
[----:B------:R-:W1:Y:S01]  /*1610*/  S2UR UR7, SR_CgaCtaId ;  /* 0x00000000000779c3 */ /* 0x000e620000008800 */
[----:B------:R-:W-:Y:S01]  /*1620*/  UMOV UR6, 0x400 ;  /* 0x0000040000067882 */ /* 0x000fe20000000000 */
[----:B0-----:R-:W-:Y:S01]  /*1630*/  R2UR UR4, R0 ;  /* 0x00000000000472ca */ /* 0x001fe200000e0000 */
[----:B-1----:R-:W-:-:S04]  /*1640*/  ULEA UR6, UR7, UR6, 0x18 ;  /* 0x0000000607067291 */ /* 0x002fc8000f8ec03f */
[----:B------:R-:W-:-:S04]  /*1650*/  UIADD3 UR6, UR6, 0x14400, URZ ;  /* 0x0001440006067890 */ /* 0x000fc8000fffe03f */
[----:B------:R-:W-:-:S04]  /*1660*/  ULOP3.LUT UP0, URZ, UR6, 0x9f, URZ, 0xc0, !UPT ;  /* 0x0000009f063f7892 */ /* 0x000fc8000f80c03f */
[----:B------:R-:W-:Y:S02]  /*1670*/  ULEA.HI UR5, UR4, UR4, URZ, 0x1 ;  /* 0x0000000404057291 */ /* 0x000fe4000f8f083f */
[----:B------:R-:W-:Y:S02]  /*1680*/  PLOP3.LUT P0, PT, PT, PT, UP0, 0x80, 0x0 ;  /* 0x000000000000781c */ /* 0x000fe40003f0f008 */
[----:B------:R-:W-:-:S04]  /*1690*/  ULOP3.LUT UR5, UR5, 0x1e, URZ, 0xc0, !UPT ;  /* 0x0000001e05057892 */ /* 0x000fc8000f8ec03f */
[----:B------:R-:W-:-:S04]  /*16a0*/  UIADD3 UR5, UR4, -UR5, URZ ;  /* 0x8000000504057290 */ /* 0x000fc8000fffe03f */
[----:B------:R-:W-:-:S04]  /*16b0*/  ULEA UR5, UR5, UR6, 0xd ;  /* 0x0000000605057291 */ /* 0x000fc8000f8e683f */
[----:B------:R-:W-:-:S04]  /*16c0*/  USHF.R.U32.HI UR5, URZ, 0x4, UR5 ;  /* 0x000000043f057899 */ /* 0x000fc80008011605 */
[----:B------:R-:W-:Y:S01]  /*16d0*/  ULOP3.LUT UR36, UR5, 0x3fff, URZ, 0xc0, !UPT ;  /* 0x00003fff05247892 */ /* 0x000fe2000f8ec03f */
[----:B------:R-:W-:Y:S11]  /*16e0*/  @!P0 BRA `(.L_x_261) ;  /* 0x0000000000408947 */ /* 0x000ff60003800000 */
[----:B------:R-:W-:Y:S01]  /*16f0*/  MOV R0, 0x0 ;  /* 0x0000000000007802 */ /* 0x000fe20000000f00 */
[----:B------:R-:W-:Y:S01]  /*1700*/  ULDC.64 UR4, c[0x4][0x1b8] ;  /* 0x01006e0000047ab9 */ /* 0x000fe20000000a00 */
[----:B------:R-:W-:Y:S01]  /*1710*/  ULDC.64 UR6, c[0x4][0x130] ;  /* 0x01004c0000067ab9 */ /* 0x000fe20000000a00 */
[----:B------:R-:W-:Y:S01]  /*1720*/  IMAD.U32 R4, RZ, RZ, UR4 ;  /* 0x00000004ff047e24 */ /* 0x000fe2000f8e00ff */
[----:B------:R0:W1:Y:S01]  /*1730*/  LDC.64 R2, c[0x4][R0] ;  /* 0x0100000000027b82 */ /* 0x0000620000000a00 */
[----:B------:R-:W-:Y:S01]  /*1740*/  IMAD.U32 R5, RZ, RZ, UR5 ;  /* 0x00000005ff057e24 */ /* 0x000fe2000f8e00ff */
[----:B------:R-:W-:Y:S01]  /*1750*/  ULDC.64 UR4, c[0x4][0x1c0] ;  /* 0x0100700000047ab9 */ /* 0x000fe20000000a00 */
[----:B------:R-:W-:Y:S01]  /*1760*/  MOV R10, UR6 ;  /* 0x00000006000a7c02 */ /* 0x000fe20008000f00 */
[----:B------:R-:W-:Y:S02]  /*1770*/  IMAD.U32 R6, RZ, RZ, UR4 ;  /* 0x00000004ff067e24 */ /* 0x000fe4000f8e00ff */
[----:B------:R-:W-:-:S02]  /*1780*/  IMAD.U32 R7, RZ, RZ, UR5 ;  /* 0x00000005ff077e24 */ /* 0x000fc4000f8e00ff */
[----:B------:R-:W-:Y:S02]  /*1790*/  IMAD.U32 R11, RZ, RZ, UR7 ;  /* 0x00000007ff0b7e24 */ /* 0x000fe4000f8e00ff */
[----:B------:R-:W-:Y:S02]  /*17a0*/  IMAD.MOV.U32 R8, RZ, RZ, 0x70 ;  /* 0x00000070ff087424 */ /* 0x000fe400078e00ff */
[----:B------:R-:W-:Y:S02]  /*17b0*/  IMAD.MOV.U32 R12, RZ, RZ, 0x1 ;  /* 0x00000001ff0c7424 */ /* 0x000fe400078e00ff */
[----:B0-----:R-:W-:-:S07]  /*17c0*/  IMAD.MOV.U32 R13, RZ, RZ, RZ ;  /* 0x000000ffff0d7224 */ /* 0x001fce00078e00ff */
[----:B------:R-:W-:-:S07]  /*17d0*/  LEPC R20, `(.L_x_261) ;  /* 0x000000001014794e */ /* 0x000fce0000000000 */
[----:B-1----:R-:W-:Y:S05]  /*17e0*/  CALL.ABS.NOINC R2 ;  /* 0x0000000002007343 */ /* 0x002fea0003c00000 */
.L_x_261:
[----:B------:R-:W0:Y:S01]  /*17f0*/  S2UR UR5, SR_CgaCtaId ;  /* 0x00000000000579c3 */ /* 0x000e220000008800 */
[----:B------:R-:W-:Y:S01]  /*1800*/  LEA.HI R0, R216, R216, RZ, 0x1 ;  /* 0x000000d8d8007211 */ /* 0x000fe200078f08ff */
[----:B------:R-:W-:Y:S01]  /*1810*/  UMOV UR4, 0x400 ;  /* 0x0000040000047882 */ /* 0x000fe20000000000 */
[----:B------:R-:W-:Y:S01]  /*1820*/  R2UR UR6, R222 ;  /* 0x00000000de0672ca */ /* 0x000fe200000e0000 */
[----:B------:R-:W-:Y:S01]  /*1830*/  BSSY B0, `(.L_x_262) ;  /* 0x000000a000007945 */ /* 0x000fe20003800000 */
[----:B------:R-:W-:-:S05]  /*1840*/  LOP3.LUT R3, R0, 0xfffffffe, RZ, 0xc0, !PT ;  /* 0xfffffffe00037812 */ /* 0x000fca00078ec0ff */
[----:B------:R-:W-:-:S05]  /*1850*/  IMAD.IADD R0, R216, 0x1, -R3 ;  /* 0x00000001d8007824 */ /* 0x000fca00078e0a03 */
[----:B------:R-:W-:Y:S01]  /*1860*/  SHF.L.U32 R0, R0, 0x1f, RZ ;  /* 0x0000001f00007819 */ /* 0x000fe200000006ff */
[----:B------:R-:W-:-:S05]  /*1870*/  IMAD.U32 R2, RZ, RZ, UR6 ;  /* 0x00000006ff027e24 */ /* 0x000fca000f8e00ff */
[----:B------:R-:W-:Y:S01]  /*1880*/  ISETP.NE.AND P0, PT, R2, 0x3, PT ;  /* 0x000000030200780c */ /* 0x000fe20003f05270 */
[----:B0-----:R-:W-:-:S06]  /*1890*/  ULEA UR4, UR5, UR4, 0x18 ;  /* 0x0000000405047291 */ /* 0x001fcc000f8ec03f */
[----:B------:R-:W-:-:S04]  /*18a0*/  IMAD.U32 R5, RZ, RZ, UR4 ;  /* 0x00000004ff057e24 */ /* 0x000fc8000f8e00ff */
[----:B------:R-:W0:Y:S02]  /*18b0*/  SYNCS.PHASECHK.TRANS64.TRYWAIT P1, [R5+URZ+0x38800], R0 ;  /* 0x03880000050075a7 */ /* 0x000e24000802017f */
[----:B0-----:R-:W-:Y:S05]  /*18c0*/  @!P1 BRA `(.L_x_263) ;  /* 0x0000010800fc9947 */ /* 0x001fea0003800000 */
.L_x_388:
[----:B------:R-:W-:Y:S05]  /*18d0*/  BSYNC B0 ;  /* 0x0000000000007941 */ /* 0x000fea0003800000 */
.L_x_262:
[----:B------:R-:W-:Y:S05]  /*18e0*/  @!P0 BRA `(.L_x_264) ;  /* 0x0000000000048947 */ /* 0x000fea0003800000 */
[----:B------:R-:W-:Y:S01]  /*18f0*/  BPT.TRAP 0x1 ;  /* 0x000000040000795c */ /* 0x000fe20000300000 */
.L_x_264:
[----:B0-----:R-:W-:Y:S01]  /*1900*/  IMAD R0, R16, 0x8, R5 ;  /* 0x0000000810007824 */ /* 0x001fe200078e0205 */
[----:B------:R-:W-:-:S04]  /*1910*/  SHF.L.U32 R3, R17, 0x1f, RZ ;  /* 0x0000001f11037819 */ /* 0x000fc800000006ff */
[----:B------:R0:W1:Y:S01]  /*1920*/  SYNCS.PHASECHK.TRANS64.TRYWAIT P2, [R0+URZ+0x38830], R3 ;  /* 0x03883003000075a7 */ /* 0x000062000804017f */
[----:B------:R-:W-:Y:S05]  /*1930*/  @!P0 BRA `(.L_x_265) ;  /* 0x0000000000048947 */ /* 0x000fea0003800000 */
[----:B------:R-:W-:Y:S01]  /*1940*/  BPT.TRAP 0x1 ;  /* 0x000000040000795c */ /* 0x000fe20000300000 */
.L_x_265:
[----:B------:R-:W2:Y:S01]  /*1950*/  S2R R2, SR_TID.X ;  /* 0x0000000000027919 */ /* 0x000ea20000002100 */
[----:B------:R-:W-:Y:S01]  /*1960*/  IMAD.MOV.U32 R151, RZ, RZ, RZ ;  /* 0x000000ffff977224 */ /* 0x000fe200078e00ff */
[----:B--2---:R-:W-:Y:S01]  /*1970*/  LOP3.LUT P1, RZ, R2, 0x7f, RZ, 0xc0, !PT ;  /* 0x0000007f02ff7812 */ /* 0x004fe2000782c0ff */
[----:B-1----:R-:W-:-:S12]  /*1980*/  @P2 BRA `(.L_x_266) ;  /* 0x0000000000082947 */ /* 0x002fd80003800000 */
[----:B------:R-:W1:Y:S02]  /*1990*/  SYNCS.PHASECHK.TRANS64.TRYWAIT P2, [R0+URZ+0x38830], R3 ;  /* 0x03883003000075a7 */ /* 0x000e64000804017f */
[----:B-1----:R-:W-:Y:S05]  /*19a0*/  @!P2 BRA `(.L_x_267) ;  /* 0x0000010800d8a947 */ /* 0x002fea0003800000 */
.L_x_266:
[----:B------:R-:W-:Y:S05]  /*19b0*/  WARPSYNC.ALL ;  /* 0x0000000000007948 */ /* 0x000fea0003800000 */
[----:B------:R-:W-:Y:S01]  /*19c0*/  R2UR UR4, R5 ;  /* 0x00000000050472ca */ /* 0x000fe200000e0000 */
[----:B------:R-:W-:Y:S01]  /*19d0*/  ULOP3.LUT UR5, UR36, 0x10000, URZ, 0xfc, !UPT ;  /* 0x0001000024057892 */ /* 0x000fe2000f8efc3f */
[----:B------:R-:W-:Y:S01]  /*19e0*/  R2UR UR6, R16 ;  /* 0x00000000100672ca */ /* 0x000fe200000e0000 */
[----:B------:R-:W-:Y:S01]  /*19f0*/  WARPGROUP.ARRIVE ;  /* 0x00000000000079c5 */ /* 0x000fe20000000000 */
[----:B------:R-:W-:Y:S01]  /*1a00*/  UMOV UR9, 0x40000040 ;  /* 0x4000004000097882 */ /* 0x000fe20000000000 */
[----:B------:R-:W-:Y:S01]  /*1a10*/  UMOV UR11, 0x40000040 ;  /* 0x40000040000b7882 */ /* 0x000fe20000000000 */
[----:B------:R-:W-:Y:S01]  /*1a20*/  UMOV UR15, UR9 ;  /* 0x00000009000f7c82 */ /* 0x000fe20008000000 */
[----:B------:R-:W-:Y:S01]  /*1a30*/  IMAD.U32 R13, RZ, RZ, UR9 ;  /* 0x00000009ff0d7e24 */ /* 0x000fe2000f8e00ff */
[----:B------:R-:W-:Y:S01]  /*1a40*/  UMOV UR8, UR5 ;  /* 0x0000000500087c82 */ /* 0x000fe20008000000 */
[----:B------:R-:W-:Y:S01]  /*1a50*/  UMOV UR17, 0x40000040 ;  /* 0x4000004000117882 */ /* 0x000fe20000000000 */
[----:B------:R-:W-:Y:S01]  /*1a60*/  UMOV UR14, UR8 ;  /* 0x00000008000e7c82 */ /* 0x000fe20008000000 */
[----:B------:R-:W-:Y:S01]  /*1a70*/  MOV R12, UR8 ;  /* 0x00000008000c7c02 */ /* 0x000fe20008000f00 */
[----:B------:R-:W-:Y:S01]  /*1a80*/  UMOV UR19, 0x40000040 ;  /* 0x4000004000137882 */ /* 0x000fe20000000000 */
[----:B------:R-:W-:Y:S01]  /*1a90*/  UIADD3 UR4, UR4, 0x24400, URZ ;  /* 0x0002440004047890 */ /* 0x000fe2000fffe03f */
[----:B------:R-:W-:Y:S01]  /*1aa0*/  IMAD.U32 R11, RZ, RZ, UR17 ;  /* 0x00000011ff0b7e24 */ /* 0x000fe2000f8e00ff */
[----:B------:R-:W-:Y:S01]  /*1ab0*/  UMOV UR13, 0x40000040 ;  /* 0x40000040000d7882 */ /* 0x000fe20000000000 */
[----:B------:R-:W-:Y:S01]  /*1ac0*/  UIADD3 UR20, UR5, 0x404, URZ ;  /* 0x0000040405147890 */ /* 0x000fe2000fffe03f */
[----:B------:R-:W-:Y:S01]  /*1ad0*/  VIADD R2, R219, UR60 ;  /* 0x0000003cdb027c36 */ /* 0x000fe20008000000 */
[----:B------:R-:W-:Y:S01]  /*1ae0*/  USHF.R.U32.HI UR4, URZ, 0x4, UR4 ;  /* 0x000000043f047899 */ /* 0x000fe20008011604 */
[----:B01----:R-:W-:Y:S01]  /*1af0*/  IMAD.U32 R3, RZ, RZ, UR61 ;  /* 0x0000003dff037e24 */ /* 0x003fe2000f8e00ff */
[----:B------:R-:W-:Y:S01]  /*1b00*/  UMOV UR21, 0x40000040 ;  /* 0x4000004000157882 */ /* 0x000fe20000000000 */
[----:B------:R-:W-:Y:S01]  /*1b10*/  UMOV UR23, 0x40000040 ;  /* 0x4000004000177882 */ /* 0x000fe20000000000 */
[----:B------:R-:W-:Y:S01]  /*1b20*/  ULOP3.LUT UR4, UR4, 0x3fff, URZ, 0xc0, !UPT ;  /* 0x00003fff04047892 */ /* 0x000fe2000f8ec03f */
[----:B------:R-:W-:Y:S01]  /*1b30*/  IMAD R2, R3, -0x50, R2 ;  /* 0xffffffb003027824 */ /* 0x000fe200078e0202 */
[----:B------:R-:W-:Y:S01]  /*1b40*/  UIADD3 UR24, UR5, 0x406, URZ ;  /* 0x0000040605187890 */ /* 0x000fe2000fffe03f */
[----:B------:R-:W-:Y:S01]  /*1b50*/  P2R R21, PR, RZ, 0x1 ;  /* 0x00000001ff157803 */ /* 0x000fe20000000000 */
[----:B------:R-:W-:Y:S01]  /*1b60*/  ULOP3.LUT UR7, UR4, 0x10000, URZ, 0xfc, !UPT ;  /* 0x0001000004077892 */ /* 0x000fe2000f8efc3f */
[----:B------:R-:W-:Y:S01]  /*1b70*/  @!P1 VIADD R0, R0, 0x38840 ;  /* 0x0003884000009836 */ /* 0x000fe20000000000 */
[----:B------:R-:W-:Y:S01]  /*1b80*/  UMOV UR25, 0x40000040 ;  /* 0x4000004000197882 */ /* 0x000fe20000000000 */
[----:B------:R-:W-:Y:S01]  /*1b90*/  UMOV UR27, 0x40000040 ;  /* 0x40000040001b7882 */ /* 0x000fe20000000000 */
[----:B------:R-:W-:Y:S01]  /*1ba0*/  UIMAD UR4, UR6, 0xa00, UR7 ;  /* 0x00000a00060478a4 */ /* 0x000fe2000f8e0207 */
[C---:B------:R-:W-:Y:S01]  /*1bb0*/  ISETP.GT.AND P6, PT, R2.reuse, RZ, PT ;  /* 0x000000ff0200720c */ /* 0x040fe20003fc4270 */
[----:B------:R-:W-:Y:S01]  /*1bc0*/  IMAD.U32 R19, RZ, RZ, UR7 ;  /* 0x00000007ff137e24 */ /* 0x000fe2000f8e00ff */
[----:B------:R-:W-:Y:S01]  /*1bd0*/  UIADD3 UR7, UR5, 0x2, URZ ;  /* 0x0000000205077890 */ /* 0x000fe2000fffe03f */
[C---:B------:R-:W-:Y:S01]  /*1be0*/  ISETP.GT.AND P5, PT, R2.reuse, 0x1, PT ;  /* 0x000000010200780c */ /* 0x040fe20003fa4270 */
[----:B------:R-:W-:Y:S01]  /*1bf0*/  UIADD3 UR6, UR4, 0x200, URZ ;  /* 0x0000020004067890 */ /* 0x000fe2000fffe03f */
[C---:B------:R-:W-:Y:S01]  /*1c00*/  ISETP.GT.AND P4, PT, R2.reuse, 0x8, PT ;  /* 0x000000080200780c */ /* 0x040fe20003f84270 */
[----:B------:R-:W-:Y:S01]  /*1c10*/  UMOV UR10, UR4 ;  /* 0x00000004000a7c82 */ /* 0x000fe20008000000 */
[----:B------:R-:W-:Y:S01]  /*1c20*/  UIADD3 UR12, UR4, 0x2, URZ ;  /* 0x00000002040c7890 */ /* 0x000fe2000fffe03f */
[----:B------:R-:W-:Y:S01]  /*1c30*/  HGMMA.64x16x16.F32 R56, gdesc[UR8], RZ, !UPT, gsb0 ;  /* 0x00200000083879f0 */ /* 0x000fe2000c0008ff */
[----:B------:R-:W-:Y:S01]  /*1c40*/  UIADD3 UR10, UR4, 0x80, URZ ;  /* 0x00000080040a7890 */ /* 0x000fe2000fffe03f */
[C---:B------:R-:W-:Y:S01]  /*1c50*/  ISETP.GT.AND P3, PT, R2.reuse, 0x9, PT ;  /* 0x000000090200780c */ /* 0x040fe20003f64270 */
[----:B------:R-:W-:Y:S01]  /*1c60*/  UMOV UR8, UR14 ;  /* 0x0000000e00087c82 */ /* 0x000fe20008000000 */
[----:B------:R-:W-:Y:S01]  /*1c70*/  UMOV UR9, UR15 ;  /* 0x0000000f00097c82 */ /* 0x000fe20008000000 */
[----:B------:R-:W-:Y:S01]  /*1c80*/  UMOV UR11, 0x40000040 ;  /* 0x40000040000b7882 */ /* 0x000fe20000000000 */
[----:B------:R-:W-:Y:S01]  /*1c90*/  UMOV UR16, UR7 ;  /* 0x0000000700107c82 */ /* 0x000fe20008000000 */
[----:B------:R-:W-:Y:S01]  /*1ca0*/  UMOV UR18, UR12 ;  /* 0x0000000c00127c82 */ /* 0x000fe20008000000 */
[----:B------:R-:W-:Y:S01]  /*1cb0*/  UIADD3 UR7, UR5, 0x4, URZ ;  /* 0x0000000405077890 */ /* 0x000fe2000fffe03f */
[----:B------:R-:W-:Y:S01]  /*1cc0*/  IMAD.U32 R10, RZ, RZ, UR16 ;  /* 0x00000010ff0a7e24 */ /* 0x000fe2000f8e00ff */
[----:B------:R-:W-:Y:S01]  /*1cd0*/  UIADD3 UR12, UR4, 0x4, URZ ;  /* 0x00000004040c7890 */ /* 0x000fe2000fffe03f */
[----:B------:R-:W-:Y:S01]  /*1ce0*/  ISETP.GT.AND P2, PT, R2, 0x10, PT ;  /* 0x000000100200780c */ /* 0x000fe20003f44270 */
[----:B------:R-:W-:Y:S01]  /*1cf0*/  UIADD3 UR22, UR4, 0x284, URZ ;  /* 0x0000028404167890 */ /* 0x000fe2000fffe03f */
[----:B------:R-:W-:Y:S01]  /*1d00*/  @!P1 PRMT R0, RZ, 0x654, R0 ;  /* 0x00000654ff009816 */ /* 0x000fe20000000000 */
[----:B------:R-:W-:Y:S01]  /*1d10*/  UIADD3 UR26, UR4, 0x286, URZ ;  /* 0x00000286041a7890 */ /* 0x000fe2000fffe03f */
[--C-:B------:R-:W-:Y:S01]  /*1d20*/  IMAD.MOV.U32 R150, RZ, RZ, R151.reuse ;  /* 0x000000ffff967224 */ /* 0x100fe200078e0097 */
[----:B------:R-:W-:Y:S01]  /*1d30*/  UIADD3 UR28, UR5, 0x800, URZ ;  /* 0x00000800051c7890 */ /* 0x000fe2000fffe03f */
[--C-:B------:R-:W-:Y:S01]  /*1d40*/  IMAD.MOV.U32 R149, RZ, RZ, R151.reuse ;  /* 0x000000ffff957224 */ /* 0x100fe200078e0097 */
        /* <DEDUP_REMOVED lines=25> */
[--C-:B------:R-:W-:Y:S01]  /*1ee0*/  IMAD.MOV.U32 R140, RZ, RZ, R151.reuse ;  /* 0x000000ffff8c7224 */ /* 0x100fe200078e0097 */
[----:B------:R-:W-:Y:S01]  /*1ef0*/  UMOV UR45, 0x40000040 ;  /* 0x40000040002d7882 */ /* 0x000fe20000000000 */
[----:B------:R-:W-:Y:S01]  /*1f00*/  UMOV UR47, 0x40000040 ;  /* 0x40000040002f7882 */ /* 0x000fe20000000000 */
[----:B------:R-:W-:Y:S01]  /*1f10*/  UIADD3 UR48, UR5, 0xc02, URZ ;  /* 0x00000c0205307890 */ /* 0x000fe2000fffe03f */
[--C-:B------:R-:W-:Y:S01]  /*1f20*/  IMAD.MOV.U32 R139, RZ, RZ, R151.reuse ;  /* 0x000000ffff8b7224 */ /* 0x100fe200078e0097 */
[----:B------:R-:W-:Y:S01]  /*1f30*/  UIADD3 UR50, UR4, 0x782, URZ ;  /* 0x0000078204327890 */ /* 0x000fe2000fffe03f */
[----:B------:R-:W-:Y:S01]  /*1f40*/  IMAD.MOV.U32 R138, RZ, RZ, R151 ;  /* 0x000000ffff8a7224 */ /* 0x000fe200078e0097 */
[----:B------:R-:W-:Y:S01]  /*1f50*/  UMOV UR49, 0x40000040 ;  /* 0x4000004000317882 */ /* 0x000fe20000000000 */
[----:B------:R-:W-:Y:S01]  /*1f60*/  UMOV UR51, 0x40000040 ;  /* 0x4000004000337882 */ /* 0x000fe20000000000 */
[----:B------:R-:W-:-:S02]  /*1f70*/  WARPGROUP.DEPBAR.LE gsb0, 0x0 ;  /* 0x00008000000079c5 */ /* 0x000fc40000010000 */
[----:B------:R-:W-:Y:S01]  /*1f80*/  WARPGROUP.ARRIVE ;  /* 0x00000000000079c5 */ /* 0x000fe20000000000 */
[----:B------:R-:W-:Y:S01]  /*1f90*/  UIADD3 UR52, UR5, 0xc04, URZ ;  /* 0x00000c0405347890 */ /* 0x000fe2000fffe03f */
[--C-:B------:R-:W-:Y:S01]  /*1fa0*/  IMAD.MOV.U32 R137, RZ, RZ, R151.reuse ;  /* 0x000000ffff897224 */ /* 0x100fe200078e0097 */
[----:B------:R-:W-:Y:S01]  /*1fb0*/  UIADD3 UR54, UR4, 0x784, URZ ;  /* 0x0000078404367890 */ /* 0x000fe2000fffe03f */
[--C-:B------:R-:W-:Y:S01]  /*1fc0*/  IMAD.MOV.U32 R136, RZ, RZ, R151.reuse ;  /* 0x000000ffff887224 */ /* 0x100fe200078e0097 */
[----:B------:R-:W-:Y:S01]  /*1fd0*/  UMOV UR53, 0x40000040 ;  /* 0x4000004000357882 */ /* 0x000fe20000000000 */
        /* <DEDUP_REMOVED lines=9> */
[----:B------:R-:W-:Y:S01]  /*2070*/  IMAD.U32 R7, RZ, RZ, UR57 ;  /* 0x00000039ff077e24 */ /* 0x000fe2000f8e00ff */
[----:B------:R-:W-:Y:S01]  /*2080*/  UISETP.GE.AND UP0, UPT, UR60, 0x51, UPT ;  /* 0x000000513c00788c */ /* 0x000fe2000bf06270 */
        /* <DEDUP_REMOVED lines=25> */
[--C-:B------:R-:W-:Y:S02]  /*2220*/  IMAD.MOV.U32 R114, RZ, RZ, R151.reuse ;  /* 0x000000ffff727224 */ /* 0x100fe400078e0097 */
        /* <DEDUP_REMOVED lines=35> */
[--C-:B------:R-:W-:Y:S01]  /*2460*/  IMAD.MOV.U32 R82, RZ, RZ, R151.reuse ;  /* 0x000000ffff527224 */ /* 0x100fe200078e0097 */
[----:B------:R-:W-:Y:S02]  /*2470*/  WARPGROUP.DEPBAR.LE gsb0, 0x0 ;  /* 0x00008000000079c5 */ /* 0x000fe40000010000 */
[----:B------:R-:W-:Y:S01]  /*2480*/  WARPGROUP.ARRIVE ;  /* 0x00000000000079c5 */ /* 0x000fe20000000000 */
[----:B------:R-:W-:-:S02]  /*2490*/  IMAD.MOV.U32 R81, RZ, RZ, R151 ;  /* 0x000000ffff517224 */ /* 0x000fc400078e0097 */
[--C-:B------:R-:W-:Y:S02]  /*24a0*/  IMAD.MOV.U32 R80, RZ, RZ, R151.reuse ;  /* 0x000000ffff507224 */ /* 0x100fe400078e0097 */
[--C-:B------:R-:W-:Y:S01]  /*24b0*/  IMAD.MOV.U32 R79, RZ, RZ, R151.reuse ;  /* 0x000000ffff4f7224 */ /* 0x100fe200078e0097 */
        /* <DEDUP_REMOVED lines=20> */
[----:B------:R-:W-:Y:S01]  /*2600*/  IMAD.MOV.U32 R65, RZ, RZ, R151 ;  /* 0x000000ffff417224 */ /* 0x000fe200078e0097 */
[----:B------:R-:W-:-:S02]  /*2610*/  WARPGROUP.DEPBAR.LE gsb0, 0x0 ;  /* 0x00008000000079c5 */ /* 0x000fc40000010000 */
        /* <DEDUP_REMOVED lines=402> */
[----:B------:R-:W-:Y:S02]  /*3f40*/  FSEL R61, R61, -INF , P3 ;  /* 0xff8000003d3d7808 */ /* 0x000fe40001800000 */
[----:B------:R-:W-:Y:S02]  /*3f50*/  FMNMX.FTZ R4, R60, R3, !PT ;  /* 0x000000033c047209 */ /* 0x000fe40007810000 */
[----:B------:R-:W-:-:S02]  /*3f60*/  FSEL R58, R58, -INF , P6 ;  /* 0xff8000003a3a7808 */ /* 0x000fc40003000000 */
[C---:B------:R-:W-:Y:S02]  /*3f70*/  ISETP.GT.AND P6, PT, R2.reuse, 0x11, PT ;  /* 0x000000110200780c */ /* 0x040fe40003fc4270 */
[----:B------:R-:W-:Y:S02]  /*3f80*/  FMNMX.FTZ R3, R61, R4, !PT ;  /* 0x000000043d037209 */ /* 0x000fe40007810000 */
[----:B------:R-:W-:Y:S02]  /*3f90*/  FSEL R59, R59, -INF , P5 ;  /* 0xff8000003b3b7808 */ /* 0x000fe40002800000 */
[----:B------:R-:W-:Y:S02]  /*3fa0*/  ISETP.GT.AND P5, PT, R2, 0x18, PT ;  /* 0x000000180200780c */ /* 0x000fe40003fa4270 */
[----:B------:R-:W-:Y:S02]  /*3fb0*/  FSEL R62, R62, -INF , P4 ;  /* 0xff8000003e3e7808 */ /* 0x000fe40002000000 */
[----:B------:R-:W-:-:S02]  /*3fc0*/  ISETP.GT.AND P4, PT, R2, 0x19, PT ;  /* 0x000000190200780c */ /* 0x000fc40003f84270 */
[----:B------:R-:W-:Y:S02]  /*3fd0*/  FSEL R63, R63, -INF , P3 ;  /* 0xff8000003f3f7808 */ /* 0x000fe40001800000 */
[----:B------:R-:W-:Y:S01]  /*3fe0*/  ISETP.GT.AND P3, PT, R2, 0x20, PT ;  /* 0x000000200200780c */ /* 0x000fe20003f64270 */
[----:B------:R-:W-:Y:S02]  /*3ff0*/  WARPGROUP.DEPBAR.LE gsb0, 0x0 ;  /* 0x00008000000079c5 */ /* 0x000fe40000010000 */
[----:B------:R-:W-:Y:S01]  /*4000*/  WARPGROUP.ARRIVE ;  /* 0x00000000000079c5 */ /* 0x000fe20000000000 */
[----:B------:R-:W-:Y:S02]  /*4010*/  FSEL R48, R48, -INF , P2 ;  /* 0xff80000030307808 */ /* 0x000fe40001000000 */
        /* <DEDUP_REMOVED lines=17> */
[----:B------:R-:W-:Y:S02]  /*4130*/  FSEL R54, R54, -INF , P5 ;  /* 0xff80000036367808 */ /* 0x000fe40002800000 */
[C---:B------:R-:W-:Y:S02]  /*4140*/  ISETP.GT.AND P5, PT, R2.reuse, 0x29, PT ;  /* 0x000000290200780c */ /* 0x040fe40003fa4270 */
        /* <DEDUP_REMOVED lines=8> */
[----:B------:R-:W-:Y:S02]  /*41d0*/  FSEL R44, R44, -INF , P6 ;  /* 0xff8000002c2c7808 */ /* 0x000fe40003000000 */
[----:B------:R-:W-:Y:S02]  /*41e0*/  FMNMX.FTZ R3, R41, R4, !PT ;  /* 0x0000000429037209 */ /* 0x000fe40007810000 */
[----:B------:R-:W-:Y:S02]  /*41f0*/  FSEL R45, R45, -INF , P5 ;  /* 0xff8000002d2d7808 */ /* 0x000fe40002800000 */
[----:B------:R-:W-:-:S02]  /*4200*/  FMNMX.FTZ R4, R44, R3, !PT ;  /* 0x000000032c047209 */ /* 0x000fc40007810000 */
[----:B------:R-:W-:Y:S02]  /*4210*/  FSEL R42, R42, -INF , P3 ;  /* 0xff8000002a2a7808 */ /* 0x000fe40001800000 */
[C---:B------:R-:W-:Y:S02]  /*4220*/  ISETP.GT.AND P3, PT, R2.reuse, 0x31, PT ;  /* 0x000000310200780c */ /* 0x040fe40003f64270 */
[----:B------:R-:W-:Y:S02]  /*4230*/  FMNMX.FTZ R3, R45, R4, !PT ;  /* 0x000000042d037209 */ /* 0x000fe40007810000 */
[----:B------:R-:W-:Y:S02]  /*4240*/  FSEL R43, R43, -INF , P2 ;  /* 0xff8000002b2b7808 */ /* 0x000fe40001000000 */
[----:B------:R-:W-:Y:S02]  /*4250*/  ISETP.GT.AND P2, PT, R2, 0x38, PT ;  /* 0x000000380200780c */ /* 0x000fe40003f44270 */
[----:B------:R-:W-:-:S02]  /*4260*/  FSEL R46, R46, -INF , P6 ;  /* 0xff8000002e2e7808 */ /* 0x000fc40003000000 */
[C---:B------:R-:W-:Y:S02]  /*4270*/  ISETP.GT.AND P6, PT, R2.reuse, 0x39, PT ;  /* 0x000000390200780c */ /* 0x040fe40003fc4270 */
[----:B------:R-:W-:Y:S02]  /*4280*/  FSEL R47, R47, -INF , P5 ;  /* 0xff8000002f2f7808 */ /* 0x000fe40002800000 */
[----:B------:R-:W-:Y:S01]  /*4290*/  ISETP.GT.AND P5, PT, R2, 0x40, PT ;  /* 0x000000400200780c */ /* 0x000fe20003fa4270 */
[----:B------:R-:W-:Y:S02]  /*42a0*/  WARPGROUP.DEPBAR.LE gsb0, 0x0 ;  /* 0x00008000000079c5 */ /* 0x000fe40000010000 */
[----:B------:R-:W-:Y:S01]  /*42b0*/  WARPGROUP.ARRIVE ;  /* 0x00000000000079c5 */ /* 0x000fe20000000000 */
[----:B------:R-:W-:Y:S02]  /*42c0*/  FSEL R32, R32, -INF , P4 ;  /* 0xff80000020207808 */ /* 0x000fe40002000000 */
[----:B------:R-:W-:-:S02]  /*42d0*/  FSEL R33, R33, -INF , P3 ;  /* 0xff80000021217808 */ /* 0x000fc40001800000 */
[----:B------:R-:W-:Y:S01]  /*42e0*/  FMNMX.FTZ R4, R32, R3, !PT ;  /* 0x0000000320047209 */ /* 0x000fe20007810000 */
[----:B------:R-:W-:Y:S01]  /*42f0*/  HGMMA.64x16x16.F32 R24, gdesc[UR4], R24, gsb0 ;  /* 0x00200000041879f0 */ /* 0x000fe20008000818 */
[----:B------:R-:W-:Y:S01]  /*4300*/  FSEL R36, R36, -INF , P2 ;  /* 0xff80000024247808 */ /* 0x000fe20001000000 */
[----:B------:R-:W-:Y:S01]  /*4310*/  ULDC UR5, c[0x0][0x988] ;  /* 0x0002620000057ab9 */ /* 0x000fe20000000800 */
[----:B------:R-:W-:Y:S02]  /*4320*/  FMNMX.FTZ R3, R33, R4, !PT ;  /* 0x0000000421037209 */ /* 0x000fe40007810000 */
        /* <DEDUP_REMOVED lines=9> */
[----:B------:R-:W-:Y:S01]  /*43c0*/  FSEL R39, R39, -INF , P6 ;  /* 0xff80000027277808 */ /* 0x000fe20003000000 */
[----:B------:R-:W-:Y:S02]  /*43d0*/  WARPGROUP.DEPBAR.LE gsb0, 0x0 ;  /* 0x00008000000079c5 */ /* 0x000fe40000010000 */
[----:B------:R-:W-:Y:S01]  /*43e0*/  FSEL R24, R24, -INF , P5 ;  /* 0xff80000018187808 */ /* 0x000fe20002800000 */
[----:B------:R0:W-:Y:S01]  /*43f0*/  @!P1 SYNCS.ARRIVE.TRANS64.RED.A1T0 RZ, [R0+URZ], RZ ;  /* 0x000000ff00ff99a7 */ /* 0x0001e2000810043f */
[----:B------:R-:W-:Y:S02]  /*4400*/  FSEL R25, R25, -INF , P4 ;  /* 0xff80000019197808 */ /* 0x000fe40002000000 */
[----:B------:R-:W-:Y:S02]  /*4410*/  FMNMX.FTZ R4, R24, R3, !PT ;  /* 0x0000000318047209 */ /* 0x000fe40007810000 */
[----:B------:R-:W-:Y:S02]  /*4420*/  FSEL R28, R28, -INF , P3 ;  /* 0xff8000001c1c7808 */ /* 0x000fe40001800000 */
[----:B------:R-:W-:-:S02]  /*4430*/  FMNMX.FTZ R3, R25, R4, !PT ;  /* 0x0000000419037209 */ /* 0x000fc40007810000 */
[----:B------:R-:W-:Y:S02]  /*4440*/  FSEL R29, R29, -INF , P2 ;  /* 0xff8000001d1d7808 */ /* 0x000fe40001000000 */
[----:B------:R-:W-:Y:S02]  /*4450*/  FMNMX.FTZ R2, R28, R3, !PT ;  /* 0x000000031c027209 */ /* 0x000fe40007810000 */
[----:B------:R-:W-:Y:S02]  /*4460*/  FSEL R26, R26, -INF , P5 ;  /* 0xff8000001a1a7808 */ /* 0x000fe40002800000 */
[----:B------:R-:W-:Y:S02]  /*4470*/  FMNMX.FTZ R14, R29, R2, !PT ;  /* 0x000000021d0e7209 */ /* 0x000fe40007810000 */
[----:B------:R-:W-:Y:S02]  /*4480*/  FSEL R27, R27, -INF , P4 ;  /* 0xff8000001b1b7808 */ /* 0x000fe40002000000 */
[----:B------:R-:W-:Y:S01]  /*4490*/  FSEL R30, R30, -INF , P3 ;  /* 0xff8000001e1e7808 */ /* 0x000fe20001800000 */
[----:B------:R-:W1:Y:S01]  /*44a0*/  SHFL.BFLY PT, R3, R14, 0x2, 0x1f ;  /* 0x0c401f000e037f89 */ /* 0x000e6200000e0000 */
[----:B------:R-:W-:-:S02]  /*44b0*/  FSEL R31, R31, -INF , P2 ;  /* 0xff8000001f1f7808 */ /* 0x000fc40001000000 */
[----:B-1----:R-:W-:Y:S02]  /*44c0*/  FMNMX.FTZ R15, R14, R3, !PT ;  /* 0x000000030e0f7209 */ /* 0x002fe40007810000 */
[----:B------:R-:W-:-:S03]  /*44d0*/  FMNMX.FTZ R3, R58, R59, !PT ;  /* 0x0000003b3a037209 */ /* 0x000fc60007810000 */
[----:B------:R-:W1:Y:S02]  /*44e0*/  SHFL.BFLY PT, R4, R15, 0x1, 0x1f ;  /* 0x0c201f000f047f89 */ /* 0x000e6400000e0000 */
[----:B-1----:R-:W-:-:S04]  /*44f0*/  FMNMX.FTZ R4, R15, R4, !PT ;  /* 0x000000040f047209 */ /* 0x002fc80007810000 */
        /* <DEDUP_REMOVED lines=35> */
[----:B------:R-:W2:Y:S01]  /*4730*/  MUFU.EX2 R61, R61 ;  /* 0x0000003d003d7308 */ /* 0x000ea20000000800 */
[----:B-1----:R-:W-:Y:S01]  /*4740*/  FADD.FTZ R15, R56, R57 ;  /* 0x00000039380f7221 */ /* 0x002fe20000010000 */
[----:B------:R-:W-:Y:S01]  /*4750*/  FFMA.FTZ R20, R29, UR5, -R20 ;  /* 0x000000051d147c23 */ /* 0x000fe20008010814 */
[----:B------:R-:W-:-:S02]  /*4760*/  FMNMX.FTZ R3, R47, R2, !PT ;  /* 0x000000022f037209 */ /* 0x000fc40007810000 */
[----:B------:R-:W-:Y:S01]  /*4770*/  F2FP.F16.F32.PACK_AB R208, R57, R56 ;  /* 0x0000003839d0723e */ /* 0x000fe200000000ff */
[--C-:B------:R-:W-:Y:S01]  /*4780*/  IMAD.MOV.U32 R57, RZ, RZ, R151.reuse ;  /* 0x000000ffff397224 */ /* 0x100fe200078e0097 */
[----:B------:R-:W-:Y:S01]  /*4790*/  FMNMX.FTZ R2, R34, R3, !PT ;  /* 0x0000000322027209 */ /* 0x000fe20007810000 */
[----:B------:R-:W-:Y:S01]  /*47a0*/  MUFU.EX2 R48, R48 ;  /* 0x0000003000307308 */ /* 0x000fe20000000800 */
[----:B------:R-:W-:Y:S02]  /*47b0*/  IMAD.MOV.U32 R56, RZ, RZ, R151 ;  /* 0x000000ffff387224 */ /* 0x000fe400078e0097 */
[----:B------:R-:W-:-:S04]  /*47c0*/  FMNMX.FTZ R3, R35, R2, !PT ;  /* 0x0000000223037209 */ /* 0x000fc80007810000 */
[----:B------:R-:W-:Y:S01]  /*47d0*/  FMNMX.FTZ R2, R38, R3, !PT ;  /* 0x0000000326027209 */ /* 0x000fe20007810000 */
[----:B------:R-:W1:Y:S01]  /*47e0*/  MUFU.EX2 R49, R49 ;  /* 0x0000003100317308 */ /* 0x000e620000000800 */
[----:B--2---:R-:W-:Y:S02]  /*47f0*/  F2FP.F16.F32.PACK_AB R210, R61, R60 ;  /* 0x0000003c3dd2723e */ /* 0x004fe400000000ff */
[----:B------:R-:W-:-:S04]  /*4800*/  FMNMX.FTZ R3, R39, R2, !PT ;  /* 0x0000000227037209 */ /* 0x000fc80007810000 */
[----:B------:R-:W-:Y:S01]  /*4810*/  FMNMX.FTZ R2, R26, R3, !PT ;  /* 0x000000031a027209 */ /* 0x000fe20007810000 */
[----:B------:R-:W-:Y:S03]  /*4820*/  MUFU.EX2 R52, R52 ;  /* 0x0000003400347308 */ /* 0x000fe60000000800 */
[----:B------:R-:W-:-:S04]  /*4830*/  FMNMX.FTZ R3, R27, R2, !PT ;  /* 0x000000021b037209 */ /* 0x000fc80007810000 */
[----:B------:R-:W-:Y:S01]  /*4840*/  FMNMX.FTZ R2, R30, R3, !PT ;  /* 0x000000031e027209 */ /* 0x000fe20007810000 */
[----:B------:R-:W2:Y:S01]  /*4850*/  MUFU.EX2 R53, R53 ;  /* 0x0000003500357308 */ /* 0x000ea20000000800 */
[----:B-1----:R-:W-:Y:S02]  /*4860*/  F2FP.F16.F32.PACK_AB R204, R49, R48 ;  /* 0x0000003031cc723e */ /* 0x002fe400000000ff */
[----:B------:R-:W-:-:S05]  /*4870*/  FMNMX.FTZ R2, R31, R2, !PT ;  /* 0x000000021f027209 */ /* 0x000fca0007810000 */
[----:B------:R-:W1:Y:S01]  /*4880*/  SHFL.BFLY PT, R3, R2, 0x2, 0x1f ;  /* 0x0c401f0002037f89 */ /* 0x000e6200000e0000 */
[----:B------:R-:W-:Y:S08]  /*4890*/  MUFU.EX2 R40, R40 ;  /* 0x0000002800287308 */ /* 0x000ff00000000800 */
[----:B------:R-:W3:Y:S01]  /*48a0*/  MUFU.EX2 R41, R41 ;  /* 0x0000002900297308 */ /* 0x000ee20000000800 */
[----:B--2---:R-:W-:-:S07]  /*48b0*/  F2FP.F16.F32.PACK_AB R206, R53, R52 ;  /* 0x0000003435ce723e */ /* 0x004fce00000000ff */
[----:B------:R-:W-:Y:S01]  /*48c0*/  MUFU.EX2 R44, R44 ;  /* 0x0000002c002c7308 */ /* 0x000fe20000000800 */
[----:B-1----:R-:W-:-:S07]  /*48d0*/  FMNMX.FTZ R14, R2, R3, !PT ;  /* 0x00000003020e7209 */ /* 0x002fce0007810000 */
[----:B------:R-:W-:Y:S01]  /*48e0*/  MUFU.EX2 R21, R20 ;  /* 0x0000001400157308 */ /* 0x000fe20000000800 */
[----:B---3--:R-:W-:Y:S01]  /*48f0*/  F2FP.F16.F32.PACK_AB R200, R41, R40 ;  /* 0x0000002829c8723e */ /* 0x008fe200000000ff */
[----:B------:R-:W1:Y:S06]  /*4900*/  SHFL.BFLY PT, R3, R14, 0x1, 0x1f ;  /* 0x0c201f000e037f89 */ /* 0x000e6c00000e0000 */
[----:B------:R-:W2:Y:S08]  /*4910*/  MUFU.EX2 R45, R45 ;  /* 0x0000002d002d7308 */ /* 0x000eb00000000800 */
[----:B------:R-:W-:Y:S08]  /*4920*/  MUFU.EX2 R32, R32 ;  /* 0x0000002000207308 */ /* 0x000ff00000000800 */
[----:B------:R-:W3:Y:S01]  /*4930*/  MUFU.EX2 R33, R33 ;  /* 0x0000002100217308 */ /* 0x000ee20000000800 */
[----:B--2---:R-:W-:-:S02]  /*4940*/  F2FP.F16.F32.PACK_AB R202, R45, R44 ;  /* 0x0000002c2dca723e */ /* 0x004fc400000000ff */
[----:B-1----:R-:W-:Y:S01]  /*4950*/  FMNMX.FTZ R3, R14, R3, !PT ;  /* 0x000000030e037209 */ /* 0x002fe20007810000 */
[----:B------:R-:W-:Y:S01]  /*4960*/  FADD.FTZ R14, R60, R15 ;  /* 0x0000000f3c0e7221 */ /* 0x000fe20000010000 */
[--C-:B------:R-:W-:Y:S02]  /*4970*/  IMAD.MOV.U32 R60, RZ, RZ, R151.reuse ;  /* 0x000000ffff3c7224 */ /* 0x100fe400078e0097 */
[C---:B------:R-:W-:Y:S01]  /*4980*/  FSETP.NEU.FTZ.AND P2, PT, R3.reuse, -INF , PT ;  /* 0xff8000000300780b */ /* 0x040fe20003f5d000 */
[----:B------:R-:W-:Y:S01]  /*4990*/  FMUL.FTZ R2, R3, UR5 ;  /* 0x0000000503027c20 */ /* 0x000fe20008410000 */
[----:B------:R-:W-:Y:S01]  /*49a0*/  FADD.FTZ R15, R61, R14 ;  /* 0x0000000e3d0f7221 */ /* 0x000fe20000010000 */
[----:B------:R-:W-:Y:S01]  /*49b0*/  MUFU.EX2 R36, R36 ;  /* 0x0000002400247308 */ /* 0x000fe20000000800 */
[----:B------:R-:W-:Y:S02]  /*49c0*/  IMAD.MOV.U32 R61, RZ, RZ, R151 ;  /* 0x000000ffff3d7224 */ /* 0x000fe400078e0097 */
[----:B------:R-:W-:Y:S01]  /*49d0*/  FSEL R2, R2, RZ, P2 ;  /* 0x000000ff02027208 */ /* 0x000fe20001000000 */
[----:B------:R-:W-:Y:S01]  /*49e0*/  FADD.FTZ R14, R48, R15 ;  /* 0x0000000f300e7221 */ /* 0x000fe20000010000 */
[----:B------:R-:W-:Y:S01]  /*49f0*/  PLOP3.LUT P2, PT, PT, PT, UP0, 0x80, 0x0 ;  /* 0x000000000000781c */ /* 0x000fe20003f4f008 */
[----:B------:R-:W-:Y:S01]  /*4a00*/  IMAD.MOV.U32 R48, RZ, RZ, R151 ;  /* 0x000000ffff307224 */ /* 0x000fe200078e0097 */
[----:B---3--:R-:W-:Y:S01]  /*4a10*/  F2FP.F16.F32.PACK_AB R196, R33, R32 ;  /* 0x0000002021c4723e */ /* 0x008fe200000000ff */
        /* <DEDUP_REMOVED lines=8> */
[----:B------:R-:W-:Y:S01]  /*4aa0*/  FFMA.FTZ R55, R55, UR5, -R2 ;  /* 0x0000000537377c23 */ /* 0x000fe20008010802 */
[----:B------:R-:W-:Y:S01]  /*4ab0*/  FADD.FTZ R29, R49, R14 ;  /* 0x0000000e311d7221 */ /* 0x000fe20000010000 */
[--C-:B------:R-:W-:Y:S01]  /*4ac0*/  FFMA.FTZ R42, R42, UR5, -R2.reuse ;  /* 0x000000052a2a7c23 */ /* 0x100fe20008010802 */
[--C-:B------:R-:W-:Y:S01]  /*4ad0*/  FFMA.FTZ R43, R43, UR5, -R2.reuse ;  /* 0x000000052b2b7c23 */ /* 0x100fe20008010802 */
[--C-:B------:R-:W-:Y:S01]  /*4ae0*/  FFMA.FTZ R46, R46, UR5, -R2.reuse ;  /* 0x000000052e2e7c23 */ /* 0x100fe20008010802 */
[----:B------:R-:W-:Y:S01]  /*4af0*/  FADD.FTZ R20, R52, R29 ;  /* 0x0000001d34147221 */ /* 0x000fe20000010000 */
[----:B------:R-:W1:Y:S01]  /*4b00*/  MUFU.EX2 R59, R59 ;  /* 0x0000003b003b7308 */ /* 0x000e620000000800 */
[--C-:B------:R-:W-:Y:S01]  /*4b10*/  FFMA.FTZ R47, R47, UR5, -R2.reuse ;  /* 0x000000052f2f7c23 */ /* 0x100fe20008010802 */
[----:B------:R-:W-:Y:S01]  /*4b20*/  FFMA.FTZ R34, R34, UR5, -R2 ;  /* 0x0000000522227c23 */ /* 0x000fe20008010802 */
[----:B------:R-:W-:Y:S01]  /*4b30*/  FADD.FTZ R29, R53, R20 ;  /* 0x00000014351d7221 */ /* 0x000fe20000010000 */
[--C-:B------:R-:W-:Y:S01]  /*4b40*/  FFMA.FTZ R35, R35, UR5, -R2.reuse ;  /* 0x0000000523237c23 */ /* 0x100fe20008010802 */
[--C-:B------:R-:W-:Y:S01]  /*4b50*/  FFMA.FTZ R38, R38, UR5, -R2.reuse ;  /* 0x0000000526267c23 */ /* 0x100fe20008010802 */
[--C-:B------:R-:W-:Y:S01]  /*4b60*/  FFMA.FTZ R39, R39, UR5, -R2.reuse ;  /* 0x0000000527277c23 */ /* 0x100fe20008010802 */
[----:B------:R-:W-:Y:S01]  /*4b70*/  FADD.FTZ R20, R40, R29 ;  /* 0x0000001d28147221 */ /* 0x000fe20000010000 */
[----:B------:R-:W2:Y:S01]  /*4b80*/  MUFU.EX2 R62, R62 ;  /* 0x0000003e003e7308 */ /* 0x000ea20000000800 */
[--C-:B------:R-:W-:Y:S01]  /*4b90*/  FFMA.FTZ R26, R26, UR5, -R2.reuse ;  /* 0x000000051a1a7c23 */ /* 0x100fe20008010802 */
[----:B------:R-:W-:Y:S01]  /*4ba0*/  FFMA.FTZ R27, R27, UR5, -R2 ;  /* 0x000000051b1b7c23 */ /* 0x000fe20008010802 */
[----:B------:R-:W-:Y:S01]  /*4bb0*/  FADD.FTZ R29, R41, R20 ;  /* 0x00000014291d7221 */ /* 0x000fe20000010000 */
[--C-:B------:R-:W-:Y:S01]  /*4bc0*/  FFMA.FTZ R30, R30, UR5, -R2.reuse ;  /* 0x000000051e1e7c23 */ /* 0x100fe20008010802 */
[----:B------:R-:W-:Y:S01]  /*4bd0*/  FFMA.FTZ R2, R31, UR5, -R2 ;  /* 0x000000051f027c23 */ /* 0x000fe20008010802 */
[-C--:B------:R-:W-:Y:S01]  /*4be0*/  MOV R53, R151.reuse ;  /* 0x0000009700357202 */ /* 0x080fe20000000f00 */
[----:B0-----:R-:W-:Y:S01]  /*4bf0*/  FADD.FTZ R0, R44, R29 ;  /* 0x0000001d2c007221 */ /* 0x001fe20000010000 */
[----:B------:R-:W0:Y:S01]  /*4c00*/  MUFU.EX2 R63, R63 ;  /* 0x0000003f003f7308 */ /* 0x000e220000000800 */
[----:B-1----:R-:W-:Y:S01]  /*4c10*/  FADD.FTZ R15, R58, R59 ;  /* 0x0000003b3a0f7221 */ /* 0x002fe20000010000 */
[----:B------:R-:W-:Y:S01]  /*4c20*/  F2FP.F16.F32.PACK_AB R209, R59, R58 ;  /* 0x0000003a3bd1723e */ /* 0x000fe200000000ff */
[----:B------:R-:W-:Y:S01]  /*4c30*/  FADD.FTZ R29, R45, R0 ;  /* 0x000000002d1d7221 */ /* 0x000fe20000010000 */
[--C-:B------:R-:W-:Y:S01]  /*4c40*/  IMAD.MOV.U32 R59, RZ, RZ, R151.reuse ;  /* 0x000000ffff3b7224 */ /* 0x100fe200078e0097 */
[----:B------:R-:W-:Y:S01]  /*4c50*/  MOV R31, R151 ;  /* 0x00000097001f7202 */ /* 0x000fe20000000f00 */
[----:B------:R-:W-:-:S02]  /*4c60*/  IMAD.MOV.U32 R58, RZ, RZ, R151 ;  /* 0x000000ffff3a7224 */ /* 0x000fc400078e0097 */
[----:B------:R-:W1:Y:S01]  /*4c70*/  MUFU.EX2 R50, R50 ;  /* 0x0000003200327308 */ /* 0x000e620000000800 */
[----:B--2---:R-:W-:Y:S01]  /*4c80*/  FADD.FTZ R14, R62, R15 ;  /* 0x0000000f3e0e7221 */ /* 0x004fe20000010000 */
[--C-:B------:R-:W-:Y:S02]  /*4c90*/  IMAD.MOV.U32 R52, RZ, RZ, R151.reuse ;  /* 0x000000ffff347224 */ /* 0x100fe400078e0097 */
[--C-:B------:R-:W-:Y:S02]  /*4ca0*/  IMAD.MOV.U32 R49, RZ, RZ, R151.reuse ;  /* 0x000000ffff317224 */ /* 0x100fe400078e0097 */
[--C-:B------:R-:W-:Y:S02]  /*4cb0*/  IMAD.MOV.U32 R45, RZ, RZ, R151.reuse ;  /* 0x000000ffff2d7224 */ /* 0x100fe400078e0097 */
[----:B------:R-:W2:Y:S01]  /*4cc0*/  MUFU.EX2 R51, R51 ;  /* 0x0000003300337308 */ /* 0x000ea20000000800 */
[C---:B0-----:R-:W-:Y:S01]  /*4cd0*/  FADD.FTZ R15, R63.reuse, R14 ;  /* 0x0000000e3f0f7221 */ /* 0x041fe20000010000 */
[----:B------:R-:W-:Y:S01]  /*4ce0*/  F2FP.F16.F32.PACK_AB R211, R63, R62 ;  /* 0x0000003e3fd3723e */ /* 0x000fe200000000ff */
[----:B------:R-:W-:-:S02]  /*4cf0*/  IMAD.MOV.U32 R63, RZ, RZ, R151 ;  /* 0x000000ffff3f7224 */ /* 0x000fc400078e0097 */
[--C-:B------:R-:W-:Y:S02]  /*4d00*/  IMAD.MOV.U32 R62, RZ, RZ, R151.reuse ;  /* 0x000000ffff3e7224 */ /* 0x100fe400078e0097 */
[----:B------:R-:W-:Y:S01]  /*4d10*/  IMAD.MOV.U32 R44, RZ, RZ, R151 ;  /* 0x000000ffff2c7224 */ /* 0x000fe200078e0097 */
[----:B------:R-:W0:Y:S01]  /*4d20*/  MUFU.EX2 R54, R54 ;  /* 0x0000003600367308 */ /* 0x000e220000000800 */
[----:B-1----:R-:W-:Y:S01]  /*4d30*/  FADD.FTZ R14, R50, R15 ;  /* 0x0000000f320e7221 */ /* 0x002fe20000010000 */
[--C-:B------:R-:W-:Y:S02]  /*4d40*/  IMAD.MOV.U32 R41, RZ, RZ, R151.reuse ;  /* 0x000000ffff297224 */ /* 0x100fe400078e0097 */
[----:B------:R-:W-:-:S04]  /*4d50*/  IMAD.MOV.U32 R40, RZ, RZ, R151 ;  /* 0x000000ffff287224 */ /* 0x000fc800078e0097 */
[----:B------:R-:W1:Y:S01]  /*4d60*/  MUFU.EX2 R55, R55 ;  /* 0x0000003700377308 */ /* 0x000e620000000800 */
[C---:B--2---:R-:W-:Y:S01]  /*4d70*/  FADD.FTZ R15, R51.reuse, R14 ;  /* 0x0000000e330f7221 */ /* 0x044fe20000010000 */
[----:B------:R-:W-:Y:S01]  /*4d80*/  F2FP.F16.F32.PACK_AB R205, R51, R50 ;  /* 0x0000003233cd723e */ /* 0x000fe200000000ff */
[--C-:B------:R-:W-:Y:S02]  /*4d90*/  IMAD.MOV.U32 R51, RZ, RZ, R151.reuse ;  /* 0x000000ffff337224 */ /* 0x100fe400078e0097 */
[----:B------:R-:W-:-:S03]  /*4da0*/  IMAD.MOV.U32 R50, RZ, RZ, R151 ;  /* 0x000000ffff327224 */ /* 0x000fc600078e0097 */
[----:B------:R-:W2:Y:S01]  /*4db0*/  MUFU.EX2 R42, R42 ;  /* 0x0000002a002a7308 */ /* 0x000ea20000000800 */
[----:B0-----:R-:W-:-:S07]  /*4dc0*/  FADD.FTZ R14, R54, R15 ;  /* 0x0000000f360e7221 */ /* 0x001fce0000010000 */
[----:B------:R-:W0:Y:S01]  /*4dd0*/  MUFU.EX2 R43, R43 ;  /* 0x0000002b002b7308 */ /* 0x000e220000000800 */
[C---:B-1----:R-:W-:Y:S01]  /*4de0*/  FADD.FTZ R15, R55.reuse, R14 ;  /* 0x0000000e370f7221 */ /* 0x042fe20000010000 */
[----:B------:R-:W-:Y:S01]  /*4df0*/  FADD.FTZ R14, R32, R29 ;  /* 0x0000001d200e7221 */ /* 0x000fe20000010000 */
[----:B------:R-:W-:Y:S01]  /*4e00*/  F2FP.F16.F32.PACK_AB R207, R55, R54 ;  /* 0x0000003637cf723e */ /* 0x000fe200000000ff */
[--C-:B------:R-:W-:Y:S02]  /*4e10*/  IMAD.MOV.U32 R55, RZ, RZ, R151.reuse ;  /* 0x000000ffff377224 */ /* 0x100fe400078e0097 */
[----:B------:R-:W-:Y:S01]  /*4e20*/  FADD.FTZ R29, R33, R14 ;  /* 0x0000000e211d7221 */ /* 0x000fe20000010000 */
[----:B------:R-:W-:Y:S01]  /*4e30*/  IMAD.MOV.U32 R54, RZ, RZ, R151 ;  /* 0x000000ffff367224 */ /* 0x000fe200078e0097 */
[----:B------:R-:W1:Y:S01]  /*4e40*/  MUFU.EX2 R46, R46 ;  /* 0x0000002e002e7308 */ /* 0x000e620000000800 */
[----:B--2---:R-:W-:Y:S01]  /*4e50*/  FADD.FTZ R0, R42, R15 ;  /* 0x0000000f2a007221 */ /* 0x004fe20000010000 */
[----:B------:R-:W-:Y:S01]  /*4e60*/  FADD.FTZ R14, R36, R29 ;  /* 0x0000001d240e7221 */ /* 0x000fe20000010000 */
[----:B------:R-:W-:-:S02]  /*4e70*/  IMAD.MOV.U32 R33, RZ, RZ, R151 ;  /* 0x000000ffff217224 */ /* 0x000fc400078e0097 */
[----:B------:R-:W-:-:S03]  /*4e80*/  IMAD.MOV.U32 R32, RZ, RZ, R151 ;  /* 0x000000ffff207224 */ /* 0x000fc600078e0097 */
[----:B------:R-:W2:Y:S01]  /*4e90*/  MUFU.EX2 R47, R47 ;  /* 0x0000002f002f7308 */ /* 0x000ea20000000800 */
[C---:B0-----:R-:W-:Y:S01]  /*4ea0*/  FADD.FTZ R15, R43.reuse, R0 ;  /* 0x000000002b0f7221 */ /* 0x041fe20000010000 */
[----:B------:R-:W-:Y:S01]  /*4eb0*/  F2FP.F16.F32.PACK_AB R201, R43, R42 ;  /* 0x0000002a2bc9723e */ /* 0x000fe200000000ff */
[----:B------:R-:W-:Y:S01]  /*4ec0*/  IMAD.MOV.U32 R43, RZ, RZ, R151 ;  /* 0x000000ffff2b7224 */ /* 0x000fe200078e0097 */
[----:B------:R-:W-:-:S04]  /*4ed0*/  MOV R42, R151 ;  /* 0x00000097002a7202 */ /* 0x000fc80000000f00 */
[----:B------:R-:W0:Y:S01]  /*4ee0*/  MUFU.EX2 R37, R37 ;  /* 0x0000002500257308 */ /* 0x000e220000000800 */
[----:B-1----:R-:W-:-:S07]  /*4ef0*/  FADD.FTZ R0, R46, R15 ;  /* 0x0000000f2e007221 */ /* 0x002fce0000010000 */
[----:B------:R-:W1:Y:S01]  /*4f00*/  MUFU.EX2 R34, R34 ;  /* 0x0000002200227308 */ /* 0x000e620000000800 */
[C---:B--2---:R-:W-:Y:S01]  /*4f10*/  FADD.FTZ R15, R47.reuse, R0 ;  /* 0x000000002f0f7221 */ /* 0x044fe20000010000 */
[----:B------:R-:W-:Y:S01]  /*4f20*/  F2FP.F16.F32.PACK_AB R203, R47, R46 ;  /* 0x0000002e2fcb723e */ /* 0x000fe200000000ff */
[--C-:B------:R-:W-:Y:S02]  /*4f30*/  IMAD.MOV.U32 R47, RZ, RZ, R151.reuse ;  /* 0x000000ffff2f7224 */ /* 0x100fe400078e0097 */
[----:B------:R-:W-:-:S03]  /*4f40*/  IMAD.MOV.U32 R46, RZ, RZ, R151 ;  /* 0x000000ffff2e7224 */ /* 0x000fc600078e0097 */
[----:B------:R-:W2:Y:S01]  /*4f50*/  MUFU.EX2 R24, R24 ;  /* 0x0000001800187308 */ /* 0x000ea20000000800 */
[C---:B0-----:R-:W-:Y:S01]  /*4f60*/  FADD.FTZ R29, R37.reuse, R14 ;  /* 0x0000000e251d7221 */ /* 0x041fe20000010000 */
[----:B------:R-:W-:Y:S01]  /*4f70*/  F2FP.F16.F32.PACK_AB R198, R37, R36 ;  /* 0x0000002425c6723e */ /* 0x000fe200000000ff */
[--C-:B------:R-:W-:Y:S02]  /*4f80*/  IMAD.MOV.U32 R37, RZ, RZ, R151.reuse ;  /* 0x000000ffff257224 */ /* 0x100fe400078e0097 */
[----:B------:R-:W-:-:S03]  /*4f90*/  IMAD.MOV.U32 R36, RZ, RZ, R151 ;  /* 0x000000ffff247224 */ /* 0x000fc600078e0097 */
[----:B------:R-:W0:Y:S01]  /*4fa0*/  MUFU.EX2 R35, R35 ;  /* 0x0000002300237308 */ /* 0x000e220000000800 */
[----:B-1----:R-:W-:-:S07]  /*4fb0*/  FADD.FTZ R0, R34, R15 ;  /* 0x0000000f22007221 */ /* 0x002fce0000010000 */
[----:B------:R-:W1:Y:S01]  /*4fc0*/  MUFU.EX2 R25, R25 ;  /* 0x0000001900197308 */ /* 0x000e620000000800 */
[----:B--2---:R-:W-:-:S07]  /*4fd0*/  FADD.FTZ R14, R24, R29 ;  /* 0x0000001d180e7221 */ /* 0x004fce0000010000 */
[----:B------:R-:W2:Y:S01]  /*4fe0*/  MUFU.EX2 R38, R38 ;  /* 0x0000002600267308 */ /* 0x000ea20000000800 */
[C---:B0-----:R-:W-:Y:S01]  /*4ff0*/  FADD.FTZ R15, R35.reuse, R0 ;  /* 0x00000000230f7221 */ /* 0x041fe20000010000 */
[----:B------:R-:W-:Y:S01]  /*5000*/  F2FP.F16.F32.PACK_AB R197, R35, R34 ;  /* 0x0000002223c5723e */ /* 0x000fe200000000ff */
[--C-:B------:R-:W-:Y:S02]  /*5010*/  IMAD.MOV.U32 R35, RZ, RZ, R151.reuse ;  /* 0x000000ffff237224 */ /* 0x100fe400078e0097 */
[----:B------:R-:W-:-:S03]  /*5020*/  IMAD.MOV.U32 R34, RZ, RZ, R151 ;  /* 0x000000ffff227224 */ /* 0x000fc600078e0097 */
[----:B------:R-:W0:Y:S01]  /*5030*/  MUFU.EX2 R28, R28 ;  /* 0x0000001c001c7308 */ /* 0x000e220000000800 */
[C---:B-1----:R-:W-:Y:S01]  /*5040*/  FADD.FTZ R29, R25.reuse, R14 ;  /* 0x0000000e191d7221 */ /* 0x042fe20000010000 */
[----:B------:R-:W-:Y:S01]  /*5050*/  F2FP.F16.F32.PACK_AB R192, R25, R24 ;  /* 0x0000001819c0723e */ /* 0x000fe200000000ff */
[--C-:B------:R-:W-:Y:S02]  /*5060*/  IMAD.MOV.U32 R25, RZ, RZ, R151.reuse ;  /* 0x000000ffff197224 */ /* 0x100fe400078e0097 */
[----:B------:R-:W-:-:S03]  /*5070*/  IMAD.MOV.U32 R24, RZ, RZ, R151 ;  /* 0x000000ffff187224 */ /* 0x000fc600078e0097 */
[----:B------:R-:W1:Y:S01]  /*5080*/  MUFU.EX2 R39, R39 ;  /* 0x0000002700277308 */ /* 0x000e620000000800 */
[----:B--2---:R-:W-:-:S07]  /*5090*/  FADD.FTZ R0, R38, R15 ;  /* 0x0000000f26007221 */ /* 0x004fce0000010000 */
[----:B------:R-:W2:Y:S01]  /*50a0*/  MUFU.EX2 R26, R26 ;  /* 0x0000001a001a7308 */ /* 0x000ea20000000800 */
[----:B0-----:R-:W-:Y:S01]  /*50b0*/  FADD.FTZ R14, R28, R29 ;  /* 0x0000001d1c0e7221 */ /* 0x001fe20000010000 */
[C---:B------:R-:W-:Y:S01]  /*50c0*/  F2FP.F16.F32.PACK_AB R194, R21.reuse, R28 ;  /* 0x0000001c15c2723e */ /* 0x040fe200000000ff */
[----:B------:R-:W-:Y:S02]  /*50d0*/  IMAD.MOV.U32 R28, RZ, RZ, R151 ;  /* 0x000000ffff1c7224 */ /* 0x000fe400078e0097 */
[----:B------:R-:W-:-:S03]  /*50e0*/  FADD.FTZ R15, R21, R14 ;  /* 0x0000000e150f7221 */ /* 0x000fc60000010000 */
[----:B------:R-:W0:Y:S01]  /*50f0*/  MUFU.EX2 R27, R27 ;  /* 0x0000001b001b7308 */ /* 0x000e220000000800 */
[C---:B-1----:R-:W-:Y:S01]  /*5100*/  FADD.FTZ R29, R39.reuse, R0 ;  /* 0x00000000271d7221 */ /* 0x042fe20000010000 */
[----:B------:R-:W-:Y:S01]  /*5110*/  F2FP.F16.F32.PACK_AB R199, R39, R38 ;  /* 0x0000002627c7723e */ /* 0x000fe200000000ff */
[--C-:B------:R-:W-:Y:S02]  /*5120*/  IMAD.MOV.U32 R39, RZ, RZ, R151.reuse ;  /* 0x000000ffff277224 */ /* 0x100fe400078e0097 */
[----:B------:R-:W-:-:S03]  /*5130*/  IMAD.MOV.U32 R38, RZ, RZ, R151 ;  /* 0x000000ffff267224 */ /* 0x000fc600078e0097 */
[----:B------:R-:W1:Y:S01]  /*5140*/  MUFU.EX2 R30, R30 ;  /* 0x0000001e001e7308 */ /* 0x000e620000000800 */
[----:B--2---:R-:W-:Y:S01]  /*5150*/  FADD.FTZ R0, R26, R29 ;  /* 0x0000001d1a007221 */ /* 0x004fe20000010000 */
[----:B------:R-:W-:-:S06]  /*5160*/  IMAD.MOV.U32 R29, RZ, RZ, R151 ;  /* 0x000000ffff1d7224 */ /* 0x000fcc00078e0097 */
[----:B------:R2:W3:Y:S01]  /*5170*/  MUFU.EX2 R195, R2 ;  /* 0x0000000200c37308 */ /* 0x0004e20000000800 */
[C---:B0-----:R-:W-:Y:S01]  /*5180*/  FADD.FTZ R21, R27.reuse, R0 ;  /* 0x000000001b157221 */ /* 0x041fe20000010000 */
[----:B------:R-:W-:Y:S01]  /*5190*/  F2FP.F16.F32.PACK_AB R193, R27, R26 ;  /* 0x0000001a1bc1723e */ /* 0x000fe200000000ff */
[--C-:B------:R-:W-:Y:S01]  /*51a0*/  IMAD.MOV.U32 R27, RZ, RZ, R151.reuse ;  /* 0x000000ffff1b7224 */ /* 0x100fe200078e0097 */
[----:B------:R-:W-:Y:S01]  /*51b0*/  MOV R0, 0x3f800000 ;  /* 0x3f80000000007802 */ /* 0x000fe20000000f00 */
[----:B------:R-:W-:Y:S02]  /*51c0*/  IMAD.MOV.U32 R26, RZ, RZ, R151 ;  /* 0x000000ffff1a7224 */ /* 0x000fe400078e0097 */
[----:B-1----:R-:W-:Y:S01]  /*51d0*/  FADD.FTZ R14, R30, R21 ;  /* 0x000000151e0e7221 */ /* 0x002fe20000010000 */
[----:B--2---:R-:W-:-:S03]  /*51e0*/  IMAD.MOV.U32 R2, RZ, RZ, 0x3f800000 ;  /* 0x3f800000ff027424 */ /* 0x004fc600078e00ff */
[C---:B---3--:R-:W-:Y:S01]  /*51f0*/  FADD.FTZ R14, R195.reuse, R14 ;  /* 0x0000000ec30e7221 */ /* 0x048fe20000010000 */
[----:B------:R-:W-:Y:S01]  /*5200*/  F2FP.F16.F32.PACK_AB R195, R195, R30 ;  /* 0x0000001ec3c3723e */ /* 0x000fe200000000ff */
[----:B------:R-:W-:Y:S01]  /*5210*/  IMAD.MOV.U32 R30, RZ, RZ, R151 ;  /* 0x000000ffff1e7224 */ /* 0x000fe200078e0097 */
[----:B------:R-:W-:Y:S06]  /*5220*/  @!P2 BRA `(.L_x_268) ;  /* 0x0000003c0088a947 */ /* 0x000fec0003800000 */
[----:B------:R-:W-:Y:S01]  /*5230*/  R2UR UR60, R16 ;  /* 0x00000000103c72ca */ /* 0x000fe200000e0000 */
[----:B------:R-:W-:Y:S01]  /*5240*/  UIADD3 UR4, UR61, -0x2, URZ ;  /* 0xfffffffe3d047890 */ /* 0x000fe2000fffe03f */
[----:B------:R-:W-:Y:S01]  /*5250*/  IMAD.MOV.U32 R20, RZ, RZ, R3 ;  /* 0x000000ffff147224 */ /* 0x000fe200078e0003 */
[----:B------:R-:W-:Y:S01]  /*5260*/  MOV R224, R17 ;  /* 0x0000001100e07202 */ /* 0x000fe20000000f00 */
[----:B------:R-:W-:Y:S01]  /*5270*/  IMAD.MOV.U32 R21, RZ, RZ, R4 ;  /* 0x000000ffff157224 */ /* 0x000fe200078e0004 */
[----:B------:R-:W-:Y:S01]  /*5280*/  CS2R R150, SRZ ;  /* 0x0000000000967805 */ /* 0x000fe2000001ff00 */
[----:B------:R-:W-:Y:S01]  /*5290*/  IMAD.MOV.U32 R0, RZ, RZ, 0x3f800000 ;  /* 0x3f800000ff007424 */ /* 0x000fe200078e00ff */
[----:B------:R-:W-:Y:S01]  /*52a0*/  CS2R R146, SRZ ;  /* 0x0000000000927805 */ /* 0x000fe2000001ff00 */
[----:B------:R-:W-:Y:S01]  /*52b0*/  IMAD.U32 R225, RZ, RZ, UR4 ;  /* 0x00000004ffe17e24 */ /* 0x000fe2000f8e00ff */
        /* <DEDUP_REMOVED lines=61> */
[----:B------:R-:W-:-:S07]  /*5690*/  CS2R R24, SRZ ;  /* 0x0000000000187805 */ /* 0x000fce000001ff00 */
.L_x_277:
[----:B------:R-:W-:-:S04]  /*56a0*/  UIADD3 UR4, UR60, 0x1, URZ ;  /* 0x000000013c047890 */ /* 0x000fc8000fffe03f */
[----:B------:R-:W-:-:S04]  /*56b0*/  UISETP.NE.AND UP0, UPT, UR4, 0x2, UPT ;  /* 0x000000020400788c */ /* 0x000fc8000bf05270 */
[----:B------:R-:W-:Y:S02]  /*56c0*/  USEL UR5, URZ, 0x1, UP0 ;  /* 0x000000013f057887 */ /* 0x000fe40008000000 */
[----:B------:R-:W-:-:S04]  /*56d0*/  USEL UR4, UR4, URZ, UP0 ;  /* 0x0000003f04047287 */ /* 0x000fc80008000000 */
[----:B------:R-:W-:Y:S02]  /*56e0*/  LOP3.LUT R17, R224, UR5, RZ, 0x3c, !PT ;  /* 0x00000005e0117c12 */ /* 0x000fe4000f8e3cff */
[----:B------:R-:W-:Y:S01]  /*56f0*/  IMAD.U32 R16, RZ, RZ, UR4 ;  /* 0x00000004ff107e24 */ /* 0x000fe2000f8e00ff */
[----:B------:R-:W-:Y:S06]  /*5700*/  @!P0 BRA `(.L_x_269) ;  /* 0x0000000000048947 */ /* 0x000fec0003800000 */
[----:B------:R-:W-:Y:S01]  /*5710*/  BPT.TRAP 0x1 ;  /* 0x000000040000795c */ /* 0x000fe20000300000 */
.L_x_269:
[----:B------:R-:W0:Y:S01]  /*5720*/  S2UR UR6, SR_CgaCtaId ;  /* 0x00000000000679c3 */ /* 0x000e220000008800 */
[----:B------:R-:W-:Y:S01]  /*5730*/  UMOV UR5, 0x400 ;  /* 0x0000040000057882 */ /* 0x000fe20000000000 */
[----:B------:R-:W-:Y:S01]  /*5740*/  SHF.L.U32 R3, R17, 0x1f, RZ ;  /* 0x0000001f11037819 */ /* 0x000fe200000006ff */
[----:B0-----:R-:W-:-:S06]  /*5750*/  ULEA UR5, UR6, UR5, 0x18 ;  /* 0x0000000506057291 */ /* 0x001fcc000f8ec03f */
[----:B------:R-:W-:-:S05]  /*5760*/  IMAD.U32 R5, RZ, RZ, UR5 ;  /* 0x00000005ff057e24 */ /* 0x000fca000f8e00ff */
[----:B------:R-:W-:-:S13]  /*5770*/  R2UR UR61, R5 ;  /* 0x00000000053d72ca */ /* 0x000fda00000e0000 */
[----:B------:R-:W-:-:S09]  /*5780*/  ULEA UR61, UR4, UR61, 0x3 ;  /* 0x0000003d043d7291 */ /* 0x000fd2000f8e183f */
[----:B------:R0:W1:Y:S01]  /*5790*/  SYNCS.PHASECHK.TRANS64.TRYWAIT P2, [UR61+0x38830], R3 ;  /* 0x03883003ff0075a7 */ /* 0x000062000804017d */
[----:B------:R-:W-:Y:S05]  /*57a0*/  @!P0 BRA `(.L_x_270) ;  /* 0x0000000000048947 */ /* 0x000fea0003800000 */
[----:B------:R-:W-:Y:S01]  /*57b0*/  BPT.TRAP 0x1 ;  /* 0x000000040000795c */ /* 0x000fe20000300000 */
.L_x_270:
[----:B-1----:R-:W-:Y:S05]  /*57c0*/  @P2 BRA `(.L_x_271) ;  /* 0x0000000000082947 */ /* 0x002fea0003800000 */
[----:B------:R-:W1:Y:S02]  /*57d0*/  SYNCS.PHASECHK.TRANS64.TRYWAIT P2, [UR61+0x38830], R3 ;  /* 0x03883003ff0075a7 */ /* 0x000e64000804017d */
[----:B-1----:R-:W-:Y:S05]  /*57e0*/  @!P2 BRA `(.L_x_272) ;  /* 0x000000cc005ca947 */ /* 0x002fea0003800000 */
.L_x_271:
        /* <DEDUP_REMOVED lines=645> */
.L_x_273:
[----:B------:R-:W-:Y:S02]  /*8040*/  R2UR UR4, R5 ;  /* 0x00000000050472ca */ /* 0x000fe400000e0000 */
[----:B------:R-:W-:-:S11]  /*8050*/  SHF.L.U32 R0, R224, 0x1f, RZ ;  /* 0x0000001fe0007819 */ /* 0x000fd600000006ff */
[----:B------:R-:W-:-:S09]  /*8060*/  ULEA UR4, UR60, UR4, 0x3 ;  /* 0x000000043c047291 */ /* 0x000fd2000f8e183f */
[----:B------:R2:W3:Y:S01]  /*8070*/  SYNCS.PHASECHK.TRANS64.TRYWAIT P2, [UR4+0x38850], R0 ;  /* 0x03885000ff0075a7 */ /* 0x0004e20008040144 */
[----:B------:R-:W-:Y:S05]  /*8080*/  @!P0 BRA `(.L_x_274) ;  /* 0x0000000000048947 */ /* 0x000fea0003800000 */
[----:B------:R-:W-:Y:S01]  /*8090*/  BPT.TRAP 0x1 ;  /* 0x000000040000795c */ /* 0x000fe20000300000 */
.L_x_274:
[----:B---3--:R-:W-:Y:S05]  /*80a0*/  @P2 BRA `(.L_x_275) ;  /* 0x0000000000082947 */ /* 0x008fea0003800000 */
[----:B------:R-:W3:Y:S02]  /*80b0*/  SYNCS.PHASECHK.TRANS64.TRYWAIT P2, [UR4+0x38850], R0 ;  /* 0x03885000ff0075a7 */ /* 0x000ee40008040144 */
[----:B---3--:R-:W-:Y:S05]  /*80c0*/  @!P2 BRA `(.L_x_276) ;  /* 0x000000a4003ca947 */ /* 0x008fea0003800000 */
.L_x_275:
[----:B------:R-:W-:Y:S01]  /*80d0*/  R2UR UR5, R5 ;  /* 0x00000000050572ca */ /* 0x000fe200000e0000 */
[----:B------:R-:W-:Y:S01]  /*80e0*/  WARPGROUP.ARRIVE ;  /* 0x00000000000079c5 */ /* 0x000fe20000000000 */
[----:B------:R-:W-:Y:S01]  /*80f0*/  UMOV UR7, 0x40000040 ;  /* 0x4000004000077882 */ /* 0x000fe20000000000 */
[----:B0-2---:R-:W-:Y:S01]  /*8100*/  FMNMX.FTZ R0, R184, R21, !PT ;  /* 0x00000015b8007209 */ /* 0x005fe20007810000 */
[----:B------:R-:W-:Y:S01]  /*8110*/  ULDC UR10, c[0x0][0x988] ;  /* 0x00026200000a7ab9 */ /* 0x000fe20000000800 */
[----:B------:R-:W-:Y:S01]  /*8120*/  VOTEU.ALL UP0, P1 ;  /* 0x00000000003f7886 */ /* 0x000fe20000800000 */
[----:B------:R-:W-:Y:S01]  /*8130*/  IMAD.MOV.U32 R224, RZ, RZ, R17 ;  /* 0x000000ffffe07224 */ /* 0x000fe200078e0011 */
[----:B-1----:R-:W-:-:S03]  /*8140*/  FMNMX.FTZ R3, R185, R0, !PT ;  /* 0x00000000b9037209 */ /* 0x002fc60007810000 */
[----:B------:R-:W-:Y:S01]  /*8150*/  @!UP0 UIADD3 UR61, UR61, 0x38840, URZ ;  /* 0x000388403d3d8890 */ /* 0x000fe2000fffe03f */
[----:B------:R-:W-:Y:S01]  /*8160*/  FMNMX.FTZ R0, R188, R3, !PT ;  /* 0x00000003bc007209 */ /* 0x000fe20007810000 */
[----:B------:R-:W-:Y:S02]  /*8170*/  @!UP0 UIADD3 UR4, UR4, 0x38860, URZ ;  /* 0x0003886004048890 */ /* 0x000fe4000fffe03f */
[----:B------:R-:W-:Y:S01]  /*8180*/  UIADD3 UR5, UR5, 0x400, URZ ;  /* 0x0000040005057890 */ /* 0x000fe2000fffe03f */
[----:B------:R-:W-:Y:S01]  /*8190*/  FMNMX.FTZ R3, R189, R0, !PT ;  /* 0x00000000bd037209 */ /* 0x000fe20007810000 */
[----:B------:R-:W-:Y:S02]  /*81a0*/  @!UP0 UPRMT UR61, URZ, 0x654, UR61 ;  /* 0x000006543f3d8896 */ /* 0x000fe4000800003d */
[----:B------:R-:W-:Y:S01]  /*81b0*/  USHF.R.U32.HI UR5, URZ, 0x4, UR5 ;  /* 0x000000043f057899 */ /* 0x000fe20008011605 */
[----:B------:R-:W-:Y:S01]  /*81c0*/  FMNMX.FTZ R0, R176, R3, !PT ;  /* 0x00000003b0007209 */ /* 0x000fe20007810000 */
[----:B------:R-:W-:-:S02]  /*81d0*/  @!UP0 UPRMT UR4, URZ, 0x654, UR4 ;  /* 0x000006543f048896 */ /* 0x000fc40008000004 */
[----:B------:R-:W-:Y:S01]  /*81e0*/  ULOP3.LUT UR5, UR5, 0x3fff, URZ, 0xc0, !UPT ;  /* 0x00003fff05057892 */ /* 0x000fe2000f8ec03f */
[----:B------:R-:W-:-:S03]  /*81f0*/  FMNMX.FTZ R3, R177, R0, !PT ;  /* 0x00000000b1037209 */ /* 0x000fc60007810000 */
[----:B------:R-:W-:Y:S01]  /*8200*/  ULOP3.LUT UR5, UR5, 0x2800000, URZ, 0xfc, !UPT ;  /* 0x0280000005057892 */ /* 0x000fe2000f8efc3f */
[----:B------:R-:W-:-:S03]  /*8210*/  FMNMX.FTZ R0, R180, R3, !PT ;  /* 0x00000003b4007209 */ /* 0x000fc60007810000 */
[----:B------:R-:W-:Y:S01]  /*8220*/  UIMAD UR60, UR60, 0xa00, UR5 ;  /* 0x00000a003c3c78a4 */ /* 0x000fe2000f8e0205 */
[----:B------:R-:W-:Y:S02]  /*8230*/  FMNMX.FTZ R3, R181, R0, !PT ;  /* 0x00000000b5037209 */ /* 0x000fe40007810000 */
[----:B------:R-:W-:Y:S01]  /*8240*/  UMOV UR5, UR10 ;  /* 0x0000000a00057c82 */ /* 0x000fe20008000000 */
[----:B------:R-:W-:Y:S02]  /*8250*/  R2UR UR10, R225 ;  /* 0x00000000e10a72ca */ /* 0x000fe400000e0000 */
[----:B------:R-:W-:Y:S01]  /*8260*/  FMNMX.FTZ R0, R168, R3, !PT ;  /* 0x00000003a8007209 */ /* 0x000fe20007810000 */
[----:B------:R-:W-:Y:S02]  /*8270*/  UMOV UR6, UR60 ;  /* 0x0000003c00067c82 */ /* 0x000fe40008000000 */
[----:B------:R-:W-:Y:S01]  /*8280*/  HGMMA.64x256x16.F32 R24, R208, gdesc[UR4].tnspB, R24, gsb0 ;  /* 0x43e00004d0187df0 */ /* 0x000fe20008000818 */
[----:B------:R-:W-:Y:S01]  /*8290*/  UIADD3 UR6, UR60, 0x80, URZ ;  /* 0x000000803c067890 */ /* 0x000fe2000fffe03f */
[----:B------:R-:W-:Y:S01]  /*82a0*/  FMNMX.FTZ R3, R169, R0, !PT ;  /* 0x00000000a9037209 */ /* 0x000fe20007810000 */
[----:B------:R-:W-:-:S03]  /*82b0*/  UMOV UR7, 0x40000040 ;  /* 0x4000004000077882 */ /* 0x000fc60000000000 */
[----:B------:R-:W-:Y:S02]  /*82c0*/  FMNMX.FTZ R0, R172, R3, !PT ;  /* 0x00000003ac007209 */ /* 0x000fe40007810000 */
[----:B------:R-:W-:Y:S02]  /*82d0*/  ISETP.LT.AND P2, PT, RZ, UR10, PT ;  /* 0x0000000aff007c0c */ /* 0x000fe4000bf41270 */
        /* <DEDUP_REMOVED lines=10> */
[----:B------:R-:W0:Y:S01]  /*8380*/  SHFL.BFLY PT, R3, R2, 0x2, 0x1f ;  /* 0x0c401f0002037f89 */ /* 0x000e2200000e0000 */
        /* <DEDUP_REMOVED lines=14> */
[----:B0-----:R-:W-:-:S15]  /*8470*/  FMNMX.FTZ R200, R2, R3, !PT ;  /* 0x0000000302c87209 */ /* 0x001fde0007810000 */
[----:B------:R-:W-:-:S06]  /*8480*/  NOP ;  /* 0x0000000000007918 */ /* 0x000fcc0000000000 */
[----:B------:R-:W-:Y:S01]  /*8490*/  HGMMA.64x256x16.F32 R24, R196, gdesc[UR4].tnspB, R24, gsb0 ;  /* 0x43e00004c4187df0 */ /* 0x000fe20008000818 */
[----:B------:R-:W0:Y:S01]  /*84a0*/  SHFL.BFLY PT, R3, R200, 0x1, 0x1f ;  /* 0x0c201f00c8037f89 */ /* 0x000e2200000e0000 */
[----:B------:R-:W-:Y:S01]  /*84b0*/  UMOV UR6, UR60 ;  /* 0x0000003c00067c82 */ /* 0x000fe20008000000 */
[----:B------:R-:W-:Y:S01]  /*84c0*/  UMOV UR7, 0x40000040 ;  /* 0x4000004000077882 */ /* 0x000fe20000000000 */
[----:B------:R-:W-:Y:S02]  /*84d0*/  R2UR UR60, R16 ;  /* 0x00000000103c72ca */ /* 0x000fe400000e0000 */
[----:B0-----:R-:W-:Y:S02]  /*84e0*/  FMNMX.FTZ R4, R200, R3, !PT ;  /* 0x00000003c8047209 */ /* 0x001fe40007810000 */
[----:B------:R-:W-:-:S03]  /*84f0*/  FMNMX.FTZ R3, R187, R0, !PT ;  /* 0x00000000bb037209 */ /* 0x000fc60007810000 */
[C---:B------:R-:W-:Y:S01]  /*8500*/  FMUL.FTZ R0, R4.reuse, UR5 ;  /* 0x0000000504007c20 */ /* 0x040fe20008410000 */
[----:B------:R-:W-:-:S03]  /*8510*/  FADD.FTZ R21, -R4, R21 ;  /* 0x0000001504157221 */ /* 0x000fc60000010100 */
[--C-:B------:R-:W-:Y:S01]  /*8520*/  FFMA.FTZ R204, R176, UR5, -R0.reuse ;  /* 0x00000005b0cc7c23 */ /* 0x100fe20008010800 */
[----:B------:R-:W-:Y:S01]  /*8530*/  FMUL.FTZ R21, R21, UR5 ;  /* 0x0000000515157c20 */ /* 0x000fe20008410000 */
[--C-:B------:R-:W-:Y:S01]  /*8540*/  FFMA.FTZ R208, R185, UR5, -R0.reuse ;  /* 0x00000005b9d07c23 */ /* 0x100fe20008010800 */
[--C-:B------:R-:W-:Y:S01]  /*8550*/  FFMA.FTZ R185, R181, UR5, -R0.reuse ;  /* 0x00000005b5b97c23 */ /* 0x100fe20008010800 */
        /* <DEDUP_REMOVED lines=9> */
[--C-:B------:R-:W-:Y:S01]  /*85f0*/  FFMA.FTZ R173, R173, UR5, -R0.reuse ;  /* 0x00000005adad7c23 */ /* 0x100fe20008010800 */
[--C-:B0-----:R-:W-:Y:S01]  /*8600*/  FFMA.FTZ R21, R152, UR5, -R0.reuse ;  /* 0x0000000598157c23 */ /* 0x101fe20008010800 */
[--C-:B------:R-:W-:Y:S01]  /*8610*/  FFMA.FTZ R152, R153, UR5, -R0.reuse ;  /* 0x0000000599987c23 */ /* 0x100fe20008010800 */
[--C-:B------:R-:W-:Y:S01]  /*8620*/  FFMA.FTZ R161, R165, UR5, -R0.reuse ;  /* 0x00000005a5a17c23 */ /* 0x100fe20008010800 */
[--C-:B------:R-:W-:Y:S01]  /*8630*/  FFMA.FTZ R153, R156, UR5, -R0.reuse ;  /* 0x000000059c997c23 */ /* 0x100fe20008010800 */
[----:B------:R-:W-:Y:S01]  /*8640*/  FFMA.FTZ R157, R157, UR5, -R0 ;  /* 0x000000059d9d7c23 */ /* 0x000fe20008010800 */
        /* <DEDUP_REMOVED lines=17> */
[----:B------:R-:W-:Y:S01]  /*8760*/  FMNMX.FTZ R196, R190, R3, !PT ;  /* 0x00000003bec47209 */ /* 0x000fe20007810000 */
[--C-:B------:R-:W-:Y:S01]  /*8770*/  FFMA.FTZ R197, R184, UR5, -R0.reuse ;  /* 0x00000005b8c57c23 */ /* 0x100fe20008010800 */
[----:B------:R-:W-:Y:S01]  /*8780*/  WARPGROUP.ARRIVE ;  /* 0x00000000000079c5 */ /* 0x000fe20000000000 */
[--C-:B------:R-:W-:Y:S01]  /*8790*/  FFMA.FTZ R198, R164, UR5, -R0.reuse ;  /* 0x00000005a4c67c23 */ /* 0x100fe20008010800 */
[----:B------:R-:W-:Y:S01]  /*87a0*/  FMNMX.FTZ R3, R191, R196, !PT ;  /* 0x000000c4bf037209 */ /* 0x000fe20007810000 */
[----:B------:R-:W-:Y:S02]  /*87b0*/  FFMA.FTZ R196, R160, UR5, -R0 ;  /* 0x00000005a0c47c23 */ /* 0x000fe40008010800 */
[----:B------:R-:W0:Y:S01]  /*87c0*/  MUFU.EX2 R197, R197 ;  /* 0x000000c500c57308 */ /* 0x000e220000000800 */
[----:B------:R-:W-:Y:S01]  /*87d0*/  FMNMX.FTZ R184, R178, R3, !PT ;  /* 0x00000003b2b87209 */ /* 0x000fe20007810000 */
[----:B------:R-:W-:Y:S03]  /*87e0*/  HGMMA.64x256x16.F32 R24, R192, gdesc[UR4].tnspB, R24, gsb0 ;  /* 0x43e00004c0187df0 */ /* 0x000fe60008000818 */
[----:B------:R-:W-:-:S03]  /*87f0*/  FMNMX.FTZ R3, R179, R184, !PT ;  /* 0x000000b8b3037209 */ /* 0x000fc60007810000 */
[----:B------:R-:W-:Y:S01]  /*8800*/  MUFU.EX2 R196, R196 ;  /* 0x000000c400c47308 */ /* 0x000fe20000000800 */
[----:B------:R-:W-:-:S04]  /*8810*/  FMNMX.FTZ R184, R182, R3, !PT ;  /* 0x00000003b6b87209 */ /* 0x000fc80007810000 */
[----:B------:R-:W-:-:S03]  /*8820*/  FMNMX.FTZ R3, R183, R184, !PT ;  /* 0x000000b8b7037209 */ /* 0x000fc60007810000 */
[----:B------:R-:W-:Y:S01]  /*8830*/  MUFU.EX2 R198, R198 ;  /* 0x000000c600c67308 */ /* 0x000fe20000000800 */
[----:B------:R-:W-:Y:S01]  /*8840*/  FMNMX.FTZ R184, R170, R3, !PT ;  /* 0x00000003aab87209 */ /* 0x000fe20007810000 */
[----:B0-----:R-:W-:-:S03]  /*8850*/  FFMA.FTZ R15, R2, R15, R197 ;  /* 0x0000000f020f7223 */ /* 0x001fc600000100c5 */
[----:B------:R-:W-:Y:S01]  /*8860*/  FMNMX.FTZ R3, R171, R184, !PT ;  /* 0x000000b8ab037209 */ /* 0x000fe20007810000 */
[C---:B------:R-:W-:Y:S01]  /*8870*/  FADD.FTZ R15, R208.reuse, R15 ;  /* 0x0000000fd00f7221 */ /* 0x040fe20000010000 */
[----:B------:R-:W-:Y:S02]  /*8880*/  F2FP.F16.F32.PACK_AB R208, R208, R197 ;  /* 0x000000c5d0d0723e */ /* 0x000fe400000000ff */
        /* <DEDUP_REMOVED lines=9> */
[----:B------:R-:W-:-:S05]  /*8920*/  FMNMX.FTZ R176, R159, R176, !PT ;  /* 0x000000b09fb07209 */ /* 0x000fca0007810000 */
[----:B------:R-:W0:Y:S02]  /*8930*/  SHFL.BFLY PT, R3, R176, 0x2, 0x1f ;  /* 0x0c401f00b0037f89 */ /* 0x000e2400000e0000 */
[----:B0-----:R-:W-:-:S05]  /*8940*/  FMNMX.FTZ R3, R176, R3, !PT ;  /* 0x00000003b0037209 */ /* 0x001fca0007810000 */
[----:B------:R-:W0:Y:S02]  /*8950*/  SHFL.BFLY PT, R160, R3, 0x1, 0x1f ;  /* 0x0c201f0003a07f89 */ /* 0x000e2400000e0000 */
[----:B0-----:R-:W-:-:S05]  /*8960*/  FMNMX.FTZ R3, R3, R160, !PT ;  /* 0x000000a003037209 */ /* 0x001fca0007810000 */
[C---:B------:R-:W-:Y:S01]  /*8970*/  FADD.FTZ R0, -R3.reuse, R20 ;  /* 0x0000001403007221 */ /* 0x040fe20000010100 */
[----:B------:R-:W-:Y:S01]  /*8980*/  FMUL.FTZ R156, R3, UR5 ;  /* 0x00000005039c7c20 */ /* 0x000fe20008410000 */
[----:B------:R0:W-:Y:S02]  /*8990*/  MUFU.EX2 R20, R157 ;  /* 0x0000009d00147308 */ /* 0x0001e40000000800 */
[----:B------:R-:W-:Y:S01]  /*89a0*/  FMUL.FTZ R0, R0, UR5 ;  /* 0x0000000500007c20 */ /* 0x000fe20008410000 */
        /* <DEDUP_REMOVED lines=11> */
[----:B------:R-:W-:Y:S01]  /*8a60*/  FADD.FTZ R174, R210, R15 ;  /* 0x0000000fd2ae7221 */ /* 0x000fe20000010000 */
[--C-:B------:R-:W-:Y:S01]  /*8a70*/  FFMA.FTZ R201, R170, UR5, -R156.reuse ;  /* 0x00000005aac97c23 */ /* 0x100fe2000801089c */
[----:B------:R-:W1:Y:S01]  /*8a80*/  MUFU.EX2 R209, R209 ;  /* 0x000000d100d17308 */ /* 0x000e620000000800 */
[--C-:B------:R-:W-:Y:S01]  /*8a90*/  FFMA.FTZ R170, R171, UR5, -R156.reuse ;  /* 0x00000005abaa7c23 */ /* 0x100fe2000801089c */
[----:B0-----:R-:W-:Y:S01]  /*8aa0*/  FFMA.FTZ R157, R162, UR5, -R156 ;  /* 0x00000005a29d7c23 */ /* 0x001fe2000801089c */
[----:B------:R-:W-:Y:S01]  /*8ab0*/  FADD.FTZ R171, R189, R174 ;  /* 0x000000aebdab7221 */ /* 0x000fe20000010000 */
[--C-:B------:R-:W-:Y:S01]  /*8ac0*/  FFMA.FTZ R175, R175, UR5, -R156.reuse ;  /* 0x00000005afaf7c23 */ /* 0x100fe2000801089c */
[--C-:B------:R-:W-:Y:S01]  /*8ad0*/  FFMA.FTZ R163, R163, UR5, -R156.reuse ;  /* 0x00000005a3a37c23 */ /* 0x100fe2000801089c */
[--C-:B------:R-:W-:Y:S01]  /*8ae0*/  FFMA.FTZ R167, R167, UR5, -R156.reuse ;  /* 0x00000005a7a77c23 */ /* 0x100fe2000801089c */
[----:B------:R-:W-:Y:S01]  /*8af0*/  FADD.FTZ R174, R204, R171 ;  /* 0x000000abccae7221 */ /* 0x000fe20000010000 */
[----:B------:R-:W0:Y:S01]  /*8b00*/  MUFU.EX2 R160, R160 ;  /* 0x000000a000a07308 */ /* 0x000e220000000800 */
[--C-:B------:R-:W-:Y:S01]  /*8b10*/  FFMA.FTZ R154, R154, UR5, -R156.reuse ;  /* 0x000000059a9a7c23 */ /* 0x100fe2000801089c */
[--C-:B------:R-:W-:Y:S01]  /*8b20*/  FFMA.FTZ R155, R155, UR5, -R156.reuse ;  /* 0x000000059b9b7c23 */ /* 0x100fe2000801089c */
[--C-:B------:R-:W-:Y:S01]  /*8b30*/  FFMA.FTZ R158, R158, UR5, -R156.reuse ;  /* 0x000000059e9e7c23 */ /* 0x100fe2000801089c */
[----:B------:R-:W-:Y:S01]  /*8b40*/  FFMA.FTZ R156, R159, UR5, -R156 ;  /* 0x000000059f9c7c23 */ /* 0x000fe2000801089c */
[----:B------:R-:W-:Y:S01]  /*8b50*/  FADD.FTZ R159, R177, R174 ;  /* 0x000000aeb19f7221 */ /* 0x000fe20000010000 */
[----:B------:R-:W-:-:S02]  /*8b60*/  F2FP.F16.F32.PACK_AB R210, R189, R210 ;  /* 0x000000d2bdd2723e */ /* 0x000fc400000000ff */
[----:B------:R-:W2:Y:S01]  /*8b70*/  MUFU.EX2 R211, R211 ;  /* 0x000000d300d37308 */ /* 0x000ea20000000800 */
[----:B-1----:R-:W-:Y:S01]  /*8b80*/  FFMA.FTZ R165, R0, R14, R209 ;  /* 0x0000000e00a57223 */ /* 0x002fe200000100d1 */
[----:B------:R-:W-:-:S06]  /*8b90*/  F2FP.F16.F32.PACK_AB R204, R177, R204 ;  /* 0x000000ccb1cc723e */ /* 0x000fcc00000000ff */
[----:B------:R-:W1:Y:S01]  /*8ba0*/  MUFU.EX2 R164, R164 ;  /* 0x000000a400a47308 */ /* 0x000e620000000800 */
[C---:B0-----:R-:W-:Y:S01]  /*8bb0*/  FADD.FTZ R166, R160.reuse, R165 ;  /* 0x000000a5a0a67221 */ /* 0x041fe20000010000 */
[----:B------:R-:W-:-:S06]  /*8bc0*/  F2FP.F16.F32.PACK_AB R209, R160, R209 ;  /* 0x000000d1a0d1723e */ /* 0x000fcc00000000ff */
[----:B------:R-:W0:Y:S01]  /*8bd0*/  MUFU.EX2 R205, R205 ;  /* 0x000000cd00cd7308 */ /* 0x000e220000000800 */
[----:B--2---:R-:W-:-:S07]  /*8be0*/  FADD.FTZ R165, R211, R166 ;  /* 0x000000a6d3a57221 */ /* 0x004fce0000010000 */
[----:B------:R-:W2:Y:S01]  /*8bf0*/  MUFU.EX2 R168, R168 ;  /* 0x000000a800a87308 */ /* 0x000ea20000000800 */
[C---:B-1----:R-:W-:Y:S01]  /*8c00*/  FADD.FTZ R166, R164.reuse, R165 ;  /* 0x000000a5a4a67221 */ /* 0x042fe20000010000 */
[----:B------:R-:W-:-:S06]  /*8c10*/  F2FP.F16.F32.PACK_AB R211, R164, R211 ;  /* 0x000000d3a4d3723e */ /* 0x000fcc00000000ff */
[----:B------:R-:W1:Y:S08]  /*8c20*/  MUFU.EX2 R207, R207 ;  /* 0x000000cf00cf7308 */ /* 0x000e700000000800 */
[----:B------:R-:W3:Y:S08]  /*8c30*/  MUFU.EX2 R172, R172 ;  /* 0x000000ac00ac7308 */ /* 0x000ef00000000800 */
[----:B------:R-:W4:Y:S08]  /*8c40*/  MUFU.EX2 R201, R201 ;  /* 0x000000c900c97308 */ /* 0x000f300000000800 */
[----:B------:R0:W-:Y:S08]  /*8c50*/  MUFU.EX2 R14, R157 ;  /* 0x0000009d000e7308 */ /* 0x0001f00000000800 */
[----:B------:R-:W5:Y:S01]  /*8c60*/  MUFU.EX2 R170, R170 ;  /* 0x000000aa00aa7308 */ /* 0x000f620000000800 */
[----:B0-----:R-:W-:Y:S01]  /*8c70*/  FADD.FTZ R157, R205, R166 ;  /* 0x000000a6cd9d7221 */ /* 0x001fe20000010000 */
[----:B------:R-:W-:Y:S01]  /*8c80*/  FADD.FTZ R166, R206, R159 ;  /* 0x0000009fcea67221 */ /* 0x000fe20000010000 */
[----:B--2---:R-:W-:-:S02]  /*8c90*/  F2FP.F16.F32.PACK_AB R205, R168, R205 ;  /* 0x000000cda8cd723e */ /* 0x004fc400000000ff */
[----:B------:R-:W-:Y:S01]  /*8ca0*/  FADD.FTZ R160, R168, R157 ;  /* 0x0000009da8a07221 */ /* 0x000fe20000010000 */
[C---:B------:R-:W-:Y:S01]  /*8cb0*/  FADD.FTZ R159, R185.reuse, R166 ;  /* 0x000000a6b99f7221 */ /* 0x040fe20000010000 */
[----:B------:R-:W-:Y:S01]  /*8cc0*/  F2FP.F16.F32.PACK_AB R206, R185, R206 ;  /* 0x000000ceb9ce723e */ /* 0x000fe200000000ff */
[----:B------:R-:W0:Y:S01]  /*8cd0*/  MUFU.EX2 R203, R203 ;  /* 0x000000cb00cb7308 */ /* 0x000e220000000800 */
[----:B-1----:R-:W-:Y:S01]  /*8ce0*/  FADD.FTZ R157, R207, R160 ;  /* 0x000000a0cf9d7221 */ /* 0x002fe20000010000 */
[----:B------:R-:W-:Y:S01]  /*8cf0*/  FADD.FTZ R164, R200, R159 ;  /* 0x0000009fc8a47221 */ /* 0x000fe20000010000 */
[C---:B---3--:R-:W-:Y:S02]  /*8d00*/  F2FP.F16.F32.PACK_AB R207, R172.reuse, R207 ;  /* 0x000000cfaccf723e */ /* 0x048fe400000000ff */
[----:B------:R-:W-:Y:S01]  /*8d10*/  FADD.FTZ R160, R172, R157 ;  /* 0x0000009daca07221 */ /* 0x000fe20000010000 */
[C---:B------:R-:W-:Y:S01]  /*8d20*/  FADD.FTZ R159, R169.reuse, R164 ;  /* 0x000000a4a99f7221 */ /* 0x040fe20000010000 */
[----:B------:R-:W-:Y:S01]  /*8d30*/  F2FP.F16.F32.PACK_AB R200, R169, R200 ;  /* 0x000000c8a9c8723e */ /* 0x000fe200000000ff */
[----:B------:R-:W1:Y:S01]  /*8d40*/  MUFU.EX2 R162, R175 ;  /* 0x000000af00a27308 */ /* 0x000e620000000800 */
[----:B----4-:R-:W-:Y:S01]  /*8d50*/  FADD.FTZ R157, R201, R160 ;  /* 0x000000a0c99d7221 */ /* 0x010fe20000010000 */
[----:B------:R-:W-:Y:S01]  /*8d60*/  FADD.FTZ R164, R202, R159 ;  /* 0x0000009fcaa47221 */ /* 0x000fe20000010000 */
[----:B-----5:R-:W-:-:S02]  /*8d70*/  F2FP.F16.F32.PACK_AB R201, R170, R201 ;  /* 0x000000c9aac9723e */ /* 0x020fc400000000ff */
[----:B------:R-:W-:Y:S01]  /*8d80*/  FADD.FTZ R160, R170, R157 ;  /* 0x0000009daaa07221 */ /* 0x000fe20000010000 */
[C---:B------:R-:W-:Y:S01]  /*8d90*/  FADD.FTZ R159, R173.reuse, R164 ;  /* 0x000000a4ad9f7221 */ /* 0x040fe20000010000 */
[----:B------:R-:W-:Y:S01]  /*8da0*/  F2FP.F16.F32.PACK_AB R202, R173, R202 ;  /* 0x000000caadca723e */ /* 0x000fe200000000ff */
[----:B------:R-:W2:Y:S01]  /*8db0*/  MUFU.EX2 R15, R163 ;  /* 0x000000a3000f7308 */ /* 0x000ea20000000800 */
[----:B0-----:R-:W-:-:S07]  /*8dc0*/  FADD.FTZ R157, R203, R160 ;  /* 0x000000a0cb9d7221 */ /* 0x001fce0000010000 */
[----:B------:R-:W0:Y:S01]  /*8dd0*/  MUFU.EX2 R199, R199 ;  /* 0x000000c700c77308 */ /* 0x000e220000000800 */
[C---:B-1----:R-:W-:Y:S01]  /*8de0*/  FADD.FTZ R157, R162.reuse, R157 ;  /* 0x0000009da29d7221 */ /* 0x042fe20000010000 */
[----:B------:R-:W-:-:S03]  /*8df0*/  F2FP.F16.F32.PACK_AB R203, R162, R203 ;  /* 0x000000cba2cb723e */ /* 0x000fc600000000ff */
[----:B------:R-:W-:-:S03]  /*8e00*/  FADD.FTZ R160, R14, R157 ;  /* 0x0000009d0ea07221 */ /* 0x000fc60000010000 */
[----:B------:R-:W1:Y:S01]  /*8e10*/  MUFU.EX2 R167, R167 ;  /* 0x000000a700a77308 */ /* 0x000e620000000800 */
[C---:B--2---:R-:W-:Y:S01]  /*8e20*/  FADD.FTZ R160, R15.reuse, R160 ;  /* 0x000000a00fa07221 */ /* 0x044fe20000010000 */
[----:B------:R-:W-:-:S06]  /*8e30*/  F2FP.F16.F32.PACK_AB R197, R15, R14 ;  /* 0x0000000e0fc5723e */ /* 0x000fcc00000000ff */
[----:B------:R-:W-:Y:S01]  /*8e40*/  MUFU.EX2 R155, R155 ;  /* 0x0000009b009b7308 */ /* 0x000fe20000000800 */
[----:B0-----:R-:W-:Y:S01]  /*8e50*/  FADD.FTZ R160, R199, R160 ;  /* 0x000000a0c7a07221 */ /* 0x001fe20000010000 */
[----:B------:R-:W-:Y:S02]  /*8e60*/  WARPGROUP.DEPBAR.LE gsb0, 0x0 ;  /* 0x00008000000079c5 */ /* 0x000fe40000010000 */
[----:B------:R-:W-:Y:S01]  /*8e70*/  @!P1 SYNCS.ARRIVE.TRANS64.RED.A1T0 RZ, [UR61], RZ ;  /* 0x000000ffffff99a7 */ /* 0x000fe2000810043d */
[----:B------:R-:W-:Y:S02]  /*8e80*/  F2FP.F16.F32.PACK_AB R192, R152, R21 ;  /* 0x0000001598c0723e */ /* 0x000fe400000000ff */
[----:B------:R-:W-:Y:S01]  /*8e90*/  F2FP.F16.F32.PACK_AB R194, R20, R153 ;  /* 0x0000009914c2723e */ /* 0x000fe200000000ff */
[----:B------:R0:W2:Y:S01]  /*8ea0*/  MUFU.EX2 R193, R154 ;  /* 0x0000009a00c17308 */ /* 0x0000a20000000800 */
[C---:B-1----:R-:W-:Y:S01]  /*8eb0*/  FADD.FTZ R160, R167.reuse, R160 ;  /* 0x000000a0a7a07221 */ /* 0x042fe20000010000 */
[----:B------:R-:W-:Y:S01]  /*8ec0*/  F2FP.F16.F32.PACK_AB R199, R167, R199 ;  /* 0x000000c7a7c7723e */ /* 0x000fe200000000ff */
[----:B------:R-:W-:Y:S01]  /*8ed0*/  @!P1 SYNCS.ARRIVE.TRANS64.RED.A1T0 RZ, [UR4], RZ ;  /* 0x000000ffffff99a7 */ /* 0x000fe20008100404 */
[----:B------:R-:W-:-:S04]  /*8ee0*/  UIADD3 UR4, UR10, -0x1, URZ ;  /* 0xffffffff0a047890 */ /* 0x000fc8000fffe03f */
[----:B------:R-:W1:Y:S01]  /*8ef0*/  MUFU.EX2 R195, R158 ;  /* 0x0000009e00c37308 */ /* 0x000e620000000800 */
[----:B0-----:R-:W-:Y:S01]  /*8f00*/  FADD.FTZ R154, R196, R159 ;  /* 0x0000009fc49a7221 */ /* 0x001fe20000010000 */
[C---:B------:R-:W-:Y:S01]  /*8f10*/  F2FP.F16.F32.PACK_AB R196, R181.reuse, R196 ;  /* 0x000000c4b5c4723e */ /* 0x040fe200000000ff */
[----:B------:R-:W-:Y:S02]  /*8f20*/  IMAD.U32 R225, RZ, RZ, UR4 ;  /* 0x00000004ffe17e24 */ /* 0x000fe4000f8e00ff */
[----:B------:R-:W-:-:S03]  /*8f30*/  FADD.FTZ R157, R181, R154 ;  /* 0x0000009ab59d7221 */ /* 0x000fc60000010000 */
[----:B------:R-:W0:Y:S01]  /*8f40*/  MUFU.EX2 R156, R156 ;  /* 0x0000009c009c7308 */ /* 0x000e220000000800 */
[----:B------:R-:W-:Y:S01]  /*8f50*/  FADD.FTZ R154, R198, R157 ;  /* 0x0000009dc69a7221 */ /* 0x000fe20000010000 */
[----:B--2---:R-:W-:Y:S01]  /*8f60*/  FADD.FTZ R160, R193, R160 ;  /* 0x000000a0c1a07221 */ /* 0x004fe20000010000 */
[C---:B------:R-:W-:Y:S02]  /*8f70*/  F2FP.F16.F32.PACK_AB R198, R161.reuse, R198 ;  /* 0x000000c6a1c6723e */ /* 0x040fe400000000ff */
[----:B------:R-:W-:Y:S01]  /*8f80*/  FADD.FTZ R154, R161, R154 ;  /* 0x0000009aa19a7221 */ /* 0x000fe20000010000 */
[C---:B------:R-:W-:Y:S01]  /*8f90*/  FADD.FTZ R160, R155.reuse, R160 ;  /* 0x000000a09ba07221 */ /* 0x040fe20000010000 */
[----:B------:R-:W-:Y:S02]  /*8fa0*/  F2FP.F16.F32.PACK_AB R193, R155, R193 ;  /* 0x000000c19bc1723e */ /* 0x000fe400000000ff */
[----:B------:R-:W-:Y:S01]  /*8fb0*/  FADD.FTZ R15, R21, R154 ;  /* 0x0000009a150f7221 */ /* 0x000fe20000010000 */
[----:B-1----:R-:W-:Y:S01]  /*8fc0*/  FADD.FTZ R160, R195, R160 ;  /* 0x000000a0c3a07221 */ /* 0x002fe20000010000 */
[----:B------:R-:W-:-:S02]  /*8fd0*/  IMAD.MOV.U32 R21, RZ, RZ, R4 ;  /* 0x000000ffff157224 */ /* 0x000fc400078e0004 */
[----:B------:R-:W-:-:S04]  /*8fe0*/  FADD.FTZ R14, R152, R15 ;  /* 0x0000000f980e7221 */ /* 0x000fc80000010000 */
[----:B------:R-:W-:Y:S01]  /*8ff0*/  FADD.FTZ R15, R153, R14 ;  /* 0x0000000e990f7221 */ /* 0x000fe20000010000 */
[C---:B0-----:R-:W-:Y:S01]  /*9000*/  FADD.FTZ R14, R156.reuse, R160 ;  /* 0x000000a09c0e7221 */ /* 0x041fe20000010000 */
[----:B------:R-:W-:Y:S02]  /*9010*/  F2FP.F16.F32.PACK_AB R195, R156, R195 ;  /* 0x000000c39cc3723e */ /* 0x000fe400000000ff */
[----:B------:R-:W-:Y:S01]  /*9020*/  FADD.FTZ R15, R20, R15 ;  /* 0x0000000f140f7221 */ /* 0x000fe20000010000 */
[----:B------:R-:W-:Y:S01]  /*9030*/  IMAD.MOV.U32 R20, RZ, RZ, R3 ;  /* 0x000000ffff147224 */ /* 0x000fe200078e0003 */
[----:B------:R-:W-:Y:S06]  /*9040*/  @P2 BRA `(.L_x_277) ;  /* 0xffffffc400942947 */ /* 0x000fec000383ffff */
.L_x_268:
        /* <DEDUP_REMOVED lines=131> */
.L_x_278:
[----:B------:R-:W-:Y:S01]  /*9880*/  IMAD R11, R16, 0x8, R5 ;  /* 0x00000008100b7824 */ /* 0x000fe200078e0205 */
[----:B------:R-:W-:-:S04]  /*9890*/  SHF.L.U32 R0, R17, 0x1f, RZ ;  /* 0x0000001f11007819 */ /* 0x000fc800000006ff */
[----:B------:R0:W1:Y:S01]  /*98a0*/  SYNCS.PHASECHK.TRANS64.TRYWAIT P2, [R11+URZ+0x38850], R0 ;  /* 0x038850000b0075a7 */ /* 0x000062000804017f */
[----:B------:R-:W-:Y:S05]  /*98b0*/  @!P0 BRA `(.L_x_279) ;  /* 0x0000000000048947 */ /* 0x000fea0003800000 */
[----:B------:R-:W-:Y:S01]  /*98c0*/  BPT.TRAP 0x1 ;  /* 0x000000040000795c */ /* 0x000fe20000300000 */
.L_x_279:
[----:B-1----:R-:W-:Y:S05]  /*98d0*/  @P2 BRA `(.L_x_280) ;  /* 0x0000000000082947 */ /* 0x002fea0003800000 */
[----:B------:R-:W1:Y:S02]  /*98e0*/  SYNCS.PHASECHK.TRANS64.TRYWAIT P0, [R11+URZ+0x38850], R0 ;  /* 0x038850000b0075a7 */ /* 0x000e64000800017f */
[----:B-1----:R-:W-:Y:S05]  /*98f0*/  @!P0 BRA `(.L_x_281) ;  /* 0x0000008c00488947 */ /* 0x002fea0003800000 */
.L_x_280:
[----:B------:R-:W-:Y:S05]  /*9900*/  WARPSYNC.ALL ;  /* 0x0000000000007948 */ /* 0x000fea0003800000 */
[----:B------:R-:W-:Y:S01]  /*9910*/  VIADD R5, R5, 0x400 ;  /* 0x0000040005057836 */ /* 0x000fe20000000000 */
[----:B------:R-:W-:Y:S01]  /*9920*/  WARPGROUP.ARRIVE ;  /* 0x00000000000079c5 */ /* 0x000fe20000000000 */
[----:B------:R-:W-:Y:S01]  /*9930*/  IMAD.MOV.U32 R7, RZ, RZ, 0x40000040 ;  /* 0x40000040ff077424 */ /* 0x000fe200078e00ff */
[----:B01----:R-:W0:Y:S01]  /*9940*/  SHFL.BFLY PT, R0, R15, 0x2, 0x1f ;  /* 0x0c401f000f007f89 */ /* 0x003e2200000e0000 */
[----:B------:R-:W-:Y:S01]  /*9950*/  IMAD.MOV.U32 R9, RZ, RZ, 0x40000040 ;  /* 0x40000040ff097424 */ /* 0x000fe200078e00ff */
[----:B------:R-:W-:Y:S01]  /*9960*/  SHF.R.U32.HI R5, RZ, 0x4, R5 ;  /* 0x00000004ff057819 */ /* 0x000fe20000011605 */
[----:B------:R-:W-:Y:S01]  /*9970*/  @!P1 VIADD R11, R11, 0x38860 ;  /* 0x000388600b0b9836 */ /* 0x000fe20000000000 */
[----:B------:R-:W-:Y:S01]  /*9980*/  R2UR UR7, R7 ;  /* 0x00000000070772ca */ /* 0x000fe200000e0000 */
[----:B------:R-:W-:Y:S01]  /*9990*/  IMAD.MOV.U32 R7, RZ, RZ, 0x40000040 ;  /* 0x40000040ff077424 */ /* 0x000fe200078e00ff */
[----:B------:R-:W-:Y:S01]  /*99a0*/  LOP3.LUT R5, R5, 0x3fff, RZ, 0xc0, !PT ;  /* 0x00003fff05057812 */ /* 0x000fe200078ec0ff */
[----:B------:R-:W-:Y:S01]  /*99b0*/  IMAD.U32 R13, RZ, RZ, UR5 ;  /* 0x00000005ff0d7e24 */ /* 0x000fe2000f8e00ff */
[----:B------:R-:W-:Y:S01]  /*99c0*/  @!P1 PRMT R11, RZ, 0x654, R11 ;  /* 0x00000654ff0b9816 */ /* 0x000fe2000000000b */
[----:B------:R-:W-:Y:S01]  /*99d0*/  VIADD R216, R216, 0x1 ;  /* 0x00000001d8d87836 */ /* 0x000fe20000000000 */
[----:B------:R-:W-:-:S05]  /*99e0*/  LOP3.LUT R5, R5, 0x2800000, RZ, 0xfc, !PT ;  /* 0x0280000005057812 */ /* 0x000fca00078efcff */
[C---:B------:R-:W-:Y:S02]  /*99f0*/  IMAD R6, R16.reuse, 0xa00, R5 ;  /* 0x00000a0010067824 */ /* 0x040fe400078e0205 */
[----:B------:R-:W1:Y:S01]  /*9a00*/  SHFL.BFLY PT, R5, R14, 0x2, 0x1f ;  /* 0x0c401f000e057f89 */ /* 0x000e6200000e0000 */
[----:B------:R-:W-:Y:S02]  /*9a10*/  VIADD R16, R16, 0x1 ;  /* 0x0000000110107836 */ /* 0x000fe40000000000 */
[C---:B------:R-:W-:Y:S02]  /*9a20*/  R2UR UR6, R6.reuse ;  /* 0x00000000060672ca */ /* 0x040fe400000e0000 */
[----:B------:R-:W-:Y:S01]  /*9a30*/  IADD3 R8, R6, 0x80, RZ ;  /* 0x0000008006087810 */ /* 0x000fe20007ffe0ff */
[----:B0-----:R-:W-:Y:S01]  /*9a40*/  FADD.FTZ R0, R0, R15 ;  /* 0x0000000f00007221 */ /* 0x001fe20000010000 */
[----:B------:R-:W-:-:S04]  /*9a50*/  ISETP.NE.AND P2, PT, R16, 0x2, PT ;  /* 0x000000021000780c */ /* 0x000fc80003f45270 */
[----:B------:R-:W-:-:S05]  /*9a60*/  SEL R16, R16, RZ, P2 ;  /* 0x000000ff10107207 */ /* 0x000fca0001000000 */
[----:B------:R-:W-:Y:S01]  /*9a70*/  HGMMA.64x256x16.F32 R24, R208, gdesc[UR4].tnspB, R24, gsb0 ;  /* 0x43e00004d0187df0 */ /* 0x000fe20008000818 */
[----:B------:R-:W-:Y:S01]  /*9a80*/  R2UR UR6, R8 ;  /* 0x00000000080672ca */ /* 0x000fe200000e0000 */
[----:B------:R-:W-:Y:S01]  /*9a90*/  VIADD R8, R6, 0x100 ;  /* 0x0000010006087836 */ /* 0x000fe20000000000 */
[----:B------:R-:W-:Y:S01]  /*9aa0*/  R2UR UR7, R9 ;  /* 0x00000000090772ca */ /* 0x000fe200000e0000 */
[----:B------:R-:W-:Y:S02]  /*9ab0*/  IMAD.MOV.U32 R9, RZ, RZ, 0x40000040 ;  /* 0x40000040ff097424 */ /* 0x000fe400078e00ff */
[----:B-1----:R-:W-:Y:S02]  /*9ac0*/  FADD.FTZ R2, R5, R14 ;  /* 0x0000000e05027221 */ /* 0x002fe40000010000 */
[----:B------:R-:W0:Y:S02]  /*9ad0*/  SHFL.BFLY PT, R5, R0, 0x1, 0x1f ;  /* 0x0c201f0000057f89 */ /* 0x000e2400000e0000 */
[----:B0-----:R-:W-:Y:S01]  /*9ae0*/  FADD.FTZ R10, R0, R5 ;  /* 0x00000005000a7221 */ /* 0x001fe20000010000 */
[----:B------:R-:W-:Y:S01]  /*9af0*/  IMAD.MOV.U32 R5, RZ, RZ, RZ ;  /* 0x000000ffff057224 */ /* 0x000fe200078e00ff */
[----:B------:R-:W-:-:S03]  /*9b00*/  SEL R0, RZ, 0x1, P2 ;  /* 0x00000001ff007807 */ /* 0x000fc60001000000 */
[----:B------:R-:W-:Y:S02]  /*9b10*/  FSETP.NE.FTZ.AND P0, PT, R10, RZ, PT ;  /* 0x000000ff0a00720b */ /* 0x000fe40003f15000 */
[----:B------:R-:W-:Y:S01]  /*9b20*/  LOP3.LUT R17, R17, R0, RZ, 0x3c, !PT ;  /* 0x0000000011117212 */ /* 0x000fe200078e3cff */
[----:B------:R-:W-:Y:S01]  /*9b30*/  IMAD.MOV.U32 R0, RZ, RZ, -0x800000 ;  /* 0xff800000ff007424 */ /* 0x000fe200078e00ff */
[----:B------:R-:W-:Y:S02]  /*9b40*/  WARPGROUP.DEPBAR.LE gsb0, 0x0 ;  /* 0x00008000000079c5 */ /* 0x000fe40000010000 */
[----:B------:R-:W-:-:S07]  /*9b50*/  WARPGROUP.ARRIVE ;  /* 0x00000000000079c5 */ /* 0x000fce0000000000 */
[----:B------:R-:W-:Y:S01]  /*9b60*/  HGMMA.64x256x16.F32 R24, R204, gdesc[UR4].tnspB, R24, gsb0 ;  /* 0x43e00004cc187df0 */ /* 0x000fe20008000818 */
[----:B------:R-:W-:Y:S01]  /*9b70*/  R2UR UR6, R8 ;  /* 0x00000000080672ca */ /* 0x000fe200000e0000 */
[C---:B------:R-:W-:Y:S01]  /*9b80*/  VIADD R8, R6.reuse, 0x180 ;  /* 0x0000018006087836 */ /* 0x040fe20000000000 */
[----:B------:R-:W-:Y:S01]  /*9b90*/  R2UR UR7, R9 ;  /* 0x00000000090772ca */ /* 0x000fe200000e0000 */
[----:B------:R-:W-:Y:S02]  /*9ba0*/  IMAD.MOV.U32 R9, RZ, RZ, 0x40000040 ;  /* 0x40000040ff097424 */ /* 0x000fe400078e00ff */
[----:B------:R-:W-:Y:S01]  /*9bb0*/  VIADD R6, R6, 0x200 ;  /* 0x0000020006067836 */ /* 0x000fe20000000000 */
[----:B------:R-:W-:Y:S02]  /*9bc0*/  WARPGROUP.DEPBAR.LE gsb0, 0x0 ;  /* 0x00008000000079c5 */ /* 0x000fe40000010000 */
[----:B------:R-:W-:-:S15]  /*9bd0*/  WARPGROUP.ARRIVE ;  /* 0x00000000000079c5 */ /* 0x000fde0000000000 */
[----:B------:R-:W-:-:S04]  /*9be0*/  NOP ;  /* 0x0000000000007918 */ /* 0x000fc80000000000 */
[----:B------:R-:W-:Y:S01]  /*9bf0*/  HGMMA.64x256x16.F32 R24, R200, gdesc[UR4].tnspB, R24, gsb0 ;  /* 0x43e00004c8187df0 */ /* 0x000fe20008000818 */
[----:B------:R-:W-:Y:S02]  /*9c00*/  R2UR UR6, R8 ;  /* 0x00000000080672ca */ /* 0x000fe400000e0000 */
[----:B------:R-:W-:Y:S01]  /*9c10*/  R2UR UR7, R9 ;  /* 0x00000000090772ca */ /* 0x000fe200000e0000 */
[----:B------:R-:W0:Y:S02]  /*9c20*/  @P0 MUFU.LG2 R8, R10 ;  /* 0x0000000a00080308 */ /* 0x000e240000000c00 */
[----:B0-----:R-:W-:Y:S01]  /*9c30*/  @P0 FMUL.FTZ R8, R8, 0.69314718246459960938 ;  /* 0x3f31721808080820 */ /* 0x001fe20000410000 */
[----:B------:R-:W-:Y:S02]  /*9c40*/  WARPGROUP.DEPBAR.LE gsb0, 0x0 ;  /* 0x00008000000079c5 */ /* 0x000fe40000010000 */
[----:B------:R-:W-:-:S15]  /*9c50*/  WARPGROUP.ARRIVE ;  /* 0x00000000000079c5 */ /* 0x000fde0000000000 */
[----:B------:R-:W-:-:S04]  /*9c60*/  NOP ;  /* 0x0000000000007918 */ /* 0x000fc80000000000 */
[----:B------:R-:W-:Y:S01]  /*9c70*/  HGMMA.64x256x16.F32 R24, R196, gdesc[UR4].tnspB, R24, gsb0 ;  /* 0x43e00004c4187df0 */ /* 0x000fe20008000818 */
[----:B------:R-:W-:Y:S01]  /*9c80*/  R2UR UR6, R6 ;  /* 0x00000000060672ca */ /* 0x000fe200000e0000 */
[----:B------:R-:W-:Y:S01]  /*9c90*/  IMAD.MOV.U32 R6, RZ, RZ, RZ ;  /* 0x000000ffff067224 */ /* 0x000fe200078e00ff */
[----:B------:R-:W-:Y:S02]  /*9ca0*/  R2UR UR7, R7 ;  /* 0x00000000070772ca */ /* 0x000fe400000e0000 */
[----:B------:R-:W0:Y:S03]  /*9cb0*/  SHFL.BFLY PT, R7, R2, 0x1, 0x1f ;  /* 0x0c201f0002077f89 */ /* 0x000e2600000e0000 */
[----:B------:R-:W-:Y:S01]  /*9cc0*/  @P0 MUFU.RCP R6, R10 ;  /* 0x0000000a00060308 */ /* 0x000fe20000001000 */
[----:B0-----:R-:W-:Y:S01]  /*9cd0*/  FADD.FTZ R12, R2, R7 ;  /* 0x00000007020c7221 */ /* 0x001fe20000010000 */
[----:B------:R-:W-:Y:S01]  /*9ce0*/  MOV R7, UR5 ;  /* 0x0000000500077c02 */ /* 0x000fe20008000f00 */
[----:B------:R-:W-:-:S03]  /*9cf0*/  IMAD.MOV.U32 R2, RZ, RZ, -0x800000 ;  /* 0xff800000ff027424 */ /* 0x000fc600078e00ff */
[----:B------:R-:W-:Y:S01]  /*9d00*/  FSETP.NE.FTZ.AND P3, PT, R12, RZ, PT ;  /* 0x000000ff0c00720b */ /* 0x000fe20003f75000 */
[----:B------:R-:W-:-:S04]  /*9d10*/  @P0 FMUL.FTZ R7, R7, 0.69314718246459960938 ;  /* 0x3f31721807070820 */ /* 0x000fc80000410000 */
[----:B------:R-:W-:Y:S01]  /*9d20*/  @P0 FFMA.FTZ R2, R7, R4, R8 ;  /* 0x0000000407020223 */ /* 0x000fe20000010008 */
[----:B------:R-:W-:-:S07]  /*9d30*/  PLOP3.LUT P0, PT, PT, PT, PT, 0x8, 0x0 ;  /* 0x000000000000781c */ /* 0x000fce0003f0e170 */
[----:B------:R-:W0:Y:S01]  /*9d40*/  @P3 MUFU.LG2 R9, R12 ;  /* 0x0000000c00093308 */ /* 0x000e220000000c00 */
[----:B------:R-:W-:-:S07]  /*9d50*/  @P3 FMUL.FTZ R13, R13, 0.69314718246459960938 ;  /* 0x3f3172180d0d3820 */ /* 0x000fce0000410000 */
[----:B------:R-:W1:Y:S01]  /*9d60*/  @P3 MUFU.RCP R5, R12 ;  /* 0x0000000c00053308 */ /* 0x000e620000001000 */
[----:B0-----:R-:W-:-:S04]  /*9d70*/  @P3 FMUL.FTZ R10, R9, 0.69314718246459960938 ;  /* 0x3f317218090a3820 */ /* 0x001fc80000410000 */
[----:B------:R-:W-:Y:S01]  /*9d80*/  @P3 FFMA.FTZ R0, R13, R3, R10 ;  /* 0x000000030d003223 */ /* 0x000fe2000001000a */
[----:B------:R-:W-:Y:S02]  /*9d90*/  WARPGROUP.DEPBAR.LE gsb0, 0x0 ;  /* 0x00008000000079c5 */ /* 0x000fe40000010000 */
[----:B------:R-:W-:-:S06]  /*9da0*/  WARPGROUP.ARRIVE ;  /* 0x00000000000079c5 */ /* 0x000fcc0000000000 */
[----:B------:R-:W-:Y:S03]  /*9db0*/  HGMMA.64x256x16.F32 R24, R192, gdesc[UR4].tnspB, R24, gsb0 ;  /* 0x43e00004c0187df0 */ /* 0x000fe60008000818 */
[----:B------:R-:W-:Y:S02]  /*9dc0*/  WARPGROUP.DEPBAR.LE gsb0, 0x0 ;  /* 0x00008000000079c5 */ /* 0x000fe40000010000 */
[----:B------:R0:W-:Y:S01]  /*9dd0*/  @!P1 SYNCS.ARRIVE.TRANS64.RED.A1T0 RZ, [R11+URZ], RZ ;  /* 0x000000ff0bff99a7 */ /* 0x0001e2000810043f */
[-C--:B-1----:R-:W-:Y:S01]  /*9de0*/  FMUL.FTZ R3, R83, R5.reuse ;  /* 0x0000000553037220 */ /* 0x082fe20000410000 */
        /* <DEDUP_REMOVED lines=126> */
[----:B0-----:R-:W-:-:S07]  /*a5d0*/  FMUL.FTZ R151, R151, R5 ;  /* 0x0000000597977220 */ /* 0x001fce0000410000 */
.L_x_260:
[----:B------:R-:W0:Y:S01]  /*a5e0*/  S2R R4, SR_CgaCtaId ;  /* 0x0000000000047919 */ /* 0x000e220000008800 */
[----:B------:R-:W-:Y:S01]  /*a5f0*/  MOV R173, 0x400 ;  /* 0x0000040000ad7802 */ /* 0x000fe20000000f00 */
[----:B------:R-:W-:Y:S01]  /*a600*/  BSSY B0, `(.L_x_282) ;  /* 0x00002bf000007945 */ /* 0x000fe20003800000 */
[----:B------:R-:W-:Y:S02]  /*a610*/  BAR.SYNC.DEFER_BLOCKING 0x5, 0x120 ;  /* 0x0144800000007b1d */ /* 0x000fe40000010000 */
[----:B0-----:R-:W-:-:S05]  /*a620*/  LEA R173, R4, R173, 0x18 ;  /* 0x000000ad04ad7211 */ /* 0x001fca00078ec0ff */
[----:B------:R-:W0:Y:S02]  /*a630*/  LDS.128 R4, [R173+0x388d0] ;  /* 0x0388d000ad047984 */ /* 0x000e240000000c00 */
[----:B0-----:R-:W-:Y:S01]  /*a640*/  R2UR UR5, R6 ;  /* 0x00000000060572ca */ /* 0x001fe200000e0000 */
[----:B------:R-:W-:Y:S06]  /*a650*/  BAR.ARV 0x4, 0x120 ;  /* 0x0104800000007b1d */ /* 0x000fec0000002000 */
[----:B------:R-:W-:Y:S08]  /*a660*/  @P0 BRA `(.L_x_283) ;  /* 0x0000001c00a80947 */ /* 0x000ff00003800000 */
[----:B------:R-:W0:Y:S01]  /*a670*/  S2R R4, SR_SWINHI ;  /* 0x0000000000047919 */ /* 0x000e220000002f00 */
[----:B------:R-:W-:Y:S01]  /*a680*/  F2FP.F16.F32.PACK_AB R24, R25, R24 ;  /* 0x000000181918723e */ /* 0x000fe200000000ff */
[----:B------:R-:W-:Y:S01]  /*a690*/  ULDC.64 UR10, c[0x0][0x208] ;  /* 0x00008200000a7ab9 */ /* 0x000fe20000000a00 */
[----:B------:R-:W-:Y:S01]  /*a6a0*/  F2FP.F16.F32.PACK_AB R25, R163, R26 ;  /* 0x0000001aa319723e */ /* 0x000fe200000000ff */
[----:B------:R-:W-:Y:S01]  /*a6b0*/  BAR.SYNC.DEFER_BLOCKING 0x1, 0x100 ;  /* 0x0044000000007b1d */ /* 0x000fe20000010000 */
        /* <DEDUP_REMOVED lines=14> */
[----:B------:R-:W-:Y:S02]  /*a7a0*/  MOV R8, R173 ;  /* 0x000000ad00087202 */ /* 0x000fe40000000f00 */
[----:B0-----:R-:W-:-:S02]  /*a7b0*/  MOV R9, R4 ;  /* 0x0000000400097202 */ /* 0x001fc40000000f00 */
[----:B------:R-:W-:Y:S02]  /*a7c0*/  F2FP.F16.F32.PACK_AB R51, R157, R51 ;  /* 0x000000339d33723e */ /* 0x000fe400000000ff */
[----:B------:R-:W-:Y:S01]  /*a7d0*/  F2FP.F16.F32.PACK_AB R57, R156, R58 ;  /* 0x0000003a9c39723e */ /* 0x000fe200000000ff */
[----:B------:R-:W-:Y:S01]  /*a7e0*/  IMAD.WIDE R110, R221, 0x2, R8 ;  /* 0x00000002dd6e7825 */ /* 0x000fe200078e0208 */
[----:B------:R-:W-:Y:S02]  /*a7f0*/  F2FP.F16.F32.PACK_AB R64, R65, R64 ;  /* 0x000000404140723e */ /* 0x000fe400000000ff */
[----:B------:R-:W-:Y:S02]  /*a800*/  F2FP.F16.F32.PACK_AB R58, R61, R60 ;  /* 0x0000003c3d3a723e */ /* 0x000fe400000000ff */
[C---:B------:R-:W-:Y:S02]  /*a810*/  IADD3 R175, P1, R110.reuse, 0x20, RZ ;  /* 0x000000206eaf7810 */ /* 0x040fe40007f3e0ff */
[----:B------:R-:W-:-:S02]  /*a820*/  IADD3 R177, P0, R110, 0x40, RZ ;  /* 0x000000406eb17810 */ /* 0x000fc40007f1e0ff */
[C---:B------:R-:W-:Y:S01]  /*a830*/  IADD3 R179, P4, R110.reuse, 0x60, RZ ;  /* 0x000000606eb37810 */ /* 0x040fe20007f9e0ff */
[--C-:B------:R-:W-:Y:S01]  /*a840*/  IMAD.X R13, RZ, RZ, R111.reuse, P1 ;  /* 0x000000ffff0d7224 */ /* 0x100fe200008e066f */
[C---:B------:R-:W-:Y:S01]  /*a850*/  LOP3.LUT R11, R110.reuse, 0x380, RZ, 0xc0, !PT ;  /* 0x000003806e0b7812 */ /* 0x040fe200078ec0ff */
[--C-:B------:R-:W-:Y:S01]  /*a860*/  IMAD.X R15, RZ, RZ, R111.reuse, P0 ;  /* 0x000000ffff0f7224 */ /* 0x100fe200000e066f */
[C---:B------:R-:W-:Y:S01]  /*a870*/  IADD3 R181, P3, R110.reuse, 0x4000, RZ ;  /* 0x000040006eb57810 */ /* 0x040fe20007f7e0ff */
[--C-:B------:R-:W-:Y:S01]  /*a880*/  IMAD.X R21, RZ, RZ, R111.reuse, P4 ;  /* 0x000000ffff157224 */ /* 0x100fe200020e066f */
[C---:B------:R-:W-:Y:S02]  /*a890*/  IADD3 R183, P6, R110.reuse, 0x4020, RZ ;  /* 0x000040206eb77810 */ /* 0x040fe40007fde0ff */
[C---:B------:R-:W-:Y:S01]  /*a8a0*/  IADD3 R187, P2, R110.reuse, 0x4060, RZ ;  /* 0x000040606ebb7810 */ /* 0x040fe20007f5e0ff */
[--C-:B------:R-:W-:Y:S01]  /*a8b0*/  IMAD.X R31, RZ, RZ, R111.reuse, P3 ;  /* 0x000000ffff1f7224 */ /* 0x100fe200018e066f */
[C---:B------:R-:W-:Y:S01]  /*a8c0*/  IADD3 R189, P1, R110.reuse, 0x8000, RZ ;  /* 0x000080006ebd7810 */ /* 0x040fe20007f3e0ff */
[--C-:B------:R-:W-:Y:S01]  /*a8d0*/  IMAD.X R39, RZ, RZ, R111.reuse, P6 ;  /* 0x000000ffff277224 */ /* 0x100fe200030e066f */
[----:B------:R-:W-:Y:S01]  /*a8e0*/  LOP3.LUT R12, R175, 0x380, RZ, 0xc0, !PT ;  /* 0x00000380af0c7812 */ /* 0x000fe200078ec0ff */
[--C-:B------:R-:W-:Y:S01]  /*a8f0*/  IMAD.X R55, RZ, RZ, R111.reuse, P2 ;  /* 0x000000ffff377224 */ /* 0x100fe200010e066f */
[----:B------:R-:W-:Y:S01]  /*a900*/  IADD3 R185, P5, R110, 0x4040, RZ ;  /* 0x000040406eb97810 */ /* 0x000fe20007fbe0ff */
[----:B------:R-:W-:Y:S01]  /*a910*/  IMAD.X R63, RZ, RZ, R111, P1 ;  /* 0x000000ffff3f7224 */ /* 0x000fe200008e066f */
[----:B------:R-:W-:-:S02]  /*a920*/  LOP3.LUT R14, R177, 0x380, RZ, 0xc0, !PT ;  /* 0x00000380b10e7812 */ /* 0x000fc400078ec0ff */
[----:B------:R-:W-:Y:S02]  /*a930*/  LOP3.LUT R20, R179, 0x380, RZ, 0xc0, !PT ;  /* 0x00000380b3147812 */ /* 0x000fe400078ec0ff */
[----:B------:R-:W-:Y:S02]  /*a940*/  SHF.R.U64 R11, R11, 0x3, RZ ;  /* 0x000000030b0b7819 */ /* 0x000fe400000012ff */
[----:B------:R-:W-:Y:S02]  /*a950*/  LOP3.LUT R30, R181, 0x380, RZ, 0xc0, !PT ;  /* 0x00000380b51e7812 */ /* 0x000fe400078ec0ff */
[----:B------:R-:W-:Y:S02]  /*a960*/  IADD3 R191, P0, R110, 0x8020, RZ ;  /* 0x000080206ebf7810 */ /* 0x000fe40007f1e0ff */
[----:B------:R-:W-:Y:S02]  /*a970*/  SHF.R.U64 R12, R12, 0x3, RZ ;  /* 0x000000030c0c7819 */ /* 0x000fe400000012ff */
[----:B------:R-:W-:Y:S01]  /*a980*/  LOP3.LUT R38, R183, 0x380, RZ, 0xc0, !PT ;  /* 0x00000380b7267812 */ /* 0x000fe200078ec0ff */
[----:B------:R-:W-:Y:S01]  /*a990*/  IMAD.X R71, RZ, RZ, R111, P0 ;  /* 0x000000ffff477224 */ /* 0x000fe200000e066f */
[----:B------:R-:W-:-:S02]  /*a9a0*/  IADD3 R193, P4, R110, 0x8040, RZ ;  /* 0x000080406ec17810 */ /* 0x000fc40007f9e0ff */
[----:B------:R-:W-:Y:S02]  /*a9b0*/  IADD3.X R47, RZ, R111, RZ, P5, !PT ;  /* 0x0000006fff2f7210 */ /* 0x000fe40002ffe4ff */
[----:B------:R-:W-:Y:S01]  /*a9c0*/  SHF.R.U64 R14, R14, 0x3, RZ ;  /* 0x000000030e0e7819 */ /* 0x000fe200000012ff */
[--C-:B------:R-:W-:Y:S01]  /*a9d0*/  IMAD.X R79, RZ, RZ, R111.reuse, P4 ;  /* 0x000000ffff4f7224 */ /* 0x100fe200020e066f */
[----:B------:R-:W-:Y:S02]  /*a9e0*/  LOP3.LUT R46, R185, 0x380, RZ, 0xc0, !PT ;  /* 0x00000380b92e7812 */ /* 0x000fe400078ec0ff */
[C---:B------:R-:W-:Y:S02]  /*a9f0*/  IADD3 R195, P3, R110.reuse, 0x8060, RZ ;  /* 0x000080606ec37810 */ /* 0x040fe40007f7e0ff */
[C---:B------:R-:W-:Y:S02]  /*aa00*/  IADD3 R197, P6, R110.reuse, 0xc000, RZ ;  /* 0x0000c0006ec57810 */ /* 0x040fe40007fde0ff */
[C---:B------:R-:W-:Y:S01]  /*aa10*/  IADD3 R4, P5, R110.reuse, 0xc020, RZ ;  /* 0x0000c0206e047810 */ /* 0x040fe20007fbe0ff */
[--C-:B------:R-:W-:Y:S01]  /*aa20*/  IMAD.X R95, RZ, RZ, R111.reuse, P3 ;  /* 0x000000ffff5f7224 */ /* 0x100fe200018e066f */
[C---:B------:R-:W-:Y:S01]  /*aa30*/  IADD3 R106, P2, R110.reuse, 0xc040, RZ ;  /* 0x0000c0406e6a7810 */ /* 0x040fe20007f5e0ff */
[--C-:B------:R-:W-:Y:S01]  /*aa40*/  IMAD.X R99, RZ, RZ, R111.reuse, P6 ;  /* 0x000000ffff637224 */ /* 0x100fe200030e066f */
[----:B------:R-:W-:Y:S01]  /*aa50*/  IADD3 R6, P1, R110, 0xc060, RZ ;  /* 0x0000c0606e067810 */ /* 0x000fe20007f3e0ff */
[--C-:B------:R-:W-:Y:S01]  /*aa60*/  IMAD.X R103, RZ, RZ, R111.reuse, P5 ;  /* 0x000000ffff677224 */ /* 0x100fe200028e066f */
[----:B------:R-:W-:Y:S01]  /*aa70*/  SHF.R.U64 R20, R20, 0x3, RZ ;  /* 0x0000000314147819 */ /* 0x000fe200000012ff */
[----:B------:R-:W-:Y:S01]  /*aa80*/  IMAD.X R107, RZ, RZ, R111, P2 ;  /* 0x000000ffff6b7224 */ /* 0x000fe200010e066f */
[----:B------:R-:W-:-:S02]  /*aa90*/  LOP3.LUT R54, R187, 0x380, RZ, 0xc0, !PT ;  /* 0x00000380bb367812 */ /* 0x000fc400078ec0ff */
[----:B------:R-:W-:Y:S01]  /*aaa0*/  LOP3.LUT R110, R11, R110, RZ, 0x3c, !PT ;  /* 0x0000006e0b6e7212 */ /* 0x000fe200078e3cff */
[----:B------:R-:W-:Y:S01]  /*aab0*/  IMAD.X R11, RZ, RZ, R111, P1 ;  /* 0x000000ffff0b7224 */ /* 0x000fe200008e066f */
[----:B------:R-:W-:Y:S02]  /*aac0*/  SHF.R.U64 R30, R30, 0x3, RZ ;  /* 0x000000031e1e7819 */ /* 0x000fe400000012ff */
[----:B------:R-:W-:Y:S02]  /*aad0*/  LOP3.LUT R62, R189, 0x380, RZ, 0xc0, !PT ;  /* 0x00000380bd3e7812 */ /* 0x000fe400078ec0ff */
[----:B------:R-:W-:Y:S02]  /*aae0*/  LOP3.LUT R12, R12, R175, RZ, 0x3c, !PT ;  /* 0x000000af0c0c7212 */ /* 0x000fe400078e3cff */
[----:B------:R-:W-:Y:S02]  /*aaf0*/  SHF.R.U64 R38, R38, 0x3, RZ ;  /* 0x0000000326267819 */ /* 0x000fe400000012ff */
[----:B------:R-:W-:-:S02]  /*ab00*/  LOP3.LUT R70, R191, 0x380, RZ, 0xc0, !PT ;  /* 0x00000380bf467812 */ /* 0x000fc400078ec0ff */
[----:B------:R-:W-:Y:S02]  /*ab10*/  LOP3.LUT R14, R14, R177, RZ, 0x3c, !PT ;  /* 0x000000b10e0e7212 */ /* 0x000fe400078e3cff */
        /* <DEDUP_REMOVED lines=8> */
[----:B------:R-:W-:Y:S02]  /*aba0*/  MOV R110, R110 ;  /* 0x0000006e006e7202 */ /* 0x000fe40000000f00 */
[----:B------:R-:W-:Y:S02]  /*abb0*/  LOP3.LUT R38, R38, R183, RZ, 0x3c, !PT ;  /* 0x000000b726267212 */ /* 0x000fe400078e3cff */
[----:B------:R-:W-:Y:S01]  /*abc0*/  SHF.R.U64 R70, R70, 0x3, RZ ;  /* 0x0000000346467819 */ /* 0x000fe200000012ff */
[----:B------:R-:W-:Y:S01]  /*abd0*/  STSM.16.M88.4 [R110], R24 ;  /* 0x000000186e007844 */ /* 0x000fe20000000200 */
[----:B------:R-:W-:-:S02]  /*abe0*/  LOP3.LUT R102, R4, 0x380, RZ, 0xc0, !PT ;  /* 0x0000038004667812 */ /* 0x000fc400078ec0ff */
[----:B------:R-:W-:Y:S02]  /*abf0*/  MOV R12, R12 ;  /* 0x0000000c000c7202 */ /* 0x000fe40000000f00 */
[----:B------:R-:W-:Y:S02]  /*ac00*/  LOP3.LUT R46, R46, R185, RZ, 0x3c, !PT ;  /* 0x000000b92e2e7212 */ /* 0x000fe400078e3cff */
[----:B------:R-:W-:Y:S01]  /*ac10*/  SHF.R.U64 R78, R78, 0x3, RZ ;  /* 0x000000034e4e7819 */ /* 0x000fe200000012ff */
[----:B------:R-:W-:Y:S01]  /*ac20*/  STSM.16.M88.4 [R12], R32 ;  /* 0x000000200c007844 */ /* 0x000fe20000000200 */
[----:B------:R-:W-:Y:S02]  /*ac30*/  LOP3.LUT R111, R106, 0x380, RZ, 0xc0, !PT ;  /* 0x000003806a6f7812 */ /* 0x000fe400078ec0ff */
[----:B------:R-:W-:Y:S02]  /*ac40*/  MOV R14, R14 ;  /* 0x0000000e000e7202 */ /* 0x000fe40000000f00 */
[----:B------:R-:W-:-:S02]  /*ac50*/  LOP3.LUT R54, R54, R187, RZ, 0x3c, !PT ;  /* 0x000000bb36367212 */ /* 0x000fc400078e3cff */
[----:B------:R-:W-:Y:S01]  /*ac60*/  SHF.R.U64 R94, R94, 0x3, RZ ;  /* 0x000000035e5e7819 */ /* 0x000fe200000012ff */
[----:B------:R-:W-:Y:S01]  /*ac70*/  STSM.16.M88.4 [R14], R40 ;  /* 0x000000280e007844 */ /* 0x000fe20000000200 */
[----:B------:R-:W-:Y:S02]  /*ac80*/  LOP3.LUT R163, R6, 0x380, RZ, 0xc0, !PT ;  /* 0x0000038006a37812 */ /* 0x000fe400078ec0ff */
[----:B------:R-:W-:Y:S02]  /*ac90*/  MOV R20, R20 ;  /* 0x0000001400147202 */ /* 0x000fe40000000f00 */
[----:B------:R-:W-:Y:S02]  /*aca0*/  LOP3.LUT R62, R62, R189, RZ, 0x3c, !PT ;  /* 0x000000bd3e3e7212 */ /* 0x000fe400078e3cff */
[----:B------:R-:W-:Y:S01]  /*acb0*/  SHF.R.U64 R98, R98, 0x3, RZ ;  /* 0x0000000362627819 */ /* 0x000fe200000012ff */
[----:B------:R-:W-:Y:S01]  /*acc0*/  STSM.16.M88.4 [R20], R48 ;  /* 0x0000003014007844 */ /* 0x000fe20000000200 */
[----:B------:R-:W-:-:S02]  /*acd0*/  MOV R30, R30 ;  /* 0x0000001e001e7202 */ /* 0x000fc40000000f00 */
[----:B------:R-:W-:Y:S02]  /*ace0*/  F2FP.F16.F32.PACK_AB R59, R155, R59 ;  /* 0x0000003b9b3b723e */ /* 0x000fe400000000ff */
[----:B------:R-:W-:Y:S02]  /*acf0*/  F2FP.F16.F32.PACK_AB R65, R154, R66 ;  /* 0x000000429a41723e */ /* 0x000fe400000000ff */
[----:B------:R-:W-:Y:S01]  /*ad00*/  F2FP.F16.F32.PACK_AB R72, R73, R72 ;  /* 0x000000484948723e */ /* 0x000fe200000000ff */
[----:B------:R-:W-:Y:S01]  /*ad10*/  STSM.16.M88.4 [R30], R56 ;  /* 0x000000381e007844 */ /* 0x000fe20000000200 */
[----:B------:R-:W-:Y:S02]  /*ad20*/  LOP3.LUT R70, R70, R191, RZ, 0x3c, !PT ;  /* 0x000000bf46467212 */ /* 0x000fe400078e3cff */
[----:B------:R-:W-:Y:S02]  /*ad30*/  SHF.R.U64 R29, R102, 0x3, RZ ;  /* 0x00000003661d7819 */ /* 0x000fe400000012ff */
[----:B------:R-:W-:-:S02]  /*ad40*/  MOV R38, R38 ;  /* 0x0000002600267202 */ /* 0x000fc40000000f00 */
[----:B------:R-:W-:Y:S02]  /*ad50*/  F2FP.F16.F32.PACK_AB R66, R69, R68 ;  /* 0x000000444542723e */ /* 0x000fe400000000ff */
[----:B------:R-:W-:Y:S02]  /*ad60*/  F2FP.F16.F32.PACK_AB R67, R153, R67 ;  /* 0x000000439943723e */ /* 0x000fe400000000ff */
[----:B------:R-:W-:Y:S02]  /*ad70*/  F2FP.F16.F32.PACK_AB R73, R152, R74 ;  /* 0x0000004a9849723e */ /* 0x000fe400000000ff */
[----:B------:R-:W-:Y:S01]  /*ad80*/  F2FP.F16.F32.PACK_AB R80, R81, R80 ;  /* 0x000000505150723e */ /* 0x000fe200000000ff */
[----:B------:R-:W-:Y:S01]  /*ad90*/  STSM.16.M88.4 [R38], R64 ;  /* 0x0000004026007844 */ /* 0x000fe20000000200 */
[----:B------:R-:W-:Y:S02]  /*ada0*/  R2UR UR6, R215 ;  /* 0x00000000d70672ca */ /* 0x000fe400000e0000 */
[----:B------:R-:W-:-:S02]  /*adb0*/  R2UR UR4, R214 ;  /* 0x00000000d60472ca */ /* 0x000fc400000e0000 */
[----:B------:R-:W-:Y:S02]  /*adc0*/  LOP3.LUT R78, R78, R193, RZ, 0x3c, !PT ;  /* 0x000000c14e4e7212 */ /* 0x000fe400078e3cff */
[----:B------:R-:W-:Y:S02]  /*add0*/  SHF.R.U64 R111, R111, 0x3, RZ ;  /* 0x000000036f6f7819 */ /* 0x000fe400000012ff */
[----:B------:R-:W-:Y:S02]  /*ade0*/  MOV R46, R46 ;  /* 0x0000002e002e7202 */ /* 0x000fe40000000f00 */
[----:B------:R-:W-:Y:S02]  /*adf0*/  F2FP.F16.F32.PACK_AB R74, R77, R76 ;  /* 0x0000004c4d4a723e */ /* 0x000fe400000000ff */
[----:B------:R-:W-:Y:S02]  /*ae00*/  F2FP.F16.F32.PACK_AB R75, R19, R75 ;  /* 0x0000004b134b723e */ /* 0x000fe400000000ff */
[----:B------:R-:W-:Y:S01]  /*ae10*/  F2FP.F16.F32.PACK_AB R81, R3, R82 ;  /* 0x000000520351723e */ /* 0x000fe200000000ff */
[----:B------:R-:W-:Y:S01]  /*ae20*/  USHF.L.U64.HI UR9, UR4, 0x2, UR6 ;  /* 0x0000000204097899 */ /* 0x000fe20008010206 */
[----:B------:R-:W-:Y:S01]  /*ae30*/  LOP3.LUT R94, R94, R195, RZ, 0x3c, !PT ;  /* 0x000000c35e5e7212 */ /* 0x000fe200078e3cff */
[----:B------:R-:W-:Y:S01]  /*ae40*/  STSM.16.M88.4 [R46], R72 ;  /* 0x000000482e007844 */ /* 0x000fe20000000200 */
[----:B------:R-:W-:Y:S01]  /*ae50*/  SHF.R.U64 R163, R163, 0x3, RZ ;  /* 0x00000003a3a37819 */ /* 0x000fe200000012ff */
[----:B------:R-:W-:Y:S01]  /*ae60*/  ULDC.64 UR6, c[0x0][0xbd8] ;  /* 0x0002f60000067ab9 */ /* 0x000fe20000000a00 */
[----:B------:R-:W-:Y:S01]  /*ae70*/  MOV R54, R54 ;  /* 0x0000003600367202 */ /* 0x000fe20000000f00 */
[----:B------:R-:W-:Y:S01]  /*ae80*/  UISETP.NE.U32.AND UP0, UPT, UR6, URZ, UPT ;  /* 0x0000003f0600728c */ /* 0x000fe2000bf05070 */
[----:B------:R-:W-:Y:S01]  /*ae90*/  F2FP.F16.F32.PACK_AB R82, R85, R84 ;  /* 0x000000545552723e */ /* 0x000fe200000000ff */
[----:B------:R-:W-:Y:S01]  /*aea0*/  USHF.L.U32 UR8, UR4, 0x2, URZ ;  /* 0x0000000204087899 */ /* 0x000fe2000800063f */
[----:B------:R-:W-:Y:S01]  /*aeb0*/  F2FP.F16.F32.PACK_AB R83, R83, R86 ;  /* 0x000000565353723e */ /* 0x000fe200000000ff */
[----:B------:R-:W-:Y:S01]  /*aec0*/  UISETP.NE.AND.EX UP0, UPT, UR7, URZ, UPT, UP0 ;  /* 0x0000003f0700728c */ /* 0x000fe2000bf05300 */
[----:B------:R-:W-:Y:S01]  /*aed0*/  LOP3.LUT R98, R98, R197, RZ, 0x3c, !PT ;  /* 0x000000c562627212 */ /* 0x000fe200078e3cff */
[----:B------:R-:W-:Y:S01]  /*aee0*/  UIADD3 UR4, UP1, UR8, UR6, URZ ;  /* 0x0000000608047290 */ /* 0x000fe2000ff3e03f */
[----:B------:R-:W-:Y:S01]  /*aef0*/  MOV R62, R62 ;  /* 0x0000003e003e7202 */ /* 0x000fe20000000f00 */
[----:B------:R0:W-:Y:S01]  /*af00*/  STSM.16.M88.4 [R54], R80 ;  /* 0x0000005036007844 */ /* 0x0001e20000000200 */
[----:B------:R-:W-:Y:S01]  /*af10*/  F2FP.F16.F32.PACK_AB R84, R89, R88 ;  /* 0x000000585954723e */ /* 0x000fe200000000ff */
[----:B------:R-:W-:Y:S01]  /*af20*/  UIADD3.X UR6, UR9, UR7, URZ, UP1, !UPT ;  /* 0x0000000709067290 */ /* 0x000fe20008ffe43f */
[----:B------:R-:W-:-:S02]  /*af30*/  F2FP.F16.F32.PACK_AB R85, R91, R90 ;  /* 0x0000005a5b55723e */ /* 0x000fc400000000ff */
[----:B------:R-:W-:Y:S02]  /*af40*/  F2FP.F16.F32.PACK_AB R86, R93, R92 ;  /* 0x0000005c5d56723e */ /* 0x000fe400000000ff */
[----:B------:R-:W-:Y:S02]  /*af50*/  F2FP.F16.F32.PACK_AB R87, R164, R87 ;  /* 0x00000057a457723e */ /* 0x000fe400000000ff */
[----:B------:R-:W-:Y:S02]  /*af60*/  F2FP.F16.F32.PACK_AB R165, R166, R165 ;  /* 0x000000a5a6a5723e */ /* 0x000fe400000000ff */
[----:B------:R-:W-:Y:S01]  /*af70*/  LOP3.LUT R102, R29, R4, RZ, 0x3c, !PT ;  /* 0x000000041d667212 */ /* 0x000fe200078e3cff */
[----:B------:R1:W-:Y:S01]  /*af80*/  STSM.16.M88.4 [R62], R84 ;  /* 0x000000543e007844 */ /* 0x0003e20000000200 */
[----:B------:R-:W-:Y:S02]  /*af90*/  MOV R70, R70 ;  /* 0x0000004600467202 */ /* 0x000fe40000000f00 */
[----:B------:R-:W-:-:S02]  /*afa0*/  F2FP.F16.F32.PACK_AB R164, R97, R96 ;  /* 0x0000006061a4723e */ /* 0x000fc400000000ff */
[----:B------:R-:W-:Y:S02]  /*afb0*/  F2FP.F16.F32.PACK_AB R166, R101, R100 ;  /* 0x0000006465a6723e */ /* 0x000fe400000000ff */
[----:B------:R-:W-:Y:S02]  /*afc0*/  F2FP.F16.F32.PACK_AB R167, R168, R167 ;  /* 0x000000a7a8a7723e */ /* 0x000fe400000000ff */
[----:B------:R-:W-:Y:S02]  /*afd0*/  F2FP.F16.F32.PACK_AB R169, R170, R169 ;  /* 0x000000a9aaa9723e */ /* 0x000fe400000000ff */
[----:B------:R-:W-:Y:S01]  /*afe0*/  F2FP.F16.F32.PACK_AB R112, R113, R112 ;  /* 0x000000707170723e */ /* 0x000fe200000000ff */
[----:B------:R1:W-:Y:S01]  /*aff0*/  STSM.16.M88.4 [R70], R164 ;  /* 0x000000a446007844 */ /* 0x0003e20000000200 */
[----:B------:R-:W-:Y:S02]  /*b000*/  LOP3.LUT R106, R111, R106, RZ, 0x3c, !PT ;  /* 0x0000006a6f6a7212 */ /* 0x000fe400078e3cff */
[----:B------:R-:W-:-:S02]  /*b010*/  MOV R78, R78 ;  /* 0x0000004e004e7202 */ /* 0x000fc40000000f00 */
[----:B------:R-:W-:Y:S02]  /*b020*/  F2FP.F16.F32.PACK_AB R168, R105, R104 ;  /* 0x0000006869a8723e */ /* 0x000fe400000000ff */
[----:B------:R-:W-:Y:S02]  /*b030*/  F2FP.F16.F32.PACK_AB R170, R109, R108 ;  /* 0x0000006c6daa723e */ /* 0x000fe400000000ff */
[----:B------:R-:W-:Y:S02]  /*b040*/  F2FP.F16.F32.PACK_AB R171, R172, R171 ;  /* 0x000000abacab723e */ /* 0x000fe400000000ff */
[----:B------:R-:W-:Y:S02]  /*b050*/  F2FP.F16.F32.PACK_AB R113, R115, R114 ;  /* 0x000000727371723e */ /* 0x000fe400000000ff */
[----:B------:R-:W-:Y:S01]  /*b060*/  F2FP.F16.F32.PACK_AB R120, R121, R120 ;  /* 0x000000787978723e */ /* 0x000fe200000000ff */
[----:B------:R1:W-:Y:S01]  /*b070*/  STSM.16.M88.4 [R78], R168 ;  /* 0x000000a84e007844 */ /* 0x0003e20000000200 */
[----:B------:R-:W-:-:S02]  /*b080*/  LOP3.LUT R10, R163, R6, RZ, 0x3c, !PT ;  /* 0x00000006a30a7212 */ /* 0x000fc400078e3cff */
[----:B------:R-:W-:Y:S02]  /*b090*/  MOV R94, R94 ;  /* 0x0000005e005e7202 */ /* 0x000fe40000000f00 */
[----:B------:R-:W-:Y:S02]  /*b0a0*/  F2FP.F16.F32.PACK_AB R114, R117, R116 ;  /* 0x000000747572723e */ /* 0x000fe400000000ff */
[----:B------:R-:W-:Y:S02]  /*b0b0*/  F2FP.F16.F32.PACK_AB R115, R119, R118 ;  /* 0x000000767773723e */ /* 0x000fe400000000ff */
[----:B------:R-:W-:Y:S02]  /*b0c0*/  F2FP.F16.F32.PACK_AB R121, R123, R122 ;  /* 0x0000007a7b79723e */ /* 0x000fe400000000ff */
[----:B------:R-:W-:Y:S01]  /*b0d0*/  F2FP.F16.F32.PACK_AB R128, R129, R128 ;  /* 0x000000808180723e */ /* 0x000fe200000000ff */
[----:B------:R1:W-:Y:S01]  /*b0e0*/  STSM.16.M88.4 [R94], R112 ;  /* 0x000000705e007844 */ /* 0x0003e20000000200 */
[----:B------:R-:W-:-:S02]  /*b0f0*/  MOV R98, R98 ;  /* 0x0000006200627202 */ /* 0x000fc40000000f00 */
[----:B------:R-:W-:Y:S02]  /*b100*/  F2FP.F16.F32.PACK_AB R122, R125, R124 ;  /* 0x0000007c7d7a723e */ /* 0x000fe400000000ff */
[----:B------:R-:W-:Y:S02]  /*b110*/  F2FP.F16.F32.PACK_AB R123, R127, R126 ;  /* 0x0000007e7f7b723e */ /* 0x000fe400000000ff */
[----:B------:R-:W-:Y:S02]  /*b120*/  F2FP.F16.F32.PACK_AB R129, R131, R130 ;  /* 0x000000828381723e */ /* 0x000fe400000000ff */
[----:B------:R-:W-:Y:S01]  /*b130*/  F2FP.F16.F32.PACK_AB R136, R137, R136 ;  /* 0x000000888988723e */ /* 0x000fe200000000ff */
[----:B------:R1:W-:Y:S01]  /*b140*/  STSM.16.M88.4 [R98], R120 ;  /* 0x0000007862007844 */ /* 0x0003e20000000200 */
[----:B------:R-:W-:Y:S02]  /*b150*/  MOV R102, R102 ;  /* 0x0000006600667202 */ /* 0x000fe40000000f00 */
[----:B------:R-:W-:-:S02]  /*b160*/  F2FP.F16.F32.PACK_AB R130, R133, R132 ;  /* 0x000000848582723e */ /* 0x000fc400000000ff */
[----:B------:R-:W-:Y:S02]  /*b170*/  F2FP.F16.F32.PACK_AB R131, R135, R134 ;  /* 0x000000868783723e */ /* 0x000fe400000000ff */
[----:B------:R-:W-:Y:S02]  /*b180*/  F2FP.F16.F32.PACK_AB R137, R139, R138 ;  /* 0x0000008a8b89723e */ /* 0x000fe400000000ff */
[----:B------:R-:W-:Y:S01]  /*b190*/  F2FP.F16.F32.PACK_AB R144, R145, R144 ;  /* 0x000000909190723e */ /* 0x000fe200000000ff */
[----:B------:R1:W-:Y:S01]  /*b1a0*/  STSM.16.M88.4 [R102], R128 ;  /* 0x0000008066007844 */ /* 0x0003e20000000200 */
[----:B------:R-:W-:Y:S02]  /*b1b0*/  MOV R106, R106 ;  /* 0x0000006a006a7202 */ /* 0x000fe40000000f00 */
[----:B------:R-:W-:Y:S02]  /*b1c0*/  F2FP.F16.F32.PACK_AB R138, R141, R140 ;  /* 0x0000008c8d8a723e */ /* 0x000fe400000000ff */
[----:B------:R-:W-:-:S02]  /*b1d0*/  F2FP.F16.F32.PACK_AB R139, R143, R142 ;  /* 0x0000008e8f8b723e */ /* 0x000fc400000000ff */
[----:B------:R-:W-:Y:S02]  /*b1e0*/  F2FP.F16.F32.PACK_AB R145, R147, R146 ;  /* 0x000000929391723e */ /* 0x000fe400000000ff */
[----:B------:R-:W-:Y:S01]  /*b1f0*/  MOV R4, R10 ;  /* 0x0000000a00047202 */ /* 0x000fe20000000f00 */
[----:B------:R1:W-:Y:S01]  /*b200*/  STSM.16.M88.4 [R106], R136 ;  /* 0x000000886a007844 */ /* 0x0003e20000000200 */
[----:B------:R-:W-:Y:S01]  /*b210*/  F2FP.F16.F32.PACK_AB R146, R149, R148 ;  /* 0x000000949592723e */ /* 0x000fe200000000ff */
[----:B------:R-:W-:Y:S01]  /*b220*/  IMAD.U32 R10, RZ, RZ, UR4 ;  /* 0x00000004ff0a7e24 */ /* 0x000fe2000f8e00ff */
[----:B------:R-:W-:Y:S02]  /*b230*/  F2FP.F16.F32.PACK_AB R147, R151, R150 ;  /* 0x000000969793723e */ /* 0x000fe400000000ff */
[----:B------:R-:W-:Y:S02]  /*b240*/  PLOP3.LUT P1, PT, PT, PT, UP0, 0x80, 0x0 ;  /* 0x000000000000781c */ /* 0x000fe40003f2f008 */
[----:B------:R-:W-:Y:S01]  /*b250*/  MOV R11, UR6 ;  /* 0x00000006000b7c02 */ /* 0x000fe20008000f00 */
[----:B------:R1:W-:Y:S01]  /*b260*/  STSM.16.M88.4 [R4], R144 ;  /* 0x0000009004007844 */ /* 0x0003e20000000200 */
[----:B------:R-:W-:Y:S01]  /*b270*/  ULDC.64 UR6, c[0x0][0xbe0] ;  /* 0x0002f80000067ab9 */ /* 0x000fe20000000a00 */
[----:B------:R-:W-:Y:S08]  /*b280*/  BAR.SYNC.DEFER_BLOCKING 0x1, 0x100 ;  /* 0x0044000000007b1d */ /* 0x000ff00000010000 */
[----:B------:R-:W2:Y:S01]  /*b290*/  @P1 LDG.E R3, desc[UR10][R10.64] ;  /* 0x0000000a0a031981 */ /* 0x000ea2000c1e1900 */
[----:B------:R-:W-:Y:S01]  /*b2a0*/  UISETP.NE.U32.AND UP1, UPT, UR6, URZ, UPT ;  /* 0x0000003f0600728c */ /* 0x000fe2000bf25070 */
[----:B0-----:R-:W0:Y:S01]  /*b2b0*/  LDC R81, c[0x0][0xa88] ;  /* 0x0002a200ff517b82 */ /* 0x001e220000000800 */
[----:B------:R-:W-:Y:S01]  /*b2c0*/  IMAD R13, R22, 0x40, R18 ;  /* 0x00000040160d7824 */ /* 0x000fe200078e0212 */
[----:B------:R-:W-:Y:S01]  /*b2d0*/  UMOV UR4, URZ ;  /* 0x0000003f00047c82 */ /* 0x000fe20008000000 */
[----:B------:R-:W-:-:S02]  /*b2e0*/  UISETP.NE.AND.EX UP1, UPT, UR7, URZ, UPT, UP1 ;  /* 0x0000003f0700728c */ /* 0x000fc4000bf25310 */
[----:B------:R-:W-:-:S04]  /*b2f0*/  IMAD.WIDE R8, R13, 0x2, R8 ;  /* 0x000000020d087825 */ /* 0x000fc800078e0208 */
[----:B------:R-:W-:Y:S02]  /*b300*/  PLOP3.LUT P2, PT, PT, PT, UP1, 0x80, 0x0 ;  /* 0x000000000000781c */ /* 0x000fe40003f4f018 */
[----:B------:R-:W-:-:S03]  /*b310*/  IADD3 R25, P0, R8, 0x1000, RZ ;  /* 0x0000100008197810 */ /* 0x000fc60007f1e0ff */
[----:B------:R-:W-:-:S04]  /*b320*/  @UP1 UIADD3 UR6, UP2, UR8, UR6, URZ ;  /* 0x0000000608061290 */ /* 0x000fc8000ff5e03f */
[----:B------:R-:W-:Y:S02]  /*b330*/  @UP1 UIADD3.X UR7, UR9, UR7, URZ, UP2, !UPT ;  /* 0x0000000709071290 */ /* 0x000fe400097fe43f */
[----:B------:R-:W-:-:S04]  /*b340*/  IMAD.U32 R12, RZ, RZ, UR6 ;  /* 0x00000006ff0c7e24 */ /* 0x000fc8000f8e00ff */
[----:B------:R-:W-:-:S05]  /*b350*/  IMAD.U32 R13, RZ, RZ, UR7 ;  /* 0x00000007ff0d7e24 */ /* 0x000fca000f8e00ff */
[----:B0-----:R1:W5:Y:S01]  /*b360*/  @P2 LDG.E R81, desc[UR10][R12.64] ;  /* 0x0000000a0c512981 */ /* 0x001362000c1e1900 */
[----:B--2---:R-:W-:Y:S01]  /*b370*/  @P1 R2UR UR4, R3 ;  /* 0x00000000030412ca */ /* 0x004fe200000e0000 */
[----:B-1----:R-:W-:-:S14]  /*b380*/  @P2 BRA `(.L_x_284) ;  /* 0x0000000000142947 */ /* 0x002fdc0003800000 */
[----:B------:R-:W-:Y:S05]  /*b390*/  @!P1 BRA `(.L_x_284) ;  /* 0x0000000000109947 */ /* 0x000fea0003800000 */
[----:B------:R-:W-:Y:S02]  /*b3a0*/  ULDC.64 UR6, c[0x0][0x208] ;  /* 0x0000820000067ab9 */ /* 0x000fe40000000a00 */
[----:B------:R-:W2:Y:S04]  /*b3b0*/  LDG.E R4, desc[UR6][R10.64] ;  /* 0x000000060a047981 */ /* 0x000ea8000c1e1900 */
[----:B-----5:R-:W2:Y:S02]  /*b3c0*/  LDG.E R81, desc[UR6][R10.64+0x4] ;  /* 0x000004060a517981 */ /* 0x020ea4000c1e1900 */
[----:B--2---:R-:W-:-:S07]  /*b3d0*/  IMAD.IADD R81, R81, 0x1, -R4 ;  /* 0x0000000151517824 */ /* 0x004fce00078e0a04 */
.L_x_284:
[----:B------:R-:W-:Y:S01]  /*b3e0*/  R2UR UR16, R213 ;  /* 0x00000000d51072ca */ /* 0x000fe200000e0000 */
[----:B------:R-:W-:Y:S01]  /*b3f0*/  ULDC.64 UR12, c[0x0][0xb70] ;  /* 0x0002dc00000c7ab9 */ /* 0x000fe20000000a00 */
[----:B------:R-:W-:Y:S01]  /*b400*/  R2UR UR15, R215 ;  /* 0x00000000d70f72ca */ /* 0x000fe200000e0000 */
[----:B------:R-:W-:Y:S01]  /*b410*/  USHF.R.S32.HI UR9, URZ, 0x1f, UR4 ;  /* 0x0000001f3f097899 */ /* 0x000fe20008011404 */
[----:B------:R-:W-:Y:S01]  /*b420*/  R2UR UR14, R214 ;  /* 0x00000000d60e72ca */ /* 0x000fe200000e0000 */
[----:B------:R-:W-:Y:S01]  /*b430*/  UMOV UR8, UR4 ;  /* 0x0000000400087c82 */ /* 0x000fe20008000000 */
[----:B------:R-:W-:Y:S01]  /*b440*/  IMAD R6, R212, 0x80, R220 ;  /* 0x00000080d4067824 */ /* 0x000fe200078e02dc */
[----:B------:R-:W-:Y:S01]  /*b450*/  LOP3.LUT R24, R25, 0x380, RZ, 0xc0, !PT ;  /* 0x0000038019187812 */ /* 0x000fe200078ec0ff */
[----:B------:R-:W-:Y:S01]  /*b460*/  ULDC.64 UR18, c[0x0][0x208] ;  /* 0x0000820000127ab9 */ /* 0x000fe20000000a00 */
[C---:B------:R-:W-:Y:S02]  /*b470*/  IADD3 R11, P1, R8.reuse, 0x2000, RZ ;  /* 0x00002000080b7810 */ /* 0x040fe40007f3e0ff */
[----:B------:R-:W-:-:S02]  /*b480*/  IADD3 R13, P2, R8, 0x3000, RZ ;  /* 0x00003000080d7810 */ /* 0x000fc40007f5e0ff */
[----:B------:R-:W-:Y:S01]  /*b490*/  USHF.R.S32.HI UR11, URZ, 0x1f, UR16 ;  /* 0x0000001f3f0b7899 */ /* 0x000fe20008011410 */
[----:B------:R-:W-:Y:S01]  /*b4a0*/  SHF.R.U64 R24, R24, 0x3, RZ ;  /* 0x0000000318187819 */ /* 0x000fe200000012ff */
[----:B------:R-:W-:Y:S01]  /*b4b0*/  USEL UR15, UR15, URZ, !UP0 ;  /* 0x0000003f0f0f7287 */ /* 0x000fe2000c000000 */
[----:B------:R-:W-:Y:S01]  /*b4c0*/  LOP3.LUT R10, R11, 0x380, RZ, 0xc0, !PT ;  /* 0x000003800b0a7812 */ /* 0x000fe200078ec0ff */
[----:B------:R-:W-:Y:S01]  /*b4d0*/  UIMAD UR10, UR11, UR12, URZ ;  /* 0x0000000c0b0a72a4 */ /* 0x000fe2000f8e023f */
[----:B------:R-:W-:Y:S01]  /*b4e0*/  SHF.R.S32.HI R3, RZ, 0x1f, R6 ;  /* 0x0000001fff037819 */ /* 0x000fe20000011406 */
[----:B------:R-:W-:Y:S01]  /*b4f0*/  UIMAD.WIDE.U32 UR6, UR16, UR12, UR8 ;  /* 0x0000000c100672a5 */ /* 0x000fe2000f8e0008 */
[----:B------:R-:W-:Y:S01]  /*b500*/  LOP3.LUT R12, R13, 0x380, RZ, 0xc0, !PT ;  /* 0x000003800d0c7812 */ /* 0x000fe200078ec0ff */
[----:B------:R-:W-:Y:S01]  /*b510*/  UIMAD UR10, UR16, UR13, UR10 ;  /* 0x0000000d100a72a4 */ /* 0x000fe2000f8e020a */
[----:B------:R-:W-:Y:S01]  /*b520*/  LOP3.LUT R24, R24, R25, RZ, 0x3c, !PT ;  /* 0x0000001918187212 */ /* 0x000fe200078e3cff */
[----:B------:R-:W-:Y:S01]  /*b530*/  USEL UR14, UR14, URZ, !UP0 ;  /* 0x0000003f0e0e7287 */ /* 0x000fe2000c000000 */
[----:B------:R-:W-:Y:S01]  /*b540*/  SHF.R.U64 R10, R10, 0x3, RZ ;  /* 0x000000030a0a7819 */ /* 0x000fe200000012ff */
[----:B------:R-:W-:Y:S01]  /*b550*/  ULDC.64 UR12, c[0x0][0xb78] ;  /* 0x0002de00000c7ab9 */ /* 0x000fe20000000a00 */
[----:B------:R-:W-:Y:S01]  /*b560*/  UIADD3 UR7, UR7, UR10, URZ ;  /* 0x0000000a07077290 */ /* 0x000fe2000fffe03f */
[----:B------:R-:W-:Y:S01]  /*b570*/  SHF.R.U64 R12, R12, 0x3, RZ ;  /* 0x000000030c0c7819 */ /* 0x000fe200000012ff */
[----:B------:R-:W-:Y:S01]  /*b580*/  UIMAD UR8, UR15, UR12, URZ ;  /* 0x0000000c0f0872a4 */ /* 0x000fe2000f8e023f */
[--C-:B------:R-:W-:Y:S01]  /*b590*/  IMAD.X R25, RZ, RZ, R9.reuse, P0 ;  /* 0x000000ffff197224 */ /* 0x100fe200000e0609 */
[----:B------:R-:W-:Y:S01]  /*b5a0*/  UIMAD.WIDE.U32 UR6, UR14, UR12, UR6 ;  /* 0x0000000c0e0672a5 */ /* 0x000fe2000f8e0006 */
[----:B------:R-:W-:Y:S01]  /*b5b0*/  IADD3 R73, P0, R8, 0x8000, RZ ;  /* 0x0000800008497810 */ /* 0x000fe20007f1e0ff */
[----:B------:R-:W-:Y:S01]  /*b5c0*/  UIMAD UR8, UR14, UR13, UR8 ;  /* 0x0000000d0e0872a4 */ /* 0x000fe2000f8e0208 */
[----:B------:R-:W-:Y:S01]  /*b5d0*/  LOP3.LUT R10, R10, R11, RZ, 0x3c, !PT ;  /* 0x0000000b0a0a7212 */ /* 0x000fe200078e3cff */
[--C-:B------:R-:W-:Y:S01]  /*b5e0*/  IMAD.X R11, RZ, RZ, R9.reuse, P1 ;  /* 0x000000ffff0b7224 */ /* 0x100fe200008e0609 */
[----:B------:R-:W-:Y:S01]  /*b5f0*/  LOP3.LUT R12, R12, R13, RZ, 0x3c, !PT ;  /* 0x0000000d0c0c7212 */ /* 0x000fe200078e3cff */
[----:B------:R-:W-:Y:S01]  /*b600*/  IMAD.X R13, RZ, RZ, R9, P2 ;  /* 0x000000ffff0d7224 */ /* 0x000fe200010e0609 */
[----:B------:R-:W-:Y:S01]  /*b610*/  IADD3 R4, P3, R6, UR6, RZ ;  /* 0x0000000606047c10 */ /* 0x000fe2000ff7e0ff */
[----:B------:R-:W-:Y:S01]  /*b620*/  IMAD.U32 R14, RZ, RZ, UR8 ;  /* 0x00000008ff0e7e24 */ /* 0x000fe2000f8e00ff */
[----:B------:R-:W-:Y:S01]  /*b630*/  IADD3 R65, P1, R8, 0x9000, RZ ;  /* 0x0000900008417810 */ /* 0x000fe20007f3e0ff */
[----:B------:R-:W-:Y:S01]  /*b640*/  ULDC.64 UR12, c[0x0][0xaa0] ;  /* 0x0002a800000c7ab9 */ /* 0x000fe20000000a00 */
[----:B------:R-:W-:-:S02]  /*b650*/  LOP3.LUT R72, R73, 0x380, RZ, 0xc0, !PT ;  /* 0x0000038049487812 */ /* 0x000fc400078ec0ff */
[----:B------:R-:W-:Y:S01]  /*b660*/  IADD3.X R3, R3, UR7, R14, P3, !PT ;  /* 0x0000000703037c10 */ /* 0x000fe20009ffe40e */
[----:B------:R-:W-:Y:S01]  /*b670*/  ULDC.64 UR6, c[0x0][0xb40] ;  /* 0x0002d00000067ab9 */ /* 0x000fe20000000a00 */
[----:B------:R-:W-:Y:S02]  /*b680*/  IADD3 R53, P2, R8, 0xa000, RZ ;  /* 0x0000a00008357810 */ /* 0x000fe40007f5e0ff */
[----:B------:R-:W-:Y:S02]  /*b690*/  LEA R20, P3, R4, UR6, 0x2 ;  /* 0x0000000604147c11 */ /* 0x000fe4000f8610ff */
[----:B------:R-:W-:Y:S02]  /*b6a0*/  IADD3 R49, P6, R8, 0x4000, RZ ;  /* 0x0000400008317810 */ /* 0x000fe40007fde0ff */
[----:B------:R-:W-:Y:S01]  /*b6b0*/  LEA.HI.X R21, R4, UR7, R3, 0x2, P3 ;  /* 0x0000000704157c11 */ /* 0x000fe200098f1403 */
[----:B------:R-:W-:Y:S01]  /*b6c0*/  VIADD R4, R6, 0x8 ;  /* 0x0000000806047836 */ /* 0x000fe20000000000 */
[----:B------:R-:W-:-:S02]  /*b6d0*/  IADD3 R41, P5, R8, 0x5000, RZ ;  /* 0x0000500008297810 */ /* 0x000fc40007fbe0ff */
[C---:B------:R-:W-:Y:S02]  /*b6e0*/  IADD3 R37, P4, R8.reuse, 0x6000, RZ ;  /* 0x0000600008257810 */ /* 0x040fe40007f9e0ff */
[----:B------:R-:W-:Y:S02]  /*b6f0*/  IADD3 R29, P3, R8, 0x7000, RZ ;  /* 0x00007000081d7810 */ /* 0x000fe40007f7e0ff */
[----:B------:R-:W-:Y:S02]  /*b700*/  LOP3.LUT R64, R65, 0x380, RZ, 0xc0, !PT ;  /* 0x0000038041407812 */ /* 0x000fe400078ec0ff */
[----:B------:R-:W-:Y:S02]  /*b710*/  SHF.R.U64 R72, R72, 0x3, RZ ;  /* 0x0000000348487819 */ /* 0x000fe400000012ff */
[----:B------:R-:W-:Y:S02]  /*b720*/  LOP3.LUT R52, R53, 0x380, RZ, 0xc0, !PT ;  /* 0x0000038035347812 */ /* 0x000fe400078ec0ff */
[----:B------:R-:W-:-:S02]  /*b730*/  LOP3.LUT R48, R49, 0x380, RZ, 0xc0, !PT ;  /* 0x0000038031307812 */ /* 0x000fc400078ec0ff */
[----:B------:R-:W-:Y:S02]  /*b740*/  LOP3.LUT R40, R41, 0x380, RZ, 0xc0, !PT ;  /* 0x0000038029287812 */ /* 0x000fe400078ec0ff */
[----:B------:R-:W-:Y:S02]  /*b750*/  LOP3.LUT R36, R37, 0x380, RZ, 0xc0, !PT ;  /* 0x0000038025247812 */ /* 0x000fe400078ec0ff */
[----:B------:R-:W-:Y:S02]  /*b760*/  LOP3.LUT R28, R29, 0x380, RZ, 0xc0, !PT ;  /* 0x000003801d1c7812 */ /* 0x000fe400078ec0ff */
[----:B------:R-:W-:Y:S02]  /*b770*/  SHF.R.U64 R64, R64, 0x3, RZ ;  /* 0x0000000340407819 */ /* 0x000fe400000012ff */
[----:B------:R-:W-:Y:S01]  /*b780*/  LOP3.LUT R72, R72, R73, RZ, 0x3c, !PT ;  /* 0x0000004948487212 */ /* 0x000fe200078e3cff */
[----:B------:R-:W-:Y:S01]  /*b790*/  IMAD.X R73, RZ, RZ, R9, P0 ;  /* 0x000000ffff497224 */ /* 0x000fe200000e0609 */
[----:B------:R-:W-:-:S02]  /*b7a0*/  SHF.R.U64 R52, R52, 0x3, RZ ;  /* 0x0000000334347819 */ /* 0x000fc400000012ff */
[----:B------:R-:W-:Y:S02]  /*b7b0*/  SHF.R.U64 R48, R48, 0x3, RZ ;  /* 0x0000000330307819 */ /* 0x000fe400000012ff */
[----:B------:R-:W-:Y:S02]  /*b7c0*/  SHF.R.U64 R40, R40, 0x3, RZ ;  /* 0x0000000328287819 */ /* 0x000fe400000012ff */
[----:B------:R-:W-:Y:S02]  /*b7d0*/  SHF.R.U64 R36, R36, 0x3, RZ ;  /* 0x0000000324247819 */ /* 0x000fe400000012ff */
[----:B------:R-:W-:Y:S02]  /*b7e0*/  SHF.R.U64 R28, R28, 0x3, RZ ;  /* 0x000000031c1c7819 */ /* 0x000fe400000012ff */
[----:B------:R-:W-:Y:S02]  /*b7f0*/  LOP3.LUT P0, RZ, R217, 0x3, RZ, 0xc0, !PT ;  /* 0x00000003d9ff7812 */ /* 0x000fe4000780c0ff */
[----:B------:R-:W-:Y:S01]  /*b800*/  LOP3.LUT R64, R64, R65, RZ, 0x3c, !PT ;  /* 0x0000004140407212 */ /* 0x000fe200078e3cff */
[--C-:B------:R-:W-:Y:S01]  /*b810*/  IMAD.X R65, RZ, RZ, R9.reuse, P1 ;  /* 0x000000ffff417224 */ /* 0x100fe200008e0609 */
[----:B------:R-:W-:Y:S01]  /*b820*/  LOP3.LUT R52, R52, R53, RZ, 0x3c, !PT ;  /* 0x0000003534347212 */ /* 0x000fe200078e3cff */
[--C-:B------:R-:W-:Y:S01]  /*b830*/  IMAD.X R53, RZ, RZ, R9.reuse, P2 ;  /* 0x000000ffff357224 */ /* 0x100fe200010e0609 */
[----:B------:R-:W-:Y:S01]  /*b840*/  LOP3.LUT R48, R48, R49, RZ, 0x3c, !PT ;  /* 0x0000003130307212 */ /* 0x000fe200078e3cff */
[----:B------:R-:W-:Y:S01]  /*b850*/  IMAD.X R49, RZ, RZ, R9, P6 ;  /* 0x000000ffff317224 */ /* 0x000fe200030e0609 */
[----:B------:R-:W-:-:S02]  /*b860*/  LOP3.LUT R40, R40, R41, RZ, 0x3c, !PT ;  /* 0x0000002928287212 */ /* 0x000fc400078e3cff */
[----:B------:R-:W-:Y:S01]  /*b870*/  LOP3.LUT R36, R36, R37, RZ, 0x3c, !PT ;  /* 0x0000002524247212 */ /* 0x000fe200078e3cff */
[--C-:B------:R-:W-:Y:S01]  /*b880*/  IMAD.X R37, RZ, RZ, R9.reuse, P4 ;  /* 0x000000ffff257224 */ /* 0x100fe200020e0609 */
[----:B------:R-:W-:Y:S01]  /*b890*/  LOP3.LUT R28, R28, R29, RZ, 0x3c, !PT ;  /* 0x0000001d1c1c7212 */ /* 0x000fe200078e3cff */
[----:B------:R-:W-:Y:S01]  /*b8a0*/  IMAD.X R29, RZ, RZ, R9, P3 ;  /* 0x000000ffff1d7224 */ /* 0x000fe200018e0609 */
[----:B-----5:R-:W-:Y:S02]  /*b8b0*/  ISETP.GE.OR P1, PT, R6, R81, P0 ;  /* 0x000000510600720c */ /* 0x020fe40000726670 */
[----:B------:R-:W-:Y:S02]  /*b8c0*/  IADD3.X R41, RZ, R9, RZ, P5, !PT ;  /* 0x00000009ff297210 */ /* 0x000fe40002ffe4ff */
[C---:B------:R-:W-:Y:S02]  /*b8d0*/  IADD3 R6, P2, R8.reuse, 0xf000, RZ ;  /* 0x0000f00008067810 */ /* 0x040fe40007f5e0ff */
[----:B------:R-:W-:-:S02]  /*b8e0*/  IADD3 R45, P6, R8, 0xb000, RZ ;  /* 0x0000b000082d7810 */ /* 0x000fc40007fde0ff */
[C---:B------:R-:W-:Y:S02]  /*b8f0*/  IADD3 R77, P5, R8.reuse, 0xc000, RZ ;  /* 0x0000c000084d7810 */ /* 0x040fe40007fbe0ff */
[C---:B------:R-:W-:Y:S02]  /*b900*/  IADD3 R69, P4, R8.reuse, 0xd000, RZ ;  /* 0x0000d00008457810 */ /* 0x040fe40007f9e0ff */
[C---:B------:R-:W-:Y:S02]  /*b910*/  IADD3 R61, P3, R8.reuse, 0xe000, RZ ;  /* 0x0000e000083d7810 */ /* 0x040fe40007f7e0ff */
[----:B------:R-:W-:Y:S01]  /*b920*/  LOP3.LUT R33, R8, 0x380, RZ, 0xc0, !PT ;  /* 0x0000038008217812 */ /* 0x000fe200078ec0ff */
[----:B------:R-:W-:Y:S01]  /*b930*/  UIMAD UR6, UR9, UR12, URZ ;  /* 0x0000000c090672a4 */ /* 0x000fe2000f8e023f */
[----:B------:R-:W-:Y:S01]  /*b940*/  LOP3.LUT R3, R6, 0x380, RZ, 0xc0, !PT ;  /* 0x0000038006037812 */ /* 0x000fe200078ec0ff */
[----:B------:R0:W-:Y:S01]  /*b950*/  @!P1 STG.E desc[UR18][R20.64], R2 ;  /* 0x0000000214009986 */ /* 0x0001e2000c101912 */
[----:B------:R-:W-:-:S02]  /*b960*/  LOP3.LUT R44, R45, 0x380, RZ, 0xc0, !PT ;  /* 0x000003802d2c7812 */ /* 0x000fc400078ec0ff */
[----:B------:R-:W-:Y:S02]  /*b970*/  LOP3.LUT R76, R77, 0x380, RZ, 0xc0, !PT ;  /* 0x000003804d4c7812 */ /* 0x000fe400078ec0ff */
[----:B------:R-:W-:Y:S02]  /*b980*/  LOP3.LUT R68, R69, 0x380, RZ, 0xc0, !PT ;  /* 0x0000038045447812 */ /* 0x000fe400078ec0ff */
[----:B------:R-:W-:Y:S02]  /*b990*/  LOP3.LUT R60, R61, 0x380, RZ, 0xc0, !PT ;  /* 0x000003803d3c7812 */ /* 0x000fe400078ec0ff */
[----:B------:R-:W-:Y:S02]  /*b9a0*/  ISETP.GE.OR P0, PT, R4, R81, P0 ;  /* 0x000000510400720c */ /* 0x000fe40000706670 */
[----:B------:R-:W-:Y:S02]  /*b9b0*/  SHF.R.U64 R3, R3, 0x3, RZ ;  /* 0x0000000303037819 */ /* 0x000fe400000012ff */
[----:B------:R-:W-:-:S02]  /*b9c0*/  SHF.R.U64 R44, R44, 0x3, RZ ;  /* 0x000000032c2c7819 */ /* 0x000fc400000012ff */
[----:B------:R-:W-:Y:S02]  /*b9d0*/  SHF.R.U64 R76, R76, 0x3, RZ ;  /* 0x000000034c4c7819 */ /* 0x000fe400000012ff */
[----:B------:R-:W-:Y:S02]  /*b9e0*/  SHF.R.U64 R68, R68, 0x3, RZ ;  /* 0x0000000344447819 */ /* 0x000fe400000012ff */
[----:B------:R-:W-:Y:S02]  /*b9f0*/  SHF.R.U64 R60, R60, 0x3, RZ ;  /* 0x000000033c3c7819 */ /* 0x000fe400000012ff */
[----:B------:R-:W-:Y:S02]  /*ba00*/  SHF.R.U64 R33, R33, 0x3, RZ ;  /* 0x0000000321217819 */ /* 0x000fe400000012ff */
[--C-:B------:R-:W-:Y:S01]  /*ba10*/  SHF.R.S32.HI R19, RZ, 0x1f, R18.reuse ;  /* 0x0000001fff137819 */ /* 0x100fe20000011412 */
[----:B------:R-:W-:Y:S01]  /*ba20*/  UIMAD UR6, UR4, UR13, UR6 ;  /* 0x0000000d040672a4 */ /* 0x000fe2000f8e0206 */
[----:B------:R-:W-:Y:S01]  /*ba30*/  LOP3.LUT R56, R3, R6, RZ, 0x3c, !PT ;  /* 0x0000000603387212 */ /* 0x000fe200078e3cff */
[----:B------:R-:W-:Y:S01]  /*ba40*/  IMAD.U32 R3, RZ, RZ, UR12 ;  /* 0x0000000cff037e24 */ /* 0x000fe2000f8e00ff */
[----:B------:R-:W-:Y:S01]  /*ba50*/  LOP3.LUT R44, R44, R45, RZ, 0x3c, !PT ;  /* 0x0000002d2c2c7212 */ /* 0x000fe200078e3cff */
[--C-:B------:R-:W-:Y:S01]  /*ba60*/  IMAD.X R45, RZ, RZ, R9.reuse, P6 ;  /* 0x000000ffff2d7224 */ /* 0x100fe200030e0609 */
[----:B------:R-:W-:Y:S01]  /*ba70*/  LOP3.LUT R76, R76, R77, RZ, 0x3c, !PT ;  /* 0x0000004d4c4c7212 */ /* 0x000fe200078e3cff */
[--C-:B------:R-:W-:Y:S01]  /*ba80*/  IMAD.X R77, RZ, RZ, R9.reuse, P5 ;  /* 0x000000ffff4d7224 */ /* 0x100fe200028e0609 */
[----:B------:R-:W-:Y:S01]  /*ba90*/  LOP3.LUT R68, R68, R69, RZ, 0x3c, !PT ;  /* 0x0000004544447212 */ /* 0x000fe200078e3cff */
[--C-:B------:R-:W-:Y:S01]  /*baa0*/  IMAD.X R69, RZ, RZ, R9.reuse, P4 ;  /* 0x000000ffff457224 */ /* 0x100fe200020e0609 */
[----:B------:R-:W-:Y:S01]  /*bab0*/  LOP3.LUT R60, R60, R61, RZ, 0x3c, !PT ;  /* 0x0000003d3c3c7212 */ /* 0x000fe200078e3cff */
[--C-:B------:R-:W-:Y:S01]  /*bac0*/  IMAD.X R61, RZ, RZ, R9.reuse, P3 ;  /* 0x000000ffff3d7224 */ /* 0x100fe200018e0609 */
[----:B------:R-:W-:Y:S01]  /*bad0*/  LOP3.LUT R32, R33, R8, RZ, 0x3c, !PT ;  /* 0x0000000821207212 */ /* 0x000fe200078e3cff */
[----:B------:R-:W-:Y:S01]  /*bae0*/  IMAD.MOV.U32 R33, RZ, RZ, R9 ;  /* 0x000000ffff217224 */ /* 0x000fe200078e0009 */
[----:B------:R-:W-:Y:S01]  /*baf0*/  IADD3.X R57, RZ, R9, RZ, P2, !PT ;  /* 0x00000009ff397210 */ /* 0x000fe200017fe4ff */
[----:B0-----:R-:W-:Y:S01]  /*bb00*/  IMAD.WIDE.U32 R2, R3, UR4, R18 ;  /* 0x0000000403027c25 */ /* 0x001fe2000f8e0012 */
[----:B------:R0:W-:Y:S03]  /*bb10*/  @!P0 STG.E desc[UR18][R20.64+0x20], R0 ;  /* 0x0000200014008986 */ /* 0x0001e6000c101912 */
[----:B------:R-:W-:Y:S01]  /*bb20*/  VIADD R3, R3, UR6 ;  /* 0x0000000603037c36 */ /* 0x000fe20008000000 */
[----:B------:R-:W5:Y:S01]  /*bb30*/  LD.E.128 R32, desc[UR18][R32.64] ;  /* 0x0000001220207980 */ /* 0x000f62000c101d00 */
[----:B------:R-:W-:-:S03]  /*bb40*/  ULDC.64 UR6, c[0x0][0xae0] ;  /* 0x0002b80000067ab9 */ /* 0x000fc60000000a00 */
[----:B------:R-:W5:Y:S04]  /*bb50*/  LD.E.128 R24, desc[UR18][R24.64] ;  /* 0x0000001218187980 */ /* 0x000f68000c101d00 */
        /* <DEDUP_REMOVED lines=13> */
[----:B------:R-:W5:Y:S01]  /*bc30*/  LD.E.128 R56, desc[UR18][R56.64] ;  /* 0x0000001238387980 */ /* 0x000f62000c101d00 */
[----:B------:R-:W-:Y:S01]  /*bc40*/  IMAD R81, R212, -0x80, R81 ;  /* 0xffffff80d4517824 */ /* 0x000fe200078e0251 */
[----:B------:R-:W-:Y:S01]  /*bc50*/  UIMAD UR4, UR11, UR6, URZ ;  /* 0x000000060b0472a4 */ /* 0x000fe2000f8e023f */
[C---:B0-----:R-:W-:Y:S01]  /*bc60*/  VIADD R0, R22.reuse, 0x20 ;  /* 0x0000002016007836 */ /* 0x041fe20000000000 */
[----:B------:R-:W-:Y:S01]  /*bc70*/  @!PT LDS RZ, [RZ] ;  /* 0x00000000fffff984 */ /* 0x000fe20000000800 */
[----:B------:R-:W-:Y:S01]  /*bc80*/  @!PT LDS RZ, [RZ] ;  /* 0x00000000fffff984 */ /* 0x000fe20000000800 */
[----:B------:R-:W-:Y:S01]  /*bc90*/  @!PT LDS RZ, [RZ] ;  /* 0x00000000fffff984 */ /* 0x000fe20000000800 */
[----:B------:R-:W-:Y:S01]  /*bca0*/  @!PT LDS RZ, [RZ] ;  /* 0x00000000fffff984 */ /* 0x000fe20000000800 */
[----:B------:R0:W-:Y:S06]  /*bcb0*/  MEMBAR.ALL.CTA ;  /* 0x0000000000007992 */ /* 0x0001ec0000008000 */
[----:B0-----:R-:W0:Y:S01]  /*bcc0*/  FENCE.VIEW.ASYNC.S ;  /* 0x00000000000073c6 */ /* 0x001e220000000000 */
[----:B------:R-:W-:Y:S01]  /*bcd0*/  IMAD.U32 R19, RZ, RZ, UR6 ;  /* 0x00000006ff137e24 */ /* 0x000fe2000f8e00ff */
[----:B------:R-:W-:Y:S01]  /*bce0*/  UIMAD UR4, UR16, UR7, UR4 ;  /* 0x00000007100472a4 */ /* 0x000fe2000f8e0204 */
[----:B------:R-:W-:Y:S01]  /*bcf0*/  VIADD R4, R22, 0x60 ;  /* 0x0000006016047836 */ /* 0x000fe20000000000 */
[-C--:B------:R-:W-:Y:S01]  /*bd00*/  ISETP.GE.AND P0, PT, R0, R81.reuse, PT ;  /* 0x000000510000720c */ /* 0x080fe20003f06270 */
[C---:B------:R-:W-:Y:S01]  /*bd10*/  VIADD R0, R22.reuse, 0x40 ;  /* 0x0000004016007836 */ /* 0x040fe20000000000 */
[-C--:B------:R-:W-:Y:S01]  /*bd20*/  ISETP.GE.AND P3, PT, R22, R81.reuse, PT ;  /* 0x000000511600720c */ /* 0x080fe20003f66270 */
[----:B------:R-:W-:Y:S01]  /*bd30*/  IMAD.WIDE.U32 R2, R19, UR16, R2 ;  /* 0x0000001013027c25 */ /* 0x000fe2000f8e0002 */
[----:B------:R-:W-:Y:S01]  /*bd40*/  ULDC.64 UR6, c[0x0][0xae8] ;  /* 0x0002ba0000067ab9 */ /* 0x000fe20000000a00 */
[-C--:B------:R-:W-:Y:S01]  /*bd50*/  ISETP.GE.AND P2, PT, R4, R81.reuse, PT ;  /* 0x000000510400720c */ /* 0x080fe20003f46270 */
[----:B------:R-:W-:Y:S01]  /*bd60*/  BSSY B1, `(.L_x_285) ;  /* 0x0000025000017945 */ /* 0x000fe20003800000 */
[----:B------:R-:W-:Y:S01]  /*bd70*/  VIADD R3, R3, UR4 ;  /* 0x0000000403037c36 */ /* 0x000fe20008000000 */
[----:B------:R-:W-:Y:S01]  /*bd80*/  ISETP.GE.AND P1, PT, R0, R81, PT ;  /* 0x000000510000720c */ /* 0x000fe20003f26270 */
[----:B------:R-:W-:-:S02]  /*bd90*/  UIMAD UR4, UR15, UR6, URZ ;  /* 0x000000060f0472a4 */ /* 0x000fc4000f8e023f */
[----:B------:R-:W-:Y:S01]  /*bda0*/  IMAD.U32 R81, RZ, RZ, UR6 ;  /* 0x00000006ff517e24 */ /* 0x000fe2000f8e00ff */
[----:B------:R-:W-:Y:S01]  /*bdb0*/  SHF.R.S32.HI R23, RZ, 0x1f, R22 ;  /* 0x0000001fff177819 */ /* 0x000fe20000011416 */
[----:B------:R-:W-:Y:S01]  /*bdc0*/  VIADD R173, R173, 0x38820 ;  /* 0x00038820adad7836 */ /* 0x000fe20000000000 */
[----:B------:R-:W-:Y:S02]  /*bdd0*/  UIMAD UR4, UR14, UR7, UR4 ;  /* 0x000000070e0472a4 */ /* 0x000fe4000f8e0204 */
[----:B------:R-:W-:Y:S02]  /*bde0*/  IMAD.WIDE.U32 R80, R81, UR14, R2 ;  /* 0x0000000e51507c25 */ /* 0x000fe4000f8e0002 */
[----:B------:R-:W-:Y:S02]  /*bdf0*/  PRMT R173, RZ, 0x654, R173 ;  /* 0x00000654ffad7816 */ /* 0x000fe400000000ad */
[----:B------:R-:W-:Y:S01]  /*be00*/  IMAD.WIDE R20, R212, 0x80, R22 ;  /* 0x00000080d4147825 */ /* 0x000fe200078e0216 */
[----:B------:R-:W-:Y:S01]  /*be10*/  IADD3 R85, R81, UR4, RZ ;  /* 0x0000000451557c10 */ /* 0x000fe2000fffe0ff */
[----:B0-----:R0:W-:Y:S01]  /*be20*/  SYNCS.ARRIVE.TRANS64.RED.A1T0 RZ, [R173+URZ], RZ ;  /* 0x000000ffadff79a7 */ /* 0x0011e2000810043f */
[----:B------:R-:W-:Y:S05]  /*be30*/  @P3 BRA `(.L_x_286) ;  /* 0x00000000005c3947 */ /* 0x000fea0003800000 */
[----:B------:R-:W-:Y:S01]  /*be40*/  ULDC.64 UR6, c[0x0][0xad8] ;  /* 0x0002b60000067ab9 */ /* 0x000fe20000000a00 */
[----:B------:R-:W-:Y:S01]  /*be50*/  IMAD.MOV.U32 R2, RZ, RZ, R80 ;  /* 0x000000ffff027224 */ /* 0x000fe200078e0050 */
[----:B------:R-:W-:Y:S01]  /*be60*/  ULDC UR4, c[0x0][0xa8c] ;  /* 0x0002a30000047ab9 */ /* 0x000fe20000000800 */
[----:B------:R-:W-:Y:S01]  /*be70*/  IMAD R19, R21, UR6, RZ ;  /* 0x0000000615137c24 */ /* 0x000fe2000f8e02ff */
[C---:B------:R-:W-:Y:S01]  /*be80*/  ISETP.GE.AND P4, PT, R18.reuse, UR4, PT ;  /* 0x0000000412007c0c */ /* 0x040fe2000bf86270 */
[----:B------:R-:W-:Y:S01]  /*be90*/  IMAD.MOV.U32 R3, RZ, RZ, R85 ;  /* 0x000000ffff037224 */ /* 0x000fe200078e0055 */
[----:B------:R-:W-:Y:S01]  /*bea0*/  ULDC.64 UR8, c[0x0][0x208] ;  /* 0x0000820000087ab9 */ /* 0x000fe20000000a00 */
[----:B------:R-:W-:Y:S02]  /*beb0*/  VIADD R0, R18, 0x40 ;  /* 0x0000004012007836 */ /* 0x000fe40000000000 */
[----:B------:R-:W-:-:S03]  /*bec0*/  IMAD.WIDE.U32 R2, R20, UR6, R2 ;  /* 0x0000000614027c25 */ /* 0x000fc6000f8e0002 */
[----:B------:R-:W-:Y:S01]  /*bed0*/  ISETP.GE.AND P3, PT, R0, UR4, PT ;  /* 0x0000000400007c0c */ /* 0x000fe2000bf66270 */
[----:B------:R-:W-:Y:S01]  /*bee0*/  IMAD R19, R20, UR7, R19 ;  /* 0x0000000714137c24 */ /* 0x000fe2000f8e0213 */
[----:B------:R-:W-:Y:S01]  /*bef0*/  ULDC.64 UR6, c[0x0][0xa80] ;  /* 0x0002a00000067ab9 */ /* 0x000fe20000000a00 */
[----:B------:R-:W-:Y:S01]  /*bf00*/  VIADD R0, R18, 0x80 ;  /* 0x0000008012007836 */ /* 0x000fe20000000000 */
[----:B------:R-:W-:Y:S01]  /*bf10*/  LEA R82, P6, R2, UR6, 0x1 ;  /* 0x0000000602527c11 */ /* 0x000fe2000f8c08ff */
[----:B------:R-:W-:Y:S02]  /*bf20*/  IMAD.IADD R3, R3, 0x1, R19 ;  /* 0x0000000103037824 */ /* 0x000fe400078e0213 */
[----:B------:R-:W-:Y:S01]  /*bf30*/  VIADD R4, R18, 0xc0 ;  /* 0x000000c012047836 */ /* 0x000fe20000000000 */
[----:B------:R-:W-:Y:S02]  /*bf40*/  ISETP.GE.AND P5, PT, R0, UR4, PT ;  /* 0x0000000400007c0c */ /* 0x000fe4000bfa6270 */
[----:B------:R-:W-:-:S02]  /*bf50*/  LEA.HI.X R83, R2, UR7, R3, 0x1, P6 ;  /* 0x0000000702537c11 */ /* 0x000fc4000b0f0c03 */
[----:B------:R-:W-:-:S03]  /*bf60*/  ISETP.GE.AND P6, PT, R4, UR4, PT ;  /* 0x0000000404007c0c */ /* 0x000fc6000bfc6270 */
[----:B-----5:R1:W-:Y:S04]  /*bf70*/  @!P4 STG.E.128 desc[UR8][R82.64], R32 ;  /* 0x000000205200c986 */ /* 0x0203e8000c101d08 */
[----:B------:R1:W-:Y:S04]  /*bf80*/  @!P3 STG.E.128 desc[UR8][R82.64+0x80], R48 ;  /* 0x000080305200b986 */ /* 0x0003e8000c101d08 */
[----:B------:R1:W-:Y:S04]  /*bf90*/  @!P5 STG.E.128 desc[UR8][R82.64+0x100], R72 ;  /* 0x000100485200d986 */ /* 0x0003e8000c101d08 */
[----:B------:R1:W-:Y:S02]  /*bfa0*/  @!P6 STG.E.128 desc[UR8][R82.64+0x180], R76 ;  /* 0x0001804c5200e986 */ /* 0x0003e4000c101d08 */
.L_x_286:
[----:B------:R-:W-:Y:S05]  /*bfb0*/  BSYNC B1 ;  /* 0x0000000000017941 */ /* 0x000fea0003800000 */
.L_x_285:
[----:B------:R-:W-:Y:S04]  /*bfc0*/  BSSY B1, `(.L_x_287) ;  /* 0x000001b000017945 */ /* 0x000fe80003800000 */
[----:B------:R-:W-:Y:S05]  /*bfd0*/  @P0 BRA `(.L_x_288) ;  /* 0x0000000000640947 */ /* 0x000fea0003800000 */
[----:B------:R-:W-:Y:S01]  /*bfe0*/  IADD3 R19, P0, R20, 0x20, RZ ;  /* 0x0000002014137810 */ /* 0x000fe20007f1e0ff */
[C---:B------:R-:W-:Y:S01]  /*bff0*/  VIADD R2, R18.reuse, 0x40 ;  /* 0x0000004012027836 */ /* 0x040fe20000000000 */
[----:B------:R-:W-:Y:S01]  /*c000*/  ULDC UR4, c[0x0][0xa8c] ;  /* 0x0002a30000047ab9 */ /* 0x000fe20000000800 */
[----:B------:R-:W-:Y:S01]  /*c010*/  VIADD R3, R18, 0x80 ;  /* 0x0000008012037836 */ /* 0x000fe20000000000 */
[----:B------:R-:W-:Y:S01]  /*c020*/  ULDC.64 UR6, c[0x0][0xad8] ;  /* 0x0002b60000067ab9 */ /* 0x000fe20000000a00 */
[----:B------:R-:W-:Y:S01]  /*c030*/  IMAD.X R0, RZ, RZ, R21, P0 ;  /* 0x000000ffff007224 */ /* 0x000fe200000e0615 */
[----:B------:R-:W-:Y:S01]  /*c040*/  ISETP.GE.AND P4, PT, R2, UR4, PT ;  /* 0x0000000402007c0c */ /* 0x000fe2000bf86270 */
[----:B------:R-:W-:Y:S01]  /*c050*/  VIADD R4, R18, 0xc0 ;  /* 0x000000c012047836 */ /* 0x000fe20000000000 */
[----:B------:R-:W-:Y:S01]  /*c060*/  ISETP.GE.AND P5, PT, R3, UR4, PT ;  /* 0x0000000403007c0c */ /* 0x000fe2000bfa6270 */
[----:B------:R-:W-:Y:S01]  /*c070*/  IMAD.MOV.U32 R3, RZ, RZ, R85 ;  /* 0x000000ffff037224 */ /* 0x000fe200078e0055 */
[----:B------:R-:W-:Y:S01]  /*c080*/  MOV R2, R80 ;  /* 0x0000005000027202 */ /* 0x000fe20000000f00 */
[----:B------:R-:W-:Y:S01]  /*c090*/  IMAD R0, R0, UR6, RZ ;  /* 0x0000000600007c24 */ /* 0x000fe2000f8e02ff */
[----:B------:R-:W-:Y:S01]  /*c0a0*/  ISETP.GE.AND P3, PT, R18, UR4, PT ;  /* 0x0000000412007c0c */ /* 0x000fe2000bf66270 */
[----:B------:R-:W-:Y:S01]  /*c0b0*/  ULDC.64 UR8, c[0x0][0x208] ;  /* 0x0000820000087ab9 */ /* 0x000fe20000000a00 */
[----:B------:R-:W-:Y:S01]  /*c0c0*/  ISETP.GE.AND P6, PT, R4, UR4, PT ;  /* 0x0000000404007c0c */ /* 0x000fe2000bfc6270 */
[----:B------:R-:W-:-:S04]  /*c0d0*/  IMAD.WIDE.U32 R2, R19, UR6, R2 ;  /* 0x0000000613027c25 */ /* 0x000fc8000f8e0002 */
[----:B------:R-:W-:Y:S01]  /*c0e0*/  IMAD R19, R19, UR7, R0 ;  /* 0x0000000713137c24 */ /* 0x000fe2000f8e0200 */
[----:B------:R-:W-:Y:S02]  /*c0f0*/  ULDC.64 UR6, c[0x0][0xa80] ;  /* 0x0002a00000067ab9 */ /* 0x000fe40000000a00 */
[----:B-1---5:R-:W-:Y:S01]  /*c100*/  LEA R32, P0, R2, UR6, 0x1 ;  /* 0x0000000602207c11 */ /* 0x022fe2000f8008ff */
[----:B------:R-:W-:-:S05]  /*c110*/  IMAD.IADD R3, R3, 0x1, R19 ;  /* 0x0000000103037824 */ /* 0x000fca00078e0213 */
[----:B------:R-:W-:-:S05]  /*c120*/  LEA.HI.X R33, R2, UR7, R3, 0x1, P0 ;  /* 0x0000000702217c11 */ /* 0x000fca00080f0c03 */
[----:B------:R2:W-:Y:S04]  /*c130*/  @!P3 STG.E.128 desc[UR8][R32.64], R24 ;  /* 0x000000182000b986 */ /* 0x0005e8000c101d08 */
[----:B------:R2:W-:Y:S04]  /*c140*/  @!P4 STG.E.128 desc[UR8][R32.64+0x80], R40 ;  /* 0x000080282000c986 */ /* 0x0005e8000c101d08 */
[----:B------:R2:W-:Y:S04]  /*c150*/  @!P5 STG.E.128 desc[UR8][R32.64+0x100], R64 ;  /* 0x000100402000d986 */ /* 0x0005e8000c101d08 */
[----:B------:R2:W-:Y:S02]  /*c160*/  @!P6 STG.E.128 desc[UR8][R32.64+0x180], R68 ;  /* 0x000180442000e986 */ /* 0x0005e4000c101d08 */
.L_x_288:
[----:B------:R-:W-:Y:S05]  /*c170*/  BSYNC B1 ;  /* 0x0000000000017941 */ /* 0x000fea0003800000 */
.L_x_287:
        /* <DEDUP_REMOVED lines=9> */
[----:B------:R-:W-:Y:S01]  /*c210*/  IMAD.MOV.U32 R2, RZ, RZ, R80 ;  /* 0x000000ffff027224 */ /* 0x000fe200078e0050 */
[----:B------:R-:W-:Y:S01]  /*c220*/  ISETP.GE.AND P4, PT, R3, UR4, PT ;  /* 0x0000000403007c0c */ /* 0x000fe2000bf86270 */
[----:B------:R-:W-:Y:S01]  /*c230*/  IMAD.MOV.U32 R3, RZ, RZ, R85 ;  /* 0x000000ffff037224 */ /* 0x000fe200078e0055 */
[----:B------:R-:W-:Y:S01]  /*c240*/  ISETP.GE.AND P1, PT, R18, UR4, PT ;  /* 0x0000000412007c0c */ /* 0x000fe2000bf26270 */
[----:B------:R-:W-:Y:S01]  /*c250*/  IMAD R0, R0, UR6, RZ ;  /* 0x0000000600007c24 */ /* 0x000fe2000f8e02ff */
[----:B------:R-:W-:Y:S01]  /*c260*/  ULDC.64 UR8, c[0x0][0x208] ;  /* 0x0000820000087ab9 */ /* 0x000fe20000000a00 */
[----:B------:R-:W-:-:S02]  /*c270*/  VIADD R4, R18, 0xc0 ;  /* 0x000000c012047836 */ /* 0x000fc40000000000 */
[----:B------:R-:W-:-:S03]  /*c280*/  IMAD.WIDE.U32 R2, R19, UR6, R2 ;  /* 0x0000000613027c25 */ /* 0x000fc6000f8e0002 */
[----:B------:R-:W-:Y:S01]  /*c290*/  ISETP.GE.AND P5, PT, R4, UR4, PT ;  /* 0x0000000404007c0c */ /* 0x000fe2000bfa6270 */
[----:B------:R-:W-:Y:S01]  /*c2a0*/  IMAD R19, R19, UR7, R0 ;  /* 0x0000000713137c24 */ /* 0x000fe2000f8e0200 */
[----:B------:R-:W-:Y:S02]  /*c2b0*/  ULDC.64 UR6, c[0x0][0xa80] ;  /* 0x0002a00000067ab9 */ /* 0x000fe40000000a00 */
[----:B--2--5:R-:W-:Y:S01]  /*c2c0*/  LEA R24, P0, R2, UR6, 0x1 ;  /* 0x0000000602187c11 */ /* 0x024fe2000f8008ff */
[----:B------:R-:W-:-:S05]  /*c2d0*/  IMAD.IADD R3, R3, 0x1, R19 ;  /* 0x0000000103037824 */ /* 0x000fca00078e0213 */
[----:B------:R-:W-:-:S05]  /*c2e0*/  LEA.HI.X R25, R2, UR7, R3, 0x1, P0 ;  /* 0x0000000702197c11 */ /* 0x000fca00080f0c03 */
[----:B------:R3:W-:Y:S04]  /*c2f0*/  @!P1 STG.E.128 desc[UR8][R24.64], R8 ;  /* 0x0000000818009986 */ /* 0x0007e8000c101d08 */
[----:B------:R3:W-:Y:S04]  /*c300*/  @!P3 STG.E.128 desc[UR8][R24.64+0x80], R36 ;  /* 0x000080241800b986 */ /* 0x0007e8000c101d08 */
[----:B------:R3:W-:Y:S04]  /*c310*/  @!P4 STG.E.128 desc[UR8][R24.64+0x100], R52 ;  /* 0x000100341800c986 */ /* 0x0007e8000c101d08 */
[----:B------:R3:W-:Y:S02]  /*c320*/  @!P5 STG.E.128 desc[UR8][R24.64+0x180], R60 ;  /* 0x0001803c1800d986 */ /* 0x0007e4000c101d08 */
.L_x_290:
[----:B------:R-:W-:Y:S05]  /*c330*/  BSYNC B1 ;  /* 0x0000000000017941 */ /* 0x000fea0003800000 */
.L_x_289:
[----:B------:R-:W-:Y:S05]  /*c340*/  @P2 BRA `(.L_x_291) ;  /* 0x0000000c00a82947 */ /* 0x000fea0003800000 */
[----:B---3-5:R-:W-:Y:S01]  /*c350*/  IADD3 R9, P0, R20, 0x60, RZ ;  /* 0x0000006014097810 */ /* 0x028fe20007f1e0ff */
[----:B------:R-:W-:Y:S01]  /*c360*/  VIADD R0, R18, 0x40 ;  /* 0x0000004012007836 */ /* 0x000fe20000000000 */
[----:B------:R-:W-:Y:S01]  /*c370*/  ULDC.64 UR6, c[0x0][0xad8] ;  /* 0x0002b60000067ab9 */ /* 0x000fe20000000a00 */
[----:B------:R-:W-:Y:S01]  /*c380*/  IMAD.MOV.U32 R2, RZ, RZ, R80 ;  /* 0x000000ffff027224 */ /* 0x000fe200078e0050 */
[----:B------:R-:W-:Y:S01]  /*c390*/  IADD3.X R20, RZ, R21, RZ, P0, !PT ;  /* 0x00000015ff147210 */ /* 0x000fe200007fe4ff */
[----:B------:R-:W-:Y:S01]  /*c3a0*/  IMAD.MOV.U32 R3, RZ, RZ, R85 ;  /* 0x000000ffff037224 */ /* 0x000fe200078e0055 */
[----:B------:R-:W-:Y:S01]  /*c3b0*/  ULDC UR4, c[0x0][0xa8c] ;  /* 0x0002a30000047ab9 */ /* 0x000fe20000000800 */
[----:B------:R-:W-:Y:S01]  /*c3c0*/  ULDC.64 UR8, c[0x0][0x208] ;  /* 0x0000820000087ab9 */ /* 0x000fe20000000a00 */
[----:B------:R-:W-:Y:S01]  /*c3d0*/  ISETP.GE.AND P2, PT, R0, UR4, PT ;  /* 0x0000000400007c0c */ /* 0x000fe2000bf46270 */
[----:B------:R-:W-:Y:S01]  /*c3e0*/  IMAD R20, R20, UR6, RZ ;  /* 0x0000000614147c24 */ /* 0x000fe2000f8e02ff */
[C---:B------:R-:W-:Y:S01]  /*c3f0*/  ISETP.GE.AND P1, PT, R18.reuse, UR4, PT ;  /* 0x0000000412007c0c */ /* 0x040fe2000bf26270 */
[----:B------:R-:W-:-:S02]  /*c400*/  VIADD R0, R18, 0x80 ;  /* 0x0000008012007836 */ /* 0x000fc40000000000 */
[----:B------:R-:W-:-:S03]  /*c410*/  IMAD.WIDE.U32 R2, R9, UR6, R2 ;  /* 0x0000000609027c25 */ /* 0x000fc6000f8e0002 */
[----:B------:R-:W-:Y:S01]  /*c420*/  ISETP.GE.AND P3, PT, R0, UR4, PT ;  /* 0x0000000400007c0c */ /* 0x000fe2000bf66270 */
[----:B------:R-:W-:Y:S01]  /*c430*/  IMAD R9, R9, UR7, R20 ;  /* 0x0000000709097c24 */ /* 0x000fe2000f8e0214 */
[----:B------:R-:W-:Y:S01]  /*c440*/  ULDC.64 UR6, c[0x0][0xa80] ;  /* 0x0002a00000067ab9 */ /* 0x000fe20000000a00 */
[----:B------:R-:W-:Y:S01]  /*c450*/  VIADD R0, R18, 0xc0 ;  /* 0x000000c012007836 */ /* 0x000fe20000000000 */
[----:B------:R-:W-:Y:S01]  /*c460*/  LEA R8, P0, R2, UR6, 0x1 ;  /* 0x0000000602087c11 */ /* 0x000fe2000f8008ff */
[----:B------:R-:W-:-:S05]  /*c470*/  IMAD.IADD R3, R3, 0x1, R9 ;  /* 0x0000000103037824 */ /* 0x000fca00078e0209 */
[----:B------:R-:W-:Y:S02]  /*c480*/  LEA.HI.X R9, R2, UR7, R3, 0x1, P0 ;  /* 0x0000000702097c11 */ /* 0x000fe400080f0c03 */
[----:B------:R-:W-:-:S03]  /*c490*/  ISETP.GE.AND P0, PT, R0, UR4, PT ;  /* 0x0000000400007c0c */ /* 0x000fc6000bf06270 */
[----:B------:R4:W-:Y:S04]  /*c4a0*/  @!P1 STG.E.128 desc[UR8][R8.64], R12 ;  /* 0x0000000c08009986 */ /* 0x0009e8000c101d08 */
[----:B------:R4:W-:Y:S04]  /*c4b0*/  @!P2 STG.E.128 desc[UR8][R8.64+0x80], R28 ;  /* 0x0000801c0800a986 */ /* 0x0009e8000c101d08 */
[----:B------:R4:W-:Y:S02]  /*c4c0*/  @!P3 STG.E.128 desc[UR8][R8.64+0x100], R44 ;  /* 0x0001002c0800b986 */ /* 0x0009e4000c101d08 */
[----:B------:R-:W-:Y:S05]  /*c4d0*/  @P0 BRA `(.L_x_291) ;  /* 0x0000000c00440947 */ /* 0x000fea0003800000 */
[----:B------:R-:W-:Y:S02]  /*c4e0*/  ULDC.64 UR6, c[0x0][0x208] ;  /* 0x0000820000067ab9 */ /* 0x000fe40000000a00 */
[----:B------:R3:W-:Y:S01]  /*c4f0*/  STG.E.128 desc[UR6][R8.64+0x180], R56 ;  /* 0x0001803808007986 */ /* 0x0007e2000c101d06 */
[----:B------:R-:W-:Y:S05]  /*c500*/  BRA `(.L_x_291) ;  /* 0x0000000c00387947 */ /* 0x000fea0003800000 */
.L_x_283:
[----:B------:R-:W-:Y:S01]  /*c510*/  R2UR UR4, R214 ;  /* 0x00000000d60472ca */ /* 0x000fe200000e0000 */
[----:B------:R-:W-:Y:S01]  /*c520*/  ULDC.64 UR6, c[0x0][0xbd8] ;  /* 0x0002f60000067ab9 */ /* 0x000fe20000000a00 */
[----:B------:R-:W-:Y:S01]  /*c530*/  R2UR UR9, R215 ;  /* 0x00000000d70972ca */ /* 0x000fe200000e0000 */
[----:B------:R-:W-:Y:S01]  /*c540*/  UISETP.NE.U32.AND UP0, UPT, UR6, URZ, UPT ;  /* 0x0000003f0600728c */ /* 0x000fe2000bf05070 */
[----:B------:R-:W-:Y:S01]  /*c550*/  IMAD.MOV.U32 R13, RZ, RZ, RZ ;  /* 0x000000ffff0d7224 */ /* 0x000fe200078e00ff */
[----:B------:R-:W-:Y:S02]  /*c560*/  ULDC.64 UR10, c[0x0][0x208] ;  /* 0x00008200000a7ab9 */ /* 0x000fe40000000a00 */
[----:B------:R-:W-:-:S06]  /*c570*/  UISETP.NE.AND.EX UP0, UPT, UR7, URZ, UPT, UP0 ;  /* 0x0000003f0700728c */ /* 0x000fcc000bf05300 */
[----:B------:R-:W-:Y:S01]  /*c580*/  USHF.L.U32 UR8, UR4, 0x2, URZ ;  /* 0x0000000204087899 */ /* 0x000fe2000800063f */
[----:B------:R-:W0:Y:S01]  /*c590*/  LDC R11, c[0x0][0xa88] ;  /* 0x0002a200ff0b7b82 */ /* 0x000e220000000800 */
[----:B------:R-:W-:Y:S01]  /*c5a0*/  USHF.L.U64.HI UR9, UR4, 0x2, UR9 ;  /* 0x0000000204097899 */ /* 0x000fe20008010209 */
[----:B------:R-:W-:Y:S01]  /*c5b0*/  PLOP3.LUT P1, PT, PT, PT, UP0, 0x80, 0x0 ;  /* 0x000000000000781c */ /* 0x000fe20003f2f008 */
[----:B------:R-:W-:-:S04]  /*c5c0*/  UIADD3 UR4, UP1, UR8, UR6, URZ ;  /* 0x0000000608047290 */ /* 0x000fc8000ff3e03f */
[----:B------:R-:W-:Y:S02]  /*c5d0*/  UIADD3.X UR6, UR9, UR7, URZ, UP1, !UPT ;  /* 0x0000000709067290 */ /* 0x000fe40008ffe43f */
[----:B------:R-:W-:-:S04]  /*c5e0*/  IMAD.U32 R2, RZ, RZ, UR4 ;  /* 0x00000004ff027e24 */ /* 0x000fc8000f8e00ff */
[----:B------:R-:W-:Y:S01]  /*c5f0*/  IMAD.U32 R3, RZ, RZ, UR6 ;  /* 0x00000006ff037e24 */ /* 0x000fe2000f8e00ff */
[----:B------:R-:W-:Y:S02]  /*c600*/  ULDC.64 UR6, c[0x0][0xbe0] ;  /* 0x0002f80000067ab9 */ /* 0x000fe40000000a00 */
[----:B------:R-:W-:Y:S02]  /*c610*/  UISETP.NE.U32.AND UP1, UPT, UR6, URZ, UPT ;  /* 0x0000003f0600728c */ /* 0x000fe4000bf25070 */
[----:B------:R1:W5:Y:S02]  /*c620*/  @P1 LDG.E R13, desc[UR10][R2.64] ;  /* 0x0000000a020d1981 */ /* 0x000364000c1e1900 */
[----:B------:R-:W-:-:S06]  /*c630*/  UISETP.NE.AND.EX UP1, UPT, UR7, URZ, UPT, UP1 ;  /* 0x0000003f0700728c */ /* 0x000fcc000bf25310 */
[----:B------:R-:W-:-:S05]  /*c640*/  PLOP3.LUT P2, PT, PT, PT, UP1, 0x80, 0x0 ;  /* 0x000000000000781c */ /* 0x000fca0003f4f018 */
[----:B------:R-:W-:-:S04]  /*c650*/  @UP1 UIADD3 UR6, UP2, UR8, UR6, URZ ;  /* 0x0000000608061290 */ /* 0x000fc8000ff5e03f */
[----:B------:R-:W-:Y:S02]  /*c660*/  @UP1 UIADD3.X UR7, UR9, UR7, URZ, UP2, !UPT ;  /* 0x0000000709071290 */ /* 0x000fe400097fe43f */
[----:B------:R-:W-:-:S04]  /*c670*/  MOV R8, UR6 ;  /* 0x0000000600087c02 */ /* 0x000fc80008000f00 */
[----:B------:R-:W-:Y:S01]  /*c680*/  IMAD.U32 R9, RZ, RZ, UR7 ;  /* 0x00000007ff097e24 */ /* 0x000fe2000f8e00ff */
[----:B------:R-:W-:-:S04]  /*c690*/  ISETP.GE.AND P0, PT, R223, 0x80, PT ;  /* 0x00000080df00780c */ /* 0x000fc80003f06270 */
[----:B0-----:R1:W5:Y:S01]  /*c6a0*/  @P2 LDG.E R11, desc[UR10][R8.64] ;  /* 0x0000000a080b2981 */ /* 0x001362000c1e1900 */
[----:B------:R-:W-:Y:S08]  /*c6b0*/  @P2 BRA `(.L_x_292) ;  /* 0x0000000000142947 */ /* 0x000ff00003800000 */
[----:B------:R-:W-:Y:S05]  /*c6c0*/  @!P1 BRA `(.L_x_292) ;  /* 0x0000000000109947 */ /* 0x000fea0003800000 */
[----:B------:R-:W-:Y:S02]  /*c6d0*/  ULDC.64 UR6, c[0x0][0x208] ;  /* 0x0000820000067ab9 */ /* 0x000fe40000000a00 */
[----:B------:R-:W2:Y:S04]  /*c6e0*/  LDG.E R0, desc[UR6][R2.64] ;  /* 0x0000000602007981 */ /* 0x000ea8000c1e1900 */
[----:B-----5:R-:W2:Y:S02]  /*c6f0*/  LDG.E R11, desc[UR6][R2.64+0x4] ;  /* 0x00000406020b7981 */ /* 0x020ea4000c1e1900 */
[----:B--2---:R-:W-:-:S07]  /*c700*/  IMAD.IADD R11, R11, 0x1, -R0 ;  /* 0x000000010b0b7824 */ /* 0x004fce00078e0a00 */
.L_x_292:
[----:B------:R-:W-:Y:S01]  /*c710*/  R2UR UR7, R213 ;  /* 0x00000000d50772ca */ /* 0x000fe200000e0000 */
[----:B------:R-:W-:Y:S01]  /*c720*/  BSSY B1, `(.L_x_293) ;  /* 0x0000023000017945 */ /* 0x000fe20003800000 */
[----:B------:R-:W-:Y:S02]  /*c730*/  R2UR UR6, R214 ;  /* 0x00000000d60672ca */ /* 0x000fe400000e0000 */
[----:B------:R-:W-:Y:S02]  /*c740*/  R2UR UR4, R215 ;  /* 0x00000000d70472ca */ /* 0x000fe400000e0000 */
[----:B------:R-:W-:Y:S02]  /*c750*/  SHF.R.S32.HI R19, RZ, 0x1f, R18 ;  /* 0x0000001fff137819 */ /* 0x000fe40000011412 */
[----:B-----5:R-:W-:-:S05]  /*c760*/  SHF.R.S32.HI R4, RZ, 0x1f, R13 ;  /* 0x0000001fff047819 */ /* 0x020fca000001140d */
[----:B------:R-:W-:Y:S02]  /*c770*/  USHF.R.S32.HI UR7, URZ, 0x1f, UR7 ;  /* 0x0000001f3f077899 */ /* 0x000fe40008011407 */
[----:B------:R-:W-:Y:S02]  /*c780*/  USEL UR8, UR6, URZ, !UP0 ;  /* 0x0000003f06087287 */ /* 0x000fe4000c000000 */
[----:B------:R-:W-:Y:S01]  /*c790*/  USEL UR9, UR4, URZ, !UP0 ;  /* 0x0000003f04097287 */ /* 0x000fe2000c000000 */
[----:B------:R-:W-:Y:S11]  /*c7a0*/  @P0 BRA `(.L_x_294) ;  /* 0x0000000000680947 */ /* 0x000ff60003800000 */
[----:B------:R-:W0:Y:S02]  /*c7b0*/  S2R R0, SR_TID.X ;  /* 0x0000000000007919 */ /* 0x000e240000002100 */
[----:B0-----:R-:W-:-:S04]  /*c7c0*/  IMAD R0, R212, 0x80, R0 ;  /* 0x00000080d4007824 */ /* 0x001fc800078e0200 */
[----:B------:R-:W-:-:S05]  /*c7d0*/  VIADD R0, R0, 0xffffff80 ;  /* 0xffffff8000007836 */ /* 0x000fca0000000000 */
[----:B------:R-:W-:-:S13]  /*c7e0*/  ISETP.GE.AND P0, PT, R0, R11, PT ;  /* 0x0000000b0000720c */ /* 0x000fda0003f06270 */
[----:B------:R-:W-:Y:S05]  /*c7f0*/  @P0 BRA `(.L_x_294) ;  /* 0x0000000000540947 */ /* 0x000fea0003800000 */
[----:B------:R-:W-:Y:S01]  /*c800*/  R2UR UR6, R213 ;  /* 0x00000000d50672ca */ /* 0x000fe200000e0000 */
[----:B------:R-:W-:Y:S01]  /*c810*/  ULDC.64 UR10, c[0x0][0xb70] ;  /* 0x0002dc00000a7ab9 */ /* 0x000fe20000000a00 */
[C---:B-1----:R-:W-:Y:S01]  /*c820*/  IADD3 R2, P0, R0.reuse, R13, RZ ;  /* 0x0000000d00027210 */ /* 0x042fe20007f1e0ff */
[----:B------:R-:W-:Y:S02]  /*c830*/  UIMAD UR4, UR7, UR10, URZ ;  /* 0x0000000a070472a4 */ /* 0x000fe4000f8e023f */
[----:B------:R-:W-:Y:S01]  /*c840*/  IMAD.U32 R9, RZ, RZ, UR10 ;  /* 0x0000000aff097e24 */ /* 0x000fe2000f8e00ff */
[----:B------:R-:W-:Y:S01]  /*c850*/  ULDC.64 UR12, c[0x0][0x208] ;  /* 0x00008200000c7ab9 */ /* 0x000fe20000000a00 */
[----:B------:R-:W-:-:S06]  /*c860*/  LEA.HI.X.SX32 R3, R0, R4, 0x1, P0 ;  /* 0x0000000400037211 */ /* 0x000fcc00000f0eff */
[----:B------:R-:W-:Y:S02]  /*c870*/  UIMAD UR4, UR6, UR11, UR4 ;  /* 0x0000000b060472a4 */ /* 0x000fe4000f8e0204 */
[----:B------:R-:W-:Y:S01]  /*c880*/  IMAD.WIDE.U32 R2, R9, UR6, R2 ;  /* 0x0000000609027c25 */ /* 0x000fe2000f8e0002 */
[----:B------:R-:W-:Y:S02]  /*c890*/  ULDC.64 UR10, c[0x0][0xb78] ;  /* 0x0002de00000a7ab9 */ /* 0x000fe40000000a00 */
[----:B------:R-:W-:Y:S01]  /*c8a0*/  UIMAD UR6, UR9, UR10, URZ ;  /* 0x0000000a090672a4 */ /* 0x000fe2000f8e023f */
[----:B------:R-:W-:Y:S02]  /*c8b0*/  VIADD R3, R3, UR4 ;  /* 0x0000000403037c36 */ /* 0x000fe40008000000 */
[----:B------:R-:W-:Y:S01]  /*c8c0*/  IMAD.U32 R9, RZ, RZ, UR10 ;  /* 0x0000000aff097e24 */ /* 0x000fe2000f8e00ff */
[----:B------:R-:W-:-:S03]  /*c8d0*/  UIMAD UR6, UR8, UR11, UR6 ;  /* 0x0000000b080672a4 */ /* 0x000fc6000f8e0206 */
[----:B------:R-:W-:Y:S01]  /*c8e0*/  IMAD.WIDE.U32 R2, R9, UR8, R2 ;  /* 0x0000000809027c25 */ /* 0x000fe2000f8e0002 */
[----:B------:R-:W-:-:S03]  /*c8f0*/  ULDC.64 UR10, c[0x0][0xb40] ;  /* 0x0002d000000a7ab9 */ /* 0x000fc60000000a00 */
[----:B------:R-:W-:Y:S01]  /*c900*/  VIADD R3, R3, UR6 ;  /* 0x0000000603037c36 */ /* 0x000fe20008000000 */
[----:B------:R-:W-:-:S04]  /*c910*/  LEA R8, P0, R2, UR10, 0x2 ;  /* 0x0000000a02087c11 */ /* 0x000fc8000f8010ff */
[----:B------:R-:W-:Y:S01]  /*c920*/  LEA.HI.X R9, R2, UR11, R3, 0x2, P0 ;  /* 0x0000000b02097c11 */ /* 0x000fe200080f1403 */
[----:B------:R-:W-:-:S05]  /*c930*/  IMAD.MOV.U32 R3, RZ, RZ, -0x800000 ;  /* 0xff800000ff037424 */ /* 0x000fca00078e00ff */
[----:B------:R0:W-:Y:S03]  /*c940*/  STG.E desc[UR12][R8.64], R3 ;  /* 0x0000000308007986 */ /* 0x0001e6000c10190c */
.L_x_294:
[----:B------:R-:W-:Y:S05]  /*c950*/  BSYNC B1 ;  /* 0x0000000000017941 */ /* 0x000fea0003800000 */
.L_x_293:
[----:B------:R-:W-:Y:S01]  /*c960*/  ULDC.64 UR10, c[0x0][0xaa0] ;  /* 0x0002a800000a7ab9 */ /* 0x000fe20000000a00 */
[----:B------:R-:W-:Y:S01]  /*c970*/  R2UR UR6, R213 ;  /* 0x00000000d50672ca */ /* 0x000fe200000e0000 */
[----:B------:R-:W-:Y:S01]  /*c980*/  IMAD R0, R4, UR10, RZ ;  /* 0x0000000a04007c24 */ /* 0x000fe2000f8e02ff */
[----:B------:R-:W-:Y:S01]  /*c990*/  BSSY B1, `(.L_x_295) ;  /* 0x0000032000017945 */ /* 0x000fe20003800000 */
[----:B01----:R-:W-:-:S04]  /*c9a0*/  IMAD.WIDE.U32 R2, R13, UR10, R18 ;  /* 0x0000000a0d027c25 */ /* 0x003fc8000f8e0012 */
[----:B------:R-:W-:Y:S01]  /*c9b0*/  IMAD R13, R13, UR11, R0 ;  /* 0x0000000b0d0d7c24 */ /* 0x000fe2000f8e0200 */
[----:B------:R-:W-:Y:S01]  /*c9c0*/  ULDC.64 UR10, c[0x0][0xae0] ;  /* 0x0002b800000a7ab9 */ /* 0x000fe20000000a00 */
[----:B------:R-:W-:Y:S01]  /*c9d0*/  IMAD R15, R212, -0x80, R11 ;  /* 0xffffff80d40f7824 */ /* 0x000fe200078e020b */
[----:B------:R-:W-:Y:S02]  /*c9e0*/  UIMAD UR4, UR7, UR10, URZ ;  /* 0x0000000a070472a4 */ /* 0x000fe4000f8e023f */
[----:B------:R-:W-:Y:S01]  /*c9f0*/  IMAD.U32 R9, RZ, RZ, UR10 ;  /* 0x0000000aff097e24 */ /* 0x000fe2000f8e00ff */
[----:B------:R-:W-:Y:S01]  /*ca00*/  IADD3 R3, R3, R13, RZ ;  /* 0x0000000d03037210 */ /* 0x000fe20007ffe0ff */
[C---:B------:R-:W-:Y:S01]  /*ca10*/  VIADD R0, R22.reuse, 0x20 ;  /* 0x0000002016007836 */ /* 0x040fe20000000000 */
[----:B------:R-:W-:Y:S01]  /*ca20*/  UIMAD UR4, UR6, UR11, UR4 ;  /* 0x0000000b060472a4 */ /* 0x000fe2000f8e0204 */
[CC--:B------:R-:W-:Y:S01]  /*ca30*/  ISETP.GE.AND P2, PT, R22.reuse, R15.reuse, PT ;  /* 0x0000000f1600720c */ /* 0x0c0fe20003f46270 */
[----:B------:R-:W-:Y:S01]  /*ca40*/  VIADD R4, R22, 0x40 ;  /* 0x0000004016047836 */ /* 0x000fe20000000000 */
[----:B------:R-:W-:Y:S01]  /*ca50*/  SHF.R.S32.HI R11, RZ, 0x1f, R22 ;  /* 0x0000001fff0b7819 */ /* 0x000fe20000011416 */
[----:B------:R-:W-:Y:S01]  /*ca60*/  IMAD.WIDE.U32 R2, R9, UR6, R2 ;  /* 0x0000000609027c25 */ /* 0x000fe2000f8e0002 */
[----:B------:R-:W-:Y:S01]  /*ca70*/  ULDC.64 UR6, c[0x0][0xae8] ;  /* 0x0002ba0000067ab9 */ /* 0x000fe20000000a00 */
[----:B------:R-:W-:-:S02]  /*ca80*/  ISETP.GE.AND P1, PT, R0, R15, PT ;  /* 0x0000000f0000720c */ /* 0x000fc40003f26270 */
[----:B------:R-:W-:Y:S01]  /*ca90*/  VIADD R3, R3, UR4 ;  /* 0x0000000403037c36 */ /* 0x000fe20008000000 */
[----:B------:R-:W-:Y:S02]  /*caa0*/  UIMAD UR4, UR9, UR6, URZ ;  /* 0x00000006090472a4 */ /* 0x000fe4000f8e023f */
[----:B------:R-:W-:Y:S01]  /*cab0*/  IMAD.U32 R9, RZ, RZ, UR6 ;  /* 0x00000006ff097e24 */ /* 0x000fe2000f8e00ff */
[----:B------:R-:W-:Y:S01]  /*cac0*/  ISETP.GE.AND P0, PT, R4, R15, PT ;  /* 0x0000000f0400720c */ /* 0x000fe20003f06270 */
[----:B------:R-:W-:Y:S01]  /*cad0*/  IMAD.MOV.U32 R10, RZ, RZ, R22 ;  /* 0x000000ffff0a7224 */ /* 0x000fe200078e0016 */
[----:B------:R-:W-:Y:S02]  /*cae0*/  UIMAD UR4, UR8, UR7, UR4 ;  /* 0x00000007080472a4 */ /* 0x000fe4000f8e0204 */
[----:B------:R-:W-:-:S04]  /*caf0*/  IMAD.WIDE.U32 R8, R9, UR8, R2 ;  /* 0x0000000809087c25 */ /* 0x000fc8000f8e0002 */
[----:B------:R-:W-:-:S04]  /*cb00*/  IMAD.WIDE R10, R212, 0x80, R10 ;  /* 0x00000080d40a7825 */ /* 0x000fc800078e020a */
[----:B------:R-:W-:Y:S02]  /*cb10*/  VIADD R19, R9, UR4 ;  /* 0x0000000409137c36 */ /* 0x000fe40008000000 */
[----:B------:R-:W-:Y:S01]  /*cb20*/  VIADD R0, R22, 0x60 ;  /* 0x0000006016007836 */ /* 0x000fe20000000000 */
[----:B------:R-:W-:Y:S06]  /*cb30*/  @P2 BRA `(.L_x_296) ;  /* 0x00000000005c2947 */ /* 0x000fec0003800000 */
[C---:B------:R-:W-:Y:S01]  /*cb40*/  VIADD R2, R18.reuse, 0x40 ;  /* 0x0000004012027836 */ /* 0x040fe20000000000 */
[C---:B------:R-:W-:Y:S01]  /*cb50*/  IADD3 R3, R18.reuse, 0x80, RZ ;  /* 0x0000008012037810 */ /* 0x040fe20007ffe0ff */
[----:B------:R-:W-:Y:S01]  /*cb60*/  ULDC UR4, c[0x0][0xa8c] ;  /* 0x0002a30000047ab9 */ /* 0x000fe20000000800 */
[----:B------:R-:W-:Y:S01]  /*cb70*/  ULDC.64 UR6, c[0x0][0xad8] ;  /* 0x0002b60000067ab9 */ /* 0x000fe20000000a00 */
[----:B------:R-:W-:Y:S01]  /*cb80*/  VIADD R4, R18, 0xc0 ;  /* 0x000000c012047836 */ /* 0x000fe20000000000 */
[----:B------:R-:W-:Y:S01]  /*cb90*/  ISETP.GE.AND P4, PT, R2, UR4, PT ;  /* 0x0000000402007c0c */ /* 0x000fe2000bf86270 */
[----:B------:R-:W-:Y:S01]  /*cba0*/  IMAD R13, R11, UR6, RZ ;  /* 0x000000060b0d7c24 */ /* 0x000fe2000f8e02ff */
[----:B------:R-:W-:Y:S01]  /*cbb0*/  ISETP.GE.AND P5, PT, R3, UR4, PT ;  /* 0x0000000403007c0c */ /* 0x000fe2000bfa6270 */
[----:B------:R-:W-:Y:S01]  /*cbc0*/  IMAD.MOV.U32 R2, RZ, RZ, R8 ;  /* 0x000000ffff027224 */ /* 0x000fe200078e0008 */
[----:B------:R-:W-:Y:S01]  /*cbd0*/  ISETP.GE.AND P3, PT, R18, UR4, PT ;  /* 0x0000000412007c0c */ /* 0x000fe2000bf66270 */
[----:B------:R-:W-:Y:S01]  /*cbe0*/  IMAD.MOV.U32 R3, RZ, RZ, R19 ;  /* 0x000000ffff037224 */ /* 0x000fe200078e0013 */
[----:B------:R-:W-:Y:S01]  /*cbf0*/  ISETP.GE.AND P6, PT, R4, UR4, PT ;  /* 0x0000000404007c0c */ /* 0x000fe2000bfc6270 */
[C---:B------:R-:W-:Y:S01]  /*cc00*/  IMAD R13, R10.reuse, UR7, R13 ;  /* 0x000000070a0d7c24 */ /* 0x040fe2000f8e020d */
[----:B------:R-:W-:Y:S01]  /*cc10*/  ULDC.64 UR8, c[0x0][0x208] ;  /* 0x0000820000087ab9 */ /* 0x000fe20000000a00 */
[----:B------:R-:W-:Y:S01]  /*cc20*/  IMAD.WIDE.U32 R2, R10, UR6, R2 ;  /* 0x000000060a027c25 */ /* 0x000fe2000f8e0002 */
[----:B------:R-:W-:-:S03]  /*cc30*/  ULDC.64 UR6, c[0x0][0xa80] ;  /* 0x0002a00000067ab9 */ /* 0x000fc60000000a00 */
[----:B------:R-:W-:Y:S01]  /*cc40*/  IMAD.IADD R3, R3, 0x1, R13 ;  /* 0x0000000103037824 */ /* 0x000fe200078e020d */
[----:B------:R-:W-:-:S04]  /*cc50*/  LEA R12, P2, R2, UR6, 0x1 ;  /* 0x00000006020c7c11 */ /* 0x000fc8000f8408ff */
[----:B------:R-:W-:-:S05]  /*cc60*/  LEA.HI.X R13, R2, UR7, R3, 0x1, P2 ;  /* 0x00000007020d7c11 */ /* 0x000fca00090f0c03 */
[----:B------:R0:W-:Y:S04]  /*cc70*/  @!P3 STG.E.128 desc[UR8][R12.64], RZ ;  /* 0x000000ff0c00b986 */ /* 0x0001e8000c101d08 */
[----:B------:R0:W-:Y:S04]  /*cc80*/  @!P4 STG.E.128 desc[UR8][R12.64+0x80], RZ ;  /* 0x000080ff0c00c986 */ /* 0x0001e8000c101d08 */
[----:B------:R0:W-:Y:S04]  /*cc90*/  @!P5 STG.E.128 desc[UR8][R12.64+0x100], RZ ;  /* 0x000100ff0c00d986 */ /* 0x0001e8000c101d08 */
[----:B------:R0:W-:Y:S02]  /*cca0*/  @!P6 STG.E.128 desc[UR8][R12.64+0x180], RZ ;  /* 0x000180ff0c00e986 */ /* 0x0001e4000c101d08 */
.L_x_296:
[----:B------:R-:W-:Y:S05]  /*ccb0*/  BSYNC B1 ;  /* 0x0000000000017941 */ /* 0x000fea0003800000 */
.L_x_295:
[----:B------:R-:W-:Y:S01]  /*ccc0*/  BSSY B1, `(.L_x_297) ;  /* 0x000001c000017945 */ /* 0x000fe20003800000 */
[----:B------:R-:W-:-:S03]  /*ccd0*/  ISETP.GE.AND P2, PT, R0, R15, PT ;  /* 0x0000000f0000720c */ /* 0x000fc60003f46270 */
[----:B------:R-:W-:Y:S10]  /*cce0*/  @P1 BRA `(.L_x_298) ;  /* 0x0000000000641947 */ /* 0x000ff40003800000 */
[----:B0-----:R-:W-:Y:S01]  /*ccf0*/  IADD3 R13, P1, R10, 0x20, RZ ;  /* 0x000000200a0d7810 */ /* 0x001fe20007f3e0ff */
[C---:B------:R-:W-:Y:S01]  /*cd00*/  VIADD R3, R18.reuse, 0x80 ;  /* 0x0000008012037836 */ /* 0x040fe20000000000 */
[----:B------:R-:W-:Y:S01]  /*cd10*/  ULDC UR4, c[0x0][0xa8c] ;  /* 0x0002a30000047ab9 */ /* 0x000fe20000000800 */
[C---:B------:R-:W-:Y:S01]  /*cd20*/  VIADD R2, R18.reuse, 0x40 ;  /* 0x0000004012027836 */ /* 0x040fe20000000000 */
        /* <DEDUP_REMOVED lines=14> */
[----:B------:R-:W-:Y:S01]  /*ce10*/  LEA R12, P1, R2, UR6, 0x1 ;  /* 0x00000006020c7c11 */ /* 0x000fe2000f8208ff */
[----:B------:R-:W-:-:S05]  /*ce20*/  IMAD.IADD R3, R3, 0x1, R13 ;  /* 0x0000000103037824 */ /* 0x000fca00078e020d */
[----:B------:R-:W-:-:S05]  /*ce30*/  LEA.HI.X R13, R2, UR7, R3, 0x1, P1 ;  /* 0x00000007020d7c11 */ /* 0x000fca00088f0c03 */
[----:B------:R1:W-:Y:S04]  /*ce40*/  @!P3 STG.E.128 desc[UR8][R12.64], RZ ;  /* 0x000000ff0c00b986 */ /* 0x0003e8000c101d08 */
[----:B------:R1:W-:Y:S04]  /*ce50*/  @!P4 STG.E.128 desc[UR8][R12.64+0x80], RZ ;  /* 0x000080ff0c00c986 */ /* 0x0003e8000c101d08 */
[----:B------:R1:W-:Y:S04]  /*ce60*/  @!P5 STG.E.128 desc[UR8][R12.64+0x100], RZ ;  /* 0x000100ff0c00d986 */ /* 0x0003e8000c101d08 */
[----:B------:R1:W-:Y:S02]  /*ce70*/  @!P6 STG.E.128 desc[UR8][R12.64+0x180], RZ ;  /* 0x000180ff0c00e986 */ /* 0x0003e4000c101d08 */
.L_x_298:
[----:B------:R-:W-:Y:S05]  /*ce80*/  BSYNC B1 ;  /* 0x0000000000017941 */ /* 0x000fea0003800000 */
.L_x_297:
[----:B------:R-:W-:Y:S04]  /*ce90*/  BSSY B1, `(.L_x_299) ;  /* 0x000001b000017945 */ /* 0x000fe80003800000 */
[----:B------:R-:W-:Y:S05]  /*cea0*/  @P0 BRA `(.L_x_300) ;  /* 0x0000000000640947 */ /* 0x000fea0003800000 */
[----:B01----:R-:W-:Y:S01]  /*ceb0*/  IADD3 R13, P0, R10, 0x40, RZ ;  /* 0x000000400a0d7810 */ /* 0x003fe20007f1e0ff */
        /* <DEDUP_REMOVED lines=24> */
.L_x_300:
[----:B------:R-:W-:Y:S05]  /*d040*/  BSYNC B1 ;  /* 0x0000000000017941 */ /* 0x000fea0003800000 */
.L_x_299:
[----:B------:R-:W-:Y:S05]  /*d050*/  @P2 BRA `(.L_x_291) ;  /* 0x0000000000642947 */ /* 0x000fea0003800000 */
[----:B------:R-:W-:Y:S01]  /*d060*/  IADD3 R9, P0, R10, 0x60, RZ ;  /* 0x000000600a097810 */ /* 0x000fe20007f1e0ff */
[----:B------:R-:W-:Y:S01]  /*d070*/  VIADD R0, R18, 0x40 ;  /* 0x0000004012007836 */ /* 0x000fe20000000000 */
[----:B------:R-:W-:Y:S01]  /*d080*/  ULDC UR4, c[0x0][0xa8c] ;  /* 0x0002a30000047ab9 */ /* 0x000fe20000000800 */
[----:B------:R-:W-:Y:S01]  /*d090*/  MOV R3, R19 ;  /* 0x0000001300037202 */ /* 0x000fe20000000f00 */
[----:B------:R-:W-:Y:S01]  /*d0a0*/  ULDC.64 UR6, c[0x0][0xad8] ;  /* 0x0002b60000067ab9 */ /* 0x000fe20000000a00 */
[----:B------:R-:W-:Y:S01]  /*d0b0*/  IMAD.X R10, RZ, RZ, R11, P0 ;  /* 0x000000ffff0a7224 */ /* 0x000fe200000e060b */
[----:B------:R-:W-:Y:S01]  /*d0c0*/  ISETP.GE.AND P2, PT, R0, UR4, PT ;  /* 0x0000000400007c0c */ /* 0x000fe2000bf46270 */
[----:B------:R-:W-:Y:S01]  /*d0d0*/  IMAD.MOV.U32 R2, RZ, RZ, R8 ;  /* 0x000000ffff027224 */ /* 0x000fe200078e0008 */
[C---:B------:R-:W-:Y:S01]  /*d0e0*/  ISETP.GE.AND P1, PT, R18.reuse, UR4, PT ;  /* 0x0000000412007c0c */ /* 0x040fe2000bf26270 */
[----:B------:R-:W-:Y:S01]  /*d0f0*/  VIADD R4, R18, 0x80 ;  /* 0x0000008012047836 */ /* 0x000fe20000000000 */
[----:B------:R-:W-:Y:S01]  /*d100*/  ULDC.64 UR8, c[0x0][0x208] ;  /* 0x0000820000087ab9 */ /* 0x000fe20000000a00 */
[----:B------:R-:W-:-:S02]  /*d110*/  IMAD R10, R10, UR6, RZ ;  /* 0x000000060a0a7c24 */ /* 0x000fc4000f8e02ff */
[----:B------:R-:W-:Y:S01]  /*d120*/  VIADD R0, R18, 0xc0 ;  /* 0x000000c012007836 */ /* 0x000fe20000000000 */
[----:B------:R-:W-:Y:S01]  /*d130*/  ISETP.GE.AND P3, PT, R4, UR4, PT ;  /* 0x0000000404007c0c */ /* 0x000fe2000bf66270 */
        /* <DEDUP_REMOVED lines=11> */
.L_x_291:
[----:B------:R-:W-:Y:S05]  /*d1f0*/  BSYNC B0 ;  /* 0x0000000000007941 */ /* 0x000fea0003800000 */
.L_x_282:
[----:B------:R-:W-:Y:S02]  /*d200*/  ULDC UR4, c[0x0][0xc14] ;  /* 0x0003050000047ab9 */ /* 0x000fe40000000800 */
[----:B------:R-:W-:-:S13]  /*d210*/  ISETP.GE.AND P0, PT, R7, UR4, PT ;  /* 0x0000000407007c0c */ /* 0x000fda000bf06270 */
[----:B------:R-:W-:Y:S05]  /*d220*/  @!P0 BRA `(.L_x_301) ;  /* 0xffffff3800e48947 */ /* 0x000fea000383ffff */
[----:B------:R-:W-:Y:S05]  /*d230*/  EXIT ;  /* 0x000000000000794d */ /* 0x000fea0003800000 */
.L_x_257:
[----:B------:R-:W-:-:S08]  /*d240*/  NOP ;  /* 0x0000000000007918 */ /* 0x000fd00000000000 */
[----:B0-----:R-:W0:-:S00]  /*d250*/  USETMAXREG.DEALLOC.CTAPOOL 0x18 ;  /* 0x00000018000079c8 */ /* 0x001e0000080e0500 */
[----:B0-----:R-:W-:-:S06]  /*d260*/  LOP3.LUT R0, R0, 0x3, RZ, 0xc0, !PT ;  /* 0x0000000300007812 */ /* 0x001fcc00078ec0ff */
[----:B------:R-:W0:Y:S02]  /*d270*/  SHFL.IDX PT, R0, R0, RZ, 0x1f ;  /* 0x00001fff00007589 */ /* 0x000e2400000e0000 */
[----:B0-----:R-:W-:-:S13]  /*d280*/  ISETP.NE.AND P0, PT, R0, RZ, PT ;  /* 0x000000ff0000720c */ /* 0x001fda0003f05270 */
[----:B------:R-:W-:Y:S05]  /*d290*/  @P0 EXIT ;  /* 0x000000000000094d */ /* 0x000fea0003800000 */
[----:B------:R-:W0:Y:S01]  /*d2a0*/  S2R R2, SR_TID.X ;  /* 0x0000000000027919 */ /* 0x000e220000002100 */
[----:B------:R-:W-:Y:S01]  /*d2b0*/  LOP3.LUT R4, R4, 0xffffffdf, RZ, 0xc0, !PT ;  /* 0xffffffdf04047812 */ /* 0x000fe200078ec0ff */
[----:B------:R-:W-:Y:S01]  /*d2c0*/  ULDC UR5, c[0x0][0xc14] ;  /* 0x0003050000057ab9 */ /* 0x000fe20000000800 */
[----:B------:R-:W-:Y:S01]  /*d2d0*/  IMAD.MOV.U32 R0, RZ, RZ, RZ ;  /* 0x000000ffff007224 */ /* 0x000fe200078e00ff */
[----:B------:R-:W-:Y:S01]  /*d2e0*/  ULDC.64 UR6, c[0x0][0x208] ;  /* 0x0000820000067ab9 */ /* 0x000fe20000000a00 */
[----:B------:R-:W-:Y:S01]  /*d2f0*/  ULDC UR4, c[0x0][0xc10] ;  /* 0x0003040000047ab9 */ /* 0x000fe20000000800 */
[----:B0-----:R-:W-:-:S04]  /*d300*/  LOP3.LUT R8, R2, 0x1f, RZ, 0xc0, !PT ;  /* 0x0000001f02087812 */ /* 0x001fc800078ec0ff */
[----:B------:R-:W-:-:S13]  /*d310*/  ISETP.NE.AND P0, PT, R8, 0x1f, PT ;  /* 0x0000001f0800780c */ /* 0x000fda0003f05270 */
[----:B------:R-:W-:Y:S02]  /*d320*/  @P0 LOP3.LUT R4, R4, 0x20, RZ, 0xfc, !PT ;  /* 0x0000002004040812 */ /* 0x000fe400078efcff */
[----:B------:R-:W-:-:S13]  /*d330*/  ISETP.GE.OR P0, PT, R8, UR5, !P0 ;  /* 0x0000000508007c0c */ /* 0x000fda000c706670 */
[----:B------:R-:W0:Y:S02]  /*d340*/  @!P0 LDC.64 R2, c[0x0][0xc58] ;  /* 0x00031600ff028b82 */ /* 0x000e240000000a00 */
[----:B0-----:R-:W-:-:S05]  /*d350*/  @!P0 IMAD.WIDE.U32 R2, R8, 0x4, R2 ;  /* 0x0000000408028825 */ /* 0x001fca00078e0002 */
[----:B------:R-:W2:Y:S01]  /*d360*/  @!P0 LDG.E R0, desc[UR6][R2.64] ;  /* 0x0000000602008981 */ /* 0x000ea2000c1e1900 */
[C---:B------:R-:W-:Y:S01]  /*d370*/  ISETP.NE.AND P1, PT, R8.reuse, RZ, PT ;  /* 0x000000ff0800720c */ /* 0x040fe20003f25270 */
[----:B------:R-:W0:Y:S01]  /*d380*/  S2UR UR6, SR_CTAID.X ;  /* 0x00000000000679c3 */ /* 0x000e220000002500 */
[----:B------:R-:W-:Y:S01]  /*d390*/  ISETP.GE.U32.AND P0, PT, R8, 0x2, PT ;  /* 0x000000020800780c */ /* 0x000fe20003f06070 */
[----:B------:R-:W-:Y:S01]  /*d3a0*/  IMAD.MOV.U32 R16, RZ, RZ, RZ ;  /* 0x000000ffff107224 */ /* 0x000fe200078e00ff */
[----:B------:R-:W-:Y:S01]  /*d3b0*/  LOP3.LUT R4, R4, 0xfffffffe, RZ, 0xc0, !PT ;  /* 0xfffffffe04047812 */ /* 0x000fe200078ec0ff */
[----:B------:R-:W-:-:S08]  /*d3c0*/  IMAD.MOV.U32 R19, RZ, RZ, RZ ;  /* 0x000000ffff137224 */ /* 0x000fd000078e00ff */
[----:B------:R-:W-:-:S04]  /*d3d0*/  @P1 LOP3.LUT R4, R4, 0x1, RZ, 0xfc, !PT ;  /* 0x0000000104041812 */ /* 0x000fc800078efcff */
[----:B------:R-:W-:-:S04]  /*d3e0*/  LOP3.LUT R4, R4, 0xffffffef, RZ, 0xc0, !PT ;  /* 0xffffffef04047812 */ /* 0x000fc800078ec0ff */
[----:B------:R-:W-:-:S04]  /*d3f0*/  @P0 LOP3.LUT R4, R4, 0x10, RZ, 0xfc, !PT ;  /* 0x0000001004040812 */ /* 0x000fc800078efcff */
[----:B------:R-:W-:Y:S01]  /*d400*/  LOP3.LUT R4, R4, 0xfffffff7, RZ, 0xc0, !PT ;  /* 0xfffffff704047812 */ /* 0x000fe200078ec0ff */
[----:B--2---:R-:W1:Y:S02]  /*d410*/  SHFL.UP PT, R5, R0, 0x1, RZ ;  /* 0x0420000000057989 */ /* 0x004e6400000e00ff */
[----:B-1----:R-:W-:-:S05]  /*d420*/  SEL R5, R5, RZ, P1 ;  /* 0x000000ff05057207 */ /* 0x002fca0000800000 */
[----:B------:R-:W-:-:S05]  /*d430*/  IMAD.IADD R5, R0, 0x1, R5 ;  /* 0x0000000100057824 */ /* 0x000fca00078e0205 */
[----:B------:R-:W1:Y:S02]  /*d440*/  SHFL.UP PT, R6, R5, 0x2, RZ ;  /* 0x0440000005067989 */ /* 0x000e6400000e00ff */
[----:B-1----:R-:W-:Y:S02]  /*d450*/  SEL R6, R6, RZ, P0 ;  /* 0x000000ff06067207 */ /* 0x002fe40000000000 */
[----:B------:R-:W-:-:S03]  /*d460*/  ISETP.GE.U32.AND P0, PT, R8, 0x4, PT ;  /* 0x000000040800780c */ /* 0x000fc60003f06070 */
[----:B------:R-:W-:-:S05]  /*d470*/  IMAD.IADD R6, R5, 0x1, R6 ;  /* 0x0000000105067824 */ /* 0x000fca00078e0206 */
[----:B------:R-:W1:Y:S05]  /*d480*/  SHFL.UP PT, R7, R6, 0x4, RZ ;  /* 0x0480000006077989 */ /* 0x000e6a00000e00ff */
[----:B------:R-:W-:-:S04]  /*d490*/  @P0 LOP3.LUT R4, R4, 0x8, RZ, 0xfc, !PT ;  /* 0x0000000804040812 */ /* 0x000fc800078efcff */
[----:B------:R-:W-:Y:S02]  /*d4a0*/  LOP3.LUT R4, R4, 0xfffffffb, RZ, 0xc0, !PT ;  /* 0xfffffffb04047812 */ /* 0x000fe400078ec0ff */
[----:B-1----:R-:W-:Y:S02]  /*d4b0*/  SEL R7, R7, RZ, P0 ;  /* 0x000000ff07077207 */ /* 0x002fe40000000000 */
[----:B------:R-:W-:-:S03]  /*d4c0*/  ISETP.GE.U32.AND P0, PT, R8, 0x8, PT ;  /* 0x000000080800780c */ /* 0x000fc60003f06070 */
[----:B------:R-:W-:-:S05]  /*d4d0*/  IMAD.IADD R7, R6, 0x1, R7 ;  /* 0x0000000106077824 */ /* 0x000fca00078e0207 */
[----:B------:R-:W1:Y:S05]  /*d4e0*/  SHFL.UP PT, R2, R7, 0x8, RZ ;  /* 0x0500000007027989 */ /* 0x000e6a00000e00ff */
[----:B------:R-:W-:-:S04]  /*d4f0*/  @P0 LOP3.LUT R4, R4, 0x4, RZ, 0xfc, !PT ;  /* 0x0000000404040812 */ /* 0x000fc800078efcff */
[----:B------:R-:W-:Y:S02]  /*d500*/  LOP3.LUT R4, R4, 0xfffffffd, RZ, 0xc0, !PT ;  /* 0xfffffffd04047812 */ /* 0x000fe400078ec0ff */
[----:B-1----:R-:W-:Y:S02]  /*d510*/  SEL R2, R2, RZ, P0 ;  /* 0x000000ff02027207 */ /* 0x002fe40000000000 */
[----:B------:R-:W-:Y:S02]  /*d520*/  ISETP.GE.U32.AND P0, PT, R8, 0x10, PT ;  /* 0x000000100800780c */ /* 0x000fe40003f06070 */
[----:B------:R-:W-:-:S05]  /*d530*/  IADD3 R3, R7, R2, RZ ;  /* 0x0000000207037210 */ /* 0x000fca0007ffe0ff */
[----:B------:R-:W1:Y:S06]  /*d540*/  SHFL.UP PT, R2, R3, 0x10, RZ ;  /* 0x0600000003027989 */ /* 0x000e6c00000e00ff */
[----:B------:R-:W-:Y:S02]  /*d550*/  @P0 LOP3.LUT R4, R4, 0x2, RZ, 0xfc, !PT ;  /* 0x0000000204040812 */ /* 0x000fe400078efcff */
[----:B-1----:R-:W-:-:S05]  /*d560*/  SEL R2, R2, RZ, P0 ;  /* 0x000000ff02027207 */ /* 0x002fca0000000000 */
[----:B------:R-:W-:-:S05]  /*d570*/  IMAD.IADD R2, R3, 0x1, R2 ;  /* 0x0000000103027824 */ /* 0x000fca00078e0202 */
[----:B------:R-:W1:Y:S02]  /*d580*/  SHFL.IDX PT, R5, R2, 0x1f, 0x1f ;  /* 0x03e01f0002057f89 */ /* 0x000e6400000e0000 */
[----:B-1----:R-:W-:-:S04]  /*d590*/  IMAD R5, R5, UR4, RZ ;  /* 0x0000000405057c24 */ /* 0x002fc8000f8e02ff */
[----:B------:R-:W-:Y:S01]  /*d5a0*/  IMAD.MOV.U32 R6, RZ, RZ, R5 ;  /* 0x000000ffff067224 */ /* 0x000fe200078e0005 */
[----:B0-----:R-:W-:-:S13]  /*d5b0*/  ISETP.GT.AND P0, PT, R5, UR6, PT ;  /* 0x0000000605007c0c */ /* 0x001fda000bf04270 */
[----:B------:R-:W-:Y:S05]  /*d5c0*/  @P0 BRA `(.L_x_302) ;  /* 0x0000000000c40947 */ /* 0x000fea0003800000 */
[----:B------:R-:W-:Y:S01]  /*d5d0*/  IMAD.MOV.U32 R5, RZ, RZ, R6 ;  /* 0x000000ffff057224 */ /* 0x000fe200078e0006 */
[----:B------:R-:W-:Y:S01]  /*d5e0*/  ULDC UR5, c[0x0][0xc14] ;  /* 0x0003050000057ab9 */ /* 0x000fe20000000800 */
[----:B------:R-:W-:Y:S01]  /*d5f0*/  IMAD.MOV.U32 R19, RZ, RZ, RZ ;  /* 0x000000ffff137224 */ /* 0x000fe200078e00ff */
[----:B------:R-:W-:Y:S01]  /*d600*/  ULDC UR7, c[0x0][0xc14] ;  /* 0x0003050000077ab9 */ /* 0x000fe20000000800 */
[----:B------:R-:W-:-:S05]  /*d610*/  ULDC UR4, c[0x0][0xc10] ;  /* 0x0003040000047ab9 */ /* 0x000fca0000000800 */
.L_x_306:
[----:B------:R-:W-:Y:S02]  /*d620*/  VIADD R0, R19, 0x1f ;  /* 0x0000001f13007836 */ /* 0x000fe40000000000 */
[----:B------:R-:W-:-:S03]  /*d630*/  IMAD.U32 R19, RZ, RZ, UR7 ;  /* 0x00000007ff137e24 */ /* 0x000fc6000f8e00ff */
[----:B------:R-:W-:-:S13]  /*d640*/  ISETP.GE.AND P0, PT, R0, UR5, PT ;  /* 0x0000000500007c0c */ /* 0x000fda000bf06270 */
[----:B------:R-:W-:Y:S05]  /*d650*/  @P0 BRA `(.L_x_303) ;  /* 0x0000000400440947 */ /* 0x000fea0003800000 */
[----:B------:R-:W0:Y:S01]  /*d660*/  S2R R2, SR_TID.X ;  /* 0x0000000000027919 */ /* 0x000e220000002100 */
[----:B------:R-:W-:Y:S01]  /*d670*/  IMAD.MOV.U32 R19, RZ, RZ, R0 ;  /* 0x000000ffff137224 */ /* 0x000fe200078e0000 */
[----:B------:R-:W-:Y:S01]  /*d680*/  BSSY B0, `(.L_x_304) ;  /* 0x000000b000007945 */ /* 0x000fe20003800000 */
[----:B------:R-:W-:Y:S01]  /*d690*/  IMAD.MOV.U32 R0, RZ, RZ, RZ ;  /* 0x000000ffff007224 */ /* 0x000fe200078e00ff */
[----:B0-----:R-:W-:-:S04]  /*d6a0*/  LOP3.LUT R8, R2, 0x1f, RZ, 0xc0, !PT ;  /* 0x0000001f02087812 */ /* 0x001fc800078ec0ff */
[C---:B------:R-:W-:Y:S02]  /*d6b0*/  ISETP.NE.AND P1, PT, R8.reuse, 0x1f, PT ;  /* 0x0000001f0800780c */ /* 0x040fe40003f25270 */
[----:B------:R-:W-:-:S04]  /*d6c0*/  IADD3 R7, R8, R19, RZ ;  /* 0x0000001308077210 */ /* 0x000fc80007ffe0ff */
[----:B------:R-:W-:-:S13]  /*d6d0*/  ISETP.GE.OR P0, PT, R7, UR5, !P1 ;  /* 0x0000000507007c0c */ /* 0x000fda000cf06670 */
[----:B------:R-:W-:Y:S05]  /*d6e0*/  @P0 BRA `(.L_x_305) ;  /* 0x0000000000100947 */ /* 0x000fea0003800000 */
[----:B------:R-:W0:Y:S01]  /*d6f0*/  LDC.64 R2, c[0x0][0xc58] ;  /* 0x00031600ff027b82 */ /* 0x000e220000000a00 */
[----:B------:R-:W-:Y:S01]  /*d700*/  ULDC.64 UR8, c[0x0][0x208] ;  /* 0x0000820000087ab9 */ /* 0x000fe20000000a00 */
[----:B0-----:R-:W-:-:S05]  /*d710*/  IMAD.WIDE R2, R7, 0x4, R2 ;  /* 0x0000000407027825 */ /* 0x001fca00078e0202 */
[----:B------:R0:W5:Y:S02]  /*d720*/  LDG.E R0, desc[UR8][R2.64] ;  /* 0x0000000802007981 */ /* 0x000164000c1e1900 */
.L_x_305:
[----:B------:R-:W-:Y:S05]  /*d730*/  BSYNC B0 ;  /* 0x0000000000007941 */ /* 0x000fea0003800000 */
.L_x_304:
[----:B0----5:R-:W0:Y:S01]  /*d740*/  SHFL.UP PT, R2, R0, 0x1, RZ ;  /* 0x0420000000027989 */ /* 0x021e2200000e00ff */
[C---:B------:R-:W-:Y:S02]  /*d750*/  ISETP.NE.AND P0, PT, R8.reuse, RZ, PT ;  /* 0x000000ff0800720c */ /* 0x040fe40003f05270 */
[----:B------:R-:W-:Y:S02]  /*d760*/  ISETP.GE.U32.AND P1, PT, R8, 0x2, PT ;  /* 0x000000020800780c */ /* 0x000fe40003f26070 */
[----:B0-----:R-:W-:Y:S02]  /*d770*/  SEL R3, R2, RZ, P0 ;  /* 0x000000ff02037207 */ /* 0x001fe40000000000 */
[----:B------:R-:W-:-:S03]  /*d780*/  ISETP.GE.U32.AND P0, PT, R8, 0x4, PT ;  /* 0x000000040800780c */ /* 0x000fc60003f06070 */
[----:B------:R-:W-:-:S05]  /*d790*/  IMAD.IADD R3, R0, 0x1, R3 ;  /* 0x0000000100037824 */ /* 0x000fca00078e0203 */
[----:B------:R-:W0:Y:S02]  /*d7a0*/  SHFL.UP PT, R2, R3, 0x2, RZ ;  /* 0x0440000003027989 */ /* 0x000e2400000e00ff */
        /* <DEDUP_REMOVED lines=8> */
[----:B0-----:R-:W-:-:S05]  /*d830*/  SEL R6, R6, RZ, P1 ;  /* 0x000000ff06067207 */ /* 0x001fca0000800000 */
[----:B------:R-:W-:-:S05]  /*d840*/  IMAD.IADD R6, R7, 0x1, R6 ;  /* 0x0000000107067824 */ /* 0x000fca00078e0206 */
[----:B------:R-:W0:Y:S02]  /*d850*/  SHFL.UP PT, R8, R6, 0x10, RZ ;  /* 0x0600000006087989 */ /* 0x000e2400000e00ff */
[----:B0-----:R-:W-:-:S05]  /*d860*/  SEL R9, R8, RZ, P0 ;  /* 0x000000ff08097207 */ /* 0x001fca0000000000 */
[----:B------:R-:W-:-:S05]  /*d870*/  IMAD.IADD R9, R6, 0x1, R9 ;  /* 0x0000000106097824 */ /* 0x000fca00078e0209 */
[----:B------:R-:W0:Y:S02]  /*d880*/  SHFL.IDX PT, R3, R9, 0x1f, 0x1f ;  /* 0x03e01f0009037f89 */ /* 0x000e2400000e0000 */
[----:B0-----:R-:W-:-:S04]  /*d890*/  IMAD R6, R3, UR4, RZ ;  /* 0x0000000403067c24 */ /* 0x001fc8000f8e02ff */
[----:B------:R-:W-:-:S05]  /*d8a0*/  IMAD.IADD R5, R6, 0x1, R5 ;  /* 0x0000000106057824 */ /* 0x000fca00078e0205 */
[----:B------:R-:W-:-:S13]  /*d8b0*/  ISETP.GT.AND P0, PT, R5, UR6, PT ;  /* 0x0000000605007c0c */ /* 0x000fda000bf04270 */
[----:B------:R-:W-:Y:S05]  /*d8c0*/  @!P0 BRA `(.L_x_306) ;  /* 0xfffffffc00548947 */ /* 0x000fea000383ffff */
[----:B------:R-:W-:-:S07]  /*d8d0*/  IMAD.MOV.U32 R2, RZ, RZ, R9 ;  /* 0x000000ffff027224 */ /* 0x000fce00078e0009 */
.L_x_302:
[----:B------:R-:W-:-:S04]  /*d8e0*/  IMAD.IADD R7, R5, 0x1, -R6 ;  /* 0x0000000105077824 */ /* 0x000fc800078e0a06 */
[----:B------:R-:W-:-:S05]  /*d8f0*/  IMAD R3, R2, UR4, R7 ;  /* 0x0000000402037c24 */ /* 0x000fca000f8e0207 */
[----:B------:R-:W-:-:S13]  /*d900*/  ISETP.GT.AND P0, PT, R3, UR6, PT ;  /* 0x0000000603007c0c */ /* 0x000fda000bf04270 */
[----:B------:R-:W-:-:S04]  /*d910*/  VOTE.ANY R8, PT, !P0 ;  /* 0x0000000000087806 */ /* 0x000fc800040e0100 */
[----:B------:R-:W0:Y:S01]  /*d920*/  POPC R5, R8 ;  /* 0x0000000800057309 */ /* 0x000e220000000000 */
[----:B------:R-:W-:Y:S01]  /*d930*/  ISETP.NE.AND P0, PT, R8, RZ, PT ;  /* 0x000000ff0800720c */ /* 0x000fe20003f05270 */
[----:B0-----:R-:W0:Y:S02]  /*d940*/  SHFL.IDX PT, R0, R0, R5, 0x1f ;  /* 0x00001f0500007589 */ /* 0x001e2400000e0000 */
[----:B0-----:R-:W-:-:S04]  /*d950*/  IABS R6, R0 ;  /* 0x0000000000067213 */ /* 0x001fc80000000000 */
[----:B------:R-:W0:Y:S08]  /*d960*/  I2F.RP R9, R6 ;  /* 0x0000000600097306 */ /* 0x000e300000209400 */
[----:B0-----:R-:W0:Y:S02]  /*d970*/  MUFU.RCP R9, R9 ;  /* 0x0000000900097308 */ /* 0x001e240000001000 */
[----:B0-----:R-:W-:-:S06]  /*d980*/  IADD3 R3, R9, 0xffffffe, RZ ;  /* 0x0ffffffe09037810 */ /* 0x001fcc0007ffe0ff */
[----:B------:R-:W0:Y:S02]  /*d990*/  F2I.FTZ.U32.TRUNC.NTZ R3, R3 ;  /* 0x0000000300037305 */ /* 0x000e24000021f000 */
[----:B0-----:R-:W-:Y:S01]  /*d9a0*/  IMAD.MOV R11, RZ, RZ, -R3 ;  /* 0x000000ffff0b7224 */ /* 0x001fe200078e0a03 */
[----:B------:R-:W-:Y:S06]  /*d9b0*/  @!P0 BRA `(.L_x_307) ;  /* 0x0000000000088947 */ /* 0x000fec0003800000 */
[----:B------:R-:W-:-:S05]  /*d9c0*/  VIADD R9, R5, 0xffffffff ;  /* 0xffffffff05097836 */ /* 0x000fca0000000000 */
[----:B------:R0:W1:Y:S02]  /*d9d0*/  SHFL.IDX PT, R16, R2, R9, 0x1f ;  /* 0x00001f0902107589 */ /* 0x00006400000e0000 */
.L_x_307:
[----:B-1----:R-:W-:Y:S01]  /*d9e0*/  IMAD R16, R16, UR4, R7 ;  /* 0x0000000410107c24 */ /* 0x002fe2000f8e0207 */
[----:B------:R-:W-:Y:S01]  /*d9f0*/  IADD3 R19, R5, R19, RZ ;  /* 0x0000001305137210 */ /* 0x000fe20007ffe0ff */
[----:B------:R-:W-:Y:S02]  /*da00*/  IMAD R7, R11, R6, RZ ;  /* 0x000000060b077224 */ /* 0x000fe400078e02ff */
[----:B0-----:R-:W-:Y:S01]  /*da10*/  IMAD.MOV.U32 R2, RZ, RZ, RZ ;  /* 0x000000ffff027224 */ /* 0x001fe200078e00ff */
[----:B------:R-:W-:-:S03]  /*da20*/  IADD3 R17, -R16, UR6, RZ ;  /* 0x0000000610117c10 */ /* 0x000fc6000fffe1ff */
[----:B------:R-:W-:Y:S01]  /*da30*/  IMAD.HI.U32 R2, R3, R7, R2 ;  /* 0x0000000703027227 */ /* 0x000fe200078e0002 */
[----:B------:R-:W-:Y:S02]  /*da40*/  IABS R7, R0 ;  /* 0x0000000000077213 */ /* 0x000fe40000000000 */
[----:B------:R-:W-:-:S03]  /*da50*/  IABS R3, R17 ;  /* 0x0000001100037213 */ /* 0x000fc60000000000 */
[----:B------:R-:W-:Y:S02]  /*da60*/  IMAD.MOV R7, RZ, RZ, -R7 ;  /* 0x000000ffff077224 */ /* 0x000fe400078e0a07 */
[----:B------:R-:W-:-:S04]  /*da70*/  IMAD.HI.U32 R2, R2, R3, RZ ;  /* 0x0000000302027227 */ /* 0x000fc800078e00ff */
[----:B------:R-:W-:-:S05]  /*da80*/  IMAD R3, R2, R7, R3 ;  /* 0x0000000702037224 */ /* 0x000fca00078e0203 */
[----:B------:R-:W-:-:S13]  /*da90*/  ISETP.GT.U32.AND P0, PT, R6, R3, PT ;  /* 0x000000030600720c */ /* 0x000fda0003f04070 */
[----:B------:R-:W-:Y:S02]  /*daa0*/  @!P0 IMAD.IADD R3, R3, 0x1, -R6 ;  /* 0x0000000103038824 */ /* 0x000fe400078e0a06 */
[----:B------:R-:W-:-:S03]  /*dab0*/  @!P0 VIADD R2, R2, 0x1 ;  /* 0x0000000102028836 */ /* 0x000fc60000000000 */
[----:B------:R-:W-:Y:S02]  /*dac0*/  ISETP.GE.U32.AND P0, PT, R3, R6, PT ;  /* 0x000000060300720c */ /* 0x000fe40003f06070 */
[----:B------:R-:W-:-:S11]  /*dad0*/  LOP3.LUT R3, R17, R0, RZ, 0x3c, !PT ;  /* 0x0000000011037212 */ /* 0x000fd600078e3cff */
[----:B------:R-:W-:Y:S01]  /*dae0*/  @P0 VIADD R2, R2, 0x1 ;  /* 0x0000000102020836 */ /* 0x000fe20000000000 */
[----:B------:R-:W-:-:S13]  /*daf0*/  ISETP.GE.AND P0, PT, R3, RZ, PT ;  /* 0x000000ff0300720c */ /* 0x000fda0003f06270 */
[----:B------:R-:W-:Y:S01]  /*db00*/  @!P0 IMAD.MOV R2, RZ, RZ, -R2 ;  /* 0x000000ffff028224 */ /* 0x000fe200078e0a02 */
[----:B------:R-:W-:-:S13]  /*db10*/  ISETP.NE.AND P0, PT, R0, RZ, PT ;  /* 0x000000ff0000720c */ /* 0x000fda0003f05270 */
[----:B------:R-:W-:-:S05]  /*db20*/  @!P0 LOP3.LUT R2, RZ, R0, RZ, 0x33, !PT ;  /* 0x00000000ff028212 */ /* 0x000fca00078e33ff */
[--C-:B------:R-:W-:Y:S02]  /*db30*/  IMAD.MOV R3, RZ, RZ, -R2.reuse ;  /* 0x000000ffff037224 */ /* 0x100fe400078e0a02 */
[----:B------:R-:W-:Y:S02]  /*db40*/  IMAD.MOV.U32 R18, RZ, RZ, R2 ;  /* 0x000000ffff127224 */ /* 0x000fe400078e0002 */
[----:B------:R-:W-:Y:S01]  /*db50*/  IMAD R17, R0, R3, R17 ;  /* 0x0000000300117224 */ /* 0x000fe200078e0211 */
[----:B------:R-:W-:Y:S06]  /*db60*/  BRA `(.L_x_308) ;  /* 0x00000000000c7947 */ /* 0x000fec0003800000 */
.L_x_303:
[----:B------:R-:W-:Y:S02]  /*db70*/  IMAD.MOV.U32 R17, RZ, RZ, RZ ;  /* 0x000000ffff117224 */ /* 0x000fe400078e00ff */
[----:B------:R-:W-:Y:S02]  /*db80*/  IMAD.U32 R16, RZ, RZ, UR6 ;  /* 0x00000006ff107e24 */ /* 0x000fe4000f8e00ff */
[----:B------:R-:W-:-:S07]  /*db90*/  IMAD.MOV.U32 R18, RZ, RZ, RZ ;  /* 0x000000ffff127224 */ /* 0x000fce00078e00ff */
.L_x_308:
[----:B------:R-:W0:Y:S01]  /*dba0*/  S2R R0, SR_TID.X ;  /* 0x0000000000007919 */ /* 0x000e220000002100 */
[----:B------:R-:W-:Y:S01]  /*dbb0*/  STL [R1+0x28], RZ ;  /* 0x000028ff01007387 */ /* 0x000fe20000100800 */
[----:B0-----:R-:W-:-:S04]  /*dbc0*/  LOP3.LUT R0, R0, 0x1f, RZ, 0xc0, !PT ;  /* 0x0000001f00007812 */ /* 0x001fc800078ec0ff */
[----:B------:R-:W-:-:S13]  /*dbd0*/  ISETP.NE.AND P0, PT, R0, RZ, PT ;  /* 0x000000ff0000720c */ /* 0x000fda0003f05270 */
[----:B------:R-:W0:Y:S01]  /*dbe0*/  @!P0 S2R R3, SR_CgaCtaId ;  /* 0x0000000000038919 */ /* 0x000e220000008800 */
[----:B------:R-:W-:-:S04]  /*dbf0*/  @!P0 MOV R0, 0x400 ;  /* 0x0000040000008802 */ /* 0x000fc80000000f00 */
[----:B0-----:R-:W-:-:S05]  /*dc00*/  @!P0 LEA R0, R3, R0, 0x18 ;  /* 0x0000000003008211 */ /* 0x001fca00078ec0ff */
[----:B------:R0:W-:Y:S01]  /*dc10*/  @!P0 STS.128 [R0+0x388d0], R16 ;  /* 0x0388d01000008388 */ /* 0x0001e20000000c00 */
[----:B------:R-:W-:Y:S06]  /*dc20*/  BAR.ARV 0x5, 0x120 ;  /* 0x0144800000007b1d */ /* 0x000fec0000002000 */
[----:B------:R-:W-:Y:S01]  /*dc30*/  ISETP.GE.AND P0, PT, R19, UR5, PT ;  /* 0x0000000513007c0c */ /* 0x000fe2000bf06270 */
[----:B0-----:R-:W-:-:S05]  /*dc40*/  IMAD.MOV.U32 R0, RZ, RZ, 0x1 ;  /* 0x00000001ff007424 */ /* 0x001fca00078e00ff */
[----:B------:R0:W-:Y:S04]  /*dc50*/  STL [R1+0x8], R0 ;  /* 0x0000080001007387 */ /* 0x0001e80000100800 */
[----:B------:R0:W-:Y:S03]  /*dc60*/  STL [R1], RZ ;  /* 0x000000ff01007387 */ /* 0x0001e60000100800 */
[----:B------:R-:W-:Y:S05]  /*dc70*/  @P0 BRA `(.L_x_309) ;  /* 0x0000004400140947 */ /* 0x000fea0003800000 */
[----:B0-----:R-:W-:Y:S01]  /*dc80*/  IMAD.MOV.U32 R0, RZ, RZ, 0x1 ;  /* 0x00000001ff007424 */ /* 0x001fe200078e00ff */
[----:B------:R0:W-:Y:S01]  /*dc90*/  STL [R1], RZ ;  /* 0x000000ff01007387 */ /* 0x0001e20000100800 */
[----:B------:R-:W-:Y:S01]  /*dca0*/  ULDC UR38, c[0x0][0xc] ;  /* 0x0000030000267ab9 */ /* 0x000fe20000000800 */
[----:B------:R-:W-:Y:S02]  /*dcb0*/  ULDC.64 UR36, c[0x0][0x198] ;  /* 0x0000660000247ab9 */ /* 0x000fe40000000a00 */
[----:B------:R0:W-:Y:S04]  /*dcc0*/  STL [R1+0x8], R0 ;  /* 0x0000080001007387 */ /* 0x0001e80000100800 */
[----:B------:R0:W-:Y:S02]  /*dcd0*/  STL [R1+0x28], RZ ;  /* 0x000028ff01007387 */ /* 0x0001e40000100800 */
.L_x_375:
[----:B-1----:R-:W1:Y:S01]  /*dce0*/  LDC.64 R2, c[0x0][0xc60] ;  /* 0x00031800ff027b82 */ /* 0x002e620000000a00 */
[----:B------:R-:W-:Y:S01]  /*dcf0*/  ULDC.64 UR4, c[0x0][0x208] ;  /* 0x0000820000047ab9 */ /* 0x000fe20000000a00 */
[----:B-1----:R-:W-:-:S05]  /*dd00*/  IMAD.WIDE R2, R19, 0x4, R2 ;  /* 0x0000000413027825 */ /* 0x002fca00078e0202 */
[----:B------:R-:W2:Y:S01]  /*dd10*/  LDG.E R5, desc[UR4][R2.64] ;  /* 0x0000000402057981 */ /* 0x000ea2000c1e1900 */
[----:B------:R-:W-:Y:S05]  /*dd20*/  YIELD ;  /* 0x0000000000007946 */ /* 0x000fea0003800000 */
[----:B------:R-:W-:Y:S01]  /*dd30*/  ULDC.64 UR4, c[0x0][0xa28] ;  /* 0x00028a0000047ab9 */ /* 0x000fe20000000a00 */
[----:B0-----:R-:W-:Y:S01]  /*dd40*/  IMAD.MOV.U32 R0, RZ, RZ, RZ ;  /* 0x000000ffff007224 */ /* 0x001fe200078e00ff */
[----:B------:R-:W-:Y:S01]  /*dd50*/  ISETP.NE.U32.AND P0, PT, RZ, UR4, PT ;  /* 0x00000004ff007c0c */ /* 0x000fe2000bf05070 */
[----:B------:R-:W-:-:S03]  /*dd60*/  ULDC.64 UR6, c[0x0][0x208] ;  /* 0x0000820000067ab9 */ /* 0x000fc60000000a00 */
[----:B------:R-:W-:Y:S01]  /*dd70*/  ISETP.NE.AND.EX P0, PT, RZ, UR5, PT, P0 ;  /* 0x00000005ff007c0c */ /* 0x000fe2000bf05300 */
[----:B------:R-:W-:Y:S01]  /*dd80*/  IMAD.MOV.U32 R6, RZ, RZ, RZ ;  /* 0x000000ffff067224 */ /* 0x000fe200078e00ff */
[----:B--2---:R-:W-:Y:S01]  /*dd90*/  SHF.R.S32.HI R4, RZ, 0x1f, R5 ;  /* 0x0000001fff047819 */ /* 0x004fe20000011405 */
[----:B------:R-:W-:-:S10]  /*dda0*/  IMAD.SHL.U32 R7, R5, 0x4, RZ ;  /* 0x0000000405077824 */ /* 0x000fd400078e00ff */
[C---:B------:R-:W-:Y:S01]  /*ddb0*/  @P0 LEA R2, P1, R5.reuse, UR4, 0x2 ;  /* 0x0000000405020c11 */ /* 0x040fe2000f8210ff */
[----:B------:R-:W-:Y:S03]  /*ddc0*/  STL [R1+0x14], R5 ;  /* 0x0000140501007387 */ /* 0x000fe60000100800 */
[----:B------:R-:W-:Y:S01]  /*ddd0*/  @P0 LEA.HI.X R3, R5, UR5, R4, 0x2, P1 ;  /* 0x0000000505030c11 */ /* 0x000fe200088f1404 */
[----:B------:R-:W-:-:S04]  /*dde0*/  ULDC.64 UR4, c[0x0][0xa00] ;  /* 0x0002800000047ab9 */ /* 0x000fc80000000a00 */
[----:B------:R0:W5:Y:S01]  /*ddf0*/  @P0 LDG.E R0, desc[UR6][R2.64] ;  /* 0x0000000602000981 */ /* 0x000162000c1e1900 */
[----:B------:R-:W-:-:S04]  /*de00*/  ISETP.NE.U32.AND P0, PT, RZ, UR4, PT ;  /* 0x00000004ff007c0c */ /* 0x000fc8000bf05070 */
[----:B------:R-:W-:-:S13]  /*de10*/  ISETP.NE.AND.EX P0, PT, RZ, UR5, PT, P0 ;  /* 0x00000005ff007c0c */ /* 0x000fda000bf05300 */
[----:B0-----:R-:W-:-:S04]  /*de20*/  @P0 LEA R2, P1, R5, UR4, 0x2 ;  /* 0x0000000405020c11 */ /* 0x001fc8000f8210ff */
[----:B------:R-:W-:Y:S01]  /*de30*/  @P0 LEA.HI.X R3, R5, UR5, R4, 0x2, P1 ;  /* 0x0000000505030c11 */ /* 0x000fe200088f1404 */
[----:B------:R-:W-:-:S04]  /*de40*/  ULDC.64 UR4, c[0x0][0xa20] ;  /* 0x0002880000047ab9 */ /* 0x000fc80000000a00 */
[----:B------:R-:W2:Y:S01]  /*de50*/  @P0 LDG.E R6, desc[UR6][R2.64] ;  /* 0x0000000602060981 */ /* 0x000ea2000c1e1900 */
[----:B------:R-:W-:-:S04]  /*de60*/  ISETP.NE.U32.AND P0, PT, RZ, UR4, PT ;  /* 0x00000004ff007c0c */ /* 0x000fc8000bf05070 */
[----:B------:R-:W-:Y:S01]  /*de70*/  ISETP.NE.AND.EX P0, PT, RZ, UR5, PT, P0 ;  /* 0x00000005ff007c0c */ /* 0x000fe2000bf05300 */
[----:B--2---:R0:W-:Y:S04]  /*de80*/  STL [R1+0x2c], R6 ;  /* 0x00002c0601007387 */ /* 0x0041e80000100800 */
[----:B------:R1:W-:Y:S01]  /*de90*/  STL [R1+0x1c], R7 ;  /* 0x00001c0701007387 */ /* 0x0003e20000100800 */
[----:B0-----:R-:W-:-:S07]  /*dea0*/  SHF.L.U64.HI R6, R5, 0x2, R4 ;  /* 0x0000000205067819 */ /* 0x001fce0000010204 */
[C---:B------:R-:W-:Y:S01]  /*deb0*/  @P0 IADD3 R4, P1, R7.reuse, UR4, RZ ;  /* 0x0000000407040c10 */ /* 0x040fe2000ff3e0ff */
[----:B------:R0:W-:Y:S03]  /*dec0*/  STL [R1+0x20], R6 ;  /* 0x0000200601007387 */ /* 0x0001e60000100800 */
[C---:B------:R-:W-:Y:S01]  /*ded0*/  @P0 IADD3.X R5, R6.reuse, UR5, RZ, P1, !PT ;  /* 0x0000000506050c10 */ /* 0x040fe20008ffe4ff */
[----:B------:R-:W-:Y:S02]  /*dee0*/  ULDC.64 UR4, c[0x0][0xa08] ;  /* 0x0002820000047ab9 */ /* 0x000fe40000000a00 */
[----:B------:R-:W-:Y:S02]  /*def0*/  IADD3 R2, P1, R7, UR4, RZ ;  /* 0x0000000407027c10 */ /* 0x000fe4000ff3e0ff */
[----:B-1----:R-:W-:Y:S02]  /*df00*/  MOV R7, RZ ;  /* 0x000000ff00077202 */ /* 0x002fe40000000f00 */
[----:B------:R-:W-:-:S02]  /*df10*/  IADD3.X R3, R6, UR5, RZ, P1, !PT ;  /* 0x0000000506037c10 */ /* 0x000fc40008ffe4ff */
[----:B------:R-:W-:-:S04]  /*df20*/  ISETP.NE.U32.AND P1, PT, RZ, UR4, PT ;  /* 0x00000004ff007c0c */ /* 0x000fc8000bf25070 */
[----:B------:R-:W-:Y:S01]  /*df30*/  ISETP.NE.AND.EX P1, PT, RZ, UR5, PT, P1 ;  /* 0x00000005ff007c0c */ /* 0x000fe2000bf25310 */
[----:B------:R-:W-:Y:S02]  /*df40*/  ULDC.64 UR4, c[0x0][0x3f8] ;  /* 0x0000fe0000047ab9 */ /* 0x000fe40000000a00 */
[----:B------:R-:W-:-:S03]  /*df50*/  UISETP.NE.U32.AND UP0, UPT, UR4, URZ, UPT ;  /* 0x0000003f0400728c */ /* 0x000fc6000bf05070 */
[----:B------:R-:W-:Y:S01]  /*df60*/  ULDC UR4, c[0x0][0x404] ;  /* 0x0001010000047ab9 */ /* 0x000fe20000000800 */
[----:B------:R-:W-:-:S03]  /*df70*/  UISETP.NE.AND.EX UP0, UPT, UR5, URZ, UPT, UP0 ;  /* 0x0000003f0500728c */ /* 0x000fc6000bf05300 */
[----:B------:R-:W-:Y:S01]  /*df80*/  ULDC UR5, c[0x0][0x2e0] ;  /* 0x0000b80000057ab9 */ /* 0x000fe20000000800 */
[----:B------:R-:W-:Y:S02]  /*df90*/  USEL UR4, UR4, 0x1, UP0 ;  /* 0x0000000104047887 */ /* 0x000fe40008000000 */
[----:B------:R1:W5:Y:S02]  /*dfa0*/  @P1 LDG.E R7, desc[UR6][R2.64] ;  /* 0x0000000602071981 */ /* 0x000364000c1e1900 */
[----:B------:R-:W-:-:S06]  /*dfb0*/  UIMAD UR4, UR4, UR5, URZ ;  /* 0x00000005040472a4 */ /* 0x000fcc000f8e023f */
[----:B0-----:R-:W-:-:S06]  /*dfc0*/  IMAD.U32 R6, RZ, RZ, UR4 ;  /* 0x00000004ff067e24 */ /* 0x001fcc000f8e00ff */
[----:B------:R1:W5:Y:S01]  /*dfd0*/  @P0 LDG.E R6, desc[UR6][R4.64] ;  /* 0x0000000604060981 */ /* 0x000362000c1e1900 */
[----:B------:R-:W-:Y:S05]  /*dfe0*/  @P0 BRA `(.L_x_310) ;  /* 0x0000000000140947 */ /* 0x000fea0003800000 */
[----:B------:R-:W-:Y:S05]  /*dff0*/  @!P1 BRA `(.L_x_310) ;  /* 0x0000000000109947 */ /* 0x000fea0003800000 */
[----:B------:R-:W-:Y:S02]  /*e000*/  ULDC.64 UR4, c[0x0][0x208] ;  /* 0x0000820000047ab9 */ /* 0x000fe40000000a00 */
[----:B-----5:R-:W2:Y:S04]  /*e010*/  LDG.E R6, desc[UR4][R2.64] ;  /* 0x0000000402067981 */ /* 0x020ea8000c1e1900 */
[----:B-1----:R-:W2:Y:S02]  /*e020*/  LDG.E R5, desc[UR4][R2.64+0x4] ;  /* 0x0000040402057981 */ /* 0x002ea4000c1e1900 */
[----:B--2---:R-:W-:-:S07]  /*e030*/  IMAD.IADD R6, R5, 0x1, -R6 ;  /* 0x0000000105067824 */ /* 0x004fce00078e0a06 */
.L_x_310:
[--C-:B-1---5:R-:W-:Y:S01]  /*e040*/  IMAD.IADD R2, R6, 0x1, -R0.reuse ;  /* 0x0000000106027824 */ /* 0x122fe200078e0a00 */
[----:B------:R-:W-:Y:S01]  /*e050*/  BSSY B6, `(.L_x_311) ;  /* 0x0000368000067945 */ /* 0x000fe20003800000 */
[----:B------:R-:W-:Y:S02]  /*e060*/  IMAD.IADD R3, R7, 0x1, R0 ;  /* 0x0000000107037824 */ /* 0x000fe400078e0200 */
[C---:B------:R-:W-:Y:S01]  /*e070*/  VIADD R0, R2.reuse, 0x4f ;  /* 0x0000004f02007836 */ /* 0x040fe20000000000 */
[----:B------:R-:W-:Y:S01]  /*e080*/  STL [R1+0x24], R2 ;  /* 0x0000240201007387 */ /* 0x000fe20000100800 */
[----:B------:R-:W-:Y:S02]  /*e090*/  ISETP.GT.AND P0, PT, R2, RZ, PT ;  /* 0x000000ff0200720c */ /* 0x000fe40003f04270 */
[----:B------:R-:W-:Y:S01]  /*e0a0*/  IMAD.HI R0, R0, 0x66666667, RZ ;  /* 0x6666666700007827 */ /* 0x000fe200078e02ff */
[----:B------:R0:W-:Y:S04]  /*e0b0*/  STL [R1+0x4], R3 ;  /* 0x0000040301007387 */ /* 0x0001e80000100800 */
[----:B0-----:R-:W-:-:S04]  /*e0c0*/  SHF.R.U32.HI R3, RZ, 0x1f, R0 ;  /* 0x0000001fff037819 */ /* 0x001fc80000011600 */
[----:B------:R-:W-:-:S05]  /*e0d0*/  LEA.HI.SX32 R0, R0, R3, 0x1b ;  /* 0x0000000300007211 */ /* 0x000fca00078fdaff */
[----:B------:R0:W-:Y:S01]  /*e0e0*/  STL [R1+0x18], R0 ;  /* 0x0000180001007387 */ /* 0x0001e20000100800 */
[----:B------:R-:W-:Y:S05]  /*e0f0*/  @P0 BRA `(.L_x_312) ;  /* 0x0000000000480947 */ /* 0x000fea0003800000 */
[----:B------:R-:W1:Y:S02]  /*e100*/  S2R R2, SR_TID.X ;  /* 0x0000000000027919 */ /* 0x000e640000002100 */
[----:B-1----:R-:W-:-:S04]  /*e110*/  LOP3.LUT R2, R2, 0x1f, RZ, 0xc0, !PT ;  /* 0x0000001f02027812 */ /* 0x002fc800078ec0ff */
[----:B------:R-:W-:-:S13]  /*e120*/  ISETP.NE.AND P1, PT, R2, RZ, PT ;  /* 0x000000ff0200720c */ /* 0x000fda0003f25270 */
[----:B------:R-:W-:Y:S05]  /*e130*/  @P1 BRA `(.L_x_313) ;  /* 0x0000003400641947 */ /* 0x000fea0003800000 */
[----:B------:R-:W1:Y:S01]  /*e140*/  S2R R7, SR_LANEID ;  /* 0x0000000000077919 */ /* 0x000e620000000000 */
[----:B------:R-:W-:Y:S01]  /*e150*/  VOTEU.ANY UR4, UPT, PT ;  /* 0x0000000000047886 */ /* 0x000fe200038e0100 */
[----:B------:R-:W2:Y:S01]  /*e160*/  LDC.64 R2, c[0x0][0xc38] ;  /* 0x00030e00ff027b82 */ /* 0x000ea20000000a00 */
[----:B0-----:R-:W1:Y:S01]  /*e170*/  FLO.U32 R0, UR4 ;  /* 0x0000000400007d00 */ /* 0x001e6200080e0000 */
[----:B------:R-:W-:-:S07]  /*e180*/  ULDC.64 UR6, c[0x0][0x208] ;  /* 0x0000820000067ab9 */ /* 0x000fce0000000a00 */
[----:B------:R-:W2:Y:S01]  /*e190*/  POPC R5, UR4 ;  /* 0x0000000400057d09 */ /* 0x000ea20008000000 */
[----:B-1----:R-:W-:-:S13]  /*e1a0*/  ISETP.EQ.U32.AND P0, PT, R0, R7, PT ;  /* 0x000000070000720c */ /* 0x002fda0003f02070 */
[----:B--2---:R-:W2:Y:S01]  /*e1b0*/  @P0 ATOMG.E.ADD.STRONG.GPU PT, R3, desc[UR6][R2.64], R5 ;  /* 0x00000005020309a8 */ /* 0x004ea200081ee1c6 */
[----:B------:R-:W0:Y:S02]  /*e1c0*/  S2R R4, SR_LTMASK ;  /* 0x0000000000047919 */ /* 0x000e240000003900 */
[----:B0-----:R-:W-:-:S04]  /*e1d0*/  LOP3.LUT R4, R4, UR4, RZ, 0xc0, !PT ;  /* 0x0000000404047c12 */ /* 0x001fc8000f8ec0ff */
[----:B------:R-:W0:Y:S01]  /*e1e0*/  POPC R7, R4 ;  /* 0x0000000400077309 */ /* 0x000e220000000000 */
[----:B--2---:R-:W0:Y:S02]  /*e1f0*/  SHFL.IDX PT, R0, R3, R0, 0x1f ;  /* 0x00001f0003007589 */ /* 0x004e2400000e0000 */
[----:B0-----:R-:W-:Y:S01]  /*e200*/  IADD3 R16, R0, UR38, R7 ;  /* 0x0000002600107c10 */ /* 0x001fe2000fffe007 */
[----:B------:R-:W-:Y:S06]  /*e210*/  BRA `(.L_x_313) ;  /* 0x00000034002c7947 */ /* 0x000fec0003800000 */
.L_x_312:
[----:B------:R-:W1:Y:S01]  /*e220*/  S2R R3, SR_CgaCtaId ;  /* 0x0000000000037919 */ /* 0x000e620000008800 */
[----:B0-----:R-:W-:-:S04]  /*e230*/  MOV R0, 0x400 ;  /* 0x0000040000007802 */ /* 0x001fc80000000f00 */
[----:B-1----:R-:W-:-:S05]  /*e240*/  LEA R2, R3, R0, 0x18 ;  /* 0x0000000003027211 */ /* 0x002fca00078ec0ff */
[----:B------:R0:W-:Y:S01]  /*e250*/  STL [R1+0x10], R2 ;  /* 0x0000100201007387 */ /* 0x0001e20000100800 */
[----:B------:R-:W-:-:S05]  /*e260*/  VIADD R0, R2, 0x24400 ;  /* 0x0002440002007836 */ /* 0x000fca0000000000 */
[----:B------:R-:W-:-:S13]  /*e270*/  LOP3.LUT P0, RZ, R0, 0x3ff, RZ, 0xc0, !PT ;  /* 0x000003ff00ff7812 */ /* 0x000fda000780c0ff */
[----:B0-----:R-:W-:Y:S05]  /*e280*/  @!P0 BRA `(.L_x_314) ;  /* 0x0000000000408947 */ /* 0x001fea0003800000 */
[----:B------:R-:W-:Y:S01]  /*e290*/  MOV R2, 0x0 ;  /* 0x0000000000027802 */ /* 0x000fe20000000f00 */
[----:B------:R-:W-:Y:S01]  /*e2a0*/  ULDC.64 UR6, c[0x4][0x1b8] ;  /* 0x01006e0000067ab9 */ /* 0x000fe20000000a00 */
[----:B------:R-:W-:Y:S01]  /*e2b0*/  ULDC.64 UR8, c[0x4][0x1c0] ;  /* 0x0100700000087ab9 */ /* 0x000fe20000000a00 */
[----:B------:R-:W-:Y:S01]  /*e2c0*/  ULDC.64 UR4, c[0x4][0x118] ;  /* 0x0100460000047ab9 */ /* 0x000fe20000000a00 */
[----:B------:R-:W-:Y:S01]  /*e2d0*/  IMAD.U32 R4, RZ, RZ, UR6 ;  /* 0x00000006ff047e24 */ /* 0x000fe2000f8e00ff */
[----:B------:R-:W-:Y:S01]  /*e2e0*/  MOV R7, UR9 ;  /* 0x0000000900077c02 */ /* 0x000fe20008000f00 */
[----:B------:R-:W0:Y:S01]  /*e2f0*/  LDC.64 R2, c[0x4][R2] ;  /* 0x0100000002027b82 */ /* 0x000e220000000a00 */
        /* <DEDUP_REMOVED lines=8> */
[----:B0-----:R-:W-:Y:S05]  /*e380*/  CALL.ABS.NOINC R2 ;  /* 0x0000000002007343 */ /* 0x001fea0003c00000 */
.L_x_314:
        /* <DEDUP_REMOVED lines=8> */
[----:B------:R0:W1:Y:S01]  /*e410*/  LDC.64 R2, c[0x4][R0] ;  /* 0x0100000000027b82 */ /* 0x0000620000000a00 */
        /* <DEDUP_REMOVED lines=11> */
.L_x_316:
        /* <DEDUP_REMOVED lines=16> */
.L_x_315:
[----:B------:R-:W2:Y:S01]  /*e5d0*/  LDL.LU R2, [R1+0x1c] ;  /* 0x00001c0001027983 */ /* 0x000ea20000300800 */
[----:B------:R-:W-:-:S03]  /*e5e0*/  ULDC.64 UR4, c[0x0][0x9f8] ;  /* 0x00027e0000047ab9 */ /* 0x000fc60000000a00 */
[----:B------:R-:W3:Y:S04]  /*e5f0*/  LDL.LU R0, [R1+0x20] ;  /* 0x0000200001007983 */ /* 0x000ee80000300800 */
[----:B------:R-:W4:Y:S04]  /*e600*/  LDL.LU R4, [R1+0x2c] ;  /* 0x00002c0001047983 */ /* 0x000f280000300800 */
[----:B------:R-:W4:Y:S01]  /*e610*/  LDL.LU R8, [R1+0x14] ;  /* 0x0000140001087983 */ /* 0x000f220000300800 */
[----:B------:R-:W-:Y:S01]  /*e620*/  ISETP.NE.U32.AND P0, PT, RZ, UR4, PT ;  /* 0x00000004ff007c0c */ /* 0x000fe2000bf05070 */
[----:B------:R-:W-:-:S03]  /*e630*/  ULDC.64 UR6, c[0x0][0x208] ;  /* 0x0000820000067ab9 */ /* 0x000fc60000000a00 */
[----:B------:R-:W-:Y:S01]  /*e640*/  ISETP.NE.AND.EX P0, PT, RZ, UR5, PT, P0 ;  /* 0x00000005ff007c0c */ /* 0x000fe2000bf05300 */
[----:B------:R-:W0:Y:S02]  /*e650*/  S2R R9, SR_TID.X ;  /* 0x0000000000097919 */ /* 0x000e240000002100 */
[----:B0-----:R-:W-:-:S04]  /*e660*/  LOP3.LUT R9, R9, 0x1f, RZ, 0xc0, !PT ;  /* 0x0000001f09097812 */ /* 0x001fc800078ec0ff */
[----:B------:R-:W-:-:S13]  /*e670*/  ISETP.NE.AND P6, PT, R9, RZ, PT ;  /* 0x000000ff0900720c */ /* 0x000fda0003fc5270 */
[----:B------:R-:W-:-:S05]  /*e680*/  VOTEU.ALL UP1, P6 ;  /* 0x00000000003f7886 */ /* 0x000fca0003020000 */
[----:B------:R-:W-:-:S04]  /*e690*/  @!UP1 UIADD3 UR8, UP0, UR36, 0x270, URZ ;  /* 0x0000027024089890 */ /* 0x000fc8000ff1e03f */
[----:B------:R-:W-:-:S03]  /*e6a0*/  @!UP1 UIADD3.X UR9, URZ, UR37, URZ, UP0, !UPT ;  /* 0x000000253f099290 */ /* 0x000fc600087fe43f */
[----:B------:R-:W-:Y:S01]  /*e6b0*/  VOTEU.ALL UP0, P6 ;  /* 0x00000000003f7886 */ /* 0x000fe20003000000 */
[----:B--2---:R-:W-:-:S04]  /*e6c0*/  @P0 IADD3 R2, P1, R2, UR4, RZ ;  /* 0x0000000402020c10 */ /* 0x004fc8000ff3e0ff */
[----:B---3--:R-:W-:Y:S01]  /*e6d0*/  @P0 IADD3.X R3, R0, UR5, RZ, P1, !PT ;  /* 0x0000000500030c10 */ /* 0x008fe20008ffe4ff */
[----:B------:R-:W-:Y:S01]  /*e6e0*/  ULDC.64 UR4, c[0x0][0xa00] ;  /* 0x0002800000047ab9 */ /* 0x000fe20000000a00 */
[----:B----4-:R-:W-:Y:S02]  /*e6f0*/  IMAD R17, R17, 0x80, R4 ;  /* 0x0000008011117824 */ /* 0x010fe400078e0204 */
[----:B------:R-:W0:Y:S01]  /*e700*/  LDC R4, c[0x0][0x428] ;  /* 0x00010a00ff047b82 */ /* 0x000e220000000800 */
[----:B------:R-:W-:-:S06]  /*e710*/  IMAD.MOV.U32 R0, RZ, RZ, R8 ;  /* 0x000000ffff007224 */ /* 0x000fcc00078e0008 */
[----:B------:R1:W5:Y:S01]  /*e720*/  @P0 LDG.E R0, desc[UR6][R2.64] ;  /* 0x0000000602000981 */ /* 0x000362000c1e1900 */
[----:B------:R-:W-:Y:S02]  /*e730*/  PLOP3.LUT P1, PT, P6, PT, PT, 0x8, 0x0 ;  /* 0x000000000000781c */ /* 0x000fe4000372e170 */
[----:B0-----:R-:W-:Y:S01]  /*e740*/  ISETP.NE.AND P0, PT, R4, 0x1, PT ;  /* 0x000000010400780c */ /* 0x001fe20003f05270 */
[----:B------:R-:W-:-:S12]  /*e750*/  IMAD.MOV.U32 R4, RZ, RZ, R18 ;  /* 0x000000ffff047224 */ /* 0x000fd800078e0012 */
[----:B------:R-:W0:Y:S08]  /*e760*/  @P0 LDC R7, c[0x0][0x42c] ;  /* 0x00010b00ff070b82 */ /* 0x000e300000000800 */
[----:B------:R-:W2:Y:S01]  /*e770*/  @P0 LDC R5, c[0x0][0x430] ;  /* 0x00010c00ff050b82 */ /* 0x000ea20000000800 */
[----:B0-----:R-:W-:-:S05]  /*e780*/  @P0 IMAD.HI.U32 R6, R18, R7, RZ ;  /* 0x0000000712060227 */ /* 0x001fca00078e00ff */
[----:B--2---:R-:W-:Y:S02]  /*e790*/  @P0 SHF.R.U32.HI R4, RZ, R5, R6 ;  /* 0x00000005ff040219 */ /* 0x004fe40000011606 */
[----:B------:R-:W-:-:S04]  /*e7a0*/  ISETP.NE.U32.AND P0, PT, RZ, UR4, PT ;  /* 0x00000004ff007c0c */ /* 0x000fc8000bf05070 */
[----:B------:R-:W-:-:S04]  /*e7b0*/  ISETP.NE.AND.EX P0, PT, RZ, UR5, PT, P0 ;  /* 0x00000005ff007c0c */ /* 0x000fc8000bf05300 */
[----:B-1----:R-:W-:-:S09]  /*e7c0*/  SEL R6, R8, RZ, !P0 ;  /* 0x000000ff08067207 */ /* 0x002fd20004000000 */
.L_x_317:
        /* <DEDUP_REMOVED lines=9> */
[----:B0-----:R-:W-:Y:S05]  /*e860*/  @P1 BRA.U.ANY `(.L_x_317) ;  /* 0xfffffffd00d81947 */ /* 0x001fea000393ffff */
[----:B------:R-:W0:Y:S01]  /*e870*/  S2R R2, SR_TID.X ;  /* 0x0000000000027919 */ /* 0x000e220000002100 */
[----:B------:R-:W-:Y:S01]  /*e880*/  UMOV UR4, 0x40 ;  /* 0x0000004000047882 */ /* 0x000fe20000000000 */
[----:B0-----:R-:W-:-:S04]  /*e890*/  LOP3.LUT R2, R2, 0x1f, RZ, 0xc0, !PT ;  /* 0x0000001f02027812 */ /* 0x001fc800078ec0ff */
[----:B------:R-:W-:-:S04]  /*e8a0*/  ISETP.NE.AND P2, PT, R2, RZ, PT ;  /* 0x000000ff0200720c */ /* 0x000fc80003f45270 */
[----:B------:R-:W-:-:S09]  /*e8b0*/  PLOP3.LUT P1, PT, P2, PT, PT, 0x8, 0x0 ;  /* 0x000000000000781c */ /* 0x000fd2000172e170 */
[----:B------:R-:W-:-:S05]  /*e8c0*/  VOTEU.ALL UP0, P2 ;  /* 0x00000000003f7886 */ /* 0x000fca0001000000 */
.L_x_318:
        /* <DEDUP_REMOVED lines=15> */
.L_x_319:
        /* <DEDUP_REMOVED lines=15> */
.L_x_320:
        /* <DEDUP_REMOVED lines=9> */
[----:B------:R-:W0:Y:S01]  /*eb40*/  LDC.64 R2, c[0x0][0x3f8] ;  /* 0x0000fe00ff027b82 */ /* 0x000e220000000a00 */
[----:B------:R-:W-:Y:S02]  /*eb50*/  ULDC.64 UR4, c[0x0][0xa08] ;  /* 0x0002820000047ab9 */ /* 0x000fe40000000a00 */
[----:B0-----:R-:W-:Y:S01]  /*eb60*/  LOP3.LUT P0, RZ, R2, UR4, RZ, 0xfc, !PT ;  /* 0x0000000402ff7c12 */ /* 0x001fe2000f80fcff */
[----:B------:R-:W-:-:S03]  /*eb70*/  UMOV UR4, 0xffffffff ;  /* 0xffffffff00047882 */ /* 0x000fc60000000000 */
[----:B------:R-:W-:-:S04]  /*eb80*/  LOP3.LUT P0, RZ, R3, UR5, RZ, 0xfc, P0 ;  /* 0x0000000503ff7c12 */ /* 0x000fc8000800fcff */
[----:B-----5:R-:W-:Y:S01]  /*eb90*/  SEL R5, R0, RZ, !P0 ;  /* 0x000000ff00057207 */ /* 0x020fe20004000000 */
[----:B------:R-:W-:Y:S08]  /*eba0*/  BRA.DIV UR4, `(.L_x_321) ;  /* 0x0000003a04b07947 */ /* 0x000ff0000b800000 */
.L_x_391:
[----:B------:R-:W2:Y:S01]  /*ebb0*/  LDL R7, [R1+0x18] ;  /* 0x0000180001077983 */ /* 0x000ea20000100800 */
[----:B------:R-:W-:Y:S01]  /*ebc0*/  UMOV UR4, 0xffffffff ;  /* 0xffffffff00047882 */ /* 0x000fe20000000000 */
[----:B------:R-:W-:Y:S01]  /*ebd0*/  SHF.R.S32.HI R12, RZ, 0x1f, R0 ;  /* 0x0000001fff0c7819 */ /* 0x000fe20000011400 */
[----:B--2---:R-:W-:Y:S01]  /*ebe0*/  VIADD R7, R7, 0xffffffff ;  /* 0xffffffff07077836 */ /* 0x004fe20000000000 */
[----:B------:R-:W-:Y:S06]  /*ebf0*/  BRA.DIV UR4, `(.L_x_322) ;  /* 0x0000003a04d07947 */ /* 0x000fec000b800000 */
[----:B------:R-:W-:-:S13]  /*ec00*/  ELECT P6, URZ, PT ;  /* 0x00000000003f782f */ /* 0x000fda00038c0000 */
.L_x_394:
[----:B------:R-:W-:Y:S05]  /*ec10*/  @!P6 BRA `(.L_x_323) ;  /* 0x000000040048e947 */ /* 0x000fea0003800000 */
[----:B------:R0:W-:Y:S01]  /*ec20*/  STL [R1+0xc], R7 ;  /* 0x00000c0701007387 */ /* 0x0001e20000100800 */
[----:B------:R-:W-:-:S04]  /*ec30*/  ISETP.NE.U32.AND P0, PT, R2, RZ, PT ;  /* 0x000000ff0200720c */ /* 0x000fc80003f05070 */
[----:B------:R-:W-:-:S13]  /*ec40*/  ISETP.NE.AND.EX P0, PT, R3, RZ, PT, P0 ;  /* 0x000000ff0300720c */ /* 0x000fda0003f05300 */
[----:B0-----:R-:W-:Y:S05]  /*ec50*/  @!P0 BRA `(.L_x_324) ;  /* 0x0000000000508947 */ /* 0x001fea0003800000 */
[----:B------:R-:W0:Y:S01]  /*ec60*/  LDC R10, c[0x0][0x41c] ;  /* 0x00010700ff0a7b82 */ /* 0x000e220000000800 */
[----:B------:R-:W-:Y:S01]  /*ec70*/  IMAD.MOV.U32 R5, RZ, RZ, R7 ;  /* 0x000000ffff057224 */ /* 0x000fe200078e0007 */
[----:B------:R-:W-:Y:S01]  /*ec80*/  ULDC.64 UR4, c[0x0][0x408] ;  /* 0x0001020000047ab9 */ /* 0x000fe20000000a00 */
[----:B------:R-:W-:Y:S01]  /*ec90*/  ULDC.64 UR6, c[0x0][0x208] ;  /* 0x0000820000067ab9 */ /* 0x000fe20000000a00 */
[----:B0-----:R-:W-:-:S13]  /*eca0*/  ISETP.NE.AND P0, PT, R10, 0x1, PT ;  /* 0x000000010a00780c */ /* 0x001fda0003f05270 */
[----:B------:R-:W0:Y:S02]  /*ecb0*/  @P0 LDC.64 R8, c[0x0][0x420] ;  /* 0x00010800ff080b82 */ /* 0x000e240000000a00 */
[----:B0-----:R-:W-:-:S05]  /*ecc0*/  @P0 IMAD.HI.U32 R8, R7, R8, RZ ;  /* 0x0000000807080227 */ /* 0x001fca00078e00ff */
[----:B------:R-:W-:-:S04]  /*ecd0*/  @P0 SHF.R.U32.HI R5, RZ, R9, R8 ;  /* 0x00000009ff050219 */ /* 0x000fc80000011608 */
[----:B------:R-:W-:-:S05]  /*ece0*/  IADD3 R8, -R5, RZ, RZ ;  /* 0x000000ff05087210 */ /* 0x000fca0007ffe1ff */
[----:B------:R-:W-:Y:S02]  /*ecf0*/  IMAD R9, R10, R8, R7 ;  /* 0x000000080a097224 */ /* 0x000fe400078e0207 */
[----:B------:R-:W-:-:S03]  /*ed00*/  IMAD R8, R12, UR4, RZ ;  /* 0x000000040c087c24 */ /* 0x000fc6000f8e02ff */
[----:B------:R0:W-:Y:S01]  /*ed10*/  STL [R1+0xc], R9 ;  /* 0x00000c0901007387 */ /* 0x0001e20000100800 */
[----:B------:R-:W-:Y:S02]  /*ed20*/  IMAD R10, R0, UR5, R8 ;  /* 0x00000005000a7c24 */ /* 0x000fe4000f8e0208 */
[--C-:B------:R-:W-:Y:S01]  /*ed30*/  IMAD.MOV.U32 R8, RZ, RZ, R5.reuse ;  /* 0x000000ffff087224 */ /* 0x100fe200078e0005 */
[----:B0-----:R-:W-:-:S03]  /*ed40*/  SHF.R.S32.HI R9, RZ, 0x1f, R5 ;  /* 0x0000001fff097819 */ /* 0x001fc60000011405 */
[----:B------:R-:W-:-:S04]  /*ed50*/  IMAD.WIDE.U32 R8, R0, UR4, R8 ;  /* 0x0000000400087c25 */ /* 0x000fc8000f8e0008 */
[----:B------:R-:W-:Y:S01]  /*ed60*/  IMAD.IADD R5, R9, 0x1, R10 ;  /* 0x0000000109057824 */ /* 0x000fe200078e020a */
[----:B------:R-:W-:-:S04]  /*ed70*/  LEA R10, P0, R8, R2, 0x2 ;  /* 0x00000002080a7211 */ /* 0x000fc800078010ff */
[----:B------:R-:W-:-:S05]  /*ed80*/  LEA.HI.X R11, R8, R3, R5, 0x2, P0 ;  /* 0x00000003080b7211 */ /* 0x000fca00000f1405 */
[----:B------:R0:W5:Y:S04]  /*ed90*/  LDG.E R5, desc[UR6][R10.64] ;  /* 0x000000060a057981 */ /* 0x000168000c1e1900 */
.L_x_324:
[----:B------:R-:W2:Y:S01]  /*eda0*/  LDL R8, [R1] ;  /* 0x0000000001087983 */ /* 0x000ea20000100800 */
[----:B0-----:R-:W-:-:S03]  /*edb0*/  MOV R10, 0x400 ;  /* 0x00000400000a7802 */ /* 0x001fc60000000f00 */
[----:B------:R-:W3:Y:S01]  /*edc0*/  LDL R9, [R1+0x8] ;  /* 0x0000080001097983 */ /* 0x000ee20000100800 */
[----:B------:R-:W0:Y:S02]  /*edd0*/  S2R R11, SR_CgaCtaId ;  /* 0x00000000000b7919 */ /* 0x000e240000008800 */
[----:B0-----:R-:W-:-:S05]  /*ede0*/  LEA R10, R11, R10, 0x18 ;  /* 0x0000000a0b0a7211 */ /* 0x001fca00078ec0ff */
[----:B--2---:R-:W-:Y:S01]  /*edf0*/  IMAD R8, R8, 0x8, R10 ;  /* 0x0000000808087824 */ /* 0x004fe200078e020a */
[----:B---3--:R-:W-:-:S04]  /*ee00*/  SHF.L.U32 R9, R9, 0x1f, RZ ;  /* 0x0000001f09097819 */ /* 0x008fc800000006ff */
[----:B------:R-:W0:Y:S02]  /*ee10*/  SYNCS.PHASECHK.TRANS64.TRYWAIT P0, [R8+URZ+0x38840], R9 ;  /* 0x03884009080075a7 */ /* 0x000e24000800017f */
[----:B0-----:R-:W-:Y:S05]  /*ee20*/  @!P0 BRA `(.L_x_325) ;  /* 0x0000003800648947 */ /* 0x001fea0003800000 */
.L_x_395:
[----:B------:R-:W1:Y:S02]  /*ee30*/  S2R R10, SR_TID.X ;  /* 0x00000000000a7919 */ /* 0x000e640000002100 */
[----:B-1----:R-:W-:-:S04]  /*ee40*/  LOP3.LUT R10, R10, 0x7f, RZ, 0xc0, !PT ;  /* 0x0000007f0a0a7812 */ /* 0x002fc800078ec0ff */
[----:B------:R-:W-:-:S13]  /*ee50*/  ISETP.NE.AND P0, PT, R10, RZ, PT ;  /* 0x000000ff0a00720c */ /* 0x000fda0003f05270 */
[----:B------:R-:W-:Y:S05]  /*ee60*/  @P0 BRA `(.L_x_326) ;  /* 0x00000000001c0947 */ /* 0x000fea0003800000 */
[----:B------:R-:W1:Y:S01]  /*ee70*/  S2R R10, SR_TID.X ;  /* 0x00000000000a7919 */ /* 0x000e620000002100 */
[----:B0-----:R-:W-:-:S04]  /*ee80*/  IMAD.MOV.U32 R9, RZ, RZ, 0xa000 ;  /* 0x0000a000ff097424 */ /* 0x001fc800078e00ff */
[----:B------:R2:W-:Y:S01]  /*ee90*/  SYNCS.ARRIVE.TRANS64 RZ, [R8+URZ+0x38830], R9 ;  /* 0x0388300908ff79a7 */ /* 0x0005e2000800003f */
[----:B-1----:R-:W-:-:S04]  /*eea0*/  LOP3.LUT R10, R10, 0x1f, RZ, 0xc0, !PT ;  /* 0x0000001f0a0a7812 */ /* 0x002fc800078ec0ff */
[----:B------:R-:W-:-:S13]  /*eeb0*/  ISETP.NE.AND P1, PT, R10, RZ, PT ;  /* 0x000000ff0a00720c */ /* 0x000fda0003f25270 */
[----:B--2---:R-:W-:Y:S05]  /*eec0*/  @!P1 BRA `(.L_x_326) ;  /* 0x0000000000049947 */ /* 0x004fea0003800000 */
[----:B------:R-:W-:Y:S01]  /*eed0*/  BPT.TRAP 0x1 ;  /* 0x000000040000795c */ /* 0x000fe20000300000 */
.L_x_326:
[----:B------:R-:W2:Y:S01]  /*eee0*/  LDL R11, [R1] ;  /* 0x00000000010b7983 */ /* 0x000ea20000100800 */
[----:B------:R-:W-:-:S03]  /*eef0*/  MOV R13, 0x400 ;  /* 0x00000400000d7802 */ /* 0x000fc60000000f00 */
[----:B------:R-:W3:Y:S04]  /*ef00*/  LDL R10, [R1+0xc] ;  /* 0x00000c00010a7983 */ /* 0x000ee80000100800 */
[----:B0-----:R-:W4:Y:S01]  /*ef10*/  LDL R9, [R1+0x4] ;  /* 0x0000040001097983 */ /* 0x001f220000100800 */
[----:B------:R-:W0:Y:S01]  /*ef20*/  S2R R14, SR_CgaCtaId ;  /* 0x00000000000e7919 */ /* 0x000e220000008800 */
[----:B------:R-:W-:Y:S01]  /*ef30*/  R2UR UR9, R8 ;  /* 0x00000000080972ca */ /* 0x000fe200000e0000 */
[----:B------:R-:W-:Y:S01]  /*ef40*/  UIADD3 UR4, UP0, UR36, 0x370, URZ ;  /* 0x0000037024047890 */ /* 0x000fe2000ff1e03f */
[----:B------:R-:W-:Y:S02]  /*ef50*/  R2UR UR12, R4 ;  /* 0x00000000040c72ca */ /* 0x000fe400000e0000 */
[----:B-----5:R-:W-:-:S02]  /*ef60*/  R2UR UR13, R5 ;  /* 0x00000000050d72ca */ /* 0x020fc400000e0000 */
[----:B0-----:R-:W-:-:S07]  /*ef70*/  LEA R13, R14, R13, 0x18 ;  /* 0x0000000d0e0d7211 */ /* 0x001fce00078ec0ff */
[----:B------:R-:W-:Y:S01]  /*ef80*/  UIADD3 UR9, UR9, 0x38830, URZ ;  /* 0x0003883009097890 */ /* 0x000fe2000fffe03f */
[----:B------:R-:W-:Y:S01]  /*ef90*/  UMOV UR10, URZ ;  /* 0x0000003f000a7c82 */ /* 0x000fe20008000000 */
[----:B------:R-:W-:Y:S01]  /*efa0*/  UMOV UR6, 0x0 ;  /* 0x0000000000067882 */ /* 0x000fe20000000000 */
[----:B------:R-:W-:Y:S01]  /*efb0*/  UMOV UR7, 0x14f00000 ;  /* 0x14f0000000077882 */ /* 0x000fe20000000000 */
[----:B------:R-:W-:Y:S01]  /*efc0*/  UMOV UR16, 0x40 ;  /* 0x0000004000107882 */ /* 0x000fe20000000000 */
[----:B--2---:R-:W-:Y:S01]  /*efd0*/  IMAD R8, R11, 0xa000, R13 ;  /* 0x0000a0000b087824 */ /* 0x004fe200078e020d */
[----:B---3--:R-:W-:-:S04]  /*efe0*/  R2UR UR11, R10 ;  /* 0x000000000a0b72ca */ /* 0x008fc800000e0000 */
[----:B------:R-:W-:Y:S02]  /*eff0*/  R2UR UR14, R8 ;  /* 0x00000000080e72ca */ /* 0x000fe400000e0000 */
[----:B----4-:R-:W-:-:S11]  /*f000*/  R2UR UR5, R9 ;  /* 0x00000000090572ca */ /* 0x010fd600000e0000 */
[----:B------:R-:W-:Y:S02]  /*f010*/  UIADD3 UR8, UR14, 0x24400, URZ ;  /* 0x000244000e087890 */ /* 0x000fe4000fffe03f */
[----:B------:R-:W-:Y:S02]  /*f020*/  UIMAD UR11, UR11, 0x50, UR5 ;  /* 0x000000500b0b78a4 */ /* 0x000fe4000f8e0205 */
[----:B------:R-:W-:Y:S02]  /*f030*/  UIADD3.X UR5, URZ, UR37, URZ, UP0, !UPT ;  /* 0x000000253f057290 */ /* 0x000fe400087fe43f */
[----:B------:R-:W-:Y:S02]  /*f040*/  UIADD3 UR15, UR14, 0x26c00, URZ ;  /* 0x00026c000e0f7890 */ /* 0x000fe4000fffe03f */
[----:B------:R-:W-:Y:S02]  /*f050*/  UIADD3 UR17, UR14, 0x29400, URZ ;  /* 0x000294000e117890 */ /* 0x000fe4000fffe03f */
[----:B------:R-:W-:-:S03]  /*f060*/  UIADD3 UR18, UR14, 0x2bc00, URZ ;  /* 0x0002bc000e127890 */ /* 0x000fc6000fffe03f */
[----:B------:R0:W-:Y:S01]  /*f070*/  UTMALDG.4D [UR8], [UR4], desc[UR6] ;  /* 0x00000608040075b4 */ /* 0x0001e20008019000 */
[----:B------:R-:W-:Y:S01]  /*f080*/  UMOV UR14, 0x80 ;  /* 0x00000080000e7882 */ /* 0x000fe20000000000 */
[----:B0-----:R-:W-:Y:S01]  /*f090*/  UMOV UR8, UR15 ;  /* 0x0000000f00087c82 */ /* 0x001fe20008000000 */
[----:B------:R-:W-:Y:S02]  /*f0a0*/  UMOV UR10, UR16 ;  /* 0x00000010000a7c82 */ /* 0x000fe40008000000 */
[----:B------:R0:W-:Y:S02]  /*f0b0*/  UTMALDG.4D [UR8], [UR4], desc[UR6] ;  /* 0x00000608040075b4 */ /* 0x0001e40008019000 */
[----:B0-----:R-:W-:Y:S01]  /*f0c0*/  UMOV UR8, UR17 ;  /* 0x0000001100087c82 */ /* 0x001fe20008000000 */
[----:B------:R-:W-:Y:S01]  /*f0d0*/  UMOV UR10, UR14 ;  /* 0x0000000e000a7c82 */ /* 0x000fe20008000000 */
[----:B------:R-:W-:Y:S01]  /*f0e0*/  UMOV UR14, 0xc0 ;  /* 0x000000c0000e7882 */ /* 0x000fe20000000000 */
[----:B------:R0:W-:Y:S02]  /*f0f0*/  UTMALDG.4D [UR8], [UR4], desc[UR6] ;  /* 0x00000608040075b4 */ /* 0x0001e40008019000 */
[----:B0-----:R-:W-:Y:S01]  /*f100*/  UMOV UR8, UR18 ;  /* 0x0000001200087c82 */ /* 0x001fe20008000000 */
[----:B------:R-:W-:-:S02]  /*f110*/  UMOV UR10, UR14 ;  /* 0x0000000e000a7c82 */ /* 0x000fc40008000000 */
[----:B------:R0:W-:Y:S02]  /*f120*/  UTMALDG.4D [UR8], [UR4], desc[UR6] ;  /* 0x00000608040075b4 */ /* 0x0001e40008019000 */
[----:B0-----:R-:W-:Y:S01]  /*f130*/  NOP ;  /* 0x0000000000007918 */ /* 0x001fe20000000000 */
.L_x_323:
[----:B------:R-:W2:Y:S01]  /*f140*/  LDL.LU R11, [R1+0x28] ;  /* 0x00002800010b7983 */ /* 0x000ea20000300800 */
[----:B------:R-:W-:Y:S01]  /*f150*/  MOV R9, 0x400 ;  /* 0x0000040000097802 */ /* 0x000fe20000000f00 */
[----:B------:R-:W-:Y:S05]  /*f160*/  WARPSYNC.ALL ;  /* 0x0000000000007948 */ /* 0x000fea0003800000 */
[----:B------:R-:W0:Y:S01]  /*f170*/  S2R R10, SR_CgaCtaId ;  /* 0x00000000000a7919 */ /* 0x000e220000008800 */
[----:B------:R-:W-:-:S13]  /*f180*/  ELECT P0, URZ, PT ;  /* 0x00000000003f782f */ /* 0x000fda0003800000 */
[----:B------:R-:W-:Y:S01]  /*f190*/  @P0 R2UR UR13, R6 ;  /* 0x00000000060d02ca */ /* 0x000fe200000e0000 */
[----:B------:R-:W-:Y:S01]  /*f1a0*/  UIADD3 UR4, UP0, UR36, 0x270, URZ ;  /* 0x0000027024047890 */ /* 0x000fe2000ff1e03f */
[----:B------:R-:W-:Y:S01]  /*f1b0*/  @P0 R2UR UR12, R18 ;  /* 0x00000000120c02ca */ /* 0x000fe200000e0000 */
[----:B------:R-:W-:Y:S01]  /*f1c0*/  UMOV UR6, 0x0 ;  /* 0x0000000000067882 */ /* 0x000fe20000000000 */
[C---:B------:R-:W-:Y:S01]  /*f1d0*/  @P0 R2UR UR11, R17.reuse ;  /* 0x00000000110b02ca */ /* 0x040fe200000e0000 */
[----:B------:R-:W-:Y:S01]  /*f1e0*/  UIADD3.X UR5, URZ, UR37, URZ, UP0, !UPT ;  /* 0x000000253f057290 */ /* 0x000fe200087fe43f */
[----:B------:R-:W-:Y:S01]  /*f1f0*/  @P0 R2UR UR21, R6 ;  /* 0x00000000061502ca */ /* 0x000fe200000e0000 */
[----:B------:R-:W-:Y:S01]  /*f200*/  UMOV UR7, 0x12f00000 ;  /* 0x12f0000000077882 */ /* 0x000fe20000000000 */
[----:B------:R-:W-:Y:S01]  /*f210*/  UMOV UR10, URZ ;  /* 0x0000003f000a7c82 */ /* 0x000fe20008000000 */
[----:B------:R-:W-:Y:S01]  /*f220*/  @P0 R2UR UR20, R18 ;  /* 0x00000000121402ca */ /* 0x000fe200000e0000 */
[----:B------:R-:W-:Y:S01]  /*f230*/  UMOV UR14, 0x0 ;  /* 0x00000000000e7882 */ /* 0x000fe20000000000 */
[----:B------:R-:W-:Y:S01]  /*f240*/  @P0 R2UR UR19, R17 ;  /* 0x00000000111302ca */ /* 0x000fe200000e0000 */
[----:B------:R-:W-:Y:S01]  /*f250*/  @P0 IMAD.MOV.U32 R8, RZ, RZ, 0x10000 ;  /* 0x00010000ff080424 */ /* 0x000fe200078e00ff */
[----:B------:R-:W-:Y:S01]  /*f260*/  UMOV UR15, 0x12f00000 ;  /* 0x12f00000000f7882 */ /* 0x000fe20000000000 */
[----:B------:R-:W-:Y:S01]  /*f270*/  UMOV UR18, 0x40 ;  /* 0x0000004000127882 */ /* 0x000fe20000000000 */
[----:B------:R-:W-:Y:S01]  /*f280*/  UMOV UR22, 0x0 ;  /* 0x0000000000167882 */ /* 0x000fe20000000000 */
[----:B------:R-:W-:Y:S01]  /*f290*/  UMOV UR23, 0x12f00000 ;  /* 0x12f0000000177882 */ /* 0x000fe20000000000 */
[----:B------:R-:W-:Y:S01]  /*f2a0*/  BSSY B0, `(.L_x_327) ;  /* 0x0000021000007945 */ /* 0x000fe20003800000 */
[----:B0-----:R-:W-:Y:S01]  /*f2b0*/  LEA R9, R10, R9, 0x18 ;  /* 0x000000090a097211 */ /* 0x001fe200078ec0ff */
[----:B------:R-:W-:Y:S03]  /*f2c0*/  BAR.SYNC.DEFER_BLOCKING 0x8, 0x120 ;  /* 0x0204800000007b1d */ /* 0x000fe60000010000 */
[----:B------:R-:W-:-:S13]  /*f2d0*/  R2UR UR24, R9 ;  /* 0x00000000091872ca */ /* 0x000fda00000e0000 */
[----:B------:R-:W-:Y:S02]  /*f2e0*/  UIADD3 UR8, UR24, 0x14400, URZ ;  /* 0x0001440018087890 */ /* 0x000fe4000fffe03f */
[----:B------:R-:W-:Y:S02]  /*f2f0*/  UIADD3 UR9, UR24, 0x38800, URZ ;  /* 0x0003880018097890 */ /* 0x000fe4000fffe03f */
[----:B------:R-:W-:Y:S01]  /*f300*/  UIADD3 UR16, UR24, 0x18400, URZ ;  /* 0x0001840018107890 */ /* 0x000fe2000fffe03f */
[----:B------:R0:W-:Y:S04]  /*f310*/  @P0 SYNCS.ARRIVE.TRANS64 RZ, [R9+URZ+0x38800], R8 ;  /* 0x0388000809ff09a7 */ /* 0x0001e8000800003f */
[----:B------:R-:W-:Y:S02]  /*f320*/  UMOV UR17, UR9 ;  /* 0x0000000900117c82 */ /* 0x000fe40008000000 */
[----:B------:R1:W-:Y:S02]  /*f330*/  UTMALDG.4D [UR8], [UR4], desc[UR6] ;  /* 0x00000608040075b4 */ /* 0x0003e40008019000 */
[----:B------:R-:W-:Y:S01]  /*f340*/  UTMALDG.4D [UR16], [UR4], desc[UR14] ;  /* 0x00000e10040075b4 */ /* 0x000fe20008019000 */
[----:B-1----:R-:W-:Y:S01]  /*f350*/  @P0 R2UR UR13, R6 ;  /* 0x00000000060d02ca */ /* 0x002fe200000e0000 */
[----:B------:R-:W-:Y:S01]  /*f360*/  UIADD3 UR8, UR24, 0x1c400, URZ ;  /* 0x0001c40018087890 */ /* 0x000fe2000fffe03f */
[----:B------:R-:W-:Y:S01]  /*f370*/  @P0 R2UR UR12, R18 ;  /* 0x00000000120c02ca */ /* 0x000fe200000e0000 */
[----:B------:R-:W-:Y:S01]  /*f380*/  UMOV UR10, 0x80 ;  /* 0x00000080000a7882 */ /* 0x000fe20000000000 */
[----:B------:R-:W-:Y:S01]  /*f390*/  @P0 R2UR UR11, R17 ;  /* 0x00000000110b02ca */ /* 0x000fe200000e0000 */
[----:B------:R-:W-:Y:S01]  /*f3a0*/  UMOV UR6, 0x0 ;  /* 0x0000000000067882 */ /* 0x000fe20000000000 */
[----:B------:R-:W-:-:S11]  /*f3b0*/  UMOV UR7, 0x12f00000 ;  /* 0x12f0000000077882 */ /* 0x000fd60000000000 */
[----:B------:R1:W-:Y:S02]  /*f3c0*/  UTMALDG.4D [UR8], [UR4], desc[UR22] ;  /* 0x00001608040075b4 */ /* 0x0003e40008019000 */
[----:B-1----:R-:W-:Y:S01]  /*f3d0*/  @P0 R2UR UR13, R6 ;  /* 0x00000000060d02ca */ /* 0x002fe200000e0000 */
[----:B------:R-:W-:Y:S01]  /*f3e0*/  UIADD3 UR8, UR24, 0x20400, URZ ;  /* 0x0002040018087890 */ /* 0x000fe2000fffe03f */
[----:B------:R-:W-:Y:S01]  /*f3f0*/  @P0 R2UR UR12, R18 ;  /* 0x00000000120c02ca */ /* 0x000fe200000e0000 */
[----:B------:R-:W-:Y:S01]  /*f400*/  UMOV UR10, 0xc0 ;  /* 0x000000c0000a7882 */ /* 0x000fe20000000000 */
[----:B------:R-:W-:-:S13]  /*f410*/  @P0 R2UR UR11, R17 ;  /* 0x00000000110b02ca */ /* 0x000fda00000e0000 */
[----:B------:R0:W-:Y:S01]  /*f420*/  UTMALDG.4D [UR8], [UR4], desc[UR6] ;  /* 0x00000608040075b4 */ /* 0x0001e20008019000 */
[----:B--2---:R-:W-:-:S05]  /*f430*/  VIADD R11, R11, 0x1 ;  /* 0x000000010b0b7836 */ /* 0x004fca0000000000 */
[----:B------:R-:W-:Y:S01]  /*f440*/  LEA.HI R6, R11, R11, RZ, 0x1 ;  /* 0x0000000b0b067211 */ /* 0x000fe200078f08ff */
[----:B------:R0:W-:Y:S03]  /*f450*/  STL [R1+0x28], R11 ;  /* 0x0000280b01007387 */ /* 0x0001e60000100800 */
[----:B------:R-:W-:-:S05]  /*f460*/  LOP3.LUT R6, R6, 0xfffffffe, RZ, 0xc0, !PT ;  /* 0xfffffffe06067812 */ /* 0x000fca00078ec0ff */
[----:B------:R-:W-:-:S05]  /*f470*/  IMAD.IADD R6, R11, 0x1, -R6 ;  /* 0x000000010b067824 */ /* 0x000fca00078e0a06 */
[----:B------:R-:W-:-:S04]  /*f480*/  SHF.L.U32 R6, R6, 0x1f, RZ ;  /* 0x0000001f06067819 */ /* 0x000fc800000006ff */
[----:B------:R-:W1:Y:S02]  /*f490*/  SYNCS.PHASECHK.TRANS64.TRYWAIT P0, [R9+URZ+0x38820], R6 ;  /* 0x03882006090075a7 */ /* 0x000e64000800017f */
[----:B01----:R-:W-:Y:S05]  /*f4a0*/  @!P0 BRA `(.L_x_328) ;  /* 0x0000003000d88947 */ /* 0x003fea0003800000 */
.L_x_396:
[----:B------:R-:W-:Y:S05]  /*f4b0*/  BSYNC B0 ;  /* 0x0000000000007941 */ /* 0x000fea0003800000 */
.L_x_327:
[----:B0-----:R-:W2:Y:S01]  /*f4c0*/  LDL.LU R8, [R1+0x24] ;  /* 0x0000240001087983 */ /* 0x001ea20000300800 */
[----:B------:R-:W-:Y:S01]  /*f4d0*/  BSSY B0, `(.L_x_329) ;  /* 0x00001c6000007945 */ /* 0x000fe20003800000 */
[----:B--2---:R-:W-:-:S13]  /*f4e0*/  ISETP.GE.AND P0, PT, R8, 0x51, PT ;  /* 0x000000510800780c */ /* 0x004fda0003f06270 */
[----:B------:R-:W-:Y:S05]  /*f4f0*/  @!P0 BRA `(.L_x_330) ;  /* 0x0000001c000c8947 */ /* 0x000fea0003800000 */
[----:B------:R-:W2:Y:S01]  /*f500*/  LDL R8, [R1+0x18] ;  /* 0x0000180001087983 */ /* 0x000ea20000100800 */
[----:B------:R-:W-:Y:S01]  /*f510*/  IMAD.MOV.U32 R6, RZ, RZ, 0x1 ;  /* 0x00000001ff067424 */ /* 0x000fe200078e00ff */
[----:B------:R-:W-:Y:S01]  /*f520*/  BSSY B1, `(.L_x_331) ;  /* 0x000009e000017945 */ /* 0x000fe20003800000 */
[----:B--2---:R-:W-:-:S05]  /*f530*/  IMAD.MOV R14, RZ, RZ, -R8 ;  /* 0x000000ffff0e7224 */ /* 0x004fca00078e0a08 */
[----:B------:R-:W-:-:S04]  /*f540*/  VIADDMNMX R14, R14, R6, 0xffffffff, !PT ;  /* 0xffffffff0e0e7446 */ /* 0x000fc80007800106 */
[----:B------:R-:W-:-:S04]  /*f550*/  IADD3 R6, R8, R14, RZ ;  /* 0x0000000e08067210 */ /* 0x000fc80007ffe0ff */
[----:B------:R-:W-:-:S04]  /*f560*/  LOP3.LUT R6, R6, 0x1, RZ, 0xc0, !PT ;  /* 0x0000000106067812 */ /* 0x000fc800078ec0ff */
[----:B------:R-:W-:Y:S01]  /*f570*/  ISETP.NE.U32.AND P0, PT, R6, 0x1, PT ;  /* 0x000000010600780c */ /* 0x000fe20003f05070 */
[----:B------:R-:W-:-:S12]  /*f580*/  VIADD R6, R8, 0xfffffffe ;  /* 0xfffffffe08067836 */ /* 0x000fd80000000000 */
[----:B------:R-:W-:Y:S05]  /*f590*/  @P0 BRA `(.L_x_332) ;  /* 0x0000000800580947 */ /* 0x000fea0003800000 */
[----:B------:R-:W2:Y:S04]  /*f5a0*/  LDL R9, [R1] ;  /* 0x0000000001097983 */ /* 0x000ea80000100800 */
[----:B------:R-:W3:Y:S01]  /*f5b0*/  LDL R8, [R1+0x8] ;  /* 0x0000080001087983 */ /* 0x000ee20000100800 */
[----:B------:R-:W-:Y:S01]  /*f5c0*/  BSSY B2, `(.L_x_333) ;  /* 0x000008f000027945 */ /* 0x000fe20003800000 */
[----:B--2---:R-:W-:-:S05]  /*f5d0*/  VIADD R13, R9, 0x1 ;  /* 0x00000001090d7836 */ /* 0x004fca0000000000 */
[----:B------:R-:W-:-:S04]  /*f5e0*/  ISETP.NE.AND P0, PT, R13, 0x2, PT ;  /* 0x000000020d00780c */ /* 0x000fc80003f05270 */
[----:B------:R-:W-:Y:S02]  /*f5f0*/  SEL R15, RZ, 0x1, P0 ;  /* 0x00000001ff0f7807 */ /* 0x000fe40000000000 */
[----:B------:R-:W-:Y:S02]  /*f600*/  SEL R13, R13, RZ, P0 ;  /* 0x000000ff0d0d7207 */ /* 0x000fe40000000000 */
[----:B---3--:R-:W-:Y:S01]  /*f610*/  LOP3.LUT R15, R8, R15, RZ, 0x3c, !PT ;  /* 0x0000000f080f7212 */ /* 0x008fe200078e3cff */
[----:B------:R-:W-:Y:S06]  /*f620*/  @!P6 BRA `(.L_x_334) ;  /* 0x000000080020e947 */ /* 0x000fec0003800000 */
[----:B------:R-:W-:Y:S01]  /*f630*/  ISETP.NE.U32.AND P0, PT, R2, RZ, PT ;  /* 0x000000ff0200720c */ /* 0x000fe20003f05070 */
[----:B------:R-:W-:-:S03]  /*f640*/  IMAD.MOV.U32 R8, RZ, RZ, R5 ;  /* 0x000000ffff087224 */ /* 0x000fc600078e0005 */
[----:B------:R-:W-:-:S13]  /*f650*/  ISETP.NE.AND.EX P0, PT, R3, RZ, PT, P0 ;  /* 0x000000ff0300720c */ /* 0x000fda0003f05300 */
[----:B------:R-:W-:Y:S05]  /*f660*/  @!P0 BRA `(.L_x_335) ;  /* 0x0000000000488947 */ /* 0x000fea0003800000 */
[----:B------:R-:W0:Y:S01]  /*f670*/  LDC R18, c[0x0][0x41c] ;  /* 0x00010700ff127b82 */ /* 0x000e220000000800 */
[----:B------:R-:W-:Y:S01]  /*f680*/  ULDC.64 UR4, c[0x0][0x408] ;  /* 0x0001020000047ab9 */ /* 0x000fe20000000a00 */
[----:B------:R-:W-:Y:S01]  /*f690*/  ULDC.64 UR6, c[0x0][0x208] ;  /* 0x0000820000067ab9 */ /* 0x000fe20000000a00 */
[----:B0-----:R-:W-:-:S13]  /*f6a0*/  ISETP.NE.AND P0, PT, R18, 0x1, PT ;  /* 0x000000011200780c */ /* 0x001fda0003f05270 */
[----:B------:R-:W0:Y:S02]  /*f6b0*/  @P0 LDC.64 R8, c[0x0][0x420] ;  /* 0x00010800ff080b82 */ /* 0x000e240000000a00 */
[----:B0-----:R-:W-:-:S04]  /*f6c0*/  @P0 IMAD.HI.U32 R10, R6, R8, RZ ;  /* 0x00000008060a0227 */ /* 0x001fc800078e00ff */
[----:B------:R-:W-:Y:S01]  /*f6d0*/  IMAD.MOV.U32 R8, RZ, RZ, R6 ;  /* 0x000000ffff087224 */ /* 0x000fe200078e0006 */
[----:B------:R-:W-:Y:S01]  /*f6e0*/  @P0 SHF.R.U32.HI R8, RZ, R9, R10 ;  /* 0x00000009ff080219 */ /* 0x000fe2000001160a */
[----:B------:R-:W-:-:S03]  /*f6f0*/  IMAD R10, R12, UR4, RZ ;  /* 0x000000040c0a7c24 */ /* 0x000fc6000f8e02ff */
[----:B------:R-:W-:Y:S01]  /*f700*/  SHF.R.S32.HI R9, RZ, 0x1f, R8 ;  /* 0x0000001fff097819 */ /* 0x000fe20000011408 */
[C---:B------:R-:W-:Y:S02]  /*f710*/  IMAD R17, R0.reuse, UR5, R10 ;  /* 0x0000000500117c24 */ /* 0x040fe4000f8e020a */
[----:B------:R-:W-:-:S04]  /*f720*/  IMAD.WIDE.U32 R10, R0, UR4, R8 ;  /* 0x00000004000a7c25 */ /* 0x000fc8000f8e0008 */
[----:B------:R-:W-:Y:S01]  /*f730*/  IMAD.IADD R17, R17, 0x1, R11 ;  /* 0x0000000111117824 */ /* 0x000fe200078e020b */
[----:B------:R-:W-:Y:S01]  /*f740*/  LEA R2, P0, R10, R2, 0x2 ;  /* 0x000000020a027211 */ /* 0x000fe200078010ff */
[----:B------:R-:W-:-:S03]  /*f750*/  IMAD.MOV R8, RZ, RZ, -R8 ;  /* 0x000000ffff087224 */ /* 0x000fc600078e0a08 */
[----:B------:R-:W-:Y:S01]  /*f760*/  LEA.HI.X R3, R10, R3, R17, 0x2, P0 ;  /* 0x000000030a037211 */ /* 0x000fe200000f1411 */
[----:B------:R-:W-:-:S04]  /*f770*/  IMAD R6, R18, R8, R6 ;  /* 0x0000000812067224 */ /* 0x000fc800078e0206 */
[----:B------:R0:W5:Y:S04]  /*f780*/  LDG.E R8, desc[UR6][R2.64] ;  /* 0x0000000602087981 */ /* 0x000168000c1e1900 */
.L_x_335:
[----:B0-----:R-:W0:Y:S01]  /*f790*/  S2R R3, SR_CgaCtaId ;  /* 0x0000000000037919 */ /* 0x001e220000008800 */
[----:B------:R-:W-:-:S04]  /*f7a0*/  MOV R2, 0x400 ;  /* 0x0000040000027802 */ /* 0x000fc80000000f00 */
[----:B0-----:R-:W-:Y:S02]  /*f7b0*/  LEA R2, R3, R2, 0x18 ;  /* 0x0000000203027211 */ /* 0x001fe400078ec0ff */
[----:B------:R-:W-:-:S03]  /*f7c0*/  SHF.L.U32 R3, R15, 0x1f, RZ ;  /* 0x0000001f0f037819 */ /* 0x000fc600000006ff */
[----:B------:R-:W-:-:S04]  /*f7d0*/  IMAD R2, R13, 0x8, R2 ;  /* 0x000000080d027824 */ /* 0x000fc800078e0202 */
[----:B------:R-:W0:Y:S02]  /*f7e0*/  SYNCS.PHASECHK.TRANS64.TRYWAIT P0, [R2+URZ+0x38840], R3 ;  /* 0x03884003020075a7 */ /* 0x000e24000800017f */
[----:B0-----:R-:W-:Y:S05]  /*f7f0*/  @!P0 BRA `(.L_x_336) ;  /* 0x0000003000248947 */ /* 0x001fea0003800000 */
.L_x_397:
        /* <DEDUP_REMOVED lines=11> */
.L_x_337:
[----:B------:R-:W2:Y:S04]  /*f8b0*/  LDL R17, [R1+0x4] ;  /* 0x0000040001117983 */ /* 0x000ea80000100800 */
[----:B------:R-:W3:Y:S01]  /*f8c0*/  LDL.LU R11, [R1+0x8] ;  /* 0x00000800010b7983 */ /* 0x000ee20000300800 */
[----:B0-----:R-:W-:-:S03]  /*f8d0*/  MOV R3, 0x400 ;  /* 0x0000040000037802 */ /* 0x001fc60000000f00 */
[----:B------:R-:W4:Y:S01]  /*f8e0*/  LDL R9, [R1] ;  /* 0x0000000001097983 */ /* 0x000f220000100800 */
[----:B------:R-:W0:Y:S01]  /*f8f0*/  S2R R10, SR_CgaCtaId ;  /* 0x00000000000a7919 */ /* 0x000e220000008800 */
[----:B------:R-:W-:Y:S02]  /*f900*/  R2UR UR9, R2 ;  /* 0x00000000020972ca */ /* 0x000fe400000e0000 */
[----:B------:R-:W-:Y:S01]  /*f910*/  R2UR UR11, R6 ;  /* 0x00000000060b72ca */ /* 0x000fe200000e0000 */
[----:B------:R-:W-:Y:S01]  /*f920*/  UIADD3 UR4, UP0, UR36, 0x370, URZ ;  /* 0x0000037024047890 */ /* 0x000fe2000ff1e03f */
[----:B------:R-:W-:Y:S02]  /*f930*/  R2UR UR12, R4 ;  /* 0x00000000040c72ca */ /* 0x000fe400000e0000 */
[----:B-----5:R-:W-:Y:S02]  /*f940*/  R2UR UR13, R8 ;  /* 0x00000000080d72ca */ /* 0x020fe400000e0000 */
[----:B0-----:R-:W-:-:S05]  /*f950*/  LEA R3, R10, R3, 0x18 ;  /* 0x000000030a037211 */ /* 0x001fca00078ec0ff */
        /* <DEDUP_REMOVED lines=11> */
[----:B------:R-:W-:Y:S01]  /*fa10*/  VIADD R3, R3, 0x38800 ;  /* 0x0003880003037836 */ /* 0x000fe20000000000 */
[----:B------:R-:W-:Y:S01]  /*fa20*/  UMOV UR18, 0x80 ;  /* 0x0000008000127882 */ /* 0x000fe20000000000 */
[----:B------:R-:W-:Y:S01]  /*fa30*/  UMOV UR19, 0xc0 ;  /* 0x000000c000137882 */ /* 0x000fe20000000000 */
[----:B--2---:R-:W-:-:S13]  /*fa40*/  R2UR UR5, R17 ;  /* 0x00000000110572ca */ /* 0x004fda00000e0000 */
[----:B------:R-:W-:Y:S02]  /*fa50*/  UIMAD UR11, UR11, 0x50, UR5 ;  /* 0x000000500b0b78a4 */ /* 0x000fe4000f8e0205 */
[----:B------:R-:W-:Y:S01]  /*fa60*/  UIADD3.X UR5, URZ, UR37, URZ, UP0, !UPT ;  /* 0x000000253f057290 */ /* 0x000fe200087fe43f */
[----:B---3--:R-:W-:Y:S02]  /*fa70*/  SHF.L.U32 R2, R11, 0x1f, RZ ;  /* 0x0000001f0b027819 */ /* 0x008fe400000006ff */
[----:B----4-:R-:W-:-:S06]  /*fa80*/  LEA R3, R9, R3, 0x3 ;  /* 0x0000000309037211 */ /* 0x010fcc00078e18ff */
[----:B------:R0:W-:Y:S02]  /*fa90*/  UTMALDG.4D [UR8], [UR4], desc[UR6] ;  /* 0x00000608040075b4 */ /* 0x0001e40008019000 */
[----:B0-----:R-:W-:Y:S01]  /*faa0*/  UMOV UR8, UR15 ;  /* 0x0000000f00087c82 */ /* 0x001fe20008000000 */
[----:B------:R-:W-:Y:S02]  /*fab0*/  UMOV UR10, UR17 ;  /* 0x00000011000a7c82 */ /* 0x000fe40008000000 */
[----:B------:R0:W-:Y:S02]  /*fac0*/  UTMALDG.4D [UR8], [UR4], desc[UR6] ;  /* 0x00000608040075b4 */ /* 0x0001e40008019000 */
[----:B0-----:R-:W-:Y:S01]  /*fad0*/  UMOV UR8, UR16 ;  /* 0x0000001000087c82 */ /* 0x001fe20008000000 */
[----:B------:R-:W-:Y:S02]  /*fae0*/  UMOV UR10, UR18 ;  /* 0x00000012000a7c82 */ /* 0x000fe40008000000 */
[----:B------:R0:W-:Y:S02]  /*faf0*/  UTMALDG.4D [UR8], [UR4], desc[UR6] ;  /* 0x00000608040075b4 */ /* 0x0001e40008019000 */
[----:B0-----:R-:W-:Y:S01]  /*fb00*/  UMOV UR8, UR14 ;  /* 0x0000000e00087c82 */ /* 0x001fe20008000000 */
[----:B------:R-:W-:-:S02]  /*fb10*/  UMOV UR10, UR19 ;  /* 0x00000013000a7c82 */ /* 0x000fc40008000000 */
[----:B------:R0:W-:Y:S01]  /*fb20*/  UTMALDG.4D [UR8], [UR4], desc[UR6] ;  /* 0x00000608040075b4 */ /* 0x0001e20008019000 */
[----:B------:R-:W1:Y:S02]  /*fb30*/  SYNCS.PHASECHK.TRANS64.TRYWAIT P0, [R3+URZ+0x60], R2 ;  /* 0x00006002030075a7 */ /* 0x000e64000800017f */
[----:B01----:R-:W-:Y:S05]  /*fb40*/  @!P0 BRA `(.L_x_338) ;  /* 0x0000002c00648947 */ /* 0x003fea0003800000 */
.L_x_398:
[----:B------:R-:W-:Y:S05]  /*fb50*/  @P1 BRA `(.L_x_339) ;  /* 0x0000000000301947 */ /* 0x000fea0003800000 */
[----:B------:R-:W1:Y:S01]  /*fb60*/  S2R R9, SR_TID.X ;  /* 0x0000000000097919 */ /* 0x000e620000002100 */
[----:B------:R-:W-:Y:S01]  /*fb70*/  MOV R10, 0x400 ;  /* 0x00000400000a7802 */ /* 0x000fe20000000f00 */
[----:B------:R-:W2:Y:S01]  /*fb80*/  S2R R11, SR_CgaCtaId ;  /* 0x00000000000b7919 */ /* 0x000ea20000008800 */
[----:B-1----:R-:W-:Y:S02]  /*fb90*/  LOP3.LUT R17, R9, 0x1f, RZ, 0xc0, !PT ;  /* 0x0000001f09117812 */ /* 0x002fe400078ec0ff */
[----:B------:R-:W3:Y:S02]  /*fba0*/  LDL R9, [R1] ;  /* 0x0000000001097983 */ /* 0x000ee40000100800 */
[----:B------:R-:W-:Y:S02]  /*fbb0*/  ISETP.NE.AND P0, PT, R17, RZ, PT ;  /* 0x000000ff1100720c */ /* 0x000fe40003f05270 */
[----:B--2---:R-:W-:Y:S01]  /*fbc0*/  LEA R10, R11, R10, 0x18 ;  /* 0x0000000a0b0a7211 */ /* 0x004fe200078ec0ff */
[----:B0-----:R-:W-:-:S04]  /*fbd0*/  IMAD.MOV.U32 R3, RZ, RZ, 0xa000 ;  /* 0x0000a000ff037424 */ /* 0x001fc800078e00ff */
[----:B---3--:R-:W-:-:S04]  /*fbe0*/  IMAD R2, R9, 0x8, R10 ;  /* 0x0000000809027824 */ /* 0x008fc800078e020a */
[----:B------:R1:W-:Y:S02]  /*fbf0*/  SYNCS.ARRIVE.TRANS64 RZ, [R2+URZ+0x38850], R3 ;  /* 0x0388500302ff79a7 */ /* 0x0003e4000800003f */
[----:B------:R-:W-:Y:S05]  /*fc00*/  @!P0 BRA `(.L_x_339) ;  /* 0x0000000000048947 */ /* 0x000fea0003800000 */
[----:B------:R-:W-:Y:S01]  /*fc10*/  BPT.TRAP 0x1 ;  /* 0x000000040000795c */ /* 0x000fe20000300000 */
.L_x_339:
[----:B01----:R-:W2:Y:S01]  /*fc20*/  LDL.LU R2, [R1+0xc] ;  /* 0x00000c0001027983 */ /* 0x003ea20000300800 */
[----:B------:R-:W-:-:S03]  /*fc30*/  MOV R10, 0x400 ;  /* 0x00000400000a7802 */ /* 0x000fc60000000f00 */
[----:B------:R-:W3:Y:S04]  /*fc40*/  LDL.LU R9, [R1] ;  /* 0x0000000001097983 */ /* 0x000ee80000300800 */
[----:B------:R-:W4:Y:S01]  /*fc50*/  LDL R3, [R1+0x4] ;  /* 0x0000040001037983 */ /* 0x000f220000100800 */
[----:B------:R-:W0:Y:S01]  /*fc60*/  S2R R11, SR_CgaCtaId ;  /* 0x00000000000b7919 */ /* 0x000e220000008800 */
[----:B------:R-:W-:Y:S01]  /*fc70*/  R2UR UR13, R5 ;  /* 0x00000000050d72ca */ /* 0x000fe200000e0000 */
[----:B------:R-:W-:Y:S01]  /*fc80*/  UIADD3 UR4, UP0, UR36, 0x470, URZ ;  /* 0x0000047024047890 */ /* 0x000fe2000ff1e03f */
[----:B------:R-:W-:Y:S02]  /*fc90*/  R2UR UR12, R4 ;  /* 0x00000000040c72ca */ /* 0x000fe400000e0000 */
[----:B0-----:R-:W-:Y:S01]  /*fca0*/  LEA R10, R11, R10, 0x18 ;  /* 0x0000000a0b0a7211 */ /* 0x001fe200078ec0ff */
[----:B------:R-:W-:Y:S01]  /*fcb0*/  UMOV UR10, URZ ;  /* 0x0000003f000a7c82 */ /* 0x000fe20008000000 */
[----:B------:R-:W-:Y:S01]  /*fcc0*/  UMOV UR6, 0x0 ;  /* 0x0000000000067882 */ /* 0x000fe20000000000 */
[----:B------:R-:W-:Y:S01]  /*fcd0*/  UMOV UR7, 0x14f00000 ;  /* 0x14f0000000077882 */ /* 0x000fe20000000000 */
[----:B------:R-:W-:Y:S01]  /*fce0*/  UMOV UR17, 0x40 ;  /* 0x0000004000117882 */ /* 0x000fe20000000000 */
[----:B------:R0:W-:Y:S01]  /*fcf0*/  STL [R1+0xc], R6 ;  /* 0x00000c0601007387 */ /* 0x0001e20000100800 */
[----:B------:R-:W-:Y:S01]  /*fd00*/  IMAD.MOV.U32 R5, RZ, RZ, R8 ;  /* 0x000000ffff057224 */ /* 0x000fe200078e0008 */
[----:B--2---:R-:W-:Y:S01]  /*fd10*/  R2UR UR11, R2 ;  /* 0x00000000020b72ca */ /* 0x004fe200000e0000 */
[----:B---3--:R-:W-:-:S05]  /*fd20*/  IMAD R2, R9, 0x8, R10 ;  /* 0x0000000809027824 */ /* 0x008fca00078e020a */
[----:B------:R-:W-:Y:S01]  /*fd30*/  R2UR UR9, R2 ;  /* 0x00000000020972ca */ /* 0x000fe200000e0000 */
[----:B------:R-:W-:Y:S01]  /*fd40*/  IMAD R2, R9, 0xa000, R10 ;  /* 0x0000a00009027824 */ /* 0x000fe200078e020a */
[----:B----4-:R-:W-:-:S04]  /*fd50*/  R2UR UR5, R3 ;  /* 0x00000000030572ca */ /* 0x010fc800000e0000 */
[----:B------:R-:W-:-:S07]  /*fd60*/  R2UR UR16, R2 ;  /* 0x00000000021072ca */ /* 0x000fce00000e0000 */
[----:B------:R-:W-:Y:S02]  /*fd70*/  UIADD3 UR9, UR9, 0x38850, URZ ;  /* 0x0003885009097890 */ /* 0x000fe4000fffe03f */
[----:B------:R-:W-:Y:S02]  /*fd80*/  UIMAD UR11, UR11, 0x50, UR5 ;  /* 0x000000500b0b78a4 */ /* 0x000fe4000f8e0205 */
[----:B------:R-:W-:Y:S02]  /*fd90*/  UIADD3.X UR5, URZ, UR37, URZ, UP0, !UPT ;  /* 0x000000253f057290 */ /* 0x000fe400087fe43f */
[----:B------:R-:W-:Y:S02]  /*fda0*/  UIADD3 UR8, UR16, 0x400, URZ ;  /* 0x0000040010087890 */ /* 0x000fe4000fffe03f */
[----:B------:R-:W-:Y:S02]  /*fdb0*/  UIADD3 UR14, UR16, 0x2c00, URZ ;  /* 0x00002c00100e7890 */ /* 0x000fe4000fffe03f */
[----:B------:R-:W-:-:S02]  /*fdc0*/  UIADD3 UR15, UR16, 0x5400, URZ ;  /* 0x00005400100f7890 */ /* 0x000fc4000fffe03f */
[----:B------:R-:W-:-:S03]  /*fdd0*/  UIADD3 UR16, UR16, 0x7c00, URZ ;  /* 0x00007c0010107890 */ /* 0x000fc6000fffe03f */
        /* <DEDUP_REMOVED lines=12> */
[----:B0-----:R-:W-:Y:S01]  /*fea0*/  NOP ;  /* 0x0000000000007918 */ /* 0x001fe20000000000 */
.L_x_334:
[----:B------:R-:W-:Y:S05]  /*feb0*/  BSYNC B2 ;  /* 0x0000000000027941 */ /* 0x000fea0003800000 */
.L_x_333:
[----:B------:R-:W2:Y:S04]  /*fec0*/  LDL.LU R2, [R1+0x18] ;  /* 0x0000180001027983 */ /* 0x000ea80000300800 */
[----:B------:R0:W-:Y:S04]  /*fed0*/  STL [R1], R13 ;  /* 0x0000000d01007387 */ /* 0x0001e80000100800 */
[----:B------:R0:W-:Y:S02]  /*fee0*/  STL [R1+0x8], R15 ;  /* 0x0000080f01007387 */ /* 0x0001e40000100800 */
[----:B0-2---:R-:W-:-:S07]  /*fef0*/  VIADD R6, R2, 0xfffffffd ;  /* 0xfffffffd02067836 */ /* 0x005fce0000000000 */
.L_x_332:
[----:B------:R-:W-:Y:S05]  /*ff00*/  BSYNC B1 ;  /* 0x0000000000017941 */ /* 0x000fea0003800000 */
.L_x_331:
[----:B------:R-:W-:-:S05]  /*ff10*/  IMAD.MOV R14, RZ, RZ, -R14 ;  /* 0x000000ffff0e7224 */ /* 0x000fca00078e0a0e */
[----:B------:R-:W-:-:S13]  /*ff20*/  ISETP.NE.AND P0, PT, R7, R14, PT ;  /* 0x0000000e0700720c */ /* 0x000fda0003f05270 */
[----:B------:R-:W-:Y:S05]  /*ff30*/  @!P0 BRA `(.L_x_330) ;  /* 0x00000010007c8947 */ /* 0x000fea0003800000 */
[----:B------:R-:W-:-:S07]  /*ff40*/  IMAD.MOV.U32 R10, RZ, RZ, R5 ;  /* 0x000000ffff0a7224 */ /* 0x000fce00078e0005 */
.L_x_354:
[----:B------:R-:W2:Y:S04]  /*ff50*/  LDL R3, [R1] ;  /* 0x0000000001037983 */ /* 0x000ea80000100800 */
[----:B------:R-:W3:Y:S01]  /*ff60*/  LDL R2, [R1+0x8] ;  /* 0x0000080001027983 */ /* 0x000ee20000100800 */
[----:B------:R-:W-:Y:S05]  /*ff70*/  YIELD ;  /* 0x0000000000007946 */ /* 0x000fea0003800000 */
[----:B------:R-:W-:Y:S01]  /*ff80*/  BSSY B1, `(.L_x_340) ;  /* 0x000008a000017945 */ /* 0x000fe20003800000 */
[----:B--2---:R-:W-:-:S05]  /*ff90*/  VIADD R7, R3, 0x1 ;  /* 0x0000000103077836 */ /* 0x004fca0000000000 */
[----:B------:R-:W-:-:S04]  /*ffa0*/  ISETP.NE.AND P0, PT, R7, 0x2, PT ;  /* 0x000000020700780c */ /* 0x000fc80003f05270 */
[----:B------:R-:W-:Y:S02]  /*ffb0*/  SEL R8, RZ, 0x1, P0 ;  /* 0x00000001ff087807 */ /* 0x000fe40000000000 */
[----:B------:R-:W-:Y:S02]  /*ffc0*/  SEL R7, R7, RZ, P0 ;  /* 0x000000ff07077207 */ /* 0x000fe40000000000 */
[----:B---3--:R-:W-:Y:S01]  /*ffd0*/  LOP3.LUT R8, R2, R8, RZ, 0x3c, !PT ;  /* 0x0000000802087212 */ /* 0x008fe200078e3cff */
[----:B0-----:R-:W-:Y:S06]  /*ffe0*/  @!P6 BRA `(.L_x_341) ;  /* 0x00000008000ce947 */ /* 0x001fec0003800000 */
[----:B------:R-:W-:Y:S01]  /*fff0*/  ULDC.64 UR4, c[0x0][0x3f8] ;  /* 0x0000fe0000047ab9 */ /* 0x000fe20000000a00 */
[----:B------:R-:W-:Y:S01]  /*10000*/  IMAD.MOV.U32 R9, RZ, RZ, R6 ;  /* 0x000000ffff097224 */ /* 0x000fe200078e0006 */
[----:B------:R-:W-:-:S04]  /*10010*/  ISETP.NE.U32.AND P0, PT, RZ, UR4, PT ;  /* 0x00000004ff007c0c */ /* 0x000fc8000bf05070 */
[----:B------:R-:W-:-:S13]  /*10020*/  ISETP.NE.AND.EX P0, PT, RZ, UR5, PT, P0 ;  /* 0x00000005ff007c0c */ /* 0x000fda000bf05300 */
[----:B------:R-:W-:Y:S05]  /*10030*/  @!P0 BRA `(.L_x_342) ;  /* 0x0000000000488947 */ /* 0x000fea0003800000 */
[----:B------:R-:W0:Y:S01]  /*10040*/  LDC R9, c[0x0][0x41c] ;  /* 0x00010700ff097b82 */ /* 0x000e220000000800 */
[----:B------:R-:W-:Y:S01]  /*10050*/  ULDC.64 UR6, c[0x0][0x408] ;  /* 0x0001020000067ab9 */ /* 0x000fe20000000a00 */
[----:B------:R-:W-:Y:S01]  /*10060*/  ULDC.64 UR8, c[0x0][0x208] ;  /* 0x0000820000087ab9 */ /* 0x000fe20000000a00 */
[----:B0-----:R-:W-:-:S13]  /*10070*/  ISETP.NE.AND P0, PT, R9, 0x1, PT ;  /* 0x000000010900780c */ /* 0x001fda0003f05270 */
[----:B------:R-:W0:Y:S02]  /*10080*/  @P0 LDC.64 R2, c[0x0][0x420] ;  /* 0x00010800ff020b82 */ /* 0x000e240000000a00 */
[----:B0-----:R-:W-:Y:S01]  /*10090*/  @P0 IMAD.HI.U32 R10, R6, R2, RZ ;  /* 0x00000002060a0227 */ /* 0x001fe200078e00ff */
[----:B------:R-:W-:-:S04]  /*100a0*/  MOV R2, R6 ;  /* 0x0000000600027202 */ /* 0x000fc80000000f00 */
[----:B------:R-:W-:Y:S01]  /*100b0*/  @P0 SHF.R.U32.HI R2, RZ, R3, R10 ;  /* 0x00000003ff020219 */ /* 0x000fe2000001160a */
[----:B------:R-:W-:-:S04]  /*100c0*/  IMAD R10, R12, UR6, RZ ;  /* 0x000000060c0a7c24 */ /* 0x000fc8000f8e02ff */
[----:B------:R-:W-:Y:S02]  /*100d0*/  IMAD.MOV R3, RZ, RZ, -R2 ;  /* 0x000000ffff037224 */ /* 0x000fe400078e0a02 */
[----:B------:R-:W-:Y:S02]  /*100e0*/  IMAD R10, R0, UR7, R10 ;  /* 0x00000007000a7c24 */ /* 0x000fe4000f8e020a */
[----:B------:R-:W-:Y:S01]  /*100f0*/  IMAD R9, R9, R3, R6 ;  /* 0x0000000309097224 */ /* 0x000fe200078e0206 */
[----:B------:R-:W-:-:S03]  /*10100*/  SHF.R.S32.HI R3, RZ, 0x1f, R2 ;  /* 0x0000001fff037819 */ /* 0x000fc60000011402 */
[----:B------:R-:W-:-:S04]  /*10110*/  IMAD.WIDE.U32 R2, R0, UR6, R2 ;  /* 0x0000000600027c25 */ /* 0x000fc8000f8e0002 */
[----:B------:R-:W-:Y:S01]  /*10120*/  IMAD.IADD R3, R10, 0x1, R3 ;  /* 0x000000010a037824 */ /* 0x000fe200078e0203 */
[----:B------:R-:W-:-:S04]  /*10130*/  LEA R10, P0, R2, UR4, 0x2 ;  /* 0x00000004020a7c11 */ /* 0x000fc8000f8010ff */
[----:B------:R-:W-:-:S05]  /*10140*/  LEA.HI.X R11, R2, UR5, R3, 0x2, P0 ;  /* 0x00000005020b7c11 */ /* 0x000fca00080f1403 */
[----:B------:R0:W5:Y:S04]  /*10150*/  LDG.E R10, desc[UR8][R10.64] ;  /* 0x000000080a0a7981 */ /* 0x000168000c1e1900 */
.L_x_342:
[----:B------:R-:W1:Y:S01]  /*10160*/  S2R R3, SR_CgaCtaId ;  /* 0x0000000000037919 */ /* 0x000e620000008800 */
[----:B------:R-:W-:-:S04]  /*10170*/  MOV R2, 0x400 ;  /* 0x0000040000027802 */ /* 0x000fc80000000f00 */
[----:B-1----:R-:W-:Y:S02]  /*10180*/  LEA R2, R3, R2, 0x18 ;  /* 0x0000000203027211 */ /* 0x002fe400078ec0ff */
[----:B------:R-:W-:-:S03]  /*10190*/  SHF.L.U32 R3, R8, 0x1f, RZ ;  /* 0x0000001f08037819 */ /* 0x000fc600000006ff */
[----:B------:R-:W-:-:S04]  /*101a0*/  IMAD R2, R7, 0x8, R2 ;  /* 0x0000000807027824 */ /* 0x000fc800078e0202 */
[----:B------:R-:W1:Y:S02]  /*101b0*/  SYNCS.PHASECHK.TRANS64.TRYWAIT P0, [R2+URZ+0x38840], R3 ;  /* 0x03884003020075a7 */ /* 0x000e64000800017f */
[----:B-1----:R-:W-:Y:S05]  /*101c0*/  @!P0 BRA `(.L_x_343) ;  /* 0x0000002400d88947 */ /* 0x002fea0003800000 */
.L_x_399:
[----:B0-----:R-:W0:Y:S02]  /*101d0*/  S2R R11, SR_TID.X ;  /* 0x00000000000b7919 */ /* 0x001e240000002100 */
[----:B0-----:R-:W-:-:S04]  /*101e0*/  LOP3.LUT R11, R11, 0x7f, RZ, 0xc0, !PT ;  /* 0x0000007f0b0b7812 */ /* 0x001fc800078ec0ff */
[----:B------:R-:W-:-:S13]  /*101f0*/  ISETP.NE.AND P0, PT, R11, RZ, PT ;  /* 0x000000ff0b00720c */ /* 0x000fda0003f05270 */
[----:B------:R-:W-:Y:S05]  /*10200*/  @P0 BRA `(.L_x_344) ;  /* 0x00000000001c0947 */ /* 0x000fea0003800000 */
[----:B------:R-:W0:Y:S01]  /*10210*/  S2R R11, SR_TID.X ;  /* 0x00000000000b7919 */ /* 0x000e220000002100 */
[----:B-1----:R-:W-:-:S04]  /*10220*/  IMAD.MOV.U32 R3, RZ, RZ, 0xa000 ;  /* 0x0000a000ff037424 */ /* 0x002fc800078e00ff */
[----:B------:R2:W-:Y:S01]  /*10230*/  SYNCS.ARRIVE.TRANS64 RZ, [R2+URZ+0x38830], R3 ;  /* 0x0388300302ff79a7 */ /* 0x0005e2000800003f */
[----:B0-----:R-:W-:-:S04]  /*10240*/  LOP3.LUT R11, R11, 0x1f, RZ, 0xc0, !PT ;  /* 0x0000001f0b0b7812 */ /* 0x001fc800078ec0ff */
[----:B------:R-:W-:-:S13]  /*10250*/  ISETP.NE.AND P1, PT, R11, RZ, PT ;  /* 0x000000ff0b00720c */ /* 0x000fda0003f25270 */
[----:B--2---:R-:W-:Y:S05]  /*10260*/  @!P1 BRA `(.L_x_344) ;  /* 0x0000000000049947 */ /* 0x004fea0003800000 */
[----:B------:R-:W-:Y:S01]  /*10270*/  BPT.TRAP 0x1 ;  /* 0x000000040000795c */ /* 0x000fe20000300000 */
.L_x_344:
[----:B------:R-:W2:Y:S04]  /*10280*/  LDL R15, [R1+0x4] ;  /* 0x00000400010f7983 */ /* 0x000ea80000100800 */
[----:B-1----:R-:W3:Y:S01]  /*10290*/  LDL.LU R3, [R1+0x8] ;  /* 0x0000080001037983 */ /* 0x002ee20000300800 */
[----:B------:R-:W-:-:S03]  /*102a0*/  MOV R13, 0x400 ;  /* 0x00000400000d7802 */ /* 0x000fc60000000f00 */
        /* <DEDUP_REMOVED lines=25> */
[----:B---3--:R-:W-:Y:S01]  /*10440*/  SHF.L.U32 R3, R3, 0x1f, RZ ;  /* 0x0000001f03037819 */ /* 0x008fe200000006ff */
[----:B----4-:R-:W-:-:S07]  /*10450*/  IMAD R2, R11, 0x8, R2 ;  /* 0x000000080b027824 */ /* 0x010fce00078e0202 */
        /* <DEDUP_REMOVED lines=12> */
.L_x_400:
        /* <DEDUP_REMOVED lines=8> */
.L_x_346:
[----:B------:R-:W2:Y:S01]  /*105a0*/  LDL.LU R15, [R1+0xc] ;  /* 0x00000c00010f7983 */ /* 0x000ea20000300800 */
[----:B------:R-:W-:-:S03]  /*105b0*/  MOV R13, 0x400 ;  /* 0x00000400000d7802 */ /* 0x000fc60000000f00 */
[----:B0-----:R-:W3:Y:S04]  /*105c0*/  LDL.LU R3, [R1] ;  /* 0x0000000001037983 */ /* 0x001ee80000300800 */
[----:B------:R-:W4:Y:S01]  /*105d0*/  LDL R11, [R1+0x4] ;  /* 0x00000400010b7983 */ /* 0x000f220000100800 */
[----:B------:R-:W0:Y:S01]  /*105e0*/  S2R R14, SR_CgaCtaId ;  /* 0x00000000000e7919 */ /* 0x000e220000008800 */
[----:B------:R-:W-:Y:S01]  /*105f0*/  R2UR UR9, R2 ;  /* 0x00000000020972ca */ /* 0x000fe200000e0000 */
[----:B------:R-:W-:Y:S01]  /*10600*/  UIADD3 UR4, UP0, UR36, 0x470, URZ ;  /* 0x0000047024047890 */ /* 0x000fe2000ff1e03f */
[----:B------:R-:W-:Y:S02]  /*10610*/  R2UR UR13, R5 ;  /* 0x00000000050d72ca */ /* 0x000fe400000e0000 */
[----:B------:R-:W-:-:S02]  /*10620*/  R2UR UR12, R4 ;  /* 0x00000000040c72ca */ /* 0x000fc400000e0000 */
[----:B0-----:R-:W-:-:S07]  /*10630*/  LEA R13, R14, R13, 0x18 ;  /* 0x0000000d0e0d7211 */ /* 0x001fce00078ec0ff */
[----:B------:R-:W-:Y:S01]  /*10640*/  UIADD3 UR9, UR9, 0x50, URZ ;  /* 0x0000005009097890 */ /* 0x000fe2000fffe03f */
[----:B------:R-:W-:Y:S01]  /*10650*/  UMOV UR10, URZ ;  /* 0x0000003f000a7c82 */ /* 0x000fe20008000000 */
[----:B------:R-:W-:Y:S01]  /*10660*/  UMOV UR6, 0x0 ;  /* 0x0000000000067882 */ /* 0x000fe20000000000 */
[----:B------:R-:W-:Y:S01]  /*10670*/  UMOV UR7, 0x14f00000 ;  /* 0x14f0000000077882 */ /* 0x000fe20000000000 */
[----:B------:R-:W-:Y:S01]  /*10680*/  UMOV UR17, 0x40 ;  /* 0x0000004000117882 */ /* 0x000fe20000000000 */
[----:B------:R0:W-:Y:S01]  /*10690*/  STL [R1+0xc], R9 ;  /* 0x00000c0901007387 */ /* 0x0001e20000100800 */
[----:B------:R-:W-:Y:S01]  /*106a0*/  IMAD.MOV.U32 R5, RZ, RZ, R10 ;  /* 0x000000ffff057224 */ /* 0x000fe200078e000a */
[----:B--2---:R-:W-:Y:S01]  /*106b0*/  R2UR UR11, R15 ;  /* 0x000000000f0b72ca */ /* 0x004fe200000e0000 */
[----:B---3--:R-:W-:Y:S01]  /*106c0*/  IMAD R3, R3, 0xa000, R13 ;  /* 0x0000a00003037824 */ /* 0x008fe200078e020d */
[----:B----4-:R-:W-:-:S04]  /*106d0*/  R2UR UR5, R11 ;  /* 0x000000000b0572ca */ /* 0x010fc800000e0000 */
[----:B------:R-:W-:-:S09]  /*106e0*/  R2UR UR14, R3 ;  /* 0x00000000030e72ca */ /* 0x000fd200000e0000 */
[----:B------:R-:W-:-:S04]  /*106f0*/  UIMAD UR11, UR11, 0x50, UR5 ;  /* 0x000000500b0b78a4 */ /* 0x000fc8000f8e0205 */
[----:B------:R-:W-:Y:S02]  /*10700*/  UIADD3 UR8, UR14, 0x400, URZ ;  /* 0x000004000e087890 */ /* 0x000fe4000fffe03f */
[----:B------:R-:W-:Y:S02]  /*10710*/  UIADD3.X UR5, URZ, UR37, URZ, UP0, !UPT ;  /* 0x000000253f057290 */ /* 0x000fe400087fe43f */
[----:B------:R-:W-:Y:S02]  /*10720*/  UIADD3 UR15, UR14, 0x2c00, URZ ;  /* 0x00002c000e0f7890 */ /* 0x000fe4000fffe03f */
[----:B------:R-:W-:Y:S02]  /*10730*/  UIADD3 UR16, UR14, 0x5400, URZ ;  /* 0x000054000e107890 */ /* 0x000fe4000fffe03f */
        /* <DEDUP_REMOVED lines=14> */
.L_x_341:
[----:B------:R-:W-:Y:S05]  /*10820*/  BSYNC B1 ;  /* 0x0000000000017941 */ /* 0x000fea0003800000 */
.L_x_340:
[----:B------:R-:W-:Y:S01]  /*10830*/  VIADD R2, R7, 0x1 ;  /* 0x0000000107027836 */ /* 0x000fe20000000000 */
[----:B------:R-:W-:Y:S04]  /*10840*/  BSSY B1, `(.L_x_347) ;  /* 0x000008a000017945 */ /* 0x000fe80003800000 */
[----:B------:R-:W-:-:S04]  /*10850*/  ISETP.NE.AND P0, PT, R2, 0x2, PT ;  /* 0x000000020200780c */ /* 0x000fc80003f05270 */
[----:B------:R-:W-:Y:S02]  /*10860*/  SEL R3, RZ, 0x1, P0 ;  /* 0x00000001ff037807 */ /* 0x000fe40000000000 */
[----:B------:R-:W-:Y:S02]  /*10870*/  SEL R14, R2, RZ, P0 ;  /* 0x000000ff020e7207 */ /* 0x000fe40000000000 */
[----:B------:R-:W-:-:S05]  /*10880*/  LOP3.LUT R13, R8, R3, RZ, 0x3c, !PT ;  /* 0x00000003080d7212 */ /* 0x000fca00078e3cff */
[----:B------:R0:W-:Y:S04]  /*10890*/  STL [R1+0x8], R13 ;  /* 0x0000080d01007387 */ /* 0x0001e80000100800 */
[----:B------:R0:W-:Y:S01]  /*108a0*/  STL [R1], R14 ;  /* 0x0000000e01007387 */ /* 0x0001e20000100800 */
[----:B------:R-:W-:Y:S05]  /*108b0*/  @!P6 BRA `(.L_x_348) ;  /* 0x000000080008e947 */ /* 0x000fea0003800000 */
[----:B------:R-:W-:Y:S01]  /*108c0*/  ULDC.64 UR4, c[0x0][0x3f8] ;  /* 0x0000fe0000047ab9 */ /* 0x000fe20000000a00 */
[----:B------:R-:W-:Y:S02]  /*108d0*/  IADD3 R9, R6, -0x1, RZ ;  /* 0xffffffff06097810 */ /* 0x000fe40007ffe0ff */
[----:B------:R-:W-:-:S04]  /*108e0*/  ISETP.NE.U32.AND P0, PT, RZ, UR4, PT ;  /* 0x00000004ff007c0c */ /* 0x000fc8000bf05070 */
[----:B------:R-:W-:-:S13]  /*108f0*/  ISETP.NE.AND.EX P0, PT, RZ, UR5, PT, P0 ;  /* 0x00000005ff007c0c */ /* 0x000fda000bf05300 */
[----:B------:R-:W-:Y:S05]  /*10900*/  @!P0 BRA `(.L_x_349) ;  /* 0x0000000000488947 */ /* 0x000fea0003800000 */
        /* <DEDUP_REMOVED lines=18> */
.L_x_349:
[----:B------:R-:W2:Y:S01]  /*10a30*/  S2R R3, SR_CgaCtaId ;  /* 0x0000000000037919 */ /* 0x000ea20000008800 */
[----:B------:R-:W-:-:S04]  /*10a40*/  MOV R2, 0x400 ;  /* 0x0000040000027802 */ /* 0x000fc80000000f00 */
[----:B--2---:R-:W-:Y:S02]  /*10a50*/  LEA R2, R3, R2, 0x18 ;  /* 0x0000000203027211 */ /* 0x004fe400078ec0ff */
[----:B------:R-:W-:-:S03]  /*10a60*/  SHF.L.U32 R3, R13, 0x1f, RZ ;  /* 0x0000001f0d037819 */ /* 0x000fc600000006ff */
[----:B------:R-:W-:-:S04]  /*10a70*/  IMAD R2, R14, 0x8, R2 ;  /* 0x000000080e027824 */ /* 0x000fc800078e0202 */
[----:B------:R-:W2:Y:S02]  /*10a80*/  SYNCS.PHASECHK.TRANS64.TRYWAIT P0, [R2+URZ+0x38840], R3 ;  /* 0x03884003020075a7 */ /* 0x000ea4000800017f */
[----:B--2---:R-:W-:Y:S05]  /*10a90*/  @!P0 BRA `(.L_x_350) ;  /* 0x0000001c00cc8947 */ /* 0x004fea0003800000 */
.L_x_401:
        /* <DEDUP_REMOVED lines=11> */
.L_x_351:
[----:B0-----:R-:W3:Y:S01]  /*10b50*/  LDL R13, [R1] ;  /* 0x00000000010d7983 */ /* 0x001ee20000100800 */
[----:B------:R-:W-:-:S03]  /*10b60*/  MOV R14, 0x400 ;  /* 0x00000400000e7802 */ /* 0x000fc60000000f00 */
[----:B------:R-:W4:Y:S01]  /*10b70*/  LDL R11, [R1+0x4] ;  /* 0x00000400010b7983 */ /* 0x000f220000100800 */
[----:B------:R-:W0:Y:S01]  /*10b80*/  S2R R15, SR_CgaCtaId ;  /* 0x00000000000f7919 */ /* 0x000e220000008800 */
[----:B------:R-:W-:Y:S01]  /*10b90*/  R2UR UR11, R9 ;  /* 0x00000000090b72ca */ /* 0x000fe200000e0000 */
[----:B------:R-:W-:Y:S01]  /*10ba0*/  UIADD3 UR4, UP0, UR36, 0x370, URZ ;  /* 0x0000037024047890 */ /* 0x000fe2000ff1e03f */
[----:B------:R-:W-:Y:S02]  /*10bb0*/  R2UR UR12, R4 ;  /* 0x00000000040c72ca */ /* 0x000fe400000e0000 */
[----:B0-----:R-:W-:-:S05]  /*10bc0*/  LEA R14, R15, R14, 0x18 ;  /* 0x0000000e0f0e7211 */ /* 0x001fca00078ec0ff */
[----:B--2---:R-:W-:Y:S01]  /*10bd0*/  VIADD R2, R14, 0x38800 ;  /* 0x000388000e027836 */ /* 0x004fe20000000000 */
[----:B-----5:R-:W-:Y:S01]  /*10be0*/  R2UR UR13, R10 ;  /* 0x000000000a0d72ca */ /* 0x020fe200000e0000 */
[----:B------:R-:W-:Y:S01]  /*10bf0*/  UMOV UR10, URZ ;  /* 0x0000003f000a7c82 */ /* 0x000fe20008000000 */
[----:B------:R-:W-:Y:S01]  /*10c00*/  UMOV UR6, 0x0 ;  /* 0x0000000000067882 */ /* 0x000fe20000000000 */
[----:B------:R-:W-:Y:S01]  /*10c10*/  UMOV UR7, 0x14f00000 ;  /* 0x14f0000000077882 */ /* 0x000fe20000000000 */
[----:B------:R-:W-:Y:S01]  /*10c20*/  UMOV UR17, 0x40 ;  /* 0x0000004000117882 */ /* 0x000fe20000000000 */
[----:B------:R-:W-:Y:S01]  /*10c30*/  UMOV UR18, 0x80 ;  /* 0x0000008000127882 */ /* 0x000fe20000000000 */
[----:B------:R-:W-:Y:S01]  /*10c40*/  UMOV UR19, 0xc0 ;  /* 0x000000c000137882 */ /* 0x000fe20000000000 */
[----:B------:R-:W-:Y:S01]  /*10c50*/  SHF.L.U32 R8, R8, 0x1f, RZ ;  /* 0x0000001f08087819 */ /* 0x000fe200000006ff */
        /* <DEDUP_REMOVED lines=12> */
[----:B------:R0:W-:Y:S01]  /*10d20*/  UTMALDG.4D [UR8], [UR4], desc[UR6] ;  /* 0x00000608040075b4 */ /* 0x0001e20008019000 */
[----:B------:R-:W-:Y:S01]  /*10d30*/  IMAD R2, R7, 0x8, R2 ;  /* 0x0000000807027824 */ /* 0x000fe200078e0202 */
        /* <DEDUP_REMOVED lines=11> */
.L_x_402:
[----:B------:R-:W-:Y:S05]  /*10df0*/  @P0 BRA `(.L_x_353) ;  /* 0x00000000001c0947 */ /* 0x000fea0003800000 */
[----:B------:R-:W1:Y:S02]  /*10e00*/  S2R R3, SR_TID.X ;  /* 0x0000000000037919 */ /* 0x000e640000002100 */
[----:B-1----:R-:W-:-:S04]  /*10e10*/  LOP3.LUT R3, R3, 0x1f, RZ, 0xc0, !PT ;  /* 0x0000001f03037812 */ /* 0x002fc800078ec0ff */
[----:B------:R-:W-:Y:S01]  /*10e20*/  ISETP.NE.AND P1, PT, R3, RZ, PT ;  /* 0x000000ff0300720c */ /* 0x000fe20003f25270 */
[----:B------:R-:W-:-:S04]  /*10e30*/  IMAD.MOV.U32 R3, RZ, RZ, 0xa000 ;  /* 0x0000a000ff037424 */ /* 0x000fc800078e00ff */
[----:B------:R1:W-:Y:S08]  /*10e40*/  SYNCS.ARRIVE.TRANS64 RZ, [R2+URZ+0x50], R3 ;  /* 0x0000500302ff79a7 */ /* 0x0003f0000800003f */
[----:B------:R-:W-:Y:S05]  /*10e50*/  @!P1 BRA `(.L_x_353) ;  /* 0x0000000000049947 */ /* 0x000fea0003800000 */
[----:B------:R-:W-:Y:S01]  /*10e60*/  BPT.TRAP 0x1 ;  /* 0x000000040000795c */ /* 0x000fe20000300000 */
.L_x_353:
[----:B------:R-:W2:Y:S01]  /*10e70*/  LDL.LU R13, [R1+0xc] ;  /* 0x00000c00010d7983 */ /* 0x000ea20000300800 */
[----:B0-----:R-:W-:-:S03]  /*10e80*/  MOV R8, 0x400 ;  /* 0x0000040000087802 */ /* 0x001fc60000000f00 */
[----:B-1----:R-:W3:Y:S01]  /*10e90*/  LDL R3, [R1+0x4] ;  /* 0x0000040001037983 */ /* 0x002ee20000100800 */
[----:B------:R-:W0:Y:S01]  /*10ea0*/  S2R R11, SR_CgaCtaId ;  /* 0x00000000000b7919 */ /* 0x000e220000008800 */
[----:B------:R-:W-:Y:S01]  /*10eb0*/  R2UR UR9, R2 ;  /* 0x00000000020972ca */ /* 0x000fe200000e0000 */
[----:B------:R-:W-:Y:S01]  /*10ec0*/  UIADD3 UR4, UP0, UR36, 0x470, URZ ;  /* 0x0000047024047890 */ /* 0x000fe2000ff1e03f */
[----:B------:R-:W-:Y:S02]  /*10ed0*/  R2UR UR13, R5 ;  /* 0x00000000050d72ca */ /* 0x000fe400000e0000 */
[----:B------:R-:W-:Y:S02]  /*10ee0*/  R2UR UR12, R4 ;  /* 0x00000000040c72ca */ /* 0x000fe400000e0000 */
        /* <DEDUP_REMOVED lines=12> */
[----:B------:R1:W-:Y:S01]  /*10fb0*/  STL [R1+0xc], R9 ;  /* 0x00000c0901007387 */ /* 0x0003e20000100800 */
[----:B------:R-:W-:Y:S02]  /*10fc0*/  MOV R5, R10 ;  /* 0x0000000a00057202 */ /* 0x000fe40000000f00 */
[----:B--2---:R-:W-:-:S02]  /*10fd0*/  R2UR UR11, R13 ;  /* 0x000000000d0b72ca */ /* 0x004fc400000e0000 */
[----:B---3--:R-:W-:-:S13]  /*10fe0*/  R2UR UR5, R3 ;  /* 0x00000000030572ca */ /* 0x008fda00000e0000 */
[----:B------:R-:W-:Y:S02]  /*10ff0*/  UIMAD UR11, UR11, 0x50, UR5 ;  /* 0x000000500b0b78a4 */ /* 0x000fe4000f8e0205 */
[----:B------:R-:W-:-:S09]  /*11000*/  UIADD3.X UR5, URZ, UR37, URZ, UP0, !UPT ;  /* 0x000000253f057290 */ /* 0x000fd200087fe43f */
[----:B------:R0:W-:Y:S02]  /*11010*/  UTMALDG.4D [UR8], [UR4], desc[UR6] ;  /* 0x00000608040075b4 */ /* 0x0001e40008019000 */
[----:B0-----:R-:W-:Y:S01]  /*11020*/  UMOV UR8, UR14 ;  /* 0x0000000e00087c82 */ /* 0x001fe20008000000 */
[----:B------:R-:W-:Y:S01]  /*11030*/  UMOV UR10, UR17 ;  /* 0x00000011000a7c82 */ /* 0x000fe20008000000 */
[----:B------:R-:W-:Y:S01]  /*11040*/  UMOV UR14, 0x80 ;  /* 0x00000080000e7882 */ /* 0x000fe20000000000 */
        /* <DEDUP_REMOVED lines=8> */
[----:B-1----:R-:W-:Y:S01]  /*110d0*/  NOP ;  /* 0x0000000000007918 */ /* 0x002fe20000000000 */
.L_x_348:
[----:B------:R-:W-:Y:S05]  /*110e0*/  BSYNC B1 ;  /* 0x0000000000017941 */ /* 0x000fea0003800000 */
.L_x_347:
[C---:B------:R-:W-:Y:S01]  /*110f0*/  ISETP.GT.AND P0, PT, R6.reuse, 0x1, PT ;  /* 0x000000010600780c */ /* 0x040fe20003f04270 */
[----:B------:R-:W-:-:S04]  /*11100*/  VIADD R2, R6, 0xfffffffe ;  /* 0xfffffffe06027836 */ /* 0x000fc80000000000 */
[----:B------:R-:W-:-:S08]  /*11110*/  IMAD.MOV.U32 R6, RZ, RZ, R2 ;  /* 0x000000ffff067224 */ /* 0x000fd000078e0002 */
[----:B------:R-:W-:Y:S05]  /*11120*/  @P0 BRA `(.L_x_354) ;  /* 0xffffffec00880947 */ /* 0x000fea000383ffff */
.L_x_330:
[----:B------:R-:W-:Y:S05]  /*11130*/  BSYNC B0 ;  /* 0x0000000000007941 */ /* 0x000fea0003800000 */
.L_x_329:
[----:B------:R-:W1:Y:S01]  /*11140*/  S2R R2, SR_TID.X ;  /* 0x0000000000027919 */ /* 0x000e620000002100 */
[----:B------:R-:W-:Y:S01]  /*11150*/  BSSY B0, `(.L_x_355) ;  /* 0x0000011000007945 */ /* 0x000fe20003800000 */
[----:B-1----:R-:W-:-:S04]  /*11160*/  LOP3.LUT R2, R2, 0x1f, RZ, 0xc0, !PT ;  /* 0x0000001f02027812 */ /* 0x002fc800078ec0ff */
[----:B------:R-:W-:-:S13]  /*11170*/  ISETP.NE.AND P0, PT, R2, RZ, PT ;  /* 0x000000ff0200720c */ /* 0x000fda0003f05270 */
[----:B------:R-:W-:Y:S05]  /*11180*/  @P0 BRA `(.L_x_356) ;  /* 0x0000000000340947 */ /* 0x000fea0003800000 */
[----:B------:R-:W1:Y:S01]  /*11190*/  S2R R9, SR_LANEID ;  /* 0x0000000000097919 */ /* 0x000e620000000000 */
[----:B------:R-:W-:Y:S01]  /*111a0*/  VOTEU.ANY UR4, UPT, PT ;  /* 0x0000000000047886 */ /* 0x000fe200038e0100 */
[----:B------:R-:W2:Y:S01]  /*111b0*/  LDC.64 R2, c[0x0][0xc38] ;  /* 0x00030e00ff027b82 */ /* 0x000ea20000000a00 */
[----:B------:R-:W1:Y:S01]  /*111c0*/  FLO.U32 R0, UR4 ;  /* 0x0000000400007d00 */ /* 0x000e6200080e0000 */
[----:B------:R-:W-:-:S07]  /*111d0*/  ULDC.64 UR6, c[0x0][0x208] ;  /* 0x0000820000067ab9 */ /* 0x000fce0000000a00 */
[----:B------:R-:W2:Y:S01]  /*111e0*/  POPC R7, UR4 ;  /* 0x0000000400077d09 */ /* 0x000ea20008000000 */
[----:B-1----:R-:W-:-:S13]  /*111f0*/  ISETP.EQ.U32.AND P0, PT, R0, R9, PT ;  /* 0x000000090000720c */ /* 0x002fda0003f02070 */
[----:B--2---:R-:W2:Y:S01]  /*11200*/  @P0 ATOMG.E.ADD.STRONG.GPU PT, R3, desc[UR6][R2.64], R7 ;  /* 0x00000007020309a8 */ /* 0x004ea200081ee1c6 */
[----:B------:R-:W1:Y:S02]  /*11210*/  S2R R6, SR_LTMASK ;  /* 0x0000000000067919 */ /* 0x000e640000003900 */
[----:B-1----:R-:W-:-:S04]  /*11220*/  LOP3.LUT R6, R6, UR4, RZ, 0xc0, !PT ;  /* 0x0000000406067c12 */ /* 0x002fc8000f8ec0ff */
[----:B------:R-:W1:Y:S01]  /*11230*/  POPC R9, R6 ;  /* 0x0000000600097309 */ /* 0x000e620000000000 */
[----:B--2---:R-:W1:Y:S02]  /*11240*/  SHFL.IDX PT, R0, R3, R0, 0x1f ;  /* 0x00001f0003007589 */ /* 0x004e6400000e0000 */
[----:B-1----:R-:W-:-:S07]  /*11250*/  IADD3 R16, R0, UR38, R9 ;  /* 0x0000002600107c10 */ /* 0x002fce000fffe009 */
.L_x_356:
[----:B------:R-:W-:Y:S05]  /*11260*/  BSYNC B0 ;  /* 0x0000000000007941 */ /* 0x000fea0003800000 */
.L_x_355:
[----:B------:R-:W-:Y:S04]  /*11270*/  BSSY B0, `(.L_x_357) ;  /* 0x000003c000007945 */ /* 0x000fe80003800000 */
[----:B------:R-:W-:Y:S05]  /*11280*/  @!P6 BRA `(.L_x_358) ;  /* 0x0000000000e8e947 */ /* 0x000fea0003800000 */
[----:B------:R-:W2:Y:S01]  /*11290*/  LDL R2, [R1] ;  /* 0x0000000001027983 */ /* 0x000ea20000100800 */
[----:B------:R-:W-:-:S03]  /*112a0*/  MOV R3, 0x400 ;  /* 0x0000040000037802 */ /* 0x000fc60000000f00 */
[----:B------:R-:W3:Y:S01]  /*112b0*/  LDL R0, [R1+0x8] ;  /* 0x0000080001007983 */ /* 0x000ee20000100800 */
[----:B------:R-:W1:Y:S02]  /*112c0*/  S2R R6, SR_CgaCtaId ;  /* 0x0000000000067919 */ /* 0x000e640000008800 */
[----:B-1----:R-:W-:-:S05]  /*112d0*/  LEA R3, R6, R3, 0x18 ;  /* 0x0000000306037211 */ /* 0x002fca00078ec0ff */
[----:B--2---:R-:W-:Y:S01]  /*112e0*/  IMAD R3, R2, 0x8, R3 ;  /* 0x0000000802037824 */ /* 0x004fe200078e0203 */
[----:B---3--:R-:W-:-:S04]  /*112f0*/  SHF.L.U32 R0, R0, 0x1f, RZ ;  /* 0x0000001f00007819 */ /* 0x008fc800000006ff */
[----:B------:R-:W1:Y:S02]  /*11300*/  SYNCS.PHASECHK.TRANS64.TRYWAIT P0, [R3+URZ+0x38860], R0 ;  /* 0x03886000030075a7 */ /* 0x000e64000800017f */
[----:B-1----:R-:W-:Y:S05]  /*11310*/  @!P0 BRA `(.L_x_359) ;  /* 0x0000001400d48947 */ /* 0x002fea0003800000 */
.L_x_403:
[----:B------:R-:W2:Y:S02]  /*11320*/  S2R R2, SR_TID.X ;  /* 0x0000000000027919 */ /* 0x000ea40000002100 */
[----:B--2---:R-:W-:-:S04]  /*11330*/  LOP3.LUT R2, R2, 0x7f, RZ, 0xc0, !PT ;  /* 0x0000007f02027812 */ /* 0x004fc800078ec0ff */
[----:B------:R-:W-:-:S13]  /*11340*/  ISETP.NE.AND P0, PT, R2, RZ, PT ;  /* 0x000000ff0200720c */ /* 0x000fda0003f05270 */
[----:B------:R-:W-:Y:S05]  /*11350*/  @P0 BRA `(.L_x_360) ;  /* 0x00000000001c0947 */ /* 0x000fea0003800000 */
[----:B------:R-:W2:Y:S01]  /*11360*/  S2R R2, SR_TID.X ;  /* 0x0000000000027919 */ /* 0x000ea20000002100 */
[----:B-1----:R-:W-:-:S04]  /*11370*/  IMAD.MOV.U32 R0, RZ, RZ, 0xa000 ;  /* 0x0000a000ff007424 */ /* 0x002fc800078e00ff */
[----:B------:R3:W-:Y:S01]  /*11380*/  SYNCS.ARRIVE.TRANS64 RZ, [R3+URZ+0x38850], R0 ;  /* 0x0388500003ff79a7 */ /* 0x0007e2000800003f */
[----:B--2---:R-:W-:-:S04]  /*11390*/  LOP3.LUT R2, R2, 0x1f, RZ, 0xc0, !PT ;  /* 0x0000001f02027812 */ /* 0x004fc800078ec0ff */
[----:B------:R-:W-:-:S13]  /*113a0*/  ISETP.NE.AND P1, PT, R2, RZ, PT ;  /* 0x000000ff0200720c */ /* 0x000fda0003f25270 */
[----:B---3--:R-:W-:Y:S05]  /*113b0*/  @!P1 BRA `(.L_x_360) ;  /* 0x0000000000049947 */ /* 0x008fea0003800000 */
[----:B------:R-:W-:Y:S01]  /*113c0*/  BPT.TRAP 0x1 ;  /* 0x000000040000795c */ /* 0x000fe20000300000 */
.L_x_360:
[----:B-1----:R-:W2:Y:S01]  /*113d0*/  LDL R0, [R1] ;  /* 0x0000000001007983 */ /* 0x002ea20000100800 */
[----:B------:R-:W-:-:S03]  /*113e0*/  MOV R7, 0x400 ;  /* 0x0000040000077802 */ /* 0x000fc60000000f00 */
[----:B------:R-:W3:Y:S04]  /*113f0*/  LDL.LU R6, [R1+0x4] ;  /* 0x0000040001067983 */ /* 0x000ee80000300800 */
[----:B------:R-:W4:Y:S01]  /*11400*/  LDL R2, [R1+0xc] ;  /* 0x00000c0001027983 */ /* 0x000f220000100800 */
[----:B------:R-:W1:Y:S01]  /*11410*/  S2R R8, SR_CgaCtaId ;  /* 0x0000000000087919 */ /* 0x000e620000008800 */
[----:B------:R-:W-:Y:S01]  /*11420*/  R2UR UR9, R3 ;  /* 0x00000000030972ca */ /* 0x000fe200000e0000 */
[----:B------:R-:W-:Y:S01]  /*11430*/  UIADD3 UR4, UP0, UR36, 0x470, URZ ;  /* 0x0000047024047890 */ /* 0x000fe2000ff1e03f */
[----:B------:R-:W-:Y:S02]  /*11440*/  R2UR UR12, R4 ;  /* 0x00000000040c72ca */ /* 0x000fe400000e0000 */
[----:B------:R-:W-:-:S02]  /*11450*/  R2UR UR13, R5 ;  /* 0x00000000050d72ca */ /* 0x000fc400000e0000 */
[----:B-1----:R-:W-:-:S07]  /*11460*/  LEA R7, R8, R7, 0x18 ;  /* 0x0000000708077211 */ /* 0x002fce00078ec0ff */
        /* <DEDUP_REMOVED lines=27> */
[----:B-1----:R-:W-:Y:S01]  /*11620*/  NOP ;  /* 0x0000000000007918 */ /* 0x002fe20000000000 */
.L_x_358:
[----:B------:R-:W-:Y:S05]  /*11630*/  BSYNC B0 ;  /* 0x0000000000007941 */ /* 0x000fea0003800000 */
.L_x_357:
[----:B------:R-:W2:Y:S04]  /*11640*/  LDL.LU R0, [R1] ;  /* 0x0000000001007983 */ /* 0x000ea80000300800 */
[----:B------:R-:W3:Y:S01]  /*11650*/  LDL.LU R3, [R1+0x8] ;  /* 0x0000080001037983 */ /* 0x000ee20000300800 */
[----:B--2---:R-:W-:-:S05]  /*11660*/  VIADD R0, R0, 0x1 ;  /* 0x0000000100007836 */ /* 0x004fca0000000000 */
[----:B------:R-:W-:-:S04]  /*11670*/  ISETP.NE.AND P0, PT, R0, 0x2, PT ;  /* 0x000000020000780c */ /* 0x000fc80003f05270 */
[----:B------:R-:W-:Y:S02]  /*11680*/  SEL R2, RZ, 0x1, P0 ;  /* 0x00000001ff027807 */ /* 0x000fe40000000000 */
[----:B------:R-:W-:Y:S02]  /*11690*/  SEL R0, R0, RZ, P0 ;  /* 0x000000ff00007207 */ /* 0x000fe40000000000 */
[----:B---3--:R-:W-:-:S05]  /*116a0*/  LOP3.LUT R3, R3, R2, RZ, 0x3c, !PT ;  /* 0x0000000203037212 */ /* 0x008fca00078e3cff */
[----:B------:R1:W-:Y:S04]  /*116b0*/  STL [R1+0x8], R3 ;  /* 0x0000080301007387 */ /* 0x0003e80000100800 */
[----:B------:R1:W-:Y:S02]  /*116c0*/  STL [R1], R0 ;  /* 0x0000000001007387 */ /* 0x0003e40000100800 */
.L_x_313:
[----:B------:R-:W-:Y:S05]  /*116d0*/  BSYNC B6 ;  /* 0x0000000000067941 */ /* 0x000fea0003800000 */
.L_x_311:
[----:B------:R-:W-:-:S03]  /*116e0*/  UMOV UR4, 0xffffffff ;  /* 0xffffffff00047882 */ /* 0x000fc60000000000 */
[----:B------:R-:W-:Y:S05]  /*116f0*/  BRA.DIV UR4, `(.L_x_361) ;  /* 0x0000001204f07947 */ /* 0x000fea000b800000 */
[----:B------:R2:W3:Y:S04]  /*11700*/  SHFL.IDX PT, R4, R16, RZ, 0x1f ;  /* 0x00001fff10047589 */ /* 0x0004e800000e0000 */
[----:B------:R2:W4:Y:S02]  /*11710*/  SHFL.IDX PT, R5, R16, 0x1, 0x1f ;  /* 0x00201f0010057f89 */ /* 0x00052400000e0000 */
.L_x_407:
[----:B01----:R-:W0:Y:S01]  /*11720*/  S2R R0, SR_TID.X ;  /* 0x0000000000007919 */ /* 0x003e220000002100 */
[----:B------:R-:W-:Y:S01]  /*11730*/  ULDC UR4, c[0x0][0xc14] ;  /* 0x0003050000047ab9 */ /* 0x000fe20000000800 */
[----:B------:R-:W-:Y:S01]  /*11740*/  BSSY B0, `(.L_x_362) ;  /* 0x000000c000007945 */ /* 0x000fe20003800000 */
[----:B------:R-:W-:Y:S01]  /*11750*/  IMAD.MOV.U32 R3, RZ, RZ, RZ ;  /* 0x000000ffff037224 */ /* 0x000fe200078e00ff */
[----:B0-----:R-:W-:Y:S01]  /*11760*/  LOP3.LUT R9, R0, 0x1f, RZ, 0xc0, !PT ;  /* 0x0000001f00097812 */ /* 0x001fe200078ec0ff */
[----:B------:R-:W-:-:S03]  /*11770*/  IMAD.U32 R0, RZ, RZ, UR4 ;  /* 0x00000004ff007e24 */ /* 0x000fc6000f8e00ff */
[C---:B------:R-:W-:Y:S01]  /*11780*/  ISETP.NE.AND P0, PT, R9.reuse, 0x1f, PT ;  /* 0x0000001f0900780c */ /* 0x040fe20003f05270 */
[----:B------:R-:W-:-:S05]  /*11790*/  IMAD.IADD R7, R9, 0x1, R19 ;  /* 0x0000000109077824 */ /* 0x000fca00078e0213 */
[----:B------:R-:W-:-:S13]  /*117a0*/  ISETP.GE.OR P0, PT, R7, R0, !P0 ;  /* 0x000000000700720c */ /* 0x000fda0004706670 */
[----:B------:R-:W-:Y:S05]  /*117b0*/  @P0 BRA `(.L_x_363) ;  /* 0x0000000000100947 */ /* 0x000fea0003800000 */
[----:B------:R-:W0:Y:S01]  /*117c0*/  LDC.64 R2, c[0x0][0xc58] ;  /* 0x00031600ff027b82 */ /* 0x000e220000000a00 */
[----:B------:R-:W-:Y:S01]  /*117d0*/  ULDC.64 UR4, c[0x0][0x208] ;  /* 0x0000820000047ab9 */ /* 0x000fe20000000a00 */
[----:B0-----:R-:W-:-:S06]  /*117e0*/  IMAD.WIDE R2, R7, 0x4, R2 ;  /* 0x0000000407027825 */ /* 0x001fcc00078e0202 */
[----:B------:R0:W5:Y:S02]  /*117f0*/  LDG.E R3, desc[UR4][R2.64] ;  /* 0x0000000402037981 */ /* 0x000164000c1e1900 */
.L_x_363:
[----:B------:R-:W-:Y:S05]  /*11800*/  BSYNC B0 ;  /* 0x0000000000007941 */ /* 0x000fea0003800000 */
.L_x_362:
[----:B------:R-:W-:-:S03]  /*11810*/  UMOV UR4, 0xffffffff ;  /* 0xffffffff00047882 */ /* 0x000fc60000000000 */
[----:B------:R-:W-:Y:S05]  /*11820*/  BRA.DIV UR4, `(.L_x_364) ;  /* 0x0000001204f07947 */ /* 0x000fea000b800000 */
[----:B-----5:R-:W1:Y:S01]  /*11830*/  SHFL.UP PT, R14, R3, 0x1, RZ ;  /* 0x04200000030e7989 */ /* 0x020e6200000e00ff */
[C---:B------:R-:W-:Y:S02]  /*11840*/  ISETP.NE.AND P0, PT, R9.reuse, RZ, PT ;  /* 0x000000ff0900720c */ /* 0x040fe40003f05270 */
[C---:B------:R-:W-:Y:S02]  /*11850*/  ISETP.GE.U32.AND P1, PT, R9.reuse, 0x2, PT ;  /* 0x000000020900780c */ /* 0x040fe40003f26070 */
[----:B-1----:R-:W-:Y:S02]  /*11860*/  SEL R14, R14, RZ, P0 ;  /* 0x000000ff0e0e7207 */ /* 0x002fe40000000000 */
[----:B------:R-:W-:-:S03]  /*11870*/  ISETP.GE.U32.AND P0, PT, R9, 0x4, PT ;  /* 0x000000040900780c */ /* 0x000fc60003f06070 */
[----:B------:R-:W-:-:S05]  /*11880*/  IMAD.IADD R13, R3, 0x1, R14 ;  /* 0x00000001030d7824 */ /* 0x000fca00078e020e */
[----:B------:R-:W1:Y:S02]  /*11890*/  SHFL.UP PT, R14, R13, 0x2, RZ ;  /* 0x044000000d0e7989 */ /* 0x000e6400000e00ff */
[----:B-1----:R-:W-:Y:S02]  /*118a0*/  SEL R6, R14, RZ, P1 ;  /* 0x000000ff0e067207 */ /* 0x002fe40000800000 */
[----:B------:R-:W-:Y:S02]  /*118b0*/  ISETP.GE.U32.AND P1, PT, R9, 0x8, PT ;  /* 0x000000080900780c */ /* 0x000fe40003f26070 */
[----:B------:R-:W-:-:S05]  /*118c0*/  IADD3 R6, R13, R6, RZ ;  /* 0x000000060d067210 */ /* 0x000fca0007ffe0ff */
[----:B------:R-:W1:Y:S02]  /*118d0*/  SHFL.UP PT, R14, R6, 0x4, RZ ;  /* 0x04800000060e7989 */ /* 0x000e6400000e00ff */
[----:B-1----:R-:W-:Y:S02]  /*118e0*/  SEL R7, R14, RZ, P0 ;  /* 0x000000ff0e077207 */ /* 0x002fe40000000000 */
[----:B------:R-:W-:-:S03]  /*118f0*/  ISETP.GE.U32.AND P0, PT, R9, 0x10, PT ;  /* 0x000000100900780c */ /* 0x000fc60003f06070 */
[----:B------:R-:W-:-:S05]  /*11900*/  IMAD.IADD R7, R6, 0x1, R7 ;  /* 0x0000000106077824 */ /* 0x000fca00078e0207 */
[----:B------:R-:W1:Y:S02]  /*11910*/  SHFL.UP PT, R14, R7, 0x8, RZ ;  /* 0x05000000070e7989 */ /* 0x000e6400000e00ff */
[----:B-1----:R-:W-:-:S05]  /*11920*/  SEL R8, R14, RZ, P1 ;  /* 0x000000ff0e087207 */ /* 0x002fca0000800000 */
[----:B------:R-:W-:-:S05]  /*11930*/  IMAD.IADD R8, R7, 0x1, R8 ;  /* 0x0000000107087824 */ /* 0x000fca00078e0208 */
[----:B------:R-:W1:Y:S02]  /*11940*/  SHFL.UP PT, R14, R8, 0x10, RZ ;  /* 0x06000000080e7989 */ /* 0x000e6400000e00ff */
[----:B-1----:R-:W-:-:S05]  /*11950*/  SEL R9, R14, RZ, P0 ;  /* 0x000000ff0e097207 */ /* 0x002fca0000000000 */
[----:B0-----:R-:W-:-:S05]  /*11960*/  IMAD.IADD R2, R8, 0x1, R9 ;  /* 0x0000000108027824 */ /* 0x001fca00078e0209 */
[----:B------:R0:W1:Y:S02]  /*11970*/  SHFL.IDX PT, R14, R2, 0x1f, 0x1f ;  /* 0x03e01f00020e7f89 */ /* 0x00006400000e0000 */
.L_x_415:
[----:B------:R-:W-:Y:S02]  /*11980*/  ULDC UR4, c[0x0][0xc10] ;  /* 0x0003040000047ab9 */ /* 0x000fe40000000800 */
[----:B--2---:R-:W-:-:S04]  /*11990*/  IMAD.U32 R16, RZ, RZ, UR4 ;  /* 0x00000004ff107e24 */ /* 0x004fc8000f8e00ff */
[----:B-1----:R-:W-:-:S04]  /*119a0*/  IMAD R6, R14, R16, RZ ;  /* 0x000000100e067224 */ /* 0x002fc800078e02ff */
[----:B----4-:R-:W-:-:S05]  /*119b0*/  IMAD.IADD R5, R5, 0x1, R6 ;  /* 0x0000000105057824 */ /* 0x010fca00078e0206 */
[----:B---3--:R-:W-:-:S13]  /*119c0*/  ISETP.GT.AND P0, PT, R5, R4, PT ;  /* 0x000000040500720c */ /* 0x008fda0003f04270 */
[----:B------:R-:W-:Y:S05]  /*119d0*/  @P0 BRA `(.L_x_365) ;  /* 0x0000000000b80947 */ /* 0x000fea0003800000 */
[----:B------:R-:W1:Y:S02]  /*119e0*/  LDC R0, c[0x0][0xc14] ;  /* 0x00030500ff007b82 */ /* 0x000e640000000800 */
.L_x_370:
[----:B------:R-:W-:-:S05]  /*119f0*/  VIADD R19, R19, 0x1f ;  /* 0x0000001f13137836 */ /* 0x000fca0000000000 */
[----:B-1----:R-:W-:-:S13]  /*11a00*/  ISETP.GE.AND P0, PT, R19, R0, PT ;  /* 0x000000001300720c */ /* 0x002fda0003f06270 */
[----:B------:R-:W-:Y:S05]  /*11a10*/  @P0 BRA `(.L_x_366) ;  /* 0x0000000400600947 */ /* 0x000fea0003800000 */
[----:B0-----:R-:W0:Y:S01]  /*11a20*/  S2R R2, SR_TID.X ;  /* 0x0000000000027919 */ /* 0x001e220000002100 */
[----:B------:R-:W-:Y:S01]  /*11a30*/  BSSY B0, `(.L_x_367) ;  /* 0x000000b000007945 */ /* 0x000fe20003800000 */
[----:B------:R-:W-:Y:S01]  /*11a40*/  IMAD.MOV.U32 R3, RZ, RZ, RZ ;  /* 0x000000ffff037224 */ /* 0x000fe200078e00ff */
[----:B0-----:R-:W-:-:S04]  /*11a50*/  LOP3.LUT R8, R2, 0x1f, RZ, 0xc0, !PT ;  /* 0x0000001f02087812 */ /* 0x001fc800078ec0ff */
        /* <DEDUP_REMOVED lines=8> */
.L_x_368:
[----:B------:R-:W-:Y:S05]  /*11ae0*/  BSYNC B0 ;  /* 0x0000000000007941 */ /* 0x000fea0003800000 */
.L_x_367:
[----:B------:R-:W-:-:S03]  /*11af0*/  UMOV UR4, 0xffffffff ;  /* 0xffffffff00047882 */ /* 0x000fc60000000000 */
[----:B------:R-:W-:Y:S05]  /*11b00*/  BRA.DIV UR4, `(.L_x_369) ;  /* 0x0000001604087947 */ /* 0x000fea000b800000 */
[----:B-----5:R-:W1:Y:S01]  /*11b10*/  SHFL.UP PT, R14, R3, 0x1, RZ ;  /* 0x04200000030e7989 */ /* 0x020e6200000e00ff */
[C---:B------:R-:W-:Y:S02]  /*11b20*/  ISETP.NE.AND P0, PT, R8.reuse, RZ, PT ;  /* 0x000000ff0800720c */ /* 0x040fe40003f05270 */
[----:B------:R-:W-:Y:S02]  /*11b30*/  ISETP.GE.U32.AND P1, PT, R8, 0x2, PT ;  /* 0x000000020800780c */ /* 0x000fe40003f26070 */
[----:B-1----:R-:W-:Y:S02]  /*11b40*/  SEL R14, R14, RZ, P0 ;  /* 0x000000ff0e0e7207 */ /* 0x002fe40000000000 */
[----:B------:R-:W-:-:S03]  /*11b50*/  ISETP.GE.U32.AND P0, PT, R8, 0x4, PT ;  /* 0x000000040800780c */ /* 0x000fc60003f06070 */
[----:B------:R-:W-:-:S05]  /*11b60*/  IMAD.IADD R13, R3, 0x1, R14 ;  /* 0x00000001030d7824 */ /* 0x000fca00078e020e */
[----:B------:R-:W0:Y:S02]  /*11b70*/  SHFL.UP PT, R14, R13, 0x2, RZ ;  /* 0x044000000d0e7989 */ /* 0x000e2400000e00ff */
[----:B0-----:R-:W-:Y:S02]  /*11b80*/  SEL R2, R14, RZ, P1 ;  /* 0x000000ff0e027207 */ /* 0x001fe40000800000 */
[----:B------:R-:W-:Y:S02]  /*11b90*/  ISETP.GE.U32.AND P1, PT, R8, 0x8, PT ;  /* 0x000000080800780c */ /* 0x000fe40003f26070 */
[----:B------:R-:W-:-:S05]  /*11ba0*/  IADD3 R2, R13, R2, RZ ;  /* 0x000000020d027210 */ /* 0x000fca0007ffe0ff */
        /* <DEDUP_REMOVED lines=10> */
[----:B------:R0:W1:Y:S02]  /*11c50*/  SHFL.IDX PT, R14, R2, 0x1f, 0x1f ;  /* 0x03e01f00020e7f89 */ /* 0x00006400000e0000 */
.L_x_423:
[----:B------:R-:W-:Y:S02]  /*11c60*/  ULDC UR4, c[0x0][0xc10] ;  /* 0x0003040000047ab9 */ /* 0x000fe40000000800 */
[----:B------:R-:W-:-:S04]  /*11c70*/  IMAD.U32 R16, RZ, RZ, UR4 ;  /* 0x00000004ff107e24 */ /* 0x000fc8000f8e00ff */
[----:B-1----:R-:W-:-:S04]  /*11c80*/  IMAD R6, R14, R16, RZ ;  /* 0x000000100e067224 */ /* 0x002fc800078e02ff */
[----:B------:R-:W-:-:S05]  /*11c90*/  IMAD.IADD R5, R6, 0x1, R5 ;  /* 0x0000000106057824 */ /* 0x000fca00078e0205 */
[----:B------:R-:W-:-:S13]  /*11ca0*/  ISETP.GT.AND P0, PT, R5, R4, PT ;  /* 0x000000040500720c */ /* 0x000fda0003f04270 */
[----:B------:R-:W-:Y:S05]  /*11cb0*/  @!P0 BRA `(.L_x_370) ;  /* 0xfffffffc004c8947 */ /* 0x000fea000383ffff */
.L_x_365:
[----:B------:R-:W-:Y:S01]  /*11cc0*/  IMAD.IADD R6, R5, 0x1, -R6 ;  /* 0x0000000105067824 */ /* 0x000fe200078e0a06 */
[----:B------:R-:W-:-:S03]  /*11cd0*/  UMOV UR4, 0xffffffff ;  /* 0xffffffff00047882 */ /* 0x000fc60000000000 */
[----:B------:R-:W-:-:S05]  /*11ce0*/  IMAD R5, R2, R16, R6 ;  /* 0x0000001002057224 */ /* 0x000fca00078e0206 */
[----:B------:R-:W-:Y:S01]  /*11cf0*/  ISETP.GT.AND P6, PT, R5, R4, PT ;  /* 0x000000040500720c */ /* 0x000fe20003fc4270 */
[----:B------:R-:W-:-:S12]  /*11d00*/  BRA.DIV UR4, `(.L_x_371) ;  /* 0x0000001604587947 */ /* 0x000fd8000b800000 */
[----:B------:R-:W-:-:S04]  /*11d10*/  VOTE.ANY R7, PT, !P6 ;  /* 0x0000000000077806 */ /* 0x000fc800070e0100 */
[----:B------:R-:W1:Y:S02]  /*11d20*/  POPC R5, R7 ;  /* 0x0000000700057309 */ /* 0x000e640000000000 */
[----:B-1----:R1:W2:Y:S02]  /*11d30*/  SHFL.IDX PT, R17, R3, R5, 0x1f ;  /* 0x00001f0503117589 */ /* 0x0022a400000e0000 */
.L_x_427:
[----:B------:R-:W-:Y:S01]  /*11d40*/  ISETP.NE.AND P0, PT, R7, RZ, PT ;  /* 0x000000ff0700720c */ /* 0x000fe20003f05270 */
[----:B------:R-:W-:-:S12]  /*11d50*/  IMAD.MOV.U32 R14, RZ, RZ, RZ ;  /* 0x000000ffff0e7224 */ /* 0x000fd800078e00ff */
[----:B------:R-:W-:Y:S05]  /*11d60*/  @!P0 BRA `(.L_x_372) ;  /* 0x0000000000108947 */ /* 0x000fea0003800000 */
[----:B------:R-:W-:Y:S01]  /*11d70*/  UMOV UR4, 0xffffffff ;  /* 0xffffffff00047882 */ /* 0x000fe20000000000 */
[----:B------:R-:W-:Y:S02]  /*11d80*/  VIADD R12, R5, 0xffffffff ;  /* 0xffffffff050c7836 */ /* 0x000fe40000000000 */
[----:B------:R-:W-:Y:S05]  /*11d90*/  BRA.DIV UR4, `(.L_x_373) ;  /* 0x00000016047c7947 */ /* 0x000fea000b800000 */
[----:B------:R3:W4:Y:S02]  /*11da0*/  SHFL.IDX PT, R14, R2, R12, 0x1f ;  /* 0x00001f0c020e7589 */ /* 0x00072400000e0000 */
.L_x_372:
[-C--:B--2---:R-:W-:Y:S01]  /*11db0*/  IABS R7, R17.reuse ;  /* 0x0000001100077213 */ /* 0x084fe20000000000 */
[----:B----4-:R-:W-:Y:S01]  /*11dc0*/  IMAD R16, R14, R16, R6 ;  /* 0x000000100e107224 */ /* 0x010fe200078e0206 */
[----:B------:R-:W-:Y:S01]  /*11dd0*/  IABS R6, R17 ;  /* 0x0000001100067213 */ /* 0x000fe20000000000 */
[----:B------:R-:W-:Y:S01]  /*11de0*/  IMAD.IADD R19, R5, 0x1, R19 ;  /* 0x0000000105137824 */ /* 0x000fe200078e0213 */
[----:B------:R-:W2:Y:S03]  /*11df0*/  I2F.RP R8, R7 ;  /* 0x0000000700087306 */ /* 0x000ea60000209400 */
[----:B------:R-:W-:-:S05]  /*11e00*/  IMAD.MOV R6, RZ, RZ, -R6 ;  /* 0x000000ffff067224 */ /* 0x000fca00078e0a06 */
[----:B--2---:R-:W2:Y:S02]  /*11e10*/  MUFU.RCP R8, R8 ;  /* 0x0000000800087308 */ /* 0x004ea40000001000 */
[----:B--2---:R-:W-:-:S06]  /*11e20*/  VIADD R9, R8, 0xffffffe ;  /* 0x0ffffffe08097836 */ /* 0x004fcc0000000000 */
[----:B-1----:R-:W0:Y:S02]  /*11e30*/  F2I.FTZ.U32.TRUNC.NTZ R3, R9 ;  /* 0x0000000900037305 */ /* 0x002e24000021f000 */
[----:B0--3--:R-:W-:-:S05]  /*11e40*/  IADD3 R2, RZ, -R3, RZ ;  /* 0x80000003ff027210 */ /* 0x009fca0007ffe0ff */
[----:B------:R-:W-:Y:S02]  /*11e50*/  IMAD R11, R2, R7, RZ ;  /* 0x00000007020b7224 */ /* 0x000fe400078e02ff */
[----:B------:R-:W-:-:S04]  /*11e60*/  IMAD.MOV.U32 R2, RZ, RZ, RZ ;  /* 0x000000ffff027224 */ /* 0x000fc800078e00ff */
[----:B------:R-:W-:-:S04]  /*11e70*/  IMAD.HI.U32 R3, R3, R11, R2 ;  /* 0x0000000b03037227 */ /* 0x000fc800078e0002 */
[----:B------:R-:W-:-:S05]  /*11e80*/  IMAD.IADD R2, R4, 0x1, -R16 ;  /* 0x0000000104027824 */ /* 0x000fca00078e0a10 */
[----:B------:R-:W-:-:S05]  /*11e90*/  IABS R4, R2 ;  /* 0x0000000200047213 */ /* 0x000fca0000000000 */
        /* <DEDUP_REMOVED lines=11> */
[----:B------:R-:W-:-:S04]  /*11f50*/  @!P0 LOP3.LUT R3, RZ, R17, RZ, 0x33, !PT ;  /* 0x00000011ff038212 */ /* 0x000fc800078e33ff */
[----:B------:R-:W-:Y:S01]  /*11f60*/  MOV R18, R3 ;  /* 0x0000000300127202 */ /* 0x000fe20000000f00 */
[----:B------:R-:W-:-:S04]  /*11f70*/  IMAD.MOV R4, RZ, RZ, -R3 ;  /* 0x000000ffff047224 */ /* 0x000fc800078e0a03 */
[----:B------:R-:W-:Y:S01]  /*11f80*/  IMAD R17, R17, R4, R2 ;  /* 0x0000000411117224 */ /* 0x000fe200078e0202 */
[----:B------:R-:W-:Y:S06]  /*11f90*/  BRA `(.L_x_374) ;  /* 0x00000000001c7947 */ /* 0x000fec0003800000 */
.L_x_366:
[----:B------:R-:W-:Y:S01]  /*11fa0*/  UMOV UR4, URZ ;  /* 0x0000003f00047c82 */ /* 0x000fe20008000000 */
[----:B------:R-:W-:Y:S01]  /*11fb0*/  UMOV UR5, URZ ;  /* 0x0000003f00057c82 */ /* 0x000fe20008000000 */
[----:B------:R-:W-:Y:S01]  /*11fc0*/  ULDC UR6, c[0x0][0xc14] ;  /* 0x0003050000067ab9 */ /* 0x000fe20000000800 */
[----:B------:R-:W-:Y:S02]  /*11fd0*/  IMAD.MOV.U32 R16, RZ, RZ, R4 ;  /* 0x000000ffff107224 */ /* 0x000fe400078e0004 */
[----:B------:R-:W-:Y:S02]  /*11fe0*/  IMAD.U32 R17, RZ, RZ, UR4 ;  /* 0x00000004ff117e24 */ /* 0x000fe4000f8e00ff */
[----:B------:R-:W-:Y:S02]  /*11ff0*/  IMAD.U32 R18, RZ, RZ, UR5 ;  /* 0x00000005ff127e24 */ /* 0x000fe4000f8e00ff */
[----:B------:R-:W-:-:S07]  /*12000*/  IMAD.U32 R19, RZ, RZ, UR6 ;  /* 0x00000006ff137e24 */ /* 0x000fce000f8e00ff */
.L_x_374:
[----:B0-----:R-:W0:Y:S01]  /*12010*/  S2R R2, SR_TID.X ;  /* 0x0000000000027919 */ /* 0x001e220000002100 */
[----:B------:R-:W-:Y:S05]  /*12020*/  WARPSYNC.ALL ;  /* 0x0000000000007948 */ /* 0x000fea0003800000 */
[----:B------:R-:W-:Y:S01]  /*12030*/  BAR.SYNC.DEFER_BLOCKING 0x4, 0x120 ;  /* 0x0104800000007b1d */ /* 0x000fe20000010000 */
[----:B0-----:R-:W-:-:S04]  /*12040*/  LOP3.LUT R2, R2, 0x1f, RZ, 0xc0, !PT ;  /* 0x0000001f02027812 */ /* 0x001fc800078ec0ff */
[----:B------:R-:W-:-:S13]  /*12050*/  ISETP.NE.AND P0, PT, R2, RZ, PT ;  /* 0x000000ff0200720c */ /* 0x000fda0003f05270 */
[----:B------:R-:W0:Y:S01]  /*12060*/  @!P0 S2R R3, SR_CgaCtaId ;  /* 0x0000000000038919 */ /* 0x000e220000008800 */
[----:B------:R-:W-:-:S04]  /*12070*/  @!P0 MOV R2, 0x400 ;  /* 0x0000040000028802 */ /* 0x000fc80000000f00 */
[----:B0-----:R-:W-:-:S05]  /*12080*/  @!P0 LEA R2, R3, R2, 0x18 ;  /* 0x0000000203028211 */ /* 0x001fca00078ec0ff */
[----:B------:R1:W-:Y:S01]  /*12090*/  @!P0 STS.128 [R2+0x388d0], R16 ;  /* 0x0388d01002008388 */ /* 0x0003e20000000c00 */
[----:B------:R-:W-:Y:S06]  /*120a0*/  BAR.ARV 0x5, 0x120 ;  /* 0x0144800000007b1d */ /* 0x000fec0000002000 */
[----:B------:R-:W-:-:S13]  /*120b0*/  ISETP.GE.AND P0, PT, R19, R0, PT ;  /* 0x000000001300720c */ /* 0x000fda0003f06270 */
[----:B------:R-:W-:Y:S05]  /*120c0*/  @!P0 BRA `(.L_x_375) ;  /* 0xffffffbc00048947 */ /* 0x000fea000383ffff */
.L_x_309:
[----:B0-----:R-:W2:Y:S01]  /*120d0*/  LDL.LU R0, [R1+0x28] ;  /* 0x0000280001007983 */ /* 0x001ea20000300800 */
[----:B------:R-:W-:Y:S01]  /*120e0*/  BSSY B0, `(.L_x_376) ;  /* 0x000000b000007945 */ /* 0x000fe20003800000 */
[----:B------:R-:W0:Y:S01]  /*120f0*/  S2R R5, SR_CgaCtaId ;  /* 0x0000000000057919 */ /* 0x000e220000008800 */
[----:B--2---:R-:W-:-:S05]  /*12100*/  VIADD R0, R0, 0x1 ;  /* 0x0000000100007836 */ /* 0x004fca0000000000 */
[----:B-1----:R-:W-:-:S04]  /*12110*/  LEA.HI R2, R0, R0, RZ, 0x1 ;  /* 0x0000000000027211 */ /* 0x002fc800078f08ff */
[----:B------:R-:W-:-:S05]  /*12120*/  LOP3.LUT R3, R2, 0xfffffffe, RZ, 0xc0, !PT ;  /* 0xfffffffe02037812 */ /* 0x000fca00078ec0ff */
[----:B------:R-:W-:Y:S01]  /*12130*/  IMAD.IADD R3, R0, 0x1, -R3 ;  /* 0x0000000100037824 */ /* 0x000fe200078e0a03 */
[----:B------:R-:W-:-:S04]  /*12140*/  MOV R0, 0x400 ;  /* 0x0000040000007802 */ /* 0x000fc80000000f00 */
[----:B0-----:R-:W-:Y:S02]  /*12150*/  LEA R0, R5, R0, 0x18 ;  /* 0x0000000005007211 */ /* 0x001fe400078ec0ff */
[----:B------:R-:W-:-:S04]  /*12160*/  SHF.L.U32 R3, R3, 0x1f, RZ ;  /* 0x0000001f03037819 */ /* 0x000fc800000006ff */
[----:B------:R-:W0:Y:S02]  /*12170*/  SYNCS.PHASECHK.TRANS64.TRYWAIT P0, [R0+URZ+0x38820], R3 ;  /* 0x03882003000075a7 */ /* 0x000e24000800017f */
[----:B0-----:R-:W-:Y:S05]  /*12180*/  @!P0 BRA `(.L_x_377) ;  /* 0x0000001000a48947 */ /* 0x001fea0003800000 */
.L_x_430:
[----:B------:R-:W-:Y:S05]  /*12190*/  BSYNC B0 ;  /* 0x0000000000007941 */ /* 0x000fea0003800000 */
.L_x_376:
[----:B------:R-:W-:-:S03]  /*121a0*/  UMOV UR4, 0xffffffff ;  /* 0xffffffff00047882 */ /* 0x000fc60000000000 */
[----:B------:R-:W-:Y:S05]  /*121b0*/  BRA.DIV UR4, `(.L_x_378) ;  /* 0x0000001204ac7947 */ /* 0x000fea000b800000 */
[----:B------:R-:W1:Y:S02]  /*121c0*/  S2R R2, SR_TID.X ;  /* 0x0000000000027919 */ /* 0x000e640000002100 */
[----:B-1----:R-:W-:-:S04]  /*121d0*/  SHF.R.U32.HI R2, RZ, 0x5, R2 ;  /* 0x00000005ff027819 */ /* 0x002fc80000011602 */
[----:B------:R-:W-:-:S05]  /*121e0*/  LOP3.LUT R2, R2, 0x3, RZ, 0xc0, !PT ;  /* 0x0000000302027812 */ /* 0x000fca00078ec0ff */
[----:B------:R1:W2:Y:S02]  /*121f0*/  SHFL.IDX PT, R14, R2, RZ, 0x1f ;  /* 0x00001fff020e7589 */ /* 0x0002a400000e0000 */
.L_x_433:
[----:B--2---:R-:W-:Y:S01]  /*12200*/  ISETP.NE.AND P0, PT, R14, RZ, PT ;  /* 0x000000ff0e00720c */ /* 0x004fe20003f05270 */
[----:B------:R-:W-:-:S12]  /*12210*/  BSSY B0, `(.L_x_379) ;  /* 0x0000029000007945 */ /* 0x000fd80003800000 */
[----:B------:R-:W-:Y:S05]  /*12220*/  @P0 BRA `(.L_x_380) ;  /* 0x00000000009c0947 */ /* 0x000fea0003800000 */
[----:B------:R-:W-:-:S03]  /*12230*/  UMOV UR4, 0xffffffff ;  /* 0xffffffff00047882 */ /* 0x000fc60000000000 */
[----:B------:R-:W-:Y:S05]  /*12240*/  BRA.DIV UR4, `(.L_x_381) ;  /* 0x0000001204bc7947 */ /* 0x000fea000b800000 */
[----:B------:R-:W-:-:S13]  /*12250*/  ELECT P6, URZ, PT ;  /* 0x00000000003f782f */ /* 0x000fda00038c0000 */
.L_x_436:
[----:B------:R-:W-:Y:S05]  /*12260*/  @!P6 BRA `(.L_x_380) ;  /* 0x00000000008ce947 */ /* 0x000fea0003800000 */
[----:B-1----:R-:W2:Y:S02]  /*12270*/  LDL R2, [R1+0x30] ;  /* 0x0000300001027983 */ /* 0x002ea40000100800 */
[----:B--2---:R-:W-:-:S13]  /*12280*/  R2UR UR4, R2 ;  /* 0x00000000020472ca */ /* 0x004fda00000e0000 */
[----:B------:R-:W-:-:S06]  /*12290*/  ULOP3.LUT UR4, UR4, 0x2, URZ, 0xfc, !UPT ;  /* 0x0000000204047892 */ /* 0x000fcc000f8efc3f */
[----:B------:R-:W-:-:S05]  /*122a0*/  IMAD.U32 R2, RZ, RZ, UR4 ;  /* 0x00000004ff027e24 */ /* 0x000fca000f8e00ff */
[----:B------:R-:W-:-:S13]  /*122b0*/  ISETP.NE.AND P2, PT, R2, 0x3, PT ;  /* 0x000000030200780c */ /* 0x000fda0003f45270 */
[----:B------:R-:W-:Y:S05]  /*122c0*/  @!P2 BRA `(.L_x_382) ;  /* 0x000000000004a947 */ /* 0x000fea0003800000 */
[----:B------:R-:W-:Y:S01]  /*122d0*/  BPT.TRAP 0x1 ;  /* 0x000000040000795c */ /* 0x000fe20000300000 */
.L_x_382:
[----:B0-----:R-:W2:Y:S04]  /*122e0*/  LDL R3, [R1] ;  /* 0x0000000001037983 */ /* 0x001ea80000100800 */
[----:B------:R-:W3:Y:S01]  /*122f0*/  LDL.LU R7, [R1+0x8] ;  /* 0x0000080001077983 */ /* 0x000ee20000300800 */
[----:B------:R-:W-:-:S04]  /*12300*/  VIADD R2, R0, 0x38840 ;  /* 0x0003884000027836 */ /* 0x000fc80000000000 */
[C---:B--2---:R-:W-:Y:S01]  /*12310*/  IMAD R6, R3.reuse, 0x8, R2 ;  /* 0x0000000803067824 */ /* 0x044fe200078e0202 */
[----:B------:R-:W-:Y:S02]  /*12320*/  IADD3 R3, R3, 0x1, RZ ;  /* 0x0000000103037810 */ /* 0x000fe40007ffe0ff */
[----:B---3--:R-:W-:Y:S02]  /*12330*/  SHF.L.U32 R5, R7, 0x1f, RZ ;  /* 0x0000001f07057819 */ /* 0x008fe400000006ff */
[C---:B------:R-:W-:Y:S02]  /*12340*/  ISETP.NE.AND P1, PT, R3.reuse, 0x2, PT ;  /* 0x000000020300780c */ /* 0x040fe40003f25270 */
[----:B------:R-:W0:Y:S02]  /*12350*/  SYNCS.PHASECHK.TRANS64.TRYWAIT P0, [R6+URZ], R5 ;  /* 0x00000005060075a7 */ /* 0x000e24000800017f */
[----:B------:R-:W-:Y:S02]  /*12360*/  SEL R4, RZ, 0x1, P1 ;  /* 0x00000001ff047807 */ /* 0x000fe40000800000 */
[----:B------:R-:W-:-:S02]  /*12370*/  SEL R3, R3, RZ, P1 ;  /* 0x000000ff03037207 */ /* 0x000fc40000800000 */
[----:B------:R-:W-:-:S03]  /*12380*/  LOP3.LUT R4, R7, R4, RZ, 0x3c, !PT ;  /* 0x0000000407047212 */ /* 0x000fc600078e3cff */
[----:B------:R-:W-:Y:S01]  /*12390*/  IMAD R7, R3, 0x8, R2 ;  /* 0x0000000803077824 */ /* 0x000fe200078e0202 */
[----:B------:R-:W-:Y:S01]  /*123a0*/  SHF.L.U32 R2, R4, 0x1f, RZ ;  /* 0x0000001f04027819 */ /* 0x000fe200000006ff */
[----:B0-----:R-:W-:Y:S06]  /*123b0*/  @!P0 BRA `(.L_x_383) ;  /* 0x0000001000808947 */ /* 0x001fec0003800000 */
.L_x_437:
[----:B------:R-:W1:Y:S02]  /*123c0*/  SYNCS.PHASECHK.TRANS64.TRYWAIT P0, [R7+URZ], R2 ;  /* 0x00000002070075a7 */ /* 0x000e64000800017f */
[----:B-1----:R-:W-:Y:S05]  /*123d0*/  @!P0 BRA `(.L_x_384) ;  /* 0x00000010008c8947 */ /* 0x002fea0003800000 */
.L_x_438:
[----:B------:R-:W-:Y:S05]  /*123e0*/  @!P2 BRA `(.L_x_385) ;  /* 0x000000000004a947 */ /* 0x000fea0003800000 */
[----:B------:R-:W-:Y:S01]  /*123f0*/  BPT.TRAP 0x1 ;  /* 0x000000040000795c */ /* 0x000fe20000300000 */
.L_x_385:
[----:B------:R-:W2:Y:S01]  /*12400*/  LDL.LU R4, [R1] ;  /* 0x0000000001047983 */ /* 0x000ea20000300800 */
[----:B------:R-:W-:-:S04]  /*12410*/  VIADD R0, R0, 0x38860 ;  /* 0x0003886000007836 */ /* 0x000fc80000000000 */
[----:B--2---:R-:W-:-:S04]  /*12420*/  IMAD R4, R4, 0x8, R0 ;  /* 0x0000000804047824 */ /* 0x004fc800078e0200 */
[----:B------:R-:W2:Y:S02]  /*12430*/  SYNCS.PHASECHK.TRANS64.TRYWAIT P0, [R4+URZ], R5 ;  /* 0x00000005040075a7 */ /* 0x000ea4000800017f */
[----:B--2---:R-:W-:Y:S05]  /*12440*/  @!P0 BRA `(.L_x_386) ;  /* 0x0000001000848947 */ /* 0x004fea0003800000 */
.L_x_439:
[----:B------:R-:W-:-:S07]  /*12450*/  IMAD R3, R3, 0x8, R0 ;  /* 0x0000000803037824 */ /* 0x000fce00078e0200 */
.L_x_387:
[----:B---3--:R3:W4:Y:S02]  /*12460*/  SYNCS.PHASECHK.TRANS64.TRYWAIT P0, [R3+URZ], R2 ;  /* 0x00000002030075a7 */ /* 0x008724000800017f */
[----:B----4-:R-:W-:Y:S05]  /*12470*/  @!P0 NANOSLEEP.SYNCS 0x989680 ;  /* 0x009896800000895d */ /* 0x010fea0003900000 */
[----:B------:R-:W4:Y:S02]  /*12480*/  @!P0 SYNCS.PHASECHK.TRANS64 P0, [R3+URZ], R2 ;  /* 0x00000002030085a7 */ /* 0x000f24000800007f */
[----:B----4-:R-:W-:Y:S05]  /*12490*/  @!P0 BRA `(.L_x_387) ;  /* 0xfffffffc00f08947 */ /* 0x010fea000383ffff */
.L_x_380:
[----:B------:R-:W-:Y:S05]  /*124a0*/  BSYNC B0 ;  /* 0x0000000000007941 */ /* 0x000fea0003800000 */
.L_x_379:
[----:B------:R-:W-:Y:S05]  /*124b0*/  EXIT ;  /* 0x000000000000794d */ /* 0x000fea0003800000 */
.L_x_263:
[----:B0-----:R0:W1:Y:S02]  /*124c0*/  SYNCS.PHASECHK.TRANS64.TRYWAIT P1, [R5+URZ+0x38800], R0 ;  /* 0x03880000050075a7 */ /* 0x001064000802017f */
[----:B-1----:R-:W-:Y:S05]  /*124d0*/  @!P1 NANOSLEEP.SYNCS 0x989680 ;  /* 0x009896800000995d */ /* 0x002fea0003900000 */
[----:B------:R-:W1:Y:S02]  /*124e0*/  @!P1 SYNCS.PHASECHK.TRANS64 P1, [R5+URZ+0x38800], R0 ;  /* 0x03880000050095a7 */ /* 0x000e64000802007f */
[----:B-1----:R-:W-:Y:S05]  /*124f0*/  @!P1 BRA `(.L_x_263) ;  /* 0xfffffffc00f09947 */ /* 0x002fea000383ffff */
[----:B------:R-:W-:Y:S05]  /*12500*/  BRA `(.L_x_388) ;  /* 0xfffffef000f07947 */ /* 0x000fea000383ffff */
.L_x_267:
[----:B-1----:R1:W2:Y:S02]  /*12510*/  SYNCS.PHASECHK.TRANS64.TRYWAIT P2, [R0+URZ+0x38830], R3 ;  /* 0x03883003000075a7 */ /* 0x0022a4000804017f */
[----:B--2---:R-:W-:Y:S05]  /*12520*/  @!P2 NANOSLEEP.SYNCS 0x989680 ;  /* 0x009896800000a95d */ /* 0x004fea0003900000 */
[----:B------:R-:W2:Y:S02]  /*12530*/  @!P2 SYNCS.PHASECHK.TRANS64 P2, [R0+URZ+0x38830], R3 ;  /* 0x038830030000a5a7 */ /* 0x000ea4000804007f */
[----:B--2---:R-:W-:Y:S05]  /*12540*/  @!P2 BRA `(.L_x_267) ;  /* 0xfffffffc00f0a947 */ /* 0x004fea000383ffff */
[----:B------:R-:W-:Y:S05]  /*12550*/  BRA `(.L_x_266) ;  /* 0xfffffef400147947 */ /* 0x000fea000383ffff */
.L_x_272:
[----:B-1----:R-:W-:-:S04]  /*12560*/  IMAD.U32 R4, RZ, RZ, UR61 ;  /* 0x0000003dff047e24 */ /* 0x002fc8000f8e00ff */
[----:B------:R1:W2:Y:S03]  /*12570*/  SYNCS.PHASECHK.TRANS64.TRYWAIT P2, [R4+URZ+0x38830], R3 ;  /* 0x03883003040075a7 */ /* 0x0002a6000804017f */
[----:B--2---:R-:W-:Y:S05]  /*12580*/  @!P2 NANOSLEEP.SYNCS 0x989680 ;  /* 0x009896800000a95d */ /* 0x004fea0003900000 */
[----:B------:R-:W2:Y:S02]  /*12590*/  @!P2 SYNCS.PHASECHK.TRANS64 P2, [R4+URZ+0x38830], R3 ;  /* 0x038830030400a5a7 */ /* 0x000ea4000804007f */
[----:B--2---:R-:W-:Y:S05]  /*125a0*/  @!P2 BRA `(.L_x_272) ;  /* 0xfffffffc00eca947 */ /* 0x004fea000383ffff */
[----:B------:R-:W-:Y:S05]  /*125b0*/  BRA `(.L_x_271) ;  /* 0xffffff30008c7947 */ /* 0x000fea000383ffff */
.L_x_276:
[----:B01----:R-:W-:-:S04]  /*125c0*/  IMAD.U32 R3, RZ, RZ, UR4 ;  /* 0x00000004ff037e24 */ /* 0x003fc8000f8e00ff */
[----:B------:R0:W1:Y:S03]  /*125d0*/  SYNCS.PHASECHK.TRANS64.TRYWAIT P2, [R3+URZ+0x38850], R0 ;  /* 0x03885000030075a7 */ /* 0x000066000804017f */
[----:B-1----:R-:W-:Y:S05]  /*125e0*/  @!P2 NANOSLEEP.SYNCS 0x989680 ;  /* 0x009896800000a95d */ /* 0x002fea0003900000 */
[----:B------:R-:W1:Y:S02]  /*125f0*/  @!P2 SYNCS.PHASECHK.TRANS64 P2, [R3+URZ+0x38850], R0 ;  /* 0x038850000300a5a7 */ /* 0x000e64000804007f */
[----:B-1----:R-:W-:Y:S05]  /*12600*/  @!P2 BRA `(.L_x_276) ;  /* 0xfffffffc00eca947 */ /* 0x002fea000383ffff */
[----:B------:R-:W-:Y:S05]  /*12610*/  BRA `(.L_x_275) ;  /* 0xffffff5800ac7947 */ /* 0x000fea000383ffff */
.L_x_281:
[----:B-1----:R1:W2:Y:S02]  /*12620*/  SYNCS.PHASECHK.TRANS64.TRYWAIT P0, [R11+URZ+0x38850], R0 ;  /* 0x038850000b0075a7 */ /* 0x0022a4000800017f */
[----:B--2---:R-:W-:Y:S05]  /*12630*/  @!P0 NANOSLEEP.SYNCS 0x989680 ;  /* 0x009896800000895d */ /* 0x004fea0003900000 */
[----:B------:R-:W2:Y:S02]  /*12640*/  @!P0 SYNCS.PHASECHK.TRANS64 P0, [R11+URZ+0x38850], R0 ;  /* 0x038850000b0085a7 */ /* 0x000ea4000800007f */
[----:B--2---:R-:W-:Y:S05]  /*12650*/  @!P0 BRA `(.L_x_281) ;  /* 0xfffffffc00f08947 */ /* 0x004fea000383ffff */
[----:B------:R-:W-:Y:S05]  /*12660*/  BRA `(.L_x_280) ;  /* 0xffffff7000a47947 */ /* 0x000fea000383ffff */
.L_x_321:
[----:B------:R-:W0:Y:S01]  /*12670*/  S2R R7, SR_TID.X ;  /* 0x0000000000077919 */ /* 0x000e220000002100 */
[----:B------:R-:W-:Y:S01]  /*12680*/  BSSY B0, `(.L_x_389) ;  /* 0x000000a000007945 */ /* 0x000fe20003800000 */
[----:B------:R-:W-:Y:S01]  /*12690*/  IMAD.MOV.U32 R12, RZ, RZ, RZ ;  /* 0x000000ffff0c7224 */ /* 0x000fe200078e00ff */
[----:B------:R-:W-:Y:S01]  /*126a0*/  MOV R15, 0xffffffff ;  /* 0xffffffff000f7802 */ /* 0x000fe20000000f00 */
[----:B------:R-:W-:Y:S01]  /*126b0*/  IMAD.MOV.U32 R11, RZ, RZ, 0x1f ;  /* 0x0000001fff0b7424 */ /* 0x000fe200078e00ff */
[----:B0-----:R-:W-:-:S04]  /*126c0*/  SHF.R.U32.HI R7, RZ, 0x5, R7 ;  /* 0x00000005ff077819 */ /* 0x001fc80000011607 */
[----:B------:R-:W-:-:S05]  /*126d0*/  LOP3.LUT R7, R7, 0x3, RZ, 0xc0, !PT ;  /* 0x0000000307077812 */ /* 0x000fca00078ec0ff */
[----:B------:R-:W-:-:S07]  /*126e0*/  IMAD.MOV.U32 R13, RZ, RZ, R7 ;  /* 0x000000ffff0d7224 */ /* 0x000fce00078e0007 */
[----:B------:R-:W-:Y:S05]  /*126f0*/  WARPSYNC.COLLECTIVE R15, `(.L_x_390) ;  /* 0x000000000f087348 */ /* 0x000fea0003c00000 */
[----:B------:R0:W1:Y:S02]  /*12700*/  SHFL.IDX P6, R14, R13, R12, R11 ;  /* 0x0000000c0d0e7389 */ /* 0x00006400000c000b */
[----:B01----:R-:W-:Y:S01]  /*12710*/  ENDCOLLECTIVE ;  /* 0x000000000000791b */ /* 0x003fe20003800000 */
.L_x_390:
[----:B------:R-:W-:Y:S05]  /*12720*/  BSYNC B0 ;  /* 0x0000000000007941 */ /* 0x000fea0003800000 */
.L_x_389:
[----:B------:R-:W-:Y:S05]  /*12730*/  BRA `(.L_x_391) ;  /* 0xffffffc4001c7947 */ /* 0x000fea000383ffff */
.L_x_322:
[----:B------:R-:W-:Y:S01]  /*12740*/  BSSY B0, `(.L_x_392) ;  /* 0x0000006000007945 */ /* 0x000fe20003800000 */
[----:B------:R-:W-:-:S07]  /*12750*/  IMAD.MOV.U32 R15, RZ, RZ, -0x1 ;  /* 0xffffffffff0f7424 */ /* 0x000fce00078e00ff */
[----:B------:R-:W-:Y:S05]  /*12760*/  WARPSYNC.COLLECTIVE R15, `(.L_x_393) ;  /* 0x000000000f0c7348 */ /* 0x000fea0003c00000 */
[----:B------:R-:W-:Y:S02]  /*12770*/  ELECT P6, UR62, PT ;  /* 0x00000000003e782f */ /* 0x000fe400038c0000 */
[----:B------:R-:W-:Y:S01]  /*12780*/  MOV R14, UR62 ;  /* 0x0000003e000e7c02 */ /* 0x000fe20008000f00 */
[----:B------:R-:W-:Y:S10]  /*12790*/  ENDCOLLECTIVE ;  /* 0x000000000000791b */ /* 0x000ff40003800000 */
.L_x_393:
[----:B------:R-:W-:Y:S05]  /*127a0*/  BSYNC B0 ;  /* 0x0000000000007941 */ /* 0x000fea0003800000 */
.L_x_392:
[----:B------:R-:W-:Y:S05]  /*127b0*/  BRA `(.L_x_394) ;  /* 0xffffffc400147947 */ /* 0x000fea000383ffff */
.L_x_325:
[----:B0-----:R0:W1:Y:S02]  /*127c0*/  SYNCS.PHASECHK.TRANS64.TRYWAIT P0, [R8+URZ+0x38840], R9 ;  /* 0x03884009080075a7 */ /* 0x001064000800017f */
[----:B-1----:R-:W-:Y:S05]  /*127d0*/  @!P0 NANOSLEEP.SYNCS 0x989680 ;  /* 0x009896800000895d */ /* 0x002fea0003900000 */
[----:B------:R-:W1:Y:S02]  /*127e0*/  @!P0 SYNCS.PHASECHK.TRANS64 P0, [R8+URZ+0x38840], R9 ;  /* 0x03884009080085a7 */ /* 0x000e64000800007f */
[----:B-1----:R-:W-:Y:S05]  /*127f0*/  @!P0 BRA `(.L_x_325) ;  /* 0xfffffffc00f08947 */ /* 0x002fea000383ffff */
[----:B------:R-:W-:Y:S05]  /*12800*/  BRA `(.L_x_395) ;  /* 0xffffffc400887947 */ /* 0x000fea000383ffff */
.L_x_328:
[----:B0-----:R-:W0:Y:S01]  /*12810*/  S2R R9, SR_CgaCtaId ;  /* 0x0000000000097919 */ /* 0x001e220000008800 */
[----:B------:R-:W-:-:S04]  /*12820*/  MOV R8, 0x400 ;  /* 0x0000040000087802 */ /* 0x000fc80000000f00 */
[----:B0-----:R-:W-:-:S04]  /*12830*/  LEA R8, R9, R8, 0x18 ;  /* 0x0000000809087211 */ /* 0x001fc800078ec0ff */
[----:B------:R0:W1:Y:S03]  /*12840*/  SYNCS.PHASECHK.TRANS64.TRYWAIT P0, [R8+URZ+0x38820], R6 ;  /* 0x03882006080075a7 */ /* 0x000066000800017f */
[----:B-1----:R-:W-:Y:S05]  /*12850*/  @!P0 NANOSLEEP.SYNCS 0x989680 ;  /* 0x009896800000895d */ /* 0x002fea0003900000 */
[----:B------:R-:W1:Y:S02]  /*12860*/  @!P0 SYNCS.PHASECHK.TRANS64 P0, [R8+URZ+0x38820], R6 ;  /* 0x03882006080085a7 */ /* 0x000e64000800007f */
[----:B-1----:R-:W-:Y:S05]  /*12870*/  @!P0 BRA `(.L_x_328) ;  /* 0xfffffffc00e48947 */ /* 0x002fea000383ffff */
[----:B------:R-:W-:Y:S05]  /*12880*/  BRA `(.L_x_396) ;  /* 0xffffffcc00087947 */ /* 0x000fea000383ffff */
.L_x_336:
[----:B0-----:R0:W1:Y:S02]  /*12890*/  SYNCS.PHASECHK.TRANS64.TRYWAIT P0, [R2+URZ+0x38840], R3 ;  /* 0x03884003020075a7 */ /* 0x001064000800017f */
[----:B-1----:R-:W-:Y:S05]  /*128a0*/  @!P0 NANOSLEEP.SYNCS 0x989680 ;  /* 0x009896800000895d */ /* 0x002fea0003900000 */
[----:B------:R-:W1:Y:S02]  /*128b0*/  @!P0 SYNCS.PHASECHK.TRANS64 P0, [R2+URZ+0x38840], R3 ;  /* 0x03884003020085a7 */ /* 0x000e64000800007f */
[----:B-1----:R-:W-:Y:S05]  /*128c0*/  @!P0 BRA `(.L_x_336) ;  /* 0xfffffffc00f08947 */ /* 0x002fea000383ffff */
[----:B------:R-:W-:Y:S05]  /*128d0*/  BRA `(.L_x_397) ;  /* 0xffffffcc00c87947 */ /* 0x000fea000383ffff */
.L_x_338:
[----:B0-----:R0:W1:Y:S02]  /*128e0*/  SYNCS.PHASECHK.TRANS64.TRYWAIT P0, [R3+URZ+0x60], R2 ;  /* 0x00006002030075a7 */ /* 0x001064000800017f */
[----:B-1----:R-:W-:Y:S05]  /*128f0*/  @!P0 NANOSLEEP.SYNCS 0x989680 ;  /* 0x009896800000895d */ /* 0x002fea0003900000 */
[----:B------:R-:W1:Y:S02]  /*12900*/  @!P0 SYNCS.PHASECHK.TRANS64 P0, [R3+URZ+0x60], R2 ;  /* 0x00006002030085a7 */ /* 0x000e64000800007f */
[----:B-1----:R-:W-:Y:S05]  /*12910*/  @!P0 BRA `(.L_x_338) ;  /* 0xfffffffc00f08947 */ /* 0x002fea000383ffff */
[----:B------:R-:W-:Y:S05]  /*12920*/  BRA `(.L_x_398) ;  /* 0xffffffd000887947 */ /* 0x000fea000383ffff */
.L_x_343:
[----:B-1----:R1:W2:Y:S02]  /*12930*/  SYNCS.PHASECHK.TRANS64.TRYWAIT P0, [R2+URZ+0x38840], R3 ;  /* 0x03884003020075a7 */ /* 0x0022a4000800017f */
[----:B--2---:R-:W-:Y:S05]  /*12940*/  @!P0 NANOSLEEP.SYNCS 0x989680 ;  /* 0x009896800000895d */ /* 0x004fea0003900000 */
[----:B------:R-:W2:Y:S02]  /*12950*/  @!P0 SYNCS.PHASECHK.TRANS64 P0, [R2+URZ+0x38840], R3 ;  /* 0x03884003020085a7 */ /* 0x000ea4000800007f */
[----:B--2---:R-:W-:Y:S05]  /*12960*/  @!P0 BRA `(.L_x_343) ;  /* 0xfffffffc00f08947 */ /* 0x004fea000383ffff */
[----:B------:R-:W-:Y:S05]  /*12970*/  BRA `(.L_x_399) ;  /* 0xffffffd800147947 */ /* 0x000fea000383ffff */
.L_x_345:
[----:B0-----:R0:W1:Y:S02]  /*12980*/  SYNCS.PHASECHK.TRANS64.TRYWAIT P1, [R2+URZ+0x60], R3 ;  /* 0x00006003020075a7 */ /* 0x001064000802017f */
[----:B-1----:R-:W-:Y:S05]  /*12990*/  @!P1 NANOSLEEP.SYNCS 0x989680 ;  /* 0x009896800000995d */ /* 0x002fea0003900000 */
[----:B------:R-:W1:Y:S02]  /*129a0*/  @!P1 SYNCS.PHASECHK.TRANS64 P1, [R2+URZ+0x60], R3 ;  /* 0x00006003020095a7 */ /* 0x000e64000802007f */
[----:B-1----:R-:W-:Y:S05]  /*129b0*/  @!P1 BRA `(.L_x_345) ;  /* 0xfffffffc00f09947 */ /* 0x002fea000383ffff */
[----:B------:R-:W-:Y:S05]  /*129c0*/  BRA `(.L_x_400) ;  /* 0xffffffd800d47947 */ /* 0x000fea000383ffff */
.L_x_350:
[----:B--2---:R2:W3:Y:S02]  /*129d0*/  SYNCS.PHASECHK.TRANS64.TRYWAIT P0, [R2+URZ+0x38840], R3 ;  /* 0x03884003020075a7 */ /* 0x0044e4000800017f */
[----:B---3--:R-:W-:Y:S05]  /*129e0*/  @!P0 NANOSLEEP.SYNCS 0x989680 ;  /* 0x009896800000895d */ /* 0x008fea0003900000 */
[----:B------:R-:W3:Y:S02]  /*129f0*/  @!P0 SYNCS.PHASECHK.TRANS64 P0, [R2+URZ+0x38840], R3 ;  /* 0x03884003020085a7 */ /* 0x000ee4000800007f */
[----:B---3--:R-:W-:Y:S05]  /*12a00*/  @!P0 BRA `(.L_x_350) ;  /* 0xfffffffc00f08947 */ /* 0x008fea000383ffff */
[----:B------:R-:W-:Y:S05]  /*12a10*/  BRA `(.L_x_401) ;  /* 0xffffffe000207947 */ /* 0x000fea000383ffff */
.L_x_352:
[----:B0-----:R0:W1:Y:S02]  /*12a20*/  SYNCS.PHASECHK.TRANS64.TRYWAIT P1, [R2+URZ+0x60], R8 ;  /* 0x00006008020075a7 */ /* 0x001064000802017f */
[----:B-1----:R-:W-:Y:S05]  /*12a30*/  @!P1 NANOSLEEP.SYNCS 0x989680 ;  /* 0x009896800000995d */ /* 0x002fea0003900000 */
[----:B------:R-:W1:Y:S02]  /*12a40*/  @!P1 SYNCS.PHASECHK.TRANS64 P1, [R2+URZ+0x60], R8 ;  /* 0x00006008020095a7 */ /* 0x000e64000802007f */
[----:B-1----:R-:W-:Y:S05]  /*12a50*/  @!P1 BRA `(.L_x_352) ;  /* 0xfffffffc00f09947 */ /* 0x002fea000383ffff */
[----:B------:R-:W-:Y:S05]  /*12a60*/  BRA `(.L_x_402) ;  /* 0xffffffe000e07947 */ /* 0x000fea000383ffff */
.L_x_359:
[----:B-1----:R1:W2:Y:S02]  /*12a70*/  SYNCS.PHASECHK.TRANS64.TRYWAIT P0, [R3+URZ+0x38860], R0 ;  /* 0x03886000030075a7 */ /* 0x0022a4000800017f */
[----:B--2---:R-:W-:Y:S05]  /*12a80*/  @!P0 NANOSLEEP.SYNCS 0x989680 ;  /* 0x009896800000895d */ /* 0x004fea0003900000 */
[----:B------:R-:W2:Y:S02]  /*12a90*/  @!P0 SYNCS.PHASECHK.TRANS64 P0, [R3+URZ+0x38860], R0 ;  /* 0x03886000030085a7 */ /* 0x000ea4000800007f */
[----:B--2---:R-:W-:Y:S05]  /*12aa0*/  @!P0 BRA `(.L_x_359) ;  /* 0xfffffffc00f08947 */ /* 0x004fea000383ffff */
[----:B------:R-:W-:Y:S05]  /*12ab0*/  BRA `(.L_x_403) ;  /* 0xffffffe800187947 */ /* 0x000fea000383ffff */
.L_x_361:
[----:B------:R-:W-:Y:S01]  /*12ac0*/  BSSY B0, `(.L_x_404) ;  /* 0x0000008000007945 */ /* 0x000fe20003800000 */
[----:B0-----:R-:W-:Y:S02]  /*12ad0*/  IMAD.MOV.U32 R13, RZ, RZ, R16 ;  /* 0x000000ffff0d7224 */ /* 0x001fe400078e0010 */
[----:B------:R-:W-:Y:S02]  /*12ae0*/  IMAD.MOV.U32 R12, RZ, RZ, RZ ;  /* 0x000000ffff0c7224 */ /* 0x000fe400078e00ff */
[----:B------:R-:W-:Y:S02]  /*12af0*/  IMAD.MOV.U32 R11, RZ, RZ, 0x1f ;  /* 0x0000001fff0b7424 */ /* 0x000fe400078e00ff */
[----:B------:R-:W-:-:S07]  /*12b00*/  IMAD.MOV.U32 R15, RZ, RZ, -0x1 ;  /* 0xffffffffff0f7424 */ /* 0x000fce00078e00ff */
[----:B-1----:R-:W-:Y:S05]  /*12b10*/  WARPSYNC.COLLECTIVE R15, `(.L_x_405) ;  /* 0x000000000f087348 */ /* 0x002fea0003c00000 */
[----:B------:R0:W2:Y:S02]  /*12b20*/  SHFL.IDX P6, R14, R13, R12, R11 ;  /* 0x0000000c0d0e7389 */ /* 0x0000a400000c000b */
[----:B012---:R-:W-:Y:S01]  /*12b30*/  ENDCOLLECTIVE ;  /* 0x000000000000791b */ /* 0x007fe20003800000 */
.L_x_405:
[----:B------:R-:W-:Y:S05]  /*12b40*/  BSYNC B0 ;  /* 0x0000000000007941 */ /* 0x000fea0003800000 */
.L_x_404:
[----:B------:R-:W-:Y:S01]  /*12b50*/  IMAD.MOV.U32 R13, RZ, RZ, R16 ;  /* 0x000000ffff0d7224 */ /* 0x000fe200078e0010 */
[----:B------:R-:W-:Y:S01]  /*12b60*/  MOV R15, 0xffffffff ;  /* 0xffffffff000f7802 */ /* 0x000fe20000000f00 */
[----:B------:R-:W-:Y:S02]  /*12b70*/  IMAD.MOV.U32 R12, RZ, RZ, 0x1 ;  /* 0x00000001ff0c7424 */ /* 0x000fe400078e00ff */
[----:B------:R-:W-:Y:S02]  /*12b80*/  IMAD.MOV.U32 R11, RZ, RZ, 0x1f ;  /* 0x0000001fff0b7424 */ /* 0x000fe400078e00ff */
[----:B------:R-:W-:-:S07]  /*12b90*/  IMAD.MOV.U32 R4, RZ, RZ, R14 ;  /* 0x000000ffff047224 */ /* 0x000fce00078e000e */
[----:B------:R-:W-:Y:S05]  /*12ba0*/  WARPSYNC.COLLECTIVE R15, `(.L_x_406) ;  /* 0x000000000f087348 */ /* 0x000fea0003c00000 */
[----:B------:R0:W1:Y:S02]  /*12bb0*/  SHFL.IDX P6, R14, R13, R12, R11 ;  /* 0x0000000c0d0e7389 */ /* 0x00006400000c000b */
[----:B01----:R-:W-:Y:S01]  /*12bc0*/  ENDCOLLECTIVE ;  /* 0x000000000000791b */ /* 0x003fe20003800000 */
.L_x_406:
[----:B------:R-:W-:Y:S01]  /*12bd0*/  IMAD.MOV.U32 R5, RZ, RZ, R14 ;  /* 0x000000ffff057224 */ /* 0x000fe200078e000e */
[----:B------:R-:W-:Y:S06]  /*12be0*/  BRA `(.L_x_407) ;  /* 0xffffffe800cc7947 */ /* 0x000fec000383ffff */
.L_x_364:
[----:B------:R-:W-:Y:S01]  /*12bf0*/  BSSY B0, `(.L_x_408) ;  /* 0x0000008000007945 */ /* 0x000fe20003800000 */
[----:B-----5:R-:W-:Y:S02]  /*12c00*/  IMAD.MOV.U32 R13, RZ, RZ, R3 ;  /* 0x000000ffff0d7224 */ /* 0x020fe400078e0003 */
[----:B------:R-:W-:Y:S02]  /*12c10*/  IMAD.MOV.U32 R12, RZ, RZ, 0x1 ;  /* 0x00000001ff0c7424 */ /* 0x000fe400078e00ff */
[----:B------:R-:W-:Y:S02]  /*12c20*/  IMAD.MOV.U32 R11, RZ, RZ, RZ ;  /* 0x000000ffff0b7224 */ /* 0x000fe400078e00ff */
[----:B------:R-:W-:-:S07]  /*12c30*/  IMAD.MOV.U32 R15, RZ, RZ, -0x1 ;  /* 0xffffffffff0f7424 */ /* 0x000fce00078e00ff */
[----:B0-234-:R-:W-:Y:S05]  /*12c40*/  WARPSYNC.COLLECTIVE R15, `(.L_x_409) ;  /* 0x000000000f087348 */ /* 0x01dfea0003c00000 */
[----:B------:R1:W0:Y:S02]  /*12c50*/  SHFL.UP P6, R14, R13, R12, R11 ;  /* 0x0400000c0d0e7389 */ /* 0x00022400000c000b */
[----:B01234-:R-:W-:Y:S01]  /*12c60*/  ENDCOLLECTIVE ;  /* 0x000000000000791b */ /* 0x01ffe20003800000 */
.L_x_409:
[----:B------:R-:W-:Y:S05]  /*12c70*/  BSYNC B0 ;  /* 0x0000000000007941 */ /* 0x000fea0003800000 */
.L_x_408:
[C---:B------:R-:W-:Y:S01]  /*12c80*/  ISETP.NE.AND P0, PT, R9.reuse, RZ, PT ;  /* 0x000000ff0900720c */ /* 0x040fe20003f05270 */
[----:B------:R-:W-:Y:S02]  /*12c90*/  IMAD.MOV.U32 R12, RZ, RZ, 0x2 ;  /* 0x00000002ff0c7424 */ /* 0x000fe400078e00ff */
[----:B------:R-:W-:Y:S01]  /*12ca0*/  IMAD.MOV.U32 R11, RZ, RZ, RZ ;  /* 0x000000ffff0b7224 */ /* 0x000fe200078e00ff */
[----:B------:R-:W-:Y:S01]  /*12cb0*/  SEL R14, R14, RZ, P0 ;  /* 0x000000ff0e0e7207 */ /* 0x000fe20000000000 */
[----:B------:R-:W-:Y:S01]  /*12cc0*/  IMAD.MOV.U32 R15, RZ, RZ, -0x1 ;  /* 0xffffffffff0f7424 */ /* 0x000fe200078e00ff */
[----:B------:R-:W-:-:S03]  /*12cd0*/  ISETP.GE.U32.AND P0, PT, R9, 0x2, PT ;  /* 0x000000020900780c */ /* 0x000fc60003f06070 */
[----:B------:R-:W-:-:S10]  /*12ce0*/  IMAD.IADD R13, R3, 0x1, R14 ;  /* 0x00000001030d7824 */ /* 0x000fd400078e020e */
[----:B------:R-:W-:Y:S05]  /*12cf0*/  WARPSYNC.COLLECTIVE R15, `(.L_x_410) ;  /* 0x000000000f087348 */ /* 0x000fea0003c00000 */
[----:B------:R0:W1:Y:S02]  /*12d00*/  SHFL.UP P6, R14, R13, R12, R11 ;  /* 0x0400000c0d0e7389 */ /* 0x00006400000c000b */
[----:B01----:R-:W-:Y:S01]  /*12d10*/  ENDCOLLECTIVE ;  /* 0x000000000000791b */ /* 0x003fe20003800000 */
.L_x_410:
[----:B------:R-:W-:Y:S01]  /*12d20*/  IMAD.MOV.U32 R12, RZ, RZ, 0x4 ;  /* 0x00000004ff0c7424 */ /* 0x000fe200078e00ff */
[----:B------:R-:W-:Y:S02]  /*12d30*/  SEL R6, R14, RZ, P0 ;  /* 0x000000ff0e067207 */ /* 0x000fe40000000000 */
[----:B------:R-:W-:Y:S02]  /*12d40*/  ISETP.GE.U32.AND P0, PT, R9, 0x4, PT ;  /* 0x000000040900780c */ /* 0x000fe40003f06070 */
[----:B------:R-:W-:-:S05]  /*12d50*/  IADD3 R6, R13, R6, RZ ;  /* 0x000000060d067210 */ /* 0x000fca0007ffe0ff */
[----:B------:R-:W-:-:S07]  /*12d60*/  IMAD.MOV.U32 R13, RZ, RZ, R6 ;  /* 0x000000ffff0d7224 */ /* 0x000fce00078e0006 */
[----:B------:R-:W-:Y:S05]  /*12d70*/  WARPSYNC.COLLECTIVE R15, `(.L_x_411) ;  /* 0x000000000f087348 */ /* 0x000fea0003c00000 */
[----:B------:R0:W1:Y:S02]  /*12d80*/  SHFL.UP P6, R14, R13, R12, R11 ;  /* 0x0400000c0d0e7389 */ /* 0x00006400000c000b */
[----:B01----:R-:W-:Y:S01]  /*12d90*/  ENDCOLLECTIVE ;  /* 0x000000000000791b */ /* 0x003fe20003800000 */
.L_x_411:
[----:B------:R-:W-:Y:S01]  /*12da0*/  IMAD.MOV.U32 R12, RZ, RZ, 0x8 ;  /* 0x00000008ff0c7424 */ /* 0x000fe200078e00ff */
[----:B------:R-:W-:Y:S02]  /*12db0*/  SEL R7, R14, RZ, P0 ;  /* 0x000000ff0e077207 */ /* 0x000fe40000000000 */
[----:B------:R-:W-:-:S03]  /*12dc0*/  ISETP.GE.U32.AND P0, PT, R9, 0x8, PT ;  /* 0x000000080900780c */ /* 0x000fc60003f06070 */
[----:B------:R-:W-:-:S04]  /*12dd0*/  IMAD.IADD R7, R6, 0x1, R7 ;  /* 0x0000000106077824 */ /* 0x000fc800078e0207 */
[----:B------:R-:W-:-:S07]  /*12de0*/  IMAD.MOV.U32 R13, RZ, RZ, R7 ;  /* 0x000000ffff0d7224 */ /* 0x000fce00078e0007 */
[----:B------:R-:W-:Y:S05]  /*12df0*/  WARPSYNC.COLLECTIVE R15, `(.L_x_412) ;  /* 0x000000000f087348 */ /* 0x000fea0003c00000 */
[----:B------:R0:W1:Y:S02]  /*12e00*/  SHFL.UP P6, R14, R13, R12, R11 ;  /* 0x0400000c0d0e7389 */ /* 0x00006400000c000b */
[----:B01----:R-:W-:Y:S01]  /*12e10*/  ENDCOLLECTIVE ;  /* 0x000000000000791b */ /* 0x003fe20003800000 */
.L_x_412:
        /* <DEDUP_REMOVED lines=8> */
.L_x_413:
[----:B------:R-:W-:Y:S02]  /*12ea0*/  IMAD.MOV.U32 R12, RZ, RZ, 0x1f ;  /* 0x0000001fff0c7424 */ /* 0x000fe400078e00ff */
[----:B------:R-:W-:Y:S01]  /*12eb0*/  IMAD.MOV.U32 R11, RZ, RZ, 0x1f ;  /* 0x0000001fff0b7424 */ /* 0x000fe200078e00ff */
[----:B------:R-:W-:-:S05]  /*12ec0*/  SEL R7, R14, RZ, P0 ;  /* 0x000000ff0e077207 */ /* 0x000fca0000000000 */
[----:B------:R-:W-:-:S05]  /*12ed0*/  IMAD.IADD R2, R8, 0x1, R7 ;  /* 0x0000000108027824 */ /* 0x000fca00078e0207 */
[----:B------:R-:W-:-:S07]  /*12ee0*/  MOV R13, R2 ;  /* 0x00000002000d7202 */ /* 0x000fce0000000f00 */
[----:B------:R-:W-:Y:S05]  /*12ef0*/  WARPSYNC.COLLECTIVE R15, `(.L_x_414) ;  /* 0x000000000f087348 */ /* 0x000fea0003c00000 */
[----:B------:R0:W1:Y:S02]  /*12f00*/  SHFL.IDX P6, R14, R13, R12, R11 ;  /* 0x0000000c0d0e7389 */ /* 0x00006400000c000b */
[----:B01----:R-:W-:Y:S01]  /*12f10*/  ENDCOLLECTIVE ;  /* 0x000000000000791b */ /* 0x003fe20003800000 */
.L_x_414:
[----:B------:R-:W-:Y:S05]  /*12f20*/  BRA `(.L_x_415) ;  /* 0xffffffe800947947 */ /* 0x000fea000383ffff */
.L_x_369:
[----:B------:R-:W-:Y:S01]  /*12f30*/  BSSY B0, `(.L_x_416) ;  /* 0x0000008000007945 */ /* 0x000fe20003800000 */
[----:B-----5:R-:W-:Y:S02]  /*12f40*/  IMAD.MOV.U32 R13, RZ, RZ, R3 ;  /* 0x000000ffff0d7224 */ /* 0x020fe400078e0003 */
[----:B------:R-:W-:Y:S02]  /*12f50*/  IMAD.MOV.U32 R12, RZ, RZ, 0x1 ;  /* 0x00000001ff0c7424 */ /* 0x000fe400078e00ff */
[----:B------:R-:W-:Y:S02]  /*12f60*/  IMAD.MOV.U32 R11, RZ, RZ, RZ ;  /* 0x000000ffff0b7224 */ /* 0x000fe400078e00ff */
[----:B------:R-:W-:-:S07]  /*12f70*/  IMAD.MOV.U32 R15, RZ, RZ, -0x1 ;  /* 0xffffffffff0f7424 */ /* 0x000fce00078e00ff */
[----:B0-----:R-:W-:Y:S05]  /*12f80*/  WARPSYNC.COLLECTIVE R15, `(.L_x_417) ;  /* 0x000000000f087348 */ /* 0x001fea0003c00000 */
[----:B------:R1:W2:Y:S02]  /*12f90*/  SHFL.UP P6, R14, R13, R12, R11 ;  /* 0x0400000c0d0e7389 */ /* 0x0002a400000c000b */
[----:B012---:R-:W-:Y:S01]  /*12fa0*/  ENDCOLLECTIVE ;  /* 0x000000000000791b */ /* 0x007fe20003800000 */
.L_x_417:
[----:B------:R-:W-:Y:S05]  /*12fb0*/  BSYNC B0 ;  /* 0x0000000000007941 */ /* 0x000fea0003800000 */
.L_x_416:
[----:B------:R-:W-:Y:S01]  /*12fc0*/  ISETP.NE.AND P0, PT, R8, RZ, PT ;  /* 0x000000ff0800720c */ /* 0x000fe20003f05270 */
[----:B------:R-:W-:Y:S01]  /*12fd0*/  IMAD.MOV.U32 R12, RZ, RZ, 0x2 ;  /* 0x00000002ff0c7424 */ /* 0x000fe200078e00ff */
[----:B------:R-:W-:Y:S01]  /*12fe0*/  MOV R15, 0xffffffff ;  /* 0xffffffff000f7802 */ /* 0x000fe20000000f00 */
[----:B------:R-:W-:Y:S01]  /*12ff0*/  IMAD.MOV.U32 R11, RZ, RZ, RZ ;  /* 0x000000ffff0b7224 */ /* 0x000fe200078e00ff */
[----:B------:R-:W-:Y:S02]  /*13000*/  SEL R14, R14, RZ, P0 ;  /* 0x000000ff0e0e7207 */ /* 0x000fe40000000000 */
[----:B------:R-:W-:-:S03]  /*13010*/  ISETP.GE.U32.AND P0, PT, R8, 0x2, PT ;  /* 0x000000020800780c */ /* 0x000fc60003f06070 */
[----:B------:R-:W-:-:S10]  /*13020*/  IMAD.IADD R13, R3, 0x1, R14 ;  /* 0x00000001030d7824 */ /* 0x000fd400078e020e */
[----:B------:R-:W-:Y:S05]  /*13030*/  WARPSYNC.COLLECTIVE R15, `(.L_x_418) ;  /* 0x000000000f087348 */ /* 0x000fea0003c00000 */
[----:B------:R0:W1:Y:S02]  /*13040*/  SHFL.UP P6, R14, R13, R12, R11 ;  /* 0x0400000c0d0e7389 */ /* 0x00006400000c000b */
[----:B01----:R-:W-:Y:S01]  /*13050*/  ENDCOLLECTIVE ;  /* 0x000000000000791b */ /* 0x003fe20003800000 */
.L_x_418:
        /* <DEDUP_REMOVED lines=8> */
.L_x_419:
        /* <DEDUP_REMOVED lines=8> */
.L_x_420:
        /* <DEDUP_REMOVED lines=8> */
.L_x_421:
[----:B------:R-:W-:Y:S02]  /*131e0*/  IMAD.MOV.U32 R12, RZ, RZ, 0x1f ;  /* 0x0000001fff0c7424 */ /* 0x000fe400078e00ff */
[----:B------:R-:W-:Y:S01]  /*131f0*/  IMAD.MOV.U32 R11, RZ, RZ, 0x1f ;  /* 0x0000001fff0b7424 */ /* 0x000fe200078e00ff */
[----:B------:R-:W-:-:S04]  /*13200*/  SEL R2, R14, RZ, P0 ;  /* 0x000000ff0e027207 */ /* 0x000fc80000000000 */
[----:B------:R-:W-:-:S05]  /*13210*/  IADD3 R2, R7, R2, RZ ;  /* 0x0000000207027210 */ /* 0x000fca0007ffe0ff */
[----:B------:R-:W-:-:S07]  /*13220*/  IMAD.MOV.U32 R13, RZ, RZ, R2 ;  /* 0x000000ffff0d7224 */ /* 0x000fce00078e0002 */
[----:B------:R-:W-:Y:S05]  /*13230*/  WARPSYNC.COLLECTIVE R15, `(.L_x_422) ;  /* 0x000000000f087348 */ /* 0x000fea0003c00000 */
[----:B------:R0:W1:Y:S02]  /*13240*/  SHFL.IDX P6, R14, R13, R12, R11 ;  /* 0x0000000c0d0e7389 */ /* 0x00006400000c000b */
[----:B01----:R-:W-:Y:S01]  /*13250*/  ENDCOLLECTIVE ;  /* 0x000000000000791b */ /* 0x003fe20003800000 */
.L_x_422:
[----:B------:R-:W-:Y:S05]  /*13260*/  BRA `(.L_x_423) ;  /* 0xffffffe8007c7947 */ /* 0x000fea000383ffff */
.L_x_371:
[----:B------:R-:W-:Y:S01]  /*13270*/  BSSY B0, `(.L_x_424) ;  /* 0x0000006000007945 */ /* 0x000fe20003800000 */
[----:B------:R-:W-:Y:S01]  /*13280*/  PLOP3.LUT P6, PT, P6, PT, PT, 0x8, 0x0 ;  /* 0x000000000000781c */ /* 0x000fe200037ce170 */
[----:B------:R-:W-:-:S12]  /*13290*/  IMAD.MOV.U32 R15, RZ, RZ, -0x1 ;  /* 0xffffffffff0f7424 */ /* 0x000fd800078e00ff */
[----:B0-----:R-:W-:Y:S05]  /*132a0*/  WARPSYNC.COLLECTIVE R15, `(.L_x_425) ;  /* 0x000000000f087348 */ /* 0x001fea0003c00000 */
[----:B------:R-:W-:Y:S01]  /*132b0*/  VOTE.ANY R14, PT, P6 ;  /* 0x00000000000e7806 */ /* 0x000fe200030e0100 */
[----:B0-----:R-:W-:Y:S06]  /*132c0*/  ENDCOLLECTIVE ;  /* 0x000000000000791b */ /* 0x001fec0003800000 */
.L_x_425:
[----:B------:R-:W-:Y:S05]  /*132d0*/  BSYNC B0 ;  /* 0x0000000000007941 */ /* 0x000fea0003800000 */
.L_x_424:
[----:B------:R-:W-:Y:S02]  /*132e0*/  IMAD.MOV.U32 R7, RZ, RZ, R14 ;  /* 0x000000ffff077224 */ /* 0x000fe400078e000e */
[----:B------:R-:W-:Y:S02]  /*132f0*/  IMAD.MOV.U32 R13, RZ, RZ, R3 ;  /* 0x000000ffff0d7224 */ /* 0x000fe400078e0003 */
[----:B------:R-:W0:Y:S01]  /*13300*/  POPC R5, R7 ;  /* 0x0000000700057309 */ /* 0x000e220000000000 */
[----:B------:R-:W-:Y:S02]  /*13310*/  IMAD.MOV.U32 R11, RZ, RZ, 0x1f ;  /* 0x0000001fff0b7424 */ /* 0x000fe400078e00ff */
[----:B------:R-:W-:Y:S02]  /*13320*/  IMAD.MOV.U32 R15, RZ, RZ, -0x1 ;  /* 0xffffffffff0f7424 */ /* 0x000fe400078e00ff */
[----:B0-----:R-:W-:-:S07]  /*13330*/  IMAD.MOV.U32 R12, RZ, RZ, R5 ;  /* 0x000000ffff0c7224 */ /* 0x001fce00078e0005 */
[----:B------:R-:W-:Y:S05]  /*13340*/  WARPSYNC.COLLECTIVE R15, `(.L_x_426) ;  /* 0x000000000f087348 */ /* 0x000fea0003c00000 */
[----:B------:R0:W1:Y:S02]  /*13350*/  SHFL.IDX P6, R14, R13, R12, R11 ;  /* 0x0000000c0d0e7389 */ /* 0x00006400000c000b */
[----:B01----:R-:W-:Y:S01]  /*13360*/  ENDCOLLECTIVE ;  /* 0x000000000000791b */ /* 0x003fe20003800000 */
.L_x_426:
[----:B------:R-:W-:Y:S01]  /*13370*/  MOV R17, R14 ;  /* 0x0000000e00117202 */ /* 0x000fe20000000f00 */
[----:B------:R-:W-:Y:S06]  /*13380*/  BRA `(.L_x_427) ;  /* 0xffffffe8006c7947 */ /* 0x000fec000383ffff */
.L_x_373:
[----:B------:R-:W-:Y:S01]  /*13390*/  BSSY B0, `(.L_x_428) ;  /* 0x0000007000007945 */ /* 0x000fe20003800000 */
[----:B------:R-:W-:Y:S02]  /*133a0*/  IMAD.MOV.U32 R13, RZ, RZ, R2 ;  /* 0x000000ffff0d7224 */ /* 0x000fe400078e0002 */
[----:B------:R-:W-:Y:S02]  /*133b0*/  IMAD.MOV.U32 R11, RZ, RZ, 0x1f ;  /* 0x0000001fff0b7424 */ /* 0x000fe400078e00ff */
[----:B------:R-:W-:-:S07]  /*133c0*/  IMAD.MOV.U32 R15, RZ, RZ, -0x1 ;  /* 0xffffffffff0f7424 */ /* 0x000fce00078e00ff */
[----:B012---:R-:W-:Y:S05]  /*133d0*/  WARPSYNC.COLLECTIVE R15, `(.L_x_429) ;  /* 0x000000000f087348 */ /* 0x007fea0003c00000 */
[----:B------:R3:W4:Y:S02]  /*133e0*/  SHFL.IDX P6, R14, R13, R12, R11 ;  /* 0x0000000c0d0e7389 */ /* 0x00072400000c000b */
[----:B01234-:R-:W-:Y:S01]  /*133f0*/  ENDCOLLECTIVE ;  /* 0x000000000000791b */ /* 0x01ffe20003800000 */
.L_x_429:
[----:B------:R-:W-:Y:S05]  /*13400*/  BSYNC B0 ;  /* 0x0000000000007941 */ /* 0x000fea0003800000 */
.L_x_428:
[----:B------:R-:W-:Y:S05]  /*13410*/  BRA `(.L_x_372) ;  /* 0xffffffe800647947 */ /* 0x000fea000383ffff */
.L_x_377:
[----:B0-----:R0:W1:Y:S02]  /*13420*/  SYNCS.PHASECHK.TRANS64.TRYWAIT P0, [R0+URZ+0x38820], R3 ;  /* 0x03882003000075a7 */ /* 0x001064000800017f */
[----:B-1----:R-:W-:Y:S05]  /*13430*/  @!P0 NANOSLEEP.SYNCS 0x989680 ;  /* 0x009896800000895d */ /* 0x002fea0003900000 */
[----:B------:R-:W1:Y:S02]  /*13440*/  @!P0 SYNCS.PHASECHK.TRANS64 P0, [R0+URZ+0x38820], R3 ;  /* 0x03882003000085a7 */ /* 0x000e64000800007f */
[----:B-1----:R-:W-:Y:S05]  /*13450*/  @!P0 BRA `(.L_x_377) ;  /* 0xfffffffc00f08947 */ /* 0x002fea000383ffff */
[----:B------:R-:W-:Y:S05]  /*13460*/  BRA `(.L_x_430) ;  /* 0xffffffec00487947 */ /* 0x000fea000383ffff */
.L_x_378:
[----:B------:R-:W1:Y:S01]  /*13470*/  S2R R2, SR_TID.X ;  /* 0x0000000000027919 */ /* 0x000e620000002100 */
[----:B------:R-:W-:Y:S01]  /*13480*/  BSSY B0, `(.L_x_431) ;  /* 0x000000a000007945 */ /* 0x000fe20003800000 */
[----:B------:R-:W-:Y:S02]  /*13490*/  IMAD.MOV.U32 R12, RZ, RZ, RZ ;  /* 0x000000ffff0c7224 */ /* 0x000fe400078e00ff */
[----:B------:R-:W-:Y:S02]  /*134a0*/  IMAD.MOV.U32 R11, RZ, RZ, 0x1f ;  /* 0x0000001fff0b7424 */ /* 0x000fe400078e00ff */
[----:B------:R-:W-:Y:S01]  /*134b0*/  IMAD.MOV.U32 R15, RZ, RZ, -0x1 ;  /* 0xffffffffff0f7424 */ /* 0x000fe200078e00ff */
[----:B-1----:R-:W-:-:S04]  /*134c0*/  SHF.R.U32.HI R2, RZ, 0x5, R2 ;  /* 0x00000005ff027819 */ /* 0x002fc80000011602 */
[----:B------:R-:W-:-:S05]  /*134d0*/  LOP3.LUT R2, R2, 0x3, RZ, 0xc0, !PT ;  /* 0x0000000302027812 */ /* 0x000fca00078ec0ff */
[----:B------:R-:W-:-:S07]  /*134e0*/  IMAD.MOV.U32 R13, RZ, RZ, R2 ;  /* 0x000000ffff0d7224 */ /* 0x000fce00078e0002 */
[----:B0-----:R-:W-:Y:S05]  /*134f0*/  WARPSYNC.COLLECTIVE R15, `(.L_x_432) ;  /* 0x000000000f087348 */ /* 0x001fea0003c00000 */
[----:B------:R1:W2:Y:S02]  /*13500*/  SHFL.IDX P6, R14, R13, R12, R11 ;  /* 0x0000000c0d0e7389 */ /* 0x0002a400000c000b */
[----:B012---:R-:W-:Y:S01]  /*13510*/  ENDCOLLECTIVE ;  /* 0x000000000000791b */ /* 0x007fe20003800000 */
.L_x_432:
[----:B------:R-:W-:Y:S05]  /*13520*/  BSYNC B0 ;  /* 0x0000000000007941 */ /* 0x000fea0003800000 */
.L_x_431:
[----:B------:R-:W-:Y:S05]  /*13530*/  BRA `(.L_x_433) ;  /* 0xffffffec00307947 */ /* 0x000fea000383ffff */
.L_x_381:
[----:B------:R-:W-:Y:S01]  /*13540*/  BSSY B1, `(.L_x_434) ;  /* 0x0000006000017945 */ /* 0x000fe20003800000 */
[----:B------:R-:W-:-:S07]  /*13550*/  IMAD.MOV.U32 R15, RZ, RZ, -0x1 ;  /* 0xffffffffff0f7424 */ /* 0x000fce00078e00ff */
[----:B01----:R-:W-:Y:S05]  /*13560*/  WARPSYNC.COLLECTIVE R15, `(.L_x_435) ;  /* 0x000000000f0c7348 */ /* 0x003fea0003c00000 */
[----:B------:R-:W-:Y:S02]  /*13570*/  ELECT P6, UR62, PT ;  /* 0x00000000003e782f */ /* 0x000fe400038c0000 */
[----:B------:R-:W-:Y:S01]  /*13580*/  MOV R14, UR62 ;  /* 0x0000003e000e7c02 */ /* 0x000fe20008000f00 */
[----:B01----:R-:W-:Y:S10]  /*13590*/  ENDCOLLECTIVE ;  /* 0x000000000000791b */ /* 0x003ff40003800000 */
.L_x_435:
[----:B------:R-:W-:Y:S05]  /*135a0*/  BSYNC B1 ;  /* 0x0000000000017941 */ /* 0x000fea0003800000 */
.L_x_434:
[----:B------:R-:W-:Y:S05]  /*135b0*/  BRA `(.L_x_436) ;  /* 0xffffffec00287947 */ /* 0x000fea000383ffff */
.L_x_383:
[----:B0-----:R0:W1:Y:S02]  /*135c0*/  SYNCS.PHASECHK.TRANS64.TRYWAIT P0, [R6+URZ], R5 ;  /* 0x00000005060075a7 */ /* 0x001064000800017f */
[----:B-1----:R-:W-:Y:S05]  /*135d0*/  @!P0 NANOSLEEP.SYNCS 0x989680 ;  /* 0x009896800000895d */ /* 0x002fea0003900000 */
[----:B------:R-:W1:Y:S02]  /*135e0*/  @!P0 SYNCS.PHASECHK.TRANS64 P0, [R6+URZ], R5 ;  /* 0x00000005060085a7 */ /* 0x000e64000800007f */
[----:B-1----:R-:W-:Y:S05]  /*135f0*/  @!P0 BRA `(.L_x_383) ;  /* 0xfffffffc00f08947 */ /* 0x002fea000383ffff */
[----:B------:R-:W-:Y:S05]  /*13600*/  BRA `(.L_x_437) ;  /* 0xffffffec006c7947 */ /* 0x000fea000383ffff */
.L_x_384:
[----:B-1----:R1:W2:Y:S02]  /*13610*/  SYNCS.PHASECHK.TRANS64.TRYWAIT P0, [R7+URZ], R2 ;  /* 0x00000002070075a7 */ /* 0x0022a4000800017f */
[----:B--2---:R-:W-:Y:S05]  /*13620*/  @!P0 NANOSLEEP.SYNCS 0x989680 ;  /* 0x009896800000895d */ /* 0x004fea0003900000 */
[----:B------:R-:W2:Y:S02]  /*13630*/  @!P0 SYNCS.PHASECHK.TRANS64 P0, [R7+URZ], R2 ;  /* 0x00000002070085a7 */ /* 0x000ea4000800007f */
[----:B--2---:R-:W-:Y:S05]  /*13640*/  @!P0 BRA `(.L_x_384) ;  /* 0xfffffffc00f08947 */ /* 0x004fea000383ffff */
[----:B------:R-:W-:Y:S05]  /*13650*/  BRA `(.L_x_438) ;  /* 0xffffffec00607947 */ /* 0x000fea000383ffff */
.L_x_386:
[----:B--2---:R2:W3:Y:S02]  /*13660*/  SYNCS.PHASECHK.TRANS64.TRYWAIT P0, [R4+URZ], R5 ;  /* 0x00000005040075a7 */ /* 0x0044e4000800017f */
[----:B---3--:R-:W-:Y:S05]  /*13670*/  @!P0 NANOSLEEP.SYNCS 0x989680 ;  /* 0x009896800000895d */ /* 0x008fea0003900000 */
[----:B------:R-:W3:Y:S02]  /*13680*/  @!P0 SYNCS.PHASECHK.TRANS64 P0, [R4+URZ], R5 ;  /* 0x00000005040085a7 */ /* 0x000ee4000800007f */
[----:B---3--:R-:W-:Y:S05]  /*13690*/  @!P0 BRA `(.L_x_386) ;  /* 0xfffffffc00f08947 */ /* 0x008fea000383ffff */
[----:B------:R-:W-:Y:S05]  /*136a0*/  BRA `(.L_x_439) ;  /* 0xffffffec00687947 */ /* 0x000fea000383ffff */
.L_x_440:
        /* <DEDUP_REMOVED lines=13> */
.L_x_12751:


//--------------------- .text._ZN7cutlass13device_kernelIN5flash11enable_sm90INS1_16FlashAttnFwdSm90INS1_25CollectiveMainloopFwdSm90ILi2EN4cute5tupleIJNS5_1CILi1EEES8_S8_EEENS6_IJNS7_ILi128EEENS7_ILi80EEENS7_ILi256EEEEEELi256ENS_6half_tEfNS_4arch4Sm90ELb0ELb0ELb0ELb1ELb0ELb1ELb0ELb1ELb1ELb0ELb0ELb0EEENS1_21CollectiveEpilogueFwdINS6_IJSA_SC_SB_EEES9_SE_SG_Li256ELb1ELb0ELb0ELb0EEENS1_36VarlenDynamicPersistentTileSchedulerILi128ELi80ELi256ELi32ELb0ELb0ELb1ELb0ELb1ELb1EEEEEEEEEvNT_6ParamsE --------------------------
	.section	.text._ZN7cutlass13device_kernelIN5flash11enable_sm90INS1_16FlashAttnFwdSm90INS1_25CollectiveMainloopFwdSm90ILi2EN4cute5tupleIJNS5_1CILi1EEES8_S8_EEENS6_IJNS7_ILi128EEENS7_ILi80EEENS7_ILi256EEEEEELi256ENS_6half_tEfNS_4arch4Sm90ELb0ELb0ELb0ELb1ELb0ELb1ELb0ELb1ELb1ELb0ELb0ELb0EEENS1_21CollectiveEpilogueFwdINS6_IJSA_SC_SB_EEES9_SE_SG_Li256ELb1ELb0ELb0ELb0EEENS1_36VarlenDynamicPersistentTileSchedulerILi128ELi80ELi256ELi32ELb0ELb0ELb1ELb0ELb1ELb1EEEEEEEEEvNT_6ParamsE,"ax",@progbits
	.align	128
.text._ZN7cutlass13device_kernelIN5flash11enable_sm90INS1_16FlashAttnFwdSm90INS1_25CollectiveMainloopFwdSm90ILi2EN4cute5tupleIJNS5_1CILi1EEES8_S8_EEENS6_IJNS7_ILi128EEENS7_ILi80EEENS7_ILi256EEEEEELi256ENS_6half_tEfNS_4arch4Sm90ELb0ELb0ELb0ELb1ELb0ELb1ELb0ELb1ELb1ELb0ELb0ELb0EEENS1_21CollectiveEpilogueFwdINS6_IJSA_SC_SB_EEES9_SE_SG_Li256ELb1ELb0ELb0ELb0EEENS1_36VarlenDynamicPersistentTileSchedulerILi128ELi80ELi256ELi32ELb0ELb0ELb1ELb0ELb1ELb1EEEEEEEEEvNT_6ParamsE:
        .type           _ZN7cutlass13device_kernelIN5flash11enable_sm90INS1_16FlashAttnFwdSm90INS1_25CollectiveMainloopFwdSm90ILi2EN4cute5tupleIJNS5_1CILi1EEES8_S8_EEENS6_IJNS7_ILi128EEENS7_ILi80EEENS7_ILi256EEEEEELi256ENS_6half_tEfNS_4arch4Sm90ELb0ELb0ELb0ELb1ELb0ELb1ELb0ELb1ELb1ELb0ELb0ELb0EEENS1_21CollectiveEpilogueFwdINS6_IJSA_SC_SB_EEES9_SE_SG_Li256ELb1ELb0ELb0ELb0EEENS1_36VarlenDynamicPersistentTileSchedulerILi128ELi80ELi256ELi32ELb0ELb0ELb1ELb0ELb1ELb1EEEEEEEEEvNT_6ParamsE,@function
        .size           _ZN7cutlass13device_kernelIN5flash11enable_sm90INS1_16FlashAttnFwdSm90INS1_25CollectiveMainloopFwdSm90ILi2EN4cute5tupleIJNS5_1CILi1EEES8_S8_EEENS6_IJNS7_ILi128EEENS7_ILi80EEENS7_ILi256EEEEEELi256ENS_6half_tEfNS_4arch4Sm90ELb0ELb0ELb0ELb1ELb0ELb1ELb0ELb1ELb1ELb0ELb0ELb0EEENS1_21CollectiveEpilogueFwdINS6_IJSA_SC_SB_EEES9_SE_SG_Li256ELb1ELb0ELb0ELb0EEENS1_36VarlenDynamicPersistentTileSchedulerILi128ELi80ELi256ELi32ELb0ELb0ELb1ELb0ELb1ELb1EEEEEEEEEvNT_6ParamsE,(.L_x_12752 - _ZN7cutlass13device_kernelIN5flash11enable_sm90INS1_16FlashAttnFwdSm90INS1_25CollectiveMainloopFwdSm90ILi2EN4cute5tupleIJNS5_1CILi1EEES8_S8_EEENS6_IJNS7_ILi128EEENS7_ILi80EEENS7_ILi256EEEEEELi256ENS_6half_tEfNS_4arch4Sm90ELb0ELb0ELb0ELb1ELb0ELb1ELb0ELb1ELb1ELb0ELb0ELb0EEENS1_21CollectiveEpilogueFwdINS6_IJSA_SC_SB_EEES9_SE_SG_Li256ELb1ELb0ELb0ELb0EEENS1_36VarlenDynamicPersistentTileSchedulerILi128ELi80ELi256ELi32ELb0ELb0ELb1ELb0ELb1ELb1EEEEEEEEEvNT_6ParamsE)
        .other          _ZN7cutlass13device_kernelIN5flash11enable_sm90INS1_16FlashAttnFwdSm90INS1_25CollectiveMainloopFwdSm90ILi2EN4cute5tupleIJNS5_1CILi1EEES8_S8_EEENS6_IJNS7_ILi128EEENS7_ILi80EEENS7_ILi256EEEEEELi256ENS_6half_tEfNS_4arch4Sm90ELb0ELb0ELb0ELb1ELb0ELb1ELb0ELb1ELb1ELb0ELb0ELb0EEENS1_21CollectiveEpilogueFwdINS6_IJSA_SC_SB_EEES9_SE_SG_Li256ELb1ELb0ELb0ELb0EEENS1_36VarlenDynamicPersistentTileSchedulerILi128ELi80ELi256ELi32ELb0ELb0ELb1ELb0ELb1ELb1EEEEEEEEEvNT_6ParamsE,@"STO_CUDA_ENTRY STV_DEFAULT"
_ZN7cutlass13device_kernelIN5flash11enable_sm90INS1_16FlashAttnFwdSm90INS1_25CollectiveMainloopFwdSm90ILi2EN4cute5tupleIJNS5_1CILi1EEES8_S8_EEENS6_IJNS7_ILi128EEENS7_ILi80EEENS7_ILi256EEEEEELi256ENS_6half_tEfNS_4arch4Sm90ELb0ELb0ELb0ELb1ELb0ELb1ELb0ELb1ELb1ELb0ELb0ELb0EEENS1_21CollectiveEpilogueFwdINS6_IJSA_SC_SB_EEES9_SE_SG_Li256ELb1ELb0ELb0ELb0EEENS1_36VarlenDynamicPersistentTileSchedulerILi128ELi80ELi256ELi32ELb0ELb0ELb1ELb0ELb1ELb1EEEEEEEEEvNT_6ParamsE:
        /* <DEDUP_REMOVED lines=14> */
[----:B------:R-:W-:Y:S02]  /*00e0*/  UIADD3 UR12, UP3, UR4, 0x570, URZ ;  /* 0x00000570040c7890 */ /* 0x000fe4000ff7e03f */
[----:B------:R-:W-:-:S02]  /*00f0*/  UIADD3 UR4, UP4, UR4, 0x670, URZ ;  /* 0x0000067004047890 */ /* 0x000fc4000ff9e03f */
[----:B------:R-:W-:Y:S02]  /*0100*/  UIADD3.X UR7, URZ, UR5, URZ, UP0, !UPT ;  /* 0x000000053f077290 */ /* 0x000fe400087fe43f */
[----:B------:R-:W-:Y:S02]  /*0110*/  UIADD3.X UR9, URZ, UR5, URZ, UP1, !UPT ;  /* 0x000000053f097290 */ /* 0x000fe40008ffe43f */
[----:B------:R-:W-:Y:S02]  /*0120*/  UIADD3.X UR11, URZ, UR5, URZ, UP2, !UPT ;  /* 0x000000053f0b7290 */ /* 0x000fe400097fe43f */
[----:B------:R-:W-:Y:S02]  /*0130*/  UIADD3.X UR13, URZ, UR5, URZ, UP3, !UPT ;  /* 0x000000053f0d7290 */ /* 0x000fe40009ffe43f */
[----:B------:R-:W-:Y:S01]  /*0140*/  UIADD3.X UR5, URZ, UR5, URZ, UP4, !UPT ;  /* 0x000000053f057290 */ /* 0x000fe2000a7fe43f */
[----:B------:R0:W-:Y:S02]  /*0150*/  UTMACCTL.PF [UR6] ;  /* 0x00000000060079b9 */ /* 0x0001e40008040000 */
[----:B------:R0:W-:Y:S02]  /*0160*/  UTMACCTL.PF [UR8] ;  /* 0x00000000080079b9 */ /* 0x0001e40008040000 */
[----:B------:R0:W-:Y:S02]  /*0170*/  UTMACCTL.PF [UR10] ;  /* 0x000000000a0079b9 */ /* 0x0001e40008040000 */
[----:B------:R0:W-:Y:S02]  /*0180*/  UTMACCTL.PF [UR12] ;  /* 0x000000000c0079b9 */ /* 0x0001e40008040000 */
[----:B------:R0:W-:Y:S02]  /*0190*/  UTMACCTL.PF [UR4] ;  /* 0x00000000040079b9 */ /* 0x0001e40008040000 */
[----:B0-----:R-:W-:Y:S01]  /*01a0*/  NOP ;  /* 0x0000000000007918 */ /* 0x001fe20000000000 */
.L_x_442:
[----:B------:R-:W-:Y:S05]  /*01b0*/  BSYNC B0 ;  /* 0x0000000000007941 */ /* 0x000fea0003800000 */
.L_x_441:
        /* <DEDUP_REMOVED lines=41> */
.L_x_443:
        /* <DEDUP_REMOVED lines=22> */
.L_x_444:
        /* <DEDUP_REMOVED lines=18> */
.L_x_445:
        /* <DEDUP_REMOVED lines=22> */
.L_x_446:
        /* <DEDUP_REMOVED lines=22> */
.L_x_447:
[----:B------:R-:W-:Y:S01]  /*0990*/  PLOP3.LUT P0, PT, PT, PT, UP0, 0x80, 0x0 ;  /* 0x000000000000781c */ /* 0x000fe20003f0f008 */
[----:B------:R-:W-:Y:S01]  /*09a0*/  UMOV UR60, 0x1 ;  /* 0x00000001003c7882 */ /* 0x000fe20000000000 */
[----:B------:R-:W-:Y:S01]  /*09b0*/  NOP ;  /* 0x0000000000007918 */ /* 0x000fe20000000000 */
[----:B------:R-:W-:Y:S01]  /*09c0*/  USEL UR60, UR60, 0x2, !UP0 ;  /* 0x000000023c3c7887 */ /* 0x000fe2000c000000 */
[----:B------:R-:W-:Y:S01]  /*09d0*/  BSSY B7, `(.L_x_448) ;  /* 0x00024b3000077945 */ /* 0x000fe20003800000 */
[----:B012-4-:R-:W-:Y:S08]  /*09e0*/  BAR.SYNC.DEFER_BLOCKING 0x0 ;  /* 0x0000000000007b1d */ /* 0x017ff00000010000 */
[----:B------:R-:W-:Y:S05]  /*09f0*/  @!P0 BRA `(.L_x_449) ;  /* 0x000001e400888947 */ /* 0x000fea0003800000 */
.L_x_450:
[----:B------:R-:W-:-:S08]  /*0a00*/  NOP ;  /* 0x0000000000007918 */ /* 0x000fd00000000000 */
[----:B------:R-:W0:Y:S02]  /*0a10*/  USETMAXREG.TRY_ALLOC.CTAPOOL UP0, 0xf0 ;  /* 0x000000f0000079c8 */ /* 0x000e240008000600 */
[----:B0-----:R-:W-:-:S13]  /*0a20*/  PLOP3.LUT P0, PT, PT, PT, UP0, 0x80, 0x0 ;  /* 0x000000000000781c */ /* 0x001fda0003f0f008 */
[----:B------:R-:W-:Y:S05]  /*0a30*/  @!P0 BRA `(.L_x_450) ;  /* 0xfffffffc00f08947 */ /* 0x000fea000383ffff */
[----:B------:R-:W0:Y:S08]  /*0a40*/  S2UR UR5, SR_CgaCtaId ;  /* 0x00000000000579c3 */ /* 0x000e300000008800 */
[----:B------:R-:W-:Y:S06]  /*0a50*/  BAR.ARV 0x8, 0x120 ;  /* 0x0204800000007b1d */ /* 0x000fec0000002000 */
[----:B------:R-:W-:-:S02]  /*0a60*/  UMOV UR4, 0x400 ;  /* 0x0000040000047882 */ /* 0x000fc40000000000 */
[----:B------:R-:W-:Y:S01]  /*0a70*/  BAR.SYNC.DEFER_BLOCKING 0x5, 0x120 ;  /* 0x0144800000007b1d */ /* 0x000fe20000010000 */
[----:B0-----:R-:W-:-:S06]  /*0a80*/  ULEA UR4, UR5, UR4, 0x18 ;  /* 0x0000000405047291 */ /* 0x001fcc000f8ec03f */
[----:B------:R-:W-:Y:S01]  /*0a90*/  IMAD.U32 R16, RZ, RZ, UR4 ;  /* 0x00000004ff107e24 */ /* 0x000fe2000f8e00ff */
[----:B------:R-:W-:-:S04]  /*0aa0*/  ULDC UR4, c[0x0][0xc14] ;  /* 0x0003050000047ab9 */ /* 0x000fc80000000800 */
[----:B------:R-:W0:Y:S01]  /*0ab0*/  LDS.128 R148, [R16+0x388d0] ;  /* 0x0388d00010947984 */ /* 0x000e220000000c00 */
[----:B------:R-:W-:Y:S06]  /*0ac0*/  BAR.ARV 0x4, 0x120 ;  /* 0x0104800000007b1d */ /* 0x000fec0000002000 */
[----:B0-----:R-:W-:-:S13]  /*0ad0*/  ISETP.GE.AND P0, PT, R151, UR4, PT ;  /* 0x0000000497007c0c */ /* 0x001fda000bf06270 */
[----:B------:R-:W-:Y:S05]  /*0ae0*/  @P0 BRA `(.L_x_451) ;  /* 0x0000024800840947 */ /* 0x000fea0003800000 */
[----:B------:R-:W-:Y:S01]  /*0af0*/  IADD3 R220, R4, -0x80, RZ ;  /* 0xffffff8004dc7810 */ /* 0x000fe20007ffe0ff */
[----:B------:R-:W-:Y:S01]  /*0b00*/  ULOP3.LUT UR5, UR60, 0x1, URZ, 0xfc, !UPT ;  /* 0x000000013c057892 */ /* 0x000fe2000f8efc3f */
[----:B------:R-:W-:Y:S01]  /*0b10*/  R2UR UR4, R16 ;  /* 0x00000000100472ca */ /* 0x000fe200000e0000 */
[----:B------:R-:W-:Y:S01]  /*0b20*/  IMAD.MOV.U32 R219, RZ, RZ, RZ ;  /* 0x000000ffffdb7224 */ /* 0x000fe200078e00ff */
[----:B------:R-:W-:Y:S01]  /*0b30*/  SHF.R.S32.HI R3, RZ, 0x1f, R220 ;  /* 0x0000001fff037819 */ /* 0x000fe200000114dc */
[----:B------:R-:W-:Y:S01]  /*0b40*/  IMAD.MOV.U32 R221, RZ, RZ, RZ ;  /* 0x000000ffffdd7224 */ /* 0x000fe200078e00ff */
[----:B------:R-:W-:Y:S02]  /*0b50*/  MOV R17, RZ ;  /* 0x000000ff00117202 */ /* 0x000fe40000000f00 */
[CC--:B------:R-:W-:Y:S02]  /*0b60*/  LEA.HI R0, R3.reuse, R220.reuse, RZ, 0x7 ;  /* 0x000000dc03007211 */ /* 0x0c0fe400078f38ff */
[----:B------:R-:W-:-:S02]  /*0b70*/  LEA.HI R2, R3, R220, RZ, 0x4 ;  /* 0x000000dc03027211 */ /* 0x000fc400078f20ff */
[----:B------:R-:W-:Y:S02]  /*0b80*/  LOP3.LUT R5, R0, 0xffffff80, RZ, 0xc0, !PT ;  /* 0xffffff8000057812 */ /* 0x000fe400078ec0ff */
[----:B------:R-:W-:Y:S01]  /*0b90*/  SHF.R.S32.HI R7, RZ, 0x4, R2 ;  /* 0x00000004ff077819 */ /* 0x000fe20000011402 */
[----:B------:R-:W-:Y:S01]  /*0ba0*/  UIADD3 UR4, UR4, 0x14400, URZ ;  /* 0x0001440004047890 */ /* 0x000fe2000fffe03f */
[----:B------:R-:W-:Y:S01]  /*0bb0*/  LEA.HI R4, R3, R220, RZ, 0x5 ;  /* 0x000000dc03047211 */ /* 0x000fe200078f28ff */
[----:B------:R-:W-:Y:S01]  /*0bc0*/  IMAD.IADD R11, R220, 0x1, -R5 ;  /* 0x00000001dc0b7824 */ /* 0x000fe200078e0a05 */
[C---:B------:R-:W-:Y:S02]  /*0bd0*/  LOP3.LUT R5, R2.reuse, 0x3fffff0, RZ, 0xc0, !PT ;  /* 0x03fffff002057812 */ /* 0x040fe400078ec0ff */
[----:B------:R-:W-:Y:S01]  /*0be0*/  LEA.HI R2, R2, R7, RZ, 0x1 ;  /* 0x0000000702027211 */ /* 0x000fe200078f08ff */
[----:B------:R-:W-:Y:S01]  /*0bf0*/  IMAD.SHL.U32 R4, R4, 0x20, RZ ;  /* 0x0000002004047824 */ /* 0x000fe200078e00ff */
[----:B------:R-:W-:Y:S01]  /*0c00*/  SHF.R.S32.HI R6, RZ, 0x1f, R11 ;  /* 0x0000001fff067819 */ /* 0x000fe2000001140b */
[----:B------:R-:W-:Y:S01]  /*0c10*/  STL [R1+0x6c], R11 ;  /* 0x00006c0b01007387 */ /* 0x000fe20000100800 */
[----:B------:R-:W-:-:S02]  /*0c20*/  SHF.R.S32.HI R10, RZ, 0x7, R0 ;  /* 0x00000007ff0a7819 */ /* 0x000fc40000011400 */
[CC--:B------:R-:W-:Y:S02]  /*0c30*/  LEA.HI R8, R6.reuse, R11.reuse, RZ, 0x2 ;  /* 0x0000000b06087211 */ /* 0x0c0fe400078f10ff */
[----:B------:R-:W-:Y:S01]  /*0c40*/  LEA.HI R6, R6, R11, RZ, 0x5 ;  /* 0x0000000b06067211 */ /* 0x000fe200078f28ff */
[----:B------:R-:W-:Y:S01]  /*0c50*/  STL [R1+0x90], R10 ;  /* 0x0000900a01007387 */ /* 0x000fe20000100800 */
[--C-:B------:R-:W-:Y:S02]  /*0c60*/  SHF.R.S32.HI R9, RZ, 0x2, R8.reuse ;  /* 0x00000002ff097819 */ /* 0x100fe40000011408 */
[----:B------:R-:W-:Y:S02]  /*0c70*/  SHF.R.S32.HI R8, RZ, 0x1f, R8 ;  /* 0x0000001fff087819 */ /* 0x000fe40000011408 */
[----:B------:R-:W-:Y:S02]  /*0c80*/  LOP3.LUT R2, R2, 0x1ffffffe, RZ, 0xc0, !PT ;  /* 0x1ffffffe02027812 */ /* 0x000fe400078ec0ff */
[----:B------:R-:W-:-:S02]  /*0c90*/  LEA.HI R8, R8, R9, RZ, 0x3 ;  /* 0x0000000908087211 */ /* 0x000fc400078f18ff */
[----:B------:R-:W-:Y:S01]  /*0ca0*/  LEA.HI R0, R0, R10, RZ, 0x1 ;  /* 0x0000000a00007211 */ /* 0x000fe200078f08ff */
[----:B------:R-:W-:Y:S01]  /*0cb0*/  IMAD.IADD R2, R7, 0x1, -R2 ;  /* 0x0000000107027824 */ /* 0x000fe200078e0a02 */
[----:B------:R-:W-:Y:S02]  /*0cc0*/  LOP3.LUT R8, R8, 0xfffffff8, RZ, 0xc0, !PT ;  /* 0xfffffff808087812 */ /* 0x000fe400078ec0ff */
[----:B------:R-:W-:Y:S02]  /*0cd0*/  LEA.HI R18, R3, R220, RZ, 0x3 ;  /* 0x000000dc03127211 */ /* 0x000fe400078f18ff */
[----:B------:R-:W-:Y:S02]  /*0ce0*/  LOP3.LUT R4, R4, 0xfffffc00, RZ, 0xc0, !PT ;  /* 0xfffffc0004047812 */ /* 0x000fe400078ec0ff */
[----:B------:R-:W-:Y:S02]  /*0cf0*/  IADD3 R5, R220, -R5, RZ ;  /* 0x80000005dc057210 */ /* 0x000fe40007ffe0ff */
[----:B------:R-:W-:-:S02]  /*0d00*/  IADD3 R9, R9, -R8, RZ ;  /* 0x8000000809097210 */ /* 0x000fc40007ffe0ff */
[----:B------:R-:W-:Y:S01]  /*0d10*/  SHF.R.S32.HI R6, RZ, 0x5, R6 ;  /* 0x00000005ff067819 */ /* 0x000fe20000011406 */
[----:B------:R-:W-:Y:S01]  /*0d20*/  IMAD R5, R5, 0x40, R4 ;  /* 0x0000004005057824 */ /* 0x000fe200078e0204 */
[----:B------:R-:W-:Y:S02]  /*0d30*/  LOP3.LUT R0, R0, 0x3fffffe, RZ, 0xc0, !PT ;  /* 0x03fffffe00007812 */ /* 0x000fe400078ec0ff */
[----:B------:R-:W-:Y:S01]  /*0d40*/  LOP3.LUT R7, R18, 0xfffffff8, RZ, 0xc0, !PT ;  /* 0xfffffff812077812 */ /* 0x000fe200078ec0ff */
[----:B------:R-:W-:Y:S01]  /*0d50*/  IMAD R9, R6, 0x10, R9 ;  /* 0x0000001006097824 */ /* 0x000fe200078e0209 */
[----:B------:R-:W-:Y:S01]  /*0d60*/  IADD3 R0, R10, -R0, RZ ;  /* 0x800000000a007210 */ /* 0x000fe20007ffe0ff */
[----:B------:R-:W-:Y:S01]  /*0d70*/  IMAD R2, R2, 0x8, R5 ;  /* 0x0000000802027824 */ /* 0x000fe200078e0205 */
[----:B------:R-:W-:Y:S02]  /*0d80*/  SHF.R.S32.HI R18, RZ, 0x3, R18 ;  /* 0x00000003ff127819 */ /* 0x000fe40000011412 */
[----:B------:R-:W-:Y:S01]  /*0d90*/  LEA.HI R3, R3, R220, RZ, 0x6 ;  /* 0x000000dc03037211 */ /* 0x000fe200078f30ff */
[----:B------:R-:W-:Y:S01]  /*0da0*/  IMAD.IADD R220, R220, 0x1, -R7 ;  /* 0x00000001dcdc7824 */ /* 0x000fe200078e0a07 */
[----:B------:R-:W-:Y:S01]  /*0db0*/  LEA R0, R0, R9, 0x6 ;  /* 0x0000000900007211 */ /* 0x000fe200078e30ff */
[----:B------:R-:W-:Y:S01]  /*0dc0*/  VIADD R217, R18, 0x20 ;  /* 0x0000002012d97836 */ /* 0x000fe20000000000 */
[----:B------:R0:W-:Y:S01]  /*0dd0*/  STL [R1+0x98], R2 ;  /* 0x0000980201007387 */ /* 0x0001e20000100800 */
[----:B------:R-:W-:Y:S01]  /*0de0*/  IMAD.SHL.U32 R22, R220, 0x4, RZ ;  /* 0x00000004dc167824 */ /* 0x000fe200078e00ff */
[C---:B------:R-:W-:Y:S01]  /*0df0*/  IADD3 R218, R18.reuse, 0x40, RZ ;  /* 0x0000004012da7810 */ /* 0x040fe20007ffe0ff */
[----:B------:R-:W-:Y:S01]  /*0e00*/  IMAD.SHL.U32 R3, R3, 0x8, RZ ;  /* 0x0000000803037824 */ /* 0x000fe200078e00ff */
[----:B------:R1:W-:Y:S01]  /*0e10*/  STL [R1+0x94], R0 ;  /* 0x0000940001007387 */ /* 0x0003e20000100800 */
[----:B------:R-:W-:Y:S01]  /*0e20*/  VIADD R5, R18, 0x60 ;  /* 0x0000006012057836 */ /* 0x000fe20000000000 */
[----:B------:R-:W-:Y:S01]  /*0e30*/  IADD3 R214, R22, 0x40, RZ ;  /* 0x0000004016d67810 */ /* 0x000fe20007ffe0ff */
[----:B------:R-:W-:Y:S01]  /*0e40*/  IMAD.SHL.U32 R232, R18, 0x40, RZ ;  /* 0x0000004012e87824 */ /* 0x000fe200078e00ff */
[----:B------:R-:W-:Y:S01]  /*0e50*/  LOP3.LUT R234, R3, 0xfffffe00, RZ, 0xc0, !PT ;  /* 0xfffffe0003ea7812 */ /* 0x000fe200078ec0ff */
[----:B------:R-:W-:Y:S01]  /*0e60*/  IMAD.SHL.U32 R225, R218, 0x40, RZ ;  /* 0x00000040dae17824 */ /* 0x000fe200078e00ff */
[----:B------:R-:W-:Y:S01]  /*0e70*/  SHF.R.S32.HI R3, RZ, 0x1f, R218 ;  /* 0x0000001fff037819 */ /* 0x000fe200000114da */
[----:B0-----:R-:W-:Y:S01]  /*0e80*/  IMAD.SHL.U32 R2, R5, 0x40, RZ ;  /* 0x0000004005027824 */ /* 0x001fe200078e00ff */
[----:B------:R-:W-:Y:S01]  /*0e90*/  SHF.R.S32.HI R4, RZ, 0x1f, R5 ;  /* 0x0000001fff047819 */ /* 0x000fe20000011405 */
[----:B------:R-:W-:Y:S01]  /*0ea0*/  IMAD.IADD R213, R22, 0x1, R214 ;  /* 0x0000000116d57824 */ /* 0x000fe200078e02d6 */
[----:B-1----:R-:W-:Y:S01]  /*0eb0*/  SHF.R.S32.HI R0, RZ, 0x1f, R217 ;  /* 0x0000001fff007819 */ /* 0x002fe200000114d9 */
[----:B------:R0:W-:Y:S01]  /*0ec0*/  STL [R1+0x70], R5 ;  /* 0x0000700501007387 */ /* 0x0001e20000100800 */
[----:B------:R-:W-:Y:S01]  /*0ed0*/  LOP3.LUT R9, R2, 0x1c0, RZ, 0xc0, !PT ;  /* 0x000001c002097812 */ /* 0x000fe200078ec0ff */
[----:B------:R-:W-:Y:S01]  /*0ee0*/  IMAD.SHL.U32 R212, R220, 0x8, RZ ;  /* 0x00000008dcd47824 */ /* 0x000fe200078e00ff */
[----:B------:R-:W-:Y:S01]  /*0ef0*/  LEA.HI R0, R0, R217, RZ, 0x3 ;  /* 0x000000d900007211 */ /* 0x000fe200078f18ff */
[----:B------:R-:W-:Y:S01]  /*0f00*/  VIADD R215, R22, 0x20 ;  /* 0x0000002016d77836 */ /* 0x000fe20000000000 */
[----:B------:R-:W-:Y:S01]  /*0f10*/  LEA.HI R3, R3, R218, RZ, 0x3 ;  /* 0x000000da03037211 */ /* 0x000fe200078f18ff */
[----:B------:R1:W-:Y:S01]  /*0f20*/  STL [R1+0x74], R9 ;  /* 0x0000740901007387 */ /* 0x0003e20000100800 */
[----:B------:R-:W-:Y:S01]  /*0f30*/  SHF.R.S32.HI R2, RZ, 0x1f, R213 ;  /* 0x0000001fff027819 */ /* 0x000fe200000114d5 */
[----:B------:R-:W-:Y:S01]  /*0f40*/  IMAD.SHL.U32 R0, R0, 0x40, RZ ;  /* 0x0000004000007824 */ /* 0x000fe200078e00ff */
[----:B------:R-:W-:Y:S01]  /*0f50*/  LEA.HI R4, R4, R5, RZ, 0x3 ;  /* 0x0000000504047211 */ /* 0x000fe200078f18ff */
[----:B------:R-:W-:Y:S01]  /*0f60*/  VIADD R216, R22, 0x60 ;  /* 0x0000006016d87836 */ /* 0x000fe20000000000 */
[----:B------:R-:W-:Y:S01]  /*0f70*/  SHF.L.U32 R3, R3, 0x6, RZ ;  /* 0x0000000603037819 */ /* 0x000fe200000006ff */
[----:B------:R-:W-:Y:S01]  /*0f80*/  VIADD R223, R212, 0xc0 ;  /* 0x000000c0d4df7836 */ /* 0x000fe20000000000 */
[----:B------:R-:W-:Y:S01]  /*0f90*/  LOP3.LUT R231, R0, 0xfffffe00, RZ, 0xc0, !PT ;  /* 0xfffffe0000e77812 */ /* 0x000fe200078ec0ff */
[----:B------:R-:W-:Y:S01]  /*0fa0*/  IMAD.SHL.U32 R4, R4, 0x40, RZ ;  /* 0x0000004004047824 */ /* 0x000fe200078e00ff */
[----:B------:R-:W-:-:S02]  /*0fb0*/  LEA.HI R0, R2, R213, RZ, 0x6 ;  /* 0x000000d502007211 */ /* 0x000fc400078f30ff */
[----:B------:R-:W-:Y:S02]  /*0fc0*/  SHF.L.U32 R227, R217, 0x6, RZ ;  /* 0x00000006d9e37819 */ /* 0x000fe400000006ff */
[----:B------:R-:W-:Y:S02]  /*0fd0*/  LOP3.LUT R232, R232, 0x1c0, RZ, 0xc0, !PT ;  /* 0x000001c0e8e87812 */ /* 0x000fe400078ec0ff */
[----:B------:R-:W-:Y:S02]  /*0fe0*/  LEA.HI R2, R2, R213, RZ, 0x3 ;  /* 0x000000d502027211 */ /* 0x000fe400078f18ff */
[----:B------:R-:W-:Y:S01]  /*0ff0*/  LOP3.LUT R229, R3, 0xfffffe00, RZ, 0xc0, !PT ;  /* 0xfffffe0003e57812 */ /* 0x000fe200078ec0ff */
[----:B------:R-:W-:Y:S01]  /*1000*/  IMAD.SHL.U32 R3, R0, 0x80, RZ ;  /* 0x0000008000037824 */ /* 0x000fe200078e00ff */
[----:B------:R-:W-:Y:S02]  /*1010*/  LOP3.LUT R227, R227, 0x1c0, RZ, 0xc0, !PT ;  /* 0x000001c0e3e37812 */ /* 0x000fe400078ec0ff */
[----:B------:R-:W-:-:S02]  /*1020*/  LOP3.LUT R225, R225, 0x1c0, RZ, 0xc0, !PT ;  /* 0x000001c0e1e17812 */ /* 0x000fc400078ec0ff */
[----:B------:R-:W-:Y:S02]  /*1030*/  SHF.R.U32.HI R233, RZ, 0x3, R232 ;  /* 0x00000003ffe97819 */ /* 0x000fe400000116e8 */
[--C-:B------:R-:W-:Y:S02]  /*1040*/  LOP3.LUT R0, R232, 0x38, R2.reuse, 0xf8, !PT ;  /* 0x00000038e8007812 */ /* 0x100fe400078ef802 */
[----:B------:R-:W-:Y:S02]  /*1050*/  LOP3.LUT R6, R4, 0xfffffe00, RZ, 0xc0, !PT ;  /* 0xfffffe0004067812 */ /* 0x000fe400078ec0ff */
[--C-:B0-----:R-:W-:Y:S02]  /*1060*/  LOP3.LUT R5, R227, 0x38, R2.reuse, 0xf8, !PT ;  /* 0x00000038e3057812 */ /* 0x101fe400078ef802 */
[--C-:B------:R-:W-:Y:S02]  /*1070*/  LOP3.LUT R7, R225, 0x38, R2.reuse, 0xf8, !PT ;  /* 0x00000038e1077812 */ /* 0x100fe400078ef802 */
[----:B------:R-:W-:-:S02]  /*1080*/  LOP3.LUT R4, R9, 0x38, R2, 0xf8, !PT ;  /* 0x0000003809047812 */ /* 0x000fc400078ef802 */
[----:B------:R-:W-:Y:S02]  /*1090*/  SHF.R.U32.HI R8, RZ, 0x3, R9 ;  /* 0x00000003ff087819 */ /* 0x000fe40000011609 */
[----:B------:R-:W-:Y:S02]  /*10a0*/  LOP3.LUT R2, R3, 0xffffe000, RZ, 0xc0, !PT ;  /* 0xffffe00003027812 */ /* 0x000fe400078ec0ff */
[----:B------:R-:W-:Y:S01]  /*10b0*/  LOP3.LUT R3, R0, R233, RZ, 0x3c, !PT ;  /* 0x000000e900037212 */ /* 0x000fe200078e3cff */
[----:B------:R-:W-:Y:S01]  /*10c0*/  IMAD.U32 R0, RZ, RZ, UR5 ;  /* 0x00000005ff007e24 */ /* 0x000fe2000f8e00ff */
[----:B------:R-:W-:Y:S01]  /*10d0*/  SHF.R.U32.HI R230, RZ, 0x3, R227 ;  /* 0x00000003ffe67819 */ /* 0x000fe200000116e3 */
[----:B------:R-:W-:Y:S01]  /*10e0*/  STL [R1+0x78], R8 ;  /* 0x0000780801007387 */ /* 0x000fe20000100800 */
[----:B------:R-:W-:Y:S02]  /*10f0*/  MOV R0, UR4 ;  /* 0x0000000400007c02 */ /* 0x000fe40008000f00 */
[----:B------:R-:W-:Y:S01]  /*1100*/  SHF.R.U32.HI R228, RZ, 0x3, R225 ;  /* 0x00000003ffe47819 */ /* 0x000fe200000116e1 */
[----:B------:R-:W-:Y:S01]  /*1110*/  STL [R1+0x7c], R6 ;  /* 0x00007c0601007387 */ /* 0x000fe20000100800 */
[----:B------:R-:W-:-:S02]  /*1120*/  IADD3 R3, R3, R2, R234 ;  /* 0x0000000203037210 */ /* 0x000fc40007ffe0ea */
[----:B------:R-:W-:Y:S01]  /*1130*/  LOP3.LUT R5, R5, R230, RZ, 0x3c, !PT ;  /* 0x000000e605057212 */ /* 0x000fe200078e3cff */
[----:B------:R-:W-:Y:S01]  /*1140*/  STL [R1+0x60], RZ ;  /* 0x000060ff01007387 */ /* 0x000fe20000100800 */
[----:B-1----:R-:W-:Y:S02]  /*1150*/  LOP3.LUT R9, R4, R8, RZ, 0x3c, !PT ;  /* 0x0000000804097212 */ /* 0x002fe400078e3cff */
[----:B------:R-:W-:Y:S01]  /*1160*/  LOP3.LUT R7, R7, R228, RZ, 0x3c, !PT ;  /* 0x000000e407077212 */ /* 0x000fe200078e3cff */
[----:B------:R0:W-:Y:S01]  /*1170*/  STL [R1+0x68], R0 ;  /* 0x0000680001007387 */ /* 0x0001e20000100800 */
[-C--:B------:R-:W-:Y:S02]  /*1180*/  IADD3 R5, R5, R2.reuse, R231 ;  /* 0x0000000205057210 */ /* 0x080fe40007ffe0e7 */
[-C--:B------:R-:W-:Y:S02]  /*1190*/  IADD3 R9, R9, R2.reuse, R6 ;  /* 0x0000000209097210 */ /* 0x080fe40007ffe006 */
[----:B------:R-:W-:-:S02]  /*11a0*/  IADD3 R7, R7, R2, R229 ;  /* 0x0000000207077210 */ /* 0x000fc40007ffe0e5 */
[----:B------:R-:W-:Y:S02]  /*11b0*/  LOP3.LUT R235, R232, 0x38, R212, 0xf8, !PT ;  /* 0x00000038e8eb7812 */ /* 0x000fe400078ef8d4 */
[----:B------:R-:W-:Y:S02]  /*11c0*/  LEA R2, R7, UR4, 0x1 ;  /* 0x0000000407027c11 */ /* 0x000fe4000f8e08ff */
[----:B0-----:R-:W-:Y:S02]  /*11d0*/  LEA R0, R3, UR4, 0x1 ;  /* 0x0000000403007c11 */ /* 0x001fe4000f8e08ff */
[----:B------:R-:W-:Y:S02]  /*11e0*/  LEA R3, R5, UR4, 0x1 ;  /* 0x0000000405037c11 */ /* 0x000fe4000f8e08ff */
[----:B------:R-:W-:Y:S01]  /*11f0*/  MOV R222, RZ ;  /* 0x000000ff00de7202 */ /* 0x000fe20000000f00 */
[----:B------:R0:W-:Y:S01]  /*1200*/  STL [R1+0x8c], R0 ;  /* 0x00008c0001007387 */ /* 0x0001e20000100800 */
[----:B------:R-:W-:-:S02]  /*1210*/  SHF.R.S32.HI R237, RZ, 0x1f, R217 ;  /* 0x0000001fffed7819 */ /* 0x000fc400000114d9 */
[----:B------:R-:W-:Y:S01]  /*1220*/  SHF.R.S32.HI R236, RZ, 0x1f, R218 ;  /* 0x0000001fffec7819 */ /* 0x000fe200000114da */
[----:B------:R1:W-:Y:S01]  /*1230*/  STL [R1+0x88], R3 ;  /* 0x0000880301007387 */ /* 0x0003e20000100800 */
[----:B------:R-:W-:Y:S02]  /*1240*/  IADD3 R224, R212, 0x80, RZ ;  /* 0x00000080d4e07810 */ /* 0x000fe40007ffe0ff */
[----:B------:R-:W-:Y:S02]  /*1250*/  LOP3.LUT R235, R234, R235, R233, 0xf6, !PT ;  /* 0x000000ebeaeb7212 */ /* 0x000fe400078ef6e9 */
[----:B0-----:R-:W-:-:S05]  /*1260*/  LEA R0, R9, UR4, 0x1 ;  /* 0x0000000409007c11 */ /* 0x001fca000f8e08ff */
[----:B------:R1:W-:Y:S04]  /*1270*/  STL [R1+0x80], R0 ;  /* 0x0000800001007387 */ /* 0x0003e80000100800 */
[----:B------:R1:W-:Y:S02]  /*1280*/  STL [R1+0x84], R2 ;  /* 0x0000840201007387 */ /* 0x0003e40000100800 */
.L_x_682:
[----:B01----:R-:W0:Y:S01]  /*1290*/  LDC.64 R2, c[0x0][0xc60] ;  /* 0x00031800ff027b82 */ /* 0x003e220000000a00 */
[----:B------:R-:W-:Y:S01]  /*12a0*/  ULDC.64 UR10, c[0x0][0x208] ;  /* 0x00008200000a7ab9 */ /* 0x000fe20000000a00 */
[----:B------:R-:W-:Y:S01]  /*12b0*/  ULDC.64 UR4, c[0x0][0xa28] ;  /* 0x00028a0000047ab9 */ /* 0x000fe20000000a00 */
[----:B------:R-:W-:Y:S01]  /*12c0*/  ULDC.64 UR8, c[0x0][0xa18] ;  /* 0x0002860000087ab9 */ /* 0x000fe20000000a00 */
[----:B------:R-:W-:Y:S01]  /*12d0*/  ULDC.64 UR6, c[0x0][0xa08] ;  /* 0x0002820000067ab9 */ /* 0x000fe20000000a00 */
[----:B0-----:R-:W-:-:S05]  /*12e0*/  IMAD.WIDE R2, R151, 0x4, R2 ;  /* 0x0000000497027825 */ /* 0x001fca00078e0202 */
[----:B--2345:R-:W2:Y:S01]  /*12f0*/  LDG.E R8, desc[UR10][R2.64] ;  /* 0x0000000a02087981 */ /* 0x03cea2000c1e1900 */
[----:B------:R-:W-:Y:S01]  /*1300*/  ISETP.NE.U32.AND P2, PT, RZ, UR4, PT ;  /* 0x00000004ff007c0c */ /* 0x000fe2000bf45070 */
[----:B------:R-:W-:Y:S01]  /*1310*/  IMAD.MOV.U32 R26, RZ, RZ, RZ ;  /* 0x000000ffff1a7224 */ /* 0x000fe200078e00ff */
[----:B------:R-:W-:Y:S02]  /*1320*/  ISETP.NE.U32.AND P1, PT, RZ, UR8, PT ;  /* 0x00000008ff007c0c */ /* 0x000fe4000bf25070 */
[----:B------:R-:W-:Y:S02]  /*1330*/  ISETP.NE.AND.EX P2, PT, RZ, UR5, PT, P2 ;  /* 0x00000005ff007c0c */ /* 0x000fe4000bf45320 */
[----:B------:R-:W-:Y:S02]  /*1340*/  ISETP.NE.AND.EX P1, PT, RZ, UR9, PT, P1 ;  /* 0x00000009ff007c0c */ /* 0x000fe4000bf25310 */
[----:B------:R-:W-:-:S04]  /*1350*/  ISETP.NE.U32.AND P0, PT, RZ, UR6, PT ;  /* 0x00000006ff007c0c */ /* 0x000fc8000bf05070 */
[----:B------:R-:W-:Y:S02]  /*1360*/  ISETP.NE.AND.EX P0, PT, RZ, UR7, PT, P0 ;  /* 0x00000007ff007c0c */ /* 0x000fe4000bf05300 */
[----:B--2---:R-:W-:Y:S01]  /*1370*/  SHF.R.S32.HI R0, RZ, 0x1f, R8 ;  /* 0x0000001fff007819 */ /* 0x004fe20000011408 */
[----:B------:R0:W-:Y:S02]  /*1380*/  STL [R1+0x58], R8 ;  /* 0x0000580801007387 */ /* 0x0001e40000100800 */
[C---:B------:R-:W-:Y:S01]  /*1390*/  @P2 LEA R2, P3, R8.reuse, UR4, 0x2 ;  /* 0x0000000408022c11 */ /* 0x040fe2000f8610ff */
[----:B------:R-:W-:Y:S01]  /*13a0*/  ULDC UR4, c[0x0][0x288] ;  /* 0x0000a20000047ab9 */ /* 0x000fe20000000800 */
[C-C-:B------:R-:W-:Y:S01]  /*13b0*/  SHF.L.U64.HI R29, R8.reuse, 0x2, R0.reuse ;  /* 0x00000002081d7819 */ /* 0x140fe20000010200 */
[----:B------:R0:W-:Y:S01]  /*13c0*/  STL [R1+0x64], R149 ;  /* 0x0000649501007387 */ /* 0x0001e20000100800 */
[C---:B------:R-:W-:Y:S01]  /*13d0*/  @P2 LEA.HI.X R3, R8.reuse, UR5, R0, 0x2, P3 ;  /* 0x0000000508032c11 */ /* 0x040fe200098f1400 */
[----:B------:R-:W-:Y:S01]  /*13e0*/  IMAD.SHL.U32 R28, R8, 0x4, RZ ;  /* 0x00000004081c7824 */ /* 0x000fe200078e00ff */
[----:B------:R-:W-:Y:S01]  /*13f0*/  MOV R0, RZ ;  /* 0x000000ff00007202 */ /* 0x000fe20000000f00 */
[----:B------:R0:W-:Y:S01]  /*1400*/  STL [R1+0x5c], R150 ;  /* 0x00005c9601007387 */ /* 0x0001e20000100800 */
[----:B------:R-:W-:Y:S01]  /*1410*/  IMAD.U32 R151, RZ, RZ, UR4 ;  /* 0x00000004ff977e24 */ /* 0x000fe2000f8e00ff */
[----:B------:R-:W-:Y:S01]  /*1420*/  ULDC.64 UR4, c[0x0][0x3f8] ;  /* 0x0000fe0000047ab9 */ /* 0x000fe20000000a00 */
[C---:B------:R-:W-:Y:S01]  /*1430*/  IADD3 R6, P4, R28.reuse, UR6, RZ ;  /* 0x000000061c067c10 */ /* 0x040fe2000ff9e0ff */
[----:B------:R-:W-:Y:S01]  /*1440*/  UISETP.NE.U32.AND UP0, UPT, UR4, URZ, UPT ;  /* 0x0000003f0400728c */ /* 0x000fe2000bf05070 */
[----:B------:R0:W5:Y:S01]  /*1450*/  @P2 LDG.E R0, desc[UR10][R2.64] ;  /* 0x0000000a02002981 */ /* 0x000162000c1e1900 */
[----:B------:R-:W-:Y:S01]  /*1460*/  @P1 IADD3 R4, P2, R28, UR8, RZ ;  /* 0x000000081c041c10 */ /* 0x000fe2000ff5e0ff */
[----:B------:R-:W-:Y:S01]  /*1470*/  ULDC UR4, c[0x0][0x404] ;  /* 0x0001010000047ab9 */ /* 0x000fe20000000800 */
[----:B------:R-:W-:Y:S01]  /*1480*/  UISETP.NE.AND.EX UP0, UPT, UR5, URZ, UPT, UP0 ;  /* 0x0000003f0500728c */ /* 0x000fe2000bf05300 */
[C---:B------:R-:W-:Y:S01]  /*1490*/  IADD3.X R7, R29.reuse, UR7, RZ, P4, !PT ;  /* 0x000000071d077c10 */ /* 0x040fe2000a7fe4ff */
[----:B------:R-:W-:Y:S01]  /*14a0*/  ULDC.64 UR6, c[0x0][0xa20] ;  /* 0x0002880000067ab9 */ /* 0x000fe20000000a00 */
[----:B------:R-:W-:Y:S01]  /*14b0*/  @P1 IADD3.X R5, R29, UR9, RZ, P2, !PT ;  /* 0x000000091d051c10 */ /* 0x000fe200097fe4ff */
[----:B------:R-:W-:Y:S01]  /*14c0*/  USEL UR4, UR4, 0x1, UP0 ;  /* 0x0000000104047887 */ /* 0x000fe20008000000 */
[----:B------:R-:W-:Y:S01]  /*14d0*/  ISETP.NE.U32.AND P2, PT, RZ, UR6, PT ;  /* 0x00000006ff007c0c */ /* 0x000fe2000bf45070 */
[----:B------:R-:W-:Y:S01]  /*14e0*/  ULDC UR5, c[0x0][0x2e0] ;  /* 0x0000b80000057ab9 */ /* 0x000fe20000000800 */
[----:B------:R0:W5:Y:S01]  /*14f0*/  @P0 LDG.E R26, desc[UR10][R6.64] ;  /* 0x0000000a061a0981 */ /* 0x000162000c1e1900 */
[----:B------:R-:W-:Y:S01]  /*1500*/  UIMAD UR4, UR4, UR5, URZ ;  /* 0x00000005040472a4 */ /* 0x000fe2000f8e023f */
[----:B------:R-:W-:-:S02]  /*1510*/  ISETP.NE.AND.EX P2, PT, RZ, UR7, PT, P2 ;  /* 0x00000007ff007c0c */ /* 0x000fc4000bf45320 */
[----:B------:R0:W5:Y:S01]  /*1520*/  @P1 LDG.E R151, desc[UR10][R4.64] ;  /* 0x0000000a04971981 */ /* 0x000162000c1e1900 */
[----:B------:R-:W-:Y:S01]  /*1530*/  ULDC UR5, c[0x0][0x338] ;  /* 0x0000ce0000057ab9 */ /* 0x000fe20000000800 */
[----:B------:R-:W-:Y:S01]  /*1540*/  MOV R25, R8 ;  /* 0x0000000800197202 */ /* 0x000fe20000000f00 */
[----:B------:R-:W-:Y:S08]  /*1550*/  @P1 BRA `(.L_x_452) ;  /* 0x0000000000281947 */ /* 0x000ff00003800000 */
[----:B------:R-:W-:Y:S02]  /*1560*/  ULDC.64 UR8, c[0x0][0xa00] ;  /* 0x0002800000087ab9 */ /* 0x000fe40000000a00 */
[----:B------:R-:W-:-:S04]  /*1570*/  ISETP.NE.U32.AND P1, PT, RZ, UR8, PT ;  /* 0x00000008ff007c0c */ /* 0x000fc8000bf25070 */
[----:B------:R-:W-:-:S13]  /*1580*/  ISETP.NE.AND.EX P1, PT, RZ, UR9, PT, P1 ;  /* 0x00000009ff007c0c */ /* 0x000fda000bf25310 */
[----:B------:R-:W-:Y:S05]  /*1590*/  @!P1 BRA `(.L_x_452) ;  /* 0x0000000000189947 */ /* 0x000fea0003800000 */
[----:B0-----:R-:W0:Y:S01]  /*15a0*/  LDC.64 R2, c[0x0][0xa00] ;  /* 0x00028000ff027b82 */ /* 0x001e220000000a00 */
[----:B------:R-:W-:Y:S01]  /*15b0*/  ULDC.64 UR8, c[0x0][0x208] ;  /* 0x0000820000087ab9 */ /* 0x000fe20000000a00 */
[----:B0-----:R-:W-:-:S05]  /*15c0*/  IMAD.WIDE R2, R25, 0x4, R2 ;  /* 0x0000000419027825 */ /* 0x001fca00078e0202 */
[----:B-----5:R-:W2:Y:S04]  /*15d0*/  LDG.E R151, desc[UR8][R2.64] ;  /* 0x0000000802977981 */ /* 0x020ea8000c1e1900 */
[----:B------:R-:W2:Y:S02]  /*15e0*/  LDG.E R4, desc[UR8][R2.64+0x4] ;  /* 0x0000040802047981 */ /* 0x000ea4000c1e1900 */
[----:B--2---:R-:W-:-:S07]  /*15f0*/  IMAD.IADD R151, R4, 0x1, -R151 ;  /* 0x0000000104977824 */ /* 0x004fce00078e0a97 */
.L_x_452:
[----:B0-----:R-:W-:Y:S01]  /*1600*/  IMAD.U32 R2, RZ, RZ, UR5 ;  /* 0x00000005ff027e24 */ /* 0x001fe2000f8e00ff */
[----:B------:R-:W-:Y:S01]  /*1610*/  MOV R27, UR4 ;  /* 0x00000004001b7c02 */ /* 0x000fe20008000f00 */
[----:B------:R-:W-:Y:S06]  /*1620*/  @!P2 BRA `(.L_x_453) ;  /* 0x000000000014a947 */ /* 0x000fec0003800000 */
[----:B------:R-:W-:Y:S01]  /*1630*/  IADD3 R4, P0, R28, UR6, RZ ;  /* 0x000000061c047c10 */ /* 0x000fe2000ff1e0ff */
[----:B------:R-:W-:-:S03]  /*1640*/  ULDC.64 UR4, c[0x0][0x208] ;  /* 0x0000820000047ab9 */ /* 0x000fc60000000a00 */
[----:B------:R-:W-:-:S05]  /*1650*/  IADD3.X R5, R29, UR7, RZ, P0, !PT ;  /* 0x000000071d057c10 */ /* 0x000fca00087fe4ff */
[----:B------:R0:W5:Y:S01]  /*1660*/  LDG.E R27, desc[UR4][R4.64] ;  /* 0x00000004041b7981 */ /* 0x000162000c1e1900 */
[----:B------:R-:W-:Y:S05]  /*1670*/  BRA `(.L_x_454) ;  /* 0x0000000000147947 */ /* 0x000fea0003800000 */
.L_x_453:
[----:B------:R-:W-:Y:S05]  /*1680*/  @!P0 BRA `(.L_x_454) ;  /* 0x0000000000108947 */ /* 0x000fea0003800000 */
[----:B------:R-:W-:Y:S02]  /*1690*/  ULDC.64 UR4, c[0x0][0x208] ;  /* 0x0000820000047ab9 */ /* 0x000fe40000000a00 */
[----:B------:R-:W2:Y:S04]  /*16a0*/  LDG.E R4, desc[UR4][R6.64] ;  /* 0x0000000406047981 */ /* 0x000ea8000c1e1900 */
[----:B------:R-:W2:Y:S02]  /*16b0*/  LDG.E R27, desc[UR4][R6.64+0x4] ;  /* 0x00000404061b7981 */ /* 0x000ea4000c1e1900 */
[----:B--2---:R-:W-:-:S07]  /*16c0*/  IMAD.IADD R27, R27, 0x1, -R4 ;  /* 0x000000011b1b7824 */ /* 0x004fce00078e0a04 */
.L_x_454:
[----:B------:R-:W-:Y:S01]  /*16d0*/  ULDC.64 UR4, c[0x0][0xa10] ;  /* 0x0002840000047ab9 */ /* 0x000fe20000000a00 */
[----:B------:R-:W-:Y:S01]  /*16e0*/  ULDC.64 UR6, c[0x0][0x208] ;  /* 0x0000820000067ab9 */ /* 0x000fe20000000a00 */
[----:B------:R-:W-:-:S04]  /*16f0*/  ISETP.NE.U32.AND P0, PT, RZ, UR4, PT ;  /* 0x00000004ff007c0c */ /* 0x000fc8000bf05070 */
[----:B------:R-:W-:Y:S01]  /*1700*/  ISETP.NE.AND.EX P0, PT, RZ, UR5, PT, P0 ;  /* 0x00000005ff007c0c */ /* 0x000fe2000bf05300 */
[----:B------:R-:W-:-:S12]  /*1710*/  ULDC.64 UR4, c[0x0][0xa30] ;  /* 0x00028c0000047ab9 */ /* 0x000fd80000000a00 */
[----:B0-----:R-:W0:Y:S02]  /*1720*/  @P0 LDC.64 R4, c[0x0][0xa10] ;  /* 0x00028400ff040b82 */ /* 0x001e240000000a00 */
[----:B0-----:R-:W-:-:S05]  /*1730*/  @P0 IMAD.WIDE R4, R25, 0x4, R4 ;  /* 0x0000000419040825 */ /* 0x001fca00078e0204 */
[----:B------:R-:W2:Y:S04]  /*1740*/  @P0 LDG.E R3, desc[UR6][R4.64] ;  /* 0x0000000604030981 */ /* 0x000ea8000c1e1900 */
[----:B------:R0:W2:Y:S01]  /*1750*/  @P0 LDG.E R8, desc[UR6][R4.64+0x4] ;  /* 0x0000040604080981 */ /* 0x0000a2000c1e1900 */
[----:B-----5:R-:W-:Y:S01]  /*1760*/  IADD3 R9, R27, -R0, RZ ;  /* 0x800000001b097210 */ /* 0x020fe20007ffe0ff */
[----:B------:R-:W-:Y:S01]  /*1770*/  IMAD.MOV.U32 R147, RZ, RZ, R27 ;  /* 0x000000ffff937224 */ /* 0x000fe200078e001b */
[----:B------:R-:W-:-:S04]  /*1780*/  ISETP.NE.U32.AND P1, PT, RZ, UR4, PT ;  /* 0x00000004ff007c0c */ /* 0x000fc8000bf25070 */
[----:B------:R-:W-:Y:S01]  /*1790*/  ISETP.NE.AND.EX P1, PT, RZ, UR5, PT, P1 ;  /* 0x00000005ff007c0c */ /* 0x000fe2000bf25310 */
[----:B0-----:R-:W-:-:S05]  /*17a0*/  IMAD.MOV R4, RZ, RZ, -R9 ;  /* 0x000000ffff047224 */ /* 0x001fca00078e0a09 */
[----:B------:R-:W-:-:S07]  /*17b0*/  VIMNMX R4, RZ, R4, !PT ;  /* 0x00000004ff047248 */ /* 0x000fce0007fe0100 */
[----:B------:R-:W-:-:S04]  /*17c0*/  @P1 IADD3 R6, P2, R28, UR4, RZ ;  /* 0x000000041c061c10 */ /* 0x000fc8000ff5e0ff */
[----:B------:R-:W-:Y:S02]  /*17d0*/  @P1 IADD3.X R7, R29, UR5, RZ, P2, !PT ;  /* 0x000000051d071c10 */ /* 0x000fe400097fe4ff */
[----:B------:R-:W-:-:S03]  /*17e0*/  PLOP3.LUT P2, PT, PT, PT, PT, 0x80, 0x0 ;  /* 0x000000000000781c */ /* 0x000fc60003f4f070 */
[----:B------:R0:W5:Y:S01]  /*17f0*/  @P1 LDG.E R147, desc[UR6][R6.64] ;  /* 0x0000000606931981 */ /* 0x000162000c1e1900 */
[----:B--2---:R-:W-:-:S04]  /*1800*/  @P0 IMAD.IADD R2, R8, 0x1, -R3 ;  /* 0x0000000108020824 */ /* 0x004fc800078e0a03 */
[----:B------:R-:W-:-:S05]  /*1810*/  IMAD.IADD R148, R9, 0x1, R2 ;  /* 0x0000000109947824 */ /* 0x000fca00078e0202 */
[----:B------:R-:W-:-:S05]  /*1820*/  IADD3 R0, R148, 0x4f, RZ ;  /* 0x0000004f94007810 */ /* 0x000fca0007ffe0ff */
[----:B------:R-:W-:-:S05]  /*1830*/  IMAD.HI R0, R0, 0x66666667, RZ ;  /* 0x6666666700007827 */ /* 0x000fca00078e02ff */
[----:B------:R-:W-:-:S04]  /*1840*/  SHF.R.U32.HI R3, RZ, 0x1f, R0 ;  /* 0x0000001fff037819 */ /* 0x000fc80000011600 */
[----:B------:R-:W-:-:S05]  /*1850*/  LEA.HI.SX32 R180, R0, R3, 0x1b ;  /* 0x0000000300b47211 */ /* 0x000fca00078fdaff */
[----:B------:R-:W-:-:S05]  /*1860*/  IMAD R3, R180, 0x50, -R9 ;  /* 0x00000050b4037824 */ /* 0x000fca00078e0a09 */
[----:B------:R-:W-:-:S04]  /*1870*/  VIMNMX R3, R3, R2, PT ;  /* 0x0000000203037248 */ /* 0x000fc80003fe0100 */
[----:B------:R-:W-:Y:S01]  /*1880*/  ISETP.GT.AND P0, PT, R3, R4, PT ;  /* 0x000000040300720c */ /* 0x000fe20003f04270 */
[----:B------:R-:W-:-:S05]  /*1890*/  IMAD.WIDE.U32 R4, R4, -0x33333333, RZ ;  /* 0xcccccccd04047825 */ /* 0x000fca00078e00ff */
[----:B------:R-:W-:-:S04]  /*18a0*/  SHF.R.U32.HI R121, RZ, 0x6, R5 ;  /* 0x00000006ff797819 */ /* 0x000fc80000011605 */
[----:B------:R-:W-:-:S03]  /*18b0*/  MOV R24, R121 ;  /* 0x0000007900187202 */ /* 0x000fc60000000f00 */
[----:B------:R-:W-:-:S04]  /*18c0*/  @P0 VIADD R0, R3, 0x4f ;  /* 0x0000004f03000836 */ /* 0x000fc80000000000 */
[----:B------:R-:W-:-:S05]  /*18d0*/  @P0 IMAD.HI R0, R0, 0x66666667, RZ ;  /* 0x6666666700000827 */ /* 0x000fca00078e02ff */
[----:B------:R-:W-:-:S04]  /*18e0*/  @P0 SHF.R.U32.HI R3, RZ, 0x1f, R0 ;  /* 0x0000001fff030819 */ /* 0x000fc80000011600 */
[----:B------:R-:W-:-:S04]  /*18f0*/  @P0 LEA.HI.SX32 R24, R0, R3, 0x1b ;  /* 0x0000000300180211 */ /* 0x000fc800078fdaff */
[----:B------:R-:W-:-:S13]  /*1900*/  ISETP.GT.AND P0, PT, R24, R121, PT ;  /* 0x000000791800720c */ /* 0x000fda0003f04270 */
[----:B0-----:R-:W-:Y:S05]  /*1910*/  @!P0 BRA `(.L_x_455) ;  /* 0x0000008c00908947 */ /* 0x001fea0003800000 */
[----:B------:R-:W-:Y:S01]  /*1920*/  VIADD R0, R16, 0x24400 ;  /* 0x0002440010007836 */ /* 0x000fe20000000000 */
[----:B------:R-:W-:Y:S04]  /*1930*/  BSSY B6, `(.L_x_456) ;  /* 0x0000013000067945 */ /* 0x000fe80003800000 */
[----:B------:R-:W-:-:S13]  /*1940*/  LOP3.LUT P0, RZ, R0, 0x3ff, RZ, 0xc0, !PT ;  /* 0x000003ff00ff7812 */ /* 0x000fda000780c0ff */
[----:B------:R-:W-:Y:S05]  /*1950*/  @!P0 BRA `(.L_x_457) ;  /* 0x0000000000408947 */ /* 0x000fea0003800000 */
[----:B------:R-:W-:Y:S01]  /*1960*/  MOV R0, 0x0 ;  /* 0x0000000000007802 */ /* 0x000fe20000000f00 */
[----:B------:R-:W-:Y:S01]  /*1970*/  ULDC.64 UR4, c[0x4][0x1b8] ;  /* 0x01006e0000047ab9 */ /* 0x000fe20000000a00 */
[----:B------:R-:W-:Y:S01]  /*1980*/  ULDC.64 UR6, c[0x4][0x128] ;  /* 0x01004a0000067ab9 */ /* 0x000fe20000000a00 */
[----:B------:R-:W-:Y:S01]  /*1990*/  IMAD.U32 R4, RZ, RZ, UR4 ;  /* 0x00000004ff047e24 */ /* 0x000fe2000f8e00ff */
[----:B------:R0:W1:Y:S01]  /*19a0*/  LDC.64 R14, c[0x4][R0] ;  /* 0x01000000000e7b82 */ /* 0x0000620000000a00 */
[----:B------:R-:W-:Y:S01]  /*19b0*/  MOV R5, UR5 ;  /* 0x0000000500057c02 */ /* 0x000fe20008000f00 */
[----:B------:R-:W-:Y:S01]  /*19c0*/  ULDC.64 UR4, c[0x4][0x1c0] ;  /* 0x0100700000047ab9 */ /* 0x000fe20000000a00 */
[----:B------:R-:W-:Y:S01]  /*19d0*/  MOV R10, UR6 ;  /* 0x00000006000a7c02 */ /* 0x000fe20008000f00 */
[----:B------:R-:W-:Y:S01]  /*19e0*/  IMAD.U32 R6, RZ, RZ, UR4 ;  /* 0x00000004ff067e24 */ /* 0x000fe2000f8e00ff */
[----:B------:R-:W-:Y:S01]  /*19f0*/  MOV R12, 0x1 ;  /* 0x00000001000c7802 */ /* 0x000fe20000000f00 */
[----:B------:R-:W-:-:S02]  /*1a00*/  IMAD.U32 R7, RZ, RZ, UR5 ;  /* 0x00000005ff077e24 */ /* 0x000fc4000f8e00ff */
[----:B------:R-:W-:Y:S02]  /*1a10*/  IMAD.U32 R11, RZ, RZ, UR7 ;  /* 0x00000007ff0b7e24 */ /* 0x000fe4000f8e00ff */
[----:B------:R-:W-:Y:S02]  /*1a20*/  IMAD.MOV.U32 R8, RZ, RZ, 0x70 ;  /* 0x00000070ff087424 */ /* 0x000fe400078e00ff */
[----:B0-----:R-:W-:-:S07]  /*1a30*/  IMAD.MOV.U32 R13, RZ, RZ, RZ ;  /* 0x000000ffff0d7224 */ /* 0x001fce00078e00ff */
[----:B------:R-:W-:-:S07]  /*1a40*/  LEPC R20, `(.L_x_457) ;  /* 0x000000001014794e */ /* 0x000fce0000000000 */
[----:B-1---5:R-:W-:Y:S05]  /*1a50*/  CALL.ABS.NOINC R14 ;  /* 0x000000000e007343 */ /* 0x022fea0003c00000 */
.L_x_457:
[----:B------:R-:W-:Y:S05]  /*1a60*/  BSYNC B6 ;  /* 0x0000000000067941 */ /* 0x000fea0003800000 */
.L_x_456:
[----:B------:R-:W-:Y:S01]  /*1a70*/  VIADD R0, R16, 0x400 ;  /* 0x0000040010007836 */ /* 0x000fe20000000000 */
[----:B------:R-:W-:Y:S04]  /*1a80*/  BSSY B6, `(.L_x_458) ;  /* 0x0000013000067945 */ /* 0x000fe80003800000 */
[----:B------:R-:W-:-:S13]  /*1a90*/  LOP3.LUT P0, RZ, R0, 0x3ff, RZ, 0xc0, !PT ;  /* 0x000003ff00ff7812 */ /* 0x000fda000780c0ff */
[----:B------:R-:W-:Y:S05]  /*1aa0*/  @!P0 BRA `(.L_x_459) ;  /* 0x0000000000408947 */ /* 0x000fea0003800000 */
[----:B------:R-:W-:Y:S01]  /*1ab0*/  MOV R0, 0x0 ;  /* 0x0000000000007802 */ /* 0x000fe20000000f00 */
[----:B------:R-:W-:Y:S01]  /*1ac0*/  ULDC.64 UR4, c[0x4][0x1b8] ;  /* 0x01006e0000047ab9 */ /* 0x000fe20000000a00 */
[----:B------:R-:W-:Y:S01]  /*1ad0*/  ULDC.64 UR6, c[0x4][0x128] ;  /* 0x01004a0000067ab9 */ /* 0x000fe20000000a00 */
[----:B------:R-:W-:Y:S01]  /*1ae0*/  MOV R4, UR4 ;  /* 0x0000000400047c02 */ /* 0x000fe20008000f00 */
[----:B------:R0:W1:Y:S01]  /*1af0*/  LDC.64 R14, c[0x4][R0] ;  /* 0x01000000000e7b82 */ /* 0x0000620000000a00 */
[----:B------:R-:W-:Y:S01]  /*1b00*/  IMAD.U32 R5, RZ, RZ, UR5 ;  /* 0x00000005ff057e24 */ /* 0x000fe2000f8e00ff */
[----:B------:R-:W-:Y:S01]  /*1b10*/  ULDC.64 UR4, c[0x4][0x1c0] ;  /* 0x0100700000047ab9 */ /* 0x000fe20000000a00 */
[----:B------:R-:W-:Y:S01]  /*1b20*/  IMAD.U32 R10, RZ, RZ, UR6 ;  /* 0x00000006ff0a7e24 */ /* 0x000fe2000f8e00ff */
[----:B------:R-:W-:Y:S01]  /*1b30*/  MOV R7, UR5 ;  /* 0x0000000500077c02 */ /* 0x000fe20008000f00 */
[----:B------:R-:W-:Y:S01]  /*1b40*/  IMAD.U32 R6, RZ, RZ, UR4 ;  /* 0x00000004ff067e24 */ /* 0x000fe2000f8e00ff */
[----:B------:R-:W-:Y:S01]  /*1b50*/  MOV R8, 0x70 ;  /* 0x0000007000087802 */ /* 0x000fe20000000f00 */
[----:B------:R-:W-:-:S02]  /*1b60*/  IMAD.U32 R11, RZ, RZ, UR7 ;  /* 0x00000007ff0b7e24 */ /* 0x000fc4000f8e00ff */
[----:B------:R-:W-:Y:S02]  /*1b70*/  IMAD.MOV.U32 R12, RZ, RZ, 0x1 ;  /* 0x00000001ff0c7424 */ /* 0x000fe400078e00ff */
[----:B0-----:R-:W-:-:S07]  /*1b80*/  IMAD.MOV.U32 R13, RZ, RZ, RZ ;  /* 0x000000ffff0d7224 */ /* 0x001fce00078e00ff */
[----:B------:R-:W-:-:S07]  /*1b90*/  LEPC R20, `(.L_x_459) ;  /* 0x000000001014794e */ /* 0x000fce0000000000 */
[----:B-1---5:R-:W-:Y:S05]  /*1ba0*/  CALL.ABS.NOINC R14 ;  /* 0x000000000e007343 */ /* 0x022fea0003c00000 */
.L_x_459:
[----:B------:R-:W-:Y:S05]  /*1bb0*/  BSYNC B6 ;  /* 0x0000000000067941 */ /* 0x000fea0003800000 */
.L_x_458:
[----:B------:R-:W-:Y:S01]  /*1bc0*/  ULDC.64 UR4, c[0x0][0x9f8] ;  /* 0x00027e0000047ab9 */ /* 0x000fe20000000a00 */
[----:B------:R-:W-:Y:S01]  /*1bd0*/  ULDC.64 UR6, c[0x0][0x208] ;  /* 0x0000820000067ab9 */ /* 0x000fe20000000a00 */
[----:B------:R-:W-:Y:S01]  /*1be0*/  ISETP.NE.U32.AND P0, PT, RZ, UR4, PT ;  /* 0x00000004ff007c0c */ /* 0x000fe2000bf05070 */
[----:B------:R-:W0:Y:S08]  /*1bf0*/  LDC R0, c[0x0][0x428] ;  /* 0x00010a00ff007b82 */ /* 0x000e300000000800 */
[----:B------:R-:W1:Y:S01]  /*1c00*/  LDC.64 R98, c[0x0][0x2f0] ;  /* 0x0000bc00ff627b82 */ /* 0x000e620000000a00 */
[----:B------:R-:W-:Y:S01]  /*1c10*/  ISETP.NE.AND.EX P0, PT, RZ, UR5, PT, P0 ;  /* 0x00000005ff007c0c */ /* 0x000fe2000bf05300 */
[----:B------:R-:W-:Y:S01]  /*1c20*/  ULDC.64 UR8, c[0x0][0x320] ;  /* 0x0000c80000087ab9 */ /* 0x000fe20000000a00 */
[----:B------:R-:W-:-:S05]  /*1c30*/  IADD3 R113, R26, R27, RZ ;  /* 0x0000001b1a717210 */ /* 0x000fca0007ffe0ff */
[----:B------:R-:W2:Y:S06]  /*1c40*/  LDC.64 R104, c[0x0][0x3e8] ;  /* 0x0000fa00ff687b82 */ /* 0x000eac0000000a00 */
[----:B------:R-:W-:Y:S02]  /*1c50*/  @P0 IADD3 R4, P1, R28, UR4, RZ ;  /* 0x000000041c040c10 */ /* 0x000fe4000ff3e0ff */
[----:B------:R-:W3:Y:S02]  /*1c60*/  LDC R120, c[0x0][0x3d4] ;  /* 0x0000f500ff787b82 */ /* 0x000ee40000000800 */
[----:B------:R-:W-:Y:S01]  /*1c70*/  @P0 IADD3.X R5, R29, UR5, RZ, P1, !PT ;  /* 0x000000051d050c10 */ /* 0x000fe20008ffe4ff */
[----:B------:R-:W-:-:S04]  /*1c80*/  ULDC.64 UR4, c[0x0][0x2f8] ;  /* 0x0000be0000047ab9 */ /* 0x000fc80000000a00 */
[----:B------:R4:W3:Y:S01]  /*1c90*/  @P0 LDG.E R25, desc[UR6][R4.64] ;  /* 0x0000000604190981 */ /* 0x0008e2000c1e1900 */
[----:B0-----:R-:W-:Y:S01]  /*1ca0*/  ISETP.NE.AND P0, PT, R0, 0x1, PT ;  /* 0x000000010000780c */ /* 0x001fe20003f05270 */
[----:B------:R-:W-:Y:S01]  /*1cb0*/  ULDC UR6, c[0x0][0x2e4] ;  /* 0x0000b90000067ab9 */ /* 0x000fe20000000800 */
[----:B------:R-:W-:Y:S01]  /*1cc0*/  SHF.R.S32.HI R11, RZ, 0x1f, R113 ;  /* 0x0000001fff0b7819 */ /* 0x000fe20000011471 */
[----:B------:R-:W0:Y:S01]  /*1cd0*/  LDC.64 R110, c[0x0][0x3d8] ;  /* 0x0000f600ff6e7b82 */ /* 0x000e220000000a00 */
[----:B------:R-:W-:Y:S01]  /*1ce0*/  ISETP.GE.AND P1, PT, R213, UR6, PT ;  /* 0x00000006d5007c0c */ /* 0x000fe2000bf26270 */
[----:B-1----:R-:W-:Y:S01]  /*1cf0*/  IMAD.SHL.U32 R130, R98, 0x20, RZ ;  /* 0x0000002062827824 */ /* 0x002fe200078e00ff */
[----:B------:R-:W-:Y:S01]  /*1d00*/  SHF.R.S32.HI R117, RZ, 0x1f, R18 ;  /* 0x0000001fff757819 */ /* 0x000fe20000011412 */
[-C--:B------:R-:W-:Y:S01]  /*1d10*/  IMAD R6, R11, R98.reuse, RZ ;  /* 0x000000620b067224 */ /* 0x080fe200078e02ff */
[----:B------:R-:W-:Y:S01]  /*1d20*/  SHF.R.S32.HI R23, RZ, 0x1f, R22 ;  /* 0x0000001fff177819 */ /* 0x000fe20000011416 */
[----:B----4-:R-:W-:Y:S01]  /*1d30*/  IMAD.WIDE.U32 R4, R113, R98, RZ ;  /* 0x0000006271047225 */ /* 0x010fe200078e00ff */
[----:B------:R-:W-:-:S02]  /*1d40*/  ISETP.GE.AND P2, PT, R223, UR6, PT ;  /* 0x00000006df007c0c */ /* 0x000fc4000bf46270 */
[C---:B------:R-:W-:Y:S01]  /*1d50*/  IADD3 R112, P3, R18.reuse, R113, RZ ;  /* 0x0000007112707210 */ /* 0x040fe20007f7e0ff */
[----:B------:R-:W1:Y:S01]  /*1d60*/  @P0 LDC R3, c[0x0][0x42c] ;  /* 0x00010b00ff030b82 */ /* 0x000e620000000800 */
[----:B--2---:R-:W-:Y:S01]  /*1d70*/  IMAD.WIDE.U32 R100, R18, R104, R22 ;  /* 0x0000006812647225 */ /* 0x004fe200078e0016 */
[C-C-:B------:R-:W-:Y:S02]  /*1d80*/  SHF.L.U64.HI R129, R98.reuse, 0x5, R99.reuse ;  /* 0x0000000562817819 */ /* 0x140fe40000010263 */
[----:B------:R-:W-:Y:S01]  /*1d90*/  SHF.L.U64.HI R131, R98, 0x6, R99 ;  /* 0x0000000662837819 */ /* 0x000fe20000010263 */
[----:B------:R-:W-:Y:S01]  /*1da0*/  IMAD.SHL.U32 R32, R104, 0x20, RZ ;  /* 0x0000002068207824 */ /* 0x000fe200078e00ff */
[----:B------:R-:W-:Y:S01]  /*1db0*/  SHF.L.U32 R132, R98, 0x6, RZ ;  /* 0x0000000662847819 */ /* 0x000fe200000006ff */
[C---:B------:R-:W-:Y:S01]  /*1dc0*/  IMAD.SHL.U32 R31, R104.reuse, 0x40, RZ ;  /* 0x00000040681f7824 */ /* 0x040fe200078e00ff */
[----:B------:R-:W2:Y:S01]  /*1dd0*/  @P0 LDC R7, c[0x0][0x430] ;  /* 0x00010c00ff070b82 */ /* 0x000ea20000000800 */
[----:B------:R-:W-:-:S02]  /*1de0*/  SHF.L.U64.HI R34, R104, 0x5, R105 ;  /* 0x0000000568227819 */ /* 0x000fc40000010269 */
[----:B------:R-:W-:Y:S01]  /*1df0*/  SHF.L.U64.HI R33, R104, 0x6, R105 ;  /* 0x0000000668217819 */ /* 0x000fe20000010269 */
[----:B0-----:R-:W-:Y:S01]  /*1e00*/  IMAD.WIDE.U32 R106, R18, R110, R22 ;  /* 0x0000006e126a7225 */ /* 0x001fe200078e0016 */
[C-C-:B------:R-:W-:Y:S02]  /*1e10*/  SHF.L.U64.HI R30, R110.reuse, 0x5, R111.reuse ;  /* 0x000000056e1e7819 */ /* 0x140fe4000001026f */
[C---:B------:R-:W-:Y:S01]  /*1e20*/  SHF.L.U64.HI R29, R110.reuse, 0x6, R111 ;  /* 0x000000066e1d7819 */ /* 0x040fe2000001026f */
[----:B------:R-:W-:Y:S01]  /*1e30*/  IMAD R127, R111, 0x50, RZ ;  /* 0x000000506f7f7824 */ /* 0x000fe200078e02ff */
[C---:B------:R-:W-:Y:S01]  /*1e40*/  SHF.L.U32 R28, R110.reuse, 0x5, RZ ;  /* 0x000000056e1c7819 */ /* 0x040fe200000006ff */
[----:B------:R-:W-:Y:S02]  /*1e50*/  IMAD.SHL.U32 R27, R110, 0x40, RZ ;  /* 0x000000406e1b7824 */ /* 0x000fe400078e00ff */
[----:B-1----:R-:W-:-:S04]  /*1e60*/  @P0 IMAD.HI.U32 R0, R150, R3, RZ ;  /* 0x0000000396000227 */ /* 0x002fc800078e00ff */
[----:B------:R-:W-:Y:S01]  /*1e70*/  IMAD R3, R113, R99, R6 ;  /* 0x0000006371037224 */ /* 0x000fe200078e0206 */
[----:B------:R-:W-:Y:S02]  /*1e80*/  IADD3.X R113, R11, R117, RZ, P3, !PT ;  /* 0x000000750b717210 */ /* 0x000fe40001ffe4ff */
[----:B--2---:R-:W-:Y:S01]  /*1e90*/  @P0 SHF.R.U32.HI R150, RZ, R7, R0 ;  /* 0x00000007ff960219 */ /* 0x004fe20000011600 */
[----:B------:R-:W-:Y:S01]  /*1ea0*/  IMAD.IADD R5, R5, 0x1, R3 ;  /* 0x0000000105057824 */ /* 0x000fe200078e0203 */
[----:B------:R-:W-:Y:S02]  /*1eb0*/  SEL R3, RZ, 0xffffffff, P1 ;  /* 0xffffffffff037807 */ /* 0x000fe40000800000 */
[----:B------:R-:W-:Y:S01]  /*1ec0*/  SHF.R.S32.HI R6, RZ, 0x1f, R150 ;  /* 0x0000001fff067819 */ /* 0x000fe20000011496 */
[----:B------:R-:W-:Y:S01]  /*1ed0*/  IMAD.WIDE.U32 R4, R150, UR4, R4 ;  /* 0x0000000496047c25 */ /* 0x000fe2000f8e0004 */
[----:B------:R-:W-:Y:S02]  /*1ee0*/  ISETP.GE.AND P0, PT, R212, UR6, PT ;  /* 0x00000006d4007c0c */ /* 0x000fe4000bf06270 */
[----:B---3--:R-:W-:Y:S01]  /*1ef0*/  ISETP.GE.AND P1, PT, R213, R120, PT ;  /* 0x00000078d500720c */ /* 0x008fe20003f26270 */
[----:B------:R-:W-:Y:S01]  /*1f00*/  IMAD R7, R6, UR4, RZ ;  /* 0x0000000406077c24 */ /* 0x000fe2000f8e02ff */
[----:B------:R-:W-:Y:S01]  /*1f10*/  SEL R0, RZ, 0x1, P0 ;  /* 0x00000001ff007807 */ /* 0x000fe20000000000 */
[----:B------:R-:W-:Y:S01]  /*1f20*/  IMAD.SHL.U32 R3, R3, 0x2, RZ ;  /* 0x0000000203037824 */ /* 0x000fe200078e00ff */
[----:B------:R-:W-:Y:S01]  /*1f30*/  ISETP.GE.AND P0, PT, R224, UR6, PT ;  /* 0x00000006e0007c0c */ /* 0x000fe2000bf06270 */
[----:B------:R-:W-:Y:S01]  /*1f40*/  IMAD R7, R150, UR5, R7 ;  /* 0x0000000596077c24 */ /* 0x000fe2000f8e0207 */
[----:B------:R-:W-:Y:S01]  /*1f50*/  ULDC.64 UR4, c[0x0][0xa08] ;  /* 0x0002820000047ab9 */ /* 0x000fe20000000a00 */
[----:B------:R-:W-:Y:S01]  /*1f60*/  IMAD.MOV.U32 R38, RZ, RZ, R4 ;  /* 0x000000ffff267224 */ /* 0x000fe200078e0004 */
[----:B------:R-:W-:Y:S01]  /*1f70*/  LOP3.LUT R0, R3, 0x2, R0, 0xe2, !PT ;  /* 0x0000000203007812 */ /* 0x000fe200078ee200 */
[----:B------:R-:W-:Y:S01]  /*1f80*/  IMAD.MOV.U32 R4, RZ, RZ, R212 ;  /* 0x000000ffff047224 */ /* 0x000fe200078e00d4 */
[----:B------:R-:W-:-:S02]  /*1f90*/  SEL R3, RZ, 0x4, P0 ;  /* 0x00000004ff037807 */ /* 0x000fc40000000000 */
[----:B------:R-:W-:Y:S02]  /*1fa0*/  ISETP.NE.U32.AND P0, PT, RZ, UR4, PT ;  /* 0x00000004ff007c0c */ /* 0x000fe4000bf05070 */
[----:B------:R-:W-:Y:S02]  /*1fb0*/  LOP3.LUT R3, R0, R3, RZ, 0xfc, !PT ;  /* 0x0000000300037212 */ /* 0x000fe400078efcff */
[----:B------:R-:W-:Y:S01]  /*1fc0*/  ISETP.NE.AND.EX P0, PT, RZ, UR5, PT, P0 ;  /* 0x00000005ff007c0c */ /* 0x000fe2000bf05300 */
[----:B------:R-:W-:Y:S01]  /*1fd0*/  ULDC.64 UR4, c[0x0][0x300] ;  /* 0x0000c00000047ab9 */ /* 0x000fe20000000a00 */
[----:B------:R-:W-:Y:S01]  /*1fe0*/  IADD3 R39, R5, R7, RZ ;  /* 0x0000000705277210 */ /* 0x000fe20007ffe0ff */
[----:B------:R-:W-:Y:S01]  /*1ff0*/  IMAD R7, R6, UR8, RZ ;  /* 0x0000000806077c24 */ /* 0x000fe2000f8e02ff */
[----:B------:R-:W-:Y:S01]  /*2000*/  SHF.R.S32.HI R5, RZ, 0x1f, R212 ;  /* 0x0000001fff057819 */ /* 0x000fe200000114d4 */
[----:B------:R-:W-:Y:S01]  /*2010*/  IMAD R6, R117, R104, RZ ;  /* 0x0000006875067224 */ /* 0x000fe200078e02ff */
[----:B------:R-:W-:Y:S01]  /*2020*/  LOP3.LUT R26, R3, 0x1, RZ, 0xc0, !PT ;  /* 0x00000001031a7812 */ /* 0x000fe200078ec0ff */
[----:B------:R-:W-:-:S02]  /*2030*/  IMAD R21, R150, UR9, R7 ;  /* 0x0000000996157c24 */ /* 0x000fc4000f8e0207 */
[-C--:B------:R-:W-:Y:S02]  /*2040*/  IMAD R7, R117, R98.reuse, RZ ;  /* 0x0000006275077224 */ /* 0x080fe400078e02ff */
[C---:B------:R-:W-:Y:S02]  /*2050*/  IMAD R15, R18.reuse, R105, R6 ;  /* 0x00000069120f7224 */ /* 0x040fe400078e0206 */
[C---:B------:R-:W-:Y:S02]  /*2060*/  IMAD R35, R18.reuse, R99, R7 ;  /* 0x0000006312237224 */ /* 0x040fe400078e0207 */
[----:B------:R-:W-:-:S04]  /*2070*/  IMAD.WIDE.U32 R6, R18, R98, R4 ;  /* 0x0000006212067225 */ /* 0x000fc800078e0004 */
[--C-:B------:R-:W-:Y:S02]  /*2080*/  IMAD.WIDE.U32 R8, R150, UR8, R4.reuse ;  /* 0x0000000896087c25 */ /* 0x100fe4000f8e0004 */
[----:B------:R-:W0:Y:S02]  /*2090*/  S2R R150, SR_TID.X ;  /* 0x0000000000967919 */ /* 0x000e240000002100 */
[----:B------:R-:W-:Y:S01]  /*20a0*/  IMAD.WIDE.U32 R102, R18, R104, R4 ;  /* 0x0000006812667225 */ /* 0x000fe200078e0004 */
[----:B------:R-:W-:-:S03]  /*20b0*/  IADD3 R9, R9, R21, RZ ;  /* 0x0000001509097210 */ /* 0x000fc60007ffe0ff */
[----:B------:R-:W-:Y:S01]  /*20c0*/  IMAD.WIDE.U32 R108, R18, R110, R4 ;  /* 0x0000006e126c7225 */ /* 0x000fe200078e0004 */
[----:B------:R-:W-:Y:S02]  /*20d0*/  SEL R4, R120, RZ, P1 ;  /* 0x000000ff78047207 */ /* 0x000fe40000800000 */
[----:B------:R-:W-:Y:S01]  /*20e0*/  IADD3 R103, R15, R103, RZ ;  /* 0x000000670f677210 */ /* 0x000fe20007ffe0ff */
[----:B------:R-:W-:Y:S02]  /*20f0*/  IMAD.IADD R101, R101, 0x1, R15 ;  /* 0x0000000165657824 */ /* 0x000fe400078e020f */
[----:B-----5:R-:W-:-:S04]  /*2100*/  IMAD.WIDE.U32 R100, R147, R104, R100 ;  /* 0x0000006893647225 */ /* 0x020fc800078e0064 */
[----:B------:R-:W-:Y:S01]  /*2110*/  IMAD.WIDE.U32 R102, R147, R104, R102 ;  /* 0x0000006893667225 */ /* 0x000fe200078e0066 */
[----:B0-----:R-:W-:Y:S02]  /*2120*/  LEA.HI R150, R150, 0x8, RZ, 0x19 ;  /* 0x0000000896967811 */ /* 0x001fe400078fc8ff */
[----:B------:R-:W-:Y:S02]  /*2130*/  SHF.R.S32.HI R0, RZ, 0x1f, R25 ;  /* 0x0000001fff007819 */ /* 0x000fe40000011419 */
[----:B------:R-:W-:Y:S02]  /*2140*/  SEL R13, R25, RZ, !P0 ;  /* 0x000000ff190d7207 */ /* 0x000fe40004000000 */
[----:B------:R-:W-:-:S03]  /*2150*/  SEL R0, R0, RZ, !P0 ;  /* 0x000000ff00007207 */ /* 0x000fc60004000000 */
[----:B------:R-:W-:-:S04]  /*2160*/  IMAD.WIDE.U32 R38, R13, UR4, R38 ;  /* 0x000000040d267c25 */ /* 0x000fc8000f8e0026 */
[----:B------:R-:W-:Y:S01]  /*2170*/  IMAD R10, R0, UR4, RZ ;  /* 0x00000004000a7c24 */ /* 0x000fe2000f8e02ff */
[----:B------:R-:W-:-:S03]  /*2180*/  IADD3 R36, P0, R38, R6, RZ ;  /* 0x0000000626247210 */ /* 0x000fc60007f1e0ff */
[----:B------:R-:W-:Y:S01]  /*2190*/  IMAD R37, R13, UR5, R10 ;  /* 0x000000050d257c24 */ /* 0x000fe2000f8e020a */
[----:B------:R-:W-:Y:S02]  /*21a0*/  ULDC.64 UR4, c[0x0][0x328] ;  /* 0x0000ca0000047ab9 */ /* 0x000fe40000000a00 */
[----:B------:R-:W-:Y:S02]  /*21b0*/  IMAD R0, R0, UR4, RZ ;  /* 0x0000000400007c24 */ /* 0x000fe4000f8e02ff */
[----:B------:R-:W-:Y:S02]  /*21c0*/  IMAD.IADD R37, R39, 0x1, R37 ;  /* 0x0000000127257824 */ /* 0x000fe400078e0225 */
[----:B------:R-:W-:Y:S02]  /*21d0*/  IMAD R41, R13, UR5, R0 ;  /* 0x000000050d297c24 */ /* 0x000fe4000f8e0200 */
[----:B------:R-:W-:Y:S01]  /*21e0*/  IMAD R0, R117, R110, RZ ;  /* 0x0000006e75007224 */ /* 0x000fe200078e02ff */
[----:B------:R-:W-:Y:S01]  /*21f0*/  IADD3.X R35, R37, R7, R35, P0, !PT ;  /* 0x0000000725237210 */ /* 0x000fe200007fe423 */
[----:B------:R-:W-:Y:S01]  /*2200*/  IMAD.WIDE.U32 R96, R13, UR4, R8 ;  /* 0x000000040d607c25 */ /* 0x000fe2000f8e0008 */
[----:B------:R-:W-:-:S02]  /*2210*/  ISETP.GE.AND P0, PT, R212, R120, PT ;  /* 0x00000078d400720c */ /* 0x000fc40003f06270 */
[----:B------:R-:W-:Y:S01]  /*2220*/  IADD3 R8, R213, R4, RZ ;  /* 0x00000004d5087210 */ /* 0x000fe20007ffe0ff */
[----:B------:R-:W-:Y:S01]  /*2230*/  IMAD R9, R18, R111, R0 ;  /* 0x0000006f12097224 */ /* 0x000fe200078e0200 */
[C---:B------:R-:W-:Y:S01]  /*2240*/  SEL R7, R120.reuse, RZ, P0 ;  /* 0x000000ff78077207 */ /* 0x040fe20000000000 */
[----:B------:R-:W-:Y:S02]  /*2250*/  IMAD.SHL.U32 R120, R120, 0x2, RZ ;  /* 0x0000000278787824 */ /* 0x000fe400078e00ff */
[----:B------:R-:W-:Y:S02]  /*2260*/  IMAD.IADD R107, R107, 0x1, R9 ;  /* 0x000000016b6b7824 */ /* 0x000fe400078e0209 */
[----:B------:R-:W-:Y:S02]  /*2270*/  IMAD.IADD R7, R212, 0x1, R7 ;  /* 0x00000001d4077824 */ /* 0x000fe400078e0207 */
[----:B------:R-:W-:Y:S01]  /*2280*/  IMAD.IADD R109, R9, 0x1, R109 ;  /* 0x00000001096d7824 */ /* 0x000fe200078e026d */
[----:B------:R-:W-:Y:S01]  /*2290*/  SHF.R.S32.HI R9, RZ, 0x1f, R8 ;  /* 0x0000001fff097819 */ /* 0x000fe20000011408 */
[----:B------:R-:W-:Y:S01]  /*22a0*/  IMAD.WIDE.U32 R106, R147, R110, R106 ;  /* 0x0000006e936a7225 */ /* 0x000fe200078e006a */
[----:B------:R-:W-:-:S02]  /*22b0*/  SHF.R.S32.HI R0, RZ, 0x1f, R7 ;  /* 0x0000001fff007819 */ /* 0x000fc40000011407 */
[----:B------:R-:W-:Y:S01]  /*22c0*/  LEA.HI R10, R9, R8, RZ, 0x3 ;  /* 0x00000008090a7211 */ /* 0x000fe200078f18ff */
[----:B------:R-:W-:Y:S01]  /*22d0*/  IMAD.WIDE.U32 R108, R147, R110, R108 ;  /* 0x0000006e936c7225 */ /* 0x000fe200078e006c */
[CC--:B------:R-:W-:Y:S02]  /*22e0*/  LEA.HI R5, R0.reuse, R7.reuse, RZ, 0x6 ;  /* 0x0000000700057211 */ /* 0x0c0fe400078f30ff */
[----:B------:R-:W-:Y:S02]  /*22f0*/  LEA.HI R4, R0, R7, RZ, 0x3 ;  /* 0x0000000700047211 */ /* 0x000fe400078f18ff */
[----:B------:R-:W-:Y:S02]  /*2300*/  SHF.R.S32.HI R6, RZ, 0x6, R5 ;  /* 0x00000006ff067819 */ /* 0x000fe40000011405 */
[----:B------:R-:W-:Y:S02]  /*2310*/  LOP3.LUT R0, R232, 0x38, R4, 0xf8, !PT ;  /* 0x00000038e8007812 */ /* 0x000fe400078ef804 */
[----:B------:R-:W-:Y:S01]  /*2320*/  LEA.HI R8, R9, R8, RZ, 0x6 ;  /* 0x0000000809087211 */ /* 0x000fe200078f30ff */
[----:B------:R-:W-:Y:S01]  /*2330*/  IMAD R144, R6, 0x1400, R234 ;  /* 0x0000140006907824 */ /* 0x000fe200078e02ea */
[-C--:B------:R-:W-:Y:S01]  /*2340*/  LOP3.LUT R5, R0, R233.reuse, RZ, 0x3c, !PT ;  /* 0x000000e900057212 */ /* 0x080fe200078e3cff */
[C---:B------:R-:W-:Y:S01]  /*2350*/  IMAD R142, R6.reuse, 0x1400, R231 ;  /* 0x00001400068e7824 */ /* 0x040fe200078e02e7 */
[----:B------:R-:W-:Y:S01]  /*2360*/  SHF.R.S32.HI R8, RZ, 0x6, R8 ;  /* 0x00000006ff087819 */ /* 0x000fe20000011408 */
[----:B------:R-:W-:Y:S01]  /*2370*/  IMAD R134, R6, 0x1400, R229 ;  /* 0x0000140006867824 */ /* 0x000fe200078e02e5 */
[--C-:B------:R-:W-:Y:S01]  /*2380*/  LOP3.LUT R0, R232, 0x38, R10.reuse, 0xf8, !PT ;  /* 0x00000038e8007812 */ /* 0x100fe200078ef80a */
[----:B------:R-:W-:Y:S01]  /*2390*/  IMAD.IADD R144, R144, 0x1, R5 ;  /* 0x0000000190907824 */ /* 0x000fe200078e0205 */
[----:B------:R-:W-:Y:S01]  /*23a0*/  LOP3.LUT R5, R227, 0x38, R10, 0xf8, !PT ;  /* 0x00000038e3057812 */ /* 0x000fe200078ef80a */
[----:B------:R-:W-:Y:S01]  /*23b0*/  IMAD R143, R8, 0x1400, R234 ;  /* 0x00001400088f7824 */ /* 0x000fe200078e02ea */
[----:B------:R-:W-:Y:S01]  /*23c0*/  LOP3.LUT R0, R0, R233, RZ, 0x3c, !PT ;  /* 0x000000e900007212 */ /* 0x000fe200078e3cff */
[C---:B------:R-:W-:Y:S01]  /*23d0*/  IMAD R135, R8.reuse, 0x1400, R231 ;  /* 0x0000140008877824 */ /* 0x040fe200078e02e7 */
[----:B------:R-:W-:Y:S01]  /*23e0*/  LOP3.LUT R6, R5, R230, RZ, 0x3c, !PT ;  /* 0x000000e605067212 */ /* 0x000fe200078e3cff */
[----:B------:R-:W-:Y:S01]  /*23f0*/  IMAD R133, R8, 0x1400, R229 ;  /* 0x0000140008857824 */ /* 0x000fe200078e02e5 */
[----:B------:R-:W-:Y:S01]  /*2400*/  SHF.R.S32.HI R5, RZ, 0x1f, R147 ;  /* 0x0000001fff057819 */ /* 0x000fe20000011493 */
[----:B------:R-:W-:Y:S01]  /*2410*/  IMAD.IADD R143, R143, 0x1, R0 ;  /* 0x000000018f8f7824 */ /* 0x000fe200078e0200 */
[----:B------:R-:W-:-:S02]  /*2420*/  LOP3.LUT R7, R227, 0x38, R4, 0xf8, !PT ;  /* 0x00000038e3077812 */ /* 0x000fc400078ef804 */
[----:B------:R-:W-:Y:S01]  /*2430*/  LOP3.LUT R9, R225, 0x38, R4, 0xf8, !PT ;  /* 0x00000038e1097812 */ /* 0x000fe200078ef804 */
[----:B------:R-:W-:Y:S01]  /*2440*/  IMAD R0, R5, R104, RZ ;  /* 0x0000006805007224 */ /* 0x000fe200078e02ff */
[----:B------:R-:W-:Y:S02]  /*2450*/  LOP3.LUT R7, R7, R230, RZ, 0x3c, !PT ;  /* 0x000000e607077212 */ /* 0x000fe400078e3cff */
[----:B------:R-:W-:Y:S01]  /*2460*/  LOP3.LUT R9, R9, R228, RZ, 0x3c, !PT ;  /* 0x000000e409097212 */ /* 0x000fe200078e3cff */
[----:B------:R-:W-:Y:S01]  /*2470*/  IMAD R21, R147, R105, R0 ;  /* 0x0000006993157224 */ /* 0x000fe200078e0200 */
[----:B------:R-:W-:Y:S01]  /*2480*/  IADD3 R142, R142, R7, RZ ;  /* 0x000000078e8e7210 */ /* 0x000fe20007ffe0ff */
[----:B------:R-:W-:Y:S01]  /*2490*/  IMAD R0, R5, R110, RZ ;  /* 0x0000006e05007224 */ /* 0x000fe200078e02ff */
[----:B------:R-:W-:Y:S01]  /*24a0*/  LOP3.LUT R7, R225, 0x38, R10, 0xf8, !PT ;  /* 0x00000038e1077812 */ /* 0x000fe200078ef80a */
[----:B------:R-:W-:Y:S01]  /*24b0*/  IMAD.IADD R134, R134, 0x1, R9 ;  /* 0x0000000186867824 */ /* 0x000fe200078e0209 */
[----:B------:R-:W-:Y:S01]  /*24c0*/  LOP3.LUT R13, R4, 0xfffffff8, RZ, 0xc0, !PT ;  /* 0xfffffff8040d7812 */ /* 0x000fe200078ec0ff */
[----:B------:R-:W-:Y:S01]  /*24d0*/  IMAD R15, R147, R111, R0 ;  /* 0x0000006f930f7224 */ /* 0x000fe200078e0200 */
[----:B------:R-:W-:Y:S01]  /*24e0*/  SEL R0, RZ, 0x8, P2 ;  /* 0x00000008ff007807 */ /* 0x000fe20001000000 */
[----:B------:R-:W-:Y:S01]  /*24f0*/  IMAD R9, R105, 0x50, RZ ;  /* 0x0000005069097824 */ /* 0x000fe200078e02ff */
[----:B------:R-:W-:Y:S01]  /*2500*/  LOP3.LUT R8, R7, R228, RZ, 0x3c, !PT ;  /* 0x000000e407087212 */ /* 0x000fe200078e3cff */
[----:B------:R-:W-:Y:S01]  /*2510*/  IMAD R7, R99, 0x50, RZ ;  /* 0x0000005063077824 */ /* 0x000fe200078e02ff */
[----:B------:R-:W-:Y:S01]  /*2520*/  LOP3.LUT R0, R3, R0, RZ, 0xfc, !PT ;  /* 0x0000000003007212 */ /* 0x000fe200078efcff */
[----:B------:R-:W-:Y:S01]  /*2530*/  IMAD.WIDE.U32 R98, R98, 0x50, RZ ;  /* 0x0000005062627825 */ /* 0x000fe200078e00ff */
[----:B------:R-:W-:-:S02]  /*2540*/  LOP3.LUT R11, R10, 0xfffffff8, RZ, 0xc0, !PT ;  /* 0xfffffff80a0b7812 */ /* 0x000fc400078ec0ff */
[----:B------:R-:W-:Y:S01]  /*2550*/  IADD3 R135, R135, R6, RZ ;  /* 0x0000000687877210 */ /* 0x000fe20007ffe0ff */
[----:B------:R-:W-:Y:S01]  /*2560*/  IMAD.WIDE.U32 R104, R104, 0x50, RZ ;  /* 0x0000005068687825 */ /* 0x000fe200078e00ff */
[----:B------:R-:W-:Y:S02]  /*2570*/  IADD3 R20, R107, R15, RZ ;  /* 0x0000000f6b147210 */ /* 0x000fe40007ffe0ff */
[----:B------:R-:W-:Y:S01]  /*2580*/  SHF.R.S32.HI R12, RZ, 0x3, R10 ;  /* 0x00000003ff0c7819 */ /* 0x000fe2000001140a */
[----:B------:R-:W-:Y:S01]  /*2590*/  IMAD.WIDE.U32 R110, R110, 0x50, RZ ;  /* 0x000000506e6e7825 */ /* 0x000fe200078e00ff */
[----:B------:R-:W-:Y:S02]  /*25a0*/  SHF.R.S32.HI R14, RZ, 0x3, R4 ;  /* 0x00000003ff0e7819 */ /* 0x000fe40000011404 */
[C---:B------:R-:W-:Y:S01]  /*25b0*/  LOP3.LUT R10, R0.reuse, 0x2, RZ, 0xc0, !PT ;  /* 0x00000002000a7812 */ /* 0x040fe200078ec0ff */
[----:B------:R-:W-:Y:S01]  /*25c0*/  IMAD.IADD R133, R133, 0x1, R8 ;  /* 0x0000000185857824 */ /* 0x000fe200078e0208 */
[----:B------:R-:W-:Y:S01]  /*25d0*/  IADD3 R127, R111, R127, RZ ;  /* 0x0000007f6f7f7210 */ /* 0x000fe20007ffe0ff */
[----:B------:R-:W-:Y:S01]  /*25e0*/  IMAD.IADD R126, R99, 0x1, R7 ;  /* 0x00000001637e7824 */ /* 0x000fe200078e0207 */
[C---:B------:R-:W-:Y:S01]  /*25f0*/  LOP3.LUT R8, R0.reuse, 0x8, RZ, 0xc0, !PT ;  /* 0x0000000800087812 */ /* 0x040fe200078ec0ff */
[----:B------:R-:W-:Y:S01]  /*2600*/  IMAD.IADD R128, R105, 0x1, R9 ;  /* 0x0000000169807824 */ /* 0x000fe200078e0209 */
[----:B------:R-:W-:Y:S01]  /*2610*/  LOP3.LUT R9, R0, 0x4, RZ, 0xc0, !PT ;  /* 0x0000000400097812 */ /* 0x000fe200078ec0ff */
[----:B------:R-:W-:Y:S01]  /*2620*/  IMAD.IADD R25, R101, 0x1, R21 ;  /* 0x0000000165197824 */ /* 0x000fe200078e0215 */
[----:B------:R-:W-:Y:S01]  /*2630*/  SHF.R.S32.HI R7, RZ, 0x1f, R13 ;  /* 0x0000001fff077819 */ /* 0x000fe2000001140d */
[----:B------:R-:W-:Y:S01]  /*2640*/  IMAD.IADD R21, R21, 0x1, R103 ;  /* 0x0000000115157824 */ /* 0x000fe200078e0267 */
[----:B------:R-:W-:Y:S01]  /*2650*/  SHF.R.S32.HI R6, RZ, 0x1f, R11 ;  /* 0x0000001fff067819 */ /* 0x000fe2000001140b */
[----:B------:R-:W-:-:S02]  /*2660*/  IMAD.IADD R15, R15, 0x1, R109 ;  /* 0x000000010f0f7824 */ /* 0x000fc400078e026d */
[----:B------:R-:W-:-:S07]  /*2670*/  IMAD.IADD R5, R97, 0x1, R41 ;  /* 0x0000000161057824 */ /* 0x000fce00078e0229 */
.L_x_567:
[----:B------:R-:W0:Y:S01]  /*2680*/  LDC.64 R118, c[0x0][0x2d8] ;  /* 0x0000b600ff767b82 */ /* 0x000e220000000a00 */
[----:B---3--:R-:W-:Y:S01]  /*2690*/  IADD3 R45, R24, -0x1, RZ ;  /* 0xffffffff182d7810 */ /* 0x008fe20007ffe0ff */
[----:B------:R-:W-:Y:S05]  /*26a0*/  YIELD ;  /* 0x0000000000007946 */ /* 0x000fea0003800000 */
[----:B------:R-:W-:Y:S01]  /*26b0*/  SHF.R.S32.HI R42, RZ, 0x1f, R45 ;  /* 0x0000001fff2a7819 */ /* 0x000fe2000001142d */
[----:B-1----:R-:W1:Y:S01]  /*26c0*/  LDC R116, c[0x0][0x3d4] ;  /* 0x0000f500ff747b82 */ /* 0x002e620000000800 */
[-C--:B------:R-:W-:Y:S01]  /*26d0*/  IMAD R3, R126, R45.reuse, RZ ;  /* 0x0000002d7e037224 */ /* 0x080fe200078e02ff */
[----:B------:R-:W-:Y:S01]  /*26e0*/  BSSY B0, `(.L_x_460) ;  /* 0x000078c000007945 */ /* 0x000fe20003800000 */
[----:B------:R-:W-:-:S04]  /*26f0*/  IMAD.WIDE.U32 R124, R98, R45, RZ ;  /* 0x0000002d627c7225 */ /* 0x000fc800078e00ff */
[----:B------:R-:W-:Y:S01]  /*2700*/  IMAD R3, R42, R98, R3 ;  /* 0x000000622a037224 */ /* 0x000fe200078e0203 */
[CC--:B------:R-:W-:Y:S02]  /*2710*/  IADD3 R40, P2, R36.reuse, R124.reuse, RZ ;  /* 0x0000007c24287210 */ /* 0x0c0fe40007f5e0ff */
[CC--:B------:R-:W-:Y:S01]  /*2720*/  IADD3 R0, P3, P4, R36.reuse, R124.reuse, R132 ;  /* 0x0000007c24007210 */ /* 0x0c0fe20007c7e084 */
[----:B------:R-:W-:Y:S01]  /*2730*/  IMAD.IADD R92, R125, 0x1, R3 ;  /* 0x000000017d5c7824 */ /* 0x000fe200078e0203 */
[----:B------:R-:W-:-:S03]  /*2740*/  IADD3 R4, P5, P6, R36, R124, R130 ;  /* 0x0000007c24047210 */ /* 0x000fc60007ebe082 */
[----:B------:R-:W-:Y:S01]  /*2750*/  IMAD.X R41, R92, 0x1, R35, P2 ;  /* 0x000000015c297824 */ /* 0x000fe200010e0623 */
[C---:B0-----:R-:W-:Y:S02]  /*2760*/  LEA R52, P2, R0.reuse, R118, 0x1 ;  /* 0x0000007600347211 */ /* 0x041fe400078408ff */
[CC--:B------:R-:W-:Y:S02]  /*2770*/  IADD3.X R3, R35.reuse, R92.reuse, R131, P3, P4 ;  /* 0x0000005c23037210 */ /* 0x0c0fe40001fe8483 */
[----:B------:R-:W-:Y:S02]  /*2780*/  IADD3.X R24, R35, R92, R129, P5, P6 ;  /* 0x0000005c23187210 */ /* 0x000fe40002fec481 */
[----:B------:R-:W-:Y:S01]  /*2790*/  LEA.HI.X R53, R0, R119, R3, 0x1, P2 ;  /* 0x0000007700357211 */ /* 0x000fe200010f0c03 */
[----:B------:R-:W-:Y:S01]  /*27a0*/  IMAD R3, R17, 0x5000, R235 ;  /* 0x0000500011037824 */ /* 0x000fe200078e02eb */
[----:B-1----:R-:W-:Y:S02]  /*27b0*/  ISETP.GE.AND P2, PT, R116, 0x1, PT ;  /* 0x000000017400780c */ /* 0x002fe40003f46270 */
[----:B------:R-:W-:-:S02]  /*27c0*/  LEA R54, P5, R4, R118, 0x1 ;  /* 0x0000007604367211 */ /* 0x000fc400078a08ff */
[----:B------:R-:W-:Y:S02]  /*27d0*/  LEA R60, P6, R40, R118, 0x1 ;  /* 0x00000076283c7211 */ /* 0x000fe400078c08ff */
[----:B------:R-:W-:Y:S02]  /*27e0*/  ISETP.GT.AND P3, PT, R45, R121, PT ;  /* 0x000000792d00720c */ /* 0x000fe40003f64270 */
[-C--:B------:R-:W-:Y:S01]  /*27f0*/  LEA.HI.X R55, R4, R119.reuse, R24, 0x1, P5 ;  /* 0x0000007704377211 */ /* 0x080fe200028f0c18 */
[----:B------:R-:W-:Y:S01]  /*2800*/  IMAD.MOV.U32 R24, RZ, RZ, R45 ;  /* 0x000000ffff187224 */ /* 0x000fe200078e002d */
[----:B------:R-:W-:Y:S02]  /*2810*/  LEA.HI.X R61, R40, R119, R41, 0x1, P6 ;  /* 0x00000077283d7211 */ /* 0x000fe400030f0c29 */
[----:B------:R-:W-:Y:S02]  /*2820*/  P2R R114, PR, RZ, 0x8 ;  /* 0x00000008ff727803 */ /* 0x000fe40000000000 */
[----:B------:R-:W-:Y:S01]  /*2830*/  LEA R4, R3, R16, 0x1 ;  /* 0x0000001003047211 */ /* 0x000fe200078e08ff */
[----:B------:R-:W-:Y:S06]  /*2840*/  @!P2 BRA `(.L_x_461) ;  /* 0x0000007000dca947 */ /* 0x000fec0003800000 */
[----:B------:R-:W-:Y:S01]  /*2850*/  ULDC.U8 UR4, c[0x0][0x3f0] ;  /* 0x0000fc0000047ab9 */ /* 0x000fe20000000000 */
[-C--:B------:R-:W-:Y:S01]  /*2860*/  IMAD R3, R127, R45.reuse, RZ ;  /* 0x0000002d7f037224 */ /* 0x080fe200078e02ff */
[----:B------:R-:W-:Y:S01]  /*2870*/  ISETP.NE.AND P2, PT, RZ, UR4, PT ;  /* 0x00000004ff007c0c */ /* 0x000fe2000bf45270 */
[-C--:B------:R-:W-:Y:S02]  /*2880*/  IMAD R43, R128, R45.reuse, RZ ;  /* 0x0000002d802b7224 */ /* 0x080fe400078e02ff */
[C---:B------:R-:W-:Y:S02]  /*2890*/  IMAD R41, R42.reuse, R110, R3 ;  /* 0x0000006e2a297224 */ /* 0x040fe400078e0203 */
[----:B------:R-:W-:Y:S02]  /*28a0*/  IMAD R43, R42, R104, R43 ;  /* 0x000000682a2b7224 */ /* 0x000fe400078e022b */
[----:B------:R-:W-:Y:S02]  /*28b0*/  IMAD R3, R24, -0x50, R2 ;  /* 0xffffffb018037824 */ /* 0x000fe400078e0202 */
[----:B------:R-:W-:-:S03]  /*28c0*/  IMAD.WIDE.U32 R88, R104, R45, RZ ;  /* 0x0000002d68587225 */ /* 0x000fc600078e00ff */
[----:B------:R-:W-:Y:S01]  /*28d0*/  VIMNMX R3, R3, 0x50, PT ;  /* 0x0000005003037848 */ /* 0x000fe20003fe0100 */
[----:B------:R-:W-:Y:S01]  /*28e0*/  IMAD.WIDE.U32 R90, R110, R45, RZ ;  /* 0x0000002d6e5a7225 */ /* 0x000fe200078e00ff */
[----:B------:R-:W-:-:S03]  /*28f0*/  IADD3 R115, R89, R43, RZ ;  /* 0x0000002b59737210 */ /* 0x000fc60007ffe0ff */
[----:B------:R-:W-:Y:S01]  /*2900*/  IMAD.IADD R0, R91, 0x1, R41 ;  /* 0x000000015b007824 */ /* 0x000fe200078e0229 */
[----:B------:R-:W-:Y:S06]  /*2910*/  @!P2 BRA `(.L_x_462) ;  /* 0x00000034004ca947 */ /* 0x000fec0003800000 */
[----:B------:R-:W-:Y:S01]  /*2920*/  ISETP.GE.AND P3, PT, R18, R3, PT ;  /* 0x000000031200720c */ /* 0x000fe20003f66270 */
[----:B------:R-:W-:Y:S01]  /*2930*/  BSSY B1, `(.L_x_463) ;  /* 0x000002a000017945 */ /* 0x000fe20003800000 */
        /* <DEDUP_REMOVED lines=8> */
[----:B------:R-:W-:Y:S01]  /*29c0*/  CS2R R124, SRZ ;  /* 0x00000000007c7805 */ /* 0x000fe2000001ff00 */
[----:B------:R-:W-:Y:S06]  /*29d0*/  @P3 BRA `(.L_x_464) ;  /* 0x00000000007c3947 */ /* 0x000fec0003800000 */
[----:B------:R-:W-:Y:S01]  /*29e0*/  IADD3 R41, P2, R106, R90, RZ ;  /* 0x0000005a6a297210 */ /* 0x000fe20007f5e0ff */
[----:B------:R-:W-:Y:S01]  /*29f0*/  ULDC.64 UR4, c[0x0][0x3c8] ;  /* 0x0000f20000047ab9 */ /* 0x000fe20000000a00 */
[----:B------:R-:W-:Y:S02]  /*2a00*/  IADD3 R43, P4, R100, R88, RZ ;  /* 0x00000058642b7210 */ /* 0x000fe40007f9e0ff */
[----:B------:R-:W-:Y:S02]  /*2a10*/  CS2R R122, SRZ ;  /* 0x00000000007a7805 */ /* 0x000fe4000001ff00 */
[-C--:B------:R-:W-:Y:S01]  /*2a20*/  ISETP.GE.AND P5, PT, R22, R116.reuse, PT ;  /* 0x000000741600720c */ /* 0x080fe20003fa6270 */
[----:B------:R-:W-:Y:S01]  /*2a30*/  IMAD.X R42, R0, 0x1, R20, P2 ;  /* 0x00000001002a7824 */ /* 0x000fe200010e0614 */
[----:B------:R-:W-:Y:S01]  /*2a40*/  LEA R40, P2, R41, UR4, 0x1 ;  /* 0x0000000429287c11 */ /* 0x000fe2000f8408ff */
[----:B------:R-:W-:Y:S01]  /*2a50*/  IMAD.X R44, R115, 0x1, R25, P4 ;  /* 0x00000001732c7824 */ /* 0x000fe200020e0619 */
[----:B------:R-:W-:Y:S01]  /*2a60*/  CS2R R124, SRZ ;  /* 0x00000000007c7805 */ /* 0x000fe2000001ff00 */
[----:B------:R-:W-:Y:S01]  /*2a70*/  ULDC.64 UR6, c[0x0][0x208] ;  /* 0x0000820000067ab9 */ /* 0x000fe20000000a00 */
[----:B------:R-:W-:Y:S01]  /*2a80*/  LEA.HI.X R41, R41, UR5, R42, 0x1, P2 ;  /* 0x0000000529297c11 */ /* 0x000fe200090f0c2a */
[----:B------:R-:W-:Y:S01]  /*2a90*/  ULDC.64 UR4, c[0x0][0x3e0] ;  /* 0x0000f80000047ab9 */ /* 0x000fe20000000a00 */
[----:B------:R-:W-:-:S02]  /*2aa0*/  ISETP.GE.AND P4, PT, R215, R116, PT ;  /* 0x00000074d700720c */ /* 0x000fc40003f86270 */
[----:B------:R-:W-:-:S03]  /*2ab0*/  LEA R42, P2, R43, UR4, 0x1 ;  /* 0x000000042b2a7c11 */ /* 0x000fc6000f8408ff */
[----:B------:R0:W5:Y:S01]  /*2ac0*/  @!P5 LDG.E.64 R122, desc[UR6][R40.64] ;  /* 0x00000006287ad981 */ /* 0x000162000c1e1b00 */
[----:B------:R-:W-:Y:S02]  /*2ad0*/  LEA.HI.X R43, R43, UR5, R44, 0x1, P2 ;  /* 0x000000052b2b7c11 */ /* 0x000fe400090f0c2c */
[----:B------:R-:W-:-:S03]  /*2ae0*/  ISETP.GE.AND P2, PT, R214, R116, PT ;  /* 0x00000074d600720c */ /* 0x000fc60003f46270 */
[----:B------:R0:W5:Y:S01]  /*2af0*/  @!P5 LDG.E.64 R124, desc[UR6][R42.64] ;  /* 0x000000062a7cd981 */ /* 0x000162000c1e1b00 */
[----:B------:R-:W-:Y:S02]  /*2b00*/  ISETP.GE.AND P5, PT, R216, R116, PT ;  /* 0x00000074d800720c */ /* 0x000fe40003fa6270 */
[----:B------:R-:W-:Y:S02]  /*2b10*/  CS2R R94, SRZ ;  /* 0x00000000005e7805 */ /* 0x000fe4000001ff00 */
[----:B------:R-:W-:Y:S02]  /*2b20*/  CS2R R86, SRZ ;  /* 0x0000000000567805 */ /* 0x000fe4000001ff00 */
[----:B------:R-:W-:Y:S02]  /*2b30*/  CS2R R82, SRZ ;  /* 0x0000000000527805 */ /* 0x000fe4000001ff00 */
[----:B------:R-:W-:Y:S02]  /*2b40*/  CS2R R118, SRZ ;  /* 0x0000000000767805 */ /* 0x000fe4000001ff00 */
[----:B------:R-:W-:-:S02]  /*2b50*/  CS2R R92, SRZ ;  /* 0x00000000005c7805 */ /* 0x000fc4000001ff00 */
[----:B------:R-:W-:Y:S01]  /*2b60*/  CS2R R84, SRZ ;  /* 0x0000000000547805 */ /* 0x000fe2000001ff00 */
[----:B------:R0:W5:Y:S04]  /*2b70*/  @!P4 LDG.E.64 R94, desc[UR6][R40.64+0x40] ;  /* 0x00004006285ec981 */ /* 0x000168000c1e1b00 */
[----:B------:R0:W5:Y:S04]  /*2b80*/  @!P2 LDG.E.64 R86, desc[UR6][R40.64+0x80] ;  /* 0x000080062856a981 */ /* 0x000168000c1e1b00 */
[----:B------:R0:W5:Y:S04]  /*2b90*/  @!P5 LDG.E.64 R82, desc[UR6][R40.64+0xc0] ;  /* 0x0000c0062852d981 */ /* 0x000168000c1e1b00 */
[----:B------:R0:W5:Y:S04]  /*2ba0*/  @!P4 LDG.E.64 R118, desc[UR6][R42.64+0x40] ;  /* 0x000040062a76c981 */ /* 0x000168000c1e1b00 */
[----:B------:R0:W5:Y:S04]  /*2bb0*/  @!P2 LDG.E.64 R92, desc[UR6][R42.64+0x80] ;  /* 0x000080062a5ca981 */ /* 0x000168000c1e1b00 */
[----:B------:R0:W5:Y:S02]  /*2bc0*/  @!P5 LDG.E.64 R84, desc[UR6][R42.64+0xc0] ;  /* 0x0000c0062a54d981 */ /* 0x000164000c1e1b00 */
.L_x_464:
[----:B------:R-:W-:Y:S05]  /*2bd0*/  BSYNC B1 ;  /* 0x0000000000017941 */ /* 0x000fea0003800000 */
.L_x_463:
[----:B0----5:R-:W-:Y:S01]  /*2be0*/  IMAD.MOV.U32 R41, RZ, RZ, R83 ;  /* 0x000000ffff297224 */ /* 0x021fe200078e0053 */
[----:B------:R-:W-:Y:S01]  /*2bf0*/  MOV R40, R82 ;  /* 0x0000005200287202 */ /* 0x000fe20000000f00 */
[----:B------:R-:W-:Y:S01]  /*2c00*/  IMAD.MOV.U32 R42, RZ, RZ, R86 ;  /* 0x000000ffff2a7224 */ /* 0x000fe200078e0056 */
[----:B------:R-:W-:Y:S01]  /*2c10*/  ISETP.GE.AND P4, PT, R217, R3, PT ;  /* 0x00000003d900720c */ /* 0x000fe20003f86270 */
[----:B------:R-:W-:Y:S01]  /*2c20*/  BSSY B1, `(.L_x_465) ;  /* 0x000003d000017945 */ /* 0x000fe20003800000 */
[----:B------:R-:W-:Y:S01]  /*2c30*/  PRMT R162, R41, 0x5410, R40 ;  /* 0x0000541029a27816 */ /* 0x000fe20000000028 */
[----:B------:R-:W-:Y:S01]  /*2c40*/  IMAD.MOV.U32 R41, RZ, RZ, R94 ;  /* 0x000000ffff297224 */ /* 0x000fe200078e005e */
[----:B------:R-:W-:Y:S02]  /*2c50*/  MOV R40, R87 ;  /* 0x0000005700287202 */ /* 0x000fe40000000f00 */
[----:B------:R-:W-:Y:S02]  /*2c60*/  CS2R R70, SRZ ;  /* 0x0000000000467805 */ /* 0x000fe4000001ff00 */
[----:B------:R-:W-:-:S02]  /*2c70*/  CS2R R74, SRZ ;  /* 0x00000000004a7805 */ /* 0x000fc4000001ff00 */
[----:B------:R-:W-:Y:S02]  /*2c80*/  CS2R R78, SRZ ;  /* 0x00000000004e7805 */ /* 0x000fe4000001ff00 */
[----:B------:R-:W-:Y:S01]  /*2c90*/  PRMT R164, R42, 0x5410, R40 ;  /* 0x000054102aa47816 */ /* 0x000fe20000000028 */
[----:B------:R-:W-:Y:S01]  /*2ca0*/  IMAD.MOV.U32 R40, RZ, RZ, R95 ;  /* 0x000000ffff287224 */ /* 0x000fe200078e005f */
[----:B------:R-:W-:Y:S02]  /*2cb0*/  MOV R42, R122 ;  /* 0x0000007a002a7202 */ /* 0x000fe40000000f00 */
[----:B------:R-:W-:Y:S02]  /*2cc0*/  CS2R R68, SRZ ;  /* 0x0000000000447805 */ /* 0x000fe4000001ff00 */
[----:B------:R-:W-:Y:S02]  /*2cd0*/  CS2R R72, SRZ ;  /* 0x0000000000487805 */ /* 0x000fe4000001ff00 */
[----:B------:R-:W-:-:S02]  /*2ce0*/  CS2R R76, SRZ ;  /* 0x00000000004c7805 */ /* 0x000fc4000001ff00 */
[----:B------:R-:W-:Y:S01]  /*2cf0*/  PRMT R165, R41, 0x5410, R40 ;  /* 0x0000541029a57816 */ /* 0x000fe20000000028 */
[----:B------:R-:W-:Y:S01]  /*2d00*/  IMAD.MOV.U32 R41, RZ, RZ, R123 ;  /* 0x000000ffff297224 */ /* 0x000fe200078e007b */
[----:B------:R-:W-:Y:S01]  /*2d10*/  CS2R R80, SRZ ;  /* 0x0000000000507805 */ /* 0x000fe2000001ff00 */
[----:B------:R-:W-:-:S03]  /*2d20*/  IMAD.MOV.U32 R40, RZ, RZ, R84 ;  /* 0x000000ffff287224 */ /* 0x000fc600078e0054 */
[----:B------:R-:W-:Y:S01]  /*2d30*/  PRMT R157, R42, 0x5410, R41 ;  /* 0x000054102a9d7816 */ /* 0x000fe20000000029 */
[----:B------:R-:W-:Y:S01]  /*2d40*/  IMAD.MOV.U32 R42, RZ, RZ, R92 ;  /* 0x000000ffff2a7224 */ /* 0x000fe200078e005c */
[----:B------:R-:W-:-:S04]  /*2d50*/  MOV R41, R85 ;  /* 0x0000005500297202 */ /* 0x000fc80000000f00 */
[----:B------:R-:W-:Y:S01]  /*2d60*/  PRMT R163, R40, 0x5410, R41 ;  /* 0x0000541028a37816 */ /* 0x000fe20000000029 */
[----:B------:R-:W-:Y:S01]  /*2d70*/  IMAD.MOV.U32 R40, RZ, RZ, R93 ;  /* 0x000000ffff287224 */ /* 0x000fe200078e005d */
[----:B------:R-:W-:-:S04]  /*2d80*/  MOV R41, R118 ;  /* 0x0000007600297202 */ /* 0x000fc80000000f00 */
[----:B------:R-:W-:Y:S01]  /*2d90*/  PRMT R166, R42, 0x5410, R40 ;  /* 0x000054102aa67816 */ /* 0x000fe20000000028 */
[----:B------:R-:W-:Y:S02]  /*2da0*/  IMAD.MOV.U32 R40, RZ, RZ, R119 ;  /* 0x000000ffff287224 */ /* 0x000fe400078e0077 */
[----:B------:R-:W-:-:S03]  /*2db0*/  IMAD.MOV.U32 R42, RZ, RZ, R124 ;  /* 0x000000ffff2a7224 */ /* 0x000fc600078e007c */
[----:B------:R-:W-:Y:S02]  /*2dc0*/  PRMT R167, R41, 0x5410, R40 ;  /* 0x0000541029a77816 */ /* 0x000fe40000000028 */
[----:B------:R-:W-:-:S04]  /*2dd0*/  MOV R41, R125 ;  /* 0x0000007d00297202 */ /* 0x000fc80000000f00 */
[----:B------:R-:W-:Y:S01]  /*2de0*/  PRMT R159, R42, 0x5410, R41 ;  /* 0x000054102a9f7816 */ /* 0x000fe20000000029 */
[----:B------:R-:W-:Y:S06]  /*2df0*/  @P4 BRA `(.L_x_466) ;  /* 0x00000000007c4947 */ /* 0x000fec0003800000 */
[----:B------:R-:W-:Y:S01]  /*2e00*/  IADD3 R41, P2, P5, R106, R90, R28 ;  /* 0x0000005a6a297210 */ /* 0x000fe20007d5e01c */
[----:B------:R-:W-:Y:S01]  /*2e10*/  ULDC.64 UR4, c[0x0][0x3c8] ;  /* 0x0000f20000047ab9 */ /* 0x000fe20000000a00 */
[----:B------:R-:W-:Y:S01]  /*2e20*/  ULDC.64 UR6, c[0x0][0x3e0] ;  /* 0x0000f80000067ab9 */ /* 0x000fe20000000a00 */
[----:B------:R-:W-:Y:S02]  /*2e30*/  CS2R R78, SRZ ;  /* 0x00000000004e7805 */ /* 0x000fe4000001ff00 */
[----:B------:R-:W-:Y:S02]  /*2e40*/  IADD3.X R46, R20, R0, R30, P2, P5 ;  /* 0x00000000142e7210 */ /* 0x000fe400017ea41e */
[----:B------:R-:W-:Y:S02]  /*2e50*/  CS2R R74, SRZ ;  /* 0x00000000004a7805 */ /* 0x000fe4000001ff00 */
[----:B------:R-:W-:Y:S02]  /*2e60*/  IADD3 R43, P2, P5, R100, R88, R32 ;  /* 0x00000058642b7210 */ /* 0x000fe40007d5e020 */
[----:B------:R-:W-:-:S02]  /*2e70*/  CS2R R80, SRZ ;  /* 0x0000000000507805 */ /* 0x000fc4000001ff00 */
[----:B------:R-:W-:Y:S01]  /*2e80*/  CS2R R76, SRZ ;  /* 0x00000000004c7805 */ /* 0x000fe2000001ff00 */
[----:B------:R-:W-:Y:S01]  /*2e90*/  ULDC.64 UR8, c[0x0][0x208] ;  /* 0x0000820000087ab9 */ /* 0x000fe20000000a00 */
[----:B------:R-:W-:Y:S02]  /*2ea0*/  IADD3.X R44, R25, R115, R34, P2, P5 ;  /* 0x00000073192c7210 */ /* 0x000fe400017ea422 */
[----:B------:R-:W-:Y:S02]  /*2eb0*/  LEA R40, P2, R41, UR4, 0x1 ;  /* 0x0000000429287c11 */ /* 0x000fe4000f8408ff */
[----:B------:R-:W-:Y:S02]  /*2ec0*/  LEA R42, P5, R43, UR6, 0x1 ;  /* 0x000000062b2a7c11 */ /* 0x000fe4000f8a08ff */
[----:B------:R-:W-:Y:S02]  /*2ed0*/  LEA.HI.X R41, R41, UR5, R46, 0x1, P2 ;  /* 0x0000000529297c11 */ /* 0x000fe400090f0c2e */
[----:B------:R-:W-:-:S02]  /*2ee0*/  LEA.HI.X R43, R43, UR7, R44, 0x1, P5 ;  /* 0x000000072b2b7c11 */ /* 0x000fc4000a8f0c2c */
[-C--:B------:R-:W-:Y:S02]  /*2ef0*/  ISETP.GE.AND P2, PT, R22, R116.reuse, PT ;  /* 0x000000741600720c */ /* 0x080fe40003f46270 */
[----:B------:R-:W-:Y:S02]  /*2f00*/  ISETP.GE.AND P5, PT, R215, R116, PT ;  /* 0x00000074d700720c */ /* 0x000fe40003fa6270 */
[----:B------:R-:W-:Y:S02]  /*2f10*/  CS2R R70, SRZ ;  /* 0x0000000000467805 */ /* 0x000fe4000001ff00 */
[----:B------:R-:W-:Y:S02]  /*2f20*/  CS2R R66, SRZ ;  /* 0x0000000000427805 */ /* 0x000fe4000001ff00 */
[----:B------:R-:W-:-:S05]  /*2f30*/  CS2R R72, SRZ ;  /* 0x0000000000487805 */ /* 0x000fca000001ff00 */
[----:B------:R0:W5:Y:S04]  /*2f40*/  @!P2 LDG.E.64 R78, desc[UR8][R40.64] ;  /* 0x00000008284ea981 */ /* 0x000168000c1e1b00 */
[----:B------:R0:W5:Y:S01]  /*2f50*/  @!P2 LDG.E.64 R80, desc[UR8][R42.64] ;  /* 0x000000082a50a981 */ /* 0x000162000c1e1b00 */
[----:B------:R-:W-:-:S03]  /*2f60*/  ISETP.GE.AND P2, PT, R214, R116, PT ;  /* 0x00000074d600720c */ /* 0x000fc60003f46270 */
[----:B------:R0:W5:Y:S04]  /*2f70*/  @!P5 LDG.E.64 R74, desc[UR8][R40.64+0x40] ;  /* 0x00004008284ad981 */ /* 0x000168000c1e1b00 */
[----:B------:R0:W5:Y:S01]  /*2f80*/  @!P5 LDG.E.64 R76, desc[UR8][R42.64+0x40] ;  /* 0x000040082a4cd981 */ /* 0x000162000c1e1b00 */
[----:B------:R-:W-:Y:S02]  /*2f90*/  ISETP.GE.AND P5, PT, R216, R116, PT ;  /* 0x00000074d800720c */ /* 0x000fe40003fa6270 */
[----:B------:R-:W-:-:S03]  /*2fa0*/  CS2R R68, SRZ ;  /* 0x0000000000447805 */ /* 0x000fc6000001ff00 */
[----:B------:R0:W5:Y:S04]  /*2fb0*/  @!P2 LDG.E.64 R70, desc[UR8][R40.64+0x80] ;  /* 0x000080082846a981 */ /* 0x000168000c1e1b00 */
[----:B------:R0:W5:Y:S04]  /*2fc0*/  @!P2 LDG.E.64 R72, desc[UR8][R42.64+0x80] ;  /* 0x000080082a48a981 */ /* 0x000168000c1e1b00 */
[----:B------:R0:W5:Y:S04]  /*2fd0*/  @!P5 LDG.E.64 R66, desc[UR8][R40.64+0xc0] ;  /* 0x0000c0082842d981 */ /* 0x000168000c1e1b00 */
[----:B------:R0:W5:Y:S02]  /*2fe0*/  @!P5 LDG.E.64 R68, desc[UR8][R42.64+0xc0] ;  /* 0x0000c0082a44d981 */ /* 0x000164000c1e1b00 */
.L_x_466:
[----:B------:R-:W-:Y:S05]  /*2ff0*/  BSYNC B1 ;  /* 0x0000000000017941 */ /* 0x000fea0003800000 */
.L_x_465:
        /* <DEDUP_REMOVED lines=8> */
[----:B------:R-:W-:Y:S01]  /*3080*/  CS2R R58, SRZ ;  /* 0x00000000003a7805 */ /* 0x000fe2000001ff00 */
[----:B-----5:R-:W-:Y:S01]  /*3090*/  IMAD.MOV.U32 R136, RZ, RZ, R66 ;  /* 0x000000ffff887224 */ /* 0x020fe200078e0042 */
[----:B------:R-:W-:Y:S01]  /*30a0*/  CS2R R64, SRZ ;  /* 0x0000000000407805 */ /* 0x000fe2000001ff00 */
[----:B------:R-:W-:Y:S06]  /*30b0*/  @P5 BRA `(.L_x_468) ;  /* 0x00000000007c5947 */ /* 0x000fec0003800000 */
[----:B------:R-:W-:Y:S01]  /*30c0*/  IADD3 R90, P2, P6, R106, R27, R90 ;  /* 0x0000001b6a5a7210 */ /* 0x000fe20007e5e05a */
[----:B------:R-:W-:Y:S01]  /*30d0*/  ULDC.64 UR4, c[0x0][0x3c8] ;  /* 0x0000f20000047ab9 */ /* 0x000fe20000000a00 */
[----:B------:R-:W-:Y:S01]  /*30e0*/  ULDC.64 UR6, c[0x0][0x3e0] ;  /* 0x0000f80000067ab9 */ /* 0x000fe20000000a00 */
[----:B------:R-:W-:Y:S02]  /*30f0*/  CS2R R62, SRZ ;  /* 0x00000000003e7805 */ /* 0x000fe4000001ff00 */
[----:B0-----:R-:W-:Y:S02]  /*3100*/  IADD3.X R41, R20, R29, R0, P2, P6 ;  /* 0x0000001d14297210 */ /* 0x001fe400017ec400 */
[----:B------:R-:W-:Y:S02]  /*3110*/  CS2R R64, SRZ ;  /* 0x0000000000407805 */ /* 0x000fe4000001ff00 */
[----:B------:R-:W-:Y:S01]  /*3120*/  IADD3 R88, P2, P6, R100, R31, R88 ;  /* 0x0000001f64587210 */ /* 0x000fe20007e5e058 */
[----:B------:R-:W-:-:S03]  /*3130*/  ULDC.64 UR8, c[0x0][0x208] ;  /* 0x0000820000087ab9 */ /* 0x000fc60000000a00 */
[----:B------:R-:W-:Y:S02]  /*3140*/  IADD3.X R115, R25, R33, R115, P2, P6 ;  /* 0x0000002119737210 */ /* 0x000fe400017ec473 */
[----:B------:R-:W-:-:S04]  /*3150*/  LEA R40, P2, R90, UR4, 0x1 ;  /* 0x000000045a287c11 */ /* 0x000fc8000f8408ff */
[----:B------:R-:W-:Y:S02]  /*3160*/  LEA.HI.X R41, R90, UR5, R41, 0x1, P2 ;  /* 0x000000055a297c11 */ /* 0x000fe400090f0c29 */
[----:B------:R-:W-:-:S04]  /*3170*/  LEA R42, P2, R88, UR6, 0x1 ;  /* 0x00000006582a7c11 */ /* 0x000fc8000f8408ff */
[----:B------:R-:W-:Y:S02]  /*3180*/  LEA.HI.X R43, R88, UR7, R115, 0x1, P2 ;  /* 0x00000007582b7c11 */ /* 0x000fe400090f0c73 */
[----:B------:R-:W-:Y:S02]  /*3190*/  ISETP.GE.AND P2, PT, R22, R116, PT ;  /* 0x000000741600720c */ /* 0x000fe40003f46270 */
[----:B------:R-:W-:Y:S02]  /*31a0*/  CS2R R56, SRZ ;  /* 0x0000000000387805 */ /* 0x000fe4000001ff00 */
[----:B------:R-:W-:-:S09]  /*31b0*/  CS2R R58, SRZ ;  /* 0x00000000003a7805 */ /* 0x000fd2000001ff00 */
[----:B------:R1:W5:Y:S04]  /*31c0*/  @!P2 LDG.E.64 R62, desc[UR8][R40.64] ;  /* 0x00000008283ea981 */ /* 0x000368000c1e1b00 */
[----:B------:R1:W5:Y:S01]  /*31d0*/  @!P2 LDG.E.64 R64, desc[UR8][R42.64] ;  /* 0x000000082a40a981 */ /* 0x000362000c1e1b00 */
        /* <DEDUP_REMOVED lines=10> */
[----:B------:R-:W-:-:S13]  /*3280*/  ISETP.GE.AND P2, PT, R216, R116, PT ;  /* 0x00000074d800720c */ /* 0x000fda0003f46270 */
[----:B------:R1:W5:Y:S04]  /*3290*/  @!P2 LDG.E.64 R44, desc[UR8][R40.64+0xc0] ;  /* 0x0000c008282ca981 */ /* 0x000368000c1e1b00 */
[----:B------:R1:W5:Y:S02]  /*32a0*/  @!P2 LDG.E.64 R46, desc[UR8][R42.64+0xc0] ;  /* 0x0000c0082a2ea981 */ /* 0x000364000c1e1b00 */
.L_x_468:
[----:B------:R-:W-:Y:S05]  /*32b0*/  BSYNC B1 ;  /* 0x0000000000017941 */ /* 0x000fea0003800000 */
.L_x_467:
[----:B01----:R-:W-:Y:S01]  /*32c0*/  IMAD.MOV.U32 R41, RZ, RZ, R71 ;  /* 0x000000ffff297224 */ /* 0x003fe200078e0047 */
[----:B------:R-:W-:Y:S01]  /*32d0*/  MOV R40, R70 ;  /* 0x0000004600287202 */ /* 0x000fe20000000f00 */
[----:B------:R-:W-:Y:S01]  /*32e0*/  IMAD.MOV.U32 R0, RZ, RZ, R67 ;  /* 0x000000ffff007224 */ /* 0x000fe200078e0043 */
[----:B------:R-:W-:Y:S01]  /*32f0*/  PRMT R139, R136, 0x7610, R139 ;  /* 0x00007610888b7816 */ /* 0x000fe2000000008b */
[----:B------:R-:W-:Y:S01]  /*3300*/  IMAD.MOV.U32 R42, RZ, RZ, R74 ;  /* 0x000000ffff2a7224 */ /* 0x000fe200078e004a */
[----:B------:R-:W-:Y:S01]  /*3310*/  PRMT R141, R40, 0x5410, R41 ;  /* 0x00005410288d7816 */ /* 0x000fe20000000029 */
[----:B------:R-:W-:Y:S01]  /*3320*/  IMAD.MOV.U32 R40, RZ, RZ, R78 ;  /* 0x000000ffff287224 */ /* 0x000fe200078e004e */
[----:B------:R-:W-:Y:S01]  /*3330*/  PRMT R139, R139, 0x5410, R0 ;  /* 0x000054108b8b7816 */ /* 0x000fe20000000000 */
[----:B------:R-:W-:Y:S01]  /*3340*/  IMAD.MOV.U32 R41, RZ, RZ, R79 ;  /* 0x000000ffff297224 */ /* 0x000fe200078e004f */
[----:B------:R-:W-:Y:S01]  /*3350*/  PRMT R153, R42, 0x7610, R153 ;  /* 0x000076102a997816 */ /* 0x000fe20000000099 */
[----:B------:R-:W-:Y:S01]  /*3360*/  ULOP3.LUT UR4, UR60, 0x1, URZ, 0xfc, !UPT ;  /* 0x000000013c047892 */ /* 0x000fe2000f8efc3f */
[----:B------:R-:W-:-:S02]  /*3370*/  MOV R0, R75 ;  /* 0x0000004b00007202 */ /* 0x000fc40000000f00 */
[----:B------:R-:W-:Y:S01]  /*3380*/  MOV R42, R68 ;  /* 0x00000044002a7202 */ /* 0x000fe20000000f00 */
[----:B------:R-:W-:Y:S01]  /*3390*/  UISETP.NE.AND UP0, UPT, UR4, 0x3, UPT ;  /* 0x000000030400788c */ /* 0x000fe2000bf05270 */
[----:B------:R-:W-:Y:S01]  /*33a0*/  PRMT R153, R153, 0x5410, R0 ;  /* 0x0000541099997816 */ /* 0x000fe20000000000 */
[----:B------:R-:W-:Y:S01]  /*33b0*/  IMAD.MOV.U32 R0, RZ, RZ, R69 ;  /* 0x000000ffff007224 */ /* 0x000fe200078e0045 */
[----:B------:R-:W-:Y:S01]  /*33c0*/  PRMT R161, R161, 0x5410, R40 ;  /* 0x00005410a1a17816 */ /* 0x000fe20000000028 */
[----:B------:R-:W-:Y:S01]  /*33d0*/  IMAD.MOV.U32 R40, RZ, RZ, R72 ;  /* 0x000000ffff287224 */ /* 0x000fe200078e0048 */
[----:B------:R-:W-:Y:S02]  /*33e0*/  PRMT R160, R41, 0x7610, R160 ;  /* 0x0000761029a07816 */ /* 0x000fe400000000a0 */
[----:B------:R-:W-:Y:S01]  /*33f0*/  PRMT R140, R42, 0x7610, R140 ;  /* 0x000076102a8c7816 */ /* 0x000fe2000000008c */
[----:B------:R-:W-:Y:S01]  /*3400*/  IMAD.MOV.U32 R42, RZ, RZ, R76 ;  /* 0x000000ffff2a7224 */ /* 0x000fe200078e004c */
[----:B------:R-:W-:-:S02]  /*3410*/  MOV R41, R73 ;  /* 0x0000004900297202 */ /* 0x000fc40000000f00 */
[----:B------:R-:W-:Y:S01]  /*3420*/  PRMT R140, R140, 0x5410, R0 ;  /* 0x000054108c8c7816 */ /* 0x000fe20000000000 */
[----:B------:R-:W-:Y:S01]  /*3430*/  IMAD.MOV.U32 R0, RZ, RZ, R77 ;  /* 0x000000ffff007224 */ /* 0x000fe200078e004d */
[----:B------:R-:W-:Y:S01]  /*3440*/  PRMT R145, R40, 0x5410, R41 ;  /* 0x0000541028917816 */ /* 0x000fe20000000029 */
[----:B------:R-:W-:Y:S01]  /*3450*/  IMAD.MOV.U32 R41, RZ, RZ, R81 ;  /* 0x000000ffff297224 */ /* 0x000fe200078e0051 */
[----:B------:R-:W-:Y:S01]  /*3460*/  PRMT R154, R42, 0x7610, R154 ;  /* 0x000076102a9a7816 */ /* 0x000fe2000000009a */
[----:B-----5:R-:W-:Y:S01]  /*3470*/  IMAD.MOV.U32 R42, RZ, RZ, R44 ;  /* 0x000000ffff2a7224 */ /* 0x020fe200078e002c */
[----:B------:R-:W-:Y:S02]  /*3480*/  MOV R40, R80 ;  /* 0x0000005000287202 */ /* 0x000fe40000000f00 */
[----:B------:R-:W-:Y:S02]  /*3490*/  PRMT R154, R154, 0x5410, R0 ;  /* 0x000054109a9a7816 */ /* 0x000fe40000000000 */
[----:B------:R-:W-:Y:S01]  /*34a0*/  PRMT R161, R40, 0x7610, R161 ;  /* 0x0000761028a17816 */ /* 0x000fe200000000a1 */
[----:B------:R-:W-:Y:S01]  /*34b0*/  IMAD.MOV.U32 R40, RZ, RZ, R51 ;  /* 0x000000ffff287224 */ /* 0x000fe200078e0033 */
[----:B------:R-:W-:Y:S01]  /*34c0*/  PRMT R160, R160, 0x5410, R41 ;  /* 0x00005410a0a07816 */ /* 0x000fe20000000029 */
[----:B------:R-:W-:Y:S01]  /*34d0*/  IMAD.MOV.U32 R41, RZ, RZ, R50 ;  /* 0x000000ffff297224 */ /* 0x000fe200078e0032 */
[----:B------:R-:W-:-:S02]  /*34e0*/  MOV R0, R56 ;  /* 0x0000003800007202 */ /* 0x000fc40000000f00 */
[----:B------:R-:W-:Y:S02]  /*34f0*/  PRMT R88, R42, 0x7610, R88 ;  /* 0x000076102a587816 */ /* 0x000fe40000000058 */
[----:B------:R-:W-:Y:S01]  /*3500*/  PRMT R136, R0, 0x7610, R136 ;  /* 0x0000761000887816 */ /* 0x000fe20000000088 */
[----:B------:R-:W-:Y:S01]  /*3510*/  IMAD.MOV.U32 R0, RZ, RZ, R46 ;  /* 0x000000ffff007224 */ /* 0x000fe200078e002e */
[----:B------:R-:W-:Y:S01]  /*3520*/  PRMT R90, R41, 0x5410, R40 ;  /* 0x00005410295a7816 */ /* 0x000fe20000000028 */
[----:B------:R-:W-:Y:S01]  /*3530*/  IMAD.MOV.U32 R41, RZ, RZ, R62 ;  /* 0x000000ffff297224 */ /* 0x000fe200078e003e */
[----:B------:R-:W-:Y:S02]  /*3540*/  MOV R42, R45 ;  /* 0x0000002d002a7202 */ /* 0x000fe40000000f00 */
[----:B------:R-:W-:Y:S02]  /*3550*/  MOV R40, R63 ;  /* 0x0000003f00287202 */ /* 0x000fe40000000f00 */
[----:B------:R-:W-:-:S02]  /*3560*/  PLOP3.LUT P2, PT, PT, PT, UP0, 0x80, 0x0 ;  /* 0x000000000000781c */ /* 0x000fc40003f4f008 */
[----:B------:R-:W-:Y:S01]  /*3570*/  PRMT R88, R88, 0x5410, R42 ;  /* 0x0000541058587816 */ /* 0x000fe2000000002a */
[----:B------:R-:W-:Y:S01]  /*3580*/  IMAD.MOV.U32 R42, RZ, RZ, R57 ;  /* 0x000000ffff2a7224 */ /* 0x000fe200078e0039 */
[----:B------:R-:W-:Y:S01]  /*3590*/  PRMT R89, R0, 0x7610, R89 ;  /* 0x0000761000597816 */ /* 0x000fe20000000059 */
[----:B------:R-:W-:Y:S01]  /*35a0*/  IMAD.MOV.U32 R0, RZ, RZ, R49 ;  /* 0x000000ffff007224 */ /* 0x000fe200078e0031 */
[----:B------:R-:W-:Y:S01]  /*35b0*/  PRMT R138, R41, 0x5410, R40 ;  /* 0x00005410298a7816 */ /* 0x000fe20000000028 */
[----:B------:R-:W-:Y:S01]  /*35c0*/  IMAD.MOV.U32 R41, RZ, RZ, R47 ;  /* 0x000000ffff297224 */ /* 0x000fe200078e002f */
[----:B------:R-:W-:Y:S02]  /*35d0*/  MOV R40, R48 ;  /* 0x0000003000287202 */ /* 0x000fe40000000f00 */
[----:B------:R-:W-:Y:S01]  /*35e0*/  PRMT R136, R136, 0x5410, R42 ;  /* 0x0000541088887816 */ /* 0x000fe2000000002a */
[----:B------:R-:W-:Y:S01]  /*35f0*/  IMAD.MOV.U32 R42, RZ, RZ, R58 ;  /* 0x000000ffff2a7224 */ /* 0x000fe200078e003a */
[----:B------:R-:W-:Y:S01]  /*3600*/  PRMT R91, R40, 0x5410, R0 ;  /* 0x00005410285b7816 */ /* 0x000fe20000000000 */
[----:B------:R-:W-:Y:S01]  /*3610*/  IMAD.MOV.U32 R40, RZ, RZ, R64 ;  /* 0x000000ffff287224 */ /* 0x000fe200078e0040 */
[----:B------:R-:W-:Y:S01]  /*3620*/  PRMT R89, R89, 0x5410, R41 ;  /* 0x0000541059597816 */ /* 0x000fe20000000029 */
[----:B------:R-:W-:Y:S01]  /*3630*/  IMAD.MOV.U32 R0, RZ, RZ, R65 ;  /* 0x000000ffff007224 */ /* 0x000fe200078e0041 */
[----:B------:R-:W-:-:S04]  /*3640*/  MOV R41, R59 ;  /* 0x0000003b00297202 */ /* 0x000fc80000000f00 */
[----:B------:R-:W-:Y:S02]  /*3650*/  PRMT R137, R42, 0x5410, R41 ;  /* 0x000054102a897816 */ /* 0x000fe40000000029 */
[----:B------:R-:W-:Y:S01]  /*3660*/  PRMT R158, R40, 0x5410, R0 ;  /* 0x00005410289e7816 */ /* 0x000fe20000000000 */
[----:B------:R-:W-:Y:S06]  /*3670*/  @!P2 BRA `(.L_x_469) ;  /* 0x000000000004a947 */ /* 0x000fec0003800000 */
[----:B------:R-:W-:Y:S01]  /*3680*/  BPT.TRAP 0x1 ;  /* 0x000000040000795c */ /* 0x000fe20000300000 */
.L_x_469:
[----:B------:R-:W-:Y:S01]  /*3690*/  LEA R0, R17, R16, 0x3 ;  /* 0x0000001011007211 */ /* 0x000fe200078e18ff */
[----:B------:R-:W-:Y:S01]  /*36a0*/  BSSY B1, `(.L_x_470) ;  /* 0x0000004000017945 */ /* 0x000fe20003800000 */
[----:B------:R-:W-:-:S04]  /*36b0*/  SHF.L.U32 R115, R219, 0x1f, RZ ;  /* 0x0000001fdb737819 */ /* 0x000fc800000006ff */
[----:B------:R-:W0:Y:S02]  /*36c0*/  SYNCS.PHASECHK.TRANS64.TRYWAIT P6, [R0+URZ+0x38890], R115 ;  /* 0x03889073000075a7 */ /* 0x000e2400080c017f */
[----:B0-----:R-:W-:Y:S05]  /*36d0*/  @!P6 BRA `(.L_x_471) ;  /* 0x0000021c0090e947 */ /* 0x001fea0003800000 */
.L_x_790:
[----:B------:R-:W-:Y:S05]  /*36e0*/  BSYNC B1 ;  /* 0x0000000000017941 */ /* 0x000fea0003800000 */
.L_x_470:
[----:B------:R-:W-:Y:S04]  /*36f0*/  BSSY B1, `(.L_x_472) ;  /* 0x00000d3000017945 */ /* 0x000fe80003800000 */
[----:B------:R-:W-:Y:S05]  /*3700*/  @P3 BRA `(.L_x_473) ;  /* 0x0000000c00443947 */ /* 0x000fea0003800000 */
[----:B------:R-:W-:Y:S01]  /*3710*/  ISETP.NE.AND P3, PT, R26, RZ, PT ;  /* 0x000000ff1a00720c */ /* 0x000fe20003f65270 */
[----:B------:R-:W-:-:S12]  /*3720*/  BSSY B2, `(.L_x_474) ;  /* 0x0000033000027945 */ /* 0x000fd80003800000 */
[----:B------:R-:W-:Y:S05]  /*3730*/  @!P3 BRA `(.L_x_475) ;  /* 0x0000000000c4b947 */ /* 0x000fea0003800000 */
[----:B------:R1:W2:Y:S01]  /*3740*/  LDS.128 R40, [R4+0x24400] ;  /* 0x0244000004287984 */ /* 0x0002a20000000c00 */
[----:B------:R-:W-:Y:S01]  /*3750*/  ISETP.GE.AND P3, PT, R22, R116, PT ;  /* 0x000000741600720c */ /* 0x000fe20003f66270 */
[----:B------:R-:W-:-:S12]  /*3760*/  BSSY B3, `(.L_x_476) ;  /* 0x000002c000037945 */ /* 0x000fd80003800000 */
[----:B-1----:R-:W-:Y:S05]  /*3770*/  @P3 BRA `(.L_x_477) ;  /* 0x0000000000a83947 */ /* 0x002fea0003800000 */
[--C-:B------:R-:W-:Y:S01]  /*3780*/  SHF.R.U64 R146, R122, 0x10, R123.reuse ;  /* 0x000000107a927819 */ /* 0x100fe2000000127b */
[--C-:B--2---:R-:W-:Y:S01]  /*3790*/  HADD2.F32 R152, -RZ, R43.reuse.H0_H0 ;  /* 0x2000002bff987230 */ /* 0x104fe20000004100 */
[----:B------:R-:W-:Y:S02]  /*37a0*/  SHF.R.U32.HI R122, RZ, 0x10, R123 ;  /* 0x00000010ff7a7819 */ /* 0x000fe4000001167b */
[--C-:B------:R-:W-:Y:S01]  /*37b0*/  SHF.R.U64 R123, R124, 0x10, R125.reuse ;  /* 0x000000107c7b7819 */ /* 0x100fe2000000127d */
[----:B------:R-:W-:Y:S01]  /*37c0*/  HADD2.F32 R124, -RZ, R43.H1_H1 ;  /* 0x3000002bff7c7230 */ /* 0x000fe20000004100 */
[----:B------:R-:W-:Y:S01]  /*37d0*/  SHF.R.U32.HI R155, RZ, 0x10, R125 ;  /* 0x00000010ff9b7819 */ /* 0x000fe2000001167d */
[----:B------:R-:W-:Y:S02]  /*37e0*/  HADD2.F32 R146, -RZ, R146.H0_H0 ;  /* 0x20000092ff927230 */ /* 0x000fe40000004100 */
[----:B------:R-:W-:Y:S02]  /*37f0*/  HADD2.F32 R156, -RZ, R123.H0_H0 ;  /* 0x2000007bff9c7230 */ /* 0x000fe40000004100 */
[----:B------:R-:W-:-:S02]  /*3800*/  HADD2.F32 R155, -RZ, R155.H0_H0 ;  /* 0x2000009bff9b7230 */ /* 0x000fc40000004100 */
[--C-:B------:R-:W-:Y:S02]  /*3810*/  HADD2.F32 R123, -RZ, R41.reuse.H1_H1 ;  /* 0x30000029ff7b7230 */ /* 0x100fe40000004100 */
[----:B------:R-:W-:Y:S02]  /*3820*/  HADD2.F32 R41, -RZ, R41.H0_H0 ;  /* 0x20000029ff297230 */ /* 0x000fe40000004100 */
[-C--:B------:R-:W-:Y:S01]  /*3830*/  FMUL.FTZ R43, R124, R155.reuse ;  /* 0x0000009b7c2b7220 */ /* 0x080fe20000410000 */
[----:B------:R-:W-:Y:S02]  /*3840*/  HADD2.F32 R125, -RZ, R122.H0_H0 ;  /* 0x2000007aff7d7230 */ /* 0x000fe40000004100 */
[-C--:B------:R-:W-:Y:S01]  /*3850*/  FMUL.FTZ R122, R123, R156.reuse ;  /* 0x0000009c7b7a7220 */ /* 0x080fe20000410000 */
[C---:B------:R-:W-:Y:S01]  /*3860*/  FMUL.FTZ R155, R152.reuse, R155 ;  /* 0x0000009b989b7220 */ /* 0x040fe20000410000 */
[C---:B------:R-:W-:Y:S02]  /*3870*/  FMUL.FTZ R156, R41.reuse, R156 ;  /* 0x0000009c299c7220 */ /* 0x040fe40000410000 */
[-C--:B------:R-:W-:Y:S01]  /*3880*/  FFMA.FTZ R41, R41, R146.reuse, -R122 ;  /* 0x0000009229297223 */ /* 0x080fe2000001087a */
[-C--:B------:R-:W-:Y:S01]  /*3890*/  FFMA.FTZ R43, R152, R125.reuse, -R43 ;  /* 0x0000007d982b7223 */ /* 0x080fe2000001082b */
[----:B------:R-:W-:Y:S01]  /*38a0*/  FFMA.FTZ R124, R124, R125, R155 ;  /* 0x0000007d7c7c7223 */ /* 0x000fe2000001009b */
[----:B------:R-:W-:Y:S01]  /*38b0*/  FFMA.FTZ R122, R123, R146, R156 ;  /* 0x000000927b7a7223 */ /* 0x000fe2000001009c */
[----:B------:R-:W-:-:S02]  /*38c0*/  HADD2.F32 R125, -RZ, R159.H0_H0 ;  /* 0x2000009fff7d7230 */ /* 0x000fc40000004100 */
[--C-:B------:R-:W-:Y:S01]  /*38d0*/  HADD2.F32 R152, -RZ, R40.reuse.H1_H1 ;  /* 0x30000028ff987230 */ /* 0x100fe20000004100 */
[----:B------:R-:W-:Y:S01]  /*38e0*/  F2FP.F16.F32.PACK_AB R43, R124, R43 ;  /* 0x0000002b7c2b723e */ /* 0x000fe200000000ff */
[----:B------:R-:W-:Y:S01]  /*38f0*/  HADD2.F32 R155, -RZ, R40.H0_H0 ;  /* 0x20000028ff9b7230 */ /* 0x000fe20000004100 */
[----:B------:R-:W-:Y:S01]  /*3900*/  F2FP.F16.F32.PACK_AB R41, R122, R41 ;  /* 0x000000297a29723e */ /* 0x000fe200000000ff */
[----:B------:R-:W-:Y:S02]  /*3910*/  HADD2.F32 R123, -RZ, R159.H1_H1 ;  /* 0x3000009fff7b7230 */ /* 0x000fe40000004100 */
[--C-:B------:R-:W-:Y:S02]  /*3920*/  HADD2.F32 R40, -RZ, R42.reuse.H1_H1 ;  /* 0x3000002aff287230 */ /* 0x100fe40000004100 */
[-C--:B------:R-:W-:Y:S01]  /*3930*/  FMUL.FTZ R159, R155, R125.reuse ;  /* 0x0000007d9b9f7220 */ /* 0x080fe20000410000 */
[----:B------:R-:W-:Y:S02]  /*3940*/  HADD2.F32 R156, -RZ, R42.H0_H0 ;  /* 0x2000002aff9c7230 */ /* 0x000fe40000004100 */
[----:B------:R-:W-:Y:S01]  /*3950*/  FMUL.FTZ R42, R152, R125 ;  /* 0x0000007d982a7220 */ /* 0x000fe20000410000 */
[----:B------:R-:W-:-:S02]  /*3960*/  HADD2.F32 R146, -RZ, R157.H0_H0 ;  /* 0x2000009dff927230 */ /* 0x000fc40000004100 */
[-C--:B------:R-:W-:Y:S01]  /*3970*/  FMUL.FTZ R125, R40, R123.reuse ;  /* 0x0000007b287d7220 */ /* 0x080fe20000410000 */
[----:B------:R-:W-:Y:S02]  /*3980*/  HADD2.F32 R157, -RZ, R157.H1_H1 ;  /* 0x3000009dff9d7230 */ /* 0x000fe40000004100 */
[----:B------:R-:W-:Y:S01]  /*3990*/  FMUL.FTZ R123, R156, R123 ;  /* 0x0000007b9c7b7220 */ /* 0x000fe20000410000 */
[-C--:B------:R-:W-:Y:S01]  /*39a0*/  FFMA.FTZ R42, R155, R146.reuse, -R42 ;  /* 0x000000929b2a7223 */ /* 0x080fe2000001082a */
[----:B------:R-:W-:Y:S01]  /*39b0*/  FFMA.FTZ R159, R152, R146, R159 ;  /* 0x00000092989f7223 */ /* 0x000fe2000001009f */
[-C--:B------:R-:W-:Y:S01]  /*39c0*/  FFMA.FTZ R125, R156, R157.reuse, -R125 ;  /* 0x0000009d9c7d7223 */ /* 0x080fe2000001087d */
[----:B------:R-:W-:-:S03]  /*39d0*/  FFMA.FTZ R40, R40, R157, R123 ;  /* 0x0000009d28287223 */ /* 0x000fc6000001007b */
[----:B------:R-:W-:Y:S02]  /*39e0*/  F2FP.F16.F32.PACK_AB R42, R159, R42 ;  /* 0x0000002a9f2a723e */ /* 0x000fe400000000ff */
[----:B------:R-:W-:-:S03]  /*39f0*/  F2FP.F16.F32.PACK_AB R122, R40, R125 ;  /* 0x0000007d287a723e */ /* 0x000fc600000000ff */
[----:B------:R-:W-:Y:S02]  /*3a00*/  IMAD.MOV.U32 R40, RZ, RZ, R42 ;  /* 0x000000ffff287224 */ /* 0x000fe400078e002a */
[----:B------:R-:W-:-:S07]  /*3a10*/  IMAD.MOV.U32 R42, RZ, RZ, R122 ;  /* 0x000000ffff2a7224 */ /* 0x000fce00078e007a */
.L_x_477:
[----:B------:R-:W-:Y:S05]  /*3a20*/  BSYNC B3 ;  /* 0x0000000000037941 */ /* 0x000fea0003800000 */
.L_x_476:
[----:B------:R-:W-:Y:S02]  /*3a30*/  ULDC.64 UR4, c[0x0][0x208] ;  /* 0x0000820000047ab9 */ /* 0x000fe40000000a00 */
[----:B--2---:R1:W-:Y:S03]  /*3a40*/  STG.E.128 desc[UR4][R60.64], R40 ;  /* 0x000000283c007986 */ /* 0x0043e6000c101d04 */
.L_x_475:
[----:B------:R-:W-:Y:S05]  /*3a50*/  BSYNC B2 ;  /* 0x0000000000027941 */ /* 0x000fea0003800000 */
.L_x_474:
[----:B------:R-:W-:Y:S01]  /*3a60*/  ISETP.NE.AND P3, PT, R10, RZ, PT ;  /* 0x000000ff0a00720c */ /* 0x000fe20003f65270 */
[----:B------:R-:W-:-:S12]  /*3a70*/  BSSY B2, `(.L_x_478) ;  /* 0x0000032000027945 */ /* 0x000fd80003800000 */
[----:B------:R-:W-:Y:S05]  /*3a80*/  @!P3 BRA `(.L_x_479) ;  /* 0x0000000000c0b947 */ /* 0x000fea0003800000 */
[----:B-1----:R1:W2:Y:S01]  /*3a90*/  LDS.128 R40, [R4+0x26c00] ;  /* 0x026c000004287984 */ /* 0x0022a20000000c00 */
[----:B------:R-:W-:Y:S01]  /*3aa0*/  ISETP.GE.AND P3, PT, R215, R116, PT ;  /* 0x00000074d700720c */ /* 0x000fe20003f66270 */
[----:B------:R-:W-:-:S12]  /*3ab0*/  BSSY B3, `(.L_x_480) ;  /* 0x000002b000037945 */ /* 0x000fd80003800000 */
[----:B-1----:R-:W-:Y:S05]  /*3ac0*/  @P3 BRA `(.L_x_481) ;  /* 0x0000000000a43947 */ /* 0x002fea0003800000 */
[--C-:B------:R-:W-:Y:S01]  /*3ad0*/  SHF.R.U64 R122, R94, 0x10, R95.reuse ;  /* 0x000000105e7a7819 */ /* 0x100fe2000000125f */
[----:B--2---:R-:W-:Y:S01]  /*3ae0*/  HADD2.F32 R124, -RZ, R43.H0_H0 ;  /* 0x2000002bff7c7230 */ /* 0x004fe20000004100 */
[----:B------:R-:W-:Y:S01]  /*3af0*/  SHF.R.U32.HI R94, RZ, 0x10, R95 ;  /* 0x00000010ff5e7819 */ /* 0x000fe2000001165f */
[----:B------:R-:W-:Y:S01]  /*3b00*/  HADD2.F32 R155, -RZ, R165.H1_H1 ;  /* 0x300000a5ff9b7230 */ /* 0x000fe20000004100 */
[--C-:B------:R-:W-:Y:S01]  /*3b10*/  SHF.R.U32.HI R123, RZ, 0x10, R119.reuse ;  /* 0x00000010ff7b7819 */ /* 0x100fe20000011677 */
[----:B------:R-:W-:Y:S01]  /*3b20*/  HADD2.F32 R122, -RZ, R122.H0_H0 ;  /* 0x2000007aff7a7230 */ /* 0x000fe20000004100 */
[----:B------:R-:W-:Y:S01]  /*3b30*/  SHF.R.U64 R95, R118, 0x10, R119 ;  /* 0x00000010765f7819 */ /* 0x000fe20000001277 */
[----:B------:R-:W-:Y:S02]  /*3b40*/  HADD2.F32 R118, -RZ, R43.H1_H1 ;  /* 0x3000002bff767230 */ /* 0x000fe40000004100 */
[----:B------:R-:W-:Y:S02]  /*3b50*/  HADD2.F32 R123, -RZ, R123.H0_H0 ;  /* 0x2000007bff7b7230 */ /* 0x000fe40000004100 */
[----:B------:R-:W-:-:S02]  /*3b60*/  HADD2.F32 R146, -RZ, R95.H0_H0 ;  /* 0x2000005fff927230 */ /* 0x000fc40000004100 */
[--C-:B------:R-:W-:Y:S02]  /*3b70*/  HADD2.F32 R95, -RZ, R41.reuse.H1_H1 ;  /* 0x30000029ff5f7230 */ /* 0x100fe40000004100 */
[-C--:B------:R-:W-:Y:S01]  /*3b80*/  FMUL.FTZ R43, R118, R123.reuse ;  /* 0x0000007b762b7220 */ /* 0x080fe20000410000 */
[----:B------:R-:W-:Y:S02]  /*3b90*/  HADD2.F32 R41, -RZ, R41.H0_H0 ;  /* 0x20000029ff297230 */ /* 0x000fe40000004100 */
[C---:B------:R-:W-:Y:S01]  /*3ba0*/  FMUL.FTZ R123, R124.reuse, R123 ;  /* 0x0000007b7c7b7220 */ /* 0x040fe20000410000 */
[----:B------:R-:W-:Y:S02]  /*3bb0*/  HADD2.F32 R119, -RZ, R94.H0_H0 ;  /* 0x2000005eff777230 */ /* 0x000fe40000004100 */
[-C--:B------:R-:W-:Y:S01]  /*3bc0*/  FMUL.FTZ R94, R95, R146.reuse ;  /* 0x000000925f5e7220 */ /* 0x080fe20000410000 */
[C---:B------:R-:W-:Y:S02]  /*3bd0*/  FMUL.FTZ R146, R41.reuse, R146 ;  /* 0x0000009229927220 */ /* 0x040fe40000410000 */
[-C--:B------:R-:W-:Y:S01]  /*3be0*/  FFMA.FTZ R43, R124, R119.reuse, -R43 ;  /* 0x000000777c2b7223 */ /* 0x080fe2000001082b */
[----:B------:R-:W-:Y:S01]  /*3bf0*/  FFMA.FTZ R118, R118, R119, R123 ;  /* 0x0000007776767223 */ /* 0x000fe2000001007b */
[----:B------:R-:W-:Y:S01]  /*3c00*/  FFMA.FTZ R41, R41, R122, -R94 ;  /* 0x0000007a29297223 */ /* 0x000fe2000001085e */
[----:B------:R-:W-:-:S02]  /*3c10*/  HADD2.F32 R119, -RZ, R167.H0_H0 ;  /* 0x200000a7ff777230 */ /* 0x000fc40000004100 */
[----:B------:R-:W-:Y:S01]  /*3c20*/  FFMA.FTZ R94, R95, R122, R146 ;  /* 0x0000007a5f5e7223 */ /* 0x000fe20000010092 */
[--C-:B------:R-:W-:Y:S01]  /*3c30*/  HADD2.F32 R123, -RZ, R40.reuse.H1_H1 ;  /* 0x30000028ff7b7230 */ /* 0x100fe20000004100 */
[----:B------:R-:W-:Y:S01]  /*3c40*/  F2FP.F16.F32.PACK_AB R43, R118, R43 ;  /* 0x0000002b762b723e */ /* 0x000fe200000000ff */
[----:B------:R-:W-:Y:S02]  /*3c50*/  HADD2.F32 R124, -RZ, R40.H0_H0 ;  /* 0x20000028ff7c7230 */ /* 0x000fe40000004100 */
[----:B------:R-:W-:Y:S02]  /*3c60*/  HADD2.F32 R95, -RZ, R167.H1_H1 ;  /* 0x300000a7ff5f7230 */ /* 0x000fe40000004100 */
[-C--:B------:R-:W-:Y:S01]  /*3c70*/  FMUL.FTZ R125, R123, R119.reuse ;  /* 0x000000777b7d7220 */ /* 0x080fe20000410000 */
[--C-:B------:R-:W-:Y:S02]  /*3c80*/  HADD2.F32 R40, -RZ, R42.reuse.H1_H1 ;  /* 0x3000002aff287230 */ /* 0x100fe40000004100 */
[----:B------:R-:W-:Y:S01]  /*3c90*/  FMUL.FTZ R146, R124, R119 ;  /* 0x000000777c927220 */ /* 0x000fe20000410000 */
[----:B------:R-:W-:Y:S01]  /*3ca0*/  HADD2.F32 R42, -RZ, R42.H0_H0 ;  /* 0x2000002aff2a7230 */ /* 0x000fe20000004100 */
[----:B------:R-:W-:Y:S01]  /*3cb0*/  F2FP.F16.F32.PACK_AB R41, R94, R41 ;  /* 0x000000295e29723e */ /* 0x000fe200000000ff */
[----:B------:R-:W-:-:S02]  /*3cc0*/  HADD2.F32 R122, -RZ, R165.H0_H0 ;  /* 0x200000a5ff7a7230 */ /* 0x000fc40000004100 */
[-C--:B------:R-:W-:Y:S01]  /*3cd0*/  FMUL.FTZ R119, R40, R95.reuse ;  /* 0x0000005f28777220 */ /* 0x080fe20000410000 */
[----:B------:R-:W-:Y:S02]  /*3ce0*/  FMUL.FTZ R95, R42, R95 ;  /* 0x0000005f2a5f7220 */ /* 0x000fe40000410000 */
[-C--:B------:R-:W-:Y:S01]  /*3cf0*/  FFMA.FTZ R125, R124, R122.reuse, -R125 ;  /* 0x0000007a7c7d7223 */ /* 0x080fe2000001087d */
[----:B------:R-:W-:Y:S01]  /*3d00*/  FFMA.FTZ R146, R123, R122, R146 ;  /* 0x0000007a7b927223 */ /* 0x000fe20000010092 */
[-C--:B------:R-:W-:Y:S01]  /*3d10*/  FFMA.FTZ R119, R42, R155.reuse, -R119 ;  /* 0x0000009b2a777223 */ /* 0x080fe20000010877 */
[----:B------:R-:W-:-:S03]  /*3d20*/  FFMA.FTZ R40, R40, R155, R95 ;  /* 0x0000009b28287223 */ /* 0x000fc6000001005f */
[----:B------:R-:W-:Y:S02]  /*3d30*/  F2FP.F16.F32.PACK_AB R146, R146, R125 ;  /* 0x0000007d9292723e */ /* 0x000fe400000000ff */
[----:B------:R-:W-:Y:S02]  /*3d40*/  F2FP.F16.F32.PACK_AB R42, R40, R119 ;  /* 0x00000077282a723e */ /* 0x000fe400000000ff */
[----:B------:R-:W-:-:S07]  /*3d50*/  MOV R40, R146 ;  /* 0x0000009200287202 */ /* 0x000fce0000000f00 */
.L_x_481:
[----:B------:R-:W-:Y:S05]  /*3d60*/  BSYNC B3 ;  /* 0x0000000000037941 */ /* 0x000fea0003800000 */
.L_x_480:
[----:B------:R-:W-:Y:S02]  /*3d70*/  ULDC.64 UR4, c[0x0][0x208] ;  /* 0x0000820000047ab9 */ /* 0x000fe40000000a00 */
[----:B--2---:R2:W-:Y:S03]  /*3d80*/  STG.E.128 desc[UR4][R60.64+0x80], R40 ;  /* 0x000080283c007986 */ /* 0x0045e6000c101d04 */
.L_x_479:
[----:B------:R-:W-:Y:S05]  /*3d90*/  BSYNC B2 ;  /* 0x0000000000027941 */ /* 0x000fea0003800000 */
.L_x_478:
[----:B------:R-:W-:Y:S01]  /*3da0*/  ISETP.NE.AND P3, PT, R9, RZ, PT ;  /* 0x000000ff0900720c */ /* 0x000fe20003f65270 */
[----:B------:R-:W-:-:S12]  /*3db0*/  BSSY B2, `(.L_x_482) ;  /* 0x0000032000027945 */ /* 0x000fd80003800000 */
[----:B------:R-:W-:Y:S05]  /*3dc0*/  @!P3 BRA `(.L_x_483) ;  /* 0x0000000000c0b947 */ /* 0x000fea0003800000 */
[----:B-12---:R1:W2:Y:S01]  /*3dd0*/  LDS.128 R40, [R4+0x29400] ;  /* 0x0294000004287984 */ /* 0x0062a20000000c00 */
[----:B------:R-:W-:Y:S01]  /*3de0*/  ISETP.GE.AND P3, PT, R214, R116, PT ;  /* 0x00000074d600720c */ /* 0x000fe20003f66270 */
[----:B------:R-:W-:-:S12]  /*3df0*/  BSSY B3, `(.L_x_484) ;  /* 0x000002b000037945 */ /* 0x000fd80003800000 */
[----:B-1----:R-:W-:Y:S05]  /*3e00*/  @P3 BRA `(.L_x_485) ;  /* 0x0000000000a43947 */ /* 0x002fea0003800000 */
[----:B------:R-:W-:Y:S01]  /*3e10*/  SHF.R.U64 R94, R86, 0x10, R87 ;  /* 0x00000010565e7819 */ /* 0x000fe20000001257 */
[----:B--2---:R-:W-:Y:S01]  /*3e20*/  HADD2.F32 R118, -RZ, R43.H0_H0 ;  /* 0x2000002bff767230 */ /* 0x004fe20000004100 */
[----:B------:R-:W-:Y:S01]  /*3e30*/  SHF.R.U32.HI R95, RZ, 0x10, R93 ;  /* 0x00000010ff5f7819 */ /* 0x000fe2000001165d */
[----:B------:R-:W-:Y:S01]  /*3e40*/  HADD2.F32 R123, -RZ, R164.H1_H1 ;  /* 0x300000a4ff7b7230 */ /* 0x000fe20000004100 */
[----:B------:R-:W-:Y:S01]  /*3e50*/  SHF.R.U32.HI R86, RZ, 0x10, R87 ;  /* 0x00000010ff567819 */ /* 0x000fe20000011657 */
[----:B------:R-:W-:Y:S01]  /*3e60*/  HADD2.F32 R94, -RZ, R94.H0_H0 ;  /* 0x2000005eff5e7230 */ /* 0x000fe20000004100 */
[----:B------:R-:W-:Y:S01]  /*3e70*/  SHF.R.U64 R87, R92, 0x10, R93 ;  /* 0x000000105c577819 */ /* 0x000fe2000000125d */
[----:B------:R-:W-:Y:S02]  /*3e80*/  HADD2.F32 R95, -RZ, R95.H0_H0 ;  /* 0x2000005fff5f7230 */ /* 0x000fe40000004100 */
[----:B------:R-:W-:Y:S02]  /*3e90*/  HADD2.F32 R92, -RZ, R43.H1_H1 ;  /* 0x3000002bff5c7230 */ /* 0x000fe40000004100 */
[----:B------:R-:W-:-:S02]  /*3ea0*/  HADD2.F32 R122, -RZ, R87.H0_H0 ;  /* 0x20000057ff7a7230 */ /* 0x000fc40000004100 */
[--C-:B------:R-:W-:Y:S02]  /*3eb0*/  HADD2.F32 R87, -RZ, R41.reuse.H1_H1 ;  /* 0x30000029ff577230 */ /* 0x100fe40000004100 */
[-C--:B------:R-:W-:Y:S01]  /*3ec0*/  FMUL.FTZ R43, R92, R95.reuse ;  /* 0x0000005f5c2b7220 */ /* 0x080fe20000410000 */
[----:B------:R-:W-:Y:S02]  /*3ed0*/  HADD2.F32 R41, -RZ, R41.H0_H0 ;  /* 0x20000029ff297230 */ /* 0x000fe40000004100 */
[C---:B------:R-:W-:Y:S01]  /*3ee0*/  FMUL.FTZ R95, R118.reuse, R95 ;  /* 0x0000005f765f7220 */ /* 0x040fe20000410000 */
[----:B------:R-:W-:Y:S02]  /*3ef0*/  HADD2.F32 R93, -RZ, R86.H0_H0 ;  /* 0x20000056ff5d7230 */ /* 0x000fe40000004100 */
[-C--:B------:R-:W-:Y:S01]  /*3f00*/  FMUL.FTZ R86, R87, R122.reuse ;  /* 0x0000007a57567220 */ /* 0x080fe20000410000 */
[----:B------:R-:W-:Y:S02]  /*3f10*/  FMUL.FTZ R122, R41, R122 ;  /* 0x0000007a297a7220 */ /* 0x000fe40000410000 */
[-C--:B------:R-:W-:Y:S01]  /*3f20*/  FFMA.FTZ R43, R118, R93.reuse, -R43 ;  /* 0x0000005d762b7223 */ /* 0x080fe2000001082b */
[----:B------:R-:W-:Y:S01]  /*3f30*/  FFMA.FTZ R92, R92, R93, R95 ;  /* 0x0000005d5c5c7223 */ /* 0x000fe2000001005f */
[----:B------:R-:W-:-:S02]  /*3f40*/  HADD2.F32 R93, -RZ, R166.H0_H0 ;  /* 0x200000a6ff5d7230 */ /* 0x000fc40000004100 */
[-C--:B------:R-:W-:Y:S01]  /*3f50*/  FFMA.FTZ R41, R41, R94.reuse, -R86 ;  /* 0x0000005e29297223 */ /* 0x080fe20000010856 */
[--C-:B------:R-:W-:Y:S02]  /*3f60*/  HADD2.F32 R95, -RZ, R40.reuse.H1_H1 ;  /* 0x30000028ff5f7230 */ /* 0x100fe40000004100 */
[----:B------:R-:W-:Y:S01]  /*3f70*/  FFMA.FTZ R86, R87, R94, R122 ;  /* 0x0000005e57567223 */ /* 0x000fe2000001007a */
[----:B------:R-:W-:Y:S01]  /*3f80*/  HADD2.F32 R118, -RZ, R40.H0_H0 ;  /* 0x20000028ff767230 */ /* 0x000fe20000004100 */
[----:B------:R-:W-:Y:S01]  /*3f90*/  F2FP.F16.F32.PACK_AB R43, R92, R43 ;  /* 0x0000002b5c2b723e */ /* 0x000fe200000000ff */
[----:B------:R-:W-:Y:S02]  /*3fa0*/  HADD2.F32 R87, -RZ, R166.H1_H1 ;  /* 0x300000a6ff577230 */ /* 0x000fe40000004100 */
[-C--:B------:R-:W-:Y:S01]  /*3fb0*/  FMUL.FTZ R119, R95, R93.reuse ;  /* 0x0000005d5f777220 */ /* 0x080fe20000410000 */
[----:B------:R-:W-:Y:S02]  /*3fc0*/  HADD2.F32 R40, -RZ, R42.H1_H1 ;  /* 0x3000002aff287230 */ /* 0x000fe40000004100 */
[----:B------:R-:W-:Y:S01]  /*3fd0*/  FMUL.FTZ R122, R118, R93 ;  /* 0x0000005d767a7220 */ /* 0x000fe20000410000 */
[----:B------:R-:W-:Y:S01]  /*3fe0*/  HADD2.F32 R94, -RZ, R164.H0_H0 ;  /* 0x200000a4ff5e7230 */ /* 0x000fe20000004100 */
[----:B------:R-:W-:Y:S01]  /*3ff0*/  F2FP.F16.F32.PACK_AB R41, R86, R41 ;  /* 0x000000295629723e */ /* 0x000fe200000000ff */
[----:B------:R-:W-:-:S02]  /*4000*/  HADD2.F32 R42, -RZ, R42.H0_H0 ;  /* 0x2000002aff2a7230 */ /* 0x000fc40000004100 */
[-C--:B------:R-:W-:Y:S01]  /*4010*/  FMUL.FTZ R93, R40, R87.reuse ;  /* 0x00000057285d7220 */ /* 0x080fe20000410000 */
[-C--:B------:R-:W-:Y:S01]  /*4020*/  FFMA.FTZ R119, R118, R94.reuse, -R119 ;  /* 0x0000005e76777223 */ /* 0x080fe20000010877 */
[----:B------:R-:W-:Y:S01]  /*4030*/  FFMA.FTZ R122, R95, R94, R122 ;  /* 0x0000005e5f7a7223 */ /* 0x000fe2000001007a */
[C---:B------:R-:W-:Y:S01]  /*4040*/  FMUL.FTZ R87, R42.reuse, R87 ;  /* 0x000000572a577220 */ /* 0x040fe20000410000 */
[----:B------:R-:W-:-:S03]  /*4050*/  FFMA.FTZ R93, R42, R123, -R93 ;  /* 0x0000007b2a5d7223 */ /* 0x000fc6000001085d */
[----:B------:R-:W-:Y:S01]  /*4060*/  FFMA.FTZ R40, R40, R123, R87 ;  /* 0x0000007b28287223 */ /* 0x000fe20000010057 */
[----:B------:R-:W-:-:S04]  /*4070*/  F2FP.F16.F32.PACK_AB R122, R122, R119 ;  /* 0x000000777a7a723e */ /* 0x000fc800000000ff */
[----:B------:R-:W-:Y:S01]  /*4080*/  F2FP.F16.F32.PACK_AB R42, R40, R93 ;  /* 0x0000005d282a723e */ /* 0x000fe200000000ff */
[----:B------:R-:W-:-:S07]  /*4090*/  IMAD.MOV.U32 R40, RZ, RZ, R122 ;  /* 0x000000ffff287224 */ /* 0x000fce00078e007a */
.L_x_485:
[----:B------:R-:W-:Y:S05]  /*40a0*/  BSYNC B3 ;  /* 0x0000000000037941 */ /* 0x000fea0003800000 */
.L_x_484:
[----:B------:R-:W-:Y:S02]  /*40b0*/  ULDC.64 UR4, c[0x0][0x208] ;  /* 0x0000820000047ab9 */ /* 0x000fe40000000a00 */
[----:B--2---:R3:W-:Y:S03]  /*40c0*/  STG.E.128 desc[UR4][R60.64+0x100], R40 ;  /* 0x000100283c007986 */ /* 0x0047e6000c101d04 */
.L_x_483:
[----:B------:R-:W-:Y:S05]  /*40d0*/  BSYNC B2 ;  /* 0x0000000000027941 */ /* 0x000fea0003800000 */
.L_x_482:
[----:B------:R-:W-:-:S13]  /*40e0*/  ISETP.NE.AND P3, PT, R8, RZ, PT ;  /* 0x000000ff0800720c */ /* 0x000fda0003f65270 */
[----:B------:R-:W-:Y:S05]  /*40f0*/  @!P3 BRA `(.L_x_473) ;  /* 0x0000000000c8b947 */ /* 0x000fea0003800000 */
[----:B-123--:R1:W2:Y:S01]  /*4100*/  LDS.128 R40, [R4+0x2bc00] ;  /* 0x02bc000004287984 */ /* 0x00e2a20000000c00 */
[----:B------:R-:W-:Y:S01]  /*4110*/  ISETP.GE.AND P3, PT, R216, R116, PT ;  /* 0x00000074d800720c */ /* 0x000fe20003f66270 */
[----:B------:R-:W-:-:S12]  /*4120*/  BSSY B2, `(.L_x_486) ;  /* 0x000002d000027945 */ /* 0x000fd80003800000 */
[----:B-1----:R-:W-:Y:S05]  /*4130*/  @P3 BRA `(.L_x_487) ;  /* 0x0000000000ac3947 */ /* 0x002fea0003800000 */
[--C-:B------:R-:W-:Y:S02]  /*4140*/  SHF.R.U64 R94, R84, 0x10, R85.reuse ;  /* 0x00000010545e7819 */ /* 0x100fe40000001255 */
[----:B------:R-:W-:Y:S01]  /*4150*/  SHF.R.U32.HI R84, RZ, 0x10, R85 ;  /* 0x00000010ff547819 */ /* 0x000fe20000011655 */
[----:B--2---:R-:W-:Y:S01]  /*4160*/  IMAD.MOV.U32 R85, RZ, RZ, R41 ;  /* 0x000000ffff557224 */ /* 0x004fe200078e0029 */
[----:B------:R-:W-:Y:S01]  /*4170*/  MOV R92, R43 ;  /* 0x0000002b005c7202 */ /* 0x000fe20000000f00 */
[----:B------:R-:W-:Y:S01]  /*4180*/  HADD2.F32 R94, -RZ, R94.H0_H0 ;  /* 0x2000005eff5e7230 */ /* 0x000fe20000004100 */
[--C-:B------:R-:W-:Y:S01]  /*4190*/  SHF.R.U64 R86, R82, 0x10, R83.reuse ;  /* 0x0000001052567819 */ /* 0x100fe20000001253 */
[----:B------:R-:W-:Y:S01]  /*41a0*/  HADD2.F32 R41, -RZ, R84.H0_H0 ;  /* 0x20000054ff297230 */ /* 0x000fe20000004100 */
[----:B------:R-:W-:Y:S01]  /*41b0*/  SHF.R.U32.HI R82, RZ, 0x10, R83 ;  /* 0x00000010ff527819 */ /* 0x000fe20000011653 */
[--C-:B------:R-:W-:Y:S02]  /*41c0*/  HADD2.F32 R43, -RZ, R85.reuse.H1_H1 ;  /* 0x30000055ff2b7230 */ /* 0x100fe40000004100 */
[----:B------:R-:W-:-:S02]  /*41d0*/  HADD2.F32 R85, -RZ, R85.H0_H0 ;  /* 0x20000055ff557230 */ /* 0x000fc40000004100 */
[--C-:B------:R-:W-:Y:S02]  /*41e0*/  HADD2.F32 R84, -RZ, R92.reuse.H1_H1 ;  /* 0x3000005cff547230 */ /* 0x100fe40000004100 */
[----:B------:R-:W-:Y:S02]  /*41f0*/  HADD2.F32 R92, -RZ, R92.H0_H0 ;  /* 0x2000005cff5c7230 */ /* 0x000fe40000004100 */
[----:B------:R-:W-:Y:S02]  /*4200*/  HADD2.F32 R86, -RZ, R86.H0_H0 ;  /* 0x20000056ff567230 */ /* 0x000fe40000004100 */
[-C--:B------:R-:W-:Y:S01]  /*4210*/  FMUL.FTZ R87, R84, R41.reuse ;  /* 0x0000002954577220 */ /* 0x080fe20000410000 */
[----:B------:R-:W-:Y:S02]  /*4220*/  HADD2.F32 R83, -RZ, R82.H0_H0 ;  /* 0x20000052ff537230 */ /* 0x000fe40000004100 */
[-C--:B------:R-:W-:Y:S01]  /*4230*/  FMUL.FTZ R82, R43, R94.reuse ;  /* 0x0000005e2b527220 */ /* 0x080fe20000410000 */
[----:B------:R-:W-:Y:S01]  /*4240*/  FMUL.FTZ R94, R85, R94 ;  /* 0x0000005e555e7220 */ /* 0x000fe20000410000 */
[----:B------:R-:W-:-:S02]  /*4250*/  FMUL.FTZ R93, R92, R41 ;  /* 0x000000295c5d7220 */ /* 0x000fc40000410000 */
[-C--:B------:R-:W-:Y:S01]  /*4260*/  FFMA.FTZ R41, R85, R86.reuse, -R82 ;  /* 0x0000005655297223 */ /* 0x080fe20000010852 */
[----:B------:R-:W-:Y:S01]  /*4270*/  FFMA.FTZ R82, R43, R86, R94 ;  /* 0x000000562b527223 */ /* 0x000fe2000001005e */
[-C--:B------:R-:W-:Y:S01]  /*4280*/  FFMA.FTZ R43, R92, R83.reuse, -R87 ;  /* 0x000000535c2b7223 */ /* 0x080fe20000010857 */
[--C-:B------:R-:W-:Y:S02]  /*4290*/  HADD2.F32 R87, -RZ, R163.reuse.H0_H0 ;  /* 0x200000a3ff577230 */ /* 0x100fe40000004100 */
[----:B------:R-:W-:Y:S01]  /*42a0*/  FFMA.FTZ R84, R84, R83, R93 ;  /* 0x0000005354547223 */ /* 0x000fe2000001005d */
[--C-:B------:R-:W-:Y:S01]  /*42b0*/  HADD2.F32 R86, -RZ, R40.reuse.H1_H1 ;  /* 0x30000028ff567230 */ /* 0x100fe20000004100 */
[----:B------:R-:W-:Y:S01]  /*42c0*/  F2FP.F16.F32.PACK_AB R41, R82, R41 ;  /* 0x000000295229723e */ /* 0x000fe200000000ff */
[----:B------:R-:W-:Y:S02]  /*42d0*/  HADD2.F32 R92, -RZ, R40.H0_H0 ;  /* 0x20000028ff5c7230 */ /* 0x000fe40000004100 */
[----:B------:R-:W-:-:S02]  /*42e0*/  HADD2.F32 R163, -RZ, R163.H1_H1 ;  /* 0x300000a3ffa37230 */ /* 0x000fc40000004100 */
[-C--:B------:R-:W-:Y:S01]  /*42f0*/  FMUL.FTZ R93, R86, R87.reuse ;  /* 0x00000057565d7220 */ /* 0x080fe20000410000 */
[----:B------:R-:W-:Y:S02]  /*4300*/  HADD2.F32 R40, -RZ, R42.H1_H1 ;  /* 0x3000002aff287230 */ /* 0x000fe40000004100 */
[----:B------:R-:W-:Y:S01]  /*4310*/  FMUL.FTZ R87, R92, R87 ;  /* 0x000000575c577220 */ /* 0x000fe20000410000 */
[----:B------:R-:W-:Y:S01]  /*4320*/  HADD2.F32 R83, -RZ, R162.H1_H1 ;  /* 0x300000a2ff537230 */ /* 0x000fe20000004100 */
[----:B------:R-:W-:Y:S01]  /*4330*/  F2FP.F16.F32.PACK_AB R43, R84, R43 ;  /* 0x0000002b542b723e */ /* 0x000fe200000000ff */
[----:B------:R-:W-:Y:S02]  /*4340*/  HADD2.F32 R42, -RZ, R42.H0_H0 ;  /* 0x2000002aff2a7230 */ /* 0x000fe40000004100 */
[----:B------:R-:W-:Y:S01]  /*4350*/  FMUL.FTZ R95, R40, R163 ;  /* 0x000000a3285f7220 */ /* 0x000fe20000410000 */
[----:B------:R-:W-:Y:S02]  /*4360*/  HADD2.F32 R85, -RZ, R162.H0_H0 ;  /* 0x200000a2ff557230 */ /* 0x000fe40000004100 */
        /* <DEDUP_REMOVED lines=8> */
.L_x_487:
[----:B------:R-:W-:Y:S05]  /*43f0*/  BSYNC B2 ;  /* 0x0000000000027941 */ /* 0x000fea0003800000 */
.L_x_486:
[----:B------:R-:W-:Y:S02]  /*4400*/  ULDC.64 UR4, c[0x0][0x208] ;  /* 0x0000820000047ab9 */ /* 0x000fe40000000a00 */
[----:B--2---:R4:W-:Y:S03]  /*4410*/  STG.E.128 desc[UR4][R60.64+0x180], R40 ;  /* 0x000180283c007986 */ /* 0x0049e6000c101d04 */
.L_x_473:
[----:B------:R-:W-:Y:S05]  /*4420*/  BSYNC B1 ;  /* 0x0000000000017941 */ /* 0x000fea0003800000 */
.L_x_472:
[----:B------:R-:W-:Y:S04]  /*4430*/  BSSY B1, `(.L_x_488) ;  /* 0x00000d1000017945 */ /* 0x000fe80003800000 */
[----:B------:R-:W-:Y:S05]  /*4440*/  @P4 BRA `(.L_x_489) ;  /* 0x0000000c003c4947 */ /* 0x000fea0003800000 */
[----:B------:R-:W-:Y:S01]  /*4450*/  ISETP.NE.AND P3, PT, R26, RZ, PT ;  /* 0x000000ff1a00720c */ /* 0x000fe20003f65270 */
[----:B------:R-:W-:-:S12]  /*4460*/  BSSY B2, `(.L_x_490) ;  /* 0x0000033000027945 */ /* 0x000fd80003800000 */
[----:B------:R-:W-:Y:S05]  /*4470*/  @!P3 BRA `(.L_x_491) ;  /* 0x0000000000c4b947 */ /* 0x000fea0003800000 */
[----:B-1234-:R1:W2:Y:S01]  /*4480*/  LDS.128 R40, [R4+0x25400] ;  /* 0x0254000004287984 */ /* 0x01e2a20000000c00 */
[----:B------:R-:W-:Y:S01]  /*4490*/  ISETP.GE.AND P3, PT, R22, R116, PT ;  /* 0x000000741600720c */ /* 0x000fe20003f66270 */
[----:B------:R-:W-:-:S12]  /*44a0*/  BSSY B3, `(.L_x_492) ;  /* 0x000002c000037945 */ /* 0x000fd80003800000 */
[----:B-1----:R-:W-:Y:S05]  /*44b0*/  @P3 BRA `(.L_x_493) ;  /* 0x0000000000a83947 */ /* 0x002fea0003800000 */
[----:B------:R-:W-:Y:S01]  /*44c0*/  SHF.R.U64 R84, R78, 0x10, R79 ;  /* 0x000000104e547819 */ /* 0x000fe2000000124f */
[----:B--2---:R-:W-:Y:S01]  /*44d0*/  IMAD.MOV.U32 R60, RZ, RZ, R40 ;  /* 0x000000ffff3c7224 */ /* 0x004fe200078e0028 */
[--C-:B------:R-:W-:Y:S01]  /*44e0*/  SHF.R.U64 R78, R80, 0x10, R81.reuse ;  /* 0x00000010504e7819 */ /* 0x100fe20000001251 */
[--C-:B------:R-:W-:Y:S01]  /*44f0*/  HADD2.F32 R40, -RZ, R41.reuse.H0_H0 ;  /* 0x20000029ff287230 */ /* 0x100fe20000004100 */
[----:B------:R-:W-:Y:S01]  /*4500*/  MOV R61, R43 ;  /* 0x0000002b003d7202 */ /* 0x000fe20000000f00 */
[----:B------:R-:W-:Y:S01]  /*4510*/  HADD2.F32 R43, -RZ, R41.H1_H1 ;  /* 0x30000029ff2b7230 */ /* 0x000fe20000004100 */
[----:B------:R-:W-:Y:S01]  /*4520*/  SHF.R.U32.HI R82, RZ, 0x10, R81 ;  /* 0x00000010ff527819 */ /* 0x000fe20000011651 */
[----:B------:R-:W-:Y:S01]  /*4530*/  HADD2.F32 R81, -RZ, R78.H0_H0 ;  /* 0x2000004eff517230 */ /* 0x000fe20000004100 */
[----:B------:R-:W-:Y:S01]  /*4540*/  SHF.R.U32.HI R83, RZ, 0x10, R79 ;  /* 0x00000010ff537819 */ /* 0x000fe2000001164f */
[----:B------:R-:W-:Y:S02]  /*4550*/  HADD2.F32 R78, -RZ, R61.H1_H1 ;  /* 0x3000003dff4e7230 */ /* 0x000fe40000004100 */
[----:B------:R-:W-:-:S02]  /*4560*/  HADD2.F32 R82, -RZ, R82.H0_H0 ;  /* 0x20000052ff527230 */ /* 0x000fc40000004100 */
[-C--:B------:R-:W-:Y:S01]  /*4570*/  FMUL.FTZ R41, R43, R81.reuse ;  /* 0x000000512b297220 */ /* 0x080fe20000410000 */
[----:B------:R-:W-:Y:S02]  /*4580*/  HADD2.F32 R61, -RZ, R61.H0_H0 ;  /* 0x2000003dff3d7230 */ /* 0x000fe40000004100 */
[----:B------:R-:W-:Y:S02]  /*4590*/  HADD2.F32 R79, -RZ, R84.H0_H0 ;  /* 0x20000054ff4f7230 */ /* 0x000fe40000004100 */
[----:B------:R-:W-:Y:S01]  /*45a0*/  FMUL.FTZ R84, R40, R81 ;  /* 0x0000005128547220 */ /* 0x000fe20000410000 */
[----:B------:R-:W-:Y:S02]  /*45b0*/  HADD2.F32 R80, -RZ, R83.H0_H0 ;  /* 0x20000053ff507230 */ /* 0x000fe40000004100 */
[-C--:B------:R-:W-:Y:S01]  /*45c0*/  FMUL.FTZ R86, R78, R82.reuse ;  /* 0x000000524e567220 */ /* 0x080fe20000410000 */
[----:B------:R-:W-:Y:S01]  /*45d0*/  FMUL.FTZ R81, R61, R82 ;  /* 0x000000523d517220 */ /* 0x000fe20000410000 */
[-C--:B------:R-:W-:Y:S01]  /*45e0*/  FFMA.FTZ R40, R40, R79.reuse, -R41 ;  /* 0x0000004f28287223 */ /* 0x080fe20000010829 */
[----:B------:R-:W-:Y:S01]  /*45f0*/  FFMA.FTZ R41, R43, R79, R84 ;  /* 0x0000004f2b297223 */ /* 0x000fe20000010054 */
[-C--:B------:R-:W-:Y:S01]  /*4600*/  FFMA.FTZ R43, R61, R80.reuse, -R86 ;  /* 0x000000503d2b7223 */ /* 0x080fe20000010856 */
[----:B------:R-:W-:Y:S01]  /*4610*/  FFMA.FTZ R82, R78, R80, R81 ;  /* 0x000000504e527223 */ /* 0x000fe20000010051 */
[----:B------:R-:W-:-:S02]  /*4620*/  HADD2.F32 R79, -RZ, R161.H1_H1 ;  /* 0x300000a1ff4f7230 */ /* 0x000fc40000004100 */
[----:B------:R-:W-:Y:S01]  /*4630*/  HADD2.F32 R83, -RZ, R160.H1_H1 ;  /* 0x300000a0ff537230 */ /* 0x000fe20000004100 */
[----:B------:R-:W-:Y:S01]  /*4640*/  F2FP.F16.F32.PACK_AB R41, R41, R40 ;  /* 0x000000282929723e */ /* 0x000fe200000000ff */
[----:B------:R-:W-:Y:S01]  /*4650*/  HADD2.F32 R61, -RZ, R60.H1_H1 ;  /* 0x3000003cff3d7230 */ /* 0x000fe20000004100 */
[----:B------:R-:W-:Y:S01]  /*4660*/  F2FP.F16.F32.PACK_AB R43, R82, R43 ;  /* 0x0000002b522b723e */ /* 0x000fe200000000ff */
[----:B------:R-:W-:Y:S02]  /*4670*/  HADD2.F32 R78, -RZ, R42.H1_H1 ;  /* 0x3000002aff4e7230 */ /* 0x000fe40000004100 */
[----:B------:R-:W-:Y:S02]  /*4680*/  HADD2.F32 R161, -RZ, R161.H0_H0 ;  /* 0x200000a1ffa17230 */ /* 0x000fe40000004100 */
[----:B------:R-:W-:Y:S02]  /*4690*/  HADD2.F32 R60, -RZ, R60.H0_H0 ;  /* 0x2000003cff3c7230 */ /* 0x000fe40000004100 */
[----:B------:R-:W-:Y:S01]  /*46a0*/  FMUL.FTZ R87, R78, R83 ;  /* 0x000000534e577220 */ /* 0x000fe20000410000 */
[----:B------:R-:W-:-:S02]  /*46b0*/  HADD2.F32 R42, -RZ, R42.H0_H0 ;  /* 0x2000002aff2a7230 */ /* 0x000fc40000004100 */
[CC--:B------:R-:W-:Y:S01]  /*46c0*/  FMUL.FTZ R85, R61.reuse, R161.reuse ;  /* 0x000000a13d557220 */ /* 0x0c0fe20000410000 */
[----:B------:R-:W-:Y:S02]  /*46d0*/  HADD2.F32 R81, -RZ, R160.H0_H0 ;  /* 0x200000a0ff517230 */ /* 0x000fe40000004100 */
[----:B------:R-:W-:Y:S01]  /*46e0*/  FMUL.FTZ R80, R60, R161 ;  /* 0x000000a13c507220 */ /* 0x000fe20000410000 */
[----:B------:R-:W-:Y:S01]  /*46f0*/  FMUL.FTZ R83, R42, R83 ;  /* 0x000000532a537220 */ /* 0x000fe20000410000 */
[-C--:B------:R-:W-:Y:S02]  /*4700*/  FFMA.FTZ R85, R60, R79.reuse, -R85 ;  /* 0x0000004f3c557223 */ /* 0x080fe40000010855 */
[----:B------:R-:W-:Y:S01]  /*4710*/  FFMA.FTZ R80, R61, R79, R80 ;  /* 0x0000004f3d507223 */ /* 0x000fe20000010050 */
[-C--:B------:R-:W-:Y:S01]  /*4720*/  FFMA.FTZ R87, R42, R81.reuse, -R87 ;  /* 0x000000512a577223 */ /* 0x080fe20000010857 */
[----:B------:R-:W-:-:S03]  /*4730*/  FFMA.FTZ R78, R78, R81, R83 ;  /* 0x000000514e4e7223 */ /* 0x000fc60000010053 */
[----:B------:R-:W-:Y:S02]  /*4740*/  F2FP.F16.F32.PACK_AB R40, R80, R85 ;  /* 0x000000555028723e */ /* 0x000fe400000000ff */
[----:B------:R-:W-:-:S07]  /*4750*/  F2FP.F16.F32.PACK_AB R42, R78, R87 ;  /* 0x000000574e2a723e */ /* 0x000fce00000000ff */
.L_x_493:
[----:B------:R-:W-:Y:S05]  /*4760*/  BSYNC B3 ;  /* 0x0000000000037941 */ /* 0x000fea0003800000 */
.L_x_492:
[----:B------:R-:W-:Y:S02]  /*4770*/  ULDC.64 UR4, c[0x0][0x208] ;  /* 0x0000820000047ab9 */ /* 0x000fe40000000a00 */
[----:B--2---:R1:W-:Y:S03]  /*4780*/  STG.E.128 desc[UR4][R54.64], R40 ;  /* 0x0000002836007986 */ /* 0x0043e6000c101d04 */
.L_x_491:
[----:B------:R-:W-:Y:S05]  /*4790*/  BSYNC B2 ;  /* 0x0000000000027941 */ /* 0x000fea0003800000 */
.L_x_490:
[----:B------:R-:W-:Y:S01]  /*47a0*/  ISETP.NE.AND P3, PT, R10, RZ, PT ;  /* 0x000000ff0a00720c */ /* 0x000fe20003f65270 */
[----:B------:R-:W-:-:S12]  /*47b0*/  BSSY B2, `(.L_x_494) ;  /* 0x0000032000027945 */ /* 0x000fd80003800000 */
[----:B------:R-:W-:Y:S05]  /*47c0*/  @!P3 BRA `(.L_x_495) ;  /* 0x0000000000c0b947 */ /* 0x000fea0003800000 */
[----:B-1234-:R1:W2:Y:S01]  /*47d0*/  LDS.128 R40, [R4+0x27c00] ;  /* 0x027c000004287984 */ /* 0x01e2a20000000c00 */
[----:B------:R-:W-:Y:S01]  /*47e0*/  ISETP.GE.AND P3, PT, R215, R116, PT ;  /* 0x00000074d700720c */ /* 0x000fe20003f66270 */
[----:B------:R-:W-:-:S12]  /*47f0*/  BSSY B3, `(.L_x_496) ;  /* 0x000002b000037945 */ /* 0x000fd80003800000 */
[----:B-1----:R-:W-:Y:S05]  /*4800*/  @P3 BRA `(.L_x_497) ;  /* 0x0000000000a43947 */ /* 0x002fea0003800000 */
[--C-:B------:R-:W-:Y:S01]  /*4810*/  SHF.R.U64 R74, R74, 0x10, R75.reuse ;  /* 0x000000104a4a7819 */ /* 0x100fe2000000124b */
[----:B--2---:R-:W-:Y:S01]  /*4820*/  IMAD.MOV.U32 R60, RZ, RZ, R42 ;  /* 0x000000ffff3c7224 */ /* 0x004fe200078e002a */
[----:B------:R-:W-:Y:S01]  /*4830*/  SHF.R.U32.HI R79, RZ, 0x10, R75 ;  /* 0x00000010ff4f7819 */ /* 0x000fe2000001164b */
[----:B------:R-:W-:Y:S01]  /*4840*/  HADD2.F32 R42, -RZ, R41.H1_H1 ;  /* 0x30000029ff2a7230 */ /* 0x000fe20000004100 */
[--C-:B------:R-:W-:Y:S01]  /*4850*/  SHF.R.U64 R75, R76, 0x10, R77.reuse ;  /* 0x000000104c4b7819 */ /* 0x100fe2000000124d */
[--C-:B------:R-:W-:Y:S01]  /*4860*/  HADD2.F32 R61, -RZ, R43.reuse.H1_H1 ;  /* 0x3000002bff3d7230 */ /* 0x100fe20000004100 */
[----:B------:R-:W-:Y:S01]  /*4870*/  SHF.R.U32.HI R78, RZ, 0x10, R77 ;  /* 0x00000010ff4e7819 */ /* 0x000fe2000001164d */
[----:B------:R-:W-:Y:S02]  /*4880*/  HADD2.F32 R43, -RZ, R43.H0_H0 ;  /* 0x2000002bff2b7230 */ /* 0x000fe40000004100 */
[----:B------:R-:W-:Y:S02]  /*4890*/  HADD2.F32 R75, -RZ, R75.H0_H0 ;  /* 0x2000004bff4b7230 */ /* 0x000fe40000004100 */
[----:B------:R-:W-:-:S02]  /*48a0*/  HADD2.F32 R78, -RZ, R78.H0_H0 ;  /* 0x2000004eff4e7230 */ /* 0x000fc40000004100 */
[----:B------:R-:W-:Y:S02]  /*48b0*/  HADD2.F32 R41, -RZ, R41.H0_H0 ;  /* 0x20000029ff297230 */ /* 0x000fe40000004100 */
[-C--:B------:R-:W-:Y:S01]  /*48c0*/  FMUL.FTZ R80, R42, R75.reuse ;  /* 0x0000004b2a507220 */ /* 0x080fe20000410000 */
[----:B------:R-:W-:Y:S02]  /*48d0*/  HADD2.F32 R74, -RZ, R74.H0_H0 ;  /* 0x2000004aff4a7230 */ /* 0x000fe40000004100 */
[-C--:B------:R-:W-:Y:S01]  /*48e0*/  FMUL.FTZ R82, R61, R78.reuse ;  /* 0x0000004e3d527220 */ /* 0x080fe20000410000 */
[----:B------:R-:W-:Y:S02]  /*48f0*/  HADD2.F32 R76, -RZ, R79.H0_H0 ;  /* 0x2000004fff4c7230 */ /* 0x000fe40000004100 */
[----:B------:R-:W-:Y:S01]  /*4900*/  FMUL.FTZ R78, R43, R78 ;  /* 0x0000004e2b4e7220 */ /* 0x000fe20000410000 */
[C---:B------:R-:W-:Y:S01]  /*4910*/  FMUL.FTZ R75, R41.reuse, R75 ;  /* 0x0000004b294b7220 */ /* 0x040fe20000410000 */
[----:B------:R-:W-:Y:S01]  /*4920*/  FFMA.FTZ R80, R41, R74, -R80 ;  /* 0x0000004a29507223 */ /* 0x000fe20000010850 */
[----:B------:R-:W-:-:S02]  /*4930*/  HADD2.F32 R41, -RZ, R40.H1_H1 ;  /* 0x30000028ff297230 */ /* 0x000fc40000004100 */
[----:B------:R-:W-:Y:S01]  /*4940*/  FFMA.FTZ R81, R61, R76, R78 ;  /* 0x0000004c3d517223 */ /* 0x000fe2000001004e */
[----:B------:R-:W-:Y:S01]  /*4950*/  FFMA.FTZ R79, R42, R74, R75 ;  /* 0x0000004a2a4f7223 */ /* 0x000fe2000001004b */
[----:B------:R-:W-:Y:S02]  /*4960*/  HADD2.F32 R61, -RZ, R154.H0_H0 ;  /* 0x2000009aff3d7230 */ /* 0x000fe40000004100 */
[----:B------:R-:W-:Y:S01]  /*4970*/  FFMA.FTZ R82, R43, R76, -R82 ;  /* 0x0000004c2b527223 */ /* 0x000fe20000010852 */
[----:B------:R-:W-:Y:S02]  /*4980*/  HADD2.F32 R40, -RZ, R40.H0_H0 ;  /* 0x20000028ff287230 */ /* 0x000fe40000004100 */
[----:B------:R-:W-:Y:S02]  /*4990*/  HADD2.F32 R75, -RZ, R154.H1_H1 ;  /* 0x3000009aff4b7230 */ /* 0x000fe40000004100 */
[----:B------:R-:W-:Y:S01]  /*49a0*/  FMUL.FTZ R77, R41, R61 ;  /* 0x0000003d294d7220 */ /* 0x000fe20000410000 */
[----:B------:R-:W-:-:S02]  /*49b0*/  HADD2.F32 R42, -RZ, R60.H1_H1 ;  /* 0x3000003cff2a7230 */ /* 0x000fc40000004100 */
[----:B------:R-:W-:Y:S01]  /*49c0*/  FMUL.FTZ R74, R40, R61 ;  /* 0x0000003d284a7220 */ /* 0x000fe20000410000 */
[----:B------:R-:W-:Y:S02]  /*49d0*/  HADD2.F32 R60, -RZ, R60.H0_H0 ;  /* 0x2000003cff3c7230 */ /* 0x000fe40000004100 */
[--C-:B------:R-:W-:Y:S02]  /*49e0*/  HADD2.F32 R43, -RZ, R153.reuse.H0_H0 ;  /* 0x20000099ff2b7230 */ /* 0x100fe40000004100 */
[-C--:B------:R-:W-:Y:S01]  /*49f0*/  FMUL.FTZ R61, R42, R75.reuse ;  /* 0x0000004b2a3d7220 */ /* 0x080fe20000410000 */
[----:B------:R-:W-:Y:S02]  /*4a00*/  HADD2.F32 R153, -RZ, R153.H1_H1 ;  /* 0x30000099ff997230 */ /* 0x000fe40000004100 */
[----:B------:R-:W-:Y:S01]  /*4a10*/  FMUL.FTZ R75, R60, R75 ;  /* 0x0000004b3c4b7220 */ /* 0x000fe20000410000 */
[-C--:B------:R-:W-:Y:S01]  /*4a20*/  FFMA.FTZ R77, R40, R43.reuse, -R77 ;  /* 0x0000002b284d7223 */ /* 0x080fe2000001084d */
[----:B------:R-:W-:Y:S01]  /*4a30*/  FFMA.FTZ R74, R41, R43, R74 ;  /* 0x0000002b294a7223 */ /* 0x000fe2000001004a */
[-C--:B------:R-:W-:Y:S01]  /*4a40*/  FFMA.FTZ R61, R60, R153.reuse, -R61 ;  /* 0x000000993c3d7223 */ /* 0x080fe2000001083d */
[----:B------:R-:W-:Y:S01]  /*4a50*/  FFMA.FTZ R42, R42, R153, R75 ;  /* 0x000000992a2a7223 */ /* 0x000fe2000001004b */
[----:B------:R-:W-:-:S02]  /*4a60*/  F2FP.F16.F32.PACK_AB R41, R79, R80 ;  /* 0x000000504f29723e */ /* 0x000fc400000000ff */
[----:B------:R-:W-:Y:S02]  /*4a70*/  F2FP.F16.F32.PACK_AB R43, R81, R82 ;  /* 0x00000052512b723e */ /* 0x000fe400000000ff */
[----:B------:R-:W-:Y:S02]  /*4a80*/  F2FP.F16.F32.PACK_AB R40, R74, R77 ;  /* 0x0000004d4a28723e */ /* 0x000fe400000000ff */
[----:B------:R-:W-:-:S07]  /*4a90*/  F2FP.F16.F32.PACK_AB R42, R42, R61 ;  /* 0x0000003d2a2a723e */ /* 0x000fce00000000ff */
.L_x_497:
[----:B------:R-:W-:Y:S05]  /*4aa0*/  BSYNC B3 ;  /* 0x0000000000037941 */ /* 0x000fea0003800000 */
.L_x_496:
[----:B------:R-:W-:Y:S02]  /*4ab0*/  ULDC.64 UR4, c[0x0][0x208] ;  /* 0x0000820000047ab9 */ /* 0x000fe40000000a00 */
[----:B--2---:R1:W-:Y:S03]  /*4ac0*/  STG.E.128 desc[UR4][R54.64+0x80], R40 ;  /* 0x0000802836007986 */ /* 0x0043e6000c101d04 */
.L_x_495:
[----:B------:R-:W-:Y:S05]  /*4ad0*/  BSYNC B2 ;  /* 0x0000000000027941 */ /* 0x000fea0003800000 */
.L_x_494:
        /* <DEDUP_REMOVED lines=28> */
[--C-:B------:R-:W-:Y:S02]  /*4ca0*/  HADD2.F32 R61, -RZ, R145.reuse.H0_H0 ;  /* 0x20000091ff3d7230 */ /* 0x100fe40000004100 */
        /* <DEDUP_REMOVED lines=19> */
.L_x_501:
[----:B------:R-:W-:Y:S05]  /*4de0*/  BSYNC B3 ;  /* 0x0000000000037941 */ /* 0x000fea0003800000 */
.L_x_500:
[----:B------:R-:W-:Y:S02]  /*4df0*/  ULDC.64 UR4, c[0x0][0x208] ;  /* 0x0000820000047ab9 */ /* 0x000fe40000000a00 */
[----:B--2---:R1:W-:Y:S03]  /*4e00*/  STG.E.128 desc[UR4][R54.64+0x100], R40 ;  /* 0x0001002836007986 */ /* 0x0043e6000c101d04 */
.L_x_499:
[----:B------:R-:W-:Y:S05]  /*4e10*/  BSYNC B2 ;  /* 0x0000000000027941 */ /* 0x000fea0003800000 */
.L_x_498:
[----:B------:R-:W-:-:S13]  /*4e20*/  ISETP.NE.AND P3, PT, R8, RZ, PT ;  /* 0x000000ff0800720c */ /* 0x000fda0003f65270 */
[----:B------:R-:W-:Y:S05]  /*4e30*/  @!P3 BRA `(.L_x_489) ;  /* 0x0000000000c0b947 */ /* 0x000fea0003800000 */
[----:B-1234-:R1:W2:Y:S01]  /*4e40*/  LDS.128 R40, [R4+0x2cc00] ;  /* 0x02cc000004287984 */ /* 0x01e2a20000000c00 */
[----:B------:R-:W-:Y:S01]  /*4e50*/  ISETP.GE.AND P3, PT, R216, R116, PT ;  /* 0x00000074d800720c */ /* 0x000fe20003f66270 */
[----:B------:R-:W-:-:S12]  /*4e60*/  BSSY B2, `(.L_x_502) ;  /* 0x000002b000027945 */ /* 0x000fd80003800000 */
[----:B-1----:R-:W-:Y:S05]  /*4e70*/  @P3 BRA `(.L_x_503) ;  /* 0x0000000000a43947 */ /* 0x002fea0003800000 */
[--C-:B------:R-:W-:Y:S01]  /*4e80*/  SHF.R.U64 R66, R66, 0x10, R67.reuse ;  /* 0x0000001042427819 */ /* 0x100fe20000001243 */
[--C-:B--2---:R-:W-:Y:S01]  /*4e90*/  HADD2.F32 R61, -RZ, R43.reuse.H1_H1 ;  /* 0x3000002bff3d7230 */ /* 0x104fe20000004100 */
[----:B------:R-:W-:Y:S01]  /*4ea0*/  SHF.R.U32.HI R71, RZ, 0x10, R67 ;  /* 0x00000010ff477819 */ /* 0x000fe20000011643 */
[----:B------:R-:W-:Y:S01]  /*4eb0*/  HADD2.F32 R43, -RZ, R43.H0_H0 ;  /* 0x2000002bff2b7230 */ /* 0x000fe20000004100 */
[--C-:B------:R-:W-:Y:S01]  /*4ec0*/  SHF.R.U64 R67, R68, 0x10, R69.reuse ;  /* 0x0000001044437819 */ /* 0x100fe20000001245 */
[----:B------:R-:W-:Y:S01]  /*4ed0*/  HADD2.F32 R66, -RZ, R66.H0_H0 ;  /* 0x20000042ff427230 */ /* 0x000fe20000004100 */
[----:B------:R-:W-:Y:S01]  /*4ee0*/  SHF.R.U32.HI R70, RZ, 0x10, R69 ;  /* 0x00000010ff467819 */ /* 0x000fe20000011645 */
[----:B------:R-:W-:Y:S01]  /*4ef0*/  HADD2.F32 R68, -RZ, R71.H0_H0 ;  /* 0x20000047ff447230 */ /* 0x000fe20000004100 */
[----:B------:R-:W-:Y:S01]  /*4f00*/  MOV R60, R42 ;  /* 0x0000002a003c7202 */ /* 0x000fe20000000f00 */
[----:B------:R-:W-:Y:S02]  /*4f10*/  HADD2.F32 R67, -RZ, R67.H0_H0 ;  /* 0x20000043ff437230 */ /* 0x000fe40000004100 */
[----:B------:R-:W-:-:S02]  /*4f20*/  HADD2.F32 R70, -RZ, R70.H0_H0 ;  /* 0x20000046ff467230 */ /* 0x000fc40000004100 */
[--C-:B------:R-:W-:Y:S02]  /*4f30*/  HADD2.F32 R42, -RZ, R41.reuse.H1_H1 ;  /* 0x30000029ff2a7230 */ /* 0x100fe40000004100 */
[----:B------:R-:W-:Y:S02]  /*4f40*/  HADD2.F32 R41, -RZ, R41.H0_H0 ;  /* 0x20000029ff297230 */ /* 0x000fe40000004100 */
[-C--:B------:R-:W-:Y:S01]  /*4f50*/  FMUL.FTZ R74, R61, R70.reuse ;  /* 0x000000463d4a7220 */ /* 0x080fe20000410000 */
[----:B------:R-:W-:Y:S01]  /*4f60*/  FMUL.FTZ R70, R43, R70 ;  /* 0x000000462b467220 */ /* 0x000fe20000410000 */
[-C--:B------:R-:W-:Y:S01]  /*4f70*/  FMUL.FTZ R72, R42, R67.reuse ;  /* 0x000000432a487220 */ /* 0x080fe20000410000 */
[----:B------:R-:W-:Y:S02]  /*4f80*/  FMUL.FTZ R67, R41, R67 ;  /* 0x0000004329437220 */ /* 0x000fe40000410000 */
[----:B------:R-:W-:Y:S01]  /*4f90*/  FFMA.FTZ R73, R61, R68, R70 ;  /* 0x000000443d497223 */ /* 0x000fe20000010046 */
[----:B------:R-:W-:Y:S01]  /*4fa0*/  FFMA.FTZ R72, R41, R66, -R72 ;  /* 0x0000004229487223 */ /* 0x000fe20000010848 */
[----:B------:R-:W-:-:S02]  /*4fb0*/  HADD2.F32 R41, -RZ, R40.H1_H1 ;  /* 0x30000028ff297230 */ /* 0x000fc40000004100 */
[----:B------:R-:W-:Y:S01]  /*4fc0*/  FFMA.FTZ R71, R42, R66, R67 ;  /* 0x000000422a477223 */ /* 0x000fe20000010043 */
[----:B------:R-:W-:Y:S02]  /*4fd0*/  HADD2.F32 R61, -RZ, R140.H0_H0 ;  /* 0x2000008cff3d7230 */ /* 0x000fe40000004100 */
[----:B------:R-:W-:Y:S01]  /*4fe0*/  FFMA.FTZ R74, R43, R68, -R74 ;  /* 0x000000442b4a7223 */ /* 0x000fe2000001084a */
[----:B------:R-:W-:Y:S02]  /*4ff0*/  HADD2.F32 R40, -RZ, R40.H0_H0 ;  /* 0x20000028ff287230 */ /* 0x000fe40000004100 */
[----:B------:R-:W-:Y:S02]  /*5000*/  HADD2.F32 R67, -RZ, R140.H1_H1 ;  /* 0x3000008cff437230 */ /* 0x000fe40000004100 */
[-C--:B------:R-:W-:Y:S01]  /*5010*/  FMUL.FTZ R69, R41, R61.reuse ;  /* 0x0000003d29457220 */ /* 0x080fe20000410000 */
[--C-:B------:R-:W-:Y:S02]  /*5020*/  HADD2.F32 R42, -RZ, R60.reuse.H1_H1 ;  /* 0x3000003cff2a7230 */ /* 0x100fe40000004100 */
[----:B------:R-:W-:Y:S01]  /*5030*/  FMUL.FTZ R66, R40, R61 ;  /* 0x0000003d28427220 */ /* 0x000fe20000410000 */
[----:B------:R-:W-:-:S02]  /*5040*/  HADD2.F32 R60, -RZ, R60.H0_H0 ;  /* 0x2000003cff3c7230 */ /* 0x000fc40000004100 */
        /* <DEDUP_REMOVED lines=12> */
.L_x_503:
[----:B------:R-:W-:Y:S05]  /*5110*/  BSYNC B2 ;  /* 0x0000000000027941 */ /* 0x000fea0003800000 */
.L_x_502:
[----:B------:R-:W-:Y:S02]  /*5120*/  ULDC.64 UR4, c[0x0][0x208] ;  /* 0x0000820000047ab9 */ /* 0x000fe40000000a00 */
[----:B--2---:R1:W-:Y:S03]  /*5130*/  STG.E.128 desc[UR4][R54.64+0x180], R40 ;  /* 0x0001802836007986 */ /* 0x0043e6000c101d04 */
.L_x_489:
[----:B------:R-:W-:Y:S05]  /*5140*/  BSYNC B1 ;  /* 0x0000000000017941 */ /* 0x000fea0003800000 */
.L_x_488:
        /* <DEDUP_REMOVED lines=10> */
[----:B------:R-:W-:Y:S01]  /*51f0*/  SHF.R.U64 R60, R62, 0x10, R63 ;  /* 0x000000103e3c7819 */ /* 0x000fe2000000123f */
[----:B------:R-:W-:Y:S01]  /*5200*/  HADD2.F32 R42, -RZ, R41.H1_H1 ;  /* 0x30000029ff2a7230 */ /* 0x000fe20000004100 */
[----:B------:R-:W-:Y:S01]  /*5210*/  SHF.R.U32.HI R64, RZ, 0x10, R65 ;  /* 0x00000010ff407819 */ /* 0x000fe20000011641 */
[----:B------:R-:W-:Y:S01]  /*5220*/  HADD2.F32 R61, -RZ, R61.H0_H0 ;  /* 0x2000003dff3d7230 */ /* 0x000fe20000004100 */
[----:B------:R-:W-:Y:S01]  /*5230*/  SHF.R.U32.HI R62, RZ, 0x10, R63 ;  /* 0x00000010ff3e7819 */ /* 0x000fe2000001163f */
[----:B------:R-:W-:Y:S02]  /*5240*/  HADD2.F32 R41, -RZ, R41.H0_H0 ;  /* 0x20000029ff297230 */ /* 0x000fe40000004100 */
[----:B------:R-:W-:Y:S02]  /*5250*/  HADD2.F32 R60, -RZ, R60.H0_H0 ;  /* 0x2000003cff3c7230 */ /* 0x000fe40000004100 */
[----:B------:R-:W-:Y:S01]  /*5260*/  FMUL.FTZ R66, R42, R61 ;  /* 0x0000003d2a427220 */ /* 0x000fe20000410000 */
[----:B------:R-:W-:-:S02]  /*5270*/  HADD2.F32 R64, -RZ, R64.H0_H0 ;  /* 0x20000040ff407230 */ /* 0x000fc40000004100 */
[C---:B------:R-:W-:Y:S01]  /*5280*/  FMUL.FTZ R61, R41.reuse, R61 ;  /* 0x0000003d293d7220 */ /* 0x040fe20000410000 */
[--C-:B------:R-:W-:Y:S02]  /*5290*/  HADD2.F32 R55, -RZ, R43.reuse.H1_H1 ;  /* 0x3000002bff377230 */ /* 0x100fe40000004100 */
[-C--:B------:R-:W-:Y:S01]  /*52a0*/  FFMA.FTZ R66, R41, R60.reuse, -R66 ;  /* 0x0000003c29427223 */ /* 0x080fe20000010842 */
[----:B------:R-:W-:Y:S02]  /*52b0*/  HADD2.F32 R43, -RZ, R43.H0_H0 ;  /* 0x2000002bff2b7230 */ /* 0x000fe40000004100 */
[----:B------:R-:W-:Y:S01]  /*52c0*/  FFMA.FTZ R65, R42, R60, R61 ;  /* 0x0000003c2a417223 */ /* 0x000fe2000001003d */
[----:B------:R-:W-:Y:S02]  /*52d0*/  HADD2.F32 R62, -RZ, R62.H0_H0 ;  /* 0x2000003eff3e7230 */ /* 0x000fe40000004100 */
[----:B------:R-:W-:Y:S01]  /*52e0*/  FMUL.FTZ R68, R55, R64 ;  /* 0x0000004037447220 */ /* 0x000fe20000410000 */
[----:B------:R-:W-:-:S02]  /*52f0*/  HADD2.F32 R60, -RZ, R158.H0_H0 ;  /* 0x2000009eff3c7230 */ /* 0x000fc40000004100 */
[C---:B------:R-:W-:Y:S01]  /*5300*/  FMUL.FTZ R64, R43.reuse, R64 ;  /* 0x000000402b407220 */ /* 0x040fe20000410000 */
[----:B------:R-:W-:Y:S02]  /*5310*/  HADD2.F32 R61, -RZ, R158.H1_H1 ;  /* 0x3000009eff3d7230 */ /* 0x000fe40000004100 */
[-C--:B------:R-:W-:Y:S01]  /*5320*/  FFMA.FTZ R68, R43, R62.reuse, -R68 ;  /* 0x0000003e2b447223 */ /* 0x080fe20000010844 */
[----:B------:R-:W-:Y:S02]  /*5330*/  HADD2.F32 R41, -RZ, R40.H1_H1 ;  /* 0x30000028ff297230 */ /* 0x000fe40000004100 */
[----:B------:R-:W-:Y:S01]  /*5340*/  FFMA.FTZ R69, R55, R62, R64 ;  /* 0x0000003e37457223 */ /* 0x000fe20000010040 */
[----:B------:R-:W-:Y:S02]  /*5350*/  HADD2.F32 R42, -RZ, R54.H1_H1 ;  /* 0x30000036ff2a7230 */ /* 0x000fe40000004100 */
[----:B------:R-:W-:Y:S02]  /*5360*/  HADD2.F32 R40, -RZ, R40.H0_H0 ;  /* 0x20000028ff287230 */ /* 0x000fe40000004100 */
[----:B------:R-:W-:Y:S01]  /*5370*/  FMUL.FTZ R63, R41, R60 ;  /* 0x0000003c293f7220 */ /* 0x000fe20000410000 */
[----:B------:R-:W-:-:S02]  /*5380*/  HADD2.F32 R54, -RZ, R54.H0_H0 ;  /* 0x20000036ff367230 */ /* 0x000fc40000004100 */
[-C--:B------:R-:W-:Y:S01]  /*5390*/  FMUL.FTZ R67, R42, R61.reuse ;  /* 0x0000003d2a437220 */ /* 0x080fe20000410000 */
[--C-:B------:R-:W-:Y:S02]  /*53a0*/  HADD2.F32 R43, -RZ, R138.reuse.H0_H0 ;  /* 0x2000008aff2b7230 */ /* 0x100fe40000004100 */
[----:B------:R-:W-:Y:S01]  /*53b0*/  FMUL.FTZ R60, R40, R60 ;  /* 0x0000003c283c7220 */ /* 0x000fe20000410000 */
        /* <DEDUP_REMOVED lines=10> */
.L_x_508:
[----:B------:R-:W-:Y:S05]  /*5460*/  BSYNC B2 ;  /* 0x0000000000027941 */ /* 0x000fea0003800000 */
.L_x_507:
[----:B------:R-:W-:Y:S02]  /*5470*/  ULDC.64 UR4, c[0x0][0x208] ;  /* 0x0000820000047ab9 */ /* 0x000fe40000000a00 */
[----:B--2---:R1:W-:Y:S03]  /*5480*/  STG.E.128 desc[UR4][R52.64], R40 ;  /* 0x0000002834007986 */ /* 0x0043e6000c101d04 */
.L_x_506:
[----:B------:R-:W-:Y:S05]  /*5490*/  BSYNC B1 ;  /* 0x0000000000017941 */ /* 0x000fea0003800000 */
.L_x_505:
        /* <DEDUP_REMOVED lines=10> */
[--C-:B------:R-:W-:Y:S01]  /*5540*/  HADD2.F32 R42, -RZ, R41.reuse.H1_H1 ;  /* 0x30000029ff2a7230 */ /* 0x100fe20000004100 */
[--C-:B------:R-:W-:Y:S01]  /*5550*/  SHF.R.U64 R57, R58, 0x10, R59.reuse ;  /* 0x000000103a397819 */ /* 0x100fe2000000123b */
[----:B------:R-:W-:Y:S01]  /*5560*/  HADD2.F32 R41, -RZ, R41.H0_H0 ;  /* 0x20000029ff297230 */ /* 0x000fe20000004100 */
[----:B------:R-:W-:Y:S01]  /*5570*/  SHF.R.U32.HI R60, RZ, 0x10, R59 ;  /* 0x00000010ff3c7819 */ /* 0x000fe2000001163b */
[----:B------:R-:W-:Y:S02]  /*5580*/  HADD2.F32 R56, -RZ, R56.H0_H0 ;  /* 0x20000038ff387230 */ /* 0x000fe40000004100 */
[----:B------:R-:W-:Y:S02]  /*5590*/  HADD2.F32 R57, -RZ, R57.H0_H0 ;  /* 0x20000039ff397230 */ /* 0x000fe40000004100 */
[----:B------:R-:W-:-:S02]  /*55a0*/  HADD2.F32 R60, -RZ, R60.H0_H0 ;  /* 0x2000003cff3c7230 */ /* 0x000fc40000004100 */
[--C-:B------:R-:W-:Y:S02]  /*55b0*/  HADD2.F32 R55, -RZ, R43.reuse.H1_H1 ;  /* 0x3000002bff377230 */ /* 0x100fe40000004100 */
[CC--:B------:R-:W-:Y:S01]  /*55c0*/  FMUL.FTZ R62, R42.reuse, R57.reuse ;  /* 0x000000392a3e7220 */ /* 0x0c0fe20000410000 */
[C---:B------:R-:W-:Y:S01]  /*55d0*/  FMUL.FTZ R57, R41.reuse, R57 ;  /* 0x0000003929397220 */ /* 0x040fe20000410000 */
[----:B------:R-:W-:Y:S02]  /*55e0*/  HADD2.F32 R43, -RZ, R43.H0_H0 ;  /* 0x2000002bff2b7230 */ /* 0x000fe40000004100 */
[-C--:B------:R-:W-:Y:S01]  /*55f0*/  FFMA.FTZ R62, R41, R56.reuse, -R62 ;  /* 0x00000038293e7223 */ /* 0x080fe2000001083e */
        /* <DEDUP_REMOVED lines=26> */
.L_x_512:
[----:B------:R-:W-:Y:S05]  /*57a0*/  BSYNC B2 ;  /* 0x0000000000027941 */ /* 0x000fea0003800000 */
.L_x_511:
[----:B------:R-:W-:Y:S02]  /*57b0*/  ULDC.64 UR4, c[0x0][0x208] ;  /* 0x0000820000047ab9 */ /* 0x000fe40000000a00 */
[----:B--2---:R1:W-:Y:S03]  /*57c0*/  STG.E.128 desc[UR4][R52.64+0x80], R40 ;  /* 0x0000802834007986 */ /* 0x0043e6000c101d04 */
.L_x_510:
[----:B------:R-:W-:Y:S05]  /*57d0*/  BSYNC B1 ;  /* 0x0000000000017941 */ /* 0x000fea0003800000 */
.L_x_509:
[----:B------:R-:W-:Y:S01]  /*57e0*/  ISETP.NE.AND P3, PT, R9, RZ, PT ;  /* 0x000000ff0900720c */ /* 0x000fe20003f65270 */
[----:B------:R-:W-:-:S12]  /*57f0*/  BSSY B1, `(.L_x_513) ;  /* 0x0000032000017945 */ /* 0x000fd80003800000 */
[----:B------:R-:W-:Y:S05]  /*5800*/  @!P3 BRA `(.L_x_514) ;  /* 0x0000000000c0b947 */ /* 0x000fea0003800000 */
[----:B-1234-:R1:W2:Y:S01]  /*5810*/  LDS.128 R40, [R4+0x2b400] ;  /* 0x02b4000004287984 */ /* 0x01e2a20000000c00 */
[----:B------:R-:W-:Y:S01]  /*5820*/  ISETP.GE.AND P3, PT, R214, R116, PT ;  /* 0x00000074d600720c */ /* 0x000fe20003f66270 */
[----:B------:R-:W-:-:S12]  /*5830*/  BSSY B2, `(.L_x_515) ;  /* 0x000002b000027945 */ /* 0x000fd80003800000 */
[----:B-1----:R-:W-:Y:S05]  /*5840*/  @P3 BRA `(.L_x_516) ;  /* 0x0000000000a43947 */ /* 0x002fea0003800000 */
[--C-:B------:R-:W-:Y:S02]  /*5850*/  SHF.R.U64 R50, R50, 0x10, R51.reuse ;  /* 0x0000001032327819 */ /* 0x100fe40000001233 */
[----:B------:R-:W-:Y:S02]  /*5860*/  SHF.R.U32.HI R54, RZ, 0x10, R51 ;  /* 0x00000010ff367819 */ /* 0x000fe40000011633 */
[--C-:B------:R-:W-:Y:S01]  /*5870*/  SHF.R.U64 R51, R48, 0x10, R49.reuse ;  /* 0x0000001030337819 */ /* 0x100fe20000001231 */
[----:B------:R-:W-:Y:S01]  /*5880*/  HADD2.F32 R50, -RZ, R50.H0_H0 ;  /* 0x20000032ff327230 */ /* 0x000fe20000004100 */
[----:B--2---:R-:W-:Y:S01]  /*5890*/  MOV R48, R42 ;  /* 0x0000002a00307202 */ /* 0x004fe20000000f00 */
[----:B------:R-:W-:Y:S01]  /*58a0*/  HADD2.F32 R42, -RZ, R41.H1_H1 ;  /* 0x30000029ff2a7230 */ /* 0x000fe20000004100 */
[----:B------:R-:W-:Y:S01]  /*58b0*/  SHF.R.U32.HI R56, RZ, 0x10, R49 ;  /* 0x00000010ff387819 */ /* 0x000fe20000011631 */
[----:B------:R-:W-:Y:S02]  /*58c0*/  HADD2.F32 R51, -RZ, R51.H0_H0 ;  /* 0x20000033ff337230 */ /* 0x000fe40000004100 */
[----:B------:R-:W-:-:S02]  /*58d0*/  HADD2.F32 R41, -RZ, R41.H0_H0 ;  /* 0x20000029ff297230 */ /* 0x000fc40000004100 */
[----:B------:R-:W-:Y:S02]  /*58e0*/  HADD2.F32 R56, -RZ, R56.H0_H0 ;  /* 0x20000038ff387230 */ /* 0x000fe40000004100 */
[CC--:B------:R-:W-:Y:S01]  /*58f0*/  FMUL.FTZ R58, R42.reuse, R51.reuse ;  /* 0x000000332a3a7220 */ /* 0x0c0fe20000410000 */
[--C-:B------:R-:W-:Y:S02]  /*5900*/  HADD2.F32 R49, -RZ, R43.reuse.H1_H1 ;  /* 0x3000002bff317230 */ /* 0x100fe40000004100 */
[C---:B------:R-:W-:Y:S01]  /*5910*/  FMUL.FTZ R51, R41.reuse, R51 ;  /* 0x0000003329337220 */ /* 0x040fe20000410000 */
[----:B------:R-:W-:Y:S02]  /*5920*/  HADD2.F32 R43, -RZ, R43.H0_H0 ;  /* 0x2000002bff2b7230 */ /* 0x000fe40000004100 */
[-C--:B------:R-:W-:Y:S01]  /*5930*/  FFMA.FTZ R58, R41, R50.reuse, -R58 ;  /* 0x00000032293a7223 */ /* 0x080fe2000001083a */
[----:B------:R-:W-:Y:S02]  /*5940*/  HADD2.F32 R54, -RZ, R54.H0_H0 ;  /* 0x20000036ff367230 */ /* 0x000fe40000004100 */
[----:B------:R-:W-:Y:S01]  /*5950*/  FFMA.FTZ R55, R42, R50, R51 ;  /* 0x000000322a377223 */ /* 0x000fe20000010033 */
        /* <DEDUP_REMOVED lines=24> */
.L_x_516:
[----:B------:R-:W-:Y:S05]  /*5ae0*/  BSYNC B2 ;  /* 0x0000000000027941 */ /* 0x000fea0003800000 */
.L_x_515:
[----:B------:R-:W-:Y:S02]  /*5af0*/  ULDC.64 UR4, c[0x0][0x208] ;  /* 0x0000820000047ab9 */ /* 0x000fe40000000a00 */
[----:B--2---:R1:W-:Y:S03]  /*5b00*/  STG.E.128 desc[UR4][R52.64+0x100], R40 ;  /* 0x0001002834007986 */ /* 0x0043e6000c101d04 */
.L_x_514:
[----:B------:R-:W-:Y:S05]  /*5b10*/  BSYNC B1 ;  /* 0x0000000000017941 */ /* 0x000fea0003800000 */
.L_x_513:
[----:B------:R-:W-:-:S13]  /*5b20*/  ISETP.NE.AND P3, PT, R8, RZ, PT ;  /* 0x000000ff0800720c */ /* 0x000fda0003f65270 */
        /* <DEDUP_REMOVED lines=46> */
.L_x_518:
[----:B------:R-:W-:Y:S05]  /*5e10*/  BSYNC B1 ;  /* 0x0000000000017941 */ /* 0x000fea0003800000 */
.L_x_517:
[----:B------:R-:W-:Y:S02]  /*5e20*/  ULDC.64 UR4, c[0x0][0x208] ;  /* 0x0000820000047ab9 */ /* 0x000fe40000000a00 */
[----:B--2---:R1:W-:Y:S01]  /*5e30*/  STG.E.128 desc[UR4][R52.64+0x180], R40 ;  /* 0x0001802834007986 */ /* 0x0043e2000c101d04 */
[----:B------:R-:W-:Y:S05]  /*5e40*/  BRA `(.L_x_504) ;  /* 0x0000004000547947 */ /* 0x000fea0003800000 */
.L_x_462:
        /* <DEDUP_REMOVED lines=14> */
[----:B------:R-:W-:Y:S01]  /*5f30*/  IADD3 R40, P4, R102, R88, RZ ;  /* 0x0000005866287210 */ /* 0x000fe20007f9e0ff */
[----:B------:R-:W-:Y:S01]  /*5f40*/  ULDC.64 UR6, c[0x0][0x3e0] ;  /* 0x0000f80000067ab9 */ /* 0x000fe20000000a00 */
[----:B------:R-:W-:Y:S01]  /*5f50*/  LEA R56, P3, R42, UR4, 0x1 ;  /* 0x000000042a387c11 */ /* 0x000fe2000f8608ff */
[----:B------:R-:W-:Y:S01]  /*5f60*/  IMAD.X R43, R0, 0x1, R15, P2 ;  /* 0x00000001002b7824 */ /* 0x000fe200010e060f */
[----:B------:R-:W-:Y:S02]  /*5f70*/  IADD3.X R41, R115, R21, RZ, P4, !PT ;  /* 0x0000001573297210 */ /* 0x000fe400027fe4ff */
[----:B------:R-:W-:Y:S02]  /*5f80*/  CS2R R46, SRZ ;  /* 0x00000000002e7805 */ /* 0x000fe4000001ff00 */
[----:B------:R-:W-:-:S02]  /*5f90*/  ISETP.GE.AND P4, PT, R213, R116, PT ;  /* 0x00000074d500720c */ /* 0x000fc40003f86270 */
[----:B------:R-:W-:Y:S02]  /*5fa0*/  CS2R R44, SRZ ;  /* 0x00000000002c7805 */ /* 0x000fe4000001ff00 */
[----:B------:R-:W-:Y:S02]  /*5fb0*/  LEA.HI.X R57, R42, UR5, R43, 0x1, P3 ;  /* 0x000000052a397c11 */ /* 0x000fe400098f0c2b */
[----:B------:R-:W-:Y:S02]  /*5fc0*/  CS2R R42, SRZ ;  /* 0x00000000002a7805 */ /* 0x000fe4000001ff00 */
[----:B------:R-:W-:Y:S02]  /*5fd0*/  ISETP.GE.AND P3, PT, R212, R116, PT ;  /* 0x00000074d400720c */ /* 0x000fe40003f66270 */
[----:B------:R-:W-:Y:S02]  /*5fe0*/  CS2R R54, SRZ ;  /* 0x0000000000367805 */ /* 0x000fe4000001ff00 */
[----:B------:R-:W-:-:S02]  /*5ff0*/  LEA R60, P2, R40, UR6, 0x1 ;  /* 0x00000006283c7c11 */ /* 0x000fc4000f8408ff */
[----:B------:R-:W-:Y:S02]  /*6000*/  CS2R R52, SRZ ;  /* 0x0000000000347805 */ /* 0x000fe4000001ff00 */
[----:B------:R-:W-:Y:S02]  /*6010*/  CS2R R50, SRZ ;  /* 0x0000000000327805 */ /* 0x000fe4000001ff00 */
[----:B------:R-:W-:Y:S02]  /*6020*/  CS2R R48, SRZ ;  /* 0x0000000000307805 */ /* 0x000fe4000001ff00 */
[----:B------:R-:W-:Y:S02]  /*6030*/  LEA.HI.X R61, R40, UR7, R41, 0x1, P2 ;  /* 0x00000007283d7c11 */ /* 0x000fe400090f0c29 */
[----:B------:R-:W-:Y:S01]  /*6040*/  CS2R R40, SRZ ;  /* 0x0000000000287805 */ /* 0x000fe2000001ff00 */
[----:B------:R-:W-:Y:S02]  /*6050*/  ULDC.64 UR8, c[0x0][0x208] ;  /* 0x0000820000087ab9 */ /* 0x000fe40000000a00 */
[----:B------:R0:W5:Y:S04]  /*6060*/  @!P4 LDG.E.128 R48, desc[UR8][R60.64+0x80] ;  /* 0x000080083c30c981 */ /* 0x000168000c1e1d00 */
[----:B------:R0:W5:Y:S04]  /*6070*/  @!P3 LDG.E.128 R44, desc[UR8][R56.64] ;  /* 0x00000008382cb981 */ /* 0x000168000c1e1d00 */
[----:B------:R0:W5:Y:S04]  /*6080*/  @!P4 LDG.E.128 R40, desc[UR8][R56.64+0x80] ;  /* 0x000080083828c981 */ /* 0x000168000c1e1d00 */
[----:B------:R0:W5:Y:S02]  /*6090*/  @!P3 LDG.E.128 R52, desc[UR8][R60.64] ;  /* 0x000000083c34b981 */ /* 0x000164000c1e1d00 */
.L_x_520:
[----:B------:R-:W-:Y:S05]  /*60a0*/  BSYNC B1 ;  /* 0x0000000000017941 */ /* 0x000fea0003800000 */
.L_x_519:
[----:B0----5:R-:W-:Y:S01]  /*60b0*/  IMAD.MOV.U32 R57, RZ, RZ, R43 ;  /* 0x000000ffff397224 */ /* 0x021fe200078e002b */
[----:B------:R-:W-:Y:S01]  /*60c0*/  MOV R60, R40 ;  /* 0x00000028003c7202 */ /* 0x000fe20000000f00 */
[----:B------:R-:W-:Y:S01]  /*60d0*/  IMAD.MOV.U32 R56, RZ, RZ, R42 ;  /* 0x000000ffff387224 */ /* 0x000fe200078e002a */
[----:B------:R-:W-:Y:S01]  /*60e0*/  ISETP.GE.AND P3, PT, R217, R3, PT ;  /* 0x00000003d900720c */ /* 0x000fe20003f66270 */
[----:B------:R-:W-:Y:S01]  /*60f0*/  BSSY B1, `(.L_x_521) ;  /* 0x000003d000017945 */ /* 0x000fe20003800000 */
[----:B------:R-:W-:Y:S01]  /*6100*/  PRMT R177, R177, 0x5410, R57 ;  /* 0x00005410b1b17816 */ /* 0x000fe20000000039 */
[----:B------:R-:W-:Y:S01]  /*6110*/  IMAD.MOV.U32 R57, RZ, RZ, R46 ;  /* 0x000000ffff397224 */ /* 0x000fe200078e002e */
[----:B------:R-:W-:Y:S01]  /*6120*/  PRMT R175, R175, 0x5410, R56 ;  /* 0x00005410afaf7816 */ /* 0x000fe20000000038 */
[----:B------:R-:W-:Y:S01]  /*6130*/  IMAD.MOV.U32 R56, RZ, RZ, R41 ;  /* 0x000000ffff387224 */ /* 0x000fe200078e0029 */
[----:B------:R-:W-:Y:S01]  /*6140*/  PRMT R176, R176, 0x5410, R60 ;  /* 0x00005410b0b07816 */ /* 0x000fe2000000003c */
[----:B------:R-:W-:Y:S01]  /*6150*/  IMAD.MOV.U32 R60, RZ, RZ, R44 ;  /* 0x000000ffff3c7224 */ /* 0x000fe200078e002c */
[----:B------:R-:W-:Y:S01]  /*6160*/  PRMT R179, R57, 0x7610, R179 ;  /* 0x0000761039b37816 */ /* 0x000fe200000000b3 */
[----:B------:R-:W-:Y:S01]  /*6170*/  IMAD.MOV.U32 R57, RZ, RZ, R45 ;  /* 0x000000ffff397224 */ /* 0x000fe200078e002d */
[----:B------:R-:W-:-:S02]  /*6180*/  PRMT R178, R56, 0x7610, R178 ;  /* 0x0000761038b27816 */ /* 0x000fc400000000b2 */
[----:B------:R-:W-:Y:S02]  /*6190*/  CS2R R62, SRZ ;  /* 0x00000000003e7805 */ /* 0x000fe4000001ff00 */
[----:B------:R-:W-:Y:S02]  /*61a0*/  MOV R56, R47 ;  /* 0x0000002f00387202 */ /* 0x000fe40000000f00 */
[----:B------:R-:W-:Y:S02]  /*61b0*/  CS2R R66, SRZ ;  /* 0x0000000000427805 */ /* 0x000fe4000001ff00 */
[----:B------:R-:W-:Y:S01]  /*61c0*/  PRMT R163, R57, 0x7610, R163 ;  /* 0x0000761039a37816 */ /* 0x000fe200000000a3 */
[----:B------:R-:W-:Y:S01]  /*61d0*/  IMAD.MOV.U32 R57, RZ, RZ, R51 ;  /* 0x000000ffff397224 */ /* 0x000fe200078e0033 */
[----:B------:R-:W-:Y:S01]  /*61e0*/  PRMT R165, R56, 0x5410, R60 ;  /* 0x0000541038a57816 */ /* 0x000fe2000000003c */
[----:B------:R-:W-:Y:S01]  /*61f0*/  IMAD.MOV.U32 R60, RZ, RZ, R48 ;  /* 0x000000ffff3c7224 */ /* 0x000fe200078e0030 */
[----:B------:R-:W-:-:S02]  /*6200*/  MOV R56, R50 ;  /* 0x0000003200387202 */ /* 0x000fc40000000f00 */
[----:B------:R-:W-:Y:S02]  /*6210*/  CS2R R64, SRZ ;  /* 0x0000000000407805 */ /* 0x000fe4000001ff00 */
[----:B------:R-:W-:Y:S01]  /*6220*/  PRMT R177, R57, 0x7610, R177 ;  /* 0x0000761039b17816 */ /* 0x000fe200000000b1 */
[----:B------:R-:W-:Y:S01]  /*6230*/  IMAD.MOV.U32 R57, RZ, RZ, R54 ;  /* 0x000000ffff397224 */ /* 0x000fe200078e0036 */
[----:B------:R-:W-:Y:S02]  /*6240*/  PRMT R175, R56, 0x7610, R175 ;  /* 0x0000761038af7816 */ /* 0x000fe400000000af */
[----:B------:R-:W-:Y:S02]  /*6250*/  CS2R R70, SRZ ;  /* 0x0000000000467805 */ /* 0x000fe4000001ff00 */
[----:B------:R-:W-:Y:S02]  /*6260*/  MOV R56, R49 ;  /* 0x0000003100387202 */ /* 0x000fe40000000f00 */
[----:B------:R-:W-:-:S02]  /*6270*/  CS2R R68, SRZ ;  /* 0x0000000000447805 */ /* 0x000fc4000001ff00 */
[----:B------:R-:W-:Y:S01]  /*6280*/  PRMT R179, R179, 0x5410, R57 ;  /* 0x00005410b3b37816 */ /* 0x000fe20000000039 */
[----:B------:R-:W-:Y:S01]  /*6290*/  IMAD.MOV.U32 R57, RZ, RZ, R53 ;  /* 0x000000ffff397224 */ /* 0x000fe200078e0035 */
[----:B------:R-:W-:Y:S01]  /*62a0*/  PRMT R178, R178, 0x5410, R56 ;  /* 0x00005410b2b27816 */ /* 0x000fe20000000038 */
[----:B------:R-:W-:Y:S01]  /*62b0*/  IMAD.MOV.U32 R56, RZ, RZ, R55 ;  /* 0x000000ffff387224 */ /* 0x000fe200078e0037 */
[----:B------:R-:W-:Y:S02]  /*62c0*/  PRMT R176, R60, 0x7610, R176 ;  /* 0x000076103cb07816 */ /* 0x000fe400000000b0 */
[----:B------:R-:W-:Y:S02]  /*62d0*/  MOV R60, R52 ;  /* 0x00000034003c7202 */ /* 0x000fe40000000f00 */
[----:B------:R-:W-:Y:S02]  /*62e0*/  PRMT R164, R57, 0x7610, R164 ;  /* 0x0000761039a47816 */ /* 0x000fe400000000a4 */
[----:B------:R-:W-:-:S02]  /*62f0*/  PRMT R181, R56, 0x5410, R60 ;  /* 0x0000541038b57816 */ /* 0x000fc4000000003c */
[----:B------:R-:W-:Y:S02]  /*6300*/  CS2R R56, SRZ ;  /* 0x0000000000387805 */ /* 0x000fe4000001ff00 */
[----:B------:R-:W-:Y:S01]  /*6310*/  CS2R R60, SRZ ;  /* 0x00000000003c7805 */ /* 0x000fe2000001ff00 */
        /* <DEDUP_REMOVED lines=9> */
[----:B------:R-:W-:Y:S02]  /*63b0*/  CS2R R68, SRZ ;  /* 0x0000000000447805 */ /* 0x000fe4000001ff00 */
[----:B------:R-:W-:Y:S02]  /*63c0*/  CS2R R66, SRZ ;  /* 0x0000000000427805 */ /* 0x000fe4000001ff00 */
[----:B------:R-:W-:Y:S02]  /*63d0*/  IADD3.X R57, R21, R115, R34, P2, P4 ;  /* 0x0000007315397210 */ /* 0x000fe400017e8422 */
[----:B------:R-:W-:Y:S02]  /*63e0*/  CS2R R64, SRZ ;  /* 0x0000000000407805 */ /* 0x000fe4000001ff00 */
[----:B------:R-:W-:Y:S01]  /*63f0*/  LEA R72, P4, R58, UR4, 0x1 ;  /* 0x000000043a487c11 */ /* 0x000fe2000f8808ff */
[----:B------:R-:W-:Y:S01]  /*6400*/  ULDC.64 UR8, c[0x0][0x208] ;  /* 0x0000820000087ab9 */ /* 0x000fe20000000a00 */
[----:B------:R-:W-:-:S02]  /*6410*/  LEA R74, P2, R56, UR6, 0x1 ;  /* 0x00000006384a7c11 */ /* 0x000fc4000f8408ff */
[----:B------:R-:W-:Y:S02]  /*6420*/  LEA.HI.X R73, R58, UR5, R59, 0x1, P4 ;  /* 0x000000053a497c11 */ /* 0x000fe4000a0f0c3b */
[----:B------:R-:W-:Y:S02]  /*6430*/  CS2R R58, SRZ ;  /* 0x00000000003a7805 */ /* 0x000fe4000001ff00 */
[----:B------:R-:W-:Y:S02]  /*6440*/  LEA.HI.X R75, R56, UR7, R57, 0x1, P2 ;  /* 0x00000007384b7c11 */ /* 0x000fe400090f0c39 */
[----:B------:R-:W-:Y:S02]  /*6450*/  CS2R R56, SRZ ;  /* 0x0000000000387805 */ /* 0x000fe4000001ff00 */
[-C--:B------:R-:W-:Y:S02]  /*6460*/  ISETP.GE.AND P4, PT, R212, R116.reuse, PT ;  /* 0x00000074d400720c */ /* 0x080fe40003f86270 */
[----:B------:R-:W-:-:S11]  /*6470*/  ISETP.GE.AND P2, PT, R213, R116, PT ;  /* 0x00000074d500720c */ /* 0x000fd60003f46270 */
[----:B------:R0:W5:Y:S04]  /*6480*/  @!P4 LDG.E.128 R60, desc[UR8][R72.64] ;  /* 0x00000008483cc981 */ /* 0x000168000c1e1d00 */
[----:B------:R0:W5:Y:S04]  /*6490*/  @!P2 LDG.E.128 R56, desc[UR8][R72.64+0x80] ;  /* 0x000080084838a981 */ /* 0x000168000c1e1d00 */
[----:B------:R0:W5:Y:S04]  /*64a0*/  @!P4 LDG.E.128 R68, desc[UR8][R74.64] ;  /* 0x000000084a44c981 */ /* 0x000168000c1e1d00 */
[----:B------:R0:W5:Y:S02]  /*64b0*/  @!P2 LDG.E.128 R64, desc[UR8][R74.64+0x80] ;  /* 0x000080084a40a981 */ /* 0x000164000c1e1d00 */
.L_x_522:
[----:B------:R-:W-:Y:S05]  /*64c0*/  BSYNC B1 ;  /* 0x0000000000017941 */ /* 0x000fea0003800000 */
.L_x_521:
[----:B------:R-:W-:Y:S01]  /*64d0*/  ISETP.GE.AND P4, PT, R218, R3, PT ;  /* 0x00000003da00720c */ /* 0x000fe20003f86270 */
[----:B------:R-:W-:Y:S01]  /*64e0*/  BSSY B1, `(.L_x_523) ;  /* 0x0000020000017945 */ /* 0x000fe20003800000 */
[----:B0-----:R-:W-:Y:S02]  /*64f0*/  CS2R R74, SRZ ;  /* 0x00000000004a7805 */ /* 0x001fe4000001ff00 */
        /* <DEDUP_REMOVED lines=12> */
[----:B------:R-:W-:Y:S01]  /*65c0*/  ULDC.64 UR8, c[0x0][0x208] ;  /* 0x0000820000087ab9 */ /* 0x000fe20000000a00 */
[----:B------:R-:W-:Y:S02]  /*65d0*/  IADD3.X R73, R15, R29, R0, P2, P6 ;  /* 0x0000001d0f497210 */ /* 0x000fe400017ec400 */
[----:B------:R-:W-:-:S04]  /*65e0*/  IADD3 R0, P2, P6, R102, R31, R88 ;  /* 0x0000001f66007210 */ /* 0x000fc80007e5e058 */
[----:B------:R-:W-:Y:S02]  /*65f0*/  IADD3.X R115, R21, R33, R115, P2, P6 ;  /* 0x0000002115737210 */ /* 0x000fe400017ec473 */
[----:B------:R-:W-:-:S04]  /*6600*/  LEA R88, P2, R90, UR4, 0x1 ;  /* 0x000000045a587c11 */ /* 0x000fc8000f8408ff */
[----:B------:R-:W-:Y:S02]  /*6610*/  LEA.HI.X R89, R90, UR5, R73, 0x1, P2 ;  /* 0x000000055a597c11 */ /* 0x000fe400090f0c49 */
[----:B------:R-:W-:-:S04]  /*6620*/  LEA R90, P2, R0, UR6, 0x1 ;  /* 0x00000006005a7c11 */ /* 0x000fc8000f8408ff */
[----:B------:R-:W-:Y:S02]  /*6630*/  LEA.HI.X R91, R0, UR7, R115, 0x1, P2 ;  /* 0x00000007005b7c11 */ /* 0x000fe400090f0c73 */
[----:B------:R-:W-:Y:S02]  /*6640*/  ISETP.GE.AND P2, PT, R212, R116, PT ;  /* 0x00000074d400720c */ /* 0x000fe40003f46270 */
[----:B------:R-:W-:Y:S02]  /*6650*/  CS2R R74, SRZ ;  /* 0x00000000004a7805 */ /* 0x000fe4000001ff00 */
[----:B------:R-:W-:Y:S02]  /*6660*/  CS2R R72, SRZ ;  /* 0x0000000000487805 */ /* 0x000fe4000001ff00 */
[----:B------:R-:W-:Y:S02]  /*6670*/  CS2R R82, SRZ ;  /* 0x0000000000527805 */ /* 0x000fe4000001ff00 */
[----:B------:R-:W-:-:S05]  /*6680*/  CS2R R80, SRZ ;  /* 0x0000000000507805 */ /* 0x000fca000001ff00 */
[----:B------:R0:W5:Y:S04]  /*6690*/  @!P2 LDG.E.128 R76, desc[UR8][R88.64] ;  /* 0x00000008584ca981 */ /* 0x000168000c1e1d00 */
[----:B------:R0:W5:Y:S01]  /*66a0*/  @!P2 LDG.E.128 R84, desc[UR8][R90.64] ;  /* 0x000000085a54a981 */ /* 0x000162000c1e1d00 */
[----:B------:R-:W-:-:S13]  /*66b0*/  ISETP.GE.AND P2, PT, R213, R116, PT ;  /* 0x00000074d500720c */ /* 0x000fda0003f46270 */
[----:B------:R0:W5:Y:S04]  /*66c0*/  @!P2 LDG.E.128 R72, desc[UR8][R88.64+0x80] ;  /* 0x000080085848a981 */ /* 0x000168000c1e1d00 */
[----:B------:R0:W5:Y:S02]  /*66d0*/  @!P2 LDG.E.128 R80, desc[UR8][R90.64+0x80] ;  /* 0x000080085a50a981 */ /* 0x000164000c1e1d00 */
.L_x_524:
[----:B------:R-:W-:Y:S05]  /*66e0*/  BSYNC B1 ;  /* 0x0000000000017941 */ /* 0x000fea0003800000 */
.L_x_523:
[----:B0-----:R-:W-:Y:S01]  /*66f0*/  IMAD.MOV.U32 R88, RZ, RZ, R56 ;  /* 0x000000ffff587224 */ /* 0x001fe200078e0038 */
[----:B------:R-:W-:Y:S01]  /*6700*/  PRMT R167, R93, 0x7610, R167 ;  /* 0x000076105da77816 */ /* 0x000fe200000000a7 */
[----:B------:R-:W-:Y:S01]  /*6710*/  IMAD.MOV.U32 R89, RZ, RZ, R57 ;  /* 0x000000ffff597224 */ /* 0x000fe200078e0039 */
[----:B------:R-:W-:Y:S01]  /*6720*/  MOV R0, R59 ;  /* 0x0000003b00007202 */ /* 0x000fe20000000f00 */
[----:B------:R-:W-:Y:S01]  /*6730*/  ULOP3.LUT UR4, UR60, 0x1, URZ, 0xfc, !UPT ;  /* 0x000000013c047892 */ /* 0x000fe2000f8efc3f */
[----:B------:R-:W-:Y:S02]  /*6740*/  MOV R90, R62 ;  /* 0x0000003e005a7202 */ /* 0x000fe40000000f00 */
[----:B------:R-:W-:Y:S01]  /*6750*/  PRMT R167, R167, 0x5410, R0 ;  /* 0x00005410a7a77816 */ /* 0x000fe20000000000 */
[----:B------:R-:W-:Y:S01]  /*6760*/  IMAD.MOV.U32 R0, RZ, RZ, R63 ;  /* 0x000000ffff007224 */ /* 0x000fe200078e003f */
[----:B------:R-:W-:Y:S01]  /*6770*/  PRMT R168, R88, 0x5410, R89 ;  /* 0x0000541058a87816 */ /* 0x000fe20000000059 */
[----:B------:R-:W-:Y:S01]  /*6780*/  IMAD.MOV.U32 R88, RZ, RZ, R60 ;  /* 0x000000ffff587224 */ /* 0x000fe200078e003c */
[----:B------:R-:W-:Y:S01]  /*6790*/  PRMT R172, R172, 0x5410, R90 ;  /* 0x00005410acac7816 */ /* 0x000fe2000000005a */
[----:B------:R-:W-:Y:S01]  /*67a0*/  IMAD.MOV.U32 R90, RZ, RZ, R66 ;  /* 0x000000ffff5a7224 */ /* 0x000fe200078e0042 */
[----:B------:R-:W-:Y:S01]  /*67b0*/  MOV R89, R61 ;  /* 0x0000003d00597202 */ /* 0x000fe20000000f00 */
[----:B------:R-:W-:Y:S01]  /*67c0*/  UISETP.NE.AND UP0, UPT, UR4, 0x3, UPT ;  /* 0x000000030400788c */ /* 0x000fe2000bf05270 */
[----:B------:R-:W-:Y:S01]  /*67d0*/  PRMT R171, R88, 0x5410, R0 ;  /* 0x0000541058ab7816 */ /* 0x000fe20000000000 */
[----:B------:R-:W-:Y:S01]  /*67e0*/  IMAD.MOV.U32 R0, RZ, RZ, R67 ;  /* 0x000000ffff007224 */ /* 0x000fe200078e0043 */
        /* <DEDUP_REMOVED lines=11> */
[----:B-----5:R-:W-:Y:S02]  /*68a0*/  MOV R90, R74 ;  /* 0x0000004a005a7202 */ /* 0x020fe40000000f00 */
[----:B------:R-:W-:Y:S01]  /*68b0*/  PRMT R173, R173, 0x5410, R0 ;  /* 0x00005410adad7816 */ /* 0x000fe20000000000 */
[----:B------:R-:W-:Y:S01]  /*68c0*/  IMAD.MOV.U32 R0, RZ, RZ, R78 ;  /* 0x000000ffff007224 */ /* 0x000fe200078e004e */
[----:B------:R-:W-:Y:S01]  /*68d0*/  PRMT R152, R90, 0x7610, R152 ;  /* 0x000076105a987816 */ /* 0x000fe20000000098 */
[----:B------:R-:W-:Y:S01]  /*68e0*/  IMAD.MOV.U32 R90, RZ, RZ, R72 ;  /* 0x000000ffff5a7224 */ /* 0x000fe200078e0048 */
[----:B------:R-:W-:-:S02]  /*68f0*/  PRMT R172, R88, 0x7610, R172 ;  /* 0x0000761058ac7816 */ /* 0x000fc400000000ac */
        /* <DEDUP_REMOVED lines=9> */
[----:B------:R-:W-:-:S02]  /*6990*/  MOV R89, R76 ;  /* 0x0000004c00597202 */ /* 0x000fc40000000f00 */
[----:B------:R-:W-:Y:S02]  /*69a0*/  PLOP3.LUT P2, PT, PT, PT, UP0, 0x80, 0x0 ;  /* 0x000000000000781c */ /* 0x000fe40003f4f008 */
[----:B------:R-:W-:Y:S01]  /*69b0*/  PRMT R157, R89, 0x5410, R88 ;  /* 0x00005410599d7816 */ /* 0x000fe20000000058 */
[----:B------:R-:W-:Y:S01]  /*69c0*/  IMAD.MOV.U32 R88, RZ, RZ, R80 ;  /* 0x000000ffff587224 */ /* 0x000fe200078e0050 */
[----:B------:R-:W-:Y:S01]  /*69d0*/  PRMT R154, R0, 0x7610, R154 ;  /* 0x00007610009a7816 */ /* 0x000fe2000000009a */
[----:B------:R-:W-:Y:S01]  /*69e0*/  IMAD.MOV.U32 R0, RZ, RZ, R81 ;  /* 0x000000ffff007224 */ /* 0x000fe200078e0051 */
[----:B------:R-:W-:Y:S02]  /*69f0*/  MOV R89, R83 ;  /* 0x0000005300597202 */ /* 0x000fe40000000f00 */
[----:B------:R-:W-:Y:S02]  /*6a00*/  PRMT R156, R156, 0x5410, R90 ;  /* 0x000054109c9c7816 */ /* 0x000fe4000000005a */
[----:B------:R-:W-:Y:S01]  /*6a10*/  PRMT R154, R154, 0x5410, R89 ;  /* 0x000054109a9a7816 */ /* 0x000fe20000000059 */
[----:B------:R-:W-:Y:S01]  /*6a20*/  IMAD.MOV.U32 R89, RZ, RZ, R87 ;  /* 0x000000ffff597224 */ /* 0x000fe200078e0057 */
[----:B------:R-:W-:Y:S01]  /*6a30*/  PRMT R155, R88, 0x5410, R0 ;  /* 0x00005410589b7816 */ /* 0x000fe20000000000 */
[----:B------:R-:W-:Y:S01]  /*6a40*/  IMAD.MOV.U32 R88, RZ, RZ, R84 ;  /* 0x000000ffff587224 */ /* 0x000fe200078e0054 */
[----:B------:R-:W-:-:S02]  /*6a50*/  MOV R90, R86 ;  /* 0x00000056005a7202 */ /* 0x000fc40000000f00 */
[----:B------:R-:W-:Y:S02]  /*6a60*/  MOV R0, R85 ;  /* 0x0000005500007202 */ /* 0x000fe40000000f00 */
[----:B------:R-:W-:Y:S02]  /*6a70*/  PRMT R158, R90, 0x5410, R89 ;  /* 0x000054105a9e7816 */ /* 0x000fe40000000059 */
[----:B------:R-:W-:Y:S01]  /*6a80*/  PRMT R166, R88, 0x5410, R0 ;  /* 0x0000541058a67816 */ /* 0x000fe20000000000 */
[----:B------:R-:W-:Y:S06]  /*6a90*/  @!P2 BRA `(.L_x_525) ;  /* 0x000000000004a947 */ /* 0x000fec0003800000 */
[----:B------:R-:W-:Y:S01]  /*6aa0*/  BPT.TRAP 0x1 ;  /* 0x000000040000795c */ /* 0x000fe20000300000 */
.L_x_525:
[----:B------:R-:W-:Y:S01]  /*6ab0*/  IMAD R0, R17, 0x8, R16 ;  /* 0x0000000811007824 */ /* 0x000fe200078e0210 */
[----:B------:R-:W-:Y:S01]  /*6ac0*/  SHF.L.U32 R115, R219, 0x1f, RZ ;  /* 0x0000001fdb737819 */ /* 0x000fe200000006ff */
[----:B------:R-:W0:Y:S01]  /*6ad0*/  LDC R145, c[0x0][0x2e4] ;  /* 0x0000b900ff917b82 */ /* 0x000e220000000800 */
[----:B------:R-:W-:Y:S02]  /*6ae0*/  BSSY B1, `(.L_x_526) ;  /* 0x0000004000017945 */ /* 0x000fe40003800000 */
[----:B------:R-:W1:Y:S05]  /*6af0*/  SYNCS.PHASECHK.TRANS64.TRYWAIT P6, [R0+URZ+0x38890], R115 ;  /* 0x03889073000075a7 */ /* 0x000e6a00080c017f */
[----:B------:R-:W2:Y:S01]  /*6b00*/  LDC.64 R122, c[0x0][0x2f0] ;  /* 0x0000bc00ff7a7b82 */ /* 0x000ea20000000a00 */
[----:B-1----:R-:W-:Y:S05]  /*6b10*/  @!P6 BRA `(.L_x_527) ;  /* 0x000001e80094e947 */ /* 0x002fea0003800000 */
.L_x_791:
[----:B------:R-:W-:Y:S05]  /*6b20*/  BSYNC B1 ;  /* 0x0000000000017941 */ /* 0x000fea0003800000 */
.L_x_526:
[----:B------:R-:W-:Y:S01]  /*6b30*/  BSSY B1, `(.L_x_528) ;  /* 0x000010e000017945 */ /* 0x000fe20003800000 */
[----:B0-----:R-:W-:Y:S01]  /*6b40*/  IMAD.IADD R146, R145, 0x1, -R120 ;  /* 0x0000000191927824 */ /* 0x001fe200078e0a78 */
[----:B------:R-:W-:Y:S02]  /*6b50*/  MOV R125, R92 ;  /* 0x0000005c007d7202 */ /* 0x000fe40000000f00 */
[----:B------:R-:W-:Y:S05]  /*6b60*/  @P5 BRA `(.L_x_529) ;  /* 0x0000001000285947 */ /* 0x000fea0003800000 */
[----:B------:R-:W-:Y:S01]  /*6b70*/  ISETP.NE.AND P5, PT, R26, RZ, PT ;  /* 0x000000ff1a00720c */ /* 0x000fe20003fa5270 */
[-C--:B--2---:R-:W-:Y:S01]  /*6b80*/  IMAD R88, R117, R122.reuse, RZ ;  /* 0x0000007a75587224 */ /* 0x084fe200078e02ff */
[----:B------:R-:W-:Y:S01]  /*6b90*/  BSSY B2, `(.L_x_530) ;  /* 0x0000086000027945 */ /* 0x000fe20003800000 */
[----:B------:R-:W-:-:S04]  /*6ba0*/  IMAD.WIDE.U32 R136, R18, R122, R124 ;  /* 0x0000007a12887225 */ /* 0x000fc800078e007c */
[----:B------:R-:W-:-:S04]  /*6bb0*/  IMAD R88, R18, R123, R88 ;  /* 0x0000007b12587224 */ /* 0x000fc800078e0258 */
[----:B------:R-:W-:Y:S02]  /*6bc0*/  IMAD.IADD R159, R88, 0x1, R137 ;  /* 0x00000001589f7824 */ /* 0x000fe400078e0289 */
[----:B------:R-:W-:Y:S05]  /*6bd0*/  @!P5 BRA `(.L_x_531) ;  /* 0x000000080004d947 */ /* 0x000fea0003800000 */
[----:B------:R-:W-:Y:S01]  /*6be0*/  SEL R88, R120, R146, !P0 ;  /* 0x0000009278587207 */ /* 0x000fe20004000000 */
[----:B------:R-:W-:Y:S01]  /*6bf0*/  BSSY B3, `(.L_x_532) ;  /* 0x000007c000037945 */ /* 0x000fe20003800000 */
[----:B------:R-:W-:Y:S02]  /*6c00*/  IADD3 R92, P5, P6, R38, R136, R13 ;  /* 0x00000088265c7210 */ /* 0x000fe40007ebe00d */
[----:B------:R-:W-:Y:S02]  /*6c10*/  SHF.R.S32.HI R89, RZ, 0x1f, R88 ;  /* 0x0000001fff597819 */ /* 0x000fe40000011458 */
[----:B------:R-:W-:Y:S02]  /*6c20*/  IADD3.X R93, R37, R159, R7, P5, P6 ;  /* 0x0000009f255d7210 */ /* 0x000fe40002fec407 */
[----:B------:R-:W-:Y:S02]  /*6c30*/  LEA.HI R88, R89, R88, RZ, 0x4 ;  /* 0x0000005859587211 */ /* 0x000fe400078f20ff */
[----:B------:R-:W-:-:S02]  /*6c40*/  P2R R94, PR, RZ, 0x2 ;  /* 0x00000002ff5e7803 */ /* 0x000fc40000000000 */
[----:B------:R-:W-:-:S05]  /*6c50*/  LEA.HI.SX32 R88, R88, R14, 0x1c ;  /* 0x0000000e58587211 */ /* 0x000fca00078fe2ff */
[----:B------:R-:W-:-:S05]  /*6c60*/  IMAD.SHL.U32 R89, R88, 0x8, RZ ;  /* 0x0000000858597824 */ /* 0x000fca00078e00ff */
[----:B------:R-:W-:-:S13]  /*6c70*/  ISETP.GE.AND P5, PT, R89, R145, PT ;  /* 0x000000915900720c */ /* 0x000fda0003fa6270 */
[--C-:B------:R-:W-:Y:S02]  /*6c80*/  @!P5 SHF.R.S32.HI R91, RZ, 0x1f, R89.reuse ;  /* 0x0000001fff5bd819 */ /* 0x100fe40000011459 */
[--C-:B------:R-:W-:Y:S02]  /*6c90*/  @!P5 IADD3 R90, P1, P6, R38, R136, R89.reuse ;  /* 0x00000088265ad210 */ /* 0x100fe40007e3e059 */
[----:B------:R-:W-:Y:S02]  /*6ca0*/  LOP3.LUT R89, R232, 0x38, R89, 0xf8, !PT ;  /* 0x00000038e8597812 */ /* 0x000fe400078ef859 */
[----:B------:R-:W-:Y:S02]  /*6cb0*/  @!P5 IADD3.X R91, R37, R159, R91, P1, P6 ;  /* 0x0000009f255bd210 */ /* 0x000fe40000fec45b */
[----:B------:R-:W-:Y:S02]  /*6cc0*/  LEA R138, P6, R92, R118, 0x1 ;  /* 0x000000765c8a7211 */ /* 0x000fe400078c08ff */
[----:B------:R-:W-:-:S02]  /*6cd0*/  LOP3.LUT R89, R89, R233, RZ, 0x3c, !PT ;  /* 0x000000e959597212 */ /* 0x000fc400078e3cff */
[-C--:B------:R-:W-:Y:S02]  /*6ce0*/  LEA.HI.X R139, R92, R119.reuse, R93, 0x1, P6 ;  /* 0x000000775c8b7211 */ /* 0x080fe400030f0c5d */
[----:B------:R-:W-:Y:S02]  /*6cf0*/  @!P5 LEA R140, P6, R90, R118, 0x1 ;  /* 0x000000765a8cd211 */ /* 0x000fe400078c08ff */
[----:B------:R-:W-:Y:S02]  /*6d00*/  ISETP.NE.AND P1, PT, R94, RZ, PT ;  /* 0x000000ff5e00720c */ /* 0x000fe40003f25270 */
[----:B------:R-:W-:Y:S02]  /*6d10*/  @!P5 LEA.HI.X R141, R90, R119, R91, 0x1, P6 ;  /* 0x000000775a8dd211 */ /* 0x000fe400030f0c5b */
[----:B------:R-:W-:Y:S02]  /*6d20*/  SHF.R.S32.HI R90, RZ, 0x1f, R88 ;  /* 0x0000001fff5a7819 */ /* 0x000fe40000011458 */
[----:B------:R-:W-:-:S02]  /*6d30*/  ISETP.GE.AND P6, PT, R212, R116, PT ;  /* 0x00000074d400720c */ /* 0x000fc40003fc6270 */
[----:B------:R-:W-:-:S04]  /*6d40*/  LEA.HI R88, R90, R88, RZ, 0x3 ;  /* 0x000000585a587211 */ /* 0x000fc800078f18ff */
[----:B------:R-:W-:-:S05]  /*6d50*/  SHF.R.S32.HI R88, RZ, 0x3, R88 ;  /* 0x00000003ff587819 */ /* 0x000fca0000011458 */
[----:B------:R-:W-:-:S05]  /*6d60*/  IMAD R88, R88, 0x1400, R234 ;  /* 0x0000140058587824 */ /* 0x000fca00078e02ea */
[----:B------:R-:W-:Y:S01]  /*6d70*/  IADD3 R89, R88, R89, RZ ;  /* 0x0000005958597210 */ /* 0x000fe20007ffe0ff */
[----:B------:R-:W-:-:S04]  /*6d80*/  IMAD R88, R17, 0x5000, R144 ;  /* 0x0000500011587824 */ /* 0x000fc800078e0290 */
[----:B------:R-:W-:Y:S02]  /*6d90*/  IMAD R92, R17, 0x5000, R89 ;  /* 0x00005000115c7824 */ /* 0x000fe400078e0259 */
[--C-:B------:R-:W-:Y:S02]  /*6da0*/  IMAD R88, R88, 0x2, R16.reuse ;  /* 0x0000000258587824 */ /* 0x100fe400078e0210 */
[----:B------:R-:W-:-:S04]  /*6db0*/  IMAD R92, R92, 0x2, R16 ;  /* 0x000000025c5c7824 */ /* 0x000fc800078e0210 */
[----:B------:R-:W0:Y:S04]  /*6dc0*/  LDS.128 R88, [R88+0x24400] ;  /* 0x0244000058587984 */ /* 0x000e280000000c00 */
[----:B------:R-:W2:Y:S01]  /*6dd0*/  LDS.128 R92, [R92+0x24400] ;  /* 0x024400005c5c7984 */ /* 0x000ea20000000c00 */
[----:B------:R-:W-:Y:S05]  /*6de0*/  @P6 BRA `(.L_x_533) ;  /* 0x0000000400706947 */ /* 0x000fea0003800000 */
[--C-:B------:R-:W-:Y:S01]  /*6df0*/  SHF.R.U64 R44, R44, 0x10, R45.reuse ;  /* 0x000000102c2c7819 */ /* 0x100fe2000000122d */
[----:B------:R-:W-:Y:S01]  /*6e00*/  HADD2.F32 R164, -RZ, R164.H0_H0 ;  /* 0x200000a4ffa47230 */ /* 0x000fe20000004100 */
[----:B------:R-:W-:Y:S01]  /*6e10*/  SHF.R.U32.HI R160, RZ, 0x10, R45 ;  /* 0x00000010ffa07819 */ /* 0x000fe2000001162d */
[----:B--2---:R-:W-:Y:S01]  /*6e20*/  HADD2.F32 R161, -RZ, R93.H0_H0 ;  /* 0x2000005dffa17230 */ /* 0x004fe20000004100 */
[--C-:B------:R-:W-:Y:S01]  /*6e30*/  SHF.R.U64 R45, R52, 0x10, R53.reuse ;  /* 0x00000010342d7819 */ /* 0x100fe20000001235 */
[----:B------:R-:W-:Y:S01]  /*6e40*/  HADD2.F32 R163, -RZ, R163.H0_H0 ;  /* 0x200000a3ffa37230 */ /* 0x000fe20000004100 */
[----:B------:R-:W-:Y:S01]  /*6e50*/  SHF.R.U32.HI R52, RZ, 0x10, R53 ;  /* 0x00000010ff347819 */ /* 0x000fe20000011635 */
[----:B------:R-:W-:Y:S01]  /*6e60*/  HADD2.F32 R93, -RZ, R93.H1_H1 ;  /* 0x3000005dff5d7230 */ /* 0x000fe20000004100 */
[--C-:B------:R-:W-:Y:S01]  /*6e70*/  SHF.R.U64 R46, R46, 0x10, R47.reuse ;  /* 0x000000102e2e7819 */ /* 0x100fe2000000122f */
[----:B------:R-:W-:Y:S01]  /*6e80*/  FMUL.FTZ R162, R161, R164 ;  /* 0x000000a4a1a27220 */ /* 0x000fe20000410000 */
[----:B------:R-:W-:Y:S01]  /*6e90*/  SHF.R.U32.HI R53, RZ, 0x10, R47 ;  /* 0x00000010ff357819 */ /* 0x000fe2000001162f */
[----:B------:R-:W-:Y:S01]  /*6ea0*/  HADD2.F32 R45, -RZ, R45.H0_H0 ;  /* 0x2000002dff2d7230 */ /* 0x000fe20000004100 */
[----:B------:R-:W-:-:S02]  /*6eb0*/  SHF.R.U64 R47, R54, 0x10, R55 ;  /* 0x00000010362f7819 */ /* 0x000fc40000001237 */
[----:B------:R-:W-:Y:S01]  /*6ec0*/  SHF.R.U32.HI R54, RZ, 0x10, R55 ;  /* 0x00000010ff367819 */ /* 0x000fe20000011637 */
[----:B------:R-:W-:Y:S01]  /*6ed0*/  HADD2.F32 R53, -RZ, R53.H0_H0 ;  /* 0x20000035ff357230 */ /* 0x000fe20000004100 */
[----:B0-----:R-:W-:Y:S01]  /*6ee0*/  MOV R55, R89 ;  /* 0x0000005900377202 */ /* 0x001fe20000000f00 */
[----:B------:R-:W-:Y:S02]  /*6ef0*/  IMAD.MOV.U32 R89, RZ, RZ, R92 ;  /* 0x000000ffff597224 */ /* 0x000fe400078e005c */
[----:B------:R-:W-:Y:S02]  /*6f00*/  IMAD.MOV.U32 R92, RZ, RZ, R90 ;  /* 0x000000ffff5c7224 */ /* 0x000fe400078e005a */
[----:B------:R-:W-:Y:S02]  /*6f10*/  HADD2.F32 R90, -RZ, R55.H0_H0 ;  /* 0x20000037ff5a7230 */ /* 0x000fe40000004100 */
[----:B------:R-:W-:Y:S02]  /*6f20*/  HADD2.F32 R54, -RZ, R54.H0_H0 ;  /* 0x20000036ff367230 */ /* 0x000fe40000004100 */
[----:B------:R-:W-:-:S02]  /*6f30*/  HADD2.F32 R47, -RZ, R47.H0_H0 ;  /* 0x2000002fff2f7230 */ /* 0x000fc40000004100 */
[C---:B------:R-:W-:Y:S01]  /*6f40*/  FMUL.FTZ R164, R90.reuse, R164 ;  /* 0x000000a45aa47220 */ /* 0x040fe20000410000 */
[-C--:B------:R-:W-:Y:S01]  /*6f50*/  FFMA.FTZ R90, R90, R163.reuse, -R162 ;  /* 0x000000a35a5a7223 */ /* 0x080fe200000108a2 */
[----:B------:R-:W-:Y:S02]  /*6f60*/  HADD2.F32 R162, -RZ, R52.H0_H0 ;  /* 0x20000034ffa27230 */ /* 0x000fe40000004100 */
[----:B------:R-:W-:Y:S01]  /*6f70*/  FFMA.FTZ R52, R161, R163, R164 ;  /* 0x000000a3a1347223 */ /* 0x000fe200000100a4 */
[----:B------:R-:W-:Y:S01]  /*6f80*/  HADD2.F32 R161, -RZ, R55.H1_H1 ;  /* 0x30000037ffa17230 */ /* 0x000fe20000004100 */
[----:B------:R-:W-:Y:S01]  /*6f90*/  MOV R55, R95 ;  /* 0x0000005f00377202 */ /* 0x000fe20000000f00 */
[----:B------:R-:W-:Y:S02]  /*6fa0*/  HADD2.F32 R163, -RZ, R160.H0_H0 ;  /* 0x200000a0ffa37230 */ /* 0x000fe40000004100 */
[----:B------:R-:W-:Y:S01]  /*6fb0*/  FMUL.FTZ R160, R93, R162 ;  /* 0x000000a25da07220 */ /* 0x000fe20000410000 */
[----:B------:R-:W-:-:S02]  /*6fc0*/  IMAD.MOV.U32 R95, RZ, RZ, R94 ;  /* 0x000000ffff5f7224 */ /* 0x000fc400078e005e */
[C---:B------:R-:W-:Y:S01]  /*6fd0*/  FMUL.FTZ R162, R161.reuse, R162 ;  /* 0x000000a2a1a27220 */ /* 0x040fe20000410000 */
[----:B------:R-:W-:Y:S02]  /*6fe0*/  HADD2.F32 R164, -RZ, R55.H1_H1 ;  /* 0x30000037ffa47230 */ /* 0x000fe40000004100 */
[-C--:B------:R-:W-:Y:S01]  /*6ff0*/  FFMA.FTZ R94, R161, R163.reuse, -R160 ;  /* 0x000000a3a15e7223 */ /* 0x080fe200000108a0 */
[----:B------:R-:W-:Y:S02]  /*7000*/  HADD2.F32 R160, -RZ, R181.H0_H0 ;  /* 0x200000b5ffa07230 */ /* 0x000fe40000004100 */
[----:B------:R-:W-:Y:S01]  /*7010*/  FFMA.FTZ R93, R93, R163, R162 ;  /* 0x000000a35d5d7223 */ /* 0x000fe200000100a2 */
[----:B------:R-:W-:Y:S02]  /*7020*/  HADD2.F32 R161, -RZ, R55.H0_H0 ;  /* 0x20000037ffa17230 */ /* 0x000fe40000004100 */
[----:B------:R-:W-:Y:S01]  /*7030*/  HADD2.F32 R162, -RZ, R165.H0_H0 ;  /* 0x200000a5ffa27230 */ /* 0x000fe20000004100 */
[----:B------:R-:W-:Y:S01]  /*7040*/  F2FP.F16.F32.PACK_AB R90, R94, R90 ;  /* 0x0000005a5e5a723e */ /* 0x000fe200000000ff */
[----:B------:R-:W-:-:S02]  /*7050*/  HADD2.F32 R163, -RZ, R91.H0_H0 ;  /* 0x2000005bffa37230 */ /* 0x000fc40000004100 */
[----:B------:R-:W-:Y:S01]  /*7060*/  FMUL.FTZ R55, R161, R160 ;  /* 0x000000a0a1377220 */ /* 0x000fe20000410000 */
[----:B------:R-:W-:Y:S01]  /*7070*/  HADD2.F32 R91, -RZ, R91.H1_H1 ;  /* 0x3000005bff5b7230 */ /* 0x000fe20000004100 */
[----:B------:R-:W-:Y:S01]  /*7080*/  F2FP.F16.F32.PACK_AB R93, R93, R52 ;  /* 0x000000345d5d723e */ /* 0x000fe200000000ff */
[C---:B------:R-:W-:Y:S01]  /*7090*/  FMUL.FTZ R160, R163.reuse, R160 ;  /* 0x000000a0a3a07220 */ /* 0x040fe20000410000 */
[----:B------:R-:W-:Y:S01]  /*70a0*/  FFMA.FTZ R55, R163, R162, -R55 ;  /* 0x000000a2a3377223 */ /* 0x000fe20000010837 */
[CC--:B------:R-:W-:Y:S01]  /*70b0*/  FMUL.FTZ R163, R164.reuse, R54.reuse ;  /* 0x00000036a4a37220 */ /* 0x0c0fe20000410000 */
[----:B------:R-:W-:Y:S01]  /*70c0*/  FMUL.FTZ R54, R91, R54 ;  /* 0x000000365b367220 */ /* 0x000fe20000410000 */
[----:B------:R-:W-:Y:S01]  /*70d0*/  FFMA.FTZ R160, R161, R162, R160 ;  /* 0x000000a2a1a07223 */ /* 0x000fe200000100a0 */
[----:B------:R-:W-:Y:S02]  /*70e0*/  HADD2.F32 R162, -RZ, R89.H0_H0 ;  /* 0x20000059ffa27230 */ /* 0x000fe40000004100 */
[-C--:B------:R-:W-:Y:S01]  /*70f0*/  FFMA.FTZ R163, R91, R53.reuse, -R163 ;  /* 0x000000355ba37223 */ /* 0x080fe200000108a3 */
[----:B------:R-:W-:Y:S01]  /*7100*/  FFMA.FTZ R54, R164, R53, R54 ;  /* 0x00000035a4367223 */ /* 0x000fe20000010036 */
[----:B------:R-:W-:-:S02]  /*7110*/  HADD2.F32 R53, -RZ, R181.H1_H1 ;  /* 0x300000b5ff357230 */ /* 0x000fc40000004100 */
[--C-:B------:R-:W-:Y:S01]  /*7120*/  HADD2.F32 R161, -RZ, R88.reuse.H0_H0 ;  /* 0x20000058ffa17230 */ /* 0x100fe20000004100 */
[----:B------:R-:W-:Y:S01]  /*7130*/  F2FP.F16.F32.PACK_AB R55, R163, R55 ;  /* 0x00000037a337723e */ /* 0x000fe200000000ff */
[----:B------:R-:W-:Y:S01]  /*7140*/  HADD2.F32 R89, -RZ, R89.H1_H1 ;  /* 0x30000059ff597230 */ /* 0x000fe20000004100 */
[----:B------:R-:W-:Y:S01]  /*7150*/  F2FP.F16.F32.PACK_AB R54, R54, R160 ;  /* 0x000000a03636723e */ /* 0x000fe200000000ff */
[----:B------:R-:W-:Y:S02]  /*7160*/  HADD2.F32 R88, -RZ, R88.H1_H1 ;  /* 0x30000058ff587230 */ /* 0x000fe40000004100 */
[----:B------:R-:W-:Y:S02]  /*7170*/  HADD2.F32 R91, -RZ, R165.H1_H1 ;  /* 0x300000a5ff5b7230 */ /* 0x000fe40000004100 */
[-C--:B------:R-:W-:Y:S01]  /*7180*/  FMUL.FTZ R165, R161, R53.reuse ;  /* 0x00000035a1a57220 */ /* 0x080fe20000410000 */
[----:B------:R-:W-:Y:S02]  /*7190*/  HADD2.F32 R164, -RZ, R44.H0_H0 ;  /* 0x2000002cffa47230 */ /* 0x000fe40000004100 */
[----:B------:R-:W-:Y:S01]  /*71a0*/  FMUL.FTZ R44, R162, R53 ;  /* 0x00000035a22c7220 */ /* 0x000fe20000410000 */
[-C--:B------:R-:W-:Y:S01]  /*71b0*/  FMUL.FTZ R53, R89, R45.reuse ;  /* 0x0000002d59357220 */ /* 0x080fe20000410000 */
[----:B------:R-:W-:Y:S01]  /*71c0*/  FMUL.FTZ R45, R88, R45 ;  /* 0x0000002d582d7220 */ /* 0x000fe20000410000 */
[-C--:B------:R-:W-:Y:S01]  /*71d0*/  FFMA.FTZ R165, R162, R91.reuse, R165 ;  /* 0x0000005ba2a57223 */ /* 0x080fe200000100a5 */
[----:B------:R-:W-:Y:S01]  /*71e0*/  FFMA.FTZ R44, R161, R91, -R44 ;  /* 0x0000005ba12c7223 */ /* 0x000fe2000001082c */
[----:B------:R-:W-:-:S02]  /*71f0*/  HADD2.F32 R161, -RZ, R95.H0_H0 ;  /* 0x2000005fffa17230 */ /* 0x000fc40000004100 */
[-C--:B------:R-:W-:Y:S01]  /*7200*/  FFMA.FTZ R89, R89, R164.reuse, R45 ;  /* 0x000000a459597223 */ /* 0x080fe2000001002d */
[----:B------:R-:W-:Y:S02]  /*7210*/  HADD2.F32 R45, -RZ, R179.H1_H1 ;  /* 0x300000b3ff2d7230 */ /* 0x000fe40000004100 */
[----:B------:R-:W-:Y:S01]  /*7220*/  FFMA.FTZ R53, R88, R164, -R53 ;  /* 0x000000a458357223 */ /* 0x000fe20000010835 */
[--C-:B------:R-:W-:Y:S02]  /*7230*/  HADD2.F32 R91, -RZ, R92.reuse.H0_H0 ;  /* 0x2000005cff5b7230 */ /* 0x100fe40000004100 */
[----:B------:R-:W-:Y:S01]  /*7240*/  HADD2.F32 R95, -RZ, R95.H1_H1 ;  /* 0x3000005fff5f7230 */ /* 0x000fe20000004100 */
[----:B------:R-:W-:Y:S01]  /*7250*/  F2FP.F16.F32.PACK_AB R165, R89, R165 ;  /* 0x000000a559a5723e */ /* 0x000fe200000000ff */
[----:B------:R-:W-:Y:S02]  /*7260*/  HADD2.F32 R92, -RZ, R92.H1_H1 ;  /* 0x3000005cff5c7230 */ /* 0x000fe40000004100 */
[----:B------:R-:W-:Y:S01]  /*7270*/  FMUL.FTZ R164, R91, R45 ;  /* 0x0000002d5ba47220 */ /* 0x000fe20000410000 */
[----:B------:R-:W-:-:S02]  /*7280*/  HADD2.F32 R162, -RZ, R46.H0_H0 ;  /* 0x2000002effa27230 */ /* 0x000fc40000004100 */
[----:B------:R-:W-:Y:S01]  /*7290*/  FMUL.FTZ R46, R161, R45 ;  /* 0x0000002da12e7220 */ /* 0x000fe20000410000 */
[----:B------:R-:W-:Y:S02]  /*72a0*/  HADD2.F32 R88, -RZ, R179.H0_H0 ;  /* 0x200000b3ff587230 */ /* 0x000fe40000004100 */
[-C--:B------:R-:W-:Y:S01]  /*72b0*/  FMUL.FTZ R45, R95, R47.reuse ;  /* 0x0000002f5f2d7220 */ /* 0x080fe20000410000 */
[C---:B------:R-:W-:Y:S01]  /*72c0*/  FMUL.FTZ R47, R92.reuse, R47 ;  /* 0x0000002f5c2f7220 */ /* 0x040fe20000410000 */
[----:B------:R-:W-:Y:S01]  /*72d0*/  F2FP.F16.F32.PACK_AB R44, R53, R44 ;  /* 0x0000002c352c723e */ /* 0x000fe200000000ff */
[-C--:B------:R-:W-:Y:S01]  /*72e0*/  FFMA.FTZ R46, R91, R88.reuse, -R46 ;  /* 0x000000585b2e7223 */ /* 0x080fe2000001082e */
[----:B------:R-:W-:Y:S01]  /*72f0*/  FFMA.FTZ R164, R161, R88, R164 ;  /* 0x00000058a1a47223 */ /* 0x000fe200000100a4 */
[-C--:B------:R-:W-:Y:S01]  /*7300*/  FFMA.FTZ R45, R92, R162.reuse, -R45 ;  /* 0x000000a25c2d7223 */ /* 0x080fe2000001082d */
[----:B------:R-:W-:Y:S01]  /*7310*/  FFMA.FTZ R47, R95, R162, R47 ;  /* 0x000000a25f2f7223 */ /* 0x000fe2000001002f */
[----:B------:R-:W-:Y:S01]  /*7320*/  MOV R89, R90 ;  /* 0x0000005a00597202 */ /* 0x000fe20000000f00 */
[----:B------:R-:W-:Y:S01]  /*7330*/  IMAD.MOV.U32 R88, RZ, RZ, R44 ;  /* 0x000000ffff587224 */ /* 0x000fe200078e002c */
[----:B------:R-:W-:Y:S01]  /*7340*/  MOV R91, R55 ;  /* 0x00000037005b7202 */ /* 0x000fe20000000f00 */
[----:B------:R-:W-:Y:S01]  /*7350*/  IMAD.MOV.U32 R92, RZ, RZ, R165 ;  /* 0x000000ffff5c7224 */ /* 0x000fe200078e00a5 */
[----:B------:R-:W-:Y:S01]  /*7360*/  F2FP.F16.F32.PACK_AB R45, R45, R46 ;  /* 0x0000002e2d2d723e */ /* 0x000fe200000000ff */
[----:B------:R-:W-:Y:S01]  /*7370*/  IMAD.MOV.U32 R95, RZ, RZ, R54 ;  /* 0x000000ffff5f7224 */ /* 0x000fe200078e0036 */
[----:B------:R-:W-:-:S03]  /*7380*/  F2FP.F16.F32.PACK_AB R47, R47, R164 ;  /* 0x000000a42f2f723e */ /* 0x000fc600000000ff */
[----:B------:R-:W-:Y:S02]  /*7390*/  IMAD.MOV.U32 R90, RZ, RZ, R45 ;  /* 0x000000ffff5a7224 */ /* 0x000fe400078e002d */
[----:B------:R-:W-:-:S07]  /*73a0*/  IMAD.MOV.U32 R94, RZ, RZ, R47 ;  /* 0x000000ffff5e7224 */ /* 0x000fce00078e002f */
.L_x_533:
[----:B------:R-:W-:Y:S05]  /*73b0*/  BSYNC B3 ;  /* 0x0000000000037941 */ /* 0x000fea0003800000 */
.L_x_532:
[----:B------:R-:W-:Y:S02]  /*73c0*/  ULDC.64 UR4, c[0x0][0x208] ;  /* 0x0000820000047ab9 */ /* 0x000fe40000000a00 */
[----:B0-----:R0:W-:Y:S04]  /*73d0*/  STG.E.128 desc[UR4][R138.64], R88 ;  /* 0x000000588a007986 */ /* 0x0011e8000c101d04 */
[----:B--2---:R0:W-:Y:S02]  /*73e0*/  @!P5 STG.E.128 desc[UR4][R140.64], R92 ;  /* 0x0000005c8c00d986 */ /* 0x0041e4000c101d04 */
.L_x_531:
[----:B------:R-:W-:Y:S05]  /*73f0*/  BSYNC B2 ;  /* 0x0000000000027941 */ /* 0x000fea0003800000 */
.L_x_530:
[----:B------:R-:W-:-:S13]  /*7400*/  ISETP.NE.AND P5, PT, R10, RZ, PT ;  /* 0x000000ff0a00720c */ /* 0x000fda0003fa5270 */
        /* <DEDUP_REMOVED lines=8> */
[----:B------:R-:W-:-:S04]  /*7490*/  LEA.HI.SX32 R45, R45, R12, 0x1c ;  /* 0x0000000c2d2d7211 */ /* 0x000fc800078fe2ff */
[----:B------:R-:W-:-:S04]  /*74a0*/  SHF.L.U32 R44, R45, 0x3, RZ ;  /* 0x000000032d2c7819 */ /* 0x000fc800000006ff */
[----:B------:R-:W-:-:S13]  /*74b0*/  ISETP.GE.AND P5, PT, R44, R145, PT ;  /* 0x000000912c00720c */ /* 0x000fda0003fa6270 */
[--C-:B------:R-:W-:Y:S02]  /*74c0*/  @!P5 SHF.R.S32.HI R53, RZ, 0x1f, R44.reuse ;  /* 0x0000001fff35d819 */ /* 0x100fe4000001142c */
[--C-:B------:R-:W-:Y:S02]  /*74d0*/  @!P5 IADD3 R136, P0, P6, R38, R136, R44.reuse ;  /* 0x000000882688d210 */ /* 0x100fe40007e1e02c */
[----:B------:R-:W-:Y:S02]  /*74e0*/  LOP3.LUT R44, R232, 0x38, R44, 0xf8, !PT ;  /* 0x00000038e82c7812 */ /* 0x000fe400078ef82c */
[----:B------:R-:W-:Y:S02]  /*74f0*/  @!P5 IADD3.X R159, R37, R159, R53, P0, P6 ;  /* 0x0000009f259fd210 */ /* 0x000fe400007ec435 */
[----:B0-----:R-:W-:Y:S02]  /*7500*/  LEA R88, P6, R47, R118, 0x1 ;  /* 0x000000762f587211 */ /* 0x001fe400078c08ff */
[----:B------:R-:W-:-:S02]  /*7510*/  LOP3.LUT R44, R44, R233, RZ, 0x3c, !PT ;  /* 0x000000e92c2c7212 */ /* 0x000fc400078e3cff */
[----:B------:R-:W-:Y:S01]  /*7520*/  LEA.HI.X R89, R47, R119, R46, 0x1, P6 ;  /* 0x000000772f597211 */ /* 0x000fe200030f0c2e */
[----:B------:R-:W-:Y:S01]  /*7530*/  IMAD R47, R17, 0x5000, R143 ;  /* 0x00005000112f7824 */ /* 0x000fe200078e028f */
[----:B------:R-:W-:Y:S02]  /*7540*/  SHF.R.S32.HI R46, RZ, 0x1f, R45 ;  /* 0x0000001fff2e7819 */ /* 0x000fe4000001142d */
[----:B------:R-:W-:Y:S02]  /*7550*/  ISETP.NE.AND P0, PT, R52, RZ, PT ;  /* 0x000000ff3400720c */ /* 0x000fe40003f05270 */
[----:B------:R-:W-:Y:S02]  /*7560*/  LEA.HI R45, R46, R45, RZ, 0x3 ;  /* 0x0000002d2e2d7211 */ /* 0x000fe400078f18ff */
[----:B------:R-:W-:Y:S02]  /*7570*/  @!P5 LEA R90, P6, R136, R118, 0x1 ;  /* 0x00000076885ad211 */ /* 0x000fe400078c08ff */
[----:B------:R-:W-:-:S02]  /*7580*/  SHF.R.S32.HI R45, RZ, 0x3, R45 ;  /* 0x00000003ff2d7819 */ /* 0x000fc4000001142d */
[----:B------:R-:W-:Y:S02]  /*7590*/  @!P5 LEA.HI.X R91, R136, R119, R159, 0x1, P6 ;  /* 0x00000077885bd211 */ /* 0x000fe400030f0c9f */
[----:B------:R-:W-:Y:S01]  /*75a0*/  ISETP.GE.AND P6, PT, R213, R116, PT ;  /* 0x00000074d500720c */ /* 0x000fe20003fc6270 */
[----:B------:R-:W-:-:S04]  /*75b0*/  IMAD R45, R45, 0x1400, R234 ;  /* 0x000014002d2d7824 */ /* 0x000fc800078e02ea */
[----:B------:R-:W-:-:S04]  /*75c0*/  IMAD.IADD R44, R45, 0x1, R44 ;  /* 0x000000012d2c7824 */ /* 0x000fc800078e022c */
[----:B------:R-:W-:Y:S02]  /*75d0*/  IMAD R45, R17, 0x5000, R44 ;  /* 0x00005000112d7824 */ /* 0x000fe400078e022c */
[----:B------:R-:W-:-:S03]  /*75e0*/  IMAD R44, R47, 0x2, R16 ;  /* 0x000000022f2c7824 */ /* 0x000fc600078e0210 */
[----:B------:R-:W-:-:S03]  /*75f0*/  LEA R52, R45, R16, 0x1 ;  /* 0x000000102d347211 */ /* 0x000fc600078e08ff */
[----:B------:R-:W0:Y:S04]  /*7600*/  LDS.128 R44, [R44+0x24400] ;  /* 0x024400002c2c7984 */ /* 0x000e280000000c00 */
[----:B------:R-:W2:Y:S01]  /*7610*/  LDS.128 R52, [R52+0x24400] ;  /* 0x0244000034347984 */ /* 0x000ea20000000c00 */
[----:B------:R-:W-:Y:S05]  /*7620*/  @P6 BRA `(.L_x_535) ;  /* 0x0000000400686947 */ /* 0x000fea0003800000 */
[--C-:B------:R-:W-:Y:S01]  /*7630*/  SHF.R.U64 R40, R40, 0x10, R41.reuse ;  /* 0x0000001028287819 */ /* 0x100fe20000001229 */
[----:B------:R-:W-:Y:S01]  /*7640*/  HADD2.F32 R93, -RZ, R178.H0_H0 ;  /* 0x200000b2ff5d7230 */ /* 0x000fe20000004100 */
[----:B------:R-:W-:Y:S02]  /*7650*/  SHF.R.U32.HI R92, RZ, 0x10, R41 ;  /* 0x00000010ff5c7819 */ /* 0x000fe40000011629 */
[--C-:B------:R-:W-:Y:S02]  /*7660*/  SHF.R.U64 R41, R48, 0x10, R49.reuse ;  /* 0x0000001030297819 */ /* 0x100fe40000001231 */
[----:B------:R-:W-:Y:S01]  /*7670*/  SHF.R.U32.HI R48, RZ, 0x10, R49 ;  /* 0x00000010ff307819 */ /* 0x000fe20000011631 */
[----:B------:R-:W-:Y:S01]  /*7680*/  HADD2.F32 R136, -RZ, R92.H0_H0 ;  /* 0x2000005cff887230 */ /* 0x000fe20000004100 */
[--C-:B------:R-:W-:Y:S01]  /*7690*/  SHF.R.U64 R49, R50, 0x10, R51.reuse ;  /* 0x0000001032317819 */ /* 0x100fe20000001233 */
[----:B------:R-:W-:Y:S01]  /*76a0*/  HADD2.F32 R41, -RZ, R41.H0_H0 ;  /* 0x20000029ff297230 */ /* 0x000fe20000004100 */
[----:B------:R-:W-:Y:S01]  /*76b0*/  SHF.R.U32.HI R50, RZ, 0x10, R51 ;  /* 0x00000010ff327819 */ /* 0x000fe20000011633 */
[----:B--2---:R-:W-:Y:S01]  /*76c0*/  IMAD.MOV.U32 R51, RZ, RZ, R53 ;  /* 0x000000ffff337224 */ /* 0x004fe200078e0035 */
[----:B------:R-:W-:Y:S01]  /*76d0*/  SHF.R.U64 R42, R42, 0x10, R43 ;  /* 0x000000102a2a7819 */ /* 0x000fe2000000122b */
[----:B------:R-:W-:Y:S01]  /*76e0*/  IMAD.MOV.U32 R53, RZ, RZ, R55 ;  /* 0x000000ffff357224 */ /* 0x000fe200078e0037 */
[----:B------:R-:W-:Y:S01]  /*76f0*/  MOV R55, R54 ;  /* 0x0000003600377202 */ /* 0x000fe20000000f00 */
[----:B------:R-:W-:Y:S01]  /*7700*/  HADD2.F32 R54, -RZ, R178.H1_H1 ;  /* 0x300000b2ff367230 */ /* 0x000fe20000004100 */
[----:B------:R-:W-:Y:S01]  /*7710*/  SHF.R.U32.HI R43, RZ, 0x10, R43 ;  /* 0x00000010ff2b7819 */ /* 0x000fe2000001162b */
[----:B------:R-:W-:-:S02]  /*7720*/  HADD2.F32 R94, -RZ, R51.H0_H0 ;  /* 0x20000033ff5e7230 */ /* 0x000fc40000004100 */
[----:B------:R-:W-:Y:S02]  /*7730*/  HADD2.F32 R95, -RZ, R51.H1_H1 ;  /* 0x30000033ff5f7230 */ /* 0x000fe40000004100 */
[--C-:B0-----:R-:W-:Y:S02]  /*7740*/  HADD2.F32 R51, -RZ, R45.reuse.H0_H0 ;  /* 0x2000002dff337230 */ /* 0x101fe40000004100 */
[-C--:B------:R-:W-:Y:S01]  /*7750*/  FMUL.FTZ R92, R94, R54.reuse ;  /* 0x000000365e5c7220 */ /* 0x080fe20000410000 */
[----:B------:R-:W-:Y:S02]  /*7760*/  HADD2.F32 R48, -RZ, R48.H0_H0 ;  /* 0x20000030ff307230 */ /* 0x000fe40000004100 */
[----:B------:R-:W-:Y:S02]  /*7770*/  HADD2.F32 R45, -RZ, R45.H1_H1 ;  /* 0x3000002dff2d7230 */ /* 0x000fe40000004100 */
[C---:B------:R-:W-:Y:S01]  /*7780*/  FMUL.FTZ R137, R51.reuse, R54 ;  /* 0x0000003633897220 */ /* 0x040fe20000410000 */
[----:B------:R-:W-:Y:S01]  /*7790*/  FFMA.FTZ R92, R51, R93, -R92 ;  /* 0x0000005d335c7223 */ /* 0x000fe2000001085c */
[----:B------:R-:W-:Y:S01]  /*77a0*/  FMUL.FTZ R54, R95, R48 ;  /* 0x000000305f367220 */ /* 0x000fe20000410000 */
[----:B------:R-:W-:-:S02]  /*77b0*/  HADD2.F32 R50, -RZ, R50.H0_H0 ;  /* 0x20000032ff327230 */ /* 0x000fc40000004100 */
[----:B------:R-:W-:Y:S01]  /*77c0*/  FFMA.FTZ R137, R94, R93, R137 ;  /* 0x0000005d5e897223 */ /* 0x000fe20000010089 */
[C---:B------:R-:W-:Y:S01]  /*77d0*/  FMUL.FTZ R48, R45.reuse, R48 ;  /* 0x000000302d307220 */ /* 0x040fe20000410000 */
[-C--:B------:R-:W-:Y:S01]  /*77e0*/  FFMA.FTZ R54, R45, R136.reuse, -R54 ;  /* 0x000000882d367223 */ /* 0x080fe20000010836 */
[--C-:B------:R-:W-:Y:S02]  /*77f0*/  HADD2.F32 R93, -RZ, R53.reuse.H0_H0 ;  /* 0x20000035ff5d7230 */ /* 0x100fe40000004100 */
[----:B------:R-:W-:Y:S02]  /*7800*/  HADD2.F32 R94, -RZ, R53.H1_H1 ;  /* 0x30000035ff5e7230 */ /* 0x000fe40000004100 */
[----:B------:R-:W-:Y:S01]  /*7810*/  FFMA.FTZ R48, R95, R136, R48 ;  /* 0x000000885f307223 */ /* 0x000fe20000010030 */
[----:B------:R-:W-:Y:S01]  /*7820*/  HADD2.F32 R45, -RZ, R177.H0_H0 ;  /* 0x200000b1ff2d7230 */ /* 0x000fe20000004100 */
[----:B------:R-:W-:Y:S01]  /*7830*/  F2FP.F16.F32.PACK_AB R54, R54, R92 ;  /* 0x0000005c3636723e */ /* 0x000fe200000000ff */
[----:B------:R-:W-:-:S02]  /*7840*/  HADD2.F32 R53, -RZ, R47.H0_H0 ;  /* 0x2000002fff357230 */ /* 0x000fc40000004100 */
[----:B------:R-:W-:Y:S02]  /*7850*/  HADD2.F32 R95, -RZ, R43.H0_H0 ;  /* 0x2000002bff5f7230 */ /* 0x000fe40000004100 */
[-C--:B------:R-:W-:Y:S01]  /*7860*/  FMUL.FTZ R43, R93, R45.reuse ;  /* 0x0000002d5d2b7220 */ /* 0x080fe20000410000 */
[----:B------:R-:W-:Y:S02]  /*7870*/  HADD2.F32 R51, -RZ, R177.H1_H1 ;  /* 0x300000b1ff337230 */ /* 0x000fe40000004100 */
[C---:B------:R-:W-:Y:S01]  /*7880*/  FMUL.FTZ R136, R53.reuse, R45 ;  /* 0x0000002d35887220 */ /* 0x040fe20000410000 */
[----:B------:R-:W-:Y:S02]  /*7890*/  HADD2.F32 R47, -RZ, R47.H1_H1 ;  /* 0x3000002fff2f7230 */ /* 0x000fe40000004100 */
[-C--:B------:R-:W-:Y:S01]  /*78a0*/  FMUL.FTZ R45, R94, R50.reuse ;  /* 0x000000325e2d7220 */ /* 0x080fe20000410000 */
[----:B------:R-:W-:Y:S02]  /*78b0*/  HADD2.F32 R49, -RZ, R49.H0_H0 ;  /* 0x20000031ff317230 */ /* 0x000fe40000004100 */
[-C--:B------:R-:W-:Y:S01]  /*78c0*/  FFMA.FTZ R43, R53, R51.reuse, -R43 ;  /* 0x00000033352b7223 */ /* 0x080fe2000001082b */
[----:B------:R-:W-:Y:S01]  /*78d0*/  FFMA.FTZ R136, R93, R51, R136 ;  /* 0x000000335d887223 */ /* 0x000fe20000010088 */
[C---:B------:R-:W-:Y:S01]  /*78e0*/  FMUL.FTZ R50, R47.reuse, R50 ;  /* 0x000000322f327220 */ /* 0x040fe20000410000 */
[----:B------:R-:W-:Y:S01]  /*78f0*/  FFMA.FTZ R45, R47, R95, -R45 ;  /* 0x0000005f2f2d7223 */ /* 0x000fe2000001082d */
[----:B------:R-:W-:Y:S01]  /*7900*/  HADD2.F32 R47, -RZ, R176.H0_H0 ;  /* 0x200000b0ff2f7230 */ /* 0x000fe20000004100 */
[----:B------:R-:W-:Y:S01]  /*7910*/  F2FP.F16.F32.PACK_AB R48, R48, R137 ;  /* 0x000000893030723e */ /* 0x000fe200000000ff */
[----:B------:R-:W-:-:S02]  /*7920*/  HADD2.F32 R93, -RZ, R52.H0_H0 ;  /* 0x20000034ff5d7230 */ /* 0x000fc40000004100 */
[----:B------:R-:W-:Y:S01]  /*7930*/  FFMA.FTZ R50, R94, R95, R50 ;  /* 0x0000005f5e327223 */ /* 0x000fe20000010032 */
[----:B------:R-:W-:Y:S01]  /*7940*/  HADD2.F32 R53, -RZ, R44.H0_H0 ;  /* 0x2000002cff357230 */ /* 0x000fe20000004100 */
[----:B------:R-:W-:Y:S01]  /*7950*/  F2FP.F16.F32.PACK_AB R43, R45, R43 ;  /* 0x0000002b2d2b723e */ /* 0x000fe200000000ff */
[----:B------:R-:W-:Y:S02]  /*7960*/  HADD2.F32 R52, -RZ, R52.H1_H1 ;  /* 0x30000034ff347230 */ /* 0x000fe40000004100 */
[----:B------:R-:W-:Y:S02]  /*7970*/  HADD2.F32 R44, -RZ, R44.H1_H1 ;  /* 0x3000002cff2c7230 */ /* 0x000fe40000004100 */
[-C--:B------:R-:W-:Y:S01]  /*7980*/  FMUL.FTZ R95, R53, R47.reuse ;  /* 0x0000002f355f7220 */ /* 0x080fe20000410000 */
[----:B------:R-:W-:Y:S02]  /*7990*/  HADD2.F32 R94, -RZ, R40.H0_H0 ;  /* 0x20000028ff5e7230 */ /* 0x000fe40000004100 */
[----:B------:R-:W-:Y:S01]  /*79a0*/  FMUL.FTZ R40, R93, R47 ;  /* 0x0000002f5d287220 */ /* 0x000fe20000410000 */
[----:B------:R-:W-:-:S02]  /*79b0*/  HADD2.F32 R51, -RZ, R176.H1_H1 ;  /* 0x300000b0ff337230 */ /* 0x000fc40000004100 */
[-C--:B------:R-:W-:Y:S01]  /*79c0*/  FMUL.FTZ R47, R52, R41.reuse ;  /* 0x00000029342f7220 */ /* 0x080fe20000410000 */
[----:B------:R-:W-:Y:S01]  /*79d0*/  FMUL.FTZ R41, R44, R41 ;  /* 0x000000292c297220 */ /* 0x000fe20000410000 */
[----:B------:R-:W-:Y:S01]  /*79e0*/  F2FP.F16.F32.PACK_AB R50, R50, R136 ;  /* 0x000000883232723e */ /* 0x000fe200000000ff */
[----:B------:R-:W-:Y:S02]  /*79f0*/  IMAD.MOV.U32 R45, RZ, RZ, R54 ;  /* 0x000000ffff2d7224 */ /* 0x000fe400078e0036 */
[-C--:B------:R-:W-:Y:S01]  /*7a00*/  FFMA.FTZ R40, R53, R51.reuse, -R40 ;  /* 0x0000003335287223 */ /* 0x080fe20000010828 */
[----:B------:R-:W-:Y:S01]  /*7a10*/  FFMA.FTZ R95, R93, R51, R95 ;  /* 0x000000335d5f7223 */ /* 0x000fe2000001005f */
[-C--:B------:R-:W-:Y:S01]  /*7a20*/  FFMA.FTZ R52, R52, R94.reuse, R41 ;  /* 0x0000005e34347223 */ /* 0x080fe20000010029 */
[----:B------:R-:W-:Y:S02]  /*7a30*/  HADD2.F32 R41, -RZ, R175.H0_H0 ;  /* 0x200000afff297230 */ /* 0x000fe40000004100 */
[----:B------:R-:W-:Y:S01]  /*7a40*/  FFMA.FTZ R47, R44, R94, -R47 ;  /* 0x0000005e2c2f7223 */ /* 0x000fe2000001082f */
[----:B------:R-:W-:-:S02]  /*7a50*/  HADD2.F32 R53, -RZ, R55.H0_H0 ;  /* 0x20000037ff357230 */ /* 0x000fc40000004100 */
[--C-:B------:R-:W-:Y:S01]  /*7a60*/  HADD2.F32 R51, -RZ, R46.reuse.H0_H0 ;  /* 0x2000002eff337230 */ /* 0x100fe20000004100 */
[----:B------:R-:W-:Y:S01]  /*7a70*/  F2FP.F16.F32.PACK_AB R52, R52, R95 ;  /* 0x0000005f3434723e */ /* 0x000fe200000000ff */
[----:B------:R-:W-:Y:S01]  /*7a80*/  HADD2.F32 R55, -RZ, R55.H1_H1 ;  /* 0x30000037ff377230 */ /* 0x000fe20000004100 */
[----:B------:R-:W-:Y:S01]  /*7a90*/  F2FP.F16.F32.PACK_AB R40, R47, R40 ;  /* 0x000000282f28723e */ /* 0x000fe200000000ff */
[----:B------:R-:W-:Y:S02]  /*7aa0*/  HADD2.F32 R46, -RZ, R46.H1_H1 ;  /* 0x3000002eff2e7230 */ /* 0x000fe40000004100 */
[-C--:B------:R-:W-:Y:S01]  /*7ab0*/  FMUL.FTZ R94, R51, R41.reuse ;  /* 0x00000029335e7220 */ /* 0x080fe20000410000 */
[----:B------:R-:W-:Y:S02]  /*7ac0*/  HADD2.F32 R93, -RZ, R42.H0_H0 ;  /* 0x2000002aff5d7230 */ /* 0x000fe40000004100 */
[----:B------:R-:W-:Y:S01]  /*7ad0*/  FMUL.FTZ R42, R53, R41 ;  /* 0x00000029352a7220 */ /* 0x000fe20000410000 */
[----:B------:R-:W-:-:S02]  /*7ae0*/  HADD2.F32 R44, -RZ, R175.H1_H1 ;  /* 0x300000afff2c7230 */ /* 0x000fc40000004100 */
[-C--:B------:R-:W-:Y:S01]  /*7af0*/  FMUL.FTZ R41, R55, R49.reuse ;  /* 0x0000003137297220 */ /* 0x080fe20000410000 */
[C---:B------:R-:W-:Y:S01]  /*7b00*/  FMUL.FTZ R49, R46.reuse, R49 ;  /* 0x000000312e317220 */ /* 0x040fe20000410000 */
[----:B------:R-:W-:Y:S02]  /*7b10*/  IMAD.MOV.U32 R47, RZ, RZ, R43 ;  /* 0x000000ffff2f7224 */ /* 0x000fe400078e002b */
[-C--:B------:R-:W-:Y:S01]  /*7b20*/  FFMA.FTZ R42, R51, R44.reuse, -R42 ;  /* 0x0000002c332a7223 */ /* 0x080fe2000001082a */
[-C--:B------:R-:W-:Y:S01]  /*7b30*/  FFMA.FTZ R41, R46, R93.reuse, -R41 ;  /* 0x0000005d2e297223 */ /* 0x080fe20000010829 */
[----:B------:R-:W-:Y:S01]  /*7b40*/  FFMA.FTZ R94, R53, R44, R94 ;  /* 0x0000002c355e7223 */ /* 0x000fe2000001005e */
[----:B------:R-:W-:Y:S01]  /*7b50*/  FFMA.FTZ R49, R55, R93, R49 ;  /* 0x0000005d37317223 */ /* 0x000fe20000010031 */
[----:B------:R-:W-:Y:S01]  /*7b60*/  IMAD.MOV.U32 R44, RZ, RZ, R40 ;  /* 0x000000ffff2c7224 */ /* 0x000fe200078e0028 */
[----:B------:R-:W-:Y:S01]  /*7b70*/  MOV R53, R48 ;  /* 0x0000003000357202 */ /* 0x000fe20000000f00 */
[----:B------:R-:W-:Y:S01]  /*7b80*/  IMAD.MOV.U32 R55, RZ, RZ, R50 ;  /* 0x000000ffff377224 */ /* 0x000fe200078e0032 */
[----:B------:R-:W-:-:S02]  /*7b90*/  F2FP.F16.F32.PACK_AB R41, R41, R42 ;  /* 0x0000002a2929723e */ /* 0x000fc400000000ff */
[----:B------:R-:W-:-:S03]  /*7ba0*/  F2FP.F16.F32.PACK_AB R49, R49, R94 ;  /* 0x0000005e3131723e */ /* 0x000fc600000000ff */
[----:B------:R-:W-:Y:S01]  /*7bb0*/  IMAD.MOV.U32 R46, RZ, RZ, R41 ;  /* 0x000000ffff2e7224 */ /* 0x000fe200078e0029 */
[----:B------:R-:W-:-:S07]  /*7bc0*/  MOV R54, R49 ;  /* 0x0000003100367202 */ /* 0x000fce0000000f00 */
.L_x_535:
[----:B------:R-:W-:Y:S05]  /*7bd0*/  BSYNC B2 ;  /* 0x0000000000027941 */ /* 0x000fea0003800000 */
.L_x_534:
[----:B------:R-:W-:Y:S02]  /*7be0*/  ULDC.64 UR4, c[0x0][0x208] ;  /* 0x0000820000047ab9 */ /* 0x000fe40000000a00 */
[----:B0-----:R3:W-:Y:S04]  /*7bf0*/  STG.E.128 desc[UR4][R88.64], R44 ;  /* 0x0000002c58007986 */ /* 0x0017e8000c101d04 */
[----:B--2---:R3:W-:Y:S02]  /*7c00*/  @!P5 STG.E.128 desc[UR4][R90.64], R52 ;  /* 0x000000345a00d986 */ /* 0x0047e4000c101d04 */
.L_x_529:
[----:B------:R-:W-:Y:S05]  /*7c10*/  BSYNC B1 ;  /* 0x0000000000017941 */ /* 0x000fea0003800000 */
.L_x_528:
[----:B------:R-:W-:Y:S04]  /*7c20*/  BSSY B1, `(.L_x_536) ;  /* 0x00000f8000017945 */ /* 0x000fe80003800000 */
[----:B------:R-:W-:Y:S05]  /*7c30*/  @P3 BRA `(.L_x_537) ;  /* 0x0000000c00d83947 */ /* 0x000fea0003800000 */
[----:B------:R-:W-:Y:S01]  /*7c40*/  ISETP.NE.AND P3, PT, R26, RZ, PT ;  /* 0x000000ff1a00720c */ /* 0x000fe20003f65270 */
[-C--:B--2---:R-:W-:Y:S01]  /*7c50*/  IMAD R40, R237, R122.reuse, RZ ;  /* 0x0000007aed287224 */ /* 0x084fe200078e02ff */
[----:B------:R-:W-:Y:S01]  /*7c60*/  BSSY B2, `(.L_x_538) ;  /* 0x000007a000027945 */ /* 0x000fe20003800000 */
[----:B------:R-:W-:-:S04]  /*7c70*/  IMAD.WIDE.U32 R48, R217, R122, R124 ;  /* 0x0000007ad9307225 */ /* 0x000fc800078e007c */
[----:B------:R-:W-:-:S04]  /*7c80*/  IMAD R41, R217, R123, R40 ;  /* 0x0000007bd9297224 */ /* 0x000fc800078e0228 */
[----:B---3--:R-:W-:Y:S02]  /*7c90*/  IMAD.IADD R54, R49, 0x1, R41 ;  /* 0x0000000131367824 */ /* 0x008fe400078e0229 */
[----:B------:R-:W-:Y:S05]  /*7ca0*/  @!P3 BRA `(.L_x_539) ;  /* 0x0000000400d4b947 */ /* 0x000fea0003800000 */
[----:B------:R-:W-:Y:S01]  /*7cb0*/  SEL R40, R120, R146, !P0 ;  /* 0x0000009278287207 */ /* 0x000fe20004000000 */
[----:B------:R-:W-:Y:S01]  /*7cc0*/  BSSY B3, `(.L_x_540) ;  /* 0x0000070000037945 */ /* 0x000fe20003800000 */
[----:B------:R-:W-:Y:S02]  /*7cd0*/  IADD3 R42, P3, P5, R38, R48, R13 ;  /* 0x00000030262a7210 */ /* 0x000fe40007d7e00d */
[----:B------:R-:W-:Y:S02]  /*7ce0*/  SHF.R.S32.HI R41, RZ, 0x1f, R40 ;  /* 0x0000001fff297819 */ /* 0x000fe40000011428 */
[----:B------:R-:W-:Y:S02]  /*7cf0*/  IADD3.X R43, R37, R54, R7, P3, P5 ;  /* 0x00000036252b7210 */ /* 0x000fe40001fea407 */
[----:B------:R-:W-:-:S04]  /*7d00*/  LEA.HI R41, R41, R40, RZ, 0x4 ;  /* 0x0000002829297211 */ /* 0x000fc800078f20ff */
[----:B------:R-:W-:-:S04]  /*7d10*/  LEA.HI.SX32 R44, R41, R14, 0x1c ;  /* 0x0000000e292c7211 */ /* 0x000fc800078fe2ff */
[----:B------:R-:W-:Y:S02]  /*7d20*/  SHF.L.U32 R45, R44, 0x3, RZ ;  /* 0x000000032c2d7819 */ /* 0x000fe400000006ff */
[----:B------:R-:W-:Y:S02]  /*7d30*/  SHF.R.S32.HI R47, RZ, 0x1f, R44 ;  /* 0x0000001fff2f7819 */ /* 0x000fe4000001142c */
[----:B------:R-:W-:Y:S02]  /*7d40*/  ISETP.GE.AND P3, PT, R45, R145, PT ;  /* 0x000000912d00720c */ /* 0x000fe40003f66270 */
[----:B------:R-:W-:-:S04]  /*7d50*/  LEA.HI R47, R47, R44, RZ, 0x3 ;  /* 0x0000002c2f2f7211 */ /* 0x000fc800078f18ff */
[----:B------:R-:W-:-:S05]  /*7d60*/  SHF.R.S32.HI R44, RZ, 0x3, R47 ;  /* 0x00000003ff2c7819 */ /* 0x000fca000001142f */
[----:B------:R-:W-:Y:S02]  /*7d70*/  IMAD R44, R44, 0x1400, R231 ;  /* 0x000014002c2c7824 */ /* 0x000fe400078e02e7 */
[--C-:B------:R-:W-:Y:S02]  /*7d80*/  @!P3 SHF.R.S32.HI R40, RZ, 0x1f, R45.reuse ;  /* 0x0000001fff28b819 */ /* 0x100fe4000001142d */
[--C-:B------:R-:W-:Y:S02]  /*7d90*/  @!P3 IADD3 R41, P5, P6, R38, R48, R45.reuse ;  /* 0x000000302629b210 */ /* 0x100fe40007ebe02d */
[----:B------:R-:W-:Y:S02]  /*7da0*/  LOP3.LUT R45, R227, 0x38, R45, 0xf8, !PT ;  /* 0x00000038e32d7812 */ /* 0x000fe400078ef82d */
[----:B------:R-:W-:Y:S02]  /*7db0*/  @!P3 IADD3.X R40, R37, R54, R40, P5, P6 ;  /* 0x000000362528b210 */ /* 0x000fe40002fec428 */
[----:B------:R-:W-:-:S02]  /*7dc0*/  LOP3.LUT R45, R45, R230, RZ, 0x3c, !PT ;  /* 0x000000e62d2d7212 */ /* 0x000fc400078e3cff */
[----:B------:R-:W-:-:S03]  /*7dd0*/  LEA R50, P5, R42, R118, 0x1 ;  /* 0x000000762a327211 */ /* 0x000fc600078a08ff */
[----:B------:R-:W-:Y:S01]  /*7de0*/  IMAD.IADD R44, R44, 0x1, R45 ;  /* 0x000000012c2c7824 */ /* 0x000fe200078e022d */
[-C--:B------:R-:W-:Y:S01]  /*7df0*/  LEA.HI.X R51, R42, R119.reuse, R43, 0x1, P5 ;  /* 0x000000772a337211 */ /* 0x080fe200028f0c2b */
[----:B------:R-:W-:Y:S01]  /*7e00*/  IMAD R45, R17, 0x5000, R142 ;  /* 0x00005000112d7824 */ /* 0x000fe200078e028e */
[----:B------:R-:W-:Y:S01]  /*7e10*/  @!P3 LEA R52, P5, R41, R118, 0x1 ;  /* 0x000000762934b211 */ /* 0x000fe200078a08ff */
[----:B------:R-:W-:Y:S02]  /*7e20*/  IMAD R47, R17, 0x5000, R44 ;  /* 0x00005000112f7824 */ /* 0x000fe400078e022c */
[----:B------:R-:W-:Y:S01]  /*7e30*/  IMAD R42, R45, 0x2, R16 ;  /* 0x000000022d2a7824 */ /* 0x000fe200078e0210 */
[----:B------:R-:W-:Y:S02]  /*7e40*/  @!P3 LEA.HI.X R53, R41, R119, R40, 0x1, P5 ;  /* 0x000000772935b211 */ /* 0x000fe400028f0c28 */
[----:B------:R-:W-:Y:S02]  /*7e50*/  LEA R47, R47, R16, 0x1 ;  /* 0x000000102f2f7211 */ /* 0x000fe400078e08ff */
[----:B------:R-:W-:Y:S01]  /*7e60*/  ISETP.GE.AND P5, PT, R212, R116, PT ;  /* 0x00000074d400720c */ /* 0x000fe20003fa6270 */
[----:B------:R-:W2:Y:S04]  /*7e70*/  LDS.128 R40, [R42+0x24400] ;  /* 0x024400002a287984 */ /* 0x000ea80000000c00 */
[----:B------:R-:W3:Y:S08]  /*7e80*/  LDS.128 R44, [R47+0x24400] ;  /* 0x024400002f2c7984 */ /* 0x000ef00000000c00 */
[----:B------:R-:W-:Y:S05]  /*7e90*/  @P5 BRA `(.L_x_541) ;  /* 0x0000000400485947 */ /* 0x000fea0003800000 */
[----:B------:R-:W-:Y:S01]  /*7ea0*/  SHF.R.U64 R55, R60, 0x10, R61 ;  /* 0x000000103c377819 */ /* 0x000fe2000000123d */
[--C-:B0--3--:R-:W-:Y:S01]  /*7eb0*/  HADD2.F32 R89, -RZ, R45.reuse.H0_H0 ;  /* 0x2000002dff597230 */ /* 0x109fe20000004100 */
[--C-:B------:R-:W-:Y:S01]  /*7ec0*/  SHF.R.U64 R60, R68, 0x10, R69.reuse ;  /* 0x00000010443c7819 */ /* 0x100fe20000001245 */
[----:B------:R-:W-:Y:S01]  /*7ed0*/  HADD2.F32 R90, -RZ, R45.H1_H1 ;  /* 0x3000002dff5a7230 */ /* 0x000fe20000004100 */
[----:B------:R-:W-:Y:S01]  /*7ee0*/  SHF.R.U32.HI R68, RZ, 0x10, R69 ;  /* 0x00000010ff447819 */ /* 0x000fe20000011645 */
[----:B------:R-:W-:Y:S01]  /*7ef0*/  HADD2.F32 R88, -RZ, R174.H0_H0 ;  /* 0x200000aeff587230 */ /* 0x000fe20000004100 */
[----:B------:R-:W-:Y:S01]  /*7f00*/  SHF.R.U32.HI R61, RZ, 0x10, R61 ;  /* 0x00000010ff3d7819 */ /* 0x000fe2000001163d */
[--C-:B--2---:R-:W-:Y:S01]  /*7f10*/  HADD2.F32 R45, -RZ, R41.reuse.H0_H0 ;  /* 0x20000029ff2d7230 */ /* 0x104fe20000004100 */
[--C-:B------:R-:W-:Y:S01]  /*7f20*/  SHF.R.U64 R69, R70, 0x10, R71.reuse ;  /* 0x0000001046457819 */ /* 0x100fe20000001247 */
[----:B------:R-:W-:Y:S01]  /*7f30*/  HADD2.F32 R68, -RZ, R68.H0_H0 ;  /* 0x20000044ff447230 */ /* 0x000fe20000004100 */
[----:B------:R-:W-:Y:S01]  /*7f40*/  SHF.R.U32.HI R70, RZ, 0x10, R71 ;  /* 0x00000010ff467819 */ /* 0x000fe20000011647 */
[----:B------:R-:W-:-:S02]  /*7f50*/  HADD2.F32 R41, -RZ, R41.H1_H1 ;  /* 0x30000029ff297230 */ /* 0x000fc40000004100 */
[-C--:B------:R-:W-:Y:S01]  /*7f60*/  FMUL.FTZ R92, R45, R88.reuse ;  /* 0x000000582d5c7220 */ /* 0x080fe20000410000 */
[----:B------:R-:W-:Y:S02]  /*7f70*/  HADD2.F32 R91, -RZ, R61.H0_H0 ;  /* 0x2000003dff5b7230 */ /* 0x000fe40000004100 */
[----:B------:R-:W-:Y:S01]  /*7f80*/  FMUL.FTZ R61, R89, R88 ;  /* 0x00000058593d7220 */ /* 0x000fe20000410000 */
[-C--:B------:R-:W-:Y:S01]  /*7f90*/  FMUL.FTZ R88, R90, R68.reuse ;  /* 0x000000445a587220 */ /* 0x080fe20000410000 */
[C---:B------:R-:W-:Y:S01]  /*7fa0*/  FMUL.FTZ R68, R41.reuse, R68 ;  /* 0x0000004429447220 */ /* 0x040fe20000410000 */
[--C-:B------:R-:W-:Y:S01]  /*7fb0*/  HADD2.F32 R71, -RZ, R173.reuse.H0_H0 ;  /* 0x200000adff477230 */ /* 0x100fe20000004100 */
[--C-:B------:R-:W-:Y:S01]  /*7fc0*/  SHF.R.U64 R62, R62, 0x10, R63.reuse ;  /* 0x000000103e3e7819 */ /* 0x100fe2000000123f */
[-C--:B------:R-:W-:Y:S01]  /*7fd0*/  FFMA.FTZ R88, R41, R91.reuse, -R88 ;  /* 0x0000005b29587223 */ /* 0x080fe20000010858 */
[----:B------:R-:W-:Y:S01]  /*7fe0*/  FFMA.FTZ R91, R90, R91, R68 ;  /* 0x0000005b5a5b7223 */ /* 0x000fe20000010044 */
[----:B------:R-:W-:Y:S01]  /*7ff0*/  HADD2.F32 R173, -RZ, R173.H1_H1 ;  /* 0x300000adffad7230 */ /* 0x000fe20000004100 */
[----:B------:R-:W-:Y:S01]  /*8000*/  SHF.R.U32.HI R63, RZ, 0x10, R63 ;  /* 0x00000010ff3f7819 */ /* 0x000fe2000001163f */
[----:B------:R-:W-:-:S02]  /*8010*/  HADD2.F32 R68, -RZ, R47.H0_H0 ;  /* 0x2000002fff447230 */ /* 0x000fc40000004100 */
[-C--:B------:R-:W-:Y:S01]  /*8020*/  FFMA.FTZ R61, R45, R71.reuse, -R61 ;  /* 0x000000472d3d7223 */ /* 0x080fe2000001083d */
[----:B------:R-:W-:Y:S02]  /*8030*/  HADD2.F32 R90, -RZ, R43.H0_H0 ;  /* 0x2000002bff5a7230 */ /* 0x000fe40000004100 */
[----:B------:R-:W-:Y:S01]  /*8040*/  FFMA.FTZ R92, R89, R71, R92 ;  /* 0x00000047595c7223 */ /* 0x000fe2000001005c */
[----:B------:R-:W-:Y:S02]  /*8050*/  HADD2.F32 R47, -RZ, R47.H1_H1 ;  /* 0x3000002fff2f7230 */ /* 0x000fe40000004100 */
[-C--:B------:R-:W-:Y:S01]  /*8060*/  FMUL.FTZ R45, R68, R173.reuse ;  /* 0x000000ad442d7220 */ /* 0x080fe20000410000 */
[----:B------:R-:W-:Y:S02]  /*8070*/  HADD2.F32 R70, -RZ, R70.H0_H0 ;  /* 0x20000046ff467230 */ /* 0x000fe40000004100 */
[----:B------:R-:W-:Y:S01]  /*8080*/  FMUL.FTZ R173, R90, R173 ;  /* 0x000000ad5aad7220 */ /* 0x000fe20000410000 */
[----:B------:R-:W-:Y:S01]  /*8090*/  HADD2.F32 R41, -RZ, R171.H1_H1 ;  /* 0x300000abff297230 */ /* 0x000fe20000004100 */
[----:B------:R-:W-:Y:S01]  /*80a0*/  F2FP.F16.F32.PACK_AB R61, R88, R61 ;  /* 0x0000003d583d723e */ /* 0x000fe200000000ff */
[----:B------:R-:W-:-:S02]  /*80b0*/  HADD2.F32 R43, -RZ, R43.H1_H1 ;  /* 0x3000002bff2b7230 */ /* 0x000fc40000004100 */
[-C--:B------:R-:W-:Y:S01]  /*80c0*/  FMUL.FTZ R136, R47, R70.reuse ;  /* 0x000000462f887220 */ /* 0x080fe20000410000 */
[----:B------:R-:W-:Y:S02]  /*80d0*/  HADD2.F32 R94, -RZ, R63.H0_H0 ;  /* 0x2000003fff5e7230 */ /* 0x000fe40000004100 */
[-C--:B------:R-:W-:Y:S01]  /*80e0*/  FFMA.FTZ R45, R90, R41.reuse, -R45 ;  /* 0x000000295a2d7223 */ /* 0x080fe2000001082d */
[----:B------:R-:W-:Y:S01]  /*80f0*/  FFMA.FTZ R173, R68, R41, R173 ;  /* 0x0000002944ad7223 */ /* 0x000fe200000100ad */
[C---:B------:R-:W-:Y:S01]  /*8100*/  FMUL.FTZ R70, R43.reuse, R70 ;  /* 0x000000462b467220 */ /* 0x040fe20000410000 */
[----:B------:R-:W-:Y:S02]  /*8110*/  HADD2.F32 R41, -RZ, R60.H0_H0 ;  /* 0x2000003cff297230 */ /* 0x000fe40000004100 */
[-C--:B------:R-:W-:Y:S01]  /*8120*/  FFMA.FTZ R136, R43, R94.reuse, -R136 ;  /* 0x0000005e2b887223 */ /* 0x080fe20000010888 */
[----:B------:R-:W-:Y:S02]  /*8130*/  HADD2.F32 R43, -RZ, R172.H0_H0 ;  /* 0x200000acff2b7230 */ /* 0x000fe40000004100 */
[----:B------:R-:W-:Y:S01]  /*8140*/  FFMA.FTZ R70, R47, R94, R70 ;  /* 0x0000005e2f467223 */ /* 0x000fe20000010046 */
[----:B------:R-:W-:-:S02]  /*8150*/  HADD2.F32 R60, -RZ, R44.H0_H0 ;  /* 0x2000002cff3c7230 */ /* 0x000fc40000004100 */
[----:B------:R-:W-:Y:S01]  /*8160*/  HADD2.F32 R68, -RZ, R40.H0_H0 ;  /* 0x20000028ff447230 */ /* 0x000fe20000004100 */
[----:B------:R-:W-:Y:S01]  /*8170*/  F2FP.F16.F32.PACK_AB R136, R136, R45 ;  /* 0x0000002d8888723e */ /* 0x000fe200000000ff */
[----:B------:R-:W-:Y:S02]  /*8180*/  HADD2.F32 R44, -RZ, R44.H1_H1 ;  /* 0x3000002cff2c7230 */ /* 0x000fe40000004100 */
[-C--:B------:R-:W-:Y:S01]  /*8190*/  FMUL.FTZ R63, R60, R43.reuse ;  /* 0x0000002b3c3f7220 */ /* 0x080fe20000410000 */
[----:B------:R-:W-:Y:S02]  /*81a0*/  HADD2.F32 R40, -RZ, R40.H1_H1 ;  /* 0x30000028ff287230 */ /* 0x000fe40000004100 */
[----:B------:R-:W-:Y:S01]  /*81b0*/  FMUL.FTZ R71, R68, R43 ;  /* 0x0000002b44477220 */ /* 0x000fe20000410000 */
[----:B------:R-:W-:Y:S02]  /*81c0*/  HADD2.F32 R55, -RZ, R55.H0_H0 ;  /* 0x20000037ff377230 */ /* 0x000fe40000004100 */
[----:B------:R-:W-:Y:S01]  /*81d0*/  FMUL.FTZ R43, R44, R41 ;  /* 0x000000292c2b7220 */ /* 0x000fe20000410000 */
[----:B------:R-:W-:-:S02]  /*81e0*/  HADD2.F32 R171, -RZ, R171.H0_H0 ;  /* 0x200000abffab7230 */ /* 0x000fc40000004100 */
[C---:B------:R-:W-:Y:S01]  /*81f0*/  FMUL.FTZ R47, R40.reuse, R41 ;  /* 0x00000029282f7220 */ /* 0x040fe20000410000 */
[----:B------:R-:W-:Y:S02]  /*8200*/  HADD2.F32 R174, -RZ, R174.H1_H1 ;  /* 0x300000aeffae7230 */ /* 0x000fe40000004100 */
[----:B------:R-:W-:Y:S01]  /*8210*/  FFMA.FTZ R41, R40, R55, -R43 ;  /* 0x0000003728297223 */ /* 0x000fe2000001082b */
[----:B------:R-:W-:Y:S02]  /*8220*/  HADD2.F32 R43, -RZ, R46.H0_H0 ;  /* 0x2000002eff2b7230 */ /* 0x000fe40000004100 */
[-C--:B------:R-:W-:Y:S01]  /*8230*/  FFMA.FTZ R68, R68, R171.reuse, -R63 ;  /* 0x000000ab44447223 */ /* 0x080fe2000001083f */
[----:B------:R-:W-:Y:S02]  /*8240*/  HADD2.F32 R69, -RZ, R69.H0_H0 ;  /* 0x20000045ff457230 */ /* 0x000fe40000004100 */
[----:B------:R-:W-:Y:S01]  /*8250*/  FFMA.FTZ R60, R60, R171, R71 ;  /* 0x000000ab3c3c7223 */ /* 0x000fe20000010047 */
[----:B------:R-:W-:-:S02]  /*8260*/  HADD2.F32 R63, -RZ, R42.H0_H0 ;  /* 0x2000002aff3f7230 */ /* 0x000fc40000004100 */
[----:B------:R-:W-:Y:S01]  /*8270*/  FFMA.FTZ R55, R44, R55, R47 ;  /* 0x000000372c377223 */ /* 0x000fe2000001002f */
[----:B------:R-:W-:Y:S02]  /*8280*/  HADD2.F32 R46, -RZ, R46.H1_H1 ;  /* 0x3000002eff2e7230 */ /* 0x000fe40000004100 */
[-C--:B------:R-:W-:Y:S01]  /*8290*/  FMUL.FTZ R40, R43, R174.reuse ;  /* 0x000000ae2b287220 */ /* 0x080fe20000410000 */
[----:B------:R-:W-:Y:S02]  /*82a0*/  HADD2.F32 R42, -RZ, R42.H1_H1 ;  /* 0x3000002aff2a7230 */ /* 0x000fe40000004100 */
[----:B------:R-:W-:Y:S01]  /*82b0*/  FMUL.FTZ R174, R63, R174 ;  /* 0x000000ae3fae7220 */ /* 0x000fe20000410000 */
[----:B------:R-:W-:Y:S02]  /*82c0*/  HADD2.F32 R172, -RZ, R172.H1_H1 ;  /* 0x300000acffac7230 */ /* 0x000fe40000004100 */
[----:B------:R-:W-:Y:S01]  /*82d0*/  FMUL.FTZ R71, R46, R69 ;  /* 0x000000452e477220 */ /* 0x000fe20000410000 */
[----:B------:R-:W-:-:S02]  /*82e0*/  HADD2.F32 R47, -RZ, R62.H0_H0 ;  /* 0x2000003eff2f7230 */ /* 0x000fc40000004100 */
[----:B------:R-:W-:Y:S01]  /*82f0*/  FMUL.FTZ R69, R42, R69 ;  /* 0x000000452a457220 */ /* 0x000fe20000410000 */
[----:B------:R-:W-:Y:S01]  /*8300*/  F2FP.F16.F32.PACK_AB R45, R91, R92 ;  /* 0x0000005c5b2d723e */ /* 0x000fe200000000ff */
[-C--:B------:R-:W-:Y:S01]  /*8310*/  FFMA.FTZ R43, R43, R172.reuse, R174 ;  /* 0x000000ac2b2b7223 */ /* 0x080fe200000100ae */
[----:B------:R-:W-:Y:S01]  /*8320*/  FFMA.FTZ R63, R63, R172, -R40 ;  /* 0x000000ac3f3f7223 */ /* 0x000fe20000010828 */
[-C--:B------:R-:W-:Y:S01]  /*8330*/  FFMA.FTZ R46, R46, R47.reuse, R69 ;  /* 0x0000002f2e2e7223 */ /* 0x080fe20000010045 */
[----:B------:R-:W-:Y:S01]  /*8340*/  FFMA.FTZ R42, R42, R47, -R71 ;  /* 0x0000002f2a2a7223 */ /* 0x000fe20000010847 */
[----:B------:R-:W-:Y:S01]  /*8350*/  F2FP.F16.F32.PACK_AB R40, R41, R68 ;  /* 0x000000442928723e */ /* 0x000fe200000000ff */
[----:B------:R-:W-:Y:S01]  /*8360*/  IMAD.MOV.U32 R41, RZ, RZ, R61 ;  /* 0x000000ffff297224 */ /* 0x000fe200078e003d */
[----:B------:R-:W-:Y:S02]  /*8370*/  F2FP.F16.F32.PACK_AB R47, R70, R173 ;  /* 0x000000ad462f723e */ /* 0x000fe400000000ff */
[----:B------:R-:W-:Y:S01]  /*8380*/  F2FP.F16.F32.PACK_AB R46, R46, R43 ;  /* 0x0000002b2e2e723e */ /* 0x000fe200000000ff */
[----:B------:R-:W-:Y:S01]  /*8390*/  IMAD.MOV.U32 R43, RZ, RZ, R136 ;  /* 0x000000ffff2b7224 */ /* 0x000fe200078e0088 */
[----:B------:R-:W-:-:S02]  /*83a0*/  F2FP.F16.F32.PACK_AB R44, R55, R60 ;  /* 0x0000003c372c723e */ /* 0x000fc400000000ff */
[----:B------:R-:W-:-:S07]  /*83b0*/  F2FP.F16.F32.PACK_AB R42, R42, R63 ;  /* 0x0000003f2a2a723e */ /* 0x000fce00000000ff */
.L_x_541:
[----:B------:R-:W-:Y:S05]  /*83c0*/  BSYNC B3 ;  /* 0x0000000000037941 */ /* 0x000fea0003800000 */
.L_x_540:
[----:B------:R-:W-:Y:S02]  /*83d0*/  ULDC.64 UR4, c[0x0][0x208] ;  /* 0x0000820000047ab9 */ /* 0x000fe40000000a00 */
[----:B--2---:R2:W-:Y:S04]  /*83e0*/  STG.E.128 desc[UR4][R50.64], R40 ;  /* 0x0000002832007986 */ /* 0x0045e8000c101d04 */
[----:B---3--:R2:W-:Y:S02]  /*83f0*/  @!P3 STG.E.128 desc[UR4][R52.64], R44 ;  /* 0x0000002c3400b986 */ /* 0x0085e4000c101d04 */
.L_x_539:
[----:B------:R-:W-:Y:S05]  /*8400*/  BSYNC B2 ;  /* 0x0000000000027941 */ /* 0x000fea0003800000 */
.L_x_538:
[----:B------:R-:W-:-:S13]  /*8410*/  ISETP.NE.AND P3, PT, R10, RZ, PT ;  /* 0x000000ff0a00720c */ /* 0x000fda0003f65270 */
[----:B------:R-:W-:Y:S05]  /*8420*/  @!P3 BRA `(.L_x_537) ;  /* 0x0000000400dcb947 */ /* 0x000fea0003800000 */
[----:B--2---:R-:W-:Y:S01]  /*8430*/  SEL R40, R120, R146, !P1 ;  /* 0x0000009278287207 */ /* 0x004fe20004800000 */
        /* <DEDUP_REMOVED lines=9> */
[----:B------:R-:W-:Y:S02]  /*84d0*/  LEA.HI R46, R46, R41, RZ, 0x3 ;  /* 0x000000292e2e7211 */ /* 0x000fe400078f18ff */
[----:B------:R-:W-:Y:S02]  /*84e0*/  LOP3.LUT R41, R227, 0x38, R40, 0xf8, !PT ;  /* 0x00000038e3297812 */ /* 0x000fe400078ef828 */
[----:B------:R-:W-:-:S02]  /*84f0*/  SHF.R.S32.HI R46, RZ, 0x3, R46 ;  /* 0x00000003ff2e7819 */ /* 0x000fc4000001142e */
[----:B------:R-:W-:-:S05]  /*8500*/  LOP3.LUT R41, R41, R230, RZ, 0x3c, !PT ;  /* 0x000000e629297212 */ /* 0x000fca00078e3cff */
[--C-:B------:R-:W-:Y:S02]  /*8510*/  @!P3 SHF.R.S32.HI R43, RZ, 0x1f, R40.reuse ;  /* 0x0000001fff2bb819 */ /* 0x100fe40000011428 */
[----:B------:R-:W-:Y:S01]  /*8520*/  @!P3 IADD3 R42, P5, P6, R38, R48, R40 ;  /* 0x00000030262ab210 */ /* 0x000fe20007ebe028 */
[----:B------:R-:W-:-:S03]  /*8530*/  IMAD R40, R46, 0x1400, R231 ;  /* 0x000014002e287824 */ /* 0x000fc600078e02e7 */
[----:B------:R-:W-:Y:S01]  /*8540*/  @!P3 IADD3.X R54, R37, R54, R43, P5, P6 ;  /* 0x000000362536b210 */ /* 0x000fe20002fec42b */
[----:B------:R-:W-:Y:S01]  /*8550*/  IMAD.IADD R40, R40, 0x1, R41 ;  /* 0x0000000128287824 */ /* 0x000fe200078e0229 */
[CC--:B------:R-:W-:Y:S01]  /*8560*/  LEA R48, P5, R44.reuse, R118.reuse, 0x1 ;  /* 0x000000762c307211 */ /* 0x0c0fe200078a08ff */
[C---:B------:R-:W-:Y:S02]  /*8570*/  IMAD R41, R17.reuse, 0x5000, R135 ;  /* 0x0000500011297824 */ /* 0x040fe400078e0287 */
[----:B------:R-:W-:Y:S01]  /*8580*/  IMAD R43, R17, 0x5000, R40 ;  /* 0x00005000112b7824 */ /* 0x000fe200078e0228 */
[----:B------:R-:W-:Y:S01]  /*8590*/  LEA.HI.X R49, R44, R119, R45, 0x1, P5 ;  /* 0x000000772c317211 */ /* 0x000fe200028f0c2d */
[----:B------:R-:W-:Y:S01]  /*85a0*/  IMAD R41, R41, 0x2, R16 ;  /* 0x0000000229297824 */ /* 0x000fe200078e0210 */
[----:B------:R-:W-:Y:S02]  /*85b0*/  @!P3 LEA R50, P5, R42, R118, 0x1 ;  /* 0x000000762a32b211 */ /* 0x000fe400078a08ff */
[----:B------:R-:W-:-:S02]  /*85c0*/  LEA R44, R43, R16, 0x1 ;  /* 0x000000102b2c7211 */ /* 0x000fc400078e08ff */
[----:B------:R-:W-:Y:S02]  /*85d0*/  @!P3 LEA.HI.X R51, R42, R119, R54, 0x1, P5 ;  /* 0x000000772a33b211 */ /* 0x000fe400028f0c36 */
[----:B------:R-:W2:Y:S01]  /*85e0*/  LDS.128 R40, [R41+0x24400] ;  /* 0x0244000029287984 */ /* 0x000ea20000000c00 */
[----:B------:R-:W-:-:S03]  /*85f0*/  ISETP.GE.AND P5, PT, R213, R116, PT ;  /* 0x00000074d500720c */ /* 0x000fc60003fa6270 */
[----:B------:R-:W3:Y:S10]  /*8600*/  LDS.128 R44, [R44+0x24400] ;  /* 0x024400002c2c7984 */ /* 0x000ef40000000c00 */
[----:B------:R-:W-:Y:S05]  /*8610*/  @P5 BRA `(.L_x_543) ;  /* 0x0000000400505947 */ /* 0x000fea0003800000 */
[----:B------:R-:W-:Y:S01]  /*8620*/  SHF.R.U64 R52, R56, 0x10, R57 ;  /* 0x0000001038347819 */ /* 0x000fe20000001239 */
[----:B---3--:R-:W-:Y:S01]  /*8630*/  IMAD.MOV.U32 R56, RZ, RZ, R45 ;  /* 0x000000ffff387224 */ /* 0x008fe200078e002d */
[----:B------:R-:W-:Y:S01]  /*8640*/  SHF.R.U32.HI R61, RZ, 0x10, R65 ;  /* 0x00000010ff3d7819 */ /* 0x000fe20000011641 */
[----:B--2---:R-:W-:Y:S01]  /*8650*/  IMAD.MOV.U32 R45, RZ, RZ, R43 ;  /* 0x000000ffff2d7224 */ /* 0x004fe200078e002b */
[----:B------:R-:W-:Y:S01]  /*8660*/  SHF.R.U32.HI R63, RZ, 0x10, R57 ;  /* 0x00000010ff3f7819 */ /* 0x000fe20000011639 */
[----:B------:R-:W-:Y:S01]  /*8670*/  HADD2.F32 R43, -RZ, R41.H0_H0 ;  /* 0x20000029ff2b7230 */ /* 0x000fe20000004100 */
[----:B------:R-:W-:Y:S01]  /*8680*/  MOV R57, R47 ;  /* 0x0000002f00397202 */ /* 0x000fe20000000f00 */
[--C-:B------:R-:W-:Y:S01]  /*8690*/  HADD2.F32 R47, -RZ, R56.reuse.H0_H0 ;  /* 0x20000038ff2f7230 */ /* 0x100fe20000004100 */
[----:B------:R-:W-:Y:S01]  /*86a0*/  SHF.R.U64 R54, R64, 0x10, R65 ;  /* 0x0000001040367819 */ /* 0x000fe20000001241 */
[----:B------:R-:W-:Y:S01]  /*86b0*/  HADD2.F32 R60, -RZ, R56.H1_H1 ;  /* 0x30000038ff3c7230 */ /* 0x000fe20000004100 */
[--C-:B------:R-:W-:Y:S01]  /*86c0*/  SHF.R.U64 R53, R58, 0x10, R59.reuse ;  /* 0x000000103a357819 */ /* 0x100fe2000000123b */
[----:B------:R-:W-:Y:S01]  /*86d0*/  HADD2.F32 R61, -RZ, R61.H0_H0 ;  /* 0x2000003dff3d7230 */ /* 0x000fe20000004100 */
[----:B------:R-:W-:Y:S01]  /*86e0*/  SHF.R.U32.HI R58, RZ, 0x10, R59 ;  /* 0x00000010ff3a7819 */ /* 0x000fe2000001163b */
[----:B------:R-:W-:Y:S01]  /*86f0*/  HADD2.F32 R64, -RZ, R170.H1_H1 ;  /* 0x300000aaff407230 */ /* 0x000fe20000004100 */
[--C-:B------:R-:W-:Y:S01]  /*8700*/  SHF.R.U64 R55, R66, 0x10, R67.reuse ;  /* 0x0000001042377819 */ /* 0x100fe20000001243 */
[----:B------:R-:W-:Y:S01]  /*8710*/  HADD2.F32 R56, -RZ, R41.H1_H1 ;  /* 0x30000029ff387230 */ /* 0x000fe20000004100 */
[----:B------:R-:W-:Y:S01]  /*8720*/  SHF.R.U32.HI R66, RZ, 0x10, R67 ;  /* 0x00000010ff427819 */ /* 0x000fe20000011643 */
[----:B------:R-:W-:-:S02]  /*8730*/  HADD2.F32 R59, -RZ, R63.H0_H0 ;  /* 0x2000003fff3b7230 */ /* 0x000fc40000004100 */
[-C--:B------:R-:W-:Y:S01]  /*8740*/  FMUL.FTZ R63, R60, R61.reuse ;  /* 0x0000003d3c3f7220 */ /* 0x080fe20000410000 */
[----:B------:R-:W-:Y:S02]  /*8750*/  HADD2.F32 R62, -RZ, R168.H1_H1 ;  /* 0x300000a8ff3e7230 */ /* 0x000fe40000004100 */
[-C--:B------:R-:W-:Y:S01]  /*8760*/  FMUL.FTZ R68, R47, R64.reuse ;  /* 0x000000402f447220 */ /* 0x080fe20000410000 */
[C---:B------:R-:W-:Y:S01]  /*8770*/  FMUL.FTZ R61, R56.reuse, R61 ;  /* 0x0000003d383d7220 */ /* 0x040fe20000410000 */
[C---:B------:R-:W-:Y:S01]  /*8780*/  FMUL.FTZ R64, R43.reuse, R64 ;  /* 0x000000402b407220 */ /* 0x040fe20000410000 */
[-C--:B------:R-:W-:Y:S01]  /*8790*/  FFMA.FTZ R56, R56, R59.reuse, -R63 ;  /* 0x0000003b38387223 */ /* 0x080fe2000001083f */
[-C--:B------:R-:W-:Y:S01]  /*87a0*/  FFMA.FTZ R41, R43, R62.reuse, -R68 ;  /* 0x0000003e2b297223 */ /* 0x080fe20000010844 */
[----:B------:R-:W-:Y:S01]  /*87b0*/  FFMA.FTZ R60, R60, R59, R61 ;  /* 0x0000003b3c3c7223 */ /* 0x000fe2000001003d */
[----:B------:R-:W-:Y:S01]  /*87c0*/  FFMA.FTZ R43, R47, R62, R64 ;  /* 0x0000003e2f2b7223 */ /* 0x000fe20000010040 */
[----:B------:R-:W-:-:S02]  /*87d0*/  HADD2.F32 R68, -RZ, R169.H1_H1 ;  /* 0x300000a9ff447230 */ /* 0x000fc40000004100 */
[--C-:B------:R-:W-:Y:S01]  /*87e0*/  HADD2.F32 R59, -RZ, R57.reuse.H0_H0 ;  /* 0x20000039ff3b7230 */ /* 0x100fe20000004100 */
[----:B------:R-:W-:Y:S01]  /*87f0*/  F2FP.F16.F32.PACK_AB R41, R56, R41 ;  /* 0x000000293829723e */ /* 0x000fe200000000ff */
[----:B------:R-:W-:Y:S02]  /*8800*/  HADD2.F32 R62, -RZ, R57.H1_H1 ;  /* 0x30000039ff3e7230 */ /* 0x000fe40000004100 */
[--C-:B------:R-:W-:Y:S02]  /*8810*/  HADD2.F32 R47, -RZ, R45.reuse.H0_H0 ;  /* 0x2000002dff2f7230 */ /* 0x100fe40000004100 */
[----:B------:R-:W-:Y:S02]  /*8820*/  HADD2.F32 R66, -RZ, R66.H0_H0 ;  /* 0x20000042ff427230 */ /* 0x000fe40000004100 */
[----:B------:R-:W-:Y:S02]  /*8830*/  HADD2.F32 R57, -RZ, R45.H1_H1 ;  /* 0x3000002dff397230 */ /* 0x000fe40000004100 */
[----:B------:R-:W-:-:S02]  /*8840*/  HADD2.F32 R64, -RZ, R167.H1_H1 ;  /* 0x300000a7ff407230 */ /* 0x000fc40000004100 */
[C---:B------:R-:W-:Y:S01]  /*8850*/  FMUL.FTZ R70, R62.reuse, R66 ;  /* 0x000000423e467220 */ /* 0x040fe20000410000 */
[----:B------:R-:W-:Y:S02]  /*8860*/  HADD2.F32 R61, -RZ, R58.H0_H0 ;  /* 0x2000003aff3d7230 */ /* 0x000fe40000004100 */
[-C--:B------:R-:W-:Y:S01]  /*8870*/  FMUL.FTZ R58, R59, R68.reuse ;  /* 0x000000443b3a7220 */ /* 0x080fe20000410000 */
[----:B------:R-:W-:Y:S01]  /*8880*/  FMUL.FTZ R68, R47, R68 ;  /* 0x000000442f447220 */ /* 0x000fe20000410000 */
[----:B------:R-:W-:Y:S01]  /*8890*/  FMUL.FTZ R63, R57, R66 ;  /* 0x00000042393f7220 */ /* 0x000fe20000410000 */
[----:B------:R-:W-:Y:S02]  /*88a0*/  HADD2.F32 R52, -RZ, R52.H0_H0 ;  /* 0x20000034ff347230 */ /* 0x000fe40000004100 */
[-C--:B------:R-:W-:Y:S01]  /*88b0*/  FFMA.FTZ R45, R47, R64.reuse, -R58 ;  /* 0x000000402f2d7223 */ /* 0x080fe2000001083a */
[----:B------:R-:W-:Y:S01]  /*88c0*/  FFMA.FTZ R47, R59, R64, R68 ;  /* 0x000000403b2f7223 */ /* 0x000fe20000010044 */
[-C--:B------:R-:W-:Y:S01]  /*88d0*/  FFMA.FTZ R58, R57, R61.reuse, -R70 ;  /* 0x0000003d393a7223 */ /* 0x080fe20000010846 */
[----:B------:R-:W-:Y:S01]  /*88e0*/  FFMA.FTZ R62, R62, R61, R63 ;  /* 0x0000003d3e3e7223 */ /* 0x000fe2000001003f */
[----:B------:R-:W-:-:S02]  /*88f0*/  HADD2.F32 R57, -RZ, R44.H0_H0 ;  /* 0x2000002cff397230 */ /* 0x000fc40000004100 */
[----:B------:R-:W-:Y:S01]  /*8900*/  HADD2.F32 R59, -RZ, R44.H1_H1 ;  /* 0x3000002cff3b7230 */ /* 0x000fe20000004100 */
[----:B------:R-:W-:Y:S01]  /*8910*/  F2FP.F16.F32.PACK_AB R58, R58, R45 ;  /* 0x0000002d3a3a723e */ /* 0x000fe200000000ff */
[----:B------:R-:W-:Y:S01]  /*8920*/  HADD2.F32 R61, -RZ, R54.H0_H0 ;  /* 0x20000036ff3d7230 */ /* 0x000fe20000004100 */
[----:B------:R-:W-:Y:S01]  /*8930*/  F2FP.F16.F32.PACK_AB R45, R60, R43 ;  /* 0x0000002b3c2d723e */ /* 0x000fe200000000ff */
[----:B------:R-:W-:Y:S01]  /*8940*/  HADD2.F32 R44, -RZ, R40.H1_H1 ;  /* 0x30000028ff2c7230 */ /* 0x000fe20000004100 */
[----:B------:R-:W-:Y:S01]  /*8950*/  F2FP.F16.F32.PACK_AB R47, R62, R47 ;  /* 0x0000002f3e2f723e */ /* 0x000fe200000000ff */
[----:B------:R-:W-:Y:S02]  /*8960*/  HADD2.F32 R170, -RZ, R170.H0_H0 ;  /* 0x200000aaffaa7230 */ /* 0x000fe40000004100 */
[-C--:B------:R-:W-:Y:S01]  /*8970*/  FMUL.FTZ R65, R59, R61.reuse ;  /* 0x0000003d3b417220 */ /* 0x080fe20000410000 */
[----:B------:R-:W-:Y:S02]  /*8980*/  HADD2.F32 R54, -RZ, R40.H0_H0 ;  /* 0x20000028ff367230 */ /* 0x000fe40000004100 */
[----:B------:R-:W-:Y:S01]  /*8990*/  FMUL.FTZ R64, R44, R61 ;  /* 0x0000003d2c407220 */ /* 0x000fe20000410000 */
[----:B------:R-:W-:-:S02]  /*89a0*/  HADD2.F32 R168, -RZ, R168.H0_H0 ;  /* 0x200000a8ffa87230 */ /* 0x000fc40000004100 */
[----:B------:R-:W-:Y:S01]  /*89b0*/  FFMA.FTZ R65, R44, R52, -R65 ;  /* 0x000000342c417223 */ /* 0x000fe20000010841 */
[----:B------:R-:W-:Y:S01]  /*89c0*/  FMUL.FTZ R63, R57, R170 ;  /* 0x000000aa393f7220 */ /* 0x000fe20000410000 */
[----:B------:R-:W-:Y:S01]  /*89d0*/  FFMA.FTZ R59, R59, R52, R64 ;  /* 0x000000343b3b7223 */ /* 0x000fe20000010040 */
[----:B------:R-:W-:Y:S02]  /*89e0*/  HADD2.F32 R52, -RZ, R46.H0_H0 ;  /* 0x2000002eff347230 */ /* 0x000fe40000004100 */
[C---:B------:R-:W-:Y:S01]  /*89f0*/  FMUL.FTZ R170, R54.reuse, R170 ;  /* 0x000000aa36aa7220 */ /* 0x040fe20000410000 */
[----:B------:R-:W-:Y:S02]  /*8a00*/  HADD2.F32 R169, -RZ, R169.H0_H0 ;  /* 0x200000a9ffa97230 */ /* 0x000fe40000004100 */
[-C--:B------:R-:W-:Y:S01]  /*8a10*/  FFMA.FTZ R40, R54, R168.reuse, -R63 ;  /* 0x000000a836287223 */ /* 0x080fe2000001083f */
[----:B------:R-:W-:Y:S02]  /*8a20*/  HADD2.F32 R55, -RZ, R55.H0_H0 ;  /* 0x20000037ff377230 */ /* 0x000fe40000004100 */
[----:B------:R-:W-:Y:S01]  /*8a30*/  FFMA.FTZ R170, R57, R168, R170 ;  /* 0x000000a839aa7223 */ /* 0x000fe200000100aa */
[----:B------:R-:W-:-:S02]  /*8a40*/  HADD2.F32 R44, -RZ, R42.H0_H0 ;  /* 0x2000002aff2c7230 */ /* 0x000fc40000004100 */
[-C--:B------:R-:W-:Y:S01]  /*8a50*/  FMUL.FTZ R57, R52, R169.reuse ;  /* 0x000000a934397220 */ /* 0x080fe20000410000 */
[----:B------:R-:W-:Y:S01]  /*8a60*/  HADD2.F32 R46, -RZ, R46.H1_H1 ;  /* 0x3000002eff2e7230 */ /* 0x000fe20000004100 */
[----:B------:R-:W-:Y:S01]  /*8a70*/  F2FP.F16.F32.PACK_AB R40, R65, R40 ;  /* 0x000000284128723e */ /* 0x000fe200000000ff */
[----:B------:R-:W-:Y:S02]  /*8a80*/  HADD2.F32 R42, -RZ, R42.H1_H1 ;  /* 0x3000002aff2a7230 */ /* 0x000fe40000004100 */
[----:B------:R-:W-:Y:S01]  /*8a90*/  FMUL.FTZ R169, R44, R169 ;  /* 0x000000a92ca97220 */ /* 0x000fe20000410000 */
[----:B------:R-:W-:Y:S02]  /*8aa0*/  HADD2.F32 R167, -RZ, R167.H0_H0 ;  /* 0x200000a7ffa77230 */ /* 0x000fe40000004100 */
[-C--:B------:R-:W-:Y:S01]  /*8ab0*/  FMUL.FTZ R61, R46, R55.reuse ;  /* 0x000000372e3d7220 */ /* 0x080fe20000410000 */
[----:B------:R-:W-:Y:S02]  /*8ac0*/  HADD2.F32 R53, -RZ, R53.H0_H0 ;  /* 0x20000035ff357230 */ /* 0x000fe40000004100 */
[----:B------:R-:W-:Y:S01]  /*8ad0*/  FMUL.FTZ R55, R42, R55 ;  /* 0x000000372a377220 */ /* 0x000fe20000410000 */
[----:B------:R-:W-:-:S02]  /*8ae0*/  IMAD.MOV.U32 R43, RZ, RZ, R58 ;  /* 0x000000ffff2b7224 */ /* 0x000fc400078e003a */
[-C--:B------:R-:W-:Y:S01]  /*8af0*/  FFMA.FTZ R57, R44, R167.reuse, -R57 ;  /* 0x000000a72c397223 */ /* 0x080fe20000010839 */
[----:B------:R-:W-:Y:S01]  /*8b00*/  FFMA.FTZ R169, R52, R167, R169 ;  /* 0x000000a734a97223 */ /* 0x000fe200000100a9 */
[-C--:B------:R-:W-:Y:S01]  /*8b10*/  FFMA.FTZ R42, R42, R53.reuse, -R61 ;  /* 0x000000352a2a7223 */ /* 0x080fe2000001083d */
[----:B------:R-:W-:Y:S01]  /*8b20*/  FFMA.FTZ R46, R46, R53, R55 ;  /* 0x000000352e2e7223 */ /* 0x000fe20000010037 */
[----:B------:R-:W-:-:S03]  /*8b30*/  F2FP.F16.F32.PACK_AB R44, R59, R170 ;  /* 0x000000aa3b2c723e */ /* 0x000fc600000000ff */
[----:B------:R-:W-:Y:S02]  /*8b40*/  F2FP.F16.F32.PACK_AB R42, R42, R57 ;  /* 0x000000392a2a723e */ /* 0x000fe400000000ff */
[----:B------:R-:W-:-:S07]  /*8b50*/  F2FP.F16.F32.PACK_AB R46, R46, R169 ;  /* 0x000000a92e2e723e */ /* 0x000fce00000000ff */
.L_x_543:
[----:B------:R-:W-:Y:S05]  /*8b60*/  BSYNC B2 ;  /* 0x0000000000027941 */ /* 0x000fea0003800000 */
.L_x_542:
[----:B------:R-:W-:Y:S02]  /*8b70*/  ULDC.64 UR4, c[0x0][0x208] ;  /* 0x0000820000047ab9 */ /* 0x000fe40000000a00 */
[----:B--2---:R4:W-:Y:S04]  /*8b80*/  STG.E.128 desc[UR4][R48.64], R40 ;  /* 0x0000002830007986 */ /* 0x0049e8000c101d04 */
[----:B---3--:R4:W-:Y:S02]  /*8b90*/  @!P3 STG.E.128 desc[UR4][R50.64], R44 ;  /* 0x0000002c3200b986 */ /* 0x0089e4000c101d04 */
.L_x_537:
[----:B------:R-:W-:Y:S05]  /*8ba0*/  BSYNC B1 ;  /* 0x0000000000017941 */ /* 0x000fea0003800000 */
.L_x_536:
[-C--:B--2-4-:R-:W-:Y:S02]  /*8bb0*/  IMAD R40, R236, R122.reuse, RZ ;  /* 0x0000007aec287224 */ /* 0x094fe400078e02ff */
[----:B------:R-:W-:-:S04]  /*8bc0*/  IMAD.WIDE.U32 R124, R218, R122, R124 ;  /* 0x0000007ada7c7225 */ /* 0x000fc800078e007c */
[----:B------:R-:W-:Y:S01]  /*8bd0*/  IMAD R123, R218, R123, R40 ;  /* 0x0000007bda7b7224 */ /* 0x000fe200078e0228 */
[----:B------:R-:W-:Y:S06]  /*8be0*/  @P4 BRA `(.L_x_504) ;  /* 0x0000001000ec4947 */ /* 0x000fec0003800000 */
[----:B------:R-:W-:Y:S01]  /*8bf0*/  ISETP.NE.AND P3, PT, R26, RZ, PT ;  /* 0x000000ff1a00720c */ /* 0x000fe20003f65270 */
[----:B------:R-:W-:Y:S01]  /*8c00*/  BSSY B1, `(.L_x_544) ;  /* 0x000007d000017945 */ /* 0x000fe20003800000 */
[----:B---3--:R-:W-:-:S11]  /*8c10*/  IMAD.IADD R52, R125, 0x1, R123 ;  /* 0x000000017d347824 */ /* 0x008fd600078e027b */
[----:B------:R-:W-:Y:S05]  /*8c20*/  @!P3 BRA `(.L_x_545) ;  /* 0x0000000400e8b947 */ /* 0x000fea0003800000 */
[----:B------:R-:W-:Y:S01]  /*8c30*/  SEL R40, R120, R146, !P0 ;  /* 0x0000009278287207 */ /* 0x000fe20004000000 */
[----:B------:R-:W-:Y:S01]  /*8c40*/  BSSY B2, `(.L_x_546) ;  /* 0x0000075000027945 */ /* 0x000fe20003800000 */
[----:B------:R-:W-:Y:S02]  /*8c50*/  IADD3 R42, P4, P5, R38, R124, R13 ;  /* 0x0000007c262a7210 */ /* 0x000fe40007d9e00d */
[----:B------:R-:W-:Y:S02]  /*8c60*/  SHF.R.S32.HI R41, RZ, 0x1f, R40 ;  /* 0x0000001fff297819 */ /* 0x000fe40000011428 */
[----:B------:R-:W-:Y:S02]  /*8c70*/  IADD3.X R43, R37, R52, R7, P4, P5 ;  /* 0x00000034252b7210 */ /* 0x000fe400027ea407 */
[----:B------:R-:W-:Y:S02]  /*8c80*/  LEA.HI R41, R41, R40, RZ, 0x4 ;  /* 0x0000002829297211 */ /* 0x000fe400078f20ff */
[----:B------:R-:W-:-:S02]  /*8c90*/  LEA R48, P4, R42, R118, 0x1 ;  /* 0x000000762a307211 */ /* 0x000fc400078808ff */
[----:B------:R-:W-:Y:S02]  /*8ca0*/  LEA.HI.SX32 R41, R41, R14, 0x1c ;  /* 0x0000000e29297211 */ /* 0x000fe400078fe2ff */
[----:B------:R-:W-:Y:S02]  /*8cb0*/  LEA.HI.X R49, R42, R119, R43, 0x1, P4 ;  /* 0x000000772a317211 */ /* 0x000fe400020f0c2b */
[----:B------:R-:W-:Y:S02]  /*8cc0*/  SHF.R.S32.HI R40, RZ, 0x1f, R41 ;  /* 0x0000001fff287819 */ /* 0x000fe40000011429 */
[----:B------:R-:W-:Y:S02]  /*8cd0*/  SHF.L.U32 R51, R41, 0x3, RZ ;  /* 0x0000000329337819 */ /* 0x000fe400000006ff */
[----:B------:R-:W-:Y:S02]  /*8ce0*/  LEA.HI R40, R40, R41, RZ, 0x3 ;  /* 0x0000002928287211 */ /* 0x000fe400078f18ff */
[----:B------:R-:W-:-:S02]  /*8cf0*/  LOP3.LUT R41, R225, 0x38, R51, 0xf8, !PT ;  /* 0x00000038e1297812 */ /* 0x000fc400078ef833 */
[----:B------:R-:W-:Y:S02]  /*8d00*/  SHF.R.S32.HI R40, RZ, 0x3, R40 ;  /* 0x00000003ff287819 */ /* 0x000fe40000011428 */
[----:B------:R-:W-:Y:S02]  /*8d10*/  LOP3.LUT R41, R41, R228, RZ, 0x3c, !PT ;  /* 0x000000e429297212 */ /* 0x000fe400078e3cff */
[----:B------:R-:W-:Y:S01]  /*8d20*/  ISETP.GE.AND P3, PT, R51, R145, PT ;  /* 0x000000913300720c */ /* 0x000fe20003f66270 */
[----:B------:R-:W-:-:S04]  /*8d30*/  IMAD R40, R40, 0x1400, R229 ;  /* 0x0000140028287824 */ /* 0x000fc800078e02e5 */
[----:B------:R-:W-:Y:S02]  /*8d40*/  IMAD.IADD R40, R40, 0x1, R41 ;  /* 0x0000000128287824 */ /* 0x000fe400078e0229 */
[C---:B------:R-:W-:Y:S02]  /*8d50*/  IMAD R41, R17.reuse, 0x5000, R134 ;  /* 0x0000500011297824 */ /* 0x040fe400078e0286 */
[----:B------:R-:W-:Y:S02]  /*8d60*/  IMAD R43, R17, 0x5000, R40 ;  /* 0x00005000112b7824 */ /* 0x000fe400078e0228 */
[----:B------:R-:W-:Y:S02]  /*8d70*/  IMAD R41, R41, 0x2, R16 ;  /* 0x0000000229297824 */ /* 0x000fe400078e0210 */
[----:B------:R-:W-:Y:S02]  /*8d80*/  @!P3 SHF.R.S32.HI R54, RZ, 0x1f, R51 ;  /* 0x0000001fff36b819 */ /* 0x000fe40000011433 */
[----:B------:R-:W-:-:S02]  /*8d90*/  LEA R44, R43, R16, 0x1 ;  /* 0x000000102b2c7211 */ /* 0x000fc400078e08ff */
[----:B------:R-:W2:Y:S01]  /*8da0*/  LDS.128 R40, [R41+0x24400] ;  /* 0x0244000029287984 */ /* 0x000ea20000000c00 */
[----:B------:R-:W-:-:S03]  /*8db0*/  @!P3 IADD3 R51, P4, P5, R38, R124, R51 ;  /* 0x0000007c2633b210 */ /* 0x000fc60007d9e033 */
[----:B------:R-:W3:Y:S01]  /*8dc0*/  LDS.128 R44, [R44+0x24400] ;  /* 0x024400002c2c7984 */ /* 0x000ee20000000c00 */
[----:B------:R-:W-:Y:S02]  /*8dd0*/  @!P3 IADD3.X R54, R37, R52, R54, P4, P5 ;  /* 0x000000342536b210 */ /* 0x000fe400027ea436 */
[----:B------:R-:W-:Y:S02]  /*8de0*/  ISETP.GE.AND P5, PT, R212, R116, PT ;  /* 0x00000074d400720c */ /* 0x000fe40003fa6270 */
[----:B------:R-:W-:-:S04]  /*8df0*/  @!P3 LEA R50, P4, R51, R118, 0x1 ;  /* 0x000000763332b211 */ /* 0x000fc800078808ff */
[----:B------:R-:W-:-:S07]  /*8e00*/  @!P3 LEA.HI.X R51, R51, R119, R54, 0x1, P4 ;  /* 0x000000773333b211 */ /* 0x000fce00020f0c36 */
[----:B------:R-:W-:Y:S05]  /*8e10*/  @P5 BRA `(.L_x_547) ;  /* 0x00000004005c5947 */ /* 0x000fea0003800000 */
[----:B--2---:R-:W-:Y:S01]  /*8e20*/  IMAD.MOV.U32 R57, RZ, RZ, R40 ;  /* 0x000000ffff397224 */ /* 0x004fe200078e0028 */
[----:B------:R-:W-:Y:S01]  /*8e30*/  SHF.R.U32.HI R62, RZ, 0x10, R85 ;  /* 0x00000010ff3e7819 */ /* 0x000fe20000011655 */
[----:B---3--:R-:W-:Y:S01]  /*8e40*/  IMAD.MOV.U32 R40, RZ, RZ, R45 ;  /* 0x000000ffff287224 */ /* 0x008fe200078e002d */
[----:B------:R-:W-:Y:S01]  /*8e50*/  MOV R58, R44 ;  /* 0x0000002c003a7202 */ /* 0x000fe20000000f00 */
[----:B------:R-:W-:Y:S01]  /*8e60*/  IMAD.MOV.U32 R59, RZ, RZ, R47 ;  /* 0x000000ffff3b7224 */ /* 0x000fe200078e002f */
[----:B------:R-:W-:Y:S01]  /*8e70*/  SHF.R.U32.HI R60, RZ, 0x10, R77 ;  /* 0x00000010ff3c7819 */ /* 0x000fe2000001164d */
[----:B------:R-:W-:Y:S01]  /*8e80*/  HADD2.F32 R63, -RZ, R166.H1_H1 ;  /* 0x300000a6ff3f7230 */ /* 0x000fe20000004100 */
[--C-:B------:R-:W-:Y:S01]  /*8e90*/  SHF.R.U64 R55, R86, 0x10, R87.reuse ;  /* 0x0000001056377819 */ /* 0x100fe20000001257 */
[--C-:B------:R-:W-:Y:S01]  /*8ea0*/  HADD2.F32 R44, -RZ, R40.reuse.H0_H0 ;  /* 0x20000028ff2c7230 */ /* 0x100fe20000004100 */
[----:B------:R-:W-:Y:S01]  /*8eb0*/  SHF.R.U32.HI R86, RZ, 0x10, R87 ;  /* 0x00000010ff567819 */ /* 0x000fe20000011657 */
[----:B------:R-:W-:Y:S01]  /*8ec0*/  HADD2.F32 R47, -RZ, R40.H1_H1 ;  /* 0x30000028ff2f7230 */ /* 0x000fe20000004100 */
[----:B------:R-:W-:Y:S01]  /*8ed0*/  SHF.R.U64 R53, R78, 0x10, R79 ;  /* 0x000000104e357819 */ /* 0x000fe2000000124f */
[----:B------:R-:W-:Y:S01]  /*8ee0*/  IMAD.MOV.U32 R45, RZ, RZ, R43 ;  /* 0x000000ffff2d7224 */ /* 0x000fe200078e002b */
[----:B------:R-:W-:Y:S01]  /*8ef0*/  SHF.R.U32.HI R78, RZ, 0x10, R79 ;  /* 0x00000010ff4e7819 */ /* 0x000fe2000001164f */
[--C-:B------:R-:W-:Y:S01]  /*8f00*/  HADD2.F32 R40, -RZ, R41.reuse.H0_H0 ;  /* 0x20000029ff287230 */ /* 0x100fe20000004100 */
[----:B------:R-:W-:Y:S01]  /*8f10*/  SHF.R.U64 R56, R84, 0x10, R85 ;  /* 0x0000001054387819 */ /* 0x000fe20000001255 */
[----:B------:R-:W-:Y:S01]  /*8f20*/  HADD2.F32 R62, -RZ, R62.H0_H0 ;  /* 0x2000003eff3e7230 */ /* 0x000fe20000004100 */
[----:B------:R-:W-:Y:S01]  /*8f30*/  SHF.R.U64 R54, R76, 0x10, R77 ;  /* 0x000000104c367819 */ /* 0x000fe2000000124d */
[----:B------:R-:W-:-:S02]  /*8f40*/  HADD2.F32 R43, -RZ, R41.H1_H1 ;  /* 0x30000029ff2b7230 */ /* 0x000fc40000004100 */
[-C--:B------:R-:W-:Y:S01]  /*8f50*/  FMUL.FTZ R41, R44, R63.reuse ;  /* 0x0000003f2c297220 */ /* 0x080fe20000410000 */
[----:B------:R-:W-:Y:S02]  /*8f60*/  HADD2.F32 R61, -RZ, R157.H1_H1 ;  /* 0x3000009dff3d7230 */ /* 0x000fe40000004100 */
[C---:B------:R-:W-:Y:S01]  /*8f70*/  FMUL.FTZ R63, R40.reuse, R63 ;  /* 0x0000003f283f7220 */ /* 0x040fe20000410000 */
[----:B------:R-:W-:Y:S02]  /*8f80*/  HADD2.F32 R60, -RZ, R60.H0_H0 ;  /* 0x2000003cff3c7230 */ /* 0x000fe40000004100 */
[-C--:B------:R-:W-:Y:S01]  /*8f90*/  FMUL.FTZ R64, R47, R62.reuse ;  /* 0x0000003e2f407220 */ /* 0x080fe20000410000 */
[C---:B------:R-:W-:Y:S01]  /*8fa0*/  FMUL.FTZ R62, R43.reuse, R62 ;  /* 0x0000003e2b3e7220 */ /* 0x040fe20000410000 */
[-C--:B------:R-:W-:Y:S01]  /*8fb0*/  FFMA.FTZ R40, R40, R61.reuse, -R41 ;  /* 0x0000003d28287223 */ /* 0x080fe20000010829 */
[----:B------:R-:W-:Y:S01]  /*8fc0*/  FFMA.FTZ R41, R44, R61, R63 ;  /* 0x0000003d2c297223 */ /* 0x000fe2000001003f */
[-C--:B------:R-:W-:Y:S01]  /*8fd0*/  FFMA.FTZ R43, R43, R60.reuse, -R64 ;  /* 0x0000003c2b2b7223 */ /* 0x080fe20000010840 */
[----:B------:R-:W-:Y:S01]  /*8fe0*/  FFMA.FTZ R44, R47, R60, R62 ;  /* 0x0000003c2f2c7223 */ /* 0x000fe2000001003e */
[----:B------:R-:W-:-:S02]  /*8ff0*/  HADD2.F32 R63, -RZ, R158.H1_H1 ;  /* 0x3000009eff3f7230 */ /* 0x000fc40000004100 */
[--C-:B------:R-:W-:Y:S01]  /*9000*/  HADD2.F32 R60, -RZ, R59.reuse.H0_H0 ;  /* 0x2000003bff3c7230 */ /* 0x100fe20000004100 */
[----:B------:R-:W-:Y:S01]  /*9010*/  F2FP.F16.F32.PACK_AB R43, R43, R40 ;  /* 0x000000282b2b723e */ /* 0x000fe200000000ff */
[----:B------:R-:W-:Y:S02]  /*9020*/  HADD2.F32 R59, -RZ, R59.H1_H1 ;  /* 0x3000003bff3b7230 */ /* 0x000fe40000004100 */
[----:B------:R-:W-:Y:S02]  /*9030*/  HADD2.F32 R64, -RZ, R86.H0_H0 ;  /* 0x20000056ff407230 */ /* 0x000fe40000004100 */
[----:B------:R-:W-:Y:S01]  /*9040*/  FMUL.FTZ R66, R60, R63 ;  /* 0x0000003f3c427220 */ /* 0x000fe20000410000 */
[----:B------:R-:W-:Y:S02]  /*9050*/  HADD2.F32 R61, -RZ, R156.H1_H1 ;  /* 0x3000009cff3d7230 */ /* 0x000fe40000004100 */
[--C-:B------:R-:W-:Y:S02]  /*9060*/  HADD2.F32 R47, -RZ, R45.reuse.H0_H0 ;  /* 0x2000002dff2f7230 */ /* 0x100fe40000004100 */
[----:B------:R-:W-:Y:S01]  /*9070*/  FMUL.FTZ R68, R59, R64 ;  /* 0x000000403b447220 */ /* 0x000fe20000410000 */
[----:B------:R-:W-:-:S02]  /*9080*/  HADD2.F32 R45, -RZ, R45.H1_H1 ;  /* 0x3000002dff2d7230 */ /* 0x000fc40000004100 */
[----:B------:R-:W-:Y:S02]  /*9090*/  HADD2.F32 R62, -RZ, R78.H0_H0 ;  /* 0x2000004eff3e7230 */ /* 0x000fe40000004100 */
[C---:B------:R-:W-:Y:S01]  /*90a0*/  FMUL.FTZ R63, R47.reuse, R63 ;  /* 0x0000003f2f3f7220 */ /* 0x040fe20000410000 */
[-C--:B------:R-:W-:Y:S01]  /*90b0*/  FFMA.FTZ R66, R47, R61.reuse, -R66 ;  /* 0x0000003d2f427223 */ /* 0x080fe20000010842 */
[C---:B------:R-:W-:Y:S01]  /*90c0*/  FMUL.FTZ R64, R45.reuse, R64 ;  /* 0x000000402d407220 */ /* 0x040fe20000410000 */
[----:B------:R-:W-:Y:S02]  /*90d0*/  HADD2.F32 R166, -RZ, R166.H0_H0 ;  /* 0x200000a6ffa67230 */ /* 0x000fe40000004100 */
[----:B------:R-:W-:Y:S01]  /*90e0*/  FFMA.FTZ R65, R45, R62, -R68 ;  /* 0x0000003e2d417223 */ /* 0x000fe20000010844 */
[----:B------:R-:W-:Y:S02]  /*90f0*/  HADD2.F32 R47, -RZ, R58.H0_H0 ;  /* 0x2000003aff2f7230 */ /* 0x000fe40000004100 */
[----:B------:R-:W-:Y:S01]  /*9100*/  FFMA.FTZ R63, R60, R61, R63 ;  /* 0x0000003d3c3f7223 */ /* 0x000fe2000001003f */
[----:B------:R-:W-:-:S02]  /*9110*/  HADD2.F32 R45, -RZ, R57.H0_H0 ;  /* 0x20000039ff2d7230 */ /* 0x000fc40000004100 */
[----:B------:R-:W-:Y:S01]  /*9120*/  FFMA.FTZ R68, R59, R62, R64 ;  /* 0x0000003e3b447223 */ /* 0x000fe20000010040 */
[----:B------:R-:W-:Y:S02]  /*9130*/  HADD2.F32 R60, -RZ, R157.H0_H0 ;  /* 0x2000009dff3c7230 */ /* 0x000fe40000004100 */
[-C--:B------:R-:W-:Y:S01]  /*9140*/  FMUL.FTZ R62, R47, R166.reuse ;  /* 0x000000a62f3e7220 */ /* 0x080fe20000410000 */
[----:B------:R-:W-:Y:S02]  /*9150*/  HADD2.F32 R56, -RZ, R56.H0_H0 ;  /* 0x20000038ff387230 */ /* 0x000fe40000004100 */
[C---:B------:R-:W-:Y:S01]  /*9160*/  FMUL.FTZ R166, R45.reuse, R166 ;  /* 0x000000a62da67220 */ /* 0x040fe20000410000 */
[----:B------:R-:W-:Y:S02]  /*9170*/  HADD2.F32 R58, -RZ, R58.H1_H1 ;  /* 0x3000003aff3a7230 */ /* 0x000fe40000004100 */
[----:B------:R-:W-:Y:S01]  /*9180*/  FFMA.FTZ R62, R45, R60, -R62 ;  /* 0x0000003c2d3e7223 */ /* 0x000fe2000001083e */
[----:B------:R-:W-:-:S02]  /*9190*/  HADD2.F32 R57, -RZ, R57.H1_H1 ;  /* 0x30000039ff397230 */ /* 0x000fc40000004100 */
[----:B------:R-:W-:Y:S01]  /*91a0*/  FFMA.FTZ R166, R47, R60, R166 ;  /* 0x0000003c2fa67223 */ /* 0x000fe200000100a6 */
[----:B------:R-:W-:Y:S02]  /*91b0*/  HADD2.F32 R54, -RZ, R54.H0_H0 ;  /* 0x20000036ff367230 */ /* 0x000fe40000004100 */
[-C--:B------:R-:W-:Y:S01]  /*91c0*/  FMUL.FTZ R64, R58, R56.reuse ;  /* 0x000000383a407220 */ /* 0x080fe20000410000 */
[----:B------:R-:W-:Y:S02]  /*91d0*/  HADD2.F32 R47, -RZ, R46.H0_H0 ;  /* 0x2000002eff2f7230 */ /* 0x000fe40000004100 */
[C---:B------:R-:W-:Y:S01]  /*91e0*/  FMUL.FTZ R59, R57.reuse, R56 ;  /* 0x00000038393b7220 */ /* 0x040fe20000410000 */
[----:B------:R-:W-:Y:S02]  /*91f0*/  HADD2.F32 R158, -RZ, R158.H0_H0 ;  /* 0x2000009eff9e7230 */ /* 0x000fe40000004100 */
[----:B------:R-:W-:Y:S01]  /*9200*/  FFMA.FTZ R57, R57, R54, -R64 ;  /* 0x0000003639397223 */ /* 0x000fe20000010840 */
[----:B------:R-:W-:-:S02]  /*9210*/  HADD2.F32 R55, -RZ, R55.H0_H0 ;  /* 0x20000037ff377230 */ /* 0x000fc40000004100 */
[----:B------:R-:W-:Y:S01]  /*9220*/  FFMA.FTZ R59, R58, R54, R59 ;  /* 0x000000363a3b7223 */ /* 0x000fe2000001003b */
[----:B------:R-:W-:Y:S02]  /*9230*/  HADD2.F32 R45, -RZ, R42.H0_H0 ;  /* 0x2000002aff2d7230 */ /* 0x000fe40000004100 */
[----:B------:R-:W-:Y:S01]  /*9240*/  FMUL.FTZ R54, R47, R158 ;  /* 0x0000009e2f367220 */ /* 0x000fe20000410000 */
[----:B------:R-:W-:Y:S01]  /*9250*/  HADD2.F32 R46, -RZ, R46.H1_H1 ;  /* 0x3000002eff2e7230 */ /* 0x000fe20000004100 */
[----:B------:R-:W-:Y:S01]  /*9260*/  F2FP.F16.F32.PACK_AB R65, R65, R66 ;  /* 0x000000424141723e */ /* 0x000fe200000000ff */
[----:B------:R-:W-:Y:S02]  /*9270*/  HADD2.F32 R42, -RZ, R42.H1_H1 ;  /* 0x3000002aff2a7230 */ /* 0x000fe40000004100 */
[----:B------:R-:W-:Y:S01]  /*9280*/  FMUL.FTZ R158, R45, R158 ;  /* 0x0000009e2d9e7220 */ /* 0x000fe20000410000 */
[----:B------:R-:W-:Y:S02]  /*9290*/  HADD2.F32 R156, -RZ, R156.H0_H0 ;  /* 0x2000009cff9c7230 */ /* 0x000fe40000004100 */
[----:B------:R-:W-:Y:S01]  /*92a0*/  FMUL.FTZ R61, R46, R55 ;  /* 0x000000372e3d7220 */ /* 0x000fe20000410000 */
[----:B------:R-:W-:-:S02]  /*92b0*/  HADD2.F32 R53, -RZ, R53.H0_H0 ;  /* 0x20000035ff357230 */ /* 0x000fc40000004100 */
[C---:B------:R-:W-:Y:S01]  /*92c0*/  FMUL.FTZ R55, R42.reuse, R55 ;  /* 0x000000372a377220 */ /* 0x040fe20000410000 */
[----:B------:R-:W-:Y:S01]  /*92d0*/  F2FP.F16.F32.PACK_AB R40, R57, R62 ;  /* 0x0000003e3928723e */ /* 0x000fe200000000ff */
[-C--:B------:R-:W-:Y:S01]  /*92e0*/  FFMA.FTZ R54, R45, R156.reuse, -R54 ;  /* 0x0000009c2d367223 */ /* 0x080fe20000010836 */
[----:B------:R-:W-:Y:S01]  /*92f0*/  FFMA.FTZ R158, R47, R156, R158 ;  /* 0x0000009c2f9e7223 */ /* 0x000fe2000001009e */
[-C--:B------:R-:W-:Y:S01]  /*9300*/  FFMA.FTZ R61, R42, R53.reuse, -R61 ;  /* 0x000000352a3d7223 */ /* 0x080fe2000001083d */
[----:B------:R-:W-:Y:S01]  /*9310*/  FFMA.FTZ R55, R46, R53, R55 ;  /* 0x000000352e377223 */ /* 0x000fe20000010037 */
[----:B------:R-:W-:Y:S02]  /*9320*/  F2FP.F16.F32.PACK_AB R45, R44, R41 ;  /* 0x000000292c2d723e */ /* 0x000fe400000000ff */
[----:B------:R-:W-:Y:S01]  /*9330*/  MOV R41, R43 ;  /* 0x0000002b00297202 */ /* 0x000fe20000000f00 */
[----:B------:R-:W-:Y:S01]  /*9340*/  IMAD.MOV.U32 R43, RZ, RZ, R65 ;  /* 0x000000ffff2b7224 */ /* 0x000fe200078e0041 */
[----:B------:R-:W-:-:S02]  /*9350*/  F2FP.F16.F32.PACK_AB R47, R68, R63 ;  /* 0x0000003f442f723e */ /* 0x000fc400000000ff */
[----:B------:R-:W-:Y:S02]  /*9360*/  F2FP.F16.F32.PACK_AB R44, R59, R166 ;  /* 0x000000a63b2c723e */ /* 0x000fe400000000ff */
[----:B------:R-:W-:Y:S02]  /*9370*/  F2FP.F16.F32.PACK_AB R42, R61, R54 ;  /* 0x000000363d2a723e */ /* 0x000fe400000000ff */
[----:B------:R-:W-:-:S07]  /*9380*/  F2FP.F16.F32.PACK_AB R46, R55, R158 ;  /* 0x0000009e372e723e */ /* 0x000fce00000000ff */
.L_x_547:
[----:B------:R-:W-:Y:S05]  /*9390*/  BSYNC B2 ;  /* 0x0000000000027941 */ /* 0x000fea0003800000 */
.L_x_546:
[----:B------:R-:W-:Y:S02]  /*93a0*/  ULDC.64 UR4, c[0x0][0x208] ;  /* 0x0000820000047ab9 */ /* 0x000fe40000000a00 */
[----:B--2---:R2:W-:Y:S04]  /*93b0*/  STG.E.128 desc[UR4][R48.64], R40 ;  /* 0x0000002830007986 */ /* 0x0045e8000c101d04 */
[----:B---3--:R2:W-:Y:S02]  /*93c0*/  @!P3 STG.E.128 desc[UR4][R50.64], R44 ;  /* 0x0000002c3200b986 */ /* 0x0085e4000c101d04 */
.L_x_545:
[----:B------:R-:W-:Y:S05]  /*93d0*/  BSYNC B1 ;  /* 0x0000000000017941 */ /* 0x000fea0003800000 */
.L_x_544:
[----:B------:R-:W-:-:S13]  /*93e0*/  ISETP.NE.AND P3, PT, R10, RZ, PT ;  /* 0x000000ff0a00720c */ /* 0x000fda0003f65270 */
[----:B------:R-:W-:Y:S05]  /*93f0*/  @!P3 BRA `(.L_x_504) ;  /* 0x0000000800e8b947 */ /* 0x000fea0003800000 */
[----:B------:R-:W-:Y:S01]  /*9400*/  SEL R146, R120, R146, !P1 ;  /* 0x0000009278927207 */ /* 0x000fe20004800000 */
[----:B------:R-:W-:Y:S01]  /*9410*/  BSSY B1, `(.L_x_548) ;  /* 0x000006e000017945 */ /* 0x000fe20003800000 */
[----:B--2---:R-:W-:Y:S02]  /*9420*/  IADD3 R49, P3, P4, R38, R124, R11 ;  /* 0x0000007c26317210 */ /* 0x004fe40007c7e00b */
[----:B------:R-:W-:Y:S02]  /*9430*/  SHF.R.S32.HI R41, RZ, 0x1f, R146 ;  /* 0x0000001fff297819 */ /* 0x000fe40000011492 */
[----:B------:R-:W-:Y:S02]  /*9440*/  IADD3.X R54, R37, R52, R6, P3, P4 ;  /* 0x0000003425367210 */ /* 0x000fe40001fe8406 */
[----:B------:R-:W-:Y:S02]  /*9450*/  LEA.HI R41, R41, R146, RZ, 0x4 ;  /* 0x0000009229297211 */ /* 0x000fe400078f20ff */
[----:B------:R-:W-:-:S02]  /*9460*/  ISETP.GE.AND P4, PT, R213, R116, PT ;  /* 0x00000074d500720c */ /* 0x000fc40003f86270 */
[----:B------:R-:W-:Y:S02]  /*9470*/  LEA.HI.SX32 R41, R41, R12, 0x1c ;  /* 0x0000000c29297211 */ /* 0x000fe400078fe2ff */
[----:B------:R-:W-:Y:S02]  /*9480*/  LEA R48, P3, R49, R118, 0x1 ;  /* 0x0000007631307211 */ /* 0x000fe400078608ff */
[----:B------:R-:W-:Y:S01]  /*9490*/  SHF.R.S32.HI R40, RZ, 0x1f, R41 ;  /* 0x0000001fff287819 */ /* 0x000fe20000011429 */
[----:B------:R-:W-:Y:S01]  /*94a0*/  IMAD.SHL.U32 R50, R41, 0x8, RZ ;  /* 0x0000000829327824 */ /* 0x000fe200078e00ff */
[----:B------:R-:W-:Y:S02]  /*94b0*/  LEA.HI.X R49, R49, R119, R54, 0x1, P3 ;  /* 0x0000007731317211 */ /* 0x000fe400018f0c36 */
[----:B------:R-:W-:Y:S02]  /*94c0*/  LEA.HI R40, R40, R41, RZ, 0x3 ;  /* 0x0000002928287211 */ /* 0x000fe400078f18ff */
[----:B------:R-:W-:-:S02]  /*94d0*/  LOP3.LUT R41, R225, 0x38, R50, 0xf8, !PT ;  /* 0x00000038e1297812 */ /* 0x000fc400078ef832 */
[----:B------:R-:W-:Y:S02]  /*94e0*/  SHF.R.S32.HI R40, RZ, 0x3, R40 ;  /* 0x00000003ff287819 */ /* 0x000fe40000011428 */
[----:B------:R-:W-:-:S03]  /*94f0*/  LOP3.LUT R41, R41, R228, RZ, 0x3c, !PT ;  /* 0x000000e429297212 */ /* 0x000fc600078e3cff */
[----:B------:R-:W-:-:S05]  /*9500*/  IMAD R40, R40, 0x1400, R229 ;  /* 0x0000140028287824 */ /* 0x000fca00078e02e5 */
[----:B------:R-:W-:Y:S01]  /*9510*/  IADD3 R40, R40, R41, RZ ;  /* 0x0000002928287210 */ /* 0x000fe20007ffe0ff */
[----:B------:R-:W-:-:S04]  /*9520*/  IMAD R41, R17, 0x5000, R133 ;  /* 0x0000500011297824 */ /* 0x000fc800078e0285 */
[----:B------:R-:W-:Y:S02]  /*9530*/  IMAD R43, R17, 0x5000, R40 ;  /* 0x00005000112b7824 */ /* 0x000fe400078e0228 */
[--C-:B------:R-:W-:Y:S02]  /*9540*/  IMAD R41, R41, 0x2, R16.reuse ;  /* 0x0000000229297824 */ /* 0x100fe400078e0210 */
[----:B------:R-:W-:-:S04]  /*9550*/  IMAD R44, R43, 0x2, R16 ;  /* 0x000000022b2c7824 */ /* 0x000fc800078e0210 */
[----:B------:R-:W2:Y:S04]  /*9560*/  LDS.128 R40, [R41+0x24400] ;  /* 0x0244000029287984 */ /* 0x000ea80000000c00 */
[----:B------:R-:W3:Y:S01]  /*9570*/  LDS.128 R44, [R44+0x24400] ;  /* 0x024400002c2c7984 */ /* 0x000ee20000000c00 */
[----:B------:R-:W-:Y:S05]  /*9580*/  @P4 BRA `(.L_x_549) ;  /* 0x0000000400584947 */ /* 0x000fea0003800000 */
[----:B------:R-:W-:Y:S01]  /*9590*/  SHF.R.U32.HI R58, RZ, 0x10, R81 ;  /* 0x00000010ff3a7819 */ /* 0x000fe20000011651 */
[----:B---3--:R-:W-:Y:S01]  /*95a0*/  IMAD.MOV.U32 R55, RZ, RZ, R46 ;  /* 0x000000ffff377224 */ /* 0x008fe200078e002e */
[----:B------:R-:W-:Y:S01]  /*95b0*/  MOV R54, R44 ;  /* 0x0000002c00367202 */ /* 0x000fe20000000f00 */
[----:B--2---:R-:W-:Y:S01]  /*95c0*/  IMAD.MOV.U32 R44, RZ, RZ, R42 ;  /* 0x000000ffff2c7224 */ /* 0x004fe200078e002a */
[----:B------:R-:W-:Y:S01]  /*95d0*/  SHF.R.U32.HI R56, RZ, 0x10, R73 ;  /* 0x00000010ff387819 */ /* 0x000fe20000011649 */
[--C-:B------:R-:W-:Y:S01]  /*95e0*/  HADD2.F32 R46, -RZ, R45.reuse.H0_H0 ;  /* 0x2000002dff2e7230 */ /* 0x100fe20000004100 */
[--C-:B------:R-:W-:Y:S01]  /*95f0*/  SHF.R.U64 R53, R82, 0x10, R83.reuse ;  /* 0x0000001052357819 */ /* 0x100fe20000001253 */
[----:B------:R-:W-:Y:S01]  /*9600*/  HADD2.F32 R45, -RZ, R45.H1_H1 ;  /* 0x3000002dff2d7230 */ /* 0x000fe20000004100 */
[----:B------:R-:W-:Y:S01]  /*9610*/  SHF.R.U32.HI R82, RZ, 0x10, R83 ;  /* 0x00000010ff527819 */ /* 0x000fe20000011653 */
[--C-:B------:R-:W-:Y:S01]  /*9620*/  HADD2.F32 R42, -RZ, R41.reuse.H0_H0 ;  /* 0x20000029ff2a7230 */ /* 0x100fe20000004100 */
[--C-:B------:R-:W-:Y:S01]  /*9630*/  SHF.R.U64 R51, R74, 0x10, R75.reuse ;  /* 0x000000104a337819 */ /* 0x100fe2000000124b */
[----:B------:R-:W-:Y:S01]  /*9640*/  HADD2.F32 R58, -RZ, R58.H0_H0 ;  /* 0x2000003aff3a7230 */ /* 0x000fe20000004100 */
[----:B------:R-:W-:Y:S01]  /*9650*/  SHF.R.U32.HI R74, RZ, 0x10, R75 ;  /* 0x00000010ff4a7819 */ /* 0x000fe2000001164b */
[----:B------:R-:W-:Y:S01]  /*9660*/  HADD2.F32 R41, -RZ, R41.H1_H1 ;  /* 0x30000029ff297230 */ /* 0x000fe20000004100 */
[----:B------:R-:W-:Y:S01]  /*9670*/  SHF.R.U64 R65, R80, 0x10, R81 ;  /* 0x0000001050417819 */ /* 0x000fe20000001251 */
[----:B------:R-:W-:-:S02]  /*9680*/  HADD2.F32 R59, -RZ, R155.H1_H1 ;  /* 0x3000009bff3b7230 */ /* 0x000fc40000004100 */
[-C--:B------:R-:W-:Y:S01]  /*9690*/  FMUL.FTZ R60, R45, R58.reuse ;  /* 0x0000003a2d3c7220 */ /* 0x080fe20000410000 */
[----:B------:R-:W-:Y:S02]  /*96a0*/  HADD2.F32 R56, -RZ, R56.H0_H0 ;  /* 0x20000038ff387230 */ /* 0x000fe40000004100 */
[C---:B------:R-:W-:Y:S01]  /*96b0*/  FMUL.FTZ R58, R41.reuse, R58 ;  /* 0x0000003a293a7220 */ /* 0x040fe20000410000 */
[----:B------:R-:W-:Y:S02]  /*96c0*/  HADD2.F32 R57, -RZ, R153.H1_H1 ;  /* 0x30000099ff397230 */ /* 0x000fe40000004100 */
[-C--:B------:R-:W-:Y:S01]  /*96d0*/  FMUL.FTZ R61, R46, R59.reuse ;  /* 0x0000003b2e3d7220 */ /* 0x080fe20000410000 */
[C---:B------:R-:W-:Y:S01]  /*96e0*/  FMUL.FTZ R59, R42.reuse, R59 ;  /* 0x0000003b2a3b7220 */ /* 0x040fe20000410000 */
[-C--:B------:R-:W-:Y:S01]  /*96f0*/  FFMA.FTZ R60, R41, R56.reuse, -R60 ;  /* 0x00000038293c7223 */ /* 0x080fe2000001083c */
[----:B------:R-:W-:Y:S01]  /*9700*/  FFMA.FTZ R62, R45, R56, R58 ;  /* 0x000000382d3e7223 */ /* 0x000fe2000001003a */
[----:B------:R-:W-:Y:S01]  /*9710*/  FFMA.FTZ R61, R42, R57, -R61 ;  /* 0x000000392a3d7223 */ /* 0x000fe2000001083d */
[----:B------:R-:W-:-:S02]  /*9720*/  HADD2.F32 R56, -RZ, R154.H1_H1 ;  /* 0x3000009aff387230 */ /* 0x000fc40000004100 */
[----:B------:R-:W-:Y:S01]  /*9730*/  FFMA.FTZ R59, R46, R57, R59 ;  /* 0x000000392e3b7223 */ /* 0x000fe2000001003b */
[----:B------:R-:W-:Y:S01]  /*9740*/  HADD2.F32 R41, -RZ, R43.H0_H0 ;  /* 0x2000002bff297230 */ /* 0x000fe20000004100 */
[----:B------:R-:W-:Y:S01]  /*9750*/  SHF.R.U64 R66, R72, 0x10, R73 ;  /* 0x0000001048427819 */ /* 0x000fe20000001249 */
[--C-:B------:R-:W-:Y:S02]  /*9760*/  HADD2.F32 R42, -RZ, R47.reuse.H0_H0 ;  /* 0x2000002fff2a7230 */ /* 0x100fe40000004100 */
[----:B------:R-:W-:Y:S02]  /*9770*/  HADD2.F32 R45, -RZ, R152.H1_H1 ;  /* 0x30000098ff2d7230 */ /* 0x000fe40000004100 */
[-C--:B------:R-:W-:Y:S01]  /*9780*/  FMUL.FTZ R57, R41, R56.reuse ;  /* 0x0000003829397220 */ /* 0x080fe20000410000 */
[----:B------:R-:W-:Y:S02]  /*9790*/  HADD2.F32 R47, -RZ, R47.H1_H1 ;  /* 0x3000002fff2f7230 */ /* 0x000fe40000004100 */
[----:B------:R-:W-:Y:S01]  /*97a0*/  FMUL.FTZ R64, R42, R56 ;  /* 0x000000382a407220 */ /* 0x000fe20000410000 */
[----:B------:R-:W-:-:S02]  /*97b0*/  HADD2.F32 R58, -RZ, R82.H0_H0 ;  /* 0x20000052ff3a7230 */ /* 0x000fc40000004100 */
[-C--:B------:R-:W-:Y:S01]  /*97c0*/  FFMA.FTZ R57, R42, R45.reuse, R57 ;  /* 0x0000002d2a397223 */ /* 0x080fe20000010039 */
[----:B------:R-:W-:Y:S02]  /*97d0*/  HADD2.F32 R43, -RZ, R43.H1_H1 ;  /* 0x3000002bff2b7230 */ /* 0x000fe40000004100 */
[----:B------:R-:W-:Y:S01]  /*97e0*/  FFMA.FTZ R64, R41, R45, -R64 ;  /* 0x0000002d29407223 */ /* 0x000fe20000010840 */
[----:B------:R-:W-:Y:S02]  /*97f0*/  HADD2.F32 R46, -RZ, R74.H0_H0 ;  /* 0x2000004aff2e7230 */ /* 0x000fe40000004100 */
[-C--:B------:R-:W-:Y:S01]  /*9800*/  FMUL.FTZ R56, R47, R58.reuse ;  /* 0x0000003a2f387220 */ /* 0x080fe20000410000 */
[----:B------:R-:W-:Y:S02]  /*9810*/  HADD2.F32 R155, -RZ, R155.H0_H0 ;  /* 0x2000009bff9b7230 */ /* 0x000fe40000004100 */
[----:B------:R-:W-:Y:S01]  /*9820*/  FMUL.FTZ R58, R43, R58 ;  /* 0x0000003a2b3a7220 */ /* 0x000fe20000410000 */
[----:B------:R-:W-:-:S02]  /*9830*/  HADD2.F32 R42, -RZ, R54.H0_H0 ;  /* 0x20000036ff2a7230 */ /* 0x000fc40000004100 */
[-C--:B------:R-:W-:Y:S01]  /*9840*/  FFMA.FTZ R63, R43, R46.reuse, -R56 ;  /* 0x0000002e2b3f7223 */ /* 0x080fe20000010838 */
[----:B------:R-:W-:Y:S02]  /*9850*/  HADD2.F32 R45, -RZ, R65.H0_H0 ;  /* 0x20000041ff2d7230 */ /* 0x000fe40000004100 */
[----:B------:R-:W-:Y:S01]  /*9860*/  FFMA.FTZ R58, R47, R46, R58 ;  /* 0x0000002e2f3a7223 */ /* 0x000fe2000001003a */
[----:B------:R-:W-:Y:S02]  /*9870*/  HADD2.F32 R54, -RZ, R54.H1_H1 ;  /* 0x30000036ff367230 */ /* 0x000fe40000004100 */
[----:B------:R-:W-:Y:S01]  /*9880*/  FMUL.FTZ R46, R42, R155 ;  /* 0x0000009b2a2e7220 */ /* 0x000fe20000410000 */
[----:B------:R-:W-:Y:S01]  /*9890*/  HADD2.F32 R153, -RZ, R153.H0_H0 ;  /* 0x20000099ff997230 */ /* 0x000fe20000004100 */
[----:B------:R-:W-:Y:S01]  /*98a0*/  F2FP.F16.F32.PACK_AB R63, R63, R64 ;  /* 0x000000403f3f723e */ /* 0x000fe200000000ff */
[--C-:B------:R-:W-:Y:S02]  /*98b0*/  HADD2.F32 R41, -RZ, R40.reuse.H0_H0 ;  /* 0x20000028ff297230 */ /* 0x100fe40000004100 */
[----:B------:R-:W-:Y:S01]  /*98c0*/  FMUL.FTZ R47, R54, R45 ;  /* 0x0000002d362f7220 */ /* 0x000fe20000410000 */
[----:B------:R-:W-:Y:S01]  /*98d0*/  HADD2.F32 R40, -RZ, R40.H1_H1 ;  /* 0x30000028ff287230 */ /* 0x000fe20000004100 */
[----:B------:R-:W-:Y:S01]  /*98e0*/  F2FP.F16.F32.PACK_AB R57, R58, R57 ;  /* 0x000000393a39723e */ /* 0x000fe200000000ff */
[----:B------:R-:W-:-:S02]  /*98f0*/  HADD2.F32 R43, -RZ, R66.H0_H0 ;  /* 0x20000042ff2b7230 */ /* 0x000fc40000004100 */
[C---:B------:R-:W-:Y:S01]  /*9900*/  FMUL.FTZ R155, R41.reuse, R155 ;  /* 0x0000009b299b7220 */ /* 0x040fe20000410000 */
[----:B------:R-:W-:Y:S01]  /*9910*/  FFMA.FTZ R46, R41, R153, -R46 ;  /* 0x00000099292e7223 */ /* 0x000fe2000001082e */
[C---:B------:R-:W-:Y:S01]  /*9920*/  FMUL.FTZ R45, R40.reuse, R45 ;  /* 0x0000002d282d7220 */ /* 0x040fe20000410000 */
[----:B------:R-:W-:Y:S02]  /*9930*/  HADD2.F32 R41, -RZ, R55.H0_H0 ;  /* 0x20000037ff297230 */ /* 0x000fe40000004100 */
[-C--:B------:R-:W-:Y:S01]  /*9940*/  FFMA.FTZ R47, R40, R43.reuse, -R47 ;  /* 0x0000002b282f7223 */ /* 0x080fe2000001082f */
[----:B------:R-:W-:Y:S02]  /*9950*/  HADD2.F32 R154, -RZ, R154.H0_H0 ;  /* 0x2000009aff9a7230 */ /* 0x000fe40000004100 */
[----:B------:R-:W-:Y:S01]  /*9960*/  FFMA.FTZ R54, R54, R43, R45 ;  /* 0x0000002b36367223 */ /* 0x000fe2000001002d */
[----:B------:R-:W-:Y:S02]  /*9970*/  HADD2.F32 R53, -RZ, R53.H0_H0 ;  /* 0x20000035ff357230 */ /* 0x000fe40000004100 */
[----:B------:R-:W-:Y:S01]  /*9980*/  FFMA.FTZ R155, R42, R153, R155 ;  /* 0x000000992a9b7223 */ /* 0x000fe2000001009b */
[----:B------:R-:W-:-:S02]  /*9990*/  HADD2.F32 R40, -RZ, R44.H0_H0 ;  /* 0x2000002cff287230 */ /* 0x000fc40000004100 */
[-C--:B------:R-:W-:Y:S01]  /*99a0*/  FMUL.FTZ R43, R41, R154.reuse ;  /* 0x0000009a292b7220 */ /* 0x080fe20000410000 */
[----:B------:R-:W-:Y:S02]  /*99b0*/  HADD2.F32 R55, -RZ, R55.H1_H1 ;  /* 0x30000037ff377230 */ /* 0x000fe40000004100 */
[----:B------:R-:W-:Y:S02]  /*99c0*/  HADD2.F32 R44, -RZ, R44.H1_H1 ;  /* 0x3000002cff2c7230 */ /* 0x000fe40000004100 */
[----:B------:R-:W-:Y:S01]  /*99d0*/  FMUL.FTZ R154, R40, R154 ;  /* 0x0000009a289a7220 */ /* 0x000fe20000410000 */
[----:B------:R-:W-:Y:S02]  /*99e0*/  HADD2.F32 R152, -RZ, R152.H0_H0 ;  /* 0x20000098ff987230 */ /* 0x000fe40000004100 */
[-C--:B------:R-:W-:Y:S01]  /*99f0*/  FMUL.FTZ R45, R55, R53.reuse ;  /* 0x00000035372d7220 */ /* 0x080fe20000410000 */
[----:B------:R-:W-:Y:S02]  /*9a00*/  HADD2.F32 R51, -RZ, R51.H0_H0 ;  /* 0x20000033ff337230 */ /* 0x000fe40000004100 */
[----:B------:R-:W-:Y:S01]  /*9a10*/  FMUL.FTZ R42, R44, R53 ;  /* 0x000000352c2a7220 */ /* 0x000fe20000410000 */
[----:B------:R-:W-:Y:S01]  /*9a20*/  F2FP.F16.F32.PACK_AB R54, R54, R155 ;  /* 0x0000009b3636723e */ /* 0x000fe200000000ff */
[-C--:B------:R-:W-:Y:S01]  /*9a30*/  FFMA.FTZ R43, R40, R152.reuse, -R43 ;  /* 0x00000098282b7223 */ /* 0x080fe2000001082b */
[----:B------:R-:W-:Y:S01]  /*9a40*/  FFMA.FTZ R154, R41, R152, R154 ;  /* 0x00000098299a7223 */ /* 0x000fe2000001009a */
[-C--:B------:R-:W-:Y:S01]  /*9a50*/  FFMA.FTZ R44, R44, R51.reuse, -R45 ;  /* 0x000000332c2c7223 */ /* 0x080fe2000001082d */
[----:B------:R-:W-:Y:S01]  /*9a60*/  FFMA.FTZ R51, R55, R51, R42 ;  /* 0x0000003337337223 */ /* 0x000fe2000001002a */
[----:B------:R-:W-:Y:S01]  /*9a70*/  F2FP.F16.F32.PACK_AB R40, R47, R46 ;  /* 0x0000002e2f28723e */ /* 0x000fe200000000ff */
[----:B------:R-:W-:Y:S01]  /*9a80*/  IMAD.MOV.U32 R47, RZ, RZ, R57 ;  /* 0x000000ffff2f7224 */ /* 0x000fe200078e0039 */
[----:B------:R-:W-:-:S02]  /*9a90*/  F2FP.F16.F32.PACK_AB R41, R60, R61 ;  /* 0x0000003d3c29723e */ /* 0x000fc400000000ff */
[----:B------:R-:W-:Y:S01]  /*9aa0*/  F2FP.F16.F32.PACK_AB R42, R44, R43 ;  /* 0x0000002b2c2a723e */ /* 0x000fe200000000ff */
[----:B------:R-:W-:Y:S01]  /*9ab0*/  IMAD.MOV.U32 R43, RZ, RZ, R63 ;  /* 0x000000ffff2b7224 */ /* 0x000fe200078e003f */
[----:B------:R-:W-:Y:S02]  /*9ac0*/  F2FP.F16.F32.PACK_AB R45, R62, R59 ;  /* 0x0000003b3e2d723e */ /* 0x000fe400000000ff */
[----:B------:R-:W-:Y:S02]  /*9ad0*/  F2FP.F16.F32.PACK_AB R46, R51, R154 ;  /* 0x0000009a332e723e */ /* 0x000fe400000000ff */
[----:B------:R-:W-:-:S07]  /*9ae0*/  MOV R44, R54 ;  /* 0x00000036002c7202 */ /* 0x000fce0000000f00 */
.L_x_549:
[----:B------:R-:W-:Y:S05]  /*9af0*/  BSYNC B1 ;  /* 0x0000000000017941 */ /* 0x000fea0003800000 */
.L_x_548:
[----:B------:R-:W-:Y:S01]  /*9b00*/  ISETP.GE.AND P3, PT, R50, R145, PT ;  /* 0x000000913200720c */ /* 0x000fe20003f66270 */
[----:B------:R-:W-:Y:S02]  /*9b10*/  ULDC.64 UR4, c[0x0][0x208] ;  /* 0x0000820000047ab9 */ /* 0x000fe40000000a00 */
[----:B--2---:R2:W-:Y:S10]  /*9b20*/  STG.E.128 desc[UR4][R48.64], R40 ;  /* 0x0000002830007986 */ /* 0x0045f4000c101d04 */
[----:B------:R-:W-:Y:S05]  /*9b30*/  @P3 BRA `(.L_x_504) ;  /* 0x0000000400183947 */ /* 0x000fea0003800000 */
[--C-:B------:R-:W-:Y:S01]  /*9b40*/  IADD3 R124, P3, P4, R38, R124, R50.reuse ;  /* 0x0000007c267c7210 */ /* 0x100fe20007c7e032 */
[----:B------:R-:W-:Y:S01]  /*9b50*/  ULDC.64 UR4, c[0x0][0x208] ;  /* 0x0000820000047ab9 */ /* 0x000fe20000000a00 */
[----:B------:R-:W-:-:S04]  /*9b60*/  SHF.R.S32.HI R50, RZ, 0x1f, R50 ;  /* 0x0000001fff327819 */ /* 0x000fc80000011432 */
[----:B------:R-:W-:Y:S02]  /*9b70*/  IADD3.X R52, R37, R52, R50, P3, P4 ;  /* 0x0000003425347210 */ /* 0x000fe40001fe8432 */
[----:B------:R-:W-:-:S04]  /*9b80*/  LEA R118, P3, R124, R118, 0x1 ;  /* 0x000000767c767211 */ /* 0x000fc800078608ff */
[----:B------:R-:W-:-:S05]  /*9b90*/  LEA.HI.X R119, R124, R119, R52, 0x1, P3 ;  /* 0x000000777c777211 */ /* 0x000fca00018f0c34 */
[----:B---3--:R3:W-:Y:S01]  /*9ba0*/  STG.E.128 desc[UR4][R118.64], R44 ;  /* 0x0000002c76007986 */ /* 0x0087e2000c101d04 */
[----:B------:R-:W-:Y:S05]  /*9bb0*/  BRA `(.L_x_504) ;  /* 0x0000000000f87947 */ /* 0x000fea0003800000 */
.L_x_461:
[----:B------:R-:W-:-:S04]  /*9bc0*/  ULOP3.LUT UR4, UR60, 0x1, URZ, 0xfc, !UPT ;  /* 0x000000013c047892 */ /* 0x000fc8000f8efc3f */
[----:B------:R-:W-:-:S06]  /*9bd0*/  UISETP.NE.AND UP0, UPT, UR4, 0x3, UPT ;  /* 0x000000030400788c */ /* 0x000fcc000bf05270 */
[----:B------:R-:W-:-:S13]  /*9be0*/  PLOP3.LUT P2, PT, PT, PT, UP0, 0x80, 0x0 ;  /* 0x000000000000781c */ /* 0x000fda0003f4f008 */
[----:B------:R-:W-:Y:S05]  /*9bf0*/  @!P2 BRA `(.L_x_550) ;  /* 0x000000000004a947 */ /* 0x000fea0003800000 */
[----:B------:R-:W-:Y:S01]  /*9c00*/  BPT.TRAP 0x1 ;  /* 0x000000040000795c */ /* 0x000fe20000300000 */
.L_x_550:
[----:B------:R-:W-:Y:S01]  /*9c10*/  LEA R0, R17, R16, 0x3 ;  /* 0x0000001011007211 */ /* 0x000fe200078e18ff */
[----:B------:R-:W-:Y:S01]  /*9c20*/  IMAD R3, R24, -0x50, R2 ;  /* 0xffffffb018037824 */ /* 0x000fe200078e0202 */
[----:B------:R-:W-:Y:S01]  /*9c30*/  SHF.L.U32 R115, R219, 0x1f, RZ ;  /* 0x0000001fdb737819 */ /* 0x000fe200000006ff */
[----:B------:R-:W-:Y:S03]  /*9c40*/  BSSY B1, `(.L_x_551) ;  /* 0x0000005000017945 */ /* 0x000fe60003800000 */
[----:B------:R-:W0:Y:S01]  /*9c50*/  SYNCS.PHASECHK.TRANS64.TRYWAIT P3, [R0+URZ+0x38890], R115 ;  /* 0x03889073000075a7 */ /* 0x000e22000806017f */
[----:B------:R-:W-:-:S04]  /*9c60*/  VIMNMX R3, R3, 0x50, PT ;  /* 0x0000005003037848 */ /* 0x000fc80003fe0100 */
[----:B------:R-:W-:Y:S01]  /*9c70*/  ISETP.GE.AND P4, PT, R18, R3, PT ;  /* 0x000000031200720c */ /* 0x000fe20003f86270 */
[----:B0-----:R-:W-:-:S12]  /*9c80*/  @!P3 BRA `(.L_x_552) ;  /* 0x000001b8004cb947 */ /* 0x001fd80003800000 */
.L_x_792:
[----:B------:R-:W-:Y:S05]  /*9c90*/  BSYNC B1 ;  /* 0x0000000000017941 */ /* 0x000fea0003800000 */
.L_x_551:
[----:B------:R-:W-:Y:S04]  /*9ca0*/  BSSY B1, `(.L_x_553) ;  /* 0x000000f000017945 */ /* 0x000fe80003800000 */
[----:B------:R-:W-:Y:S05]  /*9cb0*/  @P4 BRA `(.L_x_554) ;  /* 0x0000000000344947 */ /* 0x000fea0003800000 */
[----:B------:R-:W-:Y:S01]  /*9cc0*/  ISETP.NE.AND P5, PT, R26, RZ, PT ;  /* 0x000000ff1a00720c */ /* 0x000fe20003fa5270 */
[----:B------:R-:W-:Y:S01]  /*9cd0*/  ULDC.64 UR4, c[0x0][0x208] ;  /* 0x0000820000047ab9 */ /* 0x000fe20000000a00 */
[----:B------:R-:W-:Y:S02]  /*9ce0*/  ISETP.NE.AND P4, PT, R10, RZ, PT ;  /* 0x000000ff0a00720c */ /* 0x000fe40003f85270 */
[----:B------:R-:W-:-:S09]  /*9cf0*/  ISETP.NE.AND P3, PT, R9, RZ, PT ;  /* 0x000000ff0900720c */ /* 0x000fd20003f65270 */
[----:B------:R-:W1:Y:S04]  /*9d00*/  @P5 LDS.128 R40, [R4+0x24400] ;  /* 0x0244000004285984 */ /* 0x000e680000000c00 */
[----:B------:R-:W2:Y:S04]  /*9d10*/  @P3 LDS.128 R44, [R4+0x29400] ;  /* 0x02940000042c3984 */ /* 0x000ea80000000c00 */
[----:B-1----:R-:W-:Y:S01]  /*9d20*/  @P5 STG.E.128 desc[UR4][R60.64], R40 ;  /* 0x000000283c005986 */ /* 0x002fe2000c101d04 */
[----:B------:R-:W-:-:S03]  /*9d30*/  ISETP.NE.AND P5, PT, R8, RZ, PT ;  /* 0x000000ff0800720c */ /* 0x000fc60003fa5270 */
[----:B------:R-:W1:Y:S04]  /*9d40*/  @P4 LDS.128 R40, [R4+0x26c00] ;  /* 0x026c000004284984 */ /* 0x000e680000000c00 */
[----:B--2---:R-:W-:Y:S06]  /*9d50*/  @P3 STG.E.128 desc[UR4][R60.64+0x100], R44 ;  /* 0x0001002c3c003986 */ /* 0x004fec000c101d04 */
[----:B------:R-:W2:Y:S04]  /*9d60*/  @P5 LDS.128 R48, [R4+0x2bc00] ;  /* 0x02bc000004305984 */ /* 0x000ea80000000c00 */
[----:B-1----:R1:W-:Y:S04]  /*9d70*/  @P4 STG.E.128 desc[UR4][R60.64+0x80], R40 ;  /* 0x000080283c004986 */ /* 0x0023e8000c101d04 */
[----:B--2---:R1:W-:Y:S02]  /*9d80*/  @P5 STG.E.128 desc[UR4][R60.64+0x180], R48 ;  /* 0x000180303c005986 */ /* 0x0043e4000c101d04 */
.L_x_554:
[----:B------:R-:W-:Y:S05]  /*9d90*/  BSYNC B1 ;  /* 0x0000000000017941 */ /* 0x000fea0003800000 */
.L_x_553:
[----:B------:R-:W-:Y:S01]  /*9da0*/  ISETP.GE.AND P3, PT, R217, R3, PT ;  /* 0x00000003d900720c */ /* 0x000fe20003f66270 */
[----:B------:R-:W-:-:S12]  /*9db0*/  BSSY B1, `(.L_x_555) ;  /* 0x000000f000017945 */ /* 0x000fd80003800000 */
[----:B------:R-:W-:Y:S05]  /*9dc0*/  @P3 BRA `(.L_x_556) ;  /* 0x0000000000343947 */ /* 0x000fea0003800000 */
[----:B------:R-:W-:Y:S01]  /*9dd0*/  ISETP.NE.AND P5, PT, R26, RZ, PT ;  /* 0x000000ff1a00720c */ /* 0x000fe20003fa5270 */
[----:B------:R-:W-:Y:S01]  /*9de0*/  ULDC.64 UR4, c[0x0][0x208] ;  /* 0x0000820000047ab9 */ /* 0x000fe20000000a00 */
[----:B------:R-:W-:Y:S02]  /*9df0*/  ISETP.NE.AND P4, PT, R10, RZ, PT ;  /* 0x000000ff0a00720c */ /* 0x000fe40003f85270 */
[----:B------:R-:W-:-:S09]  /*9e00*/  ISETP.NE.AND P3, PT, R9, RZ, PT ;  /* 0x000000ff0900720c */ /* 0x000fd20003f65270 */
[----:B-1----:R-:W1:Y:S04]  /*9e10*/  @P5 LDS.128 R40, [R4+0x25400] ;  /* 0x0254000004285984 */ /* 0x002e680000000c00 */
        /* <DEDUP_REMOVED lines=8> */
.L_x_556:
[----:B------:R-:W-:Y:S05]  /*9ea0*/  BSYNC B1 ;  /* 0x0000000000017941 */ /* 0x000fea0003800000 */
.L_x_555:
[----:B------:R-:W-:-:S13]  /*9eb0*/  ISETP.GE.AND P3, PT, R218, R3, PT ;  /* 0x00000003da00720c */ /* 0x000fda0003f66270 */
[----:B------:R-:W-:Y:S05]  /*9ec0*/  @P3 BRA `(.L_x_504) ;  /* 0x0000000000343947 */ /* 0x000fea0003800000 */
[----:B------:R-:W-:Y:S01]  /*9ed0*/  ISETP.NE.AND P5, PT, R26, RZ, PT ;  /* 0x000000ff1a00720c */ /* 0x000fe20003fa5270 */
[----:B------:R-:W-:Y:S01]  /*9ee0*/  ULDC.64 UR4, c[0x0][0x208] ;  /* 0x0000820000047ab9 */ /* 0x000fe20000000a00 */
[----:B------:R-:W-:Y:S02]  /*9ef0*/  ISETP.NE.AND P4, PT, R10, RZ, PT ;  /* 0x000000ff0a00720c */ /* 0x000fe40003f85270 */
[----:B------:R-:W-:-:S09]  /*9f00*/  ISETP.NE.AND P3, PT, R9, RZ, PT ;  /* 0x000000ff0900720c */ /* 0x000fd20003f65270 */
[----:B-1-3--:R-:W1:Y:S04]  /*9f10*/  @P5 LDS.128 R40, [R4+0x26400] ;  /* 0x0264000004285984 */ /* 0x00ae680000000c00 */
        /* <DEDUP_REMOVED lines=8> */
.L_x_504:
[----:B------:R-:W-:Y:S05]  /*9fa0*/  BSYNC B0 ;  /* 0x0000000000007941 */ /* 0x000fea0003800000 */
.L_x_460:
[----:B-1234-:R-:W1:Y:S01]  /*9fb0*/  S2R R40, SR_TID.X ;  /* 0x0000000000287919 */ /* 0x01ee620000002100 */
[----:B------:R-:W-:Y:S01]  /*9fc0*/  @!PT LDS RZ, [RZ] ;  /* 0x00000000fffff984 */ /* 0x000fe20000000800 */
[----:B------:R-:W-:Y:S01]  /*9fd0*/  @!PT LDS RZ, [RZ] ;  /* 0x00000000fffff984 */ /* 0x000fe20000000800 */
[----:B------:R-:W-:Y:S01]  /*9fe0*/  @!PT LDS RZ, [RZ] ;  /* 0x00000000fffff984 */ /* 0x000fe20000000800 */
[----:B------:R-:W-:Y:S01]  /*9ff0*/  @!PT LDS RZ, [RZ] ;  /* 0x00000000fffff984 */ /* 0x000fe20000000800 */
[----:B------:R2:W-:Y:S06]  /*a000*/  MEMBAR.ALL.CTA ;  /* 0x0000000000007992 */ /* 0x0005ec0000008000 */
[----:B--2---:R-:W2:Y:S01]  /*a010*/  FENCE.VIEW.ASYNC.S ;  /* 0x00000000000073c6 */ /* 0x004ea20000000000 */
[----:B------:R-:W-:Y:S05]  /*a020*/  WARPSYNC.ALL ;  /* 0x0000000000007948 */ /* 0x000fea0003800000 */
[----:B------:R-:W-:Y:S01]  /*a030*/  BSSY B0, `(.L_x_557) ;  /* 0x0000009000007945 */ /* 0x000fe20003800000 */
[----:B-1----:R-:W-:Y:S01]  /*a040*/  LOP3.LUT R40, R40, 0x7f, RZ, 0xc0, !PT ;  /* 0x0000007f28287812 */ /* 0x002fe200078ec0ff */
[----:B--2---:R1:W-:Y:S03]  /*a050*/  BAR.SYNC.DEFER_BLOCKING R150, 0x80 ;  /* 0x000200960000751d */ /* 0x0043e60000010000 */
[----:B------:R-:W-:-:S13]  /*a060*/  ISETP.NE.AND P3, PT, R40, RZ, PT ;  /* 0x000000ff2800720c */ /* 0x000fda0003f65270 */
[----:B------:R-:W-:-:S05]  /*a070*/  @!P3 VIADD R40, R0, 0x388a0 ;  /* 0x000388a00028b836 */ /* 0x000fca0000000000 */
[----:B------:R-:W-:-:S04]  /*a080*/  @!P3 PRMT R40, RZ, 0x654, R40 ;  /* 0x00000654ff28b816 */ /* 0x000fc80000000028 */
[----:B------:R1:W-:Y:S01]  /*a090*/  @!P3 SYNCS.ARRIVE.TRANS64.RED.A1T0 RZ, [R40+URZ], RZ ;  /* 0x000000ff28ffb9a7 */ /* 0x0003e2000810043f */
[----:B------:R-:W-:Y:S05]  /*a0a0*/  @!P2 BRA `(.L_x_558) ;  /* 0x000000000004a947 */ /* 0x000fea0003800000 */
[----:B------:R-:W-:Y:S01]  /*a0b0*/  BPT.TRAP 0x1 ;  /* 0x000000040000795c */ /* 0x000fe20000300000 */
.L_x_558:
[----:B------:R-:W-:Y:S05]  /*a0c0*/  BSYNC B0 ;  /* 0x0000000000007941 */ /* 0x000fea0003800000 */
.L_x_557:
[----:B------:R-:W2:Y:S01]  /*a0d0*/  SYNCS.PHASECHK.TRANS64.TRYWAIT P2, [R0+URZ+0x388b0], R115 ;  /* 0x0388b073000075a7 */ /* 0x000ea2000804017f */
[----:B------:R-:W-:Y:S01]  /*a0e0*/  ULDC UR61, c[0x0][0x2e4] ;  /* 0x0000b900003d7ab9 */ /* 0x000fe20000000800 */
[----:B------:R-:W-:Y:S01]  /*a0f0*/  ULDC.64 UR56, c[0x0][0x318] ;  /* 0x0000c60000387ab9 */ /* 0x000fe20000000a00 */
[----:B------:R-:W-:Y:S01]  /*a100*/  ULDC.64 UR58, c[0x0][0x308] ;  /* 0x0000c200003a7ab9 */ /* 0x000fe20000000a00 */
[----:B------:R-:W-:Y:S01]  /*a110*/  BSSY B0, `(.L_x_559) ;  /* 0x0000004000007945 */ /* 0x000fe20003800000 */
[----:B------:R-:W-:Y:S01]  /*a120*/  ISETP.GE.AND P4, PT, R18, R3, PT ;  /* 0x000000031200720c */ /* 0x000fe20003f86270 */
[----:B------:R-:W-:Y:S02]  /*a130*/  IMAD.WIDE R52, R24, 0x50, R112 ;  /* 0x0000005018347825 */ /* 0x000fe400078e0270 */
[----:B--2---:R-:W-:Y:S10]  /*a140*/  @!P2 BRA `(.L_x_560) ;  /* 0x000001b40030a947 */ /* 0x004ff40003800000 */
.L_x_793:
[----:B------:R-:W-:Y:S05]  /*a150*/  BSYNC B0 ;  /* 0x0000000000007941 */ /* 0x000fea0003800000 */
.L_x_559:
[----:B------:R-:W-:Y:S04]  /*a160*/  BSSY B0, `(.L_x_561) ;  /* 0x0000017000007945 */ /* 0x000fe80003800000 */
[----:B------:R-:W-:Y:S05]  /*a170*/  @P4 BRA `(.L_x_562) ;  /* 0x0000000000544947 */ /* 0x000fea0003800000 */
[----:B------:R-:W-:Y:S01]  /*a180*/  ISETP.GE.AND P5, PT, R212, UR61, PT ;  /* 0x0000003dd4007c0c */ /* 0x000fe2000bfa6270 */
[----:B------:R-:W-:Y:S01]  /*a190*/  IMAD R47, R53, UR56, RZ ;  /* 0x00000038352f7c24 */ /* 0x000fe2000f8e02ff */
[----:B------:R-:W-:Y:S01]  /*a1a0*/  MOV R45, R5 ;  /* 0x00000005002d7202 */ /* 0x000fe20000000f00 */
[----:B------:R-:W-:Y:S01]  /*a1b0*/  IMAD.MOV.U32 R44, RZ, RZ, R96 ;  /* 0x000000ffff2c7224 */ /* 0x000fe200078e0060 */
[----:B------:R-:W-:Y:S01]  /*a1c0*/  ULDC.64 UR4, c[0x0][0x208] ;  /* 0x0000820000047ab9 */ /* 0x000fe20000000a00 */
[C---:B------:R-:W-:Y:S01]  /*a1d0*/  IMAD R47, R52.reuse, UR57, R47 ;  /* 0x00000039342f7c24 */ /* 0x040fe2000f8e022f */
[----:B------:R-:W-:Y:S01]  /*a1e0*/  ISETP.GE.AND P4, PT, R213, UR61, PT ;  /* 0x0000003dd5007c0c */ /* 0x000fe2000bf86270 */
[----:B------:R-:W-:-:S04]  /*a1f0*/  IMAD.WIDE.U32 R44, R52, UR56, R44 ;  /* 0x00000038342c7c25 */ /* 0x000fc8000f8e002c */
[----:B------:R-:W-:Y:S01]  /*a200*/  IMAD.IADD R45, R45, 0x1, R47 ;  /* 0x000000012d2d7824 */ /* 0x000fe200078e022f */
[C---:B------:R-:W-:Y:S01]  /*a210*/  LEA R54, P2, R44.reuse, UR58, 0x1 ;  /* 0x0000003a2c367c11 */ /* 0x040fe2000f8408ff */
[----:B-1----:R-:W1:Y:S03]  /*a220*/  @!P5 LDS.128 R40, [R4+0x400] ;  /* 0x000400000428d984 */ /* 0x002e660000000c00 */
[----:B------:R-:W-:Y:S02]  /*a230*/  LEA.HI.X R55, R44, UR59, R45, 0x1, P2 ;  /* 0x0000003b2c377c11 */ /* 0x000fe400090f0c2d */
[----:B------:R-:W-:-:S13]  /*a240*/  ISETP.GE.AND P2, PT, R224, UR61, PT ;  /* 0x0000003de0007c0c */ /* 0x000fda000bf46270 */
[----:B------:R-:W3:Y:S04]  /*a250*/  @!P2 LDS.128 R44, [R4+0x5400] ;  /* 0x00540000042ca984 */ /* 0x000ee80000000c00 */
[----:B-1----:R-:W-:Y:S01]  /*a260*/  @!P5 STG.E.128 desc[UR4][R54.64], R40 ;  /* 0x000000283600d986 */ /* 0x002fe2000c101d04 */
[----:B------:R-:W-:-:S03]  /*a270*/  ISETP.GE.AND P5, PT, R223, UR61, PT ;  /* 0x0000003ddf007c0c */ /* 0x000fc6000bfa6270 */
[----:B------:R-:W1:Y:S10]  /*a280*/  @!P4 LDS.128 R40, [R4+0x2c00] ;  /* 0x002c00000428c984 */ /* 0x000e740000000c00 */
[----:B------:R-:W4:Y:S04]  /*a290*/  @!P5 LDS.128 R48, [R4+0x7c00] ;  /* 0x007c00000430d984 */ /* 0x000f280000000c00 */
[----:B---3--:R3:W-:Y:S04]  /*a2a0*/  @!P2 STG.E.128 desc[UR4][R54.64+0x100], R44 ;  /* 0x0001002c3600a986 */ /* 0x0087e8000c101d04 */
[----:B-1----:R3:W-:Y:S04]  /*a2b0*/  @!P4 STG.E.128 desc[UR4][R54.64+0x80], R40 ;  /* 0x000080283600c986 */ /* 0x0027e8000c101d04 */
[----:B----4-:R3:W-:Y:S02]  /*a2c0*/  @!P5 STG.E.128 desc[UR4][R54.64+0x180], R48 ;  /* 0x000180303600d986 */ /* 0x0107e4000c101d04 */
.L_x_562:
[----:B------:R-:W-:Y:S05]  /*a2d0*/  BSYNC B0 ;  /* 0x0000000000007941 */ /* 0x000fea0003800000 */
.L_x_561:
[----:B------:R-:W-:Y:S01]  /*a2e0*/  ISETP.GE.AND P2, PT, R217, R3, PT ;  /* 0x00000003d900720c */ /* 0x000fe20003f46270 */
[----:B------:R-:W-:-:S12]  /*a2f0*/  BSSY B0, `(.L_x_563) ;  /* 0x0000019000007945 */ /* 0x000fd80003800000 */
[----:B------:R-:W-:Y:S05]  /*a300*/  @P2 BRA `(.L_x_564) ;  /* 0x00000000005c2947 */ /* 0x000fea0003800000 */
[----:B------:R-:W-:Y:S01]  /*a310*/  ISETP.GE.AND P2, PT, R212, UR61, PT ;  /* 0x0000003dd4007c0c */ /* 0x000fe2000bf46270 */
[----:B---3--:R-:W-:Y:S01]  /*a320*/  IMAD.MOV.U32 R45, RZ, RZ, R5 ;  /* 0x000000ffff2d7224 */ /* 0x008fe200078e0005 */
[----:B------:R-:W-:Y:S01]  /*a330*/  IADD3 R47, P4, R52, 0x20, RZ ;  /* 0x00000020342f7810 */ /* 0x000fe20007f9e0ff */
[----:B------:R-:W-:Y:S01]  /*a340*/  ULDC.64 UR4, c[0x0][0x208] ;  /* 0x0000820000047ab9 */ /* 0x000fe20000000a00 */
[----:B------:R-:W-:-:S03]  /*a350*/  ISETP.GE.AND P5, PT, R213, UR61, PT ;  /* 0x0000003dd5007c0c */ /* 0x000fc6000bfa6270 */
[----:B------:R-:W-:-:S04]  /*a360*/  IMAD.X R44, RZ, RZ, R53, P4 ;  /* 0x000000ffff2c7224 */ /* 0x000fc800020e0635 */
[----:B------:R-:W-:Y:S01]  /*a370*/  IMAD R46, R44, UR56, RZ ;  /* 0x000000382c2e7c24 */ /* 0x000fe2000f8e02ff */
[----:B------:R-:W-:Y:S01]  /*a380*/  MOV R44, R96 ;  /* 0x00000060002c7202 */ /* 0x000fe20000000f00 */
[----:B-1----:R-:W1:Y:S04]  /*a390*/  @!P2 LDS.128 R40, [R4+0x1400] ;  /* 0x001400000428a984 */ /* 0x002e680000000c00 */
[----:B------:R-:W-:-:S04]  /*a3a0*/  IMAD.WIDE.U32 R44, R47, UR56, R44 ;  /* 0x000000382f2c7c25 */ /* 0x000fc8000f8e002c */
[----:B------:R-:W-:Y:S01]  /*a3b0*/  IMAD R47, R47, UR57, R46 ;  /* 0x000000392f2f7c24 */ /* 0x000fe2000f8e022e */
[----:B------:R-:W-:-:S03]  /*a3c0*/  LEA R54, P4, R44, UR58, 0x1 ;  /* 0x0000003a2c367c11 */ /* 0x000fc6000f8808ff */
[----:B------:R-:W-:-:S05]  /*a3d0*/  IMAD.IADD R45, R45, 0x1, R47 ;  /* 0x000000012d2d7824 */ /* 0x000fca00078e022f */
        /* <DEDUP_REMOVED lines=10> */
.L_x_564:
[----:B------:R-:W-:Y:S05]  /*a480*/  BSYNC B0 ;  /* 0x0000000000007941 */ /* 0x000fea0003800000 */
.L_x_563:
[----:B------:R-:W-:Y:S01]  /*a490*/  ISETP.GE.AND P2, PT, R218, R3, PT ;  /* 0x00000003da00720c */ /* 0x000fe20003f46270 */
[----:B------:R-:W-:-:S12]  /*a4a0*/  BSSY B0, `(.L_x_565) ;  /* 0x0000019000007945 */ /* 0x000fd80003800000 */
[----:B------:R-:W-:Y:S05]  /*a4b0*/  @P2 BRA `(.L_x_566) ;  /* 0x00000000005c2947 */ /* 0x000fea0003800000 */
[----:B------:R-:W-:Y:S01]  /*a4c0*/  ISETP.GE.AND P2, PT, R212, UR61, PT ;  /* 0x0000003dd4007c0c */ /* 0x000fe2000bf46270 */
[----:B---3--:R-:W-:Y:S01]  /*a4d0*/  IMAD.MOV.U32 R44, RZ, RZ, R96 ;  /* 0x000000ffff2c7224 */ /* 0x008fe200078e0060 */
[----:B------:R-:W-:Y:S01]  /*a4e0*/  IADD3 R3, P4, R52, 0x40, RZ ;  /* 0x0000004034037810 */ /* 0x000fe20007f9e0ff */
[----:B------:R-:W-:Y:S01]  /*a4f0*/  IMAD.MOV.U32 R45, RZ, RZ, R5 ;  /* 0x000000ffff2d7224 */ /* 0x000fe200078e0005 */
[----:B------:R-:W-:Y:S01]  /*a500*/  ULDC.64 UR4, c[0x0][0x208] ;  /* 0x0000820000047ab9 */ /* 0x000fe20000000a00 */
[----:B------:R-:W-:Y:S02]  /*a510*/  ISETP.GE.AND P5, PT, R213, UR61, PT ;  /* 0x0000003dd5007c0c */ /* 0x000fe4000bfa6270 */
[----:B------:R-:W-:Y:S01]  /*a520*/  IADD3.X R52, RZ, R53, RZ, P4, !PT ;  /* 0x00000035ff347210 */ /* 0x000fe200027fe4ff */
[----:B------:R-:W-:-:S04]  /*a530*/  IMAD.WIDE.U32 R44, R3, UR56, R44 ;  /* 0x00000038032c7c25 */ /* 0x000fc8000f8e002c */
[----:B------:R-:W-:Y:S01]  /*a540*/  IMAD R52, R52, UR56, RZ ;  /* 0x0000003834347c24 */ /* 0x000fe2000f8e02ff */
[----:B-1----:R-:W1:Y:S03]  /*a550*/  @!P2 LDS.128 R40, [R4+0x2400] ;  /* 0x002400000428a984 */ /* 0x002e660000000c00 */
[----:B------:R-:W-:Y:S01]  /*a560*/  IMAD R3, R3, UR57, R52 ;  /* 0x0000003903037c24 */ /* 0x000fe2000f8e0234 */
[----:B------:R-:W-:-:S04]  /*a570*/  LEA R52, P4, R44, UR58, 0x1 ;  /* 0x0000003a2c347c11 */ /* 0x000fc8000f8808ff */
[----:B------:R-:W-:-:S04]  /*a580*/  IADD3 R3, R45, R3, RZ ;  /* 0x000000032d037210 */ /* 0x000fc80007ffe0ff */
[----:B------:R-:W-:Y:S02]  /*a590*/  LEA.HI.X R53, R44, UR59, R3, 0x1, P4 ;  /* 0x0000003b2c357c11 */ /* 0x000fe4000a0f0c03 */
[----:B------:R-:W-:Y:S01]  /*a5a0*/  ISETP.GE.AND P4, PT, R224, UR61, PT ;  /* 0x0000003de0007c0c */ /* 0x000fe2000bf86270 */
[----:B------:R-:W3:Y:S04]  /*a5b0*/  @!P5 LDS.128 R44, [R4+0x4c00] ;  /* 0x004c0000042cd984 */ /* 0x000ee80000000c00 */
[----:B-1----:R-:W-:Y:S01]  /*a5c0*/  @!P2 STG.E.128 desc[UR4][R52.64], R40 ;  /* 0x000000283400a986 */ /* 0x002fe2000c101d04 */
[----:B------:R-:W-:-:S07]  /*a5d0*/  ISETP.GE.AND P2, PT, R223, UR61, PT ;  /* 0x0000003ddf007c0c */ /* 0x000fce000bf46270 */
[----:B------:R-:W1:Y:S06]  /*a5e0*/  @!P4 LDS.128 R40, [R4+0x7400] ;  /* 0x007400000428c984 */ /* 0x000e6c0000000c00 */
[----:B------:R-:W4:Y:S04]  /*a5f0*/  @!P2 LDS.128 R48, [R4+0x9c00] ;  /* 0x009c00000430a984 */ /* 0x000f280000000c00 */
[----:B---3--:R3:W-:Y:S04]  /*a600*/  @!P5 STG.E.128 desc[UR4][R52.64+0x80], R44 ;  /* 0x0000802c3400d986 */ /* 0x0087e8000c101d04 */
[----:B-1----:R3:W-:Y:S04]  /*a610*/  @!P4 STG.E.128 desc[UR4][R52.64+0x100], R40 ;  /* 0x000100283400c986 */ /* 0x0027e8000c101d04 */
[----:B----4-:R3:W-:Y:S02]  /*a620*/  @!P2 STG.E.128 desc[UR4][R52.64+0x180], R48 ;  /* 0x000180303400a986 */ /* 0x0107e4000c101d04 */
.L_x_566:
[----:B------:R-:W-:Y:S05]  /*a630*/  BSYNC B0 ;  /* 0x0000000000007941 */ /* 0x000fea0003800000 */
.L_x_565:
[----:B------:R-:W-:Y:S01]  /*a640*/  @!PT LDS RZ, [RZ] ;  /* 0x00000000fffff984 */ /* 0x000fe20000000800 */
[----:B------:R-:W-:Y:S01]  /*a650*/  @!PT LDS RZ, [RZ] ;  /* 0x00000000fffff984 */ /* 0x000fe20000000800 */
[----:B------:R-:W-:Y:S01]  /*a660*/  @!PT LDS RZ, [RZ] ;  /* 0x00000000fffff984 */ /* 0x000fe20000000800 */
[----:B------:R-:W-:Y:S01]  /*a670*/  @!PT LDS RZ, [RZ] ;  /* 0x00000000fffff984 */ /* 0x000fe20000000800 */
[----:B------:R4:W-:Y:S06]  /*a680*/  MEMBAR.ALL.CTA ;  /* 0x0000000000007992 */ /* 0x0009ec0000008000 */
[----:B----4-:R-:W4:Y:S01]  /*a690*/  FENCE.VIEW.ASYNC.S ;  /* 0x00000000000073c6 */ /* 0x010f220000000000 */
[----:B0-2---:R-:W-:Y:S01]  /*a6a0*/  @!P3 VIADD R0, R0, 0x388c0 ;  /* 0x000388c00000b836 */ /* 0x005fe20000000000 */
[----:B----4-:R0:W-:Y:S01]  /*a6b0*/  BAR.SYNC.DEFER_BLOCKING R150, 0x80 ;  /* 0x000200960000751d */ /* 0x0101e20000010000 */
[----:B------:R-:W-:Y:S01]  /*a6c0*/  ISETP.NE.AND P4, PT, R114, RZ, PT ;  /* 0x000000ff7200720c */ /* 0x000fe20003f85270 */
[----:B------:R-:W-:-:S02]  /*a6d0*/  VIADD R17, R17, 0x1 ;  /* 0x0000000111117836 */ /* 0x000fc40000000000 */
[----:B------:R-:W-:Y:S02]  /*a6e0*/  @!P3 PRMT R0, RZ, 0x654, R0 ;  /* 0x00000654ff00b816 */ /* 0x000fe40000000000 */
[----:B------:R-:W-:Y:S02]  /*a6f0*/  PLOP3.LUT P2, PT, PT, PT, PT, 0x8, 0x0 ;  /* 0x000000000000781c */ /* 0x000fe40003f4e170 */
[----:B------:R2:W-:Y:S01]  /*a700*/  @!P3 SYNCS.ARRIVE.TRANS64.RED.A1T0 RZ, [R0+URZ], RZ ;  /* 0x000000ff00ffb9a7 */ /* 0x0005e2000810043f */
[----:B------:R-:W-:-:S04]  /*a710*/  ISETP.NE.AND P3, PT, R17, 0x2, PT ;  /* 0x000000021100780c */ /* 0x000fc80003f65270 */
[----:B------:R-:W-:Y:S02]  /*a720*/  SEL R17, R17, RZ, P3 ;  /* 0x000000ff11117207 */ /* 0x000fe40001800000 */
[----:B--2---:R-:W-:-:S04]  /*a730*/  SEL R0, RZ, 0x1, P3 ;  /* 0x00000001ff007807 */ /* 0x004fc80001800000 */
[----:B------:R-:W-:Y:S01]  /*a740*/  LOP3.LUT R219, R219, R0, RZ, 0x3c, !PT ;  /* 0x00000000dbdb7212 */ /* 0x000fe200078e3cff */
[----:B0-----:R-:W-:Y:S06]  /*a750*/  @P4 BRA `(.L_x_567) ;  /* 0xffffff7c00c84947 */ /* 0x001fec000383ffff */
.L_x_455:
[----:B------:R-:W-:Y:S01]  /*a760*/  BSSY B0, `(.L_x_568) ;  /* 0x000004a000007945 */ /* 0x000fe20003800000 */
[----:B------:R-:W-:Y:S02]  /*a770*/  ISETP.GE.AND P1, PT, R148, 0x1, PT ;  /* 0x000000019400780c */ /* 0x000fe40003f26270 */
[----:B------:R-:W-:Y:S02]  /*a780*/  CS2R R2, SRZ ;  /* 0x0000000000027805 */ /* 0x000fe4000001ff00 */
[----:B------:R-:W-:Y:S02]  /*a790*/  PLOP3.LUT P0, PT, PT, PT, PT, 0x80, 0x0 ;  /* 0x000000000000781c */ /* 0x000fe40003f0f070 */
[----:B------:R-:W-:Y:S02]  /*a7a0*/  CS2R R76, SRZ ;  /* 0x00000000004c7805 */ /* 0x000fe4000001ff00 */
[----:B------:R-:W-:Y:S02]  /*a7b0*/  MOV R0, RZ ;  /* 0x000000ff00007202 */ /* 0x000fe40000000f00 */
[----:B------:R-:W-:-:S02]  /*a7c0*/  CS2R R72, SRZ ;  /* 0x0000000000487805 */ /* 0x000fc4000001ff00 */
[----:B------:R-:W-:Y:S02]  /*a7d0*/  CS2R R12, SRZ ;  /* 0x00000000000c7805 */ /* 0x000fe4000001ff00 */
[----:B------:R-:W-:Y:S01]  /*a7e0*/  CS2R R68, SRZ ;  /* 0x0000000000447805 */ /* 0x000fe2000001ff00 */
[----:B------:R-:W-:Y:S01]  /*a7f0*/  IMAD.MOV.U32 R146, RZ, RZ, RZ ;  /* 0x000000ffff927224 */ /* 0x000fe200078e00ff */
        /* <DEDUP_REMOVED lines=18> */
[----:B---3--:R-:W-:Y:S02]  /*a920*/  CS2R R54, SRZ ;  /* 0x0000000000367805 */ /* 0x008fe4000001ff00 */
[----:B------:R-:W-:Y:S02]  /*a930*/  CS2R R176, SRZ ;  /* 0x0000000000b07805 */ /* 0x000fe4000001ff00 */
[----:B------:R-:W-:Y:S02]  /*a940*/  CS2R R52, SRZ ;  /* 0x0000000000347805 */ /* 0x000fe4000001ff00 */
[----:B------:R-:W-:-:S02]  /*a950*/  CS2R R48, SRZ ;  /* 0x0000000000307805 */ /* 0x000fc4000001ff00 */
[----:B------:R-:W-:Y:S02]  /*a960*/  CS2R R154, SRZ ;  /* 0x00000000009a7805 */ /* 0x000fe4000001ff00 */
[----:B------:R-:W-:Y:S02]  /*a970*/  CS2R R42, SRZ ;  /* 0x00000000002a7805 */ /* 0x000fe4000001ff00 */
[----:B-1----:R-:W-:Y:S02]  /*a980*/  CS2R R40, SRZ ;  /* 0x0000000000287805 */ /* 0x002fe4000001ff00 */
        /* <DEDUP_REMOVED lines=19> */
[----:B------:R-:W-:Y:S01]  /*aac0*/  CS2R R164, SRZ ;  /* 0x0000000000a47805 */ /* 0x000fe2000001ff00 */
[----:B------:R-:W-:Y:S01]  /*aad0*/  IMAD.MOV.U32 R31, RZ, RZ, RZ ;  /* 0x000000ffff1f7224 */ /* 0x000fe200078e00ff */
[----:B------:R-:W-:-:S02]  /*aae0*/  CS2R R58, SRZ ;  /* 0x00000000003a7805 */ /* 0x000fc4000001ff00 */
[----:B------:R-:W-:Y:S02]  /*aaf0*/  CS2R R162, SRZ ;  /* 0x0000000000a27805 */ /* 0x000fe4000001ff00 */
[----:B------:R-:W-:Y:S02]  /*ab00*/  MOV R27, RZ ;  /* 0x000000ff001b7202 */ /* 0x000fe40000000f00 */
[----:B------:R-:W-:Y:S02]  /*ab10*/  CS2R R50, SRZ ;  /* 0x0000000000327805 */ /* 0x000fe4000001ff00 */
[----:B------:R-:W-:Y:S01]  /*ab20*/  CS2R R160, SRZ ;  /* 0x0000000000a07805 */ /* 0x000fe2000001ff00 */
[----:B------:R-:W-:Y:S01]  /*ab30*/  IMAD.MOV.U32 R47, RZ, RZ, RZ ;  /* 0x000000ffff2f7224 */ /* 0x000fe200078e00ff */
[----:B------:R-:W-:Y:S02]  /*ab40*/  CS2R R10, SRZ ;  /* 0x00000000000a7805 */ /* 0x000fe4000001ff00 */
[----:B------:R-:W-:-:S02]  /*ab50*/  CS2R R8, SRZ ;  /* 0x0000000000087805 */ /* 0x000fc4000001ff00 */
[----:B------:R-:W-:Y:S01]  /*ab60*/  CS2R R38, SRZ ;  /* 0x0000000000267805 */ /* 0x000fe2000001ff00 */
[----:B------:R-:W-:Y:S01]  /*ab70*/  IMAD.MOV.U32 R24, RZ, RZ, RZ ;  /* 0x000000ffff187224 */ /* 0x000fe200078e00ff */
[----:B------:R-:W-:Y:S02]  /*ab80*/  CS2R R34, SRZ ;  /* 0x0000000000227805 */ /* 0x000fe4000001ff00 */
[----:B------:R-:W-:Y:S02]  /*ab90*/  CS2R R32, SRZ ;  /* 0x0000000000207805 */ /* 0x000fe4000001ff00 */
[----:B------:R-:W-:Y:S02]  /*aba0*/  MOV R7, RZ ;  /* 0x000000ff00077202 */ /* 0x000fe40000000f00 */
[----:B------:R-:W-:Y:S01]  /*abb0*/  CS2R R28, SRZ ;  /* 0x00000000001c7805 */ /* 0x000fe2000001ff00 */
[----:B------:R-:W-:Y:S01]  /*abc0*/  IMAD.MOV.U32 R5, RZ, RZ, RZ ;  /* 0x000000ffff057224 */ /* 0x000fe200078e00ff */
[----:B------:R-:W-:Y:S06]  /*abd0*/  @P2 BRA `(.L_x_569) ;  /* 0x0000000000082947 */ /* 0x000fec0003800000 */
[----:B------:R-:W0:Y:S02]  /*abe0*/  FENCE.VIEW.ASYNC.G ;  /* 0x00000000000073c6 */ /* 0x000e240000000100 */
[----:B0-----:R-:W-:Y:S06]  /*abf0*/  BAR.ARV 0xc, 0x120 ;  /* 0x0304800000007b1d */ /* 0x001fec0000002000 */
.L_x_569:
[----:B------:R-:W-:Y:S05]  /*ac00*/  BSYNC B0 ;  /* 0x0000000000007941 */ /* 0x000fea0003800000 */
.L_x_568:
[----:B------:R-:W-:Y:S01]  /*ac10*/  IMAD.MOV.U32 R25, RZ, RZ, RZ ;  /* 0x000000ffff197224 */ /* 0x000fe200078e00ff */
[----:B------:R-:W-:Y:S01]  /*ac20*/  MOV R4, RZ ;  /* 0x000000ff00047202 */ /* 0x000fe20000000f00 */
[----:B------:R-:W-:Y:S06]  /*ac30*/  @!P1 BRA `(.L_x_570) ;  /* 0x00000118008c9947 */ /* 0x000fec0003800000 */
[----:B------:R-:W2:Y:S04]  /*ac40*/  LDL R6, [R1+0x90] ;  /* 0x0000900001067983 */ /* 0x000ea80000100800 */
[----:B------:R-:W3:Y:S04]  /*ac50*/  LDL R14, [R1+0x68] ;  /* 0x00006800010e7983 */ /* 0x000ee80000100800 */
[----:B--2---:R-:W0:Y:S01]  /*ac60*/  SHFL.IDX PT, R0, R6, RZ, 0x1f ;  /* 0x00001fff06007589 */ /* 0x004e2200000e0000 */
[----:B---3--:R-:W-:-:S13]  /*ac70*/  R2UR UR4, R14 ;  /* 0x000000000e0472ca */ /* 0x008fda00000e0000 */
[----:B------:R-:W-:Y:S01]  /*ac80*/  ULOP3.LUT UP0, URZ, UR4, 0x9f, URZ, 0xc0, !UPT ;  /* 0x0000009f043f7892 */ /* 0x000fe2000f80c03f */
[----:B0-----:R-:W-:-:S04]  /*ac90*/  LEA.HI R2, R0, R0, RZ, 0x1 ;  /* 0x0000000000027211 */ /* 0x001fc800078f08ff */
[----:B------:R-:W-:Y:S02]  /*aca0*/  LOP3.LUT R3, R2, 0x1e, RZ, 0xc0, !PT ;  /* 0x0000001e02037812 */ /* 0x000fe400078ec0ff */
[----:B------:R-:W-:-:S03]  /*acb0*/  PLOP3.LUT P0, PT, PT, PT, UP0, 0x80, 0x0 ;  /* 0x000000000000781c */ /* 0x000fc60003f0f008 */
[----:B------:R-:W-:-:S05]  /*acc0*/  IMAD.IADD R3, R0, 0x1, -R3 ;  /* 0x0000000100037824 */ /* 0x000fca00078e0a03 */
[----:B------:R-:W-:-:S04]  /*acd0*/  LEA R3, R3, UR4, 0xd ;  /* 0x0000000403037c11 */ /* 0x000fc8000f8e68ff */
[----:B------:R-:W-:-:S04]  /*ace0*/  SHF.R.U32.HI R2, RZ, 0x4, R3 ;  /* 0x00000004ff027819 */ /* 0x000fc80000011603 */
[----:B------:R-:W-:Y:S01]  /*acf0*/  LOP3.LUT R2, R2, 0x3fff, RZ, 0xc0, !PT ;  /* 0x00003fff02027812 */ /* 0x000fe200078ec0ff */
[----:B------:R-:W-:Y:S06]  /*ad00*/  @!P0 BRA `(.L_x_571) ;  /* 0x0000000000408947 */ /* 0x000fec0003800000 */
[----:B------:R-:W-:Y:S01]  /*ad10*/  MOV R0, 0x0 ;  /* 0x0000000000007802 */ /* 0x000fe20000000f00 */
[----:B------:R-:W-:Y:S01]  /*ad20*/  ULDC.64 UR4, c[0x4][0x1b8] ;  /* 0x01006e0000047ab9 */ /* 0x000fe20000000a00 */
[----:B------:R-:W-:Y:S01]  /*ad30*/  ULDC.64 UR6, c[0x4][0x1c0] ;  /* 0x0100700000067ab9 */ /* 0x000fe20000000a00 */
[----:B------:R-:W-:Y:S01]  /*ad40*/  IMAD.U32 R4, RZ, RZ, UR4 ;  /* 0x00000004ff047e24 */ /* 0x000fe2000f8e00ff */
[----:B------:R0:W1:Y:S01]  /*ad50*/  LDC.64 R14, c[0x4][R0] ;  /* 0x01000000000e7b82 */ /* 0x0000620000000a00 */
[----:B------:R-:W-:Y:S01]  /*ad60*/  MOV R5, UR5 ;  /* 0x0000000500057c02 */ /* 0x000fe20008000f00 */
        /* <DEDUP_REMOVED lines=10> */
.L_x_571:
[----:B------:R-:W-:Y:S02]  /*ae10*/  ULDC UR4, c[0x0][0x3d4] ;  /* 0x0000f50000047ab9 */ /* 0x000fe40000000800 */
[----:B------:R-:W-:-:S13]  /*ae20*/  ISETP.LT.AND P0, PT, RZ, UR4, PT ;  /* 0x00000004ff007c0c */ /* 0x000fda000bf01270 */
[----:B------:R-:W-:Y:S05]  /*ae30*/  @P0 BRA `(.L_x_572) ;  /* 0x0000000000400947 */ /* 0x000fea0003800000 */
[----:B------:R-:W2:Y:S02]  /*ae40*/  LDL R20, [R1+0x60] ;  /* 0x0000600001147983 */ /* 0x000ea40000100800 */
[----:B--2---:R-:W-:-:S04]  /*ae50*/  LEA.HI R0, R20, R20, RZ, 0x1 ;  /* 0x0000001414007211 */ /* 0x004fc800078f08ff */
[----:B------:R-:W-:-:S05]  /*ae60*/  LOP3.LUT R0, R0, 0xfffffffe, RZ, 0xc0, !PT ;  /* 0xfffffffe00007812 */ /* 0x000fca00078ec0ff */
[----:B------:R-:W-:-:S05]  /*ae70*/  IMAD.IADD R0, R20, 0x1, -R0 ;  /* 0x0000000114007824 */ /* 0x000fca00078e0a00 */
[----:B------:R-:W-:-:S04]  /*ae80*/  SHF.L.U32 R3, R0, 0x1f, RZ ;  /* 0x0000001f00037819 */ /* 0x000fc800000006ff */
[----:B------:R0:W1:Y:S03]  /*ae90*/  SYNCS.PHASECHK.TRANS64.TRYWAIT P0, [R16+URZ+0x38800], R3 ;  /* 0x03880003100075a7 */ /* 0x000066000800017f */
[----:B-1----:R-:W-:Y:S05]  /*aea0*/  @!P0 NANOSLEEP.SYNCS 0x989680 ;  /* 0x009896800000895d */ /* 0x002fea0003900000 */
[----:B------:R-:W1:Y:S01]  /*aeb0*/  @!P0 SYNCS.PHASECHK.TRANS64 P0, [R16+URZ+0x38800], R3 ;  /* 0x03880003100085a7 */ /* 0x000e62000800007f */
[----:B------:R-:W-:Y:S04]  /*aec0*/  BSSY B0, `(.L_x_573) ;  /* 0x0000006000007945 */ /* 0x000fe80003800000 */
[----:B-1----:R-:W-:Y:S05]  /*aed0*/  @P0 BRA `(.L_x_574) ;  /* 0x0000000000100947 */ /* 0x002fea0003800000 */
.L_x_575:
[----:B-1----:R1:W2:Y:S02]  /*aee0*/  SYNCS.PHASECHK.TRANS64.TRYWAIT P0, [R16+URZ+0x38800], R3 ;  /* 0x03880003100075a7 */ /* 0x0022a4000800017f */
[----:B--2---:R-:W-:Y:S05]  /*aef0*/  @!P0 NANOSLEEP.SYNCS 0x989680 ;  /* 0x009896800000895d */ /* 0x004fea0003900000 */
[----:B------:R-:W2:Y:S02]  /*af00*/  @!P0 SYNCS.PHASECHK.TRANS64 P0, [R16+URZ+0x38800], R3 ;  /* 0x03880003100085a7 */ /* 0x000ea4000800007f */
[----:B--2---:R-:W-:Y:S05]  /*af10*/  @!P0 BRA `(.L_x_575) ;  /* 0xfffffffc00f08947 */ /* 0x004fea000383ffff */
.L_x_574:
[----:B------:R-:W-:Y:S05]  /*af20*/  BSYNC B0 ;  /* 0x0000000000007941 */ /* 0x000fea0003800000 */
.L_x_573:
[----:B------:R-:W-:Y:S05]  /*af30*/  BRA `(.L_x_576) ;  /* 0x0000006800a07947 */ /* 0x000fea0003800000 */
.L_x_572:
[----:B------:R-:W2:Y:S01]  /*af40*/  LDL R24, [R1+0x68] ;  /* 0x0000680001187983 */ /* 0x000ea20000100800 */
[----:B-----5:R-:W-:Y:S01]  /*af50*/  SHF.R.S32.HI R0, RZ, 0x1f, R147 ;  /* 0x0000001fff007819 */ /* 0x020fe20000011493 */
[----:B------:R-:W-:Y:S01]  /*af60*/  ULDC.64 UR4, c[0x0][0x3d8] ;  /* 0x0000f60000047ab9 */ /* 0x000fe20000000a00 */
[----:B------:R-:W-:Y:S01]  /*af70*/  ULDC.64 UR6, c[0x0][0x3e8] ;  /* 0x0000fa0000067ab9 */ /* 0x000fe20000000a00 */
[----:B------:R-:W-:Y:S01]  /*af80*/  IMAD.WIDE.U32 R4, R147, UR4, RZ ;  /* 0x0000000493047c25 */ /* 0x000fe2000f8e00ff */
[----:B------:R-:W-:Y:S02]  /*af90*/  SHF.R.S32.HI R10, RZ, 0x1f, R22 ;  /* 0x0000001fff0a7819 */ /* 0x000fe40000011416 */
[----:B------:R-:W-:Y:S01]  /*afa0*/  SHF.R.S32.HI R12, RZ, 0x1f, R212 ;  /* 0x0000001fff0c7819 */ /* 0x000fe200000114d4 */
[C---:B------:R-:W-:Y:S02]  /*afb0*/  IMAD R6, R0.reuse, UR4, RZ ;  /* 0x0000000400067c24 */ /* 0x040fe4000f8e02ff */
[----:B------:R-:W-:-:S02]  /*afc0*/  IMAD R0, R0, UR6, RZ ;  /* 0x0000000600007c24 */ /* 0x000fc4000f8e02ff */
[C---:B------:R-:W-:Y:S01]  /*afd0*/  IMAD R9, R147.reuse, UR5, R6 ;  /* 0x0000000593097c24 */ /* 0x040fe2000f8e0206 */
[----:B------:R-:W-:Y:S01]  /*afe0*/  ULDC.64 UR4, c[0x0][0x3c8] ;  /* 0x0000f20000047ab9 */ /* 0x000fe20000000a00 */
[C---:B------:R-:W-:Y:S01]  /*aff0*/  IMAD R31, R147.reuse, UR7, R0 ;  /* 0x00000007931f7c24 */ /* 0x040fe2000f8e0200 */
[----:B------:R-:W-:Y:S01]  /*b000*/  IADD3 R0, P0, R22, R4, RZ ;  /* 0x0000000416007210 */ /* 0x000fe20007f1e0ff */
[----:B------:R-:W-:Y:S01]  /*b010*/  IMAD.WIDE.U32 R6, R147, UR6, RZ ;  /* 0x0000000693067c25 */ /* 0x000fe2000f8e00ff */
[----:B------:R-:W-:Y:S01]  /*b020*/  IADD3 R9, R9, R5, RZ ;  /* 0x0000000509097210 */ /* 0x000fe20007ffe0ff */
[----:B------:R-:W-:Y:S01]  /*b030*/  ULDC.64 UR6, c[0x0][0x3e0] ;  /* 0x0000f80000067ab9 */ /* 0x000fe20000000a00 */
[----:B------:R-:W-:Y:S01]  /*b040*/  LEA R28, P1, R4, UR4, 0x1 ;  /* 0x00000004041c7c11 */ /* 0x000fe2000f8208ff */
[----:B------:R-:W-:Y:S01]  /*b050*/  IMAD.IADD R31, R31, 0x1, R7 ;  /* 0x000000011f1f7824 */ /* 0x000fe200078e0207 */
[----:B------:R-:W-:Y:S01]  /*b060*/  LEA R26, P2, R0, UR4, 0x1 ;  /* 0x00000004001a7c11 */ /* 0x000fe2000f8408ff */
[--C-:B------:R-:W-:Y:S01]  /*b070*/  IMAD.X R3, R10, 0x1, R9.reuse, P0 ;  /* 0x000000010a037824 */ /* 0x100fe200000e0609 */
[----:B------:R-:W-:-:S02]  /*b080*/  LEA.HI.X R29, R4, UR5, R9, 0x1, P1 ;  /* 0x00000005041d7c11 */ /* 0x000fc400088f0c09 */
[----:B------:R-:W-:Y:S02]  /*b090*/  IADD3 R5, P0, R212, R4, RZ ;  /* 0x00000004d4057210 */ /* 0x000fe40007f1e0ff */
[----:B------:R-:W-:Y:S02]  /*b0a0*/  LEA.HI.X R27, R0, UR5, R3, 0x1, P2 ;  /* 0x00000005001b7c11 */ /* 0x000fe400090f0c03 */
[-C--:B------:R-:W-:Y:S01]  /*b0b0*/  IADD3 R0, P5, R212, R6.reuse, RZ ;  /* 0x00000006d4007210 */ /* 0x080fe20007fbe0ff */
[----:B------:R-:W-:Y:S01]  /*b0c0*/  IMAD.X R4, R12, 0x1, R9, P0 ;  /* 0x000000010c047824 */ /* 0x000fe200000e0609 */
[----:B------:R-:W-:Y:S02]  /*b0d0*/  IADD3 R8, P4, R22, R6, RZ ;  /* 0x0000000616087210 */ /* 0x000fe40007f9e0ff */
[----:B------:R-:W-:Y:S01]  /*b0e0*/  LEA R34, P3, R5, UR4, 0x1 ;  /* 0x0000000405227c11 */ /* 0x000fe2000f8608ff */
[----:B------:R-:W-:Y:S01]  /*b0f0*/  IMAD.X R3, R12, 0x1, R31, P5 ;  /* 0x000000010c037824 */ /* 0x000fe200028e061f */
[----:B------:R-:W-:-:S02]  /*b100*/  IADD3.X R7, R10, R31, RZ, P4, !PT ;  /* 0x0000001f0a077210 */ /* 0x000fc400027fe4ff */
[----:B------:R-:W-:Y:S02]  /*b110*/  LEA R32, P2, R8, UR6, 0x1 ;  /* 0x0000000608207c11 */ /* 0x000fe4000f8408ff */
[----:B------:R-:W-:Y:S02]  /*b120*/  LEA R36, P4, R0, UR6, 0x1 ;  /* 0x0000000600247c11 */ /* 0x000fe4000f8808ff */
[----:B------:R-:W-:Y:S02]  /*b130*/  LEA R30, P0, R6, UR6, 0x1 ;  /* 0x00000006061e7c11 */ /* 0x000fe4000f8008ff */
[----:B------:R-:W-:Y:S02]  /*b140*/  LEA.HI.X R33, R8, UR7, R7, 0x1, P2 ;  /* 0x0000000708217c11 */ /* 0x000fe400090f0c07 */
[----:B------:R-:W-:Y:S02]  /*b150*/  LEA.HI.X R35, R5, UR5, R4, 0x1, P3 ;  /* 0x0000000505237c11 */ /* 0x000fe400098f0c04 */
[----:B------:R-:W-:-:S02]  /*b160*/  LEA.HI.X R37, R0, UR7, R3, 0x1, P4 ;  /* 0x0000000700257c11 */ /* 0x000fc4000a0f0c03 */
[----:B------:R-:W-:Y:S02]  /*b170*/  LEA.HI.X R31, R6, UR7, R31, 0x1, P0 ;  /* 0x00000007061f7c11 */ /* 0x000fe400080f0c1f */
[----:B--2---:R-:W-:-:S13]  /*b180*/  R2UR UR8, R24 ;  /* 0x00000000180872ca */ /* 0x004fda00000e0000 */
[----:B------:R-:W-:-:S06]  /*b190*/  ULOP3.LUT UP0, URZ, UR8, 0x3ff, URZ, 0xc0, !UPT ;  /* 0x000003ff083f7892 */ /* 0x000fcc000f80c03f */
[----:B------:R-:W-:-:S13]  /*b1a0*/  PLOP3.LUT P1, PT, PT, PT, UP0, 0x80, 0x0 ;  /* 0x000000000000781c */ /* 0x000fda0003f2f008 */
        /* <DEDUP_REMOVED lines=16> */
[----:B-1----:R-:W-:Y:S05]  /*b2b0*/  CALL.ABS.NOINC R14 ;  /* 0x000000000e007343 */ /* 0x002fea0003c00000 */
.L_x_577:
[----:B------:R-:W-:Y:S01]  /*b2c0*/  ULDC.U8 UR4, c[0x0][0x3f0] ;  /* 0x0000fc0000047ab9 */ /* 0x000fe20000000000 */
[----:B------:R-:W-:Y:S01]  /*b2d0*/  R2UR UR5, R24 ;  /* 0x00000000180572ca */ /* 0x000fe200000e0000 */
[----:B------:R-:W-:Y:S01]  /*b2e0*/  IMAD R0, R149, -0x80, R151 ;  /* 0xffffff8095007824 */ /* 0x000fe200078e0297 */
[----:B------:R-:W-:Y:S01]  /*b2f0*/  ISETP.NE.AND P0, PT, RZ, UR4, PT ;  /* 0x00000004ff007c0c */ /* 0x000fe2000bf05270 */
[----:B------:R-:W-:Y:S03]  /*b300*/  BSSY B0, `(.L_x_578) ;  /* 0x0000663000007945 */ /* 0x000fe60003800000 */
[----:B------:R-:W-:-:S07]  /*b310*/  VIMNMX R0, R0, 0x80, PT ;  /* 0x0000008000007848 */ /* 0x000fce0003fe0100 */
[----:B------:R-:W-:Y:S02]  /*b320*/  LEA R3, R235, UR5, 0x1 ;  /* 0x00000005eb037c11 */ /* 0x000fe4000f8e08ff */
[----:B------:R-:W-:Y:S05]  /*b330*/  @!P0 BRA `(.L_x_579) ;  /* 0x0000003000388947 */ /* 0x000fea0003800000 */
        /* <DEDUP_REMOVED lines=9> */
[----:B------:R-:W-:Y:S01]  /*b3d0*/  CS2R R24, SRZ ;  /* 0x0000000000187805 */ /* 0x000fe2000001ff00 */
[----:B------:R-:W-:Y:S06]  /*b3e0*/  @P0 BRA `(.L_x_581) ;  /* 0x0000000000580947 */ /* 0x000fec0003800000 */
[----:B------:R-:W-:Y:S01]  /*b3f0*/  ULDC UR4, c[0x0][0x3d4] ;  /* 0x0000f50000047ab9 */ /* 0x000fe20000000800 */
[----:B------:R-:W-:Y:S02]  /*b400*/  CS2R R10, SRZ ;  /* 0x00000000000a7805 */ /* 0x000fe4000001ff00 */
[----:B------:R-:W-:Y:S02]  /*b410*/  ISETP.GE.AND P1, PT, R22, UR4, PT ;  /* 0x0000000416007c0c */ /* 0x000fe4000bf26270 */
[----:B------:R-:W-:Y:S02]  /*b420*/  CS2R R8, SRZ ;  /* 0x0000000000087805 */ /* 0x000fe4000001ff00 */
[----:B------:R-:W-:Y:S02]  /*b430*/  ISETP.GE.AND P2, PT, R215, UR4, PT ;  /* 0x00000004d7007c0c */ /* 0x000fe4000bf46270 */
[----:B------:R-:W-:Y:S02]  /*b440*/  CS2R R6, SRZ ;  /* 0x0000000000067805 */ /* 0x000fe4000001ff00 */
[----:B------:R-:W-:-:S02]  /*b450*/  ISETP.GE.AND P3, PT, R214, UR4, PT ;  /* 0x00000004d6007c0c */ /* 0x000fc4000bf66270 */
[----:B------:R-:W-:Y:S02]  /*b460*/  CS2R R4, SRZ ;  /* 0x0000000000047805 */ /* 0x000fe4000001ff00 */
[----:B------:R-:W-:Y:S02]  /*b470*/  ISETP.GE.AND P4, PT, R216, UR4, PT ;  /* 0x00000004d8007c0c */ /* 0x000fe4000bf86270 */
[----:B------:R-:W-:Y:S02]  /*b480*/  CS2R R24, SRZ ;  /* 0x0000000000187805 */ /* 0x000fe4000001ff00 */
[----:B------:R-:W-:Y:S02]  /*b490*/  CS2R R14, SRZ ;  /* 0x00000000000e7805 */ /* 0x000fe4000001ff00 */
[----:B------:R-:W-:Y:S02]  /*b4a0*/  CS2R R12, SRZ ;  /* 0x00000000000c7805 */ /* 0x000fe4000001ff00 */
[----:B------:R-:W-:Y:S01]  /*b4b0*/  CS2R R20, SRZ ;  /* 0x0000000000147805 */ /* 0x000fe2000001ff00 */
[----:B------:R-:W-:-:S02]  /*b4c0*/  ULDC.64 UR6, c[0x0][0x208] ;  /* 0x0000820000067ab9 */ /* 0x000fc40000000a00 */
[----:B------:R0:W5:Y:S04]  /*b4d0*/  @!P1 LDG.E.64 R10, desc[UR6][R26.64] ;  /* 0x000000061a0a9981 */ /* 0x000168000c1e1b00 */
[----:B------:R0:W5:Y:S04]  /*b4e0*/  @!P2 LDG.E.64 R8, desc[UR6][R26.64+0x40] ;  /* 0x000040061a08a981 */ /* 0x000168000c1e1b00 */
[----:B------:R0:W5:Y:S04]  /*b4f0*/  @!P3 LDG.E.64 R6, desc[UR6][R26.64+0x80] ;  /* 0x000080061a06b981 */ /* 0x000168000c1e1b00 */
[----:B------:R0:W5:Y:S04]  /*b500*/  @!P4 LDG.E.64 R4, desc[UR6][R26.64+0xc0] ;  /* 0x0000c0061a04c981 */ /* 0x000168000c1e1b00 */
[----:B------:R0:W5:Y:S04]  /*b510*/  @!P1 LDG.E.64 R24, desc[UR6][R32.64] ;  /* 0x0000000620189981 */ /* 0x000168000c1e1b00 */
[----:B------:R0:W5:Y:S04]  /*b520*/  @!P2 LDG.E.64 R14, desc[UR6][R32.64+0x40] ;  /* 0x00004006200ea981 */ /* 0x000168000c1e1b00 */
[----:B------:R0:W5:Y:S04]  /*b530*/  @!P3 LDG.E.64 R12, desc[UR6][R32.64+0x80] ;  /* 0x00008006200cb981 */ /* 0x000168000c1e1b00 */
[----:B------:R0:W5:Y:S02]  /*b540*/  @!P4 LDG.E.64 R20, desc[UR6][R32.64+0xc0] ;  /* 0x0000c0062014c981 */ /* 0x000164000c1e1b00 */
.L_x_581:
[----:B------:R-:W-:Y:S05]  /*b550*/  BSYNC B1 ;  /* 0x0000000000017941 */ /* 0x000fea0003800000 */
.L_x_580:
[----:B------:R-:W2:Y:S01]  /*b560*/  LDL R52, [R1+0x60] ;  /* 0x0000600001347983 */ /* 0x000ea20000100800 */
[----:B------:R-:W-:Y:S01]  /*b570*/  UMOV UR4, 0xffffffff ;  /* 0xffffffff00047882 */ /* 0x000fe20000000000 */
[----:B0----5:R-:W-:Y:S01]  /*b580*/  IMAD.MOV.U32 R32, RZ, RZ, R8 ;  /* 0x000000ffff207224 */ /* 0x021fe200078e0008 */
[----:B------:R-:W-:Y:S01]  /*b590*/  MOV R33, R9 ;  /* 0x0000000900217202 */ /* 0x000fe20000000f00 */
[----:B------:R-:W-:Y:S01]  /*b5a0*/  IMAD.MOV.U32 R36, RZ, RZ, R24 ;  /* 0x000000ffff247224 */ /* 0x000fe200078e0018 */
[----:B------:R-:W-:Y:S01]  /*b5b0*/  SHF.R.U64 R40, R8, 0x10, R9 ;  /* 0x0000001008287819 */ /* 0x000fe20000001209 */
[----:B------:R-:W-:Y:S01]  /*b5c0*/  IMAD.MOV.U32 R27, RZ, RZ, R11 ;  /* 0x000000ffff1b7224 */ /* 0x000fe200078e000b */
[----:B------:R-:W-:Y:S01]  /*b5d0*/  SHF.R.U32.HI R41, RZ, 0x10, R9 ;  /* 0x00000010ff297819 */ /* 0x000fe20000011609 */
[----:B------:R-:W-:Y:S01]  /*b5e0*/  IMAD.MOV.U32 R9, RZ, RZ, R6 ;  /* 0x000000ffff097224 */ /* 0x000fe200078e0006 */
[----:B------:R-:W-:Y:S01]  /*b5f0*/  MOV R26, R10 ;  /* 0x0000000a001a7202 */ /* 0x000fe20000000f00 */
[----:B------:R-:W-:Y:S01]  /*b600*/  IMAD.MOV.U32 R35, RZ, RZ, R13 ;  /* 0x000000ffff237224 */ /* 0x000fe200078e000d */
[----:B------:R-:W-:Y:S01]  /*b610*/  SHF.R.U64 R38, R10, 0x10, R11 ;  /* 0x000000100a267819 */ /* 0x000fe2000000120b */
[--C-:B------:R-:W-:Y:S01]  /*b620*/  IMAD.MOV.U32 R10, RZ, RZ, R7.reuse ;  /* 0x000000ffff0a7224 */ /* 0x100fe200078e0007 */
[----:B------:R-:W-:Y:S01]  /*b630*/  SHF.R.U64 R42, R6, 0x10, R7 ;  /* 0x00000010062a7819 */ /* 0x000fe20000001207 */
[----:B------:R-:W-:Y:S01]  /*b640*/  IMAD.MOV.U32 R6, RZ, RZ, R5 ;  /* 0x000000ffff067224 */ /* 0x000fe200078e0005 */
[----:B------:R-:W-:-:S02]  /*b650*/  MOV R8, R4 ;  /* 0x0000000400087202 */ /* 0x000fc40000000f00 */
[----:B------:R-:W-:Y:S02]  /*b660*/  SHF.R.U64 R44, R4, 0x10, R5 ;  /* 0x00000010042c7819 */ /* 0x000fe40000001205 */
[----:B------:R-:W-:Y:S02]  /*b670*/  MOV R37, R25 ;  /* 0x0000001900257202 */ /* 0x000fe40000000f00 */
[--C-:B------:R-:W-:Y:S01]  /*b680*/  SHF.R.U64 R46, R24, 0x10, R25.reuse ;  /* 0x00000010182e7819 */ /* 0x100fe20000001219 */
[----:B------:R-:W-:Y:S01]  /*b690*/  IMAD.MOV.U32 R24, RZ, RZ, R14 ;  /* 0x000000ffff187224 */ /* 0x000fe200078e000e */
[----:B------:R-:W-:Y:S01]  /*b6a0*/  SHF.R.U32.HI R47, RZ, 0x10, R25 ;  /* 0x00000010ff2f7819 */ /* 0x000fe20000011619 */
[----:B------:R-:W-:Y:S01]  /*b6b0*/  IMAD.MOV.U32 R25, RZ, RZ, R15 ;  /* 0x000000ffff197224 */ /* 0x000fe200078e000f */
[----:B------:R-:W-:Y:S02]  /*b6c0*/  SHF.R.U32.HI R39, RZ, 0x10, R11 ;  /* 0x00000010ff277819 */ /* 0x000fe4000001160b */
[----:B------:R-:W-:-:S02]  /*b6d0*/  SHF.R.U32.HI R43, RZ, 0x10, R7 ;  /* 0x00000010ff2b7819 */ /* 0x000fc40000011607 */
[----:B------:R-:W-:Y:S02]  /*b6e0*/  SHF.R.U32.HI R45, RZ, 0x10, R5 ;  /* 0x00000010ff2d7819 */ /* 0x000fe40000011605 */
[--C-:B------:R-:W-:Y:S02]  /*b6f0*/  SHF.R.U64 R48, R14, 0x10, R15.reuse ;  /* 0x000000100e307819 */ /* 0x100fe4000000120f */
[----:B------:R-:W-:Y:S02]  /*b700*/  SHF.R.U32.HI R49, RZ, 0x10, R15 ;  /* 0x00000010ff317819 */ /* 0x000fe4000001160f */
[----:B------:R-:W-:Y:S02]  /*b710*/  MOV R34, R12 ;  /* 0x0000000c00227202 */ /* 0x000fe40000000f00 */
[--C-:B------:R-:W-:Y:S02]  /*b720*/  SHF.R.U64 R50, R12, 0x10, R13.reuse ;  /* 0x000000100c327819 */ /* 0x100fe4000000120d */
[----:B------:R-:W-:-:S02]  /*b730*/  SHF.R.U32.HI R51, RZ, 0x10, R13 ;  /* 0x00000010ff337819 */ /* 0x000fc4000001160d */
[----:B--2---:R-:W-:Y:S01]  /*b740*/  LEA.HI R4, R52, R52, RZ, 0x1 ;  /* 0x0000003434047211 */ /* 0x004fe200078f08ff */
[----:B------:R-:W-:Y:S06]  /*b750*/  BRA.DIV UR4, `(.L_x_582) ;  /* 0x0000019e04c07947 */ /* 0x000fec000b800000 */
.L_x_796:
[----:B------:R-:W-:Y:S01]  /*b760*/  UMOV UR4, 0xffffffff ;  /* 0xffffffff00047882 */ /* 0x000fe20000000000 */
[----:B------:R-:W-:Y:S02]  /*b770*/  LOP3.LUT R4, R4, 0xfffffffe, RZ, 0xc0, !PT ;  /* 0xfffffffe04047812 */ /* 0x000fe400078ec0ff */
[----:B------:R-:W-:Y:S05]  /*b780*/  BRA.DIV UR4, `(.L_x_583) ;  /* 0x0000019e04dc7947 */ /* 0x000fea000b800000 */
.L_x_799:
[----:B------:R-:W-:Y:S01]  /*b790*/  UMOV UR4, 0xffffffff ;  /* 0xffffffff00047882 */ /* 0x000fe20000000000 */
[----:B------:R-:W-:Y:S02]  /*b7a0*/  IMAD.IADD R4, R52, 0x1, -R4 ;  /* 0x0000000134047824 */ /* 0x000fe400078e0a04 */
[----:B------:R-:W-:Y:S05]  /*b7b0*/  BRA.DIV UR4, `(.L_x_584) ;  /* 0x0000019e04f87947 */ /* 0x000fea000b800000 */
.L_x_802:
[----:B------:R-:W-:Y:S01]  /*b7c0*/  UMOV UR4, 0xffffffff ;  /* 0xffffffff00047882 */ /* 0x000fe20000000000 */
[----:B------:R-:W-:Y:S02]  /*b7d0*/  SHF.L.U32 R5, R4, 0x1f, RZ ;  /* 0x0000001f04057819 */ /* 0x000fe400000006ff */
[----:B------:R-:W-:Y:S05]  /*b7e0*/  BRA.DIV UR4, `(.L_x_585) ;  /* 0x000001a204147947 */ /* 0x000fea000b800000 */
.L_x_805:
[----:B------:R-:W0:Y:S01]  /*b7f0*/  SYNCS.PHASECHK.TRANS64.TRYWAIT P1, [R16+URZ+0x38800], R5 ;  /* 0x03880005100075a7 */ /* 0x000e22000802017f */
[--C-:B------:R-:W-:Y:S01]  /*b800*/  IMAD.MOV.U32 R7, RZ, RZ, R21.reuse ;  /* 0x000000ffff077224 */ /* 0x100fe200078e0015 */
[----:B------:R-:W-:Y:S01]  /*b810*/  MOV R4, R20 ;  /* 0x0000001400047202 */ /* 0x000fe20000000f00 */
[----:B------:R-:W-:Y:S01]  /*b820*/  BSSY B1, `(.L_x_586) ;  /* 0x0000013000017945 */ /* 0x000fe20003800000 */
[--C-:B------:R-:W-:Y:S02]  /*b830*/  SHF.R.U64 R11, R20, 0x10, R21.reuse ;  /* 0x00000010140b7819 */ /* 0x100fe40000001215 */
[----:B------:R-:W-:Y:S02]  /*b840*/  SHF.R.U32.HI R30, RZ, 0x10, R21 ;  /* 0x00000010ff1e7819 */ /* 0x000fe40000011615 */
[----:B------:R-:W-:Y:S02]  /*b850*/  PRMT R26, R26, 0x5410, R27 ;  /* 0x000054101a1a7816 */ /* 0x000fe4000000001b */
[----:B------:R-:W-:-:S02]  /*b860*/  PRMT R12, R9, 0x5410, R10 ;  /* 0x00005410090c7816 */ /* 0x000fc4000000000a */
[----:B------:R-:W-:Y:S02]  /*b870*/  PRMT R24, R24, 0x5410, R25 ;  /* 0x0000541018187816 */ /* 0x000fe40000000019 */
[----:B------:R-:W-:Y:S02]  /*b880*/  PRMT R27, R38, 0x5410, R39 ;  /* 0x00005410261b7816 */ /* 0x000fe40000000027 */
[----:B------:R-:W-:Y:S02]  /*b890*/  PRMT R20, R32, 0x5410, R33 ;  /* 0x0000541020147816 */ /* 0x000fe40000000021 */
[----:B------:R-:W-:Y:S02]  /*b8a0*/  PRMT R21, R40, 0x5410, R41 ;  /* 0x0000541028157816 */ /* 0x000fe40000000029 */
        /* <DEDUP_REMOVED lines=8> */
[----:B------:R-:W-:Y:S01]  /*b930*/  PRMT R10, R4, 0x5410, R7 ;  /* 0x00005410040a7816 */ /* 0x000fe20000000007 */
[----:B0-----:R-:W-:Y:S06]  /*b940*/  @!P1 BRA `(.L_x_587) ;  /* 0x0000019c00e49947 */ /* 0x001fec0003800000 */
.L_x_806:
[----:B------:R-:W-:Y:S05]  /*b950*/  BSYNC B1 ;  /* 0x0000000000017941 */ /* 0x000fea0003800000 */
.L_x_586:
[----:B------:R-:W-:Y:S01]  /*b960*/  BSSY B1, `(.L_x_588) ;  /* 0x00000aa000017945 */ /* 0x000fe20003800000 */
[----:B------:R-:W-:-:S03]  /*b970*/  PRMT R11, R11, 0x5410, R30 ;  /* 0x000054100b0b7816 */ /* 0x000fc6000000001e */
[----:B------:R-:W-:Y:S05]  /*b980*/  @P0 BRA `(.L_x_589) ;  /* 0x00000008009c0947 */ /* 0x000fea0003800000 */
[----:B0-----:R-:W0:Y:S01]  /*b990*/  LDC R5, c[0x0][0x3d4] ;  /* 0x0000f500ff057b82 */ /* 0x001e220000000800 */
[----:B------:R-:W-:Y:S01]  /*b9a0*/  BSSY B2, `(.L_x_590) ;  /* 0x000002c000027945 */ /* 0x000fe20003800000 */
[-C--:B0-----:R-:W-:Y:S02]  /*b9b0*/  ISETP.GE.AND P0, PT, R22, R5.reuse, PT ;  /* 0x000000051600720c */ /* 0x081fe40003f06270 */
[-C--:B------:R-:W-:Y:S02]  /*b9c0*/  ISETP.GE.AND P1, PT, R215, R5.reuse, PT ;  /* 0x00000005d700720c */ /* 0x080fe40003f26270 */
[-C--:B------:R-:W-:Y:S02]  /*b9d0*/  ISETP.GE.AND P2, PT, R214, R5.reuse, PT ;  /* 0x00000005d600720c */ /* 0x080fe40003f46270 */
[----:B------:R-:W-:-:S07]  /*b9e0*/  ISETP.GE.AND P3, PT, R216, R5, PT ;  /* 0x00000005d800720c */ /* 0x000fce0003f66270 */
[----:B------:R-:W-:Y:S06]  /*b9f0*/  @P0 BRA `(.L_x_591) ;  /* 0x0000000000980947 */ /* 0x000fec0003800000 */
[----:B------:R-:W0:Y:S01]  /*ba00*/  LDS.128 R4, [R3] ;  /* 0x0000000003047984 */ /* 0x000e220000000c00 */
[----:B------:R-:W-:Y:S02]  /*ba10*/  HADD2.F32 R37, -RZ, R28.H0_H0 ;  /* 0x2000001cff257230 */ /* 0x000fe40000004100 */
[----:B------:R-:W-:Y:S02]  /*ba20*/  HADD2.F32 R35, -RZ, R26.H0_H0 ;  /* 0x2000001aff237230 */ /* 0x000fe40000004100 */
[----:B------:R-:W-:Y:S02]  /*ba30*/  HADD2.F32 R34, -RZ, R27.H0_H0 ;  /* 0x2000001bff227230 */ /* 0x000fe40000004100 */
[----:B------:R-:W-:Y:S02]  /*ba40*/  HADD2.F32 R36, -RZ, R29.H0_H0 ;  /* 0x2000001dff247230 */ /* 0x000fe40000004100 */
[--C-:B0-----:R-:W-:Y:S02]  /*ba50*/  HADD2.F32 R30, -RZ, R4.reuse.H0_H0 ;  /* 0x20000004ff1e7230 */ /* 0x101fe40000004100 */
[----:B------:R-:W-:-:S02]  /*ba60*/  HADD2.F32 R4, -RZ, R4.H1_H1 ;  /* 0x30000004ff047230 */ /* 0x000fc40000004100 */
[--C-:B------:R-:W-:Y:S02]  /*ba70*/  HADD2.F32 R31, -RZ, R5.reuse.H0_H0 ;  /* 0x20000005ff1f7230 */ /* 0x100fe40000004100 */
[----:B------:R-:W-:Y:S02]  /*ba80*/  HADD2.F32 R5, -RZ, R5.H1_H1 ;  /* 0x30000005ff057230 */ /* 0x000fe40000004100 */
[C---:B------:R-:W-:Y:S01]  /*ba90*/  FMUL.FTZ R39, R4.reuse, R37 ;  /* 0x0000002504277220 */ /* 0x040fe20000410000 */
[-C--:B------:R-:W-:Y:S01]  /*baa0*/  FMUL.FTZ R4, R4, R35.reuse ;  /* 0x0000002304047220 */ /* 0x080fe20000410000 */
[--C-:B------:R-:W-:Y:S02]  /*bab0*/  HADD2.F32 R32, -RZ, R6.reuse.H0_H0 ;  /* 0x20000006ff207230 */ /* 0x100fe40000004100 */
[----:B------:R-:W-:Y:S02]  /*bac0*/  HADD2.F32 R33, -RZ, R7.H0_H0 ;  /* 0x20000007ff217230 */ /* 0x000fe40000004100 */
[C---:B------:R-:W-:Y:S01]  /*bad0*/  FMUL.FTZ R40, R5.reuse, R36 ;  /* 0x0000002405287220 */ /* 0x040fe20000410000 */
[C---:B------:R-:W-:Y:S01]  /*bae0*/  FFMA.FTZ R39, R30.reuse, R35, -R39 ;  /* 0x000000231e277223 */ /* 0x040fe20000010827 */
[----:B------:R-:W-:Y:S01]  /*baf0*/  FFMA.FTZ R38, R30, R37, R4 ;  /* 0x000000251e267223 */ /* 0x000fe20000010004 */
[----:B------:R-:W-:Y:S01]  /*bb00*/  FMUL.FTZ R42, R5, R34 ;  /* 0x00000022052a7220 */ /* 0x000fe20000410000 */
[----:B------:R-:W-:-:S02]  /*bb10*/  HADD2.F32 R6, -RZ, R6.H1_H1 ;  /* 0x30000006ff067230 */ /* 0x000fc40000004100 */
[C---:B------:R-:W-:Y:S01]  /*bb20*/  FFMA.FTZ R40, R31.reuse, R34, -R40 ;  /* 0x000000221f287223 */ /* 0x040fe20000010828 */
[----:B------:R-:W-:Y:S02]  /*bb30*/  HADD2.F32 R7, -RZ, R7.H1_H1 ;  /* 0x30000007ff077230 */ /* 0x000fe40000004100 */
[----:B------:R-:W-:Y:S01]  /*bb40*/  FFMA.FTZ R31, R31, R36, R42 ;  /* 0x000000241f1f7223 */ /* 0x000fe2000001002a */
[----:B------:R-:W-:Y:S02]  /*bb50*/  HADD2.F32 R35, -RZ, R28.H1_H1 ;  /* 0x3000001cff237230 */ /* 0x000fe40000004100 */
[----:B------:R-:W-:Y:S02]  /*bb60*/  HADD2.F32 R5, -RZ, R26.H1_H1 ;  /* 0x3000001aff057230 */ /* 0x000fe40000004100 */
[----:B------:R-:W-:Y:S02]  /*bb70*/  HADD2.F32 R30, -RZ, R29.H1_H1 ;  /* 0x3000001dff1e7230 */ /* 0x000fe40000004100 */
[----:B------:R-:W-:Y:S01]  /*bb80*/  FMUL.FTZ R37, R6, R35 ;  /* 0x0000002306257220 */ /* 0x000fe20000410000 */
[----:B------:R-:W-:-:S02]  /*bb90*/  HADD2.F32 R4, -RZ, R27.H1_H1 ;  /* 0x3000001bff047230 */ /* 0x000fc40000004100 */
[-C--:B------:R-:W-:Y:S01]  /*bba0*/  FMUL.FTZ R34, R6, R5.reuse ;  /* 0x0000000506227220 */ /* 0x080fe20000410000 */
[C---:B------:R-:W-:Y:S01]  /*bbb0*/  FMUL.FTZ R36, R7.reuse, R30 ;  /* 0x0000001e07247220 */ /* 0x040fe20000410000 */
[C---:B------:R-:W-:Y:S01]  /*bbc0*/  FFMA.FTZ R6, R32.reuse, R5, -R37 ;  /* 0x0000000520067223 */ /* 0x040fe20000010825 */
[-C--:B------:R-:W-:Y:S01]  /*bbd0*/  FMUL.FTZ R41, R7, R4.reuse ;  /* 0x0000000407297220 */ /* 0x080fe20000410000 */
[----:B------:R-:W-:Y:S01]  /*bbe0*/  FFMA.FTZ R35, R32, R35, R34 ;  /* 0x0000002320237223 */ /* 0x000fe20000010022 */
[C---:B------:R-:W-:Y:S01]  /*bbf0*/  FFMA.FTZ R7, R33.reuse, R4, -R36 ;  /* 0x0000000421077223 */ /* 0x040fe20000010824 */
[----:B------:R-:W-:Y:S01]  /*bc00*/  F2FP.F16.F32.PACK_AB R4, R38, R39 ;  /* 0x000000272604723e */ /* 0x000fe200000000ff */
[----:B------:R-:W-:Y:S01]  /*bc10*/  FFMA.FTZ R30, R33, R30, R41 ;  /* 0x0000001e211e7223 */ /* 0x000fe20000010029 */
[----:B------:R-:W-:Y:S02]  /*bc20*/  F2FP.F16.F32.PACK_AB R5, R31, R40 ;  /* 0x000000281f05723e */ /* 0x000fe400000000ff */
[----:B------:R-:W-:-:S02]  /*bc30*/  F2FP.F16.F32.PACK_AB R6, R35, R6 ;  /* 0x000000062306723e */ /* 0x000fc400000000ff */
[----:B------:R-:W-:-:S05]  /*bc40*/  F2FP.F16.F32.PACK_AB R7, R30, R7 ;  /* 0x000000071e07723e */ /* 0x000fca00000000ff */
[----:B------:R0:W-:Y:S02]  /*bc50*/  STS.128 [R3], R4 ;  /* 0x0000000403007388 */ /* 0x0001e40000000c00 */
.L_x_591:
[----:B------:R-:W-:Y:S05]  /*bc60*/  BSYNC B2 ;  /* 0x0000000000027941 */ /* 0x000fea0003800000 */
.L_x_590:
[----:B------:R-:W-:Y:S04]  /*bc70*/  BSSY B2, `(.L_x_592) ;  /* 0x0000028000027945 */ /* 0x000fe80003800000 */
[----:B------:R-:W-:Y:S05]  /*bc80*/  @P1 BRA `(.L_x_593) ;  /* 0x0000000000981947 */ /* 0x000fea0003800000 */
[----:B0-----:R-:W0:Y:S01]  /*bc90*/  LDS.128 R4, [R3+0x4000] ;  /* 0x0040000003047984 */ /* 0x001e220000000c00 */
        /* <DEDUP_REMOVED lines=36> */
[----:B------:R1:W-:Y:S02]  /*bee0*/  STS.128 [R3+0x4000], R4 ;  /* 0x0040000403007388 */ /* 0x0003e40000000c00 */
.L_x_593:
[----:B------:R-:W-:Y:S05]  /*bef0*/  BSYNC B2 ;  /* 0x0000000000027941 */ /* 0x000fea0003800000 */
.L_x_592:
[----:B------:R-:W-:Y:S04]  /*bf00*/  BSSY B2, `(.L_x_594) ;  /* 0x0000028000027945 */ /* 0x000fe80003800000 */
[----:B------:R-:W-:Y:S05]  /*bf10*/  @P2 BRA `(.L_x_595) ;  /* 0x0000000000982947 */ /* 0x000fea0003800000 */
[----:B01----:R-:W0:Y:S01]  /*bf20*/  LDS.128 R4, [R3+0x8000] ;  /* 0x0080000003047984 */ /* 0x003e220000000c00 */
        /* <DEDUP_REMOVED lines=37> */
.L_x_595:
[----:B------:R-:W-:Y:S05]  /*c180*/  BSYNC B2 ;  /* 0x0000000000027941 */ /* 0x000fea0003800000 */
.L_x_594:
[----:B------:R-:W-:Y:S05]  /*c190*/  @P3 BRA `(.L_x_589) ;  /* 0x0000000000983947 */ /* 0x000fea0003800000 */
[----:B012---:R-:W0:Y:S01]  /*c1a0*/  LDS.128 R4, [R3+0xc000] ;  /* 0x00c0000003047984 */ /* 0x007e220000000c00 */
        /* <DEDUP_REMOVED lines=37> */
.L_x_589:
[----:B------:R-:W-:Y:S05]  /*c400*/  BSYNC B1 ;  /* 0x0000000000017941 */ /* 0x000fea0003800000 */
.L_x_588:
[----:B------:R-:W-:Y:S01]  /*c410*/  ISETP.GE.AND P0, PT, R217, R0, PT ;  /* 0x00000000d900720c */ /* 0x000fe20003f06270 */
[----:B------:R-:W-:-:S12]  /*c420*/  BSSY B1, `(.L_x_596) ;  /* 0x00000a9000017945 */ /* 0x000fd80003800000 */
[----:B------:R-:W-:Y:S05]  /*c430*/  @P0 BRA `(.L_x_597) ;  /* 0x00000008009c0947 */ /* 0x000fea0003800000 */
[----:B0123--:R-:W0:Y:S01]  /*c440*/  LDC R5, c[0x0][0x3d4] ;  /* 0x0000f500ff057b82 */ /* 0x00fe220000000800 */
[----:B------:R-:W-:Y:S01]  /*c450*/  BSSY B2, `(.L_x_598) ;  /* 0x000002c000027945 */ /* 0x000fe20003800000 */
[-C--:B0-----:R-:W-:Y:S02]  /*c460*/  ISETP.GE.AND P0, PT, R22, R5.reuse, PT ;  /* 0x000000051600720c */ /* 0x081fe40003f06270 */
[-C--:B------:R-:W-:Y:S02]  /*c470*/  ISETP.GE.AND P1, PT, R215, R5.reuse, PT ;  /* 0x00000005d700720c */ /* 0x080fe40003f26270 */
[-C--:B------:R-:W-:Y:S02]  /*c480*/  ISETP.GE.AND P2, PT, R214, R5.reuse, PT ;  /* 0x00000005d600720c */ /* 0x080fe40003f46270 */
[----:B------:R-:W-:-:S07]  /*c490*/  ISETP.GE.AND P3, PT, R216, R5, PT ;  /* 0x00000005d800720c */ /* 0x000fce0003f66270 */
[----:B------:R-:W-:Y:S06]  /*c4a0*/  @P0 BRA `(.L_x_599) ;  /* 0x0000000000980947 */ /* 0x000fec0003800000 */
[----:B------:R-:W0:Y:S01]  /*c4b0*/  LDS.128 R4, [R3+0x1000] ;  /* 0x0010000003047984 */ /* 0x000e220000000c00 */
[----:B------:R-:W-:Y:S02]  /*c4c0*/  HADD2.F32 R36, -RZ, R26.H0_H0 ;  /* 0x2000001aff247230 */ /* 0x000fe40000004100 */
[--C-:B------:R-:W-:Y:S02]  /*c4d0*/  HADD2.F32 R38, -RZ, R28.reuse.H0_H0 ;  /* 0x2000001cff267230 */ /* 0x100fe40000004100 */
[----:B------:R-:W-:Y:S02]  /*c4e0*/  HADD2.F32 R41, -RZ, R29.H0_H0 ;  /* 0x2000001dff297230 */ /* 0x000fe40000004100 */
[----:B------:R-:W-:Y:S02]  /*c4f0*/  HADD2.F32 R39, -RZ, R27.H0_H0 ;  /* 0x2000001bff277230 */ /* 0x000fe40000004100 */
[----:B------:R-:W-:Y:S02]  /*c500*/  HADD2.F32 R40, -RZ, R28.H1_H1 ;  /* 0x3000001cff287230 */ /* 0x000fe40000004100 */
[----:B------:R-:W-:-:S02]  /*c510*/  HADD2.F32 R43, -RZ, R29.H1_H1 ;  /* 0x3000001dff2b7230 */ /* 0x000fc40000004100 */
[--C-:B0-----:R-:W-:Y:S02]  /*c520*/  HADD2.F32 R30, -RZ, R4.reuse.H0_H0 ;  /* 0x20000004ff1e7230 */ /* 0x101fe40000004100 */
[----:B------:R-:W-:Y:S02]  /*c530*/  HADD2.F32 R4, -RZ, R4.H1_H1 ;  /* 0x30000004ff047230 */ /* 0x000fe40000004100 */
[--C-:B------:R-:W-:Y:S02]  /*c540*/  HADD2.F32 R31, -RZ, R5.reuse.H0_H0 ;  /* 0x20000005ff1f7230 */ /* 0x100fe40000004100 */
[----:B------:R-:W-:Y:S02]  /*c550*/  HADD2.F32 R5, -RZ, R5.H1_H1 ;  /* 0x30000005ff057230 */ /* 0x000fe40000004100 */
[-C--:B------:R-:W-:Y:S01]  /*c560*/  FMUL.FTZ R35, R38, R4.reuse ;  /* 0x0000000426237220 */ /* 0x080fe20000410000 */
[----:B------:R-:W-:Y:S01]  /*c570*/  FMUL.FTZ R37, R36, R4 ;  /* 0x0000000424257220 */ /* 0x000fe20000410000 */
[----:B------:R-:W-:-:S02]  /*c580*/  HADD2.F32 R32, -RZ, R6.H0_H0 ;  /* 0x20000006ff207230 */ /* 0x000fc40000004100 */
[-C--:B------:R-:W-:Y:S01]  /*c590*/  FMUL.FTZ R34, R41, R5.reuse ;  /* 0x0000000529227220 */ /* 0x080fe20000410000 */
[-C--:B------:R-:W-:Y:S01]  /*c5a0*/  FFMA.FTZ R4, R36, R30.reuse, -R35 ;  /* 0x0000001e24047223 */ /* 0x080fe20000010823 */
[----:B------:R-:W-:Y:S01]  /*c5b0*/  FFMA.FTZ R37, R38, R30, R37 ;  /* 0x0000001e26257223 */ /* 0x000fe20000010025 */
[C---:B------:R-:W-:Y:S01]  /*c5c0*/  FMUL.FTZ R30, R39.reuse, R5 ;  /* 0x00000005271e7220 */ /* 0x040fe20000410000 */
[--C-:B------:R-:W-:Y:S02]  /*c5d0*/  HADD2.F32 R33, -RZ, R7.reuse.H0_H0 ;  /* 0x20000007ff217230 */ /* 0x100fe40000004100 */
[-C--:B------:R-:W-:Y:S01]  /*c5e0*/  FFMA.FTZ R5, R39, R31.reuse, -R34 ;  /* 0x0000001f27057223 */ /* 0x080fe20000010822 */
[----:B------:R-:W-:Y:S02]  /*c5f0*/  HADD2.F32 R6, -RZ, R6.H1_H1 ;  /* 0x30000006ff067230 */ /* 0x000fe40000004100 */
[----:B------:R-:W-:Y:S01]  /*c600*/  FFMA.FTZ R30, R41, R31, R30 ;  /* 0x0000001f291e7223 */ /* 0x000fe2000001001e */
[----:B------:R-:W-:Y:S01]  /*c610*/  HADD2.F32 R7, -RZ, R7.H1_H1 ;  /* 0x30000007ff077230 */ /* 0x000fe20000004100 */
[----:B------:R-:W-:Y:S01]  /*c620*/  F2FP.F16.F32.PACK_AB R4, R37, R4 ;  /* 0x000000042504723e */ /* 0x000fe200000000ff */
[----:B------:R-:W-:-:S02]  /*c630*/  HADD2.F32 R38, -RZ, R26.H1_H1 ;  /* 0x3000001aff267230 */ /* 0x000fc40000004100 */
[-C--:B------:R-:W-:Y:S01]  /*c640*/  FMUL.FTZ R31, R40, R6.reuse ;  /* 0x00000006281f7220 */ /* 0x080fe20000410000 */
[----:B------:R-:W-:Y:S02]  /*c650*/  HADD2.F32 R39, -RZ, R27.H1_H1 ;  /* 0x3000001bff277230 */ /* 0x000fe40000004100 */
[----:B------:R-:W-:Y:S01]  /*c660*/  FMUL.FTZ R34, R43, R7 ;  /* 0x000000072b227220 */ /* 0x000fe20000410000 */
[----:B------:R-:W-:Y:S01]  /*c670*/  F2FP.F16.F32.PACK_AB R5, R30, R5 ;  /* 0x000000051e05723e */ /* 0x000fe200000000ff */
[C---:B------:R-:W-:Y:S01]  /*c680*/  FMUL.FTZ R35, R38.reuse, R6 ;  /* 0x0000000626237220 */ /* 0x040fe20000410000 */
[-C--:B------:R-:W-:Y:S01]  /*c690*/  FFMA.FTZ R6, R38, R32.reuse, -R31 ;  /* 0x0000002026067223 */ /* 0x080fe2000001081f */
[C---:B------:R-:W-:Y:S01]  /*c6a0*/  FMUL.FTZ R36, R39.reuse, R7 ;  /* 0x0000000727247220 */ /* 0x040fe20000410000 */
[-C--:B------:R-:W-:Y:S01]  /*c6b0*/  FFMA.FTZ R7, R39, R33.reuse, -R34 ;  /* 0x0000002127077223 */ /* 0x080fe20000010822 */
[----:B------:R-:W-:Y:S02]  /*c6c0*/  FFMA.FTZ R35, R40, R32, R35 ;  /* 0x0000002028237223 */ /* 0x000fe40000010023 */
[----:B------:R-:W-:-:S03]  /*c6d0*/  FFMA.FTZ R36, R43, R33, R36 ;  /* 0x000000212b247223 */ /* 0x000fc60000010024 */
[----:B------:R-:W-:Y:S02]  /*c6e0*/  F2FP.F16.F32.PACK_AB R6, R35, R6 ;  /* 0x000000062306723e */ /* 0x000fe400000000ff */
[----:B------:R-:W-:-:S05]  /*c6f0*/  F2FP.F16.F32.PACK_AB R7, R36, R7 ;  /* 0x000000072407723e */ /* 0x000fca00000000ff */
[----:B------:R0:W-:Y:S02]  /*c700*/  STS.128 [R3+0x1000], R4 ;  /* 0x0010000403007388 */ /* 0x0001e40000000c00 */
.L_x_599:
[----:B------:R-:W-:Y:S05]  /*c710*/  BSYNC B2 ;  /* 0x0000000000027941 */ /* 0x000fea0003800000 */
.L_x_598:
[----:B------:R-:W-:Y:S04]  /*c720*/  BSSY B2, `(.L_x_600) ;  /* 0x0000028000027945 */ /* 0x000fe80003800000 */
[----:B------:R-:W-:Y:S05]  /*c730*/  @P1 BRA `(.L_x_601) ;  /* 0x0000000000981947 */ /* 0x000fea0003800000 */
[----:B0-----:R-:W0:Y:S01]  /*c740*/  LDS.128 R4, [R3+0x5000] ;  /* 0x0050000003047984 */ /* 0x001e220000000c00 */
        /* <DEDUP_REMOVED lines=37> */
.L_x_601:
[----:B------:R-:W-:Y:S05]  /*c9a0*/  BSYNC B2 ;  /* 0x0000000000027941 */ /* 0x000fea0003800000 */
.L_x_600:
[----:B------:R-:W-:Y:S04]  /*c9b0*/  BSSY B2, `(.L_x_602) ;  /* 0x0000028000027945 */ /* 0x000fe80003800000 */
[----:B------:R-:W-:Y:S05]  /*c9c0*/  @P2 BRA `(.L_x_603) ;  /* 0x0000000000982947 */ /* 0x000fea0003800000 */
[----:B01----:R-:W0:Y:S01]  /*c9d0*/  LDS.128 R4, [R3+0x9000] ;  /* 0x0090000003047984 */ /* 0x003e220000000c00 */
        /* <DEDUP_REMOVED lines=37> */
.L_x_603:
[----:B------:R-:W-:Y:S05]  /*cc30*/  BSYNC B2 ;  /* 0x0000000000027941 */ /* 0x000fea0003800000 */
.L_x_602:
[----:B------:R-:W-:Y:S05]  /*cc40*/  @P3 BRA `(.L_x_597) ;  /* 0x0000000000983947 */ /* 0x000fea0003800000 */
[----:B012---:R-:W0:Y:S01]  /*cc50*/  LDS.128 R4, [R3+0xd000] ;  /* 0x00d0000003047984 */ /* 0x007e220000000c00 */
        /* <DEDUP_REMOVED lines=37> */
.L_x_597:
[----:B------:R-:W-:Y:S05]  /*ceb0*/  BSYNC B1 ;  /* 0x0000000000017941 */ /* 0x000fea0003800000 */
.L_x_596:
[----:B------:R-:W-:Y:S01]  /*cec0*/  ISETP.GE.AND P0, PT, R218, R0, PT ;  /* 0x00000000da00720c */ /* 0x000fe20003f06270 */
[----:B------:R-:W-:-:S12]  /*ced0*/  BSSY B1, `(.L_x_604) ;  /* 0x00000a9000017945 */ /* 0x000fd80003800000 */
[----:B------:R-:W-:Y:S05]  /*cee0*/  @P0 BRA `(.L_x_605) ;  /* 0x00000008009c0947 */ /* 0x000fea0003800000 */
[----:B01234-:R-:W0:Y:S01]  /*cef0*/  LDC R5, c[0x0][0x3d4] ;  /* 0x0000f500ff057b82 */ /* 0x01fe220000000800 */
        /* <DEDUP_REMOVED lines=44> */
.L_x_607:
[----:B------:R-:W-:Y:S05]  /*d1c0*/  BSYNC B2 ;  /* 0x0000000000027941 */ /* 0x000fea0003800000 */
.L_x_606:
        /* <DEDUP_REMOVED lines=40> */
.L_x_609:
[----:B------:R-:W-:Y:S05]  /*d450*/  BSYNC B2 ;  /* 0x0000000000027941 */ /* 0x000fea0003800000 */
.L_x_608:
        /* <DEDUP_REMOVED lines=40> */
.L_x_611:
[----:B------:R-:W-:Y:S05]  /*d6e0*/  BSYNC B2 ;  /* 0x0000000000027941 */ /* 0x000fea0003800000 */
.L_x_610:
        /* <DEDUP_REMOVED lines=39> */
.L_x_605:
[----:B------:R-:W-:Y:S05]  /*d960*/  BSYNC B1 ;  /* 0x0000000000017941 */ /* 0x000fea0003800000 */
.L_x_604:
[----:B01234-:R-:W2:Y:S02]  /*d970*/  LDL R4, [R1+0x70] ;  /* 0x0000700001047983 */ /* 0x01fea40000100800 */
[----:B--2---:R-:W-:-:S13]  /*d980*/  ISETP.GE.AND P0, PT, R4, R0, PT ;  /* 0x000000000400720c */ /* 0x004fda0003f06270 */
[----:B------:R-:W-:Y:S05]  /*d990*/  @P0 BRA `(.L_x_612) ;  /* 0x0000003c00e40947 */ /* 0x000fea0003800000 */
[----:B------:R-:W0:Y:S01]  /*d9a0*/  LDC R5, c[0x0][0x3d4] ;  /* 0x0000f500ff057b82 */ /* 0x000e220000000800 */
        /* <DEDUP_REMOVED lines=8> */
[----:B------:R-:W-:Y:S02]  /*da30*/  HADD2.F32 R40, -RZ, R29.H0_H0 ;  /* 0x2000001dff287230 */ /* 0x000fe40000004100 */
        /* <DEDUP_REMOVED lines=12> */
[----:B------:R-:W-:Y:S01]  /*db00*/  FFMA.FTZ R4, R34, R0, -R33 ;  /* 0x0000000022047223 */ /* 0x000fe20000010821 */
[C---:B------:R-:W-:Y:S01]  /*db10*/  FMUL.FTZ R33, R36.reuse, R5 ;  /* 0x0000000524217220 */ /* 0x040fe20000410000 */
[--C-:B------:R-:W-:Y:S02]  /*db20*/  HADD2.F32 R32, -RZ, R7.reuse.H0_H0 ;  /* 0x20000007ff207230 */ /* 0x100fe40000004100 */
[----:B------:R-:W-:Y:S01]  /*db30*/  FFMA.FTZ R5, R36, R30, -R37 ;  /* 0x0000001e24057223 */ /* 0x000fe20000010825 */
[----:B------:R-:W-:Y:S02]  /*db40*/  HADD2.F32 R6, -RZ, R6.H1_H1 ;  /* 0x30000006ff067230 */ /* 0x000fe40000004100 */
[----:B------:R-:W-:Y:S01]  /*db50*/  FFMA.FTZ R35, R38, R0, R35 ;  /* 0x0000000026237223 */ /* 0x000fe20000010023 */
[----:B------:R-:W-:Y:S02]  /*db60*/  HADD2.F32 R7, -RZ, R7.H1_H1 ;  /* 0x30000007ff077230 */ /* 0x000fe40000004100 */
[----:B------:R-:W-:Y:S01]  /*db70*/  FFMA.FTZ R30, R40, R30, R33 ;  /* 0x0000001e281e7223 */ /* 0x000fe20000010021 */
[----:B------:R-:W-:-:S02]  /*db80*/  HADD2.F32 R37, -RZ, R26.H1_H1 ;  /* 0x3000001aff257230 */ /* 0x000fc40000004100 */
[----:B------:R-:W-:Y:S01]  /*db90*/  FMUL.FTZ R0, R39, R6 ;  /* 0x0000000627007220 */ /* 0x000fe20000410000 */
[----:B------:R-:W-:Y:S02]  /*dba0*/  HADD2.F32 R26, -RZ, R27.H1_H1 ;  /* 0x3000001bff1a7230 */ /* 0x000fe40000004100 */
[----:B------:R-:W-:Y:S01]  /*dbb0*/  FMUL.FTZ R27, R28, R7 ;  /* 0x000000071c1b7220 */ /* 0x000fe20000410000 */
[----:B------:R-:W-:Y:S01]  /*dbc0*/  F2FP.F16.F32.PACK_AB R4, R35, R4 ;  /* 0x000000042304723e */ /* 0x000fe200000000ff */
[C---:B------:R-:W-:Y:S01]  /*dbd0*/  FMUL.FTZ R6, R37.reuse, R6 ;  /* 0x0000000625067220 */ /* 0x040fe20000410000 */
[----:B------:R-:W-:Y:S01]  /*dbe0*/  FFMA.FTZ R0, R37, R31, -R0 ;  /* 0x0000001f25007223 */ /* 0x000fe20000010800 */
[C---:B------:R-:W-:Y:S01]  /*dbf0*/  FMUL.FTZ R29, R26.reuse, R7 ;  /* 0x000000071a1d7220 */ /* 0x040fe20000410000 */
[-C--:B------:R-:W-:Y:S01]  /*dc00*/  FFMA.FTZ R7, R26, R32.reuse, -R27 ;  /* 0x000000201a077223 */ /* 0x080fe2000001081b */
[----:B------:R-:W-:Y:S01]  /*dc10*/  FFMA.FTZ R31, R39, R31, R6 ;  /* 0x0000001f271f7223 */ /* 0x000fe20000010006 */
[----:B------:R-:W-:Y:S01]  /*dc20*/  F2FP.F16.F32.PACK_AB R5, R30, R5 ;  /* 0x000000051e05723e */ /* 0x000fe200000000ff */
[----:B------:R-:W-:-:S03]  /*dc30*/  FFMA.FTZ R32, R28, R32, R29 ;  /* 0x000000201c207223 */ /* 0x000fc6000001001d */
[----:B------:R-:W-:Y:S02]  /*dc40*/  F2FP.F16.F32.PACK_AB R6, R31, R0 ;  /* 0x000000001f06723e */ /* 0x000fe400000000ff */
[----:B------:R-:W-:-:S05]  /*dc50*/  F2FP.F16.F32.PACK_AB R7, R32, R7 ;  /* 0x000000072007723e */ /* 0x000fca00000000ff */
[----:B------:R0:W-:Y:S02]  /*dc60*/  STS.128 [R3+0x3000], R4 ;  /* 0x0030000403007388 */ /* 0x0001e40000000c00 */
.L_x_614:
[----:B------:R-:W-:Y:S05]  /*dc70*/  BSYNC B1 ;  /* 0x0000000000017941 */ /* 0x000fea0003800000 */
.L_x_613:
[----:B------:R-:W-:Y:S04]  /*dc80*/  BSSY B1, `(.L_x_615) ;  /* 0x0000028000017945 */ /* 0x000fe80003800000 */
[----:B------:R-:W-:Y:S05]  /*dc90*/  @P1 BRA `(.L_x_616) ;  /* 0x0000000000981947 */ /* 0x000fea0003800000 */
[----:B0-----:R-:W0:Y:S01]  /*dca0*/  LDS.128 R4, [R3+0x7000] ;  /* 0x0070000003047984 */ /* 0x001e220000000c00 */
        /* <DEDUP_REMOVED lines=37> */
.L_x_616:
[----:B------:R-:W-:Y:S05]  /*df00*/  BSYNC B1 ;  /* 0x0000000000017941 */ /* 0x000fea0003800000 */
.L_x_615:
[----:B------:R-:W-:Y:S04]  /*df10*/  BSSY B1, `(.L_x_617) ;  /* 0x0000028000017945 */ /* 0x000fe80003800000 */
[----:B------:R-:W-:Y:S05]  /*df20*/  @P2 BRA `(.L_x_618) ;  /* 0x0000000000982947 */ /* 0x000fea0003800000 */
[----:B01----:R-:W0:Y:S01]  /*df30*/  LDS.128 R4, [R3+0xb000] ;  /* 0x00b0000003047984 */ /* 0x003e220000000c00 */
        /* <DEDUP_REMOVED lines=37> */
.L_x_618:
[----:B------:R-:W-:Y:S05]  /*e190*/  BSYNC B1 ;  /* 0x0000000000017941 */ /* 0x000fea0003800000 */
.L_x_617:
[----:B------:R-:W-:Y:S05]  /*e1a0*/  @P3 BRA `(.L_x_612) ;  /* 0x0000003400e03947 */ /* 0x000fea0003800000 */
[----:B012---:R-:W0:Y:S01]  /*e1b0*/  LDS.128 R4, [R3+0xf000] ;  /* 0x00f0000003047984 */ /* 0x007e220000000c00 */
        /* <DEDUP_REMOVED lines=36> */
[----:B------:R3:W-:Y:S01]  /*e400*/  STS.128 [R3+0xf000], R4 ;  /* 0x00f0000403007388 */ /* 0x0007e20000000c00 */
[----:B------:R-:W-:Y:S05]  /*e410*/  BRA `(.L_x_612) ;  /* 0x0000003400447947 */ /* 0x000fea0003800000 */
.L_x_579:
        /* <DEDUP_REMOVED lines=17> */
[----:B------:R-:W-:-:S02]  /*e530*/  CS2R R26, SRZ ;  /* 0x00000000001a7805 */ /* 0x000fc4000001ff00 */
[----:B------:R-:W-:Y:S02]  /*e540*/  CS2R R8, SRZ ;  /* 0x0000000000087805 */ /* 0x000fe4000001ff00 */
[----:B------:R-:W-:Y:S02]  /*e550*/  CS2R R10, SRZ ;  /* 0x00000000000a7805 */ /* 0x000fe4000001ff00 */
[----:B------:R-:W-:Y:S02]  /*e560*/  CS2R R4, SRZ ;  /* 0x0000000000047805 */ /* 0x000fe4000001ff00 */
[----:B------:R-:W-:Y:S01]  /*e570*/  CS2R R6, SRZ ;  /* 0x0000000000067805 */ /* 0x000fe2000001ff00 */
[----:B------:R-:W-:Y:S02]  /*e580*/  ULDC.64 UR6, c[0x0][0x208] ;  /* 0x0000820000067ab9 */ /* 0x000fe40000000a00 */
[----:B------:R0:W5:Y:S04]  /*e590*/  @!P0 LDG.E.128 R12, desc[UR6][R34.64] ;  /* 0x00000006220c8981 */ /* 0x000168000c1e1d00 */
[----:B------:R0:W5:Y:S04]  /*e5a0*/  @!P2 LDG.E.128 R24, desc[UR6][R34.64+0x80] ;  /* 0x000080062218a981 */ /* 0x000168000c1e1d00 */
[----:B------:R0:W5:Y:S04]  /*e5b0*/  @!P0 LDG.E.128 R8, desc[UR6][R36.64] ;  /* 0x0000000624088981 */ /* 0x000168000c1e1d00 */
[----:B------:R0:W5:Y:S02]  /*e5c0*/  @!P2 LDG.E.128 R4, desc[UR6][R36.64+0x80] ;  /* 0x000080062404a981 */ /* 0x000164000c1e1d00 */
.L_x_620:
[----:B------:R-:W-:Y:S05]  /*e5d0*/  BSYNC B1 ;  /* 0x0000000000017941 */ /* 0x000fea0003800000 */
.L_x_619:
[----:B------:R-:W-:Y:S01]  /*e5e0*/  UMOV UR4, 0xffffffff ;  /* 0xffffffff00047882 */ /* 0x000fe20000000000 */
[----:B0----5:R-:W-:Y:S01]  /*e5f0*/  MOV R36, R24 ;  /* 0x0000001800247202 */ /* 0x021fe20000000f00 */
[----:B------:R-:W-:Y:S01]  /*e600*/  IMAD.MOV.U32 R38, RZ, RZ, R26 ;  /* 0x000000ffff267224 */ /* 0x000fe200078e001a */
[----:B------:R-:W-:Y:S01]  /*e610*/  SHF.R.U64 R44, R24, 0x10, R25 ;  /* 0x00000010182c7819 */ /* 0x000fe20000001219 */
[----:B------:R-:W-:Y:S01]  /*e620*/  IMAD.MOV.U32 R21, RZ, RZ, R8 ;  /* 0x000000ffff157224 */ /* 0x000fe200078e0008 */
[--C-:B------:R-:W-:Y:S01]  /*e630*/  SHF.R.U64 R47, R8, 0x10, R9.reuse ;  /* 0x00000010082f7819 */ /* 0x100fe20000001209 */
[--C-:B------:R-:W-:Y:S01]  /*e640*/  IMAD.MOV.U32 R24, RZ, RZ, R9.reuse ;  /* 0x000000ffff187224 */ /* 0x100fe200078e0009 */
[----:B------:R-:W-:Y:S01]  /*e650*/  SHF.R.U32.HI R48, RZ, 0x10, R9 ;  /* 0x00000010ff307819 */ /* 0x000fe20000011609 */
[----:B------:R-:W-:Y:S01]  /*e660*/  IMAD.MOV.U32 R20, RZ, RZ, R12 ;  /* 0x000000ffff147224 */ /* 0x000fe200078e000c */
[----:B------:R-:W-:Y:S01]  /*e670*/  MOV R33, R10 ;  /* 0x0000000a00217202 */ /* 0x000fe20000000f00 */
[----:B------:R-:W-:Y:S01]  /*e680*/  IMAD.MOV.U32 R34, RZ, RZ, R14 ;  /* 0x000000ffff227224 */ /* 0x000fe200078e000e */
[----:B------:R-:W-:Y:S01]  /*e690*/  SHF.R.U64 R49, R10, 0x10, R11 ;  /* 0x000000100a317819 */ /* 0x000fe2000000120b */
[----:B------:R-:W-:Y:S01]  /*e6a0*/  IMAD.MOV.U32 R35, RZ, RZ, R15 ;  /* 0x000000ffff237224 */ /* 0x000fe200078e000f */
[----:B------:R-:W-:Y:S01]  /*e6b0*/  MOV R32, R13 ;  /* 0x0000000d00207202 */ /* 0x000fe20000000f00 */
[----:B------:R-:W-:Y:S01]  /*e6c0*/  IMAD.MOV.U32 R37, RZ, RZ, R25 ;  /* 0x000000ffff257224 */ /* 0x000fe200078e0019 */
[----:B------:R-:W-:Y:S01]  /*e6d0*/  SHF.R.U64 R40, R12, 0x10, R13 ;  /* 0x000000100c287819 */ /* 0x000fe2000000120d */
[----:B------:R-:W-:Y:S01]  /*e6e0*/  IMAD.MOV.U32 R8, RZ, RZ, R11 ;  /* 0x000000ffff087224 */ /* 0x000fe200078e000b */
[----:B------:R-:W-:Y:S01]  /*e6f0*/  SHF.R.U32.HI R41, RZ, 0x10, R13 ;  /* 0x00000010ff297819 */ /* 0x000fe2000001160d */
[----:B------:R-:W-:Y:S01]  /*e700*/  IMAD.MOV.U32 R9, RZ, RZ, R4 ;  /* 0x000000ffff097224 */ /* 0x000fe200078e0004 */
[----:B------:R-:W-:-:S02]  /*e710*/  SHF.R.U64 R42, R14, 0x10, R15 ;  /* 0x000000100e2a7819 */ /* 0x000fc4000000120f */
[----:B------:R-:W-:Y:S02]  /*e720*/  SHF.R.U32.HI R43, RZ, 0x10, R15 ;  /* 0x00000010ff2b7819 */ /* 0x000fe4000001160f */
[----:B------:R-:W-:Y:S02]  /*e730*/  SHF.R.U32.HI R45, RZ, 0x10, R25 ;  /* 0x00000010ff2d7819 */ /* 0x000fe40000011619 */
[----:B------:R-:W-:Y:S02]  /*e740*/  MOV R39, R27 ;  /* 0x0000001b00277202 */ /* 0x000fe40000000f00 */
[--C-:B------:R-:W-:Y:S02]  /*e750*/  SHF.R.U64 R26, R26, 0x10, R27.reuse ;  /* 0x000000101a1a7819 */ /* 0x100fe4000000121b */
[----:B------:R-:W-:Y:S02]  /*e760*/  SHF.R.U32.HI R46, RZ, 0x10, R27 ;  /* 0x00000010ff2e7819 */ /* 0x000fe4000001161b */
[----:B------:R-:W-:-:S02]  /*e770*/  SHF.R.U32.HI R50, RZ, 0x10, R11 ;  /* 0x00000010ff327819 */ /* 0x000fc4000001160b */
[----:B------:R-:W-:Y:S02]  /*e780*/  MOV R10, R5 ;  /* 0x00000005000a7202 */ /* 0x000fe40000000f00 */
[--C-:B------:R-:W-:Y:S02]  /*e790*/  SHF.R.U64 R51, R4, 0x10, R5.reuse ;  /* 0x0000001004337819 */ /* 0x100fe40000001205 */
[----:B------:R-:W-:Y:S01]  /*e7a0*/  SHF.R.U32.HI R52, RZ, 0x10, R5 ;  /* 0x00000010ff347819 */ /* 0x000fe20000011605 */
[----:B------:R-:W-:Y:S06]  /*e7b0*/  BRA.DIV UR4, `(.L_x_621) ;  /* 0x00000172045c7947 */ /* 0x000fec000b800000 */
.L_x_809:
[----:B------:R-:W2:Y:S01]  /*e7c0*/  LDL R5, [R1+0x60] ;  /* 0x0000600001057983 */ /* 0x000ea20000100800 */
[----:B------:R-:W-:Y:S01]  /*e7d0*/  UMOV UR4, 0xffffffff ;  /* 0xffffffff00047882 */ /* 0x000fe20000000000 */
[----:B--2---:R-:W-:Y:S02]  /*e7e0*/  LEA.HI R4, R5, R5, RZ, 0x1 ;  /* 0x0000000505047211 */ /* 0x004fe400078f08ff */
[----:B------:R-:W-:Y:S05]  /*e7f0*/  BRA.DIV UR4, `(.L_x_622) ;  /* 0x0000017204747947 */ /* 0x000fea000b800000 */
.L_x_812:
[----:B------:R-:W-:Y:S01]  /*e800*/  UMOV UR4, 0xffffffff ;  /* 0xffffffff00047882 */ /* 0x000fe20000000000 */
[----:B------:R-:W-:Y:S02]  /*e810*/  LOP3.LUT R4, R4, 0xfffffffe, RZ, 0xc0, !PT ;  /* 0xfffffffe04047812 */ /* 0x000fe400078ec0ff */
[----:B------:R-:W-:Y:S05]  /*e820*/  BRA.DIV UR4, `(.L_x_623) ;  /* 0x0000017204907947 */ /* 0x000fea000b800000 */
.L_x_815:
[----:B------:R-:W-:Y:S01]  /*e830*/  UMOV UR4, 0xffffffff ;  /* 0xffffffff00047882 */ /* 0x000fe20000000000 */
[----:B------:R-:W-:Y:S02]  /*e840*/  IMAD.IADD R4, R5, 0x1, -R4 ;  /* 0x0000000105047824 */ /* 0x000fe400078e0a04 */
[----:B------:R-:W-:Y:S05]  /*e850*/  BRA.DIV UR4, `(.L_x_624) ;  /* 0x0000017204ac7947 */ /* 0x000fea000b800000 */
.L_x_818:
[----:B------:R-:W-:Y:S01]  /*e860*/  SHF.L.U32 R5, R4, 0x1f, RZ ;  /* 0x0000001f04057819 */ /* 0x000fe200000006ff */
[----:B------:R-:W-:Y:S01]  /*e870*/  IMAD.MOV.U32 R25, RZ, RZ, R6 ;  /* 0x000000ffff197224 */ /* 0x000fe200078e0006 */
[----:B------:R-:W-:Y:S01]  /*e880*/  MOV R11, R7 ;  /* 0x00000007000b7202 */ /* 0x000fe20000000f00 */
[----:B------:R-:W-:Y:S01]  /*e890*/  BSSY B1, `(.L_x_625) ;  /* 0x0000017000017945 */ /* 0x000fe20003800000 */
[----:B------:R-:W0:Y:S01]  /*e8a0*/  SYNCS.PHASECHK.TRANS64.TRYWAIT P0, [R16+URZ+0x38800], R5 ;  /* 0x03880005100075a7 */ /* 0x000e22000800017f */
[----:B------:R-:W-:Y:S02]  /*e8b0*/  SHF.R.U64 R6, R6, 0x10, R7 ;  /* 0x0000001006067819 */ /* 0x000fe40000001207 */
[----:B------:R-:W-:Y:S02]  /*e8c0*/  SHF.R.S32.HI R4, RZ, 0x1f, R213 ;  /* 0x0000001fff047819 */ /* 0x000fe400000114d5 */
[----:B------:R-:W-:Y:S02]  /*e8d0*/  PRMT R27, R20, 0x5410, R32 ;  /* 0x00005410141b7816 */ /* 0x000fe40000000020 */
[----:B------:R-:W-:-:S02]  /*e8e0*/  PRMT R29, R34, 0x5410, R35 ;  /* 0x00005410221d7816 */ /* 0x000fc40000000023 */
[----:B------:R-:W-:Y:S02]  /*e8f0*/  PRMT R20, R26, 0x5410, R46 ;  /* 0x000054101a147816 */ /* 0x000fe4000000002e */
[----:B------:R-:W-:Y:S02]  /*e900*/  PRMT R31, R21, 0x5410, R24 ;  /* 0x00005410151f7816 */ /* 0x000fe40000000018 */
[----:B------:R-:W-:Y:S02]  /*e910*/  SHF.R.U32.HI R7, RZ, 0x10, R7 ;  /* 0x00000010ff077819 */ /* 0x000fe40000011607 */
        /* <DEDUP_REMOVED lines=12> */
[----:B------:R-:W-:Y:S01]  /*e9e0*/  LEA.HI R4, R4, R213, RZ, 0x3 ;  /* 0x000000d504047211 */ /* 0x000fe200078f18ff */
[----:B0-----:R-:W-:Y:S06]  /*e9f0*/  @!P0 BRA `(.L_x_626) ;  /* 0x00000170006c8947 */ /* 0x001fec0003800000 */
.L_x_819:
[----:B------:R-:W-:Y:S05]  /*ea00*/  BSYNC B1 ;  /* 0x0000000000017941 */ /* 0x000fea0003800000 */
.L_x_625:
[----:B------:R-:W-:Y:S01]  /*ea10*/  BSSY B1, `(.L_x_627) ;  /* 0x00000b8000017945 */ /* 0x000fe20003800000 */
[----:B------:R-:W-:Y:S02]  /*ea20*/  PRMT R26, R26, 0x5410, R7 ;  /* 0x000054101a1a7816 */ /* 0x000fe40000000007 */
[----:B------:R-:W-:Y:S01]  /*ea30*/  SHF.R.S32.HI R12, RZ, 0x3, R4 ;  /* 0x00000003ff0c7819 */ /* 0x000fe20000011404 */
[----:B------:R-:W-:Y:S06]  /*ea40*/  @P1 BRA `(.L_x_628) ;  /* 0x0000000800d01947 */ /* 0x000fec0003800000 */
[----:B------:R-:W1:Y:S01]  /*ea50*/  LDC R57, c[0x0][0x3d4] ;  /* 0x0000f500ff397b82 */ /* 0x000e620000000800 */
[----:B------:R-:W-:Y:S01]  /*ea60*/  BSSY B2, `(.L_x_629) ;  /* 0x000005a000027945 */ /* 0x000fe20003800000 */
[-C--:B-1----:R-:W-:Y:S02]  /*ea70*/  ISETP.GE.AND P0, PT, R212, R57.reuse, PT ;  /* 0x00000039d400720c */ /* 0x082fe40003f06270 */
[----:B------:R-:W-:-:S11]  /*ea80*/  ISETP.GE.AND P1, PT, R213, R57, PT ;  /* 0x00000039d500720c */ /* 0x000fd60003f26270 */
[----:B------:R-:W-:Y:S05]  /*ea90*/  @P0 BRA `(.L_x_630) ;  /* 0x0000000400580947 */ /* 0x000fea0003800000 */
[----:B------:R-:W-:Y:S01]  /*eaa0*/  LEA.HI R4, R57, R220, RZ, 0x1d ;  /* 0x000000dc39047211 */ /* 0x000fe200078fe8ff */
[----:B------:R-:W-:Y:S02]  /*eab0*/  HADD2.F32 R47, -RZ, R31.H0_H0 ;  /* 0x2000001fff2f7230 */ /* 0x000fe40000004100 */
[----:B------:R-:W-:Y:S01]  /*eac0*/  HADD2.F32 R45, -RZ, R27.H0_H0 ;  /* 0x2000001bff2d7230 */ /* 0x000fe20000004100 */
[----:B------:R-:W-:Y:S01]  /*ead0*/  SHF.R.S32.HI R7, RZ, 0x1f, R4 ;  /* 0x0000001fff077819 */ /* 0x000fe20000011404 */
[----:B0-----:R-:W-:Y:S02]  /*eae0*/  IMAD.SHL.U32 R5, R4, 0x8, RZ ;  /* 0x0000000804057824 */ /* 0x001fe400078e00ff */
[----:B------:R-:W-:Y:S01]  /*eaf0*/  HADD2.F32 R49, -RZ, R32.H0_H0 ;  /* 0x20000020ff317230 */ /* 0x000fe20000004100 */
[----:B------:R-:W-:Y:S02]  /*eb00*/  LEA.HI R7, R7, R4, RZ, 0x3 ;  /* 0x0000000407077211 */ /* 0x000fe400078f18ff */
[----:B------:R-:W-:-:S03]  /*eb10*/  LOP3.LUT R4, R232, 0x38, R5, 0xf8, !PT ;  /* 0x00000038e8047812 */ /* 0x000fc600078ef805 */
[----:B------:R-:W-:Y:S01]  /*eb20*/  IMAD.SHL.U32 R7, R7, 0x400, RZ ;  /* 0x0000040007077824 */ /* 0x000fe200078e00ff */
[----:B------:R-:W-:-:S04]  /*eb30*/  LOP3.LUT R8, R4, R233, RZ, 0x3c, !PT ;  /* 0x000000e904087212 */ /* 0x000fc800078e3cff */
[----:B------:R-:W-:Y:S02]  /*eb40*/  LOP3.LUT R9, R7, 0x7fffe000, RZ, 0xc0, !PT ;  /* 0x7fffe00007097812 */ /* 0x000fe400078ec0ff */
[----:B------:R-:W0:Y:S02]  /*eb50*/  LDS.128 R4, [R3] ;  /* 0x0000000003047984 */ /* 0x000e240000000c00 */
[----:B------:R-:W-:-:S04]  /*eb60*/  IADD3 R9, R8, R9, R234 ;  /* 0x0000000908097210 */ /* 0x000fc80007ffe0ea */
[----:B------:R-:W-:-:S05]  /*eb70*/  LEA R35, R9, R16, 0x1 ;  /* 0x0000001009237211 */ /* 0x000fca00078e08ff */
[----:B------:R-:W1:Y:S01]  /*eb80*/  LDS.128 R8, [R35+0x14400] ;  /* 0x0144000023087984 */ /* 0x000e620000000c00 */
[--C-:B0-----:R-:W-:Y:S02]  /*eb90*/  HADD2.F32 R36, -RZ, R4.reuse.H0_H0 ;  /* 0x20000004ff247230 */ /* 0x101fe40000004100 */
[----:B------:R-:W-:Y:S02]  /*eba0*/  HADD2.F32 R4, -RZ, R4.H1_H1 ;  /* 0x30000004ff047230 */ /* 0x000fe40000004100 */
[--C-:B------:R-:W-:Y:S02]  /*ebb0*/  HADD2.F32 R37, -RZ, R5.reuse.H0_H0 ;  /* 0x20000005ff257230 */ /* 0x100fe40000004100 */
[----:B------:R-:W-:Y:S02]  /*ebc0*/  HADD2.F32 R5, -RZ, R5.H1_H1 ;  /* 0x30000005ff057230 */ /* 0x000fe40000004100 */
[--C-:B------:R-:W-:Y:S02]  /*ebd0*/  HADD2.F32 R38, -RZ, R6.reuse.H0_H0 ;  /* 0x20000006ff267230 */ /* 0x100fe40000004100 */
[----:B------:R-:W-:-:S02]  /*ebe0*/  HADD2.F32 R6, -RZ, R6.H1_H1 ;  /* 0x30000006ff067230 */ /* 0x000fc40000004100 */
[--C-:B-1----:R-:W-:Y:S02]  /*ebf0*/  HADD2.F32 R40, -RZ, R8.reuse.H0_H0 ;  /* 0x20000008ff287230 */ /* 0x102fe40000004100 */
[----:B------:R-:W-:Y:S02]  /*ec00*/  HADD2.F32 R8, -RZ, R8.H1_H1 ;  /* 0x30000008ff087230 */ /* 0x000fe40000004100 */
[----:B------:R-:W-:Y:S02]  /*ec10*/  HADD2.F32 R41, -RZ, R9.H0_H0 ;  /* 0x20000009ff297230 */ /* 0x000fe40000004100 */
[C---:B------:R-:W-:Y:S01]  /*ec20*/  FMUL.FTZ R51, R40.reuse, R47 ;  /* 0x0000002f28337220 */ /* 0x040fe20000410000 */
[----:B------:R-:W-:Y:S01]  /*ec30*/  FMUL.FTZ R53, R40, R45 ;  /* 0x0000002d28357220 */ /* 0x000fe20000410000 */
[----:B------:R-:W-:Y:S02]  /*ec40*/  HADD2.F32 R40, -RZ, R31.H1_H1 ;  /* 0x3000001fff287230 */ /* 0x000fe40000004100 */
[----:B------:R-:W-:Y:S01]  /*ec50*/  FMUL.FTZ R55, R8, R49 ;  /* 0x0000003108377220 */ /* 0x000fe20000410000 */
[----:B------:R-:W-:Y:S01]  /*ec60*/  FFMA.FTZ R51, R36, R45, -R51 ;  /* 0x0000002d24337223 */ /* 0x000fe20000010833 */
[----:B------:R-:W-:-:S02]  /*ec70*/  HADD2.F32 R45, -RZ, R28.H0_H0 ;  /* 0x2000001cff2d7230 */ /* 0x000fc40000004100 */
[----:B------:R-:W-:Y:S01]  /*ec80*/  FFMA.FTZ R53, R36, R47, R53 ;  /* 0x0000002f24357223 */ /* 0x000fe20000010035 */
[----:B------:R-:W-:Y:S02]  /*ec90*/  HADD2.F32 R36, -RZ, R27.H1_H1 ;  /* 0x3000001bff247230 */ /* 0x000fe40000004100 */
[C---:B------:R-:W-:Y:S01]  /*eca0*/  FMUL.FTZ R48, R41.reuse, R40 ;  /* 0x0000002829307220 */ /* 0x040fe20000410000 */
[----:B------:R-:W-:Y:S02]  /*ecb0*/  HADD2.F32 R9, -RZ, R9.H1_H1 ;  /* 0x30000009ff097230 */ /* 0x000fe40000004100 */
[-C--:B------:R-:W-:Y:S01]  /*ecc0*/  FMUL.FTZ R47, R8, R45.reuse ;  /* 0x0000002d082f7220 */ /* 0x080fe20000410000 */
[C---:B------:R-:W-:Y:S01]  /*ecd0*/  FFMA.FTZ R44, R4.reuse, R45, -R55 ;  /* 0x0000002d042c7223 */ /* 0x040fe20000010837 */
[----:B------:R-:W-:Y:S01]  /*ece0*/  FMUL.FTZ R41, R41, R36 ;  /* 0x0000002429297220 */ /* 0x000fe20000410000 */
[----:B------:R-:W-:Y:S02]  /*ecf0*/  HADD2.F32 R8, -RZ, R32.H1_H1 ;  /* 0x30000020ff087230 */ /* 0x000fe40000004100 */
[----:B------:R-:W-:Y:S01]  /*ed00*/  FFMA.FTZ R46, R4, R49, R47 ;  /* 0x00000031042e7223 */ /* 0x000fe2000001002f */
[----:B------:R-:W-:-:S02]  /*ed10*/  HADD2.F32 R4, -RZ, R28.H1_H1 ;  /* 0x3000001cff047230 */ /* 0x000fc40000004100 */
[C---:B------:R-:W-:Y:S01]  /*ed20*/  FFMA.FTZ R40, R37.reuse, R40, R41 ;  /* 0x0000002825287223 */ /* 0x040fe20000010029 */
[--C-:B------:R-:W-:Y:S02]  /*ed30*/  HADD2.F32 R42, -RZ, R10.reuse.H0_H0 ;  /* 0x2000000aff2a7230 */ /* 0x100fe40000004100 */
[----:B------:R-:W-:Y:S01]  /*ed40*/  FFMA.FTZ R48, R37, R36, -R48 ;  /* 0x0000002425307223 */ /* 0x000fe20000010830 */
[----:B------:R-:W-:Y:S02]  /*ed50*/  HADD2.F32 R41, -RZ, R33.H0_H0 ;  /* 0x20000021ff297230 */ /* 0x000fe40000004100 */
[C---:B------:R-:W-:Y:S01]  /*ed60*/  FMUL.FTZ R36, R9.reuse, R8 ;  /* 0x0000000809247220 */ /* 0x040fe20000410000 */
[----:B------:R-:W-:Y:S02]  /*ed70*/  HADD2.F32 R37, -RZ, R29.H0_H0 ;  /* 0x2000001dff257230 */ /* 0x000fe40000004100 */
[----:B------:R-:W-:Y:S01]  /*ed80*/  FMUL.FTZ R50, R9, R4 ;  /* 0x0000000409327220 */ /* 0x000fe20000410000 */
[----:B------:R-:W-:-:S02]  /*ed90*/  HADD2.F32 R10, -RZ, R10.H1_H1 ;  /* 0x3000000aff0a7230 */ /* 0x000fc40000004100 */
[C---:B------:R-:W-:Y:S01]  /*eda0*/  FMUL.FTZ R55, R42.reuse, R41 ;  /* 0x000000292a377220 */ /* 0x040fe20000410000 */
[----:B------:R-:W-:Y:S02]  /*edb0*/  HADD2.F32 R45, -RZ, R34.H0_H0 ;  /* 0x20000022ff2d7230 */ /* 0x000fe40000004100 */
[C---:B------:R-:W-:Y:S01]  /*edc0*/  FFMA.FTZ R47, R5.reuse, R4, -R36 ;  /* 0x00000004052f7223 */ /* 0x040fe20000010824 */
[----:B------:R-:W-:Y:S02]  /*edd0*/  HADD2.F32 R9, -RZ, R30.H0_H0 ;  /* 0x2000001eff097230 */ /* 0x000fe40000004100 */
[-C--:B------:R-:W-:Y:S01]  /*ede0*/  FMUL.FTZ R42, R42, R37.reuse ;  /* 0x000000252a2a7220 */ /* 0x080fe20000410000 */
[----:B------:R-:W-:Y:S01]  /*edf0*/  FFMA.FTZ R49, R5, R8, R50 ;  /* 0x0000000805317223 */ /* 0x000fe20000010032 */
[----:B------:R-:W-:Y:S01]  /*ee00*/  FFMA.FTZ R55, R38, R37, -R55 ;  /* 0x0000002526377223 */ /* 0x000fe20000010837 */
[--C-:B------:R-:W-:Y:S02]  /*ee10*/  HADD2.F32 R43, -RZ, R11.reuse.H0_H0 ;  /* 0x2000000bff2b7230 */ /* 0x100fe40000004100 */
[C---:B------:R-:W-:Y:S01]  /*ee20*/  FMUL.FTZ R5, R10.reuse, R45 ;  /* 0x0000002d0a057220 */ /* 0x040fe20000410000 */
[----:B------:R-:W-:Y:S01]  /*ee30*/  FMUL.FTZ R37, R10, R9 ;  /* 0x000000090a257220 */ /* 0x000fe20000410000 */
[----:B------:R-:W-:-:S02]  /*ee40*/  HADD2.F32 R11, -RZ, R11.H1_H1 ;  /* 0x3000000bff0b7230 */ /* 0x000fc40000004100 */
[----:B------:R-:W-:Y:S01]  /*ee50*/  FFMA.FTZ R42, R38, R41, R42 ;  /* 0x00000029262a7223 */ /* 0x000fe2000001002a */
[----:B------:R-:W-:Y:S02]  /*ee60*/  HADD2.F32 R10, -RZ, R33.H1_H1 ;  /* 0x30000021ff0a7230 */ /* 0x000fe40000004100 */
[C---:B------:R-:W-:Y:S01]  /*ee70*/  FFMA.FTZ R38, R6.reuse, R9, -R5 ;  /* 0x0000000906267223 */ /* 0x040fe20000010805 */
[----:B------:R-:W-:Y:S02]  /*ee80*/  HADD2.F32 R36, -RZ, R34.H1_H1 ;  /* 0x30000022ff247230 */ /* 0x000fe40000004100 */
[----:B------:R-:W-:Y:S01]  /*ee90*/  FFMA.FTZ R37, R6, R45, R37 ;  /* 0x0000002d06257223 */ /* 0x000fe20000010025 */
[----:B------:R-:W-:Y:S02]  /*eea0*/  HADD2.F32 R4, -RZ, R29.H1_H1 ;  /* 0x3000001dff047230 */ /* 0x000fe40000004100 */
[----:B------:R-:W-:Y:S01]  /*eeb0*/  FMUL.FTZ R6, R43, R10 ;  /* 0x0000000a2b067220 */ /* 0x000fe20000410000 */
[----:B------:R-:W-:-:S02]  /*eec0*/  HADD2.F32 R8, -RZ, R30.H1_H1 ;  /* 0x3000001eff087230 */ /* 0x000fc40000004100 */
[----:B------:R-:W-:Y:S01]  /*eed0*/  FMUL.FTZ R50, R11, R36 ;  /* 0x000000240b327220 */ /* 0x000fe20000410000 */
[--C-:B------:R-:W-:Y:S02]  /*eee0*/  HADD2.F32 R39, -RZ, R7.reuse.H0_H0 ;  /* 0x20000007ff277230 */ /* 0x100fe40000004100 */
[----:B------:R-:W-:Y:S01]  /*eef0*/  FMUL.FTZ R43, R43, R4 ;  /* 0x000000042b2b7220 */ /* 0x000fe20000410000 */
[----:B------:R-:W-:Y:S02]  /*ef00*/  HADD2.F32 R7, -RZ, R7.H1_H1 ;  /* 0x30000007ff077230 */ /* 0x000fe40000004100 */
[----:B------:R-:W-:Y:S01]  /*ef10*/  FMUL.FTZ R5, R11, R8 ;  /* 0x000000080b057220 */ /* 0x000fe20000410000 */
[----:B------:R-:W-:Y:S01]  /*ef20*/  F2FP.F16.F32.PACK_AB R9, R49, R40 ;  /* 0x000000283109723e */ /* 0x000fe200000000ff */
[C---:B------:R-:W-:Y:S01]  /*ef30*/  FFMA.FTZ R11, R39.reuse, R4, -R6 ;  /* 0x00000004270b7223 */ /* 0x040fe20000010806 */
[----:B------:R-:W-:Y:S01]  /*ef40*/  FFMA.FTZ R43, R39, R10, R43 ;  /* 0x0000000a272b7223 */ /* 0x000fe2000001002b */
[C---:B------:R-:W-:Y:S01]  /*ef50*/  FFMA.FTZ R50, R7.reuse, R8, -R50 ;  /* 0x0000000807327223 */ /* 0x040fe20000010832 */
[----:B------:R-:W-:Y:S01]  /*ef60*/  FFMA.FTZ R36, R7, R36, R5 ;  /* 0x0000002407247223 */ /* 0x000fe20000010005 */
[----:B------:R-:W-:-:S02]  /*ef70*/  F2FP.F16.F32.PACK_AB R4, R44, R51 ;  /* 0x000000332c04723e */ /* 0x000fc400000000ff */
[----:B------:R-:W-:Y:S02]  /*ef80*/  F2FP.F16.F32.PACK_AB R5, R47, R48 ;  /* 0x000000302f05723e */ /* 0x000fe400000000ff */
[----:B------:R-:W-:Y:S02]  /*ef90*/  F2FP.F16.F32.PACK_AB R6, R38, R55 ;  /* 0x000000372606723e */ /* 0x000fe400000000ff */
[----:B------:R-:W-:Y:S02]  /*efa0*/  F2FP.F16.F32.PACK_AB R7, R50, R11 ;  /* 0x0000000b3207723e */ /* 0x000fe400000000ff */
[----:B------:R-:W-:Y:S02]  /*efb0*/  F2FP.F16.F32.PACK_AB R8, R46, R53 ;  /* 0x000000352e08723e */ /* 0x000fe400000000ff */
[----:B------:R-:W-:Y:S01]  /*efc0*/  F2FP.F16.F32.PACK_AB R10, R37, R42 ;  /* 0x0000002a250a723e */ /* 0x000fe200000000ff */
[----:B------:R1:W-:Y:S01]  /*efd0*/  STS.128 [R3], R4 ;  /* 0x0000000403007388 */ /* 0x0003e20000000c00 */
[----:B------:R-:W-:-:S05]  /*efe0*/  F2FP.F16.F32.PACK_AB R11, R36, R43 ;  /* 0x0000002b240b723e */ /* 0x000fca00000000ff */
[----:B------:R1:W-:Y:S02]  /*eff0*/  STS.128 [R35+0x14400], R8 ;  /* 0x0144000823007388 */ /* 0x0003e40000000c00 */
.L_x_630:
[----:B------:R-:W-:Y:S05]  /*f000*/  BSYNC B2 ;  /* 0x0000000000027941 */ /* 0x000fea0003800000 */
.L_x_629:
[----:B------:R-:W-:Y:S05]  /*f010*/  @P1 BRA `(.L_x_628) ;  /* 0x00000004005c1947 */ /* 0x000fea0003800000 */
[----:B------:R-:W2:Y:S01]  /*f020*/  LDL R51, [R1+0x8c] ;  /* 0x00008c0001337983 */ /* 0x000ea20000100800 */
[----:B-1----:R-:W-:Y:S01]  /*f030*/  LEA.HI R3, R57, R12, RZ, 0x1d ;  /* 0x0000000c39037211 */ /* 0x002fe200078fe8ff */
[----:B------:R-:W-:Y:S02]  /*f040*/  HADD2.F32 R44, -RZ, R13.H0_H0 ;  /* 0x2000000dff2c7230 */ /* 0x000fe40000004100 */
[--C-:B------:R-:W-:Y:S01]  /*f050*/  HADD2.F32 R46, -RZ, R21.reuse.H0_H0 ;  /* 0x20000015ff2e7230 */ /* 0x100fe20000004100 */
[----:B------:R-:W-:Y:S01]  /*f060*/  SHF.R.S32.HI R4, RZ, 0x1f, R3 ;  /* 0x0000001fff047819 */ /* 0x000fe20000011403 */
[----:B0-----:R-:W-:Y:S02]  /*f070*/  IMAD.SHL.U32 R5, R3, 0x8, RZ ;  /* 0x0000000803057824 */ /* 0x001fe400078e00ff */
[----:B------:R-:W-:Y:S01]  /*f080*/  HADD2.F32 R43, -RZ, R24.H0_H0 ;  /* 0x20000018ff2b7230 */ /* 0x000fe20000004100 */
[----:B------:R-:W-:Y:S01]  /*f090*/  LEA.HI R3, R4, R3, RZ, 0x3 ;  /* 0x0000000304037211 */ /* 0x000fe200078f18ff */
[----:B------:R-:W-:Y:S01]  /*f0a0*/  HADD2.F32 R45, -RZ, R21.H1_H1 ;  /* 0x30000015ff2d7230 */ /* 0x000fe20000004100 */
[----:B------:R-:W-:-:S03]  /*f0b0*/  LOP3.LUT R4, R232, 0x38, R5, 0xf8, !PT ;  /* 0x00000038e8047812 */ /* 0x000fc600078ef805 */
[----:B------:R-:W-:Y:S01]  /*f0c0*/  IMAD.SHL.U32 R3, R3, 0x400, RZ ;  /* 0x0000040003037824 */ /* 0x000fe200078e00ff */
[----:B------:R-:W-:-:S04]  /*f0d0*/  LOP3.LUT R8, R4, R233, RZ, 0x3c, !PT ;  /* 0x000000e904087212 */ /* 0x000fc800078e3cff */
[----:B------:R-:W-:-:S04]  /*f0e0*/  LOP3.LUT R3, R3, 0x7fffe000, RZ, 0xc0, !PT ;  /* 0x7fffe00003037812 */ /* 0x000fc800078ec0ff */
[----:B------:R-:W-:-:S04]  /*f0f0*/  IADD3 R3, R8, R3, R234 ;  /* 0x0000000308037210 */ /* 0x000fc80007ffe0ea */
[----:B------:R-:W-:-:S05]  /*f100*/  LEA R3, R3, R16, 0x1 ;  /* 0x0000001003037211 */ /* 0x000fca00078e08ff */
[----:B------:R-:W0:Y:S02]  /*f110*/  LDS.128 R8, [R3+0x14400] ;  /* 0x0144000003087984 */ /* 0x000e240000000c00 */
[--C-:B0-----:R-:W-:Y:S02]  /*f120*/  HADD2.F32 R39, -RZ, R8.reuse.H0_H0 ;  /* 0x20000008ff277230 */ /* 0x101fe40000004100 */
[----:B------:R-:W-:Y:S02]  /*f130*/  HADD2.F32 R8, -RZ, R8.H1_H1 ;  /* 0x30000008ff087230 */ /* 0x000fe40000004100 */
[----:B------:R-:W-:Y:S02]  /*f140*/  HADD2.F32 R40, -RZ, R9.H0_H0 ;  /* 0x20000009ff287230 */ /* 0x000fe40000004100 */
[C---:B------:R-:W-:Y:S01]  /*f150*/  FMUL.FTZ R48, R39.reuse, R46 ;  /* 0x0000002e27307220 */ /* 0x040fe20000410000 */
[----:B------:R-:W-:Y:S01]  /*f160*/  FMUL.FTZ R50, R39, R44 ;  /* 0x0000002c27327220 */ /* 0x000fe20000410000 */
[----:B------:R-:W-:-:S02]  /*f170*/  HADD2.F32 R39, -RZ, R14.H0_H0 ;  /* 0x2000000eff277230 */ /* 0x000fc40000004100 */
[C---:B------:R-:W-:Y:S01]  /*f180*/  FMUL.FTZ R47, R8.reuse, R43 ;  /* 0x0000002b082f7220 */ /* 0x040fe20000410000 */
[----:B------:R-:W-:Y:S02]  /*f190*/  HADD2.F32 R9, -RZ, R9.H1_H1 ;  /* 0x30000009ff097230 */ /* 0x000fe40000004100 */
[--C-:B------:R-:W-:Y:S02]  /*f1a0*/  HADD2.F32 R41, -RZ, R10.reuse.H0_H0 ;  /* 0x2000000aff297230 */ /* 0x100fe40000004100 */
[----:B------:R-:W-:Y:S01]  /*f1b0*/  FMUL.FTZ R49, R8, R39 ;  /* 0x0000002708317220 */ /* 0x000fe20000410000 */
[----:B------:R-:W-:Y:S02]  /*f1c0*/  HADD2.F32 R8, -RZ, R15.H0_H0 ;  /* 0x2000000fff087230 */ /* 0x000fe40000004100 */
[----:B------:R-:W-:Y:S02]  /*f1d0*/  HADD2.F32 R10, -RZ, R10.H1_H1 ;  /* 0x3000000aff0a7230 */ /* 0x000fe40000004100 */
[----:B------:R-:W-:-:S02]  /*f1e0*/  HADD2.F32 R42, -RZ, R11.H0_H0 ;  /* 0x2000000bff2a7230 */ /* 0x000fc40000004100 */
[----:B------:R-:W-:Y:S01]  /*f1f0*/  HADD2.F32 R11, -RZ, R11.H1_H1 ;  /* 0x3000000bff0b7230 */ /* 0x000fe20000004100 */
[----:B--2---:R-:W0:Y:S02]  /*f200*/  LDS.128 R4, [R51] ;  /* 0x0000000033047984 */ /* 0x004e240000000c00 */
[--C-:B0-----:R-:W-:Y:S02]  /*f210*/  HADD2.F32 R35, -RZ, R4.reuse.H0_H0 ;  /* 0x20000004ff237230 */ /* 0x101fe40000004100 */
[----:B------:R-:W-:Y:S02]  /*f220*/  HADD2.F32 R4, -RZ, R4.H1_H1 ;  /* 0x30000004ff047230 */ /* 0x000fe40000004100 */
[----:B------:R-:W-:Y:S02]  /*f230*/  HADD2.F32 R36, -RZ, R5.H0_H0 ;  /* 0x20000005ff247230 */ /* 0x000fe40000004100 */
[C---:B------:R-:W-:Y:S01]  /*f240*/  FFMA.FTZ R48, R35.reuse, R44, -R48 ;  /* 0x0000002c23307223 */ /* 0x040fe20000010830 */
[----:B------:R-:W-:Y:S01]  /*f250*/  FFMA.FTZ R50, R35, R46, R50 ;  /* 0x0000002e23327223 */ /* 0x000fe20000010032 */
[----:B------:R-:W-:-:S02]  /*f260*/  HADD2.F32 R35, -RZ, R13.H1_H1 ;  /* 0x3000000dff237230 */ /* 0x000fc40000004100 */
[----:B------:R-:W-:Y:S01]  /*f270*/  FFMA.FTZ R47, R4, R39, -R47 ;  /* 0x00000027042f7223 */ /* 0x000fe2000001082f */
[----:B------:R-:W-:Y:S01]  /*f280*/  FMUL.FTZ R39, R40, R45 ;  /* 0x0000002d28277220 */ /* 0x000fe20000410000 */
[----:B------:R-:W-:Y:S02]  /*f290*/  HADD2.F32 R44, -RZ, R24.H1_H1 ;  /* 0x30000018ff2c7230 */ /* 0x000fe40000004100 */
[----:B------:R-:W-:Y:S01]  /*f2a0*/  FFMA.FTZ R49, R4, R43, R49 ;  /* 0x0000002b04317223 */ /* 0x000fe20000010031 */
[-C--:B------:R-:W-:Y:S01]  /*f2b0*/  FMUL.FTZ R40, R40, R35.reuse ;  /* 0x0000002328287220 */ /* 0x080fe20000410000 */
[----:B------:R-:W-:Y:S02]  /*f2c0*/  HADD2.F32 R4, -RZ, R14.H1_H1 ;  /* 0x3000000eff047230 */ /* 0x000fe40000004100 */
[C---:B------:R-:W-:Y:S01]  /*f2d0*/  FFMA.FTZ R39, R36.reuse, R35, -R39 ;  /* 0x0000002324277223 */ /* 0x040fe20000010827 */
[----:B------:R-:W-:Y:S02]  /*f2e0*/  HADD2.F32 R5, -RZ, R5.H1_H1 ;  /* 0x30000005ff057230 */ /* 0x000fe40000004100 */
[----:B------:R-:W-:Y:S01]  /*f2f0*/  FFMA.FTZ R40, R36, R45, R40 ;  /* 0x0000002d24287223 */ /* 0x000fe20000010028 */
[----:B------:R-:W-:Y:S01]  /*f300*/  FMUL.FTZ R46, R9, R44 ;  /* 0x0000002c092e7220 */ /* 0x000fe20000410000 */
[----:B------:R-:W-:-:S02]  /*f310*/  HADD2.F32 R36, -RZ, R25.H0_H0 ;  /* 0x20000019ff247230 */ /* 0x000fc40000004100 */
[-C--:B------:R-:W-:Y:S01]  /*f320*/  FMUL.FTZ R52, R9, R4.reuse ;  /* 0x0000000409347220 */ /* 0x080fe20000410000 */
[----:B------:R-:W-:Y:S02]  /*f330*/  HADD2.F32 R35, -RZ, R26.H0_H0 ;  /* 0x2000001aff237230 */ /* 0x000fe40000004100 */
[----:B------:R-:W-:Y:S01]  /*f340*/  FFMA.FTZ R46, R5, R4, -R46 ;  /* 0x00000004052e7223 */ /* 0x000fe2000001082e */
[----:B------:R-:W-:Y:S02]  /*f350*/  HADD2.F32 R37, -RZ, R6.H0_H0 ;  /* 0x20000006ff257230 */ /* 0x000fe40000004100 */
[C---:B------:R-:W-:Y:S01]  /*f360*/  FMUL.FTZ R4, R41.reuse, R36 ;  /* 0x0000002429047220 */ /* 0x040fe20000410000 */
[----:B------:R-:W-:Y:S02]  /*f370*/  HADD2.F32 R9, -RZ, R20.H0_H0 ;  /* 0x20000014ff097230 */ /* 0x000fe40000004100 */
[----:B------:R-:W-:Y:S01]  /*f380*/  FMUL.FTZ R45, R41, R8 ;  /* 0x00000008292d7220 */ /* 0x000fe20000410000 */
[----:B------:R-:W-:-:S02]  /*f390*/  HADD2.F32 R6, -RZ, R6.H1_H1 ;  /* 0x30000006ff067230 */ /* 0x000fc40000004100 */
[----:B------:R-:W-:Y:S01]  /*f3a0*/  FFMA.FTZ R41, R5, R44, R52 ;  /* 0x0000002c05297223 */ /* 0x000fe20000010034 */
[C---:B------:R-:W-:Y:S01]  /*f3b0*/  FMUL.FTZ R5, R10.reuse, R35 ;  /* 0x000000230a057220 */ /* 0x040fe20000410000 */
[C---:B------:R-:W-:Y:S01]  /*f3c0*/  FFMA.FTZ R43, R37.reuse, R8, -R4 ;  /* 0x00000008252b7223 */ /* 0x040fe20000010804 */
[----:B------:R-:W-:Y:S01]  /*f3d0*/  FFMA.FTZ R45, R37, R36, R45 ;  /* 0x00000024252d7223 */ /* 0x000fe2000001002d */
[-C--:B------:R-:W-:Y:S01]  /*f3e0*/  FMUL.FTZ R37, R10, R9.reuse ;  /* 0x000000090a257220 */ /* 0x080fe20000410000 */
[C---:B------:R-:W-:Y:S01]  /*f3f0*/  FFMA.FTZ R10, R6.reuse, R9, -R5 ;  /* 0x00000009060a7223 */ /* 0x040fe20000010805 */
[----:B------:R-:W-:Y:S02]  /*f400*/  HADD2.F32 R9, -RZ, R25.H1_H1 ;  /* 0x30000019ff097230 */ /* 0x000fe40000004100 */
[----:B------:R-:W-:Y:S02]  /*f410*/  HADD2.F32 R5, -RZ, R15.H1_H1 ;  /* 0x3000000fff057230 */ /* 0x000fe40000004100 */
[----:B------:R-:W-:Y:S01]  /*f420*/  FFMA.FTZ R36, R6, R35, R37 ;  /* 0x0000002306247223 */ /* 0x000fe20000010025 */
[----:B------:R-:W-:-:S02]  /*f430*/  HADD2.F32 R8, -RZ, R26.H1_H1 ;  /* 0x3000001aff087230 */ /* 0x000fc40000004100 */
[C---:B------:R-:W-:Y:S01]  /*f440*/  FMUL.FTZ R35, R42.reuse, R9 ;  /* 0x000000092a237220 */ /* 0x040fe20000410000 */
[----:B------:R-:W-:Y:S02]  /*f450*/  HADD2.F32 R4, -RZ, R20.H1_H1 ;  /* 0x30000014ff047230 */ /* 0x000fe40000004100 */
[-C--:B------:R-:W-:Y:S01]  /*f460*/  FMUL.FTZ R42, R42, R5.reuse ;  /* 0x000000052a2a7220 */ /* 0x080fe20000410000 */
[--C-:B------:R-:W-:Y:S02]  /*f470*/  HADD2.F32 R38, -RZ, R7.reuse.H0_H0 ;  /* 0x20000007ff267230 */ /* 0x100fe40000004100 */
[C---:B------:R-:W-:Y:S01]  /*f480*/  FMUL.FTZ R6, R11.reuse, R8 ;  /* 0x000000080b067220 */ /* 0x040fe20000410000 */
[----:B------:R-:W-:Y:S02]  /*f490*/  HADD2.F32 R7, -RZ, R7.H1_H1 ;  /* 0x30000007ff077230 */ /* 0x000fe40000004100 */
[-C--:B------:R-:W-:Y:S01]  /*f4a0*/  FMUL.FTZ R37, R11, R4.reuse ;  /* 0x000000040b257220 */ /* 0x080fe20000410000 */
        /* <DEDUP_REMOVED lines=11> */
[----:B------:R-:W-:-:S02]  /*f560*/  F2FP.F16.F32.PACK_AB R10, R36, R45 ;  /* 0x0000002d240a723e */ /* 0x000fc400000000ff */
[----:B------:R-:W-:-:S05]  /*f570*/  F2FP.F16.F32.PACK_AB R11, R42, R11 ;  /* 0x0000000b2a0b723e */ /* 0x000fca00000000ff */
[----:B------:R2:W-:Y:S02]  /*f580*/  STS.128 [R3+0x14400], R8 ;  /* 0x0144000803007388 */ /* 0x0005e40000000c00 */
.L_x_628:
[----:B------:R-:W-:Y:S05]  /*f590*/  BSYNC B1 ;  /* 0x0000000000017941 */ /* 0x000fea0003800000 */
.L_x_627:
[----:B------:R-:W-:Y:S01]  /*f5a0*/  ISETP.GE.AND P0, PT, R217, R0, PT ;  /* 0x00000000d900720c */ /* 0x000fe20003f06270 */
[----:B------:R-:W-:-:S12]  /*f5b0*/  BSSY B1, `(.L_x_631) ;  /* 0x00000bb000017945 */ /* 0x000fd80003800000 */
[----:B------:R-:W-:Y:S05]  /*f5c0*/  @P0 BRA `(.L_x_632) ;  /* 0x0000000800e40947 */ /* 0x000fea0003800000 */
[----:B------:R-:W3:Y:S01]  /*f5d0*/  LDC R49, c[0x0][0x3d4] ;  /* 0x0000f500ff317b82 */ /* 0x000ee20000000800 */
[----:B------:R-:W-:Y:S01]  /*f5e0*/  BSSY B2, `(.L_x_633) ;  /* 0x000005f000027945 */ /* 0x000fe20003800000 */
[-C--:B---3--:R-:W-:Y:S02]  /*f5f0*/  ISETP.GE.AND P0, PT, R212, R49.reuse, PT ;  /* 0x00000031d400720c */ /* 0x088fe40003f06270 */
[----:B------:R-:W-:-:S11]  /*f600*/  ISETP.GE.AND P1, PT, R213, R49, PT ;  /* 0x00000031d500720c */ /* 0x000fd60003f26270 */
[----:B------:R-:W-:Y:S05]  /*f610*/  @P0 BRA `(.L_x_634) ;  /* 0x00000004006c0947 */ /* 0x000fea0003800000 */
[----:B-12---:R-:W2:Y:S01]  /*f620*/  LDL R3, [R1+0x68] ;  /* 0x0000680001037983 */ /* 0x006ea20000100800 */
[----:B0-----:R-:W-:Y:S01]  /*f630*/  LOP3.LUT R5, R227, 0x38, R212, 0xf8, !PT ;  /* 0x00000038e3057812 */ /* 0x001fe200078ef8d4 */
[----:B------:R-:W-:Y:S02]  /*f640*/  HADD2.F32 R43, -RZ, R27.H0_H0 ;  /* 0x2000001bff2b7230 */ /* 0x000fe40000004100 */
[--C-:B------:R-:W-:Y:S01]  /*f650*/  HADD2.F32 R45, -RZ, R31.reuse.H0_H0 ;  /* 0x2000001fff2d7230 */ /* 0x100fe20000004100 */
[----:B------:R-:W-:Y:S01]  /*f660*/  LOP3.LUT R5, R231, R5, R230, 0xf6, !PT ;  /* 0x00000005e7057212 */ /* 0x000fe200078ef6e6 */
[----:B------:R-:W-:Y:S02]  /*f670*/  HADD2.F32 R52, -RZ, R32.H0_H0 ;  /* 0x20000020ff347230 */ /* 0x000fe40000004100 */
[----:B------:R-:W-:Y:S02]  /*f680*/  HADD2.F32 R48, -RZ, R28.H0_H0 ;  /* 0x2000001cff307230 */ /* 0x000fe40000004100 */
[----:B------:R-:W-:-:S02]  /*f690*/  HADD2.F32 R54, -RZ, R31.H1_H1 ;  /* 0x3000001fff367230 */ /* 0x000fc40000004100 */
[----:B------:R-:W-:Y:S02]  /*f6a0*/  HADD2.F32 R50, -RZ, R27.H1_H1 ;  /* 0x3000001bff327230 */ /* 0x000fe40000004100 */
[----:B------:R-:W-:Y:S02]  /*f6b0*/  HADD2.F32 R53, -RZ, R32.H1_H1 ;  /* 0x30000020ff357230 */ /* 0x000fe40000004100 */
[----:B------:R-:W-:Y:S02]  /*f6c0*/  HADD2.F32 R47, -RZ, R28.H1_H1 ;  /* 0x3000001cff2f7230 */ /* 0x000fe40000004100 */
[----:B------:R-:W-:Y:S02]  /*f6d0*/  HADD2.F32 R55, -RZ, R33.H0_H0 ;  /* 0x20000021ff377230 */ /* 0x000fe40000004100 */
[----:B------:R-:W-:Y:S01]  /*f6e0*/  HADD2.F32 R51, -RZ, R29.H0_H0 ;  /* 0x2000001dff337230 */ /* 0x000fe20000004100 */
[----:B--2---:R-:W-:Y:S02]  /*f6f0*/  R2UR UR4, R3 ;  /* 0x00000000030472ca */ /* 0x004fe400000e0000 */
[----:B------:R-:W-:-:S04]  /*f700*/  LEA.HI R3, R49, R220, RZ, 0x1d ;  /* 0x000000dc31037211 */ /* 0x000fc800078fe8ff */
[----:B------:R-:W-:Y:S01]  /*f710*/  SHF.R.S32.HI R6, RZ, 0x1f, R3 ;  /* 0x0000001fff067819 */ /* 0x000fe20000011403 */
[----:B------:R-:W-:-:S03]  /*f720*/  IMAD.SHL.U32 R4, R3, 0x8, RZ ;  /* 0x0000000803047824 */ /* 0x000fc600078e00ff */
[----:B------:R-:W-:Y:S02]  /*f730*/  LEA.HI R6, R6, R3, RZ, 0x3 ;  /* 0x0000000306067211 */ /* 0x000fe400078f18ff */
[----:B------:R-:W-:Y:S02]  /*f740*/  LOP3.LUT R3, R227, 0x38, R4, 0xf8, !PT ;  /* 0x00000038e3037812 */ /* 0x000fe400078ef804 */
[----:B------:R-:W-:Y:S01]  /*f750*/  LEA R56, R5, UR4, 0x1 ;  /* 0x0000000405387c11 */ /* 0x000fe2000f8e08ff */
        /* <DEDUP_REMOVED lines=15> */
[--C-:B------:R-:W-:Y:S02]  /*f850*/  HADD2.F32 R40, -RZ, R9.reuse.H0_H0 ;  /* 0x20000009ff287230 */ /* 0x100fe40000004100 */
[-C--:B------:R-:W-:Y:S01]  /*f860*/  FMUL.FTZ R44, R45, R39.reuse ;  /* 0x000000272d2c7220 */ /* 0x080fe20000410000 */
[C---:B------:R-:W-:Y:S01]  /*f870*/  FMUL.FTZ R46, R43.reuse, R39 ;  /* 0x000000272b2e7220 */ /* 0x040fe20000410000 */
[----:B------:R-:W-:Y:S02]  /*f880*/  HADD2.F32 R9, -RZ, R9.H1_H1 ;  /* 0x30000009ff097230 */ /* 0x000fe40000004100 */
[-C--:B------:R-:W-:Y:S01]  /*f890*/  FMUL.FTZ R39, R52, R8.reuse ;  /* 0x0000000834277220 */ /* 0x080fe20000410000 */
[-C--:B------:R-:W-:Y:S01]  /*f8a0*/  FFMA.FTZ R44, R43, R35.reuse, -R44 ;  /* 0x000000232b2c7223 */ /* 0x080fe2000001082c */
[----:B------:R-:W-:Y:S01]  /*f8b0*/  FFMA.FTZ R46, R45, R35, R46 ;  /* 0x000000232d2e7223 */ /* 0x000fe2000001002e */
[----:B------:R-:W-:Y:S01]  /*f8c0*/  FMUL.FTZ R35, R48, R8 ;  /* 0x0000000830237220 */ /* 0x000fe20000410000 */
[----:B------:R-:W-:Y:S01]  /*f8d0*/  FMUL.FTZ R43, R54, R40 ;  /* 0x00000028362b7220 */ /* 0x000fe20000410000 */
[----:B------:R-:W-:-:S02]  /*f8e0*/  HADD2.F32 R41, -RZ, R10.H0_H0 ;  /* 0x2000000aff297230 */ /* 0x000fc40000004100 */
[----:B------:R-:W-:Y:S01]  /*f8f0*/  FFMA.FTZ R39, R48, R4, -R39 ;  /* 0x0000000430277223 */ /* 0x000fe20000010827 */
[----:B------:R-:W-:Y:S01]  /*f900*/  FMUL.FTZ R45, R50, R40 ;  /* 0x00000028322d7220 */ /* 0x000fe20000410000 */
[----:B------:R-:W-:Y:S01]  /*f910*/  FFMA.FTZ R35, R52, R4, R35 ;  /* 0x0000000434237223 */ /* 0x000fe20000010023 */
[----:B------:R-:W-:Y:S02]  /*f920*/  HADD2.F32 R10, -RZ, R10.H1_H1 ;  /* 0x3000000aff0a7230 */ /* 0x000fe40000004100 */
[-C--:B------:R-:W-:Y:S01]  /*f930*/  FMUL.FTZ R4, R53, R9.reuse ;  /* 0x0000000935047220 */ /* 0x080fe20000410000 */
[----:B------:R-:W-:Y:S01]  /*f940*/  FMUL.FTZ R8, R47, R9 ;  /* 0x000000092f087220 */ /* 0x000fe20000410000 */
[----:B------:R-:W-:Y:S02]  /*f950*/  HADD2.F32 R52, -RZ, R34.H0_H0 ;  /* 0x20000022ff347230 */ /* 0x000fe40000004100 */
[-C--:B------:R-:W-:Y:S01]  /*f960*/  FFMA.FTZ R43, R50, R36.reuse, -R43 ;  /* 0x00000024322b7223 */ /* 0x080fe2000001082b */
[----:B------:R-:W-:Y:S01]  /*f970*/  FFMA.FTZ R45, R54, R36, R45 ;  /* 0x00000024362d7223 */ /* 0x000fe2000001002d */
[----:B------:R-:W-:-:S02]  /*f980*/  HADD2.F32 R50, -RZ, R30.H0_H0 ;  /* 0x2000001eff327230 */ /* 0x000fc40000004100 */
[-C--:B------:R-:W-:Y:S01]  /*f990*/  FFMA.FTZ R36, R47, R5.reuse, -R4 ;  /* 0x000000052f247223 */ /* 0x080fe20000010804 */
[----:B------:R-:W-:Y:S01]  /*f9a0*/  FFMA.FTZ R40, R53, R5, R8 ;  /* 0x0000000535287223 */ /* 0x000fe20000010008 */
[-C--:B------:R-:W-:Y:S01]  /*f9b0*/  FMUL.FTZ R4, R55, R41.reuse ;  /* 0x0000002937047220 */ /* 0x080fe20000410000 */
[-C--:B------:R-:W-:Y:S01]  /*f9c0*/  FMUL.FTZ R5, R52, R10.reuse ;  /* 0x0000000a34057220 */ /* 0x080fe20000410000 */
[C---:B------:R-:W-:Y:S01]  /*f9d0*/  FMUL.FTZ R48, R51.reuse, R41 ;  /* 0x0000002933307220 */ /* 0x040fe20000410000 */
[C---:B------:R-:W-:Y:S01]  /*f9e0*/  FMUL.FTZ R9, R50.reuse, R10 ;  /* 0x0000000a32097220 */ /* 0x040fe20000410000 */
[--C-:B------:R-:W-:Y:S02]  /*f9f0*/  HADD2.F32 R42, -RZ, R11.reuse.H0_H0 ;  /* 0x2000000bff2a7230 */ /* 0x100fe40000004100 */
[----:B------:R-:W-:Y:S01]  /*fa00*/  FFMA.FTZ R41, R51, R37, -R4 ;  /* 0x0000002533297223 */ /* 0x000fe20000010804 */
[----:B------:R-:W-:Y:S01]  /*fa10*/  FFMA.FTZ R10, R50, R6, -R5 ;  /* 0x00000006320a7223 */ /* 0x000fe20000010805 */
[----:B------:R-:W-:-:S02]  /*fa20*/  HADD2.F32 R11, -RZ, R11.H1_H1 ;  /* 0x3000000bff0b7230 */ /* 0x000fc40000004100 */
[----:B------:R-:W-:Y:S01]  /*fa30*/  FFMA.FTZ R48, R55, R37, R48 ;  /* 0x0000002537307223 */ /* 0x000fe20000010030 */
[----:B------:R-:W-:Y:S02]  /*fa40*/  HADD2.F32 R50, -RZ, R33.H1_H1 ;  /* 0x30000021ff327230 */ /* 0x000fe40000004100 */
[----:B------:R-:W-:Y:S01]  /*fa50*/  FFMA.FTZ R37, R52, R6, R9 ;  /* 0x0000000634257223 */ /* 0x000fe20000010009 */
[----:B------:R-:W-:Y:S02]  /*fa60*/  HADD2.F32 R51, -RZ, R34.H1_H1 ;  /* 0x30000022ff337230 */ /* 0x000fe40000004100 */
[----:B------:R-:W-:Y:S02]  /*fa70*/  HADD2.F32 R8, -RZ, R29.H1_H1 ;  /* 0x3000001dff087230 */ /* 0x000fe40000004100 */
[----:B------:R-:W-:Y:S01]  /*fa80*/  FMUL.FTZ R5, R50, R42 ;  /* 0x0000002a32057220 */ /* 0x000fe20000410000 */
[----:B------:R-:W-:Y:S02]  /*fa90*/  HADD2.F32 R47, -RZ, R30.H1_H1 ;  /* 0x3000001eff2f7230 */ /* 0x000fe40000004100 */
[----:B------:R-:W-:Y:S01]  /*faa0*/  FMUL.FTZ R4, R51, R11 ;  /* 0x0000000b33047220 */ /* 0x000fe20000410000 */
[----:B------:R-:W-:-:S02]  /*fab0*/  HADD2.F32 R38, -RZ, R7.H0_H0 ;  /* 0x20000007ff267230 */ /* 0x000fc40000004100 */
[C---:B------:R-:W-:Y:S01]  /*fac0*/  FMUL.FTZ R9, R8.reuse, R42 ;  /* 0x0000002a08097220 */ /* 0x040fe20000410000 */
[----:B------:R-:W-:Y:S02]  /*fad0*/  HADD2.F32 R7, -RZ, R7.H1_H1 ;  /* 0x30000007ff077230 */ /* 0x000fe40000004100 */
[C---:B------:R-:W-:Y:S01]  /*fae0*/  FMUL.FTZ R6, R47.reuse, R11 ;  /* 0x0000000b2f067220 */ /* 0x040fe20000410000 */
[-C--:B------:R-:W-:Y:S01]  /*faf0*/  FFMA.FTZ R11, R8, R38.reuse, -R5 ;  /* 0x00000026080b7223 */ /* 0x080fe20000010805 */
[----:B------:R-:W-:Y:S01]  /*fb00*/  FFMA.FTZ R38, R50, R38, R9 ;  /* 0x0000002632267223 */ /* 0x000fe20000010009 */
[-C--:B------:R-:W-:Y:S01]  /*fb10*/  FFMA.FTZ R42, R47, R7.reuse, -R4 ;  /* 0x000000072f2a7223 */ /* 0x080fe20000010804 */
[----:B------:R-:W-:Y:S01]  /*fb20*/  FFMA.FTZ R47, R51, R7, R6 ;  /* 0x00000007332f7223 */ /* 0x000fe20000010006 */
[----:B------:R-:W-:Y:S02]  /*fb30*/  F2FP.F16.F32.PACK_AB R4, R39, R44 ;  /* 0x0000002c2704723e */ /* 0x000fe400000000ff */
[----:B------:R-:W-:-:S02]  /*fb40*/  F2FP.F16.F32.PACK_AB R5, R36, R43 ;  /* 0x0000002b2405723e */ /* 0x000fc400000000ff */
[----:B------:R-:W-:Y:S02]  /*fb50*/  F2FP.F16.F32.PACK_AB R6, R10, R41 ;  /* 0x000000290a06723e */ /* 0x000fe400000000ff */
[----:B------:R-:W-:Y:S02]  /*fb60*/  F2FP.F16.F32.PACK_AB R7, R42, R11 ;  /* 0x0000000b2a07723e */ /* 0x000fe400000000ff */
[----:B------:R-:W-:Y:S02]  /*fb70*/  F2FP.F16.F32.PACK_AB R8, R35, R46 ;  /* 0x0000002e2308723e */ /* 0x000fe400000000ff */
[----:B------:R-:W-:Y:S01]  /*fb80*/  F2FP.F16.F32.PACK_AB R9, R40, R45 ;  /* 0x0000002d2809723e */ /* 0x000fe200000000ff */
[----:B------:R3:W-:Y:S01]  /*fb90*/  STS.128 [R56], R4 ;  /* 0x0000000438007388 */ /* 0x0007e20000000c00 */
[----:B------:R-:W-:Y:S02]  /*fba0*/  F2FP.F16.F32.PACK_AB R10, R37, R48 ;  /* 0x00000030250a723e */ /* 0x000fe400000000ff */
[----:B------:R-:W-:-:S05]  /*fbb0*/  F2FP.F16.F32.PACK_AB R11, R47, R38 ;  /* 0x000000262f0b723e */ /* 0x000fca00000000ff */
[----:B------:R3:W-:Y:S02]  /*fbc0*/  STS.128 [R3+0x14400], R8 ;  /* 0x0144000803007388 */ /* 0x0007e40000000c00 */
.L_x_634:
[----:B------:R-:W-:Y:S05]  /*fbd0*/  BSYNC B2 ;  /* 0x0000000000027941 */ /* 0x000fea0003800000 */
.L_x_633:
[----:B------:R-:W-:Y:S05]  /*fbe0*/  @P1 BRA `(.L_x_632) ;  /* 0x00000004005c1947 */ /* 0x000fea0003800000 */
[----:B------:R-:W0:Y:S01]  /*fbf0*/  LDL R55, [R1+0x88] ;  /* 0x0000880001377983 */ /* 0x000e220000100800 */
[----:B------:R-:W-:Y:S01]  /*fc00*/  LEA.HI R49, R49, R12, RZ, 0x1d ;  /* 0x0000000c31317211 */ /* 0x000fe200078fe8ff */
[----:B------:R-:W-:Y:S02]  /*fc10*/  HADD2.F32 R43, -RZ, R13.H0_H0 ;  /* 0x2000000dff2b7230 */ /* 0x000fe40000004100 */
[--C-:B------:R-:W-:Y:S01]  /*fc20*/  HADD2.F32 R45, -RZ, R21.reuse.H0_H0 ;  /* 0x20000015ff2d7230 */ /* 0x100fe20000004100 */
[----:B-123--:R-:W-:Y:S01]  /*fc30*/  SHF.R.S32.HI R6, RZ, 0x1f, R49 ;  /* 0x0000001fff067819 */ /* 0x00efe20000011431 */
[----:B------:R-:W-:Y:S02]  /*fc40*/  IMAD.SHL.U32 R4, R49, 0x8, RZ ;  /* 0x0000000831047824 */ /* 0x000fe400078e00ff */
[----:B------:R-:W-:Y:S01]  /*fc50*/  HADD2.F32 R52, -RZ, R24.H0_H0 ;  /* 0x20000018ff347230 */ /* 0x000fe20000004100 */
[----:B------:R-:W-:Y:S01]  /*fc60*/  LEA.HI R6, R6, R49, RZ, 0x3 ;  /* 0x0000003106067211 */ /* 0x000fe200078f18ff */
[----:B------:R-:W-:Y:S01]  /*fc70*/  HADD2.F32 R48, -RZ, R14.H0_H0 ;  /* 0x2000000eff307230 */ /* 0x000fe20000004100 */
[----:B------:R-:W-:Y:S01]  /*fc80*/  LOP3.LUT R3, R227, 0x38, R4, 0xf8, !PT ;  /* 0x00000038e3037812 */ /* 0x000fe200078ef804 */
[----:B------:R-:W-:-:S02]  /*fc90*/  HADD2.F32 R54, -RZ, R21.H1_H1 ;  /* 0x30000015ff367230 */ /* 0x000fc40000004100 */
[----:B------:R-:W-:Y:S01]  /*fca0*/  IMAD.SHL.U32 R6, R6, 0x400, RZ ;  /* 0x0000040006067824 */ /* 0x000fe200078e00ff */
[----:B------:R-:W-:Y:S01]  /*fcb0*/  LOP3.LUT R8, R3, R230, RZ, 0x3c, !PT ;  /* 0x000000e603087212 */ /* 0x000fe200078e3cff */
[----:B------:R-:W-:Y:S02]  /*fcc0*/  HADD2.F32 R50, -RZ, R13.H1_H1 ;  /* 0x3000000dff327230 */ /* 0x000fe40000004100 */
[----:B------:R-:W-:Y:S01]  /*fcd0*/  HADD2.F32 R51, -RZ, R24.H1_H1 ;  /* 0x30000018ff337230 */ /* 0x000fe20000004100 */
[----:B------:R-:W-:Y:S01]  /*fce0*/  LOP3.LUT R3, R6, 0x7fffe000, RZ, 0xc0, !PT ;  /* 0x7fffe00006037812 */ /* 0x000fe200078ec0ff */
[----:B------:R-:W-:Y:S02]  /*fcf0*/  HADD2.F32 R47, -RZ, R14.H1_H1 ;  /* 0x3000000eff2f7230 */ /* 0x000fe40000004100 */
[----:B------:R-:W-:Y:S01]  /*fd00*/  HADD2.F32 R53, -RZ, R25.H0_H0 ;  /* 0x20000019ff357230 */ /* 0x000fe20000004100 */
[----:B------:R-:W-:Y:S01]  /*fd10*/  IADD3 R3, R8, R3, R231 ;  /* 0x0000000308037210 */ /* 0x000fe20007ffe0e7 */
[----:B------:R-:W-:-:S03]  /*fd20*/  HADD2.F32 R49, -RZ, R15.H0_H0 ;  /* 0x2000000fff317230 */ /* 0x000fc60000004100 */
[----:B------:R-:W-:-:S05]  /*fd30*/  LEA R3, R3, R16, 0x1 ;  /* 0x0000001003037211 */ /* 0x000fca00078e08ff */
[----:B------:R-:W1:Y:S02]  /*fd40*/  LDS.128 R8, [R3+0x14400] ;  /* 0x0144000003087984 */ /* 0x000e640000000c00 */
[--C-:B-1----:R-:W-:Y:S02]  /*fd50*/  HADD2.F32 R39, -RZ, R8.reuse.H0_H0 ;  /* 0x20000008ff277230 */ /* 0x102fe40000004100 */
[----:B------:R-:W-:Y:S02]  /*fd60*/  HADD2.F32 R8, -RZ, R8.H1_H1 ;  /* 0x30000008ff087230 */ /* 0x000fe40000004100 */
[--C-:B------:R-:W-:Y:S02]  /*fd70*/  HADD2.F32 R40, -RZ, R9.reuse.H0_H0 ;  /* 0x20000009ff287230 */ /* 0x100fe40000004100 */
[-C--:B------:R-:W-:Y:S01]  /*fd80*/  FMUL.FTZ R44, R45, R39.reuse ;  /* 0x000000272d2c7220 */ /* 0x080fe20000410000 */
[----:B------:R-:W-:Y:S01]  /*fd90*/  FMUL.FTZ R46, R43, R39 ;  /* 0x000000272b2e7220 */ /* 0x000fe20000410000 */
[----:B------:R-:W-:-:S02]  /*fda0*/  HADD2.F32 R9, -RZ, R9.H1_H1 ;  /* 0x30000009ff097230 */ /* 0x000fc40000004100 */
[----:B------:R-:W-:Y:S01]  /*fdb0*/  FMUL.FTZ R39, R52, R8 ;  /* 0x0000000834277220 */ /* 0x000fe20000410000 */
[--C-:B------:R-:W-:Y:S02]  /*fdc0*/  HADD2.F32 R41, -RZ, R10.reuse.H0_H0 ;  /* 0x2000000aff297230 */ /* 0x100fe40000004100 */
[----:B------:R-:W-:Y:S02]  /*fdd0*/  HADD2.F32 R10, -RZ, R10.H1_H1 ;  /* 0x3000000aff0a7230 */ /* 0x000fe40000004100 */
[--C-:B------:R-:W-:Y:S02]  /*fde0*/  HADD2.F32 R42, -RZ, R11.reuse.H0_H0 ;  /* 0x2000000bff2a7230 */ /* 0x100fe40000004100 */
[----:B------:R-:W-:Y:S01]  /*fdf0*/  HADD2.F32 R11, -RZ, R11.H1_H1 ;  /* 0x3000000bff0b7230 */ /* 0x000fe20000004100 */
[----:B0-----:R-:W0:Y:S02]  /*fe00*/  LDS.128 R4, [R55] ;  /* 0x0000000037047984 */ /* 0x001e240000000c00 */
[----:B0-----:R-:W-:-:S02]  /*fe10*/  HADD2.F32 R35, -RZ, R4.H0_H0 ;  /* 0x20000004ff237230 */ /* 0x001fc40000004100 */
[----:B------:R-:W-:Y:S02]  /*fe20*/  HADD2.F32 R4, -RZ, R4.H1_H1 ;  /* 0x30000004ff047230 */ /* 0x000fe40000004100 */
[--C-:B------:R-:W-:Y:S02]  /*fe30*/  HADD2.F32 R36, -RZ, R5.reuse.H0_H0 ;  /* 0x20000005ff247230 */ /* 0x100fe40000004100 */
[-C--:B------:R-:W-:Y:S01]  /*fe40*/  FFMA.FTZ R44, R43, R35.reuse, -R44 ;  /* 0x000000232b2c7223 */ /* 0x080fe2000001082c */
[----:B------:R-:W-:Y:S01]  /*fe50*/  FFMA.FTZ R46, R45, R35, R46 ;  /* 0x000000232d2e7223 */ /* 0x000fe2000001002e */
[----:B------:R-:W-:Y:S01]  /*fe60*/  FMUL.FTZ R35, R48, R8 ;  /* 0x0000000830237220 */ /* 0x000fe20000410000 */
[----:B------:R-:W-:Y:S01]  /*fe70*/  FMUL.FTZ R43, R54, R40 ;  /* 0x00000028362b7220 */ /* 0x000fe20000410000 */
[----:B------:R-:W-:Y:S02]  /*fe80*/  HADD2.F32 R5, -RZ, R5.H1_H1 ;  /* 0x30000005ff057230 */ /* 0x000fe40000004100 */
[----:B------:R-:W-:Y:S01]  /*fe90*/  FFMA.FTZ R39, R48, R4, -R39 ;  /* 0x0000000430277223 */ /* 0x000fe20000010827 */
[----:B------:R-:W-:Y:S01]  /*fea0*/  FMUL.FTZ R45, R50, R40 ;  /* 0x00000028322d7220 */ /* 0x000fe20000410000 */
[----:B------:R-:W-:Y:S01]  /*feb0*/  FFMA.FTZ R35, R52, R4, R35 ;  /* 0x0000000434237223 */ /* 0x000fe20000010023 */
[-C--:B------:R-:W-:Y:S01]  /*fec0*/  FMUL.FTZ R4, R51, R9.reuse ;  /* 0x0000000933047220 */ /* 0x080fe20000410000 */
[----:B------:R-:W-:Y:S01]  /*fed0*/  FMUL.FTZ R8, R47, R9 ;  /* 0x000000092f087220 */ /* 0x000fe20000410000 */
[----:B------:R-:W-:-:S02]  /*fee0*/  HADD2.F32 R52, -RZ, R26.H0_H0 ;  /* 0x2000001aff347230 */ /* 0x000fc40000004100 */
[-C--:B------:R-:W-:Y:S01]  /*fef0*/  FFMA.FTZ R43, R50, R36.reuse, -R43 ;  /* 0x00000024322b7223 */ /* 0x080fe2000001082b */
[----:B------:R-:W-:Y:S02]  /*ff00*/  HADD2.F32 R37, -RZ, R6.H0_H0 ;  /* 0x20000006ff257230 */ /* 0x000fe40000004100 */
[----:B------:R-:W-:Y:S01]  /*ff10*/  FFMA.FTZ R45, R54, R36, R45 ;  /* 0x00000024362d7223 */ /* 0x000fe2000001002d */
[----:B------:R-:W-:Y:S02]  /*ff20*/  HADD2.F32 R50, -RZ, R20.H0_H0 ;  /* 0x20000014ff327230 */ /* 0x000fe40000004100 */
[-C--:B------:R-:W-:Y:S01]  /*ff30*/  FFMA.FTZ R36, R47, R5.reuse, -R4 ;  /* 0x000000052f247223 */ /* 0x080fe20000010804 */
[----:B------:R-:W-:Y:S02]  /*ff40*/  HADD2.F32 R6, -RZ, R6.H1_H1 ;  /* 0x30000006ff067230 */ /* 0x000fe40000004100 */
[----:B------:R-:W-:Y:S01]  /*ff50*/  FFMA.FTZ R40, R51, R5, R8 ;  /* 0x0000000533287223 */ /* 0x000fe20000010008 */
[-C--:B------:R-:W-:Y:S01]  /*ff60*/  FMUL.FTZ R4, R53, R41.reuse ;  /* 0x0000002935047220 */ /* 0x080fe20000410000 */
[-C--:B------:R-:W-:Y:S01]  /*ff70*/  FMUL.FTZ R5, R52, R10.reuse ;  /* 0x0000000a34057220 */ /* 0x080fe20000410000 */
[C---:B------:R-:W-:Y:S01]  /*ff80*/  FMUL.FTZ R48, R49.reuse, R41 ;  /* 0x0000002931307220 */ /* 0x040fe20000410000 */
[C---:B------:R-:W-:Y:S01]  /*ff90*/  FMUL.FTZ R9, R50.reuse, R10 ;  /* 0x0000000a32097220 */ /* 0x040fe20000410000 */
[----:B------:R-:W-:Y:S01]  /*ffa0*/  FFMA.FTZ R41, R49, R37, -R4 ;  /* 0x0000002531297223 */ /* 0x000fe20000010804 */
[----:B------:R-:W-:Y:S01]  /*ffb0*/  FFMA.FTZ R10, R50, R6, -R5 ;  /* 0x00000006320a7223 */ /* 0x000fe20000010805 */
[----:B------:R-:W-:-:S02]  /*ffc0*/  HADD2.F32 R50, -RZ, R25.H1_H1 ;  /* 0x30000019ff327230 */ /* 0x000fc40000004100 */
[----:B------:R-:W-:Y:S01]  /*ffd0*/  FFMA.FTZ R48, R53, R37, R48 ;  /* 0x0000002535307223 */ /* 0x000fe20000010030 */
[----:B------:R-:W-:Y:S02]  /*ffe0*/  HADD2.F32 R49, -RZ, R26.H1_H1 ;  /* 0x3000001aff317230 */ /* 0x000fe40000004100 */
[----:B------:R-:W-:Y:S01]  /*fff0*/  FFMA.FTZ R37, R52, R6, R9 ;  /* 0x0000000634257223 */ /* 0x000fe20000010009 */
        /* <DEDUP_REMOVED lines=22> */
.L_x_632:
[----:B------:R-:W-:Y:S05]  /*10160*/  BSYNC B1 ;  /* 0x0000000000017941 */ /* 0x000fea0003800000 */
.L_x_631:
[----:B------:R-:W-:Y:S01]  /*10170*/  ISETP.GE.AND P0, PT, R218, R0, PT ;  /* 0x00000000da00720c */ /* 0x000fe20003f06270 */
[----:B------:R-:W-:-:S12]  /*10180*/  BSSY B1, `(.L_x_635) ;  /* 0x00000bb000017945 */ /* 0x000fd80003800000 */
[----:B------:R-:W-:Y:S05]  /*10190*/  @P0 BRA `(.L_x_636) ;  /* 0x0000000800e40947 */ /* 0x000fea0003800000 */
[----:B------:R-:W5:Y:S01]  /*101a0*/  LDC R49, c[0x0][0x3d4] ;  /* 0x0000f500ff317b82 */ /* 0x000f620000000800 */
[----:B------:R-:W-:Y:S01]  /*101b0*/  BSSY B2, `(.L_x_637) ;  /* 0x000005f000027945 */ /* 0x000fe20003800000 */
[-C--:B-----5:R-:W-:Y:S02]  /*101c0*/  ISETP.GE.AND P0, PT, R212, R49.reuse, PT ;  /* 0x00000031d400720c */ /* 0x0a0fe40003f06270 */
[----:B------:R-:W-:-:S11]  /*101d0*/  ISETP.GE.AND P1, PT, R213, R49, PT ;  /* 0x00000031d500720c */ /* 0x000fd60003f26270 */
[----:B------:R-:W-:Y:S05]  /*101e0*/  @P0 BRA `(.L_x_638) ;  /* 0x00000004006c0947 */ /* 0x000fea0003800000 */
[----:B-1234-:R-:W2:Y:S01]  /*101f0*/  LDL R3, [R1+0x68] ;  /* 0x0000680001037983 */ /* 0x01eea20000100800 */
        /* <DEDUP_REMOVED lines=90> */
.L_x_638:
[----:B------:R-:W-:Y:S05]  /*107a0*/  BSYNC B2 ;  /* 0x0000000000027941 */ /* 0x000fea0003800000 */
.L_x_637:
[----:B------:R-:W-:Y:S05]  /*107b0*/  @P1 BRA `(.L_x_636) ;  /* 0x00000004005c1947 */ /* 0x000fea0003800000 */
[----:B----4-:R-:W4:Y:S01]  /*107c0*/  LDL R55, [R1+0x84] ;  /* 0x0000840001377983 */ /* 0x010f220000100800 */
[----:B------:R-:W-:Y:S01]  /*107d0*/  LEA.HI R49, R49, R12, RZ, 0x1d ;  /* 0x0000000c31317211 */ /* 0x000fe200078fe8ff */
[----:B------:R-:W-:Y:S02]  /*107e0*/  HADD2.F32 R43, -RZ, R13.H0_H0 ;  /* 0x2000000dff2b7230 */ /* 0x000fe40000004100 */
[--C-:B------:R-:W-:Y:S01]  /*107f0*/  HADD2.F32 R45, -RZ, R21.reuse.H0_H0 ;  /* 0x20000015ff2d7230 */ /* 0x100fe20000004100 */
[----:B0123--:R-:W-:Y:S01]  /*10800*/  SHF.R.S32.HI R6, RZ, 0x1f, R49 ;  /* 0x0000001fff067819 */ /* 0x00ffe20000011431 */
        /* <DEDUP_REMOVED lines=16> */
[----:B------:R-:W0:Y:S02]  /*10910*/  LDS.128 R8, [R3+0x14400] ;  /* 0x0144000003087984 */ /* 0x000e240000000c00 */
[--C-:B0-----:R-:W-:Y:S02]  /*10920*/  HADD2.F32 R39, -RZ, R8.reuse.H0_H0 ;  /* 0x20000008ff277230 */ /* 0x101fe40000004100 */
        /* <DEDUP_REMOVED lines=10> */
[----:B----4-:R-:W0:Y:S02]  /*109d0*/  LDS.128 R4, [R55] ;  /* 0x0000000037047984 */ /* 0x010e240000000c00 */
        /* <DEDUP_REMOVED lines=53> */
.L_x_636:
[----:B------:R-:W-:Y:S05]  /*10d30*/  BSYNC B1 ;  /* 0x0000000000017941 */ /* 0x000fea0003800000 */
.L_x_635:
[----:B01234-:R-:W2:Y:S02]  /*10d40*/  LDL R3, [R1+0x70] ;  /* 0x0000700001037983 */ /* 0x01fea40000100800 */
[----:B--2---:R-:W-:-:S13]  /*10d50*/  ISETP.GE.AND P0, PT, R3, R0, PT ;  /* 0x000000000300720c */ /* 0x004fda0003f06270 */
[----:B------:R-:W-:Y:S05]  /*10d60*/  @P0 BRA `(.L_x_612) ;  /* 0x0000000800f00947 */ /* 0x000fea0003800000 */
[----:B------:R0:W5:Y:S01]  /*10d70*/  LDL R54, [R1+0x74] ;  /* 0x0000740001367983 */ /* 0x0001620000100800 */
[----:B------:R-:W1:Y:S03]  /*10d80*/  LDC R47, c[0x0][0x3d4] ;  /* 0x0000f500ff2f7b82 */ /* 0x000e660000000800 */
[----:B------:R0:W5:Y:S04]  /*10d90*/  LDL R52, [R1+0x78] ;  /* 0x0000780001347983 */ /* 0x0001680000100800 */
[----:B------:R0:W5:Y:S01]  /*10da0*/  LDL R50, [R1+0x7c] ;  /* 0x00007c0001327983 */ /* 0x0001620000100800 */
[----:B------:R-:W-:Y:S01]  /*10db0*/  BSSY B1, `(.L_x_639) ;  /* 0x000005f000017945 */ /* 0x000fe20003800000 */
[----:B-1----:R-:W-:-:S02]  /*10dc0*/  ISETP.GE.AND P0, PT, R212, R47, PT ;  /* 0x0000002fd400720c */ /* 0x002fc40003f06270 */
[----:B------:R-:W-:-:S11]  /*10dd0*/  ISETP.GE.AND P1, PT, R213, R47, PT ;  /* 0x0000002fd500720c */ /* 0x000fd60003f26270 */
[----:B0-----:R-:W-:Y:S05]  /*10de0*/  @P0 BRA `(.L_x_640) ;  /* 0x00000004006c0947 */ /* 0x001fea0003800000 */
[----:B------:R-:W2:Y:S01]  /*10df0*/  LDL R3, [R1+0x68] ;  /* 0x0000680001037983 */ /* 0x000ea20000100800 */
[----:B------:R-:W-:Y:S01]  /*10e00*/  LEA.HI R0, R47, R220, RZ, 0x1d ;  /* 0x000000dc2f007211 */ /* 0x000fe200078fe8ff */
[----:B------:R-:W-:Y:S01]  /*10e10*/  HADD2.F32 R42, -RZ, R27.H0_H0 ;  /* 0x2000001bff2a7230 */ /* 0x000fe20000004100 */
[----:B-----5:R-:W-:Y:S01]  /*10e20*/  LOP3.LUT R4, R54, 0x38, R212, 0xf8, !PT ;  /* 0x0000003836047812 */ /* 0x020fe200078ef8d4 */
[----:B------:R-:W-:Y:S01]  /*10e30*/  HADD2.F32 R44, -RZ, R31.H0_H0 ;  /* 0x2000001fff2c7230 */ /* 0x000fe20000004100 */
[----:B------:R-:W-:Y:S01]  /*10e40*/  SHF.R.S32.HI R5, RZ, 0x1f, R0 ;  /* 0x0000001fff057819 */ /* 0x000fe20000011400 */
[----:B------:R-:W-:Y:S01]  /*10e50*/  HADD2.F32 R46, -RZ, R32.H0_H0 ;  /* 0x20000020ff2e7230 */ /* 0x000fe20000004100 */
[----:B------:R-:W-:Y:S01]  /*10e60*/  LOP3.LUT R4, R50, R4, R52, 0xf6, !PT ;  /* 0x0000000432047212 */ /* 0x000fe200078ef634 */
[----:B------:R-:W-:Y:S01]  /*10e70*/  HADD2.F32 R49, -RZ, R27.H1_H1 ;  /* 0x3000001bff317230 */ /* 0x000fe20000004100 */
[----:B------:R-:W-:Y:S01]  /*10e80*/  LEA.HI R5, R5, R0, RZ, 0x3 ;  /* 0x0000000005057211 */ /* 0x000fe200078f18ff */
[----:B------:R-:W-:-:S02]  /*10e90*/  HADD2.F32 R51, -RZ, R31.H1_H1 ;  /* 0x3000001fff337230 */ /* 0x000fc40000004100 */
[----:B------:R-:W-:Y:S02]  /*10ea0*/  HADD2.F32 R53, -RZ, R32.H1_H1 ;  /* 0x30000020ff357230 */ /* 0x000fe40000004100 */
[----:B------:R-:W-:Y:S01]  /*10eb0*/  IMAD.SHL.U32 R5, R5, 0x400, RZ ;  /* 0x0000040005057824 */ /* 0x000fe200078e00ff */
[----:B--2---:R-:W-:Y:S01]  /*10ec0*/  R2UR UR4, R3 ;  /* 0x00000000030472ca */ /* 0x004fe200000e0000 */
[----:B------:R-:W-:-:S05]  /*10ed0*/  IMAD.SHL.U32 R3, R0, 0x8, RZ ;  /* 0x0000000800037824 */ /* 0x000fca00078e00ff */
[----:B------:R-:W-:Y:S02]  /*10ee0*/  LOP3.LUT R0, R54, 0x38, R3, 0xf8, !PT ;  /* 0x0000003836007812 */ /* 0x000fe400078ef803 */
[----:B------:R-:W-:Y:S02]  /*10ef0*/  LOP3.LUT R3, R5, 0x7fffe000, RZ, 0xc0, !PT ;  /* 0x7fffe00005037812 */ /* 0x000fe400078ec0ff */
[----:B------:R-:W-:-:S03]  /*10f00*/  LOP3.LUT R0, R0, R52, RZ, 0x3c, !PT ;  /* 0x0000003400007212 */ /* 0x000fc600078e3cff */
[----:B------:R-:W-:Y:S02]  /*10f10*/  LEA R48, R4, UR4, 0x1 ;  /* 0x0000000404307c11 */ /* 0x000fe4000f8e08ff */
[----:B------:R-:W-:-:S03]  /*10f20*/  IADD3 R3, R0, R3, R50 ;  /* 0x0000000300037210 */ /* 0x000fc60007ffe032 */
[----:B------:R-:W0:Y:S01]  /*10f30*/  LDS.128 R4, [R48] ;  /* 0x0000000030047984 */ /* 0x000e220000000c00 */
[----:B------:R-:W-:-:S05]  /*10f40*/  LEA R3, R3, R16, 0x1 ;  /* 0x0000001003037211 */ /* 0x000fca00078e08ff */
[----:B------:R-:W1:Y:S01]  /*10f50*/  LDS.128 R8, [R3+0x14400] ;  /* 0x0144000003087984 */ /* 0x000e620000000c00 */
[--C-:B0-----:R-:W-:Y:S02]  /*10f60*/  HADD2.F32 R0, -RZ, R4.reuse.H0_H0 ;  /* 0x20000004ff007230 */ /* 0x101fe40000004100 */
[----:B------:R-:W-:Y:S02]  /*10f70*/  HADD2.F32 R4, -RZ, R4.H1_H1 ;  /* 0x30000004ff047230 */ /* 0x000fe40000004100 */
[----:B------:R-:W-:Y:S02]  /*10f80*/  HADD2.F32 R35, -RZ, R5.H0_H0 ;  /* 0x20000005ff237230 */ /* 0x000fe40000004100 */
[--C-:B-1----:R-:W-:Y:S02]  /*10f90*/  HADD2.F32 R38, -RZ, R8.reuse.H0_H0 ;  /* 0x20000008ff267230 */ /* 0x102fe40000004100 */
[----:B------:R-:W-:Y:S02]  /*10fa0*/  HADD2.F32 R8, -RZ, R8.H1_H1 ;  /* 0x30000008ff087230 */ /* 0x000fe40000004100 */
[----:B------:R-:W-:-:S02]  /*10fb0*/  HADD2.F32 R39, -RZ, R9.H0_H0 ;  /* 0x20000009ff277230 */ /* 0x000fc40000004100 */
[-C--:B------:R-:W-:Y:S01]  /*10fc0*/  FMUL.FTZ R43, R44, R38.reuse ;  /* 0x000000262c2b7220 */ /* 0x080fe20000410000 */
[----:B------:R-:W-:Y:S01]  /*10fd0*/  FMUL.FTZ R45, R42, R38 ;  /* 0x000000262a2d7220 */ /* 0x000fe20000410000 */
[----:B------:R-:W-:Y:S02]  /*10fe0*/  HADD2.F32 R38, -RZ, R28.H0_H0 ;  /* 0x2000001cff267230 */ /* 0x000fe40000004100 */
[----:B------:R-:W-:Y:S01]  /*10ff0*/  FMUL.FTZ R31, R46, R8 ;  /* 0x000000082e1f7220 */ /* 0x000fe20000410000 */
[----:B------:R-:W-:Y:S02]  /*11000*/  HADD2.F32 R9, -RZ, R9.H1_H1 ;  /* 0x30000009ff097230 */ /* 0x000fe40000004100 */
[-C--:B------:R-:W-:Y:S01]  /*11010*/  FFMA.FTZ R43, R42, R0.reuse, -R43 ;  /* 0x000000002a2b7223 */ /* 0x080fe2000001082b */
[----:B------:R-:W-:Y:S01]  /*11020*/  FFMA.FTZ R45, R44, R0, R45 ;  /* 0x000000002c2d7223 */ /* 0x000fe2000001002d */
[----:B------:R-:W-:Y:S01]  /*11030*/  FMUL.FTZ R27, R38, R8 ;  /* 0x00000008261b7220 */ /* 0x000fe20000410000 */
[----:B------:R-:W-:-:S02]  /*11040*/  HADD2.F32 R5, -RZ, R5.H1_H1 ;  /* 0x30000005ff057230 */ /* 0x000fc40000004100 */
[-C--:B------:R-:W-:Y:S01]  /*11050*/  FFMA.FTZ R0, R38, R4.reuse, -R31 ;  /* 0x0000000426007223 */ /* 0x080fe2000001081f */
[----:B------:R-:W-:Y:S02]  /*11060*/  HADD2.F32 R40, -RZ, R10.H0_H0 ;  /* 0x2000000aff287230 */ /* 0x000fe40000004100 */
[----:B------:R-:W-:Y:S01]  /*11070*/  FFMA.FTZ R8, R46, R4, R27 ;  /* 0x000000042e087223 */ /* 0x000fe2000001001b */
[----:B------:R-:W-:Y:S02]  /*11080*/  HADD2.F32 R27, -RZ, R28.H1_H1 ;  /* 0x3000001cff1b7230 */ /* 0x000fe40000004100 */
[----:B------:R-:W-:Y:S01]  /*11090*/  FMUL.FTZ R4, R53, R9 ;  /* 0x0000000935047220 */ /* 0x000fe20000410000 */
[----:B------:R-:W-:Y:S02]  /*110a0*/  HADD2.F32 R10, -RZ, R10.H1_H1 ;  /* 0x3000000aff0a7230 */ /* 0x000fe40000004100 */
[----:B------:R-:W-:Y:S01]  /*110b0*/  FMUL.FTZ R38, R51, R39 ;  /* 0x0000002733267220 */ /* 0x000fe20000410000 */
[----:B------:R-:W-:-:S02]  /*110c0*/  HADD2.F32 R46, -RZ, R34.H0_H0 ;  /* 0x20000022ff2e7230 */ /* 0x000fc40000004100 */
[C---:B------:R-:W-:Y:S01]  /*110d0*/  FMUL.FTZ R28, R27.reuse, R9 ;  /* 0x000000091b1c7220 */ /* 0x040fe20000410000 */
[----:B------:R-:W-:Y:S01]  /*110e0*/  FFMA.FTZ R9, R27, R5, -R4 ;  /* 0x000000051b097223 */ /* 0x000fe20000010804 */
[----:B------:R-:W-:Y:S02]  /*110f0*/  HADD2.F32 R36, -RZ, R6.H0_H0 ;  /* 0x20000006ff247230 */ /* 0x000fe40000004100 */
[----:B------:R-:W-:Y:S01]  /*11100*/  FMUL.FTZ R32, R49, R39 ;  /* 0x0000002731207220 */ /* 0x000fe20000410000 */
[----:B------:R-:W-:Y:S02]  /*11110*/  HADD2.F32 R4, -RZ, R30.H0_H0 ;  /* 0x2000001eff047230 */ /* 0x000fe40000004100 */
[----:B------:R-:W-:Y:S01]  /*11120*/  FFMA.FTZ R27, R53, R5, R28 ;  /* 0x00000005351b7223 */ /* 0x000fe2000001001c */
[----:B------:R-:W-:Y:S02]  /*11130*/  HADD2.F32 R6, -RZ, R6.H1_H1 ;  /* 0x30000006ff067230 */ /* 0x000fe40000004100 */
[----:B------:R-:W-:Y:S01]  /*11140*/  FMUL.FTZ R5, R46, R10 ;  /* 0x0000000a2e057220 */ /* 0x000fe20000410000 */
[----:B------:R-:W-:-:S02]  /*11150*/  HADD2.F32 R41, -RZ, R11.H0_H0 ;  /* 0x2000000bff297230 */ /* 0x000fc40000004100 */
[-C--:B------:R-:W-:Y:S01]  /*11160*/  FFMA.FTZ R38, R49, R35.reuse, -R38 ;  /* 0x0000002331267223 */ /* 0x080fe20000010826 */
[----:B------:R-:W-:Y:S02]  /*11170*/  HADD2.F32 R44, -RZ, R33.H0_H0 ;  /* 0x20000021ff2c7230 */ /* 0x000fe40000004100 */
[C---:B------:R-:W-:Y:S01]  /*11180*/  FMUL.FTZ R39, R4.reuse, R10 ;  /* 0x0000000a04277220 */ /* 0x040fe20000410000 */
[----:B------:R-:W-:Y:S02]  /*11190*/  HADD2.F32 R11, -RZ, R11.H1_H1 ;  /* 0x3000000bff0b7230 */ /* 0x000fe40000004100 */
[----:B------:R-:W-:Y:S01]  /*111a0*/  FFMA.FTZ R10, R4, R6, -R5 ;  /* 0x00000006040a7223 */ /* 0x000fe20000010805 */
[----:B------:R-:W-:Y:S02]  /*111b0*/  HADD2.F32 R42, -RZ, R29.H0_H0 ;  /* 0x2000001dff2a7230 */ /* 0x000fe40000004100 */
[----:B------:R-:W-:Y:S01]  /*111c0*/  FFMA.FTZ R32, R51, R35, R32 ;  /* 0x0000002333207223 */ /* 0x000fe20000010020 */
[----:B------:R-:W-:-:S02]  /*111d0*/  HADD2.F32 R33, -RZ, R33.H1_H1 ;  /* 0x30000021ff217230 */ /* 0x000fc40000004100 */
[----:B------:R-:W-:Y:S01]  /*111e0*/  FMUL.FTZ R31, R44, R40 ;  /* 0x000000282c1f7220 */ /* 0x000fe20000410000 */
        /* <DEDUP_REMOVED lines=9> */
[----:B------:R-:W-:Y:S01]  /*11280*/  FMUL.FTZ R6, R29, R41 ;  /* 0x000000291d067220 */ /* 0x000fe20000410000 */
[----:B------:R-:W-:Y:S01]  /*11290*/  FMUL.FTZ R34, R5, R11 ;  /* 0x0000000b05227220 */ /* 0x000fe20000410000 */
[-C--:B------:R-:W-:Y:S01]  /*112a0*/  FFMA.FTZ R31, R42, R36.reuse, -R31 ;  /* 0x000000242a1f7223 */ /* 0x080fe2000001081f */
[----:B------:R-:W-:Y:S01]  /*112b0*/  FFMA.FTZ R11, R29, R37, -R4 ;  /* 0x000000251d0b7223 */ /* 0x000fe20000010804 */
[----:B------:R-:W-:Y:S01]  /*112c0*/  FFMA.FTZ R30, R5, R7, -R30 ;  /* 0x00000007051e7223 */ /* 0x000fe2000001081e */
[----:B------:R-:W-:Y:S01]  /*112d0*/  FFMA.FTZ R35, R44, R36, R35 ;  /* 0x000000242c237223 */ /* 0x000fe20000010023 */
[----:B------:R-:W-:Y:S01]  /*112e0*/  FFMA.FTZ R37, R33, R37, R6 ;  /* 0x0000002521257223 */ /* 0x000fe20000010006 */
        /* <DEDUP_REMOVED lines=11> */
.L_x_640:
[----:B------:R-:W-:Y:S05]  /*113a0*/  BSYNC B1 ;  /* 0x0000000000017941 */ /* 0x000fea0003800000 */
.L_x_639:
[----:B------:R-:W-:Y:S05]  /*113b0*/  @P1 BRA `(.L_x_612) ;  /* 0x00000004005c1947 */ /* 0x000fea0003800000 */
[----:B------:R-:W2:Y:S01]  /*113c0*/  LDL R42, [R1+0x80] ;  /* 0x00008000012a7983 */ /* 0x000ea20000100800 */
[----:B------:R-:W-:Y:S01]  /*113d0*/  LEA.HI R12, R47, R12, RZ, 0x1d ;  /* 0x0000000c2f0c7211 */ /* 0x000fe200078fe8ff */
[----:B------:R-:W-:Y:S02]  /*113e0*/  HADD2.F32 R36, -RZ, R21.H0_H0 ;  /* 0x20000015ff247230 */ /* 0x000fe40000004100 */
[----:B------:R-:W-:Y:S01]  /*113f0*/  HADD2.F32 R34, -RZ, R13.H0_H0 ;  /* 0x2000000dff227230 */ /* 0x000fe20000004100 */
[----:B0-----:R-:W-:Y:S01]  /*11400*/  SHF.R.S32.HI R3, RZ, 0x1f, R12 ;  /* 0x0000001fff037819 */ /* 0x001fe2000001140c */
[----:B------:R-:W-:Y:S02]  /*11410*/  IMAD.SHL.U32 R0, R12, 0x8, RZ ;  /* 0x000000080c007824 */ /* 0x000fe400078e00ff */
[--C-:B------:R-:W-:Y:S01]  /*11420*/  HADD2.F32 R38, -RZ, R24.reuse.H0_H0 ;  /* 0x20000018ff267230 */ /* 0x100fe20000004100 */
[----:B------:R-:W-:Y:S01]  /*11430*/  LEA.HI R3, R3, R12, RZ, 0x3 ;  /* 0x0000000c03037211 */ /* 0x000fe200078f18ff */
[----:B------:R-:W-:Y:S01]  /*11440*/  HADD2.F32 R40, -RZ, R21.H1_H1 ;  /* 0x30000015ff287230 */ /* 0x000fe20000004100 */
[----:B-----5:R-:W-:Y:S01]  /*11450*/  LOP3.LUT R0, R54, 0x38, R0, 0xf8, !PT ;  /* 0x0000003836007812 */ /* 0x020fe200078ef800 */
[----:B------:R-:W-:-:S02]  /*11460*/  HADD2.F32 R39, -RZ, R24.H1_H1 ;  /* 0x30000018ff277230 */ /* 0x000fc40000004100 */
[----:B------:R-:W-:Y:S01]  /*11470*/  IMAD.SHL.U32 R3, R3, 0x400, RZ ;  /* 0x0000040003037824 */ /* 0x000fe200078e00ff */
[----:B------:R-:W-:Y:S01]  /*11480*/  LOP3.LUT R0, R0, R52, RZ, 0x3c, !PT ;  /* 0x0000003400007212 */ /* 0x000fe200078e3cff */
[----:B------:R-:W-:Y:S02]  /*11490*/  HADD2.F32 R37, -RZ, R15.H0_H0 ;  /* 0x2000000fff257230 */ /* 0x000fe40000004100 */
[----:B------:R-:W-:Y:S01]  /*114a0*/  HADD2.F32 R41, -RZ, R25.H0_H0 ;  /* 0x20000019ff297230 */ /* 0x000fe20000004100 */
[----:B------:R-:W-:-:S04]  /*114b0*/  LOP3.LUT R3, R3, 0x7fffe000, RZ, 0xc0, !PT ;  /* 0x7fffe00003037812 */ /* 0x000fc800078ec0ff */
[----:B------:R-:W-:-:S04]  /*114c0*/  IADD3 R3, R0, R3, R50 ;  /* 0x0000000300037210 */ /* 0x000fc80007ffe032 */
[----:B------:R-:W-:-:S05]  /*114d0*/  LEA R3, R3, R16, 0x1 ;  /* 0x0000001003037211 */ /* 0x000fca00078e08ff */
[----:B------:R-:W0:Y:S02]  /*114e0*/  LDS.128 R8, [R3+0x14400] ;  /* 0x0144000003087984 */ /* 0x000e240000000c00 */
[--C-:B0-----:R-:W-:Y:S02]  /*114f0*/  HADD2.F32 R29, -RZ, R8.reuse.H0_H0 ;  /* 0x20000008ff1d7230 */ /* 0x101fe40000004100 */
[----:B------:R-:W-:Y:S02]  /*11500*/  HADD2.F32 R8, -RZ, R8.H1_H1 ;  /* 0x30000008ff087230 */ /* 0x000fe40000004100 */
[--C-:B------:R-:W-:Y:S02]  /*11510*/  HADD2.F32 R30, -RZ, R9.reuse.H0_H0 ;  /* 0x20000009ff1e7230 */ /* 0x100fe40000004100 */
[-C--:B------:R-:W-:Y:S01]  /*11520*/  FMUL.FTZ R33, R36, R29.reuse ;  /* 0x0000001d24217220 */ /* 0x080fe20000410000 */
[----:B------:R-:W-:Y:S01]  /*11530*/  FMUL.FTZ R29, R34, R29 ;  /* 0x0000001d221d7220 */ /* 0x000fe20000410000 */
[----:B------:R-:W-:Y:S01]  /*11540*/  FMUL.FTZ R21, R38, R8 ;  /* 0x0000000826157220 */ /* 0x000fe20000410000 */
[----:B------:R-:W-:-:S02]  /*11550*/  HADD2.F32 R9, -RZ, R9.H1_H1 ;  /* 0x30000009ff097230 */ /* 0x000fc40000004100 */
[--C-:B------:R-:W-:Y:S02]  /*11560*/  HADD2.F32 R31, -RZ, R10.reuse.H0_H0 ;  /* 0x2000000aff1f7230 */ /* 0x100fe40000004100 */
[----:B------:R-:W-:Y:S02]  /*11570*/  HADD2.F32 R10, -RZ, R10.H1_H1 ;  /* 0x3000000aff0a7230 */ /* 0x000fe40000004100 */
[--C-:B------:R-:W-:Y:S02]  /*11580*/  HADD2.F32 R32, -RZ, R11.reuse.H0_H0 ;  /* 0x2000000bff207230 */ /* 0x100fe40000004100 */
[----:B------:R-:W-:Y:S01]  /*11590*/  FMUL.FTZ R24, R37, R31 ;  /* 0x0000001f25187220 */ /* 0x000fe20000410000 */
[----:B------:R-:W-:Y:S01]  /*115a0*/  HADD2.F32 R11, -RZ, R11.H1_H1 ;  /* 0x3000000bff0b7230 */ /* 0x000fe20000004100 */
[----:B--2---:R-:W0:Y:S02]  /*115b0*/  LDS.128 R4, [R42] ;  /* 0x000000002a047984 */ /* 0x004e240000000c00 */
[----:B0-----:R-:W-:-:S02]  /*115c0*/  HADD2.F32 R0, -RZ, R4.H0_H0 ;  /* 0x20000004ff007230 */ /* 0x001fc40000004100 */
[----:B------:R-:W-:Y:S02]  /*115d0*/  HADD2.F32 R4, -RZ, R4.H1_H1 ;  /* 0x30000004ff047230 */ /* 0x000fe40000004100 */
[----:B------:R-:W-:Y:S02]  /*115e0*/  HADD2.F32 R12, -RZ, R5.H0_H0 ;  /* 0x20000005ff0c7230 */ /* 0x000fe40000004100 */
[-C--:B------:R-:W-:Y:S01]  /*115f0*/  FFMA.FTZ R33, R34, R0.reuse, -R33 ;  /* 0x0000000022217223 */ /* 0x080fe20000010821 */
[----:B------:R-:W-:Y:S02]  /*11600*/  HADD2.F32 R34, -RZ, R14.H0_H0 ;  /* 0x2000000eff227230 */ /* 0x000fe40000004100 */
[----:B------:R-:W-:Y:S01]  /*11610*/  FFMA.FTZ R29, R36, R0, R29 ;  /* 0x00000000241d7223 */ /* 0x000fe2000001001d */
[----:B------:R-:W-:Y:S02]  /*11620*/  HADD2.F32 R36, -RZ, R13.H1_H1 ;  /* 0x3000000dff247230 */ /* 0x000fe40000004100 */
[----:B------:R-:W-:-:S02]  /*11630*/  HADD2.F32 R5, -RZ, R5.H1_H1 ;  /* 0x30000005ff057230 */ /* 0x000fc40000004100 */
[C---:B------:R-:W-:Y:S01]  /*11640*/  FMUL.FTZ R13, R34.reuse, R8 ;  /* 0x00000008220d7220 */ /* 0x040fe20000410000 */
[----:B------:R-:W-:Y:S01]  /*11650*/  FFMA.FTZ R0, R34, R4, -R21 ;  /* 0x0000000422007223 */ /* 0x000fe20000010815 */
[-C--:B------:R-:W-:Y:S01]  /*11660*/  FMUL.FTZ R21, R40, R30.reuse ;  /* 0x0000001e28157220 */ /* 0x080fe20000410000 */
[----:B------:R-:W-:Y:S01]  /*11670*/  FMUL.FTZ R35, R36, R30 ;  /* 0x0000001e24237220 */ /* 0x000fe20000410000 */
[----:B------:R-:W-:Y:S01]  /*11680*/  FFMA.FTZ R8, R38, R4, R13 ;  /* 0x0000000426087223 */ /* 0x000fe2000001000d */
[----:B------:R-:W-:Y:S02]  /*11690*/  HADD2.F32 R13, -RZ, R14.H1_H1 ;  /* 0x3000000eff0d7230 */ /* 0x000fe40000004100 */
[-C--:B------:R-:W-:Y:S01]  /*116a0*/  FMUL.FTZ R4, R39, R9.reuse ;  /* 0x0000000927047220 */ /* 0x080fe20000410000 */
[----:B------:R-:W-:Y:S02]  /*116b0*/  HADD2.F32 R34, -RZ, R26.H0_H0 ;  /* 0x2000001aff227230 */ /* 0x000fe40000004100 */
[-C--:B------:R-:W-:Y:S01]  /*116c0*/  FFMA.FTZ R21, R36, R12.reuse, -R21 ;  /* 0x0000000c24157223 */ /* 0x080fe20000010815 */
[----:B------:R-:W-:Y:S01]  /*116d0*/  FFMA.FTZ R35, R40, R12, R35 ;  /* 0x0000000c28237223 */ /* 0x000fe20000010023 */
[----:B------:R-:W-:Y:S01]  /*116e0*/  FMUL.FTZ R14, R13, R9 ;  /* 0x000000090d0e7220 */ /* 0x000fe20000410000 */
[----:B------:R-:W-:-:S02]  /*116f0*/  HADD2.F32 R27, -RZ, R6.H0_H0 ;  /* 0x20000006ff1b7230 */ /* 0x000fc40000004100 */
[----:B------:R-:W-:Y:S01]  /*11700*/  FFMA.FTZ R12, R13, R5, -R4 ;  /* 0x000000050d0c7223 */ /* 0x000fe20000010804 */
[----:B------:R-:W-:Y:S02]  /*11710*/  HADD2.F32 R30, -RZ, R20.H0_H0 ;  /* 0x20000014ff1e7230 */ /* 0x000fe40000004100 */
[----:B------:R-:W-:Y:S01]  /*11720*/  FMUL.FTZ R4, R41, R31 ;  /* 0x0000001f29047220 */ /* 0x000fe20000410000 */
[----:B------:R-:W-:Y:S02]  /*11730*/  HADD2.F32 R6, -RZ, R6.H1_H1 ;  /* 0x30000006ff067230 */ /* 0x000fe40000004100 */
[----:B------:R-:W-:Y:S01]  /*11740*/  FFMA.FTZ R14, R39, R5, R14 ;  /* 0x00000005270e7223 */ /* 0x000fe2000001000e */
[-C--:B------:R-:W-:Y:S01]  /*11750*/  FMUL.FTZ R5, R34, R10.reuse ;  /* 0x0000000a22057220 */ /* 0x080fe20000410000 */
[-C--:B------:R-:W-:Y:S01]  /*11760*/  FFMA.FTZ R13, R37, R27.reuse, -R4 ;  /* 0x0000001b250d7223 */ /* 0x080fe20000010804 */
[----:B------:R-:W-:Y:S01]  /*11770*/  FFMA.FTZ R24, R41, R27, R24 ;  /* 0x0000001b29187223 */ /* 0x000fe20000010018 */
[C---:B------:R-:W-:Y:S01]  /*11780*/  FMUL.FTZ R9, R30.reuse, R10 ;  /* 0x0000000a1e097220 */ /* 0x040fe20000410000 */
[----:B------:R-:W-:Y:S01]  /*11790*/  FFMA.FTZ R10, R30, R6, -R5 ;  /* 0x000000061e0a7223 */ /* 0x000fe20000010805 */
[----:B------:R-:W-:Y:S01]  /*117a0*/  HADD2.F32 R36, -RZ, R25.H1_H1 ;  /* 0x30000019ff247230 */ /* 0x000fe20000004100 */
[----:B------:R-:W-:Y:S01]  /*117b0*/  F2FP.F16.F32.PACK_AB R8, R8, R29 ;  /* 0x0000001d0808723e */ /* 0x000fe200000000ff */
[----:B------:R-:W-:-:S02]  /*117c0*/  HADD2.F32 R27, -RZ, R26.H1_H1 ;  /* 0x3000001aff1b7230 */ /* 0x000fc40000004100 */
[----:B------:R-:W-:Y:S02]  /*117d0*/  HADD2.F32 R30, -RZ, R15.H1_H1 ;  /* 0x3000000fff1e7230 */ /* 0x000fe40000004100 */
[----:B------:R-:W-:Y:S01]  /*117e0*/  FFMA.FTZ R15, R34, R6, R9 ;  /* 0x00000006220f7223 */ /* 0x000fe20000010009 */
[----:B------:R-:W-:Y:S02]  /*117f0*/  HADD2.F32 R25, -RZ, R20.H1_H1 ;  /* 0x30000014ff197230 */ /* 0x000fe40000004100 */
[-C--:B------:R-:W-:Y:S01]  /*11800*/  FMUL.FTZ R5, R36, R32.reuse ;  /* 0x0000002024057220 */ /* 0x080fe20000410000 */
[--C-:B------:R-:W-:Y:S02]  /*11810*/  HADD2.F32 R28, -RZ, R7.reuse.H0_H0 ;  /* 0x20000007ff1c7230 */ /* 0x100fe40000004100 */
[-C--:B------:R-:W-:Y:S01]  /*11820*/  FMUL.FTZ R4, R27, R11.reuse ;  /* 0x0000000b1b047220 */ /* 0x080fe20000410000 */
[----:B------:R-:W-:Y:S02]  /*11830*/  HADD2.F32 R7, -RZ, R7.H1_H1 ;  /* 0x30000007ff077230 */ /* 0x000fe40000004100 */
[C---:B------:R-:W-:Y:S01]  /*11840*/  FMUL.FTZ R9, R30.reuse, R32 ;  /* 0x000000201e097220 */ /* 0x040fe20000410000 */
[C---:B------:R-:W-:Y:S01]  /*11850*/  FMUL.FTZ R6, R25.reuse, R11 ;  /* 0x0000000b19067220 */ /* 0x040fe20000410000 */
[-C--:B------:R-:W-:Y:S01]  /*11860*/  FFMA.FTZ R11, R30, R28.reuse, -R5 ;  /* 0x0000001c1e0b7223 */ /* 0x080fe20000010805 */
[----:B------:R-:W-:Y:S01]  /*11870*/  F2FP.F16.F32.PACK_AB R5, R12, R21 ;  /* 0x000000150c05723e */ /* 0x000fe200000000ff */
[-C--:B------:R-:W-:Y:S01]  /*11880*/  FFMA.FTZ R20, R25, R7.reuse, -R4 ;  /* 0x0000000719147223 */ /* 0x080fe20000010804 */
[----:B------:R-:W-:Y:S01]  /*11890*/  FFMA.FTZ R28, R36, R28, R9 ;  /* 0x0000001c241c7223 */ /* 0x000fe20000010009 */
[----:B------:R-:W-:Y:S01]  /*118a0*/  FFMA.FTZ R25, R27, R7, R6 ;  /* 0x000000071b197223 */ /* 0x000fe20000010006 */
[----:B------:R-:W-:-:S02]  /*118b0*/  F2FP.F16.F32.PACK_AB R4, R0, R33 ;  /* 0x000000210004723e */ /* 0x000fc400000000ff */
[----:B------:R-:W-:Y:S02]  /*118c0*/  F2FP.F16.F32.PACK_AB R6, R10, R13 ;  /* 0x0000000d0a06723e */ /* 0x000fe400000000ff */
[----:B------:R-:W-:Y:S02]  /*118d0*/  F2FP.F16.F32.PACK_AB R7, R20, R11 ;  /* 0x0000000b1407723e */ /* 0x000fe400000000ff */
[----:B------:R-:W-:Y:S02]  /*118e0*/  F2FP.F16.F32.PACK_AB R9, R14, R35 ;  /* 0x000000230e09723e */ /* 0x000fe400000000ff */
[----:B------:R-:W-:Y:S01]  /*118f0*/  F2FP.F16.F32.PACK_AB R10, R15, R24 ;  /* 0x000000180f0a723e */ /* 0x000fe200000000ff */
[----:B------:R4:W-:Y:S01]  /*11900*/  STS.128 [R42], R4 ;  /* 0x000000042a007388 */ /* 0x0009e20000000c00 */
[----:B------:R-:W-:-:S05]  /*11910*/  F2FP.F16.F32.PACK_AB R11, R25, R28 ;  /* 0x0000001c190b723e */ /* 0x000fca00000000ff */
[----:B------:R4:W-:Y:S02]  /*11920*/  STS.128 [R3+0x14400], R8 ;  /* 0x0144000803007388 */ /* 0x0009e40000000c00 */
.L_x_612:
[----:B------:R-:W-:Y:S05]  /*11930*/  BSYNC B0 ;  /* 0x0000000000007941 */ /* 0x000fea0003800000 */
.L_x_578:
[----:B------:R-:W-:Y:S01]  /*11940*/  @!PT LDS RZ, [RZ] ;  /* 0x00000000fffff984 */ /* 0x000fe20000000800 */
[----:B------:R-:W-:Y:S01]  /*11950*/  @!PT LDS RZ, [RZ] ;  /* 0x00000000fffff984 */ /* 0x000fe20000000800 */
[----:B------:R-:W-:Y:S01]  /*11960*/  @!PT LDS RZ, [RZ] ;  /* 0x00000000fffff984 */ /* 0x000fe20000000800 */
[----:B------:R-:W-:Y:S01]  /*11970*/  @!PT LDS RZ, [RZ] ;  /* 0x00000000fffff984 */ /* 0x000fe20000000800 */
[----:B------:R0:W-:Y:S06]  /*11980*/  MEMBAR.ALL.CTA ;  /* 0x0000000000007992 */ /* 0x0001ec0000008000 */
[----:B0-----:R-:W0:Y:S01]  /*11990*/  FENCE.VIEW.ASYNC.S ;  /* 0x00000000000073c6 */ /* 0x001e220000000000 */
[----:B------:R-:W-:Y:S05]  /*119a0*/  WARPSYNC.ALL ;  /* 0x0000000000007948 */ /* 0x000fea0003800000 */
[----:B0-----:R-:W-:Y:S06]  /*119b0*/  BAR.SYNC.DEFER_BLOCKING 0xd, 0x100 ;  /* 0x0344000000007b1d */ /* 0x001fec0000010000 */
.L_x_576:
[----:B------:R-:W-:-:S06]  /*119c0*/  ULOP3.LUT UR4, UR60, 0x1, URZ, 0xfc, !UPT ;  /* 0x000000013c047892 */ /* 0x000fcc000f8efc3f */
[----:B------:R-:W-:-:S05]  /*119d0*/  IMAD.U32 R0, RZ, RZ, UR4 ;  /* 0x00000004ff007e24 */ /* 0x000fca000f8e00ff */
[----:B------:R-:W-:-:S13]  /*119e0*/  ISETP.NE.AND P0, PT, R0, 0x3, PT ;  /* 0x000000030000780c */ /* 0x000fda0003f05270 */
[----:B------:R-:W-:Y:S05]  /*119f0*/  @!P0 BRA `(.L_x_641) ;  /* 0x0000000000048947 */ /* 0x000fea0003800000 */
[----:B------:R-:W-:Y:S01]  /*11a00*/  BPT.TRAP 0x1 ;  /* 0x000000040000795c */ /* 0x000fe20000300000 */
.L_x_641:
[----:B------:R-:W-:Y:S01]  /*11a10*/  IMAD R0, R221, 0x8, R16 ;  /* 0x00000008dd007824 */ /* 0x000fe200078e0210 */
[----:B01234-:R-:W-:-:S04]  /*11a20*/  SHF.L.U32 R3, R222, 0x1f, RZ ;  /* 0x0000001fde037819 */ /* 0x01ffc800000006ff */
[----:B------:R0:W1:Y:S01]  /*11a30*/  SYNCS.PHASECHK.TRANS64.TRYWAIT P1, [R0+URZ+0x38830], R3 ;  /* 0x03883003000075a7 */ /* 0x000062000802017f */
[----:B------:R-:W-:Y:S05]  /*11a40*/  @!P0 BRA `(.L_x_642) ;  /* 0x0000000000048947 */ /* 0x000fea0003800000 */
[----:B------:R-:W-:Y:S01]  /*11a50*/  BPT.TRAP 0x1 ;  /* 0x000000040000795c */ /* 0x000fe20000300000 */
.L_x_642:
[----:B------:R-:W2:Y:S01]  /*11a60*/  LDL R6, [R1+0x6c] ;  /* 0x00006c0001067983 */ /* 0x000ea20000100800 */
[----:B------:R-:W-:Y:S02]  /*11a70*/  MOV R5, 0xfffffffe ;  /* 0xfffffffe00057802 */ /* 0x000fe40000000f00 */
[----:B--2---:R-:W-:-:S04]  /*11a80*/  SHF.R.S32.HI R4, RZ, 0x1f, R6 ;  /* 0x0000001fff047819 */ /* 0x004fc80000011406 */
[----:B------:R-:W-:-:S04]  /*11a90*/  LEA.HI R4, R4, R6, RZ, 0x2 ;  /* 0x0000000604047211 */ /* 0x000fc800078f10ff */
[----:B------:R-:W-:-:S05]  /*11aa0*/  LOP3.LUT R4, R4, 0x7ffffffc, RZ, 0xc0, !PT ;  /* 0x7ffffffc04047812 */ /* 0x000fca00078ec0ff */
[----:B------:R-:W-:Y:S01]  /*11ab0*/  IMAD.IADD R4, R6, 0x1, -R4 ;  /* 0x0000000106047824 */ /* 0x000fe200078e0a04 */
[----:B-1----:R-:W-:Y:S06]  /*11ac0*/  @P1 BRA `(.L_x_643) ;  /* 0x0000000000081947 */ /* 0x002fec0003800000 */
[----:B------:R-:W1:Y:S02]  /*11ad0*/  SYNCS.PHASECHK.TRANS64.TRYWAIT P1, [R0+URZ+0x38830], R3 ;  /* 0x03883003000075a7 */ /* 0x000e64000802017f */
[----:B-1----:R-:W-:Y:S05]  /*11ae0*/  @!P1 BRA `(.L_x_644) ;  /* 0x0000014000449947 */ /* 0x002fea0003800000 */
.L_x_643:
[----:B------:R-:W2:Y:S01]  /*11af0*/  S2R R6, SR_TID.X ;  /* 0x0000000000067919 */ /* 0x000ea20000002100 */
[----:B------:R-:W-:Y:S05]  /*11b00*/  WARPSYNC.ALL ;  /* 0x0000000000007948 */ /* 0x000fea0003800000 */
[----:B------:R-:W-:Y:S02]  /*11b10*/  IMAD R5, R4, R5, 0x50 ;  /* 0x0000005004057424 */ /* 0x000fe400078e0205 */
[----:B------:R-:W-:Y:S01]  /*11b20*/  IMAD.MOV.U32 R151, RZ, RZ, RZ ;  /* 0x000000ffff977224 */ /* 0x000fe200078e00ff */
[----:B--2---:R-:W-:-:S04]  /*11b30*/  LOP3.LUT R6, R6, 0x7f, RZ, 0xc0, !PT ;  /* 0x0000007f06067812 */ /* 0x004fc800078ec0ff */
[----:B------:R-:W-:Y:S02]  /*11b40*/  ISETP.NE.AND P1, PT, R6, RZ, PT ;  /* 0x000000ff0600720c */ /* 0x000fe40003f25270 */
[----:B01----:R-:W-:Y:S01]  /*11b50*/  IADD3 R3, R16, 0x24400, RZ ;  /* 0x0002440010037810 */ /* 0x003fe20007ffe0ff */
[----:B------:R-:W-:Y:S01]  /*11b60*/  WARPGROUP.ARRIVE ;  /* 0x00000000000079c5 */ /* 0x000fe20000000000 */
[----:B------:R-:W-:Y:S01]  /*11b70*/  R2UR UR12, R2 ;  /* 0x00000000020c72ca */ /* 0x000fe200000e0000 */
[----:B------:R-:W-:Y:S01]  /*11b80*/  UMOV UR9, 0x40000040 ;  /* 0x4000004000097882 */ /* 0x000fe20000000000 */
[----:B------:R-:W-:Y:S01]  /*11b90*/  SHF.R.U32.HI R3, RZ, 0x4, R3 ;  /* 0x00000004ff037819 */ /* 0x000fe20000011603 */
[----:B------:R-:W-:Y:S01]  /*11ba0*/  UMOV UR5, UR9 ;  /* 0x0000000900057c82 */ /* 0x000fe20008000000 */
[----:B------:R-:W-:Y:S01]  /*11bb0*/  MOV R7, 0x40000040 ;  /* 0x4000004000077802 */ /* 0x000fe20000000f00 */
[----:B------:R-:W-:Y:S01]  /*11bc0*/  UMOV UR17, 0x40000040 ;  /* 0x4000004000117882 */ /* 0x000fe20000000000 */
[----:B------:R-:W-:Y:S01]  /*11bd0*/  LOP3.LUT R3, R3, 0x3fff, RZ, 0xc0, !PT ;  /* 0x00003fff03037812 */ /* 0x000fe200078ec0ff */
[----:B------:R-:W-:Y:S01]  /*11be0*/  IMAD.U32 R11, RZ, RZ, UR9 ;  /* 0x00000009ff0b7e24 */ /* 0x000fe2000f8e00ff */
[----:B------:R-:W-:Y:S01]  /*11bf0*/  R2UR UR7, R7 ;  /* 0x00000000070772ca */ /* 0x000fe200000e0000 */
[----:B------:R-:W-:Y:S01]  /*11c00*/  IMAD.MOV.U32 R7, RZ, RZ, 0x40000040 ;  /* 0x40000040ff077424 */ /* 0x000fe200078e00ff */
[----:B------:R-:W-:Y:S01]  /*11c10*/  LOP3.LUT R226, R3, 0x10000, RZ, 0xfc, !PT ;  /* 0x0001000003e27812 */ /* 0x000fe200078efcff */
[----:B------:R-:W-:Y:S01]  /*11c20*/  IMAD.MOV.U32 R3, RZ, RZ, 0x40000040 ;  /* 0x40000040ff037424 */ /* 0x000fe200078e00ff */
[----:B------:R-:W-:Y:S01]  /*11c30*/  MOV R9, 0x40000040 ;  /* 0x4000004000097802 */ /* 0x000fe20000000f00 */
[----:B------:R-:W-:Y:S01]  /*11c40*/  ULOP3.LUT UR12, UR12, 0x10000, URZ, 0xfc, !UPT ;  /* 0x000100000c0c7892 */ /* 0x000fe2000f8efc3f */
[----:B------:R-:W-:Y:S01]  /*11c50*/  IMAD.IADD R5, R5, 0x1, R148 ;  /* 0x0000000105057824 */ /* 0x000fe200078e0294 */
[----:B------:R-:W-:Y:S01]  /*11c60*/  UMOV UR53, 0x40000040 ;  /* 0x4000004000357882 */ /* 0x000fe20000000000 */
[----:B------:R-:W-:Y:S01]  /*11c70*/  IMAD R2, R221, 0xa00, R226 ;  /* 0x00000a00dd027824 */ /* 0x000fe200078e02e2 */
[----:B------:R-:W-:Y:S01]  /*11c80*/  R2UR UR11, R3 ;  /* 0x00000000030b72ca */ /* 0x000fe200000e0000 */
[----:B------:R-:W-:Y:S01]  /*11c90*/  UIADD3 UR52, UR12, 0x806, URZ ;  /* 0x000008060c347890 */ /* 0x000fe2000fffe03f */
[----:B------:R-:W-:Y:S01]  /*11ca0*/  IMAD.MOV.U32 R3, RZ, RZ, 0x40000040 ;  /* 0x40000040ff037424 */ /* 0x000fe200078e00ff */
[----:B------:R-:W-:Y:S01]  /*11cb0*/  UMOV UR8, UR12 ;  /* 0x0000000c00087c82 */ /* 0x000fe20008000000 */
[C---:B------:R-:W-:Y:S01]  /*11cc0*/  R2UR UR10, R2.reuse ;  /* 0x00000000020a72ca */ /* 0x040fe200000e0000 */
[C---:B------:R-:W-:Y:S01]  /*11cd0*/  VIADD R6, R2.reuse, 0x80 ;  /* 0x0000008002067836 */ /* 0x040fe20000000000 */
[----:B------:R-:W-:Y:S01]  /*11ce0*/  UMOV UR4, UR8 ;  /* 0x0000000800047c82 */ /* 0x000fe20008000000 */
[----:B------:R-:W-:Y:S01]  /*11cf0*/  IADD3 R8, R2, 0x200, RZ ;  /* 0x0000020002087810 */ /* 0x000fe20007ffe0ff */
[----:B------:R-:W-:Y:S01]  /*11d00*/  IMAD.U32 R10, RZ, RZ, UR8 ;  /* 0x00000008ff0a7e24 */ /* 0x000fe2000f8e00ff */
[----:B------:R-:W-:Y:S01]  /*11d10*/  UIADD3 UR48, UR12, 0xc00, URZ ;  /* 0x00000c000c307890 */ /* 0x000fe2000fffe03f */
[----:B------:R-:W-:Y:S01]  /*11d20*/  R2UR UR6, R6 ;  /* 0x00000000060672ca */ /* 0x000fe200000e0000 */
[----:B------:R-:W-:Y:S01]  /*11d30*/  UMOV UR49, 0x40000040 ;  /* 0x4000004000317882 */ /* 0x000fe20000000000 */
[----:B------:R-:W-:Y:S01]  /*11d40*/  IADD3 R6, R2, 0x100, RZ ;  /* 0x0000010002067810 */ /* 0x000fe20007ffe0ff */
[----:B------:R0:W-:Y:S01]  /*11d50*/  STL.64 [R1+0x50], R10 ;  /* 0x0000500a01007387 */ /* 0x0001e20000100a00 */
[----:B------:R-:W-:Y:S01]  /*11d60*/  UIADD3 UR44, UR12, 0xc02, URZ ;  /* 0x00000c020c2c7890 */ /* 0x000fe2000fffe03f */
[----:B------:R-:W-:Y:S01]  /*11d70*/  IMAD R5, R180, -0x50, R5 ;  /* 0xffffffb0b4057824 */ /* 0x000fe200078e0205 */
[----:B------:R-:W-:Y:S01]  /*11d80*/  UMOV UR45, 0x40000040 ;  /* 0x40000040002d7882 */ /* 0x000fe20000000000 */
[----:B------:R-:W-:Y:S01]  /*11d90*/  HGMMA.64x16x16.F32 R56, gdesc[UR8], RZ, !UPT, gsb0 ;  /* 0x00200000083879f0 */ /* 0x000fe2000c0008ff */
[----:B------:R-:W-:Y:S01]  /*11da0*/  R2UR UR10, R8 ;  /* 0x00000000080a72ca */ /* 0x000fe200000e0000 */
[----:B------:R-:W-:Y:S01]  /*11db0*/  UIADD3 UR40, UR12, 0xc04, URZ ;  /* 0x00000c040c287890 */ /* 0x000fe2000fffe03f */
[----:B------:R-:W-:Y:S01]  /*11dc0*/  R2UR UR11, R9 ;  /* 0x00000000090b72ca */ /* 0x000fe200000e0000 */
[----:B------:R-:W-:Y:S01]  /*11dd0*/  UMOV UR41, 0x40000040 ;  /* 0x4000004000297882 */ /* 0x000fe20000000000 */
[----:B------:R-:W-:Y:S01]  /*11de0*/  IADD3 R8, R2, 0x202, RZ ;  /* 0x0000020202087810 */ /* 0x000fe20007ffe0ff */
[----:B------:R-:W-:Y:S01]  /*11df0*/  UIADD3 UR36, UR12, 0xc06, URZ ;  /* 0x00000c060c247890 */ /* 0x000fe2000fffe03f */
[----:B------:R-:W-:Y:S01]  /*11e00*/  MOV R9, 0x40000040 ;  /* 0x4000004000097802 */ /* 0x000fe20000000f00 */
[----:B0-----:R-:W-:Y:S01]  /*11e10*/  IMAD.U32 R11, RZ, RZ, UR17 ;  /* 0x00000011ff0b7e24 */ /* 0x001fe2000f8e00ff */
[----:B------:R-:W-:Y:S01]  /*11e20*/  UMOV UR37, 0x40000040 ;  /* 0x4000004000257882 */ /* 0x000fe20000000000 */
[C---:B------:R-:W-:Y:S01]  /*11e30*/  ISETP.GT.AND P6, PT, R5.reuse, RZ, PT ;  /* 0x000000ff0500720c */ /* 0x040fe20003fc4270 */
[----:B------:R-:W-:Y:S01]  /*11e40*/  @!P1 VIADD R0, R0, 0x38840 ;  /* 0x0003884000009836 */ /* 0x000fe20000000000 */
[C---:B------:R-:W-:Y:S01]  /*11e50*/  ISETP.GT.AND P5, PT, R5.reuse, 0x1, PT ;  /* 0x000000010500780c */ /* 0x040fe20003fa4270 */
[----:B------:R-:W-:Y:S01]  /*11e60*/  BSSY B0, `(.L_x_645) ;  /* 0x0000925000007945 */ /* 0x000fe20003800000 */
[C---:B------:R-:W-:Y:S01]  /*11e70*/  ISETP.GT.AND P4, PT, R5.reuse, 0x8, PT ;  /* 0x000000080500780c */ /* 0x040fe20003f84270 */
[--C-:B------:R-:W-:Y:S01]  /*11e80*/  IMAD.MOV.U32 R149, RZ, RZ, R151.reuse ;  /* 0x000000ffff957224 */ /* 0x100fe200078e0097 */
[C---:B------:R-:W-:Y:S01]  /*11e90*/  ISETP.GT.AND P3, PT, R5.reuse, 0x9, PT ;  /* 0x000000090500780c */ /* 0x040fe20003f64270 */
[--C-:B-----5:R-:W-:Y:S01]  /*11ea0*/  IMAD.MOV.U32 R147, RZ, RZ, R151.reuse ;  /* 0x000000ffff937224 */ /* 0x120fe200078e0097 */
[----:B------:R-:W-:Y:S01]  /*11eb0*/  ISETP.GT.AND P2, PT, R5, 0x10, PT ;  /* 0x000000100500780c */ /* 0x000fe20003f44270 */
[--C-:B------:R-:W-:Y:S01]  /*11ec0*/  IMAD.MOV.U32 R145, RZ, RZ, R151.reuse ;  /* 0x000000ffff917224 */ /* 0x100fe200078e0097 */
[----:B------:R-:W-:Y:S01]  /*11ed0*/  P2R R12, PR, RZ, 0x1 ;  /* 0x00000001ff0c7803 */ /* 0x000fe20000000000 */
[--C-:B------:R-:W-:Y:S01]  /*11ee0*/  IMAD.MOV.U32 R143, RZ, RZ, R151.reuse ;  /* 0x000000ffff8f7224 */ /* 0x100fe200078e0097 */
[----:B------:R-:W-:Y:S01]  /*11ef0*/  @!P1 PRMT R0, RZ, 0x654, R0 ;  /* 0x00000654ff009816 */ /* 0x000fe20000000000 */
        /* <DEDUP_REMOVED lines=28> */
[----:B------:R-:W-:Y:S01]  /*120c0*/  IMAD.MOV.U32 R113, RZ, RZ, R151 ;  /* 0x000000ffff717224 */ /* 0x000fe200078e0097 */
[----:B------:R-:W-:-:S02]  /*120d0*/  WARPGROUP.DEPBAR.LE gsb0, 0x0 ;  /* 0x00008000000079c5 */ /* 0x000fc40000010000 */
[----:B------:R-:W-:Y:S01]  /*120e0*/  WARPGROUP.ARRIVE ;  /* 0x00000000000079c5 */ /* 0x000fe20000000000 */
[-C--:B------:R-:W-:Y:S01]  /*120f0*/  MOV R120, R151.reuse ;  /* 0x0000009700787202 */ /* 0x080fe20000000f00 */
[--C-:B------:R-:W-:Y:S01]  /*12100*/  IMAD.MOV.U32 R111, RZ, RZ, R151.reuse ;  /* 0x000000ffff6f7224 */ /* 0x100fe200078e0097 */
[-C--:B------:R-:W-:Y:S01]  /*12110*/  MOV R118, R151.reuse ;  /* 0x0000009700767202 */ /* 0x080fe20000000f00 */
[--C-:B------:R-:W-:Y:S01]  /*12120*/  IMAD.MOV.U32 R109, RZ, RZ, R151.reuse ;  /* 0x000000ffff6d7224 */ /* 0x100fe200078e0097 */
[-C--:B------:R-:W-:Y:S01]  /*12130*/  MOV R116, R151.reuse ;  /* 0x0000009700747202 */ /* 0x080fe20000000f00 */
[----:B------:R-:W-:Y:S01]  /*12140*/  HGMMA.64x16x16.F32 R48, gdesc[UR4], RZ, !UPT, gsb0 ;  /* 0x00200000043079f0 */ /* 0x000fe2000c0008ff */
[----:B------:R-:W-:Y:S01]  /*12150*/  R2UR UR6, R6 ;  /* 0x00000000060672ca */ /* 0x000fe200000e0000 */
[----:B------:R-:W-:Y:S01]  /*12160*/  UMOV UR4, UR8 ;  /* 0x0000000800047c82 */ /* 0x000fe20008000000 */
[----:B------:R-:W-:Y:S01]  /*12170*/  R2UR UR7, R7 ;  /* 0x00000000070772ca */ /* 0x000fe200000e0000 */
[----:B------:R-:W-:Y:S01]  /*12180*/  UMOV UR5, UR9 ;  /* 0x0000000900057c82 */ /* 0x000fe20008000000 */
[----:B------:R-:W-:Y:S01]  /*12190*/  VIADD R6, R2, 0x180 ;  /* 0x0000018002067836 */ /* 0x000fe20000000000 */
[-C--:B------:R-:W-:Y:S01]  /*121a0*/  MOV R114, R151.reuse ;  /* 0x0000009700727202 */ /* 0x080fe20000000f00 */
[----:B------:R-:W-:Y:S01]  /*121b0*/  IMAD.MOV.U32 R7, RZ, RZ, 0x40000040 ;  /* 0x40000040ff077424 */ /* 0x000fe200078e00ff */
        /* <DEDUP_REMOVED lines=19> */
[----:B------:R-:W-:Y:S01]  /*122f0*/  IMAD.MOV.U32 R89, RZ, RZ, R151 ;  /* 0x000000ffff597224 */ /* 0x000fe200078e0097 */
[----:B------:R-:W-:-:S02]  /*12300*/  MOV R92, R151 ;  /* 0x00000097005c7202 */ /* 0x000fc40000000f00 */
[-C--:B------:R-:W-:Y:S02]  /*12310*/  MOV R90, R151.reuse ;  /* 0x00000097005a7202 */ /* 0x080fe40000000f00 */
[-C--:B------:R-:W-:Y:S02]  /*12320*/  MOV R88, R151.reuse ;  /* 0x0000009700587202 */ /* 0x080fe40000000f00 */
[-C--:B------:R-:W-:Y:S02]  /*12330*/  MOV R86, R151.reuse ;  /* 0x0000009700567202 */ /* 0x080fe40000000f00 */
[-C--:B------:R-:W-:Y:S02]  /*12340*/  MOV R84, R151.reuse ;  /* 0x0000009700547202 */ /* 0x080fe40000000f00 */
[-C--:B------:R-:W-:Y:S02]  /*12350*/  MOV R82, R151.reuse ;  /* 0x0000009700527202 */ /* 0x080fe40000000f00 */
[----:B------:R-:W-:-:S02]  /*12360*/  MOV R80, R151 ;  /* 0x0000009700507202 */ /* 0x000fc40000000f00 */
[-C--:B------:R-:W-:Y:S02]  /*12370*/  MOV R78, R151.reuse ;  /* 0x00000097004e7202 */ /* 0x080fe40000000f00 */
[-C--:B------:R-:W-:Y:S02]  /*12380*/  MOV R76, R151.reuse ;  /* 0x00000097004c7202 */ /* 0x080fe40000000f00 */
[-C--:B------:R-:W-:Y:S02]  /*12390*/  MOV R74, R151.reuse ;  /* 0x00000097004a7202 */ /* 0x080fe40000000f00 */
[-C--:B------:R-:W-:Y:S02]  /*123a0*/  MOV R72, R151.reuse ;  /* 0x0000009700487202 */ /* 0x080fe40000000f00 */
[-C--:B------:R-:W-:Y:S01]  /*123b0*/  MOV R70, R151.reuse ;  /* 0x0000009700467202 */ /* 0x080fe20000000f00 */
[----:B------:R-:W-:Y:S02]  /*123c0*/  WARPGROUP.DEPBAR.LE gsb0, 0x0 ;  /* 0x00008000000079c5 */ /* 0x000fe40000010000 */
[----:B------:R-:W-:Y:S01]  /*123d0*/  WARPGROUP.ARRIVE ;  /* 0x00000000000079c5 */ /* 0x000fe20000000000 */
[----:B------:R-:W-:-:S02]  /*123e0*/  MOV R68, R151 ;  /* 0x0000009700447202 */ /* 0x000fc40000000f00 */
[-C--:B------:R-:W-:Y:S02]  /*123f0*/  MOV R66, R151.reuse ;  /* 0x0000009700427202 */ /* 0x080fe40000000f00 */
[----:B------:R-:W-:Y:S01]  /*12400*/  MOV R64, R151 ;  /* 0x0000009700407202 */ /* 0x000fe20000000f00 */
[----:B------:R-:W-:Y:S01]  /*12410*/  HGMMA.64x16x16.F32 R40, gdesc[UR4], RZ, !UPT, gsb0 ;  /* 0x00200000042879f0 */ /* 0x000fe2000c0008ff */
[----:B------:R-:W-:Y:S01]  /*12420*/  R2UR UR6, R6 ;  /* 0x00000000060672ca */ /* 0x000fe200000e0000 */
[----:B------:R-:W-:Y:S01]  /*12430*/  UMOV UR4, UR8 ;  /* 0x0000000800047c82 */ /* 0x000fe20008000000 */
[----:B------:R-:W-:Y:S01]  /*12440*/  R2UR UR7, R7 ;  /* 0x00000000070772ca */ /* 0x000fe200000e0000 */
[----:B------:R-:W-:Y:S01]  /*12450*/  UMOV UR5, UR9 ;  /* 0x0000000900057c82 */ /* 0x000fe20008000000 */
[----:B------:R-:W-:Y:S02]  /*12460*/  VIADD R6, R2, 0x2 ;  /* 0x0000000202067836 */ /* 0x000fe40000000000 */
[----:B------:R-:W-:-:S03]  /*12470*/  IMAD.MOV.U32 R7, RZ, RZ, 0x40000040 ;  /* 0x40000040ff077424 */ /* 0x000fc600078e00ff */
[----:B------:R-:W-:Y:S01]  /*12480*/  R2UR UR18, R6 ;  /* 0x00000000061272ca */ /* 0x000fe200000e0000 */
[----:B------:R-:W-:Y:S01]  /*12490*/  VIADD R6, R2, 0x82 ;  /* 0x0000008202067836 */ /* 0x000fe20000000000 */
[----:B------:R-:W-:Y:S02]  /*124a0*/  R2UR UR19, R7 ;  /* 0x00000000071372ca */ /* 0x000fe400000e0000 */
[----:B------:R-:W-:Y:S01]  /*124b0*/  MOV R7, 0x40000040 ;  /* 0x4000004000077802 */ /* 0x000fe20000000f00 */
[----:B------:R-:W-:Y:S02]  /*124c0*/  WARPGROUP.DEPBAR.LE gsb0, 0x0 ;  /* 0x00008000000079c5 */ /* 0x000fe40000010000 */
[----:B------:R-:W-:-:S06]  /*124d0*/  WARPGROUP.ARRIVE ;  /* 0x00000000000079c5 */ /* 0x000fcc0000000000 */
[----:B------:R-:W-:Y:S01]  /*124e0*/  HGMMA.64x16x16.F32 R32, gdesc[UR4], RZ, !UPT, gsb0 ;  /* 0x00200000042079f0 */ /* 0x000fe2000c0008ff */
[----:B------:R-:W-:Y:S01]  /*124f0*/  UIADD3 UR4, UR12, 0x2, URZ ;  /* 0x000000020c047890 */ /* 0x000fe2000fffe03f */
[----:B------:R-:W-:Y:S02]  /*12500*/  R2UR UR6, R6 ;  /* 0x00000000060672ca */ /* 0x000fe400000e0000 */
[----:B------:R-:W-:Y:S01]  /*12510*/  R2UR UR7, R7 ;  /* 0x00000000070772ca */ /* 0x000fe200000e0000 */
[----:B------:R-:W-:Y:S01]  /*12520*/  IMAD.MOV.U32 R7, RZ, RZ, 0x40000040 ;  /* 0x40000040ff077424 */ /* 0x000fe200078e00ff */
[----:B------:R-:W-:Y:S02]  /*12530*/  IADD3 R6, R2, 0x102, RZ ;  /* 0x0000010202067810 */ /* 0x000fe40007ffe0ff */
[----:B------:R-:W-:Y:S02]  /*12540*/  UMOV UR16, UR4 ;  /* 0x0000000400107c82 */ /* 0x000fe40008000000 */
[----:B------:R-:W-:-:S05]  /*12550*/  IMAD.U32 R10, RZ, RZ, UR16 ;  /* 0x00000010ff0a7e24 */ /* 0x000fca000f8e00ff */
[----:B------:R0:W-:Y:S01]  /*12560*/  STL.64 [R1+0x48], R10 ;  /* 0x0000480a01007387 */ /* 0x0001e20000100a00 */
[----:B------:R-:W-:Y:S02]  /*12570*/  WARPGROUP.DEPBAR.LE gsb0, 0x0 ;  /* 0x00008000000079c5 */ /* 0x000fe40000010000 */
[----:B------:R-:W-:-:S06]  /*12580*/  WARPGROUP.ARRIVE ;  /* 0x00000000000079c5 */ /* 0x000fcc0000000000 */
[----:B------:R-:W-:Y:S01]  /*12590*/  HGMMA.64x16x16.F32 R24, gdesc[UR8], RZ, !UPT, gsb0 ;  /* 0x00200000081879f0 */ /* 0x000fe2000c0008ff */
[----:B------:R-:W-:Y:S01]  /*125a0*/  UMOV UR8, UR16 ;  /* 0x0000001000087c82 */ /* 0x000fe20008000000 */
[----:B------:R-:W-:Y:S01]  /*125b0*/  UMOV UR9, UR17 ;  /* 0x0000001100097c82 */ /* 0x000fe20008000000 */
[----:B------:R-:W-:Y:S01]  /*125c0*/  UMOV UR4, UR8 ;  /* 0x0000000800047c82 */ /* 0x000fe20008000000 */
[----:B------:R-:W-:Y:S01]  /*125d0*/  UMOV UR5, UR9 ;  /* 0x0000000900057c82 */ /* 0x000fe20008000000 */
[----:B------:R-:W-:Y:S02]  /*125e0*/  R2UR UR10, R8 ;  /* 0x00000000080a72ca */ /* 0x000fe400000e0000 */
[----:B------:R-:W-:Y:S02]  /*125f0*/  R2UR UR11, R9 ;  /* 0x00000000090b72ca */ /* 0x000fe400000e0000 */
[----:B------:R-:W-:Y:S02]  /*12600*/  IADD3 R8, R2, 0x204, RZ ;  /* 0x0000020402087810 */ /* 0x000fe40007ffe0ff */
[----:B------:R-:W-:Y:S01]  /*12610*/  MOV R9, 0x40000040 ;  /* 0x4000004000097802 */ /* 0x000fe20000000f00 */
[----:B------:R-:W-:-:S02]  /*12620*/  WARPGROUP.DEPBAR.LE gsb0, 0x0 ;  /* 0x00008000000079c5 */ /* 0x000fc40000010000 */
[----:B------:R-:W-:-:S06]  /*12630*/  WARPGROUP.ARRIVE ;  /* 0x00000000000079c5 */ /* 0x000fcc0000000000 */
[----:B------:R-:W-:Y:S01]  /*12640*/  HGMMA.64x16x16.F32 R56, gdesc[UR16], R56, gsb0 ;  /* 0x00200000103879f0 */ /* 0x000fe20008000838 */
[----:B------:R-:W-:Y:S02]  /*12650*/  UMOV UR17, 0x40000040 ;  /* 0x4000004000117882 */ /* 0x000fe40000000000 */
[----:B0-----:R-:W-:Y:S01]  /*12660*/  IMAD.U32 R11, RZ, RZ, UR17 ;  /* 0x00000011ff0b7e24 */ /* 0x001fe2000f8e00ff */
[----:B------:R-:W-:Y:S02]  /*12670*/  WARPGROUP.DEPBAR.LE gsb0, 0x0 ;  /* 0x00008000000079c5 */ /* 0x000fe40000010000 */
[----:B------:R-:W-:-:S06]  /*12680*/  WARPGROUP.ARRIVE ;  /* 0x00000000000079c5 */ /* 0x000fcc0000000000 */
[----:B------:R-:W-:Y:S01]  /*12690*/  HGMMA.64x16x16.F32 R48, gdesc[UR4], R48, gsb0 ;  /* 0x00200000043079f0 */ /* 0x000fe20008000830 */
[----:B------:R-:W-:Y:S01]  /*126a0*/  R2UR UR6, R6 ;  /* 0x00000000060672ca */ /* 0x000fe200000e0000 */
[----:B------:R-:W-:Y:S01]  /*126b0*/  UMOV UR4, UR8 ;  /* 0x0000000800047c82 */ /* 0x000fe20008000000 */
[----:B------:R-:W-:Y:S01]  /*126c0*/  R2UR UR7, R7 ;  /* 0x00000000070772ca */ /* 0x000fe200000e0000 */
[----:B------:R-:W-:Y:S01]  /*126d0*/  UMOV UR5, UR9 ;  /* 0x0000000900057c82 */ /* 0x000fe20008000000 */
[----:B------:R-:W-:Y:S02]  /*126e0*/  VIADD R6, R2, 0x182 ;  /* 0x0000018202067836 */ /* 0x000fe40000000000 */
[----:B------:R-:W-:Y:S01]  /*126f0*/  IMAD.MOV.U32 R7, RZ, RZ, 0x40000040 ;  /* 0x40000040ff077424 */ /* 0x000fe200078e00ff */
        /* <DEDUP_REMOVED lines=15> */
[----:B------:R-:W-:Y:S01]  /*127f0*/  HGMMA.64x16x16.F32 R32, gdesc[UR4], R32, gsb0 ;  /* 0x00200000042079f0 */ /* 0x000fe20008000820 */
        /* <DEDUP_REMOVED lines=10> */
[----:B------:R-:W-:Y:S01]  /*128a0*/  HGMMA.64x16x16.F32 R24, gdesc[UR8], R24, gsb0 ;  /* 0x00200000081879f0 */ /* 0x000fe20008000818 */
        /* <DEDUP_REMOVED lines=12> */
[----:B------:R-:W-:Y:S01]  /*12970*/  UMOV UR15, UR17 ;  /* 0x00000011000f7c82 */ /* 0x000fe20008000000 */
        /* <DEDUP_REMOVED lines=27> */
[----:B------:R-:W-:Y:S01]  /*12b30*/  R2UR UR6, R6 ;  /* 0x00000000060672ca */ /* 0x000fe200000e0000 */
[----:B------:R-:W-:Y:S01]  /*12b40*/  UMOV UR5, UR15 ;  /* 0x0000000f00057c82 */ /* 0x000fe20008000000 */
[----:B------:R-:W-:Y:S01]  /*12b50*/  R2UR UR7, R7 ;  /* 0x00000000070772ca */ /* 0x000fe200000e0000 */
[----:B------:R-:W-:Y:S01]  /*12b60*/  IMAD.MOV.U32 R7, RZ, RZ, 0x40000040 ;  /* 0x40000040ff077424 */ /* 0x000fe200078e00ff */
[----:B------:R-:W-:Y:S02]  /*12b70*/  IADD3 R6, R2, 0x106, RZ ;  /* 0x0000010602067810 */ /* 0x000fe40007ffe0ff */
[----:B------:R-:W-:Y:S02]  /*12b80*/  UMOV UR16, UR4 ;  /* 0x0000000400107c82 */ /* 0x000fe40008000000 */
[----:B------:R-:W-:Y:S01]  /*12b90*/  UMOV UR14, UR16 ;  /* 0x00000010000e7c82 */ /* 0x000fe20008000000 */
[----:B------:R-:W-:Y:S01]  /*12ba0*/  IMAD.U32 R10, RZ, RZ, UR16 ;  /* 0x00000010ff0a7e24 */ /* 0x000fe2000f8e00ff */
[----:B------:R-:W-:-:S04]  /*12bb0*/  UMOV UR4, UR14 ;  /* 0x0000000e00047c82 */ /* 0x000fc80008000000 */
[----:B------:R0:W-:Y:S01]  /*12bc0*/  STL.64 [R1+0x38], R10 ;  /* 0x0000380a01007387 */ /* 0x0001e20000100a00 */
[----:B------:R-:W-:Y:S02]  /*12bd0*/  WARPGROUP.DEPBAR.LE gsb0, 0x0 ;  /* 0x00008000000079c5 */ /* 0x000fe40000010000 */
[----:B------:R-:W-:-:S06]  /*12be0*/  WARPGROUP.ARRIVE ;  /* 0x00000000000079c5 */ /* 0x000fcc0000000000 */
[----:B------:R-:W-:Y:S01]  /*12bf0*/  HGMMA.64x16x16.F32 R24, gdesc[UR8], R24, gsb0 ;  /* 0x00200000081879f0 */ /* 0x000fe20008000818 */
[----:B------:R-:W-:Y:S01]  /*12c00*/  UMOV UR8, UR14 ;  /* 0x0000000e00087c82 */ /* 0x000fe20008000000 */
[----:B------:R-:W-:Y:S01]  /*12c10*/  UMOV UR9, UR15 ;  /* 0x0000000f00097c82 */ /* 0x000fe20008000000 */
[----:B------:R-:W-:Y:S02]  /*12c20*/  WARPGROUP.DEPBAR.LE gsb0, 0x0 ;  /* 0x00008000000079c5 */ /* 0x000fe40000010000 */
        /* <DEDUP_REMOVED lines=15> */
[----:B------:R-:W-:Y:S01]  /*12d20*/  R2UR UR11, R7 ;  /* 0x00000000070b72ca */ /* 0x000fe200000e0000 */
        /* <DEDUP_REMOVED lines=8> */
[----:B------:R-:W-:Y:S01]  /*12db0*/  R2UR UR6, R8 ;  /* 0x00000000080672ca */ /* 0x000fe200000e0000 */
[----:B------:R-:W-:Y:S01]  /*12dc0*/  UMOV UR4, UR14 ;  /* 0x0000000e00047c82 */ /* 0x000fe20008000000 */
[----:B------:R-:W-:Y:S01]  /*12dd0*/  R2UR UR7, R9 ;  /* 0x00000000090772ca */ /* 0x000fe200000e0000 */
[----:B------:R-:W-:Y:S01]  /*12de0*/  UMOV UR5, UR15 ;  /* 0x0000000f00057c82 */ /* 0x000fe20008000000 */
[----:B------:R-:W-:Y:S02]  /*12df0*/  IADD3 R8, R2, 0x480, RZ ;  /* 0x0000048002087810 */ /* 0x000fe40007ffe0ff */
[----:B------:R-:W-:Y:S01]  /*12e00*/  MOV R9, 0x40000040 ;  /* 0x4000004000097802 */ /* 0x000fe20000000f00 */
[----:B------:R-:W-:Y:S02]  /*12e10*/  WARPGROUP.DEPBAR.LE gsb0, 0x0 ;  /* 0x00008000000079c5 */ /* 0x000fe40000010000 */
[----:B------:R-:W-:-:S06]  /*12e20*/  WARPGROUP.ARRIVE ;  /* 0x00000000000079c5 */ /* 0x000fcc0000000000 */
[----:B------:R-:W-:Y:S01]  /*12e30*/  HGMMA.64x16x16.F32 R32, gdesc[UR8], R32, gsb0 ;  /* 0x00200000082079f0 */ /* 0x000fe20008000820 */
[----:B------:R-:W-:Y:S01]  /*12e40*/  UIADD3 UR8, UR12, 0x400, URZ ;  /* 0x000004000c087890 */ /* 0x000fe2000fffe03f */
[----:B------:R-:W-:Y:S01]  /*12e50*/  R2UR UR10, R8 ;  /* 0x00000000080a72ca */ /* 0x000fe200000e0000 */
[----:B------:R-:W-:Y:S01]  /*12e60*/  UMOV UR9, UR17 ;  /* 0x0000001100097c82 */ /* 0x000fe20008000000 */
[----:B------:R-:W-:Y:S02]  /*12e70*/  R2UR UR11, R9 ;  /* 0x00000000090b72ca */ /* 0x000fe400000e0000 */
[----:B------:R-:W-:Y:S02]  /*12e80*/  IADD3 R8, R2, 0x482, RZ ;  /* 0x0000048202087810 */ /* 0x000fe40007ffe0ff */
[----:B------:R-:W-:Y:S01]  /*12e90*/  UMOV UR16, UR8 ;  /* 0x0000000800107c82 */ /* 0x000fe20008000000 */
[----:B------:R-:W-:Y:S01]  /*12ea0*/  MOV R9, 0x40000040 ;  /* 0x4000004000097802 */ /* 0x000fe20000000f00 */
[----:B------:R-:W-:Y:S01]  /*12eb0*/  UMOV UR8, UR16 ;  /* 0x0000001000087c82 */ /* 0x000fe20008000000 */
[----:B------:R-:W-:-:S05]  /*12ec0*/  IMAD.U32 R10, RZ, RZ, UR16 ;  /* 0x00000010ff0a7e24 */ /* 0x000fca000f8e00ff */
[----:B------:R0:W-:Y:S01]  /*12ed0*/  STL.64 [R1+0x30], R10 ;  /* 0x0000300a01007387 */ /* 0x0001e20000100a00 */
[----:B------:R-:W-:Y:S02]  /*12ee0*/  WARPGROUP.DEPBAR.LE gsb0, 0x0 ;  /* 0x00008000000079c5 */ /* 0x000fe40000010000 */
[----:B------:R-:W-:-:S06]  /*12ef0*/  WARPGROUP.ARRIVE ;  /* 0x00000000000079c5 */ /* 0x000fcc0000000000 */
[----:B------:R-:W-:Y:S01]  /*12f00*/  HGMMA.64x16x16.F32 R24, gdesc[UR4], R24, gsb0 ;  /* 0x00200000041879f0 */ /* 0x000fe20008000818 */
[----:B------:R-:W-:Y:S01]  /*12f10*/  R2UR UR6, R6 ;  /* 0x00000000060672ca */ /* 0x000fe200000e0000 */
[----:B------:R-:W-:Y:S01]  /*12f20*/  UMOV UR4, UR8 ;  /* 0x0000000800047c82 */ /* 0x000fe20008000000 */
[----:B------:R-:W-:Y:S01]  /*12f30*/  R2UR UR7, R7 ;  /* 0x00000000070772ca */ /* 0x000fe200000e0000 */
[----:B------:R-:W-:Y:S01]  /*12f40*/  UMOV UR5, UR9 ;  /* 0x0000000900057c82 */ /* 0x000fe20008000000 */
[----:B------:R-:W-:Y:S01]  /*12f50*/  IMAD.MOV.U32 R7, RZ, RZ, 0x40000040 ;  /* 0x40000040ff077424 */ /* 0x000fe200078e00ff */
[----:B------:R-:W-:Y:S01]  /*12f60*/  IADD3 R6, R2, 0x380, RZ ;  /* 0x0000038002067810 */ /* 0x000fe20007ffe0ff */
        /* <DEDUP_REMOVED lines=95> */
[----:B------:R-:W-:Y:S01]  /*13560*/  R2UR UR11, R9 ;  /* 0x00000000090b72ca */ /* 0x000fe200000e0000 */
[----:B------:R-:W-:Y:S01]  /*13570*/  IMAD.MOV.U32 R9, RZ, RZ, 0x40000040 ;  /* 0x40000040ff097424 */ /* 0x000fe200078e00ff */
[----:B------:R-:W-:Y:S01]  /*13580*/  IADD3 R8, R2, 0x486, RZ ;  /* 0x0000048602087810 */ /* 0x000fe20007ffe0ff */
[----:B------:R-:W-:-:S02]  /*13590*/  WARPGROUP.DEPBAR.LE gsb0, 0x0 ;  /* 0x00008000000079c5 */ /* 0x000fc40000010000 */
[----:B------:R-:W-:-:S06]  /*135a0*/  WARPGROUP.ARRIVE ;  /* 0x00000000000079c5 */ /* 0x000fcc0000000000 */
[----:B------:R-:W-:Y:S01]  /*135b0*/  HGMMA.64x16x16.F32 R56, gdesc[UR16], R56, gsb0 ;  /* 0x00200000103879f0 */ /* 0x000fe20008000838 */
[----:B------:R-:W-:Y:S02]  /*135c0*/  UMOV UR17, 0x40000040 ;  /* 0x4000004000117882 */ /* 0x000fe40000000000 */
[----:B0-----:R-:W-:Y:S01]  /*135d0*/  MOV R11, UR17 ;  /* 0x00000011000b7c02 */ /* 0x001fe20008000f00 */
        /* <DEDUP_REMOVED lines=27> */
[----:B------:R-:W-:Y:S01]  /*13790*/  VIADD R6, R2, 0x386 ;  /* 0x0000038602067836 */ /* 0x000fe20000000000 */
[----:B------:R-:W-:Y:S02]  /*137a0*/  R2UR UR7, R7 ;  /* 0x00000000070772ca */ /* 0x000fe400000e0000 */
[----:B------:R-:W-:Y:S02]  /*137b0*/  MOV R7, 0x40000040 ;  /* 0x4000004000077802 */ /* 0x000fe40000000f00 */
        /* <DEDUP_REMOVED lines=36> */
[----:B------:R-:W-:Y:S02]  /*13a00*/  MOV R7, 0x40000040 ;  /* 0x4000004000077802 */ /* 0x000fe40000000f00 */
[----:B------:R-:W-:Y:S01]  /*13a10*/  R2UR UR18, R6 ;  /* 0x00000000061272ca */ /* 0x000fe200000e0000 */
[----:B------:R-:W-:Y:S01]  /*13a20*/  VIADD R6, R2, 0x580 ;  /* 0x0000058002067836 */ /* 0x000fe20000000000 */
[----:B------:R-:W-:-:S02]  /*13a30*/  R2UR UR19, R7 ;  /* 0x00000000071372ca */ /* 0x000fc400000e0000 */
        /* <DEDUP_REMOVED lines=76> */
[----:B------:R-:W-:Y:S01]  /*13f00*/  UMOV UR15, UR17 ;  /* 0x00000011000f7c82 */ /* 0x000fe20008000000 */
        /* <DEDUP_REMOVED lines=30> */
[----:B------:R-:W-:Y:S01]  /*140f0*/  VIADD R6, R2, 0x604 ;  /* 0x0000060402067836 */ /* 0x000fe20000000000 */
[----:B------:R-:W-:Y:S02]  /*14100*/  MOV R7, 0x40000040 ;  /* 0x4000004000077802 */ /* 0x000fe40000000f00 */
[----:B------:R-:W-:Y:S02]  /*14110*/  UMOV UR16, UR4 ;  /* 0x0000000400107c82 */ /* 0x000fe40008000000 */
[----:B------:R-:W-:Y:S01]  /*14120*/  UMOV UR14, UR16 ;  /* 0x00000010000e7c82 */ /* 0x000fe20008000000 */
[----:B------:R-:W-:Y:S01]  /*14130*/  IMAD.U32 R10, RZ, RZ, UR16 ;  /* 0x00000010ff0a7e24 */ /* 0x000fe2000f8e00ff */
[----:B------:R-:W-:-:S04]  /*14140*/  UMOV UR4, UR14 ;  /* 0x0000000e00047c82 */ /* 0x000fc80008000000 */
[----:B------:R0:W-:Y:S01]  /*14150*/  STL.64 [R1], R10 ;  /* 0x0000000a01007387 */ /* 0x0001e20000100a00 */
[----:B------:R-:W-:Y:S02]  /*14160*/  WARPGROUP.DEPBAR.LE gsb0, 0x0 ;  /* 0x00008000000079c5 */ /* 0x000fe40000010000 */
[----:B------:R-:W-:-:S06]  /*14170*/  WARPGROUP.ARRIVE ;  /* 0x00000000000079c5 */ /* 0x000fcc0000000000 */
[----:B------:R-:W-:Y:S01]  /*14180*/  HGMMA.64x16x16.F32 R24, gdesc[UR8], R24, gsb0 ;  /* 0x00200000081879f0 */ /* 0x000fe20008000818 */
[----:B------:R-:W-:Y:S01]  /*14190*/  UMOV UR8, UR14 ;  /* 0x0000000e00087c82 */ /* 0x000fe20008000000 */
[----:B------:R-:W-:Y:S01]  /*141a0*/  UMOV UR9, UR15 ;  /* 0x0000000f00097c82 */ /* 0x000fe20008000000 */
[----:B------:R-:W-:Y:S02]  /*141b0*/  WARPGROUP.DEPBAR.LE gsb0, 0x0 ;  /* 0x00008000000079c5 */ /* 0x000fe40000010000 */
[----:B------:R-:W-:-:S06]  /*141c0*/  WARPGROUP.ARRIVE ;  /* 0x00000000000079c5 */ /* 0x000fcc0000000000 */
[----:B------:R-:W-:Y:S03]  /*141d0*/  HGMMA.64x16x16.F32 R56, gdesc[UR16], R56, gsb0 ;  /* 0x00200000103879f0 */ /* 0x000fe60008000838 */
        /* <DEDUP_REMOVED lines=9> */
[----:B------:R-:W-:Y:S02]  /*14270*/  R2UR UR10, R6 ;  /* 0x00000000060a72ca */ /* 0x000fe400000e0000 */
[----:B------:R-:W-:Y:S02]  /*14280*/  R2UR UR11, R7 ;  /* 0x00000000070b72ca */ /* 0x000fe400000e0000 */
        /* <DEDUP_REMOVED lines=23> */
[----:B------:R-:W-:Y:S01]  /*14400*/  R2UR UR6, R6 ;  /* 0x00000000060672ca */ /* 0x000fe200000e0000 */
[----:B------:R-:W-:Y:S01]  /*14410*/  UMOV UR4, UR52 ;  /* 0x0000003400047c82 */ /* 0x000fe20008000000 */
[----:B------:R-:W-:Y:S01]  /*14420*/  R2UR UR7, R7 ;  /* 0x00000000070772ca */ /* 0x000fe200000e0000 */
[----:B------:R-:W-:Y:S01]  /*14430*/  UMOV UR5, UR53 ;  /* 0x0000003500057c82 */ /* 0x000fe20008000000 */
[----:B------:R-:W-:Y:S01]  /*14440*/  VIADD R6, R2, 0x606 ;  /* 0x0000060602067836 */ /* 0x000fe20000000000 */
[----:B------:R-:W-:Y:S01]  /*14450*/  MOV R7, 0x40000040 ;  /* 0x4000004000077802 */ /* 0x000fe20000000f00 */
        /* <DEDUP_REMOVED lines=170> */
[----:B------:R-:W-:Y:S01]  /*14f00*/  HGMMA.64x16x16.F32 R56, gdesc[UR36], R56, gsb0 ;  /* 0x00200000243879f0 */ /* 0x000fe20008000838 */
[----:B------:R-:W-:Y:S02]  /*14f10*/  ULDC UR38, c[0x0][0x988] ;  /* 0x0002620000267ab9 */ /* 0x000fe40000000800 */
[----:B------:R-:W-:Y:S02]  /*14f20*/  WARPGROUP.DEPBAR.LE gsb0, 0x0 ;  /* 0x00008000000079c5 */ /* 0x000fe40000010000 */
[----:B------:R-:W-:Y:S01]  /*14f30*/  WARPGROUP.ARRIVE ;  /* 0x00000000000079c5 */ /* 0x000fe20000000000 */
[----:B------:R-:W-:Y:S02]  /*14f40*/  FSEL R13, R56, -INF , P6 ;  /* 0xff800000380d7808 */ /* 0x000fe40003000000 */
[----:B------:R-:W-:Y:S02]  /*14f50*/  FSEL R57, R57, -INF , P5 ;  /* 0xff80000039397808 */ /* 0x000fe40002800000 */
[----:B------:R-:W-:Y:S01]  /*14f60*/  FSEL R21, R60, -INF , P4 ;  /* 0xff8000003c157808 */ /* 0x000fe20002000000 */
[----:B------:R-:W-:Y:S01]  /*14f70*/  HGMMA.64x16x16.F32 R48, gdesc[UR4], R48, gsb0 ;  /* 0x00200000043079f0 */ /* 0x000fe20008000830 */
[----:B------:R-:W-:Y:S01]  /*14f80*/  R2UR UR6, R6 ;  /* 0x00000000060672ca */ /* 0x000fe200000e0000 */
[----:B------:R-:W-:Y:S01]  /*14f90*/  UMOV UR4, UR36 ;  /* 0x0000002400047c82 */ /* 0x000fe20008000000 */
[----:B------:R-:W-:Y:S01]  /*14fa0*/  R2UR UR7, R7 ;  /* 0x00000000070772ca */ /* 0x000fe200000e0000 */
[----:B------:R-:W-:Y:S01]  /*14fb0*/  UMOV UR5, UR37 ;  /* 0x0000002500057c82 */ /* 0x000fe20008000000 */
[----:B------:R-:W-:Y:S01]  /*14fc0*/  VIADD R6, R2, 0x906 ;  /* 0x0000090602067836 */ /* 0x000fe20000000000 */
[----:B------:R-:W-:-:S02]  /*14fd0*/  MOV R7, 0x40000040 ;  /* 0x4000004000077802 */ /* 0x000fc40000000f00 */
[----:B------:R-:W-:Y:S02]  /*14fe0*/  IADD3 R2, R2, 0x986, RZ ;  /* 0x0000098602027810 */ /* 0x000fe40007ffe0ff */
[----:B------:R-:W-:Y:S02]  /*14ff0*/  FSEL R61, R61, -INF , P3 ;  /* 0xff8000003d3d7808 */ /* 0x000fe40001800000 */
[----:B------:R-:W-:Y:S02]  /*15000*/  FSEL R59, R59, -INF , P5 ;  /* 0xff8000003b3b7808 */ /* 0x000fe40002800000 */
[----:B------:R-:W-:Y:S02]  /*15010*/  ISETP.GT.AND P5, PT, R5, 0x18, PT ;  /* 0x000000180500780c */ /* 0x000fe40003fa4270 */
[----:B------:R-:W-:Y:S02]  /*15020*/  FSEL R63, R63, -INF , P3 ;  /* 0xff8000003f3f7808 */ /* 0x000fe40001800000 */
[----:B------:R-:W-:-:S02]  /*15030*/  ISETP.GT.AND P3, PT, R5, 0x20, PT ;  /* 0x000000200500780c */ /* 0x000fc40003f64270 */
[-C--:B------:R-:W-:Y:S02]  /*15040*/  MOV R60, R151.reuse ;  /* 0x00000097003c7202 */ /* 0x080fe40000000f00 */
[----:B------:R-:W-:Y:S01]  /*15050*/  MOV R56, R151 ;  /* 0x0000009700387202 */ /* 0x000fe20000000f00 */
        /* <DEDUP_REMOVED lines=10> */
[----:B------:R-:W-:-:S02]  /*15100*/  FSEL R7, R62, -INF , P4 ;  /* 0xff8000003e077808 */ /* 0x000fc40002000000 */
[C---:B------:R-:W-:Y:S02]  /*15110*/  ISETP.GT.AND P4, PT, R5.reuse, 0x19, PT ;  /* 0x000000190500780c */ /* 0x040fe40003f84270 */
[----:B------:R-:W-:Y:S02]  /*15120*/  ISETP.GT.AND P2, PT, R5, 0x21, PT ;  /* 0x000000210500780c */ /* 0x000fe40003f44270 */
[----:B------:R-:W-:Y:S02]  /*15130*/  FSEL R53, R53, -INF , P4 ;  /* 0xff80000035357808 */ /* 0x000fe40002000000 */
[----:B------:R-:W-:Y:S02]  /*15140*/  FSEL R15, R54, -INF , P5 ;  /* 0xff800000360f7808 */ /* 0x000fe40002800000 */
[----:B------:R-:W-:Y:S02]  /*15150*/  ISETP.GT.AND P5, PT, R5, 0x29, PT ;  /* 0x000000290500780c */ /* 0x000fe40003fa4270 */
[----:B------:R-:W-:-:S02]  /*15160*/  FSEL R55, R55, -INF , P4 ;  /* 0xff80000037377808 */ /* 0x000fc40002000000 */
[----:B------:R-:W-:Y:S02]  /*15170*/  ISETP.GT.AND P4, PT, R5, 0x30, PT ;  /* 0x000000300500780c */ /* 0x000fe40003f84270 */
[-C--:B------:R-:W-:Y:S02]  /*15180*/  MOV R62, R151.reuse ;  /* 0x00000097003e7202 */ /* 0x080fe40000000f00 */
[-C--:B------:R-:W-:Y:S02]  /*15190*/  MOV R54, R151.reuse ;  /* 0x0000009700367202 */ /* 0x080fe40000000f00 */
[-C--:B------:R-:W-:Y:S02]  /*151a0*/  MOV R52, R151.reuse ;  /* 0x0000009700347202 */ /* 0x080fe40000000f00 */
[-C--:B------:R-:W-:Y:S02]  /*151b0*/  MOV R50, R151.reuse ;  /* 0x0000009700327202 */ /* 0x080fe40000000f00 */
[----:B------:R-:W-:Y:S01]  /*151c0*/  MOV R48, R151 ;  /* 0x0000009700307202 */ /* 0x000fe20000000f00 */
[----:B------:R-:W-:-:S02]  /*151d0*/  WARPGROUP.DEPBAR.LE gsb0, 0x0 ;  /* 0x00008000000079c5 */ /* 0x000fc40000010000 */
        /* <DEDUP_REMOVED lines=9> */
[----:B------:R-:W-:-:S02]  /*15270*/  FMNMX.FTZ R2, R13, R57, !PT ;  /* 0x000000390d027209 */ /* 0x000fc40007810000 */
[----:B------:R-:W-:Y:S02]  /*15280*/  FSEL R3, R58, -INF , P6 ;  /* 0xff8000003a037808 */ /* 0x000fe40003000000 */
[----:B------:R-:W-:Y:S02]  /*15290*/  FMNMX.FTZ R2, R21, R2, !PT ;  /* 0x0000000215027209 */ /* 0x000fe40007810000 */
[----:B------:R-:W-:Y:S02]  /*152a0*/  ISETP.GT.AND P6, PT, R5, 0x11, PT ;  /* 0x000000110500780c */ /* 0x000fe40003fc4270 */
[----:B------:R-:W-:Y:S02]  /*152b0*/  FMNMX.FTZ R2, R61, R2, !PT ;  /* 0x000000023d027209 */ /* 0x000fe40007810000 */
[----:B------:R-:W-:Y:S02]  /*152c0*/  FSEL R49, R49, -INF , P6 ;  /* 0xff80000031317808 */ /* 0x000fe40003000000 */
        /* <DEDUP_REMOVED lines=13> */
[----:B------:R-:W-:Y:S02]  /*153a0*/  ISETP.GT.AND P2, PT, R5, 0x38, PT ;  /* 0x000000380500780c */ /* 0x000fe40003f44270 */
[----:B------:R-:W-:Y:S02]  /*153b0*/  FMNMX.FTZ R2, R45, R2, !PT ;  /* 0x000000022d027209 */ /* 0x000fe40007810000 */
[----:B------:R-:W-:Y:S02]  /*153c0*/  FSEL R47, R47, -INF , P5 ;  /* 0xff8000002f2f7808 */ /* 0x000fe40002800000 */
[----:B------:R-:W-:Y:S02]  /*153d0*/  ISETP.GT.AND P5, PT, R5, 0x40, PT ;  /* 0x000000400500780c */ /* 0x000fe40003fa4270 */
[----:B------:R-:W-:Y:S01]  /*153e0*/  MOV R58, R151 ;  /* 0x00000097003a7202 */ /* 0x000fe20000000f00 */
        /* <DEDUP_REMOVED lines=8> */
[----:B------:R-:W-:Y:S02]  /*15470*/  ISETP.GT.AND P6, PT, R5, 0x39, PT ;  /* 0x000000390500780c */ /* 0x000fe40003fc4270 */
        /* <DEDUP_REMOVED lines=8> */
[C---:B------:R-:W-:Y:S02]  /*15500*/  ISETP.GT.AND P3, PT, R5.reuse, 0x48, PT ;  /* 0x000000480500780c */ /* 0x040fe40003f64270 */
[----:B0-----:R-:W-:Y:S02]  /*15510*/  FSEL R11, R38, -INF , P2 ;  /* 0xff800000260b7808 */ /* 0x001fe40001000000 */
[----:B------:R-:W-:Y:S02]  /*15520*/  ISETP.GT.AND P2, PT, R5, 0x49, PT ;  /* 0x000000490500780c */ /* 0x000fe40003f44270 */
[----:B------:R-:W-:Y:S02]  /*15530*/  FSEL R39, R39, -INF , P6 ;  /* 0xff80000027277808 */ /* 0x000fe40003000000 */
[-C--:B------:R-:W-:Y:S02]  /*15540*/  MOV R46, R151.reuse ;  /* 0x00000097002e7202 */ /* 0x080fe40000000f00 */
[----:B------:R-:W-:-:S02]  /*15550*/  MOV R44, R151 ;  /* 0x00000097002c7202 */ /* 0x000fc40000000f00 */
[-C--:B------:R-:W-:Y:S02]  /*15560*/  MOV R42, R151.reuse ;  /* 0x00000097002a7202 */ /* 0x080fe40000000f00 */
[-C--:B------:R-:W-:Y:S02]  /*15570*/  MOV R40, R151.reuse ;  /* 0x0000009700287202 */ /* 0x080fe40000000f00 */
[----:B------:R-:W-:Y:S01]  /*15580*/  MOV R38, R151 ;  /* 0x0000009700267202 */ /* 0x000fe20000000f00 */
[----:B------:R-:W-:Y:S02]  /*15590*/  WARPGROUP.DEPBAR.LE gsb0, 0x0 ;  /* 0x00008000000079c5 */ /* 0x000fe40000010000 */
[----:B------:R-:W-:Y:S01]  /*155a0*/  FSEL R83, R24, -INF , P5 ;  /* 0xff80000018537808 */ /* 0x000fe20002800000 */
[----:B------:R0:W-:Y:S01]  /*155b0*/  @!P1 SYNCS.ARRIVE.TRANS64.RED.A1T0 RZ, [R0+URZ], RZ ;  /* 0x000000ff00ff99a7 */ /* 0x0001e2000810043f */
[----:B------:R-:W-:Y:S02]  /*155c0*/  FSEL R25, R25, -INF , P4 ;  /* 0xff80000019197808 */ /* 0x000fe40002000000 */
[----:B------:R-:W-:-:S02]  /*155d0*/  FMNMX.FTZ R2, R83, R2, !PT ;  /* 0x0000000253027209 */ /* 0x000fc40007810000 */
[----:B------:R-:W-:Y:S02]  /*155e0*/  FSEL R85, R28, -INF , P3 ;  /* 0xff8000001c557808 */ /* 0x000fe40001800000 */
[----:B------:R-:W-:Y:S02]  /*155f0*/  FMNMX.FTZ R2, R25, R2, !PT ;  /* 0x0000000219027209 */ /* 0x000fe40007810000 */
[----:B------:R-:W-:Y:S02]  /*15600*/  FSEL R87, R29, -INF , P2 ;  /* 0xff8000001d577808 */ /* 0x000fe40001000000 */
[----:B------:R-:W-:Y:S02]  /*15610*/  FMNMX.FTZ R2, R85, R2, !PT ;  /* 0x0000000255027209 */ /* 0x000fe40007810000 */
[----:B------:R-:W-:Y:S02]  /*15620*/  FSEL R27, R27, -INF , P4 ;  /* 0xff8000001b1b7808 */ /* 0x000fe40002000000 */
[----:B------:R-:W-:-:S02]  /*15630*/  FMNMX.FTZ R6, R87, R2, !PT ;  /* 0x0000000257067209 */ /* 0x000fc40007810000 */
[----:B------:R-:W-:Y:S02]  /*15640*/  MOV R2, UR4 ;  /* 0x0000000400027c02 */ /* 0x000fe40008000f00 */
[----:B------:R-:W-:Y:S01]  /*15650*/  FSEL R29, R30, -INF , P3 ;  /* 0xff8000001e1d7808 */ /* 0x000fe20001800000 */
[----:B------:R-:W1:Y:S01]  /*15660*/  SHFL.BFLY PT, R5, R6, 0x2, 0x1f ;  /* 0x0c401f0006057f89 */ /* 0x000e6200000e0000 */
[----:B------:R-:W-:Y:S02]  /*15670*/  FSEL R31, R31, -INF , P2 ;  /* 0xff8000001f1f7808 */ /* 0x000fe40001000000 */
[----:B-1----:R-:W-:-:S05]  /*15680*/  FMNMX.FTZ R8, R6, R5, !PT ;  /* 0x0000000506087209 */ /* 0x002fca0007810000 */
[----:B------:R-:W1:Y:S02]  /*15690*/  SHFL.BFLY PT, R5, R8, 0x1, 0x1f ;  /* 0x0c201f0008057f89 */ /* 0x000e6400000e0000 */
[----:B-1----:R-:W-:-:S04]  /*156a0*/  FMNMX.FTZ R5, R8, R5, !PT ;  /* 0x0000000508057209 */ /* 0x002fc80007810000 */
        /* <DEDUP_REMOVED lines=8> */
[----:B------:R-:W-:Y:S01]  /*15730*/  FSEL R21, R26, -INF , P5 ;  /* 0xff8000001a157808 */ /* 0x000fe20002800000 */
        /* <DEDUP_REMOVED lines=28> */
[----:B------:R-:W1:Y:S01]  /*15900*/  MUFU.EX2 R61, R61 ;  /* 0x0000003d003d7308 */ /* 0x000e620000000800 */
[----:B------:R-:W-:Y:S01]  /*15910*/  FMNMX.FTZ R4, R33, R4, !PT ;  /* 0x0000000421047209 */ /* 0x000fe20007810000 */
[----:B------:R-:W-:-:S02]  /*15920*/  IMAD.MOV.U32 R87, RZ, RZ, R151 ;  /* 0x000000ffff577224 */ /* 0x000fc400078e0097 */
[----:B------:R-:W-:Y:S01]  /*15930*/  IMAD.MOV.U32 R57, RZ, RZ, R151 ;  /* 0x000000ffff397224 */ /* 0x000fe200078e0097 */
[----:B------:R-:W-:-:S03]  /*15940*/  FMNMX.FTZ R4, R47, R4, !PT ;  /* 0x000000042f047209 */ /* 0x000fc60007810000 */
[----:B------:R-:W-:Y:S01]  /*15950*/  MUFU.EX2 R65, R65 ;  /* 0x0000004100417308 */ /* 0x000fe20000000800 */
[----:B------:R-:W-:-:S04]  /*15960*/  FMNMX.FTZ R4, R37, R4, !PT ;  /* 0x0000000425047209 */ /* 0x000fc80007810000 */
[----:B------:R-:W-:-:S03]  /*15970*/  FMNMX.FTZ R4, R35, R4, !PT ;  /* 0x0000000423047209 */ /* 0x000fc60007810000 */
[----:B------:R-:W2:Y:S01]  /*15980*/  MUFU.EX2 R8, R8 ;  /* 0x0000000800087308 */ /* 0x000ea20000000800 */
[----:B------:R-:W-:Y:S02]  /*15990*/  FMNMX.FTZ R4, R11, R4, !PT ;  /* 0x000000040b047209 */ /* 0x000fe40007810000 */
[----:B-1----:R-:W-:Y:S02]  /*159a0*/  F2FP.F16.F32.PACK_AB R210, R61, R6 ;  /* 0x000000063dd2723e */ /* 0x002fe400000000ff */
[----:B------:R-:W-:-:S03]  /*159b0*/  FMNMX.FTZ R4, R39, R4, !PT ;  /* 0x0000000427047209 */ /* 0x000fc60007810000 */
[----:B------:R1:W-:Y:S01]  /*159c0*/  MUFU.EX2 R192, R25 ;  /* 0x0000001900c07308 */ /* 0x0003e20000000800 */
[----:B------:R-:W-:-:S04]  /*159d0*/  FMNMX.FTZ R4, R21, R4, !PT ;  /* 0x0000000415047209 */ /* 0x000fc80007810000 */
[----:B------:R-:W-:-:S03]  /*159e0*/  FMNMX.FTZ R4, R27, R4, !PT ;  /* 0x000000041b047209 */ /* 0x000fc60007810000 */
[----:B------:R-:W-:Y:S01]  /*159f0*/  MUFU.EX2 R67, R67 ;  /* 0x0000004300437308 */ /* 0x000fe20000000800 */
[----:B------:R-:W-:Y:S01]  /*15a00*/  FMNMX.FTZ R4, R29, R4, !PT ;  /* 0x000000041d047209 */ /* 0x000fe20007810000 */
[----:B-1----:R-:W-:Y:S01]  /*15a10*/  FADD.FTZ R25, R208, R13 ;  /* 0x0000000dd0197221 */ /* 0x002fe20000010000 */
[----:B------:R-:W-:Y:S02]  /*15a20*/  F2FP.F16.F32.PACK_AB R208, R13, R208 ;  /* 0x000000d00dd0723e */ /* 0x000fe400000000ff */
[----:B------:R-:W-:Y:S01]  /*15a30*/  FMNMX.FTZ R4, R31, R4, !PT ;  /* 0x000000041f047209 */ /* 0x000fe20007810000 */
[----:B------:R-:W-:Y:S01]  /*15a40*/  FADD.FTZ R32, R6, R25 ;  /* 0x0000001906207221 */ /* 0x000fe20000010000 */
[----:B--2---:R-:W-:Y:S01]  /*15a50*/  F2FP.F16.F32.PACK_AB R204, R8, R65 ;  /* 0x0000004108cc723e */ /* 0x004fe200000000ff */
[----:B------:R1:W-:Y:S02]  /*15a60*/  MUFU.EX2 R206, R53 ;  /* 0x0000003500ce7308 */ /* 0x0003e40000000800 */
[----:B------:R-:W2:Y:S01]  /*15a70*/  SHFL.BFLY PT, R49, R4, 0x2, 0x1f ;  /* 0x0c401f0004317f89 */ /* 0x000ea200000e0000 */
[----:B------:R-:W-:Y:S01]  /*15a80*/  FADD.FTZ R32, R61, R32 ;  /* 0x000000203d207221 */ /* 0x000fe20000010000 */
[----:B------:R-:W-:-:S03]  /*15a90*/  IMAD.MOV.U32 R61, RZ, RZ, R151 ;  /* 0x000000ffff3d7224 */ /* 0x000fc600078e0097 */
[----:B------:R-:W-:Y:S01]  /*15aa0*/  FADD.FTZ R25, R65, R32 ;  /* 0x0000002041197221 */ /* 0x000fe20000010000 */
[----:B------:R-:W-:Y:S01]  /*15ab0*/  MUFU.EX2 R69, R69 ;  /* 0x0000004500457308 */ /* 0x000fe20000000800 */
[----:B------:R-:W-:Y:S02]  /*15ac0*/  IMAD.MOV.U32 R65, RZ, RZ, R151 ;  /* 0x000000ffff417224 */ /* 0x000fe400078e0097 */
[----:B------:R-:W-:Y:S01]  /*15ad0*/  FADD.FTZ R34, R8, R25 ;  /* 0x0000001908227221 */ /* 0x000fe20000010000 */
[----:B-1----:R-:W-:-:S04]  /*15ae0*/  IMAD.MOV.U32 R53, RZ, RZ, R151 ;  /* 0x000000ffff357224 */ /* 0x002fc800078e0097 */
[----:B------:R1:W-:Y:S08]  /*15af0*/  MUFU.EX2 R200, R71 ;  /* 0x0000004700c87308 */ /* 0x0003f00000000800 */
[----:B------:R-:W-:Y:S01]  /*15b00*/  MUFU.EX2 R73, R73 ;  /* 0x0000004900497308 */ /* 0x000fe20000000800 */
[----:B-1----:R-:W-:Y:S01]  /*15b10*/  IMAD.MOV.U32 R71, RZ, RZ, R151 ;  /* 0x000000ffff477224 */ /* 0x002fe200078e0097 */
[----:B--2---:R-:W-:-:S05]  /*15b20*/  FMNMX.FTZ R49, R4, R49, !PT ;  /* 0x0000003104317209 */ /* 0x004fca0007810000 */
[----:B------:R-:W1:Y:S01]  /*15b30*/  SHFL.BFLY PT, R4, R49, 0x1, 0x1f ;  /* 0x0c201f0031047f89 */ /* 0x000e6200000e0000 */
[----:B------:R2:W-:Y:S08]  /*15b40*/  MUFU.EX2 R202, R45 ;  /* 0x0000002d00ca7308 */ /* 0x0005f00000000800 */
[----:B------:R-:W-:Y:S01]  /*15b50*/  MUFU.EX2 R75, R75 ;  /* 0x0000004b004b7308 */ /* 0x000fe20000000800 */
[----:B--2---:R-:W-:-:S07]  /*15b60*/  IMAD.MOV.U32 R45, RZ, RZ, R151 ;  /* 0x000000ffff2d7224 */ /* 0x004fce00078e0097 */
[----:B------:R2:W-:Y:S01]  /*15b70*/  MUFU.EX2 R196, R77 ;  /* 0x0000004d00c47308 */ /* 0x0005e20000000800 */
[----:B-1----:R-:W-:-:S07]  /*15b80*/  FMNMX.FTZ R4, R49, R4, !PT ;  /* 0x0000000431047209 */ /* 0x002fce0007810000 */
[----:B------:R-:W-:Y:S01]  /*15b90*/  MUFU.EX2 R79, R79 ;  /* 0x0000004f004f7308 */ /* 0x000fe20000000800 */
[--C-:B--2---:R-:W-:Y:S01]  /*15ba0*/  IMAD.MOV.U32 R77, RZ, RZ, R151.reuse ;  /* 0x000000ffff4d7224 */ /* 0x104fe200078e0097 */
[C---:B------:R-:W-:Y:S01]  /*15bb0*/  FSETP.NEU.FTZ.AND P2, PT, R4.reuse, -INF , PT ;  /* 0xff8000000400780b */ /* 0x040fe20003f5d000 */
[----:B------:R-:W-:Y:S01]  /*15bc0*/  FMUL.FTZ R12, R4, R2 ;  /* 0x00000002040c7220 */ /* 0x000fe20000410000 */
[----:B------:R-:W-:-:S04]  /*15bd0*/  IMAD.MOV.U32 R49, RZ, RZ, R151 ;  /* 0x000000ffff317224 */ /* 0x000fc800078e0097 */
[----:B------:R1:W-:Y:S01]  /*15be0*/  MUFU.EX2 R198, R81 ;  /* 0x0000005100c67308 */ /* 0x0003e20000000800 */
[----:B------:R-:W-:Y:S02]  /*15bf0*/  FSEL R12, R12, RZ, P2 ;  /* 0x000000ff0c0c7208 */ /* 0x000fe40001000000 */
[----:B------:R-:W-:Y:S02]  /*15c00*/  ISETP.GE.AND P2, PT, R148, 0x51, PT ;  /* 0x000000519400780c */ /* 0x000fe40003f46270 */
[----:B------:R-:W-:Y:S01]  /*15c10*/  MOV R148, R151 ;  /* 0x0000009700947202 */ /* 0x000fe20000000f00 */
[-CC-:B------:R-:W-:Y:S01]  /*15c20*/  FFMA.FTZ R3, R3, R2.reuse, -R12.reuse ;  /* 0x0000000203037223 */ /* 0x180fe2000001080c */
[-CC-:B------:R-:W-:Y:S01]  /*15c30*/  FFMA.FTZ R59, R59, R2.reuse, -R12.reuse ;  /* 0x000000023b3b7223 */ /* 0x180fe2000001080c */
[-CC-:B------:R-:W-:Y:S01]  /*15c40*/  FFMA.FTZ R7, R7, R2.reuse, -R12.reuse ;  /* 0x0000000207077223 */ /* 0x180fe2000001080c */
[-CC-:B------:R-:W-:Y:S01]  /*15c50*/  FFMA.FTZ R63, R63, R2.reuse, -R12.reuse ;  /* 0x000000023f3f7223 */ /* 0x180fe2000001080c */
[-CC-:B------:R-:W-:Y:S01]  /*15c60*/  FFMA.FTZ R9, R9, R2.reuse, -R12.reuse ;  /* 0x0000000209097223 */ /* 0x180fe2000001080c */
        /* <DEDUP_REMOVED lines=8> */
[----:B------:R-:W3:Y:S01]  /*15cf0*/  MUFU.EX2 R3, R3 ;  /* 0x0000000300037308 */ /* 0x000ee20000000800 */
[-CC-:B------:R-:W-:Y:S01]  /*15d00*/  FFMA.FTZ R47, R47, R2.reuse, -R12.reuse ;  /* 0x000000022f2f7223 */ /* 0x180fe2000001080c */
[-CC-:B------:R-:W-:Y:S01]  /*15d10*/  FFMA.FTZ R37, R37, R2.reuse, -R12.reuse ;  /* 0x0000000225257223 */ /* 0x180fe2000001080c */
[-CC-:B------:R-:W-:Y:S01]  /*15d20*/  FFMA.FTZ R11, R11, R2.reuse, -R12.reuse ;  /* 0x000000020b0b7223 */ /* 0x180fe2000001080c */
[-CC-:B------:R-:W-:Y:S01]  /*15d30*/  FFMA.FTZ R39, R39, R2.reuse, -R12.reuse ;  /* 0x0000000227277223 */ /* 0x180fe2000001080c */
[-CC-:B------:R-:W-:Y:S01]  /*15d40*/  FFMA.FTZ R21, R21, R2.reuse, -R12.reuse ;  /* 0x0000000215157223 */ /* 0x180fe2000001080c */
[-CC-:B------:R-:W-:Y:S01]  /*15d50*/  FFMA.FTZ R27, R27, R2.reuse, -R12.reuse ;  /* 0x000000021b1b7223 */ /* 0x180fe2000001080c */
[-CC-:B------:R-:W-:Y:S01]  /*15d60*/  FFMA.FTZ R29, R29, R2.reuse, -R12.reuse ;  /* 0x000000021d1d7223 */ /* 0x180fe2000001080c */
[----:B------:R-:W4:Y:S01]  /*15d70*/  MUFU.EX2 R7, R7 ;  /* 0x0000000700077308 */ /* 0x000f220000000800 */
[----:B------:R-:W-:Y:S01]  /*15d80*/  FFMA.FTZ R12, R31, R2, -R12 ;  /* 0x000000021f0c7223 */ /* 0x000fe2000001080c */
[----:B-1----:R-:W-:-:S02]  /*15d90*/  IMAD.MOV.U32 R81, RZ, RZ, R151 ;  /* 0x000000ffff517224 */ /* 0x002fc400078e0097 */
[--C-:B--2---:R-:W-:Y:S02]  /*15da0*/  IMAD.MOV.U32 R59, RZ, RZ, R151.reuse ;  /* 0x000000ffff3b7224 */ /* 0x104fe400078e0097 */
[----:B------:R-:W-:Y:S02]  /*15db0*/  IMAD.MOV.U32 R31, RZ, RZ, R151 ;  /* 0x000000ffff1f7224 */ /* 0x000fe400078e0097 */
[----:B------:R1:W2:Y:S01]  /*15dc0*/  MUFU.EX2 R20, R63 ;  /* 0x0000003f00147308 */ /* 0x0002a20000000800 */
[----:B---3--:R-:W-:Y:S01]  /*15dd0*/  FADD.FTZ R32, R3, R14 ;  /* 0x0000000e03207221 */ /* 0x008fe20000010000 */
[----:B------:R-:W-:-:S06]  /*15de0*/  F2FP.F16.F32.PACK_AB R209, R14, R3 ;  /* 0x000000030ed1723e */ /* 0x000fcc00000000ff */
[----:B------:R-:W-:Y:S01]  /*15df0*/  MUFU.EX2 R9, R9 ;  /* 0x0000000900097308 */ /* 0x000fe20000000800 */
[----:B----4-:R-:W-:Y:S01]  /*15e00*/  FADD.FTZ R25, R7, R32 ;  /* 0x0000002007197221 */ /* 0x010fe20000010000 */
[----:B-1----:R-:W-:-:S06]  /*15e10*/  IMAD.MOV.U32 R63, RZ, RZ, R151 ;  /* 0x000000ffff3f7224 */ /* 0x002fcc00078e0097 */
[----:B------:R1:W3:Y:S01]  /*15e20*/  MUFU.EX2 R24, R51 ;  /* 0x0000003300187308 */ /* 0x0002e20000000800 */
[----:B--2---:R-:W-:-:S07]  /*15e30*/  F2FP.F16.F32.PACK_AB R211, R20, R7 ;  /* 0x0000000714d3723e */ /* 0x004fce00000000ff */
[----:B------:R-:W2:Y:S01]  /*15e40*/  MUFU.EX2 R15, R15 ;  /* 0x0000000f000f7308 */ /* 0x000ea20000000800 */
[----:B-1----:R-:W-:-:S07]  /*15e50*/  IMAD.MOV.U32 R51, RZ, RZ, R151 ;  /* 0x000000ffff337224 */ /* 0x002fce00078e0097 */
[----:B------:R1:W-:Y:S01]  /*15e60*/  MUFU.EX2 R28, R43 ;  /* 0x0000002b001c7308 */ /* 0x0003e20000000800 */
[----:B---3--:R-:W-:-:S07]  /*15e70*/  F2FP.F16.F32.PACK_AB R205, R24, R9 ;  /* 0x0000000918cd723e */ /* 0x008fce00000000ff */
[----:B------:R-:W3:Y:S01]  /*15e80*/  MUFU.EX2 R26, R55 ;  /* 0x00000037001a7308 */ /* 0x000ee20000000800 */
[----:B-1----:R-:W-:Y:S01]  /*15e90*/  FADD.FTZ R43, R67, R34 ;  /* 0x00000022432b7221 */ /* 0x002fe20000010000 */
[----:B------:R-:W-:-:S03]  /*15ea0*/  FADD.FTZ R34, R20, R25 ;  /* 0x0000001914227221 */ /* 0x000fc60000010000 */
[C---:B------:R-:W-:Y:S01]  /*15eb0*/  FADD.FTZ R36, R206.reuse, R43 ;  /* 0x0000002bce247221 */ /* 0x040fe20000010000 */
[----:B------:R-:W-:Y:S01]  /*15ec0*/  FADD.FTZ R25, R9, R34 ;  /* 0x0000002209197221 */ /* 0x000fe20000010000 */
[----:B------:R-:W-:Y:S01]  /*15ed0*/  F2FP.F16.F32.PACK_AB R206, R206, R67 ;  /* 0x00000043cece723e */ /* 0x000fe200000000ff */
[----:B------:R-:W1:Y:S01]  /*15ee0*/  MUFU.EX2 R41, R41 ;  /* 0x0000002900297308 */ /* 0x000e620000000800 */
[----:B------:R-:W-:Y:S01]  /*15ef0*/  FADD.FTZ R43, R69, R36 ;  /* 0x00000024452b7221 */ /* 0x000fe20000010000 */
[----:B------:R-:W-:Y:S01]  /*15f00*/  FADD.FTZ R34, R24, R25 ;  /* 0x0000001918227221 */ /* 0x000fe20000010000 */
[----:B------:R-:W-:Y:S01]  /*15f10*/  IMAD.MOV.U32 R67, RZ, RZ, R151 ;  /* 0x000000ffff437224 */ /* 0x000fe200078e0097 */
[----:B------:R-:W-:Y:S01]  /*15f20*/  MOV R24, R151 ;  /* 0x0000009700187202 */ /* 0x000fe20000000f00 */
[C---:B------:R-:W-:Y:S01]  /*15f30*/  FADD.FTZ R36, R200.reuse, R43 ;  /* 0x0000002bc8247221 */ /* 0x040fe20000010000 */
[----:B--2---:R-:W-:Y:S01]  /*15f40*/  FADD.FTZ R25, R15, R34 ;  /* 0x000000220f197221 */ /* 0x004fe20000010000 */
[----:B------:R-:W-:Y:S01]  /*15f50*/  F2FP.F16.F32.PACK_AB R200, R200, R69 ;  /* 0x00000045c8c8723e */ /* 0x000fe200000000ff */
[----:B------:R-:W2:Y:S01]  /*15f60*/  MUFU.EX2 R33, R33 ;  /* 0x0000002100217308 */ /* 0x000ea20000000800 */
[C---:B---3--:R-:W-:Y:S01]  /*15f70*/  F2FP.F16.F32.PACK_AB R207, R26.reuse, R15 ;  /* 0x0000000f1acf723e */ /* 0x048fe200000000ff */
[----:B------:R-:W-:Y:S01]  /*15f80*/  FADD.FTZ R34, R26, R25 ;  /* 0x000000191a227221 */ /* 0x000fe20000010000 */
[--C-:B------:R-:W-:Y:S01]  /*15f90*/  IMAD.MOV.U32 R69, RZ, RZ, R151.reuse ;  /* 0x000000ffff457224 */ /* 0x100fe200078e0097 */
[----:B------:R-:W-:Y:S01]  /*15fa0*/  MOV R26, R151 ;  /* 0x00000097001a7202 */ /* 0x000fe20000000f00 */
[----:B------:R-:W-:-:S02]  /*15fb0*/  IMAD.MOV.U32 R55, RZ, RZ, R151 ;  /* 0x000000ffff377224 */ /* 0x000fc400078e0097 */
[--C-:B------:R-:W-:Y:S01]  /*15fc0*/  IMAD.MOV.U32 R43, RZ, RZ, R151.reuse ;  /* 0x000000ffff2b7224 */ /* 0x100fe200078e0097 */
[----:B------:R3:W-:Y:S01]  /*15fd0*/  MUFU.EX2 R32, R35 ;  /* 0x0000002300207308 */ /* 0x0007e20000000800 */
[----:B-1----:R-:W-:Y:S01]  /*15fe0*/  FADD.FTZ R25, R41, R34 ;  /* 0x0000002229197221 */ /* 0x002fe20000010000 */
[C---:B------:R-:W-:Y:S01]  /*15ff0*/  F2FP.F16.F32.PACK_AB R201, R28.reuse, R41 ;  /* 0x000000291cc9723e */ /* 0x040fe200000000ff */
[----:B------:R-:W-:Y:S02]  /*16000*/  IMAD.MOV.U32 R41, RZ, RZ, R151 ;  /* 0x000000ffff297224 */ /* 0x000fe400078e0097 */
[----:B------:R-:W-:Y:S01]  /*16010*/  FADD.FTZ R34, R28, R25 ;  /* 0x000000191c227221 */ /* 0x000fe20000010000 */
[----:B------:R-:W-:Y:S02]  /*16020*/  MOV R28, R151 ;  /* 0x00000097001c7202 */ /* 0x000fe40000000f00 */
[----:B------:R1:W4:Y:S01]  /*16030*/  MUFU.EX2 R30, R47 ;  /* 0x0000002f001e7308 */ /* 0x0003220000000800 */
[----:B---3--:R-:W-:Y:S01]  /*16040*/  FADD.FTZ R35, R73, R36 ;  /* 0x0000002449237221 */ /* 0x008fe20000010000 */
[----:B--2---:R-:W-:-:S03]  /*16050*/  FADD.FTZ R13, R33, R34 ;  /* 0x00000022210d7221 */ /* 0x004fc60000010000 */
[C---:B------:R-:W-:Y:S01]  /*16060*/  FADD.FTZ R36, R202.reuse, R35 ;  /* 0x00000023ca247221 */ /* 0x040fe20000010000 */
[----:B------:R-:W-:Y:S01]  /*16070*/  F2FP.F16.F32.PACK_AB R202, R202, R73 ;  /* 0x00000049caca723e */ /* 0x000fe200000000ff */
[--C-:B------:R-:W-:Y:S01]  /*16080*/  IMAD.MOV.U32 R73, RZ, RZ, R151.reuse ;  /* 0x000000ffff497224 */ /* 0x100fe200078e0097 */
[----:B------:R-:W2:Y:S01]  /*16090*/  MUFU.EX2 R37, R37 ;  /* 0x0000002500257308 */ /* 0x000ea20000000800 */
[----:B------:R-:W-:Y:S01]  /*160a0*/  FADD.FTZ R35, R75, R36 ;  /* 0x000000244b237221 */ /* 0x000fe20000010000 */
[----:B-1----:R-:W-:-:S03]  /*160b0*/  IMAD.MOV.U32 R47, RZ, RZ, R151 ;  /* 0x000000ffff2f7224 */ /* 0x002fc600078e0097 */
[C---:B------:R-:W-:Y:S01]  /*160c0*/  FADD.FTZ R36, R196.reuse, R35 ;  /* 0x00000023c4247221 */ /* 0x040fe20000010000 */
[----:B------:R-:W-:Y:S01]  /*160d0*/  F2FP.F16.F32.PACK_AB R196, R196, R75 ;  /* 0x0000004bc4c4723e */ /* 0x000fe200000000ff */
[----:B------:R-:W-:Y:S01]  /*160e0*/  IMAD.MOV.U32 R75, RZ, RZ, R151 ;  /* 0x000000ffff4b7224 */ /* 0x000fe200078e0097 */
[----:B------:R-:W1:Y:S01]  /*160f0*/  MUFU.EX2 R83, R83 ;  /* 0x0000005300537308 */ /* 0x000e620000000800 */
[----:B------:R-:W-:Y:S01]  /*16100*/  FADD.FTZ R25, R79, R36 ;  /* 0x000000244f197221 */ /* 0x000fe20000010000 */
[C---:B----4-:R-:W-:Y:S01]  /*16110*/  FADD.FTZ R34, R30.reuse, R13 ;  /* 0x0000000d1e227221 */ /* 0x050fe20000010000 */
[----:B------:R-:W-:Y:S01]  /*16120*/  F2FP.F16.F32.PACK_AB R203, R30, R33 ;  /* 0x000000211ecb723e */ /* 0x000fe200000000ff */
[----:B------:R-:W-:Y:S02]  /*16130*/  IMAD.MOV.U32 R35, RZ, RZ, R151 ;  /* 0x000000ffff237224 */ /* 0x000fe400078e0097 */
[C---:B------:R-:W-:Y:S01]  /*16140*/  FADD.FTZ R8, R198.reuse, R25 ;  /* 0x00000019c6087221 */ /* 0x040fe20000010000 */
[----:B------:R-:W-:Y:S01]  /*16150*/  F2FP.F16.F32.PACK_AB R198, R198, R79 ;  /* 0x0000004fc6c6723e */ /* 0x000fe200000000ff */
[--C-:B------:R-:W-:Y:S01]  /*16160*/  IMAD.MOV.U32 R79, RZ, RZ, R151.reuse ;  /* 0x000000ffff4f7224 */ /* 0x100fe200078e0097 */
[----:B------:R-:W-:Y:S01]  /*16170*/  MUFU.EX2 R11, R11 ;  /* 0x0000000b000b7308 */ /* 0x000fe20000000800 */
[----:B--2---:R-:W-:Y:S01]  /*16180*/  FADD.FTZ R13, R37, R34 ;  /* 0x00000022250d7221 */ /* 0x004fe20000010000 */
[----:B------:R-:W-:Y:S01]  /*16190*/  F2FP.F16.F32.PACK_AB R197, R32, R37 ;  /* 0x0000002520c5723e */ /* 0x000fe200000000ff */
[--C-:B------:R-:W-:Y:S01]  /*161a0*/  IMAD.MOV.U32 R37, RZ, RZ, R151.reuse ;  /* 0x000000ffff257224 */ /* 0x100fe200078e0097 */
[-C--:B------:R-:W-:Y:S01]  /*161b0*/  MOV R36, R151.reuse ;  /* 0x0000009700247202 */ /* 0x080fe20000000f00 */
[--C-:B------:R-:W-:Y:S01]  /*161c0*/  IMAD.MOV.U32 R33, RZ, RZ, R151.reuse ;  /* 0x000000ffff217224 */ /* 0x100fe200078e0097 */
[----:B------:R-:W-:Y:S01]  /*161d0*/  MOV R30, R151 ;  /* 0x00000097001e7202 */ /* 0x000fe20000000f00 */
[--C-:B------:R-:W-:Y:S01]  /*161e0*/  IMAD.MOV.U32 R25, RZ, RZ, R151.reuse ;  /* 0x000000ffff197224 */ /* 0x100fe200078e0097 */
[----:B0-----:R0:W2:Y:S08]  /*161f0*/  MUFU.EX2 R0, R39 ;  /* 0x0000002700007308 */ /* 0x0010b00000000800 */
[----:B------:R1:W3:Y:S01]  /*16200*/  MUFU.EX2 R193, R21 ;  /* 0x0000001500c17308 */ /* 0x0002e20000000800 */
[----:B0-----:R-:W-:-:S07]  /*16210*/  IMAD.MOV.U32 R39, RZ, RZ, R151 ;  /* 0x000000ffff277224 */ /* 0x001fce00078e0097 */
[----:B------:R0:W4:Y:S01]  /*16220*/  MUFU.EX2 R6, R27 ;  /* 0x0000001b00067308 */ /* 0x0001220000000800 */
[----:B-1----:R-:W-:Y:S01]  /*16230*/  FADD.FTZ R21, R83, R8 ;  /* 0x0000000853157221 */ /* 0x002fe20000010000 */
[----:B------:R-:W-:Y:S01]  /*16240*/  FADD.FTZ R8, R32, R13 ;  /* 0x0000000d20087221 */ /* 0x000fe20000010000 */
[----:B--2---:R-:W-:Y:S02]  /*16250*/  F2FP.F16.F32.PACK_AB R199, R0, R11 ;  /* 0x0000000b00c7723e */ /* 0x004fe400000000ff */
[C---:B------:R-:W-:Y:S01]  /*16260*/  FADD.FTZ R34, R192.reuse, R21 ;  /* 0x00000015c0227221 */ /* 0x040fe20000010000 */
[----:B------:R-:W-:Y:S01]  /*16270*/  FADD.FTZ R13, R11, R8 ;  /* 0x000000080b0d7221 */ /* 0x000fe20000010000 */
[----:B------:R-:W-:Y:S01]  /*16280*/  F2FP.F16.F32.PACK_AB R192, R192, R83 ;  /* 0x00000053c0c0723e */ /* 0x000fe200000000ff */
[----:B------:R-:W1:Y:S01]  /*16290*/  MUFU.EX2 R29, R29 ;  /* 0x0000001d001d7308 */ /* 0x000e620000000800 */
[----:B------:R-:W-:Y:S02]  /*162a0*/  IMAD.MOV.U32 R83, RZ, RZ, R151 ;  /* 0x000000ffff537224 */ /* 0x000fe400078e0097 */
[----:B------:R-:W-:Y:S01]  /*162b0*/  FADD.FTZ R8, R0, R13 ;  /* 0x0000000d00087221 */ /* 0x000fe20000010000 */
[----:B------:R-:W-:Y:S01]  /*162c0*/  MOV R0, 0x3f800000 ;  /* 0x3f80000000007802 */ /* 0x000fe20000000f00 */
[----:B0-----:R-:W-:Y:S01]  /*162d0*/  IMAD.MOV.U32 R27, RZ, RZ, R151 ;  /* 0x000000ffff1b7224 */ /* 0x001fe200078e0097 */
[----:B------:R-:W-:Y:S01]  /*162e0*/  MOV R32, R151 ;  /* 0x0000009700207202 */ /* 0x000fe20000000f00 */
[----:B---3--:R-:W-:Y:S01]  /*162f0*/  FADD.FTZ R13, R193, R8 ;  /* 0x00000008c10d7221 */ /* 0x008fe20000010000 */
[----:B------:R-:W0:Y:S01]  /*16300*/  MUFU.EX2 R85, R85 ;  /* 0x0000005500557308 */ /* 0x000e220000000800 */
[----:B----4-:R-:W-:-:S02]  /*16310*/  F2FP.F16.F32.PACK_AB R193, R6, R193 ;  /* 0x000000c106c1723e */ /* 0x010fc400000000ff */
[----:B------:R-:W-:-:S05]  /*16320*/  FADD.FTZ R8, R6, R13 ;  /* 0x0000000d06087221 */ /* 0x000fca0000010000 */
[----:B------:R-:W2:Y:S01]  /*16330*/  MUFU.EX2 R10, R10 ;  /* 0x0000000a000a7308 */ /* 0x000ea20000000800 */
[----:B-1----:R-:W-:-:S07]  /*16340*/  FADD.FTZ R3, R29, R8 ;  /* 0x000000081d037221 */ /* 0x002fce0000010000 */
[----:B------:R-:W1:Y:S01]  /*16350*/  MUFU.EX2 R12, R12 ;  /* 0x0000000c000c7308 */ /* 0x000e620000000800 */
[----:B0-----:R-:W-:Y:S01]  /*16360*/  FADD.FTZ R21, R85, R34 ;  /* 0x0000002255157221 */ /* 0x001fe20000010000 */
[----:B------:R-:W-:Y:S02]  /*16370*/  MOV R34, R151 ;  /* 0x0000009700227202 */ /* 0x000fe40000000f00 */
[C---:B--2---:R-:W-:Y:S01]  /*16380*/  F2FP.F16.F32.PACK_AB R194, R10.reuse, R85 ;  /* 0x000000550ac2723e */ /* 0x044fe200000000ff */
[----:B------:R-:W-:Y:S01]  /*16390*/  FADD.FTZ R21, R10, R21 ;  /* 0x000000150a157221 */ /* 0x000fe20000010000 */
[----:B------:R-:W-:Y:S02]  /*163a0*/  IMAD.MOV.U32 R85, RZ, RZ, R151 ;  /* 0x000000ffff557224 */ /* 0x000fe400078e0097 */
[C---:B-1----:R-:W-:Y:S01]  /*163b0*/  FADD.FTZ R20, R12.reuse, R3 ;  /* 0x000000030c147221 */ /* 0x042fe20000010000 */
[----:B------:R-:W-:Y:S01]  /*163c0*/  F2FP.F16.F32.PACK_AB R195, R12, R29 ;  /* 0x0000001d0cc3723e */ /* 0x000fe200000000ff */
[----:B------:R-:W-:-:S02]  /*163d0*/  IMAD.MOV.U32 R3, RZ, RZ, 0x3f800000 ;  /* 0x3f800000ff037424 */ /* 0x000fc400078e00ff */
[----:B------:R-:W-:Y:S01]  /*163e0*/  IMAD.MOV.U32 R29, RZ, RZ, R151 ;  /* 0x000000ffff1d7224 */ /* 0x000fe200078e0097 */
[----:B------:R-:W-:Y:S06]  /*163f0*/  @!P2 BRA `(.L_x_646) ;  /* 0x0000004c002ca947 */ /* 0x000fec0003800000 */
[----:B------:R-:W-:Y:S01]  /*16400*/  VIADD R6, R180, 0xfffffffe ;  /* 0xfffffffeb4067836 */ /* 0x000fe20000000000 */
[----:B------:R-:W-:Y:S01]  /*16410*/  MOV R7, R4 ;  /* 0x0000000400077202 */ /* 0x000fe20000000f00 */
[----:B------:R-:W-:Y:S01]  /*16420*/  IMAD.MOV.U32 R8, RZ, RZ, R5 ;  /* 0x000000ffff087224 */ /* 0x000fe200078e0005 */
[----:B------:R-:W-:Y:S01]  /*16430*/  MOV R9, R222 ;  /* 0x000000de00097202 */ /* 0x000fe20000000f00 */
        /* <DEDUP_REMOVED lines=65> */
[----:B------:R-:W-:-:S07]  /*16850*/  CS2R R24, SRZ ;  /* 0x0000000000187805 */ /* 0x000fce000001ff00 */
.L_x_657:
[----:B------:R-:W-:-:S05]  /*16860*/  VIADD R2, R10, 0x1 ;  /* 0x000000010a027836 */ /* 0x000fca0000000000 */
[----:B------:R-:W-:-:S04]  /*16870*/  ISETP.NE.AND P2, PT, R2, 0x2, PT ;  /* 0x000000020200780c */ /* 0x000fc80003f45270 */
[----:B------:R-:W-:Y:S02]  /*16880*/  SEL R222, RZ, 0x1, P2 ;  /* 0x00000001ffde7807 */ /* 0x000fe40001000000 */
[----:B------:R-:W-:Y:S02]  /*16890*/  SEL R221, R2, RZ, P2 ;  /* 0x000000ff02dd7207 */ /* 0x000fe40001000000 */
[----:B------:R-:W-:Y:S01]  /*168a0*/  LOP3.LUT R222, R9, R222, RZ, 0x3c, !PT ;  /* 0x000000de09de7212 */ /* 0x000fe200078e3cff */
[----:B------:R-:W-:Y:S06]  /*168b0*/  @!P0 BRA `(.L_x_647) ;  /* 0x0000000000048947 */ /* 0x000fec0003800000 */
[----:B------:R-:W-:Y:S01]  /*168c0*/  BPT.TRAP 0x1 ;  /* 0x000000040000795c */ /* 0x000fe20000300000 */
.L_x_647:
[----:B------:R-:W-:Y:S02]  /*168d0*/  LEA R11, R221, R16, 0x3 ;  /* 0x00000010dd0b7211 */ /* 0x000fe400078e18ff */
[----:B------:R-:W-:-:S04]  /*168e0*/  SHF.L.U32 R4, R222, 0x1f, RZ ;  /* 0x0000001fde047819 */ /* 0x000fc800000006ff */
[----:B------:R0:W1:Y:S01]  /*168f0*/  SYNCS.PHASECHK.TRANS64.TRYWAIT P2, [R11+URZ+0x38830], R4 ;  /* 0x038830040b0075a7 */ /* 0x000062000804017f */
[----:B------:R-:W-:Y:S05]  /*16900*/  @!P0 BRA `(.L_x_648) ;  /* 0x0000000000048947 */ /* 0x000fea0003800000 */
[----:B------:R-:W-:Y:S01]  /*16910*/  BPT.TRAP 0x1 ;  /* 0x000000040000795c */ /* 0x000fe20000300000 */
.L_x_648:
[----:B------:R-:W-:Y:S01]  /*16920*/  IMAD R2, R221, 0xa00, R226 ;  /* 0x00000a00dd027824 */ /* 0x000fe200078e02e2 */
[----:B------:R-:W-:Y:S03]  /*16930*/  BSSY B1, `(.L_x_649) ;  /* 0x0000006000017945 */ /* 0x000fe60003800000 */
[C---:B------:R-:W-:Y:S01]  /*16940*/  VIADD R12, R2.reuse, 0x80 ;  /* 0x00000080020c7836 */ /* 0x040fe20000000000 */
[----:B------:R-:W-:Y:S01]  /*16950*/  IADD3 R14, R2, 0x100, RZ ;  /* 0x00000100020e7810 */ /* 0x000fe20007ffe0ff */
[----:B-1----:R-:W-:Y:S06]  /*16960*/  @P2 BRA `(.L_x_650) ;  /* 0x0000000000082947 */ /* 0x002fec0003800000 */
[----:B------:R-:W1:Y:S02]  /*16970*/  SYNCS.PHASECHK.TRANS64.TRYWAIT P2, [R11+URZ+0x38830], R4 ;  /* 0x038830040b0075a7 */ /* 0x000e64000804017f */
[----:B-1----:R-:W-:Y:S05]  /*16980*/  @!P2 BRA `(.L_x_651) ;  /* 0x000000f000b0a947 */ /* 0x002fea0003800000 */
.L_x_650:
[----:B------:R-:W-:Y:S05]  /*16990*/  BSYNC B1 ;  /* 0x0000000000017941 */ /* 0x000fea0003800000 */
.L_x_649:
[----:B------:R-:W2:Y:S04]  /*169a0*/  LDL.64 R152, [R1+0x48] ;  /* 0x0000480001987983 */ /* 0x000ea80000100a00 */
[----:B------:R-:W3:Y:S01]  /*169b0*/  LDL.64 R154, [R1+0x50] ;  /* 0x00005000019a7983 */ /* 0x000ee20000100a00 */
[----:B01----:R-:W-:Y:S01]  /*169c0*/  IMAD.MOV.U32 R4, RZ, RZ, R2 ;  /* 0x000000ffff047224 */ /* 0x003fe200078e0002 */
[----:B------:R-:W-:-:S04]  /*169d0*/  MOV R5, 0x40000040 ;  /* 0x4000004000057802 */ /* 0x000fc80000000f00 */
[----:B------:R-:W-:Y:S02]  /*169e0*/  R2UR UR14, R4 ;  /* 0x00000000040e72ca */ /* 0x000fe400000e0000 */
[----:B------:R-:W-:Y:S01]  /*169f0*/  R2UR UR15, R5 ;  /* 0x00000000050f72ca */ /* 0x000fe200000e0000 */
[----:B------:R-:W-:Y:S01]  /*16a00*/  WARPGROUP.ARRIVE ;  /* 0x00000000000079c5 */ /* 0x000fe20000000000 */
[----:B------:R-:W-:Y:S02]  /*16a10*/  MOV R13, 0x40000040 ;  /* 0x40000040000d7802 */ /* 0x000fe40000000f00 */
[----:B------:R-:W-:Y:S02]  /*16a20*/  R2UR UR10, R12 ;  /* 0x000000000c0a72ca */ /* 0x000fe400000e0000 */
[----:B------:R-:W-:Y:S02]  /*16a30*/  R2UR UR11, R13 ;  /* 0x000000000d0b72ca */ /* 0x000fe400000e0000 */
[----:B------:R-:W-:-:S02]  /*16a40*/  MOV R15, 0x40000040 ;  /* 0x40000040000f7802 */ /* 0x000fc40000000f00 */
[----:B------:R-:W-:Y:S02]  /*16a50*/  R2UR UR6, R14 ;  /* 0x000000000e0672ca */ /* 0x000fe400000e0000 */
[----:B------:R-:W-:Y:S01]  /*16a60*/  R2UR UR7, R15 ;  /* 0x000000000f0772ca */ /* 0x000fe200000e0000 */
[----:B------:R-:W-:Y:S01]  /*16a70*/  VIADD R4, R2, 0x180 ;  /* 0x0000018002047836 */ /* 0x000fe20000000000 */
[----:B------:R-:W-:-:S04]  /*16a80*/  R2UR UR23, R5 ;  /* 0x00000000051772ca */ /* 0x000fc800000e0000 */
[----:B------:R-:W-:Y:S02]  /*16a90*/  R2UR UR22, R4 ;  /* 0x00000000041672ca */ /* 0x000fe400000e0000 */
[----:B--2---:R-:W-:Y:S02]  /*16aa0*/  R2UR UR30, R152 ;  /* 0x00000000981e72ca */ /* 0x004fe400000e0000 */
[----:B------:R-:W-:Y:S02]  /*16ab0*/  R2UR UR31, R153 ;  /* 0x00000000991f72ca */ /* 0x000fe400000e0000 */
[----:B------:R-:W2:Y:S01]  /*16ac0*/  LDL.64 R152, [R1+0x40] ;  /* 0x0000400001987983 */ /* 0x000ea20000100a00 */
[----:B---3--:R-:W-:Y:S02]  /*16ad0*/  R2UR UR16, R154 ;  /* 0x000000009a1072ca */ /* 0x008fe400000e0000 */
[----:B------:R-:W-:-:S11]  /*16ae0*/  R2UR UR17, R155 ;  /* 0x000000009b1172ca */ /* 0x000fd600000e0000 */
[----:B------:R-:W-:Y:S02]  /*16af0*/  UMOV UR12, UR16 ;  /* 0x00000010000c7c82 */ /* 0x000fe40008000000 */
[----:B------:R-:W-:Y:S02]  /*16b00*/  UMOV UR13, UR17 ;  /* 0x00000011000d7c82 */ /* 0x000fe40008000000 */
[----:B------:R-:W-:Y:S01]  /*16b10*/  HGMMA.64x16x16.F32 R184, gdesc[UR12], RZ, !UPT, gsb0 ;  /* 0x002000000cb879f0 */ /* 0x000fe2000c0008ff */
[----:B------:R-:W-:Y:S01]  /*16b20*/  UMOV UR8, UR16 ;  /* 0x0000001000087c82 */ /* 0x000fe20008000000 */
[----:B------:R-:W-:Y:S01]  /*16b30*/  UMOV UR9, UR17 ;  /* 0x0000001100097c82 */ /* 0x000fe20008000000 */
[----:B------:R-:W-:Y:S02]  /*16b40*/  WARPGROUP.DEPBAR.LE gsb0, 0x0 ;  /* 0x00008000000079c5 */ /* 0x000fe40000010000 */
[----:B------:R-:W-:-:S06]  /*16b50*/  WARPGROUP.ARRIVE ;  /* 0x00000000000079c5 */ /* 0x000fcc0000000000 */
        /* <DEDUP_REMOVED lines=8> */
[----:B------:R-:W-:Y:S01]  /*16be0*/  VIADD R12, R2, 0x200 ;  /* 0x00000200020c7836 */ /* 0x000fe20000000000 */
[----:B------:R-:W-:Y:S02]  /*16bf0*/  WARPGROUP.DEPBAR.LE gsb0, 0x0 ;  /* 0x00008000000079c5 */ /* 0x000fe40000010000 */
[----:B------:R-:W-:-:S06]  /*16c00*/  WARPGROUP.ARRIVE ;  /* 0x00000000000079c5 */ /* 0x000fcc0000000000 */
[----:B------:R-:W-:Y:S01]  /*16c10*/  HGMMA.64x16x16.F32 R160, gdesc[UR20], RZ, !UPT, gsb0 ;  /* 0x0020000014a079f0 */ /* 0x000fe2000c0008ff */
[----:B------:R-:W-:Y:S02]  /*16c20*/  R2UR UR18, R12 ;  /* 0x000000000c1272ca */ /* 0x000fe400000e0000 */
[----:B------:R-:W-:Y:S01]  /*16c30*/  R2UR UR19, R13 ;  /* 0x000000000d1372ca */ /* 0x000fe200000e0000 */
[----:B------:R-:W-:Y:S01]  /*16c40*/  VIADD R4, R2, 0x2 ;  /* 0x0000000202047836 */ /* 0x000fe20000000000 */
[----:B------:R-:W-:Y:S02]  /*16c50*/  WARPGROUP.DEPBAR.LE gsb0, 0x0 ;  /* 0x00008000000079c5 */ /* 0x000fe40000010000 */
[----:B--2---:R-:W-:Y:S02]  /*16c60*/  R2UR UR28, R152 ;  /* 0x00000000981c72ca */ /* 0x004fe400000e0000 */
[----:B------:R-:W-:Y:S02]  /*16c70*/  R2UR UR29, R153 ;  /* 0x00000000991d72ca */ /* 0x000fe400000e0000 */
[----:B------:R-:W-:-:S06]  /*16c80*/  WARPGROUP.ARRIVE ;  /* 0x00000000000079c5 */ /* 0x000fcc0000000000 */
[----:B------:R-:W-:Y:S01]  /*16c90*/  HGMMA.64x16x16.F32 R152, gdesc[UR16], RZ, !UPT, gsb0 ;  /* 0x00200000109879f0 */ /* 0x000fe2000c0008ff */
[----:B------:R-:W-:Y:S02]  /*16ca0*/  MOV R5, 0x40000040 ;  /* 0x4000004000057802 */ /* 0x000fe40000000f00 */
[----:B------:R-:W-:Y:S02]  /*16cb0*/  R2UR UR14, R4 ;  /* 0x00000000040e72ca */ /* 0x000fe400000e0000 */
[----:B------:R-:W-:Y:S01]  /*16cc0*/  R2UR UR15, R5 ;  /* 0x00000000050f72ca */ /* 0x000fe200000e0000 */
[----:B------:R-:W-:Y:S01]  /*16cd0*/  UMOV UR12, UR30 ;  /* 0x0000001e000c7c82 */ /* 0x000fe20008000000 */
[----:B------:R-:W-:Y:S01]  /*16ce0*/  UMOV UR13, UR31 ;  /* 0x0000001f000d7c82 */ /* 0x000fe20008000000 */
[----:B------:R-:W-:Y:S02]  /*16cf0*/  WARPGROUP.DEPBAR.LE gsb0, 0x0 ;  /* 0x00008000000079c5 */ /* 0x000fe40000010000 */
[----:B------:R-:W-:-:S08]  /*16d00*/  WARPGROUP.ARRIVE ;  /* 0x00000000000079c5 */ /* 0x000fd00000000000 */
[----:B------:R-:W-:Y:S01]  /*16d10*/  HGMMA.64x16x16.F32 R184, gdesc[UR12], R184, gsb0 ;  /* 0x002000000cb879f0 */ /* 0x000fe200080008b8 */
[----:B------:R-:W-:Y:S01]  /*16d20*/  VIADD R12, R2, 0x82 ;  /* 0x00000082020c7836 */ /* 0x000fe20000000000 */
[----:B------:R-:W-:-:S04]  /*16d30*/  MOV R13, 0x40000040 ;  /* 0x40000040000d7802 */ /* 0x000fc80000000f00 */
[----:B------:R-:W-:Y:S02]  /*16d40*/  R2UR UR26, R12 ;  /* 0x000000000c1a72ca */ /* 0x000fe400000e0000 */
[----:B------:R-:W-:Y:S01]  /*16d50*/  R2UR UR27, R13 ;  /* 0x000000000d1b72ca */ /* 0x000fe200000e0000 */
[----:B------:R-:W-:Y:S01]  /*16d60*/  UMOV UR24, UR30 ;  /* 0x0000001e00187c82 */ /* 0x000fe20008000000 */
[----:B------:R-:W-:Y:S01]  /*16d70*/  UMOV UR25, UR31 ;  /* 0x0000001f00197c82 */ /* 0x000fe20008000000 */
[----:B------:R-:W-:Y:S01]  /*16d80*/  IMAD.MOV.U32 R15, RZ, RZ, 0x40000040 ;  /* 0x40000040ff0f7424 */ /* 0x000fe200078e00ff */
[C---:B------:R-:W-:Y:S01]  /*16d90*/  IADD3 R14, R2.reuse, 0x102, RZ ;  /* 0x00000102020e7810 */ /* 0x040fe20007ffe0ff */
[----:B------:R-:W-:Y:S01]  /*16da0*/  UMOV UR8, UR30 ;  /* 0x0000001e00087c82 */ /* 0x000fe20008000000 */
[----:B------:R-:W-:Y:S01]  /*16db0*/  UMOV UR9, UR31 ;  /* 0x0000001f00097c82 */ /* 0x000fe20008000000 */
[----:B------:R-:W-:Y:S01]  /*16dc0*/  VIADD R4, R2, 0x182 ;  /* 0x0000018202047836 */ /* 0x000fe20000000000 */
[----:B------:R-:W-:-:S02]  /*16dd0*/  WARPGROUP.DEPBAR.LE gsb0, 0x0 ;  /* 0x00008000000079c5 */ /* 0x000fc40000010000 */
[----:B------:R-:W-:Y:S01]  /*16de0*/  WARPGROUP.ARRIVE ;  /* 0x00000000000079c5 */ /* 0x000fe20000000000 */
[----:B------:R-:W-:Y:S01]  /*16df0*/  MOV R5, 0x40000040 ;  /* 0x4000004000057802 */ /* 0x000fe20000000f00 */
[----:B------:R-:W-:Y:S01]  /*16e00*/  UMOV UR4, UR30 ;  /* 0x0000001e00047c82 */ /* 0x000fe20008000000 */
[----:B------:R-:W-:Y:S01]  /*16e10*/  UMOV UR5, UR31 ;  /* 0x0000001f00057c82 */ /* 0x000fe20008000000 */
[----:B------:R-:W-:Y:S01]  /*16e20*/  UMOV UR20, UR30 ;  /* 0x0000001e00147c82 */ /* 0x000fe20008000000 */
[----:B------:R-:W-:Y:S01]  /*16e30*/  UMOV UR21, UR31 ;  /* 0x0000001f00157c82 */ /* 0x000fe20008000000 */
[----:B------:R-:W-:Y:S01]  /*16e40*/  HGMMA.64x16x16.F32 R176, gdesc[UR24], R176, gsb0 ;  /* 0x0020000018b079f0 */ /* 0x000fe200080008b0 */
[----:B------:R-:W-:Y:S01]  /*16e50*/  R2UR UR10, R14 ;  /* 0x000000000e0a72ca */ /* 0x000fe200000e0000 */
[----:B------:R-:W-:Y:S01]  /*16e60*/  UMOV UR16, UR28 ;  /* 0x0000001c00107c82 */ /* 0x000fe20008000000 */
[----:B------:R-:W-:Y:S01]  /*16e70*/  R2UR UR11, R15 ;  /* 0x000000000f0b72ca */ /* 0x000fe200000e0000 */
[----:B------:R-:W-:Y:S01]  /*16e80*/  UMOV UR17, UR29 ;  /* 0x0000001d00117c82 */ /* 0x000fe20008000000 */
[----:B------:R-:W-:Y:S01]  /*16e90*/  R2UR UR6, R4 ;  /* 0x00000000040672ca */ /* 0x000fe200000e0000 */
[----:B------:R-:W-:Y:S01]  /*16ea0*/  UMOV UR12, UR28 ;  /* 0x0000001c000c7c82 */ /* 0x000fe20008000000 */
[----:B------:R-:W-:Y:S01]  /*16eb0*/  UMOV UR13, UR29 ;  /* 0x0000001d000d7c82 */ /* 0x000fe20008000000 */
[----:B------:R-:W2:Y:S01]  /*16ec0*/  LDL.64 R12, [R1+0x30] ;  /* 0x00003000010c7983 */ /* 0x000ea20000100a00 */
[----:B------:R-:W-:-:S02]  /*16ed0*/  WARPGROUP.DEPBAR.LE gsb0, 0x0 ;  /* 0x00008000000079c5 */ /* 0x000fc40000010000 */
[----:B------:R-:W-:Y:S01]  /*16ee0*/  WARPGROUP.ARRIVE ;  /* 0x00000000000079c5 */ /* 0x000fe20000000000 */
[----:B------:R-:W-:Y:S01]  /*16ef0*/  R2UR UR7, R5 ;  /* 0x00000000050772ca */ /* 0x000fe200000e0000 */
[----:B------:R-:W3:Y:S04]  /*16f00*/  LDL.64 R14, [R1+0x38] ;  /* 0x00003800010e7983 */ /* 0x000ee80000100a00 */
[----:B------:R-:W-:Y:S01]  /*16f10*/  HGMMA.64x16x16.F32 R168, gdesc[UR8], R168, gsb0 ;  /* 0x0020000008a879f0 */ /* 0x000fe200080008a8 */
[----:B------:R-:W-:Y:S01]  /*16f20*/  VIADD R4, R2, 0x202 ;  /* 0x0000020202047836 */ /* 0x000fe20000000000 */
[----:B------:R-:W-:Y:S01]  /*16f30*/  MOV R5, 0x40000040 ;  /* 0x4000004000057802 */ /* 0x000fe20000000f00 */
[----:B------:R-:W-:Y:S02]  /*16f40*/  WARPGROUP.DEPBAR.LE gsb0, 0x0 ;  /* 0x00008000000079c5 */ /* 0x000fe40000010000 */
[----:B------:R-:W-:-:S06]  /*16f50*/  WARPGROUP.ARRIVE ;  /* 0x00000000000079c5 */ /* 0x000fcc0000000000 */
[----:B------:R-:W-:Y:S01]  /*16f60*/  HGMMA.64x16x16.F32 R160, gdesc[UR4], R160, gsb0 ;  /* 0x0020000004a079f0 */ /* 0x000fe200080008a0 */
[----:B------:R-:W-:Y:S02]  /*16f70*/  R2UR UR22, R4 ;  /* 0x00000000041672ca */ /* 0x000fe400000e0000 */
[----:B------:R-:W-:Y:S01]  /*16f80*/  R2UR UR23, R5 ;  /* 0x00000000051772ca */ /* 0x000fe200000e0000 */
[----:B------:R-:W-:Y:S01]  /*16f90*/  VIADD R4, R2, 0x4 ;  /* 0x0000000402047836 */ /* 0x000fe20000000000 */
[----:B------:R-:W-:Y:S02]  /*16fa0*/  WARPGROUP.DEPBAR.LE gsb0, 0x0 ;  /* 0x00008000000079c5 */ /* 0x000fe40000010000 */
[----:B------:R-:W-:-:S09]  /*16fb0*/  WARPGROUP.ARRIVE ;  /* 0x00000000000079c5 */ /* 0x000fd20000000000 */
[----:B------:R-:W-:Y:S01]  /*16fc0*/  HGMMA.64x16x16.F32 R152, gdesc[UR20], R152, gsb0 ;  /* 0x00200000149879f0 */ /* 0x000fe20008000898 */
[----:B------:R-:W-:Y:S02]  /*16fd0*/  MOV R5, 0x40000040 ;  /* 0x4000004000057802 */ /* 0x000fe40000000f00 */
[----:B------:R-:W-:Y:S02]  /*16fe0*/  R2UR UR18, R4 ;  /* 0x00000000041272ca */ /* 0x000fe400000e0000 */
[----:B------:R-:W-:Y:S01]  /*16ff0*/  R2UR UR19, R5 ;  /* 0x00000000051372ca */ /* 0x000fe200000e0000 */
[----:B------:R-:W-:Y:S02]  /*17000*/  WARPGROUP.DEPBAR.LE gsb0, 0x0 ;  /* 0x00008000000079c5 */ /* 0x000fe40000010000 */
[----:B------:R-:W-:-:S10]  /*17010*/  WARPGROUP.ARRIVE ;  /* 0x00000000000079c5 */ /* 0x000fd40000000000 */
[----:B------:R-:W-:Y:S01]  /*17020*/  HGMMA.64x16x16.F32 R184, gdesc[UR16], R184, gsb0 ;  /* 0x0020000010b879f0 */ /* 0x000fe200080008b8 */
[----:B------:R-:W-:Y:S01]  /*17030*/  VIADD R4, R2, 0x84 ;  /* 0x0000008402047836 */ /* 0x000fe20000000000 */
[----:B------:R-:W-:-:S04]  /*17040*/  MOV R5, 0x40000040 ;  /* 0x4000004000057802 */ /* 0x000fc80000000f00 */
        /* <DEDUP_REMOVED lines=33> */
[----:B------:R-:W-:Y:S02]  /*17260*/  MOV R5, 0x40000040 ;  /* 0x4000004000057802 */ /* 0x000fe40000000f00 */
[----:B---3--:R-:W-:Y:S02]  /*17270*/  R2UR UR30, R14 ;  /* 0x000000000e1e72ca */ /* 0x008fe400000e0000 */
[----:B------:R-:W-:Y:S02]  /*17280*/  R2UR UR31, R15 ;  /* 0x000000000f1f72ca */ /* 0x000fe400000e0000 */
[----:B------:R-:W-:Y:S01]  /*17290*/  R2UR UR22, R4 ;  /* 0x00000000041672ca */ /* 0x000fe200000e0000 */
[----:B------:R-:W3:Y:S01]  /*172a0*/  LDL.64 R14, [R1+0x28] ;  /* 0x00002800010e7983 */ /* 0x000ee20000100a00 */
[----:B------:R-:W-:-:S07]  /*172b0*/  R2UR UR23, R5 ;  /* 0x00000000051772ca */ /* 0x000fce00000e0000 */
[----:B------:R-:W-:Y:S02]  /*172c0*/  UMOV UR20, UR30 ;  /* 0x0000001e00147c82 */ /* 0x000fe40008000000 */
[----:B------:R-:W-:Y:S01]  /*172d0*/  UMOV UR21, UR31 ;  /* 0x0000001f00157c82 */ /* 0x000fe20008000000 */
[----:B------:R-:W-:Y:S02]  /*172e0*/  WARPGROUP.DEPBAR.LE gsb0, 0x0 ;  /* 0x00008000000079c5 */ /* 0x000fe40000010000 */
[----:B------:R-:W-:-:S06]  /*172f0*/  WARPGROUP.ARRIVE ;  /* 0x00000000000079c5 */ /* 0x000fcc0000000000 */
        /* <DEDUP_REMOVED lines=39> */
[----:B--2---:R-:W-:Y:S02]  /*17570*/  R2UR UR28, R12 ;  /* 0x000000000c1c72ca */ /* 0x004fe400000e0000 */
[----:B------:R-:W-:Y:S02]  /*17580*/  R2UR UR29, R13 ;  /* 0x000000000d1d72ca */ /* 0x000fe400000e0000 */
[----:B------:R-:W-:Y:S01]  /*17590*/  R2UR UR26, R4 ;  /* 0x00000000041a72ca */ /* 0x000fe200000e0000 */
[----:B------:R-:W2:Y:S01]  /*175a0*/  LDL.64 R12, [R1+0x20] ;  /* 0x00002000010c7983 */ /* 0x000ea20000100a00 */
        /* <DEDUP_REMOVED lines=191> */
[----:B------:R-:W2:Y:S01]  /*181a0*/  LDL.64 R12, [R1] ;  /* 0x00000000010c7983 */ /* 0x000ea20000100a00 */
        /* <DEDUP_REMOVED lines=46> */
[----:B------:R-:W-:Y:S02]  /*18490*/  R2UR UR14, R4 ;  /* 0x00000000040e72ca */ /* 0x000fe400000e0000 */
        /* <DEDUP_REMOVED lines=445> */
.L_x_652:
[----:B------:R-:W-:Y:S01]  /*1a070*/  SHF.L.U32 R0, R9, 0x1f, RZ ;  /* 0x0000001f09007819 */ /* 0x000fe200000006ff */
[----:B------:R-:W-:-:S04]  /*1a080*/  IMAD R9, R10, 0x8, R16 ;  /* 0x000000080a097824 */ /* 0x000fc800078e0210 */
[----:B------:R0:W1:Y:S01]  /*1a090*/  SYNCS.PHASECHK.TRANS64.TRYWAIT P2, [R9+URZ+0x38850], R0 ;  /* 0x03885000090075a7 */ /* 0x000062000804017f */
[----:B------:R-:W-:Y:S05]  /*1a0a0*/  @!P0 BRA `(.L_x_653) ;  /* 0x0000000000048947 */ /* 0x000fea0003800000 */
[----:B------:R-:W-:Y:S01]  /*1a0b0*/  BPT.TRAP 0x1 ;  /* 0x000000040000795c */ /* 0x000fe20000300000 */
.L_x_653:
[----:B------:R-:W-:Y:S04]  /*1a0c0*/  BSSY B1, `(.L_x_654) ;  /* 0x0000004000017945 */ /* 0x000fe80003800000 */
[----:B-1----:R-:W-:Y:S05]  /*1a0d0*/  @P2 BRA `(.L_x_655) ;  /* 0x0000000000082947 */ /* 0x002fea0003800000 */
[----:B------:R-:W1:Y:S02]  /*1a0e0*/  SYNCS.PHASECHK.TRANS64.TRYWAIT P2, [R9+URZ+0x38850], R0 ;  /* 0x03885000090075a7 */ /* 0x000e64000804017f */
[----:B-1----:R-:W-:Y:S05]  /*1a0f0*/  @!P2 BRA `(.L_x_656) ;  /* 0x000000b800e8a947 */ /* 0x002fea0003800000 */
.L_x_655:
[----:B------:R-:W-:Y:S05]  /*1a100*/  BSYNC B1 ;  /* 0x0000000000017941 */ /* 0x000fea0003800000 */
.L_x_654:
[----:B01----:R-:W-:Y:S01]  /*1a110*/  IADD3 R0, R16, 0x400, RZ ;  /* 0x0000040010007810 */ /* 0x003fe20007ffe0ff */
[----:B------:R-:W-:Y:S01]  /*1a120*/  IMAD.MOV.U32 R3, RZ, RZ, 0x40000040 ;  /* 0x40000040ff037424 */ /* 0x000fe200078e00ff */
[----:B------:R-:W-:Y:S01]  /*1a130*/  WARPGROUP.ARRIVE ;  /* 0x00000000000079c5 */ /* 0x000fe20000000000 */
[----:B------:R-:W-:Y:S01]  /*1a140*/  IMAD.MOV.U32 R5, RZ, RZ, 0x40000040 ;  /* 0x40000040ff057424 */ /* 0x000fe200078e00ff */
[----:B------:R-:W-:Y:S01]  /*1a150*/  SHF.R.U32.HI R0, RZ, 0x4, R0 ;  /* 0x00000004ff007819 */ /* 0x000fe20000011600 */
[----:B------:R-:W-:Y:S01]  /*1a160*/  @!P1 VIADD R11, R11, 0x38840 ;  /* 0x000388400b0b9836 */ /* 0x000fe20000000000 */
[----:B------:R-:W-:Y:S01]  /*1a170*/  R2UR UR7, R3 ;  /* 0x00000000030772ca */ /* 0x000fe200000e0000 */
[----:B------:R-:W-:Y:S01]  /*1a180*/  IMAD.MOV.U32 R3, RZ, RZ, 0x40000040 ;  /* 0x40000040ff037424 */ /* 0x000fe200078e00ff */
[----:B------:R-:W-:Y:S02]  /*1a190*/  LOP3.LUT R0, R0, 0x3fff, RZ, 0xc0, !PT ;  /* 0x00003fff00007812 */ /* 0x000fe400078ec0ff */
[----:B------:R-:W-:-:S02]  /*1a1a0*/  @!P1 IADD3 R9, R9, 0x38860, RZ ;  /* 0x0003886009099810 */ /* 0x000fc40007ffe0ff */
[----:B------:R-:W-:Y:S02]  /*1a1b0*/  LOP3.LUT R0, R0, 0x2800000, RZ, 0xfc, !PT ;  /* 0x0280000000007812 */ /* 0x000fe400078efcff */
[----:B------:R-:W-:Y:S02]  /*1a1c0*/  @!P1 PRMT R9, RZ, 0x654, R9 ;  /* 0x00000654ff099816 */ /* 0x000fe40000000009 */
[----:B------:R-:W-:Y:S01]  /*1a1d0*/  ISETP.GT.AND P2, PT, R6, RZ, PT ;  /* 0x000000ff0600720c */ /* 0x000fe20003f44270 */
[----:B------:R-:W-:Y:S01]  /*1a1e0*/  IMAD R2, R10, 0xa00, R0 ;  /* 0x00000a000a027824 */ /* 0x000fe200078e0200 */
[----:B------:R-:W-:Y:S01]  /*1a1f0*/  FMNMX.FTZ R0, R184, R8, !PT ;  /* 0x00000008b8007209 */ /* 0x000fe20007810000 */
[----:B------:R-:W-:-:S03]  /*1a200*/  VIADD R6, R6, 0xffffffff ;  /* 0xffffffff06067836 */ /* 0x000fc60000000000 */
[C---:B------:R-:W-:Y:S02]  /*1a210*/  R2UR UR6, R2.reuse ;  /* 0x00000000020672ca */ /* 0x040fe400000e0000 */
[----:B------:R-:W-:Y:S02]  /*1a220*/  IADD3 R4, R2, 0x80, RZ ;  /* 0x0000008002047810 */ /* 0x000fe40007ffe0ff */
[----:B------:R-:W-:-:S04]  /*1a230*/  FMNMX.FTZ R0, R185, R0, !PT ;  /* 0x00000000b9007209 */ /* 0x000fc80007810000 */
[----:B------:R-:W-:-:S04]  /*1a240*/  FMNMX.FTZ R0, R188, R0, !PT ;  /* 0x00000000bc007209 */ /* 0x000fc80007810000 */
[----:B------:R-:W-:Y:S01]  /*1a250*/  FMNMX.FTZ R0, R189, R0, !PT ;  /* 0x00000000bd007209 */ /* 0x000fe20007810000 */
[----:B------:R-:W-:Y:S01]  /*1a260*/  HGMMA.64x256x16.F32 R24, R208, gdesc[UR4].tnspB, R24, gsb0 ;  /* 0x43e00004d0187df0 */ /* 0x000fe20008000818 */
[----:B------:R-:W-:Y:S02]  /*1a270*/  R2UR UR6, R4 ;  /* 0x00000000040672ca */ /* 0x000fe400000e0000 */
[----:B------:R-:W-:Y:S01]  /*1a280*/  R2UR UR7, R5 ;  /* 0x00000000050772ca */ /* 0x000fe200000e0000 */
[----:B------:R-:W-:Y:S01]  /*1a290*/  IMAD.MOV.U32 R5, RZ, RZ, 0x40000040 ;  /* 0x40000040ff057424 */ /* 0x000fe200078e00ff */
[----:B------:R-:W-:Y:S02]  /*1a2a0*/  IADD3 R4, R2, 0x100, RZ ;  /* 0x0000010002047810 */ /* 0x000fe40007ffe0ff */
        /* <DEDUP_REMOVED lines=14> */
[----:B------:R-:W-:Y:S01]  /*1a390*/  FMNMX.FTZ R0, R156, R0, !PT ;  /* 0x000000009c007209 */ /* 0x000fe20007810000 */
[----:B------:R-:W-:Y:S02]  /*1a3a0*/  WARPGROUP.DEPBAR.LE gsb0, 0x0 ;  /* 0x00008000000079c5 */ /* 0x000fe40000010000 */
[----:B------:R-:W-:-:S06]  /*1a3b0*/  WARPGROUP.ARRIVE ;  /* 0x00000000000079c5 */ /* 0x000fcc0000000000 */
[----:B------:R-:W-:Y:S01]  /*1a3c0*/  HGMMA.64x256x16.F32 R24, R204, gdesc[UR4].tnspB, R24, gsb0 ;  /* 0x43e00004cc187df0 */ /* 0x000fe20008000818 */
[----:B------:R-:W-:Y:S02]  /*1a3d0*/  R2UR UR6, R4 ;  /* 0x00000000040672ca */ /* 0x000fe400000e0000 */
[----:B------:R-:W-:Y:S01]  /*1a3e0*/  R2UR UR7, R5 ;  /* 0x00000000050772ca */ /* 0x000fe200000e0000 */
[----:B------:R-:W-:Y:S01]  /*1a3f0*/  IMAD.MOV.U32 R5, RZ, RZ, 0x40000040 ;  /* 0x40000040ff057424 */ /* 0x000fe200078e00ff */
[C---:B------:R-:W-:Y:S02]  /*1a400*/  IADD3 R4, R2.reuse, 0x180, RZ ;  /* 0x0000018002047810 */ /* 0x040fe40007ffe0ff */
[----:B------:R-:W-:Y:S01]  /*1a410*/  IADD3 R2, R2, 0x200, RZ ;  /* 0x0000020002027810 */ /* 0x000fe20007ffe0ff */
[----:B------:R-:W-:Y:S02]  /*1a420*/  WARPGROUP.DEPBAR.LE gsb0, 0x0 ;  /* 0x00008000000079c5 */ /* 0x000fe40000010000 */
[----:B------:R-:W-:-:S15]  /*1a430*/  WARPGROUP.ARRIVE ;  /* 0x00000000000079c5 */ /* 0x000fde0000000000 */
[----:B------:R-:W-:-:S03]  /*1a440*/  NOP ;  /* 0x0000000000007918 */ /* 0x000fc60000000000 */
[----:B------:R-:W-:Y:S01]  /*1a450*/  HGMMA.64x256x16.F32 R24, R200, gdesc[UR4].tnspB, R24, gsb0 ;  /* 0x43e00004c8187df0 */ /* 0x000fe20008000818 */
[----:B------:R-:W-:Y:S02]  /*1a460*/  R2UR UR6, R4 ;  /* 0x00000000040672ca */ /* 0x000fe400000e0000 */
[----:B------:R-:W-:Y:S02]  /*1a470*/  R2UR UR7, R5 ;  /* 0x00000000050772ca */ /* 0x000fe400000e0000 */
[----:B------:R-:W-:-:S05]  /*1a480*/  FMNMX.FTZ R5, R157, R0, !PT ;  /* 0x000000009d057209 */ /* 0x000fca0007810000 */
[----:B------:R-:W0:Y:S02]  /*1a490*/  SHFL.BFLY PT, R0, R5, 0x2, 0x1f ;  /* 0x0c401f0005007f89 */ /* 0x000e2400000e0000 */
[----:B0-----:R-:W-:-:S05]  /*1a4a0*/  FMNMX.FTZ R5, R5, R0, !PT ;  /* 0x0000000005057209 */ /* 0x001fca0007810000 */
[----:B------:R-:W0:Y:S02]  /*1a4b0*/  SHFL.BFLY PT, R0, R5, 0x1, 0x1f ;  /* 0x0c201f0005007f89 */ /* 0x000e2400000e0000 */
[----:B0-----:R-:W-:Y:S02]  /*1a4c0*/  FMNMX.FTZ R5, R5, R0, !PT ;  /* 0x0000000005057209 */ /* 0x001fe40007810000 */
        /* <DEDUP_REMOVED lines=24> */
[----:B------:R-:W-:Y:S01]  /*1a650*/  FADD.FTZ R0, -R4, R7 ;  /* 0x0000000704007221 */ /* 0x000fe20000010100 */
[----:B------:R-:W-:Y:S02]  /*1a660*/  WARPGROUP.DEPBAR.LE gsb0, 0x0 ;  /* 0x00008000000079c5 */ /* 0x000fe40000010000 */
[----:B------:R-:W-:-:S06]  /*1a670*/  WARPGROUP.ARRIVE ;  /* 0x00000000000079c5 */ /* 0x000fcc0000000000 */
[----:B------:R-:W-:Y:S01]  /*1a680*/  HGMMA.64x256x16.F32 R24, R196, gdesc[UR4].tnspB, R24, gsb0 ;  /* 0x43e00004c4187df0 */ /* 0x000fe20008000818 */
[----:B------:R-:W-:Y:S02]  /*1a690*/  R2UR UR6, R2 ;  /* 0x00000000020672ca */ /* 0x000fe400000e0000 */
[----:B------:R-:W-:Y:S01]  /*1a6a0*/  R2UR UR7, R3 ;  /* 0x00000000030772ca */ /* 0x000fe200000e0000 */
[----:B------:R-:W-:Y:S01]  /*1a6b0*/  FADD.FTZ R3, -R5, R8 ;  /* 0x0000000805037221 */ /* 0x000fe20000010100 */
[----:B------:R-:W-:-:S05]  /*1a6c0*/  MOV R2, UR38 ;  /* 0x0000002600027c02 */ /* 0x000fca0008000f00 */
[-C--:B------:R-:W-:Y:S01]  /*1a6d0*/  FMUL.FTZ R13, R5, R2.reuse ;  /* 0x00000002050d7220 */ /* 0x080fe20000410000 */
[-C--:B------:R-:W-:Y:S01]  /*1a6e0*/  FMUL.FTZ R3, R3, R2.reuse ;  /* 0x0000000203037220 */ /* 0x080fe20000410000 */
[-C--:B------:R-:W-:Y:S02]  /*1a6f0*/  FMUL.FTZ R0, R0, R2.reuse ;  /* 0x0000000200007220 */ /* 0x080fe40000410000 */
[-CC-:B------:R-:W-:Y:S01]  /*1a700*/  FFMA.FTZ R208, R184, R2.reuse, -R13.reuse ;  /* 0x00000002b8d07223 */ /* 0x180fe2000001080d */
        /* <DEDUP_REMOVED lines=10> */
[----:B------:R-:W-:Y:S01]  /*1a7b0*/  FFMA.FTZ R15, R173, R2, -R13 ;  /* 0x00000002ad0f7223 */ /* 0x000fe2000001080d */
[----:B------:R-:W-:Y:S01]  /*1a7c0*/  MUFU.EX2 R3, R3 ;  /* 0x0000000300037308 */ /* 0x000fe20000000800 */
[----:B------:R-:W-:-:S07]  /*1a7d0*/  @!P1 PRMT R168, RZ, 0x654, R11 ;  /* 0x00000654ffa89816 */ /* 0x000fce000000000b */
[----:B------:R-:W0:Y:S08]  /*1a7e0*/  MUFU.EX2 R208, R208 ;  /* 0x000000d000d07308 */ /* 0x000e300000000800 */
[----:B------:R-:W-:Y:S08]  /*1a7f0*/  MUFU.EX2 R0, R0 ;  /* 0x0000000000007308 */ /* 0x000ff00000000800 */
[----:B------:R-:W1:Y:S01]  /*1a800*/  MUFU.EX2 R8, R8 ;  /* 0x0000000800087308 */ /* 0x000e620000000800 */
[----:B0-----:R-:W-:-:S07]  /*1a810*/  FFMA.FTZ R21, R3, R21, R208 ;  /* 0x0000001503157223 */ /* 0x001fce00000100d0 */
[----:B------:R-:W0:Y:S08]  /*1a820*/  MUFU.EX2 R210, R210 ;  /* 0x000000d200d27308 */ /* 0x000e300000000800 */
[----:B------:R-:W2:Y:S01]  /*1a830*/  MUFU.EX2 R184, R184 ;  /* 0x000000b800b87308 */ /* 0x000ea20000000800 */
[C---:B-1----:R-:W-:Y:S01]  /*1a840*/  FADD.FTZ R21, R8.reuse, R21 ;  /* 0x0000001508157221 */ /* 0x042fe20000010000 */
[----:B------:R-:W-:-:S06]  /*1a850*/  F2FP.F16.F32.PACK_AB R208, R8, R208 ;  /* 0x000000d008d0723e */ /* 0x000fcc00000000ff */
[----:B------:R-:W1:Y:S01]  /*1a860*/  MUFU.EX2 R204, R204 ;  /* 0x000000cc00cc7308 */ /* 0x000e620000000800 */
[----:B0-----:R-:W-:-:S07]  /*1a870*/  FADD.FTZ R21, R210, R21 ;  /* 0x00000015d2157221 */ /* 0x001fce0000010000 */
[----:B------:R-:W0:Y:S01]  /*1a880*/  MUFU.EX2 R10, R10 ;  /* 0x0000000a000a7308 */ /* 0x000e220000000800 */
[C---:B--2---:R-:W-:Y:S01]  /*1a890*/  FADD.FTZ R21, R184.reuse, R21 ;  /* 0x00000015b8157221 */ /* 0x044fe20000010000 */
[----:B------:R-:W-:-:S06]  /*1a8a0*/  F2FP.F16.F32.PACK_AB R210, R184, R210 ;  /* 0x000000d2b8d2723e */ /* 0x000fcc00000000ff */
[----:B------:R-:W2:Y:S01]  /*1a8b0*/  MUFU.EX2 R206, R206 ;  /* 0x000000ce00ce7308 */ /* 0x000ea20000000800 */
[----:B-1----:R-:W-:-:S07]  /*1a8c0*/  FADD.FTZ R21, R204, R21 ;  /* 0x00000015cc157221 */ /* 0x002fce0000010000 */
[----:B------:R-:W1:Y:S01]  /*1a8d0*/  MUFU.EX2 R12, R12 ;  /* 0x0000000c000c7308 */ /* 0x000e620000000800 */
[C---:B0-----:R-:W-:Y:S01]  /*1a8e0*/  FADD.FTZ R21, R10.reuse, R21 ;  /* 0x000000150a157221 */ /* 0x041fe20000010000 */
[----:B------:R-:W-:Y:S01]  /*1a8f0*/  F2FP.F16.F32.PACK_AB R204, R10, R204 ;  /* 0x000000cc0acc723e */ /* 0x000fe200000000ff */
[----:B------:R-:W-:-:S05]  /*1a900*/  IMAD.MOV.U32 R10, RZ, RZ, R221 ;  /* 0x000000ffff0a7224 */ /* 0x000fca00078e00dd */
[----:B------:R-:W0:Y:S01]  /*1a910*/  MUFU.EX2 R200, R200 ;  /* 0x000000c800c87308 */ /* 0x000e220000000800 */
[----:B--2---:R-:W-:-:S07]  /*1a920*/  FADD.FTZ R21, R206, R21 ;  /* 0x00000015ce157221 */ /* 0x004fce0000010000 */
[----:B------:R-:W2:Y:S01]  /*1a930*/  MUFU.EX2 R14, R14 ;  /* 0x0000000e000e7308 */ /* 0x000ea20000000800 */
[C---:B-1----:R-:W-:Y:S01]  /*1a940*/  FADD.FTZ R21, R12.reuse, R21 ;  /* 0x000000150c157221 */ /* 0x042fe20000010000 */
[----:B------:R-:W-:-:S06]  /*1a950*/  F2FP.F16.F32.PACK_AB R206, R12, R206 ;  /* 0x000000ce0cce723e */ /* 0x000fcc00000000ff */
[----:B------:R-:W1:Y:S01]  /*1a960*/  MUFU.EX2 R202, R202 ;  /* 0x000000ca00ca7308 */ /* 0x000e620000000800 */
[----:B0-----:R-:W-:-:S07]  /*1a970*/  FADD.FTZ R21, R200, R21 ;  /* 0x00000015c8157221 */ /* 0x001fce0000010000 */
[----:B------:R-:W0:Y:S01]  /*1a980*/  MUFU.EX2 R15, R15 ;  /* 0x0000000f000f7308 */ /* 0x000e220000000800 */
[C---:B--2---:R-:W-:Y:S01]  /*1a990*/  FADD.FTZ R21, R14.reuse, R21 ;  /* 0x000000150e157221 */ /* 0x044fe20000010000 */
[----:B------:R-:W-:-:S03]  /*1a9a0*/  F2FP.F16.F32.PACK_AB R200, R14, R200 ;  /* 0x000000c80ec8723e */ /* 0x000fc600000000ff */
[----:B-1----:R-:W-:-:S04]  /*1a9b0*/  FADD.FTZ R21, R202, R21 ;  /* 0x00000015ca157221 */ /* 0x002fc80000010000 */
[C---:B0-----:R-:W-:Y:S01]  /*1a9c0*/  FADD.FTZ R21, R15.reuse, R21 ;  /* 0x000000150f157221 */ /* 0x041fe20000010000 */
[----:B------:R-:W-:Y:S01]  /*1a9d0*/  F2FP.F16.F32.PACK_AB R202, R15, R202 ;  /* 0x000000ca0fca723e */ /* 0x000fe200000000ff */
[----:B------:R-:W-:Y:S02]  /*1a9e0*/  WARPGROUP.DEPBAR.LE gsb0, 0x0 ;  /* 0x00008000000079c5 */ /* 0x000fe40000010000 */
[----:B------:R-:W-:Y:S01]  /*1a9f0*/  WARPGROUP.ARRIVE ;  /* 0x00000000000079c5 */ /* 0x000fe20000000000 */
[-CC-:B------:R-:W-:Y:S01]  /*1aa00*/  FFMA.FTZ R196, R160, R2.reuse, -R13.reuse ;  /* 0x00000002a0c47223 */ /* 0x180fe2000001080d */
[-CC-:B------:R-:W-:Y:S01]  /*1aa10*/  FFMA.FTZ R160, R161, R2.reuse, -R13.reuse ;  /* 0x00000002a1a07223 */ /* 0x180fe2000001080d */
[-CC-:B------:R-:W-:Y:S01]  /*1aa20*/  FFMA.FTZ R198, R164, R2.reuse, -R13.reuse ;  /* 0x00000002a4c67223 */ /* 0x180fe2000001080d */
[----:B------:R-:W-:Y:S02]  /*1aa30*/  FFMA.FTZ R161, R165, R2, -R13 ;  /* 0x00000002a5a17223 */ /* 0x000fe4000001080d */
[----:B------:R-:W-:Y:S01]  /*1aa40*/  HGMMA.64x256x16.F32 R24, R192, gdesc[UR4].tnspB, R24, gsb0 ;  /* 0x43e00004c0187df0 */ /* 0x000fe20008000818 */
[----:B------:R-:W0:Y:S08]  /*1aa50*/  MUFU.EX2 R196, R196 ;  /* 0x000000c400c47308 */ /* 0x000e300000000800 */
[----:B------:R-:W1:Y:S08]  /*1aa60*/  MUFU.EX2 R160, R160 ;  /* 0x000000a000a07308 */ /* 0x000e700000000800 */
[----:B------:R-:W2:Y:S01]  /*1aa70*/  MUFU.EX2 R198, R198 ;  /* 0x000000c600c67308 */ /* 0x000ea20000000800 */
[----:B0-----:R-:W-:-:S07]  /*1aa80*/  FADD.FTZ R21, R196, R21 ;  /* 0x00000015c4157221 */ /* 0x001fce0000010000 */
[----:B------:R-:W0:Y:S01]  /*1aa90*/  MUFU.EX2 R161, R161 ;  /* 0x000000a100a17308 */ /* 0x000e220000000800 */
[C---:B-1----:R-:W-:Y:S01]  /*1aaa0*/  FADD.FTZ R21, R160.reuse, R21 ;  /* 0x00000015a0157221 */ /* 0x042fe20000010000 */
[----:B------:R-:W-:-:S03]  /*1aab0*/  F2FP.F16.F32.PACK_AB R196, R160, R196 ;  /* 0x000000c4a0c4723e */ /* 0x000fc600000000ff */
[----:B--2---:R-:W-:-:S04]  /*1aac0*/  FADD.FTZ R21, R198, R21 ;  /* 0x00000015c6157221 */ /* 0x004fc80000010000 */
[C---:B0-----:R-:W-:Y:S01]  /*1aad0*/  FADD.FTZ R21, R161.reuse, R21 ;  /* 0x00000015a1157221 */ /* 0x041fe20000010000 */
[----:B------:R-:W-:Y:S01]  /*1aae0*/  F2FP.F16.F32.PACK_AB R198, R161, R198 ;  /* 0x000000c6a1c6723e */ /* 0x000fe200000000ff */
[----:B------:R-:W-:Y:S02]  /*1aaf0*/  WARPGROUP.DEPBAR.LE gsb0, 0x0 ;  /* 0x00008000000079c5 */ /* 0x000fe40000010000 */
[-CC-:B------:R-:W-:Y:S01]  /*1ab00*/  FFMA.FTZ R192, R152, R2.reuse, -R13.reuse ;  /* 0x0000000298c07223 */ /* 0x180fe2000001080d */
[-CC-:B------:R-:W-:Y:S01]  /*1ab10*/  FFMA.FTZ R152, R153, R2.reuse, -R13.reuse ;  /* 0x0000000299987223 */ /* 0x180fe2000001080d */
[-CC-:B------:R-:W-:Y:S01]  /*1ab20*/  FFMA.FTZ R194, R156, R2.reuse, -R13.reuse ;  /* 0x000000029cc27223 */ /* 0x180fe2000001080d */
[-C--:B------:R-:W-:Y:S01]  /*1ab30*/  FFMA.FTZ R13, R157, R2.reuse, -R13 ;  /* 0x000000029d0d7223 */ /* 0x080fe2000001080d */
[----:B------:R-:W-:Y:S02]  /*1ab40*/  @!P1 SYNCS.ARRIVE.TRANS64.RED.A1T0 RZ, [R168+URZ], RZ ;  /* 0x000000ffa8ff99a7 */ /* 0x000fe4000810043f */
[----:B------:R-:W0:Y:S01]  /*1ab50*/  MUFU.EX2 R192, R192 ;  /* 0x000000c000c07308 */ /* 0x000e220000000800 */
[----:B------:R1:W-:Y:S07]  /*1ab60*/  @!P1 SYNCS.ARRIVE.TRANS64.RED.A1T0 RZ, [R9+URZ], RZ ;  /* 0x000000ff09ff99a7 */ /* 0x0003ee000810043f */
[----:B------:R2:W-:Y:S08]  /*1ab70*/  MUFU.EX2 R7, R13 ;  /* 0x0000000d00077308 */ /* 0x0005f00000000800 */
[----:B------:R-:W-:Y:S01]  /*1ab80*/  MUFU.EX2 R152, R152 ;  /* 0x0000009800987308 */ /* 0x000fe20000000800 */
[----:B--2---:R-:W-:Y:S01]  /*1ab90*/  FMUL.FTZ R13, R4, R2 ;  /* 0x00000002040d7220 */ /* 0x004fe20000410000 */
[----:B0-----:R-:W-:-:S03]  /*1aba0*/  FADD.FTZ R21, R192, R21 ;  /* 0x00000015c0157221 */ /* 0x001fc60000010000 */
[-CC-:B------:R-:W-:Y:S01]  /*1abb0*/  FFMA.FTZ R209, R186, R2.reuse, -R13.reuse ;  /* 0x00000002bad17223 */ /* 0x180fe2000001080d */
[-CC-:B------:R-:W-:Y:S01]  /*1abc0*/  FFMA.FTZ R153, R187, R2.reuse, -R13.reuse ;  /* 0x00000002bb997223 */ /* 0x180fe2000001080d */
[-CC-:B------:R-:W-:Y:S01]  /*1abd0*/  FFMA.FTZ R211, R190, R2.reuse, -R13.reuse ;  /* 0x00000002bed37223 */ /* 0x180fe2000001080d */
[-CC-:B------:R-:W-:Y:S01]  /*1abe0*/  FFMA.FTZ R157, R191, R2.reuse, -R13.reuse ;  /* 0x00000002bf9d7223 */ /* 0x180fe2000001080d */
[-CC-:B------:R-:W-:Y:S01]  /*1abf0*/  FFMA.FTZ R205, R178, R2.reuse, -R13.reuse ;  /* 0x00000002b2cd7223 */ /* 0x180fe2000001080d */
[-CC-:B------:R-:W-:Y:S01]  /*1ac00*/  FFMA.FTZ R164, R179, R2.reuse, -R13.reuse ;  /* 0x00000002b3a47223 */ /* 0x180fe2000001080d */
[----:B------:R-:W0:Y:S01]  /*1ac10*/  MUFU.EX2 R209, R209 ;  /* 0x000000d100d17308 */ /* 0x000e220000000800 */
[-CC-:B------:R-:W-:Y:S01]  /*1ac20*/  FFMA.FTZ R207, R182, R2.reuse, -R13.reuse ;  /* 0x00000002b6cf7223 */ /* 0x180fe2000001080d */
[-CC-:B------:R-:W-:Y:S01]  /*1ac30*/  FFMA.FTZ R156, R183, R2.reuse, -R13.reuse ;  /* 0x00000002b79c7223 */ /* 0x180fe2000001080d */
[-CC-:B------:R-:W-:Y:S01]  /*1ac40*/  FFMA.FTZ R201, R170, R2.reuse, -R13.reuse ;  /* 0x00000002aac97223 */ /* 0x180fe2000001080d */
[-CC-:B------:R-:W-:Y:S01]  /*1ac50*/  FFMA.FTZ R165, R171, R2.reuse, -R13.reuse ;  /* 0x00000002aba57223 */ /* 0x180fe2000001080d */
[-CC-:B------:R-:W-:Y:S01]  /*1ac60*/  FFMA.FTZ R203, R174, R2.reuse, -R13.reuse ;  /* 0x00000002aecb7223 */ /* 0x180fe2000001080d */
[-CC-:B------:R-:W-:Y:S01]  /*1ac70*/  FFMA.FTZ R175, R175, R2.reuse, -R13.reuse ;  /* 0x00000002afaf7223 */ /* 0x180fe2000001080d */
[-CC-:B------:R-:W-:Y:S01]  /*1ac80*/  FFMA.FTZ R197, R162, R2.reuse, -R13.reuse ;  /* 0x00000002a2c57223 */ /* 0x180fe2000001080d */
[----:B------:R-:W2:Y:S01]  /*1ac90*/  MUFU.EX2 R153, R153 ;  /* 0x0000009900997308 */ /* 0x000ea20000000800 */
[-CC-:B------:R-:W-:Y:S01]  /*1aca0*/  FFMA.FTZ R163, R163, R2.reuse, -R13.reuse ;  /* 0x00000002a3a37223 */ /* 0x180fe2000001080d */
[-CC-:B------:R-:W-:Y:S01]  /*1acb0*/  FFMA.FTZ R199, R166, R2.reuse, -R13.reuse ;  /* 0x00000002a6c77223 */ /* 0x180fe2000001080d */
[-CC-:B------:R-:W-:Y:S01]  /*1acc0*/  FFMA.FTZ R167, R167, R2.reuse, -R13.reuse ;  /* 0x00000002a7a77223 */ /* 0x180fe2000001080d */
[-CC-:B------:R-:W-:Y:S01]  /*1acd0*/  FFMA.FTZ R193, R154, R2.reuse, -R13.reuse ;  /* 0x000000029ac17223 */ /* 0x180fe2000001080d */
[-CC-:B------:R-:W-:Y:S01]  /*1ace0*/  FFMA.FTZ R155, R155, R2.reuse, -R13.reuse ;  /* 0x000000029b9b7223 */ /* 0x180fe2000001080d */
[-CC-:B------:R-:W-:Y:S01]  /*1acf0*/  FFMA.FTZ R158, R158, R2.reuse, -R13.reuse ;  /* 0x000000029e9e7223 */ /* 0x180fe2000001080d */
[----:B------:R-:W-:Y:S01]  /*1ad00*/  FFMA.FTZ R159, R159, R2, -R13 ;  /* 0x000000029f9f7223 */ /* 0x000fe2000001080d */
[----:B------:R-:W3:Y:S01]  /*1ad10*/  MUFU.EX2 R211, R211 ;  /* 0x000000d300d37308 */ /* 0x000ee20000000800 */
[----:B0-----:R-:W-:Y:S01]  /*1ad20*/  FFMA.FTZ R20, R0, R20, R209 ;  /* 0x0000001400147223 */ /* 0x001fe200000100d1 */
[C---:B------:R-:W-:Y:S01]  /*1ad30*/  FADD.FTZ R21, R152.reuse, R21 ;  /* 0x0000001598157221 */ /* 0x040fe20000010000 */
[----:B------:R-:W-:-:S05]  /*1ad40*/  F2FP.F16.F32.PACK_AB R192, R152, R192 ;  /* 0x000000c098c0723e */ /* 0x000fca00000000ff */
[----:B------:R-:W0:Y:S01]  /*1ad50*/  MUFU.EX2 R157, R157 ;  /* 0x0000009d009d7308 */ /* 0x000e220000000800 */
[C---:B--2---:R-:W-:Y:S01]  /*1ad60*/  FADD.FTZ R20, R153.reuse, R20 ;  /* 0x0000001499147221 */ /* 0x044fe20000010000 */
[----:B------:R-:W-:-:S06]  /*1ad70*/  F2FP.F16.F32.PACK_AB R209, R153, R209 ;  /* 0x000000d199d1723e */ /* 0x000fcc00000000ff */
[----:B------:R-:W2:Y:S01]  /*1ad80*/  MUFU.EX2 R205, R205 ;  /* 0x000000cd00cd7308 */ /* 0x000ea20000000800 */
[----:B---3--:R-:W-:-:S07]  /*1ad90*/  FADD.FTZ R20, R211, R20 ;  /* 0x00000014d3147221 */ /* 0x008fce0000010000 */
[----:B------:R-:W3:Y:S01]  /*1ada0*/  MUFU.EX2 R164, R164 ;  /* 0x000000a400a47308 */ /* 0x000ee20000000800 */
[C---:B0-----:R-:W-:Y:S01]  /*1adb0*/  FADD.FTZ R20, R157.reuse, R20 ;  /* 0x000000149d147221 */ /* 0x041fe20000010000 */
[----:B------:R-:W-:-:S06]  /*1adc0*/  F2FP.F16.F32.PACK_AB R211, R157, R211 ;  /* 0x000000d39dd3723e */ /* 0x000fcc00000000ff */
[----:B------:R-:W0:Y:S01]  /*1add0*/  MUFU.EX2 R207, R207 ;  /* 0x000000cf00cf7308 */ /* 0x000e220000000800 */
[----:B--2---:R-:W-:-:S07]  /*1ade0*/  FADD.FTZ R20, R205, R20 ;  /* 0x00000014cd147221 */ /* 0x004fce0000010000 */
[----:B------:R-:W2:Y:S01]  /*1adf0*/  MUFU.EX2 R156, R156 ;  /* 0x0000009c009c7308 */ /* 0x000ea20000000800 */
[C---:B---3--:R-:W-:Y:S01]  /*1ae00*/  FADD.FTZ R20, R164.reuse, R20 ;  /* 0x00000014a4147221 */ /* 0x048fe20000010000 */
[----:B------:R-:W-:-:S06]  /*1ae10*/  F2FP.F16.F32.PACK_AB R205, R164, R205 ;  /* 0x000000cda4cd723e */ /* 0x000fcc00000000ff */
[----:B------:R-:W3:Y:S01]  /*1ae20*/  MUFU.EX2 R201, R201 ;  /* 0x000000c900c97308 */ /* 0x000ee20000000800 */
[----:B0-----:R-:W-:-:S07]  /*1ae30*/  FADD.FTZ R20, R207, R20 ;  /* 0x00000014cf147221 */ /* 0x001fce0000010000 */
        /* <DEDUP_REMOVED lines=10> */
[----:B-1----:R-:W1:Y:S01]  /*1aee0*/  MUFU.EX2 R9, R163 ;  /* 0x000000a300097308 */ /* 0x002e620000000800 */
[C---:B---3--:R-:W-:Y:S01]  /*1aef0*/  FADD.FTZ R20, R11.reuse, R20 ;  /* 0x000000140b147221 */ /* 0x048fe20000010000 */
[----:B------:R-:W-:-:S06]  /*1af00*/  F2FP.F16.F32.PACK_AB R203, R11, R203 ;  /* 0x000000cb0bcb723e */ /* 0x000fcc00000000ff */
[----:B------:R-:W2:Y:S01]  /*1af10*/  MUFU.EX2 R199, R199 ;  /* 0x000000c700c77308 */ /* 0x000ea20000000800 */
[----:B0-----:R-:W-:-:S07]  /*1af20*/  FADD.FTZ R20, R197, R20 ;  /* 0x00000014c5147221 */ /* 0x001fce0000010000 */
[----:B------:R-:W0:Y:S01]  /*1af30*/  MUFU.EX2 R13, R167 ;  /* 0x000000a7000d7308 */ /* 0x000e220000000800 */
[C---:B-1----:R-:W-:Y:S01]  /*1af40*/  FADD.FTZ R20, R9.reuse, R20 ;  /* 0x0000001409147221 */ /* 0x042fe20000010000 */
[----:B------:R-:W-:-:S06]  /*1af50*/  F2FP.F16.F32.PACK_AB R197, R9, R197 ;  /* 0x000000c509c5723e */ /* 0x000fcc00000000ff */
[----:B------:R-:W1:Y:S01]  /*1af60*/  MUFU.EX2 R193, R193 ;  /* 0x000000c100c17308 */ /* 0x000e620000000800 */
[----:B--2---:R-:W-:-:S07]  /*1af70*/  FADD.FTZ R20, R199, R20 ;  /* 0x00000014c7147221 */ /* 0x004fce0000010000 */
[----:B------:R-:W2:Y:S01]  /*1af80*/  MUFU.EX2 R155, R155 ;  /* 0x0000009b009b7308 */ /* 0x000ea20000000800 */
[C---:B0-----:R-:W-:Y:S01]  /*1af90*/  FADD.FTZ R20, R13.reuse, R20 ;  /* 0x000000140d147221 */ /* 0x041fe20000010000 */
[----:B------:R-:W-:-:S06]  /*1afa0*/  F2FP.F16.F32.PACK_AB R199, R13, R199 ;  /* 0x000000c70dc7723e */ /* 0x000fcc00000000ff */
[----:B------:R-:W0:Y:S01]  /*1afb0*/  MUFU.EX2 R194, R194 ;  /* 0x000000c200c27308 */ /* 0x000e220000000800 */
[----:B-1----:R-:W-:-:S07]  /*1afc0*/  FADD.FTZ R20, R193, R20 ;  /* 0x00000014c1147221 */ /* 0x002fce0000010000 */
[----:B------:R-:W1:Y:S01]  /*1afd0*/  MUFU.EX2 R158, R158 ;  /* 0x0000009e009e7308 */ /* 0x000e620000000800 */
[C---:B--2---:R-:W-:Y:S01]  /*1afe0*/  FADD.FTZ R9, R155.reuse, R20 ;  /* 0x000000149b097221 */ /* 0x044fe20000010000 */
[----:B------:R-:W-:-:S06]  /*1aff0*/  F2FP.F16.F32.PACK_AB R193, R155, R193 ;  /* 0x000000c19bc1723e */ /* 0x000fcc00000000ff */
[----:B------:R-:W2:Y:S01]  /*1b000*/  MUFU.EX2 R159, R159 ;  /* 0x0000009f009f7308 */ /* 0x000ea20000000800 */
[----:B0-----:R-:W-:Y:S01]  /*1b010*/  FADD.FTZ R8, R194, R21 ;  /* 0x00000015c2087221 */ /* 0x001fe20000010000 */
[----:B------:R-:W-:-:S03]  /*1b020*/  F2FP.F16.F32.PACK_AB R194, R7, R194 ;  /* 0x000000c207c2723e */ /* 0x000fc600000000ff */
[----:B------:R-:W-:Y:S01]  /*1b030*/  FADD.FTZ R21, R7, R8 ;  /* 0x0000000807157221 */ /* 0x000fe20000010000 */
[----:B------:R-:W-:Y:S01]  /*1b040*/  MOV R7, R4 ;  /* 0x0000000400077202 */ /* 0x000fe20000000f00 */
[----:B------:R-:W-:Y:S02]  /*1b050*/  IMAD.MOV.U32 R8, RZ, RZ, R5 ;  /* 0x000000ffff087224 */ /* 0x000fe400078e0005 */
[----:B-1----:R-:W-:Y:S01]  /*1b060*/  FADD.FTZ R20, R158, R9 ;  /* 0x000000099e147221 */ /* 0x002fe20000010000 */
[----:B------:R-:W-:-:S03]  /*1b070*/  MOV R9, R222 ;  /* 0x000000de00097202 */ /* 0x000fc60000000f00 */
[C---:B--2---:R-:W-:Y:S01]  /*1b080*/  FADD.FTZ R20, R159.reuse, R20 ;  /* 0x000000149f147221 */ /* 0x044fe20000010000 */
[----:B------:R-:W-:Y:S01]  /*1b090*/  F2FP.F16.F32.PACK_AB R195, R159, R158 ;  /* 0x0000009e9fc3723e */ /* 0x000fe200000000ff */
[----:B------:R-:W-:Y:S06]  /*1b0a0*/  @P2 BRA `(.L_x_657) ;  /* 0xffffffb400ec2947 */ /* 0x000fec000383ffff */
.L_x_646:
[----:B------:R-:W-:Y:S05]  /*1b0b0*/  BSYNC B0 ;  /* 0x0000000000007941 */ /* 0x000fea0003800000 */
.L_x_645:
        /* <DEDUP_REMOVED lines=131> */
.L_x_658:
[----:B------:R-:W-:Y:S02]  /*1b8f0*/  LEA R0, R221, R16, 0x3 ;  /* 0x00000010dd007211 */ /* 0x000fe400078e18ff */
[----:B------:R-:W-:-:S04]  /*1b900*/  SHF.L.U32 R7, R222, 0x1f, RZ ;  /* 0x0000001fde077819 */ /* 0x000fc800000006ff */
[----:B------:R0:W1:Y:S01]  /*1b910*/  SYNCS.PHASECHK.TRANS64.TRYWAIT P2, [R0+URZ+0x38850], R7 ;  /* 0x03885007000075a7 */ /* 0x000062000804017f */
[----:B------:R-:W-:Y:S05]  /*1b920*/  @!P0 BRA `(.L_x_659) ;  /* 0x0000000000048947 */ /* 0x000fea0003800000 */
[----:B------:R-:W-:Y:S01]  /*1b930*/  BPT.TRAP 0x1 ;  /* 0x000000040000795c */ /* 0x000fe20000300000 */
.L_x_659:
[----:B------:R-:W-:Y:S01]  /*1b940*/  VIADD R16, R16, 0x400 ;  /* 0x0000040010107836 */ /* 0x000fe20000000000 */
[----:B------:R-:W-:Y:S04]  /*1b950*/  BSSY B0, `(.L_x_660) ;  /* 0x0000008000007945 */ /* 0x000fe80003800000 */
[----:B------:R-:W-:-:S04]  /*1b960*/  SHF.R.U32.HI R16, RZ, 0x4, R16 ;  /* 0x00000004ff107819 */ /* 0x000fc80000011610 */
[----:B------:R-:W-:-:S04]  /*1b970*/  LOP3.LUT R16, R16, 0x3fff, RZ, 0xc0, !PT ;  /* 0x00003fff10107812 */ /* 0x000fc800078ec0ff */
[----:B------:R-:W-:-:S05]  /*1b980*/  LOP3.LUT R16, R16, 0x2800000, RZ, 0xfc, !PT ;  /* 0x0280000010107812 */ /* 0x000fca00078efcff */
[----:B------:R-:W-:Y:S01]  /*1b990*/  IMAD R3, R221, 0xa00, R16 ;  /* 0x00000a00dd037824 */ /* 0x000fe200078e0210 */
[----:B-1----:R-:W-:Y:S06]  /*1b9a0*/  @P2 BRA `(.L_x_661) ;  /* 0x0000000000082947 */ /* 0x002fec0003800000 */
[----:B------:R-:W1:Y:S02]  /*1b9b0*/  SYNCS.PHASECHK.TRANS64.TRYWAIT P0, [R0+URZ+0x38850], R7 ;  /* 0x03885007000075a7 */ /* 0x000e64000800017f */
[----:B-1----:R-:W-:Y:S05]  /*1b9c0*/  @!P0 BRA `(.L_x_662) ;  /* 0x000000a000c88947 */ /* 0x002fea0003800000 */
.L_x_661:
[----:B------:R-:W-:Y:S05]  /*1b9d0*/  BSYNC B0 ;  /* 0x0000000000007941 */ /* 0x000fea0003800000 */
.L_x_660:
[----:B01----:R-:W-:Y:S01]  /*1b9e0*/  IMAD.MOV.U32 R7, RZ, RZ, 0x40000040 ;  /* 0x40000040ff077424 */ /* 0x003fe200078e00ff */
[----:B------:R-:W-:Y:S01]  /*1b9f0*/  MOV R6, R3 ;  /* 0x0000000300067202 */ /* 0x000fe20000000f00 */
[----:B------:R-:W2:Y:S01]  /*1ba00*/  LDL.LU R15, [R1+0x60] ;  /* 0x00006000010f7983 */ /* 0x000ea20000300800 */
[----:B------:R-:W-:Y:S01]  /*1ba10*/  WARPGROUP.ARRIVE ;  /* 0x00000000000079c5 */ /* 0x000fe20000000000 */
[----:B------:R-:W-:Y:S01]  /*1ba20*/  IMAD.MOV.U32 R12, RZ, RZ, RZ ;  /* 0x000000ffff0c7224 */ /* 0x000fe200078e00ff */
[----:B------:R-:W-:Y:S02]  /*1ba30*/  R2UR UR6, R6 ;  /* 0x00000000060672ca */ /* 0x000fe400000e0000 */
[----:B------:R-:W-:Y:S01]  /*1ba40*/  R2UR UR7, R7 ;  /* 0x00000000070772ca */ /* 0x000fe200000e0000 */
[----:B------:R-:W-:Y:S01]  /*1ba50*/  IMAD.MOV.U32 R7, RZ, RZ, 0x40000040 ;  /* 0x40000040ff077424 */ /* 0x000fe200078e00ff */
[----:B------:R-:W-:Y:S02]  /*1ba60*/  IADD3 R6, R3, 0x80, RZ ;  /* 0x0000008003067810 */ /* 0x000fe40007ffe0ff */
[----:B------:R-:W-:-:S02]  /*1ba70*/  IADD3 R221, R221, 0x1, RZ ;  /* 0x00000001dddd7810 */ /* 0x000fc40007ffe0ff */
[----:B------:R-:W-:Y:S01]  /*1ba80*/  @!P1 IADD3 R11, R0, 0x38860, RZ ;  /* 0x00038860000b9810 */ /* 0x000fe20007ffe0ff */
[----:B------:R-:W-:Y:S01]  /*1ba90*/  IMAD.MOV.U32 R0, RZ, RZ, -0x800000 ;  /* 0xff800000ff007424 */ /* 0x000fe200078e00ff */
[C---:B------:R-:W-:Y:S02]  /*1baa0*/  ISETP.NE.AND P2, PT, R221.reuse, 0x2, PT ;  /* 0x00000002dd00780c */ /* 0x040fe40003f45270 */
[----:B------:R-:W-:Y:S02]  /*1bab0*/  @!P1 PRMT R11, RZ, 0x654, R11 ;  /* 0x00000654ff0b9816 */ /* 0x000fe4000000000b */
[----:B------:R-:W-:Y:S01]  /*1bac0*/  SEL R221, R221, RZ, P2 ;  /* 0x000000ffdddd7207 */ /* 0x000fe20001000000 */
[----:B------:R-:W-:Y:S01]  /*1bad0*/  HGMMA.64x256x16.F32 R24, R208, gdesc[UR4].tnspB, R24, gsb0 ;  /* 0x43e00004d0187df0 */ /* 0x000fe20008000818 */
[----:B------:R-:W-:Y:S02]  /*1bae0*/  R2UR UR6, R6 ;  /* 0x00000000060672ca */ /* 0x000fe400000e0000 */
[----:B------:R-:W-:Y:S01]  /*1baf0*/  R2UR UR7, R7 ;  /* 0x00000000070772ca */ /* 0x000fe200000e0000 */
[----:B------:R-:W-:Y:S01]  /*1bb00*/  IMAD.MOV.U32 R7, RZ, RZ, 0x40000040 ;  /* 0x40000040ff077424 */ /* 0x000fe200078e00ff */
[----:B------:R-:W-:Y:S01]  /*1bb10*/  IADD3 R6, R3, 0x100, RZ ;  /* 0x0000010003067810 */ /* 0x000fe20007ffe0ff */
[----:B------:R-:W-:-:S02]  /*1bb20*/  WARPGROUP.DEPBAR.LE gsb0, 0x0 ;  /* 0x00008000000079c5 */ /* 0x000fc40000010000 */
[----:B------:R-:W-:-:S15]  /*1bb30*/  WARPGROUP.ARRIVE ;  /* 0x00000000000079c5 */ /* 0x000fde0000000000 */
[----:B------:R-:W-:-:S05]  /*1bb40*/  NOP ;  /* 0x0000000000007918 */ /* 0x000fca0000000000 */
[----:B------:R-:W-:Y:S01]  /*1bb50*/  HGMMA.64x256x16.F32 R24, R204, gdesc[UR4].tnspB, R24, gsb0 ;  /* 0x43e00004cc187df0 */ /* 0x000fe20008000818 */
[----:B------:R-:W-:Y:S02]  /*1bb60*/  R2UR UR6, R6 ;  /* 0x00000000060672ca */ /* 0x000fe400000e0000 */
[----:B------:R-:W-:Y:S01]  /*1bb70*/  R2UR UR7, R7 ;  /* 0x00000000070772ca */ /* 0x000fe200000e0000 */
[----:B------:R-:W-:Y:S01]  /*1bb80*/  IMAD.MOV.U32 R7, RZ, RZ, 0x40000040 ;  /* 0x40000040ff077424 */ /* 0x000fe200078e00ff */
[----:B------:R-:W-:Y:S02]  /*1bb90*/  IADD3 R6, R3, 0x180, RZ ;  /* 0x0000018003067810 */ /* 0x000fe40007ffe0ff */
[----:B--2---:R-:W-:-:S05]  /*1bba0*/  IADD3 R15, R15, 0x1, RZ ;  /* 0x000000010f0f7810 */ /* 0x004fca0007ffe0ff */
[----:B------:R-:W-:Y:S01]  /*1bbb0*/  STL [R1+0x60], R15 ;  /* 0x0000600f01007387 */ /* 0x000fe20000100800 */
[----:B------:R-:W-:Y:S02]  /*1bbc0*/  WARPGROUP.DEPBAR.LE gsb0, 0x0 ;  /* 0x00008000000079c5 */ /* 0x000fe40000010000 */
[----:B------:R-:W-:-:S13]  /*1bbd0*/  WARPGROUP.ARRIVE ;  /* 0x00000000000079c5 */ /* 0x000fda0000000000 */
[----:B------:R-:W-:Y:S01]  /*1bbe0*/  HGMMA.64x256x16.F32 R24, R200, gdesc[UR4].tnspB, R24, gsb0 ;  /* 0x43e00004c8187df0 */ /* 0x000fe20008000818 */
[----:B------:R-:W-:Y:S02]  /*1bbf0*/  R2UR UR6, R6 ;  /* 0x00000000060672ca */ /* 0x000fe400000e0000 */
[----:B------:R-:W-:Y:S01]  /*1bc00*/  R2UR UR7, R7 ;  /* 0x00000000070772ca */ /* 0x000fe200000e0000 */
[----:B------:R-:W-:Y:S01]  /*1bc10*/  IMAD.MOV.U32 R7, RZ, RZ, 0x40000040 ;  /* 0x40000040ff077424 */ /* 0x000fe200078e00ff */
[----:B------:R-:W-:Y:S02]  /*1bc20*/  IADD3 R6, R3, 0x200, RZ ;  /* 0x0000020003067810 */ /* 0x000fe40007ffe0ff */
[----:B------:R-:W0:Y:S01]  /*1bc30*/  SHFL.BFLY PT, R3, R20, 0x2, 0x1f ;  /* 0x0c401f0014037f89 */ /* 0x000e2200000e0000 */
[----:B------:R-:W-:Y:S02]  /*1bc40*/  WARPGROUP.DEPBAR.LE gsb0, 0x0 ;  /* 0x00008000000079c5 */ /* 0x000fe40000010000 */
[----:B------:R-:W-:-:S15]  /*1bc50*/  WARPGROUP.ARRIVE ;  /* 0x00000000000079c5 */ /* 0x000fde0000000000 */
[----:B------:R-:W-:-:S03]  /*1bc60*/  NOP ;  /* 0x0000000000007918 */ /* 0x000fc60000000000 */
[----:B------:R-:W-:Y:S01]  /*1bc70*/  HGMMA.64x256x16.F32 R24, R196, gdesc[UR4].tnspB, R24, gsb0 ;  /* 0x43e00004c4187df0 */ /* 0x000fe20008000818 */
[----:B------:R-:W-:Y:S02]  /*1bc80*/  R2UR UR6, R6 ;  /* 0x00000000060672ca */ /* 0x000fe400000e0000 */
[----:B------:R-:W-:Y:S01]  /*1bc90*/  R2UR UR7, R7 ;  /* 0x00000000070772ca */ /* 0x000fe200000e0000 */
[----:B------:R-:W1:Y:S01]  /*1bca0*/  SHFL.BFLY PT, R6, R21, 0x2, 0x1f ;  /* 0x0c401f0015067f89 */ /* 0x000e6200000e0000 */
[----:B0-----:R-:W-:-:S05]  /*1bcb0*/  FADD.FTZ R7, R3, R20 ;  /* 0x0000001403077221 */ /* 0x001fca0000010000 */
[----:B------:R-:W0:Y:S01]  /*1bcc0*/  SHFL.BFLY PT, R8, R7, 0x1, 0x1f ;  /* 0x0c201f0007087f89 */ /* 0x000e2200000e0000 */
[----:B-1----:R-:W-:-:S05]  /*1bcd0*/  FADD.FTZ R6, R6, R21 ;  /* 0x0000001506067221 */ /* 0x002fca0000010000 */
[----:B------:R-:W1:Y:S01]  /*1bce0*/  SHFL.BFLY PT, R3, R6, 0x1, 0x1f ;  /* 0x0c201f0006037f89 */ /* 0x000e6200000e0000 */
[----:B0-----:R-:W-:-:S05]  /*1bcf0*/  FADD.FTZ R14, R7, R8 ;  /* 0x00000008070e7221 */ /* 0x001fca0000010000 */
[----:B------:R-:W-:-:S13]  /*1bd00*/  FSETP.NE.FTZ.AND P3, PT, R14, RZ, PT ;  /* 0x000000ff0e00720b */ /* 0x000fda0003f75000 */
[----:B------:R-:W0:Y:S01]  /*1bd10*/  @P3 MUFU.LG2 R10, R14 ;  /* 0x0000000e000a3308 */ /* 0x000e220000000c00 */
[----:B-1----:R-:W-:Y:S01]  /*1bd20*/  FADD.FTZ R13, R6, R3 ;  /* 0x00000003060d7221 */ /* 0x002fe20000010000 */
[----:B------:R-:W-:Y:S02]  /*1bd30*/  MOV R6, RZ ;  /* 0x000000ff00067202 */ /* 0x000fe40000000f00 */
[----:B------:R-:W-:Y:S02]  /*1bd40*/  SEL R3, RZ, 0x1, P2 ;  /* 0x00000001ff037807 */ /* 0x000fe40001000000 */
[----:B------:R-:W-:Y:S02]  /*1bd50*/  FSETP.NE.FTZ.AND P0, PT, R13, RZ, PT ;  /* 0x000000ff0d00720b */ /* 0x000fe40003f15000 */
[----:B------:R-:W-:Y:S01]  /*1bd60*/  @P3 MUFU.RCP R6, R14 ;  /* 0x0000000e00063308 */ /* 0x000fe20000001000 */
[----:B------:R-:W-:Y:S01]  /*1bd70*/  LOP3.LUT R222, R222, R3, RZ, 0x3c, !PT ;  /* 0x00000003dede7212 */ /* 0x000fe200078e3cff */
[----:B------:R-:W-:-:S02]  /*1bd80*/  IMAD.MOV.U32 R3, RZ, RZ, -0x800000 ;  /* 0xff800000ff037424 */ /* 0x000fc400078e00ff */
[----:B0-----:R-:W-:-:S07]  /*1bd90*/  @P3 FMUL.FTZ R7, R10, 0.69314718246459960938 ;  /* 0x3f3172180a073820 */ /* 0x001fce0000410000 */
[----:B------:R-:W0:Y:S01]  /*1bda0*/  @P0 MUFU.LG2 R9, R13 ;  /* 0x0000000d00090308 */ /* 0x000e220000000c00 */
[C---:B------:R-:W-:Y:S01]  /*1bdb0*/  @P0 FMUL.FTZ R8, R2.reuse, 0.69314718246459960938 ;  /* 0x3f31721802080820 */ /* 0x040fe20000410000 */
[----:B------:R-:W-:-:S04]  /*1bdc0*/  @P3 FMUL.FTZ R2, R2, 0.69314718246459960938 ;  /* 0x3f31721802023820 */ /* 0x000fc80000410000 */
[----:B------:R-:W-:Y:S02]  /*1bdd0*/  @P3 FFMA.FTZ R3, R2, R4, R7 ;  /* 0x0000000402033223 */ /* 0x000fe40000010007 */
[----:B------:R-:W1:Y:S01]  /*1bde0*/  @P0 MUFU.RCP R12, R13 ;  /* 0x0000000d000c0308 */ /* 0x000e620000001000 */
[----:B0-----:R-:W-:-:S04]  /*1bdf0*/  @P0 FMUL.FTZ R9, R9, 0.69314718246459960938 ;  /* 0x3f31721809090820 */ /* 0x001fc80000410000 */
[----:B------:R-:W-:Y:S01]  /*1be00*/  @P0 FFMA.FTZ R0, R8, R5, R9 ;  /* 0x0000000508000223 */ /* 0x000fe20000010009 */
[----:B------:R-:W-:Y:S01]  /*1be10*/  PLOP3.LUT P0, PT, PT, PT, PT, 0x8, 0x0 ;  /* 0x000000000000781c */ /* 0x000fe20003f0e170 */
[----:B------:R-:W-:Y:S02]  /*1be20*/  WARPGROUP.DEPBAR.LE gsb0, 0x0 ;  /* 0x00008000000079c5 */ /* 0x000fe40000010000 */
[----:B------:R-:W-:-:S06]  /*1be30*/  WARPGROUP.ARRIVE ;  /* 0x00000000000079c5 */ /* 0x000fcc0000000000 */
[----:B------:R-:W-:Y:S03]  /*1be40*/  HGMMA.64x256x16.F32 R24, R192, gdesc[UR4].tnspB, R24, gsb0 ;  /* 0x43e00004c0187df0 */ /* 0x000fe60008000818 */
[----:B------:R-:W-:Y:S02]  /*1be50*/  WARPGROUP.DEPBAR.LE gsb0, 0x0 ;  /* 0x00008000000079c5 */ /* 0x000fe40000010000 */
[-C--:B-1----:R-:W-:Y:S01]  /*1be60*/  FMUL.FTZ R4, R24, R12.reuse ;  /* 0x0000000c18047220 */ /* 0x082fe20000410000 */
[-C--:B------:R-:W-:Y:S01]  /*1be70*/  FMUL.FTZ R160, R44, R12.reuse ;  /* 0x0000000c2ca07220 */ /* 0x080fe20000410000 */
[-C--:B------:R-:W-:Y:S01]  /*1be80*/  FMUL.FTZ R163, R56, R12.reuse ;  /* 0x0000000c38a37220 */ /* 0x080fe20000410000 */
[----:B------:R-:W-:Y:S01]  /*1be90*/  FMUL.FTZ R169, R80, R12 ;  /* 0x0000000c50a97220 */ /* 0x000fe20000410000 */
[-C--:B------:R-:W-:Y:S01]  /*1bea0*/  FMUL.FTZ R10, R27, R6.reuse ;  /* 0x000000061b0a7220 */ /* 0x080fe20000410000 */
[----:B------:R-:W-:Y:S01]  /*1beb0*/  FMUL.FTZ R8, R31, R6 ;  /* 0x000000061f087220 */ /* 0x000fe20000410000 */
[----:B------:R0:W-:Y:S01]  /*1bec0*/  @!P1 SYNCS.ARRIVE.TRANS64.RED.A1T0 RZ, [R11+URZ], RZ ;  /* 0x000000ff0bff99a7 */ /* 0x0001e2000810043f */
        /* <DEDUP_REMOVED lines=61> */
[----:B------:R-:W-:Y:S01]  /*1c2a0*/  FMUL.FTZ R31, R63, R6 ;  /* 0x000000063f1f7220 */ /* 0x000fe20000410000 */
        /* <DEDUP_REMOVED lines=8> */
[-C--:B0-----:R-:W-:Y:S01]  /*1c330*/  FMUL.FTZ R11, R46, R6.reuse ;  /* 0x000000062e0b7220 */ /* 0x081fe20000410000 */
        /* <DEDUP_REMOVED lines=50> */
[----:B------:R-:W-:-:S07]  /*1c660*/  FMUL.FTZ R76, R151, R6 ;  /* 0x00000006974c7220 */ /* 0x000fce0000410000 */
.L_x_570:
[----:B------:R-:W0:Y:S08]  /*1c670*/  S2UR UR5, SR_CgaCtaId ;  /* 0x00000000000579c3 */ /* 0x000e300000008800 */
[----:B------:R-:W-:Y:S06]  /*1c680*/  BAR.SYNC.DEFER_BLOCKING 0x5, 0x120 ;  /* 0x0144800000007b1d */ /* 0x000fec0000010000 */
[----:B------:R-:W-:Y:S01]  /*1c690*/  UMOV UR4, 0x400 ;  /* 0x0000040000047882 */ /* 0x000fe20000000000 */
[----:B------:R-:W-:Y:S01]  /*1c6a0*/  BSSY B0, `(.L_x_663) ;  /* 0x0000293000007945 */ /* 0x000fe20003800000 */
[----:B0-----:R-:W-:-:S06]  /*1c6b0*/  ULEA UR4, UR5, UR4, 0x18 ;  /* 0x0000000405047291 */ /* 0x001fcc000f8ec03f */
[----:B------:R-:W-:-:S05]  /*1c6c0*/  IMAD.U32 R16, RZ, RZ, UR4 ;  /* 0x00000004ff107e24 */ /* 0x000fca000f8e00ff */
[----:B------:R0:W1:Y:S01]  /*1c6d0*/  LDS.128 R148, [R16+0x388d0] ;  /* 0x0388d00010947984 */ /* 0x0000620000000c00 */
[----:B------:R-:W-:Y:S06]  /*1c6e0*/  BAR.ARV 0x4, 0x120 ;  /* 0x0104800000007b1d */ /* 0x000fec0000002000 */
[----:B------:R-:W-:Y:S05]  /*1c6f0*/  @P0 BRA `(.L_x_664) ;  /* 0x0000001c00580947 */ /* 0x000fea0003800000 */
[----:B------:R-:W2:Y:S04]  /*1c700*/  LDL R6, [R1+0x98] ;  /* 0x0000980001067983 */ /* 0x000ea80000100800 */
[----:B-1----:R-:W3:Y:S01]  /*1c710*/  LDL R148, [R1+0x58] ;  /* 0x0000580001947983 */ /* 0x002ee20000100800 */
[----:B------:R-:W1:Y:S01]  /*1c720*/  S2R R21, SR_SWINHI ;  /* 0x0000000000157919 */ /* 0x000e620000002f00 */
[----:B------:R-:W-:Y:S01]  /*1c730*/  F2FP.F16.F32.PACK_AB R5, R10, R5 ;  /* 0x000000050a05723e */ /* 0x000fe200000000ff */
[----:B------:R-:W-:Y:S01]  /*1c740*/  ULDC.64 UR4, c[0x0][0xbd8] ;  /* 0x0002f60000047ab9 */ /* 0x000fe20000000a00 */
[----:B------:R-:W-:Y:S02]  /*1c750*/  MOV R14, R16 ;  /* 0x00000010000e7202 */ /* 0x000fe40000000f00 */
[----:B-1----:R-:W-:-:S02]  /*1c760*/  MOV R15, R21 ;  /* 0x00000015000f7202 */ /* 0x002fc40000000f00 */
        /* <DEDUP_REMOVED lines=11> */
[----:B-----5:R-:W-:Y:S01]  /*1c820*/  F2FP.F16.F32.PACK_AB R147, R76, R72 ;  /* 0x000000484c93723e */ /* 0x020fe200000000ff */
[----:B------:R-:W-:Y:S01]  /*1c830*/  ULDC.64 UR6, c[0x0][0x208] ;  /* 0x0000820000067ab9 */ /* 0x000fe20000000a00 */
[----:B------:R-:W-:Y:S01]  /*1c840*/  BAR.SYNC.DEFER_BLOCKING 0x1, 0x100 ;  /* 0x0044000000007b1d */ /* 0x000fe20000010000 */
[----:B--2---:R-:W-:-:S03]  /*1c850*/  IMAD.WIDE R120, R6, 0x2, R14 ;  /* 0x0000000206787825 */ /* 0x004fc600078e020e */
[C---:B------:R-:W-:Y:S02]  /*1c860*/  IADD3 R6, P1, R120.reuse, 0x20, RZ ;  /* 0x0000002078067810 */ /* 0x040fe40007f3e0ff */
[----:B------:R-:W-:Y:S02]  /*1c870*/  IADD3 R46, P0, R120, 0x40, RZ ;  /* 0x00000040782e7810 */ /* 0x000fe40007f1e0ff */
[----:B------:R-:W-:Y:S02]  /*1c880*/  LOP3.LUT R88, R6, 0x380, RZ, 0xc0, !PT ;  /* 0x0000038006587812 */ /* 0x000fe400078ec0ff */
[----:B------:R-:W-:Y:S02]  /*1c890*/  IADD3 R100, P3, R120, 0x4000, RZ ;  /* 0x0000400078647810 */ /* 0x000fe40007f7e0ff */
[----:B------:R-:W-:Y:S02]  /*1c8a0*/  LOP3.LUT R92, R46, 0x380, RZ, 0xc0, !PT ;  /* 0x000003802e5c7812 */ /* 0x000fe400078ec0ff */
[----:B------:R-:W-:-:S02]  /*1c8b0*/  SHF.R.U64 R88, R88, 0x3, RZ ;  /* 0x0000000358587819 */ /* 0x000fc400000012ff */
[C---:B------:R-:W-:Y:S02]  /*1c8c0*/  IADD3 R104, P5, R120.reuse, 0x4040, RZ ;  /* 0x0000404078687810 */ /* 0x040fe40007fbe0ff */
[----:B------:R-:W-:Y:S02]  /*1c8d0*/  IADD3 R84, P4, R120, 0x60, RZ ;  /* 0x0000006078547810 */ /* 0x000fe40007f9e0ff */
[----:B------:R-:W-:Y:S02]  /*1c8e0*/  LOP3.LUT R118, R100, 0x380, RZ, 0xc0, !PT ;  /* 0x0000038064767812 */ /* 0x000fe400078ec0ff */
[----:B------:R-:W-:Y:S02]  /*1c8f0*/  SHF.R.U64 R92, R92, 0x3, RZ ;  /* 0x000000035c5c7819 */ /* 0x000fe400000012ff */
[----:B------:R-:W-:Y:S02]  /*1c900*/  IADD3 R106, P2, R120, 0x4060, RZ ;  /* 0x00004060786a7810 */ /* 0x000fe40007f5e0ff */
[----:B------:R-:W-:-:S02]  /*1c910*/  LOP3.LUT R88, R88, R6, RZ, 0x3c, !PT ;  /* 0x0000000658587212 */ /* 0x000fc400078e3cff */
[----:B------:R-:W-:Y:S02]  /*1c920*/  LOP3.LUT R6, R104, 0x380, RZ, 0xc0, !PT ;  /* 0x0000038068067812 */ /* 0x000fe400078ec0ff */
[----:B------:R-:W-:Y:S02]  /*1c930*/  LOP3.LUT R96, R84, 0x380, RZ, 0xc0, !PT ;  /* 0x0000038054607812 */ /* 0x000fe400078ec0ff */
[----:B------:R-:W-:Y:S02]  /*1c940*/  SHF.R.U64 R118, R118, 0x3, RZ ;  /* 0x0000000376767819 */ /* 0x000fe400000012ff */
[----:B------:R-:W-:Y:S02]  /*1c950*/  LOP3.LUT R92, R92, R46, RZ, 0x3c, !PT ;  /* 0x0000002e5c5c7212 */ /* 0x000fe400078e3cff */
[----:B------:R-:W-:Y:S02]  /*1c960*/  IADD3 R102, P6, R120, 0x4020, RZ ;  /* 0x0000402078667810 */ /* 0x000fe40007fde0ff */
[----:B------:R-:W-:Y:S01]  /*1c970*/  LOP3.LUT R46, R106, 0x380, RZ, 0xc0, !PT ;  /* 0x000003806a2e7812 */ /* 0x000fe200078ec0ff */
[----:B------:R-:W-:Y:S01]  /*1c980*/  IMAD.X R101, RZ, RZ, R121, P3 ;  /* 0x000000ffff657224 */ /* 0x000fe200018e0679 */
[----:B------:R-:W-:-:S02]  /*1c990*/  SHF.R.U64 R6, R6, 0x3, RZ ;  /* 0x0000000306067819 */ /* 0x000fc400000012ff */
[----:B------:R-:W-:Y:S02]  /*1c9a0*/  IADD3.X R89, RZ, R121, RZ, P1, !PT ;  /* 0x00000079ff597210 */ /* 0x000fe40000ffe4ff */
[----:B------:R-:W-:Y:S02]  /*1c9b0*/  IADD3 R114, P3, R120, 0x8060, RZ ;  /* 0x0000806078727810 */ /* 0x000fe40007f7e0ff */
[----:B------:R-:W-:Y:S02]  /*1c9c0*/  SHF.R.U64 R96, R96, 0x3, RZ ;  /* 0x0000000360607819 */ /* 0x000fe400000012ff */
[----:B------:R-:W-:Y:S02]  /*1c9d0*/  LOP3.LUT R100, R118, R100, RZ, 0x3c, !PT ;  /* 0x0000006476647212 */ /* 0x000fe400078e3cff */
[C---:B------:R-:W-:Y:S02]  /*1c9e0*/  LOP3.LUT R21, R120.reuse, 0x380, RZ, 0xc0, !PT ;  /* 0x0000038078157812 */ /* 0x040fe400078ec0ff */
[----:B------:R-:W-:-:S02]  /*1c9f0*/  IADD3 R108, P1, R120, 0x8000, RZ ;  /* 0x00008000786c7810 */ /* 0x000fc40007f3e0ff */
[----:B------:R-:W-:Y:S02]  /*1ca00*/  IADD3.X R103, RZ, R121, RZ, P6, !PT ;  /* 0x00000079ff677210 */ /* 0x000fe400037fe4ff */
[----:B------:R-:W-:Y:S02]  /*1ca10*/  LOP3.LUT R118, R102, 0x380, RZ, 0xc0, !PT ;  /* 0x0000038066767812 */ /* 0x000fe400078ec0ff */
[----:B------:R-:W-:Y:S02]  /*1ca20*/  SHF.R.U64 R46, R46, 0x3, RZ ;  /* 0x000000032e2e7819 */ /* 0x000fe400000012ff */
[----:B------:R-:W-:Y:S02]  /*1ca30*/  IADD3 R116, P6, R120, 0xc000, RZ ;  /* 0x0000c00078747810 */ /* 0x000fe40007fde0ff */
[----:B------:R-:W-:Y:S02]  /*1ca40*/  LOP3.LUT R104, R6, R104, RZ, 0x3c, !PT ;  /* 0x0000006806687212 */ /* 0x000fe400078e3cff */
[----:B------:R-:W-:-:S02]  /*1ca50*/  LOP3.LUT R96, R96, R84, RZ, 0x3c, !PT ;  /* 0x0000005460607212 */ /* 0x000fc400078e3cff */
[----:B------:R-:W-:Y:S01]  /*1ca60*/  LOP3.LUT R6, R114, 0x380, RZ, 0xc0, !PT ;  /* 0x0000038072067812 */ /* 0x000fe200078ec0ff */
[--C-:B------:R-:W-:Y:S01]  /*1ca70*/  IMAD.X R105, RZ, RZ, R121.reuse, P5 ;  /* 0x000000ffff697224 */ /* 0x100fe200028e0679 */
[----:B------:R-:W-:Y:S02]  /*1ca80*/  IADD3.X R97, RZ, R121, RZ, P4, !PT ;  /* 0x00000079ff617210 */ /* 0x000fe400027fe4ff */
[----:B------:R-:W-:Y:S02]  /*1ca90*/  SHF.R.U64 R21, R21, 0x3, RZ ;  /* 0x0000000315157819 */ /* 0x000fe400000012ff */
[----:B------:R-:W-:Y:S02]  /*1caa0*/  LOP3.LUT R84, R108, 0x380, RZ, 0xc0, !PT ;  /* 0x000003806c547812 */ /* 0x000fe400078ec0ff */
[----:B------:R-:W-:Y:S02]  /*1cab0*/  SHF.R.U64 R118, R118, 0x3, RZ ;  /* 0x0000000376767819 */ /* 0x000fe400000012ff */
[----:B------:R-:W-:Y:S01]  /*1cac0*/  LOP3.LUT R106, R46, R106, RZ, 0x3c, !PT ;  /* 0x0000006a2e6a7212 */ /* 0x000fe200078e3cff */
[--C-:B------:R-:W-:Y:S01]  /*1cad0*/  IMAD.X R93, RZ, RZ, R121.reuse, P0 ;  /* 0x000000ffff5d7224 */ /* 0x100fe200000e0679 */
[----:B------:R-:W-:Y:S01]  /*1cae0*/  IADD3 R112, P4, R120, 0x8040, RZ ;  /* 0x0000804078707810 */ /* 0x000fe20007f9e0ff */
[----:B------:R-:W-:Y:S01]  /*1caf0*/  IMAD.X R109, RZ, RZ, R121, P1 ;  /* 0x000000ffff6d7224 */ /* 0x000fe200008e0679 */
[----:B------:R-:W-:-:S02]  /*1cb00*/  LOP3.LUT R46, R116, 0x380, RZ, 0xc0, !PT ;  /* 0x00000380742e7812 */ /* 0x000fc400078ec0ff */
[C---:B------:R-:W-:Y:S02]  /*1cb10*/  IADD3 R20, P5, R120.reuse, 0xc020, RZ ;  /* 0x0000c02078147810 */ /* 0x040fe40007fbe0ff */
[----:B------:R-:W-:Y:S02]  /*1cb20*/  IADD3.X R107, RZ, R121, RZ, P2, !PT ;  /* 0x00000079ff6b7210 */ /* 0x000fe400017fe4ff */
[C---:B------:R-:W-:Y:S02]  /*1cb30*/  IADD3 R110, P0, R120.reuse, 0x8020, RZ ;  /* 0x00008020786e7810 */ /* 0x040fe40007f1e0ff */
[C---:B------:R-:W-:Y:S02]  /*1cb40*/  IADD3 R26, P2, R120.reuse, 0xc040, RZ ;  /* 0x0000c040781a7810 */ /* 0x040fe40007f5e0ff */
[----:B------:R-:W-:Y:S02]  /*1cb50*/  IADD3 R30, P1, R120, 0xc060, RZ ;  /* 0x0000c060781e7810 */ /* 0x000fe40007f3e0ff */
[----:B------:R-:W-:-:S02]  /*1cb60*/  SHF.R.U64 R6, R6, 0x3, RZ ;  /* 0x0000000306067819 */ /* 0x000fc400000012ff */
[----:B------:R-:W-:Y:S02]  /*1cb70*/  LOP3.LUT R120, R21, R120, RZ, 0x3c, !PT ;  /* 0x0000007815787212 */ /* 0x000fe400078e3cff */
[----:B------:R-:W-:Y:S02]  /*1cb80*/  SHF.R.U64 R84, R84, 0x3, RZ ;  /* 0x0000000354547819 */ /* 0x000fe400000012ff */
[----:B------:R-:W-:Y:S02]  /*1cb90*/  LOP3.LUT R102, R118, R102, RZ, 0x3c, !PT ;  /* 0x0000006676667212 */ /* 0x000fe400078e3cff */
[----:B------:R-:W-:Y:S02]  /*1cba0*/  LOP3.LUT R118, R112, 0x380, RZ, 0xc0, !PT ;  /* 0x0000038070767812 */ /* 0x000fe400078ec0ff */
[----:B------:R-:W-:Y:S02]  /*1cbb0*/  SHF.R.U64 R46, R46, 0x3, RZ ;  /* 0x000000032e2e7819 */ /* 0x000fe400000012ff */
[----:B------:R-:W-:-:S02]  /*1cbc0*/  LOP3.LUT R10, R20, 0x380, RZ, 0xc0, !PT ;  /* 0x00000380140a7812 */ /* 0x000fc400078ec0ff */
[----:B------:R-:W-:Y:S02]  /*1cbd0*/  LOP3.LUT R114, R6, R114, RZ, 0x3c, !PT ;  /* 0x0000007206727212 */ /* 0x000fe400078e3cff */
[----:B------:R-:W-:Y:S02]  /*1cbe0*/  LOP3.LUT R108, R84, R108, RZ, 0x3c, !PT ;  /* 0x0000006c546c7212 */ /* 0x000fe400078e3cff */
[----:B------:R-:W-:Y:S02]  /*1cbf0*/  MOV R120, R120 ;  /* 0x0000007800787202 */ /* 0x000fe40000000f00 */
[----:B------:R-:W-:Y:S02]  /*1cc00*/  F2FP.F16.F32.PACK_AB R6, R29, R28 ;  /* 0x0000001c1d06723e */ /* 0x000fe400000000ff */
[----:B------:R-:W-:Y:S02]  /*1cc10*/  LOP3.LUT R84, R110, 0x380, RZ, 0xc0, !PT ;  /* 0x000003806e547812 */ /* 0x000fe400078ec0ff */
[----:B------:R-:W-:-:S02]  /*1cc20*/  SHF.R.U64 R118, R118, 0x3, RZ ;  /* 0x0000000376767819 */ /* 0x000fc400000012ff */
[----:B------:R-:W-:Y:S02]  /*1cc30*/  LOP3.LUT R116, R46, R116, RZ, 0x3c, !PT ;  /* 0x000000742e747212 */ /* 0x000fe400078e3cff */
[----:B------:R-:W-:Y:S02]  /*1cc40*/  LOP3.LUT R25, R26, 0x380, RZ, 0xc0, !PT ;  /* 0x000003801a197812 */ /* 0x000fe400078ec0ff */
[----:B------:R-:W-:Y:S02]  /*1cc50*/  LOP3.LUT R46, R30, 0x380, RZ, 0xc0, !PT ;  /* 0x000003801e2e7812 */ /* 0x000fe400078ec0ff */
[----:B------:R-:W-:Y:S01]  /*1cc60*/  SHF.R.U64 R10, R10, 0x3, RZ ;  /* 0x000000030a0a7819 */ /* 0x000fe200000012ff */
[----:B------:R1:W-:Y:S01]  /*1cc70*/  STSM.16.M88.4 [R120], R4 ;  /* 0x0000000478007844 */ /* 0x0003e20000000200 */
[----:B------:R-:W-:Y:S02]  /*1cc80*/  SHF.R.U64 R84, R84, 0x3, RZ ;  /* 0x0000000354547819 */ /* 0x000fe400000012ff */
[----:B------:R-:W-:-:S02]  /*1cc90*/  LOP3.LUT R112, R118, R112, RZ, 0x3c, !PT ;  /* 0x0000007076707212 */ /* 0x000fc400078e3cff */
[----:B------:R-:W-:Y:S02]  /*1cca0*/  SHF.R.U64 R25, R25, 0x3, RZ ;  /* 0x0000000319197819 */ /* 0x000fe400000012ff */
[----:B------:R-:W-:Y:S02]  /*1ccb0*/  SHF.R.U64 R46, R46, 0x3, RZ ;  /* 0x000000032e2e7819 */ /* 0x000fe400000012ff */
[----:B------:R-:W-:Y:S02]  /*1ccc0*/  LOP3.LUT R118, R10, R20, RZ, 0x3c, !PT ;  /* 0x000000140a767212 */ /* 0x000fe400078e3cff */
[----:B------:R-:W-:Y:S02]  /*1ccd0*/  MOV R88, R88 ;  /* 0x0000005800587202 */ /* 0x000fe40000000f00 */
[----:B------:R-:W-:Y:S02]  /*1cce0*/  MOV R92, R92 ;  /* 0x0000005c005c7202 */ /* 0x000fe40000000f00 */
[----:B------:R-:W-:-:S02]  /*1ccf0*/  F2FP.F16.F32.PACK_AB R10, R45, R160 ;  /* 0x000000a02d0a723e */ /* 0x000fc400000000ff */
[----:B-1----:R-:W-:Y:S02]  /*1cd00*/  F2FP.F16.F32.PACK_AB R4, R33, R32 ;  /* 0x000000202104723e */ /* 0x002fe400000000ff */
[----:B------:R-:W-:Y:S02]  /*1cd10*/  F2FP.F16.F32.PACK_AB R5, R35, R34 ;  /* 0x000000222305723e */ /* 0x000fe400000000ff */
[----:B------:R-:W-:Y:S02]  /*1cd20*/  F2FP.F16.F32.PACK_AB R6, R37, R24 ;  /* 0x000000182506723e */ /* 0x000fe400000000ff */
[----:B------:R-:W-:Y:S02]  /*1cd30*/  F2FP.F16.F32.PACK_AB R7, R39, R38 ;  /* 0x000000262707723e */ /* 0x000fe400000000ff */
[----:B------:R-:W-:Y:S02]  /*1cd40*/  LOP3.LUT R110, R84, R110, RZ, 0x3c, !PT ;  /* 0x0000006e546e7212 */ /* 0x000fe400078e3cff */
[----:B------:R-:W-:Y:S01]  /*1cd50*/  LOP3.LUT R20, R25, R26, RZ, 0x3c, !PT ;  /* 0x0000001a19147212 */ /* 0x000fe200078e3cff */
[----:B------:R1:W-:Y:S01]  /*1cd60*/  STSM.16.M88.4 [R88], R4 ;  /* 0x0000000458007844 */ /* 0x0003e20000000200 */
[----:B------:R-:W-:-:S02]  /*1cd70*/  LOP3.LUT R84, R46, R30, RZ, 0x3c, !PT ;  /* 0x0000001e2e547212 */ /* 0x000fc400078e3cff */
[----:B------:R-:W-:Y:S02]  /*1cd80*/  MOV R96, R96 ;  /* 0x0000006000607202 */ /* 0x000fe40000000f00 */
[----:B------:R-:W-:Y:S02]  /*1cd90*/  F2FP.F16.F32.PACK_AB R24, R49, R161 ;  /* 0x000000a13118723e */ /* 0x000fe400000000ff */
[----:B------:R-:W-:Y:S02]  /*1cda0*/  F2FP.F16.F32.PACK_AB R25, R51, R50 ;  /* 0x000000323319723e */ /* 0x000fe400000000ff */
[----:B------:R-:W-:Y:S01]  /*1cdb0*/  F2FP.F16.F32.PACK_AB R26, R53, R162 ;  /* 0x000000a2351a723e */ /* 0x000fe200000000ff */
[----:B------:R2:W-:Y:S01]  /*1cdc0*/  STSM.16.M88.4 [R92], R8 ;  /* 0x000000085c007844 */ /* 0x0005e20000000200 */
[----:B------:R-:W-:Y:S02]  /*1cdd0*/  MOV R100, R100 ;  /* 0x0000006400647202 */ /* 0x000fe40000000f00 */
[----:B------:R-:W-:-:S02]  /*1cde0*/  F2FP.F16.F32.PACK_AB R28, R57, R163 ;  /* 0x000000a3391c723e */ /* 0x000fc400000000ff */
[----:B------:R-:W-:Y:S02]  /*1cdf0*/  F2FP.F16.F32.PACK_AB R29, R59, R58 ;  /* 0x0000003a3b1d723e */ /* 0x000fe400000000ff */
[----:B------:R-:W-:Y:S01]  /*1ce00*/  F2FP.F16.F32.PACK_AB R30, R61, R164 ;  /* 0x000000a43d1e723e */ /* 0x000fe200000000ff */
[----:B------:R-:W-:Y:S01]  /*1ce10*/  IMAD.X R113, RZ, RZ, R121, P4 ;  /* 0x000000ffff717224 */ /* 0x000fe200020e0679 */
[----:B------:R-:W-:Y:S02]  /*1ce20*/  MOV R102, R102 ;  /* 0x0000006600667202 */ /* 0x000fe40000000f00 */
[----:B-1----:R-:W-:Y:S02]  /*1ce30*/  F2FP.F16.F32.PACK_AB R4, R65, R165 ;  /* 0x000000a54104723e */ /* 0x002fe400000000ff */
[----:B------:R-:W-:Y:S02]  /*1ce40*/  F2FP.F16.F32.PACK_AB R5, R67, R66 ;  /* 0x000000424305723e */ /* 0x000fe400000000ff */
[----:B------:R-:W-:-:S02]  /*1ce50*/  F2FP.F16.F32.PACK_AB R6, R69, R166 ;  /* 0x000000a64506723e */ /* 0x000fc400000000ff */
[----:B------:R-:W-:Y:S02]  /*1ce60*/  F2FP.F16.F32.PACK_AB R7, R71, R70 ;  /* 0x000000464707723e */ /* 0x000fe400000000ff */
[----:B------:R-:W-:Y:S02]  /*1ce70*/  IADD3.X R111, RZ, R121, RZ, P0, !PT ;  /* 0x00000079ff6f7210 */ /* 0x000fe400007fe4ff */
[----:B------:R-:W-:Y:S02]  /*1ce80*/  MOV R104, R104 ;  /* 0x0000006800687202 */ /* 0x000fe40000000f00 */
[----:B--2---:R-:W-:Y:S02]  /*1ce90*/  F2FP.F16.F32.PACK_AB R8, R73, R167 ;  /* 0x000000a74908723e */ /* 0x004fe400000000ff */
[----:B------:R-:W-:Y:S02]  /*1cea0*/  F2FP.F16.F32.PACK_AB R9, R75, R74 ;  /* 0x0000004a4b09723e */ /* 0x000fe400000000ff */
[----:B------:R-:W-:-:S02]  /*1ceb0*/  F2FP.F16.F32.PACK_AB R10, R77, R168 ;  /* 0x000000a84d0a723e */ /* 0x000fc400000000ff */
[----:B------:R-:W-:Y:S01]  /*1cec0*/  F2FP.F16.F32.PACK_AB R11, R79, R78 ;  /* 0x0000004e4f0b723e */ /* 0x000fe200000000ff */
[----:B------:R-:W-:Y:S01]  /*1ced0*/  STSM.16.M88.4 [R96], R24 ;  /* 0x0000001860007844 */ /* 0x000fe20000000200 */
[----:B------:R-:W-:Y:S02]  /*1cee0*/  IADD3.X R115, RZ, R121, RZ, P3, !PT ;  /* 0x00000079ff737210 */ /* 0x000fe40001ffe4ff */
[----:B------:R-:W-:Y:S01]  /*1cef0*/  MOV R106, R106 ;  /* 0x0000006a006a7202 */ /* 0x000fe20000000f00 */
[----:B------:R-:W-:Y:S01]  /*1cf00*/  STSM.16.M88.4 [R100], R28 ;  /* 0x0000001c64007844 */ /* 0x000fe20000000200 */
[----:B------:R-:W-:Y:S02]  /*1cf10*/  F2FP.F16.F32.PACK_AB R32, R81, R169 ;  /* 0x000000a95120723e */ /* 0x000fe400000000ff */
[----:B------:R-:W-:Y:S02]  /*1cf20*/  F2FP.F16.F32.PACK_AB R33, R83, R82 ;  /* 0x000000525321723e */ /* 0x000fe400000000ff */
[----:B------:R-:W-:-:S02]  /*1cf30*/  F2FP.F16.F32.PACK_AB R34, R44, R170 ;  /* 0x000000aa2c22723e */ /* 0x000fc400000000ff */
[----:B------:R-:W-:Y:S01]  /*1cf40*/  F2FP.F16.F32.PACK_AB R35, R87, R86 ;  /* 0x000000565723723e */ /* 0x000fe200000000ff */
[----:B------:R1:W-:Y:S01]  /*1cf50*/  STSM.16.M88.4 [R102], R4 ;  /* 0x0000000466007844 */ /* 0x0003e20000000200 */
[----:B------:R-:W-:Y:S02]  /*1cf60*/  MOV R108, R108 ;  /* 0x0000006c006c7202 */ /* 0x000fe40000000f00 */
        /* <DEDUP_REMOVED lines=8> */
[----:B------:R-:W-:Y:S02]  /*1cff0*/  F2FP.F16.F32.PACK_AB R59, R36, R13 ;  /* 0x0000000d243b723e */ /* 0x000fe400000000ff */
[----:B------:R-:W-:Y:S02]  /*1d000*/  MOV R112, R112 ;  /* 0x0000007000707202 */ /* 0x000fe40000000f00 */
[----:B-1----:R-:W-:-:S02]  /*1d010*/  F2FP.F16.F32.PACK_AB R4, R154, R175 ;  /* 0x000000af9a04723e */ /* 0x002fc400000000ff */
[----:B------:R-:W-:Y:S02]  /*1d020*/  F2FP.F16.F32.PACK_AB R5, R42, R40 ;  /* 0x000000282a05723e */ /* 0x000fe400000000ff */
[----:B------:R-:W-:Y:S02]  /*1d030*/  F2FP.F16.F32.PACK_AB R6, R155, R176 ;  /* 0x000000b09b06723e */ /* 0x000fe400000000ff */
[----:B------:R-:W-:Y:S01]  /*1d040*/  F2FP.F16.F32.PACK_AB R7, R52, R48 ;  /* 0x000000303407723e */ /* 0x000fe200000000ff */
[----:B------:R-:W-:Y:S01]  /*1d050*/  STSM.16.M88.4 [R106], R32 ;  /* 0x000000206a007844 */ /* 0x000fe20000000200 */
[----:B------:R-:W-:Y:S02]  /*1d060*/  MOV R114, R114 ;  /* 0x0000007200727202 */ /* 0x000fe40000000f00 */
[----:B--2---:R-:W-:Y:S02]  /*1d070*/  F2FP.F16.F32.PACK_AB R8, R156, R177 ;  /* 0x000000b19c08723e */ /* 0x004fe400000000ff */
[----:B------:R-:W-:-:S02]  /*1d080*/  F2FP.F16.F32.PACK_AB R9, R60, R55 ;  /* 0x000000373c09723e */ /* 0x000fc400000000ff */
[----:B------:R-:W-:Y:S02]  /*1d090*/  F2FP.F16.F32.PACK_AB R10, R157, R178 ;  /* 0x000000b29d0a723e */ /* 0x000fe400000000ff */
[----:B------:R-:W-:Y:S01]  /*1d0a0*/  F2FP.F16.F32.PACK_AB R11, R64, R63 ;  /* 0x0000003f400b723e */ /* 0x000fe200000000ff */
[----:B------:R-:W-:Y:S01]  /*1d0b0*/  STSM.16.M88.4 [R108], R44 ;  /* 0x0000002c6c007844 */ /* 0x000fe20000000200 */
[----:B------:R-:W-:-:S03]  /*1d0c0*/  IMAD.X R117, RZ, RZ, R121, P6 ;  /* 0x000000ffff757224 */ /* 0x000fc600030e0679 */
[----:B------:R-:W-:Y:S01]  /*1d0d0*/  STSM.16.M88.4 [R110], R56 ;  /* 0x000000386e007844 */ /* 0x000fe20000000200 */
[----:B------:R-:W-:-:S03]  /*1d0e0*/  IADD3.X R119, RZ, R121, RZ, P5, !PT ;  /* 0x00000079ff777210 */ /* 0x000fc60002ffe4ff */
[----:B------:R3:W-:Y:S01]  /*1d0f0*/  STSM.16.M88.4 [R112], R4 ;  /* 0x0000000470007844 */ /* 0x0007e20000000200 */
[----:B------:R-:W-:-:S03]  /*1d100*/  IMAD.X R21, RZ, RZ, R121, P2 ;  /* 0x000000ffff157224 */ /* 0x000fc600010e0679 */
[----:B------:R1:W-:Y:S01]  /*1d110*/  STSM.16.M88.4 [R114], R8 ;  /* 0x0000000872007844 */ /* 0x0003e20000000200 */
[----:B------:R-:W-:Y:S02]  /*1d120*/  IADD3.X R85, RZ, R121, RZ, P1, !PT ;  /* 0x00000079ff557210 */ /* 0x000fe40000ffe4ff */
[----:B------:R-:W-:Y:S02]  /*1d130*/  MOV R116, R116 ;  /* 0x0000007400747202 */ /* 0x000fe40000000f00 */
[----:B------:R-:W-:Y:S02]  /*1d140*/  F2FP.F16.F32.PACK_AB R24, R158, R179 ;  /* 0x000000b39e18723e */ /* 0x000fe400000000ff */
[----:B------:R-:W-:Y:S01]  /*1d150*/  F2FP.F16.F32.PACK_AB R25, R123, R122 ;  /* 0x0000007a7b19723e */ /* 0x000fe200000000ff */
[----:B---3--:R-:W-:Y:S01]  /*1d160*/  IMAD.SHL.U32 R4, R148, 0x4, RZ ;  /* 0x0000000494047824 */ /* 0x008fe200078e00ff */
[----:B-1----:R-:W-:Y:S02]  /*1d170*/  SHF.R.S32.HI R10, RZ, 0x1f, R148 ;  /* 0x0000001fff0a7819 */ /* 0x002fe40000011494 */
[----:B------:R-:W-:-:S02]  /*1d180*/  F2FP.F16.F32.PACK_AB R26, R125, R124 ;  /* 0x0000007c7d1a723e */ /* 0x000fc400000000ff */
[----:B------:R-:W-:Y:S02]  /*1d190*/  F2FP.F16.F32.PACK_AB R27, R127, R126 ;  /* 0x0000007e7f1b723e */ /* 0x000fe400000000ff */
[----:B------:R-:W-:Y:S02]  /*1d1a0*/  ISETP.NE.U32.AND P3, PT, RZ, UR4, PT ;  /* 0x00000004ff007c0c */ /* 0x000fe4000bf65070 */
[----:B------:R-:W-:Y:S02]  /*1d1b0*/  SHF.L.U64.HI R8, R148, 0x2, R10 ;  /* 0x0000000294087819 */ /* 0x000fe4000001020a */
[----:B------:R-:W-:Y:S02]  /*1d1c0*/  IADD3 R6, P0, R4, UR4, RZ ;  /* 0x0000000404067c10 */ /* 0x000fe4000ff1e0ff */
[----:B------:R-:W-:Y:S02]  /*1d1d0*/  MOV R118, R118 ;  /* 0x0000007600767202 */ /* 0x000fe40000000f00 */
[----:B------:R-:W-:-:S02]  /*1d1e0*/  F2FP.F16.F32.PACK_AB R28, R129, R128 ;  /* 0x00000080811c723e */ /* 0x000fc400000000ff */
[----:B------:R-:W-:Y:S02]  /*1d1f0*/  F2FP.F16.F32.PACK_AB R29, R131, R130 ;  /* 0x00000082831d723e */ /* 0x000fe400000000ff */
[----:B------:R-:W-:Y:S02]  /*1d200*/  F2FP.F16.F32.PACK_AB R30, R133, R132 ;  /* 0x00000084851e723e */ /* 0x000fe400000000ff */
[----:B------:R-:W-:Y:S02]  /*1d210*/  F2FP.F16.F32.PACK_AB R31, R135, R134 ;  /* 0x00000086871f723e */ /* 0x000fe400000000ff */
[----:B------:R-:W-:Y:S02]  /*1d220*/  MOV R20, R20 ;  /* 0x0000001400147202 */ /* 0x000fe40000000f00 */
[----:B------:R-:W-:Y:S02]  /*1d230*/  F2FP.F16.F32.PACK_AB R32, R137, R136 ;  /* 0x000000888920723e */ /* 0x000fe400000000ff */
[----:B------:R-:W-:-:S02]  /*1d240*/  F2FP.F16.F32.PACK_AB R33, R139, R138 ;  /* 0x0000008a8b21723e */ /* 0x000fc400000000ff */
[----:B------:R-:W-:Y:S02]  /*1d250*/  F2FP.F16.F32.PACK_AB R34, R141, R140 ;  /* 0x0000008c8d22723e */ /* 0x000fe400000000ff */
[----:B------:R-:W-:Y:S02]  /*1d260*/  F2FP.F16.F32.PACK_AB R35, R143, R142 ;  /* 0x0000008e8f23723e */ /* 0x000fe400000000ff */
[----:B------:R-:W-:Y:S01]  /*1d270*/  MOV R84, R84 ;  /* 0x0000005400547202 */ /* 0x000fe20000000f00 */
[----:B------:R1:W-:Y:S01]  /*1d280*/  STSM.16.M88.4 [R116], R24 ;  /* 0x0000001874007844 */ /* 0x0003e20000000200 */
[----:B------:R-:W-:Y:S02]  /*1d290*/  ISETP.NE.AND.EX P3, PT, RZ, UR5, PT, P3 ;  /* 0x00000005ff007c0c */ /* 0x000fe4000bf65330 */
[----:B------:R-:W-:Y:S01]  /*1d2a0*/  IADD3.X R7, R8, UR5, RZ, P0, !PT ;  /* 0x0000000508077c10 */ /* 0x000fe200087fe4ff */
[----:B------:R-:W-:Y:S01]  /*1d2b0*/  ULDC.64 UR4, c[0x0][0xbe0] ;  /* 0x0002f80000047ab9 */ /* 0x000fe20000000a00 */
[----:B------:R1:W-:Y:S01]  /*1d2c0*/  STSM.16.M88.4 [R118], R28 ;  /* 0x0000001c76007844 */ /* 0x0003e20000000200 */
[----:B------:R-:W-:-:S03]  /*1d2d0*/  ISETP.NE.U32.AND P1, PT, RZ, UR4, PT ;  /* 0x00000004ff007c0c */ /* 0x000fc6000bf25070 */
[----:B------:R1:W-:Y:S01]  /*1d2e0*/  STSM.16.M88.4 [R20], R32 ;  /* 0x0000002014007844 */ /* 0x0003e20000000200 */
[----:B------:R-:W-:-:S03]  /*1d2f0*/  ISETP.NE.AND.EX P1, PT, RZ, UR5, PT, P1 ;  /* 0x00000005ff007c0c */ /* 0x000fc6000bf25310 */
[----:B------:R1:W-:Y:S01]  /*1d300*/  STSM.16.M88.4 [R84], R144 ;  /* 0x0000009054007844 */ /* 0x0003e20000000200 */
[----:B------:R-:W-:-:S05]  /*1d310*/  IMAD R5, R18, 0x8, R220 ;  /* 0x0000000812057824 */ /* 0x000fca00078e02dc */
[----:B------:R-:W-:Y:S01]  /*1d320*/  SHF.L.U32 R5, R5, 0x3, RZ ;  /* 0x0000000305057819 */ /* 0x000fe200000006ff */
[----:B------:R-:W-:Y:S03]  /*1d330*/  BAR.SYNC.DEFER_BLOCKING 0x1, 0x100 ;  /* 0x0044000000007b1d */ /* 0x000fe60000010000 */
[----:B------:R-:W-:Y:S01]  /*1d340*/  @P1 IADD3 R4, P0, R4, UR4, RZ ;  /* 0x0000000404041c10 */ /* 0x000fe2000ff1e0ff */
[----:B------:R-:W-:Y:S02]  /*1d350*/  IMAD.WIDE R14, R5, 0x2, R14 ;  /* 0x00000002050e7825 */ /* 0x000fe400078e020e */
[----:B------:R-:W-:Y:S01]  /*1d360*/  ULDC UR4, c[0x0][0xa88] ;  /* 0x0002a20000047ab9 */ /* 0x000fe20000000800 */
[----:B------:R-:W-:Y:S01]  /*1d370*/  MOV R77, RZ ;  /* 0x000000ff004d7202 */ /* 0x000fe20000000f00 */
[----:B------:R-:W-:Y:S01]  /*1d380*/  IMAD.U32 R2, RZ, RZ, UR4 ;  /* 0x00000004ff027e24 */ /* 0x000fe2000f8e00ff */
[----:B------:R-:W-:-:S02]  /*1d390*/  @P1 IADD3.X R5, R8, UR5, RZ, P0, !PT ;  /* 0x0000000508051c10 */ /* 0x000fc400087fe4ff */
[----:B------:R-:W-:-:S04]  /*1d3a0*/  IADD3 R9, P0, R14, 0x1000, RZ ;  /* 0x000010000e097810 */ /* 0x000fc80007f1e0ff */
[----:B------:R-:W-:Y:S01]  /*1d3b0*/  LOP3.LUT R8, R9, 0x380, RZ, 0xc0, !PT ;  /* 0x0000038009087812 */ /* 0x000fe200078ec0ff */
[----:B------:R1:W5:Y:S04]  /*1d3c0*/  @P3 LDG.E R77, desc[UR6][R6.64] ;  /* 0x00000006064d3981 */ /* 0x000368000c1e1900 */
[----:B------:R1:W5:Y:S01]  /*1d3d0*/  @P1 LDG.E R2, desc[UR6][R4.64] ;  /* 0x0000000604021981 */ /* 0x000362000c1e1900 */
[----:B------:R-:W-:Y:S05]  /*1d3e0*/  @P1 BRA `(.L_x_665) ;  /* 0x0000000000141947 */ /* 0x000fea0003800000 */
[----:B------:R-:W-:Y:S05]  /*1d3f0*/  @!P3 BRA `(.L_x_665) ;  /* 0x000000000010b947 */ /* 0x000fea0003800000 */
[----:B------:R-:W-:Y:S02]  /*1d400*/  ULDC.64 UR4, c[0x0][0x208] ;  /* 0x0000820000047ab9 */ /* 0x000fe40000000a00 */
[----:B-1----:R-:W2:Y:S04]  /*1d410*/  LDG.E R5, desc[UR4][R6.64] ;  /* 0x0000000406057981 */ /* 0x002ea8000c1e1900 */
[----:B-----5:R-:W2:Y:S02]  /*1d420*/  LDG.E R2, desc[UR4][R6.64+0x4] ;  /* 0x0000040406027981 */ /* 0x020ea4000c1e1900 */
[----:B--2---:R-:W-:-:S07]  /*1d430*/  IADD3 R2, -R5, R2, RZ ;  /* 0x0000000205027210 */ /* 0x004fce0007ffe1ff */
.L_x_665:
[----:B-1----:R-:W2:Y:S01]  /*1d440*/  LDL R6, [R1+0x94] ;  /* 0x0000940001067983 */ /* 0x002ea20000100800 */
[----:B------:R-:W-:-:S03]  /*1d450*/  ULDC.64 UR4, c[0x0][0xb70] ;  /* 0x0002dc0000047ab9 */ /* 0x000fc60000000a00 */
[----:B------:R-:W3:Y:S04]  /*1d460*/  LDL.LU R82, [R1+0x5c] ;  /* 0x00005c0001527983 */ /* 0x000ee80000300800 */
[----:B------:R-:W2:Y:S01]  /*1d470*/  LDL.LU R80, [R1+0x64] ;  /* 0x0000640001507983 */ /* 0x000ea20000300800 */
[----:B------:R-:W-:Y:S01]  /*1d480*/  SEL R19, R10, RZ, !P3 ;  /* 0x000000ff0a137207 */ /* 0x000fe20005800000 */
[--C-:B-----5:R-:W-:Y:S01]  /*1d490*/  IMAD.MOV.U32 R20, RZ, RZ, R77.reuse ;  /* 0x000000ffff147224 */ /* 0x120fe200078e004d */
[----:B------:R-:W-:Y:S01]  /*1d4a0*/  SHF.R.S32.HI R21, RZ, 0x1f, R77 ;  /* 0x0000001fff157819 */ /* 0x000fe2000001144d */
[----:B------:R-:W4:Y:S01]  /*1d4b0*/  LDL R10, [R1+0x6c] ;  /* 0x00006c00010a7983 */ /* 0x000f220000100800 */
[C---:B------:R-:W-:Y:S02]  /*1d4c0*/  IADD3 R25, P2, R14.reuse, 0x3000, RZ ;  /* 0x000030000e197810 */ /* 0x040fe40007f5e0ff */
[----:B------:R-:W-:Y:S01]  /*1d4d0*/  IADD3 R13, P1, R14, 0x2000, RZ ;  /* 0x000020000e0d7810 */ /* 0x000fe20007f3e0ff */
[----:B------:R-:W4:Y:S01]  /*1d4e0*/  LDL R81, [R1+0x70] ;  /* 0x0000700001517983 */ /* 0x000f220000100800 */
[----:B------:R-:W-:-:S02]  /*1d4f0*/  LOP3.LUT R24, R25, 0x380, RZ, 0xc0, !PT ;  /* 0x0000038019187812 */ /* 0x000fc400078ec0ff */
[----:B------:R-:W-:Y:S02]  /*1d500*/  SHF.R.U64 R8, R8, 0x3, RZ ;  /* 0x0000000308087819 */ /* 0x000fe400000012ff */
[----:B------:R-:W-:Y:S02]  /*1d510*/  LOP3.LUT R12, R13, 0x380, RZ, 0xc0, !PT ;  /* 0x000003800d0c7812 */ /* 0x000fe400078ec0ff */
[----:B------:R-:W-:Y:S02]  /*1d520*/  SHF.R.U64 R24, R24, 0x3, RZ ;  /* 0x0000000318187819 */ /* 0x000fe400000012ff */
[----:B------:R-:W-:Y:S02]  /*1d530*/  LOP3.LUT R8, R8, R9, RZ, 0x3c, !PT ;  /* 0x0000000908087212 */ /* 0x000fe400078e3cff */
[----:B------:R-:W-:Y:S02]  /*1d540*/  SHF.R.U64 R12, R12, 0x3, RZ ;  /* 0x000000030c0c7819 */ /* 0x000fe400000012ff */
[----:B------:R-:W-:-:S02]  /*1d550*/  IADD3.X R9, RZ, R15, RZ, P0, !PT ;  /* 0x0000000fff097210 */ /* 0x000fc400007fe4ff */
[----:B------:R-:W-:Y:S02]  /*1d560*/  LOP3.LUT R24, R24, R25, RZ, 0x3c, !PT ;  /* 0x0000001918187212 */ /* 0x000fe400078e3cff */
[C---:B------:R-:W-:Y:S02]  /*1d570*/  IADD3 R45, P0, R14.reuse, 0x8000, RZ ;  /* 0x000080000e2d7810 */ /* 0x040fe40007f1e0ff */
[C---:B------:R-:W-:Y:S02]  /*1d580*/  IADD3 R33, P4, R14.reuse, 0x5000, RZ ;  /* 0x000050000e217810 */ /* 0x040fe40007f9e0ff */
[----:B------:R-:W-:Y:S02]  /*1d590*/  IADD3 R37, P5, R14, 0x6000, RZ ;  /* 0x000060000e257810 */ /* 0x000fe40007fbe0ff */
[----:B------:R-:W-:Y:S02]  /*1d5a0*/  IADD3.X R25, RZ, R15, RZ, P2, !PT ;  /* 0x0000000fff197210 */ /* 0x000fe400017fe4ff */
[----:B------:R-:W-:Y:S01]  /*1d5b0*/  LOP3.LUT R12, R12, R13, RZ, 0x3c, !PT ;  /* 0x0000000d0c0c7212 */ /* 0x000fe200078e3cff */
[----:B------:R-:W-:Y:S01]  /*1d5c0*/  IMAD.X R13, RZ, RZ, R15, P1 ;  /* 0x000000ffff0d7224 */ /* 0x000fe200008e060f */
[----:B------:R-:W-:-:S02]  /*1d5d0*/  IADD3 R53, P2, R14, 0xa000, RZ ;  /* 0x0000a0000e357810 */ /* 0x000fc40007f5e0ff */
[----:B------:R-:W-:Y:S02]  /*1d5e0*/  IADD3 R49, P1, R14, 0x9000, RZ ;  /* 0x000090000e317810 */ /* 0x000fe40007f3e0ff */
[----:B------:R-:W-:Y:S02]  /*1d5f0*/  LOP3.LUT R44, R45, 0x380, RZ, 0xc0, !PT ;  /* 0x000003802d2c7812 */ /* 0x000fe400078ec0ff */
[----:B------:R-:W-:Y:S02]  /*1d600*/  LOP3.LUT R32, R33, 0x380, RZ, 0xc0, !PT ;  /* 0x0000038021207812 */ /* 0x000fe400078ec0ff */
[----:B------:R-:W-:Y:S02]  /*1d610*/  LOP3.LUT R36, R37, 0x380, RZ, 0xc0, !PT ;  /* 0x0000038025247812 */ /* 0x000fe400078ec0ff */
[----:B------:R-:W-:Y:S02]  /*1d620*/  LOP3.LUT R52, R53, 0x380, RZ, 0xc0, !PT ;  /* 0x0000038035347812 */ /* 0x000fe400078ec0ff */
[----:B------:R-:W-:-:S02]  /*1d630*/  LOP3.LUT R48, R49, 0x380, RZ, 0xc0, !PT ;  /* 0x0000038031307812 */ /* 0x000fc400078ec0ff */
[----:B------:R-:W-:Y:S02]  /*1d640*/  SHF.R.U64 R44, R44, 0x3, RZ ;  /* 0x000000032c2c7819 */ /* 0x000fe400000012ff */
[----:B------:R-:W-:Y:S02]  /*1d650*/  SHF.R.U64 R32, R32, 0x3, RZ ;  /* 0x0000000320207819 */ /* 0x000fe400000012ff */
[----:B------:R-:W-:Y:S02]  /*1d660*/  SHF.R.U64 R36, R36, 0x3, RZ ;  /* 0x0000000324247819 */ /* 0x000fe400000012ff */
[----:B------:R-:W-:Y:S02]  /*1d670*/  SHF.R.U64 R52, R52, 0x3, RZ ;  /* 0x0000000334347819 */ /* 0x000fe400000012ff */
[----:B------:R-:W-:Y:S02]  /*1d680*/  SHF.R.U64 R48, R48, 0x3, RZ ;  /* 0x0000000330307819 */ /* 0x000fe400000012ff */
[----:B------:R-:W-:Y:S01]  /*1d690*/  LOP3.LUT R44, R44, R45, RZ, 0x3c, !PT ;  /* 0x0000002d2c2c7212 */ /* 0x000fe200078e3cff */
[----:B------:R-:W-:Y:S01]  /*1d6a0*/  IMAD.X R45, RZ, RZ, R15, P0 ;  /* 0x000000ffff2d7224 */ /* 0x000fe200000e060f */
[----:B------:R-:W-:-:S02]  /*1d6b0*/  LOP3.LUT R32, R32, R33, RZ, 0x3c, !PT ;  /* 0x0000002120207212 */ /* 0x000fc400078e3cff */
[----:B------:R-:W-:Y:S01]  /*1d6c0*/  LOP3.LUT R36, R36, R37, RZ, 0x3c, !PT ;  /* 0x0000002524247212 */ /* 0x000fe200078e3cff */
[----:B------:R-:W-:Y:S01]  /*1d6d0*/  IMAD.X R37, RZ, RZ, R15, P5 ;  /* 0x000000ffff257224 */ /* 0x000fe200028e060f */
[----:B------:R-:W-:Y:S02]  /*1d6e0*/  LOP3.LUT R52, R52, R53, RZ, 0x3c, !PT ;  /* 0x0000003534347212 */ /* 0x000fe400078e3cff */
[-C--:B------:R-:W-:Y:S02]  /*1d6f0*/  IADD3.X R33, RZ, R15.reuse, RZ, P4, !PT ;  /* 0x0000000fff217210 */ /* 0x080fe400027fe4ff */
[C---:B------:R-:W-:Y:S02]  /*1d700*/  IADD3 R61, P4, R14.reuse, 0xc000, RZ ;  /* 0x0000c0000e3d7810 */ /* 0x040fe40007f9e0ff */
[----:B------:R-:W-:Y:S02]  /*1d710*/  IADD3 R65, P5, R14, 0xd000, RZ ;  /* 0x0000d0000e417810 */ /* 0x000fe40007fbe0ff */
[----:B------:R-:W-:-:S02]  /*1d720*/  IADD3.X R53, RZ, R15, RZ, P2, !PT ;  /* 0x0000000fff357210 */ /* 0x000fc400017fe4ff */
[----:B------:R-:W-:Y:S02]  /*1d730*/  LOP3.LUT R48, R48, R49, RZ, 0x3c, !PT ;  /* 0x0000003130307212 */ /* 0x000fe400078e3cff */
[----:B------:R-:W-:Y:S02]  /*1d740*/  IADD3.X R49, RZ, R15, RZ, P1, !PT ;  /* 0x0000000fff317210 */ /* 0x000fe40000ffe4ff */
[----:B------:R-:W-:Y:S02]  /*1d750*/  LOP3.LUT R60, R61, 0x380, RZ, 0xc0, !PT ;  /* 0x000003803d3c7812 */ /* 0x000fe400078ec0ff */
[----:B------:R-:W-:Y:S02]  /*1d760*/  LOP3.LUT R64, R65, 0x380, RZ, 0xc0, !PT ;  /* 0x0000038041407812 */ /* 0x000fe400078ec0ff */
[----:B------:R-:W-:Y:S02]  /*1d770*/  SHF.R.U64 R60, R60, 0x3, RZ ;  /* 0x000000033c3c7819 */ /* 0x000fe400000012ff */
[----:B------:R-:W-:-:S02]  /*1d780*/  SHF.R.U64 R64, R64, 0x3, RZ ;  /* 0x0000000340407819 */ /* 0x000fc400000012ff */
[----:B------:R-:W-:Y:S02]  /*1d790*/  LOP3.LUT R60, R60, R61, RZ, 0x3c, !PT ;  /* 0x0000003d3c3c7212 */ /* 0x000fe400078e3cff */
[----:B------:R-:W-:Y:S01]  /*1d7a0*/  LOP3.LUT R64, R64, R65, RZ, 0x3c, !PT ;  /* 0x0000004140407212 */ /* 0x000fe200078e3cff */
[----:B------:R-:W-:Y:S01]  /*1d7b0*/  IMAD.X R65, RZ, RZ, R15, P5 ;  /* 0x000000ffff417224 */ /* 0x000fe200028e060f */
[----:B------:R-:W-:Y:S01]  /*1d7c0*/  IADD3.X R61, RZ, R15, RZ, P4, !PT ;  /* 0x0000000fff3d7210 */ /* 0x000fe200027fe4ff */
[----:B------:R-:W-:Y:S01]  /*1d7d0*/  ULDC.64 UR6, c[0x0][0x208] ;  /* 0x0000820000067ab9 */ /* 0x000fe20000000a00 */
[--C-:B------:R-:W-:Y:S01]  /*1d7e0*/  SHF.R.S32.HI R79, RZ, 0x1f, R212.reuse ;  /* 0x0000001fff4f7819 */ /* 0x100fe200000114d4 */
[----:B------:R-:W-:Y:S01]  /*1d7f0*/  IMAD.MOV.U32 R78, RZ, RZ, R212 ;  /* 0x000000ffff4e7224 */ /* 0x000fe200078e00d4 */
[----:B------:R-:W-:Y:S01]  /*1d800*/  BSSY B1, `(.L_x_666) ;  /* 0x0000079000017945 */ /* 0x000fe20003800000 */
[----:B---3--:R-:W-:Y:S01]  /*1d810*/  SHF.R.S32.HI R76, RZ, 0x1f, R82 ;  /* 0x0000001fff4c7819 */ /* 0x008fe20000011452 */
[----:B--2---:R-:W-:-:S04]  /*1d820*/  IMAD R11, R80, 0x80, R6 ;  /* 0x00000080500b7824 */ /* 0x004fc800078e0206 */
[----:B------:R-:W-:-:S04]  /*1d830*/  IMAD R4, R76, UR4, RZ ;  /* 0x000000044c047c24 */ /* 0x000fc8000f8e02ff */
[C---:B------:R-:W-:Y:S02]  /*1d840*/  IMAD R7, R82.reuse, UR5, R4 ;  /* 0x0000000552077c24 */ /* 0x040fe4000f8e0204 */
[----:B------:R-:W-:Y:S01]  /*1d850*/  IMAD.WIDE.U32 R4, R82, UR4, R20 ;  /* 0x0000000452047c25 */ /* 0x000fe2000f8e0014 */
[----:B------:R-:W-:Y:S01]  /*1d860*/  SEL R20, R148, RZ, !P3 ;  /* 0x000000ff94147207 */ /* 0x000fe20005800000 */
[----:B------:R-:W-:-:S03]  /*1d870*/  ULDC.64 UR4, c[0x0][0xb78] ;  /* 0x0002de0000047ab9 */ /* 0x000fc60000000a00 */
[----:B------:R-:W-:Y:S01]  /*1d880*/  IADD3 R5, R5, R7, RZ ;  /* 0x0000000705057210 */ /* 0x000fe20007ffe0ff */
[----:B------:R-:W-:Y:S02]  /*1d890*/  IMAD R7, R19, UR4, RZ ;  /* 0x0000000413077c24 */ /* 0x000fe4000f8e02ff */
[----:B------:R-:W-:-:S04]  /*1d8a0*/  IMAD.WIDE.U32 R4, R20, UR4, R4 ;  /* 0x0000000414047c25 */ /* 0x000fc8000f8e0004 */
[----:B------:R-:W-:Y:S01]  /*1d8b0*/  IMAD R6, R20, UR5, R7 ;  /* 0x0000000514067c24 */ /* 0x000fe2000f8e0207 */
[----:B------:R-:W-:Y:S01]  /*1d8c0*/  SHF.R.S32.HI R7, RZ, 0x1f, R11 ;  /* 0x0000001fff077819 */ /* 0x000fe2000001140b */
[----:B------:R-:W-:Y:S01]  /*1d8d0*/  ULDC.64 UR4, c[0x0][0xb40] ;  /* 0x0002d00000047ab9 */ /* 0x000fe20000000a00 */
[----:B------:R-:W-:-:S04]  /*1d8e0*/  IADD3 R4, P6, R11, R4, RZ ;  /* 0x000000040b047210 */ /* 0x000fc80007fde0ff */
[----:B------:R-:W-:Y:S02]  /*1d8f0*/  IADD3.X R7, R7, R5, R6, P6, !PT ;  /* 0x0000000507077210 */ /* 0x000fe400037fe406 */
[----:B------:R-:W-:Y:S02]  /*1d900*/  LEA R54, P6, R4, UR4, 0x2 ;  /* 0x0000000404367c11 */ /* 0x000fe4000f8c10ff */
[----:B------:R-:W-:Y:S02]  /*1d910*/  IADD3 R29, P3, R14, 0x4000, RZ ;  /* 0x000040000e1d7810 */ /* 0x000fe40007f7e0ff */
[----:B------:R-:W-:Y:S01]  /*1d920*/  LEA.HI.X R55, R4, UR5, R7, 0x2, P6 ;  /* 0x0000000504377c11 */ /* 0x000fe2000b0f1407 */
[----:B------:R-:W-:Y:S01]  /*1d930*/  VIADD R5, R11, 0x8 ;  /* 0x000000080b057836 */ /* 0x000fe20000000000 */
[----:B------:R-:W-:Y:S01]  /*1d940*/  IADD3 R41, P6, R14, 0x7000, RZ ;  /* 0x000070000e297810 */ /* 0x000fe20007fde0ff */
[----:B------:R-:W-:Y:S01]  /*1d950*/  ULDC.64 UR4, c[0x0][0xaa0] ;  /* 0x0002a80000047ab9 */ /* 0x000fe20000000a00 */
[----:B------:R-:W-:-:S02]  /*1d960*/  LOP3.LUT R28, R29, 0x380, RZ, 0xc0, !PT ;  /* 0x000003801d1c7812 */ /* 0x000fc400078ec0ff */
[----:B------:R-:W-:Y:S02]  /*1d970*/  LOP3.LUT R40, R41, 0x380, RZ, 0xc0, !PT ;  /* 0x0000038029287812 */ /* 0x000fe400078ec0ff */
[----:B------:R-:W-:Y:S02]  /*1d980*/  SHF.R.U64 R28, R28, 0x3, RZ ;  /* 0x000000031c1c7819 */ /* 0x000fe400000012ff */
[----:B------:R-:W-:Y:S02]  /*1d990*/  SHF.R.U64 R40, R40, 0x3, RZ ;  /* 0x0000000328287819 */ /* 0x000fe400000012ff */
[----:B------:R-:W-:Y:S01]  /*1d9a0*/  LOP3.LUT R28, R28, R29, RZ, 0x3c, !PT ;  /* 0x0000001d1c1c7212 */ /* 0x000fe200078e3cff */
[----:B------:R-:W-:Y:S01]  /*1d9b0*/  IMAD.X R29, RZ, RZ, R15, P3 ;  /* 0x000000ffff1d7224 */ /* 0x000fe200018e060f */
[----:B------:R-:W-:Y:S02]  /*1d9c0*/  LOP3.LUT R40, R40, R41, RZ, 0x3c, !PT ;  /* 0x0000002928287212 */ /* 0x000fe400078e3cff */
[----:B------:R-:W-:-:S02]  /*1d9d0*/  IADD3.X R41, RZ, R15, RZ, P6, !PT ;  /* 0x0000000fff297210 */ /* 0x000fc400037fe4ff */
[----:B----4-:R-:W-:Y:S02]  /*1d9e0*/  LOP3.LUT P0, RZ, R10, 0x3, RZ, 0xc0, !PT ;  /* 0x000000030aff7812 */ /* 0x010fe4000780c0ff */
[C---:B------:R-:W-:Y:S02]  /*1d9f0*/  IADD3 R57, P3, R14.reuse, 0xb000, RZ ;  /* 0x0000b0000e397810 */ /* 0x040fe40007f7e0ff */
[C---:B------:R-:W-:Y:S02]  /*1da00*/  IADD3 R69, P6, R14.reuse, 0xe000, RZ ;  /* 0x0000e0000e457810 */ /* 0x040fe40007fde0ff */
[----:B------:R-:W-:Y:S02]  /*1da10*/  IADD3 R7, P2, R14, 0xf000, RZ ;  /* 0x0000f0000e077810 */ /* 0x000fe40007f5e0ff */
[----:B------:R-:W-:Y:S02]  /*1da20*/  ISETP.GE.OR P1, PT, R11, R2, P0 ;  /* 0x000000020b00720c */ /* 0x000fe40000726670 */
[----:B------:R-:W-:-:S02]  /*1da30*/  LOP3.LUT R56, R57, 0x380, RZ, 0xc0, !PT ;  /* 0x0000038039387812 */ /* 0x000fc400078ec0ff */
[----:B------:R-:W-:Y:S02]  /*1da40*/  LOP3.LUT R68, R69, 0x380, RZ, 0xc0, !PT ;  /* 0x0000038045447812 */ /* 0x000fe400078ec0ff */
[----:B------:R-:W-:Y:S02]  /*1da50*/  LOP3.LUT R4, R14, 0x380, RZ, 0xc0, !PT ;  /* 0x000003800e047812 */ /* 0x000fe400078ec0ff */
[----:B------:R-:W-:Y:S02]  /*1da60*/  ISETP.GE.OR P0, PT, R5, R2, P0 ;  /* 0x000000020500720c */ /* 0x000fe40000706670 */
[----:B------:R-:W-:Y:S02]  /*1da70*/  LOP3.LUT R6, R7, 0x380, RZ, 0xc0, !PT ;  /* 0x0000038007067812 */ /* 0x000fe400078ec0ff */
[----:B------:R-:W-:Y:S02]  /*1da80*/  SHF.R.U64 R56, R56, 0x3, RZ ;  /* 0x0000000338387819 */ /* 0x000fe400000012ff */
[----:B------:R-:W-:-:S02]  /*1da90*/  SHF.R.U64 R68, R68, 0x3, RZ ;  /* 0x0000000344447819 */ /* 0x000fc400000012ff */
[----:B------:R-:W-:Y:S02]  /*1daa0*/  SHF.R.U64 R5, R4, 0x3, RZ ;  /* 0x0000000304057819 */ /* 0x000fe400000012ff */
[----:B------:R-:W-:Y:S01]  /*1dab0*/  SHF.R.U64 R6, R6, 0x3, RZ ;  /* 0x0000000306067819 */ /* 0x000fe200000012ff */
[--C-:B------:R-:W-:Y:S01]  /*1dac0*/  IMAD.X R73, RZ, RZ, R15.reuse, P2 ;  /* 0x000000ffff497224 */ /* 0x100fe200010e060f */
[----:B------:R-:W-:Y:S01]  /*1dad0*/  LOP3.LUT R56, R56, R57, RZ, 0x3c, !PT ;  /* 0x0000003938387212 */ /* 0x000fe200078e3cff */
[----:B------:R-:W-:Y:S01]  /*1dae0*/  IMAD.X R57, RZ, RZ, R15, P3 ;  /* 0x000000ffff397224 */ /* 0x000fe200018e060f */
[----:B------:R-:W-:Y:S02]  /*1daf0*/  LOP3.LUT R68, R68, R69, RZ, 0x3c, !PT ;  /* 0x0000004544447212 */ /* 0x000fe400078e3cff */
[----:B------:R-:W-:Y:S02]  /*1db00*/  LOP3.LUT R4, R5, R14, RZ, 0x3c, !PT ;  /* 0x0000000e05047212 */ /* 0x000fe400078e3cff */
[----:B------:R-:W-:-:S02]  /*1db10*/  IADD3.X R69, RZ, R15, RZ, P6, !PT ;  /* 0x0000000fff457210 */ /* 0x000fc400037fe4ff */
[----:B------:R-:W-:Y:S02]  /*1db20*/  MOV R5, R15 ;  /* 0x0000000f00057202 */ /* 0x000fe40000000f00 */
[----:B------:R-:W-:Y:S01]  /*1db30*/  LOP3.LUT R72, R6, R7, RZ, 0x3c, !PT ;  /* 0x0000000706487212 */ /* 0x000fe200078e3cff */
[----:B------:R1:W-:Y:S01]  /*1db40*/  @!P1 STG.E desc[UR6][R54.64], R0 ;  /* 0x0000000036009986 */ /* 0x0003e2000c101906 */
[----:B------:R-:W-:-:S03]  /*1db50*/  IMAD.WIDE.U32 R78, R77, UR4, R78 ;  /* 0x000000044d4e7c25 */ /* 0x000fc6000f8e004e */
[----:B------:R2:W-:Y:S04]  /*1db60*/  @!P0 STG.E desc[UR6][R54.64+0x20], R3 ;  /* 0x0000200336008986 */ /* 0x0005e8000c101906 */
[----:B------:R-:W5:Y:S01]  /*1db70*/  LD.E.128 R4, desc[UR6][R4.64] ;  /* 0x0000000604047980 */ /* 0x000f62000c101d00 */
[----:B-1----:R-:W-:-:S03]  /*1db80*/  IMAD R0, R21, UR4, RZ ;  /* 0x0000000415007c24 */ /* 0x002fc6000f8e02ff */
[----:B------:R-:W5:Y:S04]  /*1db90*/  LD.E.128 R8, desc[UR6][R8.64] ;  /* 0x0000000608087980 */ /* 0x000f68000c101d00 */
[----:B------:R-:W5:Y:S01]  /*1dba0*/  LD.E.128 R12, desc[UR6][R12.64] ;  /* 0x000000060c0c7980 */ /* 0x000f62000c101d00 */
[----:B------:R-:W-:Y:S01]  /*1dbb0*/  IMAD R77, R77, UR5, R0 ;  /* 0x000000054d4d7c24 */ /* 0x000fe2000f8e0200 */
[----:B------:R-:W-:Y:S02]  /*1dbc0*/  ULDC.64 UR4, c[0x0][0xae0] ;  /* 0x0002b80000047ab9 */ /* 0x000fe40000000a00 */
[----:B------:R-:W5:Y:S04]  /*1dbd0*/  LD.E.128 R24, desc[UR6][R24.64] ;  /* 0x0000000618187980 */ /* 0x000f68000c101d00 */
[----:B------:R-:W5:Y:S04]  /*1dbe0*/  LD.E.128 R28, desc[UR6][R28.64] ;  /* 0x000000061c1c7980 */ /* 0x000f68000c101d00 */
[----:B------:R-:W5:Y:S04]  /*1dbf0*/  LD.E.128 R32, desc[UR6][R32.64] ;  /* 0x0000000620207980 */ /* 0x000f68000c101d00 */
[----:B------:R-:W5:Y:S04]  /*1dc00*/  LD.E.128 R36, desc[UR6][R36.64] ;  /* 0x0000000624247980 */ /* 0x000f68000c101d00 */
[----:B------:R-:W5:Y:S04]  /*1dc10*/  LD.E.128 R40, desc[UR6][R40.64] ;  /* 0x0000000628287980 */ /* 0x000f68000c101d00 */
[----:B------:R-:W5:Y:S04]  /*1dc20*/  LD.E.128 R44, desc[UR6][R44.64] ;  /* 0x000000062c2c7980 */ /* 0x000f68000c101d00 */
[----:B------:R-:W5:Y:S04]  /*1dc30*/  LD.E.128 R48, desc[UR6][R48.64] ;  /* 0x0000000630307980 */ /* 0x000f68000c101d00 */
[----:B--2---:R-:W5:Y:S04]  /*1dc40*/  LD.E.128 R52, desc[UR6][R52.64] ;  /* 0x0000000634347980 */ /* 0x004f68000c101d00 */
[----:B------:R-:W5:Y:S04]  /*1dc50*/  LD.E.128 R56, desc[UR6][R56.64] ;  /* 0x0000000638387980 */ /* 0x000f68000c101d00 */
[----:B------:R-:W5:Y:S04]  /*1dc60*/  LD.E.128 R60, desc[UR6][R60.64] ;  /* 0x000000063c3c7980 */ /* 0x000f68000c101d00 */
[----:B------:R-:W5:Y:S04]  /*1dc70*/  LD.E.128 R64, desc[UR6][R64.64] ;  /* 0x0000000640407980 */ /* 0x000f68000c101d00 */
[----:B------:R-:W5:Y:S04]  /*1dc80*/  LD.E.128 R68, desc[UR6][R68.64] ;  /* 0x0000000644447980 */ /* 0x000f68000c101d00 */
[----:B------:R-:W5:Y:S01]  /*1dc90*/  LD.E.128 R72, desc[UR6][R72.64] ;  /* 0x0000000648487980 */ /* 0x000f62000c101d00 */
[----:B------:R-:W-:Y:S01]  /*1dca0*/  @!PT LDS RZ, [RZ] ;  /* 0x00000000fffff984 */ /* 0x000fe20000000800 */
[----:B------:R-:W-:Y:S01]  /*1dcb0*/  @!PT LDS RZ, [RZ] ;  /* 0x00000000fffff984 */ /* 0x000fe20000000800 */
[----:B------:R-:W-:Y:S01]  /*1dcc0*/  @!PT LDS RZ, [RZ] ;  /* 0x00000000fffff984 */ /* 0x000fe20000000800 */
[----:B------:R-:W-:Y:S01]  /*1dcd0*/  @!PT LDS RZ, [RZ] ;  /* 0x00000000fffff984 */ /* 0x000fe20000000800 */
[----:B------:R1:W-:Y:S06]  /*1dce0*/  MEMBAR.ALL.CTA ;  /* 0x0000000000007992 */ /* 0x0003ec0000008000 */
[----:B-1----:R-:W1:Y:S01]  /*1dcf0*/  FENCE.VIEW.ASYNC.S ;  /* 0x00000000000073c6 */ /* 0x002e620000000000 */
[----:B------:R-:W-:Y:S01]  /*1dd00*/  IADD3 R79, R79, R77, RZ ;  /* 0x0000004d4f4f7210 */ /* 0x000fe20007ffe0ff */
[----:B------:R-:W-:-:S02]  /*1dd10*/  IMAD R77, R80, -0x80, R2 ;  /* 0xffffff80504d7824 */ /* 0x000fc400078e0202 */
[----:B------:R-:W-:Y:S02]  /*1dd20*/  IMAD R76, R76, UR4, RZ ;  /* 0x000000044c4c7c24 */ /* 0x000fe4000f8e02ff */
[----:B------:R-:W-:Y:S01]  /*1dd30*/  IMAD.WIDE.U32 R2, R82, UR4, R78 ;  /* 0x0000000452027c25 */ /* 0x000fe2000f8e004e */
[----:B------:R-:W-:-:S03]  /*1dd40*/  ISETP.GE.AND P3, PT, R18, R77, PT ;  /* 0x0000004d1200720c */ /* 0x000fc60003f66270 */
[----:B------:R-:W-:Y:S01]  /*1dd50*/  IMAD R21, R82, UR5, R76 ;  /* 0x0000000552157c24 */ /* 0x000fe2000f8e024c */
[----:B------:R-:W-:Y:S01]  /*1dd60*/  ULDC.64 UR4, c[0x0][0xae8] ;  /* 0x0002ba0000047ab9 */ /* 0x000fe20000000a00 */
[----:B------:R-:W-:Y:S02]  /*1dd70*/  IADD3 R0, R16, 0x38820, RZ ;  /* 0x0003882010007810 */ /* 0x000fe40007ffe0ff */
[----:B------:R-:W-:Y:S02]  /*1dd80*/  IMAD.IADD R3, R3, 0x1, R21 ;  /* 0x0000000103037824 */ /* 0x000fe400078e0215 */
[----:B------:R-:W-:Y:S01]  /*1dd90*/  IMAD R21, R19, UR4, RZ ;  /* 0x0000000413157c24 */ /* 0x000fe2000f8e02ff */
[----:B------:R-:W-:Y:S02]  /*1dda0*/  PRMT R0, RZ, 0x654, R0 ;  /* 0x00000654ff007816 */ /* 0x000fe40000000000 */
[----:B------:R-:W-:Y:S01]  /*1ddb0*/  SHF.R.S32.HI R19, RZ, 0x1f, R18 ;  /* 0x0000001fff137819 */ /* 0x000fe20000011412 */
[----:B------:R-:W-:-:S02]  /*1ddc0*/  IMAD R79, R20, UR5, R21 ;  /* 0x00000005144f7c24 */ /* 0x000fc4000f8e0215 */
[----:B------:R-:W-:Y:S01]  /*1ddd0*/  IMAD.WIDE.U32 R20, R20, UR4, R2 ;  /* 0x0000000414147c25 */ /* 0x000fe2000f8e0002 */
[----:B-1----:R1:W-:Y:S01]  /*1dde0*/  SYNCS.ARRIVE.TRANS64.RED.A1T0 RZ, [R0+URZ], RZ ;  /* 0x000000ff00ff79a7 */ /* 0x0023e2000810043f */
[-C--:B------:R-:W-:Y:S02]  /*1ddf0*/  ISETP.GE.AND P0, PT, R217, R77.reuse, PT ;  /* 0x0000004dd900720c */ /* 0x080fe40003f06270 */
[-C--:B------:R-:W-:Y:S02]  /*1de00*/  ISETP.GE.AND P1, PT, R218, R77.reuse, PT ;  /* 0x0000004dda00720c */ /* 0x080fe40003f26270 */
[----:B------:R-:W-:Y:S01]  /*1de10*/  ISETP.GE.AND P2, PT, R81, R77, PT ;  /* 0x0000004d5100720c */ /* 0x000fe20003f46270 */
[----:B------:R-:W-:-:S04]  /*1de20*/  IMAD.WIDE R76, R80, 0x80, R18 ;  /* 0x00000080504c7825 */ /* 0x000fc800078e0212 */
[----:B------:R-:W-:Y:S01]  /*1de30*/  IMAD.IADD R81, R21, 0x1, R79 ;  /* 0x0000000115517824 */ /* 0x000fe200078e024f */
[----:B-1----:R-:W-:Y:S07]  /*1de40*/  @P3 BRA `(.L_x_667) ;  /* 0x0000000000503947 */ /* 0x002fee0003800000 */
[----:B------:R-:W-:Y:S01]  /*1de50*/  ULDC.64 UR4, c[0x0][0xad8] ;  /* 0x0002b60000047ab9 */ /* 0x000fe20000000a00 */
[----:B------:R-:W-:Y:S01]  /*1de60*/  MOV R2, R20 ;  /* 0x0000001400027202 */ /* 0x000fe20000000f00 */
[----:B------:R-:W-:Y:S01]  /*1de70*/  IMAD R79, R77, UR4, RZ ;  /* 0x000000044d4f7c24 */ /* 0x000fe2000f8e02ff */
[----:B------:R-:W-:Y:S01]  /*1de80*/  ULDC.64 UR6, c[0x0][0xa80] ;  /* 0x0002a00000067ab9 */ /* 0x000fe20000000a00 */
[----:B------:R-:W-:Y:S01]  /*1de90*/  IMAD.MOV.U32 R3, RZ, RZ, R81 ;  /* 0x000000ffff037224 */ /* 0x000fe200078e0051 */
[----:B------:R-:W-:Y:S01]  /*1dea0*/  ULDC.64 UR8, c[0x0][0x208] ;  /* 0x0000820000087ab9 */ /* 0x000fe20000000a00 */
[C---:B------:R-:W-:Y:S02]  /*1deb0*/  IMAD R79, R76.reuse, UR5, R79 ;  /* 0x000000054c4f7c24 */ /* 0x040fe4000f8e024f */
[----:B------:R-:W-:Y:S01]  /*1dec0*/  IMAD.WIDE.U32 R2, R76, UR4, R2 ;  /* 0x000000044c027c25 */ /* 0x000fe2000f8e0002 */
[----:B------:R-:W-:Y:S02]  /*1ded0*/  ULDC UR4, c[0x0][0xa8c] ;  /* 0x0002a30000047ab9 */ /* 0x000fe40000000800 */
[----:B------:R-:W-:-:S02]  /*1dee0*/  ISETP.GE.AND P3, PT, R212, UR4, PT ;  /* 0x00000004d4007c0c */ /* 0x000fc4000bf66270 */
[C---:B------:R-:W-:Y:S02]  /*1def0*/  LEA R78, P5, R2.reuse, UR6, 0x1 ;  /* 0x00000006024e7c11 */ /* 0x040fe4000f8a08ff */
[----:B------:R-:W-:Y:S02]  /*1df00*/  IADD3 R3, R3, R79, RZ ;  /* 0x0000004f03037210 */ /* 0x000fe40007ffe0ff */
[----:B------:R-:W-:Y:S02]  /*1df10*/  ISETP.GE.AND P4, PT, R213, UR4, PT ;  /* 0x00000004d5007c0c */ /* 0x000fe4000bf86270 */
[----:B------:R-:W-:Y:S02]  /*1df20*/  LEA.HI.X R79, R2, UR7, R3, 0x1, P5 ;  /* 0x00000007024f7c11 */ /* 0x000fe4000a8f0c03 */
[----:B------:R-:W-:Y:S02]  /*1df30*/  ISETP.GE.AND P5, PT, R224, UR4, PT ;  /* 0x00000004e0007c0c */ /* 0x000fe4000bfa6270 */
[----:B------:R-:W-:Y:S01]  /*1df40*/  ISETP.GE.AND P6, PT, R223, UR4, PT ;  /* 0x00000004df007c0c */ /* 0x000fe2000bfc6270 */
[----:B-----5:R1:W-:Y:S06]  /*1df50*/  @!P3 STG.E.128 desc[UR8][R78.64], R4 ;  /* 0x000000044e00b986 */ /* 0x0203ec000c101d08 */
[----:B------:R1:W-:Y:S04]  /*1df60*/  @!P4 STG.E.128 desc[UR8][R78.64+0x80], R28 ;  /* 0x0000801c4e00c986 */ /* 0x0003e8000c101d08 */
[----:B------:R1:W-:Y:S04]  /*1df70*/  @!P5 STG.E.128 desc[UR8][R78.64+0x100], R44 ;  /* 0x0001002c4e00d986 */ /* 0x0003e8000c101d08 */
[----:B------:R1:W-:Y:S02]  /*1df80*/  @!P6 STG.E.128 desc[UR8][R78.64+0x180], R60 ;  /* 0x0001803c4e00e986 */ /* 0x0003e4000c101d08 */
.L_x_667:
[----:B------:R-:W-:Y:S05]  /*1df90*/  BSYNC B1 ;  /* 0x0000000000017941 */ /* 0x000fea0003800000 */
.L_x_666:
[----:B------:R-:W-:Y:S04]  /*1dfa0*/  BSSY B1, `(.L_x_668) ;  /* 0x0000018000017945 */ /* 0x000fe80003800000 */
[----:B------:R-:W-:Y:S05]  /*1dfb0*/  @P0 BRA `(.L_x_669) ;  /* 0x0000000000580947 */ /* 0x000fea0003800000 */
[----:B-1---5:R-:W-:Y:S01]  /*1dfc0*/  IADD3 R5, P0, R76, 0x20, RZ ;  /* 0x000000204c057810 */ /* 0x022fe20007f1e0ff */
[----:B------:R-:W-:Y:S01]  /*1dfd0*/  ULDC.64 UR6, c[0x0][0xad8] ;  /* 0x0002b60000067ab9 */ /* 0x000fe20000000a00 */
[----:B------:R-:W-:Y:S01]  /*1dfe0*/  MOV R2, R20 ;  /* 0x0000001400027202 */ /* 0x000fe20000000f00 */
[----:B------:R-:W-:Y:S01]  /*1dff0*/  IMAD.MOV.U32 R3, RZ, RZ, R81 ;  /* 0x000000ffff037224 */ /* 0x000fe200078e0051 */
[----:B------:R-:W-:Y:S01]  /*1e000*/  ULDC UR4, c[0x0][0xa8c] ;  /* 0x0002a30000047ab9 */ /* 0x000fe20000000800 */
[----:B------:R-:W-:Y:S01]  /*1e010*/  IMAD.X R0, RZ, RZ, R77, P0 ;  /* 0x000000ffff007224 */ /* 0x000fe200000e064d */
[----:B------:R-:W-:Y:S01]  /*1e020*/  ISETP.GE.AND P3, PT, R212, UR4, PT ;  /* 0x00000004d4007c0c */ /* 0x000fe2000bf66270 */
[----:B------:R-:W-:Y:S01]  /*1e030*/  IMAD.WIDE.U32 R2, R5, UR6, R2 ;  /* 0x0000000605027c25 */ /* 0x000fe2000f8e0002 */
[----:B------:R-:W-:Y:S01]  /*1e040*/  ISETP.GE.AND P4, PT, R213, UR4, PT ;  /* 0x00000004d5007c0c */ /* 0x000fe2000bf86270 */
[----:B------:R-:W-:Y:S01]  /*1e050*/  ULDC.64 UR8, c[0x0][0x208] ;  /* 0x0000820000087ab9 */ /* 0x000fe20000000a00 */
[----:B------:R-:W-:Y:S01]  /*1e060*/  ISETP.GE.AND P5, PT, R224, UR4, PT ;  /* 0x00000004e0007c0c */ /* 0x000fe2000bfa6270 */
[----:B------:R-:W-:Y:S01]  /*1e070*/  IMAD R0, R0, UR6, RZ ;  /* 0x0000000600007c24 */ /* 0x000fe2000f8e02ff */
[----:B------:R-:W-:-:S03]  /*1e080*/  ISETP.GE.AND P6, PT, R223, UR4, PT ;  /* 0x00000004df007c0c */ /* 0x000fc6000bfc6270 */
[----:B------:R-:W-:Y:S01]  /*1e090*/  IMAD R5, R5, UR7, R0 ;  /* 0x0000000705057c24 */ /* 0x000fe2000f8e0200 */
[----:B------:R-:W-:Y:S02]  /*1e0a0*/  ULDC.64 UR6, c[0x0][0xa80] ;  /* 0x0002a00000067ab9 */ /* 0x000fe40000000a00 */
[----:B------:R-:W-:Y:S02]  /*1e0b0*/  LEA R4, P0, R2, UR6, 0x1 ;  /* 0x0000000602047c11 */ /* 0x000fe4000f8008ff */
[----:B------:R-:W-:-:S04]  /*1e0c0*/  IADD3 R3, R3, R5, RZ ;  /* 0x0000000503037210 */ /* 0x000fc80007ffe0ff */
[----:B------:R-:W-:-:S05]  /*1e0d0*/  LEA.HI.X R5, R2, UR7, R3, 0x1, P0 ;  /* 0x0000000702057c11 */ /* 0x000fca00080f0c03 */
[----:B------:R2:W-:Y:S04]  /*1e0e0*/  @!P3 STG.E.128 desc[UR8][R4.64], R8 ;  /* 0x000000080400b986 */ /* 0x0005e8000c101d08 */
[----:B------:R2:W-:Y:S04]  /*1e0f0*/  @!P4 STG.E.128 desc[UR8][R4.64+0x80], R32 ;  /* 0x000080200400c986 */ /* 0x0005e8000c101d08 */
[----:B------:R2:W-:Y:S04]  /*1e100*/  @!P5 STG.E.128 desc[UR8][R4.64+0x100], R48 ;  /* 0x000100300400d986 */ /* 0x0005e8000c101d08 */
[----:B------:R2:W-:Y:S02]  /*1e110*/  @!P6 STG.E.128 desc[UR8][R4.64+0x180], R64 ;  /* 0x000180400400e986 */ /* 0x0005e4000c101d08 */
.L_x_669:
[----:B------:R-:W-:Y:S05]  /*1e120*/  BSYNC B1 ;  /* 0x0000000000017941 */ /* 0x000fea0003800000 */
.L_x_668:
[----:B------:R-:W-:Y:S04]  /*1e130*/  BSSY B1, `(.L_x_670) ;  /* 0x0000018000017945 */ /* 0x000fe80003800000 */
[----:B------:R-:W-:Y:S05]  /*1e140*/  @P1 BRA `(.L_x_671) ;  /* 0x0000000000581947 */ /* 0x000fea0003800000 */
[----:B-12--5:R-:W-:Y:S01]  /*1e150*/  IADD3 R5, P0, R76, 0x40, RZ ;  /* 0x000000404c057810 */ /* 0x026fe20007f1e0ff */
        /* <DEDUP_REMOVED lines=21> */
.L_x_671:
[----:B------:R-:W-:Y:S05]  /*1e2b0*/  BSYNC B1 ;  /* 0x0000000000017941 */ /* 0x000fea0003800000 */
.L_x_670:
[----:B------:R-:W-:Y:S05]  /*1e2c0*/  @P2 BRA `(.L_x_672) ;  /* 0x0000000c00402947 */ /* 0x000fea0003800000 */
[----:B-123-5:R-:W-:Y:S01]  /*1e2d0*/  IADD3 R5, P0, R76, 0x60, RZ ;  /* 0x000000604c057810 */ /* 0x02efe20007f1e0ff */
        /* <DEDUP_REMOVED lines=10> */
[----:B------:R-:W-:-:S04]  /*1e380*/  IMAD R76, R76, UR6, RZ ;  /* 0x000000064c4c7c24 */ /* 0x000fc8000f8e02ff */
[----:B------:R-:W-:Y:S01]  /*1e390*/  IMAD R5, R5, UR7, R76 ;  /* 0x0000000705057c24 */ /* 0x000fe2000f8e024c */
[----:B------:R-:W-:Y:S02]  /*1e3a0*/  ULDC.64 UR6, c[0x0][0xa80] ;  /* 0x0002a00000067ab9 */ /* 0x000fe40000000a00 */
[----:B------:R-:W-:Y:S02]  /*1e3b0*/  LEA R4, P0, R2, UR6, 0x1 ;  /* 0x0000000602047c11 */ /* 0x000fe4000f8008ff */
[----:B------:R-:W-:-:S04]  /*1e3c0*/  IADD3 R3, R3, R5, RZ ;  /* 0x0000000503037210 */ /* 0x000fc80007ffe0ff */
        /* <DEDUP_REMOVED lines=9> */
.L_x_664:
[----:B------:R-:W2:Y:S01]  /*1e460*/  LDL R13, [R1+0x58] ;  /* 0x00005800010d7983 */ /* 0x000ea20000100800 */
[----:B------:R-:W-:Y:S01]  /*1e470*/  ULDC.64 UR4, c[0x0][0xbd8] ;  /* 0x0002f60000047ab9 */ /* 0x000fe20000000a00 */
[----:B------:R-:W-:Y:S01]  /*1e480*/  MOV R7, RZ ;  /* 0x000000ff00077202 */ /* 0x000fe20000000f00 */
[----:B------:R-:W-:Y:S01]  /*1e490*/  ULDC.64 UR6, c[0x0][0x208] ;  /* 0x0000820000067ab9 */ /* 0x000fe20000000a00 */
[----:B------:R-:W-:Y:S01]  /*1e4a0*/  ISETP.NE.U32.AND P0, PT, RZ, UR4, PT ;  /* 0x00000004ff007c0c */ /* 0x000fe2000bf05070 */
[----:B------:R-:W3:Y:S03]  /*1e4b0*/  S2R R8, SR_TID.X ;  /* 0x0000000000087919 */ /* 0x000ee60000002100 */
[----:B------:R-:W-:Y:S02]  /*1e4c0*/  ISETP.NE.AND.EX P0, PT, RZ, UR5, PT, P0 ;  /* 0x00000005ff007c0c */ /* 0x000fe4000bf05300 */
[----:B---3--:R-:W-:Y:S01]  /*1e4d0*/  IADD3 R6, R8, -0x80, RZ ;  /* 0xffffff8008067810 */ /* 0x008fe20007ffe0ff */
[----:B--2---:R-:W-:Y:S01]  /*1e4e0*/  IMAD.SHL.U32 R4, R13, 0x4, RZ ;  /* 0x000000040d047824 */ /* 0x004fe200078e00ff */
[----:B------:R-:W-:-:S04]  /*1e4f0*/  SHF.R.S32.HI R10, RZ, 0x1f, R13 ;  /* 0x0000001fff0a7819 */ /* 0x000fc8000001140d */
[----:B------:R-:W-:Y:S02]  /*1e500*/  IADD3 R2, P1, R4, UR4, RZ ;  /* 0x0000000404027c10 */ /* 0x000fe4000ff3e0ff */
[----:B------:R-:W-:-:S04]  /*1e510*/  SHF.L.U64.HI R0, R13, 0x2, R10 ;  /* 0x000000020d007819 */ /* 0x000fc8000001020a */
[----:B------:R-:W-:Y:S01]  /*1e520*/  IADD3.X R3, R0, UR5, RZ, P1, !PT ;  /* 0x0000000500037c10 */ /* 0x000fe20008ffe4ff */
[----:B------:R-:W-:Y:S02]  /*1e530*/  ULDC.64 UR4, c[0x0][0xbe0] ;  /* 0x0002f80000047ab9 */ /* 0x000fe40000000a00 */
[----:B------:R-:W-:Y:S02]  /*1e540*/  ISETP.NE.U32.AND P1, PT, RZ, UR4, PT ;  /* 0x00000004ff007c0c */ /* 0x000fe4000bf25070 */
[----:B------:R2:W5:Y:S02]  /*1e550*/  @P0 LDG.E R7, desc[UR6][R2.64] ;  /* 0x0000000602070981 */ /* 0x000564000c1e1900 */
[----:B------:R-:W-:-:S13]  /*1e560*/  ISETP.NE.AND.EX P1, PT, RZ, UR5, PT, P1 ;  /* 0x00000005ff007c0c */ /* 0x000fda000bf25310 */
[----:B------:R-:W-:Y:S01]  /*1e570*/  @P1 IADD3 R4, P2, R4, UR4, RZ ;  /* 0x0000000404041c10 */ /* 0x000fe2000ff5e0ff */
[----:B------:R-:W-:-:S03]  /*1e580*/  ULDC UR4, c[0x0][0xa88] ;  /* 0x0002a20000047ab9 */ /* 0x000fc60000000800 */
[----:B------:R-:W-:Y:S01]  /*1e590*/  @P1 IADD3.X R5, R0, UR5, RZ, P2, !PT ;  /* 0x0000000500051c10 */ /* 0x000fe200097fe4ff */
[----:B------:R-:W-:Y:S01]  /*1e5a0*/  IMAD.U32 R0, RZ, RZ, UR4 ;  /* 0x00000004ff007e24 */ /* 0x000fe2000f8e00ff */
[----:B------:R-:W-:-:S05]  /*1e5b0*/  ISETP.GE.AND P2, PT, R6, 0x80, PT ;  /* 0x000000800600780c */ /* 0x000fca0003f46270 */
[----:B------:R2:W5:Y:S01]  /*1e5c0*/  @P1 LDG.E R0, desc[UR6][R4.64] ;  /* 0x0000000604001981 */ /* 0x000562000c1e1900 */
[----:B------:R-:W-:Y:S07]  /*1e5d0*/  @P1 BRA `(.L_x_673) ;  /* 0x0000000000141947 */ /* 0x000fee0003800000 */
[----:B------:R-:W-:Y:S05]  /*1e5e0*/  @!P0 BRA `(.L_x_673) ;  /* 0x0000000000108947 */ /* 0x000fea0003800000 */
[----:B------:R-:W-:Y:S02]  /*1e5f0*/  ULDC.64 UR4, c[0x0][0x208] ;  /* 0x0000820000047ab9 */ /* 0x000fe40000000a00 */
[----:B--2---:R-:W2:Y:S04]  /*1e600*/  LDG.E R5, desc[UR4][R2.64] ;  /* 0x0000000402057981 */ /* 0x004ea8000c1e1900 */
[----:B-----5:R-:W2:Y:S02]  /*1e610*/  LDG.E R0, desc[UR4][R2.64+0x4] ;  /* 0x0000040402007981 */ /* 0x020ea4000c1e1900 */
[----:B--2---:R-:W-:-:S07]  /*1e620*/  IMAD.IADD R0, R0, 0x1, -R5 ;  /* 0x0000000100007824 */ /* 0x004fce00078e0a05 */
.L_x_673:
[----:B------:R-:W3:Y:S04]  /*1e630*/  LDL R14, [R1+0x5c] ;  /* 0x00005c00010e7983 */ /* 0x000ee80000100800 */
[----:B------:R4:W5:Y:S01]  /*1e640*/  LDL R12, [R1+0x64] ;  /* 0x00006400010c7983 */ /* 0x0009620000100800 */
[----:B------:R-:W-:Y:S01]  /*1e650*/  BSSY B1, `(.L_x_674) ;  /* 0x000001d000017945 */ /* 0x000fe20003800000 */
[----:B------:R-:W-:Y:S02]  /*1e660*/  SHF.R.S32.HI R11, RZ, 0x1f, R212 ;  /* 0x0000001fff0b7819 */ /* 0x000fe400000114d4 */
[----:B------:R-:W-:Y:S02]  /*1e670*/  SEL R13, R13, RZ, !P0 ;  /* 0x000000ff0d0d7207 */ /* 0x000fe40004000000 */
[----:B------:R-:W-:-:S02]  /*1e680*/  SEL R10, R10, RZ, !P0 ;  /* 0x000000ff0a0a7207 */ /* 0x000fc40004000000 */
[----:B-----5:R-:W-:Y:S02]  /*1e690*/  SHF.R.S32.HI R6, RZ, 0x1f, R7 ;  /* 0x0000001fff067819 */ /* 0x020fe40000011407 */
[----:B---3--:R-:W-:Y:S01]  /*1e6a0*/  SHF.R.S32.HI R9, RZ, 0x1f, R14 ;  /* 0x0000001fff097819 */ /* 0x008fe2000001140e */
[----:B----4-:R-:W-:Y:S06]  /*1e6b0*/  @P2 BRA `(.L_x_675) ;  /* 0x0000000000582947 */ /* 0x010fec0003800000 */
[----:B--2---:R-:W-:-:S05]  /*1e6c0*/  LEA R2, R12, R8, 0x7 ;  /* 0x000000080c027211 */ /* 0x004fca00078e38ff */
[----:B------:R-:W-:-:S05]  /*1e6d0*/  VIADD R3, R2, 0xffffff80 ;  /* 0xffffff8002037836 */ /* 0x000fca0000000000 */
[----:B------:R-:W-:-:S13]  /*1e6e0*/  ISETP.GE.AND P0, PT, R3, R0, PT ;  /* 0x000000000300720c */ /* 0x000fda0003f06270 */
[----:B------:R-:W-:Y:S05]  /*1e6f0*/  @P0 BRA `(.L_x_675) ;  /* 0x0000000000480947 */ /* 0x000fea0003800000 */
[----:B------:R-:W-:Y:S01]  /*1e700*/  IADD3 R2, P0, R3, R7, RZ ;  /* 0x0000000703027210 */ /* 0x000fe20007f1e0ff */
[----:B------:R-:W-:Y:S01]  /*1e710*/  ULDC.64 UR4, c[0x0][0xb70] ;  /* 0x0002dc0000047ab9 */ /* 0x000fe20000000a00 */
[----:B------:R-:W-:Y:S01]  /*1e720*/  ULDC.64 UR6, c[0x0][0x208] ;  /* 0x0000820000067ab9 */ /* 0x000fe20000000a00 */
[----:B------:R-:W-:Y:S01]  /*1e730*/  IMAD R4, R9, UR4, RZ ;  /* 0x0000000409047c24 */ /* 0x000fe2000f8e02ff */
[----:B------:R-:W-:-:S03]  /*1e740*/  LEA.HI.X.SX32 R3, R3, R6, 0x1, P0 ;  /* 0x0000000603037211 */ /* 0x000fc600000f0eff */
[C---:B------:R-:W-:Y:S02]  /*1e750*/  IMAD R5, R14.reuse, UR5, R4 ;  /* 0x000000050e057c24 */ /* 0x040fe4000f8e0204 */
[----:B------:R-:W-:Y:S01]  /*1e760*/  IMAD.WIDE.U32 R2, R14, UR4, R2 ;  /* 0x000000040e027c25 */ /* 0x000fe2000f8e0002 */
[----:B------:R-:W-:-:S03]  /*1e770*/  ULDC.64 UR4, c[0x0][0xb78] ;  /* 0x0002de0000047ab9 */ /* 0x000fc60000000a00 */
[----:B------:R-:W-:Y:S01]  /*1e780*/  IMAD R4, R10, UR4, RZ ;  /* 0x000000040a047c24 */ /* 0x000fe2000f8e02ff */
[----:B------:R-:W-:-:S03]  /*1e790*/  IADD3 R3, R3, R5, RZ ;  /* 0x0000000503037210 */ /* 0x000fc60007ffe0ff */
[C---:B------:R-:W-:Y:S02]  /*1e7a0*/  IMAD R5, R13.reuse, UR5, R4 ;  /* 0x000000050d057c24 */ /* 0x040fe4000f8e0204 */
[----:B------:R-:W-:Y:S01]  /*1e7b0*/  IMAD.WIDE.U32 R2, R13, UR4, R2 ;  /* 0x000000040d027c25 */ /* 0x000fe2000f8e0002 */
[----:B------:R-:W-:-:S03]  /*1e7c0*/  ULDC.64 UR4, c[0x0][0xb40] ;  /* 0x0002d00000047ab9 */ /* 0x000fc60000000a00 */
[----:B------:R-:W-:Y:S01]  /*1e7d0*/  IMAD.IADD R3, R3, 0x1, R5 ;  /* 0x0000000103037824 */ /* 0x000fe200078e0205 */
[----:B------:R-:W-:-:S04]  /*1e7e0*/  LEA R4, P0, R2, UR4, 0x2 ;  /* 0x0000000402047c11 */ /* 0x000fc8000f8010ff */
[----:B------:R-:W-:Y:S02]  /*1e7f0*/  LEA.HI.X R5, R2, UR5, R3, 0x2, P0 ;  /* 0x0000000502057c11 */ /* 0x000fe400080f1403 */
[----:B------:R-:W-:-:S05]  /*1e800*/  MOV R3, 0xff800000 ;  /* 0xff80000000037802 */ /* 0x000fca0000000f00 */
[----:B------:R3:W-:Y:S02]  /*1e810*/  STG.E desc[UR6][R4.64], R3 ;  /* 0x0000000304007986 */ /* 0x0007e4000c101906 */
.L_x_675:
[----:B------:R-:W-:Y:S05]  /*1e820*/  BSYNC B1 ;  /* 0x0000000000017941 */ /* 0x000fea0003800000 */
.L_x_674:
[----:B------:R-:W-:Y:S01]  /*1e830*/  ULDC.64 UR4, c[0x0][0xaa0] ;  /* 0x0002a80000047ab9 */ /* 0x000fe20000000a00 */
[----:B--23--:R-:W-:Y:S01]  /*1e840*/  MOV R3, R11 ;  /* 0x0000000b00037202 */ /* 0x00cfe20000000f00 */
[----:B------:R-:W-:Y:S01]  /*1e850*/  IMAD.MOV.U32 R2, RZ, RZ, R212 ;  /* 0x000000ffff027224 */ /* 0x000fe200078e00d4 */
[----:B------:R-:W-:Y:S01]  /*1e860*/  BSSY B1, `(.L_x_676) ;  /* 0x000002b000017945 */ /* 0x000fe20003800000 */
[----:B------:R-:W-:Y:S02]  /*1e870*/  IMAD R4, R6, UR4, RZ ;  /* 0x0000000406047c24 */ /* 0x000fe4000f8e02ff */
[----:B------:R-:W-:-:S04]  /*1e880*/  IMAD.WIDE.U32 R2, R7, UR4, R2 ;  /* 0x0000000407027c25 */ /* 0x000fc8000f8e0002 */
[----:B------:R-:W-:Y:S01]  /*1e890*/  IMAD R7, R7, UR5, R4 ;  /* 0x0000000507077c24 */ /* 0x000fe2000f8e0204 */
[----:B------:R-:W-:Y:S01]  /*1e8a0*/  ULDC.64 UR4, c[0x0][0xae0] ;  /* 0x0002b80000047ab9 */ /* 0x000fe20000000a00 */
[----:B------:R-:W-:Y:S02]  /*1e8b0*/  IMAD R11, R12, -0x80, R0 ;  /* 0xffffff800c0b7824 */ /* 0x000fe400078e0200 */
[----:B------:R-:W-:Y:S02]  /*1e8c0*/  IMAD R4, R9, UR4, RZ ;  /* 0x0000000409047c24 */ /* 0x000fe4000f8e02ff */
[----:B------:R-:W-:Y:S01]  /*1e8d0*/  IMAD.IADD R3, R3, 0x1, R7 ;  /* 0x0000000103037824 */ /* 0x000fe200078e0207 */
[-C--:B------:R-:W-:Y:S01]  /*1e8e0*/  ISETP.GE.AND P2, PT, R18, R11.reuse, PT ;  /* 0x0000000b1200720c */ /* 0x080fe20003f46270 */
[C---:B------:R-:W-:Y:S01]  /*1e8f0*/  IMAD R5, R14.reuse, UR5, R4 ;  /* 0x000000050e057c24 */ /* 0x040fe2000f8e0204 */
[----:B------:R-:W-:Y:S01]  /*1e900*/  SHF.R.S32.HI R7, RZ, 0x1f, R18 ;  /* 0x0000001fff077819 */ /* 0x000fe20000011412 */
[----:B------:R-:W-:Y:S01]  /*1e910*/  IMAD.WIDE.U32 R2, R14, UR4, R2 ;  /* 0x000000040e027c25 */ /* 0x000fe2000f8e0002 */
[----:B------:R-:W-:Y:S01]  /*1e920*/  ULDC.64 UR4, c[0x0][0xae8] ;  /* 0x0002ba0000047ab9 */ /* 0x000fe20000000a00 */
[----:B------:R-:W-:-:S02]  /*1e930*/  ISETP.GE.AND P1, PT, R217, R11, PT ;  /* 0x0000000bd900720c */ /* 0x000fc40003f26270 */
[----:B------:R-:W-:Y:S01]  /*1e940*/  IMAD R0, R10, UR4, RZ ;  /* 0x000000040a007c24 */ /* 0x000fe2000f8e02ff */
[----:B------:R-:W-:Y:S01]  /*1e950*/  IADD3 R3, R3, R5, RZ ;  /* 0x0000000503037210 */ /* 0x000fe20007ffe0ff */
[----:B------:R-:W-:Y:S01]  /*1e960*/  IMAD.MOV.U32 R6, RZ, RZ, R18 ;  /* 0x000000ffff067224 */ /* 0x000fe200078e0012 */
[----:B------:R-:W-:Y:S01]  /*1e970*/  ISETP.GE.AND P0, PT, R218, R11, PT ;  /* 0x0000000bda00720c */ /* 0x000fe20003f06270 */
[C---:B------:R-:W-:Y:S02]  /*1e980*/  IMAD R9, R13.reuse, UR5, R0 ;  /* 0x000000050d097c24 */ /* 0x040fe4000f8e0200 */
[----:B------:R-:W-:-:S04]  /*1e990*/  IMAD.WIDE.U32 R4, R13, UR4, R2 ;  /* 0x000000040d047c25 */ /* 0x000fc8000f8e0002 */
[----:B------:R-:W-:Y:S01]  /*1e9a0*/  IMAD.WIDE R6, R12, 0x80, R6 ;  /* 0x000000800c067825 */ /* 0x000fe200078e0206 */
[----:B------:R-:W-:Y:S01]  /*1e9b0*/  IADD3 R13, R5, R9, RZ ;  /* 0x00000009050d7210 */ /* 0x000fe20007ffe0ff */
[----:B------:R-:W-:Y:S06]  /*1e9c0*/  @P2 BRA `(.L_x_677) ;  /* 0x0000000000502947 */ /* 0x000fec0003800000 */
[----:B------:R-:W-:Y:S01]  /*1e9d0*/  ULDC.64 UR6, c[0x0][0xad8] ;  /* 0x0002b60000067ab9 */ /* 0x000fe20000000a00 */
[----:B------:R-:W-:Y:S01]  /*1e9e0*/  MOV R3, R13 ;  /* 0x0000000d00037202 */ /* 0x000fe20000000f00 */
[----:B------:R-:W-:Y:S01]  /*1e9f0*/  IMAD R9, R7, UR6, RZ ;  /* 0x0000000607097c24 */ /* 0x000fe2000f8e02ff */
[----:B------:R-:W-:Y:S01]  /*1ea00*/  ULDC UR4, c[0x0][0xa8c] ;  /* 0x0002a30000047ab9 */ /* 0x000fe20000000800 */
[----:B------:R-:W-:Y:S01]  /*1ea10*/  IMAD.MOV.U32 R2, RZ, RZ, R4 ;  /* 0x000000ffff027224 */ /* 0x000fe200078e0004 */
[----:B------:R-:W-:Y:S01]  /*1ea20*/  ISETP.GE.AND P3, PT, R212, UR4, PT ;  /* 0x00000004d4007c0c */ /* 0x000fe2000bf66270 */
[C---:B------:R-:W-:Y:S01]  /*1ea30*/  IMAD R9, R6.reuse, UR7, R9 ;  /* 0x0000000706097c24 */ /* 0x040fe2000f8e0209 */
[----:B------:R-:W-:Y:S01]  /*1ea40*/  ISETP.GE.AND P4, PT, R213, UR4, PT ;  /* 0x00000004d5007c0c */ /* 0x000fe2000bf86270 */
[----:B------:R-:W-:Y:S01]  /*1ea50*/  IMAD.WIDE.U32 R2, R6, UR6, R2 ;  /* 0x0000000606027c25 */ /* 0x000fe2000f8e0002 */
[----:B------:R-:W-:Y:S01]  /*1ea60*/  ISETP.GE.AND P5, PT, R224, UR4, PT ;  /* 0x00000004e0007c0c */ /* 0x000fe2000bfa6270 */
[----:B------:R-:W-:Y:S01]  /*1ea70*/  ULDC.64 UR6, c[0x0][0xa80] ;  /* 0x0002a00000067ab9 */ /* 0x000fe20000000a00 */
[----:B------:R-:W-:Y:S01]  /*1ea80*/  ISETP.GE.AND P6, PT, R223, UR4, PT ;  /* 0x00000004df007c0c */ /* 0x000fe2000bfc6270 */
[----:B------:R-:W-:Y:S01]  /*1ea90*/  IMAD.IADD R3, R3, 0x1, R9 ;  /* 0x0000000103037824 */ /* 0x000fe200078e0209 */
[----:B------:R-:W-:Y:S01]  /*1eaa0*/  LEA R8, P2, R2, UR6, 0x1 ;  /* 0x0000000602087c11 */ /* 0x000fe2000f8408ff */
[----:B------:R-:W-:-:S03]  /*1eab0*/  ULDC.64 UR8, c[0x0][0x208] ;  /* 0x0000820000087ab9 */ /* 0x000fc60000000a00 */
[----:B------:R-:W-:-:S05]  /*1eac0*/  LEA.HI.X R9, R2, UR7, R3, 0x1, P2 ;  /* 0x0000000702097c11 */ /* 0x000fca00090f0c03 */
[----:B------:R2:W-:Y:S04]  /*1ead0*/  @!P3 STG.E.128 desc[UR8][R8.64], RZ ;  /* 0x000000ff0800b986 */ /* 0x0005e8000c101d08 */
[----:B------:R2:W-:Y:S04]  /*1eae0*/  @!P4 STG.E.128 desc[UR8][R8.64+0x80], RZ ;  /* 0x000080ff0800c986 */ /* 0x0005e8000c101d08 */
[----:B------:R2:W-:Y:S04]  /*1eaf0*/  @!P5 STG.E.128 desc[UR8][R8.64+0x100], RZ ;  /* 0x000100ff0800d986 */ /* 0x0005e8000c101d08 */
[----:B------:R2:W-:Y:S02]  /*1eb00*/  @!P6 STG.E.128 desc[UR8][R8.64+0x180], RZ ;  /* 0x000180ff0800e986 */ /* 0x0005e4000c101d08 */
.L_x_677:
[----:B------:R-:W-:Y:S05]  /*1eb10*/  BSYNC B1 ;  /* 0x0000000000017941 */ /* 0x000fea0003800000 */
.L_x_676:
[----:B------:R-:W3:Y:S01]  /*1eb20*/  LDL R0, [R1+0x70] ;  /* 0x0000700001007983 */ /* 0x000ee20000100800 */
[----:B------:R-:W-:Y:S01]  /*1eb30*/  BSSY B1, `(.L_x_678) ;  /* 0x0000019000017945 */ /* 0x000fe20003800000 */
[----:B---3--:R-:W-:-:S03]  /*1eb40*/  ISETP.GE.AND P2, PT, R0, R11, PT ;  /* 0x0000000b0000720c */ /* 0x008fc60003f46270 */
[----:B------:R-:W-:Y:S10]  /*1eb50*/  @P1 BRA `(.L_x_679) ;  /* 0x0000000000581947 */ /* 0x000ff40003800000 */
[----:B--2---:R-:W-:Y:S01]  /*1eb60*/  IADD3 R9, P1, R6, 0x20, RZ ;  /* 0x0000002006097810 */ /* 0x004fe20007f3e0ff */
[----:B------:R-:W-:Y:S01]  /*1eb70*/  ULDC.64 UR6, c[0x0][0xad8] ;  /* 0x0002b60000067ab9 */ /* 0x000fe20000000a00 */
[----:B------:R-:W-:Y:S01]  /*1eb80*/  MOV R3, R13 ;  /* 0x0000000d00037202 */ /* 0x000fe20000000f00 */
[----:B------:R-:W-:Y:S01]  /*1eb90*/  IMAD.MOV.U32 R2, RZ, RZ, R4 ;  /* 0x000000ffff027224 */ /* 0x000fe200078e0004 */
[----:B------:R-:W-:Y:S01]  /*1eba0*/  IADD3.X R0, RZ, R7, RZ, P1, !PT ;  /* 0x00000007ff007210 */ /* 0x000fe20000ffe4ff */
[----:B------:R-:W-:Y:S01]  /*1ebb0*/  ULDC UR4, c[0x0][0xa8c] ;  /* 0x0002a30000047ab9 */ /* 0x000fe20000000800 */
[----:B------:R-:W-:Y:S01]  /*1ebc0*/  ULDC.64 UR8, c[0x0][0x208] ;  /* 0x0000820000087ab9 */ /* 0x000fe20000000a00 */
[----:B------:R-:W-:Y:S01]  /*1ebd0*/  IMAD.WIDE.U32 R2, R9, UR6, R2 ;  /* 0x0000000609027c25 */ /* 0x000fe2000f8e0002 */
[----:B------:R-:W-:Y:S02]  /*1ebe0*/  ISETP.GE.AND P3, PT, R212, UR4, PT ;  /* 0x00000004d4007c0c */ /* 0x000fe4000bf66270 */
[----:B------:R-:W-:Y:S01]  /*1ebf0*/  ISETP.GE.AND P4, PT, R213, UR4, PT ;  /* 0x00000004d5007c0c */ /* 0x000fe2000bf86270 */
[----:B------:R-:W-:Y:S01]  /*1ec00*/  IMAD R0, R0, UR6, RZ ;  /* 0x0000000600007c24 */ /* 0x000fe2000f8e02ff */
[----:B------:R-:W-:-:S02]  /*1ec10*/  ISETP.GE.AND P5, PT, R224, UR4, PT ;  /* 0x00000004e0007c0c */ /* 0x000fc4000bfa6270 */
        /* <DEDUP_REMOVED lines=10> */
.L_x_679:
[----:B------:R-:W-:Y:S05]  /*1ecc0*/  BSYNC B1 ;  /* 0x0000000000017941 */ /* 0x000fea0003800000 */
.L_x_678:
[----:B------:R-:W-:Y:S04]  /*1ecd0*/  BSSY B1, `(.L_x_680) ;  /* 0x0000018000017945 */ /* 0x000fe80003800000 */
[----:B------:R-:W-:Y:S05]  /*1ece0*/  @P0 BRA `(.L_x_681) ;  /* 0x0000000000580947 */ /* 0x000fea0003800000 */
[----:B--23--:R-:W-:Y:S01]  /*1ecf0*/  IADD3 R9, P0, R6, 0x40, RZ ;  /* 0x0000004006097810 */ /* 0x00cfe20007f1e0ff */
        /* <DEDUP_REMOVED lines=21> */
.L_x_681:
[----:B------:R-:W-:Y:S05]  /*1ee50*/  BSYNC B1 ;  /* 0x0000000000017941 */ /* 0x000fea0003800000 */
.L_x_680:
[----:B------:R-:W-:Y:S05]  /*1ee60*/  @P2 BRA `(.L_x_672) ;  /* 0x0000000000582947 */ /* 0x000fea0003800000 */
[----:B------:R-:W-:Y:S01]  /*1ee70*/  IADD3 R5, P0, R6, 0x60, RZ ;  /* 0x0000006006057810 */ /* 0x000fe20007f1e0ff */
        /* <DEDUP_REMOVED lines=21> */
.L_x_672:
[----:B------:R-:W-:Y:S05]  /*1efd0*/  BSYNC B0 ;  /* 0x0000000000007941 */ /* 0x000fea0003800000 */
.L_x_663:
[----:B------:R-:W-:Y:S02]  /*1efe0*/  ULDC UR4, c[0x0][0xc14] ;  /* 0x0003050000047ab9 */ /* 0x000fe40000000800 */
[----:B-1----:R-:W-:-:S13]  /*1eff0*/  ISETP.GE.AND P0, PT, R151, UR4, PT ;  /* 0x0000000497007c0c */ /* 0x002fda000bf06270 */
[----:B------:R-:W-:Y:S05]  /*1f000*/  @!P0 BRA `(.L_x_682) ;  /* 0xfffffe2000a08947 */ /* 0x000fea000383ffff */
[----:B------:R-:W-:Y:S05]  /*1f010*/  BRA `(.L_x_451) ;  /* 0x0000006400387947 */ /* 0x000fea0003800000 */
.L_x_449:
[----:B------:R-:W-:-:S08]  /*1f020*/  NOP ;  /* 0x0000000000007918 */ /* 0x000fd00000000000 */
[----:B------:R-:W0:-:S00]  /*1f030*/  USETMAXREG.DEALLOC.CTAPOOL 0x18 ;  /* 0x00000018000079c8 */ /* 0x000e0000080e0500 */
[----:B0-----:R-:W-:-:S06]  /*1f040*/  LOP3.LUT R0, R0, 0x3, RZ, 0xc0, !PT ;  /* 0x0000000300007812 */ /* 0x001fcc00078ec0ff */
[----:B------:R-:W0:Y:S02]  /*1f050*/  SHFL.IDX PT, R0, R0, RZ, 0x1f ;  /* 0x00001fff00007589 */ /* 0x000e2400000e0000 */
[----:B0-----:R-:W-:-:S13]  /*1f060*/  ISETP.NE.AND P0, PT, R0, RZ, PT ;  /* 0x000000ff0000720c */ /* 0x001fda0003f05270 */
[----:B------:R-:W-:Y:S05]  /*1f070*/  @P0 BRA `(.L_x_451) ;  /* 0x0000006400200947 */ /* 0x000fea0003800000 */
[----:B------:R-:W2:Y:S01]  /*1f080*/  LDL.LU R7, [R1+0x18] ;  /* 0x0000180001077983 */ /* 0x000ea20000300800 */
[----:B------:R-:W-:Y:S01]  /*1f090*/  LOP3.LUT R8, R4, 0x1f, RZ, 0xc0, !PT ;  /* 0x0000001f04087812 */ /* 0x000fe200078ec0ff */
[----:B------:R-:W-:Y:S01]  /*1f0a0*/  ULDC UR5, c[0x0][0xc14] ;  /* 0x0003050000057ab9 */ /* 0x000fe20000000800 */
[----:B------:R-:W-:Y:S01]  /*1f0b0*/  MOV R0, RZ ;  /* 0x000000ff00007202 */ /* 0x000fe20000000f00 */
[----:B------:R-:W-:Y:S01]  /*1f0c0*/  ULDC.64 UR6, c[0x0][0x208] ;  /* 0x0000820000067ab9 */ /* 0x000fe20000000a00 */
[----:B------:R-:W-:Y:S01]  /*1f0d0*/  ISETP.NE.AND P0, PT, R8, 0x1f, PT ;  /* 0x0000001f0800780c */ /* 0x000fe20003f05270 */
[----:B------:R-:W-:Y:S01]  /*1f0e0*/  ULDC UR4, c[0x0][0xc10] ;  /* 0x0003040000047ab9 */ /* 0x000fe20000000800 */
[----:B--2---:R-:W-:-:S11]  /*1f0f0*/  LOP3.LUT R7, R7, 0xffffff7f, RZ, 0xc0, !PT ;  /* 0xffffff7f07077812 */ /* 0x004fd600078ec0ff */
        /* <DEDUP_REMOVED lines=9> */
[----:B------:R-:W-:Y:S02]  /*1f190*/  LOP3.LUT R7, R7, 0xfffffffe, RZ, 0xc0, !PT ;  /* 0xfffffffe07077812 */ /* 0x000fe400078ec0ff */
[----:B------:R-:W-:-:S07]  /*1f1a0*/  MOV R16, RZ ;  /* 0x000000ff00107202 */ /* 0x000fce0000000f00 */
        /* <DEDUP_REMOVED lines=9> */
[----:B------:R-:W-:Y:S02]  /*1f240*/  ISETP.GE.U32.AND P0, PT, R8, 0x4, PT ;  /* 0x000000040800780c */ /* 0x000fe40003f06070 */
[----:B------:R-:W-:-:S05]  /*1f250*/  IADD3 R4, R5, R4, RZ ;  /* 0x0000000405047210 */ /* 0x000fca0007ffe0ff */
[----:B------:R-:W1:Y:S06]  /*1f260*/  SHFL.UP PT, R6, R4, 0x4, RZ ;  /* 0x0480000004067989 */ /* 0x000e6c00000e00ff */
        /* <DEDUP_REMOVED lines=12> */
[----:B------:R-:W-:-:S05]  /*1f330*/  @P0 LOP3.LUT R7, R7, 0x4, RZ, 0xfc, !PT ;  /* 0x0000000407070812 */ /* 0x000fca00078efcff */
[----:B------:R-:W-:Y:S01]  /*1f340*/  STL [R1+0x18], R7 ;  /* 0x0000180701007387 */ /* 0x000fe20000100800 */
[----:B-1----:R-:W-:-:S05]  /*1f350*/  SEL R2, R2, RZ, P0 ;  /* 0x000000ff02027207 */ /* 0x002fca0000000000 */
[----:B------:R-:W-:-:S05]  /*1f360*/  IMAD.IADD R2, R5, 0x1, R2 ;  /* 0x0000000105027824 */ /* 0x000fca00078e0202 */
[----:B------:R-:W1:Y:S02]  /*1f370*/  SHFL.IDX PT, R4, R2, 0x1f, 0x1f ;  /* 0x03e01f0002047f89 */ /* 0x000e6400000e0000 */
[----:B-1----:R-:W-:-:S05]  /*1f380*/  IMAD R4, R4, UR4, RZ ;  /* 0x0000000404047c24 */ /* 0x002fca000f8e02ff */
[----:B0-----:R-:W-:Y:S02]  /*1f390*/  ISETP.GT.AND P0, PT, R4, UR6, PT ;  /* 0x0000000604007c0c */ /* 0x001fe4000bf04270 */
[----:B------:R-:W-:-:S11]  /*1f3a0*/  MOV R7, R4 ;  /* 0x0000000400077202 */ /* 0x000fd60000000f00 */
[----:B------:R-:W-:Y:S05]  /*1f3b0*/  @P0 BRA `(.L_x_683) ;  /* 0x0000000000c80947 */ /* 0x000fea0003800000 */
[----:B------:R-:W-:Y:S01]  /*1f3c0*/  IMAD.MOV.U32 R4, RZ, RZ, R7 ;  /* 0x000000ffff047224 */ /* 0x000fe200078e0007 */
[----:B------:R-:W-:Y:S01]  /*1f3d0*/  MOV R19, RZ ;  /* 0x000000ff00137202 */ /* 0x000fe20000000f00 */
[----:B------:R-:W-:Y:S01]  /*1f3e0*/  ULDC UR5, c[0x0][0xc14] ;  /* 0x0003050000057ab9 */ /* 0x000fe20000000800 */
[----:B------:R-:W-:Y:S01]  /*1f3f0*/  ULDC UR7, c[0x0][0xc14] ;  /* 0x0003050000077ab9 */ /* 0x000fe20000000800 */
[----:B------:R-:W-:-:S05]  /*1f400*/  ULDC UR4, c[0x0][0xc10] ;  /* 0x0003040000047ab9 */ /* 0x000fca0000000800 */
.L_x_687:
[----:B------:R-:W-:Y:S01]  /*1f410*/  VIADD R0, R19, 0x1f ;  /* 0x0000001f13007836 */ /* 0x000fe20000000000 */
[----:B------:R-:W-:-:S04]  /*1f420*/  MOV R19, UR7 ;  /* 0x0000000700137c02 */ /* 0x000fc80008000f00 */
        /* <DEDUP_REMOVED lines=15> */
.L_x_686:
[----:B------:R-:W-:Y:S05]  /*1f520*/  BSYNC B0 ;  /* 0x0000000000007941 */ /* 0x000fea0003800000 */
.L_x_685:
[----:B0----5:R-:W0:Y:S01]  /*1f530*/  SHFL.UP PT, R2, R0, 0x1, RZ ;  /* 0x0420000000027989 */ /* 0x021e2200000e00ff */
[C---:B------:R-:W-:Y:S02]  /*1f540*/  ISETP.NE.AND P0, PT, R7.reuse, RZ, PT ;  /* 0x000000ff0700720c */ /* 0x040fe40003f05270 */
[C---:B------:R-:W-:Y:S02]  /*1f550*/  ISETP.GE.U32.AND P1, PT, R7.reuse, 0x2, PT ;  /* 0x000000020700780c */ /* 0x040fe40003f26070 */
        /* <DEDUP_REMOVED lines=8> */
[----:B0-----:R-:W-:Y:S02]  /*1f5e0*/  SEL R5, R5, RZ, P0 ;  /* 0x000000ff05057207 */ /* 0x001fe40000000000 */
[----:B------:R-:W-:Y:S02]  /*1f5f0*/  ISETP.GE.U32.AND P0, PT, R7, 0x10, PT ;  /* 0x000000100700780c */ /* 0x000fe40003f06070 */
[----:B------:R-:W-:-:S05]  /*1f600*/  IADD3 R5, R2, R5, RZ ;  /* 0x0000000502057210 */ /* 0x000fca0007ffe0ff */
[----:B------:R-:W0:Y:S02]  /*1f610*/  SHFL.UP PT, R6, R5, 0x8, RZ ;  /* 0x0500000005067989 */ /* 0x000e2400000e00ff */
[----:B0-----:R-:W-:-:S05]  /*1f620*/  SEL R6, R6, RZ, P1 ;  /* 0x000000ff06067207 */ /* 0x001fca0000800000 */
[----:B------:R-:W-:-:S05]  /*1f630*/  IMAD.IADD R6, R5, 0x1, R6 ;  /* 0x0000000105067824 */ /* 0x000fca00078e0206 */
[----:B------:R-:W0:Y:S02]  /*1f640*/  SHFL.UP PT, R7, R6, 0x10, RZ ;  /* 0x0600000006077989 */ /* 0x000e2400000e00ff */
[----:B0-----:R-:W-:-:S04]  /*1f650*/  SEL R7, R7, RZ, P0 ;  /* 0x000000ff07077207 */ /* 0x001fc80000000000 */
[----:B------:R-:W-:-:S05]  /*1f660*/  IADD3 R7, R6, R7, RZ ;  /* 0x0000000706077210 */ /* 0x000fca0007ffe0ff */
[----:B------:R-:W0:Y:S02]  /*1f670*/  SHFL.IDX PT, R3, R7, 0x1f, 0x1f ;  /* 0x03e01f0007037f89 */ /* 0x000e2400000e0000 */
[----:B0-----:R-:W-:-:S04]  /*1f680*/  IMAD R3, R3, UR4, RZ ;  /* 0x0000000403037c24 */ /* 0x001fc8000f8e02ff */
[----:B------:R-:W-:-:S05]  /*1f690*/  IMAD.IADD R4, R3, 0x1, R4 ;  /* 0x0000000103047824 */ /* 0x000fca00078e0204 */
[----:B------:R-:W-:-:S13]  /*1f6a0*/  ISETP.GT.AND P0, PT, R4, UR6, PT ;  /* 0x0000000604007c0c */ /* 0x000fda000bf04270 */
[----:B------:R-:W-:Y:S05]  /*1f6b0*/  @!P0 BRA `(.L_x_687) ;  /* 0xfffffffc00548947 */ /* 0x000fea000383ffff */
[----:B------:R-:W-:Y:S01]  /*1f6c0*/  MOV R2, R7 ;  /* 0x0000000700027202 */ /* 0x000fe20000000f00 */
[----:B------:R-:W-:-:S07]  /*1f6d0*/  IMAD.MOV.U32 R7, RZ, RZ, R3 ;  /* 0x000000ffff077224 */ /* 0x000fce00078e0003 */
.L_x_683:
[----:B------:R-:W-:-:S05]  /*1f6e0*/  IADD3 R7, -R7, R4, RZ ;  /* 0x0000000407077210 */ /* 0x000fca0007ffe1ff */
        /* <DEDUP_REMOVED lines=9> */
[----:B0-----:R-:W-:-:S06]  /*1f780*/  VIADD R3, R8, 0xffffffe ;  /* 0x0ffffffe08037836 */ /* 0x001fcc0000000000 */
[----:B------:R-:W0:Y:S02]  /*1f790*/  F2I.FTZ.U32.TRUNC.NTZ R3, R3 ;  /* 0x0000000300037305 */ /* 0x000e24000021f000 */
[----:B0-----:R-:W-:Y:S01]  /*1f7a0*/  IADD3 R10, RZ, -R3, RZ ;  /* 0x80000003ff0a7210 */ /* 0x001fe20007ffe0ff */
[----:B------:R-:W-:Y:S06]  /*1f7b0*/  @!P0 BRA `(.L_x_688) ;  /* 0x0000000000088947 */ /* 0x000fec0003800000 */
[----:B------:R-:W-:-:S05]  /*1f7c0*/  VIADD R9, R4, 0xffffffff ;  /* 0xffffffff04097836 */ /* 0x000fca0000000000 */
[----:B------:R0:W1:Y:S02]  /*1f7d0*/  SHFL.IDX PT, R16, R2, R9, 0x1f ;  /* 0x00001f0902107589 */ /* 0x00006400000e0000 */
.L_x_688:
[----:B-1----:R-:W-:Y:S01]  /*1f7e0*/  IMAD R16, R16, UR4, R7 ;  /* 0x0000000410107c24 */ /* 0x002fe2000f8e0207 */
[----:B0-----:R-:W-:Y:S01]  /*1f7f0*/  MOV R2, RZ ;  /* 0x000000ff00027202 */ /* 0x001fe20000000f00 */
[----:B------:R-:W-:Y:S01]  /*1f800*/  IMAD R7, R10, R5, RZ ;  /* 0x000000050a077224 */ /* 0x000fe200078e02ff */
[----:B------:R-:W-:Y:S01]  /*1f810*/  IABS R6, R0 ;  /* 0x0000000000067213 */ /* 0x000fe20000000000 */
[----:B------:R-:W-:Y:S02]  /*1f820*/  IMAD.IADD R19, R4, 0x1, R19 ;  /* 0x0000000104137824 */ /* 0x000fe400078e0213 */
[----:B------:R-:W-:Y:S01]  /*1f830*/  IMAD.HI.U32 R2, R3, R7, R2 ;  /* 0x0000000703027227 */ /* 0x000fe200078e0002 */
[----:B------:R-:W-:-:S03]  /*1f840*/  IADD3 R7, -R16, UR6, RZ ;  /* 0x0000000610077c10 */ /* 0x000fc6000fffe1ff */
[----:B------:R-:W-:Y:S01]  /*1f850*/  IMAD.MOV R6, RZ, RZ, -R6 ;  /* 0x000000ffff067224 */ /* 0x000fe200078e0a06 */
[----:B------:R-:W-:-:S05]  /*1f860*/  IABS R3, R7 ;  /* 0x0000000700037213 */ /* 0x000fca0000000000 */
[----:B------:R-:W-:-:S04]  /*1f870*/  IMAD.HI.U32 R2, R2, R3, RZ ;  /* 0x0000000302027227 */ /* 0x000fc800078e00ff */
[----:B------:R-:W-:Y:S01]  /*1f880*/  IMAD R6, R2, R6, R3 ;  /* 0x0000000602067224 */ /* 0x000fe200078e0203 */
[----:B------:R-:W-:-:S04]  /*1f890*/  LOP3.LUT R3, R7, R0, RZ, 0x3c, !PT ;  /* 0x0000000007037212 */ /* 0x000fc800078e3cff */
[----:B------:R-:W-:-:S13]  /*1f8a0*/  ISETP.GT.U32.AND P0, PT, R5, R6, PT ;  /* 0x000000060500720c */ /* 0x000fda0003f04070 */
[----:B------:R-:W-:Y:S01]  /*1f8b0*/  @!P0 IMAD.IADD R6, R6, 0x1, -R5 ;  /* 0x0000000106068824 */ /* 0x000fe200078e0a05 */
[----:B------:R-:W-:-:S04]  /*1f8c0*/  @!P0 IADD3 R2, R2, 0x1, RZ ;  /* 0x0000000102028810 */ /* 0x000fc80007ffe0ff */
[----:B------:R-:W-:-:S13]  /*1f8d0*/  ISETP.GE.U32.AND P0, PT, R6, R5, PT ;  /* 0x000000050600720c */ /* 0x000fda0003f06070 */
[----:B------:R-:W-:Y:S02]  /*1f8e0*/  @P0 IADD3 R2, R2, 0x1, RZ ;  /* 0x0000000102020810 */ /* 0x000fe40007ffe0ff */
[----:B------:R-:W-:-:S13]  /*1f8f0*/  ISETP.GE.AND P0, PT, R3, RZ, PT ;  /* 0x000000ff0300720c */ /* 0x000fda0003f06270 */
[----:B------:R-:W-:Y:S01]  /*1f900*/  @!P0 IMAD.MOV R2, RZ, RZ, -R2 ;  /* 0x000000ffff028224 */ /* 0x000fe200078e0a02 */
[----:B------:R-:W-:-:S13]  /*1f910*/  ISETP.NE.AND P0, PT, R0, RZ, PT ;  /* 0x000000ff0000720c */ /* 0x000fda0003f05270 */
[----:B------:R-:W-:-:S04]  /*1f920*/  @!P0 LOP3.LUT R2, RZ, R0, RZ, 0x33, !PT ;  /* 0x00000000ff028212 */ /* 0x000fc800078e33ff */
[----:B------:R-:W-:Y:S02]  /*1f930*/  IADD3 R17, -R2, RZ, RZ ;  /* 0x000000ff02117210 */ /* 0x000fe40007ffe1ff */
[----:B------:R-:W-:-:S03]  /*1f940*/  MOV R18, R2 ;  /* 0x0000000200127202 */ /* 0x000fc60000000f00 */
[----:B------:R-:W-:Y:S01]  /*1f950*/  IMAD R17, R0, R17, R7 ;  /* 0x0000001100117224 */ /* 0x000fe200078e0207 */
[----:B------:R-:W-:Y:S06]  /*1f960*/  BRA `(.L_x_689) ;  /* 0x00000000000c7947 */ /* 0x000fec0003800000 */
.L_x_684:
[----:B------:R-:W-:Y:S01]  /*1f970*/  IMAD.MOV.U32 R17, RZ, RZ, RZ ;  /* 0x000000ffff117224 */ /* 0x000fe200078e00ff */
[----:B------:R-:W-:Y:S01]  /*1f980*/  MOV R16, UR6 ;  /* 0x0000000600107c02 */ /* 0x000fe20008000f00 */
[----:B------:R-:W-:-:S07]  /*1f990*/  IMAD.MOV.U32 R18, RZ, RZ, RZ ;  /* 0x000000ffff127224 */ /* 0x000fce00078e00ff */
.L_x_689:
[----:B------:R-:W2:Y:S01]  /*1f9a0*/  LDL.LU R2, [R1+0x18] ;  /* 0x0000180001027983 */ /* 0x000ea20000300800 */
[----:B------:R-:W0:Y:S02]  /*1f9b0*/  S2R R5, SR_TID.X ;  /* 0x0000000000057919 */ /* 0x000e240000002100 */
[----:B0-----:R-:W-:-:S04]  /*1f9c0*/  LOP3.LUT R5, R5, 0x1f, RZ, 0xc0, !PT ;  /* 0x0000001f05057812 */ /* 0x001fc800078ec0ff */
[----:B------:R-:W-:-:S13]  /*1f9d0*/  ISETP.NE.AND P0, PT, R5, RZ, PT ;  /* 0x000000ff0500720c */ /* 0x000fda0003f05270 */
[----:B------:R-:W0:Y:S01]  /*1f9e0*/  @!P0 S2R R3, SR_CgaCtaId ;  /* 0x0000000000038919 */ /* 0x000e220000008800 */
[----:B------:R-:W-:-:S04]  /*1f9f0*/  @!P0 MOV R0, 0x400 ;  /* 0x0000040000008802 */ /* 0x000fc80000000f00 */
[----:B0-----:R-:W-:-:S05]  /*1fa00*/  @!P0 LEA R0, R3, R0, 0x18 ;  /* 0x0000000003008211 */ /* 0x001fca00078ec0ff */
[----:B------:R0:W-:Y:S02]  /*1fa10*/  @!P0 STS.128 [R0+0x388d0], R16 ;  /* 0x0388d01000008388 */ /* 0x0001e40000000c00 */
[----:B0-----:R-:W-:Y:S02]  /*1fa20*/  MOV R0, 0x1 ;  /* 0x0000000100007802 */ /* 0x001fe40000000f00 */
[----:B--2---:R-:W-:-:S04]  /*1fa30*/  LOP3.LUT R2, R2, 0xfffffeff, RZ, 0xc0, !PT ;  /* 0xfffffeff02027812 */ /* 0x004fc800078ec0ff */
[----:B------:R-:W-:Y:S01]  /*1fa40*/  @P0 LOP3.LUT R2, R2, 0x100, RZ, 0xfc, !PT ;  /* 0x0000010002020812 */ /* 0x000fe200078efcff */
[----:B------:R-:W-:Y:S06]  /*1fa50*/  BAR.ARV 0x5, 0x120 ;  /* 0x0144800000007b1d */ /* 0x000fec0000002000 */
[----:B------:R-:W-:Y:S01]  /*1fa60*/  ISETP.GE.AND P0, PT, R19, UR5, PT ;  /* 0x0000000513007c0c */ /* 0x000fe2000bf06270 */
[----:B------:R0:W-:Y:S04]  /*1fa70*/  STL [R1+0x18], R2 ;  /* 0x0000180201007387 */ /* 0x0001e80000100800 */
[----:B------:R0:W-:Y:S04]  /*1fa80*/  STL [R1], RZ ;  /* 0x000000ff01007387 */ /* 0x0001e80000100800 */
[----:B------:R0:W-:Y:S04]  /*1fa90*/  STL [R1+0x8], R0 ;  /* 0x0000080001007387 */ /* 0x0001e80000100800 */
[----:B------:R0:W-:Y:S01]  /*1faa0*/  STL [R1+0x34], RZ ;  /* 0x000034ff01007387 */ /* 0x0001e20000100800 */
[----:B------:R-:W-:Y:S05]  /*1fab0*/  @P0 BRA `(.L_x_690) ;  /* 0x0000005400a80947 */ /* 0x000fea0003800000 */
[----:B------:R-:W1:Y:S01]  /*1fac0*/  S2R R4, SR_TID.X ;  /* 0x0000000000047919 */ /* 0x000e620000002100 */
[----:B------:R-:W-:Y:S01]  /*1fad0*/  ISETP.NE.AND P1, PT, R5, RZ, PT ;  /* 0x000000ff0500720c */ /* 0x000fe20003f25270 */
[----:B0-----:R-:W-:Y:S01]  /*1fae0*/  IMAD.MOV.U32 R0, RZ, RZ, 0x1 ;  /* 0x00000001ff007424 */ /* 0x001fe200078e00ff */
[----:B------:R-:W-:Y:S01]  /*1faf0*/  LOP3.LUT R2, R2, 0xffffffbf, RZ, 0xc0, !PT ;  /* 0xffffffbf02027812 */ /* 0x000fe200078ec0ff */
[----:B------:R0:W-:Y:S01]  /*1fb00*/  STL [R1+0x10], RZ ;  /* 0x000010ff01007387 */ /* 0x0001e20000100800 */
[----:B------:R-:W-:Y:S01]  /*1fb10*/  ULDC.64 UR38, c[0x0][0x198] ;  /* 0x0000660000267ab9 */ /* 0x000fe20000000a00 */
[----:B------:R-:W-:Y:S01]  /*1fb20*/  ULDC UR36, c[0x0][0xc] ;  /* 0x0000030000247ab9 */ /* 0x000fe20000000800 */
[----:B------:R-:W-:Y:S01]  /*1fb30*/  LOP3.LUT R2, R2, 0xfffffffd, RZ, 0xc0, !PT ;  /* 0xfffffffd02027812 */ /* 0x000fe200078ec0ff */
[----:B------:R0:W-:Y:S01]  /*1fb40*/  STL [R1+0x14], R0 ;  /* 0x0000140001007387 */ /* 0x0001e20000100800 */
[----:B------:R-:W-:-:S03]  /*1fb50*/  ULOP3.LUT UR37, UR60, 0x2, URZ, 0xfc, !UPT ;  /* 0x000000023c257892 */ /* 0x000fc6000f8efc3f */
[----:B------:R0:W-:Y:S04]  /*1fb60*/  STL [R1+0x34], RZ ;  /* 0x000034ff01007387 */ /* 0x0001e80000100800 */
[----:B------:R0:W-:Y:S04]  /*1fb70*/  STL [R1], RZ ;  /* 0x000000ff01007387 */ /* 0x0001e80000100800 */
[----:B------:R0:W-:Y:S01]  /*1fb80*/  STL [R1+0x8], R0 ;  /* 0x0000080001007387 */ /* 0x0001e20000100800 */
[----:B-1----:R-:W-:-:S04]  /*1fb90*/  LOP3.LUT R4, R4, 0x7f, RZ, 0xc0, !PT ;  /* 0x0000007f04047812 */ /* 0x002fc800078ec0ff */
[C---:B------:R-:W-:Y:S02]  /*1fba0*/  ISETP.NE.AND P2, PT, R4.reuse, RZ, PT ;  /* 0x000000ff0400720c */ /* 0x040fe40003f45270 */
[----:B------:R-:W-:-:S11]  /*1fbb0*/  ISETP.NE.OR P0, PT, R4, RZ, !P1 ;  /* 0x000000ff0400720c */ /* 0x000fd60004f05670 */
[----:B------:R-:W-:-:S04]  /*1fbc0*/  @P2 LOP3.LUT R2, R2, 0x2, RZ, 0xfc, !PT ;  /* 0x0000000202022812 */ /* 0x000fc800078efcff */
[----:B------:R-:W-:-:S05]  /*1fbd0*/  @P0 LOP3.LUT R2, R2, 0x40, RZ, 0xfc, !PT ;  /* 0x0000004002020812 */ /* 0x000fca00078efcff */
[----:B------:R0:W-:Y:S02]  /*1fbe0*/  STL [R1+0x18], R2 ;  /* 0x0000180201007387 */ /* 0x0001e40000100800 */
.L_x_779:
[----:B01----:R-:W0:Y:S01]  /*1fbf0*/  LDC.64 R2, c[0x0][0xc60] ;  /* 0x00031800ff027b82 */ /* 0x003e220000000a00 */
[----:B------:R-:W-:Y:S01]  /*1fc00*/  ULDC.64 UR4, c[0x0][0x208] ;  /* 0x0000820000047ab9 */ /* 0x000fe20000000a00 */
[----:B0-----:R-:W-:-:S05]  /*1fc10*/  IMAD.WIDE R2, R19, 0x4, R2 ;  /* 0x0000000413027825 */ /* 0x001fca00078e0202 */
[----:B------:R-:W2:Y:S01]  /*1fc20*/  LDG.E R11, desc[UR4][R2.64] ;  /* 0x00000004020b7981 */ /* 0x000ea2000c1e1900 */
[----:B------:R-:W-:Y:S05]  /*1fc30*/  YIELD ;  /* 0x0000000000007946 */ /* 0x000fea0003800000 */
[----:B------:R-:W-:Y:S01]  /*1fc40*/  ULDC.64 UR4, c[0x0][0xa28] ;  /* 0x00028a0000047ab9 */ /* 0x000fe20000000a00 */
[----:B------:R-:W-:Y:S02]  /*1fc50*/  CS2R R4, SRZ ;  /* 0x0000000000047805 */ /* 0x000fe4000001ff00 */
[----:B------:R-:W-:Y:S01]  /*1fc60*/  ISETP.NE.U32.AND P0, PT, RZ, UR4, PT ;  /* 0x00000004ff007c0c */ /* 0x000fe2000bf05070 */
[----:B------:R-:W-:Y:S01]  /*1fc70*/  ULDC.64 UR8, c[0x0][0x208] ;  /* 0x0000820000087ab9 */ /* 0x000fe20000000a00 */
[----:B------:R-:W-:-:S02]  /*1fc80*/  ULDC.64 UR6, c[0x0][0xa10] ;  /* 0x0002840000067ab9 */ /* 0x000fc40000000a00 */
[----:B------:R-:W-:Y:S02]  /*1fc90*/  ISETP.NE.AND.EX P0, PT, RZ, UR5, PT, P0 ;  /* 0x00000005ff007c0c */ /* 0x000fe4000bf05300 */
[----:B--2---:R-:W-:Y:S01]  /*1fca0*/  SHF.R.S32.HI R0, RZ, 0x1f, R11 ;  /* 0x0000001fff007819 */ /* 0x004fe2000001140b */
[----:B------:R-:W-:Y:S10]  /*1fcb0*/  STL [R1+0x24], R11 ;  /* 0x0000240b01007387 */ /* 0x000ff40000100800 */
[----:B------:R-:W-:-:S04]  /*1fcc0*/  @P0 LEA R2, P1, R11, UR4, 0x2 ;  /* 0x000000040b020c11 */ /* 0x000fc8000f8210ff */
        /* <DEDUP_REMOVED lines=9> */
[----:B------:R-:W-:Y:S01]  /*1fd60*/  ISETP.NE.U32.AND P1, PT, RZ, UR4, PT ;  /* 0x00000004ff007c0c */ /* 0x000fe2000bf25070 */
[----:B------:R-:W-:Y:S01]  /*1fd70*/  IMAD.MOV.U32 R10, RZ, RZ, RZ ;  /* 0x000000ffff0a7224 */ /* 0x000fe200078e00ff */
[C---:B------:R-:W-:Y:S02]  /*1fd80*/  SHF.L.U64.HI R0, R11.reuse, 0x2, R0 ;  /* 0x000000020b007819 */ /* 0x040fe40000010200 */
[----:B------:R-:W-:Y:S01]  /*1fd90*/  ISETP.NE.AND.EX P1, PT, RZ, UR5, PT, P1 ;  /* 0x00000005ff007c0c */ /* 0x000fe2000bf25310 */
[----:B--2---:R0:W-:Y:S02]  /*1fda0*/  STL [R1+0x3c], R4 ;  /* 0x00003c0401007387 */ /* 0x0041e40000100800 */
[----:B0-----:R-:W-:-:S10]  /*1fdb0*/  SHF.L.U32 R4, R11, 0x2, RZ ;  /* 0x000000020b047819 */ /* 0x001fd400000006ff */
[----:B------:R-:W-:Y:S01]  /*1fdc0*/  @P1 IADD3 R8, P0, R4, UR4, RZ ;  /* 0x0000000404081c10 */ /* 0x000fe2000ff1e0ff */
[----:B------:R0:W-:Y:S03]  /*1fdd0*/  STL [R1+0x2c], R4 ;  /* 0x00002c0401007387 */ /* 0x0001e60000100800 */
[----:B------:R-:W-:Y:S01]  /*1fde0*/  @P1 IADD3.X R9, R0, UR5, RZ, P0, !PT ;  /* 0x0000000500091c10 */ /* 0x000fe200087fe4ff */
[----:B------:R-:W-:Y:S01]  /*1fdf0*/  ULDC.64 UR4, c[0x0][0xa08] ;  /* 0x0002820000047ab9 */ /* 0x000fe20000000a00 */
[----:B------:R1:W-:Y:S01]  /*1fe00*/  STL [R1+0x30], R0 ;  /* 0x0000300001007387 */ /* 0x0003e20000100800 */
[----:B------:R-:W-:Y:S02]  /*1fe10*/  IADD3 R2, P0, R4, UR4, RZ ;  /* 0x0000000404027c10 */ /* 0x000fe4000ff1e0ff */
[----:B------:R-:W-:Y:S02]  /*1fe20*/  ISETP.NE.U32.AND P2, PT, RZ, UR4, PT ;  /* 0x00000004ff007c0c */ /* 0x000fe4000bf45070 */
[----:B------:R-:W-:-:S02]  /*1fe30*/  IADD3.X R3, R0, UR5, RZ, P0, !PT ;  /* 0x0000000500037c10 */ /* 0x000fc400087fe4ff */
[----:B------:R-:W-:Y:S01]  /*1fe40*/  ISETP.NE.AND.EX P2, PT, RZ, UR5, PT, P2 ;  /* 0x00000005ff007c0c */ /* 0x000fe2000bf45320 */
[----:B------:R-:W-:Y:S01]  /*1fe50*/  ULDC.64 UR4, c[0x0][0x3f8] ;  /* 0x0000fe0000047ab9 */ /* 0x000fe20000000a00 */
[----:B------:R-:W-:Y:S01]  /*1fe60*/  IADD3 R6, P0, R4, UR6, RZ ;  /* 0x0000000604067c10 */ /* 0x000fe2000ff1e0ff */
[----:B------:R-:W-:-:S03]  /*1fe70*/  UISETP.NE.U32.AND UP0, UPT, UR4, URZ, UPT ;  /* 0x0000003f0400728c */ /* 0x000fc6000bf05070 */
[----:B------:R-:W-:Y:S01]  /*1fe80*/  ULDC UR4, c[0x0][0x404] ;  /* 0x0001010000047ab9 */ /* 0x000fe20000000800 */
[----:B------:R-:W-:Y:S01]  /*1fe90*/  UISETP.NE.AND.EX UP0, UPT, UR5, URZ, UPT, UP0 ;  /* 0x0000003f0500728c */ /* 0x000fe2000bf05300 */
[----:B------:R-:W-:Y:S02]  /*1fea0*/  IADD3.X R7, R0, UR7, RZ, P0, !PT ;  /* 0x0000000700077c10 */ /* 0x000fe400087fe4ff */
[----:B------:R-:W-:Y:S01]  /*1feb0*/  ULDC UR5, c[0x0][0x2e0] ;  /* 0x0000b80000057ab9 */ /* 0x000fe20000000800 */
[----:B------:R-:W-:Y:S02]  /*1fec0*/  USEL UR4, UR4, 0x1, UP0 ;  /* 0x0000000104047887 */ /* 0x000fe40008000000 */
[----:B------:R2:W5:Y:S02]  /*1fed0*/  @P2 LDG.E R10, desc[UR8][R2.64] ;  /* 0x00000008020a2981 */ /* 0x000564000c1e1900 */
[----:B------:R-:W-:Y:S01]  /*1fee0*/  UIMAD UR4, UR4, UR5, URZ ;  /* 0x00000005040472a4 */ /* 0x000fe2000f8e023f */
[----:B------:R-:W-:-:S05]  /*1fef0*/  ISETP.NE.U32.AND P0, PT, RZ, UR6, PT ;  /* 0x00000006ff007c0c */ /* 0x000fca000bf05070 */
[----:B0-----:R-:W-:Y:S01]  /*1ff00*/  MOV R4, UR4 ;  /* 0x0000000400047c02 */ /* 0x001fe20008000f00 */
[----:B------:R-:W-:Y:S01]  /*1ff10*/  ULDC UR4, c[0x0][0x338] ;  /* 0x0000ce0000047ab9 */ /* 0x000fe20000000800 */
[----:B------:R-:W-:Y:S01]  /*1ff20*/  ISETP.NE.AND.EX P0, PT, RZ, UR7, PT, P0 ;  /* 0x00000007ff007c0c */ /* 0x000fe2000bf05300 */
[----:B-1----:R-:W-:-:S03]  /*1ff30*/  IMAD.U32 R0, RZ, RZ, UR4 ;  /* 0x00000004ff007e24 */ /* 0x002fc6000f8e00ff */
[----:B------:R2:W5:Y:S01]  /*1ff40*/  @P1 LDG.E R4, desc[UR8][R8.64] ;  /* 0x0000000808041981 */ /* 0x000562000c1e1900 */
[----:B------:R-:W-:Y:S08]  /*1ff50*/  @P1 BRA `(.L_x_691) ;  /* 0x0000000000141947 */ /* 0x000ff00003800000 */
[----:B------:R-:W-:Y:S05]  /*1ff60*/  @!P2 BRA `(.L_x_691) ;  /* 0x000000000010a947 */ /* 0x000fea0003800000 */
[----:B------:R-:W-:Y:S02]  /*1ff70*/  ULDC.64 UR4, c[0x0][0x208] ;  /* 0x0000820000047ab9 */ /* 0x000fe40000000a00 */
[----:B-----5:R-:W3:Y:S04]  /*1ff80*/  LDG.E R4, desc[UR4][R2.64] ;  /* 0x0000000402047981 */ /* 0x020ee8000c1e1900 */
[----:B--2---:R-:W3:Y:S02]  /*1ff90*/  LDG.E R2, desc[UR4][R2.64+0x4] ;  /* 0x0000040402027981 */ /* 0x004ee4000c1e1900 */
[----:B---3--:R-:W-:-:S07]  /*1ffa0*/  IADD3 R4, -R4, R2, RZ ;  /* 0x0000000204047210 */ /* 0x008fce0007ffe1ff */
.L_x_691:
[----:B------:R-:W-:Y:S02]  /*1ffb0*/  ULDC.64 UR4, c[0x0][0x208] ;  /* 0x0000820000047ab9 */ /* 0x000fe40000000a00 */
[----:B--2---:R-:W2:Y:S04]  /*1ffc0*/  @P0 LDG.E R2, desc[UR4][R6.64] ;  /* 0x0000000406020981 */ /* 0x004ea8000c1e1900 */
[----:B------:R-:W2:Y:S01]  /*1ffd0*/  @P0 LDG.E R3, desc[UR4][R6.64+0x4] ;  /* 0x0000040406030981 */ /* 0x000ea2000c1e1900 */
[----:B-----5:R-:W-:Y:S01]  /*1ffe0*/  IADD3 R4, -R5, R4, RZ ;  /* 0x0000000405047210 */ /* 0x020fe20007ffe1ff */
[----:B------:R-:W-:Y:S01]  /*1fff0*/  BSSY B0, `(.L_x_692) ;  /* 0x0000108000007945 */ /* 0x000fe20003800000 */
[----:B------:R-:W-:Y:S01]  /*20000*/  PLOP3.LUT P2, PT, PT, PT, PT, 0x80, 0x0 ;  /* 0x000000000000781c */ /* 0x000fe20003f4f070 */
[----:B--2---:R-:W-:-:S04]  /*20010*/  @P0 IMAD.IADD R0, R3, 0x1, -R2 ;  /* 0x0000000103000824 */ /* 0x004fc800078e0a02 */
[----:B------:R-:W-:-:S05]  /*20020*/  IMAD.IADD R8, R4, 0x1, R0 ;  /* 0x0000000104087824 */ /* 0x000fca00078e0200 */
[----:B------:R-:W-:Y:S01]  /*20030*/  IADD3 R2, R8, 0x4f, RZ ;  /* 0x0000004f08027810 */ /* 0x000fe20007ffe0ff */
[----:B------:R0:W-:Y:S04]  /*20040*/  STL [R1+0x38], R8 ;  /* 0x0000380801007387 */ /* 0x0001e80000100800 */
[----:B------:R-:W-:-:S05]  /*20050*/  IMAD.HI R2, R2, 0x66666667, RZ ;  /* 0x6666666702027827 */ /* 0x000fca00078e02ff */
[----:B------:R-:W-:-:S04]  /*20060*/  SHF.R.U32.HI R3, RZ, 0x1f, R2 ;  /* 0x0000001fff037819 */ /* 0x000fc80000011602 */
[----:B0-----:R-:W-:-:S05]  /*20070*/  LEA.HI.SX32 R8, R2, R3, 0x1b ;  /* 0x0000000302087211 */ /* 0x001fca00078fdaff */
[--C-:B------:R-:W-:Y:S01]  /*20080*/  IMAD R2, R8, 0x50, -R4.reuse ;  /* 0x0000005008027824 */ /* 0x100fe200078e0a04 */
[----:B------:R0:W-:Y:S01]  /*20090*/  STL [R1+0x28], R8 ;  /* 0x0000280801007387 */ /* 0x0001e20000100800 */
[----:B------:R-:W-:-:S03]  /*200a0*/  IMAD.MOV R4, RZ, RZ, -R4 ;  /* 0x000000ffff047224 */ /* 0x000fc600078e0a04 */
[----:B------:R-:W-:Y:S02]  /*200b0*/  VIMNMX R0, R2, R0, PT ;  /* 0x0000000002007248 */ /* 0x000fe40003fe0100 */
[----:B------:R-:W-:-:S04]  /*200c0*/  VIMNMX R2, RZ, R4, !PT ;  /* 0x00000004ff027248 */ /* 0x000fc80007fe0100 */
[----:B------:R-:W-:Y:S01]  /*200d0*/  ISETP.GT.AND P1, PT, R0, R2, PT ;  /* 0x000000020000720c */ /* 0x000fe20003f24270 */
[----:B0-----:R-:W-:Y:S01]  /*200e0*/  IMAD.WIDE.U32 R8, R2, -0x33333333, RZ ;  /* 0xcccccccd02087825 */ /* 0x001fe200078e00ff */
[----:B------:R-:W-:-:S06]  /*200f0*/  MOV R8, RZ ;  /* 0x000000ff00087202 */ /* 0x000fcc0000000f00 */
[----:B------:R0:W5:Y:S05]  /*20100*/  @P0 LDG.E R8, desc[UR4][R6.64] ;  /* 0x0000000406080981 */ /* 0x00016a000c1e1900 */
[----:B------:R-:W-:Y:S02]  /*20110*/  @P1 IADD3 R3, R0, 0x4f, RZ ;  /* 0x0000004f00031810 */ /* 0x000fe40007ffe0ff */
[----:B------:R-:W-:-:S03]  /*20120*/  SHF.R.U32.HI R0, RZ, 0x6, R9 ;  /* 0x00000006ff007819 */ /* 0x000fc60000011609 */
[----:B------:R-:W-:-:S04]  /*20130*/  @P1 IMAD.HI R2, R3, 0x66666667, RZ ;  /* 0x6666666703021827 */ /* 0x000fc800078e02ff */
[----:B------:R-:W-:Y:S01]  /*20140*/  IMAD.MOV.U32 R4, RZ, RZ, R0 ;  /* 0x000000ffff047224 */ /* 0x000fe200078e0000 */
[----:B------:R-:W-:-:S04]  /*20150*/  @P1 SHF.R.U32.HI R3, RZ, 0x1f, R2 ;  /* 0x0000001fff031819 */ /* 0x000fc80000011602 */
[----:B------:R-:W-:Y:S01]  /*20160*/  @P1 LEA.HI.SX32 R4, R2, R3, 0x1b ;  /* 0x0000000302041211 */ /* 0x000fe200078fdaff */
[----:B------:R-:W-:-:S05]  /*20170*/  IMAD.IADD R2, R10, 0x1, R5 ;  /* 0x000000010a027824 */ /* 0x000fca00078e0205 */
[----:B------:R0:W-:Y:S01]  /*20180*/  STL [R1+0x4], R2 ;  /* 0x0000040201007387 */ /* 0x0001e20000100800 */
[----:B------:R-:W-:-:S13]  /*20190*/  ISETP.GT.AND P1, PT, R4, R0, PT ;  /* 0x000000000400720c */ /* 0x000fda0003f24270 */
[----:B0-----:R-:W-:Y:S05]  /*201a0*/  @!P1 BRA `(.L_x_693) ;  /* 0x0000000c00b09947 */ /* 0x001fea0003800000 */
[----:B------:R-:W0:Y:S01]  /*201b0*/  LDC R2, c[0x0][0x428] ;  /* 0x00010a00ff027b82 */ /* 0x000e220000000800 */
[----:B------:R-:W-:Y:S01]  /*201c0*/  UMOV UR4, 0xffffffff ;  /* 0xffffffff00047882 */ /* 0x000fe20000000000 */
[----:B0-----:R-:W-:Y:S02]  /*201d0*/  ISETP.NE.AND P1, PT, R2, 0x1, PT ;  /* 0x000000010200780c */ /* 0x001fe40003f25270 */
[----:B------:R-:W-:-:S11]  /*201e0*/  MOV R2, R18 ;  /* 0x0000001200027202 */ /* 0x000fd60000000f00 */
[----:B------:R-:W0:Y:S08]  /*201f0*/  @P1 LDC R3, c[0x0][0x42c] ;  /* 0x00010b00ff031b82 */ /* 0x000e300000000800 */
[----:B------:R-:W1:Y:S01]  /*20200*/  @P1 LDC R5, c[0x0][0x430] ;  /* 0x00010c00ff051b82 */ /* 0x000e620000000800 */
[----:B0-----:R-:W-:-:S05]  /*20210*/  @P1 IMAD.HI.U32 R3, R18, R3, RZ ;  /* 0x0000000312031227 */ /* 0x001fca00078e00ff */
[----:B-1----:R-:W-:Y:S02]  /*20220*/  @P1 SHF.R.U32.HI R2, RZ, R5, R3 ;  /* 0x00000005ff021219 */ /* 0x002fe40000011603 */
[----:B------:R-:W-:Y:S01]  /*20230*/  SEL R3, R11, RZ, !P0 ;  /* 0x000000ff0b037207 */ /* 0x000fe20004000000 */
[----:B------:R-:W-:Y:S06]  /*20240*/  BRA.DIV UR4, `(.L_x_694) ;  /* 0x0000005a04bc7947 */ /* 0x000fec000b800000 */
.L_x_822:
[----:B------:R-:W-:-:S03]  /*20250*/  UMOV UR4, 0xffffffff ;  /* 0xffffffff00047882 */ /* 0x000fc60000000000 */
[----:B------:R-:W-:Y:S05]  /*20260*/  BRA.DIV UR4, `(.L_x_695) ;  /* 0x0000005a04e87947 */ /* 0x000fea000b800000 */
[----:B------:R-:W-:-:S13]  /*20270*/  ELECT P6, URZ, PT ;  /* 0x00000000003f782f */ /* 0x000fda00038c0000 */
.L_x_825:
[----:B------:R-:W2:Y:S01]  /*20280*/  LDL R5, [R1+0x34] ;  /* 0x0000340001057983 */ /* 0x000ea20000100800 */
[----:B------:R-:W-:Y:S01]  /*20290*/  BSSY B1, `(.L_x_696) ;  /* 0x000000b000017945 */ /* 0x000fe20003800000 */
[----:B------:R-:W0:Y:S01]  /*202a0*/  S2R R9, SR_CgaCtaId ;  /* 0x0000000000097919 */ /* 0x000e220000008800 */
[----:B--2---:R-:W-:-:S05]  /*202b0*/  VIADD R5, R5, 0x1 ;  /* 0x0000000105057836 */ /* 0x004fca0000000000 */
[----:B------:R-:W-:-:S04]  /*202c0*/  LEA.HI R6, R5, R5, RZ, 0x1 ;  /* 0x0000000505067211 */ /* 0x000fc800078f08ff */
[----:B------:R-:W-:-:S04]  /*202d0*/  LOP3.LUT R6, R6, 0xfffffffe, RZ, 0xc0, !PT ;  /* 0xfffffffe06067812 */ /* 0x000fc800078ec0ff */
[----:B------:R-:W-:Y:S02]  /*202e0*/  IADD3 R5, R5, -R6, RZ ;  /* 0x8000000605057210 */ /* 0x000fe40007ffe0ff */
[----:B------:R-:W-:Y:S02]  /*202f0*/  MOV R6, 0x400 ;  /* 0x0000040000067802 */ /* 0x000fe40000000f00 */
[----:B------:R-:W-:Y:S02]  /*20300*/  SHF.L.U32 R5, R5, 0x1f, RZ ;  /* 0x0000001f05057819 */ /* 0x000fe400000006ff */
[----:B0-----:R-:W-:-:S04]  /*20310*/  LEA R9, R9, R6, 0x18 ;  /* 0x0000000609097211 */ /* 0x001fc800078ec0ff */
[----:B------:R-:W0:Y:S02]  /*20320*/  SYNCS.PHASECHK.TRANS64.TRYWAIT P0, [R9+URZ+0x38820], R5 ;  /* 0x03882005090075a7 */ /* 0x000e24000800017f */
[----:B0-----:R-:W-:Y:S05]  /*20330*/  @!P0 BRA `(.L_x_697) ;  /* 0x0000005800d48947 */ /* 0x001fea0003800000 */
.L_x_826:
[----:B------:R-:W-:Y:S05]  /*20340*/  BSYNC B1 ;  /* 0x0000000000017941 */ /* 0x000fea0003800000 */
.L_x_696:
[----:B------:R-:W-:Y:S04]  /*20350*/  BSSY B1, `(.L_x_698) ;  /* 0x000005a000017945 */ /* 0x000fe80003800000 */
[----:B------:R-:W-:Y:S05]  /*20360*/  @!P6 BRA `(.L_x_699) ;  /* 0x000000040060e947 */ /* 0x000fea0003800000 */
[----:B------:R-:W0:Y:S04]  /*20370*/  LDL R7, [R1+0x10] ;  /* 0x0000100001077983 */ /* 0x000e280000100800 */
[----:B------:R-:W2:Y:S01]  /*20380*/  LDL R6, [R1+0x14] ;  /* 0x0000140001067983 */ /* 0x000ea20000100800 */
[----:B0-----:R-:W-:Y:S01]  /*20390*/  IMAD R5, R7, 0x8, R9 ;  /* 0x0000000807057824 */ /* 0x001fe200078e0209 */
[----:B--2---:R-:W-:-:S04]  /*203a0*/  SHF.L.U32 R10, R6, 0x1f, RZ ;  /* 0x0000001f060a7819 */ /* 0x004fc800000006ff */
[----:B------:R-:W0:Y:S02]  /*203b0*/  SYNCS.PHASECHK.TRANS64.TRYWAIT P0, [R5+URZ+0x388a0], R10 ;  /* 0x0388a00a050075a7 */ /* 0x000e24000800017f */
[----:B0-----:R-:W-:Y:S05]  /*203c0*/  @!P0 BRA `(.L_x_700) ;  /* 0x0000005800c48947 */ /* 0x001fea0003800000 */
.L_x_827:
[----:B------:R-:W1:Y:S02]  /*203d0*/  S2R R6, SR_TID.X ;  /* 0x0000000000067919 */ /* 0x000e640000002100 */
[----:B-1----:R-:W-:-:S04]  /*203e0*/  LOP3.LUT R6, R6, 0x7f, RZ, 0xc0, !PT ;  /* 0x0000007f06067812 */ /* 0x002fc800078ec0ff */
[----:B------:R-:W-:-:S13]  /*203f0*/  ISETP.NE.AND P1, PT, R6, RZ, PT ;  /* 0x000000ff0600720c */ /* 0x000fda0003f25270 */
[----:B------:R-:W-:Y:S05]  /*20400*/  @P1 BRA `(.L_x_701) ;  /* 0x00000000001c1947 */ /* 0x000fea0003800000 */
[----:B------:R-:W1:Y:S02]  /*20410*/  S2R R6, SR_TID.X ;  /* 0x0000000000067919 */ /* 0x000e640000002100 */
[----:B-1----:R-:W-:-:S04]  /*20420*/  LOP3.LUT R6, R6, 0x1f, RZ, 0xc0, !PT ;  /* 0x0000001f06067812 */ /* 0x002fc800078ec0ff */
[----:B------:R-:W-:Y:S02]  /*20430*/  ISETP.NE.AND P0, PT, R6, RZ, PT ;  /* 0x000000ff0600720c */ /* 0x000fe40003f05270 */
[----:B------:R-:W-:-:S04]  /*20440*/  MOV R6, 0xa000 ;  /* 0x0000a00000067802 */ /* 0x000fc80000000f00 */
[----:B------:R1:W-:Y:S07]  /*20450*/  SYNCS.ARRIVE.TRANS64 RZ, [R5+URZ+0x38890], R6 ;  /* 0x0388900605ff79a7 */ /* 0x0003ee000800003f */
[----:B------:R-:W-:Y:S05]  /*20460*/  @!P0 BRA `(.L_x_701) ;  /* 0x0000000000048947 */ /* 0x000fea0003800000 */
[----:B------:R-:W-:Y:S01]  /*20470*/  BPT.TRAP 0x1 ;  /* 0x000000040000795c */ /* 0x000fe20000300000 */
.L_x_701:
[----:B-1----:R-:W2:Y:S01]  /*20480*/  LDL R6, [R1+0x10] ;  /* 0x0000100001067983 */ /* 0x002ea20000100800 */
[----:B------:R-:W-:Y:S01]  /*20490*/  R2UR UR9, R5 ;  /* 0x00000000050972ca */ /* 0x000fe200000e0000 */
[----:B-----5:R-:W-:Y:S01]  /*204a0*/  IMAD R7, R4, 0x50, R8 ;  /* 0x0000005004077824 */ /* 0x020fe200078e0208 */
[----:B------:R-:W-:Y:S01]  /*204b0*/  UIADD3 UR4, UP0, UR38, 0x570, URZ ;  /* 0x0000057026047890 */ /* 0x000fe2000ff1e03f */
[----:B------:R-:W-:Y:S01]  /*204c0*/  R2UR UR12, R2 ;  /* 0x00000000020c72ca */ /* 0x000fe200000e0000 */
[----:B------:R-:W-:Y:S01]  /*204d0*/  UMOV UR10, URZ ;  /* 0x0000003f000a7c82 */ /* 0x000fe20008000000 */
[----:B------:R-:W-:Y:S01]  /*204e0*/  VIADD R7, R7, 0xffffffb0 ;  /* 0xffffffb007077836 */ /* 0x000fe20000000000 */
[----:B------:R-:W-:Y:S01]  /*204f0*/  R2UR UR13, R3 ;  /* 0x00000000030d72ca */ /* 0x000fe200000e0000 */
[----:B------:R-:W-:Y:S01]  /*20500*/  UIADD3.X UR5, URZ, UR39, URZ, UP0, !UPT ;  /* 0x000000273f057290 */ /* 0x000fe200087fe43f */
[----:B------:R-:W-:Y:S02]  /*20510*/  UMOV UR6, 0x0 ;  /* 0x0000000000067882 */ /* 0x000fe40000000000 */
[----:B------:R-:W-:Y:S01]  /*20520*/  R2UR UR11, R7 ;  /* 0x00000000070b72ca */ /* 0x000fe200000e0000 */
[----:B------:R-:W-:Y:S01]  /*20530*/  UMOV UR7, 0x12f00000 ;  /* 0x12f0000000077882 */ /* 0x000fe20000000000 */
[----:B------:R-:W-:Y:S01]  /*20540*/  UMOV UR17, 0x40 ;  /* 0x0000004000117882 */ /* 0x000fe20000000000 */
[----:B------:R-:W-:Y:S01]  /*20550*/  UIADD3 UR9, UR9, 0x38890, URZ ;  /* 0x0003889009097890 */ /* 0x000fe2000fffe03f */
[----:B--2---:R-:W-:-:S05]  /*20560*/  IMAD R6, R6, 0xa000, R9 ;  /* 0x0000a00006067824 */ /* 0x004fca00078e0209 */
[----:B------:R-:W-:-:S13]  /*20570*/  R2UR UR16, R6 ;  /* 0x00000000061072ca */ /* 0x000fda00000e0000 */
[----:B------:R-:W-:Y:S02]  /*20580*/  UIADD3 UR8, UR16, 0x24400, URZ ;  /* 0x0002440010087890 */ /* 0x000fe4000fffe03f */
        /* <DEDUP_REMOVED lines=14> */
[----:B------:R1:W-:Y:S01]  /*20670*/  UTMALDG.4D [UR8], [UR4], desc[UR6] ;  /* 0x00000608040075b4 */ /* 0x0003e20008019000 */
[----:B------:R-:W2:Y:S02]  /*20680*/  SYNCS.PHASECHK.TRANS64.TRYWAIT P0, [R5+URZ+0x388c0], R10 ;  /* 0x0388c00a050075a7 */ /* 0x000ea4000800017f */
[----:B-12---:R-:W-:Y:S05]  /*20690*/  @!P0 BRA `(.L_x_702) ;  /* 0x0000005800248947 */ /* 0x006fea0003800000 */
.L_x_828:
[----:B------:R-:W-:Y:S05]  /*206a0*/  @P1 BRA `(.L_x_703) ;  /* 0x00000000001c1947 */ /* 0x000fea0003800000 */
[----:B------:R-:W2:Y:S01]  /*206b0*/  S2R R11, SR_TID.X ;  /* 0x00000000000b7919 */ /* 0x000ea20000002100 */
[----:B01----:R-:W-:-:S04]  /*206c0*/  MOV R10, 0xa000 ;  /* 0x0000a000000a7802 */ /* 0x003fc80000000f00 */
[----:B------:R3:W-:Y:S01]  /*206d0*/  SYNCS.ARRIVE.TRANS64 RZ, [R5+URZ+0x388b0], R10 ;  /* 0x0388b00a05ff79a7 */ /* 0x0007e2000800003f */
[----:B--2---:R-:W-:-:S04]  /*206e0*/  LOP3.LUT R11, R11, 0x1f, RZ, 0xc0, !PT ;  /* 0x0000001f0b0b7812 */ /* 0x004fc800078ec0ff */
[----:B------:R-:W-:-:S13]  /*206f0*/  ISETP.NE.AND P0, PT, R11, RZ, PT ;  /* 0x000000ff0b00720c */ /* 0x000fda0003f05270 */
[----:B---3--:R-:W-:Y:S05]  /*20700*/  @!P0 BRA `(.L_x_703) ;  /* 0x0000000000048947 */ /* 0x008fea0003800000 */
[----:B------:R-:W-:Y:S01]  /*20710*/  BPT.TRAP 0x1 ;  /* 0x000000040000795c */ /* 0x000fe20000300000 */
.L_x_703:
[----:B------:R-:W-:Y:S01]  /*20720*/  R2UR UR16, R6 ;  /* 0x00000000061072ca */ /* 0x000fe200000e0000 */
[----:B------:R-:W-:Y:S01]  /*20730*/  UIADD3 UR4, UP0, UR38, 0x670, URZ ;  /* 0x0000067026047890 */ /* 0x000fe2000ff1e03f */
[----:B------:R-:W-:Y:S01]  /*20740*/  R2UR UR9, R5 ;  /* 0x00000000050972ca */ /* 0x000fe200000e0000 */
[----:B------:R-:W-:Y:S01]  /*20750*/  UMOV UR10, URZ ;  /* 0x0000003f000a7c82 */ /* 0x000fe20008000000 */
[----:B------:R-:W-:Y:S01]  /*20760*/  R2UR UR11, R7 ;  /* 0x00000000070b72ca */ /* 0x000fe200000e0000 */
[----:B------:R-:W-:Y:S01]  /*20770*/  UIADD3.X UR5, URZ, UR39, URZ, UP0, !UPT ;  /* 0x000000273f057290 */ /* 0x000fe200087fe43f */
[----:B------:R-:W-:Y:S01]  /*20780*/  R2UR UR12, R2 ;  /* 0x00000000020c72ca */ /* 0x000fe200000e0000 */
[----:B------:R-:W-:Y:S01]  /*20790*/  UMOV UR6, 0x0 ;  /* 0x0000000000067882 */ /* 0x000fe20000000000 */
[----:B------:R-:W-:Y:S01]  /*207a0*/  R2UR UR13, R3 ;  /* 0x00000000030d72ca */ /* 0x000fe200000e0000 */
[----:B------:R-:W-:Y:S01]  /*207b0*/  UMOV UR7, 0x12f00000 ;  /* 0x12f0000000077882 */ /* 0x000fe20000000000 */
[----:B------:R-:W-:-:S03]  /*207c0*/  UMOV UR17, 0x40 ;  /* 0x0000004000117882 */ /* 0x000fc60000000000 */
[----:B------:R-:W-:Y:S02]  /*207d0*/  UIADD3 UR8, UR16, 0x400, URZ ;  /* 0x0000040010087890 */ /* 0x000fe4000fffe03f */
[----:B------:R-:W-:Y:S02]  /*207e0*/  UIADD3 UR9, UR9, 0x388b0, URZ ;  /* 0x000388b009097890 */ /* 0x000fe4000fffe03f */
[----:B------:R-:W-:Y:S02]  /*207f0*/  UIADD3 UR14, UR16, 0x2c00, URZ ;  /* 0x00002c00100e7890 */ /* 0x000fe4000fffe03f */
[----:B------:R-:W-:Y:S02]  /*20800*/  UIADD3 UR15, UR16, 0x5400, URZ ;  /* 0x00005400100f7890 */ /* 0x000fe4000fffe03f */
[----:B------:R-:W-:-:S03]  /*20810*/  UIADD3 UR16, UR16, 0x7c00, URZ ;  /* 0x00007c0010107890 */ /* 0x000fc6000fffe03f */
        /* <DEDUP_REMOVED lines=13> */
.L_x_699:
[----:B------:R-:W-:Y:S05]  /*208f0*/  BSYNC B1 ;  /* 0x0000000000017941 */ /* 0x000fea0003800000 */
.L_x_698:
[----:B01----:R-:W2:Y:S04]  /*20900*/  LDL.LU R5, [R1+0x10] ;  /* 0x0000100001057983 */ /* 0x003ea80000300800 */
[----:B------:R-:W3:Y:S01]  /*20910*/  LDL.LU R7, [R1+0x14] ;  /* 0x0000140001077983 */ /* 0x000ee20000300800 */
[----:B------:R-:W-:Y:S01]  /*20920*/  PLOP3.LUT P2, PT, PT, PT, PT, 0x8, 0x0 ;  /* 0x000000000000781c */ /* 0x000fe20003f4e170 */
[----:B--2---:R-:W-:-:S05]  /*20930*/  VIADD R5, R5, 0x1 ;  /* 0x0000000105057836 */ /* 0x004fca0000000000 */
[----:B------:R-:W-:-:S04]  /*20940*/  ISETP.NE.AND P0, PT, R5, 0x2, PT ;  /* 0x000000020500780c */ /* 0x000fc80003f05270 */
[----:B------:R-:W-:Y:S02]  /*20950*/  SEL R6, RZ, 0x1, P0 ;  /* 0x00000001ff067807 */ /* 0x000fe40000000000 */
[----:B------:R-:W-:Y:S02]  /*20960*/  SEL R10, R5, RZ, P0 ;  /* 0x000000ff050a7207 */ /* 0x000fe40000000000 */
[----:B---3--:R-:W-:Y:S02]  /*20970*/  LOP3.LUT R7, R7, R6, RZ, 0x3c, !PT ;  /* 0x0000000607077212 */ /* 0x008fe400078e3cff */
[----:B------:R-:W-:Y:S01]  /*20980*/  IADD3 R5, R4, -0x2, RZ ;  /* 0xfffffffe04057810 */ /* 0x000fe20007ffe0ff */
[----:B------:R0:W-:Y:S03]  /*20990*/  STL [R1+0x10], R10 ;  /* 0x0000100a01007387 */ /* 0x0001e60000100800 */
[----:B------:R-:W-:Y:S01]  /*209a0*/  ISETP.GE.AND P0, PT, R5, R0, PT ;  /* 0x000000000500720c */ /* 0x000fe20003f06270 */
[----:B------:R0:W-:-:S12]  /*209b0*/  STL [R1+0x14], R7 ;  /* 0x0000140701007387 */ /* 0x0001d80000100800 */
[----:B0-----:R-:W-:Y:S05]  /*209c0*/  @!P0 BRA `(.L_x_693) ;  /* 0x0000000400a88947 */ /* 0x001fea0003800000 */
[C---:B-----5:R-:W-:Y:S02]  /*209d0*/  IMAD R5, R4.reuse, 0x50, R8 ;  /* 0x0000005004057824 */ /* 0x060fe400078e0208 */
[----:B------:R-:W-:-:S03]  /*209e0*/  VIADD R4, R4, 0xffffffff ;  /* 0xffffffff04047836 */ /* 0x000fc60000000000 */
[----:B------:R-:W-:-:S07]  /*209f0*/  IADD3 R5, R5, -0xa0, RZ ;  /* 0xffffff6005057810 */ /* 0x000fce0007ffe0ff */
.L_x_710:
[----:B------:R-:W-:Y:S05]  /*20a00*/  YIELD ;  /* 0x0000000000007946 */ /* 0x000fea0003800000 */
[----:B------:R-:W-:Y:S04]  /*20a10*/  BSSY B1, `(.L_x_704) ;  /* 0x0000058000017945 */ /* 0x000fe80003800000 */
[----:B0-----:R-:W-:Y:S05]  /*20a20*/  @!P6 BRA `(.L_x_705) ;  /* 0x000000040058e947 */ /* 0x001fea0003800000 */
[----:B------:R-:W2:Y:S04]  /*20a30*/  LDL R6, [R1+0x10] ;  /* 0x0000100001067983 */ /* 0x000ea80000100800 */
[----:B------:R-:W3:Y:S01]  /*20a40*/  LDL R7, [R1+0x14] ;  /* 0x0000140001077983 */ /* 0x000ee20000100800 */
[----:B--2---:R-:W-:Y:S01]  /*20a50*/  IMAD R6, R6, 0x8, R9 ;  /* 0x0000000806067824 */ /* 0x004fe200078e0209 */
[----:B---3--:R-:W-:-:S04]  /*20a60*/  SHF.L.U32 R7, R7, 0x1f, RZ ;  /* 0x0000001f07077819 */ /* 0x008fc800000006ff */
[----:B------:R-:W0:Y:S02]  /*20a70*/  SYNCS.PHASECHK.TRANS64.TRYWAIT P0, [R6+URZ+0x388a0], R7 ;  /* 0x0388a007060075a7 */ /* 0x000e24000800017f */
[----:B0-----:R-:W-:Y:S05]  /*20a80*/  @!P0 BRA `(.L_x_706) ;  /* 0x00000054003c8947 */ /* 0x001fea0003800000 */
.L_x_829:
        /* <DEDUP_REMOVED lines=11> */
.L_x_707:
[----:B-1----:R-:W2:Y:S01]  /*20b40*/  LDL R8, [R1+0x10] ;  /* 0x0000100001087983 */ /* 0x002ea20000100800 */
        /* <DEDUP_REMOVED lines=8> */
[----:B------:R-:W-:Y:S01]  /*20bd0*/  UMOV UR7, 0x12f00000 ;  /* 0x12f0000000077882 */ /* 0x000fe20000000000 */
[----:B------:R-:W-:-:S04]  /*20be0*/  UMOV UR17, 0x40 ;  /* 0x0000004000117882 */ /* 0x000fc80000000000 */
        /* <DEDUP_REMOVED lines=21> */
.L_x_830:
[----:B------:R-:W-:Y:S05]  /*20d40*/  @P0 BRA `(.L_x_709) ;  /* 0x00000000001c0947 */ /* 0x000fea0003800000 */
[----:B------:R-:W2:Y:S01]  /*20d50*/  S2R R10, SR_TID.X ;  /* 0x00000000000a7919 */ /* 0x000ea20000002100 */
[----:B01----:R-:W-:-:S04]  /*20d60*/  IMAD.MOV.U32 R7, RZ, RZ, 0xa000 ;  /* 0x0000a000ff077424 */ /* 0x003fc800078e00ff */
[----:B------:R3:W-:Y:S01]  /*20d70*/  SYNCS.ARRIVE.TRANS64 RZ, [R6+URZ+0x388b0], R7 ;  /* 0x0388b00706ff79a7 */ /* 0x0007e2000800003f */
[----:B--2---:R-:W-:-:S04]  /*20d80*/  LOP3.LUT R10, R10, 0x1f, RZ, 0xc0, !PT ;  /* 0x0000001f0a0a7812 */ /* 0x004fc800078ec0ff */
[----:B------:R-:W-:-:S13]  /*20d90*/  ISETP.NE.AND P1, PT, R10, RZ, PT ;  /* 0x000000ff0a00720c */ /* 0x000fda0003f25270 */
[----:B---3--:R-:W-:Y:S05]  /*20da0*/  @!P1 BRA `(.L_x_709) ;  /* 0x0000000000049947 */ /* 0x008fea0003800000 */
[----:B------:R-:W-:Y:S01]  /*20db0*/  BPT.TRAP 0x1 ;  /* 0x000000040000795c */ /* 0x000fe20000300000 */
.L_x_709:
        /* <DEDUP_REMOVED lines=29> */
.L_x_705:
[----:B------:R-:W-:Y:S05]  /*20f90*/  BSYNC B1 ;  /* 0x0000000000017941 */ /* 0x000fea0003800000 */
.L_x_704:
[----:B01----:R-:W2:Y:S04]  /*20fa0*/  LDL.LU R6, [R1+0x10] ;  /* 0x0000100001067983 */ /* 0x003ea80000300800 */
[----:B------:R-:W3:Y:S01]  /*20fb0*/  LDL.LU R7, [R1+0x14] ;  /* 0x0000140001077983 */ /* 0x000ee20000300800 */
[----:B------:R-:W-:Y:S01]  /*20fc0*/  VIADD R4, R4, 0xffffffff ;  /* 0xffffffff04047836 */ /* 0x000fe20000000000 */
[----:B------:R-:W-:Y:S02]  /*20fd0*/  IADD3 R5, R5, -0x50, RZ ;  /* 0xffffffb005057810 */ /* 0x000fe40007ffe0ff */
[----:B--2---:R-:W-:-:S04]  /*20fe0*/  IADD3 R6, R6, 0x1, RZ ;  /* 0x0000000106067810 */ /* 0x004fc80007ffe0ff */
[----:B------:R-:W-:-:S04]  /*20ff0*/  ISETP.NE.AND P0, PT, R6, 0x2, PT ;  /* 0x000000020600780c */ /* 0x000fc80003f05270 */
[----:B------:R-:W-:Y:S02]  /*21000*/  SEL R8, R6, RZ, P0 ;  /* 0x000000ff06087207 */ /* 0x000fe40000000000 */
[----:B------:R-:W-:Y:S02]  /*21010*/  SEL R6, RZ, 0x1, P0 ;  /* 0x00000001ff067807 */ /* 0x000fe40000000000 */
[----:B------:R-:W-:Y:S01]  /*21020*/  ISETP.GT.AND P0, PT, R4, R0, PT ;  /* 0x000000000400720c */ /* 0x000fe20003f04270 */
[----:B------:R0:W-:Y:S01]  /*21030*/  STL [R1+0x10], R8 ;  /* 0x0000100801007387 */ /* 0x0001e20000100800 */
[----:B---3--:R-:W-:-:S05]  /*21040*/  LOP3.LUT R7, R7, R6, RZ, 0x3c, !PT ;  /* 0x0000000607077212 */ /* 0x008fca00078e3cff */
[----:B------:R0:W-:Y:S06]  /*21050*/  STL [R1+0x14], R7 ;  /* 0x0000140701007387 */ /* 0x0001ec0000100800 */
[----:B------:R-:W-:Y:S05]  /*21060*/  @P0 BRA `(.L_x_710) ;  /* 0xfffffff800640947 */ /* 0x000fea000383ffff */
.L_x_693:
[----:B------:R-:W-:Y:S05]  /*21070*/  BSYNC B0 ;  /* 0x0000000000007941 */ /* 0x000fea0003800000 */
.L_x_692:
[----:B------:R-:W2:Y:S01]  /*21080*/  LDL R6, [R1+0x38] ;  /* 0x0000380001067983 */ /* 0x000ea20000100800 */
[----:B------:R-:W-:Y:S05]  /*21090*/  @!P2 WARPSYNC.ALL ;  /* 0x000000000000a948 */ /* 0x000fea0003800000 */
[----:B------:R-:W-:Y:S01]  /*210a0*/  BSSY B6, `(.L_x_711) ;  /* 0x000036c000067945 */ /* 0x000fe20003800000 */
[----:B------:R-:W-:Y:S01]  /*210b0*/  @!P2 BAR.SYNC.DEFER_BLOCKING 0xc, 0x120 ;  /* 0x030480000000ab1d */ /* 0x000fe20000010000 */
[----:B--2---:R-:W-:-:S13]  /*210c0*/  ISETP.GT.AND P0, PT, R6, RZ, PT ;  /* 0x000000ff0600720c */ /* 0x004fda0003f04270 */
[----:B------:R-:W-:Y:S05]  /*210d0*/  @P0 BRA `(.L_x_712) ;  /* 0x0000000000480947 */ /* 0x000fea0003800000 */
[----:B------:R-:W1:Y:S02]  /*210e0*/  S2R R6, SR_TID.X ;  /* 0x0000000000067919 */ /* 0x000e640000002100 */
[----:B-1----:R-:W-:-:S04]  /*210f0*/  LOP3.LUT R6, R6, 0x1f, RZ, 0xc0, !PT ;  /* 0x0000001f06067812 */ /* 0x002fc800078ec0ff */
[----:B------:R-:W-:-:S13]  /*21100*/  ISETP.NE.AND P1, PT, R6, RZ, PT ;  /* 0x000000ff0600720c */ /* 0x000fda0003f25270 */
[----:B------:R-:W-:Y:S05]  /*21110*/  @P1 BRA `(.L_x_713) ;  /* 0x0000003400901947 */ /* 0x000fea0003800000 */
[----:B0-----:R-:W0:Y:S01]  /*21120*/  S2R R7, SR_LANEID ;  /* 0x0000000000077919 */ /* 0x001e220000000000 */
[----:B------:R-:W-:Y:S01]  /*21130*/  VOTEU.ANY UR4, UPT, PT ;  /* 0x0000000000047886 */ /* 0x000fe200038e0100 */
[----:B------:R-:W1:Y:S01]  /*21140*/  LDC.64 R2, c[0x0][0xc38] ;  /* 0x00030e00ff027b82 */ /* 0x000e620000000a00 */
[----:B------:R-:W0:Y:S01]  /*21150*/  FLO.U32 R0, UR4 ;  /* 0x0000000400007d00 */ /* 0x000e2200080e0000 */
[----:B------:R-:W-:-:S07]  /*21160*/  ULDC.64 UR6, c[0x0][0x208] ;  /* 0x0000820000067ab9 */ /* 0x000fce0000000a00 */
[----:B------:R-:W1:Y:S01]  /*21170*/  POPC R5, UR4 ;  /* 0x0000000400057d09 */ /* 0x000e620008000000 */
[----:B0-----:R-:W-:-:S13]  /*21180*/  ISETP.EQ.U32.AND P0, PT, R0, R7, PT ;  /* 0x000000070000720c */ /* 0x001fda0003f02070 */
[----:B-1----:R-:W2:Y:S01]  /*21190*/  @P0 ATOMG.E.ADD.STRONG.GPU PT, R3, desc[UR6][R2.64], R5 ;  /* 0x00000005020309a8 */ /* 0x002ea200081ee1c6 */
[----:B------:R-:W0:Y:S02]  /*211a0*/  S2R R4, SR_LTMASK ;  /* 0x0000000000047919 */ /* 0x000e240000003900 */
[----:B0-----:R-:W-:-:S04]  /*211b0*/  LOP3.LUT R4, R4, UR4, RZ, 0xc0, !PT ;  /* 0x0000000404047c12 */ /* 0x001fc8000f8ec0ff */
[----:B------:R-:W0:Y:S01]  /*211c0*/  POPC R7, R4 ;  /* 0x0000000400077309 */ /* 0x000e220000000000 */
[----:B--2---:R-:W0:Y:S02]  /*211d0*/  SHFL.IDX PT, R0, R3, R0, 0x1f ;  /* 0x00001f0003007589 */ /* 0x004e2400000e0000 */
[----:B0-----:R-:W-:Y:S01]  /*211e0*/  IADD3 R16, R0, UR36, R7 ;  /* 0x0000002400107c10 */ /* 0x001fe2000fffe007 */
[----:B------:R-:W-:Y:S06]  /*211f0*/  BRA `(.L_x_713) ;  /* 0x0000003400587947 */ /* 0x000fec0003800000 */
.L_x_712:
[----:B------:R-:W1:Y:S01]  /*21200*/  S2R R0, SR_CgaCtaId ;  /* 0x0000000000007919 */ /* 0x000e620000008800 */
[----:B------:R-:W-:-:S04]  /*21210*/  MOV R2, 0x400 ;  /* 0x0000040000027802 */ /* 0x000fc80000000f00 */
[----:B-1----:R-:W-:-:S05]  /*21220*/  LEA R3, R0, R2, 0x18 ;  /* 0x0000000200037211 */ /* 0x002fca00078ec0ff */
[----:B------:R1:W-:Y:S01]  /*21230*/  STL [R1+0x20], R3 ;  /* 0x0000200301007387 */ /* 0x0003e20000100800 */
[----:B------:R-:W-:-:S05]  /*21240*/  VIADD R0, R3, 0x24400 ;  /* 0x0002440003007836 */ /* 0x000fca0000000000 */
[----:B------:R-:W-:-:S13]  /*21250*/  LOP3.LUT P0, RZ, R0, 0x3ff, RZ, 0xc0, !PT ;  /* 0x000003ff00ff7812 */ /* 0x000fda000780c0ff */
[----:B-1----:R-:W-:Y:S05]  /*21260*/  @!P0 BRA `(.L_x_714) ;  /* 0x0000000000408947 */ /* 0x002fea0003800000 */
[----:B------:R-:W-:Y:S01]  /*21270*/  MOV R2, 0x0 ;  /* 0x0000000000027802 */ /* 0x000fe20000000f00 */
[----:B------:R-:W-:Y:S01]  /*21280*/  ULDC.64 UR6, c[0x4][0x1b8] ;  /* 0x01006e0000067ab9 */ /* 0x000fe20000000a00 */
[----:B------:R-:W-:Y:S01]  /*21290*/  ULDC.64 UR8, c[0x4][0x1c0] ;  /* 0x0100700000087ab9 */ /* 0x000fe20000000a00 */
[----:B------:R-:W-:Y:S01]  /*212a0*/  ULDC.64 UR4, c[0x4][0x118] ;  /* 0x0100460000047ab9 */ /* 0x000fe20000000a00 */
[----:B------:R-:W-:Y:S01]  /*212b0*/  MOV R4, UR6 ;  /* 0x0000000600047c02 */ /* 0x000fe20008000f00 */
[----:B------:R-:W-:Y:S01]  /*212c0*/  IMAD.U32 R5, RZ, RZ, UR7 ;  /* 0x00000007ff057e24 */ /* 0x000fe2000f8e00ff */
[----:B------:R-:W1:Y:S01]  /*212d0*/  LDC.64 R2, c[0x4][R2] ;  /* 0x0100000002027b82 */ /* 0x000e620000000a00 */
[----:B------:R-:W-:Y:S01]  /*212e0*/  MOV R6, UR8 ;  /* 0x0000000800067c02 */ /* 0x000fe20008000f00 */
[----:B0-----:R-:W-:Y:S01]  /*212f0*/  IMAD.U32 R7, RZ, RZ, UR9 ;  /* 0x00000009ff077e24 */ /* 0x001fe2000f8e00ff */
[----:B------:R-:W-:Y:S01]  /*21300*/  MOV R10, UR4 ;  /* 0x00000004000a7c02 */ /* 0x000fe20008000f00 */
[----:B------:R-:W-:Y:S01]  /*21310*/  IMAD.U32 R11, RZ, RZ, UR5 ;  /* 0x00000005ff0b7e24 */ /* 0x000fe2000f8e00ff */
[----:B-----5:R-:W-:Y:S01]  /*21320*/  MOV R8, 0x70 ;  /* 0x0000007000087802 */ /* 0x020fe20000000f00 */
[----:B------:R-:W-:Y:S01]  /*21330*/  IMAD.MOV.U32 R12, RZ, RZ, 0x1 ;  /* 0x00000001ff0c7424 */ /* 0x000fe200078e00ff */
[----:B------:R-:W-:-:S07]  /*21340*/  MOV R13, RZ ;  /* 0x000000ff000d7202 */ /* 0x000fce0000000f00 */
[----:B------:R-:W-:-:S07]  /*21350*/  LEPC R20, `(.L_x_714) ;  /* 0x000000001014794e */ /* 0x000fce0000000000 */
[----:B-1----:R-:W-:Y:S05]  /*21360*/  CALL.ABS.NOINC R2 ;  /* 0x0000000002007343 */ /* 0x002fea0003c00000 */
.L_x_714:
        /* <DEDUP_REMOVED lines=9> */
[----:B------:R-:W-:Y:S01]  /*21400*/  MOV R4, UR6 ;  /* 0x0000000600047c02 */ /* 0x000fe20008000f00 */
[----:B------:R-:W-:Y:S01]  /*21410*/  IMAD.U32 R5, RZ, RZ, UR7 ;  /* 0x00000007ff057e24 */ /* 0x000fe2000f8e00ff */
[----:B------:R-:W-:Y:S01]  /*21420*/  MOV R6, UR8 ;  /* 0x0000000800067c02 */ /* 0x000fe20008000f00 */
[----:B0-----:R-:W-:Y:S01]  /*21430*/  IMAD.U32 R7, RZ, RZ, UR9 ;  /* 0x00000009ff077e24 */ /* 0x001fe2000f8e00ff */
[----:B------:R-:W-:Y:S01]  /*21440*/  MOV R10, UR4 ;  /* 0x00000004000a7c02 */ /* 0x000fe20008000f00 */
[----:B------:R-:W-:Y:S01]  /*21450*/  IMAD.U32 R11, RZ, RZ, UR5 ;  /* 0x00000005ff0b7e24 */ /* 0x000fe2000f8e00ff */
[----:B-----5:R-:W-:Y:S01]  /*21460*/  MOV R8, 0x70 ;  /* 0x0000007000087802 */ /* 0x020fe20000000f00 */
[----:B------:R-:W-:Y:S01]  /*21470*/  IMAD.MOV.U32 R12, RZ, RZ, 0x1 ;  /* 0x00000001ff0c7424 */ /* 0x000fe200078e00ff */
[----:B-1----:R-:W-:-:S07]  /*21480*/  MOV R13, RZ ;  /* 0x000000ff000d7202 */ /* 0x002fce0000000f00 */
[----:B------:R-:W-:-:S07]  /*21490*/  LEPC R20, `(.L_x_716) ;  /* 0x000000001014794e */ /* 0x000fce0000000000 */
[----:B--2---:R-:W-:Y:S05]  /*214a0*/  CALL.ABS.NOINC R2 ;  /* 0x0000000002007343 */ /* 0x004fea0003c00000 */
.L_x_716:
[----:B------:R-:W-:Y:S01]  /*214b0*/  MOV R2, 0x0 ;  /* 0x0000000000027802 */ /* 0x000fe20000000f00 */
[----:B------:R-:W-:Y:S01]  /*214c0*/  ULDC.64 UR4, c[0x4][0x1b8] ;  /* 0x01006e0000047ab9 */ /* 0x000fe20000000a00 */
[----:B------:R-:W-:Y:S01]  /*214d0*/  ULDC.64 UR6, c[0x4][0x1c0] ;  /* 0x0100700000067ab9 */ /* 0x000fe20000000a00 */
[----:B------:R-:W-:Y:S01]  /*214e0*/  ULDC.64 UR8, c[0x4][0x128] ;  /* 0x01004a0000087ab9 */ /* 0x000fe20000000a00 */
[----:B------:R-:W-:Y:S01]  /*214f0*/  IMAD.U32 R4, RZ, RZ, UR4 ;  /* 0x00000004ff047e24 */ /* 0x000fe2000f8e00ff */
[----:B------:R-:W-:Y:S01]  /*21500*/  MOV R5, UR5 ;  /* 0x0000000500057c02 */ /* 0x000fe20008000f00 */
[----:B------:R-:W0:Y:S01]  /*21510*/  LDC.64 R2, c[0x4][R2] ;  /* 0x0100000002027b82 */ /* 0x000e220000000a00 */
[----:B------:R-:W-:Y:S01]  /*21520*/  IMAD.U32 R6, RZ, RZ, UR6 ;  /* 0x00000006ff067e24 */ /* 0x000fe2000f8e00ff */
[----:B------:R-:W-:Y:S01]  /*21530*/  MOV R7, UR7 ;  /* 0x0000000700077c02 */ /* 0x000fe20008000f00 */
[----:B------:R-:W-:Y:S01]  /*21540*/  IMAD.U32 R10, RZ, RZ, UR8 ;  /* 0x00000008ff0a7e24 */ /* 0x000fe2000f8e00ff */
[----:B------:R-:W-:Y:S01]  /*21550*/  MOV R11, UR9 ;  /* 0x00000009000b7c02 */ /* 0x000fe20008000f00 */
[----:B------:R-:W-:Y:S01]  /*21560*/  IMAD.MOV.U32 R8, RZ, RZ, 0x70 ;  /* 0x00000070ff087424 */ /* 0x000fe200078e00ff */
[----:B------:R-:W-:Y:S01]  /*21570*/  MOV R12, 0x1 ;  /* 0x00000001000c7802 */ /* 0x000fe20000000f00 */
[----:B------:R-:W-:-:S07]  /*21580*/  IMAD.MOV.U32 R13, RZ, RZ, RZ ;  /* 0x000000ffff0d7224 */ /* 0x000fce00078e00ff */
[----:B------:R-:W-:-:S07]  /*21590*/  LEPC R20, `(.L_x_715) ;  /* 0x000000001014794e */ /* 0x000fce0000000000 */
[----:B0-----:R-:W-:Y:S05]  /*215a0*/  CALL.ABS.NOINC R2 ;  /* 0x0000000002007343 */ /* 0x001fea0003c00000 */
.L_x_715:
        /* <DEDUP_REMOVED lines=8> */
[----:B------:R-:W1:Y:S02]  /*21630*/  S2R R6, SR_TID.X ;  /* 0x0000000000067919 */ /* 0x000e640000002100 */
[----:B-1----:R-:W-:-:S04]  /*21640*/  LOP3.LUT R6, R6, 0x1f, RZ, 0xc0, !PT ;  /* 0x0000001f06067812 */ /* 0x002fc800078ec0ff */
        /* <DEDUP_REMOVED lines=9> */
[----:B------:R-:W1:Y:S01]  /*216e0*/  LDC R4, c[0x0][0x428] ;  /* 0x00010a00ff047b82 */ /* 0x000e620000000800 */
[----:B------:R-:W-:-:S06]  /*216f0*/  MOV R0, R5 ;  /* 0x0000000500007202 */ /* 0x000fcc0000000f00 */
[----:B------:R2:W5:Y:S01]  /*21700*/  @P0 LDG.E R0, desc[UR6][R2.64] ;  /* 0x0000000602000981 */ /* 0x000562000c1e1900 */
[----:B------:R-:W-:Y:S02]  /*21710*/  PLOP3.LUT P1, PT, P6, PT, PT, 0x8, 0x0 ;  /* 0x000000000000781c */ /* 0x000fe4000372e170 */
[----:B-1----:R-:W-:Y:S02]  /*21720*/  ISETP.NE.AND P0, PT, R4, 0x1, PT ;  /* 0x000000010400780c */ /* 0x002fe40003f05270 */
[----:B------:R-:W-:-:S11]  /*21730*/  MOV R4, R18 ;  /* 0x0000001200047202 */ /* 0x000fd60000000f00 */
[----:B--2---:R-:W1:Y:S08]  /*21740*/  @P0 LDC R3, c[0x0][0x42c] ;  /* 0x00010b00ff030b82 */ /* 0x004e700000000800 */
[----:B------:R-:W2:Y:S01]  /*21750*/  @P0 LDC R2, c[0x0][0x430] ;  /* 0x00010c00ff020b82 */ /* 0x000ea20000000800 */
[----:B-1----:R-:W-:-:S05]  /*21760*/  @P0 IMAD.HI.U32 R3, R18, R3, RZ ;  /* 0x0000000312030227 */ /* 0x002fca00078e00ff */
[----:B--2---:R-:W-:Y:S02]  /*21770*/  @P0 SHF.R.U32.HI R4, RZ, R2, R3 ;  /* 0x00000002ff040219 */ /* 0x004fe40000011603 */
[----:B------:R-:W-:-:S04]  /*21780*/  ISETP.NE.U32.AND P0, PT, RZ, UR4, PT ;  /* 0x00000004ff007c0c */ /* 0x000fc8000bf05070 */
[----:B------:R-:W-:-:S04]  /*21790*/  ISETP.NE.AND.EX P0, PT, RZ, UR5, PT, P0 ;  /* 0x00000005ff007c0c */ /* 0x000fc8000bf05300 */
[----:B------:R-:W-:-:S09]  /*217a0*/  SEL R2, R5, RZ, !P0 ;  /* 0x000000ff05027207 */ /* 0x000fd20004000000 */
.L_x_717:
        /* <DEDUP_REMOVED lines=10> */
[----:B------:R-:W1:Y:S01]  /*21850*/  S2R R3, SR_TID.X ;  /* 0x0000000000037919 */ /* 0x000e620000002100 */
[----:B------:R-:W-:Y:S01]  /*21860*/  UMOV UR4, 0x40 ;  /* 0x0000004000047882 */ /* 0x000fe20000000000 */
[----:B-1----:R-:W-:-:S04]  /*21870*/  LOP3.LUT R3, R3, 0x1f, RZ, 0xc0, !PT ;  /* 0x0000001f03037812 */ /* 0x002fc800078ec0ff */
[----:B------:R-:W-:-:S04]  /*21880*/  ISETP.NE.AND P2, PT, R3, RZ, PT ;  /* 0x000000ff0300720c */ /* 0x000fc80003f45270 */
[----:B------:R-:W-:-:S09]  /*21890*/  PLOP3.LUT P1, PT, P2, PT, PT, 0x8, 0x0 ;  /* 0x000000000000781c */ /* 0x000fd2000172e170 */
[----:B------:R-:W-:-:S05]  /*218a0*/  VOTEU.ALL UP0, P2 ;  /* 0x00000000003f7886 */ /* 0x000fca0001000000 */
.L_x_718:
        /* <DEDUP_REMOVED lines=15> */
.L_x_719:
        /* <DEDUP_REMOVED lines=15> */
.L_x_720:
        /* <DEDUP_REMOVED lines=9> */
[----:B0----5:R-:W0:Y:S01]  /*21b20*/  LDC.64 R8, c[0x0][0x3f8] ;  /* 0x0000fe00ff087b82 */ /* 0x021e220000000a00 */
[----:B------:R-:W-:Y:S02]  /*21b30*/  ULDC.64 UR4, c[0x0][0xa08] ;  /* 0x0002820000047ab9 */ /* 0x000fe40000000a00 */
[----:B0-----:R-:W-:Y:S01]  /*21b40*/  LOP3.LUT P0, RZ, R8, UR4, RZ, 0xfc, !PT ;  /* 0x0000000408ff7c12 */ /* 0x001fe2000f80fcff */
[----:B------:R-:W-:-:S03]  /*21b50*/  UMOV UR4, 0xffffffff ;  /* 0xffffffff00047882 */ /* 0x000fc60000000000 */
[----:B------:R-:W-:-:S04]  /*21b60*/  LOP3.LUT P0, RZ, R9, UR5, RZ, 0xfc, P0 ;  /* 0x0000000509ff7c12 */ /* 0x000fc8000800fcff */
[----:B------:R-:W-:Y:S01]  /*21b70*/  SEL R5, R0, RZ, !P0 ;  /* 0x000000ff00057207 */ /* 0x000fe20004000000 */
[----:B------:R-:W-:Y:S08]  /*21b80*/  BRA.DIV UR4, `(.L_x_721) ;  /* 0x0000004604247947 */ /* 0x000ff0000b800000 */
.L_x_833:
[----:B------:R-:W2:Y:S01]  /*21b90*/  LDL R3, [R1+0x28] ;  /* 0x0000280001037983 */ /* 0x000ea20000100800 */
[----:B------:R-:W-:Y:S01]  /*21ba0*/  UMOV UR4, 0xffffffff ;  /* 0xffffffff00047882 */ /* 0x000fe20000000000 */
[----:B------:R-:W-:Y:S01]  /*21bb0*/  SHF.R.S32.HI R12, RZ, 0x1f, R0 ;  /* 0x0000001fff0c7819 */ /* 0x000fe20000011400 */
[----:B--2---:R-:W-:Y:S01]  /*21bc0*/  VIADD R3, R3, 0xffffffff ;  /* 0xffffffff03037836 */ /* 0x004fe20000000000 */
[----:B------:R-:W-:Y:S06]  /*21bd0*/  BRA.DIV UR4, `(.L_x_722) ;  /* 0x0000004604447947 */ /* 0x000fec000b800000 */
[----:B------:R-:W-:-:S13]  /*21be0*/  ELECT P6, URZ, PT ;  /* 0x00000000003f782f */ /* 0x000fda00038c0000 */
.L_x_836:
[----:B------:R-:W-:Y:S05]  /*21bf0*/  @!P6 BRA `(.L_x_723) ;  /* 0x000000040048e947 */ /* 0x000fea0003800000 */
[----:B------:R0:W-:Y:S01]  /*21c00*/  STL [R1+0xc], R3 ;  /* 0x00000c0301007387 */ /* 0x0001e20000100800 */
[----:B------:R-:W-:-:S04]  /*21c10*/  ISETP.NE.U32.AND P0, PT, R8, RZ, PT ;  /* 0x000000ff0800720c */ /* 0x000fc80003f05070 */
[----:B------:R-:W-:-:S13]  /*21c20*/  ISETP.NE.AND.EX P0, PT, R9, RZ, PT, P0 ;  /* 0x000000ff0900720c */ /* 0x000fda0003f05300 */
[----:B0-----:R-:W-:Y:S05]  /*21c30*/  @!P0 BRA `(.L_x_724) ;  /* 0x0000000000508947 */ /* 0x001fea0003800000 */
[----:B------:R-:W0:Y:S01]  /*21c40*/  LDC R10, c[0x0][0x41c] ;  /* 0x00010700ff0a7b82 */ /* 0x000e220000000800 */
[----:B------:R-:W-:Y:S01]  /*21c50*/  MOV R5, R3 ;  /* 0x0000000300057202 */ /* 0x000fe20000000f00 */
[----:B------:R-:W-:Y:S01]  /*21c60*/  ULDC.64 UR4, c[0x0][0x408] ;  /* 0x0001020000047ab9 */ /* 0x000fe20000000a00 */
[----:B------:R-:W-:Y:S01]  /*21c70*/  ULDC.64 UR6, c[0x0][0x208] ;  /* 0x0000820000067ab9 */ /* 0x000fe20000000a00 */
[----:B0-----:R-:W-:-:S13]  /*21c80*/  ISETP.NE.AND P0, PT, R10, 0x1, PT ;  /* 0x000000010a00780c */ /* 0x001fda0003f05270 */
[----:B------:R-:W0:Y:S02]  /*21c90*/  @P0 LDC.64 R6, c[0x0][0x420] ;  /* 0x00010800ff060b82 */ /* 0x000e240000000a00 */
[----:B0-----:R-:W-:-:S05]  /*21ca0*/  @P0 IMAD.HI.U32 R6, R3, R6, RZ ;  /* 0x0000000603060227 */ /* 0x001fca00078e00ff */
[----:B------:R-:W-:-:S05]  /*21cb0*/  @P0 SHF.R.U32.HI R5, RZ, R7, R6 ;  /* 0x00000007ff050219 */ /* 0x000fca0000011606 */
[----:B------:R-:W-:-:S04]  /*21cc0*/  IMAD.MOV R6, RZ, RZ, -R5 ;  /* 0x000000ffff067224 */ /* 0x000fc800078e0a05 */
[----:B------:R-:W-:Y:S02]  /*21cd0*/  IMAD R7, R10, R6, R3 ;  /* 0x000000060a077224 */ /* 0x000fe400078e0203 */
[----:B------:R-:W-:-:S03]  /*21ce0*/  IMAD R6, R12, UR4, RZ ;  /* 0x000000040c067c24 */ /* 0x000fc6000f8e02ff */
[----:B------:R0:W-:Y:S01]  /*21cf0*/  STL [R1+0xc], R7 ;  /* 0x00000c0701007387 */ /* 0x0001e20000100800 */
[----:B------:R-:W-:Y:S01]  /*21d00*/  IMAD R10, R0, UR5, R6 ;  /* 0x00000005000a7c24 */ /* 0x000fe2000f8e0206 */
[----:B------:R-:W-:Y:S02]  /*21d10*/  MOV R6, R5 ;  /* 0x0000000500067202 */ /* 0x000fe40000000f00 */
[----:B0-----:R-:W-:-:S03]  /*21d20*/  SHF.R.S32.HI R7, RZ, 0x1f, R5 ;  /* 0x0000001fff077819 */ /* 0x001fc60000011405 */
[----:B------:R-:W-:-:S04]  /*21d30*/  IMAD.WIDE.U32 R6, R0, UR4, R6 ;  /* 0x0000000400067c25 */ /* 0x000fc8000f8e0006 */
[----:B------:R-:W-:Y:S01]  /*21d40*/  IMAD.IADD R5, R7, 0x1, R10 ;  /* 0x0000000107057824 */ /* 0x000fe200078e020a */
[----:B------:R-:W-:-:S04]  /*21d50*/  LEA R10, P0, R6, R8, 0x2 ;  /* 0x00000008060a7211 */ /* 0x000fc800078010ff */
[----:B------:R-:W-:-:S05]  /*21d60*/  LEA.HI.X R11, R6, R9, R5, 0x2, P0 ;  /* 0x00000009060b7211 */ /* 0x000fca00000f1405 */
[----:B------:R0:W5:Y:S04]  /*21d70*/  LDG.E R5, desc[UR6][R10.64] ;  /* 0x000000060a057981 */ /* 0x000168000c1e1900 */
.L_x_724:
[----:B------:R-:W2:Y:S01]  /*21d80*/  LDL R6, [R1] ;  /* 0x0000000001067983 */ /* 0x000ea20000100800 */
[----:B0-----:R-:W-:-:S03]  /*21d90*/  MOV R10, 0x400 ;  /* 0x00000400000a7802 */ /* 0x001fc60000000f00 */
[----:B------:R-:W3:Y:S01]  /*21da0*/  LDL R7, [R1+0x8] ;  /* 0x0000080001077983 */ /* 0x000ee20000100800 */
[----:B------:R-:W0:Y:S02]  /*21db0*/  S2R R11, SR_CgaCtaId ;  /* 0x00000000000b7919 */ /* 0x000e240000008800 */
[----:B0-----:R-:W-:-:S04]  /*21dc0*/  LEA R10, R11, R10, 0x18 ;  /* 0x0000000a0b0a7211 */ /* 0x001fc800078ec0ff */
[----:B--2---:R-:W-:Y:S02]  /*21dd0*/  LEA R6, R6, R10, 0x3 ;  /* 0x0000000a06067211 */ /* 0x004fe400078e18ff */
[----:B---3--:R-:W-:-:S04]  /*21de0*/  SHF.L.U32 R7, R7, 0x1f, RZ ;  /* 0x0000001f07077819 */ /* 0x008fc800000006ff */
[----:B------:R-:W0:Y:S02]  /*21df0*/  SYNCS.PHASECHK.TRANS64.TRYWAIT P0, [R6+URZ+0x38840], R7 ;  /* 0x03884007060075a7 */ /* 0x000e24000800017f */
[----:B0-----:R-:W-:Y:S05]  /*21e00*/  @!P0 BRA `(.L_x_725) ;  /* 0x0000004000d88947 */ /* 0x001fea0003800000 */
.L_x_837:
        /* <DEDUP_REMOVED lines=11> */
.L_x_726:
        /* <DEDUP_REMOVED lines=38> */
.L_x_723:
        /* <DEDUP_REMOVED lines=17> */
[----:B------:R-:W-:Y:S01]  /*22230*/  UMOV UR15, 0x12f00000 ;  /* 0x12f00000000f7882 */ /* 0x000fe20000000000 */
[----:B------:R-:W-:Y:S01]  /*22240*/  @P0 MOV R6, 0x10000 ;  /* 0x0001000000060802 */ /* 0x000fe20000000f00 */
        /* <DEDUP_REMOVED lines=31> */
[----:B------:R-:W-:-:S04]  /*22440*/  LOP3.LUT R2, R2, 0xfffffffe, RZ, 0xc0, !PT ;  /* 0xfffffffe02027812 */ /* 0x000fc800078ec0ff */
[----:B------:R-:W-:-:S04]  /*22450*/  IADD3 R2, R11, -R2, RZ ;  /* 0x800000020b027210 */ /* 0x000fc80007ffe0ff */
[----:B------:R-:W-:-:S04]  /*22460*/  SHF.L.U32 R2, R2, 0x1f, RZ ;  /* 0x0000001f02027819 */ /* 0x000fc800000006ff */
[----:B------:R-:W1:Y:S02]  /*22470*/  SYNCS.PHASECHK.TRANS64.TRYWAIT P0, [R7+URZ+0x38820], R2 ;  /* 0x03882002070075a7 */ /* 0x000e64000800017f */
[----:B01----:R-:W-:Y:S05]  /*22480*/  @!P0 BRA `(.L_x_728) ;  /* 0x0000003c004c8947 */ /* 0x003fea0003800000 */
.L_x_838:
[----:B------:R-:W-:Y:S05]  /*22490*/  BSYNC B0 ;  /* 0x0000000000007941 */ /* 0x000fea0003800000 */
.L_x_727:
[----:B0-----:R-:W2:Y:S01]  /*224a0*/  LDL.LU R6, [R1+0x38] ;  /* 0x0000380001067983 */ /* 0x001ea20000300800 */
[----:B------:R-:W-:Y:S01]  /*224b0*/  BSSY B0, `(.L_x_729) ;  /* 0x00001ce000007945 */ /* 0x000fe20003800000 */
[----:B--2---:R-:W-:-:S13]  /*224c0*/  ISETP.GE.AND P0, PT, R6, 0x51, PT ;  /* 0x000000510600780c */ /* 0x004fda0003f06270 */
[----:B------:R-:W-:Y:S05]  /*224d0*/  @!P0 BRA `(.L_x_730) ;  /* 0x0000001c002c8947 */ /* 0x000fea0003800000 */
[----:B------:R-:W2:Y:S01]  /*224e0*/  LDL R6, [R1+0x28] ;  /* 0x0000280001067983 */ /* 0x000ea20000100800 */
[----:B------:R-:W-:Y:S01]  /*224f0*/  MOV R2, 0x1 ;  /* 0x0000000100027802 */ /* 0x000fe20000000f00 */
[----:B------:R-:W-:Y:S01]  /*22500*/  BSSY B1, `(.L_x_731) ;  /* 0x000009e000017945 */ /* 0x000fe20003800000 */
[----:B--2---:R-:W-:-:S05]  /*22510*/  IMAD.MOV R13, RZ, RZ, -R6 ;  /* 0x000000ffff0d7224 */ /* 0x004fca00078e0a06 */
[----:B------:R-:W-:-:S05]  /*22520*/  VIADDMNMX R13, R13, R2, 0xffffffff, !PT ;  /* 0xffffffff0d0d7446 */ /* 0x000fca0007800102 */
[C---:B------:R-:W-:Y:S01]  /*22530*/  IMAD.IADD R2, R6.reuse, 0x1, R13 ;  /* 0x0000000106027824 */ /* 0x040fe200078e020d */
[----:B------:R-:W-:-:S04]  /*22540*/  IADD3 R6, R6, -0x2, RZ ;  /* 0xfffffffe06067810 */ /* 0x000fc80007ffe0ff */
[----:B------:R-:W-:-:S04]  /*22550*/  LOP3.LUT R2, R2, 0x1, RZ, 0xc0, !PT ;  /* 0x0000000102027812 */ /* 0x000fc800078ec0ff */
[----:B------:R-:W-:-:S13]  /*22560*/  ISETP.NE.U32.AND P0, PT, R2, 0x1, PT ;  /* 0x000000010200780c */ /* 0x000fda0003f05070 */
        /* <DEDUP_REMOVED lines=10> */
[----:B------:R-:W-:Y:S02]  /*22610*/  ISETP.NE.U32.AND P0, PT, R8, RZ, PT ;  /* 0x000000ff0800720c */ /* 0x000fe40003f05070 */
[----:B------:R-:W-:Y:S02]  /*22620*/  MOV R2, R5 ;  /* 0x0000000500027202 */ /* 0x000fe40000000f00 */
[----:B------:R-:W-:-:S13]  /*22630*/  ISETP.NE.AND.EX P0, PT, R9, RZ, PT, P0 ;  /* 0x000000ff0900720c */ /* 0x000fda0003f05300 */
[----:B------:R-:W-:Y:S05]  /*22640*/  @!P0 BRA `(.L_x_735) ;  /* 0x00000000004c8947 */ /* 0x000fea0003800000 */
[----:B------:R-:W0:Y:S01]  /*22650*/  LDC R17, c[0x0][0x41c] ;  /* 0x00010700ff117b82 */ /* 0x000e220000000800 */
[----:B------:R-:W-:Y:S01]  /*22660*/  IMAD.MOV.U32 R2, RZ, RZ, R6 ;  /* 0x000000ffff027224 */ /* 0x000fe200078e0006 */
[----:B------:R-:W-:Y:S01]  /*22670*/  ULDC.64 UR4, c[0x0][0x408] ;  /* 0x0001020000047ab9 */ /* 0x000fe20000000a00 */
[----:B------:R-:W-:Y:S01]  /*22680*/  ULDC.64 UR6, c[0x0][0x208] ;  /* 0x0000820000067ab9 */ /* 0x000fe20000000a00 */
[----:B0-----:R-:W-:-:S13]  /*22690*/  ISETP.NE.AND P0, PT, R17, 0x1, PT ;  /* 0x000000011100780c */ /* 0x001fda0003f05270 */
[----:B------:R-:W0:Y:S02]  /*226a0*/  @P0 LDC.64 R10, c[0x0][0x420] ;  /* 0x00010800ff0a0b82 */ /* 0x000e240000000a00 */
[----:B0-----:R-:W-:-:S05]  /*226b0*/  @P0 IMAD.HI.U32 R10, R6, R10, RZ ;  /* 0x0000000a060a0227 */ /* 0x001fca00078e00ff */
[----:B------:R-:W-:Y:S01]  /*226c0*/  @P0 SHF.R.U32.HI R2, RZ, R11, R10 ;  /* 0x0000000bff020219 */ /* 0x000fe2000001160a */
[----:B------:R-:W-:-:S03]  /*226d0*/  IMAD R10, R12, UR4, RZ ;  /* 0x000000040c0a7c24 */ /* 0x000fc6000f8e02ff */
[----:B------:R-:W-:Y:S01]  /*226e0*/  SHF.R.S32.HI R11, RZ, 0x1f, R2 ;  /* 0x0000001fff0b7819 */ /* 0x000fe20000011402 */
[----:B------:R-:W-:Y:S01]  /*226f0*/  IMAD R15, R0, UR5, R10 ;  /* 0x00000005000f7c24 */ /* 0x000fe2000f8e020a */
[----:B------:R-:W-:Y:S02]  /*22700*/  MOV R10, R2 ;  /* 0x00000002000a7202 */ /* 0x000fe40000000f00 */
[----:B------:R-:W-:-:S03]  /*22710*/  IADD3 R2, -R2, RZ, RZ ;  /* 0x000000ff02027210 */ /* 0x000fc60007ffe1ff */
[----:B------:R-:W-:-:S04]  /*22720*/  IMAD.WIDE.U32 R10, R0, UR4, R10 ;  /* 0x00000004000a7c25 */ /* 0x000fc8000f8e000a */
[----:B------:R-:W-:Y:S01]  /*22730*/  IMAD.IADD R15, R15, 0x1, R11 ;  /* 0x000000010f0f7824 */ /* 0x000fe200078e020b */
[----:B------:R-:W-:Y:S01]  /*22740*/  LEA R8, P0, R10, R8, 0x2 ;  /* 0x000000080a087211 */ /* 0x000fe200078010ff */
[----:B------:R-:W-:-:S03]  /*22750*/  IMAD R6, R17, R2, R6 ;  /* 0x0000000211067224 */ /* 0x000fc600078e0206 */
[----:B------:R-:W-:-:S05]  /*22760*/  LEA.HI.X R9, R10, R9, R15, 0x2, P0 ;  /* 0x000000090a097211 */ /* 0x000fca00000f140f */
[----:B------:R0:W5:Y:S04]  /*22770*/  LDG.E R2, desc[UR6][R8.64] ;  /* 0x0000000608027981 */ /* 0x000168000c1e1900 */
.L_x_735:
[----:B0-----:R-:W0:Y:S01]  /*22780*/  S2R R9, SR_CgaCtaId ;  /* 0x0000000000097919 */ /* 0x001e220000008800 */
[----:B------:R-:W-:-:S04]  /*22790*/  MOV R8, 0x400 ;  /* 0x0000040000087802 */ /* 0x000fc80000000f00 */
[----:B0-----:R-:W-:Y:S02]  /*227a0*/  LEA R8, R9, R8, 0x18 ;  /* 0x0000000809087211 */ /* 0x001fe400078ec0ff */
[----:B------:R-:W-:-:S03]  /*227b0*/  SHF.L.U32 R9, R14, 0x1f, RZ ;  /* 0x0000001f0e097819 */ /* 0x000fc600000006ff */
[----:B------:R-:W-:-:S04]  /*227c0*/  IMAD R8, R7, 0x8, R8 ;  /* 0x0000000807087824 */ /* 0x000fc800078e0208 */
[----:B------:R-:W0:Y:S02]  /*227d0*/  SYNCS.PHASECHK.TRANS64.TRYWAIT P0, [R8+URZ+0x38840], R9 ;  /* 0x03884009080075a7 */ /* 0x000e24000800017f */
[----:B0-----:R-:W-:Y:S05]  /*227e0*/  @!P0 BRA `(.L_x_736) ;  /* 0x0000003800948947 */ /* 0x001fea0003800000 */
.L_x_839:
[----:B------:R-:W1:Y:S02]  /*227f0*/  S2R R10, SR_TID.X ;  /* 0x00000000000a7919 */ /* 0x000e640000002100 */
[----:B-1----:R-:W-:-:S04]  /*22800*/  LOP3.LUT R10, R10, 0x7f, RZ, 0xc0, !PT ;  /* 0x0000007f0a0a7812 */ /* 0x002fc800078ec0ff */
[----:B------:R-:W-:-:S13]  /*22810*/  ISETP.NE.AND P0, PT, R10, RZ, PT ;  /* 0x000000ff0a00720c */ /* 0x000fda0003f05270 */
[----:B------:R-:W-:Y:S05]  /*22820*/  @P0 BRA `(.L_x_737) ;  /* 0x00000000001c0947 */ /* 0x000fea0003800000 */
[----:B------:R-:W1:Y:S01]  /*22830*/  S2R R10, SR_TID.X ;  /* 0x00000000000a7919 */ /* 0x000e620000002100 */
[----:B0-----:R-:W-:-:S04]  /*22840*/  MOV R9, 0xa000 ;  /* 0x0000a00000097802 */ /* 0x001fc80000000f00 */
[----:B------:R2:W-:Y:S01]  /*22850*/  SYNCS.ARRIVE.TRANS64 RZ, [R8+URZ+0x38830], R9 ;  /* 0x0388300908ff79a7 */ /* 0x0005e2000800003f */
[----:B-1----:R-:W-:-:S04]  /*22860*/  LOP3.LUT R10, R10, 0x1f, RZ, 0xc0, !PT ;  /* 0x0000001f0a0a7812 */ /* 0x002fc800078ec0ff */
[----:B------:R-:W-:-:S13]  /*22870*/  ISETP.NE.AND P1, PT, R10, RZ, PT ;  /* 0x000000ff0a00720c */ /* 0x000fda0003f25270 */
[----:B--2---:R-:W-:Y:S05]  /*22880*/  @!P1 BRA `(.L_x_737) ;  /* 0x0000000000049947 */ /* 0x004fea0003800000 */
[----:B------:R-:W-:Y:S01]  /*22890*/  BPT.TRAP 0x1 ;  /* 0x000000040000795c */ /* 0x000fe20000300000 */
.L_x_737:
[----:B------:R-:W2:Y:S04]  /*228a0*/  LDL R17, [R1+0x4] ;  /* 0x0000040001117983 */ /* 0x000ea80000100800 */
[----:B0-----:R-:W3:Y:S01]  /*228b0*/  LDL.LU R9, [R1+0x8] ;  /* 0x0000080001097983 */ /* 0x001ee20000300800 */
[----:B------:R-:W-:Y:S02]  /*228c0*/  MOV R11, 0x400 ;  /* 0x00000400000b7802 */ /* 0x000fe40000000f00 */
[----:B------:R-:W-:Y:S01]  /*228d0*/  R2UR UR9, R8 ;  /* 0x00000000080972ca */ /* 0x000fe200000e0000 */
[----:B------:R-:W4:Y:S01]  /*228e0*/  LDL R10, [R1] ;  /* 0x00000000010a7983 */ /* 0x000f220000100800 */
[----:B------:R-:W0:Y:S01]  /*228f0*/  S2R R15, SR_CgaCtaId ;  /* 0x00000000000f7919 */ /* 0x000e220000008800 */
[----:B------:R-:W-:Y:S01]  /*22900*/  R2UR UR11, R6 ;  /* 0x00000000060b72ca */ /* 0x000fe200000e0000 */
[----:B------:R-:W-:Y:S01]  /*22910*/  UIADD3 UR4, UP0, UR38, 0x370, URZ ;  /* 0x0000037026047890 */ /* 0x000fe2000ff1e03f */
[----:B------:R-:W-:-:S02]  /*22920*/  R2UR UR12, R4 ;  /* 0x00000000040c72ca */ /* 0x000fc400000e0000 */
[----:B-----5:R-:W-:-:S06]  /*22930*/  R2UR UR13, R2 ;  /* 0x00000000020d72ca */ /* 0x020fcc00000e0000 */
[----:B------:R-:W-:Y:S01]  /*22940*/  UIADD3 UR9, UR9, 0x38830, URZ ;  /* 0x0003883009097890 */ /* 0x000fe2000fffe03f */
[----:B0-----:R-:W-:-:S05]  /*22950*/  LEA R11, R15, R11, 0x18 ;  /* 0x0000000b0f0b7211 */ /* 0x001fca00078ec0ff */
[----:B------:R-:W-:-:S05]  /*22960*/  IMAD R8, R7, 0xa000, R11 ;  /* 0x0000a00007087824 */ /* 0x000fca00078e020b */
[----:B------:R-:W-:Y:S01]  /*22970*/  R2UR UR14, R8 ;  /* 0x00000000080e72ca */ /* 0x000fe200000e0000 */
[----:B------:R-:W-:Y:S01]  /*22980*/  UMOV UR10, URZ ;  /* 0x0000003f000a7c82 */ /* 0x000fe20008000000 */
[----:B------:R-:W-:Y:S01]  /*22990*/  UMOV UR6, 0x0 ;  /* 0x0000000000067882 */ /* 0x000fe20000000000 */
[----:B------:R-:W-:Y:S01]  /*229a0*/  UMOV UR7, 0x14f00000 ;  /* 0x14f0000000077882 */ /* 0x000fe20000000000 */
[----:B------:R-:W-:-:S09]  /*229b0*/  UMOV UR17, 0x40 ;  /* 0x0000004000117882 */ /* 0x000fd20000000000 */
[----:B------:R-:W-:Y:S02]  /*229c0*/  UIADD3 UR8, UR14, 0x24400, URZ ;  /* 0x000244000e087890 */ /* 0x000fe4000fffe03f */
[----:B------:R-:W-:Y:S02]  /*229d0*/  UIADD3 UR15, UR14, 0x26c00, URZ ;  /* 0x00026c000e0f7890 */ /* 0x000fe4000fffe03f */
[----:B------:R-:W-:Y:S02]  /*229e0*/  UIADD3 UR16, UR14, 0x29400, URZ ;  /* 0x000294000e107890 */ /* 0x000fe4000fffe03f */
[----:B------:R-:W-:Y:S01]  /*229f0*/  UIADD3 UR14, UR14, 0x2bc00, URZ ;  /* 0x0002bc000e0e7890 */ /* 0x000fe2000fffe03f */
        /* <DEDUP_REMOVED lines=9> */
[----:B------:R0:W-:Y:S01]  /*22a90*/  UTMALDG.4D [UR8], [UR4], desc[UR6] ;  /* 0x00000608040075b4 */ /* 0x0001e20008019000 */
[----:B------:R-:W-:Y:S01]  /*22aa0*/  UMOV UR15, 0xc0 ;  /* 0x000000c0000f7882 */ /* 0x000fe20000000000 */
        /* <DEDUP_REMOVED lines=8> */
.L_x_840:
[----:B------:R-:W1:Y:S01]  /*22b30*/  S2R R10, SR_TID.X ;  /* 0x00000000000a7919 */ /* 0x000e620000002100 */
[----:B------:R-:W-:-:S04]  /*22b40*/  UPRMT UR4, UR37, 0x9910, URZ ;  /* 0x0000991025047896 */ /* 0x000fc8000800003f */
[----:B------:R-:W-:Y:S01]  /*22b50*/  UISETP.NE.AND UP0, UPT, UR4, 0x2, UPT ;  /* 0x000000020400788c */ /* 0x000fe2000bf05270 */
[----:B-1----:R-:W-:-:S04]  /*22b60*/  LOP3.LUT R10, R10, 0x7f, RZ, 0xc0, !PT ;  /* 0x0000007f0a0a7812 */ /* 0x002fc800078ec0ff */
[----:B------:R-:W-:-:S13]  /*22b70*/  ISETP.NE.AND P0, PT, R10, RZ, PT ;  /* 0x000000ff0a00720c */ /* 0x000fda0003f05270 */
[----:B0-----:R-:W-:-:S04]  /*22b80*/  @!P0 MOV R9, 0xa000 ;  /* 0x0000a00000098802 */ /* 0x001fc80000000f00 */
[----:B------:R0:W-:Y:S01]  /*22b90*/  @!P0 SYNCS.ARRIVE.TRANS64 RZ, [R8+URZ+0x38850], R9 ;  /* 0x0388500908ff89a7 */ /* 0x0001e2000800003f */
[----:B------:R-:W-:-:S13]  /*22ba0*/  PLOP3.LUT P0, PT, PT, PT, UP0, 0x40, 0x0 ;  /* 0x000000000000781c */ /* 0x000fda0003f0e808 */
[----:B0-----:R-:W-:Y:S05]  /*22bb0*/  @!P0 BRA `(.L_x_739) ;  /* 0x0000000000048947 */ /* 0x001fea0003800000 */
[----:B------:R-:W-:Y:S01]  /*22bc0*/  BPT.TRAP 0x1 ;  /* 0x000000040000795c */ /* 0x000fe20000300000 */
.L_x_739:
[----:B------:R-:W2:Y:S02]  /*22bd0*/  LDL R9, [R1+0x18] ;  /* 0x0000180001097983 */ /* 0x000ea40000100800 */
[----:B--2---:R-:W-:-:S13]  /*22be0*/  LOP3.LUT P0, RZ, R9, 0x40, RZ, 0xc0, !PT ;  /* 0x0000004009ff7812 */ /* 0x004fda000780c0ff */
[----:B------:R-:W-:Y:S05]  /*22bf0*/  @P0 BRA `(.L_x_740) ;  /* 0x0000000000040947 */ /* 0x000fea0003800000 */
[----:B------:R-:W-:Y:S01]  /*22c00*/  BPT.TRAP 0x1 ;  /* 0x000000040000795c */ /* 0x000fe20000300000 */
.L_x_740:
[----:B------:R-:W2:Y:S01]  /*22c10*/  LDL.LU R17, [R1+0xc] ;  /* 0x00000c0001117983 */ /* 0x000ea20000300800 */
[----:B------:R-:W-:-:S03]  /*22c20*/  MOV R11, 0x400 ;  /* 0x00000400000b7802 */ /* 0x000fc60000000f00 */
[----:B------:R-:W3:Y:S04]  /*22c30*/  LDL.LU R9, [R1] ;  /* 0x0000000001097983 */ /* 0x000ee80000300800 */
        /* <DEDUP_REMOVED lines=37> */
.L_x_734:
[----:B------:R-:W-:Y:S05]  /*22e90*/  BSYNC B2 ;  /* 0x0000000000027941 */ /* 0x000fea0003800000 */
.L_x_733:
[----:B------:R-:W2:Y:S04]  /*22ea0*/  LDL.LU R2, [R1+0x28] ;  /* 0x0000280001027983 */ /* 0x000ea80000300800 */
[----:B------:R0:W-:Y:S04]  /*22eb0*/  STL [R1], R7 ;  /* 0x0000000701007387 */ /* 0x0001e80000100800 */
[----:B------:R0:W-:Y:S02]  /*22ec0*/  STL [R1+0x8], R14 ;  /* 0x0000080e01007387 */ /* 0x0001e40000100800 */
[----:B0-2---:R-:W-:-:S07]  /*22ed0*/  IADD3 R6, R2, -0x3, RZ ;  /* 0xfffffffd02067810 */ /* 0x005fce0007ffe0ff */
.L_x_732:
[----:B------:R-:W-:Y:S05]  /*22ee0*/  BSYNC B1 ;  /* 0x0000000000017941 */ /* 0x000fea0003800000 */
.L_x_731:
[----:B------:R-:W-:-:S05]  /*22ef0*/  IMAD.MOV R2, RZ, RZ, -R13 ;  /* 0x000000ffff027224 */ /* 0x000fca00078e0a0d */
[----:B------:R-:W-:-:S13]  /*22f00*/  ISETP.NE.AND P0, PT, R3, R2, PT ;  /* 0x000000020300720c */ /* 0x000fda0003f05270 */
[----:B------:R-:W-:Y:S05]  /*22f10*/  @!P0 BRA `(.L_x_730) ;  /* 0x00000010009c8947 */ /* 0x000fea0003800000 */
[----:B------:R-:W-:-:S07]  /*22f20*/  MOV R10, R5 ;  /* 0x00000005000a7202 */ /* 0x000fce0000000f00 */
.L_x_757:
        /* <DEDUP_REMOVED lines=11> */
[----:B------:R-:W-:Y:S02]  /*22fe0*/  MOV R9, R6 ;  /* 0x0000000600097202 */ /* 0x000fe40000000f00 */
        /* <DEDUP_REMOVED lines=10> */
[----:B------:R-:W-:-:S04]  /*23090*/  @P0 SHF.R.U32.HI R2, RZ, R3, R9 ;  /* 0x00000003ff020219 */ /* 0x000fc80000011609 */
[----:B------:R-:W-:Y:S02]  /*230a0*/  IADD3 R9, -R2, RZ, RZ ;  /* 0x000000ff02097210 */ /* 0x000fe40007ffe1ff */
[----:B------:R-:W-:-:S03]  /*230b0*/  SHF.R.S32.HI R3, RZ, 0x1f, R2 ;  /* 0x0000001fff037819 */ /* 0x000fc60000011402 */
[----:B------:R-:W-:Y:S02]  /*230c0*/  IMAD R9, R10, R9, R6 ;  /* 0x000000090a097224 */ /* 0x000fe400078e0206 */
[----:B------:R-:W-:Y:S02]  /*230d0*/  IMAD R10, R12, UR6, RZ ;  /* 0x000000060c0a7c24 */ /* 0x000fe4000f8e02ff */
[----:B------:R-:W-:-:S04]  /*230e0*/  IMAD.WIDE.U32 R2, R0, UR6, R2 ;  /* 0x0000000600027c25 */ /* 0x000fc8000f8e0002 */
[----:B------:R-:W-:-:S04]  /*230f0*/  IMAD R10, R0, UR7, R10 ;  /* 0x00000007000a7c24 */ /* 0x000fc8000f8e020a */
[----:B------:R-:W-:Y:S01]  /*23100*/  IMAD.IADD R3, R10, 0x1, R3 ;  /* 0x000000010a037824 */ /* 0x000fe200078e0203 */
[----:B------:R-:W-:-:S04]  /*23110*/  LEA R10, P0, R2, UR4, 0x2 ;  /* 0x00000004020a7c11 */ /* 0x000fc8000f8010ff */
[----:B------:R-:W-:-:S05]  /*23120*/  LEA.HI.X R11, R2, UR5, R3, 0x2, P0 ;  /* 0x00000005020b7c11 */ /* 0x000fca00080f1403 */
[----:B------:R0:W5:Y:S04]  /*23130*/  LDG.E R10, desc[UR8][R10.64] ;  /* 0x000000080a0a7981 */ /* 0x000168000c1e1900 */
.L_x_743:
[----:B------:R-:W1:Y:S01]  /*23140*/  S2R R3, SR_CgaCtaId ;  /* 0x0000000000037919 */ /* 0x000e620000008800 */
[----:B------:R-:W-:-:S04]  /*23150*/  MOV R2, 0x400 ;  /* 0x0000040000027802 */ /* 0x000fc80000000f00 */
[----:B-1----:R-:W-:Y:S02]  /*23160*/  LEA R2, R3, R2, 0x18 ;  /* 0x0000000203027211 */ /* 0x002fe400078ec0ff */
[----:B------:R-:W-:Y:S02]  /*23170*/  SHF.L.U32 R3, R8, 0x1f, RZ ;  /* 0x0000001f08037819 */ /* 0x000fe400000006ff */
[----:B------:R-:W-:-:S04]  /*23180*/  LEA R2, R7, R2, 0x3 ;  /* 0x0000000207027211 */ /* 0x000fc800078e18ff */
[----:B------:R-:W1:Y:S02]  /*23190*/  SYNCS.PHASECHK.TRANS64.TRYWAIT P0, [R2+URZ+0x38840], R3 ;  /* 0x03884003020075a7 */ /* 0x000e64000800017f */
[----:B-1----:R-:W-:Y:S05]  /*231a0*/  @!P0 BRA `(.L_x_744) ;  /* 0x00000030004c8947 */ /* 0x002fea0003800000 */
.L_x_841:
        /* <DEDUP_REMOVED lines=11> */
.L_x_745:
[----:B------:R-:W2:Y:S04]  /*23260*/  LDL R15, [R1+0x4] ;  /* 0x00000400010f7983 */ /* 0x000ea80000100800 */
[----:B-1----:R-:W3:Y:S01]  /*23270*/  LDL.LU R3, [R1+0x8] ;  /* 0x0000080001037983 */ /* 0x002ee20000300800 */
        /* <DEDUP_REMOVED lines=39> */
.L_x_842:
[----:B------:R-:W1:Y:S01]  /*234f0*/  S2R R11, SR_TID.X ;  /* 0x00000000000b7919 */ /* 0x000e620000002100 */
[----:B------:R-:W-:-:S04]  /*23500*/  UPRMT UR4, UR37, 0x9910, URZ ;  /* 0x0000991025047896 */ /* 0x000fc8000800003f */
[----:B------:R-:W-:Y:S01]  /*23510*/  UISETP.NE.AND UP0, UPT, UR4, 0x2, UPT ;  /* 0x000000020400788c */ /* 0x000fe2000bf05270 */
[----:B-1----:R-:W-:-:S04]  /*23520*/  LOP3.LUT R11, R11, 0x7f, RZ, 0xc0, !PT ;  /* 0x0000007f0b0b7812 */ /* 0x002fc800078ec0ff */
[----:B------:R-:W-:-:S13]  /*23530*/  ISETP.NE.AND P0, PT, R11, RZ, PT ;  /* 0x000000ff0b00720c */ /* 0x000fda0003f05270 */
[----:B0-----:R-:W-:-:S04]  /*23540*/  @!P0 IMAD.MOV.U32 R3, RZ, RZ, 0xa000 ;  /* 0x0000a000ff038424 */ /* 0x001fc800078e00ff */
[----:B------:R0:W-:Y:S01]  /*23550*/  @!P0 SYNCS.ARRIVE.TRANS64 RZ, [R2+URZ+0x38850], R3 ;  /* 0x0388500302ff89a7 */ /* 0x0001e2000800003f */
[----:B------:R-:W-:-:S13]  /*23560*/  PLOP3.LUT P0, PT, PT, PT, UP0, 0x40, 0x0 ;  /* 0x000000000000781c */ /* 0x000fda0003f0e808 */
[----:B0-----:R-:W-:Y:S05]  /*23570*/  @!P0 BRA `(.L_x_747) ;  /* 0x0000000000048947 */ /* 0x001fea0003800000 */
[----:B------:R-:W-:Y:S01]  /*23580*/  BPT.TRAP 0x1 ;  /* 0x000000040000795c */ /* 0x000fe20000300000 */
.L_x_747:
[----:B------:R-:W2:Y:S02]  /*23590*/  LDL R3, [R1+0x18] ;  /* 0x0000180001037983 */ /* 0x000ea40000100800 */
[----:B--2---:R-:W-:-:S13]  /*235a0*/  LOP3.LUT P0, RZ, R3, 0x40, RZ, 0xc0, !PT ;  /* 0x0000004003ff7812 */ /* 0x004fda000780c0ff */
[----:B------:R-:W-:Y:S05]  /*235b0*/  @P0 BRA `(.L_x_748) ;  /* 0x0000000000040947 */ /* 0x000fea0003800000 */
[----:B------:R-:W-:Y:S01]  /*235c0*/  BPT.TRAP 0x1 ;  /* 0x000000040000795c */ /* 0x000fe20000300000 */
.L_x_748:
        /* <DEDUP_REMOVED lines=16> */
[----:B------:R-:W-:Y:S02]  /*236d0*/  MOV R5, R10 ;  /* 0x0000000a00057202 */ /* 0x000fe40000000f00 */
        /* <DEDUP_REMOVED lines=23> */
.L_x_742:
[----:B------:R-:W-:Y:S05]  /*23850*/  BSYNC B1 ;  /* 0x0000000000017941 */ /* 0x000fea0003800000 */
.L_x_741:
        /* <DEDUP_REMOVED lines=29> */
[----:B------:R-:W-:-:S04]  /*23a30*/  LEA R10, P0, R2, UR4, 0x2 ;  /* 0x00000004020a7c11 */ /* 0x000fc8000f8010ff */
[----:B------:R-:W-:-:S05]  /*23a40*/  LEA.HI.X R11, R2, UR5, R3, 0x2, P0 ;  /* 0x00000005020b7c11 */ /* 0x000fca00080f1403 */
[----:B------:R1:W5:Y:S04]  /*23a50*/  LDG.E R10, desc[UR8][R10.64] ;  /* 0x000000080a0a7981 */ /* 0x000368000c1e1900 */
.L_x_751:
[----:B------:R-:W2:Y:S01]  /*23a60*/  S2R R3, SR_CgaCtaId ;  /* 0x0000000000037919 */ /* 0x000ea20000008800 */
[----:B------:R-:W-:-:S04]  /*23a70*/  MOV R2, 0x400 ;  /* 0x0000040000027802 */ /* 0x000fc80000000f00 */
[----:B--2---:R-:W-:Y:S02]  /*23a80*/  LEA R2, R3, R2, 0x18 ;  /* 0x0000000203027211 */ /* 0x004fe400078ec0ff */
[----:B------:R-:W-:Y:S02]  /*23a90*/  SHF.L.U32 R3, R13, 0x1f, RZ ;  /* 0x0000001f0d037819 */ /* 0x000fe400000006ff */
[----:B------:R-:W-:-:S04]  /*23aa0*/  LEA R2, R14, R2, 0x3 ;  /* 0x000000020e027211 */ /* 0x000fc800078e18ff */
[----:B------:R-:W2:Y:S02]  /*23ab0*/  SYNCS.PHASECHK.TRANS64.TRYWAIT P0, [R2+URZ+0x38840], R3 ;  /* 0x03884003020075a7 */ /* 0x000ea4000800017f */
[----:B--2---:R-:W-:Y:S05]  /*23ac0*/  @!P0 BRA `(.L_x_752) ;  /* 0x00000028002c8947 */ /* 0x004fea0003800000 */
.L_x_843:
        /* <DEDUP_REMOVED lines=11> */
.L_x_753:
[----:B0-----:R-:W3:Y:S04]  /*23b80*/  LDL R14, [R1] ;  /* 0x00000000010e7983 */ /* 0x001ee80000100800 */
[----:B------:R-:W4:Y:S01]  /*23b90*/  LDL R13, [R1+0x4] ;  /* 0x00000400010d7983 */ /* 0x000f220000100800 */
[----:B--2---:R-:W-:Y:S01]  /*23ba0*/  MOV R3, 0x400 ;  /* 0x0000040000037802 */ /* 0x004fe20000000f00 */
[----:B------:R-:W-:Y:S01]  /*23bb0*/  UIADD3 UR4, UP0, UR38, 0x370, URZ ;  /* 0x0000037026047890 */ /* 0x000fe2000ff1e03f */
[----:B------:R-:W-:Y:S01]  /*23bc0*/  R2UR UR9, R2 ;  /* 0x00000000020972ca */ /* 0x000fe200000e0000 */
[----:B------:R-:W0:Y:S01]  /*23bd0*/  S2R R11, SR_CgaCtaId ;  /* 0x00000000000b7919 */ /* 0x000e220000008800 */
[----:B------:R-:W-:Y:S01]  /*23be0*/  R2UR UR11, R9 ;  /* 0x00000000090b72ca */ /* 0x000fe200000e0000 */
[----:B------:R-:W-:Y:S01]  /*23bf0*/  UMOV UR10, URZ ;  /* 0x0000003f000a7c82 */ /* 0x000fe20008000000 */
[----:B------:R-:W-:Y:S01]  /*23c00*/  R2UR UR12, R4 ;  /* 0x00000000040c72ca */ /* 0x000fe200000e0000 */
[----:B------:R-:W-:Y:S01]  /*23c10*/  UMOV UR6, 0x0 ;  /* 0x0000000000067882 */ /* 0x000fe20000000000 */
[----:B-----5:R-:W-:Y:S01]  /*23c20*/  R2UR UR13, R10 ;  /* 0x000000000a0d72ca */ /* 0x020fe200000e0000 */
[----:B------:R-:W-:Y:S01]  /*23c30*/  UMOV UR7, 0x14f00000 ;  /* 0x14f0000000077882 */ /* 0x000fe20000000000 */
[----:B------:R-:W-:Y:S01]  /*23c40*/  UMOV UR17, 0x40 ;  /* 0x0000004000117882 */ /* 0x000fe20000000000 */
[----:B------:R-:W-:Y:S01]  /*23c50*/  UMOV UR18, 0x80 ;  /* 0x0000008000127882 */ /* 0x000fe20000000000 */
[----:B------:R-:W-:-:S03]  /*23c60*/  SHF.L.U32 R8, R8, 0x1f, RZ ;  /* 0x0000001f08087819 */ /* 0x000fc600000006ff */
[----:B------:R-:W-:Y:S01]  /*23c70*/  UIADD3 UR9, UR9, 0x38830, URZ ;  /* 0x0003883009097890 */ /* 0x000fe2000fffe03f */
[----:B0-----:R-:W-:-:S05]  /*23c80*/  LEA R3, R11, R3, 0x18 ;  /* 0x000000030b037211 */ /* 0x001fca00078ec0ff */
[----:B---3--:R-:W-:Y:S01]  /*23c90*/  IMAD R2, R14, 0xa000, R3 ;  /* 0x0000a0000e027824 */ /* 0x008fe200078e0203 */
[----:B----4-:R-:W-:-:S04]  /*23ca0*/  R2UR UR5, R13 ;  /* 0x000000000d0572ca */ /* 0x010fc800000e0000 */
[----:B------:R-:W-:Y:S02]  /*23cb0*/  R2UR UR14, R2 ;  /* 0x00000000020e72ca */ /* 0x000fe400000e0000 */
[----:B------:R-:W-:-:S07]  /*23cc0*/  LEA R2, R7, R3, 0x3 ;  /* 0x0000000307027211 */ /* 0x000fce00078e18ff */
[----:B------:R-:W-:-:S04]  /*23cd0*/  UIMAD UR11, UR11, 0x50, UR5 ;  /* 0x000000500b0b78a4 */ /* 0x000fc8000f8e0205 */
[----:B------:R-:W-:Y:S02]  /*23ce0*/  UIADD3 UR8, UR14, 0x24400, URZ ;  /* 0x000244000e087890 */ /* 0x000fe4000fffe03f */
        /* <DEDUP_REMOVED lines=17> */
.L_x_844:
[----:B------:R-:W1:Y:S01]  /*23e00*/  S2R R3, SR_TID.X ;  /* 0x0000000000037919 */ /* 0x000e620000002100 */
[----:B------:R-:W-:-:S04]  /*23e10*/  UPRMT UR4, UR37, 0x9910, URZ ;  /* 0x0000991025047896 */ /* 0x000fc8000800003f */
[----:B------:R-:W-:Y:S01]  /*23e20*/  UISETP.NE.AND UP0, UPT, UR4, 0x2, UPT ;  /* 0x000000020400788c */ /* 0x000fe2000bf05270 */
[----:B-1----:R-:W-:-:S04]  /*23e30*/  LOP3.LUT R3, R3, 0x7f, RZ, 0xc0, !PT ;  /* 0x0000007f03037812 */ /* 0x002fc800078ec0ff */
[----:B------:R-:W-:-:S13]  /*23e40*/  ISETP.NE.AND P0, PT, R3, RZ, PT ;  /* 0x000000ff0300720c */ /* 0x000fda0003f05270 */
[----:B------:R-:W-:-:S04]  /*23e50*/  @!P0 IMAD.MOV.U32 R3, RZ, RZ, 0xa000 ;  /* 0x0000a000ff038424 */ /* 0x000fc800078e00ff */
[----:B------:R1:W-:Y:S01]  /*23e60*/  @!P0 SYNCS.ARRIVE.TRANS64 RZ, [R2+URZ+0x38850], R3 ;  /* 0x0388500302ff89a7 */ /* 0x0003e2000800003f */
[----:B------:R-:W-:-:S13]  /*23e70*/  PLOP3.LUT P0, PT, PT, PT, UP0, 0x40, 0x0 ;  /* 0x000000000000781c */ /* 0x000fda0003f0e808 */
[----:B-1----:R-:W-:Y:S05]  /*23e80*/  @!P0 BRA `(.L_x_755) ;  /* 0x0000000000048947 */ /* 0x002fea0003800000 */
[----:B------:R-:W-:Y:S01]  /*23e90*/  BPT.TRAP 0x1 ;  /* 0x000000040000795c */ /* 0x000fe20000300000 */
.L_x_755:
[----:B------:R-:W2:Y:S02]  /*23ea0*/  LDL R3, [R1+0x18] ;  /* 0x0000180001037983 */ /* 0x000ea40000100800 */
[----:B--2---:R-:W-:-:S13]  /*23eb0*/  LOP3.LUT P0, RZ, R3, 0x40, RZ, 0xc0, !PT ;  /* 0x0000004003ff7812 */ /* 0x004fda000780c0ff */
[----:B------:R-:W-:Y:S05]  /*23ec0*/  @P0 BRA `(.L_x_756) ;  /* 0x0000000000040947 */ /* 0x000fea0003800000 */
[----:B------:R-:W-:Y:S01]  /*23ed0*/  BPT.TRAP 0x1 ;  /* 0x000000040000795c */ /* 0x000fe20000300000 */
.L_x_756:
[----:B------:R-:W2:Y:S01]  /*23ee0*/  LDL.LU R13, [R1+0xc] ;  /* 0x00000c00010d7983 */ /* 0x000ea20000300800 */
[----:B0-----:R-:W-:-:S03]  /*23ef0*/  MOV R8, 0x400 ;  /* 0x0000040000087802 */ /* 0x001fc60000000f00 */
[----:B------:R-:W3:Y:S01]  /*23f00*/  LDL R3, [R1+0x4] ;  /* 0x0000040001037983 */ /* 0x000ee20000100800 */
        /* <DEDUP_REMOVED lines=36> */
.L_x_750:
[----:B------:R-:W-:Y:S05]  /*24150*/  BSYNC B1 ;  /* 0x0000000000017941 */ /* 0x000fea0003800000 */
.L_x_749:
[C---:B------:R-:W-:Y:S01]  /*24160*/  ISETP.GT.AND P0, PT, R6.reuse, 0x1, PT ;  /* 0x000000010600780c */ /* 0x040fe20003f04270 */
[----:B------:R-:W-:-:S12]  /*24170*/  VIADD R6, R6, 0xfffffffe ;  /* 0xfffffffe06067836 */ /* 0x000fd80000000000 */
[----:B------:R-:W-:Y:S05]  /*24180*/  @P0 BRA `(.L_x_757) ;  /* 0xffffffec00680947 */ /* 0x000fea000383ffff */
.L_x_730:
[----:B------:R-:W-:Y:S05]  /*24190*/  BSYNC B0 ;  /* 0x0000000000007941 */ /* 0x000fea0003800000 */
.L_x_729:
        /* <DEDUP_REMOVED lines=9> */
[----:B------:R-:W-:Y:S01]  /*24230*/  ULDC.64 UR6, c[0x0][0x208] ;  /* 0x0000820000067ab9 */ /* 0x000fe20000000a00 */
[----:B-1----:R-:W-:-:S06]  /*24240*/  ISETP.EQ.U32.AND P0, PT, R0, R7, PT ;  /* 0x000000070000720c */ /* 0x002fcc0003f02070 */
[----:B------:R-:W2:Y:S07]  /*24250*/  POPC R7, UR4 ;  /* 0x0000000400077d09 */ /* 0x000eae0008000000 */
[----:B--2---:R-:W2:Y:S01]  /*24260*/  @P0 ATOMG.E.ADD.STRONG.GPU PT, R3, desc[UR6][R2.64], R7 ;  /* 0x00000007020309a8 */ /* 0x004ea200081ee1c6 */
[----:B------:R-:W1:Y:S02]  /*24270*/  S2R R6, SR_LTMASK ;  /* 0x0000000000067919 */ /* 0x000e640000003900 */
[----:B-1----:R-:W-:-:S04]  /*24280*/  LOP3.LUT R6, R6, UR4, RZ, 0xc0, !PT ;  /* 0x0000000406067c12 */ /* 0x002fc8000f8ec0ff */
[----:B------:R-:W1:Y:S01]  /*24290*/  POPC R9, R6 ;  /* 0x0000000600097309 */ /* 0x000e620000000000 */
[----:B--2---:R-:W1:Y:S02]  /*242a0*/  SHFL.IDX PT, R0, R3, R0, 0x1f ;  /* 0x00001f0003007589 */ /* 0x004e6400000e0000 */
[----:B-1----:R-:W-:-:S07]  /*242b0*/  IADD3 R16, R0, UR36, R9 ;  /* 0x0000002400107c10 */ /* 0x002fce000fffe009 */
.L_x_759:
[----:B------:R-:W-:Y:S05]  /*242c0*/  BSYNC B0 ;  /* 0x0000000000007941 */ /* 0x000fea0003800000 */
.L_x_758:
[----:B------:R-:W-:Y:S04]  /*242d0*/  BSSY B0, `(.L_x_760) ;  /* 0x000003f000007945 */ /* 0x000fe80003800000 */
[----:B------:R-:W-:Y:S05]  /*242e0*/  @!P6 BRA `(.L_x_761) ;  /* 0x0000000000f4e947 */ /* 0x000fea0003800000 */
[----:B------:R-:W2:Y:S01]  /*242f0*/  LDL R2, [R1] ;  /* 0x0000000001027983 */ /* 0x000ea20000100800 */
[----:B------:R-:W-:-:S03]  /*24300*/  MOV R3, 0x400 ;  /* 0x0000040000037802 */ /* 0x000fc60000000f00 */
[----:B------:R-:W3:Y:S01]  /*24310*/  LDL R0, [R1+0x8] ;  /* 0x0000080001007983 */ /* 0x000ee20000100800 */
[----:B------:R-:W1:Y:S02]  /*24320*/  S2R R6, SR_CgaCtaId ;  /* 0x0000000000067919 */ /* 0x000e640000008800 */
[----:B-1----:R-:W-:-:S04]  /*24330*/  LEA R3, R6, R3, 0x18 ;  /* 0x0000000306037211 */ /* 0x002fc800078ec0ff */
[----:B--2---:R-:W-:Y:S02]  /*24340*/  LEA R3, R2, R3, 0x3 ;  /* 0x0000000302037211 */ /* 0x004fe400078e18ff */
[----:B---3--:R-:W-:-:S04]  /*24350*/  SHF.L.U32 R0, R0, 0x1f, RZ ;  /* 0x0000001f00007819 */ /* 0x008fc800000006ff */
[----:B------:R-:W1:Y:S02]  /*24360*/  SYNCS.PHASECHK.TRANS64.TRYWAIT P0, [R3+URZ+0x38860], R0 ;  /* 0x03886000030075a7 */ /* 0x000e64000800017f */
[----:B-1----:R-:W-:Y:S05]  /*24370*/  @!P0 BRA `(.L_x_762) ;  /* 0x0000002000288947 */ /* 0x002fea0003800000 */
.L_x_845:
[----:B------:R-:W2:Y:S01]  /*24380*/  S2R R2, SR_TID.X ;  /* 0x0000000000027919 */ /* 0x000ea20000002100 */
[----:B------:R-:W-:-:S04]  /*24390*/  UPRMT UR4, UR37, 0x9910, URZ ;  /* 0x0000991025047896 */ /* 0x000fc8000800003f */
[----:B------:R-:W-:Y:S01]  /*243a0*/  UISETP.NE.AND UP0, UPT, UR4, 0x2, UPT ;  /* 0x000000020400788c */ /* 0x000fe2000bf05270 */
[----:B--2---:R-:W-:-:S04]  /*243b0*/  LOP3.LUT R2, R2, 0x7f, RZ, 0xc0, !PT ;  /* 0x0000007f02027812 */ /* 0x004fc800078ec0ff */
[----:B------:R-:W-:-:S13]  /*243c0*/  ISETP.NE.AND P0, PT, R2, RZ, PT ;  /* 0x000000ff0200720c */ /* 0x000fda0003f05270 */
[----:B-1----:R-:W-:-:S04]  /*243d0*/  @!P0 IMAD.MOV.U32 R0, RZ, RZ, 0xa000 ;  /* 0x0000a000ff008424 */ /* 0x002fc800078e00ff */
[----:B------:R1:W-:Y:S01]  /*243e0*/  @!P0 SYNCS.ARRIVE.TRANS64 RZ, [R3+URZ+0x38850], R0 ;  /* 0x0388500003ff89a7 */ /* 0x0003e2000800003f */
[----:B------:R-:W-:-:S13]  /*243f0*/  PLOP3.LUT P0, PT, PT, PT, UP0, 0x40, 0x0 ;  /* 0x000000000000781c */ /* 0x000fda0003f0e808 */
[----:B-1----:R-:W-:Y:S05]  /*24400*/  @!P0 BRA `(.L_x_763) ;  /* 0x0000000000048947 */ /* 0x002fea0003800000 */
[----:B------:R-:W-:Y:S01]  /*24410*/  BPT.TRAP 0x1 ;  /* 0x000000040000795c */ /* 0x000fe20000300000 */
.L_x_763:
[----:B------:R-:W2:Y:S02]  /*24420*/  LDL R0, [R1+0x18] ;  /* 0x0000180001007983 */ /* 0x000ea40000100800 */
[----:B--2---:R-:W-:-:S13]  /*24430*/  LOP3.LUT P0, RZ, R0, 0x40, RZ, 0xc0, !PT ;  /* 0x0000004000ff7812 */ /* 0x004fda000780c0ff */
[----:B------:R-:W-:Y:S05]  /*24440*/  @P0 BRA `(.L_x_764) ;  /* 0x0000000000040947 */ /* 0x000fea0003800000 */
[----:B------:R-:W-:Y:S01]  /*24450*/  BPT.TRAP 0x1 ;  /* 0x000000040000795c */ /* 0x000fe20000300000 */
.L_x_764:
[----:B------:R-:W2:Y:S01]  /*24460*/  LDL R0, [R1] ;  /* 0x0000000001007983 */ /* 0x000ea20000100800 */
        /* <DEDUP_REMOVED lines=37> */
.L_x_761:
[----:B------:R-:W-:Y:S05]  /*246c0*/  BSYNC B0 ;  /* 0x0000000000007941 */ /* 0x000fea0003800000 */
.L_x_760:
[----:B------:R-:W2:Y:S04]  /*246d0*/  LDL.LU R0, [R1] ;  /* 0x0000000001007983 */ /* 0x000ea80000300800 */
[----:B------:R-:W3:Y:S01]  /*246e0*/  LDL.LU R3, [R1+0x8] ;  /* 0x0000080001037983 */ /* 0x000ee20000300800 */
[----:B--2---:R-:W-:-:S04]  /*246f0*/  IADD3 R0, R0, 0x1, RZ ;  /* 0x0000000100007810 */ /* 0x004fc80007ffe0ff */
[----:B------:R-:W-:-:S04]  /*24700*/  ISETP.NE.AND P0, PT, R0, 0x2, PT ;  /* 0x000000020000780c */ /* 0x000fc80003f05270 */
[----:B------:R-:W-:Y:S02]  /*24710*/  SEL R2, RZ, 0x1, P0 ;  /* 0x00000001ff027807 */ /* 0x000fe40000000000 */
[----:B------:R-:W-:Y:S02]  /*24720*/  SEL R0, R0, RZ, P0 ;  /* 0x000000ff00007207 */ /* 0x000fe40000000000 */
[----:B---3--:R-:W-:-:S05]  /*24730*/  LOP3.LUT R3, R3, R2, RZ, 0x3c, !PT ;  /* 0x0000000203037212 */ /* 0x008fca00078e3cff */
[----:B------:R1:W-:Y:S04]  /*24740*/  STL [R1+0x8], R3 ;  /* 0x0000080301007387 */ /* 0x0003e80000100800 */
[----:B------:R1:W-:Y:S02]  /*24750*/  STL [R1], R0 ;  /* 0x0000000001007387 */ /* 0x0003e40000100800 */
.L_x_713:
[----:B------:R-:W-:Y:S05]  /*24760*/  BSYNC B6 ;  /* 0x0000000000067941 */ /* 0x000fea0003800000 */
.L_x_711:
[----:B------:R-:W-:-:S03]  /*24770*/  UMOV UR4, 0xffffffff ;  /* 0xffffffff00047882 */ /* 0x000fc60000000000 */
[----:B------:R-:W-:Y:S05]  /*24780*/  BRA.DIV UR4, `(.L_x_765) ;  /* 0x0000001e04387947 */ /* 0x000fea000b800000 */
[----:B------:R2:W3:Y:S04]  /*24790*/  SHFL.IDX PT, R4, R16, RZ, 0x1f ;  /* 0x00001fff10047589 */ /* 0x0004e800000e0000 */
[----:B------:R2:W4:Y:S02]  /*247a0*/  SHFL.IDX PT, R5, R16, 0x1, 0x1f ;  /* 0x00201f0010057f89 */ /* 0x00052400000e0000 */
.L_x_849:
[----:B------:R-:W0:Y:S01]  /*247b0*/  S2R R9, SR_TID.X ;  /* 0x0000000000097919 */ /* 0x000e220000002100 */
[----:B------:R-:W-:Y:S01]  /*247c0*/  ULDC UR4, c[0x0][0xc14] ;  /* 0x0003050000047ab9 */ /* 0x000fe20000000800 */
[----:B------:R-:W-:Y:S01]  /*247d0*/  BSSY B0, `(.L_x_766) ;  /* 0x000000c000007945 */ /* 0x000fe20003800000 */
[----:B-1----:R-:W-:Y:S01]  /*247e0*/  MOV R0, UR4 ;  /* 0x0000000400007c02 */ /* 0x002fe20008000f00 */
        /* <DEDUP_REMOVED lines=10> */
.L_x_767:
[----:B------:R-:W-:Y:S05]  /*24890*/  BSYNC B0 ;  /* 0x0000000000007941 */ /* 0x000fea0003800000 */
.L_x_766:
[----:B------:R-:W-:-:S03]  /*248a0*/  UMOV UR4, 0xffffffff ;  /* 0xffffffff00047882 */ /* 0x000fc60000000000 */
[----:B------:R-:W-:Y:S05]  /*248b0*/  BRA.DIV UR4, `(.L_x_768) ;  /* 0x0000001e04387947 */ /* 0x000fea000b800000 */
[----:B-----5:R-:W1:Y:S01]  /*248c0*/  SHFL.UP PT, R14, R3, 0x1, RZ ;  /* 0x04200000030e7989 */ /* 0x020e6200000e00ff */
[C---:B------:R-:W-:Y:S02]  /*248d0*/  ISETP.NE.AND P0, PT, R9.reuse, RZ, PT ;  /* 0x000000ff0900720c */ /* 0x040fe40003f05270 */
[C---:B------:R-:W-:Y:S02]  /*248e0*/  ISETP.GE.U32.AND P1, PT, R9.reuse, 0x2, PT ;  /* 0x000000020900780c */ /* 0x040fe40003f26070 */
        /* <DEDUP_REMOVED lines=12> */
[----:B-1----:R-:W-:-:S05]  /*249b0*/  SEL R8, R14, RZ, P1 ;  /* 0x000000ff0e087207 */ /* 0x002fca0000800000 */
[----:B------:R-:W-:-:S05]  /*249c0*/  IMAD.IADD R8, R7, 0x1, R8 ;  /* 0x0000000107087824 */ /* 0x000fca00078e0208 */
[----:B------:R-:W1:Y:S02]  /*249d0*/  SHFL.UP PT, R14, R8, 0x10, RZ ;  /* 0x06000000080e7989 */ /* 0x000e6400000e00ff */
[----:B-1----:R-:W-:-:S04]  /*249e0*/  SEL R9, R14, RZ, P0 ;  /* 0x000000ff0e097207 */ /* 0x002fc80000000000 */
[----:B0-----:R-:W-:-:S05]  /*249f0*/  IADD3 R2, R8, R9, RZ ;  /* 0x0000000908027210 */ /* 0x001fca0007ffe0ff */
[----:B------:R0:W1:Y:S02]  /*24a00*/  SHFL.IDX PT, R14, R2, 0x1f, 0x1f ;  /* 0x03e01f00020e7f89 */ /* 0x00006400000e0000 */
.L_x_857:
[----:B------:R-:W-:Y:S02]  /*24a10*/  ULDC UR4, c[0x0][0xc10] ;  /* 0x0003040000047ab9 */ /* 0x000fe40000000800 */
[----:B--2---:R-:W-:-:S04]  /*24a20*/  IMAD.U32 R16, RZ, RZ, UR4 ;  /* 0x00000004ff107e24 */ /* 0x004fc8000f8e00ff */
[----:B-1----:R-:W-:-:S05]  /*24a30*/  IMAD R14, R14, R16, RZ ;  /* 0x000000100e0e7224 */ /* 0x002fca00078e02ff */
[----:B----4-:R-:W-:-:S04]  /*24a40*/  IADD3 R5, R5, R14, RZ ;  /* 0x0000000e05057210 */ /* 0x010fc80007ffe0ff */
[----:B---3--:R-:W-:-:S13]  /*24a50*/  ISETP.GT.AND P0, PT, R5, R4, PT ;  /* 0x000000040500720c */ /* 0x008fda0003f04270 */
[----:B------:R-:W-:Y:S05]  /*24a60*/  @P0 BRA `(.L_x_769) ;  /* 0x0000000000b80947 */ /* 0x000fea0003800000 */
[----:B------:R-:W1:Y:S02]  /*24a70*/  LDC R0, c[0x0][0xc14] ;  /* 0x00030500ff007b82 */ /* 0x000e640000000800 */
.L_x_774:
[----:B------:R-:W-:-:S05]  /*24a80*/  VIADD R19, R19, 0x1f ;  /* 0x0000001f13137836 */ /* 0x000fca0000000000 */
[----:B-1----:R-:W-:-:S13]  /*24a90*/  ISETP.GE.AND P0, PT, R19, R0, PT ;  /* 0x000000001300720c */ /* 0x002fda0003f06270 */
[----:B------:R-:W-:Y:S05]  /*24aa0*/  @P0 BRA `(.L_x_770) ;  /* 0x0000000400600947 */ /* 0x000fea0003800000 */
[----:B------:R-:W1:Y:S01]  /*24ab0*/  S2R R9, SR_TID.X ;  /* 0x0000000000097919 */ /* 0x000e620000002100 */
[----:B------:R-:W-:Y:S01]  /*24ac0*/  BSSY B0, `(.L_x_771) ;  /* 0x000000b000007945 */ /* 0x000fe20003800000 */
[----:B------:R-:W-:Y:S01]  /*24ad0*/  IMAD.MOV.U32 R3, RZ, RZ, RZ ;  /* 0x000000ffff037224 */ /* 0x000fe200078e00ff */
[----:B-1----:R-:W-:-:S04]  /*24ae0*/  LOP3.LUT R9, R9, 0x1f, RZ, 0xc0, !PT ;  /* 0x0000001f09097812 */ /* 0x002fc800078ec0ff */
[C---:B------:R-:W-:Y:S02]  /*24af0*/  ISETP.NE.AND P1, PT, R9.reuse, 0x1f, PT ;  /* 0x0000001f0900780c */ /* 0x040fe40003f25270 */
[----:B------:R-:W-:-:S04]  /*24b00*/  IADD3 R7, R9, R19, RZ ;  /* 0x0000001309077210 */ /* 0x000fc80007ffe0ff */
[----:B------:R-:W-:-:S13]  /*24b10*/  ISETP.GE.OR P0, PT, R7, R0, !P1 ;  /* 0x000000000700720c */ /* 0x000fda0004f06670 */
[----:B------:R-:W-:Y:S05]  /*24b20*/  @P0 BRA `(.L_x_772) ;  /* 0x0000000000100947 */ /* 0x000fea0003800000 */
[----:B0-----:R-:W0:Y:S01]  /*24b30*/  LDC.64 R2, c[0x0][0xc58] ;  /* 0x00031600ff027b82 */ /* 0x001e220000000a00 */
[----:B------:R-:W-:Y:S01]  /*24b40*/  ULDC.64 UR4, c[0x0][0x208] ;  /* 0x0000820000047ab9 */ /* 0x000fe20000000a00 */
[----:B0-----:R-:W-:-:S06]  /*24b50*/  IMAD.WIDE R2, R7, 0x4, R2 ;  /* 0x0000000407027825 */ /* 0x001fcc00078e0202 */
[----:B------:R1:W5:Y:S02]  /*24b60*/  LDG.E R3, desc[UR4][R2.64] ;  /* 0x0000000402037981 */ /* 0x000364000c1e1900 */
.L_x_772:
[----:B------:R-:W-:Y:S05]  /*24b70*/  BSYNC B0 ;  /* 0x0000000000007941 */ /* 0x000fea0003800000 */
.L_x_771:
[----:B------:R-:W-:-:S03]  /*24b80*/  UMOV UR4, 0xffffffff ;  /* 0xffffffff00047882 */ /* 0x000fc60000000000 */
[----:B------:R-:W-:Y:S05]  /*24b90*/  BRA.DIV UR4, `(.L_x_773) ;  /* 0x0000001e04507947 */ /* 0x000fea000b800000 */
[----:B-----5:R-:W2:Y:S01]  /*24ba0*/  SHFL.UP PT, R14, R3, 0x1, RZ ;  /* 0x04200000030e7989 */ /* 0x020ea200000e00ff */
[C---:B------:R-:W-:Y:S02]  /*24bb0*/  ISETP.NE.AND P0, PT, R9.reuse, RZ, PT ;  /* 0x000000ff0900720c */ /* 0x040fe40003f05270 */
[C---:B------:R-:W-:Y:S02]  /*24bc0*/  ISETP.GE.U32.AND P1, PT, R9.reuse, 0x2, PT ;  /* 0x000000020900780c */ /* 0x040fe40003f26070 */
[----:B--2---:R-:W-:Y:S02]  /*24bd0*/  SEL R14, R14, RZ, P0 ;  /* 0x000000ff0e0e7207 */ /* 0x004fe40000000000 */
[----:B------:R-:W-:Y:S02]  /*24be0*/  ISETP.GE.U32.AND P0, PT, R9, 0x4, PT ;  /* 0x000000040900780c */ /* 0x000fe40003f06070 */
[----:B------:R-:W-:-:S05]  /*24bf0*/  IADD3 R13, R3, R14, RZ ;  /* 0x0000000e030d7210 */ /* 0x000fca0007ffe0ff */
[----:B------:R-:W2:Y:S02]  /*24c00*/  SHFL.UP PT, R14, R13, 0x2, RZ ;  /* 0x044000000d0e7989 */ /* 0x000ea400000e00ff */
[----:B--2---:R-:W-:Y:S02]  /*24c10*/  SEL R6, R14, RZ, P1 ;  /* 0x000000ff0e067207 */ /* 0x004fe40000800000 */
[----:B------:R-:W-:-:S03]  /*24c20*/  ISETP.GE.U32.AND P1, PT, R9, 0x8, PT ;  /* 0x000000080900780c */ /* 0x000fc60003f26070 */
[----:B------:R-:W-:-:S05]  /*24c30*/  IMAD.IADD R6, R13, 0x1, R6 ;  /* 0x000000010d067824 */ /* 0x000fca00078e0206 */
[----:B------:R-:W2:Y:S02]  /*24c40*/  SHFL.UP PT, R14, R6, 0x4, RZ ;  /* 0x04800000060e7989 */ /* 0x000ea400000e00ff */
[----:B--2---:R-:W-:Y:S02]  /*24c50*/  SEL R7, R14, RZ, P0 ;  /* 0x000000ff0e077207 */ /* 0x004fe40000000000 */
[----:B------:R-:W-:Y:S02]  /*24c60*/  ISETP.GE.U32.AND P0, PT, R9, 0x10, PT ;  /* 0x000000100900780c */ /* 0x000fe40003f06070 */
[----:B------:R-:W-:-:S05]  /*24c70*/  IADD3 R7, R6, R7, RZ ;  /* 0x0000000706077210 */ /* 0x000fca0007ffe0ff */
[----:B------:R-:W2:Y:S02]  /*24c80*/  SHFL.UP PT, R14, R7, 0x8, RZ ;  /* 0x05000000070e7989 */ /* 0x000ea400000e00ff */
[----:B--2---:R-:W-:-:S05]  /*24c90*/  SEL R8, R14, RZ, P1 ;  /* 0x000000ff0e087207 */ /* 0x004fca0000800000 */
[----:B------:R-:W-:-:S05]  /*24ca0*/  IMAD.IADD R8, R7, 0x1, R8 ;  /* 0x0000000107087824 */ /* 0x000fca00078e0208 */
[----:B------:R-:W2:Y:S02]  /*24cb0*/  SHFL.UP PT, R14, R8, 0x10, RZ ;  /* 0x06000000080e7989 */ /* 0x000ea400000e00ff */
[----:B--2---:R-:W-:-:S04]  /*24cc0*/  SEL R9, R14, RZ, P0 ;  /* 0x000000ff0e097207 */ /* 0x004fc80000000000 */
[----:B01----:R-:W-:-:S05]  /*24cd0*/  IADD3 R2, R8, R9, RZ ;  /* 0x0000000908027210 */ /* 0x003fca0007ffe0ff */
[----:B------:R0:W1:Y:S02]  /*24ce0*/  SHFL.IDX PT, R14, R2, 0x1f, 0x1f ;  /* 0x03e01f00020e7f89 */ /* 0x00006400000e0000 */
.L_x_865:
[----:B------:R-:W-:Y:S02]  /*24cf0*/  ULDC UR4, c[0x0][0xc10] ;  /* 0x0003040000047ab9 */ /* 0x000fe40000000800 */
[----:B------:R-:W-:-:S04]  /*24d00*/  IMAD.U32 R16, RZ, RZ, UR4 ;  /* 0x00000004ff107e24 */ /* 0x000fc8000f8e00ff */
[----:B-1----:R-:W-:-:S05]  /*24d10*/  IMAD R14, R14, R16, RZ ;  /* 0x000000100e0e7224 */ /* 0x002fca00078e02ff */
[----:B------:R-:W-:-:S04]  /*24d20*/  IADD3 R5, R14, R5, RZ ;  /* 0x000000050e057210 */ /* 0x000fc80007ffe0ff */
[----:B------:R-:W-:-:S13]  /*24d30*/  ISETP.GT.AND P0, PT, R5, R4, PT ;  /* 0x000000040500720c */ /* 0x000fda0003f04270 */
[----:B------:R-:W-:Y:S05]  /*24d40*/  @!P0 BRA `(.L_x_774) ;  /* 0xfffffffc004c8947 */ /* 0x000fea000383ffff */
.L_x_769:
        /* <DEDUP_REMOVED lines=8> */
.L_x_869:
[----:B------:R-:W-:Y:S02]  /*24dd0*/  ISETP.NE.AND P0, PT, R6, RZ, PT ;  /* 0x000000ff0600720c */ /* 0x000fe40003f05270 */
[----:B------:R-:W-:-:S11]  /*24de0*/  MOV R14, RZ ;  /* 0x000000ff000e7202 */ /* 0x000fd60000000f00 */
[----:B------:R-:W-:Y:S05]  /*24df0*/  @!P0 BRA `(.L_x_776) ;  /* 0x0000000000108947 */ /* 0x000fea0003800000 */
[----:B------:R-:W-:Y:S01]  /*24e00*/  UMOV UR4, 0xffffffff ;  /* 0xffffffff00047882 */ /* 0x000fe20000000000 */
[----:B------:R-:W-:Y:S02]  /*24e10*/  VIADD R12, R5, 0xffffffff ;  /* 0xffffffff050c7836 */ /* 0x000fe40000000000 */
[----:B------:R-:W-:Y:S05]  /*24e20*/  BRA.DIV UR4, `(.L_x_777) ;  /* 0x0000001e04c47947 */ /* 0x000fea000b800000 */
[----:B------:R3:W4:Y:S02]  /*24e30*/  SHFL.IDX PT, R14, R2, R12, 0x1f ;  /* 0x00001f0c020e7589 */ /* 0x00072400000e0000 */
.L_x_776:
[----:B--2---:R-:W-:Y:S01]  /*24e40*/  IABS R6, R17 ;  /* 0x0000001100067213 */ /* 0x004fe20000000000 */
[----:B----4-:R-:W-:Y:S01]  /*24e50*/  IMAD R16, R14, R16, R7 ;  /* 0x000000100e107224 */ /* 0x010fe200078e0207 */
[----:B0--3--:R-:W-:Y:S02]  /*24e60*/  MOV R2, RZ ;  /* 0x000000ff00027202 */ /* 0x009fe40000000f00 */
[----:B------:R-:W0:Y:S01]  /*24e70*/  I2F.RP R7, R6 ;  /* 0x0000000600077306 */ /* 0x000e220000209400 */
[----:B------:R-:W-:-:S07]  /*24e80*/  IADD3 R19, R5, R19, RZ ;  /* 0x0000001305137210 */ /* 0x000fce0007ffe0ff */
[----:B0-----:R-:W0:Y:S02]  /*24e90*/  MUFU.RCP R7, R7 ;  /* 0x0000000700077308 */ /* 0x001e240000001000 */
[----:B0-----:R-:W-:-:S06]  /*24ea0*/  IADD3 R8, R7, 0xffffffe, RZ ;  /* 0x0ffffffe07087810 */ /* 0x001fcc0007ffe0ff */
[----:B-1----:R-:W0:Y:S02]  /*24eb0*/  F2I.FTZ.U32.TRUNC.NTZ R3, R8 ;  /* 0x0000000800037305 */ /* 0x002e24000021f000 */
[----:B0-----:R-:W-:-:S04]  /*24ec0*/  IMAD.MOV R9, RZ, RZ, -R3 ;  /* 0x000000ffff097224 */ /* 0x001fc800078e0a03 */
[----:B------:R-:W-:-:S04]  /*24ed0*/  IMAD R9, R9, R6, RZ ;  /* 0x0000000609097224 */ /* 0x000fc800078e02ff */
[----:B------:R-:W-:Y:S01]  /*24ee0*/  IMAD.HI.U32 R3, R3, R9, R2 ;  /* 0x0000000903037227 */ /* 0x000fe200078e0002 */
[----:B------:R-:W-:-:S03]  /*24ef0*/  IABS R9, R17 ;  /* 0x0000001100097213 */ /* 0x000fc60000000000 */
[----:B------:R-:W-:Y:S01]  /*24f00*/  IMAD.IADD R2, R4, 0x1, -R16 ;  /* 0x0000000104027824 */ /* 0x000fe200078e0a10 */
[----:B------:R-:W-:-:S04]  /*24f10*/  IADD3 R7, RZ, -R9, RZ ;  /* 0x80000009ff077210 */ /* 0x000fc80007ffe0ff */
        /* <DEDUP_REMOVED lines=8> */
[----:B------:R-:W-:Y:S01]  /*24fa0*/  @P0 VIADD R3, R3, 0x1 ;  /* 0x0000000103030836 */ /* 0x000fe20000000000 */
[----:B------:R-:W-:-:S13]  /*24fb0*/  ISETP.GE.AND P0, PT, R4, RZ, PT ;  /* 0x000000ff0400720c */ /* 0x000fda0003f06270 */
[----:B------:R-:W-:Y:S02]  /*24fc0*/  @!P0 IADD3 R3, -R3, RZ, RZ ;  /* 0x000000ff03038210 */ /* 0x000fe40007ffe1ff */
[----:B------:R-:W-:-:S13]  /*24fd0*/  ISETP.NE.AND P0, PT, R17, RZ, PT ;  /* 0x000000ff1100720c */ /* 0x000fda0003f05270 */
[----:B------:R-:W-:-:S05]  /*24fe0*/  @!P0 LOP3.LUT R3, RZ, R17, RZ, 0x33, !PT ;  /* 0x00000011ff038212 */ /* 0x000fca00078e33ff */
[--C-:B------:R-:W-:Y:S02]  /*24ff0*/  IMAD.MOV R4, RZ, RZ, -R3.reuse ;  /* 0x000000ffff047224 */ /* 0x100fe400078e0a03 */
[----:B------:R-:W-:Y:S02]  /*25000*/  IMAD.MOV.U32 R18, RZ, RZ, R3 ;  /* 0x000000ffff127224 */ /* 0x000fe400078e0003 */
[----:B------:R-:W-:Y:S01]  /*25010*/  IMAD R17, R17, R4, R2 ;  /* 0x0000000411117224 */ /* 0x000fe200078e0202 */
[----:B------:R-:W-:Y:S06]  /*25020*/  BRA `(.L_x_778) ;  /* 0x00000000001c7947 */ /* 0x000fec0003800000 */
.L_x_770:
[----:B------:R-:W-:Y:S01]  /*25030*/  UMOV UR4, URZ ;  /* 0x0000003f00047c82 */ /* 0x000fe20008000000 */
[----:B------:R-:W-:Y:S01]  /*25040*/  UMOV UR5, URZ ;  /* 0x0000003f00057c82 */ /* 0x000fe20008000000 */
[----:B------:R-:W-:Y:S01]  /*25050*/  ULDC UR6, c[0x0][0xc14] ;  /* 0x0003050000067ab9 */ /* 0x000fe20000000800 */
[----:B------:R-:W-:Y:S01]  /*25060*/  MOV R16, R4 ;  /* 0x0000000400107202 */ /* 0x000fe20000000f00 */
[----:B------:R-:W-:Y:S01]  /*25070*/  IMAD.U32 R17, RZ, RZ, UR4 ;  /* 0x00000004ff117e24 */ /* 0x000fe2000f8e00ff */
[----:B------:R-:W-:Y:S01]  /*25080*/  MOV R18, UR5 ;  /* 0x0000000500127c02 */ /* 0x000fe20008000f00 */
[----:B------:R-:W-:-:S07]  /*25090*/  IMAD.U32 R19, RZ, RZ, UR6 ;  /* 0x00000006ff137e24 */ /* 0x000fce000f8e00ff */
.L_x_778:
        /* <DEDUP_REMOVED lines=12> */
.L_x_690:
[----:B0-----:R-:W2:Y:S01]  /*25160*/  LDL.LU R0, [R1+0x34] ;  /* 0x0000340001007983 */ /* 0x001ea20000300800 */
[----:B------:R-:W-:Y:S01]  /*25170*/  BSSY B0, `(.L_x_780) ;  /* 0x000000b000007945 */ /* 0x000fe20003800000 */
[----:B------:R-:W0:Y:S01]  /*25180*/  S2R R5, SR_CgaCtaId ;  /* 0x0000000000057919 */ /* 0x000e220000008800 */
[----:B--2---:R-:W-:-:S04]  /*25190*/  IADD3 R0, R0, 0x1, RZ ;  /* 0x0000000100007810 */ /* 0x004fc80007ffe0ff */
        /* <DEDUP_REMOVED lines=8> */
.L_x_872:
[----:B------:R-:W-:Y:S05]  /*25220*/  BSYNC B0 ;  /* 0x0000000000007941 */ /* 0x000fea0003800000 */
.L_x_780:
[----:B------:R-:W-:-:S03]  /*25230*/  UMOV UR4, 0xffffffff ;  /* 0xffffffff00047882 */ /* 0x000fc60000000000 */
[----:B------:R-:W-:Y:S05]  /*25240*/  BRA.DIV UR4, `(.L_x_782) ;  /* 0x0000001a04f47947 */ /* 0x000fea000b800000 */
[----:B------:R-:W1:Y:S02]  /*25250*/  S2R R2, SR_TID.X ;  /* 0x0000000000027919 */ /* 0x000e640000002100 */
[----:B-1----:R-:W-:-:S04]  /*25260*/  SHF.R.U32.HI R2, RZ, 0x5, R2 ;  /* 0x00000005ff027819 */ /* 0x002fc80000011602 */
[----:B------:R-:W-:-:S05]  /*25270*/  LOP3.LUT R2, R2, 0x3, RZ, 0xc0, !PT ;  /* 0x0000000302027812 */ /* 0x000fca00078ec0ff */
[----:B------:R1:W2:Y:S02]  /*25280*/  SHFL.IDX PT, R14, R2, RZ, 0x1f ;  /* 0x00001fff020e7589 */ /* 0x0002a400000e0000 */
.L_x_875:
[----:B--2---:R-:W-:-:S13]  /*25290*/  ISETP.NE.AND P0, PT, R14, RZ, PT ;  /* 0x000000ff0e00720c */ /* 0x004fda0003f05270 */
[----:B------:R-:W-:Y:S05]  /*252a0*/  @P0 BRA `(.L_x_451) ;  /* 0x0000000000940947 */ /* 0x000fea0003800000 */
[----:B------:R-:W-:-:S03]  /*252b0*/  UMOV UR4, 0xffffffff ;  /* 0xffffffff00047882 */ /* 0x000fc60000000000 */
[----:B------:R-:W-:Y:S05]  /*252c0*/  BRA.DIV UR4, `(.L_x_783) ;  /* 0x0000001e04087947 */ /* 0x000fea000b800000 */
[----:B------:R-:W-:-:S13]  /*252d0*/  ELECT P6, URZ, PT ;  /* 0x00000000003f782f */ /* 0x000fda00038c0000 */
.L_x_878:
[----:B------:R-:W-:Y:S05]  /*252e0*/  @!P6 BRA `(.L_x_451) ;  /* 0x000000000084e947 */ /* 0x000fea0003800000 */
[----:B------:R-:W-:-:S06]  /*252f0*/  ULOP3.LUT UR4, UR60, 0x2, URZ, 0xfc, !UPT ;  /* 0x000000023c047892 */ /* 0x000fcc000f8efc3f */
[----:B-1----:R-:W-:-:S04]  /*25300*/  MOV R2, UR4 ;  /* 0x0000000400027c02 */ /* 0x002fc80008000f00 */
[----:B------:R-:W-:-:S13]  /*25310*/  ISETP.NE.AND P2, PT, R2, 0x3, PT ;  /* 0x000000030200780c */ /* 0x000fda0003f45270 */
[----:B------:R-:W-:Y:S05]  /*25320*/  @!P2 BRA `(.L_x_784) ;  /* 0x000000000004a947 */ /* 0x000fea0003800000 */
[----:B------:R-:W-:Y:S01]  /*25330*/  BPT.TRAP 0x1 ;  /* 0x000000040000795c */ /* 0x000fe20000300000 */
.L_x_784:
[----:B0-----:R-:W2:Y:S04]  /*25340*/  LDL R3, [R1] ;  /* 0x0000000001037983 */ /* 0x001ea80000100800 */
[----:B------:R-:W3:Y:S01]  /*25350*/  LDL.LU R7, [R1+0x8] ;  /* 0x0000080001077983 */ /* 0x000ee20000300800 */
[----:B------:R-:W-:-:S05]  /*25360*/  VIADD R2, R0, 0x38840 ;  /* 0x0003884000027836 */ /* 0x000fca0000000000 */
[C---:B--2---:R-:W-:Y:S01]  /*25370*/  LEA R6, R3.reuse, R2, 0x3 ;  /* 0x0000000203067211 */ /* 0x044fe200078e18ff */
[----:B------:R-:W-:Y:S01]  /*25380*/  VIADD R3, R3, 0x1 ;  /* 0x0000000103037836 */ /* 0x000fe20000000000 */
[----:B---3--:R-:W-:-:S04]  /*25390*/  SHF.L.U32 R5, R7, 0x1f, RZ ;  /* 0x0000001f07057819 */ /* 0x008fc800000006ff */
[C---:B------:R-:W-:Y:S01]  /*253a0*/  ISETP.NE.AND P1, PT, R3.reuse, 0x2, PT ;  /* 0x000000020300780c */ /* 0x040fe20003f25270 */
[----:B------:R-:W0:Y:S03]  /*253b0*/  SYNCS.PHASECHK.TRANS64.TRYWAIT P0, [R6+URZ], R5 ;  /* 0x00000005060075a7 */ /* 0x000e26000800017f */
[----:B------:R-:W-:Y:S02]  /*253c0*/  SEL R4, RZ, 0x1, P1 ;  /* 0x00000001ff047807 */ /* 0x000fe40000800000 */
[----:B------:R-:W-:Y:S02]  /*253d0*/  SEL R3, R3, RZ, P1 ;  /* 0x000000ff03037207 */ /* 0x000fe40000800000 */
[----:B------:R-:W-:Y:S02]  /*253e0*/  LOP3.LUT R4, R7, R4, RZ, 0x3c, !PT ;  /* 0x0000000407047212 */ /* 0x000fe400078e3cff */
[----:B------:R-:W-:-:S02]  /*253f0*/  LEA R7, R3, R2, 0x3 ;  /* 0x0000000203077211 */ /* 0x000fc400078e18ff */
[----:B------:R-:W-:Y:S01]  /*25400*/  SHF.L.U32 R2, R4, 0x1f, RZ ;  /* 0x0000001f04027819 */ /* 0x000fe200000006ff */
[----:B0-----:R-:W-:Y:S06]  /*25410*/  @!P0 BRA `(.L_x_785) ;  /* 0x0000001800d48947 */ /* 0x001fec0003800000 */
.L_x_879:
[----:B------:R-:W1:Y:S02]  /*25420*/  SYNCS.PHASECHK.TRANS64.TRYWAIT P0, [R7+URZ], R2 ;  /* 0x00000002070075a7 */ /* 0x000e64000800017f */
[----:B-1----:R-:W-:Y:S05]  /*25430*/  @!P0 BRA `(.L_x_786) ;  /* 0x0000001800e08947 */ /* 0x002fea0003800000 */
.L_x_880:
[----:B------:R-:W-:Y:S05]  /*25440*/  @!P2 BRA `(.L_x_787) ;  /* 0x000000000004a947 */ /* 0x000fea0003800000 */
[----:B------:R-:W-:Y:S01]  /*25450*/  BPT.TRAP 0x1 ;  /* 0x000000040000795c */ /* 0x000fe20000300000 */
.L_x_787:
[----:B------:R-:W2:Y:S01]  /*25460*/  LDL.LU R4, [R1] ;  /* 0x0000000001047983 */ /* 0x000ea20000300800 */
[----:B------:R-:W-:-:S05]  /*25470*/  VIADD R0, R0, 0x38860 ;  /* 0x0003886000007836 */ /* 0x000fca0000000000 */
[----:B--2---:R-:W-:-:S04]  /*25480*/  LEA R4, R4, R0, 0x3 ;  /* 0x0000000004047211 */ /* 0x004fc800078e18ff */
[----:B------:R-:W2:Y:S02]  /*25490*/  SYNCS.PHASECHK.TRANS64.TRYWAIT P0, [R4+URZ], R5 ;  /* 0x00000005040075a7 */ /* 0x000ea4000800017f */
[----:B--2---:R-:W-:Y:S05]  /*254a0*/  @!P0 BRA `(.L_x_788) ;  /* 0x0000001800d88947 */ /* 0x004fea0003800000 */
.L_x_881:
[----:B------:R-:W-:-:S07]  /*254b0*/  IMAD R3, R3, 0x8, R0 ;  /* 0x0000000803037824 */ /* 0x000fce00078e0200 */
.L_x_789:
[----:B---3--:R3:W4:Y:S02]  /*254c0*/  SYNCS.PHASECHK.TRANS64.TRYWAIT P0, [R3+URZ], R2 ;  /* 0x00000002030075a7 */ /* 0x008724000800017f */
[----:B----4-:R-:W-:Y:S05]  /*254d0*/  @!P0 NANOSLEEP.SYNCS 0x989680 ;  /* 0x009896800000895d */ /* 0x010fea0003900000 */
[----:B------:R-:W4:Y:S02]  /*254e0*/  @!P0 SYNCS.PHASECHK.TRANS64 P0, [R3+URZ], R2 ;  /* 0x00000002030085a7 */ /* 0x000f24000800007f */
[----:B----4-:R-:W-:Y:S05]  /*254f0*/  @!P0 BRA `(.L_x_789) ;  /* 0xfffffffc00f08947 */ /* 0x010fea000383ffff */
.L_x_451:
[----:B------:R-:W-:Y:S05]  /*25500*/  BSYNC B7 ;  /* 0x0000000000077941 */ /* 0x000fea0003800000 */
.L_x_448:
[----:B------:R-:W-:Y:S05]  /*25510*/  EXIT ;  /* 0x000000000000794d */ /* 0x000fea0003800000 */
.L_x_471:
[----:B0-----:R0:W1:Y:S02]  /*25520*/  SYNCS.PHASECHK.TRANS64.TRYWAIT P6, [R0+URZ+0x38890], R115 ;  /* 0x03889073000075a7 */ /* 0x00106400080c017f */
[----:B-1----:R-:W-:Y:S05]  /*25530*/  @!P6 NANOSLEEP.SYNCS 0x989680 ;  /* 0x009896800000e95d */ /* 0x002fea0003900000 */
[----:B------:R-:W1:Y:S02]  /*25540*/  @!P6 SYNCS.PHASECHK.TRANS64 P6, [R0+URZ+0x38890], R115 ;  /* 0x038890730000e5a7 */ /* 0x000e6400080c007f */
[----:B-1----:R-:W-:Y:S05]  /*25550*/  @!P6 BRA `(.L_x_471) ;  /* 0xfffffffc00f0e947 */ /* 0x002fea000383ffff */
[----:B------:R-:W-:Y:S05]  /*25560*/  BRA `(.L_x_790) ;  /* 0xfffffde0005c7947 */ /* 0x000fea000383ffff */
.L_x_527:
[----:B-1----:R1:W3:Y:S02]  /*25570*/  SYNCS.PHASECHK.TRANS64.TRYWAIT P6, [R0+URZ+0x38890], R115 ;  /* 0x03889073000075a7 */ /* 0x0022e400080c017f */
[----:B---3--:R-:W-:Y:S05]  /*25580*/  @!P6 NANOSLEEP.SYNCS 0x989680 ;  /* 0x009896800000e95d */ /* 0x008fea0003900000 */
[----:B------:R-:W3:Y:S02]  /*25590*/  @!P6 SYNCS.PHASECHK.TRANS64 P6, [R0+URZ+0x38890], R115 ;  /* 0x038890730000e5a7 */ /* 0x000ee400080c007f */
[----:B---3--:R-:W-:Y:S05]  /*255a0*/  @!P6 BRA `(.L_x_527) ;  /* 0xfffffffc00f0e947 */ /* 0x008fea000383ffff */
[----:B------:R-:W-:Y:S05]  /*255b0*/  BRA `(.L_x_791) ;  /* 0xfffffe1400587947 */ /* 0x000fea000383ffff */
.L_x_552:
[----:B0-----:R0:W1:Y:S02]  /*255c0*/  SYNCS.PHASECHK.TRANS64.TRYWAIT P3, [R0+URZ+0x38890], R115 ;  /* 0x03889073000075a7 */ /* 0x001064000806017f */
[----:B-1----:R-:W-:Y:S05]  /*255d0*/  @!P3 NANOSLEEP.SYNCS 0x989680 ;  /* 0x009896800000b95d */ /* 0x002fea0003900000 */
[----:B------:R-:W1:Y:S02]  /*255e0*/  @!P3 SYNCS.PHASECHK.TRANS64 P3, [R0+URZ+0x38890], R115 ;  /* 0x038890730000b5a7 */ /* 0x000e64000806007f */
[----:B-1----:R-:W-:Y:S05]  /*255f0*/  @!P3 BRA `(.L_x_552) ;  /* 0xfffffffc00f0b947 */ /* 0x002fea000383ffff */
[----:B------:R-:W-:Y:S05]  /*25600*/  BRA `(.L_x_792) ;  /* 0xfffffe4400a07947 */ /* 0x000fea000383ffff */
.L_x_560:
[----:B--2---:R2:W3:Y:S02]  /*25610*/  SYNCS.PHASECHK.TRANS64.TRYWAIT P2, [R0+URZ+0x388b0], R115 ;  /* 0x0388b073000075a7 */ /* 0x0044e4000804017f */
[----:B---3--:R-:W-:Y:S05]  /*25620*/  @!P2 NANOSLEEP.SYNCS 0x989680 ;  /* 0x009896800000a95d */ /* 0x008fea0003900000 */
[----:B------:R-:W3:Y:S02]  /*25630*/  @!P2 SYNCS.PHASECHK.TRANS64 P2, [R0+URZ+0x388b0], R115 ;  /* 0x0388b0730000a5a7 */ /* 0x000ee4000804007f */
[----:B---3--:R-:W-:Y:S05]  /*25640*/  @!P2 BRA `(.L_x_560) ;  /* 0xfffffffc00f0a947 */ /* 0x008fea000383ffff */
[----:B------:R-:W-:Y:S05]  /*25650*/  BRA `(.L_x_793) ;  /* 0xfffffe4800bc7947 */ /* 0x000fea000383ffff */
.L_x_582:
[----:B------:R-:W-:Y:S01]  /*25660*/  BSSY B1, `(.L_x_794) ;  /* 0x0000008000017945 */ /* 0x000fe20003800000 */
[----:B------:R-:W-:Y:S01]  /*25670*/  MOV R13, R29 ;  /* 0x0000001d000d7202 */ /* 0x000fe20000000f00 */
[----:B------:R-:W-:Y:S01]  /*25680*/  IMAD.MOV.U32 R12, RZ, RZ, RZ ;  /* 0x000000ffff0c7224 */ /* 0x000fe200078e00ff */
[----:B------:R-:W-:Y:S01]  /*25690*/  MOV R11, 0x181f ;  /* 0x0000181f000b7802 */ /* 0x000fe20000000f00 */
[----:B------:R-:W-:-:S07]  /*256a0*/  IMAD.MOV.U32 R15, RZ, RZ, -0x1 ;  /* 0xffffffffff0f7424 */ /* 0x000fce00078e00ff */
[----:B------:R-:W-:Y:S05]  /*256b0*/  WARPSYNC.COLLECTIVE R15, `(.L_x_795) ;  /* 0x000000000f087348 */ /* 0x000fea0003c00000 */
[----:B------:R0:W1:Y:S02]  /*256c0*/  SHFL.IDX P6, R14, R13, R12, R11 ;  /* 0x0000000c0d0e7389 */ /* 0x00006400000c000b */
[----:B01----:R-:W-:Y:S01]  /*256d0*/  ENDCOLLECTIVE ;  /* 0x000000000000791b */ /* 0x003fe20003800000 */
.L_x_795:
[----:B------:R-:W-:Y:S05]  /*256e0*/  BSYNC B1 ;  /* 0x0000000000017941 */ /* 0x000fea0003800000 */
.L_x_794:
[----:B------:R-:W-:Y:S05]  /*256f0*/  BRA `(.L_x_796) ;  /* 0xfffffe6000187947 */ /* 0x000fea000383ffff */
.L_x_583:
        /* <DEDUP_REMOVED lines=8> */
.L_x_798:
[----:B------:R-:W-:Y:S05]  /*25780*/  BSYNC B1 ;  /* 0x0000000000017941 */ /* 0x000fea0003800000 */
.L_x_797:
[----:B------:R-:W-:Y:S05]  /*25790*/  BRA `(.L_x_799) ;  /* 0xfffffe5c00fc7947 */ /* 0x000fea000383ffff */
.L_x_584:
        /* <DEDUP_REMOVED lines=8> */
.L_x_801:
[----:B------:R-:W-:Y:S05]  /*25820*/  BSYNC B1 ;  /* 0x0000000000017941 */ /* 0x000fea0003800000 */
.L_x_800:
[----:B------:R-:W-:Y:S05]  /*25830*/  BRA `(.L_x_802) ;  /* 0xfffffe5c00e07947 */ /* 0x000fea000383ffff */
.L_x_585:
        /* <DEDUP_REMOVED lines=8> */
.L_x_804:
[----:B------:R-:W-:Y:S05]  /*258c0*/  BSYNC B1 ;  /* 0x0000000000017941 */ /* 0x000fea0003800000 */
.L_x_803:
[----:B------:R-:W-:Y:S05]  /*258d0*/  BRA `(.L_x_805) ;  /* 0xfffffe5c00c47947 */ /* 0x000fea000383ffff */
.L_x_587:
[----:B0-----:R0:W1:Y:S02]  /*258e0*/  SYNCS.PHASECHK.TRANS64.TRYWAIT P1, [R16+URZ+0x38800], R5 ;  /* 0x03880005100075a7 */ /* 0x001064000802017f */
[----:B-1----:R-:W-:Y:S05]  /*258f0*/  @!P1 NANOSLEEP.SYNCS 0x989680 ;  /* 0x009896800000995d */ /* 0x002fea0003900000 */
[----:B------:R-:W1:Y:S02]  /*25900*/  @!P1 SYNCS.PHASECHK.TRANS64 P1, [R16+URZ+0x38800], R5 ;  /* 0x03880005100095a7 */ /* 0x000e64000802007f */
[----:B-1----:R-:W-:Y:S05]  /*25910*/  @!P1 BRA `(.L_x_587) ;  /* 0xfffffffc00f09947 */ /* 0x002fea000383ffff */
[----:B------:R-:W-:Y:S05]  /*25920*/  BRA `(.L_x_806) ;  /* 0xfffffe6000087947 */ /* 0x000fea000383ffff */
.L_x_621:
        /* <DEDUP_REMOVED lines=8> */
.L_x_808:
[----:B------:R-:W-:Y:S05]  /*259b0*/  BSYNC B1 ;  /* 0x0000000000017941 */ /* 0x000fea0003800000 */
.L_x_807:
[----:B------:R-:W-:Y:S05]  /*259c0*/  BRA `(.L_x_809) ;  /* 0xfffffe8c007c7947 */ /* 0x000fea000383ffff */
.L_x_622:
        /* <DEDUP_REMOVED lines=8> */
.L_x_811:
[----:B------:R-:W-:Y:S05]  /*25a50*/  BSYNC B1 ;  /* 0x0000000000017941 */ /* 0x000fea0003800000 */
.L_x_810:
[----:B------:R-:W-:Y:S05]  /*25a60*/  BRA `(.L_x_812) ;  /* 0xfffffe8c00647947 */ /* 0x000fea000383ffff */
.L_x_623:
        /* <DEDUP_REMOVED lines=8> */
.L_x_814:
[----:B------:R-:W-:Y:S05]  /*25af0*/  BSYNC B1 ;  /* 0x0000000000017941 */ /* 0x000fea0003800000 */
.L_x_813:
[----:B------:R-:W-:Y:S05]  /*25b00*/  BRA `(.L_x_815) ;  /* 0xfffffe8c00487947 */ /* 0x000fea000383ffff */
.L_x_624:
        /* <DEDUP_REMOVED lines=8> */
.L_x_817:
[----:B------:R-:W-:Y:S05]  /*25b90*/  BSYNC B1 ;  /* 0x0000000000017941 */ /* 0x000fea0003800000 */
.L_x_816:
[----:B------:R-:W-:Y:S05]  /*25ba0*/  BRA `(.L_x_818) ;  /* 0xfffffe8c002c7947 */ /* 0x000fea000383ffff */
.L_x_626:
[----:B0-----:R0:W1:Y:S02]  /*25bb0*/  SYNCS.PHASECHK.TRANS64.TRYWAIT P0, [R16+URZ+0x38800], R5 ;  /* 0x03880005100075a7 */ /* 0x001064000800017f */
[----:B-1----:R-:W-:Y:S05]  /*25bc0*/  @!P0 NANOSLEEP.SYNCS 0x989680 ;  /* 0x009896800000895d */ /* 0x002fea0003900000 */
[----:B------:R-:W1:Y:S02]  /*25bd0*/  @!P0 SYNCS.PHASECHK.TRANS64 P0, [R16+URZ+0x38800], R5 ;  /* 0x03880005100085a7 */ /* 0x000e64000800007f */
[----:B-1----:R-:W-:Y:S05]  /*25be0*/  @!P0 BRA `(.L_x_626) ;  /* 0xfffffffc00f08947 */ /* 0x002fea000383ffff */
[----:B------:R-:W-:Y:S05]  /*25bf0*/  BRA `(.L_x_819) ;  /* 0xfffffe8c00807947 */ /* 0x000fea000383ffff */
.L_x_644:
[----:B-1----:R1:W2:Y:S02]  /*25c00*/  SYNCS.PHASECHK.TRANS64.TRYWAIT P1, [R0+URZ+0x38830], R3 ;  /* 0x03883003000075a7 */ /* 0x0022a4000802017f */
[----:B--2---:R-:W-:Y:S05]  /*25c10*/  @!P1 NANOSLEEP.SYNCS 0x989680 ;  /* 0x009896800000995d */ /* 0x004fea0003900000 */
[----:B------:R-:W2:Y:S02]  /*25c20*/  @!P1 SYNCS.PHASECHK.TRANS64 P1, [R0+URZ+0x38830], R3 ;  /* 0x03883003000095a7 */ /* 0x000ea4000802007f */
[----:B--2---:R-:W-:Y:S05]  /*25c30*/  @!P1 BRA `(.L_x_644) ;  /* 0xfffffffc00f09947 */ /* 0x004fea000383ffff */
[----:B------:R-:W-:Y:S05]  /*25c40*/  BRA `(.L_x_643) ;  /* 0xfffffebc00a87947 */ /* 0x000fea000383ffff */
.L_x_651:
[----:B-1----:R1:W2:Y:S02]  /*25c50*/  SYNCS.PHASECHK.TRANS64.TRYWAIT P2, [R11+URZ+0x38830], R4 ;  /* 0x038830040b0075a7 */ /* 0x0022a4000804017f */
[----:B--2---:R-:W-:Y:S05]  /*25c60*/  @!P2 NANOSLEEP.SYNCS 0x989680 ;  /* 0x009896800000a95d */ /* 0x004fea0003900000 */
[----:B------:R-:W2:Y:S02]  /*25c70*/  @!P2 SYNCS.PHASECHK.TRANS64 P2, [R11+URZ+0x38830], R4 ;  /* 0x038830040b00a5a7 */ /* 0x000ea4000804007f */
[----:B--2---:R-:W-:Y:S05]  /*25c80*/  @!P2 BRA `(.L_x_651) ;  /* 0xfffffffc00f0a947 */ /* 0x004fea000383ffff */
[----:B------:R-:W-:Y:S05]  /*25c90*/  BRA `(.L_x_650) ;  /* 0xffffff0c003c7947 */ /* 0x000fea000383ffff */
.L_x_656:
[----:B-1----:R1:W2:Y:S02]  /*25ca0*/  SYNCS.PHASECHK.TRANS64.TRYWAIT P2, [R9+URZ+0x38850], R0 ;  /* 0x03885000090075a7 */ /* 0x0022a4000804017f */
[----:B--2---:R-:W-:Y:S05]  /*25cb0*/  @!P2 NANOSLEEP.SYNCS 0x989680 ;  /* 0x009896800000a95d */ /* 0x004fea0003900000 */
[----:B------:R-:W2:Y:S02]  /*25cc0*/  @!P2 SYNCS.PHASECHK.TRANS64 P2, [R9+URZ+0x38850], R0 ;  /* 0x038850000900a5a7 */ /* 0x000ea4000804007f */
[----:B--2---:R-:W-:Y:S05]  /*25cd0*/  @!P2 BRA `(.L_x_656) ;  /* 0xfffffffc00f0a947 */ /* 0x004fea000383ffff */
[----:B------:R-:W-:Y:S05]  /*25ce0*/  BRA `(.L_x_655) ;  /* 0xffffff4400047947 */ /* 0x000fea000383ffff */
.L_x_662:
[----:B-1----:R1:W2:Y:S02]  /*25cf0*/  SYNCS.PHASECHK.TRANS64.TRYWAIT P0, [R0+URZ+0x38850], R7 ;  /* 0x03885007000075a7 */ /* 0x0022a4000800017f */
[----:B--2---:R-:W-:Y:S05]  /*25d00*/  @!P0 NANOSLEEP.SYNCS 0x989680 ;  /* 0x009896800000895d */ /* 0x004fea0003900000 */
[----:B------:R-:W2:Y:S02]  /*25d10*/  @!P0 SYNCS.PHASECHK.TRANS64 P0, [R0+URZ+0x38850], R7 ;  /* 0x03885007000085a7 */ /* 0x000ea4000800007f */
[----:B--2---:R-:W-:Y:S05]  /*25d20*/  @!P0 BRA `(.L_x_662) ;  /* 0xfffffffc00f08947 */ /* 0x004fea000383ffff */
[----:B------:R-:W-:Y:S05]  /*25d30*/  BRA `(.L_x_661) ;  /* 0xffffff5c00247947 */ /* 0x000fea000383ffff */
.L_x_694:
[----:B------:R-:W0:Y:S01]  /*25d40*/  S2R R11, SR_TID.X ;  /* 0x00000000000b7919 */ /* 0x000e220000002100 */
[----:B------:R-:W-:Y:S01]  /*25d50*/  BSSY B1, `(.L_x_820) ;  /* 0x000000a000017945 */ /* 0x000fe20003800000 */
[----:B------:R-:W-:Y:S02]  /*25d60*/  IMAD.MOV.U32 R12, RZ, RZ, RZ ;  /* 0x000000ffff0c7224 */ /* 0x000fe400078e00ff */
[----:B------:R-:W-:Y:S01]  /*25d70*/  IMAD.MOV.U32 R15, RZ, RZ, -0x1 ;  /* 0xffffffffff0f7424 */ /* 0x000fe200078e00ff */
[----:B0-----:R-:W-:-:S04]  /*25d80*/  SHF.R.U32.HI R11, RZ, 0x5, R11 ;  /* 0x00000005ff0b7819 */ /* 0x001fc8000001160b */
[----:B------:R-:W-:-:S04]  /*25d90*/  LOP3.LUT R11, R11, 0x3, RZ, 0xc0, !PT ;  /* 0x000000030b0b7812 */ /* 0x000fc800078ec0ff */
[----:B------:R-:W-:Y:S02]  /*25da0*/  MOV R13, R11 ;  /* 0x0000000b000d7202 */ /* 0x000fe40000000f00 */
[----:B------:R-:W-:-:S07]  /*25db0*/  MOV R11, 0x1f ;  /* 0x0000001f000b7802 */ /* 0x000fce0000000f00 */
[----:B-----5:R-:W-:Y:S05]  /*25dc0*/  WARPSYNC.COLLECTIVE R15, `(.L_x_821) ;  /* 0x000000000f087348 */ /* 0x020fea0003c00000 */
[----:B------:R0:W1:Y:S02]  /*25dd0*/  SHFL.IDX P6, R14, R13, R12, R11 ;  /* 0x0000000c0d0e7389 */ /* 0x00006400000c000b */
[----:B01---5:R-:W-:Y:S01]  /*25de0*/  ENDCOLLECTIVE ;  /* 0x000000000000791b */ /* 0x023fe20003800000 */
.L_x_821:
[----:B------:R-:W-:Y:S05]  /*25df0*/  BSYNC B1 ;  /* 0x0000000000017941 */ /* 0x000fea0003800000 */
.L_x_820:
[----:B------:R-:W-:Y:S05]  /*25e00*/  BRA `(.L_x_822) ;  /* 0xffffffa400107947 */ /* 0x000fea000383ffff */
.L_x_695:
[----:B------:R-:W-:Y:S01]  /*25e10*/  BSSY B1, `(.L_x_823) ;  /* 0x0000006000017945 */ /* 0x000fe20003800000 */
[----:B------:R-:W-:-:S07]  /*25e20*/  MOV R15, 0xffffffff ;  /* 0xffffffff000f7802 */ /* 0x000fce0000000f00 */
[----:B-----5:R-:W-:Y:S05]  /*25e30*/  WARPSYNC.COLLECTIVE R15, `(.L_x_824) ;  /* 0x000000000f0c7348 */ /* 0x020fea0003c00000 */
[----:B------:R-:W-:Y:S02]  /*25e40*/  ELECT P6, UR62, PT ;  /* 0x00000000003e782f */ /* 0x000fe400038c0000 */
[----:B------:R-:W-:Y:S01]  /*25e50*/  MOV R14, UR62 ;  /* 0x0000003e000e7c02 */ /* 0x000fe20008000f00 */
[----:B-----5:R-:W-:Y:S10]  /*25e60*/  ENDCOLLECTIVE ;  /* 0x000000000000791b */ /* 0x020ff40003800000 */
.L_x_824:
[----:B------:R-:W-:Y:S05]  /*25e70*/  BSYNC B1 ;  /* 0x0000000000017941 */ /* 0x000fea0003800000 */
.L_x_823:
[----:B------:R-:W-:Y:S05]  /*25e80*/  BRA `(.L_x_825) ;  /* 0xffffffa000fc7947 */ /* 0x000fea000383ffff */
.L_x_697:
[----:B0-----:R0:W1:Y:S02]  /*25e90*/  SYNCS.PHASECHK.TRANS64.TRYWAIT P0, [R9+URZ+0x38820], R5 ;  /* 0x03882005090075a7 */ /* 0x001064000800017f */
[----:B-1----:R-:W-:Y:S05]  /*25ea0*/  @!P0 NANOSLEEP.SYNCS 0x989680 ;  /* 0x009896800000895d */ /* 0x002fea0003900000 */
[----:B------:R-:W1:Y:S02]  /*25eb0*/  @!P0 SYNCS.PHASECHK.TRANS64 P0, [R9+URZ+0x38820], R5 ;  /* 0x03882005090085a7 */ /* 0x000e64000800007f */
[----:B-1----:R-:W-:Y:S05]  /*25ec0*/  @!P0 BRA `(.L_x_697) ;  /* 0xfffffffc00f08947 */ /* 0x002fea000383ffff */
[----:B------:R-:W-:Y:S05]  /*25ed0*/  BRA `(.L_x_826) ;  /* 0xffffffa400187947 */ /* 0x000fea000383ffff */
.L_x_700:
[----:B0-----:R0:W1:Y:S02]  /*25ee0*/  SYNCS.PHASECHK.TRANS64.TRYWAIT P0, [R5+URZ+0x388a0], R10 ;  /* 0x0388a00a050075a7 */ /* 0x001064000800017f */
[----:B-1----:R-:W-:Y:S05]  /*25ef0*/  @!P0 NANOSLEEP.SYNCS 0x989680 ;  /* 0x009896800000895d */ /* 0x002fea0003900000 */
[----:B------:R-:W1:Y:S02]  /*25f00*/  @!P0 SYNCS.PHASECHK.TRANS64 P0, [R5+URZ+0x388a0], R10 ;  /* 0x0388a00a050085a7 */ /* 0x000e64000800007f */
[----:B-1----:R-:W-:Y:S05]  /*25f10*/  @!P0 BRA `(.L_x_700) ;  /* 0xfffffffc00f08947 */ /* 0x002fea000383ffff */
[----:B------:R-:W-:Y:S05]  /*25f20*/  BRA `(.L_x_827) ;  /* 0xffffffa400287947 */ /* 0x000fea000383ffff */
.L_x_702:
[----:B-1----:R1:W2:Y:S02]  /*25f30*/  SYNCS.PHASECHK.TRANS64.TRYWAIT P0, [R5+URZ+0x388c0], R10 ;  /* 0x0388c00a050075a7 */ /* 0x0022a4000800017f */
[----:B--2---:R-:W-:Y:S05]  /*25f40*/  @!P0 NANOSLEEP.SYNCS 0x989680 ;  /* 0x009896800000895d */ /* 0x004fea0003900000 */
[----:B------:R-:W2:Y:S02]  /*25f50*/  @!P0 SYNCS.PHASECHK.TRANS64 P0, [R5+URZ+0x388c0], R10 ;  /* 0x0388c00a050085a7 */ /* 0x000ea4000800007f */
[----:B--2---:R-:W-:Y:S05]  /*25f60*/  @!P0 BRA `(.L_x_702) ;  /* 0xfffffffc00f08947 */ /* 0x004fea000383ffff */
[----:B------:R-:W-:Y:S05]  /*25f70*/  BRA `(.L_x_828) ;  /* 0xffffffa400c87947 */ /* 0x000fea000383ffff */
.L_x_706:
[----:B0-----:R0:W1:Y:S02]  /*25f80*/  SYNCS.PHASECHK.TRANS64.TRYWAIT P0, [R6+URZ+0x388a0], R7 ;  /* 0x0388a007060075a7 */ /* 0x001064000800017f */
[----:B-1----:R-:W-:Y:S05]  /*25f90*/  @!P0 NANOSLEEP.SYNCS 0x989680 ;  /* 0x009896800000895d */ /* 0x002fea0003900000 */
[----:B------:R-:W1:Y:S02]  /*25fa0*/  @!P0 SYNCS.PHASECHK.TRANS64 P0, [R6+URZ+0x388a0], R7 ;  /* 0x0388a007060085a7 */ /* 0x000e64000800007f */
[----:B-1----:R-:W-:Y:S05]  /*25fb0*/  @!P0 BRA `(.L_x_706) ;  /* 0xfffffffc00f08947 */ /* 0x002fea000383ffff */
[----:B------:R-:W-:Y:S05]  /*25fc0*/  BRA `(.L_x_829) ;  /* 0xffffffa800b07947 */ /* 0x000fea000383ffff */
.L_x_708:
[----:B-1----:R1:W2:Y:S02]  /*25fd0*/  SYNCS.PHASECHK.TRANS64.TRYWAIT P1, [R6+URZ+0x388c0], R7 ;  /* 0x0388c007060075a7 */ /* 0x0022a4000802017f */
[----:B--2---:R-:W-:Y:S05]  /*25fe0*/  @!P1 NANOSLEEP.SYNCS 0x989680 ;  /* 0x009896800000995d */ /* 0x004fea0003900000 */
[----:B------:R-:W2:Y:S02]  /*25ff0*/  @!P1 SYNCS.PHASECHK.TRANS64 P1, [R6+URZ+0x388c0], R7 ;  /* 0x0388c007060095a7 */ /* 0x000ea4000802007f */
[----:B--2---:R-:W-:Y:S05]  /*26000*/  @!P1 BRA `(.L_x_708) ;  /* 0xfffffffc00f09947 */ /* 0x004fea000383ffff */
[----:B------:R-:W-:Y:S05]  /*26010*/  BRA `(.L_x_830) ;  /* 0xffffffac00487947 */ /* 0x000fea000383ffff */
.L_x_721:
[----:B------:R-:W0:Y:S01]  /*26020*/  S2R R3, SR_TID.X ;  /* 0x0000000000037919 */ /* 0x000e220000002100 */
[----:B------:R-:W-:Y:S01]  /*26030*/  BSSY B0, `(.L_x_831) ;  /* 0x000000a000007945 */ /* 0x000fe20003800000 */
[----:B------:R-:W-:Y:S01]  /*26040*/  MOV R12, RZ ;  /* 0x000000ff000c7202 */ /* 0x000fe20000000f00 */
[----:B------:R-:W-:Y:S01]  /*26050*/  IMAD.MOV.U32 R11, RZ, RZ, 0x1f ;  /* 0x0000001fff0b7424 */ /* 0x000fe200078e00ff */
[----:B------:R-:W-:Y:S02]  /*26060*/  MOV R15, 0xffffffff ;  /* 0xffffffff000f7802 */ /* 0x000fe40000000f00 */
[----:B0-----:R-:W-:-:S04]  /*26070*/  SHF.R.U32.HI R3, RZ, 0x5, R3 ;  /* 0x00000005ff037819 */ /* 0x001fc80000011603 */
[----:B------:R-:W-:-:S05]  /*26080*/  LOP3.LUT R3, R3, 0x3, RZ, 0xc0, !PT ;  /* 0x0000000303037812 */ /* 0x000fca00078ec0ff */
[----:B------:R-:W-:-:S07]  /*26090*/  IMAD.MOV.U32 R13, RZ, RZ, R3 ;  /* 0x000000ffff0d7224 */ /* 0x000fce00078e0003 */
[----:B------:R-:W-:Y:S05]  /*260a0*/  WARPSYNC.COLLECTIVE R15, `(.L_x_832) ;  /* 0x000000000f087348 */ /* 0x000fea0003c00000 */
[----:B------:R0:W1:Y:S02]  /*260b0*/  SHFL.IDX P6, R14, R13, R12, R11 ;  /* 0x0000000c0d0e7389 */ /* 0x00006400000c000b */
[----:B01----:R-:W-:Y:S01]  /*260c0*/  ENDCOLLECTIVE ;  /* 0x000000000000791b */ /* 0x003fe20003800000 */
.L_x_832:
[----:B------:R-:W-:Y:S05]  /*260d0*/  BSYNC B0 ;  /* 0x0000000000007941 */ /* 0x000fea0003800000 */
.L_x_831:
[----:B------:R-:W-:Y:S05]  /*260e0*/  BRA `(.L_x_833) ;  /* 0xffffffb800a87947 */ /* 0x000fea000383ffff */
.L_x_722:
[----:B------:R-:W-:Y:S01]  /*260f0*/  BSSY B0, `(.L_x_834) ;  /* 0x0000006000007945 */ /* 0x000fe20003800000 */
[----:B------:R-:W-:-:S07]  /*26100*/  IMAD.MOV.U32 R15, RZ, RZ, -0x1 ;  /* 0xffffffffff0f7424 */ /* 0x000fce00078e00ff */
[----:B------:R-:W-:Y:S05]  /*26110*/  WARPSYNC.COLLECTIVE R15, `(.L_x_835) ;  /* 0x000000000f0c7348 */ /* 0x000fea0003c00000 */
[----:B------:R-:W-:Y:S02]  /*26120*/  ELECT P6, UR62, PT ;  /* 0x00000000003e782f */ /* 0x000fe400038c0000 */
[----:B------:R-:W-:Y:S01]  /*26130*/  MOV R14, UR62 ;  /* 0x0000003e000e7c02 */ /* 0x000fe20008000f00 */
[----:B------:R-:W-:Y:S10]  /*26140*/  ENDCOLLECTIVE ;  /* 0x000000000000791b */ /* 0x000ff40003800000 */
.L_x_835:
[----:B------:R-:W-:Y:S05]  /*26150*/  BSYNC B0 ;  /* 0x0000000000007941 */ /* 0x000fea0003800000 */
.L_x_834:
[----:B------:R-:W-:Y:S05]  /*26160*/  BRA `(.L_x_836) ;  /* 0xffffffb800a07947 */ /* 0x000fea000383ffff */
.L_x_725:
[----:B0-----:R0:W1:Y:S02]  /*26170*/  SYNCS.PHASECHK.TRANS64.TRYWAIT P0, [R6+URZ+0x38840], R7 ;  /* 0x03884007060075a7 */ /* 0x001064000800017f */
[----:B-1----:R-:W-:Y:S05]  /*26180*/  @!P0 NANOSLEEP.SYNCS 0x989680 ;  /* 0x009896800000895d */ /* 0x002fea0003900000 */
[----:B------:R-:W1:Y:S02]  /*26190*/  @!P0 SYNCS.PHASECHK.TRANS64 P0, [R6+URZ+0x38840], R7 ;  /* 0x03884007060085a7 */ /* 0x000e64000800007f */
[----:B-1----:R-:W-:Y:S05]  /*261a0*/  @!P0 BRA `(.L_x_725) ;  /* 0xfffffffc00f08947 */ /* 0x002fea000383ffff */
[----:B------:R-:W-:Y:S05]  /*261b0*/  BRA `(.L_x_837) ;  /* 0xffffffbc00147947 */ /* 0x000fea000383ffff */
.L_x_728:
        /* <DEDUP_REMOVED lines=8> */
.L_x_736:
[----:B0-----:R0:W1:Y:S02]  /*26240*/  SYNCS.PHASECHK.TRANS64.TRYWAIT P0, [R8+URZ+0x38840], R9 ;  /* 0x03884009080075a7 */ /* 0x001064000800017f */
[----:B-1----:R-:W-:Y:S05]  /*26250*/  @!P0 NANOSLEEP.SYNCS 0x989680 ;  /* 0x009896800000895d */ /* 0x002fea0003900000 */
[----:B------:R-:W1:Y:S02]  /*26260*/  @!P0 SYNCS.PHASECHK.TRANS64 P0, [R8+URZ+0x38840], R9 ;  /* 0x03884009080085a7 */ /* 0x000e64000800007f */
[----:B-1----:R-:W-:Y:S05]  /*26270*/  @!P0 BRA `(.L_x_736) ;  /* 0xfffffffc00f08947 */ /* 0x002fea000383ffff */
[----:B------:R-:W-:Y:S05]  /*26280*/  BRA `(.L_x_839) ;  /* 0xffffffc400587947 */ /* 0x000fea000383ffff */
.L_x_738:
[----:B0-----:R0:W1:Y:S02]  /*26290*/  SYNCS.PHASECHK.TRANS64.TRYWAIT P0, [R8+URZ+0x38860], R9 ;  /* 0x03886009080075a7 */ /* 0x001064000800017f */
[----:B-1----:R-:W-:Y:S05]  /*262a0*/  @!P0 NANOSLEEP.SYNCS 0x989680 ;  /* 0x009896800000895d */ /* 0x002fea0003900000 */
[----:B------:R-:W1:Y:S02]  /*262b0*/  @!P0 SYNCS.PHASECHK.TRANS64 P0, [R8+URZ+0x38860], R9 ;  /* 0x03886009080085a7 */ /* 0x000e64000800007f */
[----:B-1----:R-:W-:Y:S05]  /*262c0*/  @!P0 BRA `(.L_x_738) ;  /* 0xfffffffc00f08947 */ /* 0x002fea000383ffff */
[----:B------:R-:W-:Y:S05]  /*262d0*/  BRA `(.L_x_840) ;  /* 0xffffffc800147947 */ /* 0x000fea000383ffff */
.L_x_744:
[----:B-1----:R1:W2:Y:S02]  /*262e0*/  SYNCS.PHASECHK.TRANS64.TRYWAIT P0, [R2+URZ+0x38840], R3 ;  /* 0x03884003020075a7 */ /* 0x0022a4000800017f */
[----:B--2---:R-:W-:Y:S05]  /*262f0*/  @!P0 NANOSLEEP.SYNCS 0x989680 ;  /* 0x009896800000895d */ /* 0x004fea0003900000 */
[----:B------:R-:W2:Y:S02]  /*26300*/  @!P0 SYNCS.PHASECHK.TRANS64 P0, [R2+URZ+0x38840], R3 ;  /* 0x03884003020085a7 */ /* 0x000ea4000800007f */
[----:B--2---:R-:W-:Y:S05]  /*26310*/  @!P0 BRA `(.L_x_744) ;  /* 0xfffffffc00f08947 */ /* 0x004fea000383ffff */
[----:B------:R-:W-:Y:S05]  /*26320*/  BRA `(.L_x_841) ;  /* 0xffffffcc00a07947 */ /* 0x000fea000383ffff */
.L_x_746:
[----:B0-----:R0:W1:Y:S02]  /*26330*/  SYNCS.PHASECHK.TRANS64.TRYWAIT P0, [R2+URZ+0x38860], R3 ;  /* 0x03886003020075a7 */ /* 0x001064000800017f */
[----:B-1----:R-:W-:Y:S05]  /*26340*/  @!P0 NANOSLEEP.SYNCS 0x989680 ;  /* 0x009896800000895d */ /* 0x002fea0003900000 */
[----:B------:R-:W1:Y:S02]  /*26350*/  @!P0 SYNCS.PHASECHK.TRANS64 P0, [R2+URZ+0x38860], R3 ;  /* 0x03886003020085a7 */ /* 0x000e64000800007f */
[----:B-1----:R-:W-:Y:S05]  /*26360*/  @!P0 BRA `(.L_x_746) ;  /* 0xfffffffc00f08947 */ /* 0x002fea000383ffff */
[----:B------:R-:W-:Y:S05]  /*26370*/  BRA `(.L_x_842) ;  /* 0xffffffd0005c7947 */ /* 0x000fea000383ffff */
.L_x_752:
[----:B--2---:R2:W3:Y:S02]  /*26380*/  SYNCS.PHASECHK.TRANS64.TRYWAIT P0, [R2+URZ+0x38840], R3 ;  /* 0x03884003020075a7 */ /* 0x0044e4000800017f */
[----:B---3--:R-:W-:Y:S05]  /*26390*/  @!P0 NANOSLEEP.SYNCS 0x989680 ;  /* 0x009896800000895d */ /* 0x008fea0003900000 */
[----:B------:R-:W3:Y:S02]  /*263a0*/  @!P0 SYNCS.PHASECHK.TRANS64 P0, [R2+URZ+0x38840], R3 ;  /* 0x03884003020085a7 */ /* 0x000ee4000800007f */
[----:B---3--:R-:W-:Y:S05]  /*263b0*/  @!P0 BRA `(.L_x_752) ;  /* 0xfffffffc00f08947 */ /* 0x008fea000383ffff */
[----:B------:R-:W-:Y:S05]  /*263c0*/  BRA `(.L_x_843) ;  /* 0xffffffd400c07947 */ /* 0x000fea000383ffff */
.L_x_754:
[----:B0-----:R0:W1:Y:S02]  /*263d0*/  SYNCS.PHASECHK.TRANS64.TRYWAIT P0, [R2+URZ+0x38860], R8 ;  /* 0x03886008020075a7 */ /* 0x001064000800017f */
[----:B-1----:R-:W-:Y:S05]  /*263e0*/  @!P0 NANOSLEEP.SYNCS 0x989680 ;  /* 0x009896800000895d */ /* 0x002fea0003900000 */
[----:B------:R-:W1:Y:S02]  /*263f0*/  @!P0 SYNCS.PHASECHK.TRANS64 P0, [R2+URZ+0x38860], R8 ;  /* 0x03886008020085a7 */ /* 0x000e64000800007f */
[----:B-1----:R-:W-:Y:S05]  /*26400*/  @!P0 BRA `(.L_x_754) ;  /* 0xfffffffc00f08947 */ /* 0x002fea000383ffff */
[----:B------:R-:W-:Y:S05]  /*26410*/  BRA `(.L_x_844) ;  /* 0xffffffd800787947 */ /* 0x000fea000383ffff */
.L_x_762:
[----:B-1----:R1:W2:Y:S02]  /*26420*/  SYNCS.PHASECHK.TRANS64.TRYWAIT P0, [R3+URZ+0x38860], R0 ;  /* 0x03886000030075a7 */ /* 0x0022a4000800017f */
[----:B--2---:R-:W-:Y:S05]  /*26430*/  @!P0 NANOSLEEP.SYNCS 0x989680 ;  /* 0x009896800000895d */ /* 0x004fea0003900000 */
[----:B------:R-:W2:Y:S02]  /*26440*/  @!P0 SYNCS.PHASECHK.TRANS64 P0, [R3+URZ+0x38860], R0 ;  /* 0x03886000030085a7 */ /* 0x000ea4000800007f */
[----:B--2---:R-:W-:Y:S05]  /*26450*/  @!P0 BRA `(.L_x_762) ;  /* 0xfffffffc00f08947 */ /* 0x004fea000383ffff */
[----:B------:R-:W-:Y:S05]  /*26460*/  BRA `(.L_x_845) ;  /* 0xffffffdc00c47947 */ /* 0x000fea000383ffff */
.L_x_765:
[----:B------:R-:W-:Y:S01]  /*26470*/  BSSY B0, `(.L_x_846) ;  /* 0x0000008000007945 */ /* 0x000fe20003800000 */
[----:B0-----:R-:W-:Y:S01]  /*26480*/  MOV R13, R16 ;  /* 0x00000010000d7202 */ /* 0x001fe20000000f00 */
[----:B------:R-:W-:Y:S01]  /*26490*/  IMAD.MOV.U32 R12, RZ, RZ, RZ ;  /* 0x000000ffff0c7224 */ /* 0x000fe200078e00ff */
[----:B------:R-:W-:Y:S01]  /*264a0*/  MOV R11, 0x1f ;  /* 0x0000001f000b7802 */ /* 0x000fe20000000f00 */
[----:B------:R-:W-:-:S07]  /*264b0*/  IMAD.MOV.U32 R15, RZ, RZ, -0x1 ;  /* 0xffffffffff0f7424 */ /* 0x000fce00078e00ff */
[----:B-1---5:R-:W-:Y:S05]  /*264c0*/  WARPSYNC.COLLECTIVE R15, `(.L_x_847) ;  /* 0x000000000f087348 */ /* 0x022fea0003c00000 */
[----:B------:R0:W2:Y:S02]  /*264d0*/  SHFL.IDX P6, R14, R13, R12, R11 ;  /* 0x0000000c0d0e7389 */ /* 0x0000a400000c000b */
[----:B012--5:R-:W-:Y:S01]  /*264e0*/  ENDCOLLECTIVE ;  /* 0x000000000000791b */ /* 0x027fe20003800000 */
.L_x_847:
[----:B------:R-:W-:Y:S05]  /*264f0*/  BSYNC B0 ;  /* 0x0000000000007941 */ /* 0x000fea0003800000 */
.L_x_846:
[----:B------:R-:W-:Y:S01]  /*26500*/  IMAD.MOV.U32 R13, RZ, RZ, R16 ;  /* 0x000000ffff0d7224 */ /* 0x000fe200078e0010 */
[----:B------:R-:W-:Y:S01]  /*26510*/  MOV R12, 0x1 ;  /* 0x00000001000c7802 */ /* 0x000fe20000000f00 */
[----:B------:R-:W-:Y:S01]  /*26520*/  IMAD.MOV.U32 R11, RZ, RZ, 0x1f ;  /* 0x0000001fff0b7424 */ /* 0x000fe200078e00ff */
[----:B------:R-:W-:Y:S02]  /*26530*/  MOV R15, 0xffffffff ;  /* 0xffffffff000f7802 */ /* 0x000fe40000000f00 */
[----:B------:R-:W-:-:S07]  /*26540*/  MOV R4, R14 ;  /* 0x0000000e00047202 */ /* 0x000fce0000000f00 */
[----:B------:R-:W-:Y:S05]  /*26550*/  WARPSYNC.COLLECTIVE R15, `(.L_x_848) ;  /* 0x000000000f087348 */ /* 0x000fea0003c00000 */
[----:B------:R0:W1:Y:S02]  /*26560*/  SHFL.IDX P6, R14, R13, R12, R11 ;  /* 0x0000000c0d0e7389 */ /* 0x00006400000c000b */
[----:B01----:R-:W-:Y:S01]  /*26570*/  ENDCOLLECTIVE ;  /* 0x000000000000791b */ /* 0x003fe20003800000 */
.L_x_848:
[----:B------:R-:W-:Y:S01]  /*26580*/  IMAD.MOV.U32 R5, RZ, RZ, R14 ;  /* 0x000000ffff057224 */ /* 0x000fe200078e000e */
[----:B------:R-:W-:Y:S06]  /*26590*/  BRA `(.L_x_849) ;  /* 0xffffffe000847947 */ /* 0x000fec000383ffff */
.L_x_768:
[----:B------:R-:W-:Y:S01]  /*265a0*/  BSSY B0, `(.L_x_850) ;  /* 0x0000008000007945 */ /* 0x000fe20003800000 */
[----:B-----5:R-:W-:Y:S01]  /*265b0*/  MOV R13, R3 ;  /* 0x00000003000d7202 */ /* 0x020fe20000000f00 */
[----:B------:R-:W-:Y:S01]  /*265c0*/  IMAD.MOV.U32 R12, RZ, RZ, 0x1 ;  /* 0x00000001ff0c7424 */ /* 0x000fe200078e00ff */
[----:B------:R-:W-:Y:S01]  /*265d0*/  MOV R11, RZ ;  /* 0x000000ff000b7202 */ /* 0x000fe20000000f00 */
[----:B------:R-:W-:-:S07]  /*265e0*/  IMAD.MOV.U32 R15, RZ, RZ, -0x1 ;  /* 0xffffffffff0f7424 */ /* 0x000fce00078e00ff */
[----:B0-234-:R-:W-:Y:S05]  /*265f0*/  WARPSYNC.COLLECTIVE R15, `(.L_x_851) ;  /* 0x000000000f087348 */ /* 0x01dfea0003c00000 */
[----:B------:R1:W0:Y:S02]  /*26600*/  SHFL.UP P6, R14, R13, R12, R11 ;  /* 0x0400000c0d0e7389 */ /* 0x00022400000c000b */
[----:B01234-:R-:W-:Y:S01]  /*26610*/  ENDCOLLECTIVE ;  /* 0x000000000000791b */ /* 0x01ffe20003800000 */
.L_x_851:
[----:B------:R-:W-:Y:S05]  /*26620*/  BSYNC B0 ;  /* 0x0000000000007941 */ /* 0x000fea0003800000 */
.L_x_850:
[C---:B------:R-:W-:Y:S01]  /*26630*/  ISETP.NE.AND P0, PT, R9.reuse, RZ, PT ;  /* 0x000000ff0900720c */ /* 0x040fe20003f05270 */
[----:B------:R-:W-:Y:S01]  /*26640*/  IMAD.MOV.U32 R12, RZ, RZ, 0x2 ;  /* 0x00000002ff0c7424 */ /* 0x000fe200078e00ff */
[----:B------:R-:W-:Y:S01]  /*26650*/  MOV R11, RZ ;  /* 0x000000ff000b7202 */ /* 0x000fe20000000f00 */
[----:B------:R-:W-:Y:S01]  /*26660*/  IMAD.MOV.U32 R15, RZ, RZ, -0x1 ;  /* 0xffffffffff0f7424 */ /* 0x000fe200078e00ff */
[----:B------:R-:W-:Y:S02]  /*26670*/  SEL R14, R14, RZ, P0 ;  /* 0x000000ff0e0e7207 */ /* 0x000fe40000000000 */
[----:B------:R-:W-:Y:S02]  /*26680*/  ISETP.GE.U32.AND P0, PT, R9, 0x2, PT ;  /* 0x000000020900780c */ /* 0x000fe40003f06070 */
[----:B------:R-:W-:-:S11]  /*26690*/  IADD3 R13, R3, R14, RZ ;  /* 0x0000000e030d7210 */ /* 0x000fd60007ffe0ff */
[----:B------:R-:W-:Y:S05]  /*266a0*/  WARPSYNC.COLLECTIVE R15, `(.L_x_852) ;  /* 0x000000000f087348 */ /* 0x000fea0003c00000 */
[----:B------:R0:W1:Y:S02]  /*266b0*/  SHFL.UP P6, R14, R13, R12, R11 ;  /* 0x0400000c0d0e7389 */ /* 0x00006400000c000b */
[----:B01----:R-:W-:Y:S01]  /*266c0*/  ENDCOLLECTIVE ;  /* 0x000000000000791b */ /* 0x003fe20003800000 */
.L_x_852:
[----:B------:R-:W-:Y:S02]  /*266d0*/  MOV R12, 0x4 ;  /* 0x00000004000c7802 */ /* 0x000fe40000000f00 */
[----:B------:R-:W-:Y:S02]  /*266e0*/  SEL R6, R14, RZ, P0 ;  /* 0x000000ff0e067207 */ /* 0x000fe40000000000 */
[----:B------:R-:W-:Y:S02]  /*266f0*/  ISETP.GE.U32.AND P0, PT, R9, 0x4, PT ;  /* 0x000000040900780c */ /* 0x000fe40003f06070 */
[----:B------:R-:W-:-:S05]  /*26700*/  IADD3 R6, R13, R6, RZ ;  /* 0x000000060d067210 */ /* 0x000fca0007ffe0ff */
[----:B------:R-:W-:-:S07]  /*26710*/  IMAD.MOV.U32 R13, RZ, RZ, R6 ;  /* 0x000000ffff0d7224 */ /* 0x000fce00078e0006 */
[----:B------:R-:W-:Y:S05]  /*26720*/  WARPSYNC.COLLECTIVE R15, `(.L_x_853) ;  /* 0x000000000f087348 */ /* 0x000fea0003c00000 */
[----:B------:R0:W1:Y:S02]  /*26730*/  SHFL.UP P6, R14, R13, R12, R11 ;  /* 0x0400000c0d0e7389 */ /* 0x00006400000c000b */
[----:B01----:R-:W-:Y:S01]  /*26740*/  ENDCOLLECTIVE ;  /* 0x000000000000791b */ /* 0x003fe20003800000 */
.L_x_853:
[----:B------:R-:W-:Y:S01]  /*26750*/  IMAD.MOV.U32 R12, RZ, RZ, 0x8 ;  /* 0x00000008ff0c7424 */ /* 0x000fe200078e00ff */
[----:B------:R-:W-:Y:S02]  /*26760*/  SEL R7, R14, RZ, P0 ;  /* 0x000000ff0e077207 */ /* 0x000fe40000000000 */
[----:B------:R-:W-:-:S03]  /*26770*/  ISETP.GE.U32.AND P0, PT, R9, 0x8, PT ;  /* 0x000000080900780c */ /* 0x000fc60003f06070 */
[----:B------:R-:W-:-:S05]  /*26780*/  IMAD.IADD R7, R6, 0x1, R7 ;  /* 0x0000000106077824 */ /* 0x000fca00078e0207 */
[----:B------:R-:W-:-:S07]  /*26790*/  MOV R13, R7 ;  /* 0x00000007000d7202 */ /* 0x000fce0000000f00 */
[----:B------:R-:W-:Y:S05]  /*267a0*/  WARPSYNC.COLLECTIVE R15, `(.L_x_854) ;  /* 0x000000000f087348 */ /* 0x000fea0003c00000 */
[----:B------:R0:W1:Y:S02]  /*267b0*/  SHFL.UP P6, R14, R13, R12, R11 ;  /* 0x0400000c0d0e7389 */ /* 0x00006400000c000b */
[----:B01----:R-:W-:Y:S01]  /*267c0*/  ENDCOLLECTIVE ;  /* 0x000000000000791b */ /* 0x003fe20003800000 */
.L_x_854:
        /* <DEDUP_REMOVED lines=8> */
.L_x_855:
[----:B------:R-:W-:Y:S01]  /*26850*/  IMAD.MOV.U32 R12, RZ, RZ, 0x1f ;  /* 0x0000001fff0c7424 */ /* 0x000fe200078e00ff */
[----:B------:R-:W-:Y:S02]  /*26860*/  MOV R11, 0x1f ;  /* 0x0000001f000b7802 */ /* 0x000fe40000000f00 */
[----:B------:R-:W-:-:S05]  /*26870*/  SEL R7, R14, RZ, P0 ;  /* 0x000000ff0e077207 */ /* 0x000fca0000000000 */
[----:B------:R-:W-:-:S05]  /*26880*/  IMAD.IADD R2, R8, 0x1, R7 ;  /* 0x0000000108027824 */ /* 0x000fca00078e0207 */
[----:B------:R-:W-:-:S07]  /*26890*/  MOV R13, R2 ;  /* 0x00000002000d7202 */ /* 0x000fce0000000f00 */
[----:B------:R-:W-:Y:S05]  /*268a0*/  WARPSYNC.COLLECTIVE R15, `(.L_x_856) ;  /* 0x000000000f087348 */ /* 0x000fea0003c00000 */
[----:B------:R0:W1:Y:S02]  /*268b0*/  SHFL.IDX P6, R14, R13, R12, R11 ;  /* 0x0000000c0d0e7389 */ /* 0x00006400000c000b */
[----:B01----:R-:W-:Y:S01]  /*268c0*/  ENDCOLLECTIVE ;  /* 0x000000000000791b */ /* 0x003fe20003800000 */
.L_x_856:
[----:B------:R-:W-:Y:S05]  /*268d0*/  BRA `(.L_x_857) ;  /* 0xffffffe0004c7947 */ /* 0x000fea000383ffff */
.L_x_773:
[----:B------:R-:W-:Y:S01]  /*268e0*/  BSSY B0, `(.L_x_858) ;  /* 0x0000008000007945 */ /* 0x000fe20003800000 */
[----:B-----5:R-:W-:Y:S01]  /*268f0*/  IMAD.MOV.U32 R13, RZ, RZ, R3 ;  /* 0x000000ffff0d7224 */ /* 0x020fe200078e0003 */
[----:B------:R-:W-:Y:S01]  /*26900*/  MOV R12, 0x1 ;  /* 0x00000001000c7802 */ /* 0x000fe20000000f00 */
[----:B------:R-:W-:Y:S01]  /*26910*/  IMAD.MOV.U32 R11, RZ, RZ, RZ ;  /* 0x000000ffff0b7224 */ /* 0x000fe200078e00ff */
[----:B------:R-:W-:-:S07]  /*26920*/  MOV R15, 0xffffffff ;  /* 0xffffffff000f7802 */ /* 0x000fce0000000f00 */
[----:B01----:R-:W-:Y:S05]  /*26930*/  WARPSYNC.COLLECTIVE R15, `(.L_x_859) ;  /* 0x000000000f087348 */ /* 0x003fea0003c00000 */
[----:B------:R2:W3:Y:S02]  /*26940*/  SHFL.UP P6, R14, R13, R12, R11 ;  /* 0x0400000c0d0e7389 */ /* 0x0004e400000c000b */
[----:B0123--:R-:W-:Y:S01]  /*26950*/  ENDCOLLECTIVE ;  /* 0x000000000000791b */ /* 0x00ffe20003800000 */
.L_x_859:
[----:B------:R-:W-:Y:S05]  /*26960*/  BSYNC B0 ;  /* 0x0000000000007941 */ /* 0x000fea0003800000 */
.L_x_858:
[C---:B------:R-:W-:Y:S01]  /*26970*/  ISETP.NE.AND P0, PT, R9.reuse, RZ, PT ;  /* 0x000000ff0900720c */ /* 0x040fe20003f05270 */
[----:B------:R-:W-:Y:S01]  /*26980*/  IMAD.MOV.U32 R11, RZ, RZ, RZ ;  /* 0x000000ffff0b7224 */ /* 0x000fe200078e00ff */
[----:B------:R-:W-:Y:S02]  /*26990*/  MOV R12, 0x2 ;  /* 0x00000002000c7802 */ /* 0x000fe40000000f00 */
[----:B------:R-:W-:Y:S02]  /*269a0*/  SEL R14, R14, RZ, P0 ;  /* 0x000000ff0e0e7207 */ /* 0x000fe40000000000 */
[----:B------:R-:W-:Y:S02]  /*269b0*/  MOV R15, 0xffffffff ;  /* 0xffffffff000f7802 */ /* 0x000fe40000000f00 */
[----:B------:R-:W-:Y:S01]  /*269c0*/  ISETP.GE.U32.AND P0, PT, R9, 0x2, PT ;  /* 0x000000020900780c */ /* 0x000fe20003f06070 */
[----:B------:R-:W-:-:S12]  /*269d0*/  IMAD.IADD R13, R3, 0x1, R14 ;  /* 0x00000001030d7824 */ /* 0x000fd800078e020e */
[----:B------:R-:W-:Y:S05]  /*269e0*/  WARPSYNC.COLLECTIVE R15, `(.L_x_860) ;  /* 0x000000000f087348 */ /* 0x000fea0003c00000 */
[----:B------:R0:W1:Y:S02]  /*269f0*/  SHFL.UP P6, R14, R13, R12, R11 ;  /* 0x0400000c0d0e7389 */ /* 0x00006400000c000b */
[----:B01----:R-:W-:Y:S01]  /*26a00*/  ENDCOLLECTIVE ;  /* 0x000000000000791b */ /* 0x003fe20003800000 */
.L_x_860:
        /* <DEDUP_REMOVED lines=8> */
.L_x_861:
        /* <DEDUP_REMOVED lines=8> */
.L_x_862:
        /* <DEDUP_REMOVED lines=8> */
.L_x_863:
[----:B------:R-:W-:Y:S01]  /*26b90*/  MOV R12, 0x1f ;  /* 0x0000001f000c7802 */ /* 0x000fe20000000f00 */
[----:B------:R-:W-:Y:S01]  /*26ba0*/  IMAD.MOV.U32 R11, RZ, RZ, 0x1f ;  /* 0x0000001fff0b7424 */ /* 0x000fe200078e00ff */
[----:B------:R-:W-:-:S04]  /*26bb0*/  SEL R7, R14, RZ, P0 ;  /* 0x000000ff0e077207 */ /* 0x000fc80000000000 */
[----:B------:R-:W-:-:S05]  /*26bc0*/  IADD3 R2, R8, R7, RZ ;  /* 0x0000000708027210 */ /* 0x000fca0007ffe0ff */
[----:B------:R-:W-:-:S07]  /*26bd0*/  IMAD.MOV.U32 R13, RZ, RZ, R2 ;  /* 0x000000ffff0d7224 */ /* 0x000fce00078e0002 */
[----:B------:R-:W-:Y:S05]  /*26be0*/  WARPSYNC.COLLECTIVE R15, `(.L_x_864) ;  /* 0x000000000f087348 */ /* 0x000fea0003c00000 */
[----:B------:R0:W1:Y:S02]  /*26bf0*/  SHFL.IDX P6, R14, R13, R12, R11 ;  /* 0x0000000c0d0e7389 */ /* 0x00006400000c000b */
[----:B01----:R-:W-:Y:S01]  /*26c00*/  ENDCOLLECTIVE ;  /* 0x000000000000791b */ /* 0x003fe20003800000 */
.L_x_864:
[----:B------:R-:W-:Y:S05]  /*26c10*/  BRA `(.L_x_865) ;  /* 0xffffffe000347947 */ /* 0x000fea000383ffff */
.L_x_775:
[----:B------:R-:W-:Y:S01]  /*26c20*/  BSSY B0, `(.L_x_866) ;  /* 0x0000006000007945 */ /* 0x000fe20003800000 */
[----:B------:R-:W-:Y:S02]  /*26c30*/  PLOP3.LUT P6, PT, P6, PT, PT, 0x8, 0x0 ;  /* 0x000000000000781c */ /* 0x000fe400037ce170 */
[----:B------:R-:W-:-:S11]  /*26c40*/  MOV R15, 0xffffffff ;  /* 0xffffffff000f7802 */ /* 0x000fd60000000f00 */
[----:B0-----:R-:W-:Y:S05]  /*26c50*/  WARPSYNC.COLLECTIVE R15, `(.L_x_867) ;  /* 0x000000000f087348 */ /* 0x001fea0003c00000 */
[----:B------:R-:W-:Y:S01]  /*26c60*/  VOTE.ANY R14, PT, P6 ;  /* 0x00000000000e7806 */ /* 0x000fe200030e0100 */
[----:B0-----:R-:W-:Y:S06]  /*26c70*/  ENDCOLLECTIVE ;  /* 0x000000000000791b */ /* 0x001fec0003800000 */
.L_x_867:
[----:B------:R-:W-:Y:S05]  /*26c80*/  BSYNC B0 ;  /* 0x0000000000007941 */ /* 0x000fea0003800000 */
.L_x_866:
[----:B------:R-:W-:Y:S01]  /*26c90*/  IMAD.MOV.U32 R6, RZ, RZ, R14 ;  /* 0x000000ffff067224 */ /* 0x000fe200078e000e */
[----:B------:R-:W-:Y:S01]  /*26ca0*/  MOV R13, R3 ;  /* 0x00000003000d7202 */ /* 0x000fe20000000f00 */
[----:B------:R-:W-:Y:S01]  /*26cb0*/  IMAD.MOV.U32 R15, RZ, RZ, -0x1 ;  /* 0xffffffffff0f7424 */ /* 0x000fe200078e00ff */
[----:B------:R-:W-:Y:S01]  /*26cc0*/  MOV R11, 0x1f ;  /* 0x0000001f000b7802 */ /* 0x000fe20000000f00 */
[----:B------:R-:W0:Y:S02]  /*26cd0*/  POPC R5, R6 ;  /* 0x0000000600057309 */ /* 0x000e240000000000 */
[----:B0-----:R-:W-:-:S07]  /*26ce0*/  IMAD.MOV.U32 R12, RZ, RZ, R5 ;  /* 0x000000ffff0c7224 */ /* 0x001fce00078e0005 */
[----:B------:R-:W-:Y:S05]  /*26cf0*/  WARPSYNC.COLLECTIVE R15, `(.L_x_868) ;  /* 0x000000000f087348 */ /* 0x000fea0003c00000 */
[----:B------:R0:W1:Y:S02]  /*26d00*/  SHFL.IDX P6, R14, R13, R12, R11 ;  /* 0x0000000c0d0e7389 */ /* 0x00006400000c000b */
[----:B01----:R-:W-:Y:S01]  /*26d10*/  ENDCOLLECTIVE ;  /* 0x000000000000791b */ /* 0x003fe20003800000 */
.L_x_868:
[----:B------:R-:W-:Y:S01]  /*26d20*/  MOV R17, R14 ;  /* 0x0000000e00117202 */ /* 0x000fe20000000f00 */
[----:B------:R-:W-:Y:S06]  /*26d30*/  BRA `(.L_x_869) ;  /* 0xffffffe000247947 */ /* 0x000fec000383ffff */
.L_x_777:
[----:B------:R-:W-:Y:S01]  /*26d40*/  BSSY B0, `(.L_x_870) ;  /* 0x0000007000007945 */ /* 0x000fe20003800000 */
[----:B------:R-:W-:Y:S01]  /*26d50*/  IMAD.MOV.U32 R13, RZ, RZ, R2 ;  /* 0x000000ffff0d7224 */ /* 0x000fe200078e0002 */
[----:B------:R-:W-:Y:S01]  /*26d60*/  MOV R11, 0x1f ;  /* 0x0000001f000b7802 */ /* 0x000fe20000000f00 */
[----:B------:R-:W-:-:S07]  /*26d70*/  IMAD.MOV.U32 R15, RZ, RZ, -0x1 ;  /* 0xffffffffff0f7424 */ /* 0x000fce00078e00ff */
[----:B012---:R-:W-:Y:S05]  /*26d80*/  WARPSYNC.COLLECTIVE R15, `(.L_x_871) ;  /* 0x000000000f087348 */ /* 0x007fea0003c00000 */
[----:B------:R3:W4:Y:S02]  /*26d90*/  SHFL.IDX P6, R14, R13, R12, R11 ;  /* 0x0000000c0d0e7389 */ /* 0x00072400000c000b */
[----:B01234-:R-:W-:Y:S01]  /*26da0*/  ENDCOLLECTIVE ;  /* 0x000000000000791b */ /* 0x01ffe20003800000 */
.L_x_871:
[----:B------:R-:W-:Y:S05]  /*26db0*/  BSYNC B0 ;  /* 0x0000000000007941 */ /* 0x000fea0003800000 */
.L_x_870:
[----:B------:R-:W-:Y:S05]  /*26dc0*/  BRA `(.L_x_776) ;  /* 0xffffffe0001c7947 */ /* 0x000fea000383ffff */
.L_x_781:
[----:B0-----:R0:W1:Y:S02]  /*26dd0*/  SYNCS.PHASECHK.TRANS64.TRYWAIT P0, [R0+URZ+0x38820], R3 ;  /* 0x03882003000075a7 */ /* 0x001064000800017f */
[----:B-1----:R-:W-:Y:S05]  /*26de0*/  @!P0 NANOSLEEP.SYNCS 0x989680 ;  /* 0x009896800000895d */ /* 0x002fea0003900000 */
[----:B------:R-:W1:Y:S02]  /*26df0*/  @!P0 SYNCS.PHASECHK.TRANS64 P0, [R0+URZ+0x38820], R3 ;  /* 0x03882003000085a7 */ /* 0x000e64000800007f */
[----:B-1----:R-:W-:Y:S05]  /*26e00*/  @!P0 BRA `(.L_x_781) ;  /* 0xfffffffc00f08947 */ /* 0x002fea000383ffff */
[----:B------:R-:W-:Y:S05]  /*26e10*/  BRA `(.L_x_872) ;  /* 0xffffffe400007947 */ /* 0x000fea000383ffff */
.L_x_782:
[----:B------:R-:W1:Y:S01]  /*26e20*/  S2R R2, SR_TID.X ;  /* 0x0000000000027919 */ /* 0x000e620000002100 */
[----:B------:R-:W-:Y:S01]  /*26e30*/  BSSY B0, `(.L_x_873) ;  /* 0x000000a000007945 */ /* 0x000fe20003800000 */
[----:B------:R-:W-:Y:S01]  /*26e40*/  IMAD.MOV.U32 R12, RZ, RZ, RZ ;  /* 0x000000ffff0c7224 */ /* 0x000fe200078e00ff */
[----:B------:R-:W-:Y:S01]  /*26e50*/  MOV R11, 0x1f ;  /* 0x0000001f000b7802 */ /* 0x000fe20000000f00 */
[----:B------:R-:W-:Y:S01]  /*26e60*/  IMAD.MOV.U32 R15, RZ, RZ, -0x1 ;  /* 0xffffffffff0f7424 */ /* 0x000fe200078e00ff */
[----:B-1----:R-:W-:-:S04]  /*26e70*/  SHF.R.U32.HI R2, RZ, 0x5, R2 ;  /* 0x00000005ff027819 */ /* 0x002fc80000011602 */
[----:B------:R-:W-:-:S04]  /*26e80*/  LOP3.LUT R2, R2, 0x3, RZ, 0xc0, !PT ;  /* 0x0000000302027812 */ /* 0x000fc800078ec0ff */
[----:B------:R-:W-:-:S07]  /*26e90*/  MOV R13, R2 ;  /* 0x00000002000d7202 */ /* 0x000fce0000000f00 */
[----:B0-----:R-:W-:Y:S05]  /*26ea0*/  WARPSYNC.COLLECTIVE R15, `(.L_x_874) ;  /* 0x000000000f087348 */ /* 0x001fea0003c00000 */
[----:B------:R1:W2:Y:S02]  /*26eb0*/  SHFL.IDX P6, R14, R13, R12, R11 ;  /* 0x0000000c0d0e7389 */ /* 0x0002a400000c000b */
[----:B012---:R-:W-:Y:S01]  /*26ec0*/  ENDCOLLECTIVE ;  /* 0x000000000000791b */ /* 0x007fe20003800000 */
.L_x_874:
[----:B------:R-:W-:Y:S05]  /*26ed0*/  BSYNC B0 ;  /* 0x0000000000007941 */ /* 0x000fea0003800000 */
.L_x_873:
[----:B------:R-:W-:Y:S05]  /*26ee0*/  BRA `(.L_x_875) ;  /* 0xffffffe000e87947 */ /* 0x000fea000383ffff */
.L_x_783:
[----:B------:R-:W-:Y:S01]  /*26ef0*/  BSSY B0, `(.L_x_876) ;  /* 0x0000006000007945 */ /* 0x000fe20003800000 */
[----:B------:R-:W-:-:S07]  /*26f00*/  MOV R15, 0xffffffff ;  /* 0xffffffff000f7802 */ /* 0x000fce0000000f00 */
[----:B01----:R-:W-:Y:S05]  /*26f10*/  WARPSYNC.COLLECTIVE R15, `(.L_x_877) ;  /* 0x000000000f0c7348 */ /* 0x003fea0003c00000 */
[----:B------:R-:W-:Y:S02]  /*26f20*/  ELECT P6, UR62, PT ;  /* 0x00000000003e782f */ /* 0x000fe400038c0000 */
[----:B------:R-:W-:Y:S01]  /*26f30*/  MOV R14, UR62 ;  /* 0x0000003e000e7c02 */ /* 0x000fe20008000f00 */
[----:B01----:R-:W-:Y:S10]  /*26f40*/  ENDCOLLECTIVE ;  /* 0x000000000000791b */ /* 0x003ff40003800000 */
.L_x_877:
[----:B------:R-:W-:Y:S05]  /*26f50*/  BSYNC B0 ;  /* 0x0000000000007941 */ /* 0x000fea0003800000 */
.L_x_876:
[----:B------:R-:W-:Y:S05]  /*26f60*/  BRA `(.L_x_878) ;  /* 0xffffffe000dc7947 */ /* 0x000fea000383ffff */
.L_x_785:
[----:B0-----:R0:W1:Y:S02]  /*26f70*/  SYNCS.PHASECHK.TRANS64.TRYWAIT P0, [R6+URZ], R5 ;  /* 0x00000005060075a7 */ /* 0x001064000800017f */
[----:B-1----:R-:W-:Y:S05]  /*26f80*/  @!P0 NANOSLEEP.SYNCS 0x989680 ;  /* 0x009896800000895d */ /* 0x002fea0003900000 */
[----:B------:R-:W1:Y:S02]  /*26f90*/  @!P0 SYNCS.PHASECHK.TRANS64 P0, [R6+URZ], R5 ;  /* 0x00000005060085a7 */ /* 0x000e64000800007f */
[----:B-1----:R-:W-:Y:S05]  /*26fa0*/  @!P0 BRA `(.L_x_785) ;  /* 0xfffffffc00f08947 */ /* 0x002fea000383ffff */
[----:B------:R-:W-:Y:S05]  /*26fb0*/  BRA `(.L_x_879) ;  /* 0xffffffe400187947 */ /* 0x000fea000383ffff */
.L_x_786:
[----:B-1----:R1:W2:Y:S02]  /*26fc0*/  SYNCS.PHASECHK.TRANS64.TRYWAIT P0, [R7+URZ], R2 ;  /* 0x00000002070075a7 */ /* 0x0022a4000800017f */
[----:B--2---:R-:W-:Y:S05]  /*26fd0*/  @!P0 NANOSLEEP.SYNCS 0x989680 ;  /* 0x009896800000895d */ /* 0x004fea0003900000 */
[----:B------:R-:W2:Y:S02]  /*26fe0*/  @!P0 SYNCS.PHASECHK.TRANS64 P0, [R7+URZ], R2 ;  /* 0x00000002070085a7 */ /* 0x000ea4000800007f */
[----:B--2---:R-:W-:Y:S05]  /*26ff0*/  @!P0 BRA `(.L_x_786) ;  /* 0xfffffffc00f08947 */ /* 0x004fea000383ffff */
[----:B------:R-:W-:Y:S05]  /*27000*/  BRA `(.L_x_880) ;  /* 0xffffffe4000c7947 */ /* 0x000fea000383ffff */
.L_x_788:
[----:B--2---:R2:W3:Y:S02]  /*27010*/  SYNCS.PHASECHK.TRANS64.TRYWAIT P0, [R4+URZ], R5 ;  /* 0x00000005040075a7 */ /* 0x0044e4000800017f */
[----:B---3--:R-:W-:Y:S05]  /*27020*/  @!P0 NANOSLEEP.SYNCS 0x989680 ;  /* 0x009896800000895d */ /* 0x008fea0003900000 */
[----:B------:R-:W3:Y:S02]  /*27030*/  @!P0 SYNCS.PHASECHK.TRANS64 P0, [R4+URZ], R5 ;  /* 0x00000005040085a7 */ /* 0x000ee4000800007f */
[----:B---3--:R-:W-:Y:S05]  /*27040*/  @!P0 BRA `(.L_x_788) ;  /* 0xfffffffc00f08947 */ /* 0x008fea000383ffff */
[----:B------:R-:W-:Y:S05]  /*27050*/  BRA `(.L_x_881) ;  /* 0xffffffe400147947 */ /* 0x000fea000383ffff */
.L_x_882:
        /* <DEDUP_REMOVED lines=10> */
.L_x_12752:


//--------------------- .text._ZN7cutlass13device_kernelIN5flash11enable_sm90INS1_16FlashAttnFwdSm90INS1_25CollectiveMainloopFwdSm90ILi2EN4cute5tupleIJNS5_1CILi1EEES8_S8_EEENS6_IJNS7_ILi128EEENS7_ILi64EEENS7_ILi256EEEEEELi256ENS_6half_tEfNS_4arch4Sm90ELb0ELb1ELb0ELb0ELb0ELb0ELb0ELb1ELb1ELb0ELb0ELb0EEENS1_21CollectiveEpilogueFwdINS6_IJSA_SC_SB_EEES9_SE_SG_Li256ELb0ELb0ELb0ELb0EEENS1_30DynamicPersistentTileSchedulerILi256ELi32ELb0ELb0ELb1EEEEEEEEEvNT_6ParamsE --------------------------
	.section	.text._ZN7cutlass13device_kernelIN5flash11enable_sm90INS1_16FlashAttnFwdSm90INS1_25CollectiveMainloopFwdSm90ILi2EN4cute5tupleIJNS5_1CILi1EEES8_S8_EEENS6_IJNS7_ILi128EEENS7_ILi64EEENS7_ILi256EEEEEELi256ENS_6half_tEfNS_4arch4Sm90ELb0ELb1ELb0ELb0ELb0ELb0ELb0ELb1ELb1ELb0ELb0ELb0EEENS1_21CollectiveEpilogueFwdINS6_IJSA_SC_SB_EEES9_SE_SG_Li256ELb0ELb0ELb0ELb0EEENS1_30DynamicPersistentTileSchedulerILi256ELi32ELb0ELb0ELb1EEEEEEEEEvNT_6ParamsE,"ax",@progbits
	.align	128
.text._ZN7cutlass13device_kernelIN5flash11enable_sm90INS1_16FlashAttnFwdSm90INS1_25CollectiveMainloopFwdSm90ILi2EN4cute5tupleIJNS5_1CILi1EEES8_S8_EEENS6_IJNS7_ILi128EEENS7_ILi64EEENS7_ILi256EEEEEELi256ENS_6half_tEfNS_4arch4Sm90ELb0ELb1ELb0ELb0ELb0ELb0ELb0ELb1ELb1ELb0ELb0ELb0EEENS1_21CollectiveEpilogueFwdINS6_IJSA_SC_SB_EEES9_SE_SG_Li256ELb0ELb0ELb0ELb0EEENS1_30DynamicPersistentTileSchedulerILi256ELi32ELb0ELb0ELb1EEEEEEEEEvNT_6ParamsE:
        .type           _ZN7cutlass13device_kernelIN5flash11enable_sm90INS1_16FlashAttnFwdSm90INS1_25CollectiveMainloopFwdSm90ILi2EN4cute5tupleIJNS5_1CILi1EEES8_S8_EEENS6_IJNS7_ILi128EEENS7_ILi64EEENS7_ILi256EEEEEELi256ENS_6half_tEfNS_4arch4Sm90ELb0ELb1ELb0ELb0ELb0ELb0ELb0ELb1ELb1ELb0ELb0ELb0EEENS1_21CollectiveEpilogueFwdINS6_IJSA_SC_SB_EEES9_SE_SG_Li256ELb0ELb0ELb0ELb0EEENS1_30DynamicPersistentTileSchedulerILi256ELi32ELb0ELb0ELb1EEEEEEEEEvNT_6ParamsE,@function
        .size           _ZN7cutlass13device_kernelIN5flash11enable_sm90INS1_16FlashAttnFwdSm90INS1_25CollectiveMainloopFwdSm90ILi2EN4cute5tupleIJNS5_1CILi1EEES8_S8_EEENS6_IJNS7_ILi128EEENS7_ILi64EEENS7_ILi256EEEEEELi256ENS_6half_tEfNS_4arch4Sm90ELb0ELb1ELb0ELb0ELb0ELb0ELb0ELb1ELb1ELb0ELb0ELb0EEENS1_21CollectiveEpilogueFwdINS6_IJSA_SC_SB_EEES9_SE_SG_Li256ELb0ELb0ELb0ELb0EEENS1_30DynamicPersistentTileSchedulerILi256ELi32ELb0ELb0ELb1EEEEEEEEEvNT_6ParamsE,(.L_x_12753 - _ZN7cutlass13device_kernelIN5flash11enable_sm90INS1_16FlashAttnFwdSm90INS1_25CollectiveMainloopFwdSm90ILi2EN4cute5tupleIJNS5_1CILi1EEES8_S8_EEENS6_IJNS7_ILi128EEENS7_ILi64EEENS7_ILi256EEEEEELi256ENS_6half_tEfNS_4arch4Sm90ELb0ELb1ELb0ELb0ELb0ELb0ELb0ELb1ELb1ELb0ELb0ELb0EEENS1_21CollectiveEpilogueFwdINS6_IJSA_SC_SB_EEES9_SE_SG_Li256ELb0ELb0ELb0ELb0EEENS1_30DynamicPersistentTileSchedulerILi256ELi32ELb0ELb0ELb1EEEEEEEEEvNT_6ParamsE)
        .other          _ZN7cutlass13device_kernelIN5flash11enable_sm90INS1_16FlashAttnFwdSm90INS1_25CollectiveMainloopFwdSm90ILi2EN4cute5tupleIJNS5_1CILi1EEES8_S8_EEENS6_IJNS7_ILi128EEENS7_ILi64EEENS7_ILi256EEEEEELi256ENS_6half_tEfNS_4arch4Sm90ELb0ELb1ELb0ELb0ELb0ELb0ELb0ELb1ELb1ELb0ELb0ELb0EEENS1_21CollectiveEpilogueFwdINS6_IJSA_SC_SB_EEES9_SE_SG_Li256ELb0ELb0ELb0ELb0EEENS1_30DynamicPersistentTileSchedulerILi256ELi32ELb0ELb0ELb1EEEEEEEEEvNT_6ParamsE,@"STO_CUDA_ENTRY STV_DEFAULT"
_ZN7cutlass13device_kernelIN5flash11enable_sm90INS1_16FlashAttnFwdSm90INS1_25CollectiveMainloopFwdSm90ILi2EN4cute5tupleIJNS5_1CILi1EEES8_S8_EEENS6_IJNS7_ILi128EEENS7_ILi64EEENS7_ILi256EEEEEELi256ENS_6half_tEfNS_4arch4Sm90ELb0ELb1ELb0ELb0ELb0ELb0ELb0ELb1ELb1ELb0ELb0ELb0EEENS1_21CollectiveEpilogueFwdINS6_IJSA_SC_SB_EEES9_SE_SG_Li256ELb0ELb0ELb0ELb0EEENS1_30DynamicPersistentTileSchedulerILi256ELi32ELb0ELb0ELb1EEEEEEEEEvNT_6ParamsE:
        /* <DEDUP_REMOVED lines=24> */
.L_x_884:
[----:B------:R-:W-:Y:S05]  /*0180*/  BSYNC B0 ;  /* 0x0000000000007941 */ /* 0x000fea0003800000 */
.L_x_883:
[----:B------:R-:W-:Y:S01]  /*0190*/  VOTEU.ANY UP0, P0 ;  /* 0x00000000003f7886 */ /* 0x000fe20000000100 */
[----:B------:R-:W1:Y:S01]  /*01a0*/  SHFL.IDX PT, R2, R2, RZ, 0x1f ;  /* 0x00001fff02027589 */ /* 0x000e6200000e0000 */
[----:B------:R-:W-:Y:S01]  /*01b0*/  UMOV UR4, 0x1 ;  /* 0x0000000100047882 */ /* 0x000fe20000000000 */
[----:B------:R-:W-:Y:S01]  /*01c0*/  VOTEU.ANY UP1, P0 ;  /* 0x00000000003f7886 */ /* 0x000fe20000020100 */
[----:B------:R-:W-:Y:S01]  /*01d0*/  VOTEU.ANY UP2, P0 ;  /* 0x00000000003f7886 */ /* 0x000fe20000040100 */
[----:B------:R-:W2:Y:S01]  /*01e0*/  @UP0 S2UR UR7, SR_CgaCtaId ;  /* 0x00000000000709c3 */ /* 0x000ea20000008800 */
[----:B------:R-:W3:Y:S01]  /*01f0*/  SHFL.IDX PT, R3, R0, RZ, 0x1f ;  /* 0x00001fff00037589 */ /* 0x000ee200000e0000 */
[----:B------:R-:W-:Y:S01]  /*0200*/  @UP0 UMOV UR6, 0x400 ;  /* 0x0000040000060882 */ /* 0x000fe20000000000 */
[----:B------:R-:W-:-:S04]  /*0210*/  @UP0 UIADD3 UR4, -UR4, 0x100000, URZ ;  /* 0x0010000004040890 */ /* 0x000fc8000fffe13f */
[----:B------:R-:W-:Y:S02]  /*0220*/  @UP0 USHF.L.U32 UR5, UR4, 0xb, URZ ;  /* 0x0000000b04050899 */ /* 0x000fe4000800063f */
[----:B------:R-:W-:Y:S01]  /*0230*/  @UP0 USHF.L.U32 UR4, UR4, 0x1, URZ ;  /* 0x0000000104040899 */ /* 0x000fe2000800063f */
[----:B-1----:R-:W-:Y:S01]  /*0240*/  R2UR UR8, R2 ;  /* 0x00000000020872ca */ /* 0x002fe200000e0000 */
[----:B--2---:R-:W-:Y:S01]  /*0250*/  @UP0 ULEA UR6, UR7, UR6, 0x18 ;  /* 0x0000000607060291 */ /* 0x004fe2000f8ec03f */
[----:B---3--:R-:W-:-:S11]  /*0260*/  ISETP.NE.AND P1, PT, R3, RZ, PT ;  /* 0x000000ff0300720c */ /* 0x008fd60003f25270 */
[----:B------:R-:W-:Y:S01]  /*0270*/  UISETP.NE.AND UP0, UPT, UR8, URZ, UPT ;  /* 0x0000003f0800728c */ /* 0x000fe2000bf05270 */
[----:B------:R-:W1:Y:S02]  /*0280*/  FENCE.VIEW.ASYNC.S ;  /* 0x00000000000073c6 */ /* 0x000e640000000000 */
[----:B-1----:R1:W2:Y:S01]  /*0290*/  @UP1 SYNCS.EXCH.64 URZ, [UR6+0x30800], UR4 ;  /* 0x03080004063f15b2 */ /* 0x0022a20008000100 */
[----:B------:R1:W3:Y:S01]  /*02a0*/  @UP2 SYNCS.EXCH.64 URZ, [UR6+0x30820], UR4 ;  /* 0x03082004063f25b2 */ /* 0x0002e20008000100 */
[----:B------:R-:W-:Y:S06]  /*02b0*/  @P1 BRA `(.L_x_885) ;  /* 0x0000000000481947 */ /* 0x000fec0003800000 */
        /* <DEDUP_REMOVED lines=18> */
.L_x_885:
[----:B------:R-:W4:Y:S01]  /*03e0*/  SHFL.IDX PT, R2, R0, RZ, 0x1f ;  /* 0x00001fff00027589 */ /* 0x000f2200000e0000 */
[----:B------:R-:W-:Y:S01]  /*03f0*/  NOP ;  /* 0x0000000000007918 */ /* 0x000fe20000000000 */
[----:B----4-:R-:W-:-:S13]  /*0400*/  ISETP.NE.AND P0, PT, R2, RZ, PT ;  /* 0x000000ff0200720c */ /* 0x010fda0003f05270 */
        /* <DEDUP_REMOVED lines=19> */
.L_x_886:
[----:B------:R-:W4:Y:S01]  /*0540*/  SHFL.IDX PT, R2, R0, RZ, 0x1f ;  /* 0x00001fff00027589 */ /* 0x000f2200000e0000 */
[----:B------:R-:W-:Y:S01]  /*0550*/  NOP ;  /* 0x0000000000007918 */ /* 0x000fe20000000000 */
[----:B----4-:R-:W-:-:S13]  /*0560*/  ISETP.NE.AND P0, PT, R2, RZ, PT ;  /* 0x000000ff0200720c */ /* 0x010fda0003f05270 */
[----:B------:R-:W-:Y:S05]  /*0570*/  @P0 BRA `(.L_x_887) ;  /* 0x0000000000380947 */ /* 0x000fea0003800000 */
[----:B-1----:R-:W1:Y:S01]  /*0580*/  S2UR UR5, SR_CgaCtaId ;  /* 0x00000000000579c3 */ /* 0x002e620000008800 */
[----:B------:R-:W-:Y:S01]  /*0590*/  UMOV UR4, 0x400 ;  /* 0x0000040000047882 */ /* 0x000fe20000000000 */
[----:B------:R-:W-:Y:S01]  /*05a0*/  UMOV UR7, 0x1 ;  /* 0x0000000100077882 */ /* 0x000fe20000000000 */
[----:B------:R-:W-:Y:S01]  /*05b0*/  ELECT P0, URZ, PT ;  /* 0x00000000003f782f */ /* 0x000fe20003800000 */
[----:B-1----:R-:W-:Y:S02]  /*05c0*/  ULEA UR6, UR5, UR4, 0x18 ;  /* 0x0000000405067291 */ /* 0x002fe4000f8ec03f */
[----:B------:R-:W-:-:S04]  /*05d0*/  UIADD3 UR4, -UR7, 0x100000, URZ ;  /* 0x0010000007047890 */ /* 0x000fc8000fffe13f */
[----:B------:R-:W-:Y:S02]  /*05e0*/  USHF.L.U32 UR5, UR4, 0xb, URZ ;  /* 0x0000000b04057899 */ /* 0x000fe4000800063f */
[----:B------:R-:W-:Y:S01]  /*05f0*/  USHF.L.U32 UR4, UR4, 0x1, URZ ;  /* 0x0000000104047899 */ /* 0x000fe2000800063f */
[----:B------:R-:W1:Y:S11]  /*0600*/  FENCE.VIEW.ASYNC.S ;  /* 0x00000000000073c6 */ /* 0x000e760000000000 */
[----:B-1----:R4:W1:Y:S01]  /*0610*/  SYNCS.EXCH.64 URZ, [UR6+0x30870], UR4 ;  /* 0x03087004063f75b2 */ /* 0x0028620008000100 */
[----:B------:R4:W1:Y:S01]  /*0620*/  SYNCS.EXCH.64 URZ, [UR6+0x30880], UR4 ;  /* 0x03088004063f75b2 */ /* 0x0008620008000100 */
[----:B------:R4:W1:Y:S01]  /*0630*/  SYNCS.EXCH.64 URZ, [UR6+0x30878], UR4 ;  /* 0x03087804063f75b2 */ /* 0x0008620008000100 */
[----:B------:R4:W1:Y:S02]  /*0640*/  SYNCS.EXCH.64 URZ, [UR6+0x30888], UR4 ;  /* 0x03088804063f75b2 */ /* 0x0008640008000100 */
[----:B----4-:R-:W-:Y:S01]  /*0650*/  NOP ;  /* 0x0000000000007918 */ /* 0x010fe20000000000 */
.L_x_887:
        /* <DEDUP_REMOVED lines=22> */
.L_x_888:
        /* <DEDUP_REMOVED lines=22> */
.L_x_889:
[----:B-1----:R-:W-:Y:S01]  /*0920*/  UMOV UR4, 0x1 ;  /* 0x0000000100047882 */ /* 0x002fe20000000000 */
[----:B------:R-:W-:Y:S01]  /*0930*/  PLOP3.LUT P0, PT, PT, PT, UP0, 0x80, 0x0 ;  /* 0x000000000000781c */ /* 0x000fe20003f0f008 */
[----:B------:R-:W-:Y:S01]  /*0940*/  USEL UR4, UR4, 0x2, !UP0 ;  /* 0x0000000204047887 */ /* 0x000fe2000c000000 */
[----:B------:R-:W-:-:S05]  /*0950*/  NOP ;  /* 0x0000000000007918 */ /* 0x000fca0000000000 */
[----:B------:R-:W-:-:S05]  /*0960*/  IMAD.U32 R2, RZ, RZ, UR4 ;  /* 0x00000004ff027e24 */ /* 0x000fca000f8e00ff */
[----:B------:R1:W-:Y:S01]  /*0970*/  STL [R1], R2 ;  /* 0x0000000201007387 */ /* 0x0003e20000100800 */
[----:B--23--:R-:W-:Y:S06]  /*0980*/  BAR.SYNC.DEFER_BLOCKING 0x0 ;  /* 0x0000000000007b1d */ /* 0x00cfec0000010000 */
[----:B------:R-:W-:Y:S05]  /*0990*/  @!P0 BRA `(.L_x_890) ;  /* 0x000000d400708947 */ /* 0x000fea0003800000 */
.L_x_891:
[----:B------:R-:W-:-:S08]  /*09a0*/  NOP ;  /* 0x0000000000007918 */ /* 0x000fd00000000000 */
[----:B------:R-:W2:Y:S02]  /*09b0*/  USETMAXREG.TRY_ALLOC.CTAPOOL UP0, 0xf0 ;  /* 0x000000f0000079c8 */ /* 0x000ea40008000600 */
[----:B--2---:R-:W-:-:S13]  /*09c0*/  PLOP3.LUT P0, PT, PT, PT, UP0, 0x80, 0x0 ;  /* 0x000000000000781c */ /* 0x004fda0003f0f008 */
[----:B------:R-:W-:Y:S05]  /*09d0*/  @!P0 BRA `(.L_x_891) ;  /* 0xfffffffc00f08947 */ /* 0x000fea000383ffff */
[----:B------:R-:W2:Y:S08]  /*09e0*/  S2UR UR7, SR_CTAID.X ;  /* 0x00000000000779c3 */ /* 0x000eb00000002500 */
[----:B------:R-:W-:Y:S08]  /*09f0*/  BAR.ARV 0x4, 0x120 ;  /* 0x0104800000007b1d */ /* 0x000ff00000002000 */
[----:B------:R-:W2:Y:S08]  /*0a00*/  LDC R0, c[0x0][0xda8] ;  /* 0x00036a00ff007b82 */ /* 0x000eb00000000800 */
[----:B------:R-:W-:Y:S06]  /*0a10*/  BAR.ARV 0x8, 0x120 ;  /* 0x0204800000007b1d */ /* 0x000fec0000002000 */
[----:B--2---:R-:W-:-:S13]  /*0a20*/  ISETP.LE.AND P0, PT, R0, UR7, PT ;  /* 0x0000000700007c0c */ /* 0x004fda000bf03270 */
[----:B------:R-:W-:Y:S05]  /*0a30*/  @P0 EXIT ;  /* 0x000000000000094d */ /* 0x000fea0003800000 */
[----:B------:R-:W2:Y:S01]  /*0a40*/  LDL R3, [R1] ;  /* 0x0000000001037983 */ /* 0x000ea20000100800 */
[----:B------:R-:W3:Y:S01]  /*0a50*/  S2UR UR4, SR_CgaCtaId ;  /* 0x00000000000479c3 */ /* 0x000ee20000008800 */
[----:B------:R-:W-:Y:S01]  /*0a60*/  UMOV UR38, 0x400 ;  /* 0x0000040000267882 */ /* 0x000fe20000000000 */
[----:B------:R-:W-:Y:S01]  /*0a70*/  UMOV UR46, URZ ;  /* 0x0000003f002e7c82 */ /* 0x000fe20008000000 */
[----:B-1----:R-:W1:Y:S01]  /*0a80*/  S2R R2, SR_TID.X ;  /* 0x0000000000027919 */ /* 0x002e620000002100 */
[----:B------:R-:W-:-:S04]  /*0a90*/  UMOV UR36, URZ ;  /* 0x0000003f00247c82 */ /* 0x000fc80008000000 */
[----:B------:R-:W4:Y:S01]  /*0aa0*/  S2UR UR6, SR_SWINHI ;  /* 0x00000000000679c3 */ /* 0x000f220000002f00 */
[----:B---3--:R-:W-:-:S07]  /*0ab0*/  ULEA UR38, UR4, UR38, 0x18 ;  /* 0x0000002604267291 */ /* 0x008fce000f8ec03f */
[----:B------:R-:W-:Y:S01]  /*0ac0*/  UMOV UR4, UR38 ;  /* 0x0000002600047c82 */ /* 0x000fe20008000000 */
[----:B----4-:R-:W-:Y:S01]  /*0ad0*/  UMOV UR5, UR6 ;  /* 0x0000000600057c82 */ /* 0x010fe20008000000 */
[----:B------:R-:W-:Y:S01]  /*0ae0*/  MOV R200, UR4 ;  /* 0x0000000400c87c02 */ /* 0x000fe20008000f00 */
[----:B-1----:R-:W-:Y:S01]  /*0af0*/  VIADD R213, R2, 0xffffff80 ;  /* 0xffffff8002d57836 */ /* 0x002fe20000000000 */
[----:B------:R-:W-:Y:S01]  /*0b00*/  UMOV UR4, UR7 ;  /* 0x0000000700047c82 */ /* 0x000fe20008000000 */
[----:B------:R-:W-:-:S03]  /*0b10*/  IMAD.U32 R201, RZ, RZ, UR5 ;  /* 0x00000005ffc97e24 */ /* 0x000fc6000f8e00ff */
[----:B------:R-:W-:-:S04]  /*0b20*/  SHF.R.S32.HI R0, RZ, 0x1f, R213 ;  /* 0x0000001fff007819 */ /* 0x000fc800000114d5 */
[CC--:B------:R-:W-:Y:S02]  /*0b30*/  LEA.HI R2, R0.reuse, R213.reuse, RZ, 0x4 ;  /* 0x000000d500027211 */ /* 0x0c0fe400078f20ff */
[----:B------:R-:W-:Y:S02]  /*0b40*/  LEA.HI R211, R0, R213, RZ, 0x5 ;  /* 0x000000d500d37211 */ /* 0x000fe400078f28ff */
[----:B------:R-:W-:Y:S02]  /*0b50*/  SHF.R.S32.HI R5, RZ, 0x4, R2 ;  /* 0x00000004ff057819 */ /* 0x000fe40000011402 */
[----:B------:R-:W-:Y:S02]  /*0b60*/  SHF.R.S32.HI R211, RZ, 0x5, R211 ;  /* 0x00000005ffd37819 */ /* 0x000fe400000114d3 */
[C---:B------:R-:W-:Y:S02]  /*0b70*/  LEA.HI R4, R2.reuse, R5, RZ, 0x1 ;  /* 0x0000000502047211 */ /* 0x040fe400078f08ff */
[----:B------:R-:W-:-:S02]  /*0b80*/  LOP3.LUT R2, R2, 0x3fffff0, RZ, 0xc0, !PT ;  /* 0x03fffff002027812 */ /* 0x000fc400078ec0ff */
[----:B------:R-:W-:-:S03]  /*0b90*/  LOP3.LUT R4, R4, 0x1ffffffe, RZ, 0xc0, !PT ;  /* 0x1ffffffe04047812 */ /* 0x000fc600078ec0ff */
[----:B------:R-:W-:Y:S02]  /*0ba0*/  IMAD.IADD R2, R213, 0x1, -R2 ;  /* 0x00000001d5027824 */ /* 0x000fe400078e0a02 */
[----:B------:R-:W-:Y:S02]  /*0bb0*/  IMAD.IADD R4, R5, 0x1, -R4 ;  /* 0x0000000105047824 */ /* 0x000fe400078e0a04 */
[----:B------:R-:W-:-:S04]  /*0bc0*/  IMAD R9, R211, 0x10, R2 ;  /* 0x00000010d3097824 */ /* 0x000fc800078e0202 */
[----:B------:R-:W-:Y:S01]  /*0bd0*/  IMAD R4, R9, 0x8, R4 ;  /* 0x0000000809047824 */ /* 0x000fe200078e0204 */
[----:B--2---:R-:W-:Y:S02]  /*0be0*/  R2UR UR8, R3 ;  /* 0x00000000030872ca */ /* 0x004fe400000e0000 */
[CC--:B------:R-:W-:Y:S02]  /*0bf0*/  LEA.HI R3, R0.reuse, R213.reuse, RZ, 0x7 ;  /* 0x000000d500037211 */ /* 0x0c0fe400078f38ff */
[----:B------:R-:W-:Y:S02]  /*0c00*/  LEA.HI R0, R0, R213, RZ, 0x3 ;  /* 0x000000d500007211 */ /* 0x000fe400078f18ff */
[----:B------:R-:W-:Y:S02]  /*0c10*/  LOP3.LUT R208, R3, 0xffffff80, RZ, 0xc0, !PT ;  /* 0xffffff8003d07812 */ /* 0x000fe400078ec0ff */
[----:B------:R-:W-:Y:S02]  /*0c20*/  SHF.R.S32.HI R210, RZ, 0x7, R3 ;  /* 0x00000007ffd27819 */ /* 0x000fe40000011403 */
[----:B------:R-:W-:Y:S01]  /*0c30*/  LOP3.LUT R2, R0, 0x1ffffff8, RZ, 0xc0, !PT ;  /* 0x1ffffff800027812 */ /* 0x000fe200078ec0ff */
[----:B------:R-:W-:Y:S01]  /*0c40*/  IMAD.IADD R208, R213, 0x1, -R208 ;  /* 0x00000001d5d07824 */ /* 0x000fe200078e0ad0 */
[----:B------:R-:W-:Y:S01]  /*0c50*/  LEA.HI R3, R3, R210, RZ, 0x1 ;  /* 0x000000d203037211 */ /* 0x000fe200078f08ff */
[----:B------:R-:W-:Y:S01]  /*0c60*/  ULOP3.LUT UR5, UR8, 0x1, URZ, 0xfc, !UPT ;  /* 0x0000000108057892 */ /* 0x000fe2000f8efc3f */
[----:B------:R-:W-:Y:S01]  /*0c70*/  SHF.R.S32.HI R204, RZ, 0x3, R0 ;  /* 0x00000003ffcc7819 */ /* 0x000fe20000011400 */
[----:B------:R-:W-:Y:S01]  /*0c80*/  IMAD.IADD R2, R213, 0x1, -R2 ;  /* 0x00000001d5027824 */ /* 0x000fe200078e0a02 */
[----:B------:R-:W-:-:S03]  /*0c90*/  SHF.R.S32.HI R7, RZ, 0x1f, R208 ;  /* 0x0000001fff077819 */ /* 0x000fc600000114d0 */
[----:B------:R-:W-:Y:S01]  /*0ca0*/  IMAD.U32 R212, RZ, RZ, UR5 ;  /* 0x00000005ffd47e24 */ /* 0x000fe2000f8e00ff */
[CC--:B------:R-:W-:Y:S01]  /*0cb0*/  LEA.HI R6, R7.reuse, R208.reuse, RZ, 0x2 ;  /* 0x000000d007067211 */ /* 0x0c0fe200078f10ff */
[----:B------:R-:W-:Y:S01]  /*0cc0*/  UMOV UR5, URZ ;  /* 0x0000003f00057c82 */ /* 0x000fe20008000000 */
[----:B------:R-:W-:Y:S01]  /*0cd0*/  LEA.HI R7, R7, R208, RZ, 0x5 ;  /* 0x000000d007077211 */ /* 0x000fe200078f28ff */
[----:B------:R-:W-:Y:S01]  /*0ce0*/  IMAD.SHL.U32 R202, R2, 0x8, RZ ;  /* 0x0000000802ca7824 */ /* 0x000fe200078e00ff */
[--C-:B------:R-:W-:Y:S02]  /*0cf0*/  SHF.R.S32.HI R5, RZ, 0x2, R6.reuse ;  /* 0x00000002ff057819 */ /* 0x100fe40000011406 */
[----:B------:R-:W-:Y:S02]  /*0d00*/  SHF.R.S32.HI R8, RZ, 0x1f, R6 ;  /* 0x0000001fff087819 */ /* 0x000fe40000011406 */
[----:B------:R-:W-:Y:S02]  /*0d10*/  SHF.R.S32.HI R7, RZ, 0x5, R7 ;  /* 0x00000005ff077819 */ /* 0x000fe40000011407 */
[----:B------:R-:W-:-:S02]  /*0d20*/  LEA.HI R8, R8, R5, RZ, 0x3 ;  /* 0x0000000508087211 */ /* 0x000fc400078f18ff */
[----:B------:R-:W-:Y:S02]  /*0d30*/  MOV R207, UR5 ;  /* 0x0000000500cf7c02 */ /* 0x000fe40008000f00 */
[----:B------:R-:W-:-:S05]  /*0d40*/  LOP3.LUT R8, R8, 0xfffffff8, RZ, 0xc0, !PT ;  /* 0xfffffff808087812 */ /* 0x000fca00078ec0ff */
[----:B------:R-:W-:Y:S01]  /*0d50*/  IMAD.IADD R8, R5, 0x1, -R8 ;  /* 0x0000000105087824 */ /* 0x000fe200078e0a08 */
[----:B------:R-:W-:Y:S01]  /*0d60*/  LOP3.LUT R5, R3, 0x3fffffe, RZ, 0xc0, !PT ;  /* 0x03fffffe03057812 */ /* 0x000fe200078ec0ff */
[----:B------:R-:W-:Y:S02]  /*0d70*/  IMAD.SHL.U32 R3, R4, 0x8, RZ ;  /* 0x0000000804037824 */ /* 0x000fe400078e00ff */
[----:B------:R-:W-:Y:S02]  /*0d80*/  IMAD R8, R7, 0x10, R8 ;  /* 0x0000001007087824 */ /* 0x000fe400078e0208 */
[----:B------:R-:W-:Y:S01]  /*0d90*/  IMAD.WIDE R200, R3, 0x2, R200 ;  /* 0x0000000203c87825 */ /* 0x000fe200078e02c8 */
[----:B------:R-:W-:-:S03]  /*0da0*/  LOP3.LUT R3, R6, 0x7ffffffc, RZ, 0xc0, !PT ;  /* 0x7ffffffc06037812 */ /* 0x000fc600078ec0ff */
[----:B------:R-:W-:Y:S02]  /*0db0*/  IMAD.IADD R5, R210, 0x1, -R5 ;  /* 0x00000001d2057824 */ /* 0x000fe400078e0a05 */
[----:B------:R-:W-:Y:S02]  /*0dc0*/  IMAD.IADD R22, R208, 0x1, -R3 ;  /* 0x00000001d0167824 */ /* 0x000fe400078e0a03 */
[----:B------:R-:W-:-:S07]  /*0dd0*/  IMAD R209, R5, 0x40, R8 ;  /* 0x0000004005d17824 */ /* 0x000fce00078e0208 */
.L_x_984:
[----:B------:R-:W-:Y:S01]  /*0de0*/  ULDC UR5, c[0x0][0xdd0] ;  /* 0x0003740000057ab9 */ /* 0x000fe20000000800 */
[----:B-1----:R-:W1:Y:S01]  /*0df0*/  LDC R0, c[0x0][0xde8] ;  /* 0x00037a00ff007b82 */ /* 0x002e620000000800 */
[----:B------:R-:W-:Y:S01]  /*0e00*/  UISETP.NE.AND UP0, UPT, UR5, 0x1, UPT ;  /* 0x000000010500788c */ /* 0x000fe2000bf05270 */
[----:B------:R-:W-:-:S10]  /*0e10*/  UMOV UR8, UR4 ;  /* 0x0000000400087c82 */ /* 0x000fd40008000000 */
[----:B------:R-:W-:Y:S01]  /*0e20*/  @UP0 ULDC UR6, c[0x0][0xdd4] ;  /* 0x0003750000060ab9 */ /* 0x000fe20000000800 */
[----:B------:R-:W-:Y:S01]  /*0e30*/  @UP0 ULDC UR9, c[0x0][0xdd8] ;  /* 0x0003760000090ab9 */ /* 0x000fe20000000800 */
[----:B------:R-:W-:-:S04]  /*0e40*/  UIMAD.WIDE.U32 UR6, UR4, UR6, URZ ;  /* 0x00000006040672a5 */ /* 0x000fc8000f8e003f */
[----:B------:R-:W-:-:S04]  /*0e50*/  @UP0 USHF.R.U32.HI UR8, URZ, UR9, UR7 ;  /* 0x000000093f080299 */ /* 0x000fc80008011607 */
[----:B------:R-:W-:Y:S02]  /*0e60*/  UIADD3 UR6, -UR8, URZ, URZ ;  /* 0x0000003f08067290 */ /* 0x000fe4000fffe13f */
[----:B-1----:R-:W-:Y:S02]  /*0e70*/  ISETP.LE.AND P0, PT, R0, UR8, PT ;  /* 0x0000000800007c0c */ /* 0x002fe4000bf03270 */
[----:B------:R-:W-:-:S11]  /*0e80*/  UIMAD UR7, UR5, UR6, UR4 ;  /* 0x00000006050772a4 */ /* 0x000fd6000f8e0204 */
[----:B--234-:R-:W-:Y:S05]  /*0e90*/  @!P0 BRA `(.L_x_892) ;  /* 0x0000000000248947 */ /* 0x01cfea0003800000 */
[----:B------:R-:W-:Y:S01]  /*0ea0*/  ULDC UR6, c[0x0][0xddc] ;  /* 0x0003770000067ab9 */ /* 0x000fe20000000800 */
[----:B------:R-:W-:Y:S01]  /*0eb0*/  UMOV UR9, UR7 ;  /* 0x0000000700097c82 */ /* 0x000fe20008000000 */
[----:B------:R-:W-:-:S11]  /*0ec0*/  UISETP.NE.AND UP0, UPT, UR6, 0x1, UPT ;  /* 0x000000010600788c */ /* 0x000fd6000bf05270 */
[----:B------:R-:W-:Y:S02]  /*0ed0*/  @UP0 ULDC.64 UR10, c[0x0][0xde0] ;  /* 0x00037800000a0ab9 */ /* 0x000fe40000000a00 */
[----:B------:R-:W-:-:S04]  /*0ee0*/  UIMAD.WIDE.U32 UR4, UR7, UR10, URZ ;  /* 0x0000000a070472a5 */ /* 0x000fc8000f8e003f */
[----:B------:R-:W-:-:S04]  /*0ef0*/  @UP0 USHF.R.U32.HI UR9, URZ, UR11, UR5 ;  /* 0x0000000b3f090299 */ /* 0x000fc80008011605 */
[----:B------:R-:W-:Y:S02]  /*0f00*/  UIMAD UR4, UR9, UR6, URZ ;  /* 0x00000006090472a4 */ /* 0x000fe4000f8e023f */
[----:B------:R-:W-:Y:S01]  /*0f10*/  IMAD.U32 R206, RZ, RZ, UR9 ;  /* 0x00000009ffce7e24 */ /* 0x000fe2000f8e00ff */
[----:B------:R-:W-:Y:S09]  /*0f20*/  BRA `(.L_x_893) ;  /* 0x0000000000207947 */ /* 0x000ff20003800000 */
.L_x_892:
[----:B------:R-:W-:Y:S01]  /*0f30*/  ULDC UR6, c[0x0][0xdc4] ;  /* 0x0003710000067ab9 */ /* 0x000fe20000000800 */
[----:B------:R-:W-:Y:S01]  /*0f40*/  UMOV UR9, UR7 ;  /* 0x0000000700097c82 */ /* 0x000fe20008000000 */
[----:B------:R-:W-:-:S11]  /*0f50*/  UISETP.NE.AND UP0, UPT, UR6, 0x1, UPT ;  /* 0x000000010600788c */ /* 0x000fd6000bf05270 */
[----:B------:R-:W-:Y:S02]  /*0f60*/  @UP0 ULDC.64 UR10, c[0x0][0xdc8] ;  /* 0x00037200000a0ab9 */ /* 0x000fe40000000a00 */
[----:B------:R-:W-:-:S04]  /*0f70*/  UIMAD.WIDE.U32 UR4, UR7, UR10, URZ ;  /* 0x0000000a070472a5 */ /* 0x000fc8000f8e003f */
[----:B------:R-:W-:-:S04]  /*0f80*/  @UP0 USHF.R.U32.HI UR9, URZ, UR11, UR5 ;  /* 0x0000000b3f090299 */ /* 0x000fc80008011605 */
[----:B------:R-:W-:Y:S02]  /*0f90*/  UIMAD UR4, UR9, UR6, URZ ;  /* 0x00000006090472a4 */ /* 0x000fe4000f8e023f */
[----:B------:R-:W-:-:S10]  /*0fa0*/  IMAD.U32 R206, RZ, RZ, UR9 ;  /* 0x00000009ffce7e24 */ /* 0x000fd4000f8e00ff */
.L_x_893:
[----:B------:R-:W-:Y:S01]  /*0fb0*/  R2UR UR5, R206 ;  /* 0x00000000ce0572ca */ /* 0x000fe200000e0000 */
[----:B------:R-:W-:Y:S01]  /*0fc0*/  UIADD3 UR6, UR7, -UR4, URZ ;  /* 0x8000000407067290 */ /* 0x000fe2000fffe03f */
[----:B------:R-:W-:Y:S01]  /*0fd0*/  ULDC UR43, c[0x0][0xdb8] ;  /* 0x00036e00002b7ab9 */ /* 0x000fe20000000800 */
[----:B------:R-:W-:Y:S01]  /*0fe0*/  ULDC.64 UR12, c[0x0][0x3f8] ;  /* 0x0000fe00000c7ab9 */ /* 0x000fe20000000a00 */
[----:B------:R-:W-:Y:S01]  /*0ff0*/  UISETP.NE.AND UP1, UPT, UR43, 0x1, UPT ;  /* 0x000000012b00788c */ /* 0x000fe2000bf25270 */
[----:B------:R-:W-:Y:S01]  /*1000*/  ULDC UR42, c[0x0][0xdac] ;  /* 0x00036b00002a7ab9 */ /* 0x000fe20000000800 */
[----:B------:R-:W-:Y:S01]  /*1010*/  UISETP.NE.U32.AND UP0, UPT, UR12, URZ, UPT ;  /* 0x0000003f0c00728c */ /* 0x000fe2000bf05070 */
[----:B------:R-:W-:Y:S01]  /*1020*/  ULDC UR11, c[0x0][0xdc4] ;  /* 0x00037100000b7ab9 */ /* 0x000fe20000000800 */
[----:B------:R-:W-:Y:S02]  /*1030*/  ULDC UR45, c[0x0][0x404] ;  /* 0x00010100002d7ab9 */ /* 0x000fe40000000800 */
[----:B------:R-:W-:-:S03]  /*1040*/  UISETP.NE.AND.EX UP0, UPT, UR13, URZ, UPT, UP0 ;  /* 0x0000003f0d00728c */ /* 0x000fc6000bf05300 */
[----:B------:R-:W-:Y:S01]  /*1050*/  ULOP3.LUT UR7, URZ, UR5, URZ, 0x33, !UPT ;  /* 0x000000053f077292 */ /* 0x000fe2000f8e333f */
[----:B------:R-:W-:Y:S02]  /*1060*/  ULDC UR9, c[0x0][0x288] ;  /* 0x0000a20000097ab9 */ /* 0x000fe40000000800 */
[----:B------:R-:W-:Y:S01]  /*1070*/  ULDC.64 UR4, c[0x0][0x9e0] ;  /* 0x0002780000047ab9 */ /* 0x000fe20000000a00 */
[----:B------:R-:W-:Y:S02]  /*1080*/  UIADD3 UR42, UR7, UR42, URZ ;  /* 0x0000002a072a7290 */ /* 0x000fe4000fffe03f */
[----:B------:R-:W-:Y:S02]  /*1090*/  UISETP.GE.AND UP2, UPT, UR5, 0x1, UPT ;  /* 0x000000010500788c */ /* 0x000fe4000bf46270 */
[----:B------:R-:W-:Y:S02]  /*10a0*/  USHF.L.U32 UR42, UR42, 0x7, URZ ;  /* 0x000000072a2a7899 */ /* 0x000fe4000800063f */
[----:B------:R-:W-:-:S02]  /*10b0*/  UIMAD UR8, UR8, UR11, UR6 ;  /* 0x0000000b080872a4 */ /* 0x000fc4000f8e0206 */
[----:B------:R-:W-:Y:S01]  /*10c0*/  USEL UR45, UR45, 0x1, UP0 ;  /* 0x000000012d2d7887 */ /* 0x000fe20008000000 */
[----:B------:R-:W-:Y:S01]  /*10d0*/  PLOP3.LUT P1, PT, PT, PT, UP2, 0x80, 0x0 ;  /* 0x000000000000781c */ /* 0x000fe20003f2f028 */
[----:B------:R-:W-:Y:S01]  /*10e0*/  @UP1 ULDC UR6, c[0x0][0xdbc] ;  /* 0x00036f0000061ab9 */ /* 0x000fe20000000800 */
[----:B------:R-:W-:Y:S01]  /*10f0*/  UIADD3 UR61, UR42, 0x80, -UR9 ;  /* 0x000000802a3d7890 */ /* 0x000fe2000fffe809 */
[----:B------:R-:W-:Y:S01]  /*1100*/  ULDC UR10, c[0x0][0x2e0] ;  /* 0x0000b800000a7ab9 */ /* 0x000fe20000000800 */
[----:B------:R-:W-:Y:S01]  /*1110*/  UIMAD.WIDE.U32 UR6, UR8, UR6, URZ ;  /* 0x00000006080672a5 */ /* 0x000fe2000f8e003f */
[----:B------:R-:W-:Y:S01]  /*1120*/  @UP1 ULDC UR11, c[0x0][0xdc0] ;  /* 0x00037000000b1ab9 */ /* 0x000fe20000000800 */
[----:B------:R-:W-:Y:S01]  /*1130*/  UIMAD UR61, UR45, UR10, UR61 ;  /* 0x0000000a2d3d72a4 */ /* 0x000fe2000f8e023d */
[----:B------:R-:W-:Y:S01]  /*1140*/  UMOV UR44, UR8 ;  /* 0x00000008002c7c82 */ /* 0x000fe20008000000 */
[----:B------:R-:W-:Y:S02]  /*1150*/  @UP1 USHF.R.U32.HI UR44, URZ, UR11, UR7 ;  /* 0x0000000b3f2c1299 */ /* 0x000fe40008011607 */
[----:B------:R-:W-:-:S02]  /*1160*/  UIADD3 UR4, UR61, UR4, URZ ;  /* 0x000000043d047290 */ /* 0x000fc4000fffe03f */
[----:B------:R-:W-:-:S04]  /*1170*/  UIADD3 UR6, -UR44, URZ, URZ ;  /* 0x0000003f2c067290 */ /* 0x000fc8000fffe13f */
[----:B------:R-:W-:Y:S01]  /*1180*/  UIMAD UR43, UR43, UR6, UR8 ;  /* 0x000000062b2b72a4 */ /* 0x000fe2000f8e0208 */
[----:B------:R-:W-:Y:S01]  /*1190*/  IMAD.U32 R0, RZ, RZ, UR4 ;  /* 0x00000004ff007e24 */ /* 0x000fe2000f8e00ff */
[----:B------:R-:W-:Y:S10]  /*11a0*/  @!P1 BRA `(.L_x_894) ;  /* 0x0000000000409947 */ /* 0x000ff40003800000 */
[----:B------:R-:W-:Y:S01]  /*11b0*/  ISETP.LT.AND P0, PT, RZ, UR61, PT ;  /* 0x0000003dff007c0c */ /* 0x000fe2000bf01270 */
[----:B------:R-:W-:-:S12]  /*11c0*/  UIADD3 UR4, UR61, -0x1, URZ ;  /* 0xffffffff3d047890 */ /* 0x000fd8000fffe03f */
[----:B------:R-:W-:Y:S05]  /*11d0*/  @P0 BRA `(.L_x_895) ;  /* 0x00000000001c0947 */ /* 0x000fea0003800000 */
[----:B------:R-:W-:Y:S02]  /*11e0*/  UISETP.NE.AND UP0, UPT, UR5, 0x1, UPT ;  /* 0x000000010500788c */ /* 0x000fe4000bf05270 */
[----:B------:R-:W-:-:S09]  /*11f0*/  UIADD3 UR4, -UR61, URZ, URZ ;  /* 0x0000003f3d047290 */ /* 0x000fd2000fffe13f */
[----:B------:R-:W-:Y:S02]  /*1200*/  @UP0 ULDC.64 UR12, c[0x0][0x9e8] ;  /* 0x00027a00000c0ab9 */ /* 0x000fe40000000a00 */
[----:B------:R-:W-:-:S04]  /*1210*/  UIMAD.WIDE.U32 UR6, UR4, UR12, URZ ;  /* 0x0000000c040672a5 */ /* 0x000fc8000f8e003f */
[----:B------:R-:W-:-:S04]  /*1220*/  @UP0 USHF.R.U32.HI UR4, URZ, UR13, UR7 ;  /* 0x0000000d3f040299 */ /* 0x000fc80008011607 */
[----:B------:R-:W-:Y:S01]  /*1230*/  ULOP3.LUT UR4, URZ, UR4, URZ, 0x33, !UPT ;  /* 0x000000043f047292 */ /* 0x000fe2000f8e333f */
[----:B------:R-:W-:Y:S11]  /*1240*/  BRA `(.L_x_896) ;  /* 0x0000000000107947 */ /* 0x000ff60003800000 */
.L_x_895:
[----:B------:R-:W-:-:S11]  /*1250*/  UISETP.NE.AND UP0, UPT, UR5, 0x1, UPT ;  /* 0x000000010500788c */ /* 0x000fd6000bf05270 */
[----:B------:R-:W-:Y:S02]  /*1260*/  @UP0 ULDC.64 UR12, c[0x0][0x9e8] ;  /* 0x00027a00000c0ab9 */ /* 0x000fe40000000a00 */
[----:B------:R-:W-:-:S04]  /*1270*/  UIMAD.WIDE.U32 UR6, UR4, UR12, URZ ;  /* 0x0000000c040672a5 */ /* 0x000fc8000f8e003f */
[----:B------:R-:W-:-:S12]  /*1280*/  @UP0 USHF.R.U32.HI UR4, URZ, UR13, UR7 ;  /* 0x0000000d3f040299 */ /* 0x000fd80008011607 */
.L_x_896:
[----:B------:R-:W-:-:S06]  /*1290*/  UIMAD UR4, UR4, UR5, UR5 ;  /* 0x00000005040472a4 */ /* 0x000fcc000f8e0205 */
[----:B------:R-:W-:-:S07]  /*12a0*/  VIMNMX R0, R0, UR4, PT ;  /* 0x0000000400007c48 */ /* 0x000fce000bfe0100 */
.L_x_894:
[----:B------:R-:W-:Y:S01]  /*12b0*/  UIMAD UR4, UR45, UR10, 0x3f ;  /* 0x0000003f2d0474a4 */ /* 0x000fe2000f8e020a */
[----:B------:R-:W-:Y:S01]  /*12c0*/  VIADD R0, R0, 0x3f ;  /* 0x0000003f00007836 */ /* 0x000fe20000000000 */
[----:B------:R-:W-:Y:S02]  /*12d0*/  UIADD3 UR7, UR42, -UR9, URZ ;  /* 0x800000092a077290 */ /* 0x000fe4000fffe03f */
[----:B------:R-:W-:Y:S02]  /*12e0*/  USHF.R.S32.HI UR6, URZ, 0x1f, UR4 ;  /* 0x0000001f3f067899 */ /* 0x000fe40008011404 */
[----:B------:R-:W-:Y:S01]  /*12f0*/  SHF.R.S32.HI R3, RZ, 0x1f, R0 ;  /* 0x0000001fff037819 */ /* 0x000fe20000011400 */
[----:B------:R-:W-:Y:S02]  /*1300*/  UIMAD UR7, UR45, UR10, UR7 ;  /* 0x0000000a2d0772a4 */ /* 0x000fe4000f8e0207 */
[----:B------:R-:W-:Y:S01]  /*1310*/  ULEA.HI UR6, UR6, UR4, URZ, 0x6 ;  /* 0x0000000406067291 */ /* 0x000fe2000f8f303f */
[----:B------:R-:W-:Y:S01]  /*1320*/  LEA.HI R3, R3, R0, RZ, 0x6 ;  /* 0x0000000003037211 */ /* 0x000fe200078f30ff */
[----:B------:R-:W-:-:S02]  /*1330*/  ULDC UR8, c[0x0][0x9dc] ;  /* 0x0002770000087ab9 */ /* 0x000fc40000000800 */
[----:B------:R-:W-:Y:S01]  /*1340*/  USHF.R.S32.HI UR6, URZ, 0x6, UR6 ;  /* 0x000000063f067899 */ /* 0x000fe20008011406 */
[----:B------:R-:W-:Y:S01]  /*1350*/  SHF.R.S32.HI R3, RZ, 0x6, R3 ;  /* 0x00000006ff037819 */ /* 0x000fe20000011403 */
[----:B------:R-:W-:-:S04]  /*1360*/  UIADD3 UR8, UR7, -UR8, URZ ;  /* 0x8000000807087290 */ /* 0x000fc8000fffe03f */
[----:B------:R-:W-:Y:S01]  /*1370*/  VIMNMX R103, R3, UR6, PT ;  /* 0x0000000603677c48 */ /* 0x000fe2000bfe0100 */
[----:B------:R-:W-:Y:S07]  /*1380*/  @!P1 BRA `(.L_x_897) ;  /* 0x0000000000489947 */ /* 0x000fee0003800000 */
[----:B------:R-:W-:Y:S02]  /*1390*/  UMOV UR4, UR7 ;  /* 0x0000000700047c82 */ /* 0x000fe40008000000 */
[----:B------:R-:W-:-:S06]  /*13a0*/  UISETP.GT.AND UP0, UPT, UR4, -0x1, UPT ;  /* 0xffffffff0400788c */ /* 0x000fcc000bf04270 */
[----:B------:R-:W-:-:S13]  /*13b0*/  PLOP3.LUT P0, PT, PT, PT, UP0, 0x80, 0x0 ;  /* 0x000000000000781c */ /* 0x000fda0003f0f008 */
[----:B------:R-:W-:Y:S05]  /*13c0*/  @P0 BRA `(.L_x_898) ;  /* 0x00000000001c0947 */ /* 0x000fea0003800000 */
[----:B------:R-:W-:Y:S02]  /*13d0*/  UISETP.NE.AND UP0, UPT, UR5, 0x1, UPT ;  /* 0x000000010500788c */ /* 0x000fe4000bf05270 */
[----:B------:R-:W-:-:S09]  /*13e0*/  ULOP3.LUT UR4, URZ, UR4, URZ, 0x33, !UPT ;  /* 0x000000043f047292 */ /* 0x000fd2000f8e333f */
[----:B------:R-:W-:Y:S02]  /*13f0*/  @UP0 ULDC.64 UR10, c[0x0][0x9e8] ;  /* 0x00027a00000a0ab9 */ /* 0x000fe40000000a00 */
[----:B------:R-:W-:-:S04]  /*1400*/  UIMAD.WIDE.U32 UR6, UR4, UR10, URZ ;  /* 0x0000000a040672a5 */ /* 0x000fc8000f8e003f */
[----:B------:R-:W-:-:S04]  /*1410*/  @UP0 USHF.R.U32.HI UR4, URZ, UR11, UR7 ;  /* 0x0000000b3f040299 */ /* 0x000fc80008011607 */
[----:B------:R-:W-:Y:S01]  /*1420*/  ULOP3.LUT UR4, URZ, UR4, URZ, 0x33, !UPT ;  /* 0x000000043f047292 */ /* 0x000fe2000f8e333f */
[----:B------:R-:W-:Y:S11]  /*1430*/  BRA `(.L_x_899) ;  /* 0x0000000000107947 */ /* 0x000ff60003800000 */
.L_x_898:
[----:B------:R-:W-:-:S11]  /*1440*/  UISETP.NE.AND UP0, UPT, UR5, 0x1, UPT ;  /* 0x000000010500788c */ /* 0x000fd6000bf05270 */
[----:B------:R-:W-:Y:S02]  /*1450*/  @UP0 ULDC.64 UR10, c[0x0][0x9e8] ;  /* 0x00027a00000a0ab9 */ /* 0x000fe40000000a00 */
[----:B------:R-:W-:-:S04]  /*1460*/  UIMAD.WIDE.U32 UR6, UR4, UR10, URZ ;  /* 0x0000000a040672a5 */ /* 0x000fc8000f8e003f */
[----:B------:R-:W-:-:S12]  /*1470*/  @UP0 USHF.R.U32.HI UR4, URZ, UR11, UR7 ;  /* 0x0000000b3f040299 */ /* 0x000fd80008011607 */
.L_x_899:
[----:B------:R-:W-:-:S04]  /*1480*/  UIMAD UR4, UR4, UR5, URZ ;  /* 0x00000005040472a4 */ /* 0x000fc8000f8e023f */
[----:B------:R-:W-:-:S04]  /*1490*/  UISETP.LT.AND UP0, UPT, UR8, UR4, UPT ;  /* 0x000000040800728c */ /* 0x000fc8000bf01270 */
[----:B------:R-:W-:-:S12]  /*14a0*/  USEL UR8, UR8, UR4, !UP0 ;  /* 0x0000000408087287 */ /* 0x000fd8000c000000 */
.L_x_897:
[----:B------:R-:W-:Y:S01]  /*14b0*/  USHF.R.S32.HI UR4, URZ, 0x1f, UR8 ;  /* 0x0000001f3f047899 */ /* 0x000fe20008011408 */
[----:B------:R-:W-:Y:S01]  /*14c0*/  PLOP3.LUT P0, PT, PT, PT, PT, 0x80, 0x0 ;  /* 0x000000000000781c */ /* 0x000fe20003f0f070 */
[----:B------:R-:W-:Y:S01]  /*14d0*/  IMAD.MOV.U32 R0, RZ, RZ, RZ ;  /* 0x000000ffff007224 */ /* 0x000fe200078e00ff */
[----:B------:R-:W-:Y:S01]  /*14e0*/  CS2R R2, SRZ ;  /* 0x0000000000027805 */ /* 0x000fe2000001ff00 */
[----:B------:R-:W-:Y:S01]  /*14f0*/  ULEA.HI UR4, UR4, UR8, URZ, 0x6 ;  /* 0x0000000804047291 */ /* 0x000fe2000f8f303f */
[----:B------:R-:W-:Y:S02]  /*1500*/  CS2R R150, SRZ ;  /* 0x0000000000967805 */ /* 0x000fe4000001ff00 */
[----:B------:R-:W-:Y:S02]  /*1510*/  CS2R R148, SRZ ;  /* 0x0000000000947805 */ /* 0x000fe4000001ff00 */
[----:B------:R-:W-:Y:S01]  /*1520*/  CS2R R146, SRZ ;  /* 0x0000000000927805 */ /* 0x000fe2000001ff00 */
[----:B------:R-:W-:Y:S01]  /*1530*/  USHF.R.S32.HI UR4, URZ, 0x6, UR4 ;  /* 0x000000063f047899 */ /* 0x000fe20008011404 */
[----:B------:R-:W-:-:S02]  /*1540*/  CS2R R144, SRZ ;  /* 0x0000000000907805 */ /* 0x000fc4000001ff00 */
[----:B------:R-:W-:Y:S02]  /*1550*/  CS2R R142, SRZ ;  /* 0x00000000008e7805 */ /* 0x000fe4000001ff00 */
[----:B------:R-:W-:Y:S01]  /*1560*/  CS2R R140, SRZ ;  /* 0x00000000008c7805 */ /* 0x000fe2000001ff00 */
[----:B------:R-:W-:Y:S01]  /*1570*/  UISETP.LT.AND UP0, UPT, URZ, UR4, UPT ;  /* 0x000000043f00728c */ /* 0x000fe2000bf01270 */
[----:B------:R-:W-:Y:S02]  /*1580*/  CS2R R138, SRZ ;  /* 0x00000000008a7805 */ /* 0x000fe4000001ff00 */
[----:B------:R-:W-:Y:S02]  /*1590*/  CS2R R136, SRZ ;  /* 0x0000000000887805 */ /* 0x000fe4000001ff00 */
[----:B------:R-:W-:Y:S01]  /*15a0*/  CS2R R134, SRZ ;  /* 0x0000000000867805 */ /* 0x000fe2000001ff00 */
[----:B------:R-:W-:Y:S01]  /*15b0*/  USEL UR60, URZ, UR4, !UP0 ;  /* 0x000000043f3c7287 */ /* 0x000fe2000c000000 */
[----:B------:R-:W-:-:S02]  /*15c0*/  CS2R R132, SRZ ;  /* 0x0000000000847805 */ /* 0x000fc4000001ff00 */
[----:B------:R-:W-:Y:S02]  /*15d0*/  CS2R R130, SRZ ;  /* 0x0000000000827805 */ /* 0x000fe4000001ff00 */
[----:B------:R-:W-:Y:S02]  /*15e0*/  CS2R R128, SRZ ;  /* 0x0000000000807805 */ /* 0x000fe4000001ff00 */
[----:B------:R-:W-:Y:S02]  /*15f0*/  CS2R R126, SRZ ;  /* 0x00000000007e7805 */ /* 0x000fe4000001ff00 */
[----:B------:R-:W-:Y:S02]  /*1600*/  CS2R R124, SRZ ;  /* 0x00000000007c7805 */ /* 0x000fe4000001ff00 */
[----:B------:R-:W-:Y:S02]  /*1610*/  ISETP.GT.AND P1, PT, R103, UR60, PT ;  /* 0x0000003c67007c0c */ /* 0x000fe4000bf24270 */
        /* <DEDUP_REMOVED lines=10> */
[----:B------:R-:W-:Y:S01]  /*16c0*/  IMAD.MOV.U32 R102, RZ, RZ, RZ ;  /* 0x000000ffff667224 */ /* 0x000fe200078e00ff */
        /* <DEDUP_REMOVED lines=36> */
[----:B------:R-:W-:Y:S02]  /*1910*/  MOV R160, RZ ;  /* 0x000000ff00a07202 */ /* 0x000fe40000000f00 */
[----:B------:R-:W-:Y:S01]  /*1920*/  CS2R R6, SRZ ;  /* 0x0000000000067805 */ /* 0x000fe2000001ff00 */
[----:B------:R-:W-:Y:S01]  /*1930*/  IMAD.MOV.U32 R29, RZ, RZ, RZ ;  /* 0x000000ffff1d7224 */ /* 0x000fe200078e00ff */
[----:B------:R-:W-:Y:S01]  /*1940*/  CS2R R56, SRZ ;  /* 0x0000000000387805 */ /* 0x000fe2000001ff00 */
[----:B------:R-:W-:Y:S01]  /*1950*/  IMAD.MOV.U32 R4, RZ, RZ, RZ ;  /* 0x000000ffff047224 */ /* 0x000fe200078e00ff */
[----:B------:R-:W-:Y:S06]  /*1960*/  @!P1 BRA `(.L_x_900) ;  /* 0x000000a800d89947 */ /* 0x000fec0003800000 */
[----:B------:R-:W1:Y:S01]  /*1970*/  SHFL.IDX PT, R0, R210, RZ, 0x1f ;  /* 0x00001fffd2007589 */ /* 0x000e6200000e0000 */
[----:B------:R-:W-:-:S04]  /*1980*/  UIADD3 UR6, UR38, 0x10400, URZ ;  /* 0x0001040026067890 */ /* 0x000fc8000fffe03f */
[----:B------:R-:W-:-:S06]  /*1990*/  ULOP3.LUT UP0, URZ, UR6, 0x3ff, URZ, 0xc0, !UPT ;  /* 0x000003ff063f7892 */ /* 0x000fcc000f80c03f */
[----:B------:R-:W-:Y:S02]  /*19a0*/  PLOP3.LUT P0, PT, PT, PT, UP0, 0x80, 0x0 ;  /* 0x000000000000781c */ /* 0x000fe40003f0f008 */
[----:B-1----:R-:W-:-:S13]  /*19b0*/  R2UR UR4, R0 ;  /* 0x00000000000472ca */ /* 0x002fda00000e0000 */
[----:B------:R-:W-:-:S04]  /*19c0*/  ULEA.HI UR5, UR4, UR4, URZ, 0x1 ;  /* 0x0000000404057291 */ /* 0x000fc8000f8f083f */
        /* <DEDUP_REMOVED lines=10> */
[----:B------:R1:W2:Y:S01]  /*1a70*/  LDC.64 R2, c[0x4][R0] ;  /* 0x0100000000027b82 */ /* 0x0002a20000000a00 */
[----:B------:R-:W-:Y:S01]  /*1a80*/  IMAD.U32 R5, RZ, RZ, UR5 ;  /* 0x00000005ff057e24 */ /* 0x000fe2000f8e00ff */
[----:B------:R-:W-:Y:S01]  /*1a90*/  ULDC.64 UR4, c[0x4][0x1c0] ;  /* 0x0100700000047ab9 */ /* 0x000fe20000000a00 */
[----:B------:R-:W-:Y:S01]  /*1aa0*/  IMAD.U32 R10, RZ, RZ, UR6 ;  /* 0x00000006ff0a7e24 */ /* 0x000fe2000f8e00ff */
[----:B------:R-:W-:Y:S01]  /*1ab0*/  MOV R8, 0x70 ;  /* 0x0000007000087802 */ /* 0x000fe20000000f00 */
[----:B------:R-:W-:Y:S02]  /*1ac0*/  IMAD.U32 R6, RZ, RZ, UR4 ;  /* 0x00000004ff067e24 */ /* 0x000fe4000f8e00ff */
[----:B------:R-:W-:-:S02]  /*1ad0*/  IMAD.U32 R7, RZ, RZ, UR5 ;  /* 0x00000005ff077e24 */ /* 0x000fc4000f8e00ff */
[----:B------:R-:W-:Y:S02]  /*1ae0*/  IMAD.U32 R11, RZ, RZ, UR7 ;  /* 0x00000007ff0b7e24 */ /* 0x000fe4000f8e00ff */
[----:B------:R-:W-:Y:S02]  /*1af0*/  IMAD.MOV.U32 R12, RZ, RZ, 0x1 ;  /* 0x00000001ff0c7424 */ /* 0x000fe400078e00ff */
[----:B-1----:R-:W-:-:S07]  /*1b00*/  IMAD.MOV.U32 R13, RZ, RZ, RZ ;  /* 0x000000ffff0d7224 */ /* 0x002fce00078e00ff */
[----:B------:R-:W-:-:S07]  /*1b10*/  LEPC R20, `(.L_x_901) ;  /* 0x000000001014794e */ /* 0x000fce0000000000 */
[----:B--2---:R-:W-:Y:S05]  /*1b20*/  CALL.ABS.NOINC R2 ;  /* 0x0000000002007343 */ /* 0x004fea0003c00000 */
.L_x_901:
[----:B------:R-:W-:Y:S02]  /*1b30*/  R2UR UR6, R207 ;  /* 0x00000000cf0672ca */ /* 0x000fe400000e0000 */
[----:B------:R-:W-:-:S11]  /*1b40*/  R2UR UR5, R212 ;  /* 0x00000000d40572ca */ /* 0x000fd600000e0000 */
[----:B------:R-:W-:Y:S02]  /*1b50*/  ULEA.HI UR4, UR6, UR6, URZ, 0x1 ;  /* 0x0000000606047291 */ /* 0x000fe4000f8f083f */
[----:B------:R-:W-:Y:S02]  /*1b60*/  IMAD.U32 R2, RZ, RZ, UR5 ;  /* 0x00000005ff027e24 */ /* 0x000fe4000f8e00ff */
[----:B------:R-:W-:-:S03]  /*1b70*/  ULOP3.LUT UR4, UR4, 0xfffffffe, URZ, 0xc0, !UPT ;  /* 0xfffffffe04047892 */ /* 0x000fc6000f8ec03f */
[----:B------:R-:W-:Y:S01]  /*1b80*/  ISETP.NE.AND P0, PT, R2, 0x3, PT ;  /* 0x000000030200780c */ /* 0x000fe20003f05270 */
[----:B------:R-:W-:-:S06]  /*1b90*/  UIADD3 UR4, UR6, -UR4, URZ ;  /* 0x8000000406047290 */ /* 0x000fcc000fffe03f */
[----:B------:R-:W-:-:S05]  /*1ba0*/  IMAD.U32 R0, RZ, RZ, UR4 ;  /* 0x00000004ff007e24 */ /* 0x000fca000f8e00ff */
[----:B------:R-:W-:-:S04]  /*1bb0*/  SHF.L.U32 R0, R0, 0x1f, RZ ;  /* 0x0000001f00007819 */ /* 0x000fc800000006ff */
[----:B------:R-:W1:Y:S02]  /*1bc0*/  SYNCS.PHASECHK.TRANS64.TRYWAIT P1, [UR38+0x30800], R0 ;  /* 0x03080000ff0075a7 */ /* 0x000e640008020166 */
[----:B-1----:R-:W-:Y:S05]  /*1bd0*/  @!P1 BRA `(.L_x_902) ;  /* 0x000000fc00089947 */ /* 0x002fea0003800000 */
.L_x_1049:
[----:B------:R-:W-:Y:S05]  /*1be0*/  @!P0 BRA `(.L_x_903) ;  /* 0x0000000000048947 */ /* 0x000fea0003800000 */
[----:B------:R-:W-:Y:S01]  /*1bf0*/  BPT.TRAP 0x1 ;  /* 0x000000040000795c */ /* 0x000fe20000300000 */
.L_x_903:
[----:B-1----:R-:W-:Y:S02]  /*1c00*/  IMAD.U32 R3, RZ, RZ, UR36 ;  /* 0x00000024ff037e24 */ /* 0x002fe4000f8e00ff */
[----:B------:R-:W-:-:S03]  /*1c10*/  IMAD.U32 R0, RZ, RZ, UR46 ;  /* 0x0000002eff007e24 */ /* 0x000fc6000f8e00ff */
[----:B------:R-:W-:Y:S02]  /*1c20*/  LEA R3, R3, UR38, 0x3 ;  /* 0x0000002603037c11 */ /* 0x000fe4000f8e18ff */
[----:B------:R-:W-:-:S04]  /*1c30*/  SHF.L.U32 R0, R0, 0x1f, RZ ;  /* 0x0000001f00007819 */ /* 0x000fc800000006ff */
[----:B------:R1:W2:Y:S01]  /*1c40*/  SYNCS.PHASECHK.TRANS64.TRYWAIT P2, [R3+URZ+0x30830], R0 ;  /* 0x03083000030075a7 */ /* 0x0002a2000804017f */
[----:B------:R-:W-:Y:S05]  /*1c50*/  @!P0 BRA `(.L_x_904) ;  /* 0x0000000000048947 */ /* 0x000fea0003800000 */
[----:B------:R-:W-:Y:S01]  /*1c60*/  BPT.TRAP 0x1 ;  /* 0x000000040000795c */ /* 0x000fe20000300000 */
.L_x_904:
[----:B------:R-:W3:Y:S02]  /*1c70*/  S2R R2, SR_TID.X ;  /* 0x0000000000027919 */ /* 0x000ee40000002100 */
[----:B---3--:R-:W-:Y:S01]  /*1c80*/  LOP3.LUT P1, RZ, R2, 0x7f, RZ, 0xc0, !PT ;  /* 0x0000007f02ff7812 */ /* 0x008fe2000782c0ff */
[----:B--2---:R-:W-:-:S12]  /*1c90*/  @P2 BRA `(.L_x_905) ;  /* 0x0000000000082947 */ /* 0x004fd80003800000 */
[----:B------:R-:W2:Y:S02]  /*1ca0*/  SYNCS.PHASECHK.TRANS64.TRYWAIT P2, [R3+URZ+0x30830], R0 ;  /* 0x03083000030075a7 */ /* 0x000ea4000804017f */
[----:B--2---:R-:W-:Y:S05]  /*1cb0*/  @!P2 BRA `(.L_x_906) ;  /* 0x000000f800e8a947 */ /* 0x004fea0003800000 */
.L_x_905:
[----:B------:R-:W-:Y:S05]  /*1cc0*/  WARPSYNC.ALL ;  /* 0x0000000000007948 */ /* 0x000fea0003800000 */
[----:B------:R-:W-:Y:S01]  /*1cd0*/  UIADD3 UR4, UR38, 0x20400, URZ ;  /* 0x0002040026047890 */ /* 0x000fe2000fffe03f */
[----:B------:R-:W-:Y:S01]  /*1ce0*/  WARPGROUP.ARRIVE ;  /* 0x00000000000079c5 */ /* 0x000fe20000000000 */
[----:B------:R-:W-:Y:S01]  /*1cf0*/  ULOP3.LUT UR40, UR40, 0x10000, URZ, 0xfc, !UPT ;  /* 0x0001000028287892 */ /* 0x000fe2000f8efc3f */
[----:B-12---:R-:W1:Y:S01]  /*1d00*/  LDC R0, c[0x0][0x2e0] ;  /* 0x0000b800ff007b82 */ /* 0x006e620000000800 */
[----:B------:R-:W-:Y:S01]  /*1d10*/  USHF.R.U32.HI UR4, URZ, 0x4, UR4 ;  /* 0x000000043f047899 */ /* 0x000fe20008011604 */
[----:B------:R-:W-:Y:S01]  /*1d20*/  IMAD.MOV.U32 R4, RZ, RZ, -0x40 ;  /* 0xffffffc0ff047424 */ /* 0x000fe200078e00ff */
[----:B------:R-:W-:Y:S01]  /*1d30*/  UMOV UR9, 0x40000040 ;  /* 0x4000004000097882 */ /* 0x000fe20000000000 */
[----:B------:R-:W-:Y:S01]  /*1d40*/  UMOV UR11, 0x40000040 ;  /* 0x40000040000b7882 */ /* 0x000fe20000000000 */
[----:B------:R-:W-:Y:S01]  /*1d50*/  ULOP3.LUT UR4, UR4, 0x3fff, URZ, 0xc0, !UPT ;  /* 0x00003fff04047892 */ /* 0x000fe2000f8ec03f */
[----:B------:R-:W-:Y:S01]  /*1d60*/  IMAD.U32 R19, RZ, RZ, UR9 ;  /* 0x00000009ff137e24 */ /* 0x000fe2000f8e00ff */
[----:B------:R-:W-:Y:S01]  /*1d70*/  UMOV UR8, UR40 ;  /* 0x0000002800087c82 */ /* 0x000fe20008000000 */
[----:B------:R-:W-:Y:S01]  /*1d80*/  UMOV UR7, 0x40000040 ;  /* 0x4000004000077882 */ /* 0x000fe20000000000 */
[----:B------:R-:W-:Y:S01]  /*1d90*/  ULOP3.LUT UR37, UR4, 0x10000, URZ, 0xfc, !UPT ;  /* 0x0001000004257892 */ /* 0x000fe2000f8efc3f */
[----:B------:R-:W-:Y:S01]  /*1da0*/  IMAD.U32 R18, RZ, RZ, UR8 ;  /* 0x00000008ff127e24 */ /* 0x000fe2000f8e00ff */
[----:B------:R-:W-:Y:S01]  /*1db0*/  UIADD3 UR4, UR40, 0x2, URZ ;  /* 0x0000000228047890 */ /* 0x000fe2000fffe03f */
[----:B------:R-:W2:Y:S01]  /*1dc0*/  LDC R21, c[0x0][0x288] ;  /* 0x0000a200ff157b82 */ /* 0x000ea20000000800 */
[----:B------:R-:W-:Y:S01]  /*1dd0*/  ULEA UR39, UR36, UR37, 0xb ;  /* 0x0000002524277291 */ /* 0x000fe2000f8e583f */
[----:B------:R-:W-:Y:S01]  /*1de0*/  IMAD R23, R103, R4, 0x40 ;  /* 0x0000004067177424 */ /* 0x000fe200078e0204 */
[----:B------:R-:W-:Y:S01]  /*1df0*/  UIADD3 UR12, UR40, 0x406, URZ ;  /* 0x00000406280c7890 */ /* 0x000fe2000fffe03f */
[----:B------:R-:W-:Y:S01]  /*1e00*/  @!P1 VIADD R2, R3, 0x30840 ;  /* 0x0003084003029836 */ /* 0x000fe20000000000 */
[----:B------:R-:W-:Y:S01]  /*1e10*/  UIADD3 UR5, UR39, 0x2, URZ ;  /* 0x0000000227057890 */ /* 0x000fe2000fffe03f */
[----:B------:R-:W-:Y:S01]  /*1e20*/  VIADD R6, R209, UR42 ;  /* 0x0000002ad1067c36 */ /* 0x000fe20008000000 */
[----:B------:R-:W-:Y:S01]  /*1e30*/  UIADD3 UR6, UR39, 0x202, URZ ;  /* 0x0000020227067890 */ /* 0x000fe2000fffe03f */
[----:B------:R-:W-:Y:S01]  /*1e40*/  LEA R7, R103, 0xffffffc0, 0x6 ;  /* 0xffffffc067077811 */ /* 0x000fe200078e30ff */
[----:B------:R-:W-:Y:S01]  /*1e50*/  UMOV UR10, UR39 ;  /* 0x00000027000a7c82 */ /* 0x000fe20008000000 */
[----:B------:R-:W-:Y:S01]  /*1e60*/  UIADD3 UR14, UR39, 0x206, URZ ;  /* 0x00000206270e7890 */ /* 0x000fe2000fffe03f */
[----:B------:R-:W-:Y:S01]  /*1e70*/  HGMMA.64x64x16.F32 R24, gdesc[UR8], RZ, !UPT, gsb0 ;  /* 0x00e00000081879f0 */ /* 0x000fe2000c0008ff */
[----:B------:R-:W-:Y:S01]  /*1e80*/  UMOV UR8, UR4 ;  /* 0x0000000400087c82 */ /* 0x000fe20008000000 */
[----:B------:R-:W-:Y:S01]  /*1e90*/  UMOV UR9, 0x40000040 ;  /* 0x4000004000097882 */ /* 0x000fe20000000000 */
[----:B------:R-:W-:Y:S01]  /*1ea0*/  UMOV UR10, UR5 ;  /* 0x00000005000a7c82 */ /* 0x000fe20008000000 */
[----:B------:R-:W-:Y:S01]  /*1eb0*/  UMOV UR11, 0x40000040 ;  /* 0x40000040000b7882 */ /* 0x000fe20000000000 */
[----:B------:R-:W-:Y:S01]  /*1ec0*/  UIADD3 UR4, UR40, 0x4, URZ ;  /* 0x0000000428047890 */ /* 0x000fe2000fffe03f */
[----:B------:R-:W-:Y:S01]  /*1ed0*/  MOV R16, UR8 ;  /* 0x0000000800107c02 */ /* 0x000fe20008000f00 */
[----:B------:R-:W-:Y:S01]  /*1ee0*/  UIADD3 UR5, UR39, 0x4, URZ ;  /* 0x0000000427057890 */ /* 0x000fe2000fffe03f */
[----:B------:R-:W-:Y:S01]  /*1ef0*/  IMAD.U32 R17, RZ, RZ, UR9 ;  /* 0x00000009ff117e24 */ /* 0x000fe2000f8e00ff */
[----:B------:R-:W-:Y:S01]  /*1f00*/  UMOV UR13, 0x40000040 ;  /* 0x40000040000d7882 */ /* 0x000fe20000000000 */
[----:B------:R-:W-:Y:S01]  /*1f10*/  UMOV UR15, 0x40000040 ;  /* 0x40000040000f7882 */ /* 0x000fe20000000000 */
[----:B------:R-:W-:Y:S01]  /*1f20*/  UIADD3 UR16, UR40, 0x800, URZ ;  /* 0x0000080028107890 */ /* 0x000fe2000fffe03f */
[----:B-1----:R-:W-:Y:S01]  /*1f30*/  IMAD R3, R0, UR45, R23 ;  /* 0x0000002d00037c24 */ /* 0x002fe2000f8e0217 */
[----:B------:R-:W-:Y:S01]  /*1f40*/  UIADD3 UR18, UR39, 0x400, URZ ;  /* 0x0000040027127890 */ /* 0x000fe2000fffe03f */
[----:B------:R-:W-:Y:S01]  /*1f50*/  @!P1 PRMT R2, RZ, 0x654, R2 ;  /* 0x00000654ff029816 */ /* 0x000fe20000000002 */
[----:B------:R-:W-:Y:S01]  /*1f60*/  UMOV UR17, 0x40000040 ;  /* 0x4000004000117882 */ /* 0x000fe20000000000 */
[----:B------:R-:W-:Y:S01]  /*1f70*/  UMOV UR19, 0x40000040 ;  /* 0x4000004000137882 */ /* 0x000fe20000000000 */
[----:B------:R-:W-:Y:S01]  /*1f80*/  UIADD3 UR20, UR40, 0x802, URZ ;  /* 0x0000080228147890 */ /* 0x000fe2000fffe03f */
[----:B--2---:R-:W-:Y:S01]  /*1f90*/  IADD3 R5, R3, 0x1, -R21 ;  /* 0x0000000103057810 */ /* 0x004fe20007ffe815 */
[----:B------:R-:W-:Y:S01]  /*1fa0*/  UIADD3 UR22, UR39, 0x402, URZ ;  /* 0x0000040227167890 */ /* 0x000fe2000fffe03f */
[C---:B------:R-:W-:Y:S01]  /*1fb0*/  IMAD R20, R22.reuse, -0x2, R3 ;  /* 0xfffffffe16147824 */ /* 0x040fe200078e0203 */
[----:B------:R-:W-:Y:S01]  /*1fc0*/  UMOV UR21, 0x40000040 ;  /* 0x4000004000157882 */ /* 0x000fe20000000000 */
[----:B------:R-:W-:Y:S01]  /*1fd0*/  UMOV UR23, 0x40000040 ;  /* 0x4000004000177882 */ /* 0x000fe20000000000 */
[----:B------:R-:W-:Y:S01]  /*1fe0*/  UIADD3 UR24, UR40, 0x804, URZ ;  /* 0x0000080428187890 */ /* 0x000fe2000fffe03f */
[----:B------:R-:W-:Y:S01]  /*1ff0*/  IMAD R5, R22, -0x2, R5 ;  /* 0xfffffffe16057824 */ /* 0x000fe200078e0205 */
[----:B------:R-:W-:Y:S01]  /*2000*/  UIADD3 UR26, UR39, 0x404, URZ ;  /* 0x00000404271a7890 */ /* 0x000fe2000fffe03f */
[----:B------:R-:W-:Y:S01]  /*2010*/  UMOV UR25, 0x40000040 ;  /* 0x4000004000197882 */ /* 0x000fe20000000000 */
[----:B------:R-:W-:Y:S01]  /*2020*/  UMOV UR27, 0x40000040 ;  /* 0x40000040001b7882 */ /* 0x000fe20000000000 */
[----:B------:R-:W-:-:S02]  /*2030*/  UIADD3 UR28, UR40, 0x806, URZ ;  /* 0x00000806281c7890 */ /* 0x000fc4000fffe03f */
[----:B------:R-:W-:Y:S01]  /*2040*/  UIADD3 UR30, UR39, 0x406, URZ ;  /* 0x00000406271e7890 */ /* 0x000fe2000fffe03f */
[----:B------:R-:W-:Y:S01]  /*2050*/  UMOV UR29, 0x40000040 ;  /* 0x40000040001d7882 */ /* 0x000fe20000000000 */
[----:B------:R-:W-:Y:S01]  /*2060*/  UMOV UR31, 0x40000040 ;  /* 0x40000040001f7882 */ /* 0x000fe20000000000 */
[----:B------:R-:W-:Y:S02]  /*2070*/  UIADD3 UR32, UR40, 0xc00, URZ ;  /* 0x00000c0028207890 */ /* 0x000fe4000fffe03f */
[----:B------:R-:W-:Y:S01]  /*2080*/  UIADD3 UR34, UR39, 0x600, URZ ;  /* 0x0000060027227890 */ /* 0x000fe2000fffe03f */
[----:B------:R-:W-:Y:S01]  /*2090*/  UMOV UR33, 0x40000040 ;  /* 0x4000004000217882 */ /* 0x000fe20000000000 */
[----:B------:R-:W-:Y:S01]  /*20a0*/  UMOV UR35, 0x40000040 ;  /* 0x4000004000237882 */ /* 0x000fe20000000000 */
[----:B------:R-:W-:Y:S02]  /*20b0*/  UIADD3 UR48, UR40, 0xc02, URZ ;  /* 0x00000c0228307890 */ /* 0x000fe4000fffe03f */
[----:B------:R-:W-:Y:S01]  /*20c0*/  UIADD3 UR50, UR39, 0x602, URZ ;  /* 0x0000060227327890 */ /* 0x000fe2000fffe03f */
[----:B------:R-:W-:Y:S01]  /*20d0*/  UMOV UR49, 0x40000040 ;  /* 0x4000004000317882 */ /* 0x000fe20000000000 */
[----:B------:R-:W-:Y:S01]  /*20e0*/  UMOV UR51, 0x40000040 ;  /* 0x4000004000337882 */ /* 0x000fe20000000000 */
[----:B------:R-:W-:-:S02]  /*20f0*/  UIADD3 UR52, UR40, 0xc04, URZ ;  /* 0x00000c0428347890 */ /* 0x000fc4000fffe03f */
[----:B------:R-:W-:Y:S01]  /*2100*/  UIADD3 UR54, UR39, 0x604, URZ ;  /* 0x0000060427367890 */ /* 0x000fe2000fffe03f */
[----:B------:R-:W-:Y:S01]  /*2110*/  UMOV UR53, 0x40000040 ;  /* 0x4000004000357882 */ /* 0x000fe20000000000 */
[----:B------:R-:W-:Y:S01]  /*2120*/  UMOV UR55, 0x40000040 ;  /* 0x4000004000377882 */ /* 0x000fe20000000000 */
[----:B------:R-:W-:Y:S01]  /*2130*/  UMOV UR57, 0x40000040 ;  /* 0x4000004000397882 */ /* 0x000fe20000000000 */
[----:B------:R-:W-:Y:S01]  /*2140*/  UMOV UR59, 0x40000040 ;  /* 0x40000040003b7882 */ /* 0x000fe20000000000 */
[----:B------:R-:W-:Y:S01]  /*2150*/  MOV R9, UR57 ;  /* 0x0000003900097c02 */ /* 0x000fe20008000f00 */
[----:B------:R-:W-:Y:S02]  /*2160*/  WARPGROUP.DEPBAR.LE gsb0, 0x0 ;  /* 0x00008000000079c5 */ /* 0x000fe40000010000 */
[----:B------:R-:W-:-:S06]  /*2170*/  WARPGROUP.ARRIVE ;  /* 0x00000000000079c5 */ /* 0x000fcc0000000000 */
[----:B------:R-:W-:Y:S01]  /*2180*/  HGMMA.64x64x16.F32 R24, gdesc[UR8], R24, gsb0 ;  /* 0x00e00000081879f0 */ /* 0x000fe20008000818 */
        /* <DEDUP_REMOVED lines=28> */
[----:B------:R-:W-:Y:S01]  /*2350*/  UMOV UR5, 0x40000040 ;  /* 0x4000004000057882 */ /* 0x000fe20000000000 */
[----:B------:R-:W-:Y:S01]  /*2360*/  IMAD.U32 R11, RZ, RZ, UR9 ;  /* 0x00000009ff0b7e24 */ /* 0x000fe2000f8e00ff */
[----:B------:R-:W-:Y:S02]  /*2370*/  WARPGROUP.DEPBAR.LE gsb0, 0x0 ;  /* 0x00008000000079c5 */ /* 0x000fe40000010000 */
[----:B------:R-:W-:-:S06]  /*2380*/  WARPGROUP.ARRIVE ;  /* 0x00000000000079c5 */ /* 0x000fcc0000000000 */
[----:B------:R-:W-:Y:S01]  /*2390*/  HGMMA.64x64x16.F32 R24, gdesc[UR8], R24, gsb0 ;  /* 0x00e00000081879f0 */ /* 0x000fe20008000818 */
[----:B------:R-:W-:Y:S02]  /*23a0*/  UIADD3 UR8, UR40, 0x404, URZ ;  /* 0x0000040428087890 */ /* 0x000fe4000fffe03f */
[----:B------:R-:W-:Y:S01]  /*23b0*/  UIADD3 UR10, UR39, 0x204, URZ ;  /* 0x00000204270a7890 */ /* 0x000fe2000fffe03f */
[----:B------:R-:W-:Y:S01]  /*23c0*/  UMOV UR9, 0x40000040 ;  /* 0x4000004000097882 */ /* 0x000fe20000000000 */
[----:B------:R-:W-:Y:S01]  /*23d0*/  UMOV UR11, 0x40000040 ;  /* 0x40000040000b7882 */ /* 0x000fe20000000000 */
[----:B------:R-:W-:-:S07]  /*23e0*/  UIADD3 UR39, UR39, 0x606, URZ ;  /* 0x0000060627277890 */ /* 0x000fce000fffe03f */
[----:B------:R-:W-:Y:S01]  /*23f0*/  UMOV UR58, UR39 ;  /* 0x00000027003a7c82 */ /* 0x000fe20008000000 */
[----:B------:R-:W-:Y:S02]  /*2400*/  WARPGROUP.DEPBAR.LE gsb0, 0x0 ;  /* 0x00008000000079c5 */ /* 0x000fe40000010000 */
[----:B------:R-:W-:-:S06]  /*2410*/  WARPGROUP.ARRIVE ;  /* 0x00000000000079c5 */ /* 0x000fcc0000000000 */
[----:B------:R-:W-:Y:S01]  /*2420*/  HGMMA.64x64x16.F32 R24, gdesc[UR4], R24, gsb0 ;  /* 0x00e00000041879f0 */ /* 0x000fe20008000818 */
[----:B------:R-:W-:-:S07]  /*2430*/  UIADD3 UR6, UR40, 0xc06, URZ ;  /* 0x00000c0628067890 */ /* 0x000fce000fffe03f */
[----:B------:R-:W-:Y:S02]  /*2440*/  UMOV UR56, UR6 ;  /* 0x0000000600387c82 */ /* 0x000fe40008000000 */
[----:B------:R-:W-:Y:S01]  /*2450*/  IMAD.U32 R8, RZ, RZ, UR56 ;  /* 0x00000038ff087e24 */ /* 0x000fe2000f8e00ff */
[----:B------:R-:W-:Y:S02]  /*2460*/  WARPGROUP.DEPBAR.LE gsb0, 0x0 ;  /* 0x00008000000079c5 */ /* 0x000fe40000010000 */
[----:B------:R-:W-:-:S06]  /*2470*/  WARPGROUP.ARRIVE ;  /* 0x00000000000079c5 */ /* 0x000fcc0000000000 */
[----:B------:R-:W-:Y:S01]  /*2480*/  HGMMA.64x64x16.F32 R24, gdesc[UR8], R24, gsb0 ;  /* 0x00e00000081879f0 */ /* 0x000fe20008000818 */
[----:B------:R-:W-:Y:S02]  /*2490*/  ULDC.64 UR10, c[0x0][0x9e0] ;  /* 0x00027800000a7ab9 */ /* 0x000fe40000000a00 */
[----:B------:R-:W-:Y:S01]  /*24a0*/  UISETP.GE.AND UP0, UPT, UR11, 0x1, UPT ;  /* 0x000000010b00788c */ /* 0x000fe2000bf06270 */
[----:B------:R-:W-:-:S05]  /*24b0*/  VIADD R57, R5, UR10 ;  /* 0x0000000a05397c36 */ /* 0x000fca0008000000 */
[----:B------:R-:W-:Y:S01]  /*24c0*/  PLOP3.LUT P2, PT, PT, PT, UP0, 0x40, 0x0 ;  /* 0x000000000000781c */ /* 0x000fe20003f4e808 */
[----:B------:R-:W-:Y:S02]  /*24d0*/  WARPGROUP.DEPBAR.LE gsb0, 0x0 ;  /* 0x00008000000079c5 */ /* 0x000fe40000010000 */
[----:B------:R-:W-:-:S06]  /*24e0*/  WARPGROUP.ARRIVE ;  /* 0x00000000000079c5 */ /* 0x000fcc0000000000 */
[----:B------:R-:W-:Y:S03]  /*24f0*/  HGMMA.64x64x16.F32 R24, gdesc[UR12], R24, gsb0 ;  /* 0x00e000000c1879f0 */ /* 0x000fe60008000818 */
[----:B------:R-:W-:Y:S02]  /*2500*/  WARPGROUP.DEPBAR.LE gsb0, 0x0 ;  /* 0x00008000000079c5 */ /* 0x000fe40000010000 */
[----:B------:R-:W-:-:S06]  /*2510*/  WARPGROUP.ARRIVE ;  /* 0x00000000000079c5 */ /* 0x000fcc0000000000 */
[----:B------:R-:W-:Y:S03]  /*2520*/  HGMMA.64x64x16.F32 R24, gdesc[UR16], R24, gsb0 ;  /* 0x00e00000101879f0 */ /* 0x000fe60008000818 */
[----:B------:R-:W-:Y:S02]  /*2530*/  WARPGROUP.DEPBAR.LE gsb0, 0x0 ;  /* 0x00008000000079c5 */ /* 0x000fe40000010000 */
[----:B------:R-:W-:-:S06]  /*2540*/  WARPGROUP.ARRIVE ;  /* 0x00000000000079c5 */ /* 0x000fcc0000000000 */
[----:B------:R-:W-:Y:S01]  /*2550*/  HGMMA.64x64x16.F32 R24, gdesc[UR20], R24, gsb0 ;  /* 0x00e00000141879f0 */ /* 0x000fe20008000818 */
[----:B------:R-:W-:Y:S02]  /*2560*/  ULDC UR22, c[0x0][0x9dc] ;  /* 0x0002770000167ab9 */ /* 0x000fe40000000800 */
[----:B------:R-:W-:-:S06]  /*2570*/  ULOP3.LUT UR6, URZ, UR22, URZ, 0x33, !UPT ;  /* 0x000000163f067292 */ /* 0x000fcc000f8e333f */
[----:B------:R-:W-:-:S04]  /*2580*/  VIADD R56, R5, UR6 ;  /* 0x0000000605387c36 */ /* 0x000fc80008000000 */
[----:B------:R-:W-:Y:S01]  /*2590*/  IMAD.IADD R3, R56, 0x1, R6 ;  /* 0x0000000138037824 */ /* 0x000fe200078e0206 */
        /* <DEDUP_REMOVED lines=19> */
[----:B------:R1:W-:Y:S02]  /*26d0*/  @!P1 SYNCS.ARRIVE.TRANS64.RED.A1T0 RZ, [R2+URZ], RZ ;  /* 0x000000ff02ff99a7 */ /* 0x0003e4000810043f */
[----:B-1----:R-:W-:Y:S01]  /*26e0*/  VIADDMNMX R2, R6, R57, R20, PT ;  /* 0x0000003906027246 */ /* 0x002fe20003800114 */
[----:B------:R-:W-:Y:S06]  /*26f0*/  @P2 BRA `(.L_x_907) ;  /* 0x00000000005c2947 */ /* 0x000fec0003800000 */
[----:B------:R-:W-:Y:S01]  /*2700*/  IMAD R4, R0, UR45, R6 ;  /* 0x0000002d00047c24 */ /* 0x000fe2000f8e0206 */
[----:B------:R-:W-:Y:S03]  /*2710*/  BSSY B0, `(.L_x_908) ;  /* 0x0000011000007945 */ /* 0x000fe60003800000 */
[----:B------:R-:W-:-:S05]  /*2720*/  IMAD.IADD R4, R4, 0x1, -R21 ;  /* 0x0000000104047824 */ /* 0x000fca00078e0a15 */
[----:B------:R-:W-:-:S13]  /*2730*/  ISETP.GT.AND P2, PT, R4, -0x1, PT ;  /* 0xffffffff0400780c */ /* 0x000fda0003f44270 */
[----:B------:R-:W-:Y:S05]  /*2740*/  @P2 BRA `(.L_x_909) ;  /* 0x0000000000202947 */ /* 0x000fea0003800000 */
[----:B------:R-:W-:Y:S01]  /*2750*/  UISETP.NE.AND UP1, UPT, UR11, 0x1, UPT ;  /* 0x000000010b00788c */ /* 0x000fe2000bf25270 */
[----:B------:R-:W-:-:S05]  /*2760*/  LOP3.LUT R4, RZ, R4, RZ, 0x33, !PT ;  /* 0x00000004ff047212 */ /* 0x000fca00078e33ff */
[----:B------:R-:W-:-:S05]  /*2770*/  PLOP3.LUT P2, PT, PT, PT, UP1, 0x80, 0x0 ;  /* 0x000000000000781c */ /* 0x000fca0003f4f018 */
[----:B------:R-:W-:-:S08]  /*2780*/  @UP1 ULDC.64 UR6, c[0x0][0x9e8] ;  /* 0x00027a0000061ab9 */ /* 0x000fd00000000a00 */
[----:B------:R-:W-:-:S05]  /*2790*/  @P2 IMAD.HI.U32 R5, R4, UR6, RZ ;  /* 0x0000000604052c27 */ /* 0x000fca000f8e00ff */
[----:B------:R-:W-:-:S04]  /*27a0*/  @P2 SHF.R.U32.HI R4, RZ, UR7, R5 ;  /* 0x00000007ff042c19 */ /* 0x000fc80008011605 */
[----:B------:R-:W-:Y:S01]  /*27b0*/  LOP3.LUT R4, RZ, R4, RZ, 0x33, !PT ;  /* 0x00000004ff047212 */ /* 0x000fe200078e33ff */
[----:B------:R-:W-:Y:S06]  /*27c0*/  BRA `(.L_x_910) ;  /* 0x0000000000147947 */ /* 0x000fec0003800000 */
.L_x_909:
[----:B------:R-:W-:-:S06]  /*27d0*/  UISETP.NE.AND UP1, UPT, UR11, 0x1, UPT ;  /* 0x000000010b00788c */ /* 0x000fcc000bf25270 */
[----:B------:R-:W-:-:S05]  /*27e0*/  PLOP3.LUT P2, PT, PT, PT, UP1, 0x80, 0x0 ;  /* 0x000000000000781c */ /* 0x000fca0003f4f018 */
[----:B------:R-:W-:-:S08]  /*27f0*/  @UP1 ULDC.64 UR6, c[0x0][0x9e8] ;  /* 0x00027a0000061ab9 */ /* 0x000fd00000000a00 */
[----:B------:R-:W-:-:S05]  /*2800*/  @P2 IMAD.HI.U32 R5, R4, UR6, RZ ;  /* 0x0000000604052c27 */ /* 0x000fca000f8e00ff */
[----:B------:R-:W-:-:S07]  /*2810*/  @P2 SHF.R.U32.HI R4, RZ, UR7, R5 ;  /* 0x00000007ff042c19 */ /* 0x000fce0008011605 */
.L_x_910:
[----:B------:R-:W-:Y:S05]  /*2820*/  BSYNC B0 ;  /* 0x0000000000007941 */ /* 0x000fea0003800000 */
.L_x_908:
[----:B------:R-:W-:-:S04]  /*2830*/  IMAD R5, R4, UR11, -R7 ;  /* 0x0000000b04057c24 */ /* 0x000fc8000f8e0a07 */
[----:B------:R-:W-:-:S05]  /*2840*/  IMAD R5, R22, -0x2, R5 ;  /* 0xfffffffe16057824 */ /* 0x000fca00078e0205 */
[----:B------:R-:W-:Y:S02]  /*2850*/  VIMNMX R3, R3, R5, !PT ;  /* 0x0000000503037248 */ /* 0x000fe40007fe0100 */
[----:B------:R-:W-:-:S07]  /*2860*/  VIADDMNMX R2, R5, UR11, R2, PT ;  /* 0x0000000b05027c46 */ /* 0x000fce000b800102 */
.L_x_907:
[C---:B------:R-:W-:Y:S01]  /*2870*/  ISETP.GE.AND P2, PT, R23.reuse, 0x2, PT ;  /* 0x000000021700780c */ /* 0x040fe20003f46270 */
[----:B------:R-:W-:Y:S01]  /*2880*/  VIADD R5, R6, 0x8 ;  /* 0x0000000806057836 */ /* 0x000fe20000000000 */
[----:B------:R-:W-:Y:S02]  /*2890*/  ISETP.GE.AND P6, PT, R23, 0xa, PT ;  /* 0x0000000a1700780c */ /* 0x000fe40003fc6270 */
[----:B------:R-:W-:Y:S02]  /*28a0*/  ISETP.GT.AND P4, PT, R3, 0x1, !P2 ;  /* 0x000000010300780c */ /* 0x000fe40005784270 */
[----:B------:R-:W-:Y:S02]  /*28b0*/  ISETP.GE.AND P3, PT, R23, 0x9, PT ;  /* 0x000000091700780c */ /* 0x000fe40003f66270 */
[----:B------:R-:W-:Y:S02]  /*28c0*/  ISETP.LT.OR P4, PT, R2, 0x2, P4 ;  /* 0x000000020200780c */ /* 0x000fe40002781670 */
[----:B------:R-:W-:-:S02]  /*28d0*/  P2R R59, PR, RZ, 0x40 ;  /* 0x00000040ff3b7803 */ /* 0x000fc40000000000 */
[----:B------:R-:W-:Y:S02]  /*28e0*/  FSEL R58, R25, -INF , !P4 ;  /* 0xff800000193a7808 */ /* 0x000fe40006000000 */
[C---:B------:R-:W-:Y:S02]  /*28f0*/  ISETP.GT.AND P4, PT, R3.reuse, 0x9, !P6 ;  /* 0x000000090300780c */ /* 0x040fe40007784270 */
[----:B------:R-:W-:Y:S02]  /*2900*/  ISETP.GT.AND P5, PT, R3, 0x8, !P3 ;  /* 0x000000080300780c */ /* 0x000fe40005fa4270 */
[----:B------:R-:W-:Y:S02]  /*2910*/  ISETP.LT.OR P4, PT, R2, 0xa, P4 ;  /* 0x0000000a0200780c */ /* 0x000fe40002781670 */
[----:B------:R-:W-:Y:S02]  /*2920*/  ISETP.GE.AND P6, PT, R23, 0x11, PT ;  /* 0x000000111700780c */ /* 0x000fe40003fc6270 */
[----:B------:R-:W-:-:S02]  /*2930*/  FSEL R62, R29, -INF , !P4 ;  /* 0xff8000001d3e7808 */ /* 0x000fc40006000000 */
[----:B------:R-:W-:Y:S02]  /*2940*/  ISETP.LT.OR P5, PT, R2, 0x9, P5 ;  /* 0x000000090200780c */ /* 0x000fe40002fa1670 */
[----:B------:R-:W-:Y:S02]  /*2950*/  ISETP.GT.AND P4, PT, R3, 0x10, !P6 ;  /* 0x000000100300780c */ /* 0x000fe40007784270 */
[----:B------:R-:W-:Y:S02]  /*2960*/  FSEL R60, R28, -INF , !P5 ;  /* 0xff8000001c3c7808 */ /* 0x000fe40006800000 */
[----:B------:R-:W-:Y:S02]  /*2970*/  ISETP.LT.OR P4, PT, R2, 0x11, P4 ;  /* 0x000000110200780c */ /* 0x000fe40002781670 */
[----:B------:R-:W-:Y:S02]  /*2980*/  ISETP.GE.AND P5, PT, R23, 0x12, PT ;  /* 0x000000121700780c */ /* 0x000fe40003fa6270 */
[----:B------:R-:W-:-:S02]  /*2990*/  FSEL R32, R32, -INF , !P4 ;  /* 0xff80000020207808 */ /* 0x000fc40006000000 */
[----:B------:R-:W-:Y:S02]  /*29a0*/  ISETP.GT.AND P4, PT, R3, 0x11, !P5 ;  /* 0x000000110300780c */ /* 0x000fe40006f84270 */
[----:B------:R-:W-:Y:S02]  /*29b0*/  P2R R61, PR, RZ, 0x20 ;  /* 0x00000020ff3d7803 */ /* 0x000fe40000000000 */
[----:B------:R-:W-:Y:S02]  /*29c0*/  ISETP.LT.OR P4, PT, R2, 0x12, P4 ;  /* 0x000000120200780c */ /* 0x000fe40002781670 */
[----:B------:R-:W-:Y:S02]  /*29d0*/  ISETP.GE.AND P5, PT, R23, 0x19, PT ;  /* 0x000000191700780c */ /* 0x000fe40003fa6270 */
[----:B------:R-:W-:Y:S02]  /*29e0*/  FSEL R64, R33, -INF , !P4 ;  /* 0xff80000021407808 */ /* 0x000fe40006000000 */
[----:B------:R-:W-:-:S02]  /*29f0*/  ISETP.GT.AND P4, PT, R3, 0x18, !P5 ;  /* 0x000000180300780c */ /* 0x000fc40006f84270 */
[----:B------:R-:W-:Y:S02]  /*2a00*/  P2R R33, PR, RZ, 0x20 ;  /* 0x00000020ff217803 */ /* 0x000fe40000000000 */
[----:B------:R-:W-:Y:S02]  /*2a10*/  ISETP.LT.OR P4, PT, R2, 0x19, P4 ;  /* 0x000000190200780c */ /* 0x000fe40002781670 */
[----:B------:R-:W-:Y:S02]  /*2a20*/  ISETP.GE.AND P5, PT, R23, 0x1a, PT ;  /* 0x0000001a1700780c */ /* 0x000fe40003fa6270 */
[----:B------:R-:W-:Y:S02]  /*2a30*/  FSEL R36, R36, -INF , !P4 ;  /* 0xff80000024247808 */ /* 0x000fe40006000000 */
[----:B------:R-:W-:Y:S02]  /*2a40*/  ISETP.GT.AND P4, PT, R3, 0x19, !P5 ;  /* 0x000000190300780c */ /* 0x000fe40006f84270 */
[----:B------:R-:W-:-:S02]  /*2a50*/  P2R R63, PR, RZ, 0x20 ;  /* 0x00000020ff3f7803 */ /* 0x000fc40000000000 */
[C---:B------:R-:W-:Y:S02]  /*2a60*/  ISETP.LT.OR P4, PT, R2.reuse, 0x1a, P4 ;  /* 0x0000001a0200780c */ /* 0x040fe40002781670 */
[----:B------:R-:W-:Y:S02]  /*2a70*/  ISETP.GE.AND P5, PT, R23, 0x21, PT ;  /* 0x000000211700780c */ /* 0x000fe40003fa6270 */
[----:B------:R-:W-:Y:S02]  /*2a80*/  FSEL R66, R37, -INF , !P4 ;  /* 0xff80000025427808 */ /* 0x000fe40006000000 */
[----:B------:R-:W-:Y:S02]  /*2a90*/  ISETP.GT.AND P4, PT, R3, 0x20, !P5 ;  /* 0x000000200300780c */ /* 0x000fe40006f84270 */
[----:B------:R-:W-:Y:S02]  /*2aa0*/  P2R R37, PR, RZ, 0x20 ;  /* 0x00000020ff257803 */ /* 0x000fe40000000000 */
[----:B------:R-:W-:-:S02]  /*2ab0*/  ISETP.LT.OR P4, PT, R2, 0x21, P4 ;  /* 0x000000210200780c */ /* 0x000fc40002781670 */
[----:B------:R-:W-:Y:S02]  /*2ac0*/  ISETP.GE.AND P5, PT, R23, 0x22, PT ;  /* 0x000000221700780c */ /* 0x000fe40003fa6270 */
[----:B------:R-:W-:Y:S02]  /*2ad0*/  FSEL R40, R40, -INF , !P4 ;  /* 0xff80000028287808 */ /* 0x000fe40006000000 */
[----:B------:R-:W-:Y:S02]  /*2ae0*/  ISETP.GT.AND P4, PT, R3, 0x21, !P5 ;  /* 0x000000210300780c */ /* 0x000fe40006f84270 */
[----:B------:R-:W-:Y:S02]  /*2af0*/  P2R R65, PR, RZ, 0x20 ;  /* 0x00000020ff417803 */ /* 0x000fe40000000000 */
[----:B------:R-:W-:Y:S02]  /*2b00*/  ISETP.LT.OR P4, PT, R2, 0x22, P4 ;  /* 0x000000220200780c */ /* 0x000fe40002781670 */
[----:B------:R-:W-:-:S02]  /*2b10*/  ISETP.GE.AND P5, PT, R23, 0x29, PT ;  /* 0x000000291700780c */ /* 0x000fc40003fa6270 */
[----:B------:R-:W-:Y:S02]  /*2b20*/  FSEL R68, R41, -INF , !P4 ;  /* 0xff80000029447808 */ /* 0x000fe40006000000 */
[----:B------:R-:W-:Y:S02]  /*2b30*/  ISETP.GT.AND P4, PT, R3, 0x28, !P5 ;  /* 0x000000280300780c */ /* 0x000fe40006f84270 */
[----:B------:R-:W-:Y:S02]  /*2b40*/  P2R R41, PR, RZ, 0x20 ;  /* 0x00000020ff297803 */ /* 0x000fe40000000000 */
        /* <DEDUP_REMOVED lines=11> */
[----:B------:R-:W-:Y:S02]  /*2c00*/  P2R R29, PR, RZ, 0x40 ;  /* 0x00000040ff1d7803 */ /* 0x000fe40000000000 */
[----:B------:R-:W-:Y:S02]  /*2c10*/  FSEL R48, R48, -INF , !P4 ;  /* 0xff80000030307808 */ /* 0x000fe40006000000 */
[----:B------:R-:W-:-:S04]  /*2c20*/  ISETP.GE.AND P4, PT, R23, 0x32, PT ;  /* 0x000000321700780c */ /* 0x000fc80003f86270 */
[----:B------:R-:W-:-:S04]  /*2c30*/  ISETP.GT.AND P5, PT, R3, 0x31, !P4 ;  /* 0x000000310300780c */ /* 0x000fc800067a4270 */
[----:B------:R-:W-:-:S04]  /*2c40*/  ISETP.LT.OR P5, PT, R2, 0x32, P5 ;  /* 0x000000320200780c */ /* 0x000fc80002fa1670 */
[----:B------:R-:W-:Y:S02]  /*2c50*/  FSEL R72, R49, -INF , !P5 ;  /* 0xff80000031487808 */ /* 0x000fe40006800000 */
[----:B------:R-:W-:-:S04]  /*2c60*/  ISETP.GE.AND P5, PT, R23, 0x39, PT ;  /* 0x000000391700780c */ /* 0x000fc80003fa6270 */
[----:B------:R-:W-:-:S04]  /*2c70*/  ISETP.GT.AND P6, PT, R3, 0x38, !P5 ;  /* 0x000000380300780c */ /* 0x000fc80006fc4270 */
[----:B------:R-:W-:-:S04]  /*2c80*/  ISETP.LT.OR P6, PT, R2, 0x39, P6 ;  /* 0x000000390200780c */ /* 0x000fc800037c1670 */
[----:B------:R-:W-:Y:S02]  /*2c90*/  FSEL R52, R52, -INF , !P6 ;  /* 0xff80000034347808 */ /* 0x000fe40007000000 */
[----:B------:R-:W-:-:S04]  /*2ca0*/  ISETP.GE.AND P6, PT, R23, 0x1, PT ;  /* 0x000000011700780c */ /* 0x000fc80003fc6270 */
[----:B------:R-:W-:Y:S02]  /*2cb0*/  P2R R25, PR, RZ, 0x40 ;  /* 0x00000040ff197803 */ /* 0x000fe40000000000 */
[----:B------:R-:W-:-:S04]  /*2cc0*/  ISETP.GT.AND P6, PT, R3, RZ, !P6 ;  /* 0x000000ff0300720c */ /* 0x000fc800077c4270 */
[----:B------:R-:W-:-:S04]  /*2cd0*/  ISETP.LT.OR P6, PT, R2, 0x1, P6 ;  /* 0x000000010200780c */ /* 0x000fc800037c1670 */
[----:B------:R-:W-:Y:S02]  /*2ce0*/  FSEL R28, R24, -INF , !P6 ;  /* 0xff800000181c7808 */ /* 0x000fe40007000000 */
[----:B------:R-:W-:-:S04]  /*2cf0*/  ISETP.GE.AND P6, PT, R23, 0x3a, PT ;  /* 0x0000003a1700780c */ /* 0x000fc80003fc6270 */
[----:B------:R-:W-:Y:S02]  /*2d00*/  P2R R23, PR, RZ, 0x40 ;  /* 0x00000040ff177803 */ /* 0x000fe40000000000 */
[----:B------:R-:W-:Y:S02]  /*2d10*/  ISETP.GT.AND P6, PT, R3, 0x39, !P6 ;  /* 0x000000390300780c */ /* 0x000fe400077c4270 */
[----:B------:R-:W-:Y:S02]  /*2d20*/  IADD3 R3, R56, R5, RZ ;  /* 0x0000000538037210 */ /* 0x000fe40007ffe0ff */
[----:B------:R-:W-:Y:S02]  /*2d30*/  ISETP.LT.OR P6, PT, R2, 0x3a, P6 ;  /* 0x0000003a0200780c */ /* 0x000fe400037c1670 */
[----:B------:R-:W-:Y:S02]  /*2d40*/  VIADDMNMX R2, R5, R57, R20, PT ;  /* 0x0000003905027246 */ /* 0x000fe40003800114 */
[----:B------:R-:W-:-:S02]  /*2d50*/  FSEL R74, R53, -INF , !P6 ;  /* 0xff800000354a7808 */ /* 0x000fc40007000000 */
[----:B------:R-:W-:-:S13]  /*2d60*/  PLOP3.LUT P6, PT, PT, PT, UP0, 0x40, 0x0 ;  /* 0x000000000000781c */ /* 0x000fda0003fce808 */
[----:B------:R-:W-:Y:S05]  /*2d70*/  @P6 BRA `(.L_x_911) ;  /* 0x0000000000646947 */ /* 0x000fea0003800000 */
        /* <DEDUP_REMOVED lines=9> */
[----:B------:R-:W-:Y:S01]  /*2e10*/  @P6 IMAD.HI.U32 R20, R4, UR6, RZ ;  /* 0x0000000604146c27 */ /* 0x000fe2000f8e00ff */
[----:B------:R-:W-:-:S13]  /*2e20*/  PLOP3.LUT P6, PT, PT, PT, UP1, 0x80, 0x0 ;  /* 0x000000000000781c */ /* 0x000fda0003fcf018 */
[----:B------:R-:W-:-:S04]  /*2e30*/  @P6 SHF.R.U32.HI R4, RZ, UR7, R20 ;  /* 0x00000007ff046c19 */ /* 0x000fc80008011614 */
[----:B------:R-:W-:Y:S01]  /*2e40*/  LOP3.LUT R4, RZ, R4, RZ, 0x33, !PT ;  /* 0x00000004ff047212 */ /* 0x000fe200078e33ff */
[----:B------:R-:W-:Y:S06]  /*2e50*/  BRA `(.L_x_914) ;  /* 0x0000000000187947 */ /* 0x000fec0003800000 */
.L_x_913:
[----:B------:R-:W-:-:S06]  /*2e60*/  UISETP.NE.AND UP1, UPT, UR11, 0x1, UPT ;  /* 0x000000010b00788c */ /* 0x000fcc000bf25270 */
[----:B------:R-:W-:-:S05]  /*2e70*/  PLOP3.LUT P6, PT, PT, PT, UP1, 0x80, 0x0 ;  /* 0x000000000000781c */ /* 0x000fca0003fcf018 */
[----:B------:R-:W-:-:S08]  /*2e80*/  @UP1 ULDC.64 UR6, c[0x0][0x9e8] ;  /* 0x00027a0000061ab9 */ /* 0x000fd00000000a00 */
[----:B------:R-:W-:Y:S01]  /*2e90*/  @P6 IMAD.HI.U32 R20, R4, UR6, RZ ;  /* 0x0000000604146c27 */ /* 0x000fe2000f8e00ff */
[----:B------:R-:W-:-:S13]  /*2ea0*/  PLOP3.LUT P6, PT, PT, PT, UP1, 0x80, 0x0 ;  /* 0x000000000000781c */ /* 0x000fda0003fcf018 */
[----:B------:R-:W-:-:S07]  /*2eb0*/  @P6 SHF.R.U32.HI R4, RZ, UR7, R20 ;  /* 0x00000007ff046c19 */ /* 0x000fce0008011614 */
.L_x_914:
[----:B------:R-:W-:Y:S05]  /*2ec0*/  BSYNC B0 ;  /* 0x0000000000007941 */ /* 0x000fea0003800000 */
.L_x_912:
[----:B------:R-:W-:-:S04]  /*2ed0*/  IMAD R7, R4, UR11, -R7 ;  /* 0x0000000b04077c24 */ /* 0x000fc8000f8e0a07 */
[----:B------:R-:W-:-:S05]  /*2ee0*/  IMAD R7, R22, -0x2, R7 ;  /* 0xfffffffe16077824 */ /* 0x000fca00078e0207 */
[----:B------:R-:W-:Y:S02]  /*2ef0*/  VIMNMX R3, R3, R7, !PT ;  /* 0x0000000703037248 */ /* 0x000fe40007fe0100 */
[----:B------:R-:W-:-:S07]  /*2f00*/  VIADDMNMX R2, R7, UR11, R2, PT ;  /* 0x0000000b07027c46 */ /* 0x000fce000b800102 */
.L_x_911:
[----:B------:R-:W-:Y:S01]  /*2f10*/  ISETP.GT.AND P2, PT, R3, 0x1, !P2 ;  /* 0x000000010300780c */ /* 0x000fe20005744270 */
[----:B------:R-:W-:Y:S01]  /*2f20*/  ULDC UR6, c[0x0][0x988] ;  /* 0x0002620000067ab9 */ /* 0x000fe20000000800 */
[----:B------:R-:W-:Y:S01]  /*2f30*/  FMNMX.FTZ R4, R28, R58, !PT ;  /* 0x0000003a1c047209 */ /* 0x000fe20007810000 */
[----:B------:R-:W-:Y:S01]  /*2f40*/  IMAD R21, R0, UR45, -R21 ;  /* 0x0000002d00157c24 */ /* 0x000fe2000f8e0a15 */
[----:B------:R-:W-:Y:S02]  /*2f50*/  ISETP.LT.OR P2, PT, R2, 0x2, P2 ;  /* 0x000000020200780c */ /* 0x000fe40001741670 */
[----:B------:R-:W-:Y:S02]  /*2f60*/  FMNMX.FTZ R4, R60, R4, !PT ;  /* 0x000000043c047209 */ /* 0x000fe40007810000 */
[----:B------:R-:W-:Y:S02]  /*2f70*/  FSEL R27, R27, -INF , !P2 ;  /* 0xff8000001b1b7808 */ /* 0x000fe40005000000 */
[----:B------:R-:W-:-:S02]  /*2f80*/  ISETP.NE.AND P2, PT, R59, RZ, PT ;  /* 0x000000ff3b00720c */ /* 0x000fc40003f45270 */
[----:B------:R-:W-:Y:S02]  /*2f90*/  FMNMX.FTZ R4, R62, R4, !PT ;  /* 0x000000043e047209 */ /* 0x000fe40007810000 */
[----:B------:R-:W-:Y:S02]  /*2fa0*/  ISETP.GT.AND P2, PT, R3, 0x9, !P2 ;  /* 0x000000090300780c */ /* 0x000fe40005744270 */
[----:B------:R-:W-:Y:S02]  /*2fb0*/  FMNMX.FTZ R4, R32, R4, !PT ;  /* 0x0000000420047209 */ /* 0x000fe40007810000 */
[----:B------:R-:W-:Y:S02]  /*2fc0*/  ISETP.LT.OR P2, PT, R2, 0xa, P2 ;  /* 0x0000000a0200780c */ /* 0x000fe40001741670 */
[----:B------:R-:W-:Y:S02]  /*2fd0*/  FMNMX.FTZ R4, R64, R4, !PT ;  /* 0x0000000440047209 */ /* 0x000fe40007810000 */
[----:B------:R-:W-:-:S02]  /*2fe0*/  FSEL R31, R31, -INF , !P2 ;  /* 0xff8000001f1f7808 */ /* 0x000fc40005000000 */
[----:B------:R-:W-:Y:S02]  /*2ff0*/  ISETP.NE.AND P2, PT, R29, RZ, PT ;  /* 0x000000ff1d00720c */ /* 0x000fe40003f45270 */
[----:B------:R-:W-:Y:S02]  /*3000*/  FMNMX.FTZ R4, R36, R4, !PT ;  /* 0x0000000424047209 */ /* 0x000fe40007810000 */
[----:B------:R-:W-:Y:S02]  /*3010*/  ISETP.GT.AND P2, PT, R3, 0x10, !P2 ;  /* 0x000000100300780c */ /* 0x000fe40005744270 */
[----:B------:R-:W-:Y:S02]  /*3020*/  FMNMX.FTZ R4, R66, R4, !PT ;  /* 0x0000000442047209 */ /* 0x000fe40007810000 */
[----:B------:R-:W-:Y:S02]  /*3030*/  ISETP.LT.OR P2, PT, R2, 0x11, P2 ;  /* 0x000000110200780c */ /* 0x000fe40001741670 */
[----:B------:R-:W-:-:S02]  /*3040*/  FMNMX.FTZ R4, R40, R4, !PT ;  /* 0x0000000428047209 */ /* 0x000fc40007810000 */
[----:B------:R-:W-:Y:S02]  /*3050*/  FSEL R34, R34, -INF , !P2 ;  /* 0xff80000022227808 */ /* 0x000fe40005000000 */
[----:B------:R-:W-:Y:S02]  /*3060*/  ISETP.NE.AND P2, PT, R61, RZ, PT ;  /* 0x000000ff3d00720c */ /* 0x000fe40003f45270 */
[----:B------:R-:W-:Y:S02]  /*3070*/  FMNMX.FTZ R4, R68, R4, !PT ;  /* 0x0000000444047209 */ /* 0x000fe40007810000 */
[----:B------:R-:W-:Y:S02]  /*3080*/  ISETP.GT.AND P2, PT, R3, 0x11, !P2 ;  /* 0x000000110300780c */ /* 0x000fe40005744270 */
[----:B------:R-:W-:Y:S02]  /*3090*/  FMNMX.FTZ R4, R44, R4, !PT ;  /* 0x000000042c047209 */ /* 0x000fe40007810000 */
[----:B------:R-:W-:-:S02]  /*30a0*/  ISETP.LT.OR P2, PT, R2, 0x12, P2 ;  /* 0x000000120200780c */ /* 0x000fc40001741670 */
[----:B------:R-:W-:Y:S02]  /*30b0*/  FMNMX.FTZ R4, R70, R4, !PT ;  /* 0x0000000446047209 */ /* 0x000fe40007810000 */
[----:B------:R-:W-:Y:S02]  /*30c0*/  FSEL R35, R35, -INF , !P2 ;  /* 0xff80000023237808 */ /* 0x000fe40005000000 */
[----:B------:R-:W-:Y:S02]  /*30d0*/  ISETP.NE.AND P2, PT, R33, RZ, PT ;  /* 0x000000ff2100720c */ /* 0x000fe40003f45270 */
[----:B------:R-:W-:Y:S02]  /*30e0*/  FMNMX.FTZ R4, R48, R4, !PT ;  /* 0x0000000430047209 */ /* 0x000fe40007810000 */
[----:B------:R-:W-:Y:S02]  /*30f0*/  ISETP.GT.AND P2, PT, R3, 0x18, !P2 ;  /* 0x000000180300780c */ /* 0x000fe40005744270 */
[----:B------:R-:W-:-:S02]  /*3100*/  FMNMX.FTZ R4, R72, R4, !PT ;  /* 0x0000000448047209 */ /* 0x000fc40007810000 */
[----:B------:R-:W-:Y:S02]  /*3110*/  ISETP.LT.OR P2, PT, R2, 0x19, P2 ;  /* 0x000000190200780c */ /* 0x000fe40001741670 */
[----:B------:R-:W-:Y:S02]  /*3120*/  ISETP.GT.AND P3, PT, R3, 0x8, !P3 ;  /* 0x000000080300780c */ /* 0x000fe40005f64270 */
[----:B------:R-:W-:Y:S02]  /*3130*/  FSEL R38, R38, -INF , !P2 ;  /* 0xff80000026267808 */ /* 0x000fe40005000000 */
[----:B------:R-:W-:Y:S02]  /*3140*/  ISETP.NE.AND P2, PT, R63, RZ, PT ;  /* 0x000000ff3f00720c */ /* 0x000fe40003f45270 */
[----:B------:R-:W-:Y:S02]  /*3150*/  FMNMX.FTZ R4, R52, R4, !PT ;  /* 0x0000000434047209 */ /* 0x000fe40007810000 */
[----:B------:R-:W-:-:S02]  /*3160*/  ISETP.GT.AND P2, PT, R3, 0x19, !P2 ;  /* 0x000000190300780c */ /* 0x000fc40005744270 */
[C---:B------:R-:W-:Y:S02]  /*3170*/  ISETP.LT.OR P3, PT, R2.reuse, 0x9, P3 ;  /* 0x000000090200780c */ /* 0x040fe40001f61670 */
[----:B------:R-:W-:Y:S02]  /*3180*/  ISETP.LT.OR P2, PT, R2, 0x1a, P2 ;  /* 0x0000001a0200780c */ /* 0x000fe40001741670 */
[----:B------:R-:W-:Y:S02]  /*3190*/  FMNMX.FTZ R20, R74, R4, !PT ;  /* 0x000000044a147209 */ /* 0x000fe40007810000 */
[----:B------:R-:W-:Y:S02]  /*31a0*/  FSEL R39, R39, -INF , !P2 ;  /* 0xff80000027277808 */ /* 0x000fe40005000000 */
[----:B------:R-:W-:Y:S01]  /*31b0*/  ISETP.NE.AND P2, PT, R37, RZ, PT ;  /* 0x000000ff2500720c */ /* 0x000fe20003f45270 */
[----:B------:R-:W1:Y:S01]  /*31c0*/  SHFL.BFLY PT, R7, R20, 0x2, 0x1f ;  /* 0x0c401f0014077f89 */ /* 0x000e6200000e0000 */
[----:B------:R-:W-:-:S02]  /*31d0*/  FSEL R30, R30, -INF , !P3 ;  /* 0xff8000001e1e7808 */ /* 0x000fc40005800000 */
[----:B------:R-:W-:Y:S02]  /*31e0*/  ISETP.GT.AND P2, PT, R3, 0x20, !P2 ;  /* 0x000000200300780c */ /* 0x000fe40005744270 */
[----:B------:R-:W-:Y:S02]  /*31f0*/  ISETP.NE.AND P3, PT, R41, RZ, PT ;  /* 0x000000ff2900720c */ /* 0x000fe40003f65270 */
[----:B------:R-:W-:Y:S02]  /*3200*/  ISETP.LT.OR P2, PT, R2, 0x21, P2 ;  /* 0x000000210200780c */ /* 0x000fe40001741670 */
[----:B------:R-:W-:Y:S02]  /*3210*/  ISETP.NE.AND P6, PT, R25, RZ, PT ;  /* 0x000000ff1900720c */ /* 0x000fe40003fc5270 */
[----:B------:R-:W-:Y:S02]  /*3220*/  FSEL R42, R42, -INF , !P2 ;  /* 0xff8000002a2a7808 */ /* 0x000fe40005000000 */
[----:B------:R-:W-:-:S02]  /*3230*/  ISETP.NE.AND P2, PT, R65, RZ, PT ;  /* 0x000000ff4100720c */ /* 0x000fc40003f45270 */
[C---:B------:R-:W-:Y:S02]  /*3240*/  ISETP.GT.AND P4, PT, R3.reuse, 0x31, !P4 ;  /* 0x000000310300780c */ /* 0x040fe40006784270 */
[C---:B------:R-:W-:Y:S02]  /*3250*/  ISETP.GT.AND P2, PT, R3.reuse, 0x21, !P2 ;  /* 0x000000210300780c */ /* 0x040fe40005744270 */
[----:B------:R-:W-:Y:S02]  /*3260*/  ISETP.GT.AND P5, PT, R3, 0x38, !P5 ;  /* 0x000000380300780c */ /* 0x000fe40006fa4270 */
[C---:B------:R-:W-:Y:S02]  /*3270*/  ISETP.LT.OR P2, PT, R2.reuse, 0x22, P2 ;  /* 0x000000220200780c */ /* 0x040fe40001741670 */
[----:B------:R-:W-:Y:S02]  /*3280*/  ISETP.LT.OR P4, PT, R2, 0x32, P4 ;  /* 0x000000320200780c */ /* 0x000fe40002781670 */
[----:B------:R-:W-:-:S02]  /*3290*/  FSEL R43, R43, -INF , !P2 ;  /* 0xff8000002b2b7808 */ /* 0x000fc40005000000 */
[----:B------:R-:W-:Y:S02]  /*32a0*/  ISETP.GT.AND P2, PT, R3, 0x28, !P3 ;  /* 0x000000280300780c */ /* 0x000fe40005f44270 */
[----:B------:R-:W-:Y:S02]  /*32b0*/  ISETP.NE.AND P3, PT, R45, RZ, PT ;  /* 0x000000ff2d00720c */ /* 0x000fe40003f65270 */
[----:B------:R-:W-:Y:S02]  /*32c0*/  ISETP.LT.OR P2, PT, R2, 0x29, P2 ;  /* 0x000000290200780c */ /* 0x000fe40001741670 */
[C---:B------:R-:W-:Y:S02]  /*32d0*/  ISETP.GT.AND P3, PT, R3.reuse, 0x30, !P3 ;  /* 0x000000300300780c */ /* 0x040fe40005f64270 */
[----:B------:R-:W-:Y:S02]  /*32e0*/  FSEL R46, R46, -INF , !P2 ;  /* 0xff8000002e2e7808 */ /* 0x000fe40005000000 */
[----:B------:R-:W-:-:S02]  /*32f0*/  ISETP.GT.AND P2, PT, R3, RZ, !P6 ;  /* 0x000000ff0300720c */ /* 0x000fc40007744270 */
[----:B------:R-:W-:Y:S02]  /*3300*/  ISETP.NE.AND P6, PT, R23, RZ, PT ;  /* 0x000000ff1700720c */ /* 0x000fe40003fc5270 */
[----:B------:R-:W-:Y:S02]  /*3310*/  ISETP.LT.OR P2, PT, R2, 0x1, P2 ;  /* 0x000000010200780c */ /* 0x000fe40001741670 */
[----:B-1----:R-:W-:Y:S02]  /*3320*/  FMNMX.FTZ R23, R20, R7, !PT ;  /* 0x0000000714177209 */ /* 0x002fe40007810000 */
[----:B------:R-:W-:Y:S02]  /*3330*/  FSEL R26, R26, -INF , !P2 ;  /* 0xff8000001a1a7808 */ /* 0x000fe40005000000 */
[----:B------:R-:W-:Y:S01]  /*3340*/  ISETP.NE.AND P2, PT, R67, RZ, PT ;  /* 0x000000ff4300720c */ /* 0x000fe20003f45270 */
[----:B------:R-:W1:Y:S01]  /*3350*/  SHFL.BFLY PT, R24, R23, 0x1, 0x1f ;  /* 0x0c201f0017187f89 */ /* 0x000e6200000e0000 */
[----:B------:R-:W-:-:S02]  /*3360*/  FMNMX.FTZ R7, R26, R27, !PT ;  /* 0x0000001b1a077209 */ /* 0x000fc40007810000 */
[----:B------:R-:W-:Y:S02]  /*3370*/  ISETP.GT.AND P2, PT, R3, 0x29, !P2 ;  /* 0x000000290300780c */ /* 0x000fe40005744270 */
[----:B------:R-:W-:Y:S02]  /*3380*/  FMNMX.FTZ R4, R30, R7, !PT ;  /* 0x000000071e047209 */ /* 0x000fe40007810000 */
[----:B------:R-:W-:Y:S02]  /*3390*/  ISETP.LT.OR P2, PT, R2, 0x2a, P2 ;  /* 0x0000002a0200780c */ /* 0x000fe40001741670 */
[----:B------:R-:W-:Y:S02]  /*33a0*/  FMNMX.FTZ R7, R31, R4, !PT ;  /* 0x000000041f077209 */ /* 0x000fe40007810000 */
[----:B------:R-:W-:Y:S02]  /*33b0*/  FSEL R47, R47, -INF , !P2 ;  /* 0xff8000002f2f7808 */ /* 0x000fe40005000000 */
[----:B------:R-:W-:-:S02]  /*33c0*/  FMNMX.FTZ R4, R34, R7, !PT ;  /* 0x0000000722047209 */ /* 0x000fc40007810000 */
[----:B------:R-:W-:Y:S02]  /*33d0*/  ISETP.LT.OR P3, PT, R2, 0x31, P3 ;  /* 0x000000310200780c */ /* 0x000fe40001f61670 */
[----:B------:R-:W-:Y:S02]  /*33e0*/  FMNMX.FTZ R7, R35, R4, !PT ;  /* 0x0000000423077209 */ /* 0x000fe40007810000 */
[----:B------:R-:W-:Y:S02]  /*33f0*/  FSEL R50, R50, -INF , !P3 ;  /* 0xff80000032327808 */ /* 0x000fe40005800000 */
[----:B------:R-:W-:Y:S02]  /*3400*/  FMNMX.FTZ R20, R38, R7, !PT ;  /* 0x0000000726147209 */ /* 0x000fe40007810000 */
[----:B------:R-:W-:Y:S02]  /*3410*/  ISETP.LT.OR P5, PT, R2, 0x39, P5 ;  /* 0x000000390200780c */ /* 0x000fe40002fa1670 */
[----:B------:R-:W-:-:S02]  /*3420*/  FMNMX.FTZ R7, R39, R20, !PT ;  /* 0x0000001427077209 */ /* 0x000fc40007810000 */
[----:B-1----:R-:W-:Y:S02]  /*3430*/  FMNMX.FTZ R4, R23, R24, !PT ;  /* 0x0000001817047209 */ /* 0x002fe40007810000 */
[----:B------:R-:W-:Y:S02]  /*3440*/  FMNMX.FTZ R20, R42, R7, !PT ;  /* 0x000000072a147209 */ /* 0x000fe40007810000 */
[C---:B------:R-:W-:Y:S01]  /*3450*/  FSETP.NEU.FTZ.AND P2, PT, R4.reuse, -INF , PT ;  /* 0xff8000000400780b */ /* 0x040fe20003f5d000 */
[----:B------:R-:W-:Y:S01]  /*3460*/  FMUL.FTZ R23, R4, UR6 ;  /* 0x0000000604177c20 */ /* 0x000fe20008410000 */
[----:B------:R-:W-:Y:S02]  /*3470*/  FMNMX.FTZ R7, R43, R20, !PT ;  /* 0x000000142b077209 */ /* 0x000fe40007810000 */
[----:B------:R-:W-:Y:S02]  /*3480*/  FSEL R51, R51, -INF , !P4 ;  /* 0xff80000033337808 */ /* 0x000fe40006000000 */
[----:B------:R-:W-:-:S02]  /*3490*/  FMNMX.FTZ R20, R46, R7, !PT ;  /* 0x000000072e147209 */ /* 0x000fc40007810000 */
[----:B------:R-:W-:Y:S02]  /*34a0*/  FSEL R23, R23, RZ, P2 ;  /* 0x000000ff17177208 */ /* 0x000fe40001000000 */
[----:B------:R-:W-:Y:S02]  /*34b0*/  ISETP.GT.AND P2, PT, R3, 0x39, !P6 ;  /* 0x000000390300780c */ /* 0x000fe40007744270 */
[----:B------:R-:W-:Y:S01]  /*34c0*/  FMNMX.FTZ R3, R47, R20, !PT ;  /* 0x000000142f037209 */ /* 0x000fe20007810000 */
[--C-:B------:R-:W-:Y:S01]  /*34d0*/  FFMA.FTZ R7, R58, UR6, -R23.reuse ;  /* 0x000000063a077c23 */ /* 0x100fe20008010817 */
[----:B------:R-:W-:Y:S01]  /*34e0*/  ISETP.LT.OR P2, PT, R2, 0x3a, P2 ;  /* 0x0000003a0200780c */ /* 0x000fe20001741670 */
[--C-:B------:R-:W-:Y:S01]  /*34f0*/  FFMA.FTZ R24, R28, UR6, -R23.reuse ;  /* 0x000000061c187c23 */ /* 0x100fe20008010817 */
[----:B------:R-:W-:Y:S01]  /*3500*/  FMNMX.FTZ R20, R50, R3, !PT ;  /* 0x0000000332147209 */ /* 0x000fe20007810000 */
[----:B------:R-:W-:Y:S01]  /*3510*/  MUFU.EX2 R25, R7 ;  /* 0x0000000700197308 */ /* 0x000fe20000000800 */
[----:B------:R-:W-:Y:S01]  /*3520*/  FSEL R54, R54, -INF , !P5 ;  /* 0xff80000036367808 */ /* 0x000fe20006800000 */
[--C-:B------:R-:W-:Y:S01]  /*3530*/  FFMA.FTZ R28, R62, UR6, -R23.reuse ;  /* 0x000000063e1c7c23 */ /* 0x100fe20008010817 */
[----:B------:R-:W-:Y:S01]  /*3540*/  FMNMX.FTZ R3, R51, R20, !PT ;  /* 0x0000001433037209 */ /* 0x000fe20007810000 */
[--C-:B------:R-:W-:Y:S01]  /*3550*/  FFMA.FTZ R20, R60, UR6, -R23.reuse ;  /* 0x000000063c147c23 */ /* 0x100fe20008010817 */
[----:B------:R-:W-:Y:S01]  /*3560*/  FSEL R55, R55, -INF , !P2 ;  /* 0xff80000037377808 */ /* 0x000fe20005000000 */
        /* <DEDUP_REMOVED lines=9> */
[--C-:B------:R-:W-:Y:S01]  /*3600*/  FFMA.FTZ R45, R70, UR6, -R23.reuse ;  /* 0x00000006462d7c23 */ /* 0x100fe20008010817 */
[----:B------:R-:W2:Y:S01]  /*3610*/  SHFL.BFLY PT, R3, R2, 0x2, 0x1f ;  /* 0x0c401f0002037f89 */ /* 0x000ea200000e0000 */
[----:B------:R-:W-:Y:S01]  /*3620*/  MUFU.EX2 R20, R20 ;  /* 0x0000001400147308 */ /* 0x000fe20000000800 */
[--C-:B------:R-:W-:Y:S01]  /*3630*/  FFMA.FTZ R48, R48, UR6, -R23.reuse ;  /* 0x0000000630307c23 */ /* 0x100fe20008010817 */
[----:B------:R-:W-:Y:S01]  /*3640*/  FFMA.FTZ R49, R72, UR6, -R23 ;  /* 0x0000000648317c23 */ /* 0x000fe20008010817 */
[----:B------:R-:W-:-:S05]  /*3650*/  R2UR UR14, R21 ;  /* 0x00000000150e72ca */ /* 0x000fca00000e0000 */
[----:B------:R3:W4:Y:S01]  /*3660*/  MUFU.EX2 R29, R28 ;  /* 0x0000001c001d7308 */ /* 0x0007220000000800 */
[----:B-1----:R-:W-:Y:S01]  /*3670*/  FADD.FTZ R53, R24, R25 ;  /* 0x0000001918357221 */ /* 0x002fe20000010000 */
[----:B------:R-:W-:-:S06]  /*3680*/  F2FP.F16.F32.PACK_AB R196, R25, R24 ;  /* 0x0000001819c4723e */ /* 0x000fcc00000000ff */
[----:B------:R-:W-:Y:S01]  /*3690*/  MUFU.EX2 R32, R32 ;  /* 0x0000002000207308 */ /* 0x000fe20000000800 */
[----:B---3--:R-:W-:Y:S01]  /*36a0*/  FFMA.FTZ R28, R68, UR6, -R23 ;  /* 0x00000006441c7c23 */ /* 0x008fe20008010817 */
[----:B------:R-:W-:-:S04]  /*36b0*/  UIADD3 UR14, UR42, UR14, URZ ;  /* 0x0000000e2a0e7290 */ /* 0x000fc8000fffe03f */
[----:B------:R-:W-:Y:S01]  /*36c0*/  UIADD3 UR10, UR14, UR10, URZ ;  /* 0x0000000a0e0a7290 */ /* 0x000fe2000fffe03f */
[----:B--2---:R-:W-:Y:S01]  /*36d0*/  FMNMX.FTZ R7, R2, R3, !PT ;  /* 0x0000000302077209 */ /* 0x004fe20007810000 */
[----:B------:R-:W1:Y:S01]  /*36e0*/  MUFU.EX2 R33, R33 ;  /* 0x0000002100217308 */ /* 0x000e620000000800 */
[----:B----4-:R-:W-:-:S03]  /*36f0*/  F2FP.F16.F32.PACK_AB R198, R29, R20 ;  /* 0x000000141dc6723e */ /* 0x010fc600000000ff */
[----:B------:R-:W2:Y:S04]  /*3700*/  SHFL.BFLY PT, R2, R7, 0x1, 0x1f ;  /* 0x0c201f0007027f89 */ /* 0x000ea800000e0000 */
[----:B------:R3:W-:Y:S08]  /*3710*/  MUFU.EX2 R41, R28 ;  /* 0x0000001c00297308 */ /* 0x0007f00000000800 */
[----:B------:R-:W4:Y:S01]  /*3720*/  MUFU.EX2 R36, R36 ;  /* 0x0000002400247308 */ /* 0x000f220000000800 */
[----:B---3--:R-:W-:Y:S01]  /*3730*/  FADD.FTZ R28, R20, R53 ;  /* 0x00000035141c7221 */ /* 0x008fe20000010000 */
[----:B-1----:R-:W-:-:S03]  /*3740*/  F2FP.F16.F32.PACK_AB R192, R33, R32 ;  /* 0x0000002021c0723e */ /* 0x002fc600000000ff */
[----:B------:R-:W-:-:S03]  /*3750*/  FADD.FTZ R53, R29, R28 ;  /* 0x0000001c1d357221 */ /* 0x000fc60000010000 */
[----:B------:R-:W1:Y:S01]  /*3760*/  MUFU.EX2 R37, R37 ;  /* 0x0000002500257308 */ /* 0x000e620000000800 */
[----:B------:R-:W-:Y:S01]  /*3770*/  FADD.FTZ R28, R32, R53 ;  /* 0x00000035201c7221 */ /* 0x000fe20000010000 */
[----:B--2---:R-:W-:-:S03]  /*3780*/  FMNMX.FTZ R3, R7, R2, !PT ;  /* 0x0000000207037209 */ /* 0x004fc60007810000 */
[----:B------:R-:W-:Y:S01]  /*3790*/  FADD.FTZ R57, R33, R28 ;  /* 0x0000001c21397221 */ /* 0x000fe20000010000 */
[--C-:B------:R-:W-:Y:S01]  /*37a0*/  FFMA.FTZ R2, R52, UR6, -R23.reuse ;  /* 0x0000000634027c23 */ /* 0x100fe20008010817 */
[----:B------:R-:W-:Y:S01]  /*37b0*/  FFMA.FTZ R23, R74, UR6, -R23 ;  /* 0x000000064a177c23 */ /* 0x000fe20008010817 */
[C---:B------:R-:W-:Y:S01]  /*37c0*/  FSETP.NEU.FTZ.AND P2, PT, R3.reuse, -INF , PT ;  /* 0xff8000000300780b */ /* 0x040fe20003f5d000 */
[----:B------:R-:W-:Y:S01]  /*37d0*/  FMUL.FTZ R7, R3, UR6 ;  /* 0x0000000603077c20 */ /* 0x000fe20008410000 */
[----:B------:R-:W2:Y:S01]  /*37e0*/  MUFU.EX2 R40, R40 ;  /* 0x0000002800287308 */ /* 0x000ea20000000800 */
[----:B----4-:R-:W-:-:S03]  /*37f0*/  FADD.FTZ R52, R36, R57 ;  /* 0x0000003924347221 */ /* 0x010fc60000010000 */
[----:B------:R-:W-:Y:S02]  /*3800*/  FSEL R7, R7, RZ, P2 ;  /* 0x000000ff07077208 */ /* 0x000fe40001000000 */
[----:B------:R-:W-:Y:S01]  /*3810*/  PLOP3.LUT P2, PT, PT, PT, UP0, 0x40, 0x0 ;  /* 0x000000000000781c */ /* 0x000fe20003f4e808 */
[----:B-1----:R-:W-:Y:S01]  /*3820*/  FADD.FTZ R57, R37, R52 ;  /* 0x0000003425397221 */ /* 0x002fe20000010000 */
[----:B------:R-:W-:Y:S01]  /*3830*/  MUFU.EX2 R44, R44 ;  /* 0x0000002c002c7308 */ /* 0x000fe20000000800 */
[--C-:B------:R-:W-:Y:S01]  /*3840*/  FFMA.FTZ R26, R26, UR6, -R7.reuse ;  /* 0x000000061a1a7c23 */ /* 0x100fe20008010807 */
        /* <DEDUP_REMOVED lines=14> */
[----:B------:R-:W1:Y:S01]  /*3930*/  MUFU.EX2 R27, R27 ;  /* 0x0000001b001b7308 */ /* 0x000e620000000800 */
[--C-:B------:R-:W-:Y:S01]  /*3940*/  FFMA.FTZ R54, R54, UR6, -R7.reuse ;  /* 0x0000000636367c23 */ /* 0x100fe20008010807 */
[----:B------:R-:W-:Y:S01]  /*3950*/  FFMA.FTZ R7, R55, UR6, -R7 ;  /* 0x0000000637077c23 */ /* 0x000fe20008010807 */
[----:B------:R-:W-:-:S02]  /*3960*/  F2FP.F16.F32.PACK_AB R194, R37, R36 ;  /* 0x0000002425c2723e */ /* 0x000fc400000000ff */
[----:B--2---:R-:W-:-:S03]  /*3970*/  F2FP.F16.F32.PACK_AB R188, R41, R40 ;  /* 0x0000002829bc723e */ /* 0x004fc600000000ff */
[----:B------:R-:W2:Y:S08]  /*3980*/  MUFU.EX2 R30, R30 ;  /* 0x0000001e001e7308 */ /* 0x000eb00000000800 */
[----:B------:R-:W3:Y:S01]  /*3990*/  MUFU.EX2 R31, R31 ;  /* 0x0000001f001f7308 */ /* 0x000ee20000000800 */
[----:B-1----:R-:W-:Y:S01]  /*39a0*/  FADD.FTZ R53, R26, R27 ;  /* 0x0000001b1a357221 */ /* 0x002fe20000010000 */
[----:B------:R-:W-:-:S06]  /*39b0*/  F2FP.F16.F32.PACK_AB R197, R27, R26 ;  /* 0x0000001a1bc5723e */ /* 0x000fcc00000000ff */
[----:B------:R-:W1:Y:S01]  /*39c0*/  MUFU.EX2 R34, R34 ;  /* 0x0000002200227308 */ /* 0x000e620000000800 */
[----:B--2---:R-:W-:-:S07]  /*39d0*/  FADD.FTZ R28, R30, R53 ;  /* 0x000000351e1c7221 */ /* 0x004fce0000010000 */
[----:B------:R-:W2:Y:S01]  /*39e0*/  MUFU.EX2 R35, R35 ;  /* 0x0000002300237308 */ /* 0x000ea20000000800 */
[C---:B---3--:R-:W-:Y:S01]  /*39f0*/  FADD.FTZ R53, R31.reuse, R28 ;  /* 0x0000001c1f357221 */ /* 0x048fe20000010000 */
[----:B------:R-:W-:Y:S01]  /*3a00*/  FADD.FTZ R28, R40, R57 ;  /* 0x00000039281c7221 */ /* 0x000fe20000010000 */
[----:B------:R-:W-:-:S03]  /*3a10*/  F2FP.F16.F32.PACK_AB R199, R31, R30 ;  /* 0x0000001e1fc7723e */ /* 0x000fc600000000ff */
[----:B------:R-:W-:Y:S02]  /*3a20*/  FADD.FTZ R57, R41, R28 ;  /* 0x0000001c29397221 */ /* 0x000fe40000010000 */
[----:B------:R-:W3:Y:S01]  /*3a30*/  MUFU.EX2 R38, R38 ;  /* 0x0000002600267308 */ /* 0x000ee20000000800 */
[----:B-1----:R-:W-:Y:S01]  /*3a40*/  FADD.FTZ R0, R34, R53 ;  /* 0x0000003522007221 */ /* 0x002fe20000010000 */
[----:B------:R-:W-:-:S06]  /*3a50*/  FADD.FTZ R24, R44, R57 ;  /* 0x000000392c187221 */ /* 0x000fcc0000010000 */
[----:B------:R-:W1:Y:S01]  /*3a60*/  MUFU.EX2 R39, R39 ;  /* 0x0000002700277308 */ /* 0x000e620000000800 */
[C---:B--2---:R-:W-:Y:S01]  /*3a70*/  FADD.FTZ R53, R35.reuse, R0 ;  /* 0x0000000023357221 */ /* 0x044fe20000010000 */
[----:B------:R-:W-:-:S06]  /*3a80*/  F2FP.F16.F32.PACK_AB R193, R35, R34 ;  /* 0x0000002223c1723e */ /* 0x000fcc00000000ff */
[----:B------:R-:W2:Y:S01]  /*3a90*/  MUFU.EX2 R42, R42 ;  /* 0x0000002a002a7308 */ /* 0x000ea20000000800 */
[----:B---3--:R-:W-:-:S07]  /*3aa0*/  FADD.FTZ R0, R38, R53 ;  /* 0x0000003526007221 */ /* 0x008fce0000010000 */
[----:B------:R-:W3:Y:S01]  /*3ab0*/  MUFU.EX2 R45, R45 ;  /* 0x0000002d002d7308 */ /* 0x000ee20000000800 */
[C---:B-1----:R-:W-:Y:S01]  /*3ac0*/  FADD.FTZ R25, R39.reuse, R0 ;  /* 0x0000000027197221 */ /* 0x042fe20000010000 */
[----:B------:R-:W-:-:S06]  /*3ad0*/  F2FP.F16.F32.PACK_AB R195, R39, R38 ;  /* 0x0000002627c3723e */ /* 0x000fcc00000000ff */
[----:B------:R-:W1:Y:S01]  /*3ae0*/  MUFU.EX2 R43, R43 ;  /* 0x0000002b002b7308 */ /* 0x000e620000000800 */
[----:B--2---:R-:W-:-:S07]  /*3af0*/  FADD.FTZ R0, R42, R25 ;  /* 0x000000192a007221 */ /* 0x004fce0000010000 */
[----:B------:R-:W2:Y:S01]  /*3b00*/  MUFU.EX2 R48, R48 ;  /* 0x0000003000307308 */ /* 0x000ea20000000800 */
[C---:B---3--:R-:W-:Y:S01]  /*3b10*/  FADD.FTZ R29, R45.reuse, R24 ;  /* 0x000000182d1d7221 */ /* 0x048fe20000010000 */
[----:B------:R-:W-:-:S06]  /*3b20*/  F2FP.F16.F32.PACK_AB R190, R45, R44 ;  /* 0x0000002c2dbe723e */ /* 0x000fcc00000000ff */
[----:B------:R-:W3:Y:S01]  /*3b30*/  MUFU.EX2 R46, R46 ;  /* 0x0000002e002e7308 */ /* 0x000ee20000000800 */
[C---:B-1----:R-:W-:Y:S01]  /*3b40*/  FADD.FTZ R25, R43.reuse, R0 ;  /* 0x000000002b197221 */ /* 0x042fe20000010000 */
[----:B------:R-:W-:-:S06]  /*3b50*/  F2FP.F16.F32.PACK_AB R189, R43, R42 ;  /* 0x0000002a2bbd723e */ /* 0x000fcc00000000ff */
[----:B------:R-:W1:Y:S01]  /*3b60*/  MUFU.EX2 R49, R49 ;  /* 0x0000003100317308 */ /* 0x000e620000000800 */
[----:B--2---:R-:W-:-:S07]  /*3b70*/  FADD.FTZ R20, R48, R29 ;  /* 0x0000001d30147221 */ /* 0x004fce0000010000 */
[----:B------:R-:W2:Y:S01]  /*3b80*/  MUFU.EX2 R47, R47 ;  /* 0x0000002f002f7308 */ /* 0x000ea20000000800 */
[----:B---3--:R-:W-:-:S07]  /*3b90*/  FADD.FTZ R0, R46, R25 ;  /* 0x000000192e007221 */ /* 0x008fce0000010000 */
[----:B------:R-:W3:Y:S01]  /*3ba0*/  MUFU.EX2 R2, R2 ;  /* 0x0000000200027308 */ /* 0x000ee20000000800 */
[C---:B-1----:R-:W-:Y:S01]  /*3bb0*/  FADD.FTZ R29, R49.reuse, R20 ;  /* 0x00000014311d7221 */ /* 0x042fe20000010000 */
[----:B------:R-:W-:-:S06]  /*3bc0*/  F2FP.F16.F32.PACK_AB R184, R49, R48 ;  /* 0x0000003031b8723e */ /* 0x000fcc00000000ff */
[----:B------:R-:W1:Y:S01]  /*3bd0*/  MUFU.EX2 R50, R50 ;  /* 0x0000003200327308 */ /* 0x000e620000000800 */
[C---:B--2---:R-:W-:Y:S01]  /*3be0*/  FADD.FTZ R25, R47.reuse, R0 ;  /* 0x000000002f197221 */ /* 0x044fe20000010000 */
[----:B------:R-:W-:-:S06]  /*3bf0*/  F2FP.F16.F32.PACK_AB R191, R47, R46 ;  /* 0x0000002e2fbf723e */ /* 0x000fcc00000000ff */
[----:B------:R-:W2:Y:S01]  /*3c00*/  MUFU.EX2 R23, R23 ;  /* 0x0000001700177308 */ /* 0x000ea20000000800 */
[----:B---3--:R-:W-:-:S07]  /*3c10*/  FADD.FTZ R20, R2, R29 ;  /* 0x0000001d02147221 */ /* 0x008fce0000010000 */
[----:B------:R-:W3:Y:S01]  /*3c20*/  MUFU.EX2 R51, R51 ;  /* 0x0000003300337308 */ /* 0x000ee20000000800 */
[----:B-1----:R-:W-:-:S07]  /*3c30*/  FADD.FTZ R0, R50, R25 ;  /* 0x0000001932007221 */ /* 0x002fce0000010000 */
[----:B------:R-:W1:Y:S01]  /*3c40*/  MUFU.EX2 R54, R54 ;  /* 0x0000003600367308 */ /* 0x000e620000000800 */
[C---:B--2---:R-:W-:Y:S01]  /*3c50*/  FADD.FTZ R20, R23.reuse, R20 ;  /* 0x0000001417147221 */ /* 0x044fe20000010000 */
[----:B------:R-:W-:-:S06]  /*3c60*/  F2FP.F16.F32.PACK_AB R186, R23, R2 ;  /* 0x0000000217ba723e */ /* 0x000fcc00000000ff */
[----:B------:R-:W2:Y:S01]  /*3c70*/  MUFU.EX2 R187, R7 ;  /* 0x0000000700bb7308 */ /* 0x000ea20000000800 */
[C---:B---3--:R-:W-:Y:S01]  /*3c80*/  FADD.FTZ R23, R51.reuse, R0 ;  /* 0x0000000033177221 */ /* 0x048fe20000010000 */
[----:B------:R-:W-:-:S03]  /*3c90*/  F2FP.F16.F32.PACK_AB R185, R51, R50 ;  /* 0x0000003233b9723e */ /* 0x000fc600000000ff */
[----:B-1----:R-:W-:Y:S01]  /*3ca0*/  FADD.FTZ R0, R54, R23 ;  /* 0x0000001736007221 */ /* 0x002fe20000010000 */
[----:B------:R-:W-:-:S03]  /*3cb0*/  VIADD R23, R103, 0xfffffffe ;  /* 0xfffffffe67177836 */ /* 0x000fc60000000000 */
[C---:B--2---:R-:W-:Y:S01]  /*3cc0*/  FADD.FTZ R7, R187.reuse, R0 ;  /* 0x00000000bb077221 */ /* 0x044fe20000010000 */
[----:B------:R-:W-:Y:S01]  /*3cd0*/  F2FP.F16.F32.PACK_AB R187, R187, R54 ;  /* 0x00000036bbbb723e */ /* 0x000fe200000000ff */
[----:B------:R-:W-:Y:S06]  /*3ce0*/  @P2 BRA `(.L_x_915) ;  /* 0x0000000000442947 */ /* 0x000fec0003800000 */
        /* <DEDUP_REMOVED lines=10> */
.L_x_916:
[----:B------:R-:W-:-:S11]  /*3d90*/  UISETP.NE.AND UP1, UPT, UR11, 0x1, UPT ;  /* 0x000000010b00788c */ /* 0x000fd6000bf25270 */
[----:B------:R-:W-:Y:S02]  /*3da0*/  @UP1 ULDC.64 UR14, c[0x0][0x9e8] ;  /* 0x00027a00000e1ab9 */ /* 0x000fe40000000a00 */
[----:B------:R-:W-:-:S04]  /*3db0*/  UIMAD.WIDE.U32 UR18, UR7, UR14, URZ ;  /* 0x0000000e071272a5 */ /* 0x000fc8000f8e003f */
[----:B------:R-:W-:-:S12]  /*3dc0*/  @UP1 USHF.R.U32.HI UR7, URZ, UR15, UR19 ;  /* 0x0000000f3f071299 */ /* 0x000fd80008011613 */
.L_x_917:
[----:B------:R-:W-:-:S04]  /*3dd0*/  UIMAD UR7, UR7, UR11, UR11 ;  /* 0x0000000b070772a4 */ /* 0x000fc8000f8e020b */
[----:B------:R-:W-:-:S04]  /*3de0*/  UISETP.LT.AND UP1, UPT, UR10, UR7, UPT ;  /* 0x000000070a00728c */ /* 0x000fc8000bf21270 */
[----:B------:R-:W-:-:S12]  /*3df0*/  USEL UR10, UR10, UR7, UP1 ;  /* 0x000000070a0a7287 */ /* 0x000fd80008800000 */
.L_x_915:
[----:B------:R-:W-:Y:S01]  /*3e00*/  USHF.R.S32.HI UR7, URZ, 0x1f, UR10 ;  /* 0x0000001f3f077899 */ /* 0x000fe2000801140a */
[----:B------:R-:W-:Y:S01]  /*3e10*/  IMAD.MOV.U32 R2, RZ, RZ, 0x3f800000 ;  /* 0x3f800000ff027424 */ /* 0x000fe200078e00ff */
[----:B------:R-:W-:Y:S01]  /*3e20*/  CS2R R150, SRZ ;  /* 0x0000000000967805 */ /* 0x000fe2000001ff00 */
[----:B------:R-:W-:Y:S01]  /*3e30*/  IMAD.MOV.U32 R0, RZ, RZ, 0x3f800000 ;  /* 0x3f800000ff007424 */ /* 0x000fe200078e00ff */
        /* <DEDUP_REMOVED lines=8> */
[----:B------:R-:W-:Y:S01]  /*3ec0*/  UISETP.LT.AND UP1, UPT, UR60, UR7, UPT ;  /* 0x000000073c00728c */ /* 0x000fe2000bf21270 */
[----:B------:R-:W-:Y:S02]  /*3ed0*/  CS2R R136, SRZ ;  /* 0x0000000000887805 */ /* 0x000fe4000001ff00 */
[----:B------:R-:W-:Y:S02]  /*3ee0*/  CS2R R134, SRZ ;  /* 0x0000000000867805 */ /* 0x000fe4000001ff00 */
[----:B------:R-:W-:Y:S01]  /*3ef0*/  CS2R R132, SRZ ;  /* 0x0000000000847805 */ /* 0x000fe2000001ff00 */
[----:B------:R-:W-:Y:S01]  /*3f00*/  USEL UR41, UR60, UR7, !UP1 ;  /* 0x000000073c297287 */ /* 0x000fe2000c800000 */
[----:B------:R-:W-:-:S02]  /*3f10*/  CS2R R130, SRZ ;  /* 0x0000000000827805 */ /* 0x000fc4000001ff00 */
[----:B------:R-:W-:Y:S02]  /*3f20*/  CS2R R128, SRZ ;  /* 0x0000000000807805 */ /* 0x000fe4000001ff00 */
[----:B------:R-:W-:Y:S02]  /*3f30*/  CS2R R126, SRZ ;  /* 0x00000000007e7805 */ /* 0x000fe4000001ff00 */
[----:B------:R-:W-:Y:S02]  /*3f40*/  CS2R R124, SRZ ;  /* 0x00000000007c7805 */ /* 0x000fe4000001ff00 */
[----:B------:R-:W-:Y:S02]  /*3f50*/  CS2R R122, SRZ ;  /* 0x00000000007a7805 */ /* 0x000fe4000001ff00 */
[----:B------:R-:W-:Y:S02]  /*3f60*/  ISETP.GE.AND P2, PT, R23, UR41, PT ;  /* 0x0000002917007c0c */ /* 0x000fe4000bf46270 */
        /* <DEDUP_REMOVED lines=48> */
[----:B------:R-:W-:Y:S01]  /*4270*/  CS2R R24, SRZ ;  /* 0x0000000000187805 */ /* 0x000fe2000001ff00 */
[----:B------:R-:W-:Y:S06]  /*4280*/  @!P2 BRA `(.L_x_918) ;  /* 0x0000002400d8a947 */ /* 0x000fec0003800000 */
[----:B------:R-:W-:Y:S01]  /*4290*/  IMAD.IADD R214, R6, 0x1, R21 ;  /* 0x0000000106d67824 */ /* 0x000fe200078e0215 */
[----:B------:R-:W-:Y:S01]  /*42a0*/  ULDC UR47, c[0x0][0x9e4] ;  /* 0x00027900002f7ab9 */ /* 0x000fe20000000800 */
[----:B------:R-:W-:Y:S02]  /*42b0*/  IMAD.MOV.U32 R2, RZ, RZ, 0x3f800000 ;  /* 0x3f800000ff027424 */ /* 0x000fe400078e00ff */
[----:B------:R-:W-:-:S07]  /*42c0*/  IMAD.MOV.U32 R151, RZ, RZ, RZ ;  /* 0x000000ffff977224 */ /* 0x000fce00078e00ff */
.L_x_935:
[----:B------:R-:W-:-:S04]  /*42d0*/  UIADD3 UR7, UR36, 0x1, URZ ;  /* 0x0000000124077890 */ /* 0x000fc8000fffe03f */
[----:B------:R-:W-:-:S04]  /*42e0*/  UISETP.NE.AND UP1, UPT, UR7, 0x2, UPT ;  /* 0x000000020700788c */ /* 0x000fc8000bf25270 */
[----:B------:R-:W-:Y:S02]  /*42f0*/  USEL UR40, URZ, 0x1, UP1 ;  /* 0x000000013f287887 */ /* 0x000fe40008800000 */
[----:B------:R-:W-:Y:S02]  /*4300*/  USEL UR7, UR7, URZ, UP1 ;  /* 0x0000003f07077287 */ /* 0x000fe40008800000 */
[----:B------:R-:W-:Y:S01]  /*4310*/  ULOP3.LUT UR40, UR46, UR40, URZ, 0x3c, !UPT ;  /* 0x000000282e287292 */ /* 0x000fe2000f8e3c3f */
[----:B------:R-:W-:Y:S11]  /*4320*/  @!P0 BRA `(.L_x_919) ;  /* 0x0000000000048947 */ /* 0x000ff60003800000 */
[----:B------:R-:W-:Y:S01]  /*4330*/  BPT.TRAP 0x1 ;  /* 0x000000040000795c */ /* 0x000fe20000300000 */
.L_x_919:
[----:B------:R-:W-:Y:S01]  /*4340*/  ULEA UR39, UR7, UR38, 0x3 ;  /* 0x0000002607277291 */ /* 0x000fe2000f8e183f */
[----:B------:R-:W-:-:S05]  /*4350*/  IMAD.U32 R152, RZ, RZ, UR40 ;  /* 0x00000028ff987e24 */ /* 0x000fca000f8e00ff */
[----:B------:R-:W-:-:S04]  /*4360*/  SHF.L.U32 R152, R152, 0x1f, RZ ;  /* 0x0000001f98987819 */ /* 0x000fc800000006ff */
[----:B------:R1:W2:Y:S01]  /*4370*/  SYNCS.PHASECHK.TRANS64.TRYWAIT P2, [UR39+0x30830], R152 ;  /* 0x03083098ff0075a7 */ /* 0x0002a20008040167 */
[----:B------:R-:W-:Y:S05]  /*4380*/  @!P0 BRA `(.L_x_920) ;  /* 0x0000000000048947 */ /* 0x000fea0003800000 */
[----:B------:R-:W-:Y:S01]  /*4390*/  BPT.TRAP 0x1 ;  /* 0x000000040000795c */ /* 0x000fe20000300000 */
.L_x_920:
[----:B--2---:R-:W-:Y:S05]  /*43a0*/  @P2 BRA `(.L_x_921) ;  /* 0x0000000000082947 */ /* 0x004fea0003800000 */
[----:B------:R-:W2:Y:S02]  /*43b0*/  SYNCS.PHASECHK.TRANS64.TRYWAIT P2, [UR39+0x30830], R152 ;  /* 0x03083098ff0075a7 */ /* 0x000ea40008040167 */
[----:B--2---:R-:W-:Y:S05]  /*43c0*/  @!P2 BRA `(.L_x_922) ;  /* 0x000000d40038a947 */ /* 0x004fea0003800000 */
.L_x_921:
[----:B------:R-:W-:Y:S01]  /*43d0*/  R2UR UR56, R18 ;  /* 0x00000000123872ca */ /* 0x000fe200000e0000 */
[----:B------:R-:W-:Y:S01]  /*43e0*/  ULEA UR6, UR7, UR37, 0xb ;  /* 0x0000002507067291 */ /* 0x000fe2000f8e583f */
[----:B------:R-:W-:Y:S01]  /*43f0*/  R2UR UR57, R19 ;  /* 0x00000000133972ca */ /* 0x000fe200000e0000 */
[----:B-12---:R-:W-:Y:S01]  /*4400*/  WARPGROUP.ARRIVE ;  /* 0x00000000000079c5 */ /* 0x006fe20000000000 */
[----:B------:R-:W-:Y:S01]  /*4410*/  UMOV UR59, 0x40000040 ;  /* 0x40000040003b7882 */ /* 0x000fe20000000000 */
[----:B------:R-:W-:Y:S01]  /*4420*/  UIADD3 UR10, UR6, 0x204, URZ ;  /* 0x00000204060a7890 */ /* 0x000fe2000fffe03f */
[-C--:B------:R-:W-:Y:S01]  /*4430*/  FMUL.FTZ R24, R24, R0.reuse ;  /* 0x0000000018187220 */ /* 0x080fe20000410000 */
[----:B------:R-:W-:Y:S01]  /*4440*/  UMOV UR11, 0x40000040 ;  /* 0x40000040000b7882 */ /* 0x000fe20000000000 */
[----:B------:R-:W-:Y:S01]  /*4450*/  UMOV UR58, UR6 ;  /* 0x00000006003a7c82 */ /* 0x000fe20008000000 */
[----:B------:R-:W-:Y:S01]  /*4460*/  UIADD3 UR14, UR6, 0x206, URZ ;  /* 0x00000206060e7890 */ /* 0x000fe2000fffe03f */
[-C--:B------:R-:W-:Y:S01]  /*4470*/  FMUL.FTZ R25, R25, R0.reuse ;  /* 0x0000000019197220 */ /* 0x080fe20000410000 */
[----:B------:R-:W-:Y:S01]  /*4480*/  UMOV UR15, 0x40000040 ;  /* 0x40000040000f7882 */ /* 0x000fe20000000000 */
[----:B------:R-:W-:Y:S01]  /*4490*/  UIADD3 UR18, UR6, 0x400, URZ ;  /* 0x0000040006127890 */ /* 0x000fe2000fffe03f */
[-C--:B------:R-:W-:Y:S01]  /*44a0*/  FMUL.FTZ R28, R28, R0.reuse ;  /* 0x000000001c1c7220 */ /* 0x080fe20000410000 */
[----:B------:R-:W-:Y:S01]  /*44b0*/  UMOV UR19, 0x40000040 ;  /* 0x4000004000137882 */ /* 0x000fe20000000000 */
[----:B------:R-:W-:Y:S01]  /*44c0*/  HGMMA.64x64x16.F32 R152, gdesc[UR56], RZ, !UPT, gsb0 ;  /* 0x00e00000389879f0 */ /* 0x000fe2000c0008ff */
[----:B------:R-:W-:Y:S01]  /*44d0*/  R2UR UR56, R16 ;  /* 0x00000000103872ca */ /* 0x000fe200000e0000 */
[----:B------:R-:W-:Y:S01]  /*44e0*/  UIADD3 UR58, UR6, 0x2, URZ ;  /* 0x00000002063a7890 */ /* 0x000fe2000fffe03f */
[----:B------:R-:W-:Y:S01]  /*44f0*/  R2UR UR57, R17 ;  /* 0x00000000113972ca */ /* 0x000fe200000e0000 */
        /* <DEDUP_REMOVED lines=75> */
[----:B------:R-:W-:Y:S01]  /*49b0*/  FMUL.FTZ R149, R149, R0 ;  /* 0x0000000095957220 */ /* 0x000fe20000410000 */
[-C--:B------:R-:W-:Y:S01]  /*49c0*/  FMUL.FTZ R26, R26, R2.reuse ;  /* 0x000000021a1a7220 */ /* 0x080fe20000410000 */
[-C--:B------:R-:W-:Y:S01]  /*49d0*/  FMUL.FTZ R27, R27, R2.reuse ;  /* 0x000000021b1b7220 */ /* 0x080fe20000410000 */
[-C--:B------:R-:W-:Y:S01]  /*49e0*/  FMUL.FTZ R30, R30, R2.reuse ;  /* 0x000000021e1e7220 */ /* 0x080fe20000410000 */
[----:B------:R-:W-:Y:S01]  /*49f0*/  HGMMA.64x64x16.F32 R152, gdesc[UR56], R152, gsb0 ;  /* 0x00e00000389879f0 */ /* 0x000fe20008000898 */
[----:B------:R-:W-:Y:S01]  /*4a00*/  R2UR UR56, R14 ;  /* 0x000000000e3872ca */ /* 0x000fe200000e0000 */
[----:B------:R-:W-:Y:S01]  /*4a10*/  UIADD3 UR58, UR6, 0x4, URZ ;  /* 0x00000004063a7890 */ /* 0x000fe2000fffe03f */
[----:B------:R-:W-:Y:S01]  /*4a20*/  R2UR UR57, R15 ;  /* 0x000000000f3972ca */ /* 0x000fe200000e0000 */
        /* <DEDUP_REMOVED lines=64> */
[----:B------:R-:W-:Y:S01]  /*4e30*/  HGMMA.64x64x16.F32 R152, gdesc[UR56], R152, gsb0 ;  /* 0x00e00000389879f0 */ /* 0x000fe20008000898 */
[----:B------:R-:W-:Y:S01]  /*4e40*/  R2UR UR56, R12 ;  /* 0x000000000c3872ca */ /* 0x000fe200000e0000 */
[----:B------:R-:W-:Y:S01]  /*4e50*/  UIADD3 UR58, UR6, 0x6, URZ ;  /* 0x00000006063a7890 */ /* 0x000fe2000fffe03f */
[----:B------:R-:W-:Y:S01]  /*4e60*/  R2UR UR57, R13 ;  /* 0x000000000d3972ca */ /* 0x000fe200000e0000 */
[----:B------:R-:W-:Y:S01]  /*4e70*/  UMOV UR59, 0x40000040 ;  /* 0x40000040003b7882 */ /* 0x000fe20000000000 */
[----:B------:R-:W-:Y:S02]  /*4e80*/  WARPGROUP.DEPBAR.LE gsb0, 0x0 ;  /* 0x00008000000079c5 */ /* 0x000fe40000010000 */
[----:B------:R-:W-:-:S09]  /*4e90*/  WARPGROUP.ARRIVE ;  /* 0x00000000000079c5 */ /* 0x000fd20000000000 */
        /* <DEDUP_REMOVED lines=8> */
[----:B------:R-:W-:Y:S01]  /*4f20*/  UIADD3 UR58, UR6, 0x202, URZ ;  /* 0x00000202063a7890 */ /* 0x000fe2000fffe03f */
[----:B------:R-:W-:Y:S01]  /*4f30*/  UMOV UR59, 0x40000040 ;  /* 0x40000040003b7882 */ /* 0x000fe20000000000 */
[----:B------:R-:W-:Y:S01]  /*4f40*/  UMOV UR56, UR4 ;  /* 0x0000000400387c82 */ /* 0x000fe20008000000 */
[----:B------:R-:W-:Y:S01]  /*4f50*/  UMOV UR57, UR5 ;  /* 0x0000000500397c82 */ /* 0x000fe20008000000 */
[----:B------:R-:W-:Y:S02]  /*4f60*/  WARPGROUP.DEPBAR.LE gsb0, 0x0 ;  /* 0x00008000000079c5 */ /* 0x000fe40000010000 */
[----:B------:R-:W-:-:S06]  /*4f70*/  WARPGROUP.ARRIVE ;  /* 0x00000000000079c5 */ /* 0x000fcc0000000000 */
[----:B------:R-:W-:Y:S01]  /*4f80*/  HGMMA.64x64x16.F32 R152, gdesc[UR56], R152, gsb0 ;  /* 0x00e00000389879f0 */ /* 0x000fe20008000898 */
[----:B------:R-:W-:Y:S01]  /*4f90*/  R2UR UR56, R8 ;  /* 0x00000000083872ca */ /* 0x000fe200000e0000 */
[----:B------:R-:W-:Y:S01]  /*4fa0*/  UIADD3 UR58, UR6, 0x606, URZ ;  /* 0x00000606063a7890 */ /* 0x000fe2000fffe03f */
[----:B------:R-:W-:Y:S01]  /*4fb0*/  R2UR UR57, R9 ;  /* 0x00000000093972ca */ /* 0x000fe200000e0000 */
[----:B------:R-:W-:Y:S01]  /*4fc0*/  UMOV UR59, 0x40000040 ;  /* 0x40000040003b7882 */ /* 0x000fe20000000000 */
        /* <DEDUP_REMOVED lines=31> */
[----:B------:R-:W-:Y:S05]  /*51c0*/  @!P0 BRA `(.L_x_923) ;  /* 0x0000000000048947 */ /* 0x000fea0003800000 */
[----:B------:R-:W-:Y:S01]  /*51d0*/  BPT.TRAP 0x1 ;  /* 0x000000040000795c */ /* 0x000fe20000300000 */
.L_x_923:
[----:B------:R-:W-:Y:S01]  /*51e0*/  ULEA UR10, UR36, UR38, 0x3 ;  /* 0x00000026240a7291 */ /* 0x000fe2000f8e183f */
[----:B------:R-:W-:-:S04]  /*51f0*/  MOV R0, UR46 ;  /* 0x0000002e00007c02 */ /* 0x000fc80008000f00 */
[----:B------:R-:W-:-:S04]  /*5200*/  SHF.L.U32 R0, R0, 0x1f, RZ ;  /* 0x0000001f00007819 */ /* 0x000fc800000006ff */
[----:B------:R1:W2:Y:S01]  /*5210*/  SYNCS.PHASECHK.TRANS64.TRYWAIT P2, [UR10+0x30850], R0 ;  /* 0x03085000ff0075a7 */ /* 0x0002a2000804014a */
[----:B------:R-:W-:Y:S05]  /*5220*/  @!P0 BRA `(.L_x_924) ;  /* 0x0000000000048947 */ /* 0x000fea0003800000 */
[----:B------:R-:W-:Y:S01]  /*5230*/  BPT.TRAP 0x1 ;  /* 0x000000040000795c */ /* 0x000fe20000300000 */
.L_x_924:
[----:B--2---:R-:W-:Y:S05]  /*5240*/  @P2 BRA `(.L_x_925) ;  /* 0x0000000000082947 */ /* 0x004fea0003800000 */
[----:B------:R-:W2:Y:S02]  /*5250*/  SYNCS.PHASECHK.TRANS64.TRYWAIT P2, [UR10+0x30850], R0 ;  /* 0x03085000ff0075a7 */ /* 0x000ea4000804014a */
[----:B--2---:R-:W-:Y:S05]  /*5260*/  @!P2 BRA `(.L_x_926) ;  /* 0x000000c400a8a947 */ /* 0x004fea0003800000 */
.L_x_925:
[----:B------:R-:W-:Y:S01]  /*5270*/  UIADD3 UR6, UR38, 0x400, URZ ;  /* 0x0000040026067890 */ /* 0x000fe2000fffe03f */
[----:B------:R-:W-:Y:S01]  /*5280*/  WARPGROUP.ARRIVE ;  /* 0x00000000000079c5 */ /* 0x000fe20000000000 */
[----:B------:R-:W-:Y:S01]  /*5290*/  UMOV UR15, 0x40000040 ;  /* 0x40000040000f7882 */ /* 0x000fe20000000000 */
[----:B-12---:R-:W-:Y:S01]  /*52a0*/  IMAD.SHL.U32 R0, R23, 0x40, RZ ;  /* 0x0000004017007824 */ /* 0x006fe200078e00ff */
[----:B------:R-:W-:Y:S01]  /*52b0*/  USHF.R.U32.HI UR6, URZ, 0x4, UR6 ;  /* 0x000000043f067899 */ /* 0x000fe20008011606 */
[----:B------:R-:W-:Y:S01]  /*52c0*/  IMAD.U32 R2, RZ, RZ, UR39 ;  /* 0x00000027ff027e24 */ /* 0x000fe2000f8e00ff */
[----:B------:R-:W-:Y:S01]  /*52d0*/  PLOP3.LUT P2, PT, PT, PT, UP0, 0x40, 0x0 ;  /* 0x000000000000781c */ /* 0x000fe20003f4e808 */
[----:B------:R-:W-:Y:S01]  /*52e0*/  ULDC UR22, c[0x0][0x9dc] ;  /* 0x0002770000167ab9 */ /* 0x000fe20000000800 */
[----:B------:R-:W-:Y:S01]  /*52f0*/  ULOP3.LUT UR6, UR6, 0x3fff, URZ, 0xc0, !UPT ;  /* 0x00003fff06067892 */ /* 0x000fe2000f8ec03f */
[----:B------:R-:W-:Y:S01]  /*5300*/  @!P1 VIADD R2, R2, 0x30840 ;  /* 0x0003084002029836 */ /* 0x000fe20000000000 */
[----:B------:R-:W-:-:S02]  /*5310*/  ULDC UR11, c[0x0][0x9e0] ;  /* 0x00027800000b7ab9 */ /* 0x000fc40000000800 */
[----:B------:R-:W-:Y:S02]  /*5320*/  ULOP3.LUT UR6, UR6, 0x2000000, URZ, 0xfc, !UPT ;  /* 0x0200000006067892 */ /* 0x000fe4000f8efc3f */
[----:B------:R-:W-:Y:S02]  /*5330*/  @!P1 PRMT R2, RZ, 0x654, R2 ;  /* 0x00000654ff029816 */ /* 0x000fe40000000002 */
[----:B------:R-:W-:-:S07]  /*5340*/  ULEA UR6, UR36, UR6, 0xb ;  /* 0x0000000624067291 */ /* 0x000fce000f8e583f */
        /* <DEDUP_REMOVED lines=15> */
[----:B------:R-:W-:Y:S02]  /*5440*/  UMOV UR15, 0x40000040 ;  /* 0x40000040000f7882 */ /* 0x000fe40000000000 */
[----:B------:R-:W-:Y:S01]  /*5450*/  ULDC UR6, c[0x0][0x288] ;  /* 0x0000a20000067ab9 */ /* 0x000fe20000000800 */
[----:B------:R-:W-:Y:S02]  /*5460*/  WARPGROUP.DEPBAR.LE gsb0, 0x0 ;  /* 0x00008000000079c5 */ /* 0x000fe40000010000 */
[----:B------:R-:W-:-:S15]  /*5470*/  WARPGROUP.ARRIVE ;  /* 0x00000000000079c5 */ /* 0x000fde0000000000 */
[----:B------:R-:W-:-:S06]  /*5480*/  NOP ;  /* 0x0000000000007918 */ /* 0x000fcc0000000000 */
[----:B------:R-:W-:Y:S03]  /*5490*/  HGMMA.64x256x16.F32 R24, R184, gdesc[UR12].tnspB, R24, gsb0 ;  /* 0x43e0000cb8187df0 */ /* 0x000fe60008000818 */
[----:B------:R-:W-:Y:S02]  /*54a0*/  WARPGROUP.DEPBAR.LE gsb0, 0x0 ;  /* 0x00008000000079c5 */ /* 0x000fe40000010000 */
[----:B------:R-:W1:Y:S01]  /*54b0*/  LDC R185, c[0x0][0x2e0] ;  /* 0x0000b800ffb97b82 */ /* 0x000e620000000800 */
[----:B------:R-:W-:Y:S01]  /*54c0*/  IADD3 R184, -R0, 0x1, RZ ;  /* 0x0000000100b87810 */ /* 0x000fe20007ffe1ff */
[----:B------:R2:W-:Y:S04]  /*54d0*/  @!P1 SYNCS.ARRIVE.TRANS64.RED.A1T0 RZ, [R2+URZ], RZ ;  /* 0x000000ff02ff99a7 */ /* 0x0005e8000810043f */
[----:B-1----:R-:W-:-:S04]  /*54e0*/  IMAD R184, R185, UR45, R184 ;  /* 0x0000002db9b87c24 */ /* 0x002fc8000f8e02b8 */
[----:B------:R-:W-:Y:S01]  /*54f0*/  VIADD R185, R184, -UR6 ;  /* 0x80000006b8b97c36 */ /* 0x000fe20008000000 */
[----:B------:R-:W-:-:S03]  /*5500*/  ULOP3.LUT UR6, URZ, UR22, URZ, 0x33, !UPT ;  /* 0x000000163f067292 */ /* 0x000fc6000f8e333f */
[----:B------:R-:W-:-:S04]  /*5510*/  IMAD R185, R22, -0x2, R185 ;  /* 0xfffffffe16b97824 */ /* 0x000fc800078e02b9 */
[C---:B------:R-:W-:Y:S02]  /*5520*/  VIADD R188, R185.reuse, UR11 ;  /* 0x0000000bb9bc7c36 */ /* 0x040fe40008000000 */
[----:B------:R-:W-:Y:S02]  /*5530*/  VIADD R190, R185, UR6 ;  /* 0x00000006b9be7c36 */ /* 0x000fe40008000000 */
[C---:B------:R-:W-:Y:S02]  /*5540*/  IMAD.IADD R186, R6.reuse, 0x1, R188 ;  /* 0x0000000106ba7824 */ /* 0x040fe400078e02bc */
[----:B------:R-:W-:Y:S01]  /*5550*/  IMAD.IADD R187, R6, 0x1, R190 ;  /* 0x0000000106bb7824 */ /* 0x000fe200078e02be */
[----:B--2---:R-:W-:Y:S06]  /*5560*/  @P2 BRA `(.L_x_927) ;  /* 0x00000000005c2947 */ /* 0x004fec0003800000 */
[----:B------:R-:W-:Y:S01]  /*5570*/  ISETP.GT.AND P2, PT, R214, -0x1, PT ;  /* 0xffffffffd600780c */ /* 0x000fe20003f44270 */
[----:B------:R-:W-:-:S12]  /*5580*/  BSSY B0, `(.L_x_928) ;  /* 0x0000011000007945 */ /* 0x000fd80003800000 */
[----:B------:R-:W-:Y:S05]  /*5590*/  @P2 BRA `(.L_x_929) ;  /* 0x0000000000202947 */ /* 0x000fea0003800000 */
[----:B------:R-:W-:Y:S02]  /*55a0*/  MOV R2, UR47 ;  /* 0x0000002f00027c02 */ /* 0x000fe40008000f00 */
[----:B------:R-:W-:Y:S02]  /*55b0*/  LOP3.LUT R189, RZ, R214, RZ, 0x33, !PT ;  /* 0x000000d6ffbd7212 */ /* 0x000fe400078e33ff */
[----:B------:R-:W-:-:S13]  /*55c0*/  ISETP.NE.AND P2, PT, R2, 0x1, PT ;  /* 0x000000010200780c */ /* 0x000fda0003f45270 */
[----:B------:R-:W1:Y:S02]  /*55d0*/  @P2 LDC.64 R184, c[0x0][0x9e8] ;  /* 0x00027a00ffb82b82 */ /* 0x000e640000000a00 */
[----:B-1----:R-:W-:-:S05]  /*55e0*/  @P2 IMAD.HI.U32 R184, R189, R184, RZ ;  /* 0x000000b8bdb82227 */ /* 0x002fca00078e00ff */
[----:B------:R-:W-:-:S04]  /*55f0*/  @P2 SHF.R.U32.HI R189, RZ, R185, R184 ;  /* 0x000000b9ffbd2219 */ /* 0x000fc800000116b8 */
[----:B------:R-:W-:Y:S01]  /*5600*/  LOP3.LUT R189, RZ, R189, RZ, 0x33, !PT ;  /* 0x000000bdffbd7212 */ /* 0x000fe200078e33ff */
[----:B------:R-:W-:Y:S06]  /*5610*/  BRA `(.L_x_930) ;  /* 0x00000000001c7947 */ /* 0x000fec0003800000 */
.L_x_929:
[----:B------:R-:W-:-:S05]  /*5620*/  IMAD.U32 R2, RZ, RZ, UR47 ;  /* 0x0000002fff027e24 */ /* 0x000fca000f8e00ff */
[----:B------:R-:W-:-:S13]  /*5630*/  ISETP.NE.AND P2, PT, R2, 0x1, PT ;  /* 0x000000010200780c */ /* 0x000fda0003f45270 */
[----:B------:R-:W1:Y:S01]  /*5640*/  @P2 LDC.64 R184, c[0x0][0x9e8] ;  /* 0x00027a00ffb82b82 */ /* 0x000e620000000a00 */
[----:B------:R-:W-:-:S04]  /*5650*/  @P2 IMAD.IADD R189, R6, 0x1, R21 ;  /* 0x0000000106bd2824 */ /* 0x000fc800078e0215 */
[----:B-1----:R-:W-:-:S04]  /*5660*/  @P2 IMAD.HI.U32 R184, R189, R184, RZ ;  /* 0x000000b8bdb82227 */ /* 0x002fc800078e00ff */
[----:B------:R-:W-:Y:S01]  /*5670*/  IMAD.MOV.U32 R189, RZ, RZ, R214 ;  /* 0x000000ffffbd7224 */ /* 0x000fe200078e00d6 */
[----:B------:R-:W-:-:S07]  /*5680*/  @P2 SHF.R.U32.HI R189, RZ, R185, R184 ;  /* 0x000000b9ffbd2219 */ /* 0x000fce00000116b8 */
.L_x_930:
[----:B------:R-:W-:Y:S05]  /*5690*/  BSYNC B0 ;  /* 0x0000000000007941 */ /* 0x000fea0003800000 */
.L_x_928:
[----:B------:R-:W-:-:S04]  /*56a0*/  IMAD R185, R189, R2, -R0 ;  /* 0x00000002bdb97224 */ /* 0x000fc800078e0a00 */
[----:B------:R-:W-:-:S05]  /*56b0*/  IMAD R185, R22, -0x2, R185 ;  /* 0xfffffffe16b97824 */ /* 0x000fca00078e02b9 */
[----:B------:R-:W-:Y:S02]  /*56c0*/  VIADDMNMX R186, R185, R2, R186, PT ;  /* 0x00000002b9ba7246 */ /* 0x000fe400038001ba */
[----:B------:R-:W-:-:S07]  /*56d0*/  VIMNMX R187, R187, R185, !PT ;  /* 0x000000b9bbbb7248 */ /* 0x000fce0007fe0100 */
.L_x_927:
[----:B------:R-:W-:Y:S01]  /*56e0*/  ISETP.GT.AND P2, PT, R23, -0x1, PT ;  /* 0xffffffff1700780c */ /* 0x000fe20003f44270 */
[----:B------:R-:W-:-:S03]  /*56f0*/  IMAD.IADD R184, R5, 0x1, R188 ;  /* 0x0000000105b87824 */ /* 0x000fc600078e02bc */
[C---:B------:R-:W-:Y:S02]  /*5700*/  ISETP.GT.AND P5, PT, R187.reuse, RZ, P2 ;  /* 0x000000ffbb00720c */ /* 0x040fe400017a4270 */
[C---:B------:R-:W-:Y:S02]  /*5710*/  ISETP.GT.AND P4, PT, R187.reuse, 0x1, P2 ;  /* 0x00000001bb00780c */ /* 0x040fe40001784270 */
[----:B------:R-:W-:Y:S02]  /*5720*/  ISETP.LT.OR P5, PT, R186, 0x1, P5 ;  /* 0x00000001ba00780c */ /* 0x000fe40002fa1670 */
[C---:B------:R-:W-:Y:S02]  /*5730*/  ISETP.GT.AND P6, PT, R187.reuse, 0x8, P2 ;  /* 0x00000008bb00780c */ /* 0x040fe400017c4270 */
[----:B------:R-:W-:Y:S02]  /*5740*/  FSEL R185, R152, -INF , !P5 ;  /* 0xff80000098b97808 */ /* 0x000fe40006800000 */
[----:B------:R-:W-:-:S02]  /*5750*/  ISETP.GT.AND P5, PT, R187, 0x10, P2 ;  /* 0x00000010bb00780c */ /* 0x000fc400017a4270 */
[C---:B------:R-:W-:Y:S02]  /*5760*/  ISETP.GT.AND P3, PT, R187.reuse, 0x9, P2 ;  /* 0x00000009bb00780c */ /* 0x040fe40001764270 */
[C---:B------:R-:W-:Y:S02]  /*5770*/  ISETP.LT.OR P5, PT, R186.reuse, 0x11, P5 ;  /* 0x00000011ba00780c */ /* 0x040fe40002fa1670 */
[----:B------:R-:W-:Y:S02]  /*5780*/  ISETP.LT.OR P4, PT, R186, 0x2, P4 ;  /* 0x00000002ba00780c */ /* 0x000fe40002781670 */
[----:B------:R-:W-:Y:S02]  /*5790*/  FSEL R160, R160, -INF , !P5 ;  /* 0xff800000a0a07808 */ /* 0x000fe40006800000 */
[----:B------:R-:W-:Y:S02]  /*57a0*/  ISETP.GT.AND P5, PT, R187, 0x20, P2 ;  /* 0x00000020bb00780c */ /* 0x000fe400017a4270 */
[----:B------:R-:W-:-:S02]  /*57b0*/  ISETP.LT.OR P6, PT, R186, 0x9, P6 ;  /* 0x00000009ba00780c */ /* 0x000fc400037c1670 */
[C---:B------:R-:W-:Y:S02]  /*57c0*/  ISETP.LT.OR P3, PT, R186.reuse, 0xa, P3 ;  /* 0x0000000aba00780c */ /* 0x040fe40001f61670 */
[----:B------:R-:W-:Y:S02]  /*57d0*/  ISETP.LT.OR P5, PT, R186, 0x21, P5 ;  /* 0x00000021ba00780c */ /* 0x000fe40002fa1670 */
[----:B------:R-:W-:Y:S02]  /*57e0*/  FSEL R2, R153, -INF , !P4 ;  /* 0xff80000099027808 */ /* 0x000fe40006000000 */
[----:B------:R-:W-:Y:S02]  /*57f0*/  FSEL R156, R156, -INF , !P6 ;  /* 0xff8000009c9c7808 */ /* 0x000fe40007000000 */
[----:B------:R-:W-:Y:S02]  /*5800*/  FSEL R157, R157, -INF , !P3 ;  /* 0xff8000009d9d7808 */ /* 0x000fe40005800000 */
[----:B------:R-:W-:-:S02]  /*5810*/  ISETP.GT.AND P4, PT, R187, 0x11, P2 ;  /* 0x00000011bb00780c */ /* 0x000fc40001784270 */
[C---:B------:R-:W-:Y:S02]  /*5820*/  ISETP.GT.AND P6, PT, R187.reuse, 0x18, P2 ;  /* 0x00000018bb00780c */ /* 0x040fe400017c4270 */
[C---:B------:R-:W-:Y:S02]  /*5830*/  ISETP.GT.AND P3, PT, R187.reuse, 0x19, P2 ;  /* 0x00000019bb00780c */ /* 0x040fe40001764270 */
[----:B------:R-:W-:Y:S02]  /*5840*/  FSEL R168, R168, -INF , !P5 ;  /* 0xff800000a8a87808 */ /* 0x000fe40006800000 */
[----:B------:R-:W-:Y:S02]  /*5850*/  ISETP.GT.AND P5, PT, R187, 0x30, P2 ;  /* 0x00000030bb00780c */ /* 0x000fe400017a4270 */
[C---:B------:R-:W-:Y:S02]  /*5860*/  ISETP.LT.OR P4, PT, R186.reuse, 0x12, P4 ;  /* 0x00000012ba00780c */ /* 0x040fe40002781670 */
        /* <DEDUP_REMOVED lines=8> */
[----:B------:R-:W-:Y:S02]  /*58f0*/  ISETP.GT.AND P3, PT, R187, 0x29, P2 ;  /* 0x00000029bb00780c */ /* 0x000fe40001764270 */
[----:B------:R-:W-:Y:S02]  /*5900*/  FSEL R176, R176, -INF , !P5 ;  /* 0xff800000b0b07808 */ /* 0x000fe40006800000 */
[----:B------:R-:W-:Y:S02]  /*5910*/  PLOP3.LUT P5, PT, PT, PT, UP0, 0x40, 0x0 ;  /* 0x000000000000781c */ /* 0x000fe40003fae808 */
[C---:B------:R-:W-:Y:S02]  /*5920*/  ISETP.LT.OR P4, PT, R186.reuse, 0x22, P4 ;  /* 0x00000022ba00780c */ /* 0x040fe40002781670 */
[----:B------:R-:W-:-:S02]  /*5930*/  ISETP.LT.OR P6, PT, R186, 0x29, P6 ;  /* 0x00000029ba00780c */ /* 0x000fc400037c1670 */
[----:B------:R-:W-:Y:S02]  /*5940*/  ISETP.LT.OR P3, PT, R186, 0x2a, P3 ;  /* 0x0000002aba00780c */ /* 0x000fe40001f61670 */
[----:B------:R-:W-:Y:S02]  /*5950*/  FSEL R169, R169, -INF , !P4 ;  /* 0xff800000a9a97808 */ /* 0x000fe40006000000 */
[----:B------:R-:W-:Y:S02]  /*5960*/  FSEL R172, R172, -INF , !P6 ;  /* 0xff800000acac7808 */ /* 0x000fe40007000000 */
[----:B------:R-:W-:Y:S02]  /*5970*/  FSEL R173, R173, -INF , !P3 ;  /* 0xff800000adad7808 */ /* 0x000fe40005800000 */
[C---:B------:R-:W-:Y:S02]  /*5980*/  ISETP.GT.AND P4, PT, R187.reuse, 0x31, P2 ;  /* 0x00000031bb00780c */ /* 0x040fe40001784270 */
[----:B------:R-:W-:-:S02]  /*5990*/  ISETP.GT.AND P6, PT, R187, 0x38, P2 ;  /* 0x00000038bb00780c */ /* 0x000fc400017c4270 */
[----:B------:R-:W-:Y:S02]  /*59a0*/  ISETP.GT.AND P3, PT, R187, 0x39, P2 ;  /* 0x00000039bb00780c */ /* 0x000fe40001764270 */
[C---:B------:R-:W-:Y:S02]  /*59b0*/  ISETP.LT.OR P4, PT, R186.reuse, 0x32, P4 ;  /* 0x00000032ba00780c */ /* 0x040fe40002781670 */
[C---:B------:R-:W-:Y:S02]  /*59c0*/  ISETP.LT.OR P6, PT, R186.reuse, 0x39, P6 ;  /* 0x00000039ba00780c */ /* 0x040fe400037c1670 */
[----:B------:R-:W-:Y:S01]  /*59d0*/  ISETP.LT.OR P3, PT, R186, 0x3a, P3 ;  /* 0x0000003aba00780c */ /* 0x000fe20001f61670 */
[----:B------:R-:W-:Y:S01]  /*59e0*/  IMAD.IADD R186, R5, 0x1, R190 ;  /* 0x0000000105ba7824 */ /* 0x000fe200078e02be */
[----:B------:R-:W-:Y:S02]  /*59f0*/  FSEL R177, R177, -INF , !P4 ;  /* 0xff800000b1b17808 */ /* 0x000fe40006000000 */
[----:B------:R-:W-:-:S02]  /*5a00*/  FSEL R180, R180, -INF , !P6 ;  /* 0xff800000b4b47808 */ /* 0x000fc40007000000 */
[----:B------:R-:W-:Y:S01]  /*5a10*/  FSEL R181, R181, -INF , !P3 ;  /* 0xff800000b5b57808 */ /* 0x000fe20005800000 */
[----:B------:R-:W-:Y:S06]  /*5a20*/  @P5 BRA `(.L_x_931) ;  /* 0x0000000000585947 */ /* 0x000fec0003800000 */
[----:B------:R-:W-:Y:S01]  /*5a30*/  IMAD.IADD R187, R5, 0x1, R21 ;  /* 0x0000000105bb7824 */ /* 0x000fe200078e0215 */
[----:B------:R-:W-:Y:S04]  /*5a40*/  BSSY B0, `(.L_x_932) ;  /* 0x0000010000007945 */ /* 0x000fe80003800000 */
[----:B------:R-:W-:-:S13]  /*5a50*/  ISETP.GT.AND P3, PT, R187, -0x1, PT ;  /* 0xffffffffbb00780c */ /* 0x000fda0003f64270 */
[----:B------:R-:W-:Y:S05]  /*5a60*/  @P3 BRA `(.L_x_933) ;  /* 0x0000000000203947 */ /* 0x000fea0003800000 */
[----:B------:R-:W-:Y:S01]  /*5a70*/  IMAD.U32 R188, RZ, RZ, UR47 ;  /* 0x0000002fffbc7e24 */ /* 0x000fe2000f8e00ff */
[----:B------:R-:W-:-:S04]  /*5a80*/  LOP3.LUT R187, RZ, R187, RZ, 0x33, !PT ;  /* 0x000000bbffbb7212 */ /* 0x000fc800078e33ff */
[----:B------:R-:W-:-:S13]  /*5a90*/  ISETP.NE.AND P3, PT, R188, 0x1, PT ;  /* 0x00000001bc00780c */ /* 0x000fda0003f65270 */
[----:B------:R-:W1:Y:S02]  /*5aa0*/  @P3 LDC.64 R152, c[0x0][0x9e8] ;  /* 0x00027a00ff983b82 */ /* 0x000e640000000a00 */
[----:B-1----:R-:W-:-:S05]  /*5ab0*/  @P3 IMAD.HI.U32 R152, R187, R152, RZ ;  /* 0x00000098bb983227 */ /* 0x002fca00078e00ff */
[----:B------:R-:W-:-:S04]  /*5ac0*/  @P3 SHF.R.U32.HI R187, RZ, R153, R152 ;  /* 0x00000099ffbb3219 */ /* 0x000fc80000011698 */
[----:B------:R-:W-:Y:S01]  /*5ad0*/  LOP3.LUT R187, RZ, R187, RZ, 0x33, !PT ;  /* 0x000000bbffbb7212 */ /* 0x000fe200078e33ff */
[----:B------:R-:W-:Y:S06]  /*5ae0*/  BRA `(.L_x_934) ;  /* 0x0000000000147947 */ /* 0x000fec0003800000 */
.L_x_933:
[----:B------:R-:W-:-:S05]  /*5af0*/  IMAD.U32 R188, RZ, RZ, UR47 ;  /* 0x0000002fffbc7e24 */ /* 0x000fca000f8e00ff */
[----:B------:R-:W-:-:S13]  /*5b00*/  ISETP.NE.AND P3, PT, R188, 0x1, PT ;  /* 0x00000001bc00780c */ /* 0x000fda0003f65270 */
[----:B------:R-:W1:Y:S02]  /*5b10*/  @P3 LDC.64 R152, c[0x0][0x9e8] ;  /* 0x00027a00ff983b82 */ /* 0x000e640000000a00 */
[----:B-1----:R-:W-:-:S05]  /*5b20*/  @P3 IMAD.HI.U32 R152, R187, R152, RZ ;  /* 0x00000098bb983227 */ /* 0x002fca00078e00ff */
[----:B------:R-:W-:-:S07]  /*5b30*/  @P3 SHF.R.U32.HI R187, RZ, R153, R152 ;  /* 0x00000099ffbb3219 */ /* 0x000fce0000011698 */
.L_x_934:
[----:B------:R-:W-:Y:S05]  /*5b40*/  BSYNC B0 ;  /* 0x0000000000007941 */ /* 0x000fea0003800000 */
.L_x_932:
[----:B------:R-:W-:-:S04]  /*5b50*/  IMAD R187, R187, R188, -R0 ;  /* 0x000000bcbbbb7224 */ /* 0x000fc800078e0a00 */
[----:B------:R-:W-:-:S05]  /*5b60*/  IMAD R187, R22, -0x2, R187 ;  /* 0xfffffffe16bb7824 */ /* 0x000fca00078e02bb */
[----:B------:R-:W-:Y:S02]  /*5b70*/  VIADDMNMX R184, R187, R188, R184, PT ;  /* 0x000000bcbbb87246 */ /* 0x000fe400038001b8 */
[----:B------:R-:W-:-:S07]  /*5b80*/  VIMNMX R186, R186, R187, !PT ;  /* 0x000000bbbaba7248 */ /* 0x000fce0007fe0100 */
.L_x_931:
[----:B------:R-:W-:Y:S01]  /*5b90*/  FMNMX.FTZ R153, R185, R4, !PT ;  /* 0x00000004b9997209 */ /* 0x000fe20007810000 */
[----:B------:R-:W-:Y:S01]  /*5ba0*/  ULDC UR6, c[0x0][0x988] ;  /* 0x0002620000067ab9 */ /* 0x000fe20000000800 */
[----:B------:R-:W-:Y:S01]  /*5bb0*/  ISETP.GT.AND P4, PT, R186, RZ, P2 ;  /* 0x000000ffba00720c */ /* 0x000fe20001784270 */
[----:B------:R-:W-:Y:S01]  /*5bc0*/  UMOV UR46, UR40 ;  /* 0x00000028002e7c82 */ /* 0x000fe20008000000 */
[----:B------:R-:W-:Y:S01]  /*5bd0*/  FMNMX.FTZ R153, R2, R153, !PT ;  /* 0x0000009902997209 */ /* 0x000fe20007810000 */
[----:B------:R-:W-:Y:S01]  /*5be0*/  UMOV UR36, UR7 ;  /* 0x0000000700247c82 */ /* 0x000fe20008000000 */
[----:B------:R-:W-:Y:S02]  /*5bf0*/  ISETP.GT.AND P3, PT, R186, 0x1, P2 ;  /* 0x00000001ba00780c */ /* 0x000fe40001764270 */
[----:B------:R-:W-:Y:S02]  /*5c00*/  FMNMX.FTZ R0, R156, R153, !PT ;  /* 0x000000999c007209 */ /* 0x000fe40007810000 */
[----:B------:R-:W-:-:S02]  /*5c10*/  ISETP.LT.OR P4, PT, R184, 0x1, P4 ;  /* 0x00000001b800780c */ /* 0x000fc40002781670 */
[----:B------:R-:W-:Y:S02]  /*5c20*/  FMNMX.FTZ R153, R157, R0, !PT ;  /* 0x000000009d997209 */ /* 0x000fe40007810000 */
[----:B------:R-:W-:Y:S02]  /*5c30*/  ISETP.GT.AND P5, PT, R186, 0x8, P2 ;  /* 0x00000008ba00780c */ /* 0x000fe400017a4270 */
[----:B------:R-:W-:Y:S02]  /*5c40*/  FMNMX.FTZ R0, R160, R153, !PT ;  /* 0x00000099a0007209 */ /* 0x000fe40007810000 */
[----:B------:R-:W-:Y:S02]  /*5c50*/  ISETP.LT.OR P3, PT, R184, 0x2, P3 ;  /* 0x00000002b800780c */ /* 0x000fe40001f61670 */
[----:B------:R-:W-:Y:S02]  /*5c60*/  FMNMX.FTZ R153, R161, R0, !PT ;  /* 0x00000000a1997209 */ /* 0x000fe40007810000 */
[----:B------:R-:W-:-:S02]  /*5c70*/  FSEL R154, R154, -INF , !P4 ;  /* 0xff8000009a9a7808 */ /* 0x000fc40006000000 */
        /* <DEDUP_REMOVED lines=15> */
[----:B------:R-:W-:Y:S02]  /*5d70*/  FSEL R159, R159, -INF , !P6 ;  /* 0xff8000009f9f7808 */ /* 0x000fe40007000000 */
[----:B------:R-:W-:Y:S02]  /*5d80*/  FMNMX.FTZ R0, R180, R153, !PT ;  /* 0x00000099b4007209 */ /* 0x000fe40007810000 */
[----:B------:R-:W-:-:S02]  /*5d90*/  ISETP.LT.OR P3, PT, R184, 0x11, P3 ;  /* 0x00000011b800780c */ /* 0x000fc40001f61670 */
[----:B------:R-:W-:Y:S02]  /*5da0*/  FMNMX.FTZ R0, R181, R0, !PT ;  /* 0x00000000b5007209 */ /* 0x000fe40007810000 */
[C---:B------:R-:W-:Y:S02]  /*5db0*/  ISETP.GT.AND P4, PT, R186.reuse, 0x19, P2 ;  /* 0x00000019ba00780c */ /* 0x040fe40001784270 */
[----:B------:R-:W-:Y:S01]  /*5dc0*/  ISETP.GT.AND P6, PT, R186, 0x18, P2 ;  /* 0x00000018ba00780c */ /* 0x000fe200017c4270 */
[----:B------:R-:W1:Y:S01]  /*5dd0*/  SHFL.BFLY PT, R153, R0, 0x2, 0x1f ;  /* 0x0c401f0000997f89 */ /* 0x000e6200000e0000 */
[----:B------:R-:W-:Y:S02]  /*5de0*/  ISETP.LT.OR P5, PT, R184, 0x12, P5 ;  /* 0x00000012b800780c */ /* 0x000fe40002fa1670 */
[----:B------:R-:W-:Y:S02]  /*5df0*/  FSEL R162, R162, -INF , !P3 ;  /* 0xff800000a2a27808 */ /* 0x000fe40005800000 */
[----:B------:R-:W-:-:S02]  /*5e00*/  ISETP.LT.OR P4, PT, R184, 0x1a, P4 ;  /* 0x0000001ab800780c */ /* 0x000fc40002781670 */
[----:B------:R-:W-:Y:S02]  /*5e10*/  ISETP.LT.OR P6, PT, R184, 0x19, P6 ;  /* 0x00000019b800780c */ /* 0x000fe400037c1670 */
[----:B------:R-:W-:Y:S02]  /*5e20*/  FSEL R163, R163, -INF , !P5 ;  /* 0xff800000a3a37808 */ /* 0x000fe40006800000 */
[----:B------:R-:W-:Y:S02]  /*5e30*/  FSEL R167, R167, -INF , !P4 ;  /* 0xff800000a7a77808 */ /* 0x000fe40006000000 */
[----:B------:R-:W-:Y:S02]  /*5e40*/  ISETP.GT.AND P3, PT, R186, 0x20, P2 ;  /* 0x00000020ba00780c */ /* 0x000fe40001764270 */
[----:B------:R-:W-:Y:S02]  /*5e50*/  FSEL R166, R166, -INF , !P6 ;  /* 0xff800000a6a67808 */ /* 0x000fe40007000000 */
[----:B------:R-:W-:-:S02]  /*5e60*/  ISETP.GT.AND P5, PT, R186, 0x21, P2 ;  /* 0x00000021ba00780c */ /* 0x000fc400017a4270 */
[----:B------:R-:W-:Y:S02]  /*5e70*/  ISETP.LT.OR P3, PT, R184, 0x21, P3 ;  /* 0x00000021b800780c */ /* 0x000fe40001f61670 */
[----:B------:R-:W-:Y:S02]  /*5e80*/  ISETP.GT.AND P6, PT, R186, 0x28, P2 ;  /* 0x00000028ba00780c */ /* 0x000fe400017c4270 */
[----:B------:R-:W-:Y:S02]  /*5e90*/  ISETP.LT.OR P5, PT, R184, 0x22, P5 ;  /* 0x00000022b800780c */ /* 0x000fe40002fa1670 */
[----:B-1----:R-:W-:Y:S02]  /*5ea0*/  FMNMX.FTZ R153, R0, R153, !PT ;  /* 0x0000009900997209 */ /* 0x002fe40007810000 */
[----:B------:R-:W-:Y:S02]  /*5eb0*/  FMNMX.FTZ R0, R154, R3, !PT ;  /* 0x000000039a007209 */ /* 0x000fe40007810000 */
[----:B------:R-:W-:Y:S01]  /*5ec0*/  FSEL R170, R170, -INF , !P3 ;  /* 0xff800000aaaa7808 */ /* 0x000fe20005800000 */
[----:B------:R-:W1:Y:S01]  /*5ed0*/  SHFL.BFLY PT, R152, R153, 0x1, 0x1f ;  /* 0x0c201f0099987f89 */ /* 0x000e6200000e0000 */
[----:B------:R-:W-:-:S02]  /*5ee0*/  ISETP.GT.AND P3, PT, R186, 0x29, P2 ;  /* 0x00000029ba00780c */ /* 0x000fc40001764270 */
[----:B------:R-:W-:Y:S02]  /*5ef0*/  FSEL R171, R171, -INF , !P5 ;  /* 0xff800000abab7808 */ /* 0x000fe40006800000 */
[----:B------:R-:W-:Y:S02]  /*5f00*/  ISETP.LT.OR P6, PT, R184, 0x29, P6 ;  /* 0x00000029b800780c */ /* 0x000fe400037c1670 */
[----:B------:R-:W-:Y:S02]  /*5f10*/  ISETP.GT.AND P5, PT, R186, 0x30, P2 ;  /* 0x00000030ba00780c */ /* 0x000fe400017a4270 */
[----:B------:R-:W-:Y:S02]  /*5f20*/  ISETP.LT.OR P3, PT, R184, 0x2a, P3 ;  /* 0x0000002ab800780c */ /* 0x000fe40001f61670 */
[----:B------:R-:W-:Y:S02]  /*5f30*/  FSEL R174, R174, -INF , !P6 ;  /* 0xff800000aeae7808 */ /* 0x000fe40007000000 */
[----:B------:R-:W-:-:S02]  /*5f40*/  ISETP.GT.AND P6, PT, R186, 0x31, P2 ;  /* 0x00000031ba00780c */ /* 0x000fc400017c4270 */
[----:B------:R-:W-:Y:S02]  /*5f50*/  FSEL R175, R175, -INF , !P3 ;  /* 0xff800000afaf7808 */ /* 0x000fe40005800000 */
[----:B------:R-:W-:Y:S02]  /*5f60*/  ISETP.LT.OR P5, PT, R184, 0x31, P5 ;  /* 0x00000031b800780c */ /* 0x000fe40002fa1670 */
[----:B------:R-:W-:Y:S02]  /*5f70*/  ISETP.GT.AND P3, PT, R186, 0x38, P2 ;  /* 0x00000038ba00780c */ /* 0x000fe40001764270 */
[----:B------:R-:W-:Y:S02]  /*5f80*/  ISETP.LT.OR P6, PT, R184, 0x32, P6 ;  /* 0x00000032b800780c */ /* 0x000fe400037c1670 */
[----:B------:R-:W-:Y:S02]  /*5f90*/  FSEL R178, R178, -INF , !P5 ;  /* 0xff800000b2b27808 */ /* 0x000fe40006800000 */
[----:B-1----:R-:W-:-:S02]  /*5fa0*/  FMNMX.FTZ R152, R153, R152, !PT ;  /* 0x0000009899987209 */ /* 0x002fc40007810000 */
[----:B------:R-:W-:Y:S02]  /*5fb0*/  FMNMX.FTZ R153, R155, R0, !PT ;  /* 0x000000009b997209 */ /* 0x000fe40007810000 */
[C---:B------:R-:W-:Y:S01]  /*5fc0*/  FSETP.NEU.FTZ.AND P4, PT, R152.reuse, -INF , PT ;  /* 0xff8000009800780b */ /* 0x040fe20003f9d000 */
[----:B------:R-:W-:Y:S01]  /*5fd0*/  FMUL.FTZ R187, R152, UR6 ;  /* 0x0000000698bb7c20 */ /* 0x000fe20008410000 */
[----:B------:R-:W-:Y:S02]  /*5fe0*/  FMNMX.FTZ R0, R158, R153, !PT ;  /* 0x000000999e007209 */ /* 0x000fe40007810000 */
[----:B------:R-:W-:Y:S02]  /*5ff0*/  ISETP.GT.AND P2, PT, R186, 0x39, P2 ;  /* 0x00000039ba00780c */ /* 0x000fe40001744270 */
[----:B------:R-:W-:Y:S02]  /*6000*/  FMNMX.FTZ R153, R159, R0, !PT ;  /* 0x000000009f997209 */ /* 0x000fe40007810000 */
[----:B------:R-:W-:-:S02]  /*6010*/  ISETP.LT.OR P3, PT, R184, 0x39, P3 ;  /* 0x00000039b800780c */ /* 0x000fc40001f61670 */
[----:B------:R-:W-:Y:S02]  /*6020*/  FMNMX.FTZ R0, R162, R153, !PT ;  /* 0x00000099a2007209 */ /* 0x000fe40007810000 */
[----:B------:R-:W-:Y:S02]  /*6030*/  FSEL R179, R179, -INF , !P6 ;  /* 0xff800000b3b37808 */ /* 0x000fe40007000000 */
[----:B------:R-:W-:Y:S02]  /*6040*/  FMNMX.FTZ R153, R163, R0, !PT ;  /* 0x00000000a3997209 */ /* 0x000fe40007810000 */
[----:B------:R-:W-:Y:S02]  /*6050*/  FSEL R0, R187, RZ, P4 ;  /* 0x000000ffbb007208 */ /* 0x000fe40002000000 */
[----:B------:R-:W-:Y:S02]  /*6060*/  FMNMX.FTZ R188, R166, R153, !PT ;  /* 0x00000099a6bc7209 */ /* 0x000fe40007810000 */
[----:B------:R-:W-:Y:S01]  /*6070*/  ISETP.LT.OR P2, PT, R184, 0x3a, P2 ;  /* 0x0000003ab800780c */ /* 0x000fe20001741670 */
[--C-:B------:R-:W-:Y:S01]  /*6080*/  FFMA.FTZ R153, R185, UR6, -R0.reuse ;  /* 0x00000006b9997c23 */ /* 0x100fe20008010800 */
[----:B------:R-:W-:Y:S01]  /*6090*/  FMNMX.FTZ R185, R167, R188, !PT ;  /* 0x000000bca7b97209 */ /* 0x000fe20007810000 */
[--C-:B------:R-:W-:Y:S01]  /*60a0*/  FFMA.FTZ R196, R2, UR6, -R0.reuse ;  /* 0x0000000602c47c23 */ /* 0x100fe20008010800 */
[----:B------:R-:W-:Y:S01]  /*60b0*/  FSEL R182, R182, -INF , !P3 ;  /* 0xff800000b6b67808 */ /* 0x000fe20005800000 */
[--C-:B------:R-:W-:Y:S01]  /*60c0*/  FFMA.FTZ R198, R156, UR6, -R0.reuse ;  /* 0x000000069cc67c23 */ /* 0x100fe20008010800 */
[----:B------:R-:W-:Y:S01]  /*60d0*/  FMNMX.FTZ R188, R170, R185, !PT ;  /* 0x000000b9aabc7209 */ /* 0x000fe20007810000 */
[--C-:B------:R-:W-:Y:S01]  /*60e0*/  FFMA.FTZ R192, R160, UR6, -R0.reuse ;  /* 0x00000006a0c07c23 */ /* 0x100fe20008010800 */
[----:B------:R-:W-:Y:S01]  /*60f0*/  FSEL R183, R183, -INF , !P2 ;  /* 0xff800000b7b77808 */ /* 0x000fe20005000000 */
[--C-:B------:R-:W-:Y:S01]  /*6100*/  FFMA.FTZ R157, R157, UR6, -R0.reuse ;  /* 0x000000069d9d7c23 */ /* 0x100fe20008010800 */
[----:B------:R-:W-:Y:S01]  /*6110*/  FMNMX.FTZ R185, R171, R188, !PT ;  /* 0x000000bcabb97209 */ /* 0x000fe20007810000 */
[--C-:B------:R-:W-:Y:S01]  /*6120*/  FFMA.FTZ R161, R161, UR6, -R0.reuse ;  /* 0x00000006a1a17c23 */ /* 0x100fe20008010800 */
[----:B------:R-:W-:Y:S01]  /*6130*/  FSEL R187, R152, RZ, P4 ;  /* 0x000000ff98bb7208 */ /* 0x000fe20002000000 */
[--C-:B------:R-:W-:Y:S01]  /*6140*/  FFMA.FTZ R194, R164, UR6, -R0.reuse ;  /* 0x00000006a4c27c23 */ /* 0x100fe20008010800 */
[----:B------:R-:W-:Y:S01]  /*6150*/  FMNMX.FTZ R2, R174, R185, !PT ;  /* 0x000000b9ae027209 */ /* 0x000fe20007810000 */
[--C-:B------:R-:W-:Y:S01]  /*6160*/  FFMA.FTZ R165, R165, UR6, -R0.reuse ;  /* 0x00000006a5a57c23 */ /* 0x100fe20008010800 */
[----:B------:R-:W-:Y:S01]  /*6170*/  FFMA.FTZ R188, R168, UR6, -R0 ;  /* 0x00000006a8bc7c23 */ /* 0x000fe20008010800 */
[----:B------:R-:W-:Y:S01]  /*6180*/  FADD.FTZ R187, -R187, R4 ;  /* 0x00000004bbbb7221 */ /* 0x000fe20000010100 */
[----:B------:R-:W-:Y:S01]  /*6190*/  FMNMX.FTZ R185, R175, R2, !PT ;  /* 0x00000002afb97209 */ /* 0x000fe20007810000 */
[--C-:B------:R-:W-:Y:S01]  /*61a0*/  FFMA.FTZ R169, R169, UR6, -R0.reuse ;  /* 0x00000006a9a97c23 */ /* 0x100fe20008010800 */
[--C-:B------:R-:W-:Y:S01]  /*61b0*/  FFMA.FTZ R190, R172, UR6, -R0.reuse ;  /* 0x00000006acbe7c23 */ /* 0x100fe20008010800 */
[----:B------:R-:W-:Y:S01]  /*61c0*/  FMUL.FTZ R187, R187, UR6 ;  /* 0x00000006bbbb7c20 */ /* 0x000fe20008410000 */
[----:B------:R-:W-:Y:S01]  /*61d0*/  FMNMX.FTZ R2, R178, R185, !PT ;  /* 0x000000b9b2027209 */ /* 0x000fe20007810000 */
[--C-:B------:R-:W-:Y:S01]  /*61e0*/  FFMA.FTZ R173, R173, UR6, -R0.reuse ;  /* 0x00000006adad7c23 */ /* 0x100fe20008010800 */
[--C-:B------:R-:W-:Y:S01]  /*61f0*/  FFMA.FTZ R184, R176, UR6, -R0.reuse ;  /* 0x00000006b0b87c23 */ /* 0x100fe20008010800 */
[--C-:B------:R-:W-:Y:S01]  /*6200*/  FFMA.FTZ R177, R177, UR6, -R0.reuse ;  /* 0x00000006b1b17c23 */ /* 0x100fe20008010800 */
[----:B------:R-:W-:Y:S01]  /*6210*/  FMNMX.FTZ R185, R179, R2, !PT ;  /* 0x00000002b3b97209 */ /* 0x000fe20007810000 */
[--C-:B------:R-:W-:Y:S01]  /*6220*/  FFMA.FTZ R186, R180, UR6, -R0.reuse ;  /* 0x00000006b4ba7c23 */ /* 0x100fe20008010800 */
[----:B------:R-:W-:Y:S01]  /*6230*/  FFMA.FTZ R181, R181, UR6, -R0 ;  /* 0x00000006b5b57c23 */ /* 0x000fe20008010800 */
[----:B------:R-:W-:Y:S01]  /*6240*/  MUFU.EX2 R153, R153 ;  /* 0x0000009900997308 */ /* 0x000fe20000000800 */
[----:B------:R-:W-:-:S04]  /*6250*/  FMNMX.FTZ R2, R182, R185, !PT ;  /* 0x000000b9b6027209 */ /* 0x000fc80007810000 */
[----:B------:R-:W-:-:S03]  /*6260*/  FMNMX.FTZ R2, R183, R2, !PT ;  /* 0x00000002b7027209 */ /* 0x000fc60007810000 */
[----:B------:R-:W1:Y:S02]  /*6270*/  MUFU.EX2 R0, R187 ;  /* 0x000000bb00007308 */ /* 0x000e640000000800 */
[----:B------:R-:W2:Y:S06]  /*6280*/  SHFL.BFLY PT, R185, R2, 0x2, 0x1f ;  /* 0x0c401f0002b97f89 */ /* 0x000eac00000e0000 */
[----:B------:R-:W3:Y:S08]  /*6290*/  MUFU.EX2 R196, R196 ;  /* 0x000000c400c47308 */ /* 0x000ef00000000800 */
[----:B------:R-:W4:Y:S08]  /*62a0*/  MUFU.EX2 R198, R198 ;  /* 0x000000c600c67308 */ /* 0x000f300000000800 */
[----:B------:R-:W5:Y:S01]  /*62b0*/  MUFU.EX2 R157, R157 ;  /* 0x0000009d009d7308 */ /* 0x000f620000000800 */
[----:B--2---:R-:W-:-:S05]  /*62c0*/  FMNMX.FTZ R185, R2, R185, !PT ;  /* 0x000000b902b97209 */ /* 0x004fca0007810000 */
[----:B------:R-:W2:Y:S02]  /*62d0*/  SHFL.BFLY PT, R156, R185, 0x1, 0x1f ;  /* 0x0c201f00b99c7f89 */ /* 0x000ea400000e0000 */
[----:B------:R-:W5:Y:S08]  /*62e0*/  MUFU.EX2 R192, R192 ;  /* 0x000000c000c07308 */ /* 0x000f700000000800 */
[----:B------:R-:W5:Y:S08]  /*62f0*/  MUFU.EX2 R161, R161 ;  /* 0x000000a100a17308 */ /* 0x000f700000000800 */
[----:B------:R-:W-:Y:S01]  /*6300*/  MUFU.EX2 R194, R194 ;  /* 0x000000c200c27308 */ /* 0x000fe20000000800 */
[----:B--2---:R-:W-:-:S07]  /*6310*/  FMNMX.FTZ R156, R185, R156, !PT ;  /* 0x0000009cb99c7209 */ /* 0x004fce0007810000 */
[----:B------:R-:W-:Y:S01]  /*6320*/  MUFU.EX2 R165, R165 ;  /* 0x000000a500a57308 */ /* 0x000fe20000000800 */
[C---:B------:R-:W-:Y:S01]  /*6330*/  FSETP.NEU.FTZ.AND P2, PT, R156.reuse, -INF , PT ;  /* 0xff8000009c00780b */ /* 0x040fe20003f5d000 */
[----:B------:R-:W-:-:S03]  /*6340*/  FMUL.FTZ R160, R156, UR6 ;  /* 0x000000069ca07c20 */ /* 0x000fc60008410000 */
[----:B------:R-:W-:-:S03]  /*6350*/  FSEL R2, R156, RZ, P2 ;  /* 0x000000ff9c027208 */ /* 0x000fc60001000000 */
[----:B------:R-:W-:Y:S01]  /*6360*/  MUFU.EX2 R188, R188 ;  /* 0x000000bc00bc7308 */ /* 0x000fe20000000800 */
[----:B------:R-:W-:Y:S02]  /*6370*/  FSEL R160, R160, RZ, P2 ;  /* 0x000000ffa0a07208 */ /* 0x000fe40001000000 */
[----:B------:R-:W-:Y:S01]  /*6380*/  ISETP.GT.AND P2, PT, R23, UR41, PT ;  /* 0x0000002917007c0c */ /* 0x000fe2000bf44270 */
[----:B------:R-:W-:Y:S01]  /*6390*/  FADD.FTZ R2, -R2, R3 ;  /* 0x0000000302027221 */ /* 0x000fe20000010100 */
[----:B-1----:R-:W-:Y:S01]  /*63a0*/  FFMA.FTZ R3, R0, R20, R153 ;  /* 0x0000001400037223 */ /* 0x002fe20000010099 */
[--C-:B------:R-:W-:Y:S01]  /*63b0*/  FFMA.FTZ R197, R154, UR6, -R160.reuse ;  /* 0x000000069ac57c23 */ /* 0x100fe200080108a0 */
[--C-:B------:R-:W-:Y:S01]  /*63c0*/  FFMA.FTZ R4, R155, UR6, -R160.reuse ;  /* 0x000000069b047c23 */ /* 0x100fe200080108a0 */
[----:B------:R-:W-:Y:S01]  /*63d0*/  FMUL.FTZ R2, R2, UR6 ;  /* 0x0000000602027c20 */ /* 0x000fe20008410000 */
[--C-:B------:R-:W-:Y:S01]  /*63e0*/  FFMA.FTZ R199, R158, UR6, -R160.reuse ;  /* 0x000000069ec77c23 */ /* 0x100fe200080108a0 */
[--C-:B------:R-:W-:Y:S01]  /*63f0*/  FFMA.FTZ R154, R159, UR6, -R160.reuse ;  /* 0x000000069f9a7c23 */ /* 0x100fe200080108a0 */
[--C-:B------:R-:W-:Y:S01]  /*6400*/  FFMA.FTZ R193, R162, UR6, -R160.reuse ;  /* 0x00000006a2c17c23 */ /* 0x100fe200080108a0 */
[----:B------:R-:W-:Y:S01]  /*6410*/  MUFU.EX2 R197, R197 ;  /* 0x000000c500c57308 */ /* 0x000fe20000000800 */
[----:B---3--:R-:W-:Y:S01]  /*6420*/  FADD.FTZ R3, R196, R3 ;  /* 0x00000003c4037221 */ /* 0x008fe20000010000 */
[--C-:B------:R-:W-:Y:S01]  /*6430*/  FFMA.FTZ R158, R163, UR6, -R160.reuse ;  /* 0x00000006a39e7c23 */ /* 0x100fe200080108a0 */
[--C-:B------:R-:W-:Y:S01]  /*6440*/  FFMA.FTZ R195, R166, UR6, -R160.reuse ;  /* 0x00000006a6c37c23 */ /* 0x100fe200080108a0 */
[--C-:B------:R-:W-:Y:S01]  /*6450*/  FFMA.FTZ R162, R167, UR6, -R160.reuse ;  /* 0x00000006a7a27c23 */ /* 0x100fe200080108a0 */
[----:B----4-:R-:W-:Y:S01]  /*6460*/  FADD.FTZ R20, R198, R3 ;  /* 0x00000003c6147221 */ /* 0x010fe20000010000 */
[--C-:B------:R-:W-:Y:S01]  /*6470*/  FFMA.FTZ R189, R170, UR6, -R160.reuse ;  /* 0x00000006aabd7c23 */ /* 0x100fe200080108a0 */
[----:B------:R-:W-:Y:S01]  /*6480*/  FFMA.FTZ R164, R171, UR6, -R160 ;  /* 0x00000006aba47c23 */ /* 0x000fe200080108a0 */
[----:B------:R-:W1:Y:S01]  /*6490*/  MUFU.EX2 R2, R2 ;  /* 0x0000000200027308 */ /* 0x000e620000000800 */
[----:B-----5:R-:W-:Y:S01]  /*64a0*/  FADD.FTZ R3, R157, R20 ;  /* 0x000000149d037221 */ /* 0x020fe20000010000 */
[--C-:B------:R-:W-:Y:S01]  /*64b0*/  FFMA.FTZ R191, R174, UR6, -R160.reuse ;  /* 0x00000006aebf7c23 */ /* 0x100fe200080108a0 */
[--C-:B------:R-:W-:Y:S01]  /*64c0*/  FFMA.FTZ R185, R178, UR6, -R160.reuse ;  /* 0x00000006b2b97c23 */ /* 0x100fe200080108a0 */
[--C-:B------:R-:W-:Y:S01]  /*64d0*/  FFMA.FTZ R179, R179, UR6, -R160.reuse ;  /* 0x00000006b3b37c23 */ /* 0x100fe200080108a0 */
[----:B------:R-:W-:Y:S01]  /*64e0*/  FADD.FTZ R166, R192, R3 ;  /* 0x00000003c0a67221 */ /* 0x000fe20000010000 */
[----:B------:R-:W-:Y:S01]  /*64f0*/  FFMA.FTZ R182, R182, UR6, -R160 ;  /* 0x00000006b6b67c23 */ /* 0x000fe200080108a0 */
[----:B------:R-:W-:Y:S01]  /*6500*/  MOV R155, UR10 ;  /* 0x0000000a009b7c02 */ /* 0x000fe20008000f00 */
[----:B------:R-:W2:Y:S01]  /*6510*/  MUFU.EX2 R4, R4 ;  /* 0x0000000400047308 */ /* 0x000ea20000000800 */
[----:B------:R-:W-:Y:S01]  /*6520*/  F2FP.F16.F32.PACK_AB R196, R196, R153 ;  /* 0x00000099c4c4723e */ /* 0x000fe200000000ff */
[----:B------:R-:W-:Y:S01]  /*6530*/  VIADD R23, R23, 0xffffffff ;  /* 0xffffffff17177836 */ /* 0x000fe20000000000 */
[----:B------:R-:W-:Y:S01]  /*6540*/  F2FP.F16.F32.PACK_AB R198, R157, R198 ;  /* 0x000000c69dc6723e */ /* 0x000fe200000000ff */
[----:B------:R-:W-:Y:S01]  /*6550*/  @!P1 VIADD R155, R155, 0x30860 ;  /* 0x000308609b9b9836 */ /* 0x000fe20000000000 */
[----:B------:R-:W-:-:S03]  /*6560*/  F2FP.F16.F32.PACK_AB R192, R161, R192 ;  /* 0x000000c0a1c0723e */ /* 0x000fc600000000ff */
[----:B------:R-:W3:Y:S01]  /*6570*/  MUFU.EX2 R199, R199 ;  /* 0x000000c700c77308 */ /* 0x000ee20000000800 */
[----:B-1----:R-:W-:Y:S01]  /*6580*/  FFMA.FTZ R7, R2, R7, R197 ;  /* 0x0000000702077223 */ /* 0x002fe200000100c5 */
[----:B------:R-:W-:-:S04]  /*6590*/  @!P1 PRMT R155, RZ, 0x654, R155 ;  /* 0x00000654ff9b9816 */ /* 0x000fc8000000009b */
[----:B------:R1:W-:Y:S02]  /*65a0*/  @!P1 SYNCS.ARRIVE.TRANS64.RED.A1T0 RZ, [R155+URZ], RZ ;  /* 0x000000ff9bff99a7 */ /* 0x0003e4000810043f */
[----:B------:R-:W4:Y:S01]  /*65b0*/  MUFU.EX2 R154, R154 ;  /* 0x0000009a009a7308 */ /* 0x000f220000000800 */
[C---:B--2---:R-:W-:Y:S01]  /*65c0*/  FADD.FTZ R20, R4.reuse, R7 ;  /* 0x0000000704147221 */ /* 0x044fe20000010000 */
[----:B------:R-:W-:Y:S01]  /*65d0*/  FADD.FTZ R7, R161, R166 ;  /* 0x000000a6a1077221 */ /* 0x000fe20000010000 */
[--C-:B------:R-:W-:Y:S01]  /*65e0*/  FFMA.FTZ R166, R175, UR6, -R160.reuse ;  /* 0x00000006afa67c23 */ /* 0x100fe200080108a0 */
[----:B------:R-:W-:Y:S01]  /*65f0*/  FFMA.FTZ R160, R183, UR6, -R160 ;  /* 0x00000006b7a07c23 */ /* 0x000fe200080108a0 */
[----:B------:R-:W-:Y:S01]  /*6600*/  F2FP.F16.F32.PACK_AB R197, R4, R197 ;  /* 0x000000c504c5723e */ /* 0x000fe200000000ff */
[----:B------:R-:W-:Y:S01]  /*6610*/  FADD.FTZ R168, R194, R7 ;  /* 0x00000007c2a87221 */ /* 0x000fe20000010000 */
[----:B------:R-:W-:Y:S01]  /*6620*/  F2FP.F16.F32.PACK_AB R194, R165, R194 ;  /* 0x000000c2a5c2723e */ /* 0x000fe200000000ff */
[----:B------:R-:W2:Y:S01]  /*6630*/  MUFU.EX2 R193, R193 ;  /* 0x000000c100c17308 */ /* 0x000ea20000000800 */
[----:B---3--:R-:W-:Y:S01]  /*6640*/  FADD.FTZ R3, R199, R20 ;  /* 0x00000014c7037221 */ /* 0x008fe20000010000 */
[----:B------:R-:W-:Y:S01]  /*6650*/  FADD.FTZ R7, R165, R168 ;  /* 0x000000a8a5077221 */ /* 0x000fe20000010000 */
[----:B------:R-:W-:-:S03]  /*6660*/  IMAD.MOV.U32 R4, RZ, RZ, R152 ;  /* 0x000000ffff047224 */ /* 0x000fc600078e0098 */
[----:B------:R-:W-:Y:S02]  /*6670*/  FADD.FTZ R168, R188, R7 ;  /* 0x00000007bca87221 */ /* 0x000fe40000010000 */
[----:B------:R-:W3:Y:S01]  /*6680*/  MUFU.EX2 R158, R158 ;  /* 0x0000009e009e7308 */ /* 0x000ee20000000800 */
[C---:B----4-:R-:W-:Y:S01]  /*6690*/  FADD.FTZ R20, R154.reuse, R3 ;  /* 0x000000039a147221 */ /* 0x050fe20000010000 */
[----:B------:R-:W-:-:S06]  /*66a0*/  F2FP.F16.F32.PACK_AB R199, R154, R199 ;  /* 0x000000c79ac7723e */ /* 0x000fcc00000000ff */
[----:B------:R-:W4:Y:S01]  /*66b0*/  MUFU.EX2 R195, R195 ;  /* 0x000000c300c37308 */ /* 0x000f220000000800 */
[----:B--2---:R-:W-:-:S07]  /*66c0*/  FADD.FTZ R3, R193, R20 ;  /* 0x00000014c1037221 */ /* 0x004fce0000010000 */
[----:B------:R-:W2:Y:S01]  /*66d0*/  MUFU.EX2 R169, R169 ;  /* 0x000000a900a97308 */ /* 0x000ea20000000800 */
[C---:B---3--:R-:W-:Y:S01]  /*66e0*/  FADD.FTZ R20, R158.reuse, R3 ;  /* 0x000000039e147221 */ /* 0x048fe20000010000 */
[----:B------:R-:W-:-:S06]  /*66f0*/  F2FP.F16.F32.PACK_AB R193, R158, R193 ;  /* 0x000000c19ec1723e */ /* 0x000fcc00000000ff */
[----:B------:R-:W3:Y:S01]  /*6700*/  MUFU.EX2 R162, R162 ;  /* 0x000000a200a27308 */ /* 0x000ee20000000800 */
[----:B----4-:R-:W-:-:S07]  /*6710*/  FADD.FTZ R3, R195, R20 ;  /* 0x00000014c3037221 */ /* 0x010fce0000010000 */
[----:B------:R-:W4:Y:S01]  /*6720*/  MUFU.EX2 R190, R190 ;  /* 0x000000be00be7308 */ /* 0x000f220000000800 */
[C---:B--2---:R-:W-:Y:S01]  /*6730*/  FADD.FTZ R7, R169.reuse, R168 ;  /* 0x000000a8a9077221 */ /* 0x044fe20000010000 */
[----:B------:R-:W-:-:S06]  /*6740*/  F2FP.F16.F32.PACK_AB R188, R169, R188 ;  /* 0x000000bca9bc723e */ /* 0x000fcc00000000ff */
[----:B------:R-:W2:Y:S01]  /*6750*/  MUFU.EX2 R189, R189 ;  /* 0x000000bd00bd7308 */ /* 0x000ea20000000800 */
[C---:B---3--:R-:W-:Y:S01]  /*6760*/  FADD.FTZ R20, R162.reuse, R3 ;  /* 0x00000003a2147221 */ /* 0x048fe20000010000 */
[----:B------:R-:W-:-:S06]  /*6770*/  F2FP.F16.F32.PACK_AB R195, R162, R195 ;  /* 0x000000c3a2c3723e */ /* 0x000fcc00000000ff */
[----:B------:R-:W3:Y:S01]  /*6780*/  MUFU.EX2 R173, R173 ;  /* 0x000000ad00ad7308 */ /* 0x000ee20000000800 */
[----:B----4-:R-:W-:-:S07]  /*6790*/  FADD.FTZ R168, R190, R7 ;  /* 0x00000007bea87221 */ /* 0x010fce0000010000 */
[----:B------:R-:W4:Y:S01]  /*67a0*/  MUFU.EX2 R164, R164 ;  /* 0x000000a400a47308 */ /* 0x000f220000000800 */
[----:B--2---:R-:W-:-:S07]  /*67b0*/  FADD.FTZ R3, R189, R20 ;  /* 0x00000014bd037221 */ /* 0x004fce0000010000 */
[----:B------:R-:W2:Y:S01]  /*67c0*/  MUFU.EX2 R184, R184 ;  /* 0x000000b800b87308 */ /* 0x000ea20000000800 */
[C---:B---3--:R-:W-:Y:S01]  /*67d0*/  FADD.FTZ R7, R173.reuse, R168 ;  /* 0x000000a8ad077221 */ /* 0x048fe20000010000 */
[----:B------:R-:W-:-:S06]  /*67e0*/  F2FP.F16.F32.PACK_AB R190, R173, R190 ;  /* 0x000000beadbe723e */ /* 0x000fcc00000000ff */
[----:B------:R-:W3:Y:S01]  /*67f0*/  MUFU.EX2 R191, R191 ;  /* 0x000000bf00bf7308 */ /* 0x000ee20000000800 */
[C---:B----4-:R-:W-:Y:S01]  /*6800*/  FADD.FTZ R20, R164.reuse, R3 ;  /* 0x00000003a4147221 */ /* 0x050fe20000010000 */
[----:B------:R-:W-:-:S06]  /*6810*/  F2FP.F16.F32.PACK_AB R189, R164, R189 ;  /* 0x000000bda4bd723e */ /* 0x000fcc00000000ff */
[----:B------:R-:W4:Y:S01]  /*6820*/  MUFU.EX2 R177, R177 ;  /* 0x000000b100b17308 */ /* 0x000f220000000800 */
[----:B--2---:R-:W-:-:S07]  /*6830*/  FADD.FTZ R168, R184, R7 ;  /* 0x00000007b8a87221 */ /* 0x004fce0000010000 */
[----:B------:R-:W2:Y:S01]  /*6840*/  MUFU.EX2 R166, R166 ;  /* 0x000000a600a67308 */ /* 0x000ea20000000800 */
[----:B---3--:R-:W-:-:S07]  /*6850*/  FADD.FTZ R3, R191, R20 ;  /* 0x00000014bf037221 */ /* 0x008fce0000010000 */
[----:B------:R-:W3:Y:S01]  /*6860*/  MUFU.EX2 R185, R185 ;  /* 0x000000b900b97308 */ /* 0x000ee20000000800 */
[C---:B----4-:R-:W-:Y:S01]  /*6870*/  FADD.FTZ R7, R177.reuse, R168 ;  /* 0x000000a8b1077221 */ /* 0x050fe20000010000 */
[----:B------:R-:W-:-:S06]  /*6880*/  F2FP.F16.F32.PACK_AB R184, R177, R184 ;  /* 0x000000b8b1b8723e */ /* 0x000fcc00000000ff */
[----:B------:R-:W4:Y:S01]  /*6890*/  MUFU.EX2 R179, R179 ;  /* 0x000000b300b37308 */ /* 0x000f220000000800 */
[C---:B--2---:R-:W-:Y:S01]  /*68a0*/  FADD.FTZ R168, R166.reuse, R3 ;  /* 0x00000003a6a87221 */ /* 0x044fe20000010000 */
[----:B------:R-:W-:Y:S01]  /*68b0*/  F2FP.F16.F32.PACK_AB R191, R166, R191 ;  /* 0x000000bfa6bf723e */ /* 0x000fe200000000ff */
[----:B------:R-:W-:-:S05]  /*68c0*/  IMAD.MOV.U32 R3, RZ, RZ, R156 ;  /* 0x000000ffff037224 */ /* 0x000fca00078e009c */
[----:B------:R-:W2:Y:S01]  /*68d0*/  MUFU.EX2 R186, R186 ;  /* 0x000000ba00ba7308 */ /* 0x000ea20000000800 */
[----:B---3--:R-:W-:-:S07]  /*68e0*/  FADD.FTZ R168, R185, R168 ;  /* 0x000000a8b9a87221 */ /* 0x008fce0000010000 */
[----:B------:R-:W3:Y:S01]  /*68f0*/  MUFU.EX2 R187, R182 ;  /* 0x000000b600bb7308 */ /* 0x000ee20000000800 */
[C---:B----4-:R-:W-:Y:S01]  /*6900*/  FADD.FTZ R168, R179.reuse, R168 ;  /* 0x000000a8b3a87221 */ /* 0x050fe20000010000 */
[----:B------:R-:W-:-:S06]  /*6910*/  F2FP.F16.F32.PACK_AB R185, R179, R185 ;  /* 0x000000b9b3b9723e */ /* 0x000fcc00000000ff */
[----:B------:R-:W4:Y:S01]  /*6920*/  MUFU.EX2 R181, R181 ;  /* 0x000000b500b57308 */ /* 0x000f220000000800 */
[----:B--2---:R-:W-:-:S07]  /*6930*/  FADD.FTZ R20, R186, R7 ;  /* 0x00000007ba147221 */ /* 0x004fce0000010000 */
[----:B------:R-:W2:Y:S01]  /*6940*/  MUFU.EX2 R160, R160 ;  /* 0x000000a000a07308 */ /* 0x000ea20000000800 */
[----:B---3--:R-:W-:Y:S01]  /*6950*/  FADD.FTZ R168, R187, R168 ;  /* 0x000000a8bba87221 */ /* 0x008fe20000010000 */
[C---:B----4-:R-:W-:Y:S01]  /*6960*/  FADD.FTZ R20, R181.reuse, R20 ;  /* 0x00000014b5147221 */ /* 0x050fe20000010000 */
[----:B------:R-:W-:Y:S02]  /*6970*/  F2FP.F16.F32.PACK_AB R186, R181, R186 ;  /* 0x000000bab5ba723e */ /* 0x000fe400000000ff */
[C---:B--2---:R-:W-:Y:S01]  /*6980*/  FADD.FTZ R7, R160.reuse, R168 ;  /* 0x000000a8a0077221 */ /* 0x044fe20000010000 */
[----:B------:R-:W-:Y:S01]  /*6990*/  F2FP.F16.F32.PACK_AB R187, R160, R187 ;  /* 0x000000bba0bb723e */ /* 0x000fe200000000ff */
[----:B-1----:R-:W-:Y:S06]  /*69a0*/  @P2 BRA `(.L_x_935) ;  /* 0xffffffd800482947 */ /* 0x002fec000383ffff */
[----:B------:R-:W-:Y:S01]  /*69b0*/  IMAD.MOV.U32 R3, RZ, RZ, R156 ;  /* 0x000000ffff037224 */ /* 0x000fe200078e009c */
[----:B------:R-:W-:Y:S01]  /*69c0*/  UMOV UR36, UR7 ;  /* 0x0000000700247c82 */ /* 0x000fe20008000000 */
[----:B------:R-:W-:Y:S01]  /*69d0*/  IMAD.MOV.U32 R4, RZ, RZ, R152 ;  /* 0x000000ffff047224 */ /* 0x000fe200078e0098 */
[----:B------:R-:W-:-:S06]  /*69e0*/  UMOV UR46, UR40 ;  /* 0x00000028002e7c82 */ /* 0x000fcc0008000000 */
.L_x_918:
[----:B------:R-:W-:Y:S01]  /*69f0*/  ULDC UR7, c[0x0][0x9e4] ;  /* 0x0002790000077ab9 */ /* 0x000fe20000000800 */
[----:B------:R-:W-:Y:S02]  /*6a00*/  UIADD3 UR22, UR61, -UR22, URZ ;  /* 0x800000163d167290 */ /* 0x000fe4000fffe03f */
[----:B------:R-:W-:-:S06]  /*6a10*/  UISETP.GE.AND UP0, UPT, UR7, 0x1, UPT ;  /* 0x000000010700788c */ /* 0x000fcc000bf06270 */
[----:B------:R-:W-:-:S13]  /*6a20*/  PLOP3.LUT P6, PT, PT, PT, UP0, 0x80, 0x0 ;  /* 0x000000000000781c */ /* 0x000fda0003fcf008 */
[----:B------:R-:W-:Y:S05]  /*6a30*/  @!P6 BRA `(.L_x_936) ;  /* 0x000000000044e947 */ /* 0x000fea0003800000 */
        /* <DEDUP_REMOVED lines=10> */
.L_x_937:
[----:B------:R-:W-:-:S11]  /*6ae0*/  UISETP.NE.AND UP0, UPT, UR7, 0x1, UPT ;  /* 0x000000010700788c */ /* 0x000fd6000bf05270 */
[----:B------:R-:W-:Y:S02]  /*6af0*/  @UP0 ULDC.64 UR10, c[0x0][0x9e8] ;  /* 0x00027a00000a0ab9 */ /* 0x000fe40000000a00 */
[----:B------:R-:W-:-:S04]  /*6b00*/  UIMAD.WIDE.U32 UR14, UR61, UR10, URZ ;  /* 0x0000000a3d0e72a5 */ /* 0x000fc8000f8e003f */
[----:B------:R-:W-:-:S12]  /*6b10*/  @UP0 USHF.R.U32.HI UR61, URZ, UR11, UR15 ;  /* 0x0000000b3f3d0299 */ /* 0x000fd8000801160f */
.L_x_938:
[----:B------:R-:W-:-:S04]  /*6b20*/  UIMAD UR7, UR61, UR7, URZ ;  /* 0x000000073d0772a4 */ /* 0x000fc8000f8e023f */
[----:B------:R-:W-:-:S04]  /*6b30*/  UISETP.LT.AND UP0, UPT, UR22, UR7, UPT ;  /* 0x000000071600728c */ /* 0x000fc8000bf01270 */
[----:B------:R-:W-:-:S12]  /*6b40*/  USEL UR22, UR22, UR7, !UP0 ;  /* 0x0000000716167287 */ /* 0x000fd8000c000000 */
.L_x_936:
[----:B------:R-:W-:-:S04]  /*6b50*/  UIADD3 UR22, UR22, 0x3f, URZ ;  /* 0x0000003f16167890 */ /* 0x000fc8000fffe03f */
[----:B------:R-:W-:-:S04]  /*6b60*/  USHF.R.S32.HI UR7, URZ, 0x1f, UR22 ;  /* 0x0000001f3f077899 */ /* 0x000fc80008011416 */
[----:B------:R-:W-:-:S04]  /*6b70*/  ULEA.HI UR7, UR7, UR22, URZ, 0x6 ;  /* 0x0000001607077291 */ /* 0x000fc8000f8f303f */
[----:B------:R-:W-:-:S04]  /*6b80*/  USHF.R.S32.HI UR7, URZ, 0x6, UR7 ;  /* 0x000000063f077899 */ /* 0x000fc80008011407 */
[----:B------:R-:W-:-:S04]  /*6b90*/  UISETP.LT.AND UP0, UPT, UR60, UR7, UPT ;  /* 0x000000073c00728c */ /* 0x000fc8000bf01270 */
[----:B------:R-:W-:-:S06]  /*6ba0*/  USEL UR40, UR60, UR7, !UP0 ;  /* 0x000000073c287287 */ /* 0x000fcc000c000000 */
[----:B------:R-:W-:-:S13]  /*6bb0*/  ISETP.GE.AND P2, PT, R23, UR40, PT ;  /* 0x0000002817007c0c */ /* 0x000fda000bf46270 */
[----:B------:R-:W-:Y:S05]  /*6bc0*/  @!P2 BRA `(.L_x_939) ;  /* 0x0000001c002ca947 */ /* 0x000fea0003800000 */
[----:B------:R-:W-:Y:S01]  /*6bd0*/  IMAD.MOV.U32 R214, RZ, RZ, R3 ;  /* 0x000000ffffd67224 */ /* 0x000fe200078e0003 */
[----:B------:R-:W-:Y:S01]  /*6be0*/  UMOV UR39, UR46 ;  /* 0x0000002e00277c82 */ /* 0x000fe20008000000 */
[----:B------:R-:W-:Y:S01]  /*6bf0*/  IMAD.MOV.U32 R215, RZ, RZ, R4 ;  /* 0x000000ffffd77224 */ /* 0x000fe200078e0004 */
[----:B------:R-:W-:Y:S01]  /*6c00*/  UMOV UR7, UR36 ;  /* 0x0000002400077c82 */ /* 0x000fe20008000000 */
[----:B------:R-:W-:-:S05]  /*6c10*/  ULDC UR41, c[0x0][0x988] ;  /* 0x0002620000297ab9 */ /* 0x000fca0000000800 */
.L_x_948:
[----:B------:R-:W-:-:S04]  /*6c20*/  UIADD3 UR36, UR7, 0x1, URZ ;  /* 0x0000000107247890 */ /* 0x000fc8000fffe03f */
[----:B------:R-:W-:-:S04]  /*6c30*/  UISETP.NE.AND UP0, UPT, UR36, 0x2, UPT ;  /* 0x000000022400788c */ /* 0x000fc8000bf05270 */
[----:B------:R-:W-:Y:S02]  /*6c40*/  USEL UR46, URZ, 0x1, UP0 ;  /* 0x000000013f2e7887 */ /* 0x000fe40008000000 */
[----:B------:R-:W-:Y:S02]  /*6c50*/  USEL UR36, UR36, URZ, UP0 ;  /* 0x0000003f24247287 */ /* 0x000fe40008000000 */
[----:B------:R-:W-:Y:S01]  /*6c60*/  ULOP3.LUT UR46, UR39, UR46, URZ, 0x3c, !UPT ;  /* 0x0000002e272e7292 */ /* 0x000fe2000f8e3c3f */
[----:B------:R-:W-:Y:S11]  /*6c70*/  @!P0 BRA `(.L_x_940) ;  /* 0x0000000000048947 */ /* 0x000ff60003800000 */
[----:B------:R-:W-:Y:S01]  /*6c80*/  BPT.TRAP 0x1 ;  /* 0x000000040000795c */ /* 0x000fe20000300000 */
.L_x_940:
[----:B------:R-:W-:Y:S01]  /*6c90*/  ULEA UR6, UR36, UR38, 0x3 ;  /* 0x0000002624067291 */ /* 0x000fe2000f8e183f */
[----:B------:R-:W-:-:S04]  /*6ca0*/  MOV R3, UR46 ;  /* 0x0000002e00037c02 */ /* 0x000fc80008000f00 */
[----:B------:R-:W-:-:S04]  /*6cb0*/  SHF.L.U32 R3, R3, 0x1f, RZ ;  /* 0x0000001f03037819 */ /* 0x000fc800000006ff */
[----:B------:R1:W2:Y:S01]  /*6cc0*/  SYNCS.PHASECHK.TRANS64.TRYWAIT P2, [UR6+0x30830], R3 ;  /* 0x03083003ff0075a7 */ /* 0x0002a20008040146 */
[----:B------:R-:W-:Y:S05]  /*6cd0*/  @!P0 BRA `(.L_x_941) ;  /* 0x0000000000048947 */ /* 0x000fea0003800000 */
[----:B------:R-:W-:Y:S01]  /*6ce0*/  BPT.TRAP 0x1 ;  /* 0x000000040000795c */ /* 0x000fe20000300000 */
.L_x_941:
[----:B--2---:R-:W-:Y:S05]  /*6cf0*/  @P2 BRA `(.L_x_942) ;  /* 0x0000000000082947 */ /* 0x004fea0003800000 */
[----:B------:R-:W2:Y:S02]  /*6d00*/  SYNCS.PHASECHK.TRANS64.TRYWAIT P2, [UR6+0x30830], R3 ;  /* 0x03083003ff0075a7 */ /* 0x000ea40008040146 */
[----:B--2---:R-:W-:Y:S05]  /*6d10*/  @!P2 BRA `(.L_x_943) ;  /* 0x000000ac0014a947 */ /* 0x004fea0003800000 */
.L_x_942:
[----:B------:R-:W-:Y:S01]  /*6d20*/  R2UR UR56, R18 ;  /* 0x00000000123872ca */ /* 0x000fe200000e0000 */
[----:B------:R-:W-:Y:S01]  /*6d30*/  ULEA UR6, UR36, UR37, 0xb ;  /* 0x0000002524067291 */ /* 0x000fe2000f8e583f */
[----:B------:R-:W-:Y:S01]  /*6d40*/  R2UR UR57, R19 ;  /* 0x00000000133972ca */ /* 0x000fe200000e0000 */
[----:B------:R-:W-:Y:S01]  /*6d50*/  WARPGROUP.ARRIVE ;  /* 0x00000000000079c5 */ /* 0x000fe20000000000 */
        /* <DEDUP_REMOVED lines=178> */
[----:B------:R-:W-:Y:S01]  /*7880*/  UMOV UR56, UR4 ;  /* 0x0000000400387c82 */ /* 0x000fe20008000000 */
[----:B------:R-:W-:Y:S01]  /*7890*/  UMOV UR57, UR5 ;  /* 0x0000000500397c82 */ /* 0x000fe20008000000 */
[----:B------:R-:W-:Y:S01]  /*78a0*/  UMOV UR59, 0x40000040 ;  /* 0x40000040003b7882 */ /* 0x000fe20000000000 */
        /* <DEDUP_REMOVED lines=40> */
.L_x_944:
[----:B------:R-:W-:Y:S01]  /*7b30*/  ULEA UR14, UR7, UR38, 0x3 ;  /* 0x00000026070e7291 */ /* 0x000fe2000f8e183f */
[----:B------:R-:W-:-:S05]  /*7b40*/  IMAD.U32 R0, RZ, RZ, UR39 ;  /* 0x00000027ff007e24 */ /* 0x000fca000f8e00ff */
[----:B------:R-:W-:-:S04]  /*7b50*/  SHF.L.U32 R0, R0, 0x1f, RZ ;  /* 0x0000001f00007819 */ /* 0x000fc800000006ff */
[----:B------:R3:W4:Y:S01]  /*7b60*/  SYNCS.PHASECHK.TRANS64.TRYWAIT P2, [UR14+0x30850], R0 ;  /* 0x03085000ff0075a7 */ /* 0x000722000804014e */
[----:B------:R-:W-:Y:S05]  /*7b70*/  @!P0 BRA `(.L_x_945) ;  /* 0x0000000000048947 */ /* 0x000fea0003800000 */
[----:B------:R-:W-:Y:S01]  /*7b80*/  BPT.TRAP 0x1 ;  /* 0x000000040000795c */ /* 0x000fe20000300000 */
.L_x_945:
[----:B----4-:R-:W-:Y:S05]  /*7b90*/  @P2 BRA `(.L_x_946) ;  /* 0x0000000000082947 */ /* 0x010fea0003800000 */
[----:B------:R-:W4:Y:S02]  /*7ba0*/  SYNCS.PHASECHK.TRANS64.TRYWAIT P2, [UR14+0x30850], R0 ;  /* 0x03085000ff0075a7 */ /* 0x000f24000804014e */
[----:B----4-:R-:W-:Y:S05]  /*7bb0*/  @!P2 BRA `(.L_x_947) ;  /* 0x0000009c0084a947 */ /* 0x010fea0003800000 */
.L_x_946:
[----:B------:R-:W-:Y:S01]  /*7bc0*/  UIADD3 UR6, UR38, 0x400, URZ ;  /* 0x0000040026067890 */ /* 0x000fe2000fffe03f */
[----:B------:R-:W-:Y:S01]  /*7bd0*/  WARPGROUP.ARRIVE ;  /* 0x00000000000079c5 */ /* 0x000fe20000000000 */
[----:B-1-3--:R-:W-:Y:S01]  /*7be0*/  FMNMX.FTZ R0, R152, R215, !PT ;  /* 0x000000d798007209 */ /* 0x00afe20007810000 */
[----:B------:R-:W-:Y:S01]  /*7bf0*/  UMOV UR11, 0x40000040 ;  /* 0x40000040000b7882 */ /* 0x000fe20000000000 */
[----:B------:R-:W-:Y:S01]  /*7c00*/  USHF.R.U32.HI UR6, URZ, 0x4, UR6 ;  /* 0x000000043f067899 */ /* 0x000fe20008011606 */
[----:B------:R-:W-:Y:S01]  /*7c10*/  ISETP.GT.AND P2, PT, R23, UR40, PT ;  /* 0x0000002817007c0c */ /* 0x000fe2000bf44270 */
[----:B------:R-:W-:Y:S01]  /*7c20*/  UMOV UR39, UR46 ;  /* 0x0000002e00277c82 */ /* 0x000fe20008000000 */
[----:B--2---:R-:W-:Y:S01]  /*7c30*/  FMNMX.FTZ R3, R153, R0, !PT ;  /* 0x0000000099037209 */ /* 0x004fe20007810000 */
[----:B------:R-:W-:Y:S01]  /*7c40*/  ULOP3.LUT UR6, UR6, 0x3fff, URZ, 0xc0, !UPT ;  /* 0x00003fff06067892 */ /* 0x000fe2000f8ec03f */
[----:B------:R-:W-:Y:S02]  /*7c50*/  VIADD R23, R23, 0xffffffff ;  /* 0xffffffff17177836 */ /* 0x000fe40000000000 */
[----:B------:R-:W-:Y:S01]  /*7c60*/  FMNMX.FTZ R0, R156, R3, !PT ;  /* 0x000000039c007209 */ /* 0x000fe20007810000 */
[----:B------:R-:W-:-:S03]  /*7c70*/  ULOP3.LUT UR6, UR6, 0x2000000, URZ, 0xfc, !UPT ;  /* 0x0200000006067892 */ /* 0x000fc6000f8efc3f */
[----:B------:R-:W-:Y:S01]  /*7c80*/  FMNMX.FTZ R3, R157, R0, !PT ;  /* 0x000000009d037209 */ /* 0x000fe20007810000 */
[----:B------:R-:W-:-:S03]  /*7c90*/  ULEA UR10, UR7, UR6, 0xb ;  /* 0x00000006070a7291 */ /* 0x000fc6000f8e583f */
[----:B------:R-:W-:Y:S01]  /*7ca0*/  UMOV UR7, 0x40000040 ;  /* 0x4000004000077882 */ /* 0x000fe20000000000 */
[----:B------:R-:W-:-:S03]  /*7cb0*/  FMNMX.FTZ R0, R160, R3, !PT ;  /* 0x00000003a0007209 */ /* 0x000fc60007810000 */
[----:B------:R-:W-:Y:S01]  /*7cc0*/  UMOV UR6, UR10 ;  /* 0x0000000a00067c82 */ /* 0x000fe20008000000 */
[----:B------:R-:W-:Y:S01]  /*7cd0*/  FMNMX.FTZ R3, R161, R0, !PT ;  /* 0x00000000a1037209 */ /* 0x000fe20007810000 */
[----:B------:R-:W-:Y:S01]  /*7ce0*/  HGMMA.64x256x16.F32 R24, R196, gdesc[UR4].tnspB, R24, gsb0 ;  /* 0x43e00004c4187df0 */ /* 0x000fe20008000818 */
[----:B------:R-:W-:Y:S01]  /*7cf0*/  UIADD3 UR6, UR10, 0x80, URZ ;  /* 0x000000800a067890 */ /* 0x000fe2000fffe03f */
[----:B------:R-:W-:Y:S01]  /*7d00*/  UMOV UR7, 0x40000040 ;  /* 0x4000004000077882 */ /* 0x000fe20000000000 */
        /* <DEDUP_REMOVED lines=11> */
[----:B------:R-:W1:Y:S01]  /*7dc0*/  SHFL.BFLY PT, R3, R2, 0x2, 0x1f ;  /* 0x0c401f0002037f89 */ /* 0x000e6200000e0000 */
[----:B------:R-:W-:Y:S02]  /*7dd0*/  WARPGROUP.DEPBAR.LE gsb0, 0x0 ;  /* 0x00008000000079c5 */ /* 0x000fe40000010000 */
[----:B------:R-:W-:-:S06]  /*7de0*/  WARPGROUP.ARRIVE ;  /* 0x00000000000079c5 */ /* 0x000fcc0000000000 */
        /* <DEDUP_REMOVED lines=9> */
[----:B------:R-:W-:Y:S01]  /*7e80*/  UMOV UR7, UR36 ;  /* 0x0000002400077c82 */ /* 0x000fe20008000000 */
[----:B------:R-:W-:Y:S02]  /*7e90*/  WARPGROUP.DEPBAR.LE gsb0, 0x0 ;  /* 0x00008000000079c5 */ /* 0x000fe40000010000 */
[----:B------:R-:W-:Y:S01]  /*7ea0*/  WARPGROUP.ARRIVE ;  /* 0x00000000000079c5 */ /* 0x000fe20000000000 */
[----:B-1----:R-:W-:Y:S02]  /*7eb0*/  FMNMX.FTZ R188, R2, R3, !PT ;  /* 0x0000000302bc7209 */ /* 0x002fe40007810000 */
[----:B------:R-:W-:-:S15]  /*7ec0*/  FMNMX.FTZ R3, R155, R0, !PT ;  /* 0x000000009b037209 */ /* 0x000fde0007810000 */
[----:B------:R-:W-:-:S05]  /*7ed0*/  NOP ;  /* 0x0000000000007918 */ /* 0x000fca0000000000 */
[----:B------:R-:W-:Y:S01]  /*7ee0*/  HGMMA.64x256x16.F32 R24, R184, gdesc[UR8].tnspB, R24, gsb0 ;  /* 0x43e00008b8187df0 */ /* 0x000fe20008000818 */
[----:B------:R-:W1:Y:S01]  /*7ef0*/  SHFL.BFLY PT, R189, R188, 0x1, 0x1f ;  /* 0x0c201f00bcbd7f89 */ /* 0x000e6200000e0000 */
[----:B------:R-:W-:-:S04]  /*7f00*/  FMNMX.FTZ R0, R158, R3, !PT ;  /* 0x000000039e007209 */ /* 0x000fc80007810000 */
[----:B------:R-:W-:-:S04]  /*7f10*/  FMNMX.FTZ R3, R159, R0, !PT ;  /* 0x000000009f037209 */ /* 0x000fc80007810000 */
[----:B------:R-:W-:-:S04]  /*7f20*/  FMNMX.FTZ R0, R162, R3, !PT ;  /* 0x00000003a2007209 */ /* 0x000fc80007810000 */
[----:B------:R-:W-:Y:S02]  /*7f30*/  FMNMX.FTZ R3, R163, R0, !PT ;  /* 0x00000000a3037209 */ /* 0x000fe40007810000 */
[----:B-1----:R-:W-:Y:S02]  /*7f40*/  FMNMX.FTZ R4, R188, R189, !PT ;  /* 0x000000bdbc047209 */ /* 0x002fe40007810000 */
[----:B------:R-:W-:-:S03]  /*7f50*/  FMNMX.FTZ R188, R166, R3, !PT ;  /* 0x00000003a6bc7209 */ /* 0x000fc60007810000 */
[C---:B------:R-:W-:Y:S01]  /*7f60*/  FADD.FTZ R189, -R4.reuse, R215 ;  /* 0x000000d704bd7221 */ /* 0x040fe20000010100 */
[----:B------:R-:W-:Y:S01]  /*7f70*/  FMUL.FTZ R2, R4, UR6 ;  /* 0x0000000604027c20 */ /* 0x000fe20008410000 */
[----:B------:R-:W-:Y:S01]  /*7f80*/  FMNMX.FTZ R3, R167, R188, !PT ;  /* 0x000000bca7037209 */ /* 0x000fe20007810000 */
[----:B------:R-:W-:Y:S02]  /*7f90*/  IMAD.MOV.U32 R215, RZ, RZ, R4 ;  /* 0x000000ffffd77224 */ /* 0x000fe400078e0004 */
[----:B------:R-:W-:Y:S01]  /*7fa0*/  FMUL.FTZ R0, R189, UR6 ;  /* 0x00000006bd007c20 */ /* 0x000fe20008410000 */
[--C-:B------:R-:W-:Y:S01]  /*7fb0*/  FFMA.FTZ R189, R152, UR6, -R2.reuse ;  /* 0x0000000698bd7c23 */ /* 0x100fe20008010802 */
[----:B------:R-:W-:Y:S01]  /*7fc0*/  FMNMX.FTZ R152, R170, R3, !PT ;  /* 0x00000003aa987209 */ /* 0x000fe20007810000 */
[--C-:B------:R-:W-:Y:S01]  /*7fd0*/  FFMA.FTZ R196, R153, UR6, -R2.reuse ;  /* 0x0000000699c47c23 */ /* 0x100fe20008010802 */
[--C-:B------:R-:W-:Y:S01]  /*7fe0*/  FFMA.FTZ R153, R157, UR6, -R2.reuse ;  /* 0x000000069d997c23 */ /* 0x100fe20008010802 */
        /* <DEDUP_REMOVED lines=14> */
[----:B------:R-:W-:Y:S01]  /*80d0*/  FFMA.FTZ R177, R181, UR6, -R2 ;  /* 0x00000006b5b17c23 */ /* 0x000fe20008010802 */
[----:B------:R-:W-:Y:S02]  /*80e0*/  MUFU.EX2 R0, R0 ;  /* 0x0000000000007308 */ /* 0x000fe40000000800 */
[----:B------:R-:W-:-:S04]  /*80f0*/  FMNMX.FTZ R3, R179, R152, !PT ;  /* 0x00000098b3037209 */ /* 0x000fc80007810000 */
[----:B------:R-:W-:Y:S02]  /*8100*/  FMNMX.FTZ R152, R182, R3, !PT ;  /* 0x00000003b6987209 */ /* 0x000fe40007810000 */
[----:B------:R-:W1:Y:S02]  /*8110*/  MUFU.EX2 R189, R189 ;  /* 0x000000bd00bd7308 */ /* 0x000e640000000800 */
[----:B------:R-:W-:-:S05]  /*8120*/  FMNMX.FTZ R152, R183, R152, !PT ;  /* 0x00000098b7987209 */ /* 0x000fca0007810000 */
[----:B------:R-:W2:Y:S01]  /*8130*/  SHFL.BFLY PT, R3, R152, 0x2, 0x1f ;  /* 0x0c401f0098037f89 */ /* 0x000ea200000e0000 */
[----:B------:R-:W3:Y:S08]  /*8140*/  MUFU.EX2 R196, R196 ;  /* 0x000000c400c47308 */ /* 0x000ef00000000800 */
[----:B------:R-:W-:Y:S08]  /*8150*/  MUFU.EX2 R198, R198 ;  /* 0x000000c600c67308 */ /* 0x000ff00000000800 */
[----:B------:R-:W-:Y:S01]  /*8160*/  MUFU.EX2 R153, R153 ;  /* 0x0000009900997308 */ /* 0x000fe20000000800 */
[----:B--2---:R-:W-:-:S07]  /*8170*/  FMNMX.FTZ R3, R152, R3, !PT ;  /* 0x0000000398037209 */ /* 0x004fce0007810000 */
[----:B------:R-:W-:Y:S01]  /*8180*/  MUFU.EX2 R192, R192 ;  /* 0x000000c000c07308 */ /* 0x000fe20000000800 */
[----:B------:R-:W2:Y:S07]  /*8190*/  SHFL.BFLY PT, R152, R3, 0x1, 0x1f ;  /* 0x0c201f0003987f89 */ /* 0x000eae00000e0000 */
[----:B------:R-:W-:Y:S08]  /*81a0*/  MUFU.EX2 R157, R157 ;  /* 0x0000009d009d7308 */ /* 0x000ff00000000800 */
[----:B------:R-:W-:Y:S08]  /*81b0*/  MUFU.EX2 R194, R194 ;  /* 0x000000c200c27308 */ /* 0x000ff00000000800 */
[----:B------:R-:W-:Y:S01]  /*81c0*/  MUFU.EX2 R161, R161 ;  /* 0x000000a100a17308 */ /* 0x000fe20000000800 */
[----:B--2---:R-:W-:-:S07]  /*81d0*/  FMNMX.FTZ R3, R3, R152, !PT ;  /* 0x0000009803037209 */ /* 0x004fce0007810000 */
[----:B------:R-:W-:Y:S01]  /*81e0*/  MUFU.EX2 R188, R188 ;  /* 0x000000bc00bc7308 */ /* 0x000fe20000000800 */
[----:B------:R-:W-:-:S04]  /*81f0*/  FMUL.FTZ R152, R3, UR6 ;  /* 0x0000000603987c20 */ /* 0x000fc80008410000 */
[--C-:B------:R-:W-:Y:S01]  /*8200*/  FFMA.FTZ R197, R154, UR6, -R152.reuse ;  /* 0x000000069ac57c23 */ /* 0x100fe20008010898 */
[--C-:B------:R-:W-:Y:S01]  /*8210*/  FFMA.FTZ R156, R159, UR6, -R152.reuse ;  /* 0x000000069f9c7c23 */ /* 0x100fe20008010898 */
[----:B------:R-:W-:Y:S02]  /*8220*/  IMAD.U32 R159, RZ, RZ, UR36 ;  /* 0x00000024ff9f7e24 */ /* 0x000fe4000f8e00ff */
[--C-:B------:R-:W-:Y:S01]  /*8230*/  FFMA.FTZ R154, R155, UR6, -R152.reuse ;  /* 0x000000069b9a7c23 */ /* 0x100fe20008010898 */
[--C-:B------:R-:W-:Y:S01]  /*8240*/  FFMA.FTZ R199, R158, UR6, -R152.reuse ;  /* 0x000000069ec77c23 */ /* 0x100fe20008010898 */
[--C-:B------:R-:W-:Y:S01]  /*8250*/  FFMA.FTZ R193, R162, UR6, -R152.reuse ;  /* 0x00000006a2c17c23 */ /* 0x100fe20008010898 */
[----:B------:R-:W-:Y:S01]  /*8260*/  MUFU.EX2 R197, R197 ;  /* 0x000000c500c57308 */ /* 0x000fe20000000800 */
[----:B------:R-:W-:Y:S01]  /*8270*/  @!P1 LEA R159, R159, UR38, 0x3 ;  /* 0x000000269f9f9c11 */ /* 0x000fe2000f8e18ff */
[--C-:B------:R-:W-:Y:S01]  /*8280*/  FFMA.FTZ R158, R163, UR6, -R152.reuse ;  /* 0x00000006a39e7c23 */ /* 0x100fe20008010898 */
[--C-:B------:R-:W-:Y:S01]  /*8290*/  FFMA.FTZ R195, R166, UR6, -R152.reuse ;  /* 0x00000006a6c37c23 */ /* 0x100fe20008010898 */
[--C-:B------:R-:W-:Y:S01]  /*82a0*/  FFMA.FTZ R160, R167, UR6, -R152.reuse ;  /* 0x00000006a7a07c23 */ /* 0x100fe20008010898 */
[----:B------:R-:W-:Y:S01]  /*82b0*/  FFMA.FTZ R155, R170, UR6, -R152 ;  /* 0x00000006aa9b7c23 */ /* 0x000fe20008010898 */
[----:B------:R-:W-:-:S02]  /*82c0*/  @!P1 VIADD R159, R159, 0x30840 ;  /* 0x000308409f9f9836 */ /* 0x000fc40000000000 */
[--C-:B------:R-:W-:Y:S01]  /*82d0*/  FFMA.FTZ R162, R171, UR6, -R152.reuse ;  /* 0x00000006aba27c23 */ /* 0x100fe20008010898 */
[----:B------:R-:W-:Y:S01]  /*82e0*/  MUFU.EX2 R154, R154 ;  /* 0x0000009a009a7308 */ /* 0x000fe20000000800 */
[--C-:B------:R-:W-:Y:S01]  /*82f0*/  FFMA.FTZ R191, R174, UR6, -R152.reuse ;  /* 0x00000006aebf7c23 */ /* 0x100fe20008010898 */
[--C-:B------:R-:W-:Y:S01]  /*8300*/  FFMA.FTZ R175, R175, UR6, -R152.reuse ;  /* 0x00000006afaf7c23 */ /* 0x100fe20008010898 */
[----:B------:R-:W-:Y:S01]  /*8310*/  @!P1 PRMT R159, RZ, 0x654, R159 ;  /* 0x00000654ff9f9816 */ /* 0x000fe2000000009f */
[--C-:B------:R-:W-:Y:S01]  /*8320*/  FFMA.FTZ R178, R178, UR6, -R152.reuse ;  /* 0x00000006b2b27c23 */ /* 0x100fe20008010898 */
[--C-:B------:R-:W-:Y:S01]  /*8330*/  FFMA.FTZ R179, R179, UR6, -R152.reuse ;  /* 0x00000006b3b37c23 */ /* 0x100fe20008010898 */
[--C-:B------:R-:W-:Y:S01]  /*8340*/  FFMA.FTZ R182, R182, UR6, -R152.reuse ;  /* 0x00000006b6b67c23 */ /* 0x100fe20008010898 */
[----:B------:R-:W-:Y:S01]  /*8350*/  FFMA.FTZ R152, R183, UR6, -R152 ;  /* 0x00000006b7987c23 */ /* 0x000fe20008010898 */
[----:B------:R-:W-:Y:S01]  /*8360*/  MUFU.EX2 R199, R199 ;  /* 0x000000c700c77308 */ /* 0x000fe20000000800 */
[----:B------:R-:W-:-:S04]  /*8370*/  IMAD.U32 R163, RZ, RZ, UR14 ;  /* 0x0000000effa37e24 */ /* 0x000fc8000f8e00ff */
[----:B------:R-:W-:-:S03]  /*8380*/  @!P1 VIADD R163, R163, 0x30860 ;  /* 0x00030860a3a39836 */ /* 0x000fc60000000000 */
[----:B------:R-:W-:Y:S02]  /*8390*/  MUFU.EX2 R156, R156 ;  /* 0x0000009c009c7308 */ /* 0x000fe40000000800 */
[----:B------:R-:W-:-:S06]  /*83a0*/  @!P1 PRMT R163, RZ, 0x654, R163 ;  /* 0x00000654ffa39816 */ /* 0x000fcc00000000a3 */
[----:B------:R-:W-:Y:S08]  /*83b0*/  MUFU.EX2 R193, R193 ;  /* 0x000000c100c17308 */ /* 0x000ff00000000800 */
[----:B------:R-:W-:Y:S08]  /*83c0*/  MUFU.EX2 R158, R158 ;  /* 0x0000009e009e7308 */ /* 0x000ff00000000800 */
[----:B------:R-:W-:Y:S08]  /*83d0*/  MUFU.EX2 R195, R195 ;  /* 0x000000c300c37308 */ /* 0x000ff00000000800 */
[----:B------:R-:W-:Y:S08]  /*83e0*/  MUFU.EX2 R160, R160 ;  /* 0x000000a000a07308 */ /* 0x000ff00000000800 */
[----:B------:R-:W-:Y:S08]  /*83f0*/  MUFU.EX2 R155, R155 ;  /* 0x0000009b009b7308 */ /* 0x000ff00000000800 */
[----:B------:R-:W-:Y:S08]  /*8400*/  MUFU.EX2 R165, R165 ;  /* 0x000000a500a57308 */ /* 0x000ff00000000800 */
[----:B------:R-:W2:Y:S08]  /*8410*/  MUFU.EX2 R162, R162 ;  /* 0x000000a200a27308 */ /* 0x000eb00000000800 */
[----:B------:R-:W-:Y:S08]  /*8420*/  MUFU.EX2 R190, R190 ;  /* 0x000000be00be7308 */ /* 0x000ff00000000800 */
[----:B------:R-:W-:Y:S08]  /*8430*/  MUFU.EX2 R191, R191 ;  /* 0x000000bf00bf7308 */ /* 0x000ff00000000800 */
[----:B------:R-:W-:Y:S08]  /*8440*/  MUFU.EX2 R169, R169 ;  /* 0x000000a900a97308 */ /* 0x000ff00000000800 */
[----:B------:R-:W-:Y:S08]  /*8450*/  MUFU.EX2 R175, R175 ;  /* 0x000000af00af7308 */ /* 0x000ff00000000800 */
[----:B------:R-:W-:Y:S08]  /*8460*/  MUFU.EX2 R173, R173 ;  /* 0x000000ad00ad7308 */ /* 0x000ff00000000800 */
[----:B------:R-:W-:Y:S01]  /*8470*/  MUFU.EX2 R179, R179 ;  /* 0x000000b300b37308 */ /* 0x000fe20000000800 */
[----:B------:R-:W-:-:S02]  /*8480*/  WARPGROUP.DEPBAR.LE gsb0, 0x0 ;  /* 0x00008000000079c5 */ /* 0x000fc40000010000 */
[--C-:B------:R-:W-:Y:S01]  /*8490*/  FFMA.FTZ R184, R176, UR6, -R2.reuse ;  /* 0x00000006b0b87c23 */ /* 0x100fe20008010802 */
[----:B------:R-:W-:Y:S01]  /*84a0*/  FFMA.FTZ R186, R180, UR6, -R2 ;  /* 0x00000006b4ba7c23 */ /* 0x000fe20008010802 */
[----:B------:R-:W-:Y:S01]  /*84b0*/  FADD.FTZ R2, -R3, R214 ;  /* 0x000000d603027221 */ /* 0x000fe20000010100 */
[----:B------:R1:W-:Y:S02]  /*84c0*/  @!P1 SYNCS.ARRIVE.TRANS64.RED.A1T0 RZ, [R159+URZ], RZ ;  /* 0x000000ff9fff99a7 */ /* 0x0003e4000810043f */
[----:B------:R-:W-:Y:S01]  /*84d0*/  MUFU.EX2 R185, R178 ;  /* 0x000000b200b97308 */ /* 0x000fe20000000800 */
[----:B------:R-:W-:Y:S02]  /*84e0*/  IMAD.MOV.U32 R214, RZ, RZ, R3 ;  /* 0x000000ffffd67224 */ /* 0x000fe400078e0003 */
[----:B------:R-:W-:Y:S01]  /*84f0*/  FMUL.FTZ R2, R2, UR6 ;  /* 0x0000000602027c20 */ /* 0x000fe20008410000 */
[----:B-1----:R-:W-:-:S05]  /*8500*/  FFMA.FTZ R159, R0, R20, R189 ;  /* 0x00000014009f7223 */ /* 0x002fca00000100bd */
[----:B------:R-:W1:Y:S01]  /*8510*/  MUFU.EX2 R2, R2 ;  /* 0x0000000200027308 */ /* 0x000e620000000800 */
[----:B------:R4:W-:Y:S01]  /*8520*/  @!P1 SYNCS.ARRIVE.TRANS64.RED.A1T0 RZ, [R163+URZ], RZ ;  /* 0x000000ffa3ff99a7 */ /* 0x0009e2000810043f */
[C---:B---3--:R-:W-:Y:S01]  /*8530*/  FADD.FTZ R159, R196.reuse, R159 ;  /* 0x0000009fc49f7221 */ /* 0x048fe20000010000 */
[----:B------:R-:W-:Y:S02]  /*8540*/  F2FP.F16.F32.PACK_AB R196, R196, R189 ;  /* 0x000000bdc4c4723e */ /* 0x000fe400000000ff */
[----:B--2---:R-:W-:Y:S01]  /*8550*/  F2FP.F16.F32.PACK_AB R189, R162, R155 ;  /* 0x0000009ba2bd723e */ /* 0x004fe200000000ff */
[----:B------:R-:W-:Y:S01]  /*8560*/  FADD.FTZ R164, R198, R159 ;  /* 0x0000009fc6a47221 */ /* 0x000fe20000010000 */
[C---:B------:R-:W-:Y:S01]  /*8570*/  F2FP.F16.F32.PACK_AB R198, R153.reuse, R198 ;  /* 0x000000c699c6723e */ /* 0x040fe200000000ff */
[----:B------:R-:W2:Y:S02]  /*8580*/  MUFU.EX2 R184, R184 ;  /* 0x000000b800b87308 */ /* 0x000ea40000000800 */
[----:B------:R-:W-:-:S04]  /*8590*/  FADD.FTZ R159, R153, R164 ;  /* 0x000000a4999f7221 */ /* 0x000fc80000010000 */
[----:B------:R-:W-:Y:S01]  /*85a0*/  FADD.FTZ R164, R192, R159 ;  /* 0x0000009fc0a47221 */ /* 0x000fe20000010000 */
[C---:B------:R-:W-:Y:S01]  /*85b0*/  F2FP.F16.F32.PACK_AB R192, R157.reuse, R192 ;  /* 0x000000c09dc0723e */ /* 0x040fe200000000ff */
[----:B-1----:R-:W-:Y:S01]  /*85c0*/  FFMA.FTZ R7, R2, R7, R197 ;  /* 0x0000000702077223 */ /* 0x002fe200000100c5 */
[C---:B------:R-:W-:Y:S01]  /*85d0*/  F2FP.F16.F32.PACK_AB R197, R154.reuse, R197 ;  /* 0x000000c59ac5723e */ /* 0x040fe200000000ff */
[----:B------:R-:W-:Y:S01]  /*85e0*/  FADD.FTZ R159, R157, R164 ;  /* 0x000000a49d9f7221 */ /* 0x000fe20000010000 */
[----:B------:R-:W1:Y:S01]  /*85f0*/  MUFU.EX2 R186, R186 ;  /* 0x000000ba00ba7308 */ /* 0x000e620000000800 */
[----:B------:R-:W-:Y:S02]  /*8600*/  FADD.FTZ R20, R154, R7 ;  /* 0x000000079a147221 */ /* 0x000fe40000010000 */
[----:B------:R-:W-:Y:S01]  /*8610*/  FADD.FTZ R164, R194, R159 ;  /* 0x0000009fc2a47221 */ /* 0x000fe20000010000 */
[----:B------:R-:W-:Y:S01]  /*8620*/  F2FP.F16.F32.PACK_AB R194, R161, R194 ;  /* 0x000000c2a1c2723e */ /* 0x000fe200000000ff */
[----:B------:R-:W-:Y:S01]  /*8630*/  FADD.FTZ R7, R199, R20 ;  /* 0x00000014c7077221 */ /* 0x000fe20000010000 */
[C---:B------:R-:W-:Y:S01]  /*8640*/  F2FP.F16.F32.PACK_AB R199, R156.reuse, R199 ;  /* 0x000000c79cc7723e */ /* 0x040fe200000000ff */
[----:B------:R-:W-:Y:S01]  /*8650*/  FADD.FTZ R153, R161, R164 ;  /* 0x000000a4a1997221 */ /* 0x000fe20000010000 */
[----:B------:R-:W-:Y:S01]  /*8660*/  MUFU.EX2 R187, R182 ;  /* 0x000000b600bb7308 */ /* 0x000fe20000000800 */
[----:B------:R-:W-:-:S02]  /*8670*/  FADD.FTZ R20, R156, R7 ;  /* 0x000000079c147221 */ /* 0x000fc40000010000 */
[----:B------:R-:W-:Y:S01]  /*8680*/  FADD.FTZ R154, R188, R153 ;  /* 0x00000099bc9a7221 */ /* 0x000fe20000010000 */
[----:B------:R-:W-:Y:S01]  /*8690*/  F2FP.F16.F32.PACK_AB R188, R165, R188 ;  /* 0x000000bca5bc723e */ /* 0x000fe200000000ff */
[----:B------:R-:W-:Y:S01]  /*86a0*/  FADD.FTZ R7, R193, R20 ;  /* 0x00000014c1077221 */ /* 0x000fe20000010000 */
[C---:B------:R-:W-:Y:S01]  /*86b0*/  F2FP.F16.F32.PACK_AB R193, R158.reuse, R193 ;  /* 0x000000c19ec1723e */ /* 0x040fe200000000ff */
[----:B------:R-:W-:Y:S01]  /*86c0*/  FADD.FTZ R153, R165, R154 ;  /* 0x0000009aa5997221 */ /* 0x000fe20000010000 */
[----:B------:R-:W3:Y:S01]  /*86d0*/  MUFU.EX2 R177, R177 ;  /* 0x000000b100b17308 */ /* 0x000ee20000000800 */
[----:B------:R-:W-:Y:S02]  /*86e0*/  FADD.FTZ R20, R158, R7 ;  /* 0x000000079e147221 */ /* 0x000fe40000010000 */
[----:B------:R-:W-:Y:S01]  /*86f0*/  FADD.FTZ R154, R190, R153 ;  /* 0x00000099be9a7221 */ /* 0x000fe20000010000 */
[----:B------:R-:W-:Y:S01]  /*8700*/  F2FP.F16.F32.PACK_AB R190, R169, R190 ;  /* 0x000000bea9be723e */ /* 0x000fe200000000ff */
[----:B------:R-:W-:Y:S01]  /*8710*/  FADD.FTZ R7, R195, R20 ;  /* 0x00000014c3077221 */ /* 0x000fe20000010000 */
[----:B------:R-:W-:-:S02]  /*8720*/  F2FP.F16.F32.PACK_AB R195, R160, R195 ;  /* 0x000000c3a0c3723e */ /* 0x000fc400000000ff */
[----:B------:R1:W5:Y:S01]  /*8730*/  MUFU.EX2 R156, R152 ;  /* 0x00000098009c7308 */ /* 0x0003620000000800 */
[----:B------:R-:W-:-:S04]  /*8740*/  FADD.FTZ R20, R160, R7 ;  /* 0x00000007a0147221 */ /* 0x000fc80000010000 */
[----:B------:R-:W-:-:S04]  /*8750*/  FADD.FTZ R7, R155, R20 ;  /* 0x000000149b077221 */ /* 0x000fc80000010000 */
[----:B------:R-:W-:Y:S01]  /*8760*/  FADD.FTZ R20, R162, R7 ;  /* 0x00000007a2147221 */ /* 0x000fe20000010000 */
[----:B------:R-:W-:-:S03]  /*8770*/  FADD.FTZ R7, R169, R154 ;  /* 0x0000009aa9077221 */ /* 0x000fc60000010000 */
        /* <DEDUP_REMOVED lines=8> */
[----:B------:R-:W-:-:S02]  /*8800*/  F2FP.F16.F32.PACK_AB R185, R179, R185 ;  /* 0x000000b9b3b9723e */ /* 0x000fc400000000ff */
[----:B------:R-:W-:Y:S01]  /*8810*/  FADD.FTZ R20, R179, R20 ;  /* 0x00000014b3147221 */ /* 0x000fe20000010000 */
[----:B---3--:R-:W-:-:S03]  /*8820*/  F2FP.F16.F32.PACK_AB R186, R177, R186 ;  /* 0x000000bab1ba723e */ /* 0x008fc600000000ff */
[----:B------:R-:W-:Y:S01]  /*8830*/  FADD.FTZ R7, R187, R20 ;  /* 0x00000014bb077221 */ /* 0x000fe20000010000 */
[----:B------:R-:W-:Y:S01]  /*8840*/  FADD.FTZ R20, R177, R152 ;  /* 0x00000098b1147221 */ /* 0x000fe20000010000 */
[C---:B-----5:R-:W-:Y:S02]  /*8850*/  F2FP.F16.F32.PACK_AB R187, R156.reuse, R187 ;  /* 0x000000bb9cbb723e */ /* 0x060fe400000000ff */
[----:B------:R-:W-:Y:S01]  /*8860*/  FADD.FTZ R7, R156, R7 ;  /* 0x000000079c077221 */ /* 0x000fe20000010000 */
[----:B----4-:R-:W-:Y:S06]  /*8870*/  @P2 BRA `(.L_x_948) ;  /* 0xffffffe000e82947 */ /* 0x010fec000383ffff */
.L_x_939:
[----:B------:R-:W-:-:S13]  /*8880*/  ISETP.GE.AND P2, PT, R23, UR60, PT ;  /* 0x0000003c17007c0c */ /* 0x000fda000bf46270 */
[----:B------:R-:W-:Y:S05]  /*8890*/  @!P2 BRA `(.L_x_949) ;  /* 0x0000002400c8a947 */ /* 0x000fea0003800000 */
[----:B------:R-:W-:Y:S01]  /*88a0*/  MOV R216, R3 ;  /* 0x0000000300d87202 */ /* 0x000fe20000000f00 */
[----:B------:R-:W-:Y:S01]  /*88b0*/  IMAD.MOV.U32 R215, RZ, RZ, R4 ;  /* 0x000000ffffd77224 */ /* 0x000fe200078e0004 */
[----:B------:R-:W-:Y:S01]  /*88c0*/  UMOV UR39, UR46 ;  /* 0x0000002e00277c82 */ /* 0x000fe20008000000 */
[----:B------:R-:W-:Y:S01]  /*88d0*/  IMAD.IADD R214, R6, 0x1, R21 ;  /* 0x0000000106d67824 */ /* 0x000fe200078e0215 */
[----:B------:R-:W-:Y:S01]  /*88e0*/  UMOV UR7, UR36 ;  /* 0x0000002400077c82 */ /* 0x000fe20008000000 */
[----:B------:R-:W-:Y:S01]  /*88f0*/  ULDC UR40, c[0x0][0x9e4] ;  /* 0x0002790000287ab9 */ /* 0x000fe20000000800 */
[----:B------:R-:W-:Y:S01]  /*8900*/  ULDC UR41, c[0x0][0x9dc] ;  /* 0x0002770000297ab9 */ /* 0x000fe20000000800 */
[----:B------:R-:W-:-:S05]  /*8910*/  ULDC UR47, c[0x0][0x288] ;  /* 0x0000a200002f7ab9 */ /* 0x000fca0000000800 */
.L_x_966:
[----:B------:R-:W-:-:S04]  /*8920*/  UIADD3 UR36, UR7, 0x1, URZ ;  /* 0x0000000107247890 */ /* 0x000fc8000fffe03f */
[----:B------:R-:W-:-:S04]  /*8930*/  UISETP.NE.AND UP0, UPT, UR36, 0x2, UPT ;  /* 0x000000022400788c */ /* 0x000fc8000bf05270 */
[----:B------:R-:W-:Y:S02]  /*8940*/  USEL UR46, URZ, 0x1, UP0 ;  /* 0x000000013f2e7887 */ /* 0x000fe40008000000 */
[----:B------:R-:W-:Y:S02]  /*8950*/  USEL UR36, UR36, URZ, UP0 ;  /* 0x0000003f24247287 */ /* 0x000fe40008000000 */
[----:B------:R-:W-:Y:S01]  /*8960*/  ULOP3.LUT UR46, UR39, UR46, URZ, 0x3c, !UPT ;  /* 0x0000002e272e7292 */ /* 0x000fe2000f8e3c3f */
[----:B------:R-:W-:Y:S11]  /*8970*/  @!P0 BRA `(.L_x_950) ;  /* 0x0000000000048947 */ /* 0x000ff60003800000 */
[----:B------:R-:W-:Y:S01]  /*8980*/  BPT.TRAP 0x1 ;  /* 0x000000040000795c */ /* 0x000fe20000300000 */
.L_x_950:
[----:B------:R-:W-:Y:S01]  /*8990*/  ULEA UR6, UR36, UR38, 0x3 ;  /* 0x0000002624067291 */ /* 0x000fe2000f8e183f */
[----:B------:R-:W-:-:S05]  /*89a0*/  IMAD.U32 R3, RZ, RZ, UR46 ;  /* 0x0000002eff037e24 */ /* 0x000fca000f8e00ff */
[----:B------:R-:W-:-:S04]  /*89b0*/  SHF.L.U32 R3, R3, 0x1f, RZ ;  /* 0x0000001f03037819 */ /* 0x000fc800000006ff */
[----:B------:R1:W2:Y:S01]  /*89c0*/  SYNCS.PHASECHK.TRANS64.TRYWAIT P2, [UR6+0x30830], R3 ;  /* 0x03083003ff0075a7 */ /* 0x0002a20008040146 */
[----:B------:R-:W-:Y:S05]  /*89d0*/  @!P0 BRA `(.L_x_951) ;  /* 0x0000000000048947 */ /* 0x000fea0003800000 */
[----:B------:R-:W-:Y:S01]  /*89e0*/  BPT.TRAP 0x1 ;  /* 0x000000040000795c */ /* 0x000fe20000300000 */
.L_x_951:
[----:B--2---:R-:W-:Y:S05]  /*89f0*/  @P2 BRA `(.L_x_952) ;  /* 0x0000000000082947 */ /* 0x004fea0003800000 */
[----:B------:R-:W2:Y:S02]  /*8a00*/  SYNCS.PHASECHK.TRANS64.TRYWAIT P2, [UR6+0x30830], R3 ;  /* 0x03083003ff0075a7 */ /* 0x000ea40008040146 */
[----:B--2---:R-:W-:Y:S05]  /*8a10*/  @!P2 BRA `(.L_x_953) ;  /* 0x000000900004a947 */ /* 0x004fea0003800000 */
.L_x_952:
        /* <DEDUP_REMOVED lines=225> */
.L_x_954:
[----:B------:R-:W-:Y:S01]  /*9830*/  ULEA UR10, UR7, UR38, 0x3 ;  /* 0x00000026070a7291 */ /* 0x000fe2000f8e183f */
[----:B------:R-:W-:-:S05]  /*9840*/  IMAD.U32 R0, RZ, RZ, UR39 ;  /* 0x00000027ff007e24 */ /* 0x000fca000f8e00ff */
[----:B------:R-:W-:-:S04]  /*9850*/  SHF.L.U32 R0, R0, 0x1f, RZ ;  /* 0x0000001f00007819 */ /* 0x000fc800000006ff */
[----:B------:R3:W4:Y:S01]  /*9860*/  SYNCS.PHASECHK.TRANS64.TRYWAIT P2, [UR10+0x30850], R0 ;  /* 0x03085000ff0075a7 */ /* 0x000722000804014a */
[----:B------:R-:W-:Y:S05]  /*9870*/  @!P0 BRA `(.L_x_955) ;  /* 0x0000000000048947 */ /* 0x000fea0003800000 */
[----:B------:R-:W-:Y:S01]  /*9880*/  BPT.TRAP 0x1 ;  /* 0x000000040000795c */ /* 0x000fe20000300000 */
.L_x_955:
[----:B----4-:R-:W-:Y:S05]  /*9890*/  @P2 BRA `(.L_x_956) ;  /* 0x0000000000082947 */ /* 0x010fea0003800000 */
[----:B------:R-:W4:Y:S02]  /*98a0*/  SYNCS.PHASECHK.TRANS64.TRYWAIT P2, [UR10+0x30850], R0 ;  /* 0x03085000ff0075a7 */ /* 0x000f24000804014a */
[----:B----4-:R-:W-:Y:S05]  /*98b0*/  @!P2 BRA `(.L_x_957) ;  /* 0x000000800074a947 */ /* 0x010fea0003800000 */
.L_x_956:
[----:B------:R-:W-:Y:S01]  /*98c0*/  UIADD3 UR6, UR38, 0x400, URZ ;  /* 0x0000040026067890 */ /* 0x000fe2000fffe03f */
[----:B------:R-:W-:Y:S01]  /*98d0*/  WARPGROUP.ARRIVE ;  /* 0x00000000000079c5 */ /* 0x000fe20000000000 */
[----:B--2---:R-:W2:Y:S01]  /*98e0*/  LDC R4, c[0x0][0x2e0] ;  /* 0x0000b800ff047b82 */ /* 0x004ea20000000800 */
[----:B-1-3--:R-:W-:Y:S01]  /*98f0*/  IMAD.SHL.U32 R0, R23, 0x40, RZ ;  /* 0x0000004017007824 */ /* 0x00afe200078e00ff */
[----:B------:R-:W-:Y:S01]  /*9900*/  USHF.R.U32.HI UR6, URZ, 0x4, UR6 ;  /* 0x000000043f067899 */ /* 0x000fe20008011606 */
[----:B------:R-:W-:-:S03]  /*9910*/  IMAD.U32 R2, RZ, RZ, UR36 ;  /* 0x00000024ff027e24 */ /* 0x000fc6000f8e00ff */
[----:B------:R-:W-:Y:S01]  /*9920*/  ULOP3.LUT UR6, UR6, 0x3fff, URZ, 0xc0, !UPT ;  /* 0x00003fff06067892 */ /* 0x000fe2000f8ec03f */
[----:B------:R-:W-:Y:S02]  /*9930*/  IADD3 R3, -R0, 0x1, RZ ;  /* 0x0000000100037810 */ /* 0x000fe40007ffe1ff */
[----:B------:R-:W-:Y:S01]  /*9940*/  @!P1 LEA R2, R2, UR38, 0x3 ;  /* 0x0000002602029c11 */ /* 0x000fe2000f8e18ff */
[----:B------:R-:W-:-:S04]  /*9950*/  ULOP3.LUT UR6, UR6, 0x2000000, URZ, 0xfc, !UPT ;  /* 0x0200000006067892 */ /* 0x000fc8000f8efc3f */
[----:B------:R-:W-:Y:S01]  /*9960*/  ULEA UR11, UR7, UR6, 0xb ;  /* 0x00000006070b7291 */ /* 0x000fe2000f8e583f */
[----:B------:R-:W-:Y:S02]  /*9970*/  @!P1 VIADD R2, R2, 0x30840 ;  /* 0x0003084002029836 */ /* 0x000fe40000000000 */
[----:B------:R-:W-:-:S03]  /*9980*/  UMOV UR7, 0x40000040 ;  /* 0x4000004000077882 */ /* 0x000fc60000000000 */
[----:B------:R-:W-:Y:S01]  /*9990*/  @!P1 PRMT R2, RZ, 0x654, R2 ;  /* 0x00000654ff029816 */ /* 0x000fe20000000002 */
[----:B------:R-:W-:Y:S02]  /*99a0*/  UMOV UR6, UR11 ;  /* 0x0000000b00067c82 */ /* 0x000fe40008000000 */
[----:B------:R-:W-:Y:S01]  /*99b0*/  HGMMA.64x256x16.F32 R24, R196, gdesc[UR4].tnspB, R24, gsb0 ;  /* 0x43e00004c4187df0 */ /* 0x000fe20008000818 */
[----:B------:R-:W-:Y:S01]  /*99c0*/  UIADD3 UR6, UR11, 0x80, URZ ;  /* 0x000000800b067890 */ /* 0x000fe2000fffe03f */
[----:B--2---:R-:W-:Y:S01]  /*99d0*/  IMAD R3, R4, UR45, R3 ;  /* 0x0000002d04037c24 */ /* 0x004fe2000f8e0203 */
[----:B------:R-:W-:-:S03]  /*99e0*/  UMOV UR7, 0x40000040 ;  /* 0x4000004000077882 */ /* 0x000fc60000000000 */
[----:B------:R-:W-:-:S04]  /*99f0*/  VIADD R3, R3, -UR47 ;  /* 0x8000002f03037c36 */ /* 0x000fc80008000000 */
[----:B------:R-:W-:Y:S01]  /*9a00*/  IMAD R3, R22, -0x2, R3 ;  /* 0xfffffffe16037824 */ /* 0x000fe200078e0203 */
[----:B------:R-:W-:Y:S02]  /*9a10*/  WARPGROUP.DEPBAR.LE gsb0, 0x0 ;  /* 0x00008000000079c5 */ /* 0x000fe40000010000 */
[----:B------:R-:W-:-:S15]  /*9a20*/  WARPGROUP.ARRIVE ;  /* 0x00000000000079c5 */ /* 0x000fde0000000000 */
        /* <DEDUP_REMOVED lines=13> */
[----:B------:R-:W-:Y:S01]  /*9b00*/  ULOP3.LUT UR6, URZ, UR41, URZ, 0x33, !UPT ;  /* 0x000000293f067292 */ /* 0x000fe2000f8e333f */
[----:B------:R-:W-:-:S05]  /*9b10*/  ULDC UR7, c[0x0][0x9e0] ;  /* 0x0002780000077ab9 */ /* 0x000fca0000000800 */
[C---:B------:R-:W-:Y:S01]  /*9b20*/  VIADD R188, R3.reuse, UR6 ;  /* 0x0000000603bc7c36 */ /* 0x040fe20008000000 */
[----:B------:R-:W-:Y:S02]  /*9b30*/  WARPGROUP.DEPBAR.LE gsb0, 0x0 ;  /* 0x00008000000079c5 */ /* 0x000fe40000010000 */
[----:B------:R-:W-:Y:S01]  /*9b40*/  IADD3 R186, R3, UR7, RZ ;  /* 0x0000000703ba7c10 */ /* 0x000fe2000fffe0ff */
[----:B------:R1:W-:Y:S01]  /*9b50*/  @!P1 SYNCS.ARRIVE.TRANS64.RED.A1T0 RZ, [R2+URZ], RZ ;  /* 0x000000ff02ff99a7 */ /* 0x0003e2000810043f */
[----:B------:R-:W-:-:S03]  /*9b60*/  IMAD.IADD R185, R6, 0x1, R188 ;  /* 0x0000000106b97824 */ /* 0x000fc600078e02bc */
[----:B------:R-:W-:Y:S01]  /*9b70*/  IMAD.IADD R4, R6, 0x1, R186 ;  /* 0x0000000106047824 */ /* 0x000fe200078e02ba */
[----:B------:R-:W-:Y:S06]  /*9b80*/  @!P6 BRA `(.L_x_958) ;  /* 0x00000000005ce947 */ /* 0x000fec0003800000 */
[----:B------:R-:W-:Y:S01]  /*9b90*/  ISETP.GT.AND P2, PT, R214, -0x1, PT ;  /* 0xffffffffd600780c */ /* 0x000fe20003f44270 */
[----:B------:R-:W-:-:S12]  /*9ba0*/  BSSY B0, `(.L_x_959) ;  /* 0x0000011000007945 */ /* 0x000fd80003800000 */
[----:B------:R-:W-:Y:S05]  /*9bb0*/  @P2 BRA `(.L_x_960) ;  /* 0x0000000000202947 */ /* 0x000fea0003800000 */
[----:B------:R-:W-:Y:S01]  /*9bc0*/  IMAD.U32 R184, RZ, RZ, UR40 ;  /* 0x00000028ffb87e24 */ /* 0x000fe2000f8e00ff */
[----:B------:R-:W-:-:S04]  /*9bd0*/  LOP3.LUT R187, RZ, R214, RZ, 0x33, !PT ;  /* 0x000000d6ffbb7212 */ /* 0x000fc800078e33ff */
[----:B------:R-:W-:-:S13]  /*9be0*/  ISETP.NE.AND P2, PT, R184, 0x1, PT ;  /* 0x00000001b800780c */ /* 0x000fda0003f45270 */
[----:B-1----:R-:W1:Y:S02]  /*9bf0*/  @P2 LDC.64 R2, c[0x0][0x9e8] ;  /* 0x00027a00ff022b82 */ /* 0x002e640000000a00 */
[----:B-1----:R-:W-:-:S05]  /*9c00*/  @P2 IMAD.HI.U32 R2, R187, R2, RZ ;  /* 0x00000002bb022227 */ /* 0x002fca00078e00ff */
[----:B------:R-:W-:-:S04]  /*9c10*/  @P2 SHF.R.U32.HI R187, RZ, R3, R2 ;  /* 0x00000003ffbb2219 */ /* 0x000fc80000011602 */
[----:B------:R-:W-:Y:S01]  /*9c20*/  LOP3.LUT R187, RZ, R187, RZ, 0x33, !PT ;  /* 0x000000bbffbb7212 */ /* 0x000fe200078e33ff */
[----:B------:R-:W-:Y:S06]  /*9c30*/  BRA `(.L_x_961) ;  /* 0x00000000001c7947 */ /* 0x000fec0003800000 */
.L_x_960:
[----:B------:R-:W-:-:S05]  /*9c40*/  IMAD.U32 R184, RZ, RZ, UR40 ;  /* 0x00000028ffb87e24 */ /* 0x000fca000f8e00ff */
[----:B------:R-:W-:-:S13]  /*9c50*/  ISETP.NE.AND P2, PT, R184, 0x1, PT ;  /* 0x00000001b800780c */ /* 0x000fda0003f45270 */
[----:B-1----:R-:W1:Y:S01]  /*9c60*/  @P2 LDC.64 R2, c[0x0][0x9e8] ;  /* 0x00027a00ff022b82 */ /* 0x002e620000000a00 */
[----:B------:R-:W-:-:S04]  /*9c70*/  @P2 IMAD.IADD R187, R6, 0x1, R21 ;  /* 0x0000000106bb2824 */ /* 0x000fc800078e0215 */
[----:B-1----:R-:W-:-:S04]  /*9c80*/  @P2 IMAD.HI.U32 R2, R187, R2, RZ ;  /* 0x00000002bb022227 */ /* 0x002fc800078e00ff */
[----:B------:R-:W-:Y:S01]  /*9c90*/  IMAD.MOV.U32 R187, RZ, RZ, R214 ;  /* 0x000000ffffbb7224 */ /* 0x000fe200078e00d6 */
[----:B------:R-:W-:-:S07]  /*9ca0*/  @P2 SHF.R.U32.HI R187, RZ, R3, R2 ;  /* 0x00000003ffbb2219 */ /* 0x000fce0000011602 */
.L_x_961:
[----:B------:R-:W-:Y:S05]  /*9cb0*/  BSYNC B0 ;  /* 0x0000000000007941 */ /* 0x000fea0003800000 */
.L_x_959:
[----:B------:R-:W-:-:S04]  /*9cc0*/  IMAD R3, R187, R184, -R0 ;  /* 0x000000b8bb037224 */ /* 0x000fc800078e0a00 */
[----:B------:R-:W-:-:S05]  /*9cd0*/  IMAD R3, R22, -0x2, R3 ;  /* 0xfffffffe16037824 */ /* 0x000fca00078e0203 */
[----:B------:R-:W-:Y:S02]  /*9ce0*/  VIADDMNMX R4, R3, R184, R4, PT ;  /* 0x000000b803047246 */ /* 0x000fe40003800104 */
[----:B------:R-:W-:-:S07]  /*9cf0*/  VIMNMX R185, R185, R3, !PT ;  /* 0x00000003b9b97248 */ /* 0x000fce0007fe0100 */
.L_x_958:
[----:B------:R-:W-:-:S04]  /*9d00*/  ISETP.GT.AND P2, PT, R23, -0x1, PT ;  /* 0xffffffff1700780c */ /* 0x000fc80003f44270 */
[C---:B------:R-:W-:Y:S02]  /*9d10*/  ISETP.GT.AND P3, PT, R185.reuse, RZ, P2 ;  /* 0x000000ffb900720c */ /* 0x040fe40001764270 */
[C---:B------:R-:W-:Y:S02]  /*9d20*/  ISETP.GT.AND P5, PT, R185.reuse, 0x1, P2 ;  /* 0x00000001b900780c */ /* 0x040fe400017a4270 */
[----:B------:R-:W-:Y:S02]  /*9d30*/  ISETP.LT.OR P4, PT, R4, 0x1, P3 ;  /* 0x000000010400780c */ /* 0x000fe40001f81670 */
[C---:B------:R-:W-:Y:S02]  /*9d40*/  ISETP.GT.AND P3, PT, R185.reuse, 0x8, P2 ;  /* 0x00000008b900780c */ /* 0x040fe40001764270 */
[----:B------:R-:W-:Y:S02]  /*9d50*/  FSEL R184, R152, -INF , !P4 ;  /* 0xff80000098b87808 */ /* 0x000fe40006000000 */
[----:B------:R-:W-:-:S02]  /*9d60*/  ISETP.GT.AND P4, PT, R185, 0x9, P2 ;  /* 0x00000009b900780c */ /* 0x000fc40001784270 */
[C---:B------:R-:W-:Y:S02]  /*9d70*/  ISETP.LT.OR P5, PT, R4.reuse, 0x2, P5 ;  /* 0x000000020400780c */ /* 0x040fe40002fa1670 */
[C---:B------:R-:W-:Y:S02]  /*9d80*/  ISETP.LT.OR P3, PT, R4.reuse, 0x9, P3 ;  /* 0x000000090400780c */ /* 0x040fe40001f61670 */
[----:B------:R-:W-:Y:S02]  /*9d90*/  ISETP.LT.OR P4, PT, R4, 0xa, P4 ;  /* 0x0000000a0400780c */ /* 0x000fe40002781670 */
[----:B------:R-:W-:Y:S02]  /*9da0*/  FSEL R152, R153, -INF , !P5 ;  /* 0xff80000099987808 */ /* 0x000fe40006800000 */
[----:B------:R-:W-:Y:S02]  /*9db0*/  FSEL R156, R156, -INF , !P3 ;  /* 0xff8000009c9c7808 */ /* 0x000fe40005800000 */
[----:B------:R-:W-:-:S02]  /*9dc0*/  FSEL R157, R157, -INF , !P4 ;  /* 0xff8000009d9d7808 */ /* 0x000fc40006000000 */
[C---:B------:R-:W-:Y:S02]  /*9dd0*/  ISETP.GT.AND P5, PT, R185.reuse, 0x10, P2 ;  /* 0x00000010b900780c */ /* 0x040fe400017a4270 */
[C---:B------:R-:W-:Y:S02]  /*9de0*/  ISETP.GT.AND P3, PT, R185.reuse, 0x11, P2 ;  /* 0x00000011b900780c */ /* 0x040fe40001764270 */
[----:B------:R-:W-:Y:S02]  /*9df0*/  ISETP.GT.AND P4, PT, R185, 0x18, P2 ;  /* 0x00000018b900780c */ /* 0x000fe40001784270 */
[C---:B------:R-:W-:Y:S02]  /*9e00*/  ISETP.LT.OR P5, PT, R4.reuse, 0x11, P5 ;  /* 0x000000110400780c */ /* 0x040fe40002fa1670 */
[C---:B------:R-:W-:Y:S02]  /*9e10*/  ISETP.LT.OR P3, PT, R4.reuse, 0x12, P3 ;  /* 0x000000120400780c */ /* 0x040fe40001f61670 */
[----:B------:R-:W-:-:S02]  /*9e20*/  ISETP.LT.OR P4, PT, R4, 0x19, P4 ;  /* 0x000000190400780c */ /* 0x000fc40002781670 */
[----:B------:R-:W-:Y:S02]  /*9e30*/  FSEL R160, R160, -INF , !P5 ;  /* 0xff800000a0a07808 */ /* 0x000fe40006800000 */
[----:B------:R-:W-:Y:S02]  /*9e40*/  FSEL R161, R161, -INF , !P3 ;  /* 0xff800000a1a17808 */ /* 0x000fe40005800000 */
[----:B------:R-:W-:Y:S02]  /*9e50*/  FSEL R164, R164, -INF , !P4 ;  /* 0xff800000a4a47808 */ /* 0x000fe40006000000 */
[C---:B------:R-:W-:Y:S02]  /*9e60*/  ISETP.GT.AND P5, PT, R185.reuse, 0x19, P2 ;  /* 0x00000019b900780c */ /* 0x040fe400017a4270 */
[C---:B------:R-:W-:Y:S02]  /*9e70*/  ISETP.GT.AND P3, PT, R185.reuse, 0x20, P2 ;  /* 0x00000020b900780c */ /* 0x040fe40001764270 */
        /* <DEDUP_REMOVED lines=18> */
[----:B------:R-:W-:Y:S01]  /*9fa0*/  ISETP.GT.AND P4, PT, R185, 0x39, P2 ;  /* 0x00000039b900780c */ /* 0x000fe20001784270 */
[----:B------:R-:W-:Y:S01]  /*9fb0*/  IMAD.IADD R185, R5, 0x1, R186 ;  /* 0x0000000105b97824 */ /* 0x000fe200078e02ba */
[----:B------:R-:W-:-:S02]  /*9fc0*/  ISETP.LT.OR P5, PT, R4, 0x32, P5 ;  /* 0x000000320400780c */ /* 0x000fc40002fa1670 */
[C---:B------:R-:W-:Y:S02]  /*9fd0*/  ISETP.LT.OR P3, PT, R4.reuse, 0x39, P3 ;  /* 0x000000390400780c */ /* 0x040fe40001f61670 */
[----:B------:R-:W-:Y:S02]  /*9fe0*/  ISETP.LT.OR P4, PT, R4, 0x3a, P4 ;  /* 0x0000003a0400780c */ /* 0x000fe40002781670 */
[----:B------:R-:W-:Y:S02]  /*9ff0*/  IADD3 R186, R5, R188, RZ ;  /* 0x000000bc05ba7210 */ /* 0x000fe40007ffe0ff */
[----:B------:R-:W-:Y:S02]  /*a000*/  FSEL R177, R177, -INF , !P5 ;  /* 0xff800000b1b17808 */ /* 0x000fe40006800000 */
[----:B------:R-:W-:Y:S02]  /*a010*/  FSEL R180, R180, -INF , !P3 ;  /* 0xff800000b4b47808 */ /* 0x000fe40005800000 */
[----:B------:R-:W-:Y:S01]  /*a020*/  FSEL R181, R181, -INF , !P4 ;  /* 0xff800000b5b57808 */ /* 0x000fe20006000000 */
[----:B------:R-:W-:Y:S06]  /*a030*/  @!P6 BRA `(.L_x_962) ;  /* 0x000000000058e947 */ /* 0x000fec0003800000 */
[----:B------:R-:W-:Y:S01]  /*a040*/  IMAD.IADD R153, R5, 0x1, R21 ;  /* 0x0000000105997824 */ /* 0x000fe200078e0215 */
[----:B------:R-:W-:Y:S04]  /*a050*/  BSSY B0, `(.L_x_963) ;  /* 0x0000010000007945 */ /* 0x000fe80003800000 */
[----:B------:R-:W-:-:S13]  /*a060*/  ISETP.GT.AND P3, PT, R153, -0x1, PT ;  /* 0xffffffff9900780c */ /* 0x000fda0003f64270 */
        /* <DEDUP_REMOVED lines=9> */
.L_x_964:
[----:B------:R-:W-:-:S05]  /*a100*/  IMAD.U32 R4, RZ, RZ, UR40 ;  /* 0x00000028ff047e24 */ /* 0x000fca000f8e00ff */
[----:B------:R-:W-:-:S13]  /*a110*/  ISETP.NE.AND P3, PT, R4, 0x1, PT ;  /* 0x000000010400780c */ /* 0x000fda0003f65270 */
[----:B-1----:R-:W1:Y:S02]  /*a120*/  @P3 LDC.64 R2, c[0x0][0x9e8] ;  /* 0x00027a00ff023b82 */ /* 0x002e640000000a00 */
[----:B-1----:R-:W-:-:S05]  /*a130*/  @P3 IMAD.HI.U32 R2, R153, R2, RZ ;  /* 0x0000000299023227 */ /* 0x002fca00078e00ff */
[----:B------:R-:W-:-:S07]  /*a140*/  @P3 SHF.R.U32.HI R153, RZ, R3, R2 ;  /* 0x00000003ff993219 */ /* 0x000fce0000011602 */
.L_x_965:
[----:B------:R-:W-:Y:S05]  /*a150*/  BSYNC B0 ;  /* 0x0000000000007941 */ /* 0x000fea0003800000 */
.L_x_963:
[----:B------:R-:W-:-:S04]  /*a160*/  IMAD R153, R153, R4, -R0 ;  /* 0x0000000499997224 */ /* 0x000fc800078e0a00 */
[----:B------:R-:W-:-:S05]  /*a170*/  IMAD R153, R22, -0x2, R153 ;  /* 0xfffffffe16997824 */ /* 0x000fca00078e0299 */
[----:B------:R-:W-:Y:S02]  /*a180*/  VIADDMNMX R185, R153, R4, R185, PT ;  /* 0x0000000499b97246 */ /* 0x000fe400038001b9 */
[----:B------:R-:W-:-:S07]  /*a190*/  VIMNMX R186, R186, R153, !PT ;  /* 0x00000099baba7248 */ /* 0x000fce0007fe0100 */
.L_x_962:
[----:B------:R-:W-:Y:S01]  /*a1a0*/  FMNMX.FTZ R3, R184, R215, !PT ;  /* 0x000000d7b8037209 */ /* 0x000fe20007810000 */
[----:B------:R-:W-:Y:S01]  /*a1b0*/  ULDC UR6, c[0x0][0x988] ;  /* 0x0002620000067ab9 */ /* 0x000fe20000000800 */
[----:B------:R-:W-:Y:S01]  /*a1c0*/  ISETP.GT.AND P3, PT, R186, 0x1, P2 ;  /* 0x00000001ba00780c */ /* 0x000fe20001764270 */
[----:B------:R-:W-:Y:S01]  /*a1d0*/  UMOV UR39, UR46 ;  /* 0x0000002e00277c82 */ /* 0x000fe20008000000 */
[----:B------:R-:W-:Y:S01]  /*a1e0*/  FMNMX.FTZ R3, R152, R3, !PT ;  /* 0x0000000398037209 */ /* 0x000fe20007810000 */
[----:B------:R-:W-:Y:S01]  /*a1f0*/  UMOV UR7, UR36 ;  /* 0x0000002400077c82 */ /* 0x000fe20008000000 */
[----:B------:R-:W-:Y:S02]  /*a200*/  ISETP.LT.OR P3, PT, R185, 0x2, P3 ;  /* 0x00000002b900780c */ /* 0x000fe40001f61670 */
[----:B------:R-:W-:Y:S02]  /*a210*/  FMNMX.FTZ R0, R156, R3, !PT ;  /* 0x000000039c007209 */ /* 0x000fe40007810000 */
[----:B------:R-:W-:-:S02]  /*a220*/  FSEL R155, R155, -INF , !P3 ;  /* 0xff8000009b9b7808 */ /* 0x000fc40005800000 */
[----:B------:R-:W-:Y:S02]  /*a230*/  FMNMX.FTZ R3, R157, R0, !PT ;  /* 0x000000009d037209 */ /* 0x000fe40007810000 */
[----:B------:R-:W-:Y:S02]  /*a240*/  ISETP.GT.AND P3, PT, R186, RZ, P2 ;  /* 0x000000ffba00720c */ /* 0x000fe40001764270 */
[----:B------:R-:W-:Y:S02]  /*a250*/  FMNMX.FTZ R0, R160, R3, !PT ;  /* 0x00000003a0007209 */ /* 0x000fe40007810000 */
[----:B------:R-:W-:Y:S02]  /*a260*/  ISETP.LT.OR P3, PT, R185, 0x1, P3 ;  /* 0x00000001b900780c */ /* 0x000fe40001f61670 */
[----:B------:R-:W-:Y:S02]  /*a270*/  FMNMX.FTZ R3, R161, R0, !PT ;  /* 0x00000000a1037209 */ /* 0x000fe40007810000 */
[----:B------:R-:W-:-:S02]  /*a280*/  ISETP.GT.AND P4, PT, R186, 0x8, P2 ;  /* 0x00000008ba00780c */ /* 0x000fc40001784270 */
[----:B------:R-:W-:Y:S02]  /*a290*/  FMNMX.FTZ R0, R164, R3, !PT ;  /* 0x00000003a4007209 */ /* 0x000fe40007810000 */
[----:B------:R-:W-:Y:S02]  /*a2a0*/  FSEL R187, R154, -INF , !P3 ;  /* 0xff8000009abb7808 */ /* 0x000fe40005800000 */
        /* <DEDUP_REMOVED lines=18> */
[C---:B------:R-:W-:Y:S01]  /*a3d0*/  ISETP.GT.AND P3, PT, R186.reuse, 0x18, P2 ;  /* 0x00000018ba00780c */ /* 0x040fe20001764270 */
[----:B------:R-:W2:Y:S01]  /*a3e0*/  SHFL.BFLY PT, R3, R0, 0x2, 0x1f ;  /* 0x0c401f0000037f89 */ /* 0x000ea200000e0000 */
[C---:B------:R-:W-:Y:S02]  /*a3f0*/  ISETP.LT.OR P5, PT, R185.reuse, 0x12, P5 ;  /* 0x00000012b900780c */ /* 0x040fe40002fa1670 */
[----:B------:R-:W-:Y:S02]  /*a400*/  ISETP.GT.AND P4, PT, R186, 0x19, P2 ;  /* 0x00000019ba00780c */ /* 0x000fe40001784270 */
[----:B------:R-:W-:-:S02]  /*a410*/  ISETP.LT.OR P3, PT, R185, 0x19, P3 ;  /* 0x00000019b900780c */ /* 0x000fc40001f61670 */
[----:B------:R-:W-:Y:S02]  /*a420*/  FSEL R163, R163, -INF , !P5 ;  /* 0xff800000a3a37808 */ /* 0x000fe40006800000 */
[----:B------:R-:W-:Y:S02]  /*a430*/  ISETP.GT.AND P5, PT, R186, 0x20, P2 ;  /* 0x00000020ba00780c */ /* 0x000fe400017a4270 */
[C---:B------:R-:W-:Y:S02]  /*a440*/  ISETP.LT.OR P4, PT, R185.reuse, 0x1a, P4 ;  /* 0x0000001ab900780c */ /* 0x040fe40002781670 */
[----:B------:R-:W-:Y:S02]  /*a450*/  FSEL R166, R166, -INF , !P3 ;  /* 0xff800000a6a67808 */ /* 0x000fe40005800000 */
[----:B------:R-:W-:Y:S02]  /*a460*/  ISETP.GT.AND P3, PT, R186, 0x21, P2 ;  /* 0x00000021ba00780c */ /* 0x000fe40001764270 */
[----:B------:R-:W-:-:S02]  /*a470*/  ISETP.LT.OR P5, PT, R185, 0x21, P5 ;  /* 0x00000021b900780c */ /* 0x000fc40002fa1670 */
[----:B------:R-:W-:Y:S02]  /*a480*/  FSEL R167, R167, -INF , !P4 ;  /* 0xff800000a7a77808 */ /* 0x000fe40006000000 */
[----:B------:R-:W-:Y:S02]  /*a490*/  ISETP.GT.AND P4, PT, R186, 0x28, P2 ;  /* 0x00000028ba00780c */ /* 0x000fe40001784270 */
[----:B------:R-:W-:Y:S02]  /*a4a0*/  ISETP.LT.OR P3, PT, R185, 0x22, P3 ;  /* 0x00000022b900780c */ /* 0x000fe40001f61670 */
[----:B--2---:R-:W-:Y:S02]  /*a4b0*/  FMNMX.FTZ R3, R0, R3, !PT ;  /* 0x0000000300037209 */ /* 0x004fe40007810000 */
[----:B------:R-:W-:Y:S02]  /*a4c0*/  FMNMX.FTZ R0, R187, R216, !PT ;  /* 0x000000d8bb007209 */ /* 0x000fe40007810000 */
[----:B------:R-:W-:Y:S01]  /*a4d0*/  FSEL R170, R170, -INF , !P5 ;  /* 0xff800000aaaa7808 */ /* 0x000fe20006800000 */
[----:B------:R-:W2:Y:S01]  /*a4e0*/  SHFL.BFLY PT, R4, R3, 0x1, 0x1f ;  /* 0x0c201f0003047f89 */ /* 0x000ea200000e0000 */
[----:B------:R-:W-:-:S02]  /*a4f0*/  ISETP.LT.OR P4, PT, R185, 0x29, P4 ;  /* 0x00000029b900780c */ /* 0x000fc40002781670 */
[----:B------:R-:W-:Y:S02]  /*a500*/  FSEL R171, R171, -INF , !P3 ;  /* 0xff800000abab7808 */ /* 0x000fe40005800000 */
[----:B------:R-:W-:Y:S02]  /*a510*/  ISETP.GT.AND P3, PT, R186, 0x29, P2 ;  /* 0x00000029ba00780c */ /* 0x000fe40001764270 */
[----:B------:R-:W-:Y:S02]  /*a520*/  FSEL R174, R174, -INF , !P4 ;  /* 0xff800000aeae7808 */ /* 0x000fe40006000000 */
[----:B------:R-:W-:Y:S02]  /*a530*/  ISETP.GT.AND P4, PT, R186, 0x30, P2 ;  /* 0x00000030ba00780c */ /* 0x000fe40001784270 */
[C---:B------:R-:W-:Y:S02]  /*a540*/  ISETP.LT.OR P3, PT, R185.reuse, 0x2a, P3 ;  /* 0x0000002ab900780c */ /* 0x040fe40001f61670 */
[----:B------:R-:W-:-:S02]  /*a550*/  ISETP.LT.OR P4, PT, R185, 0x31, P4 ;  /* 0x00000031b900780c */ /* 0x000fc40002781670 */
[----:B------:R-:W-:Y:S02]  /*a560*/  FSEL R175, R175, -INF , !P3 ;  /* 0xff800000afaf7808 */ /* 0x000fe40005800000 */
[----:B------:R-:W-:Y:S02]  /*a570*/  ISETP.GT.AND P3, PT, R186, 0x31, P2 ;  /* 0x00000031ba00780c */ /* 0x000fe40001764270 */
[----:B------:R-:W-:Y:S02]  /*a580*/  FSEL R178, R178, -INF , !P4 ;  /* 0xff800000b2b27808 */ /* 0x000fe40006000000 */
[----:B------:R-:W-:Y:S02]  /*a590*/  ISETP.GT.AND P4, PT, R186, 0x38, P2 ;  /* 0x00000038ba00780c */ /* 0x000fe40001784270 */
[----:B------:R-:W-:Y:S02]  /*a5a0*/  ISETP.LT.OR P3, PT, R185, 0x32, P3 ;  /* 0x00000032b900780c */ /* 0x000fe40001f61670 */
[----:B--2---:R-:W-:-:S02]  /*a5b0*/  FMNMX.FTZ R4, R3, R4, !PT ;  /* 0x0000000403047209 */ /* 0x004fc40007810000 */
[----:B------:R-:W-:Y:S02]  /*a5c0*/  FMNMX.FTZ R3, R155, R0, !PT ;  /* 0x000000009b037209 */ /* 0x000fe40007810000 */
[----:B------:R-:W-:Y:S02]  /*a5d0*/  ISETP.GT.AND P2, PT, R186, 0x39, P2 ;  /* 0x00000039ba00780c */ /* 0x000fe40001744270 */
[----:B------:R-:W-:Y:S02]  /*a5e0*/  FMNMX.FTZ R0, R158, R3, !PT ;  /* 0x000000039e007209 */ /* 0x000fe40007810000 */
[----:B------:R-:W-:Y:S02]  /*a5f0*/  ISETP.LT.OR P4, PT, R185, 0x39, P4 ;  /* 0x00000039b900780c */ /* 0x000fe40002781670 */
[----:B------:R-:W-:Y:S02]  /*a600*/  FMNMX.FTZ R3, R159, R0, !PT ;  /* 0x000000009f037209 */ /* 0x000fe40007810000 */
[----:B------:R-:W-:-:S02]  /*a610*/  FSEL R179, R179, -INF , !P3 ;  /* 0xff800000b3b37808 */ /* 0x000fc40005800000 */
[----:B------:R-:W-:Y:S01]  /*a620*/  FMNMX.FTZ R0, R162, R3, !PT ;  /* 0x00000003a2007209 */ /* 0x000fe20007810000 */
[----:B------:R-:W-:Y:S01]  /*a630*/  FMUL.FTZ R3, R4, UR6 ;  /* 0x0000000604037c20 */ /* 0x000fe20008410000 */
[----:B------:R-:W-:Y:S02]  /*a640*/  ISETP.LT.OR P2, PT, R185, 0x3a, P2 ;  /* 0x0000003ab900780c */ /* 0x000fe40001741670 */
[----:B------:R-:W-:Y:S02]  /*a650*/  FMNMX.FTZ R153, R163, R0, !PT ;  /* 0x00000000a3997209 */ /* 0x000fe40007810000 */
[----:B------:R-:W-:Y:S02]  /*a660*/  FSEL R182, R182, -INF , !P4 ;  /* 0xff800000b6b67808 */ /* 0x000fe40006000000 */
[----:B------:R-:W-:Y:S02]  /*a670*/  FMNMX.FTZ R0, R166, R153, !PT ;  /* 0x00000099a6007209 */ /* 0x000fe40007810000 */
[----:B------:R-:W-:-:S02]  /*a680*/  FSEL R183, R183, -INF , !P2 ;  /* 0xff800000b7b77808 */ /* 0x000fc40005000000 */
[----:B------:R-:W-:Y:S02]  /*a690*/  FMNMX.FTZ R189, R167, R0, !PT ;  /* 0x00000000a7bd7209 */ /* 0x000fe40007810000 */
[----:B------:R-:W-:Y:S02]  /*a6a0*/  FSETP.NEU.FTZ.AND P5, PT, R4, -INF , PT ;  /* 0xff8000000400780b */ /* 0x000fe40003fbd000 */
[----:B------:R-:W-:Y:S02]  /*a6b0*/  FMNMX.FTZ R0, R170, R189, !PT ;  /* 0x000000bdaa007209 */ /* 0x000fe40007810000 */
[----:B------:R-:W-:Y:S02]  /*a6c0*/  FSEL R3, R3, RZ, P5 ;  /* 0x000000ff03037208 */ /* 0x000fe40002800000 */
[----:B------:R-:W-:Y:S02]  /*a6d0*/  FMNMX.FTZ R189, R171, R0, !PT ;  /* 0x00000000abbd7209 */ /* 0x000fe40007810000 */
[----:B-1----:R-:W-:Y:S01]  /*a6e0*/  FSEL R2, R4, RZ, P5 ;  /* 0x000000ff04027208 */ /* 0x002fe20002800000 */
        /* <DEDUP_REMOVED lines=20> */
[----:B------:R-:W-:Y:S01]  /*a830*/  FFMA.FTZ R181, R181, UR6, -R3 ;  /* 0x00000006b5b57c23 */ /* 0x000fe20008010803 */
[----:B------:R-:W-:Y:S01]  /*a840*/  FMNMX.FTZ R0, R183, R0, !PT ;  /* 0x00000000b7007209 */ /* 0x000fe20007810000 */
[----:B------:R-:W-:Y:S01]  /*a850*/  FADD.FTZ R2, -R2, R215 ;  /* 0x000000d702027221 */ /* 0x000fe20000010100 */
[----:B------:R-:W-:Y:S01]  /*a860*/  MUFU.EX2 R153, R153 ;  /* 0x0000009900997308 */ /* 0x000fe20000000800 */
[----:B------:R-:W-:-:S02]  /*a870*/  IMAD.MOV.U32 R215, RZ, RZ, R4 ;  /* 0x000000ffffd77224 */ /* 0x000fc400078e0004 */
[----:B------:R-:W1:Y:S01]  /*a880*/  SHFL.BFLY PT, R185, R0, 0x2, 0x1f ;  /* 0x0c401f0000b97f89 */ /* 0x000e6200000e0000 */
[----:B------:R-:W-:-:S04]  /*a890*/  FMUL.FTZ R2, R2, UR6 ;  /* 0x0000000602027c20 */ /* 0x000fc80008410000 */
[----:B------:R-:W-:Y:S08]  /*a8a0*/  MUFU.EX2 R196, R196 ;  /* 0x000000c400c47308 */ /* 0x000ff00000000800 */
[----:B------:R-:W-:Y:S08]  /*a8b0*/  MUFU.EX2 R198, R198 ;  /* 0x000000c600c67308 */ /* 0x000ff00000000800 */
[----:B------:R-:W-:Y:S01]  /*a8c0*/  MUFU.EX2 R157, R157 ;  /* 0x0000009d009d7308 */ /* 0x000fe20000000800 */
[----:B-1----:R-:W-:-:S05]  /*a8d0*/  FMNMX.FTZ R185, R0, R185, !PT ;  /* 0x000000b900b97209 */ /* 0x002fca0007810000 */
[----:B------:R-:W1:Y:S02]  /*a8e0*/  SHFL.BFLY PT, R0, R185, 0x1, 0x1f ;  /* 0x0c201f00b9007f89 */ /* 0x000e6400000e0000 */
[----:B------:R-:W-:Y:S08]  /*a8f0*/  MUFU.EX2 R192, R192 ;  /* 0x000000c000c07308 */ /* 0x000ff00000000800 */
[----:B------:R-:W-:Y:S08]  /*a900*/  MUFU.EX2 R161, R161 ;  /* 0x000000a100a17308 */ /* 0x000ff00000000800 */
[----:B------:R-:W-:Y:S01]  /*a910*/  MUFU.EX2 R194, R194 ;  /* 0x000000c200c27308 */ /* 0x000fe20000000800 */
[----:B-1----:R-:W-:-:S07]  /*a920*/  FMNMX.FTZ R3, R185, R0, !PT ;  /* 0x00000000b9037209 */ /* 0x002fce0007810000 */
[----:B------:R-:W-:Y:S01]  /*a930*/  MUFU.EX2 R165, R165 ;  /* 0x000000a500a57308 */ /* 0x000fe20000000800 */
[C---:B------:R-:W-:Y:S01]  /*a940*/  FSETP.NEU.FTZ.AND P2, PT, R3.reuse, -INF , PT ;  /* 0xff8000000300780b */ /* 0x040fe20003f5d000 */
[----:B------:R-:W-:-:S06]  /*a950*/  FMUL.FTZ R156, R3, UR6 ;  /* 0x00000006039c7c20 */ /* 0x000fcc0008410000 */
[----:B------:R-:W1:Y:S01]  /*a960*/  MUFU.EX2 R0, R2 ;  /* 0x0000000200007308 */ /* 0x000e620000000800 */
[----:B------:R-:W-:-:S05]  /*a970*/  FSEL R156, R156, RZ, P2 ;  /* 0x000000ff9c9c7208 */ /* 0x000fca0001000000 */
[--C-:B------:R-:W-:Y:S01]  /*a980*/  FFMA.FTZ R152, R155, UR6, -R156.reuse ;  /* 0x000000069b987c23 */ /* 0x100fe2000801089c */
[----:B------:R-:W-:Y:S01]  /*a990*/  FSEL R155, R3, RZ, P2 ;  /* 0x000000ff039b7208 */ /* 0x000fe20001000000 */
[--C-:B------:R-:W-:Y:S01]  /*a9a0*/  FFMA.FTZ R197, R187, UR6, -R156.reuse ;  /* 0x00000006bbc57c23 */ /* 0x100fe2000801089c */
[--C-:B------:R-:W-:Y:S01]  /*a9b0*/  FFMA.FTZ R199, R158, UR6, -R156.reuse ;  /* 0x000000069ec77c23 */ /* 0x100fe2000801089c */
[--C-:B------:R-:W-:Y:S01]  /*a9c0*/  FFMA.FTZ R154, R159, UR6, -R156.reuse ;  /* 0x000000069f9a7c23 */ /* 0x100fe2000801089c */
[----:B------:R-:W-:Y:S01]  /*a9d0*/  FFMA.FTZ R193, R162, UR6, -R156 ;  /* 0x00000006a2c17c23 */ /* 0x000fe2000801089c */
[----:B------:R-:W-:Y:S01]  /*a9e0*/  FADD.FTZ R155, -R155, R216 ;  /* 0x000000d89b9b7221 */ /* 0x000fe20000010100 */
[----:B------:R-:W-:Y:S01]  /*a9f0*/  MUFU.EX2 R152, R152 ;  /* 0x0000009800987308 */ /* 0x000fe20000000800 */
[--C-:B------:R-:W-:Y:S01]  /*aa00*/  FFMA.FTZ R158, R163, UR6, -R156.reuse ;  /* 0x00000006a39e7c23 */ /* 0x100fe2000801089c */
[--C-:B------:R-:W-:Y:S01]  /*aa10*/  FFMA.FTZ R195, R166, UR6, -R156.reuse ;  /* 0x00000006a6c37c23 */ /* 0x100fe2000801089c */
[----:B------:R-:W-:Y:S01]  /*aa20*/  FMUL.FTZ R155, R155, UR6 ;  /* 0x000000069b9b7c20 */ /* 0x000fe20008410000 */
[----:B-1----:R-:W-:Y:S01]  /*aa30*/  FFMA.FTZ R159, R0, R20, R153 ;  /* 0x00000014009f7223 */ /* 0x002fe20000010099 */
[--C-:B------:R-:W-:Y:S01]  /*aa40*/  FFMA.FTZ R160, R167, UR6, -R156.reuse ;  /* 0x00000006a7a07c23 */ /* 0x100fe2000801089c */
[--C-:B------:R-:W-:Y:S01]  /*aa50*/  FFMA.FTZ R189, R170, UR6, -R156.reuse ;  /* 0x00000006aabd7c23 */ /* 0x100fe2000801089c */
[--C-:B------:R-:W-:Y:S01]  /*aa60*/  FFMA.FTZ R162, R171, UR6, -R156.reuse ;  /* 0x00000006aba27c23 */ /* 0x100fe2000801089c */
[----:B------:R-:W-:Y:S01]  /*aa70*/  MUFU.EX2 R197, R197 ;  /* 0x000000c500c57308 */ /* 0x000fe20000000800 */
[----:B------:R-:W-:Y:S01]  /*aa80*/  FADD.FTZ R159, R196, R159 ;  /* 0x0000009fc49f7221 */ /* 0x000fe20000010000 */
[--C-:B------:R-:W-:Y:S01]  /*aa90*/  FFMA.FTZ R191, R174, UR6, -R156.reuse ;  /* 0x00000006aebf7c23 */ /* 0x100fe2000801089c */
[--C-:B------:R-:W-:Y:S01]  /*aaa0*/  FFMA.FTZ R185, R178, UR6, -R156.reuse ;  /* 0x00000006b2b97c23 */ /* 0x100fe2000801089c */
[--C-:B------:R-:W-:Y:S01]  /*aab0*/  FFMA.FTZ R179, R179, UR6, -R156.reuse ;  /* 0x00000006b3b37c23 */ /* 0x100fe2000801089c */
[----:B------:R-:W-:Y:S01]  /*aac0*/  FADD.FTZ R20, R198, R159 ;  /* 0x0000009fc6147221 */ /* 0x000fe20000010000 */
[----:B------:R-:W-:Y:S01]  /*aad0*/  F2FP.F16.F32.PACK_AB R196, R196, R153 ;  /* 0x00000099c4c4723e */ /* 0x000fe200000000ff */
[----:B------:R-:W-:Y:S01]  /*aae0*/  FFMA.FTZ R182, R182, UR6, -R156 ;  /* 0x00000006b6b67c23 */ /* 0x000fe2000801089c */
[----:B------:R1:W2:Y:S01]  /*aaf0*/  MUFU.EX2 R2, R155 ;  /* 0x0000009b00027308 */ /* 0x0002a20000000800 */
[----:B------:R-:W-:Y:S01]  /*ab00*/  FADD.FTZ R159, R157, R20 ;  /* 0x000000149d9f7221 */ /* 0x000fe20000010000 */
[C---:B------:R-:W-:Y:S01]  /*ab10*/  ISETP.GT.AND P2, PT, R23.reuse, UR60, PT ;  /* 0x0000003c17007c0c */ /* 0x040fe2000bf44270 */
[----:B------:R-:W-:Y:S01]  /*ab20*/  VIADD R23, R23, 0xffffffff ;  /* 0xffffffff17177836 */ /* 0x000fe20000000000 */
[----:B------:R-:W-:Y:S01]  /*ab30*/  F2FP.F16.F32.PACK_AB R198, R157, R198 ;  /* 0x000000c69dc6723e */ /* 0x000fe200000000ff */
[----:B------:R-:W-:Y:S01]  /*ab40*/  FADD.FTZ R164, R192, R159 ;  /* 0x0000009fc0a47221 */ /* 0x000fe20000010000 */
[----:B------:R-:W-:Y:S01]  /*ab50*/  IMAD.U32 R159, RZ, RZ, UR10 ;  /* 0x0000000aff9f7e24 */ /* 0x000fe2000f8e00ff */
[C---:B------:R-:W-:Y:S01]  /*ab60*/  F2FP.F16.F32.PACK_AB R192, R161.reuse, R192 ;  /* 0x000000c0a1c0723e */ /* 0x040fe200000000ff */
[----:B------:R-:W3:Y:S01]  /*ab70*/  MUFU.EX2 R199, R199 ;  /* 0x000000c700c77308 */ /* 0x000ee20000000800 */
[----:B-1----:R-:W-:Y:S01]  /*ab80*/  FADD.FTZ R155, R161, R164 ;  /* 0x000000a4a19b7221 */ /* 0x002fe20000010000 */
[--C-:B------:R-:W-:Y:S01]  /*ab90*/  FFMA.FTZ R164, R175, UR6, -R156.reuse ;  /* 0x00000006afa47c23 */ /* 0x100fe2000801089c */
[----:B------:R-:W-:Y:S01]  /*aba0*/  FFMA.FTZ R156, R183, UR6, -R156 ;  /* 0x00000006b79c7c23 */ /* 0x000fe2000801089c */
[----:B------:R-:W-:-:S02]  /*abb0*/  @!P1 VIADD R159, R159, 0x30860 ;  /* 0x000308609f9f9836 */ /* 0x000fc40000000000 */
[----:B------:R-:W-:Y:S01]  /*abc0*/  FADD.FTZ R166, R194, R155 ;  /* 0x0000009bc2a67221 */ /* 0x000fe20000010000 */
[C---:B------:R-:W-:Y:S01]  /*abd0*/  F2FP.F16.F32.PACK_AB R194, R165.reuse, R194 ;  /* 0x000000c2a5c2723e */ /* 0x040fe200000000ff */
[----:B------:R-:W-:Y:S01]  /*abe0*/  IMAD.MOV.U32 R216, RZ, RZ, R3 ;  /* 0x000000ffffd87224 */ /* 0x000fe200078e0003 */
[----:B------:R-:W1:Y:S01]  /*abf0*/  MUFU.EX2 R154, R154 ;  /* 0x0000009a009a7308 */ /* 0x000e620000000800 */
[----:B--2---:R-:W-:Y:S01]  /*ac00*/  FFMA.FTZ R7, R2, R7, R197 ;  /* 0x0000000702077223 */ /* 0x004fe200000100c5 */
[----:B------:R-:W-:Y:S01]  /*ac10*/  FADD.FTZ R155, R165, R166 ;  /* 0x000000a6a59b7221 */ /* 0x000fe20000010000 */
[----:B------:R-:W-:Y:S02]  /*ac20*/  @!P1 PRMT R159, RZ, 0x654, R159 ;  /* 0x00000654ff9f9816 */ /* 0x000fe4000000009f */
[C---:B------:R-:W-:Y:S01]  /*ac30*/  FADD.FTZ R20, R152.reuse, R7 ;  /* 0x0000000798147221 */ /* 0x040fe20000010000 */
[----:B------:R-:W-:Y:S01]  /*ac40*/  F2FP.F16.F32.PACK_AB R197, R152, R197 ;  /* 0x000000c598c5723e */ /* 0x000fe200000000ff */
[----:B------:R2:W-:Y:S01]  /*ac50*/  @!P1 SYNCS.ARRIVE.TRANS64.RED.A1T0 RZ, [R159+URZ], RZ ;  /* 0x000000ff9fff99a7 */ /* 0x0005e2000810043f */
[----:B------:R-:W4:Y:S01]  /*ac60*/  MUFU.EX2 R193, R193 ;  /* 0x000000c100c17308 */ /* 0x000f220000000800 */
[----:B---3--:R-:W-:-:S07]  /*ac70*/  FADD.FTZ R7, R199, R20 ;  /* 0x00000014c7077221 */ /* 0x008fce0000010000 */
[----:B------:R-:W3:Y:S01]  /*ac80*/  MUFU.EX2 R158, R158 ;  /* 0x0000009e009e7308 */ /* 0x000ee20000000800 */
[C---:B-1----:R-:W-:Y:S01]  /*ac90*/  FADD.FTZ R20, R154.reuse, R7 ;  /* 0x000000079a147221 */ /* 0x042fe20000010000 */
[----:B------:R-:W-:-:S06]  /*aca0*/  F2FP.F16.F32.PACK_AB R199, R154, R199 ;  /* 0x000000c79ac7723e */ /* 0x000fcc00000000ff */
[----:B------:R-:W1:Y:S01]  /*acb0*/  MUFU.EX2 R188, R188 ;  /* 0x000000bc00bc7308 */ /* 0x000e620000000800 */
[----:B----4-:R-:W-:-:S07]  /*acc0*/  FADD.FTZ R7, R193, R20 ;  /* 0x00000014c1077221 */ /* 0x010fce0000010000 */
[----:B------:R-:W4:Y:S01]  /*acd0*/  MUFU.EX2 R195, R195 ;  /* 0x000000c300c37308 */ /* 0x000f220000000800 */
[C---:B---3--:R-:W-:Y:S01]  /*ace0*/  FADD.FTZ R20, R158.reuse, R7 ;  /* 0x000000079e147221 */ /* 0x048fe20000010000 */
[----:B------:R-:W-:-:S06]  /*acf0*/  F2FP.F16.F32.PACK_AB R193, R158, R193 ;  /* 0x000000c19ec1723e */ /* 0x000fcc00000000ff */
[----:B------:R-:W3:Y:S01]  /*ad00*/  MUFU.EX2 R169, R169 ;  /* 0x000000a900a97308 */ /* 0x000ee20000000800 */
[----:B-1----:R-:W-:-:S07]  /*ad10*/  FADD.FTZ R166, R188, R155 ;  /* 0x0000009bbca67221 */ /* 0x002fce0000010000 */
[----:B------:R-:W1:Y:S01]  /*ad20*/  MUFU.EX2 R160, R160 ;  /* 0x000000a000a07308 */ /* 0x000e620000000800 */
[----:B----4-:R-:W-:-:S07]  /*ad30*/  FADD.FTZ R7, R195, R20 ;  /* 0x00000014c3077221 */ /* 0x010fce0000010000 */
[----:B------:R-:W4:Y:S01]  /*ad40*/  MUFU.EX2 R190, R190 ;  /* 0x000000be00be7308 */ /* 0x000f220000000800 */
[C---:B---3--:R-:W-:Y:S01]  /*ad50*/  FADD.FTZ R155, R169.reuse, R166 ;  /* 0x000000a6a99b7221 */ /* 0x048fe20000010000 */
[----:B------:R-:W-:-:S06]  /*ad60*/  F2FP.F16.F32.PACK_AB R188, R169, R188 ;  /* 0x000000bca9bc723e */ /* 0x000fcc00000000ff */
[----:B------:R-:W3:Y:S01]  /*ad70*/  MUFU.EX2 R189, R189 ;  /* 0x000000bd00bd7308 */ /* 0x000ee20000000800 */
[C---:B-1----:R-:W-:Y:S01]  /*ad80*/  FADD.FTZ R20, R160.reuse, R7 ;  /* 0x00000007a0147221 */ /* 0x042fe20000010000 */
[----:B------:R-:W-:-:S06]  /*ad90*/  F2FP.F16.F32.PACK_AB R195, R160, R195 ;  /* 0x000000c3a0c3723e */ /* 0x000fcc00000000ff */
[----:B------:R-:W1:Y:S01]  /*ada0*/  MUFU.EX2 R173, R173 ;  /* 0x000000ad00ad7308 */ /* 0x000e620000000800 */
[----:B----4-:R-:W-:-:S07]  /*adb0*/  FADD.FTZ R166, R190, R155 ;  /* 0x0000009bbea67221 */ /* 0x010fce0000010000 */
[----:B------:R-:W4:Y:S01]  /*adc0*/  MUFU.EX2 R162, R162 ;  /* 0x000000a200a27308 */ /* 0x000f220000000800 */
[----:B---3--:R-:W-:-:S07]  /*add0*/  FADD.FTZ R7, R189, R20 ;  /* 0x00000014bd077221 */ /* 0x008fce0000010000 */
[----:B------:R-:W3:Y:S01]  /*ade0*/  MUFU.EX2 R184, R184 ;  /* 0x000000b800b87308 */ /* 0x000ee20000000800 */
[C---:B-1----:R-:W-:Y:S01]  /*adf0*/  FADD.FTZ R153, R173.reuse, R166 ;  /* 0x000000a6ad997221 */ /* 0x042fe20000010000 */
[----:B------:R-:W-:-:S06]  /*ae00*/  F2FP.F16.F32.PACK_AB R190, R173, R190 ;  /* 0x000000beadbe723e */ /* 0x000fcc00000000ff */
[----:B------:R-:W1:Y:S01]  /*ae10*/  MUFU.EX2 R191, R191 ;  /* 0x000000bf00bf7308 */ /* 0x000e620000000800 */
[C---:B----4-:R-:W-:Y:S01]  /*ae20*/  FADD.FTZ R20, R162.reuse, R7 ;  /* 0x00000007a2147221 */ /* 0x050fe20000010000 */
[----:B------:R-:W-:-:S06]  /*ae30*/  F2FP.F16.F32.PACK_AB R189, R162, R189 ;  /* 0x000000bda2bd723e */ /* 0x000fcc00000000ff */
[----:B------:R-:W4:Y:S01]  /*ae40*/  MUFU.EX2 R177, R177 ;  /* 0x000000b100b17308 */ /* 0x000f220000000800 */
[----:B---3--:R-:W-:-:S07]  /*ae50*/  FADD.FTZ R166, R184, R153 ;  /* 0x00000099b8a67221 */ /* 0x008fce0000010000 */
[----:B------:R-:W3:Y:S01]  /*ae60*/  MUFU.EX2 R164, R164 ;  /* 0x000000a400a47308 */ /* 0x000ee20000000800 */
[----:B-1----:R-:W-:-:S07]  /*ae70*/  FADD.FTZ R7, R191, R20 ;  /* 0x00000014bf077221 */ /* 0x002fce0000010000 */
[----:B------:R-:W1:Y:S01]  /*ae80*/  MUFU.EX2 R185, R185 ;  /* 0x000000b900b97308 */ /* 0x000e620000000800 */
[C---:B----4-:R-:W-:Y:S01]  /*ae90*/  FADD.FTZ R153, R177.reuse, R166 ;  /* 0x000000a6b1997221 */ /* 0x050fe20000010000 */
[----:B------:R-:W-:-:S06]  /*aea0*/  F2FP.F16.F32.PACK_AB R184, R177, R184 ;  /* 0x000000b8b1b8723e */ /* 0x000fcc00000000ff */
[----:B------:R-:W4:Y:S01]  /*aeb0*/  MUFU.EX2 R179, R179 ;  /* 0x000000b300b37308 */ /* 0x000f220000000800 */
[C---:B---3--:R-:W-:Y:S01]  /*aec0*/  FADD.FTZ R166, R164.reuse, R7 ;  /* 0x00000007a4a67221 */ /* 0x048fe20000010000 */
[----:B------:R-:W-:-:S06]  /*aed0*/  F2FP.F16.F32.PACK_AB R191, R164, R191 ;  /* 0x000000bfa4bf723e */ /* 0x000fcc00000000ff */
[----:B------:R-:W3:Y:S01]  /*aee0*/  MUFU.EX2 R186, R186 ;  /* 0x000000ba00ba7308 */ /* 0x000ee20000000800 */
[----:B-1----:R-:W-:-:S07]  /*aef0*/  FADD.FTZ R166, R185, R166 ;  /* 0x000000a6b9a67221 */ /* 0x002fce0000010000 */
[----:B------:R-:W1:Y:S01]  /*af00*/  MUFU.EX2 R187, R182 ;  /* 0x000000b600bb7308 */ /* 0x000e620000000800 */
[C---:B----4-:R-:W-:Y:S01]  /*af10*/  FADD.FTZ R166, R179.reuse, R166 ;  /* 0x000000a6b3a67221 */ /* 0x050fe20000010000 */
[----:B------:R-:W-:-:S06]  /*af20*/  F2FP.F16.F32.PACK_AB R185, R179, R185 ;  /* 0x000000b9b3b9723e */ /* 0x000fcc00000000ff */
[----:B------:R-:W4:Y:S01]  /*af30*/  MUFU.EX2 R181, R181 ;  /* 0x000000b500b57308 */ /* 0x000f220000000800 */
[----:B---3--:R-:W-:-:S07]  /*af40*/  FADD.FTZ R20, R186, R153 ;  /* 0x00000099ba147221 */ /* 0x008fce0000010000 */
[----:B------:R-:W3:Y:S01]  /*af50*/  MUFU.EX2 R156, R156 ;  /* 0x0000009c009c7308 */ /* 0x000ee20000000800 */
[----:B-1----:R-:W-:Y:S01]  /*af60*/  FADD.FTZ R166, R187, R166 ;  /* 0x000000a6bba67221 */ /* 0x002fe20000010000 */
[C---:B----4-:R-:W-:Y:S01]  /*af70*/  FADD.FTZ R20, R181.reuse, R20 ;  /* 0x00000014b5147221 */ /* 0x050fe20000010000 */
[----:B------:R-:W-:Y:S02]  /*af80*/  F2FP.F16.F32.PACK_AB R186, R181, R186 ;  /* 0x000000bab5ba723e */ /* 0x000fe400000000ff */
[C---:B---3--:R-:W-:Y:S01]  /*af90*/  FADD.FTZ R7, R156.reuse, R166 ;  /* 0x000000a69c077221 */ /* 0x048fe20000010000 */
[----:B------:R-:W-:Y:S01]  /*afa0*/  F2FP.F16.F32.PACK_AB R187, R156, R187 ;  /* 0x000000bb9cbb723e */ /* 0x000fe200000000ff */
[----:B--2---:R-:W-:Y:S06]  /*afb0*/  @P2 BRA `(.L_x_966) ;  /* 0xffffffd800582947 */ /* 0x004fec000383ffff */
.L_x_949:
        /* <DEDUP_REMOVED lines=131> */
.L_x_967:
[----:B------:R-:W-:Y:S01]  /*b7f0*/  ULEA UR5, UR36, UR38, 0x3 ;  /* 0x0000002624057291 */ /* 0x000fe2000f8e183f */
[----:B------:R-:W-:-:S04]  /*b800*/  MOV R0, UR46 ;  /* 0x0000002e00007c02 */ /* 0x000fc80008000f00 */
[----:B------:R-:W-:-:S04]  /*b810*/  SHF.L.U32 R0, R0, 0x1f, RZ ;  /* 0x0000001f00007819 */ /* 0x000fc800000006ff */
[----:B------:R1:W2:Y:S01]  /*b820*/  SYNCS.PHASECHK.TRANS64.TRYWAIT P2, [UR5+0x30850], R0 ;  /* 0x03085000ff0075a7 */ /* 0x0002a20008040145 */
[----:B------:R-:W-:Y:S05]  /*b830*/  @!P0 BRA `(.L_x_968) ;  /* 0x0000000000048947 */ /* 0x000fea0003800000 */
[----:B------:R-:W-:Y:S01]  /*b840*/  BPT.TRAP 0x1 ;  /* 0x000000040000795c */ /* 0x000fe20000300000 */
.L_x_968:
[----:B--2---:R-:W-:Y:S05]  /*b850*/  @P2 BRA `(.L_x_969) ;  /* 0x0000000000082947 */ /* 0x004fea0003800000 */
[----:B------:R-:W2:Y:S02]  /*b860*/  SYNCS.PHASECHK.TRANS64.TRYWAIT P0, [UR5+0x30850], R0 ;  /* 0x03085000ff0075a7 */ /* 0x000ea40008000145 */
[----:B--2---:R-:W-:Y:S05]  /*b870*/  @!P0 BRA `(.L_x_970) ;  /* 0x00000060009c8947 */ /* 0x004fea0003800000 */
.L_x_969:
[----:B------:R-:W-:Y:S01]  /*b880*/  UIADD3 UR38, UR38, 0x400, URZ ;  /* 0x0000040026267890 */ /* 0x000fe2000fffe03f */
[----:B------:R-:W-:Y:S01]  /*b890*/  WARPGROUP.ARRIVE ;  /* 0x00000000000079c5 */ /* 0x000fe20000000000 */
[----:B------:R-:W-:Y:S01]  /*b8a0*/  UMOV UR11, 0x40000040 ;  /* 0x40000040000b7882 */ /* 0x000fe20000000000 */
[----:B------:R-:W3:Y:S01]  /*b8b0*/  SHFL.BFLY PT, R2, R7, 0x2, 0x1f ;  /* 0x0c401f0007027f89 */ /* 0x000ee200000e0000 */
[----:B------:R-:W-:Y:S01]  /*b8c0*/  USHF.R.U32.HI UR38, URZ, 0x4, UR38 ;  /* 0x000000043f267899 */ /* 0x000fe20008011626 */
[----:B------:R-:W-:Y:S01]  /*b8d0*/  IMAD.MOV.U32 R21, RZ, RZ, RZ ;  /* 0x000000ffff157224 */ /* 0x000fe200078e00ff */
[----:B------:R-:W-:Y:S01]  /*b8e0*/  R2UR UR7, R207 ;  /* 0x00000000cf0772ca */ /* 0x000fe200000e0000 */
[----:B--2---:R-:W1:Y:S01]  /*b8f0*/  SHFL.BFLY PT, R5, R20, 0x2, 0x1f ;  /* 0x0c401f0014057f89 */ /* 0x004e6200000e0000 */
[----:B------:R-:W-:Y:S01]  /*b900*/  ULOP3.LUT UR38, UR38, 0x3fff, URZ, 0xc0, !UPT ;  /* 0x00003fff26267892 */ /* 0x000fe2000f8ec03f */
[----:B------:R-:W-:Y:S02]  /*b910*/  IMAD.U32 R12, RZ, RZ, UR5 ;  /* 0x00000005ff0c7e24 */ /* 0x000fe4000f8e00ff */
[----:B------:R-:W-:Y:S01]  /*b920*/  IMAD.U32 R11, RZ, RZ, UR6 ;  /* 0x00000006ff0b7e24 */ /* 0x000fe2000f8e00ff */
[----:B------:R-:W-:-:S04]  /*b930*/  ULOP3.LUT UR4, UR38, 0x2000000, URZ, 0xfc, !UPT ;  /* 0x0200000026047892 */ /* 0x000fc8000f8efc3f */
[----:B------:R-:W-:Y:S02]  /*b940*/  ULEA UR4, UR36, UR4, 0xb ;  /* 0x0000000424047291 */ /* 0x000fe4000f8e583f */
[----:B------:R-:W-:Y:S02]  /*b950*/  UIADD3 UR36, UR36, 0x1, URZ ;  /* 0x0000000124247890 */ /* 0x000fe4000fffe03f */
[----:B------:R-:W-:Y:S02]  /*b960*/  UIADD3 UR8, UR4, 0x80, URZ ;  /* 0x0000008004087890 */ /* 0x000fe4000fffe03f */
[----:B------:R-:W-:Y:S01]  /*b970*/  UIADD3 UR7, UR7, 0x1, URZ ;  /* 0x0000000107077890 */ /* 0x000fe2000fffe03f */
[----:B------:R-:W-:Y:S01]  /*b980*/  UMOV UR10, UR4 ;  /* 0x00000004000a7c82 */ /* 0x000fe20008000000 */
[----:B------:R-:W-:-:S05]  /*b990*/  UISETP.NE.AND UP0, UPT, UR36, 0x2, UPT ;  /* 0x000000022400788c */ /* 0x000fca000bf05270 */
[----:B------:R-:W-:Y:S01]  /*b9a0*/  HGMMA.64x256x16.F32 R24, R196, gdesc[UR8].tnspB, R24, gsb0 ;  /* 0x43e00008c4187df0 */ /* 0x000fe20008000818 */
[----:B------:R-:W-:Y:S01]  /*b9b0*/  UMOV UR10, UR8 ;  /* 0x00000008000a7c82 */ /* 0x000fe20008000000 */
[----:B------:R-:W-:Y:S01]  /*b9c0*/  UMOV UR11, 0x40000040 ;  /* 0x40000040000b7882 */ /* 0x000fe20000000000 */
[----:B------:R-:W-:Y:S01]  /*b9d0*/  UIADD3 UR8, UR4, 0x100, URZ ;  /* 0x0000010004087890 */ /* 0x000fe2000fffe03f */
[----:B---3--:R-:W-:Y:S01]  /*b9e0*/  FADD.FTZ R2, R2, R7 ;  /* 0x0000000702027221 */ /* 0x008fe20000010000 */
[----:B------:R-:W-:Y:S01]  /*b9f0*/  UIADD3 UR4, UR4, 0x180, URZ ;  /* 0x0000018004047890 */ /* 0x000fe2000fffe03f */
[----:B-1----:R-:W-:Y:S01]  /*ba00*/  FADD.FTZ R0, R5, R20 ;  /* 0x0000001405007221 */ /* 0x002fe20000010000 */
[----:B------:R-:W-:Y:S01]  /*ba10*/  IMAD.U32 R7, RZ, RZ, UR6 ;  /* 0x00000006ff077e24 */ /* 0x000fe2000f8e00ff */
[----:B------:R-:W-:Y:S01]  /*ba20*/  MOV R207, UR7 ;  /* 0x0000000700cf7c02 */ /* 0x000fe20008000f00 */
[----:B------:R-:W1:Y:S01]  /*ba30*/  SHFL.BFLY PT, R9, R2, 0x1, 0x1f ;  /* 0x0c201f0002097f89 */ /* 0x000e6200000e0000 */
[----:B------:R-:W-:-:S03]  /*ba40*/  USEL UR36, UR36, URZ, UP0 ;  /* 0x0000003f24247287 */ /* 0x000fc60008000000 */
[----:B------:R-:W2:Y:S01]  /*ba50*/  SHFL.BFLY PT, R5, R0, 0x1, 0x1f ;  /* 0x0c201f0000057f89 */ /* 0x000ea200000e0000 */
[----:B-1----:R-:W-:Y:S01]  /*ba60*/  FADD.FTZ R9, R2, R9 ;  /* 0x0000000902097221 */ /* 0x002fe20000010000 */
[----:B------:R-:W-:Y:S02]  /*ba70*/  IMAD.MOV.U32 R2, RZ, RZ, -0x800000 ;  /* 0xff800000ff027424 */ /* 0x000fe400078e00ff */
[----:B--2---:R-:W-:Y:S02]  /*ba80*/  FADD.FTZ R10, R0, R5 ;  /* 0x00000005000a7221 */ /* 0x004fe40000010000 */
[----:B------:R-:W-:Y:S01]  /*ba90*/  FSETP.NE.FTZ.AND P2, PT, R9, RZ, PT ;  /* 0x000000ff0900720b */ /* 0x000fe20003f55000 */
[----:B------:R-:W-:Y:S02]  /*baa0*/  IMAD.MOV.U32 R5, RZ, RZ, RZ ;  /* 0x000000ffff057224 */ /* 0x000fe400078e00ff */
[----:B------:R-:W-:Y:S01]  /*bab0*/  IMAD.MOV.U32 R0, RZ, RZ, -0x800000 ;  /* 0xff800000ff007424 */ /* 0x000fe200078e00ff */
[----:B------:R-:W-:-:S09]  /*bac0*/  FSETP.NE.FTZ.AND P0, PT, R10, RZ, PT ;  /* 0x000000ff0a00720b */ /* 0x000fd20003f15000 */
[----:B------:R-:W-:Y:S01]  /*bad0*/  @P2 MUFU.RCP R5, R9 ;  /* 0x0000000900052308 */ /* 0x000fe20000001000 */
[----:B------:R-:W-:-:S03]  /*bae0*/  @P2 FMUL.FTZ R11, R11, 0.69314718246459960938 ;  /* 0x3f3172180b0b2820 */ /* 0x000fc60000410000 */
[----:B------:R-:W-:-:S04]  /*baf0*/  @P0 FMUL.FTZ R7, R7, 0.69314718246459960938 ;  /* 0x3f31721807070820 */ /* 0x000fc80000410000 */
[----:B------:R-:W1:Y:S08]  /*bb00*/  @P0 MUFU.LG2 R6, R10 ;  /* 0x0000000a00060308 */ /* 0x000e700000000c00 */
[----:B------:R2:W3:Y:S08]  /*bb10*/  @P2 MUFU.LG2 R8, R9 ;  /* 0x0000000900082308 */ /* 0x0004f00000000c00 */
[----:B------:R-:W4:Y:S01]  /*bb20*/  @P0 MUFU.RCP R21, R10 ;  /* 0x0000000a00150308 */ /* 0x000f220000001000 */
[----:B-1----:R-:W-:Y:S01]  /*bb30*/  @P0 FMUL.FTZ R6, R6, 0.69314718246459960938 ;  /* 0x3f31721806060820 */ /* 0x002fe20000410000 */
[----:B--2---:R-:W-:-:S03]  /*bb40*/  @!P1 VIADD R9, R12, 0x30860 ;  /* 0x000308600c099836 */ /* 0x004fc60000000000 */
[----:B------:R-:W-:Y:S01]  /*bb50*/  @P0 FFMA.FTZ R2, R7, R4, R6 ;  /* 0x0000000407020223 */ /* 0x000fe20000010006 */
[----:B------:R-:W-:Y:S02]  /*bb60*/  PLOP3.LUT P0, PT, PT, PT, PT, 0x8, 0x0 ;  /* 0x000000000000781c */ /* 0x000fe40003f0e170 */
[----:B------:R-:W-:Y:S01]  /*bb70*/  @!P1 PRMT R7, RZ, 0x654, R9 ;  /* 0x00000654ff079816 */ /* 0x000fe20000000009 */
[----:B---3--:R-:W-:-:S04]  /*bb80*/  @P2 FMUL.FTZ R8, R8, 0.69314718246459960938 ;  /* 0x3f31721808082820 */ /* 0x008fc80000410000 */
[----:B------:R-:W-:Y:S01]  /*bb90*/  @P2 FFMA.FTZ R0, R11, R3, R8 ;  /* 0x000000030b002223 */ /* 0x000fe20000010008 */
[----:B------:R-:W-:Y:S02]  /*bba0*/  WARPGROUP.DEPBAR.LE gsb0, 0x0 ;  /* 0x00008000000079c5 */ /* 0x000fe40000010000 */
[----:B------:R-:W-:-:S06]  /*bbb0*/  WARPGROUP.ARRIVE ;  /* 0x00000000000079c5 */ /* 0x000fcc0000000000 */
        /* <DEDUP_REMOVED lines=9> */
[----:B------:R-:W-:-:S04]  /*bc50*/  USEL UR4, URZ, 0x1, UP0 ;  /* 0x000000013f047887 */ /* 0x000fc80008000000 */
[----:B------:R-:W-:Y:S01]  /*bc60*/  ULOP3.LUT UR46, UR46, UR4, URZ, 0x3c, !UPT ;  /* 0x000000042e2e7292 */ /* 0x000fe2000f8e3c3f */
[----:B------:R-:W-:Y:S02]  /*bc70*/  WARPGROUP.DEPBAR.LE gsb0, 0x0 ;  /* 0x00008000000079c5 */ /* 0x000fe40000010000 */
[----:B------:R-:W-:-:S15]  /*bc80*/  WARPGROUP.ARRIVE ;  /* 0x00000000000079c5 */ /* 0x000fde0000000000 */
[----:B------:R-:W-:-:S03]  /*bc90*/  NOP ;  /* 0x0000000000007918 */ /* 0x000fc60000000000 */
[----:B------:R-:W-:Y:S03]  /*bca0*/  HGMMA.64x256x16.F32 R24, R184, gdesc[UR8].tnspB, R24, gsb0 ;  /* 0x43e00008b8187df0 */ /* 0x000fe60008000818 */
[----:B------:R-:W-:Y:S02]  /*bcb0*/  WARPGROUP.DEPBAR.LE gsb0, 0x0 ;  /* 0x00008000000079c5 */ /* 0x000fe40000010000 */
        /* <DEDUP_REMOVED lines=9> */
[----:B----4-:R-:W-:Y:S01]  /*bd50*/  FMUL.FTZ R4, R24, R21 ;  /* 0x0000001518047220 */ /* 0x010fe20000410000 */
[----:B------:R-:W-:Y:S01]  /*bd60*/  FMUL.FTZ R95, R99, R5 ;  /* 0x00000005635f7220 */ /* 0x000fe20000410000 */
[-C--:B------:R-:W-:Y:S01]  /*bd70*/  FMUL.FTZ R17, R56, R21.reuse ;  /* 0x0000001538117220 */ /* 0x080fe20000410000 */
[-C--:B------:R-:W-:Y:S01]  /*bd80*/  FMUL.FTZ R16, R57, R21.reuse ;  /* 0x0000001539107220 */ /* 0x080fe20000410000 */
[-C--:B------:R-:W-:Y:S01]  /*bd90*/  FMUL.FTZ R19, R60, R21.reuse ;  /* 0x000000153c137220 */ /* 0x080fe20000410000 */
[-C--:B------:R-:W-:Y:S01]  /*bda0*/  FMUL.FTZ R18, R61, R21.reuse ;  /* 0x000000153d127220 */ /* 0x080fe20000410000 */
[-C--:B------:R-:W-:Y:S01]  /*bdb0*/  FMUL.FTZ R3, R64, R21.reuse ;  /* 0x0000001540037220 */ /* 0x080fe20000410000 */
[----:B------:R-:W-:Y:S01]  /*bdc0*/  FMUL.FTZ R24, R65, R21 ;  /* 0x0000001541187220 */ /* 0x000fe20000410000 */
[----:B------:R1:W-:Y:S01]  /*bdd0*/  @!P1 SYNCS.ARRIVE.TRANS64.RED.A1T0 RZ, [R7+URZ], RZ ;  /* 0x000000ff07ff99a7 */ /* 0x0003e2000810043f */
        /* <DEDUP_REMOVED lines=111> */
.L_x_900:
[----:B------:R-:W1:Y:S08]  /*c4d0*/  S2UR UR4, SR_CgaCtaId ;  /* 0x00000000000479c3 */ /* 0x000e700000008800 */
[----:B------:R-:W-:Y:S06]  /*c4e0*/  BAR.SYNC.DEFER_BLOCKING 0x5, 0x120 ;  /* 0x0144800000007b1d */ /* 0x000fec0000010000 */
[----:B------:R-:W-:-:S02]  /*c4f0*/  UMOV UR38, 0x400 ;  /* 0x0000040000267882 */ /* 0x000fc40000000000 */
[----:B-1----:R-:W-:-:S09]  /*c500*/  ULEA UR38, UR4, UR38, 0x18 ;  /* 0x0000002604267291 */ /* 0x002fd2000f8ec03f */
[----:B------:R-:W1:Y:S02]  /*c510*/  LDS R5, [UR38+0x308d0] ;  /* 0x0308d026ff057984 */ /* 0x000e640008000800 */
[----:B-1----:R-:W-:Y:S01]  /*c520*/  R2UR UR4, R5 ;  /* 0x00000000050472ca */ /* 0x002fe200000e0000 */
[----:B------:R-:W-:Y:S06]  /*c530*/  BAR.ARV 0x4, 0x120 ;  /* 0x0104800000007b1d */ /* 0x000fec0000002000 */
[----:B------:R-:W-:Y:S08]  /*c540*/  @P0 BRA `(.L_x_971) ;  /* 0x0000000c00e00947 */ /* 0x000ff00003800000 */
[C---:B------:R-:W-:Y:S01]  /*c550*/  IADD3 R21, P6, R200.reuse, 0x20, RZ ;  /* 0x00000020c8157810 */ /* 0x040fe20007fde0ff */
[----:B------:R-:W-:Y:S01]  /*c560*/  VIADD R103, R209, UR42 ;  /* 0x0000002ad1677c36 */ /* 0x000fe20008000000 */
[----:B------:R-:W-:Y:S01]  /*c570*/  IADD3 R27, P5, R200, 0x40, RZ ;  /* 0x00000040c81b7810 */ /* 0x000fe20007fbe0ff */
[----:B------:R-:W-:Y:S01]  /*c580*/  ULDC UR10, c[0x0][0xa88] ;  /* 0x0002a200000a7ab9 */ /* 0x000fe20000000800 */
[----:B------:R-:W-:Y:S01]  /*c590*/  LOP3.LUT R20, R21, 0x380, RZ, 0xc0, !PT ;  /* 0x0000038015147812 */ /* 0x000fe200078ec0ff */
[----:B------:R-:W-:Y:S01]  /*c5a0*/  VIADD R5, R103, 0x8 ;  /* 0x0000000867057836 */ /* 0x000fe20000000000 */
[----:B------:R-:W-:Y:S01]  /*c5b0*/  LOP3.LUT R26, R27, 0x380, RZ, 0xc0, !PT ;  /* 0x000003801b1a7812 */ /* 0x000fe200078ec0ff */
[----:B------:R-:W-:Y:S01]  /*c5c0*/  USHF.R.S32.HI UR5, URZ, 0x1f, UR43 ;  /* 0x0000001f3f057899 */ /* 0x000fe2000801142b */
[----:B------:R-:W-:Y:S01]  /*c5d0*/  SHF.R.U64 R20, R20, 0x3, RZ ;  /* 0x0000000314147819 */ /* 0x000fe200000012ff */
[----:B------:R-:W-:Y:S01]  /*c5e0*/  ULDC.64 UR6, c[0x0][0xb70] ;  /* 0x0002dc0000067ab9 */ /* 0x000fe20000000a00 */
[----:B------:R-:W-:Y:S01]  /*c5f0*/  SHF.R.U64 R26, R26, 0x3, RZ ;  /* 0x000000031a1a7819 */ /* 0x000fe200000012ff */
[----:B------:R-:W-:Y:S01]  /*c600*/  UIMAD UR5, UR5, UR6, URZ ;  /* 0x00000006050572a4 */ /* 0x000fe2000f8e023f */
[----:B------:R-:W-:Y:S01]  /*c610*/  LOP3.LUT R20, R20, R21, RZ, 0x3c, !PT ;  /* 0x0000001514147212 */ /* 0x000fe200078e3cff */
[--C-:B------:R-:W-:Y:S01]  /*c620*/  IMAD.X R21, RZ, RZ, R201.reuse, P6 ;  /* 0x000000ffff157224 */ /* 0x100fe200030e06c9 */
[C---:B------:R-:W-:Y:S01]  /*c630*/  IADD3 R41, P6, R200.reuse, 0x4040, RZ ;  /* 0x00004040c8297810 */ /* 0x040fe20007fde0ff */
[----:B------:R-:W-:Y:S01]  /*c640*/  UIMAD.WIDE.U32 UR8, UR43, UR6, URZ ;  /* 0x000000062b0872a5 */ /* 0x000fe2000f8e003f */
[----:B------:R-:W-:Y:S01]  /*c650*/  IADD3 R31, P4, R200, 0x60, RZ ;  /* 0x00000060c81f7810 */ /* 0x000fe20007f9e0ff */
[----:B------:R-:W-:Y:S01]  /*c660*/  UIMAD UR5, UR43, UR7, UR5 ;  /* 0x000000072b0572a4 */ /* 0x000fe2000f8e0205 */
[----:B------:R-:W-:Y:S01]  /*c670*/  LOP3.LUT R40, R41, 0x380, RZ, 0xc0, !PT ;  /* 0x0000038029287812 */ /* 0x000fe200078ec0ff */
[----:B------:R-:W-:Y:S01]  /*c680*/  ULDC.64 UR12, c[0x0][0x208] ;  /* 0x00008200000c7ab9 */ /* 0x000fe20000000a00 */
[----:B------:R-:W-:Y:S01]  /*c690*/  LOP3.LUT R26, R26, R27, RZ, 0x3c, !PT ;  /* 0x0000001b1a1a7212 */ /* 0x000fe200078e3cff */
[----:B------:R-:W-:Y:S01]  /*c6a0*/  IMAD.X R27, RZ, RZ, R201, P5 ;  /* 0x000000ffff1b7224 */ /* 0x000fe200028e06c9 */
[----:B------:R-:W-:Y:S01]  /*c6b0*/  SHF.R.U64 R40, R40, 0x3, RZ ;  /* 0x0000000328287819 */ /* 0x000fe200000012ff */
[----:B------:R-:W-:Y:S01]  /*c6c0*/  UIADD3 UR5, UR9, UR5, URZ ;  /* 0x0000000509057290 */ /* 0x000fe2000fffe03f */
[----:B------:R-:W-:Y:S01]  /*c6d0*/  LOP3.LUT P0, RZ, R208, 0x3, RZ, 0xc0, !PT ;  /* 0x00000003d0ff7812 */ /* 0x000fe2000780c0ff */
[----:B------:R-:W-:Y:S01]  /*c6e0*/  ULDC.64 UR6, c[0x0][0xb40] ;  /* 0x0002d00000067ab9 */ /* 0x000fe20000000a00 */
[----:B------:R-:W-:-:S02]  /*c6f0*/  IADD3 R35, P3, R200, 0x4000, RZ ;  /* 0x00004000c8237810 */ /* 0x000fc40007f7e0ff */
[----:B------:R-:W-:Y:S02]  /*c700*/  IADD3 R43, P5, R200, 0x4060, RZ ;  /* 0x00004060c82b7810 */ /* 0x000fe40007fbe0ff */
[----:B------:R-:W-:Y:S02]  /*c710*/  LOP3.LUT R30, R31, 0x380, RZ, 0xc0, !PT ;  /* 0x000003801f1e7812 */ /* 0x000fe400078ec0ff */
[----:B------:R-:W-:Y:S01]  /*c720*/  LOP3.LUT R40, R40, R41, RZ, 0x3c, !PT ;  /* 0x0000002928287212 */ /* 0x000fe200078e3cff */
[----:B------:R-:W-:Y:S01]  /*c730*/  IMAD.X R41, RZ, RZ, R201, P6 ;  /* 0x000000ffff297224 */ /* 0x000fe200030e06c9 */
[----:B------:R-:W-:Y:S02]  /*c740*/  ISETP.GE.OR P1, PT, R5, UR10, P0 ;  /* 0x0000000a05007c0c */ /* 0x000fe40008726670 */
[----:B------:R-:W-:Y:S02]  /*c750*/  LOP3.LUT R34, R35, 0x380, RZ, 0xc0, !PT ;  /* 0x0000038023227812 */ /* 0x000fe400078ec0ff */
[----:B------:R-:W-:-:S02]  /*c760*/  IADD3 R39, P2, R200, 0x4020, RZ ;  /* 0x00004020c8277810 */ /* 0x000fc40007f5e0ff */
[----:B------:R-:W-:Y:S02]  /*c770*/  LOP3.LUT R42, R43, 0x380, RZ, 0xc0, !PT ;  /* 0x000003802b2a7812 */ /* 0x000fe400078ec0ff */
[----:B------:R-:W-:Y:S02]  /*c780*/  IADD3 R5, P6, R200, 0x8060, RZ ;  /* 0x00008060c8057810 */ /* 0x000fe40007fde0ff */
[----:B------:R-:W-:Y:S02]  /*c790*/  SHF.R.U64 R30, R30, 0x3, RZ ;  /* 0x000000031e1e7819 */ /* 0x000fe400000012ff */
[----:B------:R-:W-:Y:S02]  /*c7a0*/  SHF.R.U64 R34, R34, 0x3, RZ ;  /* 0x0000000322227819 */ /* 0x000fe400000012ff */
[----:B------:R-:W-:Y:S02]  /*c7b0*/  LOP3.LUT R38, R39, 0x380, RZ, 0xc0, !PT ;  /* 0x0000038027267812 */ /* 0x000fe400078ec0ff */
[----:B------:R-:W-:-:S02]  /*c7c0*/  SHF.R.U64 R42, R42, 0x3, RZ ;  /* 0x000000032a2a7819 */ /* 0x000fc400000012ff */
[----:B------:R-:W-:Y:S02]  /*c7d0*/  LOP3.LUT R28, R5, 0x380, RZ, 0xc0, !PT ;  /* 0x00000380051c7812 */ /* 0x000fe400078ec0ff */
[----:B------:R-:W-:Y:S01]  /*c7e0*/  LOP3.LUT R30, R30, R31, RZ, 0x3c, !PT ;  /* 0x0000001f1e1e7212 */ /* 0x000fe200078e3cff */
[--C-:B------:R-:W-:Y:S01]  /*c7f0*/  IMAD.X R31, RZ, RZ, R201.reuse, P4 ;  /* 0x000000ffff1f7224 */ /* 0x100fe200020e06c9 */
[----:B------:R-:W-:Y:S01]  /*c800*/  LOP3.LUT R34, R34, R35, RZ, 0x3c, !PT ;  /* 0x0000002322227212 */ /* 0x000fe200078e3cff */
[----:B------:R-:W-:Y:S01]  /*c810*/  IMAD.X R35, RZ, RZ, R201, P3 ;  /* 0x000000ffff237224 */ /* 0x000fe200018e06c9 */
[----:B------:R-:W-:Y:S02]  /*c820*/  IADD3 R45, P4, R200, 0x8000, RZ ;  /* 0x00008000c82d7810 */ /* 0x000fe40007f9e0ff */
[----:B------:R-:W-:Y:S02]  /*c830*/  SHF.R.U64 R38, R38, 0x3, RZ ;  /* 0x0000000326267819 */ /* 0x000fe400000012ff */
[----:B------:R-:W-:-:S02]  /*c840*/  LOP3.LUT R42, R42, R43, RZ, 0x3c, !PT ;  /* 0x0000002b2a2a7212 */ /* 0x000fc400078e3cff */
[----:B------:R-:W-:Y:S02]  /*c850*/  SHF.R.U64 R28, R28, 0x3, RZ ;  /* 0x000000031c1c7819 */ /* 0x000fe400000012ff */
[C---:B------:R-:W-:Y:S02]  /*c860*/  IADD3 R47, P3, R200.reuse, 0x8020, RZ ;  /* 0x00008020c82f7810 */ /* 0x040fe40007f7e0ff */
[----:B------:R-:W-:Y:S02]  /*c870*/  IADD3.X R43, RZ, R201, RZ, P5, !PT ;  /* 0x000000c9ff2b7210 */ /* 0x000fe40002ffe4ff */
[C---:B------:R-:W-:Y:S02]  /*c880*/  LOP3.LUT R53, R200.reuse, 0x380, RZ, 0xc0, !PT ;  /* 0x00000380c8357812 */ /* 0x040fe400078ec0ff */
[----:B------:R-:W-:Y:S02]  /*c890*/  IADD3 R51, P5, R200, 0xc000, RZ ;  /* 0x0000c000c8337810 */ /* 0x000fe40007fbe0ff */
[----:B------:R-:W-:-:S02]  /*c8a0*/  LOP3.LUT R44, R45, 0x380, RZ, 0xc0, !PT ;  /* 0x000003802d2c7812 */ /* 0x000fc400078ec0ff */
[----:B------:R-:W-:Y:S01]  /*c8b0*/  LOP3.LUT R38, R38, R39, RZ, 0x3c, !PT ;  /* 0x0000002726267212 */ /* 0x000fe200078e3cff */
[--C-:B------:R-:W-:Y:S01]  /*c8c0*/  IMAD.X R39, RZ, RZ, R201.reuse, P2 ;  /* 0x000000ffff277224 */ /* 0x100fe200010e06c9 */
[----:B------:R-:W-:Y:S01]  /*c8d0*/  F2FP.F16.F32.PACK_AB R6, R29, R6 ;  /* 0x000000061d06723e */ /* 0x000fe200000000ff */
[----:B------:R-:W-:Y:S01]  /*c8e0*/  IMAD.X R29, RZ, RZ, R201, P6 ;  /* 0x000000ffff1d7224 */ /* 0x000fe200030e06c9 */
[----:B------:R-:W-:Y:S02]  /*c8f0*/  LOP3.LUT R28, R28, R5, RZ, 0x3c, !PT ;  /* 0x000000051c1c7212 */ /* 0x000fe400078e3cff */
[----:B------:R-:W-:Y:S02]  /*c900*/  IADD3 R49, P2, R200, 0x8040, RZ ;  /* 0x00008040c8317810 */ /* 0x000fe40007f5e0ff */
[----:B------:R-:W-:Y:S02]  /*c910*/  LOP3.LUT R46, R47, 0x380, RZ, 0xc0, !PT ;  /* 0x000003802f2e7812 */ /* 0x000fe400078ec0ff */
[----:B------:R-:W-:-:S02]  /*c920*/  SHF.R.U64 R53, R53, 0x3, RZ ;  /* 0x0000000335357819 */ /* 0x000fc400000012ff */
[----:B------:R-:W-:Y:S02]  /*c930*/  LOP3.LUT R50, R51, 0x380, RZ, 0xc0, !PT ;  /* 0x0000038033327812 */ /* 0x000fe400078ec0ff */
[----:B------:R-:W-:Y:S02]  /*c940*/  SHF.R.U64 R44, R44, 0x3, RZ ;  /* 0x000000032c2c7819 */ /* 0x000fe400000012ff */
[----:B------:R-:W-:Y:S02]  /*c950*/  MOV R31, R30 ;  /* 0x0000001e001f7202 */ /* 0x000fe40000000f00 */
[----:B------:R-:W-:Y:S02]  /*c960*/  LOP3.LUT R48, R49, 0x380, RZ, 0xc0, !PT ;  /* 0x0000038031307812 */ /* 0x000fe400078ec0ff */
[----:B------:R-:W-:Y:S02]  /*c970*/  SHF.R.U64 R46, R46, 0x3, RZ ;  /* 0x000000032e2e7819 */ /* 0x000fe400000012ff */
[----:B------:R-:W-:-:S02]  /*c980*/  MOV R30, R28 ;  /* 0x0000001c001e7202 */ /* 0x000fc40000000f00 */
[----:B------:R-:W-:Y:S01]  /*c990*/  LOP3.LUT R52, R53, R200, RZ, 0x3c, !PT ;  /* 0x000000c835347212 */ /* 0x000fe200078e3cff */
[----:B------:R-:W1:Y:S01]  /*c9a0*/  LDC.64 R28, c[0x0][0xb78] ;  /* 0x0002de00ff1c7b82 */ /* 0x000e620000000a00 */
[----:B------:R-:W-:Y:S01]  /*c9b0*/  SHF.R.U64 R50, R50, 0x3, RZ ;  /* 0x0000000332327819 */ /* 0x000fe200000012ff */
[--C-:B------:R-:W-:Y:S01]  /*c9c0*/  IMAD.MOV.U32 R53, RZ, RZ, R201.reuse ;  /* 0x000000ffff357224 */ /* 0x100fe200078e00c9 */
[----:B------:R-:W-:Y:S01]  /*c9d0*/  LOP3.LUT R44, R44, R45, RZ, 0x3c, !PT ;  /* 0x0000002d2c2c7212 */ /* 0x000fe200078e3cff */
[--C-:B------:R-:W-:Y:S01]  /*c9e0*/  IMAD.X R45, RZ, RZ, R201.reuse, P4 ;  /* 0x000000ffff2d7224 */ /* 0x100fe200020e06c9 */
[----:B------:R-:W-:Y:S02]  /*c9f0*/  F2FP.F16.F32.PACK_AB R4, R25, R4 ;  /* 0x000000041904723e */ /* 0x000fe400000000ff */
[----:B------:R-:W-:Y:S02]  /*ca00*/  SHF.R.U64 R48, R48, 0x3, RZ ;  /* 0x0000000330307819 */ /* 0x000fe400000012ff */
[----:B------:R-:W-:Y:S01]  /*ca10*/  LOP3.LUT R46, R46, R47, RZ, 0x3c, !PT ;  /* 0x0000002f2e2e7212 */ /* 0x000fe200078e3cff */
[----:B------:R-:W-:Y:S01]  /*ca20*/  IMAD.X R47, RZ, RZ, R201, P3 ;  /* 0x000000ffff2f7224 */ /* 0x000fe200018e06c9 */
[----:B------:R-:W-:-:S02]  /*ca30*/  IADD3 R25, P4, R200, 0xc020, RZ ;  /* 0x0000c020c8197810 */ /* 0x000fc40007f9e0ff */
[----:B------:R-:W-:Y:S02]  /*ca40*/  LOP3.LUT R50, R50, R51, RZ, 0x3c, !PT ;  /* 0x0000003332327212 */ /* 0x000fe400078e3cff */
[----:B------:R-:W-:Y:S02]  /*ca50*/  IADD3 R51, P3, R200, 0xc040, RZ ;  /* 0x0000c040c8337810 */ /* 0x000fe40007f7e0ff */
[----:B------:R-:W-:Y:S02]  /*ca60*/  MOV R53, R52 ;  /* 0x0000003400357202 */ /* 0x000fe40000000f00 */
[----:B------:R-:W-:Y:S01]  /*ca70*/  F2FP.F16.F32.PACK_AB R5, R57, R56 ;  /* 0x000000383905723e */ /* 0x000fe200000000ff */
[--C-:B------:R-:W-:Y:S01]  /*ca80*/  IMAD.X R57, RZ, RZ, R201.reuse, P4 ;  /* 0x000000ffff397224 */ /* 0x100fe200020e06c9 */
[----:B------:R-:W-:Y:S01]  /*ca90*/  F2FP.F16.F32.PACK_AB R7, R160, R7 ;  /* 0x00000007a007723e */ /* 0x000fe200000000ff */
[----:B------:R-:W-:Y:S01]  /*caa0*/  BAR.SYNC.DEFER_BLOCKING 0x1, 0x100 ;  /* 0x0044000000007b1d */ /* 0x000fe20000010000 */
[----:B------:R-:W-:Y:S01]  /*cab0*/  LOP3.LUT R48, R48, R49, RZ, 0x3c, !PT ;  /* 0x0000003130307212 */ /* 0x000fe200078e3cff */
[----:B------:R-:W-:Y:S01]  /*cac0*/  IMAD.X R49, RZ, RZ, R201, P2 ;  /* 0x000000ffff317224 */ /* 0x000fe200010e06c9 */
[----:B------:R-:W-:-:S02]  /*cad0*/  LOP3.LUT R56, R25, 0x380, RZ, 0xc0, !PT ;  /* 0x0000038019387812 */ /* 0x000fc400078ec0ff */
[----:B------:R-:W-:Y:S02]  /*cae0*/  IADD3 R55, P2, R200, 0xc060, RZ ;  /* 0x0000c060c8377810 */ /* 0x000fe40007f5e0ff */
[----:B------:R-:W-:Y:S02]  /*caf0*/  LOP3.LUT R52, R51, 0x380, RZ, 0xc0, !PT ;  /* 0x0000038033347812 */ /* 0x000fe400078ec0ff */
[----:B------:R-:W-:Y:S02]  /*cb00*/  SHF.R.U64 R56, R56, 0x3, RZ ;  /* 0x0000000338387819 */ /* 0x000fe400000012ff */
[----:B------:R-:W-:Y:S01]  /*cb10*/  MOV R161, R20 ;  /* 0x0000001400a17202 */ /* 0x000fe20000000f00 */
[----:B------:R-:W-:Y:S01]  /*cb20*/  IMAD.U32 R21, RZ, RZ, UR9 ;  /* 0x00000009ff157e24 */ /* 0x000fe2000f8e00ff */
[----:B------:R-:W-:Y:S01]  /*cb30*/  F2FP.F16.F32.PACK_AB R8, R8, R9 ;  /* 0x000000090808723e */ /* 0x000fe200000000ff */
[----:B------:R-:W-:Y:S01]  /*cb40*/  IMAD.U32 R21, RZ, RZ, UR5 ;  /* 0x00000005ff157e24 */ /* 0x000fe2000f8e00ff */
[----:B------:R-:W-:Y:S01]  /*cb50*/  F2FP.F16.F32.PACK_AB R10, R10, R11 ;  /* 0x0000000b0a0a723e */ /* 0x000fe200000000ff */
[----:B------:R-:W-:Y:S01]  /*cb60*/  USHF.R.S32.HI UR5, URZ, 0x1f, UR44 ;  /* 0x0000001f3f057899 */ /* 0x000fe2000801142c */
[----:B------:R-:W-:Y:S01]  /*cb70*/  LOP3.LUT R54, R55, 0x380, RZ, 0xc0, !PT ;  /* 0x0000038037367812 */ /* 0x000fe200078ec0ff */
[----:B------:R-:W-:Y:S01]  /*cb80*/  IMAD.U32 R20, RZ, RZ, UR8 ;  /* 0x00000008ff147e24 */ /* 0x000fe2000f8e00ff */
[----:B------:R-:W-:-:S02]  /*cb90*/  SHF.R.U64 R52, R52, 0x3, RZ ;  /* 0x0000000334347819 */ /* 0x000fc400000012ff */
[----:B------:R-:W-:Y:S01]  /*cba0*/  MOV R160, R26 ;  /* 0x0000001a00a07202 */ /* 0x000fe20000000f00 */
[----:B-1----:R-:W-:Y:S01]  /*cbb0*/  IMAD.WIDE.U32 R20, R28, UR44, R20 ;  /* 0x0000002c1c147c25 */ /* 0x002fe2000f8e0014 */
[----:B------:R-:W-:Y:S01]  /*cbc0*/  F2FP.F16.F32.PACK_AB R9, R156, R61 ;  /* 0x0000003d9c09723e */ /* 0x000fe200000000ff */
[----:B------:R1:W-:Y:S01]  /*cbd0*/  STSM.16.M88.4 [R53], R4 ;  /* 0x0000000435007844 */ /* 0x0003e20000000200 */
[----:B------:R-:W-:Y:S02]  /*cbe0*/  F2FP.F16.F32.PACK_AB R11, R155, R64 ;  /* 0x000000409b0b723e */ /* 0x000fe400000000ff */
[----:B------:R-:W-:Y:S02]  /*cbf0*/  F2FP.F16.F32.PACK_AB R12, R12, R13 ;  /* 0x0000000d0c0c723e */ /* 0x000fe400000000ff */
[----:B------:R-:W-:Y:S02]  /*cc00*/  F2FP.F16.F32.PACK_AB R14, R14, R15 ;  /* 0x0000000f0e0e723e */ /* 0x000fe400000000ff */
[----:B------:R-:W-:-:S02]  /*cc10*/  F2FP.F16.F32.PACK_AB R13, R158, R65 ;  /* 0x000000419e0d723e */ /* 0x000fc400000000ff */
[----:B------:R-:W-:Y:S02]  /*cc20*/  F2FP.F16.F32.PACK_AB R15, R157, R152 ;  /* 0x000000989d0f723e */ /* 0x000fe400000000ff */
[----:B------:R-:W-:Y:S02]  /*cc30*/  F2FP.F16.F32.PACK_AB R16, R16, R17 ;  /* 0x000000111010723e */ /* 0x000fe400000000ff */
[----:B------:R-:W-:Y:S02]  /*cc40*/  F2FP.F16.F32.PACK_AB R18, R18, R19 ;  /* 0x000000131212723e */ /* 0x000fe400000000ff */
[----:B------:R-:W-:Y:S01]  /*cc50*/  LOP3.LUT R56, R56, R25, RZ, 0x3c, !PT ;  /* 0x0000001938387212 */ /* 0x000fe200078e3cff */
[----:B-1----:R-:W-:Y:S01]  /*cc60*/  IMAD.X R53, RZ, RZ, R201, P3 ;  /* 0x000000ffff357224 */ /* 0x002fe200018e06c9 */
[----:B------:R-:W-:Y:S02]  /*cc70*/  F2FP.F16.F32.PACK_AB R4, R33, R32 ;  /* 0x000000202104723e */ /* 0x000fe400000000ff */
[----:B------:R-:W-:-:S02]  /*cc80*/  F2FP.F16.F32.PACK_AB R5, R154, R23 ;  /* 0x000000179a05723e */ /* 0x000fc400000000ff */
[----:B------:R-:W-:Y:S02]  /*cc90*/  F2FP.F16.F32.PACK_AB R6, R37, R36 ;  /* 0x000000242506723e */ /* 0x000fe400000000ff */
[----:B------:R-:W-:Y:S02]  /*cca0*/  F2FP.F16.F32.PACK_AB R7, R153, R60 ;  /* 0x0000003c9907723e */ /* 0x000fe400000000ff */
[----:B------:R-:W-:Y:S02]  /*ccb0*/  MOV R34, R34 ;  /* 0x0000002200227202 */ /* 0x000fe40000000f00 */
[----:B------:R-:W-:Y:S01]  /*ccc0*/  F2FP.F16.F32.PACK_AB R17, R59, R58 ;  /* 0x0000003a3b11723e */ /* 0x000fe200000000ff */
[----:B------:R1:W-:Y:S01]  /*ccd0*/  STSM.16.M88.4 [R161], R4 ;  /* 0x00000004a1007844 */ /* 0x0003e20000000200 */
[----:B------:R-:W-:Y:S02]  /*cce0*/  F2FP.F16.F32.PACK_AB R19, R63, R62 ;  /* 0x0000003e3f13723e */ /* 0x000fe400000000ff */
[----:B------:R-:W-:Y:S01]  /*ccf0*/  F2FP.F16.F32.PACK_AB R72, R73, R72 ;  /* 0x000000484948723e */ /* 0x000fe200000000ff */
[----:B------:R-:W-:Y:S01]  /*cd00*/  STSM.16.M88.4 [R160], R8 ;  /* 0x00000008a0007844 */ /* 0x000fe20000000200 */
[----:B------:R-:W-:-:S02]  /*cd10*/  MOV R38, R38 ;  /* 0x0000002600267202 */ /* 0x000fc40000000f00 */
[----:B------:R-:W-:Y:S01]  /*cd20*/  F2FP.F16.F32.PACK_AB R24, R24, R3 ;  /* 0x000000031818723e */ /* 0x000fe200000000ff */
[----:B------:R-:W-:Y:S01]  /*cd30*/  STSM.16.M88.4 [R31], R12 ;  /* 0x0000000c1f007844 */ /* 0x000fe20000000200 */
[----:B------:R-:W-:Y:S02]  /*cd40*/  F2FP.F16.F32.PACK_AB R25, R67, R66 ;  /* 0x000000424319723e */ /* 0x000fe400000000ff */
[----:B------:R-:W-:Y:S01]  /*cd50*/  F2FP.F16.F32.PACK_AB R26, R69, R68 ;  /* 0x00000044451a723e */ /* 0x000fe200000000ff */
[----:B------:R-:W-:Y:S01]  /*cd60*/  STSM.16.M88.4 [R34], R16 ;  /* 0x0000001022007844 */ /* 0x000fe20000000200 */
[----:B------:R-:W-:Y:S02]  /*cd70*/  F2FP.F16.F32.PACK_AB R27, R71, R70 ;  /* 0x00000046471b723e */ /* 0x000fe400000000ff */
[----:B------:R-:W-:Y:S01]  /*cd80*/  F2FP.F16.F32.PACK_AB R73, R159, R74 ;  /* 0x0000004a9f49723e */ /* 0x000fe200000000ff */
[----:B-1----:R-:W-:Y:S01]  /*cd90*/  IMAD R4, R28, UR5, RZ ;  /* 0x000000051c047c24 */ /* 0x002fe2000f8e02ff */
[----:B------:R-:W-:Y:S01]  /*cda0*/  F2FP.F16.F32.PACK_AB R80, R81, R80 ;  /* 0x000000505150723e */ /* 0x000fe200000000ff */
[----:B------:R-:W-:Y:S01]  /*cdb0*/  STSM.16.M88.4 [R38], R24 ;  /* 0x0000001826007844 */ /* 0x000fe20000000200 */
[----:B------:R-:W-:Y:S01]  /*cdc0*/  SHF.R.U64 R54, R54, 0x3, RZ ;  /* 0x0000000336367819 */ /* 0x000fe200000012ff */
[----:B------:R-:W-:Y:S01]  /*cdd0*/  IMAD R4, R29, UR44, R4 ;  /* 0x0000002c1d047c24 */ /* 0x000fe2000f8e0204 */
[----:B------:R-:W-:Y:S01]  /*cde0*/  LOP3.LUT R52, R52, R51, RZ, 0x3c, !PT ;  /* 0x0000003334347212 */ /* 0x000fe200078e3cff */
[----:B------:R-:W-:Y:S01]  /*cdf0*/  IMAD.X R51, RZ, RZ, R201, P5 ;  /* 0x000000ffff337224 */ /* 0x000fe200028e06c9 */
[----:B------:R-:W-:-:S02]  /*ce00*/  MOV R40, R40 ;  /* 0x0000002800287202 */ /* 0x000fc40000000f00 */
[----:B------:R-:W-:Y:S02]  /*ce10*/  F2FP.F16.F32.PACK_AB R74, R77, R76 ;  /* 0x0000004c4d4a723e */ /* 0x000fe400000000ff */
[----:B------:R-:W-:Y:S02]  /*ce20*/  F2FP.F16.F32.PACK_AB R75, R78, R75 ;  /* 0x0000004b4e4b723e */ /* 0x000fe400000000ff */
[----:B------:R-:W-:Y:S02]  /*ce30*/  F2FP.F16.F32.PACK_AB R81, R79, R82 ;  /* 0x000000524f51723e */ /* 0x000fe400000000ff */
[----:B------:R-:W-:Y:S01]  /*ce40*/  F2FP.F16.F32.PACK_AB R88, R89, R88 ;  /* 0x000000585958723e */ /* 0x000fe200000000ff */
[----:B------:R-:W-:Y:S01]  /*ce50*/  STSM.16.M88.4 [R40], R72 ;  /* 0x0000004828007844 */ /* 0x000fe20000000200 */
[----:B------:R-:W-:Y:S02]  /*ce60*/  MOV R42, R42 ;  /* 0x0000002a002a7202 */ /* 0x000fe40000000f00 */
[----:B------:R-:W-:-:S02]  /*ce70*/  F2FP.F16.F32.PACK_AB R82, R85, R84 ;  /* 0x000000545552723e */ /* 0x000fc400000000ff */
[----:B------:R-:W-:Y:S02]  /*ce80*/  F2FP.F16.F32.PACK_AB R83, R86, R83 ;  /* 0x000000535653723e */ /* 0x000fe400000000ff */
[----:B------:R-:W-:Y:S02]  /*ce90*/  F2FP.F16.F32.PACK_AB R89, R87, R90 ;  /* 0x0000005a5759723e */ /* 0x000fe400000000ff */
[----:B------:R-:W-:Y:S01]  /*cea0*/  F2FP.F16.F32.PACK_AB R96, R97, R96 ;  /* 0x000000606160723e */ /* 0x000fe200000000ff */
[----:B------:R-:W-:Y:S01]  /*ceb0*/  STSM.16.M88.4 [R42], R80 ;  /* 0x000000502a007844 */ /* 0x000fe20000000200 */
[----:B------:R-:W-:Y:S02]  /*cec0*/  MOV R44, R44 ;  /* 0x0000002c002c7202 */ /* 0x000fe40000000f00 */
[----:B------:R-:W-:Y:S02]  /*ced0*/  F2FP.F16.F32.PACK_AB R90, R93, R92 ;  /* 0x0000005c5d5a723e */ /* 0x000fe400000000ff */
[----:B------:R-:W-:-:S02]  /*cee0*/  F2FP.F16.F32.PACK_AB R91, R94, R91 ;  /* 0x0000005b5e5b723e */ /* 0x000fc400000000ff */
[----:B------:R-:W-:Y:S02]  /*cef0*/  F2FP.F16.F32.PACK_AB R97, R95, R98 ;  /* 0x000000625f61723e */ /* 0x000fe400000000ff */
[----:B------:R-:W-:Y:S01]  /*cf00*/  F2FP.F16.F32.PACK_AB R104, R105, R104 ;  /* 0x000000686968723e */ /* 0x000fe200000000ff */
[----:B------:R-:W-:Y:S01]  /*cf10*/  STSM.16.M88.4 [R44], R88 ;  /* 0x000000582c007844 */ /* 0x000fe20000000200 */
[----:B------:R-:W-:Y:S02]  /*cf20*/  MOV R46, R46 ;  /* 0x0000002e002e7202 */ /* 0x000fe40000000f00 */
[----:B------:R-:W-:Y:S02]  /*cf30*/  F2FP.F16.F32.PACK_AB R98, R101, R100 ;  /* 0x000000646562723e */ /* 0x000fe400000000ff */
[----:B------:R-:W-:Y:S02]  /*cf40*/  F2FP.F16.F32.PACK_AB R99, R102, R99 ;  /* 0x000000636663723e */ /* 0x000fe400000000ff */
[----:B------:R-:W-:-:S02]  /*cf50*/  F2FP.F16.F32.PACK_AB R105, R107, R106 ;  /* 0x0000006a6b69723e */ /* 0x000fc400000000ff */
[----:B------:R-:W-:Y:S01]  /*cf60*/  F2FP.F16.F32.PACK_AB R112, R113, R112 ;  /* 0x000000707170723e */ /* 0x000fe200000000ff */
[----:B------:R-:W-:Y:S01]  /*cf70*/  STSM.16.M88.4 [R46], R96 ;  /* 0x000000602e007844 */ /* 0x000fe20000000200 */
[----:B------:R-:W-:Y:S02]  /*cf80*/  LOP3.LUT R54, R54, R55, RZ, 0x3c, !PT ;  /* 0x0000003736367212 */ /* 0x000fe400078e3cff */
[----:B------:R-:W-:Y:S02]  /*cf90*/  MOV R48, R48 ;  /* 0x0000003000307202 */ /* 0x000fe40000000f00 */
[----:B------:R-:W-:Y:S02]  /*cfa0*/  F2FP.F16.F32.PACK_AB R106, R109, R108 ;  /* 0x0000006c6d6a723e */ /* 0x000fe400000000ff */
[----:B------:R-:W-:Y:S02]  /*cfb0*/  F2FP.F16.F32.PACK_AB R107, R111, R110 ;  /* 0x0000006e6f6b723e */ /* 0x000fe400000000ff */
[----:B------:R-:W-:-:S02]  /*cfc0*/  F2FP.F16.F32.PACK_AB R113, R115, R114 ;  /* 0x000000727371723e */ /* 0x000fc400000000ff */
[----:B------:R-:W-:Y:S01]  /*cfd0*/  F2FP.F16.F32.PACK_AB R120, R121, R120 ;  /* 0x000000787978723e */ /* 0x000fe200000000ff */
[----:B------:R-:W-:Y:S01]  /*cfe0*/  STSM.16.M88.4 [R48], R104 ;  /* 0x0000006830007844 */ /* 0x000fe20000000200 */
[----:B------:R-:W-:Y:S02]  /*cff0*/  IADD3.X R55, RZ, R201, RZ, P2, !PT ;  /* 0x000000c9ff377210 */ /* 0x000fe400017fe4ff */
[----:B------:R-:W-:Y:S02]  /*d000*/  F2FP.F16.F32.PACK_AB R114, R117, R116 ;  /* 0x000000747572723e */ /* 0x000fe400000000ff */
[----:B------:R-:W-:Y:S02]  /*d010*/  F2FP.F16.F32.PACK_AB R115, R119, R118 ;  /* 0x000000767773723e */ /* 0x000fe400000000ff */
[----:B------:R-:W-:Y:S02]  /*d020*/  F2FP.F16.F32.PACK_AB R121, R123, R122 ;  /* 0x0000007a7b79723e */ /* 0x000fe400000000ff */
[----:B------:R-:W-:Y:S01]  /*d030*/  F2FP.F16.F32.PACK_AB R128, R129, R128 ;  /* 0x000000808180723e */ /* 0x000fe200000000ff */
[----:B------:R-:W-:Y:S01]  /*d040*/  STSM.16.M88.4 [R30], R112 ;  /* 0x000000701e007844 */ /* 0x000fe20000000200 */
        /* <DEDUP_REMOVED lines=16> */
[----:B------:R-:W-:Y:S01]  /*d150*/  MOV R54, R54 ;  /* 0x0000003600367202 */ /* 0x000fe20000000f00 */
[----:B------:R-:W-:Y:S01]  /*d160*/  STSM.16.M88.4 [R52], R136 ;  /* 0x0000008834007844 */ /* 0x000fe20000000200 */
[----:B------:R-:W-:Y:S02]  /*d170*/  F2FP.F16.F32.PACK_AB R146, R149, R148 ;  /* 0x000000949592723e */ /* 0x000fe400000000ff */
[----:B------:R-:W-:Y:S02]  /*d180*/  F2FP.F16.F32.PACK_AB R147, R151, R150 ;  /* 0x000000969793723e */ /* 0x000fe400000000ff */
[C---:B------:R-:W-:Y:S02]  /*d190*/  ISETP.GE.OR P0, PT, R103.reuse, UR10, P0 ;  /* 0x0000000a67007c0c */ /* 0x040fe40008706670 */
[----:B------:R-:W-:Y:S01]  /*d1a0*/  SHF.R.S32.HI R3, RZ, 0x1f, R103 ;  /* 0x0000001fff037819 */ /* 0x000fe20000011467 */
[----:B------:R-:W-:Y:S01]  /*d1b0*/  STSM.16.M88.4 [R54], R144 ;  /* 0x0000009036007844 */ /* 0x000fe20000000200 */
[----:B------:R-:W-:Y:S01]  /*d1c0*/  IADD3 R103, P2, R103, R20, RZ ;  /* 0x0000001467677210 */ /* 0x000fe20007f5e0ff */
[----:B------:R-:W-:Y:S01]  /*d1d0*/  @!PT LDS RZ, [RZ] ;  /* 0x00000000fffff984 */ /* 0x000fe20000000800 */
[----:B------:R-:W-:Y:S01]  /*d1e0*/  @!PT LDS RZ, [RZ] ;  /* 0x00000000fffff984 */ /* 0x000fe20000000800 */
[----:B------:R-:W-:Y:S01]  /*d1f0*/  @!PT LDS RZ, [RZ] ;  /* 0x00000000fffff984 */ /* 0x000fe20000000800 */
[----:B------:R-:W-:Y:S01]  /*d200*/  @!PT LDS RZ, [RZ] ;  /* 0x00000000fffff984 */ /* 0x000fe20000000800 */
[----:B------:R1:W-:Y:S06]  /*d210*/  MEMBAR.ALL.CTA ;  /* 0x0000000000007992 */ /* 0x0003ec0000008000 */
[----:B-1----:R-:W1:Y:S01]  /*d220*/  FENCE.VIEW.ASYNC.S ;  /* 0x00000000000073c6 */ /* 0x002e620000000000 */
[----:B------:R-:W-:Y:S01]  /*d230*/  IADD3.X R20, R3, R21, R4, P2, !PT ;  /* 0x0000001503147210 */ /* 0x000fe200017fe404 */
[----:B-1----:R-:W-:Y:S06]  /*d240*/  BAR.ARV 0x1, 0x120 ;  /* 0x0044800000007b1d */ /* 0x002fec0000002000 */
[C---:B------:R-:W-:Y:S01]  /*d250*/  LEA R4, P2, R103.reuse, UR6, 0x2 ;  /* 0x0000000667047c11 */ /* 0x040fe2000f8410ff */
[----:B------:R-:W1:Y:S03]  /*d260*/  SHFL.IDX PT, R3, R211, RZ, 0x1f ;  /* 0x00001fffd3037589 */ /* 0x000e6600000e0000 */
[----:B------:R-:W-:-:S05]  /*d270*/  LEA.HI.X R5, R103, UR7, R20, 0x2, P2 ;  /* 0x0000000767057c11 */ /* 0x000fca00090f1414 */
[----:B------:R2:W-:Y:S04]  /*d280*/  @!P0 STG.E desc[UR12][R4.64], R2 ;  /* 0x0000000204008986 */ /* 0x0005e8000c10190c */
[----:B------:R2:W-:Y:S01]  /*d290*/  @!P1 STG.E desc[UR12][R4.64+0x20], R0 ;  /* 0x0000200004009986 */ /* 0x0005e2000c10190c */
[----:B-1----:R-:W-:-:S13]  /*d2a0*/  ISETP.NE.AND P0, PT, R3, 0x7, PT ;  /* 0x000000070300780c */ /* 0x002fda0003f05270 */
[----:B--2---:R-:W-:Y:S05]  /*d2b0*/  @P0 BRA `(.L_x_972) ;  /* 0x0000000c00180947 */ /* 0x004fea0003800000 */
        /* <DEDUP_REMOVED lines=31> */
.L_x_974:
[----:B------:R-:W-:Y:S05]  /*d4b0*/  BSYNC B0 ;  /* 0x0000000000007941 */ /* 0x000fea0003800000 */
.L_x_973:
[----:B------:R-:W-:Y:S05]  /*d4c0*/  BRA `(.L_x_972) ;  /* 0x0000000800947947 */ /* 0x000fea0003800000 */
.L_x_971:
[----:B------:R-:W1:Y:S01]  /*d4d0*/  LDC.64 R8, c[0x0][0xae0] ;  /* 0x0002b800ff087b82 */ /* 0x000e620000000a00 */
[----:B------:R-:W-:Y:S01]  /*d4e0*/  ISETP.GT.AND P0, PT, R213, 0x7f, PT ;  /* 0x0000007fd500780c */ /* 0x000fe20003f04270 */
[----:B------:R-:W-:Y:S01]  /*d4f0*/  USHF.R.S32.HI UR5, URZ, 0x1f, UR43 ;  /* 0x0000001f3f057899 */ /* 0x000fe2000801142b */
[--C-:B------:R-:W-:Y:S01]  /*d500*/  SHF.R.S32.HI R203, RZ, 0x1f, R202.reuse ;  /* 0x0000001fffcb7819 */ /* 0x100fe200000114ca */
[----:B------:R-:W-:Y:S01]  /*d510*/  USHF.R.S32.HI UR6, URZ, 0x1f, UR44 ;  /* 0x0000001f3f067899 */ /* 0x000fe2000801142c */
[----:B------:R-:W-:Y:S03]  /*d520*/  BSSY B0, `(.L_x_975) ;  /* 0x000001d000007945 */ /* 0x000fe60003800000 */
[----:B------:R-:W2:Y:S08]  /*d530*/  LDC R14, c[0x0][0xdac] ;  /* 0x00036b00ff0e7b82 */ /* 0x000eb00000000800 */
[----:B------:R-:W3:Y:S01]  /*d540*/  LDC.64 R10, c[0x0][0xae8] ;  /* 0x0002ba00ff0a7b82 */ /* 0x000ee20000000a00 */
[----:B-1----:R-:W-:-:S04]  /*d550*/  IMAD.WIDE.U32 R6, R8, UR43, R202 ;  /* 0x0000002b08067c25 */ /* 0x002fc8000f8e00ca */
[----:B------:R-:W-:Y:S01]  /*d560*/  IMAD R8, R8, UR5, RZ ;  /* 0x0000000508087c24 */ /* 0x000fe2000f8e02ff */
[----:B------:R-:W-:Y:S06]  /*d570*/  @P0 BRA `(.L_x_976) ;  /* 0x00000000005c0947 */ /* 0x000fec0003800000 */
[----:B------:R-:W1:Y:S01]  /*d580*/  S2R R0, SR_TID.X ;  /* 0x0000000000007919 */ /* 0x000e620000002100 */
[----:B------:R-:W-:Y:S01]  /*d590*/  IMAD.U32 R2, RZ, RZ, UR42 ;  /* 0x0000002aff027e24 */ /* 0x000fe2000f8e00ff */
[----:B------:R-:W-:-:S04]  /*d5a0*/  ULDC UR7, c[0x0][0xa88] ;  /* 0x0002a20000077ab9 */ /* 0x000fc80000000800 */
[----:B-1----:R-:W-:-:S04]  /*d5b0*/  IADD3 R2, R2, -0x80, R0 ;  /* 0xffffff8002027810 */ /* 0x002fc80007ffe000 */
[----:B------:R-:W-:-:S13]  /*d5c0*/  ISETP.GE.AND P0, PT, R2, UR7, PT ;  /* 0x0000000702007c0c */ /* 0x000fda000bf06270 */
[----:B------:R-:W-:Y:S05]  /*d5d0*/  @P0 BRA `(.L_x_976) ;  /* 0x0000000000440947 */ /* 0x000fea0003800000 */
[----:B------:R-:W1:Y:S01]  /*d5e0*/  LDC.64 R4, c[0x0][0xb70] ;  /* 0x0002dc00ff047b82 */ /* 0x000e620000000a00 */
[----:B------:R-:W-:Y:S01]  /*d5f0*/  SHF.R.S32.HI R3, RZ, 0x1f, R2 ;  /* 0x0000001fff037819 */ /* 0x000fe20000011402 */
[----:B------:R-:W-:Y:S01]  /*d600*/  ULDC.64 UR8, c[0x0][0xb40] ;  /* 0x0002d00000087ab9 */ /* 0x000fe20000000a00 */
[----:B------:R-:W-:-:S05]  /*d610*/  ULDC.64 UR10, c[0x0][0x208] ;  /* 0x00008200000a7ab9 */ /* 0x000fca0000000a00 */
[----:B------:R-:W4:Y:S01]  /*d620*/  LDC.64 R12, c[0x0][0xb78] ;  /* 0x0002de00ff0c7b82 */ /* 0x000f220000000a00 */
[C---:B-1----:R-:W-:Y:S02]  /*d630*/  IMAD R0, R4.reuse, UR5, RZ ;  /* 0x0000000504007c24 */ /* 0x042fe4000f8e02ff */
[----:B------:R-:W-:-:S04]  /*d640*/  IMAD.WIDE.U32 R2, R4, UR43, R2 ;  /* 0x0000002b04027c25 */ /* 0x000fc8000f8e0002 */
[----:B------:R-:W-:Y:S02]  /*d650*/  IMAD R5, R5, UR43, R0 ;  /* 0x0000002b05057c24 */ /* 0x000fe4000f8e0200 */
[C---:B----4-:R-:W-:Y:S02]  /*d660*/  IMAD R0, R12.reuse, UR6, RZ ;  /* 0x000000060c007c24 */ /* 0x050fe4000f8e02ff */
[----:B------:R-:W-:Y:S02]  /*d670*/  IMAD.IADD R3, R3, 0x1, R5 ;  /* 0x0000000103037824 */ /* 0x000fe400078e0205 */
[----:B------:R-:W-:Y:S02]  /*d680*/  IMAD R5, R13, UR44, R0 ;  /* 0x0000002c0d057c24 */ /* 0x000fe4000f8e0200 */
[----:B------:R-:W-:-:S04]  /*d690*/  IMAD.WIDE.U32 R2, R12, UR44, R2 ;  /* 0x0000002c0c027c25 */ /* 0x000fc8000f8e0002 */
[----:B------:R-:W-:Y:S01]  /*d6a0*/  IMAD.IADD R3, R3, 0x1, R5 ;  /* 0x0000000103037824 */ /* 0x000fe200078e0205 */
[----:B------:R-:W-:-:S04]  /*d6b0*/  LEA R4, P0, R2, UR8, 0x2 ;  /* 0x0000000802047c11 */ /* 0x000fc8000f8010ff */
[----:B------:R-:W-:Y:S01]  /*d6c0*/  LEA.HI.X R5, R2, UR9, R3, 0x2, P0 ;  /* 0x0000000902057c11 */ /* 0x000fe200080f1403 */
[----:B------:R-:W-:-:S05]  /*d6d0*/  IMAD.MOV.U32 R3, RZ, RZ, -0x800000 ;  /* 0xff800000ff037424 */ /* 0x000fca00078e00ff */
[----:B------:R1:W-:Y:S03]  /*d6e0*/  STG.E desc[UR10][R4.64], R3 ;  /* 0x0000000304007986 */ /* 0x0003e6000c10190a */
.L_x_976:
[----:B------:R-:W-:Y:S05]  /*d6f0*/  BSYNC B0 ;  /* 0x0000000000007941 */ /* 0x000fea0003800000 */
.L_x_975:
[----:B------:R-:W-:Y:S01]  /*d700*/  R2UR UR7, R206 ;  /* 0x00000000ce0772ca */ /* 0x000fe200000e0000 */
[----:B------:R-:W-:Y:S01]  /*d710*/  ULDC UR5, c[0x0][0xa88] ;  /* 0x0002a20000057ab9 */ /* 0x000fe20000000800 */
[C---:B------:R-:W-:Y:S01]  /*d720*/  VIADD R0, R204.reuse, 0x20 ;  /* 0x00000020cc007836 */ /* 0x040fe20000000000 */
[----:B------:R-:W-:Y:S01]  /*d730*/  UIADD3 UR42, -UR42, UR5, URZ ;  /* 0x000000052a2a7290 */ /* 0x000fe2000fffe13f */
[----:B-1----:R-:W-:Y:S01]  /*d740*/  IMAD R3, R9, UR43, R8 ;  /* 0x0000002b09037c24 */ /* 0x002fe2000f8e0208 */
[----:B------:R-:W-:Y:S01]  /*d750*/  SHF.R.S32.HI R205, RZ, 0x1f, R204 ;  /* 0x0000001fffcd7819 */ /* 0x000fe200000114cc */
[----:B------:R-:W-:Y:S01]  /*d760*/  BSSY B0, `(.L_x_977) ;  /* 0x0000026000007945 */ /* 0x000fe20003800000 */
[C---:B------:R-:W-:Y:S01]  /*d770*/  IADD3 R2, R204.reuse, 0x40, RZ ;  /* 0x00000040cc027810 */ /* 0x040fe20007ffe0ff */
[----:B------:R-:W-:Y:S01]  /*d780*/  IMAD.IADD R7, R7, 0x1, R3 ;  /* 0x0000000107077824 */ /* 0x000fe200078e0203 */
[C---:B------:R-:W-:Y:S01]  /*d790*/  ISETP.GE.AND P2, PT, R204.reuse, UR42, PT ;  /* 0x0000002acc007c0c */ /* 0x040fe2000bf46270 */
[----:B------:R-:W-:Y:S01]  /*d7a0*/  VIADD R8, R204, 0x60 ;  /* 0x00000060cc087836 */ /* 0x000fe20000000000 */
[----:B------:R-:W-:Y:S01]  /*d7b0*/  ISETP.GE.AND P0, PT, R0, UR42, PT ;  /* 0x0000002a00007c0c */ /* 0x000fe2000bf06270 */
[C---:B---3--:R-:W-:Y:S01]  /*d7c0*/  IMAD R0, R10.reuse, UR6, RZ ;  /* 0x000000060a007c24 */ /* 0x048fe2000f8e02ff */
[----:B------:R-:W-:Y:S01]  /*d7d0*/  ULOP3.LUT UR5, URZ, UR7, URZ, 0x33, !UPT ;  /* 0x000000073f057292 */ /* 0x000fe2000f8e333f */
[----:B------:R-:W-:Y:S01]  /*d7e0*/  IMAD.WIDE.U32 R6, R10, UR44, R6 ;  /* 0x0000002c0a067c25 */ /* 0x000fe2000f8e0006 */
[----:B------:R-:W-:-:S03]  /*d7f0*/  ISETP.GE.AND P1, PT, R2, UR42, PT ;  /* 0x0000002a02007c0c */ /* 0x000fc6000bf26270 */
[----:B------:R-:W-:Y:S02]  /*d800*/  IMAD R3, R11, UR44, R0 ;  /* 0x0000002c0b037c24 */ /* 0x000fe4000f8e0200 */
[----:B--2---:R-:W-:Y:S02]  /*d810*/  VIADD R5, R14, UR5 ;  /* 0x000000050e057c36 */ /* 0x004fe40008000000 */
[----:B------:R-:W-:Y:S02]  /*d820*/  IMAD.IADD R11, R7, 0x1, R3 ;  /* 0x00000001070b7824 */ /* 0x000fe400078e0203 */
[----:B------:R-:W-:Y:S01]  /*d830*/  IMAD.WIDE R4, R5, 0x80, R204 ;  /* 0x0000008005047825 */ /* 0x000fe200078e02cc */
[----:B------:R-:W-:Y:S06]  /*d840*/  @P2 BRA `(.L_x_978) ;  /* 0x00000000005c2947 */ /* 0x000fec0003800000 */
[C---:B------:R-:W-:Y:S01]  /*d850*/  VIADD R0, R202.reuse, 0x40 ;  /* 0x00000040ca007836 */ /* 0x040fe20000000000 */
[----:B------:R-:W-:Y:S01]  /*d860*/  ULDC UR5, c[0x0][0xa8c] ;  /* 0x0002a30000057ab9 */ /* 0x000fe20000000800 */
[----:B------:R-:W-:Y:S01]  /*d870*/  VIADD R2, R202, 0x80 ;  /* 0x00000080ca027836 */ /* 0x000fe20000000000 */
[----:B------:R-:W-:Y:S01]  /*d880*/  ULDC.64 UR6, c[0x0][0xad8] ;  /* 0x0002b60000067ab9 */ /* 0x000fe20000000a00 */
[----:B------:R-:W-:Y:S01]  /*d890*/  MOV R3, R11 ;  /* 0x0000000b00037202 */ /* 0x000fe20000000f00 */
[----:B------:R-:W-:Y:S01]  /*d8a0*/  IMAD R9, R5, UR6, RZ ;  /* 0x0000000605097c24 */ /* 0x000fe2000f8e02ff */
[----:B------:R-:W-:Y:S01]  /*d8b0*/  ISETP.GE.AND P3, PT, R0, UR5, PT ;  /* 0x0000000500007c0c */ /* 0x000fe2000bf66270 */
[----:B------:R-:W-:Y:S01]  /*d8c0*/  VIADD R0, R202, 0xc0 ;  /* 0x000000c0ca007836 */ /* 0x000fe20000000000 */
[----:B------:R-:W-:Y:S01]  /*d8d0*/  ISETP.GE.AND P4, PT, R2, UR5, PT ;  /* 0x0000000502007c0c */ /* 0x000fe2000bf86270 */
[----:B------:R-:W-:Y:S01]  /*d8e0*/  IMAD.MOV.U32 R2, RZ, RZ, R6 ;  /* 0x000000ffff027224 */ /* 0x000fe200078e0006 */
[----:B------:R-:W-:Y:S01]  /*d8f0*/  ISETP.GE.AND P2, PT, R202, UR5, PT ;  /* 0x00000005ca007c0c */ /* 0x000fe2000bf46270 */
[----:B------:R-:W-:Y:S01]  /*d900*/  IMAD R9, R4, UR7, R9 ;  /* 0x0000000704097c24 */ /* 0x000fe2000f8e0209 */
[----:B------:R-:W-:Y:S01]  /*d910*/  ISETP.GE.AND P5, PT, R0, UR5, PT ;  /* 0x0000000500007c0c */ /* 0x000fe2000bfa6270 */
[----:B------:R-:W-:Y:S01]  /*d920*/  IMAD.WIDE.U32 R2, R4, UR6, R2 ;  /* 0x0000000604027c25 */ /* 0x000fe2000f8e0002 */
[----:B------:R-:W-:Y:S01]  /*d930*/  ULDC.64 UR6, c[0x0][0xa80] ;  /* 0x0002a00000067ab9 */ /* 0x000fe20000000a00 */
[----:B------:R-:W-:-:S02]  /*d940*/  ULDC.64 UR8, c[0x0][0x208] ;  /* 0x0000820000087ab9 */ /* 0x000fc40000000a00 */
[----:B------:R-:W-:Y:S01]  /*d950*/  IMAD.IADD R3, R3, 0x1, R9 ;  /* 0x0000000103037824 */ /* 0x000fe200078e0209 */
[----:B------:R-:W-:-:S04]  /*d960*/  LEA R12, P6, R2, UR6, 0x1 ;  /* 0x00000006020c7c11 */ /* 0x000fc8000f8c08ff */
[----:B------:R-:W-:-:S05]  /*d970*/  LEA.HI.X R13, R2, UR7, R3, 0x1, P6 ;  /* 0x00000007020d7c11 */ /* 0x000fca000b0f0c03 */
[----:B------:R1:W-:Y:S04]  /*d980*/  @!P2 STG.E.128 desc[UR8][R12.64], RZ ;  /* 0x000000ff0c00a986 */ /* 0x0003e8000c101d08 */
[----:B------:R1:W-:Y:S04]  /*d990*/  @!P3 STG.E.128 desc[UR8][R12.64+0x80], RZ ;  /* 0x000080ff0c00b986 */ /* 0x0003e8000c101d08 */
[----:B------:R1:W-:Y:S04]  /*d9a0*/  @!P4 STG.E.128 desc[UR8][R12.64+0x100], RZ ;  /* 0x000100ff0c00c986 */ /* 0x0003e8000c101d08 */
[----:B------:R1:W-:Y:S02]  /*d9b0*/  @!P5 STG.E.128 desc[UR8][R12.64+0x180], RZ ;  /* 0x000180ff0c00d986 */ /* 0x0003e4000c101d08 */
.L_x_978:
[----:B------:R-:W-:Y:S05]  /*d9c0*/  BSYNC B0 ;  /* 0x0000000000007941 */ /* 0x000fea0003800000 */
.L_x_977:
[----:B------:R-:W-:Y:S01]  /*d9d0*/  BSSY B0, `(.L_x_979) ;  /* 0x000001c000007945 */ /* 0x000fe20003800000 */
[----:B------:R-:W-:-:S03]  /*d9e0*/  ISETP.GE.AND P2, PT, R8, UR42, PT ;  /* 0x0000002a08007c0c */ /* 0x000fc6000bf46270 */
[----:B------:R-:W-:Y:S10]  /*d9f0*/  @P0 BRA `(.L_x_980) ;  /* 0x0000000000640947 */ /* 0x000ff40003800000 */
        /* <DEDUP_REMOVED lines=25> */
.L_x_980:
[----:B------:R-:W-:Y:S05]  /*db90*/  BSYNC B0 ;  /* 0x0000000000007941 */ /* 0x000fea0003800000 */
.L_x_979:
[----:B------:R-:W-:Y:S04]  /*dba0*/  BSSY B0, `(.L_x_981) ;  /* 0x000001b000007945 */ /* 0x000fe80003800000 */
[----:B------:R-:W-:Y:S05]  /*dbb0*/  @P1 BRA `(.L_x_982) ;  /* 0x0000000000641947 */ /* 0x000fea0003800000 */
[----:B--2---:R-:W-:Y:S01]  /*dbc0*/  IADD3 R9, P0, R4, 0x40, RZ ;  /* 0x0000004004097810 */ /* 0x004fe20007f1e0ff */
[C---:B------:R-:W-:Y:S01]  /*dbd0*/  VIADD R3, R202.reuse, 0x80 ;  /* 0x00000080ca037836 */ /* 0x040fe20000000000 */
[----:B------:R-:W-:Y:S01]  /*dbe0*/  IADD3 R2, R202, 0x40, RZ ;  /* 0x00000040ca027810 */ /* 0x000fe20007ffe0ff */
[----:B------:R-:W-:Y:S01]  /*dbf0*/  ULDC UR5, c[0x0][0xa8c] ;  /* 0x0002a30000057ab9 */ /* 0x000fe20000000800 */
        /* <DEDUP_REMOVED lines=21> */
.L_x_982:
[----:B------:R-:W-:Y:S05]  /*dd50*/  BSYNC B0 ;  /* 0x0000000000007941 */ /* 0x000fea0003800000 */
.L_x_981:
[----:B------:R-:W-:Y:S04]  /*dd60*/  BSSY B0, `(.L_x_972) ;  /* 0x000001b000007945 */ /* 0x000fe80003800000 */
[----:B------:R-:W-:Y:S05]  /*dd70*/  @P2 BRA `(.L_x_983) ;  /* 0x0000000000642947 */ /* 0x000fea0003800000 */
[----:B------:R-:W-:Y:S01]  /*dd80*/  IADD3 R7, P0, R4, 0x60, RZ ;  /* 0x0000006004077810 */ /* 0x000fe20007f1e0ff */
[----:B------:R-:W-:Y:S01]  /*dd90*/  ULDC UR5, c[0x0][0xa8c] ;  /* 0x0002a30000057ab9 */ /* 0x000fe20000000800 */
[C---:B------:R-:W-:Y:S01]  /*dda0*/  IADD3 R0, R202.reuse, 0x40, RZ ;  /* 0x00000040ca007810 */ /* 0x040fe20007ffe0ff */
[----:B------:R-:W-:Y:S01]  /*ddb0*/  ULDC.64 UR6, c[0x0][0xad8] ;  /* 0x0002b60000067ab9 */ /* 0x000fe20000000a00 */
[----:B------:R-:W-:Y:S01]  /*ddc0*/  IMAD.MOV.U32 R2, RZ, RZ, R6 ;  /* 0x000000ffff027224 */ /* 0x000fe200078e0006 */
[----:B------:R-:W-:Y:S01]  /*ddd0*/  ISETP.GE.AND P1, PT, R202, UR5, PT ;  /* 0x00000005ca007c0c */ /* 0x000fe2000bf26270 */
[----:B------:R-:W-:Y:S01]  /*dde0*/  IMAD.X R4, RZ, RZ, R5, P0 ;  /* 0x000000ffff047224 */ /* 0x000fe200000e0605 */
[----:B------:R-:W-:Y:S01]  /*ddf0*/  ISETP.GE.AND P2, PT, R0, UR5, PT ;  /* 0x0000000500007c0c */ /* 0x000fe2000bf46270 */
[----:B------:R-:W-:Y:S01]  /*de00*/  IMAD.MOV.U32 R3, RZ, RZ, R11 ;  /* 0x000000ffff037224 */ /* 0x000fe200078e000b */
[----:B------:R-:W-:Y:S01]  /*de10*/  ULDC.64 UR8, c[0x0][0x208] ;  /* 0x0000820000087ab9 */ /* 0x000fe20000000a00 */
[----:B------:R-:W-:-:S02]  /*de20*/  VIADD R5, R202, 0x80 ;  /* 0x00000080ca057836 */ /* 0x000fc40000000000 */
[----:B------:R-:W-:Y:S02]  /*de30*/  IMAD R4, R4, UR6, RZ ;  /* 0x0000000604047c24 */ /* 0x000fe4000f8e02ff */
        /* <DEDUP_REMOVED lines=13> */
.L_x_983:
[----:B------:R-:W-:Y:S05]  /*df10*/  BSYNC B0 ;  /* 0x0000000000007941 */ /* 0x000fea0003800000 */
.L_x_972:
[----:B------:R-:W5:Y:S02]  /*df20*/  LDC R0, c[0x0][0xda8] ;  /* 0x00036a00ff007b82 */ /* 0x000f640000000800 */
[----:B-----5:R-:W-:-:S13]  /*df30*/  ISETP.LE.AND P0, PT, R0, UR4, PT ;  /* 0x0000000400007c0c */ /* 0x020fda000bf03270 */
[----:B------:R-:W-:Y:S05]  /*df40*/  @!P0 BRA `(.L_x_984) ;  /* 0xffffff2c00a48947 */ /* 0x000fea000383ffff */
[----:B------:R-:W-:Y:S05]  /*df50*/  EXIT ;  /* 0x000000000000794d */ /* 0x000fea0003800000 */
.L_x_890:
[----:B------:R-:W-:-:S08]  /*df60*/  NOP ;  /* 0x0000000000007918 */ /* 0x000fd00000000000 */
[----:B-1----:R-:W1:-:S00]  /*df70*/  USETMAXREG.DEALLOC.CTAPOOL 0x18 ;  /* 0x00000018000079c8 */ /* 0x002e4000080e0500 */
[----:B-1----:R-:W-:-:S06]  /*df80*/  LOP3.LUT R0, R0, 0x3, RZ, 0xc0, !PT ;  /* 0x0000000300007812 */ /* 0x002fcc00078ec0ff */
[----:B------:R-:W1:Y:S02]  /*df90*/  SHFL.IDX PT, R0, R0, RZ, 0x1f ;  /* 0x00001fff00007589 */ /* 0x000e6400000e0000 */
[----:B-1----:R-:W-:-:S13]  /*dfa0*/  ISETP.NE.AND P0, PT, R0, RZ, PT ;  /* 0x000000ff0000720c */ /* 0x002fda0003f05270 */
[----:B------:R-:W-:Y:S05]  /*dfb0*/  @P0 EXIT ;  /* 0x000000000000094d */ /* 0x000fea0003800000 */
[----:B------:R-:W1:Y:S01]  /*dfc0*/  S2UR UR4, SR_CTAID.X ;  /* 0x00000000000479c3 */ /* 0x000e620000002500 */
[----:B------:R-:W-:Y:S01]  /*dfd0*/  UMOV UR49, URZ ;  /* 0x0000003f00317c82 */ /* 0x000fe20008000000 */
[----:B------:R-:W-:Y:S02]  /*dfe0*/  IMAD.MOV.U32 R16, RZ, RZ, RZ ;  /* 0x000000ffff107224 */ /* 0x000fe400078e00ff */
[----:B------:R-:W-:-:S04]  /*dff0*/  IMAD.MOV.U32 R17, RZ, RZ, 0x1 ;  /* 0x00000001ff117424 */ /* 0x000fc800078e00ff */
[----:B------:R-:W1:Y:S02]  /*e000*/  LDC R0, c[0x0][0xda8] ;  /* 0x00036a00ff007b82 */ /* 0x000e640000000800 */
[----:B-1----:R-:W-:-:S13]  /*e010*/  ISETP.LE.AND P0, PT, R0, UR4, PT ;  /* 0x0000000400007c0c */ /* 0x002fda000bf03270 */
[----:B------:R-:W-:Y:S05]  /*e020*/  @P0 BRA `(.L_x_985) ;  /* 0x00000034001c0947 */ /* 0x000fea0003800000 */
[----:B------:R-:W-:Y:S01]  /*e030*/  IMAD.U32 R19, RZ, RZ, UR4 ;  /* 0x00000004ff137e24 */ /* 0x000fe2000f8e00ff */
[----:B------:R-:W-:Y:S01]  /*e040*/  MOV R16, RZ ;  /* 0x000000ff00107202 */ /* 0x000fe20000000f00 */
[----:B------:R-:W-:Y:S01]  /*e050*/  IMAD.MOV.U32 R17, RZ, RZ, 0x1 ;  /* 0x00000001ff117424 */ /* 0x000fe200078e00ff */
[----:B------:R-:W-:Y:S01]  /*e060*/  ULDC UR50, c[0x0][0xc] ;  /* 0x0000030000327ab9 */ /* 0x000fe20000000800 */
[----:B------:R-:W-:Y:S01]  /*e070*/  ULDC.64 UR42, c[0x0][0x198] ;  /* 0x00006600002a7ab9 */ /* 0x000fe20000000a00 */
[----:B------:R-:W-:-:S05]  /*e080*/  UMOV UR49, URZ ;  /* 0x0000003f00317c82 */ /* 0x000fca0008000000 */
.L_x_1039:
[----:B------:R-:W-:Y:S01]  /*e090*/  ULDC UR8, c[0x0][0xdd0] ;  /* 0x0003740000087ab9 */ /* 0x000fe20000000800 */
[----:B-1----:R-:W1:Y:S01]  /*e0a0*/  LDC R0, c[0x0][0xde8] ;  /* 0x00037a00ff007b82 */ /* 0x002e620000000800 */
[C---:B------:R-:W-:Y:S01]  /*e0b0*/  R2UR UR6, R19.reuse ;  /* 0x00000000130672ca */ /* 0x040fe200000e0000 */
[----:B------:R-:W-:Y:S01]  /*e0c0*/  UISETP.NE.AND UP0, UPT, UR8, 0x1, UPT ;  /* 0x000000010800788c */ /* 0x000fe2000bf05270 */
[----:B------:R-:W-:-:S10]  /*e0d0*/  R2UR UR7, R19 ;  /* 0x00000000130772ca */ /* 0x000fd400000e0000 */
[----:B------:R-:W-:Y:S01]  /*e0e0*/  @UP0 ULDC UR4, c[0x0][0xdd4] ;  /* 0x0003750000040ab9 */ /* 0x000fe20000000800 */
[----:B------:R-:W-:Y:S01]  /*e0f0*/  @UP0 ULDC UR9, c[0x0][0xdd8] ;  /* 0x0003760000090ab9 */ /* 0x000fe20000000800 */
[----:B------:R-:W-:-:S04]  /*e100*/  UIMAD.WIDE.U32 UR4, UR6, UR4, URZ ;  /* 0x00000004060472a5 */ /* 0x000fc8000f8e003f */
[----:B------:R-:W-:-:S04]  /*e110*/  @UP0 USHF.R.U32.HI UR6, URZ, UR9, UR5 ;  /* 0x000000093f060299 */ /* 0x000fc80008011605 */
[----:B------:R-:W-:Y:S02]  /*e120*/  UIADD3 UR4, -UR6, URZ, URZ ;  /* 0x0000003f06047290 */ /* 0x000fe4000fffe13f */
[----:B-1----:R-:W-:Y:S02]  /*e130*/  ISETP.LE.AND P0, PT, R0, UR6, PT ;  /* 0x0000000600007c0c */ /* 0x002fe4000bf03270 */
[----:B------:R-:W-:-:S11]  /*e140*/  UIMAD UR8, UR8, UR4, UR7 ;  /* 0x00000004080872a4 */ /* 0x000fd6000f8e0207 */
[----:B------:R-:W-:Y:S05]  /*e150*/  @!P0 BRA `(.L_x_986) ;  /* 0x0000000000208947 */ /* 0x000fea0003800000 */
[----:B------:R-:W-:Y:S01]  /*e160*/  ULDC UR9, c[0x0][0xddc] ;  /* 0x0003770000097ab9 */ /* 0x000fe20000000800 */
[----:B------:R-:W-:Y:S01]  /*e170*/  UMOV UR7, UR8 ;  /* 0x0000000800077c82 */ /* 0x000fe20008000000 */
[----:B------:R-:W-:-:S11]  /*e180*/  UISETP.NE.AND UP0, UPT, UR9, 0x1, UPT ;  /* 0x000000010900788c */ /* 0x000fd6000bf05270 */
[----:B------:R-:W-:Y:S02]  /*e190*/  @UP0 ULDC.64 UR10, c[0x0][0xde0] ;  /* 0x00037800000a0ab9 */ /* 0x000fe40000000a00 */
[----:B------:R-:W-:-:S04]  /*e1a0*/  UIMAD.WIDE.U32 UR4, UR8, UR10, URZ ;  /* 0x0000000a080472a5 */ /* 0x000fc8000f8e003f */
[----:B------:R-:W-:-:S04]  /*e1b0*/  @UP0 USHF.R.U32.HI UR7, URZ, UR11, UR5 ;  /* 0x0000000b3f070299 */ /* 0x000fc80008011605 */
[----:B------:R-:W-:Y:S01]  /*e1c0*/  UIMAD UR4, UR7, UR9, URZ ;  /* 0x00000009070472a4 */ /* 0x000fe2000f8e023f */
[----:B------:R-:W-:Y:S11]  /*e1d0*/  BRA `(.L_x_987) ;  /* 0x00000000001c7947 */ /* 0x000ff60003800000 */
.L_x_986:
[----:B------:R-:W-:Y:S01]  /*e1e0*/  ULDC UR9, c[0x0][0xdc4] ;  /* 0x0003710000097ab9 */ /* 0x000fe20000000800 */
[----:B------:R-:W-:Y:S01]  /*e1f0*/  UMOV UR7, UR8 ;  /* 0x0000000800077c82 */ /* 0x000fe20008000000 */
[----:B------:R-:W-:-:S11]  /*e200*/  UISETP.NE.AND UP0, UPT, UR9, 0x1, UPT ;  /* 0x000000010900788c */ /* 0x000fd6000bf05270 */
[----:B------:R-:W-:Y:S02]  /*e210*/  @UP0 ULDC.64 UR10, c[0x0][0xdc8] ;  /* 0x00037200000a0ab9 */ /* 0x000fe40000000a00 */
[----:B------:R-:W-:-:S04]  /*e220*/  UIMAD.WIDE.U32 UR4, UR8, UR10, URZ ;  /* 0x0000000a080472a5 */ /* 0x000fc8000f8e003f */
[----:B------:R-:W-:-:S04]  /*e230*/  @UP0 USHF.R.U32.HI UR7, URZ, UR11, UR5 ;  /* 0x0000000b3f070299 */ /* 0x000fc80008011605 */
[----:B------:R-:W-:-:S12]  /*e240*/  UIMAD UR4, UR7, UR9, URZ ;  /* 0x00000009070472a4 */ /* 0x000fd8000f8e023f */
.L_x_987:
[----:B------:R-:W-:Y:S01]  /*e250*/  ULDC.64 UR10, c[0x0][0x3f8] ;  /* 0x0000fe00000a7ab9 */ /* 0x000fe20000000a00 */
[----:B------:R-:W-:Y:S02]  /*e260*/  UIADD3 UR8, UR8, -UR4, URZ ;  /* 0x8000000408087290 */ /* 0x000fe4000fffe03f */
[----:B------:R-:W-:Y:S02]  /*e270*/  UISETP.NE.U32.AND UP0, UPT, UR10, URZ, UPT ;  /* 0x0000003f0a00728c */ /* 0x000fe4000bf05070 */
[----:B------:R-:W-:Y:S01]  /*e280*/  ULOP3.LUT UR7, URZ, UR7, URZ, 0x33, !UPT ;  /* 0x000000073f077292 */ /* 0x000fe2000f8e333f */
[----:B------:R-:W-:Y:S01]  /*e290*/  ULDC UR10, c[0x0][0xdb8] ;  /* 0x00036e00000a7ab9 */ /* 0x000fe20000000800 */
[----:B------:R-:W-:Y:S01]  /*e2a0*/  ULDC.64 UR4, c[0x0][0x9e0] ;  /* 0x0002780000047ab9 */ /* 0x000fe20000000a00 */
[----:B------:R-:W-:Y:S01]  /*e2b0*/  UISETP.NE.AND UP1, UPT, UR10, 0x1, UPT ;  /* 0x000000010a00788c */ /* 0x000fe2000bf25270 */
[----:B------:R-:W-:Y:S01]  /*e2c0*/  ULDC UR9, c[0x0][0xdc4] ;  /* 0x0003710000097ab9 */ /* 0x000fe20000000800 */
[----:B------:R-:W-:Y:S01]  /*e2d0*/  ULDC UR45, c[0x0][0xdac] ;  /* 0x00036b00002d7ab9 */ /* 0x000fe20000000800 */
[----:B------:R-:W-:-:S02]  /*e2e0*/  UISETP.GE.AND UP2, UPT, UR5, 0x1, UPT ;  /* 0x000000010500788c */ /* 0x000fc4000bf46270 */
[----:B------:R-:W-:Y:S02]  /*e2f0*/  UIMAD UR9, UR6, UR9, UR8 ;  /* 0x00000009060972a4 */ /* 0x000fe4000f8e0208 */
[----:B------:R-:W-:Y:S02]  /*e300*/  UIADD3 UR45, UR7, UR45, URZ ;  /* 0x0000002d072d7290 */ /* 0x000fe4000fffe03f */
[----:B------:R-:W-:Y:S01]  /*e310*/  UISETP.NE.AND.EX UP0, UPT, UR11, URZ, UPT, UP0 ;  /* 0x0000003f0b00728c */ /* 0x000fe2000bf05300 */
[----:B------:R-:W-:Y:S01]  /*e320*/  PLOP3.LUT P1, PT, PT, PT, UP2, 0x80, 0x0 ;  /* 0x000000000000781c */ /* 0x000fe20003f2f028 */
[----:B------:R-:W-:Y:S01]  /*e330*/  @UP1 ULDC UR6, c[0x0][0xdbc] ;  /* 0x00036f0000061ab9 */ /* 0x000fe20000000800 */
[----:B------:R-:W-:Y:S02]  /*e340*/  USHF.L.U32 UR45, UR45, 0x7, URZ ;  /* 0x000000072d2d7899 */ /* 0x000fe4000800063f */
[----:B------:R-:W-:Y:S01]  /*e350*/  UIMAD.WIDE.U32 UR6, UR9, UR6, URZ ;  /* 0x00000006090672a5 */ /* 0x000fe2000f8e003f */
[----:B------:R-:W-:Y:S01]  /*e360*/  ULDC UR11, c[0x0][0x404] ;  /* 0x00010100000b7ab9 */ /* 0x000fe20000000800 */
[----:B------:R-:W-:Y:S01]  /*e370*/  ULDC UR12, c[0x0][0x288] ;  /* 0x0000a200000c7ab9 */ /* 0x000fe20000000800 */
[----:B------:R-:W-:Y:S01]  /*e380*/  @UP1 ULDC UR14, c[0x0][0xdc0] ;  /* 0x00037000000e1ab9 */ /* 0x000fe20000000800 */
[----:B------:R-:W-:Y:S01]  /*e390*/  UMOV UR47, UR9 ;  /* 0x00000009002f7c82 */ /* 0x000fe20008000000 */
[----:B------:R-:W-:-:S02]  /*e3a0*/  USEL UR11, UR11, 0x1, UP0 ;  /* 0x000000010b0b7887 */ /* 0x000fc40008000000 */
[----:B------:R-:W-:Y:S02]  /*e3b0*/  UIADD3 UR8, UR45, 0x80, -UR12 ;  /* 0x000000802d087890 */ /* 0x000fe4000fffe80c */
[----:B------:R-:W-:Y:S01]  /*e3c0*/  @UP1 USHF.R.U32.HI UR47, URZ, UR14, UR7 ;  /* 0x0000000e3f2f1299 */ /* 0x000fe20008011607 */
[----:B------:R-:W-:Y:S02]  /*e3d0*/  ULDC UR13, c[0x0][0x2e0] ;  /* 0x0000b800000d7ab9 */ /* 0x000fe40000000800 */
[----:B------:R-:W-:Y:S02]  /*e3e0*/  UIMAD UR6, UR11, UR13, UR8 ;  /* 0x0000000d0b0672a4 */ /* 0x000fe4000f8e0208 */
[----:B------:R-:W-:Y:S02]  /*e3f0*/  UIADD3 UR46, -UR47, URZ, URZ ;  /* 0x0000003f2f2e7290 */ /* 0x000fe4000fffe13f */
[----:B------:R-:W-:Y:S02]  /*e400*/  UIADD3 UR4, UR6, UR4, URZ ;  /* 0x0000000406047290 */ /* 0x000fe4000fffe03f */
[----:B------:R-:W-:Y:S01]  /*e410*/  UIMAD UR46, UR10, UR46, UR9 ;  /* 0x0000002e0a2e72a4 */ /* 0x000fe2000f8e0209 */
[----:B------:R-:W-:Y:S11]  /*e420*/  @!P1 BRA `(.L_x_988) ;  /* 0x0000000000449947 */ /* 0x000ff60003800000 */
        /* <DEDUP_REMOVED lines=10> */
.L_x_989:
[----:B------:R-:W-:-:S11]  /*e4d0*/  UISETP.NE.AND UP0, UPT, UR5, 0x1, UPT ;  /* 0x000000010500788c */ /* 0x000fd6000bf05270 */
[----:B------:R-:W-:Y:S02]  /*e4e0*/  @UP0 ULDC.64 UR14, c[0x0][0x9e8] ;  /* 0x00027a00000e0ab9 */ /* 0x000fe40000000a00 */
[----:B------:R-:W-:-:S04]  /*e4f0*/  UIMAD.WIDE.U32 UR6, UR8, UR14, URZ ;  /* 0x0000000e080672a5 */ /* 0x000fc8000f8e003f */
[----:B------:R-:W-:-:S12]  /*e500*/  @UP0 USHF.R.U32.HI UR8, URZ, UR15, UR7 ;  /* 0x0000000f3f080299 */ /* 0x000fd80008011607 */
.L_x_990:
[----:B------:R-:W-:-:S04]  /*e510*/  UIMAD UR8, UR8, UR5, UR5 ;  /* 0x00000005080872a4 */ /* 0x000fc8000f8e0205 */
[----:B------:R-:W-:-:S04]  /*e520*/  UISETP.LT.AND UP0, UPT, UR4, UR8, UPT ;  /* 0x000000080400728c */ /* 0x000fc8000bf01270 */
[----:B------:R-:W-:-:S12]  /*e530*/  USEL UR4, UR4, UR8, UP0 ;  /* 0x0000000804047287 */ /* 0x000fd80008000000 */
.L_x_988:
[----:B------:R-:W-:Y:S02]  /*e540*/  UIMAD UR7, UR11, UR13, 0x3f ;  /* 0x0000003f0b0774a4 */ /* 0x000fe4000f8e020d */
[----:B------:R-:W-:Y:S02]  /*e550*/  UIADD3 UR4, UR4, 0x3f, URZ ;  /* 0x0000003f04047890 */ /* 0x000fe4000fffe03f */
[----:B------:R-:W-:Y:S02]  /*e560*/  USHF.R.S32.HI UR8, URZ, 0x1f, UR7 ;  /* 0x0000001f3f087899 */ /* 0x000fe40008011407 */
[----:B------:R-:W-:Y:S02]  /*e570*/  USHF.R.S32.HI UR6, URZ, 0x1f, UR4 ;  /* 0x0000001f3f067899 */ /* 0x000fe40008011404 */
[----:B------:R-:W-:Y:S02]  /*e580*/  ULEA.HI UR8, UR8, UR7, URZ, 0x6 ;  /* 0x0000000708087291 */ /* 0x000fe4000f8f303f */
[----:B------:R-:W-:-:S02]  /*e590*/  ULEA.HI UR6, UR6, UR4, URZ, 0x6 ;  /* 0x0000000406067291 */ /* 0x000fc4000f8f303f */
[----:B------:R-:W-:Y:S02]  /*e5a0*/  UIADD3 UR4, UR45, -UR12, URZ ;  /* 0x8000000c2d047290 */ /* 0x000fe4000fffe03f */
[----:B------:R-:W-:Y:S02]  /*e5b0*/  USHF.R.S32.HI UR48, URZ, 0x6, UR8 ;  /* 0x000000063f307899 */ /* 0x000fe40008011408 */
[----:B------:R-:W-:Y:S02]  /*e5c0*/  USHF.R.S32.HI UR6, URZ, 0x6, UR6 ;  /* 0x000000063f067899 */ /* 0x000fe40008011406 */
[----:B------:R-:W-:Y:S02]  /*e5d0*/  UIMAD UR4, UR11, UR13, UR4 ;  /* 0x0000000d0b0472a4 */ /* 0x000fe4000f8e0204 */
[----:B------:R-:W-:Y:S01]  /*e5e0*/  UISETP.LT.AND UP0, UPT, UR48, UR6, UPT ;  /* 0x000000063000728c */ /* 0x000fe2000bf01270 */
[----:B------:R-:W-:Y:S02]  /*e5f0*/  ULDC UR8, c[0x0][0x9dc] ;  /* 0x0002770000087ab9 */ /* 0x000fe40000000800 */
[----:B------:R-:W-:-:S02]  /*e600*/  UIADD3 UR8, UR4, -UR8, URZ ;  /* 0x8000000804087290 */ /* 0x000fc4000fffe03f */
[----:B------:R-:W-:Y:S01]  /*e610*/  USEL UR48, UR48, UR6, UP0 ;  /* 0x0000000630307287 */ /* 0x000fe20008000000 */
[----:B------:R-:W-:Y:S11]  /*e620*/  @!P1 BRA `(.L_x_991) ;  /* 0x0000000000449947 */ /* 0x000ff60003800000 */
        /* <DEDUP_REMOVED lines=10> */
.L_x_992:
[----:B------:R-:W-:-:S11]  /*e6d0*/  UISETP.NE.AND UP0, UPT, UR5, 0x1, UPT ;  /* 0x000000010500788c */ /* 0x000fd6000bf05270 */
[----:B------:R-:W-:Y:S02]  /*e6e0*/  @UP0 ULDC.64 UR10, c[0x0][0x9e8] ;  /* 0x00027a00000a0ab9 */ /* 0x000fe40000000a00 */
[----:B------:R-:W-:-:S04]  /*e6f0*/  UIMAD.WIDE.U32 UR6, UR4, UR10, URZ ;  /* 0x0000000a040672a5 */ /* 0x000fc8000f8e003f */
[----:B------:R-:W-:-:S12]  /*e700*/  @UP0 USHF.R.U32.HI UR4, URZ, UR11, UR7 ;  /* 0x0000000b3f040299 */ /* 0x000fd80008011607 */
.L_x_993:
[----:B------:R-:W-:-:S04]  /*e710*/  UIMAD UR4, UR4, UR5, URZ ;  /* 0x00000005040472a4 */ /* 0x000fc8000f8e023f */
[----:B------:R-:W-:-:S04]  /*e720*/  UISETP.LT.AND UP0, UPT, UR8, UR4, UPT ;  /* 0x000000040800728c */ /* 0x000fc8000bf01270 */
[----:B------:R-:W-:-:S12]  /*e730*/  USEL UR8, UR8, UR4, !UP0 ;  /* 0x0000000408087287 */ /* 0x000fd8000c000000 */
.L_x_991:
[----:B------:R-:W-:Y:S01]  /*e740*/  USHF.R.S32.HI UR4, URZ, 0x1f, UR8 ;  /* 0x0000001f3f047899 */ /* 0x000fe20008011408 */
[----:B------:R-:W-:Y:S03]  /*e750*/  BSSY B6, `(.L_x_994) ;  /* 0x00002c3000067945 */ /* 0x000fe60003800000 */
[----:B------:R-:W-:-:S04]  /*e760*/  ULEA.HI UR4, UR4, UR8, URZ, 0x6 ;  /* 0x0000000804047291 */ /* 0x000fc8000f8f303f */
[----:B------:R-:W-:-:S04]  /*e770*/  USHF.R.S32.HI UR4, URZ, 0x6, UR4 ;  /* 0x000000063f047899 */ /* 0x000fc80008011404 */
[----:B------:R-:W-:-:S04]  /*e780*/  UISETP.LT.AND UP0, UPT, URZ, UR4, UPT ;  /* 0x000000043f00728c */ /* 0x000fc8000bf01270 */
[----:B------:R-:W-:-:S04]  /*e790*/  USEL UR41, URZ, UR4, !UP0 ;  /* 0x000000043f297287 */ /* 0x000fc8000c000000 */
[----:B------:R-:W-:-:S06]  /*e7a0*/  UISETP.GT.AND UP0, UPT, UR48, UR41, UPT ;  /* 0x000000293000728c */ /* 0x000fcc000bf04270 */
[----:B------:R-:W-:-:S13]  /*e7b0*/  PLOP3.LUT P0, PT, PT, PT, UP0, 0x80, 0x0 ;  /* 0x000000000000781c */ /* 0x000fda0003f0f008 */
[----:B------:R-:W-:Y:S05]  /*e7c0*/  @P0 BRA `(.L_x_995) ;  /* 0x00000000004c0947 */ /* 0x000fea0003800000 */
[----:B------:R-:W1:Y:S01]  /*e7d0*/  S2R R0, SR_TID.X ;  /* 0x0000000000007919 */ /* 0x000e620000002100 */
[----:B------:R-:W-:Y:S01]  /*e7e0*/  IMAD.MOV.U32 R13, RZ, RZ, R19 ;  /* 0x000000ffff0d7224 */ /* 0x000fe200078e0013 */
        /* <DEDUP_REMOVED lines=15> */
[----:B-1----:R-:W-:Y:S01]  /*e8e0*/  IADD3 R13, R0, UR50, R13 ;  /* 0x00000032000d7c10 */ /* 0x002fe2000fffe00d */
[----:B------:R-:W-:Y:S06]  /*e8f0*/  BRA `(.L_x_996) ;  /* 0x0000002800a07947 */ /* 0x000fec0003800000 */
.L_x_995:
[----:B------:R-:W1:Y:S01]  /*e900*/  S2UR UR4, SR_CgaCtaId ;  /* 0x00000000000479c3 */ /* 0x000e620000008800 */
[----:B------:R-:W-:Y:S02]  /*e910*/  UMOV UR40, 0x400 ;  /* 0x0000040000287882 */ /* 0x000fe40000000000 */
[----:B-1----:R-:W-:-:S04]  /*e920*/  ULEA UR40, UR4, UR40, 0x18 ;  /* 0x0000002804287291 */ /* 0x002fc8000f8ec03f */
[----:B------:R-:W-:-:S04]  /*e930*/  UIADD3 UR4, UR40, 0x20400, URZ ;  /* 0x0002040028047890 */ /* 0x000fc8000fffe03f */
[----:B------:R-:W-:-:S06]  /*e940*/  ULOP3.LUT UP0, URZ, UR4, 0x3ff, URZ, 0xc0, !UPT ;  /* 0x000003ff043f7892 */ /* 0x000fcc000f80c03f */
[----:B------:R-:W-:-:S13]  /*e950*/  PLOP3.LUT P0, PT, PT, PT, UP0, 0x80, 0x0 ;  /* 0x000000000000781c */ /* 0x000fda0003f0f008 */
[----:B------:R-:W-:Y:S05]  /*e960*/  @!P0 BRA `(.L_x_997) ;  /* 0x0000000000408947 */ /* 0x000fea0003800000 */
[----:B------:R-:W-:Y:S01]  /*e970*/  MOV R2, 0x0 ;  /* 0x0000000000027802 */ /* 0x000fe20000000f00 */
[----:B------:R-:W-:Y:S01]  /*e980*/  ULDC.64 UR6, c[0x4][0x1b8] ;  /* 0x01006e0000067ab9 */ /* 0x000fe20000000a00 */
[----:B------:R-:W-:Y:S01]  /*e990*/  ULDC.64 UR8, c[0x4][0x1c0] ;  /* 0x0100700000087ab9 */ /* 0x000fe20000000a00 */
[----:B------:R-:W-:Y:S01]  /*e9a0*/  ULDC.64 UR4, c[0x4][0x140] ;  /* 0x0100500000047ab9 */ /* 0x000fe20000000a00 */
[----:B------:R-:W-:Y:S01]  /*e9b0*/  IMAD.U32 R4, RZ, RZ, UR6 ;  /* 0x00000006ff047e24 */ /* 0x000fe2000f8e00ff */
[----:B------:R-:W-:Y:S01]  /*e9c0*/  MOV R12, 0x1 ;  /* 0x00000001000c7802 */ /* 0x000fe20000000f00 */
[----:B------:R-:W1:Y:S01]  /*e9d0*/  LDC.64 R2, c[0x4][R2] ;  /* 0x0100000002027b82 */ /* 0x000e620000000a00 */
[----:B------:R-:W-:Y:S02]  /*e9e0*/  IMAD.U32 R5, RZ, RZ, UR7 ;  /* 0x00000007ff057e24 */ /* 0x000fe4000f8e00ff */
[----:B------:R-:W-:Y:S02]  /*e9f0*/  IMAD.U32 R6, RZ, RZ, UR8 ;  /* 0x00000008ff067e24 */ /* 0x000fe4000f8e00ff */
[----:B------:R-:W-:-:S02]  /*ea00*/  IMAD.U32 R7, RZ, RZ, UR9 ;  /* 0x00000009ff077e24 */ /* 0x000fc4000f8e00ff */
[----:B------:R-:W-:Y:S02]  /*ea10*/  IMAD.U32 R10, RZ, RZ, UR4 ;  /* 0x00000004ff0a7e24 */ /* 0x000fe4000f8e00ff */
[----:B------:R-:W-:Y:S02]  /*ea20*/  IMAD.U32 R11, RZ, RZ, UR5 ;  /* 0x00000005ff0b7e24 */ /* 0x000fe4000f8e00ff */
[----:B------:R-:W-:Y:S02]  /*ea30*/  IMAD.MOV.U32 R8, RZ, RZ, 0x70 ;  /* 0x00000070ff087424 */ /* 0x000fe400078e00ff */
[----:B------:R-:W-:-:S07]  /*ea40*/  IMAD.MOV.U32 R13, RZ, RZ, RZ ;  /* 0x000000ffff0d7224 */ /* 0x000fce00078e00ff */
[----:B------:R-:W-:-:S07]  /*ea50*/  LEPC R20, `(.L_x_997) ;  /* 0x000000001014794e */ /* 0x000fce0000000000 */
[----:B-1----:R-:W-:Y:S05]  /*ea60*/  CALL.ABS.NOINC R2 ;  /* 0x0000000002007343 */ /* 0x002fea0003c00000 */
.L_x_997:
        /* <DEDUP_REMOVED lines=8> */
[----:B------:R1:W2:Y:S01]  /*eaf0*/  LDC.64 R2, c[0x4][R18] ;  /* 0x0100000012027b82 */ /* 0x0002a20000000a00 */
[----:B------:R-:W-:Y:S01]  /*eb00*/  IMAD.U32 R4, RZ, RZ, UR6 ;  /* 0x00000006ff047e24 */ /* 0x000fe2000f8e00ff */
[----:B------:R-:W-:Y:S01]  /*eb10*/  MOV R12, 0x1 ;  /* 0x00000001000c7802 */ /* 0x000fe20000000f00 */
[----:B------:R-:W-:Y:S02]  /*eb20*/  IMAD.U32 R5, RZ, RZ, UR7 ;  /* 0x00000007ff057e24 */ /* 0x000fe4000f8e00ff */
[----:B------:R-:W-:Y:S02]  /*eb30*/  IMAD.U32 R6, RZ, RZ, UR8 ;  /* 0x00000008ff067e24 */ /* 0x000fe4000f8e00ff */
[----:B------:R-:W-:-:S02]  /*eb40*/  IMAD.U32 R7, RZ, RZ, UR9 ;  /* 0x00000009ff077e24 */ /* 0x000fc4000f8e00ff */
[----:B------:R-:W-:Y:S02]  /*eb50*/  IMAD.U32 R10, RZ, RZ, UR4 ;  /* 0x00000004ff0a7e24 */ /* 0x000fe4000f8e00ff */
[----:B------:R-:W-:Y:S02]  /*eb60*/  IMAD.U32 R11, RZ, RZ, UR5 ;  /* 0x00000005ff0b7e24 */ /* 0x000fe4000f8e00ff */
[----:B------:R-:W-:Y:S02]  /*eb70*/  IMAD.MOV.U32 R8, RZ, RZ, 0x70 ;  /* 0x00000070ff087424 */ /* 0x000fe400078e00ff */
[----:B-1----:R-:W-:-:S07]  /*eb80*/  IMAD.MOV.U32 R13, RZ, RZ, RZ ;  /* 0x000000ffff0d7224 */ /* 0x002fce00078e00ff */
[----:B------:R-:W-:-:S07]  /*eb90*/  LEPC R20, `(.L_x_999) ;  /* 0x000000001014794e */ /* 0x000fce0000000000 */
[----:B--2---:R-:W-:Y:S05]  /*eba0*/  CALL.ABS.NOINC R2 ;  /* 0x0000000002007343 */ /* 0x004fea0003c00000 */
.L_x_999:
[----:B------:R1:W2:Y:S01]  /*ebb0*/  LDC.64 R2, c[0x4][R18] ;  /* 0x0100000012027b82 */ /* 0x0002a20000000a00 */
[----:B------:R-:W-:Y:S01]  /*ebc0*/  ULDC.64 UR6, c[0x4][0x1b8] ;  /* 0x01006e0000067ab9 */ /* 0x000fe20000000a00 */
[----:B------:R-:W-:Y:S01]  /*ebd0*/  ULDC.64 UR8, c[0x4][0x1c0] ;  /* 0x0100700000087ab9 */ /* 0x000fe20000000a00 */
[----:B------:R-:W-:Y:S01]  /*ebe0*/  ULDC.64 UR4, c[0x4][0x150] ;  /* 0x0100540000047ab9 */ /* 0x000fe20000000a00 */
        /* <DEDUP_REMOVED lines=11> */
.L_x_998:
[----:B------:R-:W-:Y:S01]  /*eca0*/  ULDC.64 UR4, c[0x0][0x9f8] ;  /* 0x00027e0000047ab9 */ /* 0x000fe20000000a00 */
[----:B------:R-:W-:Y:S01]  /*ecb0*/  IMAD.U32 R5, RZ, RZ, UR47 ;  /* 0x0000002fff057e24 */ /* 0x000fe2000f8e00ff */
[----:B------:R-:W-:Y:S01]  /*ecc0*/  ISETP.NE.U32.AND P0, PT, RZ, UR4, PT ;  /* 0x00000004ff007c0c */ /* 0x000fe2000bf05070 */
[----:B------:R-:W-:Y:S01]  /*ecd0*/  IMAD.U32 R0, RZ, RZ, UR47 ;  /* 0x0000002fff007e24 */ /* 0x000fe2000f8e00ff */
[----:B------:R-:W-:Y:S01]  /*ece0*/  ULDC.64 UR6, c[0x0][0x208] ;  /* 0x0000820000067ab9 */ /* 0x000fe20000000a00 */
[----:B------:R-:W1:Y:S01]  /*ecf0*/  LDC R4, c[0x0][0x428] ;  /* 0x00010a00ff047b82 */ /* 0x000e620000000800 */
[----:B------:R-:W-:Y:S01]  /*ed00*/  ISETP.NE.AND.EX P0, PT, RZ, UR5, PT, P0 ;  /* 0x00000005ff007c0c */ /* 0x000fe2000bf05300 */
[----:B------:R-:W2:-:S12]  /*ed10*/  S2R R18, SR_TID.X ;  /* 0x0000000000127919 */ /* 0x000e980000002100 */
[----:B------:R-:W3:Y:S02]  /*ed20*/  @P0 LDC.64 R2, c[0x0][0x9f8] ;  /* 0x00027e00ff020b82 */ /* 0x000ee40000000a00 */
[----:B---3--:R-:W-:-:S05]  /*ed30*/  @P0 IMAD.WIDE R2, R5, 0x4, R2 ;  /* 0x0000000405020825 */ /* 0x008fca00078e0202 */
[----:B------:R3:W4:Y:S01]  /*ed40*/  @P0 LDG.E R0, desc[UR6][R2.64] ;  /* 0x0000000602000981 */ /* 0x000722000c1e1900 */
[----:B-1----:R-:W-:Y:S01]  /*ed50*/  ISETP.NE.AND P0, PT, R4, 0x1, PT ;  /* 0x000000010400780c */ /* 0x002fe20003f05270 */
[----:B------:R-:W-:Y:S01]  /*ed60*/  IMAD.U32 R4, RZ, RZ, UR46 ;  /* 0x0000002eff047e24 */ /* 0x000fe2000f8e00ff */
[----:B--2---:R-:W-:Y:S01]  /*ed70*/  LOP3.LUT R18, R18, 0x1f, RZ, 0xc0, !PT ;  /* 0x0000001f12127812 */ /* 0x004fe200078ec0ff */
[----:B------:R-:W-:Y:S01]  /*ed80*/  UMOV UR44, URZ ;  /* 0x0000003f002c7c82 */ /* 0x000fe20008000000 */
[----:B------:R-:W-:Y:S01]  /*ed90*/  UMOV UR8, 0x40 ;  /* 0x0000004000087882 */ /* 0x000fe20000000000 */
[----:B------:R-:W-:Y:S01]  /*eda0*/  UMOV UR9, UR45 ;  /* 0x0000002d00097c82 */ /* 0x000fe20008000000 */
[----:B------:R-:W-:Y:S01]  /*edb0*/  ISETP.NE.AND P1, PT, R18, RZ, PT ;  /* 0x000000ff1200720c */ /* 0x000fe20003f25270 */
[----:B------:R-:W-:Y:S01]  /*edc0*/  UMOV UR10, UR46 ;  /* 0x0000002e000a7c82 */ /* 0x000fe20008000000 */
[----:B------:R-:W-:Y:S01]  /*edd0*/  UMOV UR11, UR47 ;  /* 0x0000002f000b7c82 */ /* 0x000fe20008000000 */
[----:B---3--:R-:W1:Y:S01]  /*ede0*/  LDC.64 R2, c[0x0][0x3f8] ;  /* 0x0000fe00ff027b82 */ /* 0x008e620000000a00 */
[----:B------:R-:W-:Y:S01]  /*edf0*/  UMOV UR12, 0x80 ;  /* 0x00000080000c7882 */ /* 0x000fe20000000000 */
[----:B------:R-:W-:Y:S01]  /*ee00*/  UMOV UR13, UR45 ;  /* 0x0000002d000d7c82 */ /* 0x000fe20008000000 */
[----:B------:R-:W-:Y:S01]  /*ee10*/  UMOV UR14, UR46 ;  /* 0x0000002e000e7c82 */ /* 0x000fe20008000000 */
[----:B------:R-:W-:Y:S01]  /*ee20*/  UMOV UR15, UR47 ;  /* 0x0000002f000f7c82 */ /* 0x000fe20008000000 */
[----:B------:R-:W-:Y:S01]  /*ee30*/  UMOV UR16, 0xc0 ;  /* 0x000000c000107882 */ /* 0x000fe20000000000 */
[----:B------:R-:W-:Y:S01]  /*ee40*/  UMOV UR17, UR45 ;  /* 0x0000002d00117c82 */ /* 0x000fe20008000000 */
[----:B------:R-:W-:Y:S01]  /*ee50*/  UMOV UR18, UR46 ;  /* 0x0000002e00127c82 */ /* 0x000fe20008000000 */
[----:B------:R-:W2:Y:S01]  /*ee60*/  @P0 LDC R5, c[0x0][0x42c] ;  /* 0x00010b00ff050b82 */ /* 0x000ea20000000800 */
[----:B------:R-:W-:Y:S01]  /*ee70*/  UMOV UR19, UR47 ;  /* 0x0000002f00137c82 */ /* 0x000fe20008000000 */
[----:B------:R-:W-:Y:S01]  /*ee80*/  VOTEU.ALL UP1, P1 ;  /* 0x00000000003f7886 */ /* 0x000fe20000820000 */
[----:B------:R-:W-:-:S04]  /*ee90*/  UMOV UR6, 0xffffffff ;  /* 0xffffffff00067882 */ /* 0x000fc80000000000 */
[----:B------:R-:W-:Y:S01]  /*eea0*/  @!UP1 UIADD3 UR4, UP0, UR42, 0x270, URZ ;  /* 0x000002702a049890 */ /* 0x000fe2000ff1e03f */
[----:B------:R-:W3:Y:S03]  /*eeb0*/  @P0 LDC R6, c[0x0][0x430] ;  /* 0x00010c00ff060b82 */ /* 0x000ee60000000800 */
[----:B------:R-:W-:-:S09]  /*eec0*/  @!UP1 UIADD3.X UR5, URZ, UR43, URZ, UP0, !UPT ;  /* 0x0000002b3f059290 */ /* 0x000fd200087fe43f */
[----:B------:R1:W-:Y:S01]  /*eed0*/  @!UP1 UTMAPF.L2.4D [UR44], [UR4] ;  /* 0x0000002c040095b8 */ /* 0x0003e20008018000 */
[----:B--2---:R-:W-:Y:S01]  /*eee0*/  @P0 IMAD.HI.U32 R5, R5, UR46, RZ ;  /* 0x0000002e05050c27 */ /* 0x004fe2000f8e00ff */
[----:B------:R2:W-:Y:S04]  /*eef0*/  @!UP1 UTMAPF.L2.4D [UR8], [UR4] ;  /* 0x00000008040095b8 */ /* 0x0005e80008018000 */
[----:B---3--:R-:W-:Y:S01]  /*ef00*/  @P0 SHF.R.U32.HI R4, RZ, R6, R5 ;  /* 0x00000006ff040219 */ /* 0x008fe20000011605 */
[----:B------:R-:W-:Y:S01]  /*ef10*/  IMAD.U32 R5, RZ, RZ, UR48 ;  /* 0x00000030ff057e24 */ /* 0x000fe2000f8e00ff */
[----:B-1----:R-:W-:Y:S01]  /*ef20*/  ISETP.NE.U32.AND P0, PT, R2, RZ, PT ;  /* 0x000000ff0200720c */ /* 0x002fe20003f05070 */
[----:B------:R2:W-:Y:S02]  /*ef30*/  @!UP1 UTMAPF.L2.4D [UR12], [UR4] ;  /* 0x0000000c040095b8 */ /* 0x0005e40008018000 */
[----:B------:R-:W-:Y:S01]  /*ef40*/  VIADD R5, R5, 0xffffffff ;  /* 0xffffffff05057836 */ /* 0x000fe20000000000 */
[----:B------:R-:W-:Y:S01]  /*ef50*/  ISETP.NE.AND.EX P0, PT, R3, RZ, PT, P0 ;  /* 0x000000ff0300720c */ /* 0x000fe20003f05300 */
[----:B------:R2:W-:Y:S03]  /*ef60*/  @!UP1 UTMAPF.L2.4D [UR16], [UR4] ;  /* 0x00000010040095b8 */ /* 0x0005e60008018000 */
[----:B----4-:R-:W-:Y:S01]  /*ef70*/  SEL R6, R0, RZ, !P0 ;  /* 0x000000ff00067207 */ /* 0x010fe20004000000 */
[----:B--2---:R-:W-:Y:S08]  /*ef80*/  BRA.DIV UR6, `(.L_x_1000) ;  /* 0x0000002a06f07947 */ /* 0x004ff0000b800000 */
.L_x_1051:
[----:B------:R-:W-:Y:S01]  /*ef90*/  UMOV UR4, 0xffffffff ;  /* 0xffffffff00047882 */ /* 0x000fe20000000000 */
[----:B------:R-:W-:Y:S02]  /*efa0*/  SHF.R.S32.HI R18, RZ, 0x1f, R0 ;  /* 0x0000001fff127819 */ /* 0x000fe40000011400 */
[----:B------:R-:W-:Y:S05]  /*efb0*/  BRA.DIV UR4, `(.L_x_1001) ;  /* 0x0000002e04107947 */ /* 0x000fea000b800000 */
[----:B------:R-:W-:-:S13]  /*efc0*/  ELECT P6, URZ, PT ;  /* 0x00000000003f782f */ /* 0x000fda00038c0000 */
.L_x_1054:
[----:B------:R-:W-:Y:S05]  /*efd0*/  @!P6 BRA `(.L_x_1002) ;  /* 0x00000004000ce947 */ /* 0x000fea0003800000 */
[----:B------:R-:W-:Y:S01]  /*efe0*/  IMAD.MOV.U32 R6, RZ, RZ, R0 ;  /* 0x000000ffff067224 */ /* 0x000fe200078e0000 */
[----:B------:R-:W-:Y:S06]  /*eff0*/  @!P0 BRA `(.L_x_1003) ;  /* 0x00000000004c8947 */ /* 0x000fec0003800000 */
[----:B------:R-:W1:Y:S01]  /*f000*/  LDC R11, c[0x0][0x41c] ;  /* 0x00010700ff0b7b82 */ /* 0x000e620000000800 */
[----:B------:R-:W-:Y:S01]  /*f010*/  IMAD.MOV.U32 R10, RZ, RZ, R5 ;  /* 0x000000ffff0a7224 */ /* 0x000fe200078e0005 */
[----:B------:R-:W-:Y:S01]  /*f020*/  ULDC.64 UR4, c[0x0][0x408] ;  /* 0x0001020000047ab9 */ /* 0x000fe20000000a00 */
[----:B------:R-:W-:Y:S01]  /*f030*/  ULDC.64 UR6, c[0x0][0x208] ;  /* 0x0000820000067ab9 */ /* 0x000fe20000000a00 */
[----:B------:R-:W-:-:S04]  /*f040*/  IMAD R9, R18, UR4, RZ ;  /* 0x0000000412097c24 */ /* 0x000fc8000f8e02ff */
[----:B------:R-:W-:Y:S01]  /*f050*/  IMAD R9, R0, UR5, R9 ;  /* 0x0000000500097c24 */ /* 0x000fe2000f8e0209 */
[----:B-1----:R-:W-:-:S13]  /*f060*/  ISETP.NE.AND P2, PT, R11, 0x1, PT ;  /* 0x000000010b00780c */ /* 0x002fda0003f45270 */
[----:B------:R-:W1:Y:S02]  /*f070*/  @P2 LDC.64 R6, c[0x0][0x420] ;  /* 0x00010800ff062b82 */ /* 0x000e640000000a00 */
[----:B-1----:R-:W-:-:S05]  /*f080*/  @P2 IMAD.HI.U32 R6, R5, R6, RZ ;  /* 0x0000000605062227 */ /* 0x002fca00078e00ff */
[----:B------:R-:W-:-:S04]  /*f090*/  @P2 SHF.R.U32.HI R10, RZ, R7, R6 ;  /* 0x00000007ff0a2219 */ /* 0x000fc80000011606 */
[----:B------:R-:W-:Y:S02]  /*f0a0*/  SHF.R.S32.HI R7, RZ, 0x1f, R10 ;  /* 0x0000001fff077819 */ /* 0x000fe4000001140a */
[----:B------:R-:W-:-:S05]  /*f0b0*/  MOV R6, R10 ;  /* 0x0000000a00067202 */ /* 0x000fca0000000f00 */
[----:B------:R-:W-:-:S04]  /*f0c0*/  IMAD.WIDE.U32 R6, R0, UR4, R6 ;  /* 0x0000000400067c25 */ /* 0x000fc8000f8e0006 */
[----:B------:R-:W-:Y:S01]  /*f0d0*/  IMAD.IADD R7, R7, 0x1, R9 ;  /* 0x0000000107077824 */ /* 0x000fe200078e0209 */
[----:B------:R-:W-:-:S04]  /*f0e0*/  LEA R8, P2, R6, R2, 0x2 ;  /* 0x0000000206087211 */ /* 0x000fc800078410ff */
[----:B------:R-:W-:-:S05]  /*f0f0*/  LEA.HI.X R9, R6, R3, R7, 0x2, P2 ;  /* 0x0000000306097211 */ /* 0x000fca00010f1407 */
[----:B------:R1:W5:Y:S01]  /*f100*/  LDG.E R6, desc[UR6][R8.64] ;  /* 0x0000000608067981 */ /* 0x000362000c1e1900 */
[----:B------:R-:W-:-:S04]  /*f110*/  IMAD.MOV R10, RZ, RZ, -R10 ;  /* 0x000000ffff0a7224 */ /* 0x000fc800078e0a0a */
[----:B------:R-:W-:-:S07]  /*f120*/  IMAD R5, R11, R10, R5 ;  /* 0x0000000a0b057224 */ /* 0x000fce00078e0205 */
.L_x_1003:
[----:B------:R-:W2:Y:S01]  /*f130*/  S2R R7, SR_TID.X ;  /* 0x0000000000077919 */ /* 0x000ea20000002100 */
[----:B-1----:R-:W-:Y:S02]  /*f140*/  LEA R8, R16, UR40, 0x3 ;  /* 0x0000002810087c11 */ /* 0x002fe4000f8e18ff */
[----:B--2---:R-:W-:Y:S02]  /*f150*/  LOP3.LUT R9, R7, 0x7f, RZ, 0xc0, !PT ;  /* 0x0000007f07097812 */ /* 0x004fe400078ec0ff */
[----:B------:R-:W-:Y:S02]  /*f160*/  SHF.L.U32 R7, R17, 0x1f, RZ ;  /* 0x0000001f11077819 */ /* 0x000fe400000006ff */
[----:B------:R-:W-:Y:S02]  /*f170*/  ISETP.NE.AND P3, PT, R9, RZ, PT ;  /* 0x000000ff0900720c */ /* 0x000fe40003f65270 */
[----:B------:R-:W1:Y:S02]  /*f180*/  SYNCS.PHASECHK.TRANS64.TRYWAIT P2, [R8+URZ+0x30840], R7 ;  /* 0x03084007080075a7 */ /* 0x000e64000804017f */
[----:B-1----:R-:W-:Y:S09]  /*f190*/  @!P2 BRA `(.L_x_1004) ;  /* 0x0000002800b8a947 */ /* 0x002ff20003800000 */
.L_x_1055:
        /* <DEDUP_REMOVED lines=8> */
.L_x_1005:
        /* <DEDUP_REMOVED lines=10> */
[----:B------:R-:W-:-:S03]  /*f2c0*/  UMOV UR16, 0x40 ;  /* 0x0000004000107882 */ /* 0x000fc60000000000 */
[----:B------:R-:W-:Y:S02]  /*f2d0*/  ULEA UR14, UR14, UR40, 0xf ;  /* 0x000000280e0e7291 */ /* 0x000fe4000f8e783f */
[----:B------:R-:W-:Y:S02]  /*f2e0*/  UIADD3 UR9, UR9, 0x30830, URZ ;  /* 0x0003083009097890 */ /* 0x000fe4000fffe03f */
[----:B------:R-:W-:Y:S02]  /*f2f0*/  USHF.L.U32 UR11, UR11, 0x6, URZ ;  /* 0x000000060b0b7899 */ /* 0x000fe4000800063f */
[----:B------:R-:W-:Y:S02]  /*f300*/  UIADD3 UR8, UR14, 0x20400, URZ ;  /* 0x000204000e087890 */ /* 0x000fe4000fffe03f */
[----:B------:R-:W-:Y:S02]  /*f310*/  UIADD3 UR15, UR14, 0x22400, URZ ;  /* 0x000224000e0f7890 */ /* 0x000fe4000fffe03f */
[----:B------:R-:W-:-:S02]  /*f320*/  UIADD3 UR17, UR14, 0x24400, URZ ;  /* 0x000244000e117890 */ /* 0x000fc4000fffe03f */
[----:B------:R-:W-:-:S03]  /*f330*/  UIADD3 UR18, UR14, 0x26400, URZ ;  /* 0x000264000e127890 */ /* 0x000fc6000fffe03f */
[----:B------:R2:W-:Y:S01]  /*f340*/  UTMALDG.4D [UR8], [UR4], desc[UR6] ;  /* 0x00000608040075b4 */ /* 0x0005e20008019000 */
[----:B------:R-:W-:Y:S01]  /*f350*/  UMOV UR14, 0x80 ;  /* 0x00000080000e7882 */ /* 0x000fe20000000000 */
        /* <DEDUP_REMOVED lines=11> */
.L_x_1002:
[----:B------:R-:W-:Y:S05]  /*f410*/  WARPSYNC.ALL ;  /* 0x0000000000007948 */ /* 0x000fea0003800000 */
[----:B------:R-:W-:Y:S01]  /*f420*/  BAR.SYNC.DEFER_BLOCKING 0x8, 0x120 ;  /* 0x0204800000007b1d */ /* 0x000fe20000010000 */
[----:B------:R-:W-:Y:S01]  /*f430*/  ELECT P2, URZ, PT ;  /* 0x00000000003f782f */ /* 0x000fe20003840000 */
[----:B------:R-:W-:Y:S02]  /*f440*/  UIADD3 UR49, UR49, 0x1, URZ ;  /* 0x0000000131317890 */ /* 0x000fe4000fffe03f */
[----:B------:R-:W-:Y:S02]  /*f450*/  UIADD3 UR4, UP0, UR42, 0x270, URZ ;  /* 0x000002702a047890 */ /* 0x000fe4000ff1e03f */
[----:B------:R-:W-:-:S02]  /*f460*/  ULEA.HI UR14, UR49, UR49, URZ, 0x1 ;  /* 0x00000031310e7291 */ /* 0x000fc4000f8f083f */
[----:B------:R-:W-:Y:S02]  /*f470*/  UIADD3 UR8, UR40, 0x10400, URZ ;  /* 0x0001040028087890 */ /* 0x000fe4000fffe03f */
[----:B------:R-:W-:Y:S02]  /*f480*/  ULOP3.LUT UR14, UR14, 0xfffffffe, URZ, 0xc0, !UPT ;  /* 0xfffffffe0e0e7892 */ /* 0x000fe4000f8ec03f */
[----:B------:R-:W-:Y:S02]  /*f490*/  UIADD3 UR9, UR40, 0x30800, URZ ;  /* 0x0003080028097890 */ /* 0x000fe4000fffe03f */
[----:B-1----:R-:W-:Y:S01]  /*f4a0*/  @P2 IMAD.MOV.U32 R7, RZ, RZ, 0x10000 ;  /* 0x00010000ff072424 */ /* 0x002fe200078e00ff */
[----:B------:R-:W-:Y:S02]  /*f4b0*/  UIADD3 UR14, UR49, -UR14, URZ ;  /* 0x8000000e310e7290 */ /* 0x000fe4000fffe03f */
[----:B------:R-:W-:Y:S02]  /*f4c0*/  UIADD3.X UR5, URZ, UR43, URZ, UP0, !UPT ;  /* 0x0000002b3f057290 */ /* 0x000fe400087fe43f */
[----:B------:R-:W-:-:S02]  /*f4d0*/  UIADD3 UR32, UR40, 0x14400, URZ ;  /* 0x0001440028207890 */ /* 0x000fc4000fffe03f */
[----:B------:R-:W-:Y:S02]  /*f4e0*/  UIADD3 UR24, UR40, 0x18400, URZ ;  /* 0x0001840028187890 */ /* 0x000fe4000fffe03f */
[----:B------:R-:W-:Y:S02]  /*f4f0*/  UIADD3 UR16, UR40, 0x1c400, URZ ;  /* 0x0001c40028107890 */ /* 0x000fe4000fffe03f */
[----:B------:R1:W-:Y:S01]  /*f500*/  @P2 SYNCS.ARRIVE.TRANS64 RZ, [UR40+0x30800], R7 ;  /* 0x03080007ffff29a7 */ /* 0x0003e20008000028 */
[----:B------:R-:W-:Y:S01]  /*f510*/  UMOV UR11, UR45 ;  /* 0x0000002d000b7c82 */ /* 0x000fe20008000000 */
[----:B------:R-:W-:Y:S01]  /*f520*/  UMOV UR12, UR46 ;  /* 0x0000002e000c7c82 */ /* 0x000fe20008000000 */
[----:B------:R-:W-:Y:S01]  /*f530*/  UMOV UR13, UR47 ;  /* 0x0000002f000d7c82 */ /* 0x000fe20008000000 */
[----:B------:R-:W-:Y:S01]  /*f540*/  UMOV UR6, 0x0 ;  /* 0x0000000000067882 */ /* 0x000fe20000000000 */
[----:B------:R-:W-:Y:S01]  /*f550*/  UMOV UR7, 0x12f00000 ;  /* 0x12f0000000077882 */ /* 0x000fe20000000000 */
[----:B------:R-:W-:Y:S01]  /*f560*/  UMOV UR10, URZ ;  /* 0x0000003f000a7c82 */ /* 0x000fe20008000000 */
[----:B------:R-:W-:Y:S01]  /*f570*/  UMOV UR35, UR45 ;  /* 0x0000002d00237c82 */ /* 0x000fe20008000000 */
[----:B-1----:R-:W-:Y:S01]  /*f580*/  IMAD.U32 R7, RZ, RZ, UR14 ;  /* 0x0000000eff077e24 */ /* 0x002fe2000f8e00ff */
[----:B------:R-:W-:Y:S01]  /*f590*/  UMOV UR36, UR46 ;  /* 0x0000002e00247c82 */ /* 0x000fe20008000000 */
[----:B------:R-:W-:Y:S01]  /*f5a0*/  UMOV UR37, UR47 ;  /* 0x0000002f00257c82 */ /* 0x000fe20008000000 */
[----:B------:R-:W-:Y:S01]  /*f5b0*/  UMOV UR34, 0x40 ;  /* 0x0000004000227882 */ /* 0x000fe20000000000 */
[----:B------:R-:W-:Y:S01]  /*f5c0*/  UMOV UR33, UR9 ;  /* 0x0000000900217c82 */ /* 0x000fe20008000000 */
[----:B------:R-:W-:Y:S01]  /*f5d0*/  UMOV UR27, UR45 ;  /* 0x0000002d001b7c82 */ /* 0x000fe20008000000 */
[----:B------:R-:W-:Y:S01]  /*f5e0*/  UMOV UR28, UR46 ;  /* 0x0000002e001c7c82 */ /* 0x000fe20008000000 */
[----:B------:R-:W-:Y:S01]  /*f5f0*/  UMOV UR29, UR47 ;  /* 0x0000002f001d7c82 */ /* 0x000fe20008000000 */
[----:B------:R1:W-:Y:S01]  /*f600*/  UTMALDG.4D [UR8], [UR4], desc[UR6] ;  /* 0x00000608040075b4 */ /* 0x0003e20008019000 */
[----:B------:R-:W-:Y:S01]  /*f610*/  UMOV UR26, 0x80 ;  /* 0x00000080001a7882 */ /* 0x000fe20000000000 */
[----:B------:R-:W-:Y:S01]  /*f620*/  UMOV UR25, UR9 ;  /* 0x0000000900197c82 */ /* 0x000fe20008000000 */
[----:B------:R-:W-:Y:S01]  /*f630*/  SHF.L.U32 R7, R7, 0x1f, RZ ;  /* 0x0000001f07077819 */ /* 0x000fe200000006ff */
[----:B------:R-:W-:Y:S01]  /*f640*/  UMOV UR19, UR45 ;  /* 0x0000002d00137c82 */ /* 0x000fe20008000000 */
[----:B------:R-:W-:Y:S01]  /*f650*/  UMOV UR20, UR46 ;  /* 0x0000002e00147c82 */ /* 0x000fe20008000000 */
[----:B------:R-:W-:Y:S01]  /*f660*/  UMOV UR21, UR47 ;  /* 0x0000002f00157c82 */ /* 0x000fe20008000000 */
[----:B------:R-:W-:Y:S01]  /*f670*/  UMOV UR18, 0xc0 ;  /* 0x000000c000127882 */ /* 0x000fe20000000000 */
[----:B------:R1:W-:Y:S01]  /*f680*/  UTMALDG.4D [UR32], [UR4], desc[UR6] ;  /* 0x00000620040075b4 */ /* 0x0003e20008019000 */
[----:B------:R-:W-:Y:S01]  /*f690*/  UMOV UR17, UR9 ;  /* 0x0000000900117c82 */ /* 0x000fe20008000000 */
[----:B------:R1:W-:Y:S01]  /*f6a0*/  UTMALDG.4D [UR24], [UR4], desc[UR6] ;  /* 0x00000618040075b4 */ /* 0x0003e20008019000 */
[----:B------:R1:W-:Y:S01]  /*f6b0*/  UTMALDG.4D [UR16], [UR4], desc[UR6] ;  /* 0x00000610040075b4 */ /* 0x0003e20008019000 */
[----:B------:R-:W2:Y:S02]  /*f6c0*/  SYNCS.PHASECHK.TRANS64.TRYWAIT P2, [UR40+0x30820], R7 ;  /* 0x03082007ff0075a7 */ /* 0x000ea40008040168 */
[----:B-12---:R-:W-:Y:S05]  /*f6d0*/  @!P2 BRA `(.L_x_1006) ;  /* 0x00000024007ca947 */ /* 0x006fea0003800000 */
.L_x_1056:
[----:B------:R-:W-:-:S04]  /*f6e0*/  UIADD3 UR4, UR48, -0x2, URZ ;  /* 0xfffffffe30047890 */ /* 0x000fc8000fffe03f */
[----:B------:R-:W-:-:S06]  /*f6f0*/  UISETP.GE.AND UP0, UPT, UR4, UR41, UPT ;  /* 0x000000290400728c */ /* 0x000fcc000bf06270 */
[----:B------:R-:W-:-:S13]  /*f700*/  PLOP3.LUT P2, PT, PT, PT, UP0, 0x80, 0x0 ;  /* 0x000000000000781c */ /* 0x000fda0003f4f008 */
[----:B------:R-:W-:Y:S05]  /*f710*/  @!P2 BRA `(.L_x_1007) ;  /* 0x0000001400fca947 */ /* 0x000fea0003800000 */
[----:B-1----:R-:W-:Y:S01]  /*f720*/  IMAD R8, RZ, RZ, -UR48 ;  /* 0x80000030ff087e24 */ /* 0x002fe2000f8e02ff */
[----:B------:R-:W-:Y:S01]  /*f730*/  LOP3.LUT R11, RZ, UR41, RZ, 0x33, !PT ;  /* 0x00000029ff0b7c12 */ /* 0x000fe2000f8e33ff */
[----:B------:R-:W-:-:S03]  /*f740*/  ULDC.64 UR38, c[0x0][0x408] ;  /* 0x0001020000267ab9 */ /* 0x000fc60000000a00 */
[----:B------:R-:W-:-:S05]  /*f750*/  VIADDMNMX R11, R8, 0x1, R11, !PT ;  /* 0x00000001080b7846 */ /* 0x000fca000780010b */
[----:B------:R-:W-:-:S05]  /*f760*/  VIADD R7, R11, UR48 ;  /* 0x000000300b077c36 */ /* 0x000fca0008000000 */
[----:B------:R-:W-:-:S04]  /*f770*/  LOP3.LUT R7, R7, 0x1, RZ, 0xc0, !PT ;  /* 0x0000000107077812 */ /* 0x000fc800078ec0ff */
[----:B------:R-:W-:Y:S01]  /*f780*/  ISETP.NE.U32.AND P2, PT, R7, 0x1, PT ;  /* 0x000000010700780c */ /* 0x000fe20003f45070 */
[----:B------:R-:W-:-:S12]  /*f790*/  IMAD.U32 R7, RZ, RZ, UR4 ;  /* 0x00000004ff077e24 */ /* 0x000fd8000f8e00ff */
        /* <DEDUP_REMOVED lines=17> */
[----:B------:R-:W-:-:S04]  /*f8b0*/  @P2 SHF.R.U32.HI R8, RZ, R9, R14 ;  /* 0x00000009ff082219 */ /* 0x000fc8000001160e */
[--C-:B------:R-:W-:Y:S01]  /*f8c0*/  SHF.R.S32.HI R9, RZ, 0x1f, R8.reuse ;  /* 0x0000001fff097819 */ /* 0x100fe20000011408 */
[----:B------:R-:W-:-:S04]  /*f8d0*/  IMAD.MOV R14, RZ, RZ, -R8 ;  /* 0x000000ffff0e7224 */ /* 0x000fc800078e0a08 */
[----:B------:R-:W-:Y:S02]  /*f8e0*/  IMAD R7, R13, R14, R7 ;  /* 0x0000000e0d077224 */ /* 0x000fe400078e0207 */
[----:B------:R-:W-:Y:S02]  /*f8f0*/  IMAD R13, R18, UR4, RZ ;  /* 0x00000004120d7c24 */ /* 0x000fe4000f8e02ff */
[----:B------:R-:W-:-:S04]  /*f900*/  IMAD.WIDE.U32 R8, R0, UR4, R8 ;  /* 0x0000000400087c25 */ /* 0x000fc8000f8e0008 */
[----:B------:R-:W-:Y:S01]  /*f910*/  IMAD R13, R0, UR5, R13 ;  /* 0x00000005000d7c24 */ /* 0x000fe2000f8e020d */
[----:B------:R-:W-:-:S03]  /*f920*/  LEA R2, P2, R8, R2, 0x2 ;  /* 0x0000000208027211 */ /* 0x000fc600078410ff */
[----:B------:R-:W-:-:S05]  /*f930*/  IMAD.IADD R13, R13, 0x1, R9 ;  /* 0x000000010d0d7824 */ /* 0x000fca00078e0209 */
[----:B------:R-:W-:-:S05]  /*f940*/  LEA.HI.X R3, R8, R3, R13, 0x2, P2 ;  /* 0x0000000308037211 */ /* 0x000fca00010f140d */
[----:B------:R1:W5:Y:S02]  /*f950*/  LDG.E R8, desc[UR6][R2.64] ;  /* 0x0000000602087981 */ /* 0x000364000c1e1900 */
.L_x_1011:
[----:B-1----:R-:W1:Y:S01]  /*f960*/  S2R R2, SR_TID.X ;  /* 0x0000000000027919 */ /* 0x002e620000002100 */
[----:B------:R-:W-:Y:S02]  /*f970*/  LEA R3, R10, UR40, 0x3 ;  /* 0x000000280a037c11 */ /* 0x000fe4000f8e18ff */
[----:B-1----:R-:W-:Y:S02]  /*f980*/  LOP3.LUT R9, R2, 0x7f, RZ, 0xc0, !PT ;  /* 0x0000007f02097812 */ /* 0x002fe400078ec0ff */
[----:B------:R-:W-:Y:S02]  /*f990*/  SHF.L.U32 R2, R12, 0x1f, RZ ;  /* 0x0000001f0c027819 */ /* 0x000fe400000006ff */
[----:B------:R-:W-:Y:S02]  /*f9a0*/  ISETP.NE.AND P2, PT, R9, RZ, PT ;  /* 0x000000ff0900720c */ /* 0x000fe40003f45270 */
[----:B------:R-:W1:Y:S02]  /*f9b0*/  SYNCS.PHASECHK.TRANS64.TRYWAIT P3, [R3+URZ+0x30840], R2 ;  /* 0x03084002030075a7 */ /* 0x000e64000806017f */
[----:B-1----:R-:W-:Y:S09]  /*f9c0*/  @!P3 BRA `(.L_x_1012) ;  /* 0x0000002000d8b947 */ /* 0x002ff20003800000 */
.L_x_1057:
        /* <DEDUP_REMOVED lines=8> */
.L_x_1013:
        /* <DEDUP_REMOVED lines=11> */
[----:B------:R-:W-:Y:S01]  /*fb00*/  UIADD3 UR19, UR40, 0x30800, URZ ;  /* 0x0003080028137890 */ /* 0x000fe2000fffe03f */
[----:B-1----:R-:W-:Y:S01]  /*fb10*/  SHF.L.U32 R3, R17, 0x1f, RZ ;  /* 0x0000001f11037819 */ /* 0x002fe200000006ff */
[----:B------:R-:W-:-:S02]  /*fb20*/  ULEA UR14, UR14, UR40, 0xf ;  /* 0x000000280e0e7291 */ /* 0x000fc4000f8e783f */
[----:B------:R-:W-:Y:S02]  /*fb30*/  UIADD3 UR9, UR9, 0x30830, URZ ;  /* 0x0003083009097890 */ /* 0x000fe4000fffe03f */
[----:B------:R-:W-:Y:S01]  /*fb40*/  USHF.L.U32 UR11, UR11, 0x6, URZ ;  /* 0x000000060b0b7899 */ /* 0x000fe2000800063f */
[----:B------:R-:W-:Y:S01]  /*fb50*/  LEA R2, R16, UR19, 0x3 ;  /* 0x0000001310027c11 */ /* 0x000fe2000f8e18ff */
[----:B------:R-:W-:Y:S02]  /*fb60*/  UIADD3 UR8, UR14, 0x20400, URZ ;  /* 0x000204000e087890 */ /* 0x000fe4000fffe03f */
[----:B------:R-:W-:Y:S02]  /*fb70*/  UIADD3 UR15, UR14, 0x22400, URZ ;  /* 0x000224000e0f7890 */ /* 0x000fe4000fffe03f */
[----:B------:R-:W-:Y:S02]  /*fb80*/  UIADD3 UR16, UR14, 0x24400, URZ ;  /* 0x000244000e107890 */ /* 0x000fe4000fffe03f */
[----:B------:R-:W-:Y:S01]  /*fb90*/  UIADD3 UR14, UR14, 0x26400, URZ ;  /* 0x000264000e0e7890 */ /* 0x000fe2000fffe03f */
[----:B------:R-:W-:-:S02]  /*fba0*/  UMOV UR18, 0x80 ;  /* 0x0000008000127882 */ /* 0x000fc40000000000 */
[----:B------:R1:W-:Y:S02]  /*fbb0*/  UTMALDG.4D [UR8], [UR4], desc[UR6] ;  /* 0x00000608040075b4 */ /* 0x0003e40008019000 */
[----:B-1----:R-:W-:Y:S01]  /*fbc0*/  UMOV UR8, UR15 ;  /* 0x0000000f00087c82 */ /* 0x002fe20008000000 */
[----:B------:R-:W-:Y:S01]  /*fbd0*/  UMOV UR10, UR17 ;  /* 0x00000011000a7c82 */ /* 0x000fe20008000000 */
[----:B------:R-:W-:Y:S01]  /*fbe0*/  UMOV UR15, 0xc0 ;  /* 0x000000c0000f7882 */ /* 0x000fe20000000000 */
        /* <DEDUP_REMOVED lines=9> */
.L_x_1058:
[----:B------:R-:W-:Y:S05]  /*fc80*/  @P2 BRA `(.L_x_1015) ;  /* 0x0000000000202947 */ /* 0x000fea0003800000 */
[----:B------:R-:W2:Y:S01]  /*fc90*/  S2R R9, SR_TID.X ;  /* 0x0000000000097919 */ /* 0x000ea20000002100 */
[----:B-1----:R-:W-:Y:S01]  /*fca0*/  LEA R2, R16, UR40, 0x3 ;  /* 0x0000002810027c11 */ /* 0x002fe2000f8e18ff */
[----:B------:R-:W-:-:S04]  /*fcb0*/  IMAD.MOV.U32 R3, RZ, RZ, 0x8000 ;  /* 0x00008000ff037424 */ /* 0x000fc800078e00ff */
[----:B------:R3:W-:Y:S01]  /*fcc0*/  SYNCS.ARRIVE.TRANS64 RZ, [R2+URZ+0x30850], R3 ;  /* 0x0308500302ff79a7 */ /* 0x0007e2000800003f */
[----:B--2---:R-:W-:-:S04]  /*fcd0*/  LOP3.LUT R9, R9, 0x1f, RZ, 0xc0, !PT ;  /* 0x0000001f09097812 */ /* 0x004fc800078ec0ff */
[----:B------:R-:W-:-:S13]  /*fce0*/  ISETP.NE.AND P2, PT, R9, RZ, PT ;  /* 0x000000ff0900720c */ /* 0x000fda0003f45270 */
[----:B---3--:R-:W-:Y:S05]  /*fcf0*/  @!P2 BRA `(.L_x_1015) ;  /* 0x000000000004a947 */ /* 0x008fea0003800000 */
[----:B------:R-:W-:Y:S01]  /*fd00*/  BPT.TRAP 0x1 ;  /* 0x000000040000795c */ /* 0x000fe20000300000 */
.L_x_1015:
        /* <DEDUP_REMOVED lines=9> */
[----:B------:R-:W-:Y:S01]  /*fda0*/  UMOV UR17, 0x40 ;  /* 0x0000004000117882 */ /* 0x000fe20000000000 */
[----:B------:R-:W-:-:S02]  /*fdb0*/  IMAD.MOV.U32 R6, RZ, RZ, R8 ;  /* 0x000000ffff067224 */ /* 0x000fc400078e0008 */
[----:B------:R-:W-:Y:S01]  /*fdc0*/  IMAD.MOV.U32 R5, RZ, RZ, R7 ;  /* 0x000000ffff057224 */ /* 0x000fe200078e0007 */
[----:B------:R-:W-:Y:S02]  /*fdd0*/  ULEA UR16, UR9, UR40, 0xf ;  /* 0x0000002809107291 */ /* 0x000fe4000f8e783f */
[----:B------:R-:W-:Y:S02]  /*fde0*/  ULEA UR9, UR9, UR40, 0x3 ;  /* 0x0000002809097291 */ /* 0x000fe4000f8e183f */
[----:B------:R-:W-:Y:S02]  /*fdf0*/  USHF.L.U32 UR11, UR11, 0x6, URZ ;  /* 0x000000060b0b7899 */ /* 0x000fe4000800063f */
[----:B------:R-:W-:Y:S02]  /*fe00*/  UIADD3 UR8, UR16, 0x400, URZ ;  /* 0x0000040010087890 */ /* 0x000fe4000fffe03f */
[----:B------:R-:W-:Y:S02]  /*fe10*/  UIADD3 UR9, UR9, 0x30850, URZ ;  /* 0x0003085009097890 */ /* 0x000fe4000fffe03f */
[----:B------:R-:W-:-:S02]  /*fe20*/  UIADD3 UR14, UR16, 0x2400, URZ ;  /* 0x00002400100e7890 */ /* 0x000fc4000fffe03f */
        /* <DEDUP_REMOVED lines=15> */
.L_x_1010:
[----:B------:R-:W-:Y:S05]  /*ff20*/  BSYNC B0 ;  /* 0x0000000000007941 */ /* 0x000fea0003800000 */
.L_x_1009:
[----:B------:R-:W-:Y:S01]  /*ff30*/  UIADD3 UR4, UR48, -0x3, URZ ;  /* 0xfffffffd30047890 */ /* 0x000fe2000fffe03f */
[----:B------:R-:W-:Y:S01]  /*ff40*/  MOV R16, R10 ;  /* 0x0000000a00107202 */ /* 0x000fe20000000f00 */
[----:B------:R-:W-:-:S04]  /*ff50*/  IMAD.MOV.U32 R17, RZ, RZ, R12 ;  /* 0x000000ffff117224 */ /* 0x000fc800078e000c */
[----:B------:R-:W-:-:S07]  /*ff60*/  IMAD.U32 R7, RZ, RZ, UR4 ;  /* 0x00000004ff077e24 */ /* 0x000fce000f8e00ff */
.L_x_1008:
[----:B------:R-:W-:Y:S01]  /*ff70*/  ULOP3.LUT UR4, URZ, UR48, URZ, 0x33, !UPT ;  /* 0x000000303f047292 */ /* 0x000fe2000f8e333f */
[----:B------:R-:W-:Y:S01]  /*ff80*/  VIADD R11, R11, 0xfffffffe ;  /* 0xfffffffe0b0b7836 */ /* 0x000fe20000000000 */
[----:B------:R-:W-:Y:S04]  /*ff90*/  BSSY B0, `(.L_x_1007) ;  /* 0x00000f7000007945 */ /* 0x000fe80003800000 */
[----:B------:R-:W-:-:S13]  /*ffa0*/  ISETP.NE.AND P2, PT, R11, UR4, PT ;  /* 0x000000040b007c0c */ /* 0x000fda000bf45270 */
[----:B------:R-:W-:Y:S05]  /*ffb0*/  @!P2 BRA `(.L_x_1016) ;  /* 0x0000000c00d0a947 */ /* 0x000fea0003800000 */
[----:B------:R-:W-:-:S07]  /*ffc0*/  IMAD.MOV.U32 R8, RZ, RZ, R6 ;  /* 0x000000ffff087224 */ /* 0x000fce00078e0006 */
.L_x_1031:
[----:B------:R-:W-:Y:S01]  /*ffd0*/  VIADD R10, R16, 0x1 ;  /* 0x00000001100a7836 */ /* 0x000fe20000000000 */
[----:B------:R-:W-:Y:S05]  /*ffe0*/  YIELD ;  /* 0x0000000000007946 */ /* 0x000fea0003800000 */
[----:B------:R-:W-:Y:S01]  /*fff0*/  ISETP.NE.AND P2, PT, R10, 0x2, PT ;  /* 0x000000020a00780c */ /* 0x000fe20003f45270 */
[----:B------:R-:W-:Y:S03]  /*10000*/  BSSY B1, `(.L_x_1017) ;  /* 0x0000074000017945 */ /* 0x000fe60003800000 */
[----:B-1----:R-:W-:-:S02]  /*10010*/  SEL R2, RZ, 0x1, P2 ;  /* 0x00000001ff027807 */ /* 0x002fc40001000000 */
[----:B------:R-:W-:Y:S02]  /*10020*/  SEL R10, R10, RZ, P2 ;  /* 0x000000ff0a0a7207 */ /* 0x000fe40001000000 */
[----:B------:R-:W-:Y:S01]  /*10030*/  LOP3.LUT R11, R17, R2, RZ, 0x3c, !PT ;  /* 0x00000002110b7212 */ /* 0x000fe200078e3cff */
[----:B------:R-:W-:Y:S06]  /*10040*/  @!P6 BRA `(.L_x_1018) ;  /* 0x0000000400bce947 */ /* 0x000fec0003800000 */
[----:B------:R-:W-:Y:S01]  /*10050*/  IMAD.MOV.U32 R12, RZ, RZ, R7 ;  /* 0x000000ffff0c7224 */ /* 0x000fe200078e0007 */
[----:B------:R-:W-:Y:S06]  /*10060*/  @!P0 BRA `(.L_x_1019) ;  /* 0x0000000000488947 */ /* 0x000fec0003800000 */
[----:B------:R-:W1:Y:S01]  /*10070*/  LDC R9, c[0x0][0x41c] ;  /* 0x00010700ff097b82 */ /* 0x000e620000000800 */
[----:B------:R-:W-:Y:S01]  /*10080*/  IMAD R13, R18, UR38, RZ ;  /* 0x00000026120d7c24 */ /* 0x000fe2000f8e02ff */
[----:B------:R-:W-:-:S03]  /*10090*/  ULDC.64 UR4, c[0x0][0x208] ;  /* 0x0000820000047ab9 */ /* 0x000fc60000000a00 */
        /* <DEDUP_REMOVED lines=15> */
.L_x_1019:
[----:B------:R-:W1:Y:S01]  /*10190*/  S2R R2, SR_TID.X ;  /* 0x0000000000027919 */ /* 0x000e620000002100 */
[----:B------:R-:W-:Y:S02]  /*101a0*/  LEA R3, R10, UR40, 0x3 ;  /* 0x000000280a037c11 */ /* 0x000fe4000f8e18ff */
[----:B-1----:R-:W-:Y:S02]  /*101b0*/  LOP3.LUT R9, R2, 0x7f, RZ, 0xc0, !PT ;  /* 0x0000007f02097812 */ /* 0x002fe400078ec0ff */
[----:B------:R-:W-:Y:S02]  /*101c0*/  SHF.L.U32 R2, R11, 0x1f, RZ ;  /* 0x0000001f0b027819 */ /* 0x000fe400000006ff */
[----:B------:R-:W-:Y:S02]  /*101d0*/  ISETP.NE.AND P2, PT, R9, RZ, PT ;  /* 0x000000ff0900720c */ /* 0x000fe40003f45270 */
[----:B------:R-:W1:Y:S02]  /*101e0*/  SYNCS.PHASECHK.TRANS64.TRYWAIT P3, [R3+URZ+0x30840], R2 ;  /* 0x03084002030075a7 */ /* 0x000e64000806017f */
[----:B-1----:R-:W-:Y:S09]  /*101f0*/  @!P3 BRA `(.L_x_1020) ;  /* 0x0000001800f4b947 */ /* 0x002ff20003800000 */
.L_x_1059:
        /* <DEDUP_REMOVED lines=8> */
.L_x_1021:
        /* <DEDUP_REMOVED lines=12> */
[----:B------:R-:W-:Y:S01]  /*10340*/  SHF.L.U32 R17, R17, 0x1f, RZ ;  /* 0x0000001f11117819 */ /* 0x000fe200000006ff */
[----:B------:R-:W-:-:S02]  /*10350*/  ULEA UR14, UR14, UR40, 0xf ;  /* 0x000000280e0e7291 */ /* 0x000fc4000f8e783f */
[----:B------:R-:W-:Y:S02]  /*10360*/  UIADD3 UR9, UR9, 0x30830, URZ ;  /* 0x0003083009097890 */ /* 0x000fe4000fffe03f */
[----:B------:R-:W-:Y:S01]  /*10370*/  USHF.L.U32 UR11, UR11, 0x6, URZ ;  /* 0x000000060b0b7899 */ /* 0x000fe2000800063f */
[----:B-1----:R-:W-:Y:S01]  /*10380*/  LEA R2, R16, UR19, 0x3 ;  /* 0x0000001310027c11 */ /* 0x002fe2000f8e18ff */
        /* <DEDUP_REMOVED lines=18> */
.L_x_1060:
[----:B------:R-:W-:Y:S05]  /*104b0*/  @P2 BRA `(.L_x_1023) ;  /* 0x00000000001c2947 */ /* 0x000fea0003800000 */
[----:B------:R-:W2:Y:S02]  /*104c0*/  S2R R3, SR_TID.X ;  /* 0x0000000000037919 */ /* 0x000ea40000002100 */
[----:B--2---:R-:W-:Y:S01]  /*104d0*/  LOP3.LUT R9, R3, 0x1f, RZ, 0xc0, !PT ;  /* 0x0000001f03097812 */ /* 0x004fe200078ec0ff */
[----:B------:R-:W-:-:S03]  /*104e0*/  IMAD.MOV.U32 R3, RZ, RZ, 0x8000 ;  /* 0x00008000ff037424 */ /* 0x000fc600078e00ff */
[----:B------:R-:W-:Y:S01]  /*104f0*/  ISETP.NE.AND P2, PT, R9, RZ, PT ;  /* 0x000000ff0900720c */ /* 0x000fe20003f45270 */
[----:B------:R2:W-:-:S12]  /*10500*/  SYNCS.ARRIVE.TRANS64 RZ, [R2+URZ+0x50], R3 ;  /* 0x0000500302ff79a7 */ /* 0x0005d8000800003f */
[----:B--2---:R-:W-:Y:S05]  /*10510*/  @!P2 BRA `(.L_x_1023) ;  /* 0x000000000004a947 */ /* 0x004fea0003800000 */
[----:B------:R-:W-:Y:S01]  /*10520*/  BPT.TRAP 0x1 ;  /* 0x000000040000795c */ /* 0x000fe20000300000 */
.L_x_1023:
        /* <DEDUP_REMOVED lines=10> */
[----:B------:R-:W-:Y:S01]  /*105d0*/  UMOV UR17, 0x40 ;  /* 0x0000004000117882 */ /* 0x000fe20000000000 */
[----:B------:R-:W-:-:S02]  /*105e0*/  IMAD.MOV.U32 R5, RZ, RZ, R12 ;  /* 0x000000ffff057224 */ /* 0x000fc400078e000c */
[----:B------:R-:W-:Y:S01]  /*105f0*/  ULEA UR14, UR14, UR40, 0xf ;  /* 0x000000280e0e7291 */ /* 0x000fe2000f8e783f */
[----:B------:R-:W-:Y:S01]  /*10600*/  IMAD.MOV.U32 R6, RZ, RZ, R8 ;  /* 0x000000ffff067224 */ /* 0x000fe200078e0008 */
[----:B------:R-:W-:Y:S02]  /*10610*/  USHF.L.U32 UR11, UR11, 0x6, URZ ;  /* 0x000000060b0b7899 */ /* 0x000fe4000800063f */
[----:B------:R-:W-:Y:S02]  /*10620*/  UIADD3 UR9, UR9, 0x50, URZ ;  /* 0x0000005009097890 */ /* 0x000fe4000fffe03f */
[----:B------:R-:W-:Y:S02]  /*10630*/  UIADD3 UR8, UR14, 0x400, URZ ;  /* 0x000004000e087890 */ /* 0x000fe4000fffe03f */
[----:B------:R-:W-:Y:S02]  /*10640*/  UIADD3 UR15, UR14, 0x2400, URZ ;  /* 0x000024000e0f7890 */ /* 0x000fe4000fffe03f */
[----:B------:R-:W-:-:S02]  /*10650*/  UIADD3 UR16, UR14, 0x4400, URZ ;  /* 0x000044000e107890 */ /* 0x000fc4000fffe03f */
        /* <DEDUP_REMOVED lines=14> */
.L_x_1018:
[----:B------:R-:W-:Y:S05]  /*10740*/  BSYNC B1 ;  /* 0x0000000000017941 */ /* 0x000fea0003800000 */
.L_x_1017:
[----:B------:R-:W-:Y:S01]  /*10750*/  VIADD R16, R10, 0x1 ;  /* 0x000000010a107836 */ /* 0x000fe20000000000 */
[----:B------:R-:W-:Y:S01]  /*10760*/  BSSY B1, `(.L_x_1024) ;  /* 0x0000076000017945 */ /* 0x000fe20003800000 */
[----:B------:R-:W-:-:S03]  /*10770*/  VIADD R12, R7, 0xffffffff ;  /* 0xffffffff070c7836 */ /* 0x000fc60000000000 */
[----:B------:R-:W-:-:S04]  /*10780*/  ISETP.NE.AND P2, PT, R16, 0x2, PT ;  /* 0x000000021000780c */ /* 0x000fc80003f45270 */
[----:B-1----:R-:W-:Y:S02]  /*10790*/  SEL R2, RZ, 0x1, P2 ;  /* 0x00000001ff027807 */ /* 0x002fe40001000000 */
[----:B------:R-:W-:Y:S02]  /*107a0*/  SEL R16, R16, RZ, P2 ;  /* 0x000000ff10107207 */ /* 0x000fe40001000000 */
[----:B------:R-:W-:Y:S01]  /*107b0*/  LOP3.LUT R17, R11, R2, RZ, 0x3c, !PT ;  /* 0x000000020b117212 */ /* 0x000fe200078e3cff */
[----:B------:R-:W-:Y:S06]  /*107c0*/  @!P6 BRA `(.L_x_1025) ;  /* 0x0000000400bce947 */ /* 0x000fec0003800000 */
[----:B------:R-:W-:Y:S01]  /*107d0*/  MOV R13, R12 ;  /* 0x0000000c000d7202 */ /* 0x000fe20000000f00 */
[----:B------:R-:W-:Y:S06]  /*107e0*/  @!P0 BRA `(.L_x_1026) ;  /* 0x0000000000488947 */ /* 0x000fec0003800000 */
[----:B------:R-:W1:Y:S01]  /*107f0*/  LDC R8, c[0x0][0x41c] ;  /* 0x00010700ff087b82 */ /* 0x000e620000000800 */
        /* <DEDUP_REMOVED lines=17> */
.L_x_1026:
[----:B------:R-:W-:Y:S02]  /*10910*/  LEA R2, R16, UR40, 0x3 ;  /* 0x0000002810027c11 */ /* 0x000fe4000f8e18ff */
[----:B------:R-:W-:-:S04]  /*10920*/  SHF.L.U32 R3, R17, 0x1f, RZ ;  /* 0x0000001f11037819 */ /* 0x000fc800000006ff */
[----:B------:R-:W2:Y:S02]  /*10930*/  SYNCS.PHASECHK.TRANS64.TRYWAIT P2, [R2+URZ+0x30840], R3 ;  /* 0x03084003020075a7 */ /* 0x000ea4000804017f */
[----:B--2---:R-:W-:Y:S05]  /*10940*/  @!P2 BRA `(.L_x_1027) ;  /* 0x000000140048a947 */ /* 0x004fea0003800000 */
.L_x_1061:
        /* <DEDUP_REMOVED lines=11> */
.L_x_1028:
[----:B------:R-:W-:Y:S01]  /*10a00*/  R2UR UR9, R16 ;  /* 0x00000000100972ca */ /* 0x000fe200000e0000 */
[----:B------:R-:W-:Y:S01]  /*10a10*/  UIADD3 UR19, UR40, 0x30800, URZ ;  /* 0x0003080028137890 */ /* 0x000fe2000fffe03f */
[----:B------:R-:W-:Y:S01]  /*10a20*/  R2UR UR11, R13 ;  /* 0x000000000d0b72ca */ /* 0x000fe200000e0000 */
[----:B------:R-:W-:Y:S01]  /*10a30*/  UIADD3 UR4, UP0, UR42, 0x370, URZ ;  /* 0x000003702a047890 */ /* 0x000fe2000ff1e03f */
[----:B------:R-:W-:Y:S01]  /*10a40*/  R2UR UR12, R4 ;  /* 0x00000000040c72ca */ /* 0x000fe200000e0000 */
[----:B------:R-:W-:Y:S01]  /*10a50*/  UMOV UR10, URZ ;  /* 0x0000003f000a7c82 */ /* 0x000fe20008000000 */
[----:B-----5:R-:W-:Y:S01]  /*10a60*/  R2UR UR13, R8 ;  /* 0x00000000080d72ca */ /* 0x020fe200000e0000 */
[----:B------:R-:W-:Y:S01]  /*10a70*/  UIADD3.X UR5, URZ, UR43, URZ, UP0, !UPT ;  /* 0x0000002b3f057290 */ /* 0x000fe200087fe43f */
[----:B------:R-:W-:Y:S01]  /*10a80*/  SHF.L.U32 R11, R11, 0x1f, RZ ;  /* 0x0000001f0b0b7819 */ /* 0x000fe200000006ff */
[----:B------:R-:W-:Y:S01]  /*10a90*/  UMOV UR6, 0x0 ;  /* 0x0000000000067882 */ /* 0x000fe20000000000 */
[----:B------:R-:W-:Y:S01]  /*10aa0*/  UMOV UR7, 0x14f00000 ;  /* 0x14f0000000077882 */ /* 0x000fe20000000000 */
[----:B------:R-:W-:Y:S01]  /*10ab0*/  UMOV UR17, 0x40 ;  /* 0x0000004000117882 */ /* 0x000fe20000000000 */
[----:B------:R-:W-:Y:S01]  /*10ac0*/  UMOV UR18, 0x80 ;  /* 0x0000008000127882 */ /* 0x000fe20000000000 */
[----:B------:R-:W-:Y:S01]  /*10ad0*/  ULEA UR14, UR9, UR40, 0xf ;  /* 0x00000028090e7291 */ /* 0x000fe2000f8e783f */
[----:B--2---:R-:W-:Y:S01]  /*10ae0*/  LEA R2, R10, UR19, 0x3 ;  /* 0x000000130a027c11 */ /* 0x004fe2000f8e18ff */
[----:B------:R-:W-:-:S02]  /*10af0*/  ULEA UR9, UR9, UR19, 0x3 ;  /* 0x0000001309097291 */ /* 0x000fc4000f8e183f */
[----:B------:R-:W-:Y:S02]  /*10b00*/  USHF.L.U32 UR11, UR11, 0x6, URZ ;  /* 0x000000060b0b7899 */ /* 0x000fe4000800063f */
[----:B------:R-:W-:Y:S02]  /*10b10*/  UIADD3 UR8, UR14, 0x20400, URZ ;  /* 0x000204000e087890 */ /* 0x000fe4000fffe03f */
        /* <DEDUP_REMOVED lines=17> */
.L_x_1062:
        /* <DEDUP_REMOVED lines=8> */
.L_x_1030:
        /* <DEDUP_REMOVED lines=33> */
.L_x_1025:
[----:B------:R-:W-:Y:S05]  /*10ec0*/  BSYNC B1 ;  /* 0x0000000000017941 */ /* 0x000fea0003800000 */
.L_x_1024:
[----:B------:R-:W-:Y:S02]  /*10ed0*/  ISETP.GT.AND P2, PT, R12, UR41, PT ;  /* 0x000000290c007c0c */ /* 0x000fe4000bf44270 */
[----:B------:R-:W-:-:S11]  /*10ee0*/  IADD3 R7, R7, -0x2, RZ ;  /* 0xfffffffe07077810 */ /* 0x000fd60007ffe0ff */
[----:B------:R-:W-:Y:S05]  /*10ef0*/  @P2 BRA `(.L_x_1031) ;  /* 0xfffffff000342947 */ /* 0x000fea000383ffff */
.L_x_1016:
[----:B------:R-:W-:Y:S05]  /*10f00*/  BSYNC B0 ;  /* 0x0000000000007941 */ /* 0x000fea0003800000 */
.L_x_1007:
[----:B------:R-:W-:Y:S04]  /*10f10*/  BSSY B0, `(.L_x_1032) ;  /* 0x000000f000007945 */ /* 0x000fe80003800000 */
[----:B------:R-:W-:Y:S05]  /*10f20*/  @P1 BRA `(.L_x_1033) ;  /* 0x0000000000341947 */ /* 0x000fea0003800000 */
[----:B-1----:R-:W1:Y:S01]  /*10f30*/  S2R R7, SR_LANEID ;  /* 0x0000000000077919 */ /* 0x002e620000000000 */
        /* <DEDUP_REMOVED lines=12> */
.L_x_1033:
[----:B------:R-:W-:Y:S05]  /*11000*/  BSYNC B0 ;  /* 0x0000000000007941 */ /* 0x000fea0003800000 */
.L_x_1032:
[----:B------:R-:W-:Y:S04]  /*11010*/  BSSY B0, `(.L_x_1034) ;  /* 0x0000030000007945 */ /* 0x000fe80003800000 */
[----:B------:R-:W-:Y:S05]  /*11020*/  @!P6 BRA `(.L_x_1035) ;  /* 0x0000000000b8e947 */ /* 0x000fea0003800000 */
[----:B------:R-:W2:Y:S01]  /*11030*/  S2R R0, SR_TID.X ;  /* 0x0000000000007919 */ /* 0x000ea20000002100 */
[----:B-1----:R-:W-:Y:S02]  /*11040*/  LEA R3, R16, UR40, 0x3 ;  /* 0x0000002810037c11 */ /* 0x002fe4000f8e18ff */
[----:B--2---:R-:W-:Y:S02]  /*11050*/  LOP3.LUT R2, R0, 0x7f, RZ, 0xc0, !PT ;  /* 0x0000007f00027812 */ /* 0x004fe400078ec0ff */
[----:B------:R-:W-:Y:S02]  /*11060*/  SHF.L.U32 R0, R17, 0x1f, RZ ;  /* 0x0000001f11007819 */ /* 0x000fe400000006ff */
[----:B------:R-:W-:Y:S02]  /*11070*/  ISETP.NE.AND P1, PT, R2, RZ, PT ;  /* 0x000000ff0200720c */ /* 0x000fe40003f25270 */
[----:B------:R-:W1:Y:S02]  /*11080*/  SYNCS.PHASECHK.TRANS64.TRYWAIT P0, [R3+URZ+0x30860], R0 ;  /* 0x03086000030075a7 */ /* 0x000e64000800017f */
[----:B-1----:R-:W-:Y:S09]  /*11090*/  @!P0 BRA `(.L_x_1036) ;  /* 0x0000000c009c8947 */ /* 0x002ff20003800000 */
.L_x_1063:
        /* <DEDUP_REMOVED lines=8> */
.L_x_1037:
        /* <DEDUP_REMOVED lines=11> */
[----:B------:R-:W-:Y:S02]  /*111d0*/  ULEA UR14, UR14, UR40, 0xf ;  /* 0x000000280e0e7291 */ /* 0x000fe4000f8e783f */
        /* <DEDUP_REMOVED lines=19> */
.L_x_1035:
[----:B------:R-:W-:Y:S05]  /*11310*/  BSYNC B0 ;  /* 0x0000000000007941 */ /* 0x000fea0003800000 */
.L_x_1034:
[----:B------:R-:W-:Y:S02]  /*11320*/  VIADD R16, R16, 0x1 ;  /* 0x0000000110107836 */ /* 0x000fe40000000000 */
[----:B------:R-:W-:-:S03]  /*11330*/  IMAD.MOV.U32 R13, RZ, RZ, R19 ;  /* 0x000000ffff0d7224 */ /* 0x000fc600078e0013 */
[----:B------:R-:W-:-:S04]  /*11340*/  ISETP.NE.AND P0, PT, R16, 0x2, PT ;  /* 0x000000021000780c */ /* 0x000fc80003f05270 */
[----:B-1----:R-:W-:Y:S02]  /*11350*/  SEL R0, RZ, 0x1, P0 ;  /* 0x00000001ff007807 */ /* 0x002fe40000000000 */
[----:B------:R-:W-:Y:S02]  /*11360*/  SEL R16, R16, RZ, P0 ;  /* 0x000000ff10107207 */ /* 0x000fe40000000000 */
[----:B------:R-:W-:-:S07]  /*11370*/  LOP3.LUT R17, R17, R0, RZ, 0x3c, !PT ;  /* 0x0000000011117212 */ /* 0x000fce00078e3cff */
.L_x_996:
[----:B------:R-:W-:Y:S05]  /*11380*/  BSYNC B6 ;  /* 0x0000000000067941 */ /* 0x000fea0003800000 */
.L_x_994:
[----:B------:R-:W-:-:S03]  /*11390*/  UMOV UR4, 0xffffffff ;  /* 0xffffffff00047882 */ /* 0x000fc60000000000 */
[----:B------:R-:W-:Y:S05]  /*113a0*/  BRA.DIV UR4, `(.L_x_1038) ;  /* 0x0000000a04ec7947 */ /* 0x000fea000b800000 */
[----:B------:R1:W2:Y:S02]  /*113b0*/  SHFL.IDX PT, R14, R13, RZ, 0x1f ;  /* 0x00001fff0d0e7589 */ /* 0x0002a400000e0000 */
.L_x_1066:
[----:B------:R-:W3:Y:S01]  /*113c0*/  S2R R0, SR_TID.X ;  /* 0x0000000000007919 */ /* 0x000ee20000002100 */
[----:B------:R-:W-:Y:S05]  /*113d0*/  WARPSYNC.ALL ;  /* 0x0000000000007948 */ /* 0x000fea0003800000 */
[----:B------:R-:W-:Y:S01]  /*113e0*/  BAR.SYNC.DEFER_BLOCKING 0x4, 0x120 ;  /* 0x0104800000007b1d */ /* 0x000fe20000010000 */
[----:B--2---:R-:W-:-:S05]  /*113f0*/  IMAD.MOV.U32 R19, RZ, RZ, R14 ;  /* 0x000000ffff137224 */ /* 0x004fca00078e000e */
[----:B------:R-:W-:Y:S01]  /*11400*/  ULDC UR4, c[0x0][0xda8] ;  /* 0x00036a0000047ab9 */ /* 0x000fe20000000800 */
[----:B---3--:R-:W-:-:S04]  /*11410*/  LOP3.LUT R0, R0, 0x1f, RZ, 0xc0, !PT ;  /* 0x0000001f00007812 */ /* 0x008fc800078ec0ff */
[----:B------:R-:W-:-:S13]  /*11420*/  ISETP.NE.AND P0, PT, R0, RZ, PT ;  /* 0x000000ff0000720c */ /* 0x000fda0003f05270 */
[----:B------:R-:W2:Y:S01]  /*11430*/  @!P0 S2R R3, SR_CgaCtaId ;  /* 0x0000000000038919 */ /* 0x000ea20000008800 */
[----:B------:R-:W-:-:S04]  /*11440*/  @!P0 MOV R0, 0x400 ;  /* 0x0000040000008802 */ /* 0x000fc80000000f00 */
[----:B--2---:R-:W-:-:S05]  /*11450*/  @!P0 LEA R0, R3, R0, 0x18 ;  /* 0x0000000003008211 */ /* 0x004fca00078ec0ff */
[----:B------:R2:W-:Y:S01]  /*11460*/  @!P0 STS [R0+0x308d0], R13 ;  /* 0x0308d00d00008388 */ /* 0x0005e20000000800 */
[----:B------:R-:W-:Y:S06]  /*11470*/  BAR.ARV 0x5, 0x120 ;  /* 0x0144800000007b1d */ /* 0x000fec0000002000 */
[----:B------:R-:W-:-:S13]  /*11480*/  ISETP.GE.AND P0, PT, R19, UR4, PT ;  /* 0x0000000413007c0c */ /* 0x000fda000bf06270 */
[----:B--2---:R-:W-:Y:S05]  /*11490*/  @!P0 BRA `(.L_x_1039) ;  /* 0xffffffc800fc8947 */ /* 0x004fea000383ffff */
.L_x_985:
[----:B------:R-:W2:Y:S01]  /*114a0*/  S2R R3, SR_CgaCtaId ;  /* 0x0000000000037919 */ /* 0x000ea20000008800 */
[----:B------:R-:W-:Y:S01]  /*114b0*/  UIADD3 UR49, UR49, 0x1, URZ ;  /* 0x0000000131317890 */ /* 0x000fe2000fffe03f */
[----:B------:R-:W-:-:S03]  /*114c0*/  MOV R0, 0x400 ;  /* 0x0000040000007802 */ /* 0x000fc60000000f00 */
[----:B------:R-:W-:-:S04]  /*114d0*/  ULEA.HI UR4, UR49, UR49, URZ, 0x1 ;  /* 0x0000003131047291 */ /* 0x000fc8000f8f083f */
[----:B------:R-:W-:-:S04]  /*114e0*/  ULOP3.LUT UR4, UR4, 0xfffffffe, URZ, 0xc0, !UPT ;  /* 0xfffffffe04047892 */ /* 0x000fc8000f8ec03f */
[----:B------:R-:W-:Y:S01]  /*114f0*/  UIADD3 UR4, UR49, -UR4, URZ ;  /* 0x8000000431047290 */ /* 0x000fe2000fffe03f */
[----:B--2---:R-:W-:-:S05]  /*11500*/  LEA R7, R3, R0, 0x18 ;  /* 0x0000000003077211 */ /* 0x004fca00078ec0ff */
[----:B------:R-:W-:-:S05]  /*11510*/  IMAD.U32 R0, RZ, RZ, UR4 ;  /* 0x00000004ff007e24 */ /* 0x000fca000f8e00ff */
[----:B------:R-:W-:-:S04]  /*11520*/  SHF.L.U32 R0, R0, 0x1f, RZ ;  /* 0x0000001f00007819 */ /* 0x000fc800000006ff */
[----:B------:R-:W2:Y:S02]  /*11530*/  SYNCS.PHASECHK.TRANS64.TRYWAIT P0, [R7+URZ+0x30820], R0 ;  /* 0x03082000070075a7 */ /* 0x000ea4000800017f */
[----:B--2---:R-:W-:Y:S05]  /*11540*/  @!P0 BRA `(.L_x_1040) ;  /* 0x0000000800a88947 */ /* 0x004fea0003800000 */
.L_x_1067:
[----:B------:R-:W3:Y:S02]  /*11550*/  S2R R2, SR_TID.X ;  /* 0x0000000000027919 */ /* 0x000ee40000002100 */
[----:B---3--:R-:W-:-:S04]  /*11560*/  SHF.R.U32.HI R2, RZ, 0x5, R2 ;  /* 0x00000005ff027819 */ /* 0x008fc80000011602 */
[----:B------:R-:W-:-:S05]  /*11570*/  LOP3.LUT R2, R2, 0x3, RZ, 0xc0, !PT ;  /* 0x0000000302027812 */ /* 0x000fca00078ec0ff */
[----:B--2---:R-:W2:Y:S02]  /*11580*/  SHFL.IDX PT, R0, R2, RZ, 0x1f ;  /* 0x00001fff02007589 */ /* 0x004ea400000e0000 */
[----:B--2---:R-:W-:-:S13]  /*11590*/  ISETP.NE.AND P0, PT, R0, RZ, PT ;  /* 0x000000ff0000720c */ /* 0x004fda0003f05270 */
[----:B------:R-:W-:Y:S05]  /*115a0*/  @P0 EXIT ;  /* 0x000000000000094d */ /* 0x000fea0003800000 */
[----:B------:R-:W-:Y:S01]  /*115b0*/  ELECT P0, URZ, PT ;  /* 0x00000000003f782f */ /* 0x000fe20003800000 */
[----:B------:R-:W-:-:S12]  /*115c0*/  BSSY B0, `(.L_x_1041) ;  /* 0x0000022000007945 */ /* 0x000fd80003800000 */
[----:B------:R-:W-:Y:S05]  /*115d0*/  @!P0 BRA `(.L_x_1042) ;  /* 0x0000000000808947 */ /* 0x000fea0003800000 */
[----:B------:R-:W2:Y:S02]  /*115e0*/  LDL R2, [R1] ;  /* 0x0000000001027983 */ /* 0x000ea40000100800 */
[----:B--2---:R-:W-:-:S13]  /*115f0*/  R2UR UR4, R2 ;  /* 0x00000000020472ca */ /* 0x004fda00000e0000 */
[----:B------:R-:W-:-:S06]  /*11600*/  ULOP3.LUT UR4, UR4, 0x2, URZ, 0xfc, !UPT ;  /* 0x0000000204047892 */ /* 0x000fcc000f8efc3f */
[----:B------:R-:W-:-:S05]  /*11610*/  IMAD.U32 R0, RZ, RZ, UR4 ;  /* 0x00000004ff007e24 */ /* 0x000fca000f8e00ff */
[----:B------:R-:W-:-:S13]  /*11620*/  ISETP.NE.AND P2, PT, R0, 0x3, PT ;  /* 0x000000030000780c */ /* 0x000fda0003f45270 */
[----:B------:R-:W-:Y:S05]  /*11630*/  @!P2 BRA `(.L_x_1043) ;  /* 0x000000000004a947 */ /* 0x000fea0003800000 */
[----:B------:R-:W-:Y:S01]  /*11640*/  BPT.TRAP 0x1 ;  /* 0x000000040000795c */ /* 0x000fe20000300000 */
.L_x_1043:
[----:B------:R-:W-:Y:S01]  /*11650*/  VIADD R3, R7, 0x30840 ;  /* 0x0003084007037836 */ /* 0x000fe20000000000 */
[----:B------:R-:W-:Y:S01]  /*11660*/  SHF.L.U32 R4, R17, 0x1f, RZ ;  /* 0x0000001f11047819 */ /* 0x000fe200000006ff */
[----:B------:R-:W-:-:S03]  /*11670*/  VIADD R0, R16, 0x1 ;  /* 0x0000000110007836 */ /* 0x000fc60000000000 */
[----:B------:R-:W-:Y:S02]  /*11680*/  LEA R5, R16, R3, 0x3 ;  /* 0x0000000310057211 */ /* 0x000fe400078e18ff */
[----:B------:R-:W-:Y:S02]  /*11690*/  ISETP.NE.AND P1, PT, R0, 0x2, PT ;  /* 0x000000020000780c */ /* 0x000fe40003f25270 */
[----:B------:R-:W2:Y:S02]  /*116a0*/  SYNCS.PHASECHK.TRANS64.TRYWAIT P0, [R5+URZ], R4 ;  /* 0x00000004050075a7 */ /* 0x000ea4000800017f */
[----:B------:R-:W-:-:S04]  /*116b0*/  SEL R2, RZ, 0x1, P1 ;  /* 0x00000001ff027807 */ /* 0x000fc80000800000 */
[----:B------:R-:W-:Y:S02]  /*116c0*/  LOP3.LUT R17, R17, R2, RZ, 0x3c, !PT ;  /* 0x0000000211117212 */ /* 0x000fe400078e3cff */
[----:B------:R-:W-:Y:S02]  /*116d0*/  SEL R2, R0, RZ, P1 ;  /* 0x000000ff00027207 */ /* 0x000fe40000800000 */
[----:B------:R-:W-:-:S03]  /*116e0*/  SHF.L.U32 R0, R17, 0x1f, RZ ;  /* 0x0000001f11007819 */ /* 0x000fc600000006ff */
[----:B------:R-:W-:Y:S01]  /*116f0*/  IMAD R3, R2, 0x8, R3 ;  /* 0x0000000802037824 */ /* 0x000fe200078e0203 */
[----:B--2---:R-:W-:Y:S06]  /*11700*/  @!P0 BRA `(.L_x_1044) ;  /* 0x00000008004c8947 */ /* 0x004fec0003800000 */
.L_x_1068:
[----:B------:R-:W3:Y:S02]  /*11710*/  SYNCS.PHASECHK.TRANS64.TRYWAIT P0, [R3+URZ], R0 ;  /* 0x00000000030075a7 */ /* 0x000ee4000800017f */
[----:B---3--:R-:W-:Y:S05]  /*11720*/  @!P0 BRA `(.L_x_1045) ;  /* 0x0000000800588947 */ /* 0x008fea0003800000 */
.L_x_1069:
[----:B------:R-:W-:Y:S05]  /*11730*/  @!P2 BRA `(.L_x_1046) ;  /* 0x000000000004a947 */ /* 0x000fea0003800000 */
[----:B------:R-:W-:Y:S01]  /*11740*/  BPT.TRAP 0x1 ;  /* 0x000000040000795c */ /* 0x000fe20000300000 */
.L_x_1046:
[----:B---3--:R-:W-:-:S04]  /*11750*/  VIADD R3, R7, 0x30860 ;  /* 0x0003086007037836 */ /* 0x008fc80000000000 */
[----:B--2---:R-:W-:-:S04]  /*11760*/  IMAD R5, R16, 0x8, R3 ;  /* 0x0000000810057824 */ /* 0x004fc800078e0203 */
[----:B------:R-:W2:Y:S02]  /*11770*/  SYNCS.PHASECHK.TRANS64.TRYWAIT P0, [R5+URZ], R4 ;  /* 0x00000004050075a7 */ /* 0x000ea4000800017f */
[----:B--2---:R-:W-:Y:S05]  /*11780*/  @!P0 BRA `(.L_x_1047) ;  /* 0x0000000800548947 */ /* 0x004fea0003800000 */
.L_x_1070:
[----:B------:R-:W-:-:S07]  /*11790*/  IMAD R3, R2, 0x8, R3 ;  /* 0x0000000802037824 */ /* 0x000fce00078e0203 */
.L_x_1048:
[----:B---3--:R3:W4:Y:S02]  /*117a0*/  SYNCS.PHASECHK.TRANS64.TRYWAIT P0, [R3+URZ], R0 ;  /* 0x00000000030075a7 */ /* 0x008724000800017f */
[----:B----4-:R-:W-:Y:S05]  /*117b0*/  @!P0 NANOSLEEP.SYNCS 0x989680 ;  /* 0x009896800000895d */ /* 0x010fea0003900000 */
[----:B------:R-:W4:Y:S02]  /*117c0*/  @!P0 SYNCS.PHASECHK.TRANS64 P0, [R3+URZ], R0 ;  /* 0x00000000030085a7 */ /* 0x000f24000800007f */
[----:B----4-:R-:W-:Y:S05]  /*117d0*/  @!P0 BRA `(.L_x_1048) ;  /* 0xfffffffc00f08947 */ /* 0x010fea000383ffff */
.L_x_1042:
[----:B------:R-:W-:Y:S05]  /*117e0*/  BSYNC B0 ;  /* 0x0000000000007941 */ /* 0x000fea0003800000 */
.L_x_1041:
[----:B------:R-:W-:Y:S05]  /*117f0*/  EXIT ;  /* 0x000000000000794d */ /* 0x000fea0003800000 */
.L_x_902:
[----:B-1----:R-:W-:-:S04]  /*11800*/  IMAD.U32 R3, RZ, RZ, UR38 ;  /* 0x00000026ff037e24 */ /* 0x002fc8000f8e00ff */
[----:B------:R1:W2:Y:S03]  /*11810*/  SYNCS.PHASECHK.TRANS64.TRYWAIT P1, [R3+URZ+0x30800], R0 ;  /* 0x03080000030075a7 */ /* 0x0002a6000802017f */
[----:B--2---:R-:W-:Y:S05]  /*11820*/  @!P1 NANOSLEEP.SYNCS 0x989680 ;  /* 0x009896800000995d */ /* 0x004fea0003900000 */
[----:B------:R-:W2:Y:S02]  /*11830*/  @!P1 SYNCS.PHASECHK.TRANS64 P1, [R3+URZ+0x30800], R0 ;  /* 0x03080000030095a7 */ /* 0x000ea4000802007f */
[----:B--2---:R-:W-:Y:S05]  /*11840*/  @!P1 BRA `(.L_x_902) ;  /* 0xfffffffc00ec9947 */ /* 0x004fea000383ffff */
[----:B------:R-:W-:Y:S05]  /*11850*/  BRA `(.L_x_1049) ;  /* 0xffffff0000e07947 */ /* 0x000fea000383ffff */
.L_x_906:
[----:B--2---:R2:W3:Y:S02]  /*11860*/  SYNCS.PHASECHK.TRANS64.TRYWAIT P2, [R3+URZ+0x30830], R0 ;  /* 0x03083000030075a7 */ /* 0x0044e4000804017f */
[----:B---3--:R-:W-:Y:S05]  /*11870*/  @!P2 NANOSLEEP.SYNCS 0x989680 ;  /* 0x009896800000a95d */ /* 0x008fea0003900000 */
[----:B------:R-:W3:Y:S02]  /*11880*/  @!P2 SYNCS.PHASECHK.TRANS64 P2, [R3+URZ+0x30830], R0 ;  /* 0x030830000300a5a7 */ /* 0x000ee4000804007f */
[----:B---3--:R-:W-:Y:S05]  /*11890*/  @!P2 BRA `(.L_x_906) ;  /* 0xfffffffc00f0a947 */ /* 0x008fea000383ffff */
[----:B------:R-:W-:Y:S05]  /*118a0*/  BRA `(.L_x_905) ;  /* 0xffffff0400047947 */ /* 0x000fea000383ffff */
.L_x_922:
[----:B--2---:R-:W-:-:S04]  /*118b0*/  IMAD.U32 R153, RZ, RZ, UR39 ;  /* 0x00000027ff997e24 */ /* 0x004fc8000f8e00ff */
[----:B------:R2:W3:Y:S03]  /*118c0*/  SYNCS.PHASECHK.TRANS64.TRYWAIT P2, [R153+URZ+0x30830], R152 ;  /* 0x03083098990075a7 */ /* 0x0004e6000804017f */
[----:B---3--:R-:W-:Y:S05]  /*118d0*/  @!P2 NANOSLEEP.SYNCS 0x989680 ;  /* 0x009896800000a95d */ /* 0x008fea0003900000 */
[----:B------:R-:W3:Y:S02]  /*118e0*/  @!P2 SYNCS.PHASECHK.TRANS64 P2, [R153+URZ+0x30830], R152 ;  /* 0x030830989900a5a7 */ /* 0x000ee4000804007f */
[----:B---3--:R-:W-:Y:S05]  /*118f0*/  @!P2 BRA `(.L_x_922) ;  /* 0xfffffffc00eca947 */ /* 0x008fea000383ffff */
[----:B------:R-:W-:Y:S05]  /*11900*/  BRA `(.L_x_921) ;  /* 0xffffff2800b07947 */ /* 0x000fea000383ffff */
.L_x_926:
[----:B--2---:R-:W-:-:S04]  /*11910*/  MOV R215, UR10 ;  /* 0x0000000a00d77c02 */ /* 0x004fc80008000f00 */
[----:B------:R2:W3:Y:S03]  /*11920*/  SYNCS.PHASECHK.TRANS64.TRYWAIT P2, [R215+URZ+0x30850], R0 ;  /* 0x03085000d70075a7 */ /* 0x0004e6000804017f */
[----:B---3--:R-:W-:Y:S05]  /*11930*/  @!P2 NANOSLEEP.SYNCS 0x989680 ;  /* 0x009896800000a95d */ /* 0x008fea0003900000 */
[----:B------:R-:W3:Y:S02]  /*11940*/  @!P2 SYNCS.PHASECHK.TRANS64 P2, [R215+URZ+0x30850], R0 ;  /* 0x03085000d700a5a7 */ /* 0x000ee4000804007f */
[----:B---3--:R-:W-:Y:S05]  /*11950*/  @!P2 BRA `(.L_x_926) ;  /* 0xfffffffc00eca947 */ /* 0x008fea000383ffff */
[----:B------:R-:W-:Y:S05]  /*11960*/  BRA `(.L_x_925) ;  /* 0xffffff3800407947 */ /* 0x000fea000383ffff */
.L_x_943:
[----:B--2---:R-:W-:-:S04]  /*11970*/  IMAD.U32 R4, RZ, RZ, UR6 ;  /* 0x00000006ff047e24 */ /* 0x004fc8000f8e00ff */
[----:B------:R2:W3:Y:S03]  /*11980*/  SYNCS.PHASECHK.TRANS64.TRYWAIT P2, [R4+URZ+0x30830], R3 ;  /* 0x03083003040075a7 */ /* 0x0004e6000804017f */
[----:B---3--:R-:W-:Y:S05]  /*11990*/  @!P2 NANOSLEEP.SYNCS 0x989680 ;  /* 0x009896800000a95d */ /* 0x008fea0003900000 */
[----:B------:R-:W3:Y:S02]  /*119a0*/  @!P2 SYNCS.PHASECHK.TRANS64 P2, [R4+URZ+0x30830], R3 ;  /* 0x030830030400a5a7 */ /* 0x000ee4000804007f */
[----:B---3--:R-:W-:Y:S05]  /*119b0*/  @!P2 BRA `(.L_x_943) ;  /* 0xfffffffc00eca947 */ /* 0x008fea000383ffff */
[----:B------:R-:W-:Y:S05]  /*119c0*/  BRA `(.L_x_942) ;  /* 0xffffff5000d47947 */ /* 0x000fea000383ffff */
.L_x_947:
[----:B-12---:R-:W-:-:S04]  /*119d0*/  IMAD.U32 R3, RZ, RZ, UR14 ;  /* 0x0000000eff037e24 */ /* 0x006fc8000f8e00ff */
[----:B------:R1:W2:Y:S03]  /*119e0*/  SYNCS.PHASECHK.TRANS64.TRYWAIT P2, [R3+URZ+0x30850], R0 ;  /* 0x03085000030075a7 */ /* 0x0002a6000804017f */
[----:B--2---:R-:W-:Y:S05]  /*119f0*/  @!P2 NANOSLEEP.SYNCS 0x989680 ;  /* 0x009896800000a95d */ /* 0x004fea0003900000 */
[----:B------:R-:W2:Y:S02]  /*11a00*/  @!P2 SYNCS.PHASECHK.TRANS64 P2, [R3+URZ+0x30850], R0 ;  /* 0x030850000300a5a7 */ /* 0x000ea4000804007f */
[----:B--2---:R-:W-:Y:S05]  /*11a10*/  @!P2 BRA `(.L_x_947) ;  /* 0xfffffffc00eca947 */ /* 0x004fea000383ffff */
[----:B------:R-:W-:Y:S05]  /*11a20*/  BRA `(.L_x_946) ;  /* 0xffffff6000647947 */ /* 0x000fea000383ffff */
.L_x_953:
[----:B--2---:R-:W-:-:S04]  /*11a30*/  IMAD.U32 R4, RZ, RZ, UR6 ;  /* 0x00000006ff047e24 */ /* 0x004fc8000f8e00ff */
[----:B------:R2:W3:Y:S03]  /*11a40*/  SYNCS.PHASECHK.TRANS64.TRYWAIT P2, [R4+URZ+0x30830], R3 ;  /* 0x03083003040075a7 */ /* 0x0004e6000804017f */
[----:B---3--:R-:W-:Y:S05]  /*11a50*/  @!P2 NANOSLEEP.SYNCS 0x989680 ;  /* 0x009896800000a95d */ /* 0x008fea0003900000 */
[----:B------:R-:W3:Y:S02]  /*11a60*/  @!P2 SYNCS.PHASECHK.TRANS64 P2, [R4+URZ+0x30830], R3 ;  /* 0x030830030400a5a7 */ /* 0x000ee4000804007f */
[----:B---3--:R-:W-:Y:S05]  /*11a70*/  @!P2 BRA `(.L_x_953) ;  /* 0xfffffffc00eca947 */ /* 0x008fea000383ffff */
[----:B------:R-:W-:Y:S05]  /*11a80*/  BRA `(.L_x_952) ;  /* 0xffffff6c00e47947 */ /* 0x000fea000383ffff */
.L_x_957:
[----:B-12---:R-:W-:-:S04]  /*11a90*/  IMAD.U32 R3, RZ, RZ, UR10 ;  /* 0x0000000aff037e24 */ /* 0x006fc8000f8e00ff */
[----:B------:R1:W2:Y:S03]  /*11aa0*/  SYNCS.PHASECHK.TRANS64.TRYWAIT P2, [R3+URZ+0x30850], R0 ;  /* 0x03085000030075a7 */ /* 0x0002a6000804017f */
[----:B--2---:R-:W-:Y:S05]  /*11ab0*/  @!P2 NANOSLEEP.SYNCS 0x989680 ;  /* 0x009896800000a95d */ /* 0x004fea0003900000 */
[----:B------:R-:W2:Y:S02]  /*11ac0*/  @!P2 SYNCS.PHASECHK.TRANS64 P2, [R3+URZ+0x30850], R0 ;  /* 0x030850000300a5a7 */ /* 0x000ea4000804007f */
[----:B--2---:R-:W-:Y:S05]  /*11ad0*/  @!P2 BRA `(.L_x_957) ;  /* 0xfffffffc00eca947 */ /* 0x004fea000383ffff */
[----:B------:R-:W-:Y:S05]  /*11ae0*/  BRA `(.L_x_956) ;  /* 0xffffff7c00747947 */ /* 0x000fea000383ffff */
.L_x_970:
[----:B--2---:R-:W-:-:S04]  /*11af0*/  IMAD.U32 R5, RZ, RZ, UR5 ;  /* 0x00000005ff057e24 */ /* 0x004fc8000f8e00ff */
[----:B------:R2:W3:Y:S03]  /*11b00*/  SYNCS.PHASECHK.TRANS64.TRYWAIT P0, [R5+URZ+0x30850], R0 ;  /* 0x03085000050075a7 */ /* 0x0004e6000800017f */
[----:B---3--:R-:W-:Y:S05]  /*11b10*/  @!P0 NANOSLEEP.SYNCS 0x989680 ;  /* 0x009896800000895d */ /* 0x008fea0003900000 */
[----:B------:R-:W3:Y:S02]  /*11b20*/  @!P0 SYNCS.PHASECHK.TRANS64 P0, [R5+URZ+0x30850], R0 ;  /* 0x03085000050085a7 */ /* 0x000ee4000800007f */
[----:B---3--:R-:W-:Y:S05]  /*11b30*/  @!P0 BRA `(.L_x_970) ;  /* 0xfffffffc00ec8947 */ /* 0x008fea000383ffff */
[----:B------:R-:W-:Y:S05]  /*11b40*/  BRA `(.L_x_969) ;  /* 0xffffff9c004c7947 */ /* 0x000fea000383ffff */
.L_x_1000:
[----:B------:R-:W1:Y:S01]  /*11b50*/  S2R R18, SR_TID.X ;  /* 0x0000000000127919 */ /* 0x000e620000002100 */
        /* <DEDUP_REMOVED lines=9> */
.L_x_1050:
[----:B------:R-:W-:Y:S05]  /*11bf0*/  BRA `(.L_x_1051) ;  /* 0xffffffd000e47947 */ /* 0x000fea000383ffff */
.L_x_1001:
[----:B------:R-:W-:Y:S01]  /*11c00*/  BSSY B0, `(.L_x_1052) ;  /* 0x0000006000007945 */ /* 0x000fe20003800000 */
[----:B------:R-:W-:-:S07]  /*11c10*/  IMAD.MOV.U32 R15, RZ, RZ, -0x1 ;  /* 0xffffffffff0f7424 */ /* 0x000fce00078e00ff */
[----:B------:R-:W-:Y:S05]  /*11c20*/  WARPSYNC.COLLECTIVE R15, `(.L_x_1053) ;  /* 0x000000000f0c7348 */ /* 0x000fea0003c00000 */
[----:B------:R-:W-:Y:S02]  /*11c30*/  ELECT P6, UR62, PT ;  /* 0x00000000003e782f */ /* 0x000fe400038c0000 */
[----:B------:R-:W-:Y:S01]  /*11c40*/  MOV R14, UR62 ;  /* 0x0000003e000e7c02 */ /* 0x000fe20008000f00 */
[----:B------:R-:W-:Y:S10]  /*11c50*/  ENDCOLLECTIVE ;  /* 0x000000000000791b */ /* 0x000ff40003800000 */
.L_x_1053:
[----:B------:R-:W-:Y:S05]  /*11c60*/  BSYNC B0 ;  /* 0x0000000000007941 */ /* 0x000fea0003800000 */
.L_x_1052:
[----:B------:R-:W-:Y:S05]  /*11c70*/  BRA `(.L_x_1054) ;  /* 0xffffffd000d47947 */ /* 0x000fea000383ffff */
.L_x_1004:
[----:B-1----:R1:W2:Y:S02]  /*11c80*/  SYNCS.PHASECHK.TRANS64.TRYWAIT P2, [R8+URZ+0x30840], R7 ;  /* 0x03084007080075a7 */ /* 0x0022a4000804017f */
[----:B--2---:R-:W-:Y:S05]  /*11c90*/  @!P2 NANOSLEEP.SYNCS 0x989680 ;  /* 0x009896800000a95d */ /* 0x004fea0003900000 */
[----:B------:R-:W2:Y:S02]  /*11ca0*/  @!P2 SYNCS.PHASECHK.TRANS64 P2, [R8+URZ+0x30840], R7 ;  /* 0x030840070800a5a7 */ /* 0x000ea4000804007f */
[----:B--2---:R-:W-:Y:S05]  /*11cb0*/  @!P2 BRA `(.L_x_1004) ;  /* 0xfffffffc00f0a947 */ /* 0x004fea000383ffff */
[----:B------:R-:W-:Y:S05]  /*11cc0*/  BRA `(.L_x_1055) ;  /* 0xffffffd400347947 */ /* 0x000fea000383ffff */
.L_x_1006:
[----:B-1----:R-:W-:-:S04]  /*11cd0*/  IMAD.U32 R8, RZ, RZ, UR40 ;  /* 0x00000028ff087e24 */ /* 0x002fc8000f8e00ff */
[----:B------:R1:W2:Y:S03]  /*11ce0*/  SYNCS.PHASECHK.TRANS64.TRYWAIT P2, [R8+URZ+0x30820], R7 ;  /* 0x03082007080075a7 */ /* 0x0002a6000804017f */
[----:B--2---:R-:W-:Y:S05]  /*11cf0*/  @!P2 NANOSLEEP.SYNCS 0x989680 ;  /* 0x009896800000a95d */ /* 0x004fea0003900000 */
[----:B------:R-:W2:Y:S02]  /*11d00*/  @!P2 SYNCS.PHASECHK.TRANS64 P2, [R8+URZ+0x30820], R7 ;  /* 0x030820070800a5a7 */ /* 0x000ea4000804007f */
[----:B--2---:R-:W-:Y:S05]  /*11d10*/  @!P2 BRA `(.L_x_1006) ;  /* 0xfffffffc00eca947 */ /* 0x004fea000383ffff */
[----:B------:R-:W-:Y:S05]  /*11d20*/  BRA `(.L_x_1056) ;  /* 0xffffffd8006c7947 */ /* 0x000fea000383ffff */
.L_x_1012:
[----:B-1----:R1:W2:Y:S02]  /*11d30*/  SYNCS.PHASECHK.TRANS64.TRYWAIT P3, [R3+URZ+0x30840], R2 ;  /* 0x03084002030075a7 */ /* 0x0022a4000806017f */
[----:B--2---:R-:W-:Y:S05]  /*11d40*/  @!P3 NANOSLEEP.SYNCS 0x989680 ;  /* 0x009896800000b95d */ /* 0x004fea0003900000 */
[----:B------:R-:W2:Y:S02]  /*11d50*/  @!P3 SYNCS.PHASECHK.TRANS64 P3, [R3+URZ+0x30840], R2 ;  /* 0x030840020300b5a7 */ /* 0x000ea4000806007f */
[----:B--2---:R-:W-:Y:S05]  /*11d60*/  @!P3 BRA `(.L_x_1012) ;  /* 0xfffffffc00f0b947 */ /* 0x004fea000383ffff */
[----:B------:R-:W-:Y:S05]  /*11d70*/  BRA `(.L_x_1057) ;  /* 0xffffffdc00147947 */ /* 0x000fea000383ffff */
.L_x_1014:
[----:B-1----:R1:W2:Y:S02]  /*11d80*/  SYNCS.PHASECHK.TRANS64.TRYWAIT P3, [R2+URZ+0x60], R3 ;  /* 0x00006003020075a7 */ /* 0x0022a4000806017f */
[----:B--2---:R-:W-:Y:S05]  /*11d90*/  @!P3 NANOSLEEP.SYNCS 0x989680 ;  /* 0x009896800000b95d */ /* 0x004fea0003900000 */
[----:B------:R-:W2:Y:S02]  /*11da0*/  @!P3 SYNCS.PHASECHK.TRANS64 P3, [R2+URZ+0x60], R3 ;  /* 0x000060030200b5a7 */ /* 0x000ea4000806007f */
[----:B--2---:R-:W-:Y:S05]  /*11db0*/  @!P3 BRA `(.L_x_1014) ;  /* 0xfffffffc00f0b947 */ /* 0x004fea000383ffff */
[----:B------:R-:W-:Y:S05]  /*11dc0*/  BRA `(.L_x_1058) ;  /* 0xffffffdc00ac7947 */ /* 0x000fea000383ffff */
.L_x_1020:
[----:B-1----:R1:W2:Y:S02]  /*11dd0*/  SYNCS.PHASECHK.TRANS64.TRYWAIT P3, [R3+URZ+0x30840], R2 ;  /* 0x03084002030075a7 */ /* 0x0022a4000806017f */
[----:B--2---:R-:W-:Y:S05]  /*11de0*/  @!P3 NANOSLEEP.SYNCS 0x989680 ;  /* 0x009896800000b95d */ /* 0x004fea0003900000 */
[----:B------:R-:W2:Y:S02]  /*11df0*/  @!P3 SYNCS.PHASECHK.TRANS64 P3, [R3+URZ+0x30840], R2 ;  /* 0x030840020300b5a7 */ /* 0x000ea4000806007f */
[----:B--2---:R-:W-:Y:S05]  /*11e00*/  @!P3 BRA `(.L_x_1020) ;  /* 0xfffffffc00f0b947 */ /* 0x004fea000383ffff */
[----:B------:R-:W-:Y:S05]  /*11e10*/  BRA `(.L_x_1059) ;  /* 0xffffffe000f87947 */ /* 0x000fea000383ffff */
.L_x_1022:
[----:B-1----:R1:W2:Y:S02]  /*11e20*/  SYNCS.PHASECHK.TRANS64.TRYWAIT P3, [R2+URZ+0x60], R17 ;  /* 0x00006011020075a7 */ /* 0x0022a4000806017f */
[----:B--2---:R-:W-:Y:S05]  /*11e30*/  @!P3 NANOSLEEP.SYNCS 0x989680 ;  /* 0x009896800000b95d */ /* 0x004fea0003900000 */
[----:B------:R-:W2:Y:S02]  /*11e40*/  @!P3 SYNCS.PHASECHK.TRANS64 P3, [R2+URZ+0x60], R17 ;  /* 0x000060110200b5a7 */ /* 0x000ea4000806007f */
[----:B--2---:R-:W-:Y:S05]  /*11e50*/  @!P3 BRA `(.L_x_1022) ;  /* 0xfffffffc00f0b947 */ /* 0x004fea000383ffff */
[----:B------:R-:W-:Y:S05]  /*11e60*/  BRA `(.L_x_1060) ;  /* 0xffffffe400907947 */ /* 0x000fea000383ffff */
.L_x_1027:
[----:B--2---:R2:W3:Y:S02]  /*11e70*/  SYNCS.PHASECHK.TRANS64.TRYWAIT P2, [R2+URZ+0x30840], R3 ;  /* 0x03084003020075a7 */ /* 0x0044e4000804017f */
[----:B---3--:R-:W-:Y:S05]  /*11e80*/  @!P2 NANOSLEEP.SYNCS 0x989680 ;  /* 0x009896800000a95d */ /* 0x008fea0003900000 */
[----:B------:R-:W3:Y:S02]  /*11e90*/  @!P2 SYNCS.PHASECHK.TRANS64 P2, [R2+URZ+0x30840], R3 ;  /* 0x030840030200a5a7 */ /* 0x000ee4000804007f */
[----:B---3--:R-:W-:Y:S05]  /*11ea0*/  @!P2 BRA `(.L_x_1027) ;  /* 0xfffffffc00f0a947 */ /* 0x008fea000383ffff */
[----:B------:R-:W-:Y:S05]  /*11eb0*/  BRA `(.L_x_1061) ;  /* 0xffffffe800a47947 */ /* 0x000fea000383ffff */
.L_x_1029:
[----:B-1----:R1:W2:Y:S02]  /*11ec0*/  SYNCS.PHASECHK.TRANS64.TRYWAIT P2, [R2+URZ+0x60], R11 ;  /* 0x0000600b020075a7 */ /* 0x0022a4000804017f */
[----:B--2---:R-:W-:Y:S05]  /*11ed0*/  @!P2 NANOSLEEP.SYNCS 0x989680 ;  /* 0x009896800000a95d */ /* 0x004fea0003900000 */
[----:B------:R-:W2:Y:S02]  /*11ee0*/  @!P2 SYNCS.PHASECHK.TRANS64 P2, [R2+URZ+0x60], R11 ;  /* 0x0000600b0200a5a7 */ /* 0x000ea4000804007f */
[----:B--2---:R-:W-:Y:S05]  /*11ef0*/  @!P2 BRA `(.L_x_1029) ;  /* 0xfffffffc00f0a947 */ /* 0x004fea000383ffff */
[----:B------:R-:W-:Y:S05]  /*11f00*/  BRA `(.L_x_1062) ;  /* 0xffffffec00487947 */ /* 0x000fea000383ffff */
.L_x_1036:
[----:B-1----:R1:W2:Y:S02]  /*11f10*/  SYNCS.PHASECHK.TRANS64.TRYWAIT P0, [R3+URZ+0x30860], R0 ;  /* 0x03086000030075a7 */ /* 0x0022a4000800017f */
[----:B--2---:R-:W-:Y:S05]  /*11f20*/  @!P0 NANOSLEEP.SYNCS 0x989680 ;  /* 0x009896800000895d */ /* 0x004fea0003900000 */
[----:B------:R-:W2:Y:S02]  /*11f30*/  @!P0 SYNCS.PHASECHK.TRANS64 P0, [R3+URZ+0x30860], R0 ;  /* 0x03086000030085a7 */ /* 0x000ea4000800007f */
[----:B--2---:R-:W-:Y:S05]  /*11f40*/  @!P0 BRA `(.L_x_1036) ;  /* 0xfffffffc00f08947 */ /* 0x004fea000383ffff */
[----:B------:R-:W-:Y:S05]  /*11f50*/  BRA `(.L_x_1063) ;  /* 0xfffffff000507947 */ /* 0x000fea000383ffff */
.L_x_1038:
[----:B------:R-:W-:Y:S01]  /*11f60*/  BSSY B0, `(.L_x_1064) ;  /* 0x0000007000007945 */ /* 0x000fe20003800000 */
[----:B------:R-:W-:Y:S02]  /*11f70*/  IMAD.MOV.U32 R12, RZ, RZ, RZ ;  /* 0x000000ffff0c7224 */ /* 0x000fe400078e00ff */
[----:B------:R-:W-:Y:S02]  /*11f80*/  IMAD.MOV.U32 R11, RZ, RZ, 0x1f ;  /* 0x0000001fff0b7424 */ /* 0x000fe400078e00ff */
[----:B------:R-:W-:-:S07]  /*11f90*/  IMAD.MOV.U32 R15, RZ, RZ, -0x1 ;  /* 0xffffffffff0f7424 */ /* 0x000fce00078e00ff */
[----:B------:R-:W-:Y:S05]  /*11fa0*/  WARPSYNC.COLLECTIVE R15, `(.L_x_1065) ;  /* 0x000000000f087348 */ /* 0x000fea0003c00000 */
[----:B------:R1:W2:Y:S02]  /*11fb0*/  SHFL.IDX P6, R14, R13, R12, R11 ;  /* 0x0000000c0d0e7389 */ /* 0x0002a400000c000b */
[----:B-12---:R-:W-:Y:S01]  /*11fc0*/  ENDCOLLECTIVE ;  /* 0x000000000000791b */ /* 0x006fe20003800000 */
.L_x_1065:
[----:B------:R-:W-:Y:S05]  /*11fd0*/  BSYNC B0 ;  /* 0x0000000000007941 */ /* 0x000fea0003800000 */
.L_x_1064:
[----:B------:R-:W-:Y:S05]  /*11fe0*/  BRA `(.L_x_1066) ;  /* 0xfffffff000f47947 */ /* 0x000fea000383ffff */
.L_x_1040:
[----:B--2---:R2:W3:Y:S02]  /*11ff0*/  SYNCS.PHASECHK.TRANS64.TRYWAIT P0, [R7+URZ+0x30820], R0 ;  /* 0x03082000070075a7 */ /* 0x0044e4000800017f */
[----:B---3--:R-:W-:Y:S05]  /*12000*/  @!P0 NANOSLEEP.SYNCS 0x989680 ;  /* 0x009896800000895d */ /* 0x008fea0003900000 */
[----:B------:R-:W3:Y:S02]  /*12010*/  @!P0 SYNCS.PHASECHK.TRANS64 P0, [R7+URZ+0x30820], R0 ;  /* 0x03082000070085a7 */ /* 0x000ee4000800007f */
[----:B---3--:R-:W-:Y:S05]  /*12020*/  @!P0 BRA `(.L_x_1040) ;  /* 0xfffffffc00f08947 */ /* 0x008fea000383ffff */
[----:B------:R-:W-:Y:S05]  /*12030*/  BRA `(.L_x_1067) ;  /* 0xfffffff400447947 */ /* 0x000fea000383ffff */
.L_x_1044:
[----:B--2---:R2:W3:Y:S02]  /*12040*/  SYNCS.PHASECHK.TRANS64.TRYWAIT P0, [R5+URZ], R4 ;  /* 0x00000004050075a7 */ /* 0x0044e4000800017f */
[----:B---3--:R-:W-:Y:S05]  /*12050*/  @!P0 NANOSLEEP.SYNCS 0x989680 ;  /* 0x009896800000895d */ /* 0x008fea0003900000 */
[----:B------:R-:W3:Y:S02]  /*12060*/  @!P0 SYNCS.PHASECHK.TRANS64 P0, [R5+URZ], R4 ;  /* 0x00000004050085a7 */ /* 0x000ee4000800007f */
[----:B---3--:R-:W-:Y:S05]  /*12070*/  @!P0 BRA `(.L_x_1044) ;  /* 0xfffffffc00f08947 */ /* 0x008fea000383ffff */
[----:B------:R-:W-:Y:S05]  /*12080*/  BRA `(.L_x_1068) ;  /* 0xfffffff400a07947 */ /* 0x000fea000383ffff */
.L_x_1045:
[----:B---3--:R3:W4:Y:S02]  /*12090*/  SYNCS.PHASECHK.TRANS64.TRYWAIT P0, [R3+URZ], R0 ;  /* 0x00000000030075a7 */ /* 0x008724000800017f */
[----:B----4-:R-:W-:Y:S05]  /*120a0*/  @!P0 NANOSLEEP.SYNCS 0x989680 ;  /* 0x009896800000895d */ /* 0x010fea0003900000 */
[----:B------:R-:W4:Y:S02]  /*120b0*/  @!P0 SYNCS.PHASECHK.TRANS64 P0, [R3+URZ], R0 ;  /* 0x00000000030085a7 */ /* 0x000f24000800007f */
[----:B----4-:R-:W-:Y:S05]  /*120c0*/  @!P0 BRA `(.L_x_1045) ;  /* 0xfffffffc00f08947 */ /* 0x010fea000383ffff */
[----:B------:R-:W-:Y:S05]  /*120d0*/  BRA `(.L_x_1069) ;  /* 0xfffffff400947947 */ /* 0x000fea000383ffff */
.L_x_1047:
[----:B--2---:R2:W3:Y:S02]  /*120e0*/  SYNCS.PHASECHK.TRANS64.TRYWAIT P0, [R5+URZ], R4 ;  /* 0x00000004050075a7 */ /* 0x0044e4000800017f */
[----:B---3--:R-:W-:Y:S05]  /*120f0*/  @!P0 NANOSLEEP.SYNCS 0x989680 ;  /* 0x009896800000895d */ /* 0x008fea0003900000 */
[----:B------:R-:W3:Y:S02]  /*12100*/  @!P0 SYNCS.PHASECHK.TRANS64 P0, [R5+URZ], R4 ;  /* 0x00000004050085a7 */ /* 0x000ee4000800007f */
[----:B---3--:R-:W-:Y:S05]  /*12110*/  @!P0 BRA `(.L_x_1047) ;  /* 0xfffffffc00f08947 */ /* 0x008fea000383ffff */
[----:B------:R-:W-:Y:S05]  /*12120*/  BRA `(.L_x_1070) ;  /* 0xfffffff400987947 */ /* 0x000fea000383ffff */
.L_x_1071:
        /* <DEDUP_REMOVED lines=13> */
.L_x_12753:


//--------------------- .text._ZN7cutlass13device_kernelIN5flash11enable_sm90INS1_16FlashAttnFwdSm90INS1_25CollectiveMainloopFwdSm90ILi2EN4cute5tupleIJNS5_1CILi1EEES8_S8_EEENS6_IJNS7_ILi128EEENS7_ILi64EEENS7_ILi256EEEEEELi256ENS_6half_tEfNS_4arch4Sm90ELb0ELb1ELb0ELb1ELb0ELb0ELb0ELb1ELb1ELb0ELb0ELb0EEENS1_21CollectiveEpilogueFwdINS6_IJSA_SC_SB_EEES9_SE_SG_Li256ELb1ELb0ELb0ELb0EEENS1_36VarlenDynamicPersistentTileSchedulerILi128ELi64ELi256ELi32ELb0ELb0ELb1ELb1ELb0ELb1EEEEEEEEEvNT_6ParamsE --------------------------
	.section	.text._ZN7cutlass13device_kernelIN5flash11enable_sm90INS1_16FlashAttnFwdSm90INS1_25CollectiveMainloopFwdSm90ILi2EN4cute5tupleIJNS5_1CILi1EEES8_S8_EEENS6_IJNS7_ILi128EEENS7_ILi64EEENS7_ILi256EEEEEELi256ENS_6half_tEfNS_4arch4Sm90ELb0ELb1ELb0ELb1ELb0ELb0ELb0ELb1ELb1ELb0ELb0ELb0EEENS1_21CollectiveEpilogueFwdINS6_IJSA_SC_SB_EEES9_SE_SG_Li256ELb1ELb0ELb0ELb0EEENS1_36VarlenDynamicPersistentTileSchedulerILi128ELi64ELi256ELi32ELb0ELb0ELb1ELb1ELb0ELb1EEEEEEEEEvNT_6ParamsE,"ax",@progbits
	.align	128
.text._ZN7cutlass13device_kernelIN5flash11enable_sm90INS1_16FlashAttnFwdSm90INS1_25CollectiveMainloopFwdSm90ILi2EN4cute5tupleIJNS5_1CILi1EEES8_S8_EEENS6_IJNS7_ILi128EEENS7_ILi64EEENS7_ILi256EEEEEELi256ENS_6half_tEfNS_4arch4Sm90ELb0ELb1ELb0ELb1ELb0ELb0ELb0ELb1ELb1ELb0ELb0ELb0EEENS1_21CollectiveEpilogueFwdINS6_IJSA_SC_SB_EEES9_SE_SG_Li256ELb1ELb0ELb0ELb0EEENS1_36VarlenDynamicPersistentTileSchedulerILi128ELi64ELi256ELi32ELb0ELb0ELb1ELb1ELb0ELb1EEEEEEEEEvNT_6ParamsE:
        .type           _ZN7cutlass13device_kernelIN5flash11enable_sm90INS1_16FlashAttnFwdSm90INS1_25CollectiveMainloopFwdSm90ILi2EN4cute5tupleIJNS5_1CILi1EEES8_S8_EEENS6_IJNS7_ILi128EEENS7_ILi64EEENS7_ILi256EEEEEELi256ENS_6half_tEfNS_4arch4Sm90ELb0ELb1ELb0ELb1ELb0ELb0ELb0ELb1ELb1ELb0ELb0ELb0EEENS1_21CollectiveEpilogueFwdINS6_IJSA_SC_SB_EEES9_SE_SG_Li256ELb1ELb0ELb0ELb0EEENS1_36VarlenDynamicPersistentTileSchedulerILi128ELi64ELi256ELi32ELb0ELb0ELb1ELb1ELb0ELb1EEEEEEEEEvNT_6ParamsE,@function
        .size           _ZN7cutlass13device_kernelIN5flash11enable_sm90INS1_16FlashAttnFwdSm90INS1_25CollectiveMainloopFwdSm90ILi2EN4cute5tupleIJNS5_1CILi1EEES8_S8_EEENS6_IJNS7_ILi128EEENS7_ILi64EEENS7_ILi256EEEEEELi256ENS_6half_tEfNS_4arch4Sm90ELb0ELb1ELb0ELb1ELb0ELb0ELb0ELb1ELb1ELb0ELb0ELb0EEENS1_21CollectiveEpilogueFwdINS6_IJSA_SC_SB_EEES9_SE_SG_Li256ELb1ELb0ELb0ELb0EEENS1_36VarlenDynamicPersistentTileSchedulerILi128ELi64ELi256ELi32ELb0ELb0ELb1ELb1ELb0ELb1EEEEEEEEEvNT_6ParamsE,(.L_x_12754 - _ZN7cutlass13device_kernelIN5flash11enable_sm90INS1_16FlashAttnFwdSm90INS1_25CollectiveMainloopFwdSm90ILi2EN4cute5tupleIJNS5_1CILi1EEES8_S8_EEENS6_IJNS7_ILi128EEENS7_ILi64EEENS7_ILi256EEEEEELi256ENS_6half_tEfNS_4arch4Sm90ELb0ELb1ELb0ELb1ELb0ELb0ELb0ELb1ELb1ELb0ELb0ELb0EEENS1_21CollectiveEpilogueFwdINS6_IJSA_SC_SB_EEES9_SE_SG_Li256ELb1ELb0ELb0ELb0EEENS1_36VarlenDynamicPersistentTileSchedulerILi128ELi64ELi256ELi32ELb0ELb0ELb1ELb1ELb0ELb1EEEEEEEEEvNT_6ParamsE)
        .other          _ZN7cutlass13device_kernelIN5flash11enable_sm90INS1_16FlashAttnFwdSm90INS1_25CollectiveMainloopFwdSm90ILi2EN4cute5tupleIJNS5_1CILi1EEES8_S8_EEENS6_IJNS7_ILi128EEENS7_ILi64EEENS7_ILi256EEEEEELi256ENS_6half_tEfNS_4arch4Sm90ELb0ELb1ELb0ELb1ELb0ELb0ELb0ELb1ELb1ELb0ELb0ELb0EEENS1_21CollectiveEpilogueFwdINS6_IJSA_SC_SB_EEES9_SE_SG_Li256ELb1ELb0ELb0ELb0EEENS1_36VarlenDynamicPersistentTileSchedulerILi128ELi64ELi256ELi32ELb0ELb0ELb1ELb1ELb0ELb1EEEEEEEEEvNT_6ParamsE,@"STO_CUDA_ENTRY STV_DEFAULT"
_ZN7cutlass13device_kernelIN5flash11enable_sm90INS1_16FlashAttnFwdSm90INS1_25CollectiveMainloopFwdSm90ILi2EN4cute5tupleIJNS5_1CILi1EEES8_S8_EEENS6_IJNS7_ILi128EEENS7_ILi64EEENS7_ILi256EEEEEELi256ENS_6half_tEfNS_4arch4Sm90ELb0ELb1ELb0ELb1ELb0ELb0ELb0ELb1ELb1ELb0ELb0ELb0EEENS1_21CollectiveEpilogueFwdINS6_IJSA_SC_SB_EEES9_SE_SG_Li256ELb1ELb0ELb0ELb0EEENS1_36VarlenDynamicPersistentTileSchedulerILi128ELi64ELi256ELi32ELb0ELb0ELb1ELb1ELb0ELb1EEEEEEEEEvNT_6ParamsE:
        /* <DEDUP_REMOVED lines=21> */
.L_x_1073:
[----:B------:R-:W-:Y:S05]  /*0150*/  BSYNC B0 ;  /* 0x0000000000007941 */ /* 0x000fea0003800000 */
.L_x_1072:
        /* <DEDUP_REMOVED lines=41> */
.L_x_1074:
        /* <DEDUP_REMOVED lines=22> */
.L_x_1075:
        /* <DEDUP_REMOVED lines=18> */
.L_x_1076:
        /* <DEDUP_REMOVED lines=22> */
.L_x_1077:
        /* <DEDUP_REMOVED lines=22> */
.L_x_1078:
[----:B0-----:R-:W-:Y:S01]  /*0930*/  UMOV UR4, 0x1 ;  /* 0x0000000100047882 */ /* 0x001fe20000000000 */
[----:B------:R-:W-:Y:S01]  /*0940*/  PLOP3.LUT P0, PT, PT, PT, UP0, 0x80, 0x0 ;  /* 0x000000000000781c */ /* 0x000fe20003f0f008 */
[----:B------:R-:W-:Y:S01]  /*0950*/  USEL UR4, UR4, 0x2, !UP0 ;  /* 0x0000000204047887 */ /* 0x000fe2000c000000 */
[----:B------:R-:W-:Y:S01]  /*0960*/  NOP ;  /* 0x0000000000007918 */ /* 0x000fe20000000000 */
[----:B------:R-:W-:-:S04]  /*0970*/  ULDC.64 UR60, c[0x0][0x208] ;  /* 0x00008200003c7ab9 */ /* 0x000fc80000000a00 */
[----:B------:R-:W-:-:S05]  /*0980*/  IMAD.U32 R2, RZ, RZ, UR4 ;  /* 0x00000004ff027e24 */ /* 0x000fca000f8e00ff */
[----:B------:R0:W-:Y:S01]  /*0990*/  STL [R1+0x20], R2 ;  /* 0x0000200201007387 */ /* 0x0001e20000100800 */
[----:B-12-4-:R-:W-:Y:S06]  /*09a0*/  BAR.SYNC.DEFER_BLOCKING 0x0 ;  /* 0x0000000000007b1d */ /* 0x016fec0000010000 */
[----:B------:R-:W-:Y:S05]  /*09b0*/  @!P0 BRA `(.L_x_1079) ;  /* 0x000000e400a88947 */ /* 0x000fea0003800000 */
.L_x_1080:
        /* <DEDUP_REMOVED lines=16> */
[----:B------:R-:W-:Y:S01]  /*0ac0*/  UMOV UR37, URZ ;  /* 0x0000003f00257c82 */ /* 0x000fe20008000000 */
[----:B------:R-:W-:Y:S01]  /*0ad0*/  R2UR UR5, R203 ;  /* 0x00000000cb0572ca */ /* 0x000fe200000e0000 */
[----:B------:R-:W0:Y:S01]  /*0ae0*/  S2R R0, SR_TID.X ;  /* 0x0000000000007919 */ /* 0x000e220000002100 */
[----:B------:R-:W-:Y:S01]  /*0af0*/  UMOV UR36, URZ ;  /* 0x0000003f00247c82 */ /* 0x000fe20008000000 */
[----:B0-----:R-:W-:-:S05]  /*0b00*/  VIADD R215, R0, 0xffffff80 ;  /* 0xffffff8000d77836 */ /* 0x001fca0000000000 */
[----:B------:R-:W-:-:S04]  /*0b10*/  SHF.R.S32.HI R0, RZ, 0x1f, R215 ;  /* 0x0000001fff007819 */ /* 0x000fc800000114d7 */
[CC--:B------:R-:W-:Y:S02]  /*0b20*/  LEA.HI R3, R0.reuse, R215.reuse, RZ, 0x7 ;  /* 0x000000d700037211 */ /* 0x0c0fe400078f38ff */
[----:B------:R-:W-:Y:S02]  /*0b30*/  LEA.HI R4, R0, R215, RZ, 0x5 ;  /* 0x000000d700047211 */ /* 0x000fe400078f28ff */
[----:B------:R-:W-:Y:S02]  /*0b40*/  LOP3.LUT R210, R3, 0xffffff80, RZ, 0xc0, !PT ;  /* 0xffffff8003d27812 */ /* 0x000fe400078ec0ff */
[----:B------:R-:W-:-:S03]  /*0b50*/  SHF.R.S32.HI R212, RZ, 0x7, R3 ;  /* 0x00000007ffd47819 */ /* 0x000fc60000011403 */
[----:B------:R-:W-:Y:S01]  /*0b60*/  IMAD.IADD R210, R215, 0x1, -R210 ;  /* 0x00000001d7d27824 */ /* 0x000fe200078e0ad2 */
[----:B------:R-:W-:-:S04]  /*0b70*/  LEA.HI R3, R3, R212, RZ, 0x1 ;  /* 0x000000d403037211 */ /* 0x000fc800078f08ff */
[----:B------:R-:W-:Y:S02]  /*0b80*/  SHF.R.S32.HI R9, RZ, 0x1f, R210 ;  /* 0x0000001fff097819 */ /* 0x000fe400000114d2 */
[----:B------:R-:W-:Y:S02]  /*0b90*/  LOP3.LUT R3, R3, 0x3fffffe, RZ, 0xc0, !PT ;  /* 0x03fffffe03037812 */ /* 0x000fe400078ec0ff */
[CC--:B------:R-:W-:Y:S02]  /*0ba0*/  LEA.HI R8, R9.reuse, R210.reuse, RZ, 0x2 ;  /* 0x000000d209087211 */ /* 0x0c0fe400078f10ff */
[----:B------:R-:W-:Y:S01]  /*0bb0*/  LEA.HI R9, R9, R210, RZ, 0x5 ;  /* 0x000000d209097211 */ /* 0x000fe200078f28ff */
[----:B------:R-:W-:Y:S01]  /*0bc0*/  IMAD.IADD R3, R212, 0x1, -R3 ;  /* 0x00000001d4037824 */ /* 0x000fe200078e0a03 */
[----:B------:R-:W-:Y:S02]  /*0bd0*/  SHF.R.S32.HI R5, RZ, 0x2, R8 ;  /* 0x00000002ff057819 */ /* 0x000fe40000011408 */
[----:B------:R-:W-:-:S02]  /*0be0*/  SHF.R.S32.HI R9, RZ, 0x5, R9 ;  /* 0x00000005ff097819 */ /* 0x000fc40000011409 */
[----:B--2---:R-:W-:Y:S02]  /*0bf0*/  R2UR UR4, R2 ;  /* 0x00000000020472ca */ /* 0x004fe400000e0000 */
[----:B------:R-:W-:-:S04]  /*0c00*/  SHF.R.S32.HI R2, RZ, 0x1f, R8 ;  /* 0x0000001fff027819 */ /* 0x000fc80000011408 */
[----:B------:R-:W-:-:S04]  /*0c10*/  LEA.HI R2, R2, R5, RZ, 0x3 ;  /* 0x0000000502027211 */ /* 0x000fc800078f18ff */
[----:B------:R-:W-:Y:S02]  /*0c20*/  LOP3.LUT R6, R2, 0xfffffff8, RZ, 0xc0, !PT ;  /* 0xfffffff802067812 */ /* 0x000fe400078ec0ff */
[CC--:B------:R-:W-:Y:S01]  /*0c30*/  LEA.HI R2, R0.reuse, R215.reuse, RZ, 0x4 ;  /* 0x000000d700027211 */ /* 0x0c0fe200078f20ff */
[----:B------:R-:W-:Y:S01]  /*0c40*/  ULOP3.LUT UR4, UR4, 0x1, URZ, 0xfc, !UPT ;  /* 0x0000000104047892 */ /* 0x000fe2000f8efc3f */
[----:B------:R-:W-:Y:S01]  /*0c50*/  LEA.HI R0, R0, R215, RZ, 0x3 ;  /* 0x000000d700007211 */ /* 0x000fe200078f18ff */
[----:B------:R-:W-:Y:S01]  /*0c60*/  IMAD.IADD R10, R5, 0x1, -R6 ;  /* 0x00000001050a7824 */ /* 0x000fe200078e0a06 */
[----:B------:R-:W-:Y:S01]  /*0c70*/  SHF.R.S32.HI R5, RZ, 0x4, R2 ;  /* 0x00000004ff057819 */ /* 0x000fe20000011402 */
[----:B------:R-:W-:Y:S01]  /*0c80*/  IMAD.SHL.U32 R6, R4, 0x20, RZ ;  /* 0x0000002004067824 */ /* 0x000fe200078e00ff */
[C---:B------:R-:W-:Y:S01]  /*0c90*/  LOP3.LUT R4, R2.reuse, 0x3fffff0, RZ, 0xc0, !PT ;  /* 0x03fffff002047812 */ /* 0x040fe200078ec0ff */
[----:B------:R-:W-:Y:S01]  /*0ca0*/  IMAD R10, R9, 0x10, R10 ;  /* 0x00000010090a7824 */ /* 0x000fe200078e020a */
[----:B------:R-:W-:Y:S01]  /*0cb0*/  LEA.HI R2, R2, R5, RZ, 0x1 ;  /* 0x0000000502027211 */ /* 0x000fe200078f08ff */
[----:B------:R-:W-:Y:S01]  /*0cc0*/  IMAD.U32 R214, RZ, RZ, UR4 ;  /* 0x00000004ffd67e24 */ /* 0x000fe2000f8e00ff */
[----:B------:R-:W-:Y:S01]  /*0cd0*/  LOP3.LUT R7, R6, 0xfffffc00, RZ, 0xc0, !PT ;  /* 0xfffffc0006077812 */ /* 0x000fe200078ec0ff */
[----:B------:R-:W-:Y:S01]  /*0ce0*/  IMAD.IADD R4, R215, 0x1, -R4 ;  /* 0x00000001d7047824 */ /* 0x000fe200078e0a04 */
[----:B------:R-:W-:Y:S01]  /*0cf0*/  LOP3.LUT R2, R2, 0x1ffffffe, RZ, 0xc0, !PT ;  /* 0x1ffffffe02027812 */ /* 0x000fe200078ec0ff */
[----:B------:R-:W-:Y:S01]  /*0d00*/  IMAD R211, R3, 0x40, R10 ;  /* 0x0000004003d37824 */ /* 0x000fe200078e020a */
[----:B------:R-:W-:Y:S01]  /*0d10*/  LOP3.LUT R3, R8, 0x7ffffffc, RZ, 0xc0, !PT ;  /* 0x7ffffffc08037812 */ /* 0x000fe200078ec0ff */
[----:B------:R-:W-:Y:S01]  /*0d20*/  IMAD R7, R4, 0x40, R7 ;  /* 0x0000004004077824 */ /* 0x000fe200078e0207 */
[----:B------:R-:W-:Y:S01]  /*0d30*/  UMOV UR4, URZ ;  /* 0x0000003f00047c82 */ /* 0x000fe20008000000 */
[----:B------:R-:W-:Y:S01]  /*0d40*/  IMAD.IADD R2, R5, 0x1, -R2 ;  /* 0x0000000105027824 */ /* 0x000fe200078e0a02 */
[----:B------:R-:W-:Y:S01]  /*0d50*/  SHF.R.S32.HI R204, RZ, 0x3, R0 ;  /* 0x00000003ffcc7819 */ /* 0x000fe20000011400 */
[----:B------:R-:W-:-:S02]  /*0d60*/  IMAD.U32 R209, RZ, RZ, UR4 ;  /* 0x00000004ffd17e24 */ /* 0x000fc4000f8e00ff */
[----:B------:R-:W-:Y:S01]  /*0d70*/  IMAD R213, R2, 0x8, R7 ;  /* 0x0000000802d57824 */ /* 0x000fe200078e0207 */
[----:B------:R-:W-:Y:S01]  /*0d80*/  LOP3.LUT R2, R0, 0x1ffffff8, RZ, 0xc0, !PT ;  /* 0x1ffffff800027812 */ /* 0x000fe200078ec0ff */
[----:B------:R-:W-:-:S04]  /*0d90*/  IMAD.IADD R18, R210, 0x1, -R3 ;  /* 0x00000001d2127824 */ /* 0x000fc800078e0a03 */
[----:B------:R-:W-:-:S04]  /*0da0*/  IMAD.IADD R2, R215, 0x1, -R2 ;  /* 0x00000001d7027824 */ /* 0x000fc800078e0a02 */
[----:B------:R-:W-:-:S07]  /*0db0*/  IMAD.SHL.U32 R23, R2, 0x8, RZ ;  /* 0x0000000802177824 */ /* 0x000fce00078e00ff */
.L_x_1180:
[----:B------:R-:W-:Y:S01]  /*0dc0*/  ULDC.64 UR8, c[0x0][0xa28] ;  /* 0x00028a0000087ab9 */ /* 0x000fe20000000a00 */
[----:B0-----:R-:W0:Y:S01]  /*0dd0*/  LDC R22, c[0x0][0x288] ;  /* 0x0000a200ff167b82 */ /* 0x001e220000000800 */
[----:B------:R-:W-:Y:S01]  /*0de0*/  UISETP.NE.U32.AND UP0, UPT, UR8, URZ, UPT ;  /* 0x0000003f0800728c */ /* 0x000fe2000bf05070 */
[----:B----45:R-:W-:-:S03]  /*0df0*/  IMAD.MOV.U32 R6, RZ, RZ, RZ ;  /* 0x000000ffff067224 */ /* 0x030fc600078e00ff */
[----:B------:R-:W-:-:S03]  /*0e00*/  UISETP.NE.AND.EX UP0, UPT, UR9, URZ, UPT, UP0 ;  /* 0x0000003f0900728c */ /* 0x000fc6000bf05300 */
[----:B------:R-:W-:Y:S01]  /*0e10*/  ULDC.64 UR8, c[0x0][0xa18] ;  /* 0x0002860000087ab9 */ /* 0x000fe20000000a00 */
[----:B-123--:R-:W1:Y:S01]  /*0e20*/  LDC.64 R8, c[0x0][0x3f8] ;  /* 0x0000fe00ff087b82 */ /* 0x00ee620000000a00 */
[----:B------:R-:W-:Y:S01]  /*0e30*/  UISETP.NE.U32.AND UP1, UPT, UR8, URZ, UPT ;  /* 0x0000003f0800728c */ /* 0x000fe2000bf25070 */
[----:B------:R-:W-:-:S03]  /*0e40*/  PLOP3.LUT P0, PT, PT, PT, UP0, 0x80, 0x0 ;  /* 0x000000000000781c */ /* 0x000fc60003f0f008 */
[----:B------:R-:W-:-:S03]  /*0e50*/  UISETP.NE.AND.EX UP1, UPT, UR9, URZ, UPT, UP1 ;  /* 0x0000003f0900728c */ /* 0x000fc6000bf25310 */
[----:B------:R-:W-:Y:S01]  /*0e60*/  @UP0 ULDC.64 UR8, c[0x0][0xa28] ;  /* 0x00028a0000080ab9 */ /* 0x000fe20000000a00 */
[----:B------:R-:W2:Y:S01]  /*0e70*/  LDC R0, c[0x0][0x404] ;  /* 0x00010100ff007b82 */ /* 0x000ea20000000800 */
[----:B------:R-:W-:Y:S01]  /*0e80*/  @UP0 UIMAD.WIDE UR8, UR5, 0x4, UR8 ;  /* 0x00000004050808a5 */ /* 0x000fe2000f8e0208 */
[----:B------:R-:W-:-:S05]  /*0e90*/  PLOP3.LUT P2, PT, PT, PT, UP1, 0x80, 0x0 ;  /* 0x000000000000781c */ /* 0x000fca0003f4f018 */
[----:B------:R-:W-:Y:S01]  /*0ea0*/  @UP1 ULDC.64 UR10, c[0x0][0xa18] ;  /* 0x00028600000a1ab9 */ /* 0x000fe20000000a00 */
[----:B------:R-:W-:Y:S01]  /*0eb0*/  IMAD.U32 R2, RZ, RZ, UR8 ;  /* 0x00000008ff027e24 */ /* 0x000fe2000f8e00ff */
[----:B------:R-:W3:Y:S01]  /*0ec0*/  LDC R19, c[0x0][0x2e0] ;  /* 0x0000b800ff137b82 */ /* 0x000ee20000000800 */
[----:B------:R-:W-:Y:S01]  /*0ed0*/  IMAD.U32 R3, RZ, RZ, UR9 ;  /* 0x00000009ff037e24 */ /* 0x000fe2000f8e00ff */
[----:B------:R-:W-:-:S04]  /*0ee0*/  @UP1 UIMAD.WIDE UR8, UR5, 0x4, UR10 ;  /* 0x00000004050818a5 */ /* 0x000fc8000f8e020a */
[----:B------:R4:W5:Y:S02]  /*0ef0*/  @P0 LDG.E R6, desc[UR60][R2.64] ;  /* 0x0000003c02060981 */ /* 0x000964000c1e1900 */
[----:B------:R-:W-:Y:S02]  /*0f00*/  IMAD.U32 R4, RZ, RZ, UR8 ;  /* 0x00000008ff047e24 */ /* 0x000fe4000f8e00ff */
[----:B------:R-:W-:Y:S01]  /*0f10*/  IMAD.U32 R5, RZ, RZ, UR9 ;  /* 0x00000009ff057e24 */ /* 0x000fe2000f8e00ff */
[----:B------:R-:W-:-:S04]  /*0f20*/  ULDC.64 UR8, c[0x0][0xa20] ;  /* 0x0002880000087ab9 */ /* 0x000fc80000000a00 */
[----:B0-----:R4:W5:Y:S01]  /*0f30*/  @P2 LDG.E R22, desc[UR60][R4.64] ;  /* 0x0000003c04162981 */ /* 0x001962000c1e1900 */
[----:B-1----:R-:W-:Y:S01]  /*0f40*/  ISETP.NE.U32.AND P0, PT, R8, RZ, PT ;  /* 0x000000ff0800720c */ /* 0x002fe20003f05070 */
[----:B------:R-:W-:Y:S01]  /*0f50*/  IMAD.U32 R207, RZ, RZ, UR6 ;  /* 0x00000006ffcf7e24 */ /* 0x000fe2000f8e00ff */
[----:B------:R-:W-:Y:S02]  /*0f60*/  ISETP.NE.U32.AND P1, PT, RZ, UR8, PT ;  /* 0x00000008ff007c0c */ /* 0x000fe4000bf25070 */
[----:B------:R-:W-:Y:S02]  /*0f70*/  ISETP.NE.AND.EX P0, PT, R9, RZ, PT, P0 ;  /* 0x000000ff0900720c */ /* 0x000fe40003f05300 */
[----:B------:R-:W-:Y:S02]  /*0f80*/  ISETP.NE.AND.EX P1, PT, RZ, UR9, PT, P1 ;  /* 0x00000009ff007c0c */ /* 0x000fe4000bf25310 */
[----:B--2---:R-:W-:Y:S01]  /*0f90*/  SEL R0, R0, 0x1, P0 ;  /* 0x0000000100007807 */ /* 0x004fe20000000000 */
[----:B----4-:R-:W-:Y:S10]  /*0fa0*/  @P2 BRA `(.L_x_1081) ;  /* 0x00000000002c2947 */ /* 0x010ff40003800000 */
[----:B------:R-:W-:Y:S02]  /*0fb0*/  ULDC.64 UR6, c[0x0][0xa00] ;  /* 0x0002800000067ab9 */ /* 0x000fe40000000a00 */
[----:B------:R-:W-:-:S04]  /*0fc0*/  ISETP.NE.U32.AND P0, PT, RZ, UR6, PT ;  /* 0x00000006ff007c0c */ /* 0x000fc8000bf05070 */
[----:B------:R-:W-:-:S13]  /*0fd0*/  ISETP.NE.AND.EX P0, PT, RZ, UR7, PT, P0 ;  /* 0x00000007ff007c0c */ /* 0x000fda000bf05300 */
[----:B------:R-:W-:Y:S05]  /*0fe0*/  @!P0 BRA `(.L_x_1081) ;  /* 0x00000000001c8947 */ /* 0x000fea0003800000 */
[----:B------:R-:W-:Y:S02]  /*0ff0*/  ULDC.64 UR6, c[0x0][0xa00] ;  /* 0x0002800000067ab9 */ /* 0x000fe40000000a00 */
[----:B------:R-:W-:-:S06]  /*1000*/  UIMAD.WIDE UR6, UR5, 0x4, UR6 ;  /* 0x00000004050678a5 */ /* 0x000fcc000f8e0206 */
[----:B------:R-:W-:Y:S02]  /*1010*/  IMAD.U32 R2, RZ, RZ, UR6 ;  /* 0x00000006ff027e24 */ /* 0x000fe4000f8e00ff */
[----:B------:R-:W-:-:S05]  /*1020*/  IMAD.U32 R3, RZ, RZ, UR7 ;  /* 0x00000007ff037e24 */ /* 0x000fca000f8e00ff */
[----:B-----5:R-:W2:Y:S04]  /*1030*/  LDG.E R22, desc[UR60][R2.64] ;  /* 0x0000003c02167981 */ /* 0x020ea8000c1e1900 */
[----:B------:R-:W2:Y:S02]  /*1040*/  LDG.E R5, desc[UR60][R2.64+0x4] ;  /* 0x0000043c02057981 */ /* 0x000ea4000c1e1900 */
[----:B--2---:R-:W-:-:S07]  /*1050*/  IMAD.IADD R22, R5, 0x1, -R22 ;  /* 0x0000000105167824 */ /* 0x004fce00078e0a16 */
.L_x_1081:
[----:B---3--:R-:W-:Y:S02]  /*1060*/  IMAD R19, R0, R19, RZ ;  /* 0x0000001300137224 */ /* 0x008fe400078e02ff */
[----:B------:R-:W-:Y:S02]  /*1070*/  IMAD.MOV.U32 R206, RZ, RZ, R201 ;  /* 0x000000ffffce7224 */ /* 0x000fe400078e00c9 */
[----:B------:R-:W-:Y:S01]  /*1080*/  IMAD.U32 R208, RZ, RZ, UR5 ;  /* 0x00000005ffd07e24 */ /* 0x000fe2000f8e00ff */
[----:B------:R-:W-:Y:S06]  /*1090*/  @!P1 BRA `(.L_x_1082) ;  /* 0x0000000000189947 */ /* 0x000fec0003800000 */
[----:B------:R-:W-:Y:S02]  /*10a0*/  ULDC.64 UR6, c[0x0][0xa20] ;  /* 0x0002880000067ab9 */ /* 0x000fe40000000a00 */
[----:B------:R-:W-:-:S06]  /*10b0*/  UIMAD.WIDE UR4, UR5, 0x4, UR6 ;  /* 0x00000004050478a5 */ /* 0x000fcc000f8e0206 */
[----:B------:R-:W-:Y:S02]  /*10c0*/  IMAD.U32 R2, RZ, RZ, UR4 ;  /* 0x00000004ff027e24 */ /* 0x000fe4000f8e00ff */
[----:B------:R-:W-:-:S05]  /*10d0*/  IMAD.U32 R3, RZ, RZ, UR5 ;  /* 0x00000005ff037e24 */ /* 0x000fca000f8e00ff */
[----:B------:R0:W5:Y:S01]  /*10e0*/  LDG.E R19, desc[UR60][R2.64] ;  /* 0x0000003c02137981 */ /* 0x000162000c1e1900 */
[----:B------:R-:W-:Y:S05]  /*10f0*/  BRA `(.L_x_1083) ;  /* 0x00000000002c7947 */ /* 0x000fea0003800000 */
.L_x_1082:
        /* <DEDUP_REMOVED lines=8> */
[----:B------:R-:W2:Y:S04]  /*1180*/  LDG.E R19, desc[UR60][R2.64] ;  /* 0x0000003c02137981 */ /* 0x000ea8000c1e1900 */
[----:B------:R-:W2:Y:S02]  /*1190*/  LDG.E R0, desc[UR60][R2.64+0x4] ;  /* 0x0000043c02007981 */ /* 0x000ea4000c1e1900 */
[----:B--2---:R-:W-:-:S07]  /*11a0*/  IMAD.IADD R19, R0, 0x1, -R19 ;  /* 0x0000000100137824 */ /* 0x004fce00078e0a13 */
.L_x_1083:
[----:B------:R-:W1:Y:S01]  /*11b0*/  LDC.64 R8, c[0x0][0x9e0] ;  /* 0x00027800ff087b82 */ /* 0x000e620000000a00 */
[----:B-----5:R-:W-:Y:S01]  /*11c0*/  IMAD.IADD R19, R19, 0x1, -R6 ;  /* 0x0000000113137824 */ /* 0x020fe200078e0a06 */
[----:B------:R-:W-:-:S04]  /*11d0*/  LEA R0, R201, 0x80, 0x7 ;  /* 0x00000080c9007811 */ /* 0x000fc800078e38ff */
[----:B0-----:R-:W-:Y:S02]  /*11e0*/  IADD3 R3, R19, R0, -R22 ;  /* 0x0000000013037210 */ /* 0x001fe40007ffe816 */
[----:B-1----:R-:W-:-:S03]  /*11f0*/  ISETP.GE.AND P1, PT, R9, 0x1, PT ;  /* 0x000000010900780c */ /* 0x002fc60003f26270 */
[----:B------:R-:W-:-:S10]  /*1200*/  IMAD.IADD R0, R3, 0x1, R8 ;  /* 0x0000000103007824 */ /* 0x000fd400078e0208 */
[----:B------:R-:W-:Y:S05]  /*1210*/  @!P1 BRA `(.L_x_1084) ;  /* 0x0000000000409947 */ /* 0x000fea0003800000 */
[C---:B------:R-:W-:Y:S01]  /*1220*/  ISETP.GT.AND P0, PT, R3.reuse, RZ, PT ;  /* 0x000000ff0300720c */ /* 0x040fe20003f04270 */
[----:B------:R-:W-:-:S12]  /*1230*/  VIADD R2, R3, 0xffffffff ;  /* 0xffffffff03027836 */ /* 0x000fd80000000000 */
[----:B------:R-:W-:Y:S05]  /*1240*/  @P0 BRA `(.L_x_1085) ;  /* 0x00000000001c0947 */ /* 0x000fea0003800000 */
[----:B------:R-:W-:Y:S01]  /*1250*/  ISETP.NE.AND P0, PT, R9, 0x1, PT ;  /* 0x000000010900780c */ /* 0x000fe20003f05270 */
[----:B------:R-:W-:-:S12]  /*1260*/  IMAD.MOV R3, RZ, RZ, -R3 ;  /* 0x000000ffff037224 */ /* 0x000fd800078e0a03 */
[----:B------:R-:W0:Y:S02]  /*1270*/  @P0 LDC.64 R4, c[0x0][0x9e8] ;  /* 0x00027a00ff040b82 */ /* 0x000e240000000a00 */
[----:B0-----:R-:W-:-:S05]  /*1280*/  @P0 IMAD.HI.U32 R2, R3, R4, RZ ;  /* 0x0000000403020227 */ /* 0x001fca00078e00ff */
[----:B------:R-:W-:-:S04]  /*1290*/  @P0 SHF.R.U32.HI R3, RZ, R5, R2 ;  /* 0x00000005ff030219 */ /* 0x000fc80000011602 */
[----:B------:R-:W-:Y:S01]  /*12a0*/  LOP3.LUT R2, RZ, R3, RZ, 0x33, !PT ;  /* 0x00000003ff027212 */ /* 0x000fe200078e33ff */
[----:B------:R-:W-:Y:S06]  /*12b0*/  BRA `(.L_x_1086) ;  /* 0x0000000000107947 */ /* 0x000fec0003800000 */
.L_x_1085:
[----:B------:R-:W-:-:S13]  /*12c0*/  ISETP.NE.AND P0, PT, R9, 0x1, PT ;  /* 0x000000010900780c */ /* 0x000fda0003f05270 */
[----:B------:R-:W0:Y:S02]  /*12d0*/  @P0 LDC.64 R4, c[0x0][0x9e8] ;  /* 0x00027a00ff040b82 */ /* 0x000e240000000a00 */
[----:B0-----:R-:W-:-:S05]  /*12e0*/  @P0 IMAD.HI.U32 R4, R2, R4, RZ ;  /* 0x0000000402040227 */ /* 0x001fca00078e00ff */
[----:B------:R-:W-:-:S07]  /*12f0*/  @P0 SHF.R.U32.HI R2, RZ, R5, R4 ;  /* 0x00000005ff020219 */ /* 0x000fce0000011604 */
.L_x_1086:
[----:B------:R-:W-:-:S05]  /*1300*/  IMAD R3, R2, R9, R9 ;  /* 0x0000000902037224 */ /* 0x000fca00078e0209 */
[----:B------:R-:W-:-:S07]  /*1310*/  VIMNMX R0, R0, R3, PT ;  /* 0x0000000300007248 */ /* 0x000fce0003fe0100 */
.L_x_1084:
[----:B------:R-:W-:Y:S01]  /*1320*/  VIADD R2, R0, 0x3f ;  /* 0x0000003f00027836 */ /* 0x000fe20000000000 */
[----:B------:R-:W-:Y:S01]  /*1330*/  ULDC UR4, c[0x0][0x9dc] ;  /* 0x0002770000047ab9 */ /* 0x000fe20000000800 */
[----:B------:R-:W-:Y:S02]  /*1340*/  VIADD R0, R19, 0x3f ;  /* 0x0000003f13007836 */ /* 0x000fe40000000000 */
[----:B------:R-:W-:Y:S01]  /*1350*/  IMAD R4, R201, 0x80, -R22 ;  /* 0x00000080c9047824 */ /* 0x000fe200078e0a16 */
[----:B------:R-:W-:Y:S02]  /*1360*/  SHF.R.S32.HI R5, RZ, 0x1f, R2 ;  /* 0x0000001fff057819 */ /* 0x000fe40000011402 */
[----:B------:R-:W-:Y:S01]  /*1370*/  SHF.R.S32.HI R3, RZ, 0x1f, R0 ;  /* 0x0000001fff037819 */ /* 0x000fe20000011400 */
[----:B------:R-:W-:Y:S01]  /*1380*/  IMAD.IADD R4, R19, 0x1, R4 ;  /* 0x0000000113047824 */ /* 0x000fe200078e0204 */
[----:B------:R-:W-:Y:S02]  /*1390*/  LEA.HI R5, R5, R2, RZ, 0x6 ;  /* 0x0000000205057211 */ /* 0x000fe400078f30ff */
[----:B------:R-:W-:Y:S01]  /*13a0*/  LEA.HI R3, R3, R0, RZ, 0x6 ;  /* 0x0000000003037211 */ /* 0x000fe200078f30ff */
[----:B------:R-:W-:Y:S01]  /*13b0*/  VIADD R6, R4, -UR4 ;  /* 0x8000000404067c36 */ /* 0x000fe20008000000 */
[----:B------:R-:W-:-:S02]  /*13c0*/  SHF.R.S32.HI R62, RZ, 0x6, R5 ;  /* 0x00000006ff3e7819 */ /* 0x000fc40000011405 */
[----:B------:R-:W-:Y:S02]  /*13d0*/  SHF.R.S32.HI R3, RZ, 0x6, R3 ;  /* 0x00000006ff037819 */ /* 0x000fe40000011403 */
[----:B------:R-:W-:Y:S02]  /*13e0*/  R2UR UR4, R6 ;  /* 0x00000000060472ca */ /* 0x000fe400000e0000 */
[----:B------:R-:W-:Y:S01]  /*13f0*/  VIMNMX R62, R3, R62, PT ;  /* 0x0000003e033e7248 */ /* 0x000fe20003fe0100 */
[----:B------:R-:W-:-:S12]  /*1400*/  @!P1 BRA `(.L_x_1087) ;  /* 0x0000000000449947 */ /* 0x000fd80003800000 */
[----:B------:R-:W-:-:S13]  /*1410*/  ISETP.GT.AND P0, PT, R4, -0x1, PT ;  /* 0xffffffff0400780c */ /* 0x000fda0003f04270 */
[----:B------:R-:W-:Y:S05]  /*1420*/  @P0 BRA `(.L_x_1088) ;  /* 0x00000000001c0947 */ /* 0x000fea0003800000 */
[----:B------:R-:W-:Y:S02]  /*1430*/  ISETP.NE.AND P0, PT, R9, 0x1, PT ;  /* 0x000000010900780c */ /* 0x000fe40003f05270 */
[----:B------:R-:W-:-:S11]  /*1440*/  LOP3.LUT R3, RZ, R4, RZ, 0x33, !PT ;  /* 0x00000004ff037212 */ /* 0x000fd600078e33ff */
[----:B------:R-:W0:Y:S02]  /*1450*/  @P0 LDC.64 R6, c[0x0][0x9e8] ;  /* 0x00027a00ff060b82 */ /* 0x000e240000000a00 */
[----:B0-----:R-:W-:-:S05]  /*1460*/  @P0 IMAD.HI.U32 R0, R3, R6, RZ ;  /* 0x0000000603000227 */ /* 0x001fca00078e00ff */
[----:B------:R-:W-:-:S04]  /*1470*/  @P0 SHF.R.U32.HI R3, RZ, R7, R0 ;  /* 0x00000007ff030219 */ /* 0x000fc80000011600 */
[----:B------:R-:W-:Y:S01]  /*1480*/  LOP3.LUT R4, RZ, R3, RZ, 0x33, !PT ;  /* 0x00000003ff047212 */ /* 0x000fe200078e33ff */
[----:B------:R-:W-:Y:S06]  /*1490*/  BRA `(.L_x_1089) ;  /* 0x0000000000107947 */ /* 0x000fec0003800000 */
.L_x_1088:
[----:B------:R-:W-:-:S13]  /*14a0*/  ISETP.NE.AND P0, PT, R9, 0x1, PT ;  /* 0x000000010900780c */ /* 0x000fda0003f05270 */
[----:B------:R-:W0:Y:S02]  /*14b0*/  @P0 LDC.64 R2, c[0x0][0x9e8] ;  /* 0x00027a00ff020b82 */ /* 0x000e240000000a00 */
[----:B0-----:R-:W-:-:S05]  /*14c0*/  @P0 IMAD.HI.U32 R0, R4, R2, RZ ;  /* 0x0000000204000227 */ /* 0x001fca00078e00ff */
[----:B------:R-:W-:-:S07]  /*14d0*/  @P0 SHF.R.U32.HI R4, RZ, R3, R0 ;  /* 0x00000003ff040219 */ /* 0x000fce0000011600 */
.L_x_1089:
[----:B------:R-:W-:-:S05]  /*14e0*/  IMAD R4, R4, R9, RZ ;  /* 0x0000000904047224 */ /* 0x000fca00078e02ff */
[----:B------:R-:W-:-:S13]  /*14f0*/  R2UR UR5, R4 ;  /* 0x00000000040572ca */ /* 0x000fda00000e0000 */
[----:B------:R-:W-:-:S04]  /*1500*/  UISETP.LT.AND UP0, UPT, UR4, UR5, UPT ;  /* 0x000000050400728c */ /* 0x000fc8000bf01270 */
[----:B------:R-:W-:-:S12]  /*1510*/  USEL UR4, UR4, UR5, !UP0 ;  /* 0x0000000504047287 */ /* 0x000fd8000c000000 */
.L_x_1087:
        /* <DEDUP_REMOVED lines=22> */
[----:B------:R-:W-:Y:S01]  /*1680*/  ISETP.GT.AND P1, PT, R62, UR6, PT ;  /* 0x000000063e007c0c */ /* 0x000fe2000bf24270 */
[----:B------:R-:W-:Y:S01]  /*1690*/  IMAD.U32 R200, RZ, RZ, UR6 ;  /* 0x00000006ffc87e24 */ /* 0x000fe2000f8e00ff */
        /* <DEDUP_REMOVED lines=45> */
[----:B------:R-:W-:Y:S01]  /*1970*/  CS2R R32, SRZ ;  /* 0x0000000000207805 */ /* 0x000fe2000001ff00 */
[----:B------:R-:W-:Y:S01]  /*1980*/  IMAD.MOV.U32 R6, RZ, RZ, RZ ;  /* 0x000000ffff067224 */ /* 0x000fe200078e00ff */
[----:B------:R-:W-:Y:S02]  /*1990*/  CS2R R26, SRZ ;  /* 0x00000000001a7805 */ /* 0x000fe4000001ff00 */
[----:B------:R-:W-:Y:S01]  /*19a0*/  CS2R R28, SRZ ;  /* 0x00000000001c7805 */ /* 0x000fe2000001ff00 */
[----:B------:R-:W-:Y:S01]  /*19b0*/  IMAD.MOV.U32 R8, RZ, RZ, RZ ;  /* 0x000000ffff087224 */ /* 0x000fe200078e00ff */
[----:B------:R-:W-:Y:S01]  /*19c0*/  CS2R R24, SRZ ;  /* 0x0000000000187805 */ /* 0x000fe2000001ff00 */
[----:B------:R-:W-:Y:S06]  /*19d0*/  @!P1 BRA `(.L_x_1090) ;  /* 0x000000a800c89947 */ /* 0x000fec0003800000 */
        /* <DEDUP_REMOVED lines=31> */
.L_x_1091:
        /* <DEDUP_REMOVED lines=9> */
[----:B------:R-:W0:Y:S02]  /*1c60*/  SYNCS.PHASECHK.TRANS64.TRYWAIT P1, [UR38+0x30800], R0 ;  /* 0x03080000ff0075a7 */ /* 0x000e240008020166 */
[----:B0-----:R-:W-:Y:S05]  /*1c70*/  @!P1 BRA `(.L_x_1092) ;  /* 0x0000012c004c9947 */ /* 0x001fea0003800000 */
.L_x_1277:
[----:B------:R-:W-:Y:S05]  /*1c80*/  @!P0 BRA `(.L_x_1093) ;  /* 0x0000000000048947 */ /* 0x000fea0003800000 */
[----:B------:R-:W-:Y:S01]  /*1c90*/  BPT.TRAP 0x1 ;  /* 0x000000040000795c */ /* 0x000fe20000300000 */
.L_x_1093:
[----:B------:R-:W-:Y:S02]  /*1ca0*/  IMAD.U32 R5, RZ, RZ, UR36 ;  /* 0x00000024ff057e24 */ /* 0x000fe4000f8e00ff */
[----:B0-----:R-:W-:-:S03]  /*1cb0*/  IMAD.U32 R0, RZ, RZ, UR37 ;  /* 0x00000025ff007e24 */ /* 0x001fc6000f8e00ff */
[----:B------:R-:W-:Y:S02]  /*1cc0*/  LEA R5, R5, UR38, 0x3 ;  /* 0x0000002605057c11 */ /* 0x000fe4000f8e18ff */
[----:B------:R-:W-:-:S04]  /*1cd0*/  SHF.L.U32 R0, R0, 0x1f, RZ ;  /* 0x0000001f00007819 */ /* 0x000fc800000006ff */
[----:B------:R0:W1:Y:S01]  /*1ce0*/  SYNCS.PHASECHK.TRANS64.TRYWAIT P2, [R5+URZ+0x30830], R0 ;  /* 0x03083000050075a7 */ /* 0x000062000804017f */
[----:B------:R-:W-:Y:S05]  /*1cf0*/  @!P0 BRA `(.L_x_1094) ;  /* 0x0000000000048947 */ /* 0x000fea0003800000 */
[----:B------:R-:W-:Y:S01]  /*1d00*/  BPT.TRAP 0x1 ;  /* 0x000000040000795c */ /* 0x000fe20000300000 */
.L_x_1094:
[----:B------:R-:W2:Y:S02]  /*1d10*/  S2R R2, SR_TID.X ;  /* 0x0000000000027919 */ /* 0x000ea40000002100 */
[----:B--2---:R-:W-:Y:S01]  /*1d20*/  LOP3.LUT P1, RZ, R2, 0x7f, RZ, 0xc0, !PT ;  /* 0x0000007f02ff7812 */ /* 0x004fe2000782c0ff */
[----:B-1----:R-:W-:-:S12]  /*1d30*/  @P2 BRA `(.L_x_1095) ;  /* 0x0000000000082947 */ /* 0x002fd80003800000 */
[----:B------:R-:W1:Y:S02]  /*1d40*/  SYNCS.PHASECHK.TRANS64.TRYWAIT P2, [R5+URZ+0x30830], R0 ;  /* 0x03083000050075a7 */ /* 0x000e64000804017f */
[----:B-1----:R-:W-:Y:S05]  /*1d50*/  @!P2 BRA `(.L_x_1096) ;  /* 0x0000012c002ca947 */ /* 0x002fea0003800000 */
.L_x_1095:
[----:B------:R-:W-:Y:S05]  /*1d60*/  WARPSYNC.ALL ;  /* 0x0000000000007948 */ /* 0x000fea0003800000 */
[----:B------:R-:W-:Y:S01]  /*1d70*/  UIADD3 UR4, UR38, 0x20400, URZ ;  /* 0x0002040026047890 */ /* 0x000fe2000fffe03f */
[----:B------:R-:W-:Y:S01]  /*1d80*/  WARPGROUP.ARRIVE ;  /* 0x00000000000079c5 */ /* 0x000fe20000000000 */
[----:B------:R-:W-:Y:S01]  /*1d90*/  UMOV UR9, 0x40000040 ;  /* 0x4000004000097882 */ /* 0x000fe20000000000 */
[----:B------:R-:W-:Y:S01]  /*1da0*/  UMOV UR11, 0x40000040 ;  /* 0x40000040000b7882 */ /* 0x000fe20000000000 */
[----:B------:R-:W-:Y:S01]  /*1db0*/  USHF.R.U32.HI UR4, URZ, 0x4, UR4 ;  /* 0x000000043f047899 */ /* 0x000fe20008011604 */
[----:B------:R-:W-:Y:S01]  /*1dc0*/  IMAD.U32 R15, RZ, RZ, UR9 ;  /* 0x00000009ff0f7e24 */ /* 0x000fe2000f8e00ff */
[----:B------:R-:W-:Y:S01]  /*1dd0*/  UMOV UR13, 0x40000040 ;  /* 0x40000040000d7882 */ /* 0x000fe20000000000 */
[----:B------:R-:W-:Y:S01]  /*1de0*/  UMOV UR15, 0x40000040 ;  /* 0x40000040000f7882 */ /* 0x000fe20000000000 */
[----:B------:R-:W-:Y:S01]  /*1df0*/  ULOP3.LUT UR4, UR4, 0x3fff, URZ, 0xc0, !UPT ;  /* 0x00003fff04047892 */ /* 0x000fe2000f8ec03f */
[----:B------:R-:W-:Y:S01]  /*1e00*/  IMAD.MOV.U32 R3, RZ, RZ, -0x40 ;  /* 0xffffffc0ff037424 */ /* 0x000fe200078e00ff */
[----:B------:R-:W-:Y:S01]  /*1e10*/  UMOV UR17, 0x40000040 ;  /* 0x4000004000117882 */ /* 0x000fe20000000000 */
[----:B------:R-:W-:Y:S01]  /*1e20*/  UMOV UR19, 0x40000040 ;  /* 0x4000004000137882 */ /* 0x000fe20000000000 */
[----:B------:R-:W-:Y:S01]  /*1e30*/  ULOP3.LUT UR39, UR4, 0x10000, URZ, 0xfc, !UPT ;  /* 0x0001000004277892 */ /* 0x000fe2000f8efc3f */
[----:B------:R-:W-:Y:S01]  /*1e40*/  IMAD R20, R62, R3, 0x40 ;  /* 0x000000403e147424 */ /* 0x000fe200078e0203 */
[----:B------:R-:W-:Y:S01]  /*1e50*/  ULOP3.LUT UR4, UR40, 0x10000, URZ, 0xfc, !UPT ;  /* 0x0001000028047892 */ /* 0x000fe2000f8efc3f */
[----:B01----:R-:W-:Y:S01]  /*1e60*/  @!P1 VIADD R0, R5, 0x30840 ;  /* 0x0003084005009836 */ /* 0x003fe20000000000 */
[----:B------:R-:W-:Y:S01]  /*1e70*/  ULEA UR5, UR36, UR39, 0xb ;  /* 0x0000002724057291 */ /* 0x000fe2000f8e583f */
[----:B------:R-:W-:Y:S01]  /*1e80*/  IMAD.IADD R3, R19, 0x1, R20 ;  /* 0x0000000113037824 */ /* 0x000fe200078e0214 */
[----:B------:R-:W-:Y:S01]  /*1e90*/  UIADD3 UR6, UR4, 0x2, URZ ;  /* 0x0000000204067890 */ /* 0x000fe2000fffe03f */
[----:B------:R-:W-:Y:S01]  /*1ea0*/  IMAD R4, R201, 0x80, R211 ;  /* 0x00000080c9047824 */ /* 0x000fe200078e02d3 */
[----:B------:R-:W-:Y:S01]  /*1eb0*/  UIADD3 UR7, UR5, 0x2, URZ ;  /* 0x0000000205077890 */ /* 0x000fe2000fffe03f */
[----:B------:R-:W-:Y:S01]  /*1ec0*/  @!P1 PRMT R0, RZ, 0x654, R0 ;  /* 0x00000654ff009816 */ /* 0x000fe20000000000 */
[----:B------:R-:W-:Y:S01]  /*1ed0*/  UMOV UR8, UR4 ;  /* 0x0000000400087c82 */ /* 0x000fe20008000000 */
[----:B------:R-:W-:Y:S01]  /*1ee0*/  UMOV UR10, UR5 ;  /* 0x00000005000a7c82 */ /* 0x000fe20008000000 */
[----:B------:R-:W-:Y:S01]  /*1ef0*/  IMAD.U32 R14, RZ, RZ, UR8 ;  /* 0x00000008ff0e7e24 */ /* 0x000fe2000f8e00ff */
[----:B------:R-:W-:Y:S01]  /*1f00*/  HGMMA.64x64x16.F32 R24, gdesc[UR8], RZ, !UPT, gsb0 ;  /* 0x00e00000081879f0 */ /* 0x000fe2000c0008ff */
        /* <DEDUP_REMOVED lines=8> */
[----:B------:R-:W-:Y:S01]  /*1f90*/  UIADD3 UR12, UR4, 0x404, URZ ;  /* 0x00000404040c7890 */ /* 0x000fe2000fffe03f */
[--C-:B------:R-:W-:Y:S01]  /*1fa0*/  IADD3 R5, -R22, 0x1, R3.reuse ;  /* 0x0000000116057810 */ /* 0x100fe20007ffe103 */
[----:B------:R-:W-:Y:S01]  /*1fb0*/  UIADD3 UR14, UR5, 0x204, URZ ;  /* 0x00000204050e7890 */ /* 0x000fe2000fffe03f */
[----:B------:R-:W-:Y:S01]  /*1fc0*/  IMAD R17, R18, -0x2, R3 ;  /* 0xfffffffe12117824 */ /* 0x000fe200078e0203 */
[----:B------:R-:W-:Y:S01]  /*1fd0*/  UIADD3 UR16, UR4, 0x406, URZ ;  /* 0x0000040604107890 */ /* 0x000fe2000fffe03f */
[----:B------:R-:W-:Y:S01]  /*1fe0*/  LEA R16, R62, 0xffffffc0, 0x6 ;  /* 0xffffffc03e107811 */ /* 0x000fe200078e30ff */
[----:B------:R-:W-:Y:S01]  /*1ff0*/  UIADD3 UR18, UR5, 0x206, URZ ;  /* 0x0000020605127890 */ /* 0x000fe2000fffe03f */
[----:B------:R-:W-:Y:S01]  /*2000*/  IMAD R5, R18, -0x2, R5 ;  /* 0xfffffffe12057824 */ /* 0x000fe200078e0205 */
        /* <DEDUP_REMOVED lines=61> */
[----:B------:R-:W-:Y:S01]  /*23e0*/  IMAD.U32 R6, RZ, RZ, UR8 ;  /* 0x00000008ff067e24 */ /* 0x000fe2000f8e00ff */
[----:B------:R-:W-:Y:S01]  /*23f0*/  ULDC.64 UR6, c[0x0][0x9e0] ;  /* 0x0002780000067ab9 */ /* 0x000fe20000000a00 */
[----:B------:R-:W-:Y:S01]  /*2400*/  IMAD.U32 R7, RZ, RZ, UR9 ;  /* 0x00000009ff077e24 */ /* 0x000fe2000f8e00ff */
[----:B------:R-:W-:Y:S01]  /*2410*/  UISETP.GE.AND UP0, UPT, UR7, 0x1, UPT ;  /* 0x000000010700788c */ /* 0x000fe2000bf06270 */
[----:B------:R-:W-:-:S05]  /*2420*/  VIADD R21, R5, UR6 ;  /* 0x0000000605157c36 */ /* 0x000fca0008000000 */
[----:B------:R-:W-:Y:S01]  /*2430*/  PLOP3.LUT P2, PT, PT, PT, UP0, 0x40, 0x0 ;  /* 0x000000000000781c */ /* 0x000fe20003f4e808 */
[----:B------:R-:W-:Y:S02]  /*2440*/  WARPGROUP.DEPBAR.LE gsb0, 0x0 ;  /* 0x00008000000079c5 */ /* 0x000fe40000010000 */
[----:B------:R-:W-:-:S06]  /*2450*/  WARPGROUP.ARRIVE ;  /* 0x00000000000079c5 */ /* 0x000fcc0000000000 */
[----:B------:R-:W-:Y:S01]  /*2460*/  HGMMA.64x64x16.F32 R24, gdesc[UR8], R24, gsb0 ;  /* 0x00e00000081879f0 */ /* 0x000fe20008000818 */
[----:B------:R-:W-:Y:S02]  /*2470*/  UIADD3 UR8, UR4, 0x402, URZ ;  /* 0x0000040204087890 */ /* 0x000fe4000fffe03f */
[----:B------:R-:W-:Y:S01]  /*2480*/  UIADD3 UR10, UR5, 0x202, URZ ;  /* 0x00000202050a7890 */ /* 0x000fe2000fffe03f */
[----:B------:R-:W-:Y:S01]  /*2490*/  UMOV UR9, 0x40000040 ;  /* 0x4000004000097882 */ /* 0x000fe20000000000 */
[----:B------:R-:W-:Y:S01]  /*24a0*/  UMOV UR11, 0x40000040 ;  /* 0x40000040000b7882 */ /* 0x000fe20000000000 */
        /* <DEDUP_REMOVED lines=39> */
[----:B0-----:R-:W-:Y:S01]  /*2720*/  VIADDMNMX R0, R4, R21, R17, PT ;  /* 0x0000001504007246 */ /* 0x001fe20003800111 */
[----:B------:R-:W-:Y:S06]  /*2730*/  @P2 BRA `(.L_x_1097) ;  /* 0x0000000000582947 */ /* 0x000fec0003800000 */
[----:B------:R-:W-:Y:S01]  /*2740*/  IADD3 R3, -R22, R19, R4 ;  /* 0x0000001316037210 */ /* 0x000fe20007ffe104 */
[----:B------:R-:W-:Y:S03]  /*2750*/  BSSY B0, `(.L_x_1098) ;  /* 0x0000010000007945 */ /* 0x000fe60003800000 */
        /* <DEDUP_REMOVED lines=10> */
.L_x_1099:
[----:B------:R-:W-:-:S06]  /*2800*/  UISETP.NE.AND UP1, UPT, UR7, 0x1, UPT ;  /* 0x000000010700788c */ /* 0x000fcc000bf25270 */
[----:B------:R-:W-:-:S05]  /*2810*/  PLOP3.LUT P2, PT, PT, PT, UP1, 0x80, 0x0 ;  /* 0x000000000000781c */ /* 0x000fca0003f4f018 */
[----:B------:R-:W-:-:S08]  /*2820*/  @UP1 ULDC.64 UR10, c[0x0][0x9e8] ;  /* 0x00027a00000a1ab9 */ /* 0x000fd00000000a00 */
[----:B------:R-:W-:-:S05]  /*2830*/  @P2 IMAD.HI.U32 R56, R3, UR10, RZ ;  /* 0x0000000a03382c27 */ /* 0x000fca000f8e00ff */
[----:B------:R-:W-:-:S07]  /*2840*/  @P2 SHF.R.U32.HI R3, RZ, UR11, R56 ;  /* 0x0000000bff032c19 */ /* 0x000fce0008011638 */
.L_x_1100:
[----:B------:R-:W-:Y:S05]  /*2850*/  BSYNC B0 ;  /* 0x0000000000007941 */ /* 0x000fea0003800000 */
.L_x_1098:
[----:B------:R-:W-:-:S04]  /*2860*/  IMAD R3, R3, UR7, -R16 ;  /* 0x0000000703037c24 */ /* 0x000fc8000f8e0a10 */
[----:B------:R-:W-:-:S05]  /*2870*/  IMAD R3, R18, -0x2, R3 ;  /* 0xfffffffe12037824 */ /* 0x000fca00078e0203 */
[----:B------:R-:W-:Y:S02]  /*2880*/  VIMNMX R2, R2, R3, !PT ;  /* 0x0000000302027248 */ /* 0x000fe40007fe0100 */
[----:B------:R-:W-:-:S07]  /*2890*/  VIADDMNMX R0, R3, UR7, R0, PT ;  /* 0x0000000703007c46 */ /* 0x000fce000b800100 */
.L_x_1097:
[C---:B------:R-:W-:Y:S02]  /*28a0*/  ISETP.GE.AND P2, PT, R20.reuse, 0x2, PT ;  /* 0x000000021400780c */ /* 0x040fe40003f46270 */
        /* <DEDUP_REMOVED lines=29> */
[----:B------:R-:W-:Y:S02]  /*2a80*/  ISETP.LT.OR P4, PT, R0, 0x1a, P4 ;  /* 0x0000001a0000780c */ /* 0x000fe40002781670 */
        /* <DEDUP_REMOVED lines=43> */
[----:B------:R-:W-:Y:S02]  /*2d40*/  IADD3 R2, R5, 0x8, R4 ;  /* 0x0000000805027810 */ /* 0x000fe40007ffe004 */
[----:B------:R-:W-:Y:S01]  /*2d50*/  ISETP.LT.OR P6, PT, R0, 0x3a, P6 ;  /* 0x0000003a0000780c */ /* 0x000fe200037c1670 */
[----:B------:R-:W-:-:S03]  /*2d60*/  VIADD R0, R4, 0x8 ;  /* 0x0000000804007836 */ /* 0x000fc60000000000 */
[----:B------:R-:W-:Y:S02]  /*2d70*/  FSEL R72, R53, -INF , !P6 ;  /* 0xff80000035487808 */ /* 0x000fe40007000000 */
[----:B------:R-:W-:Y:S02]  /*2d80*/  PLOP3.LUT P6, PT, PT, PT, UP0, 0x40, 0x0 ;  /* 0x000000000000781c */ /* 0x000fe40003fce808 */
[----:B------:R-:W-:-:S11]  /*2d90*/  VIADDMNMX R0, R0, R21, R17, PT ;  /* 0x0000001500007246 */ /* 0x000fd60003800111 */
[----:B------:R-:W-:Y:S05]  /*2da0*/  @P6 BRA `(.L_x_1101) ;  /* 0x0000000000646947 */ /* 0x000fea0003800000 */
[----:B------:R-:W-:Y:S01]  /*2db0*/  IADD3 R3, R19, 0x8, R4 ;  /* 0x0000000813037810 */ /* 0x000fe20007ffe004 */
[----:B------:R-:W-:Y:S04]  /*2dc0*/  BSSY B0, `(.L_x_1102) ;  /* 0x0000013000007945 */ /* 0x000fe80003800000 */
        /* <DEDUP_REMOVED lines=12> */
.L_x_1103:
[----:B------:R-:W-:-:S06]  /*2e90*/  UISETP.NE.AND UP1, UPT, UR7, 0x1, UPT ;  /* 0x000000010700788c */ /* 0x000fcc000bf25270 */
[----:B------:R-:W-:-:S05]  /*2ea0*/  PLOP3.LUT P6, PT, PT, PT, UP1, 0x80, 0x0 ;  /* 0x000000000000781c */ /* 0x000fca0003fcf018 */
[----:B------:R-:W-:-:S08]  /*2eb0*/  @UP1 ULDC.64 UR10, c[0x0][0x9e8] ;  /* 0x00027a00000a1ab9 */ /* 0x000fd00000000a00 */
[----:B------:R-:W-:Y:S01]  /*2ec0*/  @P6 IMAD.HI.U32 R5, R3, UR10, RZ ;  /* 0x0000000a03056c27 */ /* 0x000fe2000f8e00ff */
[----:B------:R-:W-:-:S13]  /*2ed0*/  PLOP3.LUT P6, PT, PT, PT, UP1, 0x80, 0x0 ;  /* 0x000000000000781c */ /* 0x000fda0003fcf018 */
[----:B------:R-:W-:-:S07]  /*2ee0*/  @P6 SHF.R.U32.HI R3, RZ, UR11, R5 ;  /* 0x0000000bff036c19 */ /* 0x000fce0008011605 */
.L_x_1104:
[----:B------:R-:W-:Y:S05]  /*2ef0*/  BSYNC B0 ;  /* 0x0000000000007941 */ /* 0x000fea0003800000 */
.L_x_1102:
[----:B------:R-:W-:-:S04]  /*2f00*/  IMAD R3, R3, UR7, -R16 ;  /* 0x0000000703037c24 */ /* 0x000fc8000f8e0a10 */
[----:B------:R-:W-:-:S05]  /*2f10*/  IMAD R3, R18, -0x2, R3 ;  /* 0xfffffffe12037824 */ /* 0x000fca00078e0203 */
[----:B------:R-:W-:Y:S02]  /*2f20*/  VIMNMX R2, R2, R3, !PT ;  /* 0x0000000302027248 */ /* 0x000fe40007fe0100 */
[----:B------:R-:W-:-:S07]  /*2f30*/  VIADDMNMX R0, R3, UR7, R0, PT ;  /* 0x0000000703007c46 */ /* 0x000fce000b800100 */
.L_x_1101:
[----:B------:R-:W-:Y:S01]  /*2f40*/  ISETP.GT.AND P2, PT, R2, 0x1, !P2 ;  /* 0x000000010200780c */ /* 0x000fe20005744270 */
[----:B------:R-:W-:Y:S01]  /*2f50*/  ULDC UR10, c[0x0][0x988] ;  /* 0x00026200000a7ab9 */ /* 0x000fe20000000800 */
[----:B------:R-:W-:Y:S02]  /*2f60*/  FMNMX.FTZ R3, R24, R56, !PT ;  /* 0x0000003818037209 */ /* 0x000fe40007810000 */
        /* <DEDUP_REMOVED lines=29> */
[----:B------:R-:W-:Y:S02]  /*3140*/  FMNMX.FTZ R3, R52, R3, !PT ;  /* 0x0000000334037209 */ /* 0x000fe40007810000 */
[----:B------:R-:W-:Y:S02]  /*3150*/  FSEL R38, R38, -INF , !P2 ;  /* 0xff80000026267808 */ /* 0x000fe40005000000 */
[----:B------:R-:W-:Y:S02]  /*3160*/  ISETP.NE.AND P2, PT, R61, RZ, PT ;  /* 0x000000ff3d00720c */ /* 0x000fe40003f45270 */
[C---:B------:R-:W-:Y:S02]  /*3170*/  ISETP.GT.AND P3, PT, R2.reuse, 0x8, !P3 ;  /* 0x000000080200780c */ /* 0x040fe40005f64270 */
[----:B------:R-:W-:-:S02]  /*3180*/  ISETP.GT.AND P2, PT, R2, 0x19, !P2 ;  /* 0x000000190200780c */ /* 0x000fc40005744270 */
[----:B------:R-:W-:Y:S02]  /*3190*/  FMNMX.FTZ R17, R72, R3, !PT ;  /* 0x0000000348117209 */ /* 0x000fe40007810000 */
[C---:B------:R-:W-:Y:S02]  /*31a0*/  ISETP.LT.OR P2, PT, R0.reuse, 0x1a, P2 ;  /* 0x0000001a0000780c */ /* 0x040fe40001741670 */
[----:B------:R-:W-:Y:S01]  /*31b0*/  ISETP.LT.OR P3, PT, R0, 0x9, P3 ;  /* 0x000000090000780c */ /* 0x000fe20001f61670 */
[----:B------:R-:W0:Y:S01]  /*31c0*/  SHFL.BFLY PT, R16, R17, 0x2, 0x1f ;  /* 0x0c401f0011107f89 */ /* 0x000e2200000e0000 */
[----:B------:R-:W-:Y:S02]  /*31d0*/  FSEL R39, R39, -INF , !P2 ;  /* 0xff80000027277808 */ /* 0x000fe40005000000 */
[----:B------:R-:W-:Y:S02]  /*31e0*/  ISETP.NE.AND P2, PT, R37, RZ, PT ;  /* 0x000000ff2500720c */ /* 0x000fe40003f45270 */
        /* <DEDUP_REMOVED lines=16> */
[----:B------:R-:W-:Y:S02]  /*32f0*/  ISETP.GT.AND P3, PT, R2, 0x30, !P3 ;  /* 0x000000300200780c */ /* 0x000fe40005f64270 */
[----:B------:R-:W-:Y:S02]  /*3300*/  FSEL R46, R46, -INF , !P2 ;  /* 0xff8000002e2e7808 */ /* 0x000fe40005000000 */
[----:B------:R-:W-:-:S02]  /*3310*/  ISETP.GT.AND P2, PT, R2, RZ, !P6 ;  /* 0x000000ff0200720c */ /* 0x000fc40007744270 */
[----:B------:R-:W-:Y:S02]  /*3320*/  ISETP.NE.AND P6, PT, R20, RZ, PT ;  /* 0x000000ff1400720c */ /* 0x000fe40003fc5270 */
[----:B------:R-:W-:Y:S02]  /*3330*/  ISETP.LT.OR P2, PT, R0, 0x1, P2 ;  /* 0x000000010000780c */ /* 0x000fe40001741670 */
[----:B0-----:R-:W-:Y:S02]  /*3340*/  FMNMX.FTZ R20, R17, R16, !PT ;  /* 0x0000001011147209 */ /* 0x001fe40007810000 */
[----:B------:R-:W-:Y:S02]  /*3350*/  FSEL R26, R26, -INF , !P2 ;  /* 0xff8000001a1a7808 */ /* 0x000fe40005000000 */
[----:B------:R-:W-:Y:S01]  /*3360*/  ISETP.NE.AND P2, PT, R65, RZ, PT ;  /* 0x000000ff4100720c */ /* 0x000fe20003f45270 */
[----:B------:R-:W0:Y:S01]  /*3370*/  SHFL.BFLY PT, R5, R20, 0x1, 0x1f ;  /* 0x0c201f0014057f89 */ /* 0x000e2200000e0000 */
        /* <DEDUP_REMOVED lines=12> */
[----:B0-----:R-:W-:-:S02]  /*3440*/  FMNMX.FTZ R5, R20, R5, !PT ;  /* 0x0000000514057209 */ /* 0x001fc40007810000 */
[----:B------:R-:W-:Y:S02]  /*3450*/  FMNMX.FTZ R3, R39, R16, !PT ;  /* 0x0000001027037209 */ /* 0x000fe40007810000 */
[C---:B------:R-:W-:Y:S01]  /*3460*/  FSETP.NEU.FTZ.AND P2, PT, R5.reuse, -INF , PT ;  /* 0xff8000000500780b */ /* 0x040fe20003f5d000 */
[----:B------:R-:W-:Y:S01]  /*3470*/  FMUL.FTZ R17, R5, UR10 ;  /* 0x0000000a05117c20 */ /* 0x000fe20008410000 */
[----:B------:R-:W-:Y:S02]  /*3480*/  FMNMX.FTZ R16, R42, R3, !PT ;  /* 0x000000032a107209 */ /* 0x000fe40007810000 */
[----:B------:R-:W-:Y:S02]  /*3490*/  FSEL R51, R51, -INF , !P4 ;  /* 0xff80000033337808 */ /* 0x000fe40006000000 */
[----:B------:R-:W-:Y:S02]  /*34a0*/  FMNMX.FTZ R3, R43, R16, !PT ;  /* 0x000000102b037209 */ /* 0x000fe40007810000 */
[----:B------:R-:W-:-:S02]  /*34b0*/  FSEL R17, R17, RZ, P2 ;  /* 0x000000ff11117208 */ /* 0x000fc40001000000 */
[----:B------:R-:W-:Y:S02]  /*34c0*/  ISETP.GT.AND P2, PT, R2, 0x39, !P6 ;  /* 0x000000390200780c */ /* 0x000fe40007744270 */
[----:B------:R-:W-:Y:S01]  /*34d0*/  FMNMX.FTZ R2, R46, R3, !PT ;  /* 0x000000032e027209 */ /* 0x000fe20007810000 */
[--C-:B------:R-:W-:Y:S01]  /*34e0*/  FFMA.FTZ R16, R24, UR10, -R17.reuse ;  /* 0x0000000a18107c23 */ /* 0x100fe20008010811 */
[----:B------:R-:W-:Y:S01]  /*34f0*/  ISETP.LT.OR P2, PT, R0, 0x3a, P2 ;  /* 0x0000003a0000780c */ /* 0x000fe20001741670 */
[--C-:B------:R-:W-:Y:S01]  /*3500*/  FFMA.FTZ R20, R56, UR10, -R17.reuse ;  /* 0x0000000a38147c23 */ /* 0x100fe20008010811 */
[----:B------:R-:W-:Y:S01]  /*3510*/  FMNMX.FTZ R3, R47, R2, !PT ;  /* 0x000000022f037209 */ /* 0x000fe20007810000 */
[--C-:B------:R-:W-:Y:S01]  /*3520*/  FFMA.FTZ R24, R58, UR10, -R17.reuse ;  /* 0x0000000a3a187c23 */ /* 0x100fe20008010811 */
[----:B------:R-:W-:Y:S01]  /*3530*/  FSEL R54, R54, -INF , !P5 ;  /* 0xff80000036367808 */ /* 0x000fe20006800000 */
[----:B------:R-:W-:Y:S01]  /*3540*/  MUFU.EX2 R16, R16 ;  /* 0x0000001000107308 */ /* 0x000fe20000000800 */
[----:B------:R-:W-:Y:S01]  /*3550*/  FMNMX.FTZ R2, R50, R3, !PT ;  /* 0x0000000332027209 */ /* 0x000fe20007810000 */
[----:B------:R-:W-:Y:S01]  /*3560*/  FFMA.FTZ R33, R64, UR10, -R17 ;  /* 0x0000000a40217c23 */ /* 0x000fe20008010811 */
[----:B------:R-:W-:-:S02]  /*3570*/  FSEL R55, R55, -INF , !P2 ;  /* 0xff80000037377808 */ /* 0x000fc40005000000 */
[----:B------:R-:W-:Y:S01]  /*3580*/  FMNMX.FTZ R3, R51, R2, !PT ;  /* 0x0000000233037209 */ /* 0x000fe20007810000 */
[--C-:B------:R-:W-:Y:S01]  /*3590*/  FFMA.FTZ R2, R28, UR10, -R17.reuse ;  /* 0x0000000a1c027c23 */ /* 0x100fe20008010811 */
[--C-:B------:R-:W-:Y:S01]  /*35a0*/  FFMA.FTZ R28, R32, UR10, -R17.reuse ;  /* 0x0000000a201c7c23 */ /* 0x100fe20008010811 */
[----:B------:R0:W1:Y:S01]  /*35b0*/  MUFU.EX2 R21, R20 ;  /* 0x0000001400157308 */ /* 0x0000620000000800 */
[----:B------:R-:W-:Y:S01]  /*35c0*/  FMNMX.FTZ R0, R54, R3, !PT ;  /* 0x0000000336007209 */ /* 0x000fe20007810000 */
[--C-:B------:R-:W-:Y:S01]  /*35d0*/  FFMA.FTZ R32, R36, UR10, -R17.reuse ;  /* 0x0000000a24207c23 */ /* 0x100fe20008010811 */
[--C-:B------:R-:W-:Y:S01]  /*35e0*/  FFMA.FTZ R36, R40, UR10, -R17.reuse ;  /* 0x0000000a28247c23 */ /* 0x100fe20008010811 */
[----:B------:R-:W-:Y:S01]  /*35f0*/  FFMA.FTZ R40, R48, UR10, -R17 ;  /* 0x0000000a30287c23 */ /* 0x000fe20008010811 */
[----:B------:R-:W-:-:S03]  /*3600*/  FMNMX.FTZ R0, R55, R0, !PT ;  /* 0x0000000037007209 */ /* 0x000fc60007810000 */
[----:B------:R-:W-:Y:S01]  /*3610*/  MUFU.EX2 R198, R2 ;  /* 0x0000000200c67308 */ /* 0x000fe20000000800 */
[----:B0-----:R-:W-:Y:S01]  /*3620*/  FFMA.FTZ R20, R60, UR10, -R17 ;  /* 0x0000000a3c147c23 */ /* 0x001fe20008010811 */
[----:B------:R-:W0:Y:S06]  /*3630*/  SHFL.BFLY PT, R3, R0, 0x2, 0x1f ;  /* 0x0c401f0000037f89 */ /* 0x000e2c00000e0000 */
[----:B------:R2:W-:Y:S01]  /*3640*/  MUFU.EX2 R25, R24 ;  /* 0x0000001800197308 */ /* 0x0005e20000000800 */
[----:B-1----:R-:W-:-:S07]  /*3650*/  F2FP.F16.F32.PACK_AB R196, R21, R16 ;  /* 0x0000001015c4723e */ /* 0x002fce00000000ff */
[----:B------:R1:W-:Y:S01]  /*3660*/  MUFU.EX2 R29, R20 ;  /* 0x00000014001d7308 */ /* 0x0003e20000000800 */
[----:B--2---:R-:W-:-:S07]  /*3670*/  FFMA.FTZ R24, R68, UR10, -R17 ;  /* 0x0000000a44187c23 */ /* 0x004fce0008010811 */
[----:B------:R-:W2:Y:S01]  /*3680*/  MUFU.EX2 R28, R28 ;  /* 0x0000001c001c7308 */ /* 0x000ea20000000800 */
[--C-:B-1----:R-:W-:Y:S01]  /*3690*/  FFMA.FTZ R20, R44, UR10, -R17.reuse ;  /* 0x0000000a2c147c23 */ /* 0x102fe20008010811 */
[----:B0-----:R-:W-:Y:S01]  /*36a0*/  FMNMX.FTZ R2, R0, R3, !PT ;  /* 0x0000000300027209 */ /* 0x001fe20007810000 */
[--C-:B------:R-:W-:Y:S01]  /*36b0*/  FFMA.FTZ R0, R66, UR10, -R17.reuse ;  /* 0x0000000a42007c23 */ /* 0x100fe20008010811 */
[----:B------:R-:W-:-:S03]  /*36c0*/  FFMA.FTZ R44, R70, UR10, -R17 ;  /* 0x0000000a462c7c23 */ /* 0x000fc60008010811 */
[----:B------:R-:W0:Y:S01]  /*36d0*/  SHFL.BFLY PT, R3, R2, 0x1, 0x1f ;  /* 0x0c201f0002037f89 */ /* 0x000e2200000e0000 */
[----:B------:R1:W-:Y:S08]  /*36e0*/  MUFU.EX2 R37, R0 ;  /* 0x0000000000257308 */ /* 0x0003f00000000800 */
[----:B------:R-:W-:Y:S01]  /*36f0*/  MUFU.EX2 R32, R32 ;  /* 0x0000002000207308 */ /* 0x000fe20000000800 */
[----:B--2---:R-:W-:-:S07]  /*3700*/  F2FP.F16.F32.PACK_AB R192, R29, R28 ;  /* 0x0000001c1dc0723e */ /* 0x004fce00000000ff */
[----:B------:R-:W-:Y:S01]  /*3710*/  MUFU.EX2 R41, R24 ;  /* 0x0000001800297308 */ /* 0x000fe20000000800 */
[----:B0-----:R-:W-:Y:S01]  /*3720*/  FMNMX.FTZ R3, R2, R3, !PT ;  /* 0x0000000302037209 */ /* 0x001fe20007810000 */
[--C-:B------:R-:W-:Y:S01]  /*3730*/  FFMA.FTZ R2, R52, UR10, -R17.reuse ;  /* 0x0000000a34027c23 */ /* 0x100fe20008010811 */
[----:B------:R-:W-:-:S05]  /*3740*/  FFMA.FTZ R17, R72, UR10, -R17 ;  /* 0x0000000a48117c23 */ /* 0x000fca0008010811 */
[----:B------:R-:W0:Y:S01]  /*3750*/  MUFU.EX2 R33, R33 ;  /* 0x0000002100217308 */ /* 0x000e220000000800 */
[C---:B------:R-:W-:Y:S01]  /*3760*/  FSETP.NEU.FTZ.AND P2, PT, R3.reuse, -INF , PT ;  /* 0xff8000000300780b */ /* 0x040fe20003f5d000 */
[----:B-1----:R-:W-:-:S05]  /*3770*/  FMUL.FTZ R0, R3, UR10 ;  /* 0x0000000a03007c20 */ /* 0x002fca0008410000 */
[----:B------:R-:W-:Y:S01]  /*3780*/  FSEL R0, R0, RZ, P2 ;  /* 0x000000ff00007208 */ /* 0x000fe20001000000 */
[----:B------:R1:W-:Y:S01]  /*3790*/  MUFU.EX2 R49, R17 ;  /* 0x0000001100317308 */ /* 0x0003e20000000800 */
[----:B------:R-:W-:-:S03]  /*37a0*/  PLOP3.LUT P2, PT, PT, PT, UP0, 0x40, 0x0 ;  /* 0x000000000000781c */ /* 0x000fc60003f4e808 */
[--C-:B------:R-:W-:Y:S01]  /*37b0*/  FFMA.FTZ R26, R26, UR10, -R0.reuse ;  /* 0x0000000a1a1a7c23 */ /* 0x100fe20008010800 */
[--C-:B------:R-:W-:Y:S01]  /*37c0*/  FFMA.FTZ R27, R27, UR10, -R0.reuse ;  /* 0x0000000a1b1b7c23 */ /* 0x100fe20008010800 */
[--C-:B------:R-:W-:Y:S01]  /*37d0*/  FFMA.FTZ R30, R30, UR10, -R0.reuse ;  /* 0x0000000a1e1e7c23 */ /* 0x100fe20008010800 */
[--C-:B------:R-:W-:Y:S01]  /*37e0*/  FFMA.FTZ R31, R31, UR10, -R0.reuse ;  /* 0x0000000a1f1f7c23 */ /* 0x100fe20008010800 */
[--C-:B------:R-:W-:Y:S01]  /*37f0*/  FFMA.FTZ R34, R34, UR10, -R0.reuse ;  /* 0x0000000a22227c23 */ /* 0x100fe20008010800 */
[----:B-1----:R-:W-:Y:S01]  /*3800*/  FADD.FTZ R17, R16, R21 ;  /* 0x0000001510117221 */ /* 0x002fe20000010000 */
[----:B------:R-:W-:Y:S01]  /*3810*/  MUFU.EX2 R26, R26 ;  /* 0x0000001a001a7308 */ /* 0x000fe20000000800 */
[--C-:B------:R-:W-:Y:S01]  /*3820*/  FFMA.FTZ R35, R35, UR10, -R0.reuse ;  /* 0x0000000a23237c23 */ /* 0x100fe20008010800 */
[--C-:B------:R-:W-:Y:S01]  /*3830*/  FFMA.FTZ R38, R38, UR10, -R0.reuse ;  /* 0x0000000a26267c23 */ /* 0x100fe20008010800 */
[----:B------:R-:W-:Y:S01]  /*3840*/  FADD.FTZ R24, R198, R17 ;  /* 0x00000011c6187221 */ /* 0x000fe20000010000 */
[--C-:B------:R-:W-:Y:S01]  /*3850*/  FFMA.FTZ R39, R39, UR10, -R0.reuse ;  /* 0x0000000a27277c23 */ /* 0x100fe20008010800 */
[--C-:B------:R-:W-:Y:S01]  /*3860*/  FFMA.FTZ R42, R42, UR10, -R0.reuse ;  /* 0x0000000a2a2a7c23 */ /* 0x100fe20008010800 */
[----:B------:R-:W-:Y:S01]  /*3870*/  FFMA.FTZ R43, R43, UR10, -R0 ;  /* 0x0000000a2b2b7c23 */ /* 0x000fe20008010800 */
[----:B------:R-:W-:Y:S01]  /*3880*/  FADD.FTZ R17, R25, R24 ;  /* 0x0000001819117221 */ /* 0x000fe20000010000 */
[----:B------:R-:W1:Y:S01]  /*3890*/  MUFU.EX2 R27, R27 ;  /* 0x0000001b001b7308 */ /* 0x000e620000000800 */
[--C-:B------:R-:W-:Y:S01]  /*38a0*/  FFMA.FTZ R46, R46, UR10, -R0.reuse ;  /* 0x0000000a2e2e7c23 */ /* 0x100fe20008010800 */
[--C-:B------:R-:W-:Y:S01]  /*38b0*/  FFMA.FTZ R47, R47, UR10, -R0.reuse ;  /* 0x0000000a2f2f7c23 */ /* 0x100fe20008010800 */
[----:B------:R-:W-:Y:S01]  /*38c0*/  FADD.FTZ R24, R28, R17 ;  /* 0x000000111c187221 */ /* 0x000fe20000010000 */
[--C-:B------:R-:W-:Y:S01]  /*38d0*/  FFMA.FTZ R50, R50, UR10, -R0.reuse ;  /* 0x0000000a32327c23 */ /* 0x100fe20008010800 */
[----:B------:R-:W-:Y:S01]  /*38e0*/  FFMA.FTZ R51, R51, UR10, -R0 ;  /* 0x0000000a33337c23 */ /* 0x000fe20008010800 */
[----:B------:R-:W-:Y:S01]  /*38f0*/  F2FP.F16.F32.PACK_AB R198, R25, R198 ;  /* 0x000000c619c6723e */ /* 0x000fe200000000ff */
[----:B------:R-:W-:Y:S01]  /*3900*/  FADD.FTZ R53, R29, R24 ;  /* 0x000000181d357221 */ /* 0x000fe20000010000 */
[----:B------:R-:W2:Y:S01]  /*3910*/  MUFU.EX2 R30, R30 ;  /* 0x0000001e001e7308 */ /* 0x000ea20000000800 */
[--C-:B------:R-:W-:Y:S01]  /*3920*/  FFMA.FTZ R54, R54, UR10, -R0.reuse ;  /* 0x0000000a36367c23 */ /* 0x100fe20008010800 */
[----:B------:R-:W-:Y:S01]  /*3930*/  FFMA.FTZ R0, R55, UR10, -R0 ;  /* 0x0000000a37007c23 */ /* 0x000fe20008010800 */
[----:B0-----:R-:W-:-:S05]  /*3940*/  F2FP.F16.F32.PACK_AB R194, R33, R32 ;  /* 0x0000002021c2723e */ /* 0x001fca00000000ff */
[----:B------:R-:W0:Y:S01]  /*3950*/  MUFU.EX2 R31, R31 ;  /* 0x0000001f001f7308 */ /* 0x000e220000000800 */
[----:B-1----:R-:W-:Y:S01]  /*3960*/  FADD.FTZ R17, R26, R27 ;  /* 0x0000001b1a117221 */ /* 0x002fe20000010000 */
        /* <DEDUP_REMOVED lines=9> */
[----:B--2---:R-:W-:-:S07]  /*3a00*/  F2FP.F16.F32.PACK_AB R188, R37, R36 ;  /* 0x0000002425bc723e */ /* 0x004fce00000000ff */
[----:B------:R-:W2:Y:S01]  /*3a10*/  MUFU.EX2 R20, R20 ;  /* 0x0000001400147308 */ /* 0x000ea20000000800 */
[C---:B0-----:R-:W-:Y:S01]  /*3a20*/  FADD.FTZ R17, R35.reuse, R24 ;  /* 0x0000001823117221 */ /* 0x041fe20000010000 */
[----:B------:R-:W-:-:S06]  /*3a30*/  F2FP.F16.F32.PACK_AB R193, R35, R34 ;  /* 0x0000002223c1723e */ /* 0x000fcc00000000ff */
[----:B------:R0:W-:Y:S01]  /*3a40*/  MUFU.EX2 R45, R44 ;  /* 0x0000002c002d7308 */ /* 0x0001e20000000800 */
[----:B-1----:R-:W-:-:S07]  /*3a50*/  FADD.FTZ R16, R38, R17 ;  /* 0x0000001126107221 */ /* 0x002fce0000010000 */
[----:B------:R-:W1:Y:S01]  /*3a60*/  MUFU.EX2 R39, R39 ;  /* 0x0000002700277308 */ /* 0x000e620000000800 */
[----:B0-----:R-:W-:Y:S01]  /*3a70*/  FADD.FTZ R44, R32, R53 ;  /* 0x00000035202c7221 */ /* 0x001fe20000010000 */
[----:B--2---:R-:W-:-:S03]  /*3a80*/  F2FP.F16.F32.PACK_AB R190, R41, R20 ;  /* 0x0000001429be723e */ /* 0x004fc600000000ff */
[----:B------:R-:W-:-:S03]  /*3a90*/  FADD.FTZ R53, R33, R44 ;  /* 0x0000002c21357221 */ /* 0x000fc60000010000 */
[----:B------:R-:W0:Y:S01]  /*3aa0*/  MUFU.EX2 R42, R42 ;  /* 0x0000002a002a7308 */ /* 0x000e220000000800 */
[----:B------:R-:W-:-:S04]  /*3ab0*/  FADD.FTZ R44, R36, R53 ;  /* 0x00000035242c7221 */ /* 0x000fc80000010000 */
[----:B------:R-:W-:-:S03]  /*3ac0*/  FADD.FTZ R21, R37, R44 ;  /* 0x0000002c25157221 */ /* 0x000fc60000010000 */
[----:B------:R-:W2:Y:S01]  /*3ad0*/  MUFU.EX2 R40, R40 ;  /* 0x0000002800287308 */ /* 0x000ea20000000800 */
[----:B------:R-:W-:Y:S01]  /*3ae0*/  FADD.FTZ R24, R20, R21 ;  /* 0x0000001514187221 */ /* 0x000fe20000010000 */
[----:B-1----:R-:W-:Y:S01]  /*3af0*/  FADD.FTZ R17, R39, R16 ;  /* 0x0000001027117221 */ /* 0x002fe20000010000 */
[----:B------:R-:W-:Y:S01]  /*3b00*/  IMAD.IADD R21, R19, 0x1, -R22 ;  /* 0x0000000113157824 */ /* 0x000fe200078e0a16 */
[----:B------:R-:W-:Y:S01]  /*3b10*/  F2FP.F16.F32.PACK_AB R195, R39, R38 ;  /* 0x0000002627c3723e */ /* 0x000fe200000000ff */
[----:B------:R-:W-:Y:S02]  /*3b20*/  FADD.FTZ R25, R41, R24 ;  /* 0x0000001829197221 */ /* 0x000fe40000010000 */
[----:B------:R-:W-:Y:S01]  /*3b30*/  IMAD R28, R201, 0x80, R21 ;  /* 0x00000080c91c7824 */ /* 0x000fe200078e0215 */
[----:B------:R-:W1:Y:S01]  /*3b40*/  MUFU.EX2 R43, R43 ;  /* 0x0000002b002b7308 */ /* 0x000e620000000800 */
[----:B0-----:R-:W-:-:S03]  /*3b50*/  FADD.FTZ R16, R42, R17 ;  /* 0x000000112a107221 */ /* 0x001fc60000010000 */
[----:B------:R-:W-:-:S04]  /*3b60*/  R2UR UR11, R28 ;  /* 0x000000001c0b72ca */ /* 0x000fc800000e0000 */
[----:B------:R-:W0:Y:S01]  /*3b70*/  MUFU.EX2 R46, R46 ;  /* 0x0000002e002e7308 */ /* 0x000e220000000800 */
[----:B--2---:R-:W-:Y:S01]  /*3b80*/  FADD.FTZ R24, R40, R25 ;  /* 0x0000001928187221 */ /* 0x004fe20000010000 */
[----:B------:R-:W-:-:S03]  /*3b90*/  F2FP.F16.F32.PACK_AB R184, R45, R40 ;  /* 0x000000282db8723e */ /* 0x000fc600000000ff */
[----:B------:R-:W-:-:S03]  /*3ba0*/  FADD.FTZ R25, R45, R24 ;  /* 0x000000182d197221 */ /* 0x000fc60000010000 */
[----:B------:R-:W2:Y:S01]  /*3bb0*/  MUFU.EX2 R2, R2 ;  /* 0x0000000200027308 */ /* 0x000ea20000000800 */
[C---:B-1----:R-:W-:Y:S01]  /*3bc0*/  FADD.FTZ R17, R43.reuse, R16 ;  /* 0x000000102b117221 */ /* 0x042fe20000010000 */
[----:B------:R-:W-:Y:S01]  /*3bd0*/  UIADD3 UR6, UR11, UR6, URZ ;  /* 0x000000060b067290 */ /* 0x000fe2000fffe03f */
[----:B------:R-:W-:-:S05]  /*3be0*/  F2FP.F16.F32.PACK_AB R189, R43, R42 ;  /* 0x0000002a2bbd723e */ /* 0x000fca00000000ff */
[----:B------:R-:W1:Y:S01]  /*3bf0*/  MUFU.EX2 R47, R47 ;  /* 0x0000002f002f7308 */ /* 0x000e620000000800 */
[----:B0-----:R-:W-:-:S07]  /*3c00*/  FADD.FTZ R16, R46, R17 ;  /* 0x000000112e107221 */ /* 0x001fce0000010000 */
[----:B------:R-:W0:Y:S01]  /*3c10*/  MUFU.EX2 R50, R50 ;  /* 0x0000003200327308 */ /* 0x000e220000000800 */
[----:B--2---:R-:W-:Y:S01]  /*3c20*/  FADD.FTZ R20, R2, R25 ;  /* 0x0000001902147221 */ /* 0x004fe20000010000 */
[----:B------:R-:W-:-:S03]  /*3c30*/  F2FP.F16.F32.PACK_AB R186, R49, R2 ;  /* 0x0000000231ba723e */ /* 0x000fc600000000ff */
[----:B------:R-:W-:Y:S01]  /*3c40*/  FADD.FTZ R17, R49, R20 ;  /* 0x0000001431117221 */ /* 0x000fe20000010000 */
[----:B------:R-:W-:Y:S02]  /*3c50*/  VIADD R20, R62, 0xfffffffe ;  /* 0xfffffffe3e147836 */ /* 0x000fe40000000000 */
        /* <DEDUP_REMOVED lines=11> */
[----:B------:R-:W-:Y:S06]  /*3d10*/  @P2 BRA `(.L_x_1105) ;  /* 0x0000000000482947 */ /* 0x000fec0003800000 */
[C---:B------:R-:W-:Y:S01]  /*3d20*/  ISETP.GT.AND P2, PT, R28.reuse, RZ, PT ;  /* 0x000000ff1c00720c */ /* 0x040fe20003f44270 */
[----:B------:R-:W-:-:S05]  /*3d30*/  VIADD R0, R28, 0xffffffff ;  /* 0xffffffff1c007836 */ /* 0x000fca0000000000 */
[----:B------:R-:W-:-:S07]  /*3d40*/  R2UR UR4, R0 ;  /* 0x00000000000472ca */ /* 0x000fce00000e0000 */
[----:B------:R-:W-:Y:S08]  /*3d50*/  @P2 BRA `(.L_x_1106) ;  /* 0x00000000001c2947 */ /* 0x000ff00003800000 */
[----:B------:R-:W-:Y:S02]  /*3d60*/  UISETP.NE.AND UP1, UPT, UR7, 0x1, UPT ;  /* 0x000000010700788c */ /* 0x000fe4000bf25270 */
[----:B------:R-:W-:-:S09]  /*3d70*/  UIADD3 UR4, -UR11, URZ, URZ ;  /* 0x0000003f0b047290 */ /* 0x000fd2000fffe13f */
[----:B------:R-:W-:Y:S02]  /*3d80*/  @UP1 ULDC.64 UR14, c[0x0][0x9e8] ;  /* 0x00027a00000e1ab9 */ /* 0x000fe40000000a00 */
[----:B------:R-:W-:-:S04]  /*3d90*/  UIMAD.WIDE.U32 UR18, UR4, UR14, URZ ;  /* 0x0000000e041272a5 */ /* 0x000fc8000f8e003f */
[----:B------:R-:W-:-:S04]  /*3da0*/  @UP1 USHF.R.U32.HI UR4, URZ, UR15, UR19 ;  /* 0x0000000f3f041299 */ /* 0x000fc80008011613 */
[----:B------:R-:W-:Y:S01]  /*3db0*/  ULOP3.LUT UR4, URZ, UR4, URZ, 0x33, !UPT ;  /* 0x000000043f047292 */ /* 0x000fe2000f8e333f */
[----:B------:R-:W-:Y:S11]  /*3dc0*/  BRA `(.L_x_1107) ;  /* 0x0000000000107947 */ /* 0x000ff60003800000 */
.L_x_1106:
[----:B------:R-:W-:-:S11]  /*3dd0*/  UISETP.NE.AND UP1, UPT, UR7, 0x1, UPT ;  /* 0x000000010700788c */ /* 0x000fd6000bf25270 */
[----:B------:R-:W-:Y:S02]  /*3de0*/  @UP1 ULDC.64 UR14, c[0x0][0x9e8] ;  /* 0x00027a00000e1ab9 */ /* 0x000fe40000000a00 */
[----:B------:R-:W-:-:S04]  /*3df0*/  UIMAD.WIDE.U32 UR18, UR4, UR14, URZ ;  /* 0x0000000e041272a5 */ /* 0x000fc8000f8e003f */
[----:B------:R-:W-:-:S12]  /*3e00*/  @UP1 USHF.R.U32.HI UR4, URZ, UR15, UR19 ;  /* 0x0000000f3f041299 */ /* 0x000fd80008011613 */
.L_x_1107:
[----:B------:R-:W-:-:S04]  /*3e10*/  UIMAD UR4, UR4, UR7, UR7 ;  /* 0x00000007040472a4 */ /* 0x000fc8000f8e0207 */
[----:B------:R-:W-:-:S04]  /*3e20*/  UISETP.LT.AND UP1, UPT, UR6, UR4, UPT ;  /* 0x000000040600728c */ /* 0x000fc8000bf21270 */
[----:B------:R-:W-:-:S12]  /*3e30*/  USEL UR6, UR6, UR4, UP1 ;  /* 0x0000000406067287 */ /* 0x000fd80008800000 */
.L_x_1105:
[----:B------:R-:W-:Y:S01]  /*3e40*/  R2UR UR7, R200 ;  /* 0x00000000c80772ca */ /* 0x000fe200000e0000 */
        /* <DEDUP_REMOVED lines=76> */
[----:B------:R-:W-:Y:S02]  /*4310*/  VIADD R219, R217, 0x8 ;  /* 0x00000008d9db7836 */ /* 0x000fe40000000000 */
[----:B------:R-:W-:-:S03]  /*4320*/  IMAD.MOV.U32 R151, RZ, RZ, RZ ;  /* 0x000000ffff977224 */ /* 0x000fc600078e00ff */
[----:B------:R-:W-:-:S07]  /*4330*/  LOP3.LUT R203, RZ, R219, RZ, 0x33, !PT ;  /* 0x000000dbffcb7212 */ /* 0x000fce00078e33ff */
.L_x_1125:
[----:B------:R-:W-:-:S04]  /*4340*/  UIADD3 UR4, UR36, 0x1, URZ ;  /* 0x0000000124047890 */ /* 0x000fc8000fffe03f */
[----:B------:R-:W-:-:S04]  /*4350*/  UISETP.NE.AND UP1, UPT, UR4, 0x2, UPT ;  /* 0x000000020400788c */ /* 0x000fc8000bf25270 */
[----:B------:R-:W-:Y:S02]  /*4360*/  USEL UR7, URZ, 0x1, UP1 ;  /* 0x000000013f077887 */ /* 0x000fe40008800000 */
[----:B------:R-:W-:Y:S02]  /*4370*/  USEL UR4, UR4, URZ, UP1 ;  /* 0x0000003f04047287 */ /* 0x000fe40008800000 */
[----:B------:R-:W-:Y:S01]  /*4380*/  ULOP3.LUT UR7, UR37, UR7, URZ, 0x3c, !UPT ;  /* 0x0000000725077292 */ /* 0x000fe2000f8e3c3f */
[----:B------:R-:W-:Y:S11]  /*4390*/  @!P0 BRA `(.L_x_1109) ;  /* 0x0000000000048947 */ /* 0x000ff60003800000 */
[----:B------:R-:W-:Y:S01]  /*43a0*/  BPT.TRAP 0x1 ;  /* 0x000000040000795c */ /* 0x000fe20000300000 */
.L_x_1109:
[----:B------:R-:W-:Y:S01]  /*43b0*/  ULEA UR5, UR4, UR38, 0x3 ;  /* 0x0000002604057291 */ /* 0x000fe2000f8e183f */
[----:B------:R-:W-:-:S05]  /*43c0*/  IMAD.U32 R152, RZ, RZ, UR7 ;  /* 0x00000007ff987e24 */ /* 0x000fca000f8e00ff */
[----:B------:R-:W-:-:S04]  /*43d0*/  SHF.L.U32 R152, R152, 0x1f, RZ ;  /* 0x0000001f98987819 */ /* 0x000fc800000006ff */
[----:B------:R0:W1:Y:S01]  /*43e0*/  SYNCS.PHASECHK.TRANS64.TRYWAIT P2, [UR5+0x30830], R152 ;  /* 0x03083098ff0075a7 */ /* 0x0000620008040145 */
[----:B------:R-:W-:Y:S05]  /*43f0*/  @!P0 BRA `(.L_x_1110) ;  /* 0x0000000000048947 */ /* 0x000fea0003800000 */
[----:B------:R-:W-:Y:S01]  /*4400*/  BPT.TRAP 0x1 ;  /* 0x000000040000795c */ /* 0x000fe20000300000 */
.L_x_1110:
[----:B-1----:R-:W-:Y:S05]  /*4410*/  @P2 BRA `(.L_x_1111) ;  /* 0x0000000000082947 */ /* 0x002fea0003800000 */
[----:B------:R-:W1:Y:S02]  /*4420*/  SYNCS.PHASECHK.TRANS64.TRYWAIT P2, [UR5+0x30830], R152 ;  /* 0x03083098ff0075a7 */ /* 0x000e640008040145 */
[----:B-1----:R-:W-:Y:S05]  /*4430*/  @!P2 BRA `(.L_x_1112) ;  /* 0x000001040088a947 */ /* 0x002fea0003800000 */
.L_x_1111:
[----:B------:R-:W-:Y:S01]  /*4440*/  R2UR UR52, R14 ;  /* 0x000000000e3472ca */ /* 0x000fe200000e0000 */
[----:B------:R-:W-:Y:S01]  /*4450*/  ULEA UR6, UR4, UR39, 0xb ;  /* 0x0000002704067291 */ /* 0x000fe2000f8e583f */
[----:B------:R-:W-:Y:S01]  /*4460*/  R2UR UR53, R15 ;  /* 0x000000000f3572ca */ /* 0x000fe200000e0000 */
[----:B01----:R-:W-:Y:S01]  /*4470*/  WARPGROUP.ARRIVE ;  /* 0x00000000000079c5 */ /* 0x003fe20000000000 */
        /* <DEDUP_REMOVED lines=92> */
[----:B------:R-:W-:Y:S01]  /*4a40*/  FMUL.FTZ R149, R149, R0 ;  /* 0x0000000095957220 */ /* 0x000fe20000410000 */
        /* <DEDUP_REMOVED lines=126> */
.L_x_1113:
[----:B------:R-:W-:Y:S01]  /*5230*/  ULEA UR6, UR36, UR38, 0x3 ;  /* 0x0000002624067291 */ /* 0x000fe2000f8e183f */
[----:B------:R-:W-:-:S05]  /*5240*/  IMAD.U32 R0, RZ, RZ, UR37 ;  /* 0x00000025ff007e24 */ /* 0x000fca000f8e00ff */
[----:B------:R-:W-:-:S04]  /*5250*/  SHF.L.U32 R0, R0, 0x1f, RZ ;  /* 0x0000001f00007819 */ /* 0x000fc800000006ff */
[----:B------:R0:W1:Y:S01]  /*5260*/  SYNCS.PHASECHK.TRANS64.TRYWAIT P2, [UR6+0x30850], R0 ;  /* 0x03085000ff0075a7 */ /* 0x0000620008040146 */
[----:B------:R-:W-:Y:S05]  /*5270*/  @!P0 BRA `(.L_x_1114) ;  /* 0x0000000000048947 */ /* 0x000fea0003800000 */
[----:B------:R-:W-:Y:S01]  /*5280*/  BPT.TRAP 0x1 ;  /* 0x000000040000795c */ /* 0x000fe20000300000 */
.L_x_1114:
[----:B-1----:R-:W-:Y:S05]  /*5290*/  @P2 BRA `(.L_x_1115) ;  /* 0x0000000000082947 */ /* 0x002fea0003800000 */
[----:B------:R-:W1:Y:S02]  /*52a0*/  SYNCS.PHASECHK.TRANS64.TRYWAIT P2, [UR6+0x30850], R0 ;  /* 0x03085000ff0075a7 */ /* 0x000e640008040146 */
[----:B-1----:R-:W-:Y:S05]  /*52b0*/  @!P2 BRA `(.L_x_1116) ;  /* 0x000000f80000a947 */ /* 0x002fea0003800000 */
.L_x_1115:
[----:B------:R-:W-:Y:S01]  /*52c0*/  UIADD3 UR10, UR38, 0x400, URZ ;  /* 0x00000400260a7890 */ /* 0x000fe2000fffe03f */
[----:B------:R-:W-:Y:S01]  /*52d0*/  WARPGROUP.ARRIVE ;  /* 0x00000000000079c5 */ /* 0x000fe20000000000 */
[----:B------:R-:W-:Y:S01]  /*52e0*/  UMOV UR11, 0x40000040 ;  /* 0x40000040000b7882 */ /* 0x000fe20000000000 */
[----:B------:R-:W-:Y:S01]  /*52f0*/  IMAD.SHL.U32 R2, R20, 0x40, RZ ;  /* 0x0000004014027824 */ /* 0x000fe200078e00ff */
[----:B------:R-:W-:Y:S01]  /*5300*/  USHF.R.U32.HI UR10, URZ, 0x4, UR10 ;  /* 0x000000043f0a7899 */ /* 0x000fe2000801160a */
[----:B01----:R-:W-:Y:S01]  /*5310*/  IMAD.U32 R0, RZ, RZ, UR5 ;  /* 0x00000005ff007e24 */ /* 0x003fe2000f8e00ff */
[----:B------:R-:W-:Y:S01]  /*5320*/  PLOP3.LUT P2, PT, PT, PT, UP0, 0x40, 0x0 ;  /* 0x000000000000781c */ /* 0x000fe20003f4e808 */
[----:B------:R-:W-:Y:S01]  /*5330*/  ULDC UR15, c[0x0][0x9dc] ;  /* 0x00027700000f7ab9 */ /* 0x000fe20000000800 */
[----:B------:R-:W-:Y:S01]  /*5340*/  ULOP3.LUT UR10, UR10, 0x3fff, URZ, 0xc0, !UPT ;  /* 0x00003fff0a0a7892 */ /* 0x000fe2000f8ec03f */
[----:B------:R-:W-:Y:S01]  /*5350*/  @!P1 VIADD R0, R0, 0x30840 ;  /* 0x0003084000009836 */ /* 0x000fe20000000000 */
[----:B------:R-:W-:Y:S01]  /*5360*/  UMOV UR5, UR15 ;  /* 0x0000000f00057c82 */ /* 0x000fe20008000000 */
[----:B------:R-:W-:Y:S01]  /*5370*/  ULDC UR15, c[0x0][0x9e0] ;  /* 0x00027800000f7ab9 */ /* 0x000fe20000000800 */
[----:B------:R-:W-:-:S02]  /*5380*/  ULOP3.LUT UR10, UR10, 0x2000000, URZ, 0xfc, !UPT ;  /* 0x020000000a0a7892 */ /* 0x000fc4000f8efc3f */
        /* <DEDUP_REMOVED lines=22> */
[----:B------:R-:W-:Y:S02]  /*54f0*/  ULOP3.LUT UR10, URZ, UR5, URZ, 0x33, !UPT ;  /* 0x000000053f0a7292 */ /* 0x000fe4000f8e333f */
[----:B------:R-:W-:Y:S02]  /*5500*/  WARPGROUP.DEPBAR.LE gsb0, 0x0 ;  /* 0x00008000000079c5 */ /* 0x000fe40000010000 */
[----:B------:R-:W-:Y:S01]  /*5510*/  IADD3 R185, R19, 0x1, -R2 ;  /* 0x0000000113b97810 */ /* 0x000fe20007ffe802 */
[----:B------:R0:W-:Y:S04]  /*5520*/  @!P1 SYNCS.ARRIVE.TRANS64.RED.A1T0 RZ, [R0+URZ], RZ ;  /* 0x000000ff00ff99a7 */ /* 0x0001e8000810043f */
[----:B------:R-:W-:-:S04]  /*5530*/  IMAD.IADD R185, R185, 0x1, -R22 ;  /* 0x00000001b9b97824 */ /* 0x000fc800078e0a16 */
[----:B------:R-:W-:-:S04]  /*5540*/  IMAD R185, R18, -0x2, R185 ;  /* 0xfffffffe12b97824 */ /* 0x000fc800078e02b9 */
[C---:B------:R-:W-:Y:S02]  /*5550*/  VIADD R191, R185.reuse, UR15 ;  /* 0x0000000fb9bf7c36 */ /* 0x040fe40008000000 */
[----:B------:R-:W-:Y:S02]  /*5560*/  VIADD R193, R185, UR10 ;  /* 0x0000000ab9c17c36 */ /* 0x000fe40008000000 */
[C---:B------:R-:W-:Y:S02]  /*5570*/  IMAD.IADD R186, R4.reuse, 0x1, R191 ;  /* 0x0000000104ba7824 */ /* 0x040fe400078e02bf */
[----:B------:R-:W-:Y:S01]  /*5580*/  IMAD.IADD R187, R4, 0x1, R193 ;  /* 0x0000000104bb7824 */ /* 0x000fe200078e02c1 */
[----:B0-----:R-:W-:Y:S06]  /*5590*/  @P2 BRA `(.L_x_1117) ;  /* 0x00000000005c2947 */ /* 0x001fec0003800000 */
[----:B------:R-:W-:Y:S01]  /*55a0*/  ISETP.GT.AND P2, PT, R217, -0x1, PT ;  /* 0xffffffffd900780c */ /* 0x000fe20003f44270 */
[----:B------:R-:W-:-:S12]  /*55b0*/  BSSY B0, `(.L_x_1118) ;  /* 0x0000011000007945 */ /* 0x000fd80003800000 */
[----:B------:R-:W-:Y:S05]  /*55c0*/  @P2 BRA `(.L_x_1119) ;  /* 0x0000000000242947 */ /* 0x000fea0003800000 */
[----:B------:R-:W-:Y:S02]  /*55d0*/  IMAD.U32 R0, RZ, RZ, UR59 ;  /* 0x0000003bff007e24 */ /* 0x000fe4000f8e00ff */
[----:B------:R-:W-:-:S03]  /*55e0*/  IMAD.IADD R189, R4, 0x1, R21 ;  /* 0x0000000104bd7824 */ /* 0x000fc600078e0215 */
[----:B------:R-:W-:Y:S02]  /*55f0*/  ISETP.NE.AND P2, PT, R0, 0x1, PT ;  /* 0x000000010000780c */ /* 0x000fe40003f45270 */
[----:B------:R-:W-:-:S11]  /*5600*/  LOP3.LUT R189, RZ, R189, RZ, 0x33, !PT ;  /* 0x000000bdffbd7212 */ /* 0x000fd600078e33ff */
[----:B------:R-:W0:Y:S02]  /*5610*/  @P2 LDC.64 R184, c[0x0][0x9e8] ;  /* 0x00027a00ffb82b82 */ /* 0x000e240000000a00 */
[----:B0-----:R-:W-:-:S05]  /*5620*/  @P2 IMAD.HI.U32 R184, R189, R184, RZ ;  /* 0x000000b8bdb82227 */ /* 0x001fca00078e00ff */
[----:B------:R-:W-:-:S04]  /*5630*/  @P2 SHF.R.U32.HI R189, RZ, R185, R184 ;  /* 0x000000b9ffbd2219 */ /* 0x000fc800000116b8 */
[----:B------:R-:W-:Y:S01]  /*5640*/  LOP3.LUT R189, RZ, R189, RZ, 0x33, !PT ;  /* 0x000000bdffbd7212 */ /* 0x000fe200078e33ff */
[----:B------:R-:W-:Y:S06]  /*5650*/  BRA `(.L_x_1120) ;  /* 0x0000000000187947 */ /* 0x000fec0003800000 */
.L_x_1119:
[----:B------:R-:W-:Y:S02]  /*5660*/  IMAD.U32 R0, RZ, RZ, UR59 ;  /* 0x0000003bff007e24 */ /* 0x000fe4000f8e00ff */
[----:B------:R-:W-:-:S03]  /*5670*/  IMAD.MOV.U32 R189, RZ, RZ, R217 ;  /* 0x000000ffffbd7224 */ /* 0x000fc600078e00d9 */
[----:B------:R-:W-:-:S13]  /*5680*/  ISETP.NE.AND P2, PT, R0, 0x1, PT ;  /* 0x000000010000780c */ /* 0x000fda0003f45270 */
[----:B------:R-:W0:Y:S02]  /*5690*/  @P2 LDC.64 R184, c[0x0][0x9e8] ;  /* 0x00027a00ffb82b82 */ /* 0x000e240000000a00 */
[----:B0-----:R-:W-:-:S05]  /*56a0*/  @P2 IMAD.HI.U32 R184, R217, R184, RZ ;  /* 0x000000b8d9b82227 */ /* 0x001fca00078e00ff */
[----:B------:R-:W-:-:S07]  /*56b0*/  @P2 SHF.R.U32.HI R189, RZ, R185, R184 ;  /* 0x000000b9ffbd2219 */ /* 0x000fce00000116b8 */
.L_x_1120:
[----:B------:R-:W-:Y:S05]  /*56c0*/  BSYNC B0 ;  /* 0x0000000000007941 */ /* 0x000fea0003800000 */
.L_x_1118:
[----:B------:R-:W-:-:S04]  /*56d0*/  IMAD R185, R189, R0, -R2 ;  /* 0x00000000bdb97224 */ /* 0x000fc800078e0a02 */
[----:B------:R-:W-:-:S05]  /*56e0*/  IMAD R185, R18, -0x2, R185 ;  /* 0xfffffffe12b97824 */ /* 0x000fca00078e02b9 */
[----:B------:R-:W-:Y:S02]  /*56f0*/  VIADDMNMX R186, R185, R0, R186, PT ;  /* 0x00000000b9ba7246 */ /* 0x000fe400038001ba */
[----:B------:R-:W-:-:S07]  /*5700*/  VIMNMX R187, R187, R185, !PT ;  /* 0x000000b9bbbb7248 */ /* 0x000fce0007fe0100 */
.L_x_1117:
[----:B------:R-:W-:Y:S02]  /*5710*/  ISETP.GT.AND P2, PT, R20, -0x1, PT ;  /* 0xffffffff1400780c */ /* 0x000fe40003f44270 */
[----:B------:R-:W-:Y:S02]  /*5720*/  IADD3 R185, R191, 0x8, R4 ;  /* 0x00000008bfb97810 */ /* 0x000fe40007ffe004 */
[C---:B------:R-:W-:Y:S02]  /*5730*/  ISETP.GT.AND P5, PT, R187.reuse, RZ, P2 ;  /* 0x000000ffbb00720c */ /* 0x040fe400017a4270 */
[C---:B------:R-:W-:Y:S02]  /*5740*/  ISETP.GT.AND P4, PT, R187.reuse, 0x1, P2 ;  /* 0x00000001bb00780c */ /* 0x040fe40001784270 */
[----:B------:R-:W-:Y:S02]  /*5750*/  ISETP.LT.OR P5, PT, R186, 0x1, P5 ;  /* 0x00000001ba00780c */ /* 0x000fe40002fa1670 */
[----:B------:R-:W-:-:S02]  /*5760*/  ISETP.GT.AND P6, PT, R187, 0x8, P2 ;  /* 0x00000008bb00780c */ /* 0x000fc400017c4270 */
[----:B------:R-:W-:Y:S02]  /*5770*/  FSEL R184, R152, -INF , !P5 ;  /* 0xff80000098b87808 */ /* 0x000fe40006800000 */
[C---:B------:R-:W-:Y:S02]  /*5780*/  ISETP.GT.AND P5, PT, R187.reuse, 0x10, P2 ;  /* 0x00000010bb00780c */ /* 0x040fe400017a4270 */
[----:B------:R-:W-:Y:S02]  /*5790*/  ISETP.GT.AND P3, PT, R187, 0x9, P2 ;  /* 0x00000009bb00780c */ /* 0x000fe40001764270 */
[C---:B------:R-:W-:Y:S02]  /*57a0*/  ISETP.LT.OR P5, PT, R186.reuse, 0x11, P5 ;  /* 0x00000011ba00780c */ /* 0x040fe40002fa1670 */
[----:B------:R-:W-:Y:S02]  /*57b0*/  ISETP.LT.OR P4, PT, R186, 0x2, P4 ;  /* 0x00000002ba00780c */ /* 0x000fe40002781670 */
[----:B------:R-:W-:-:S02]  /*57c0*/  FSEL R160, R160, -INF , !P5 ;  /* 0xff800000a0a07808 */ /* 0x000fc40006800000 */
[----:B------:R-:W-:Y:S02]  /*57d0*/  ISETP.GT.AND P5, PT, R187, 0x20, P2 ;  /* 0x00000020bb00780c */ /* 0x000fe400017a4270 */
[C---:B------:R-:W-:Y:S02]  /*57e0*/  ISETP.LT.OR P6, PT, R186.reuse, 0x9, P6 ;  /* 0x00000009ba00780c */ /* 0x040fe400037c1670 */
[C---:B------:R-:W-:Y:S02]  /*57f0*/  ISETP.LT.OR P3, PT, R186.reuse, 0xa, P3 ;  /* 0x0000000aba00780c */ /* 0x040fe40001f61670 */
[----:B------:R-:W-:Y:S02]  /*5800*/  ISETP.LT.OR P5, PT, R186, 0x21, P5 ;  /* 0x00000021ba00780c */ /* 0x000fe40002fa1670 */
[----:B------:R-:W-:Y:S02]  /*5810*/  FSEL R0, R153, -INF , !P4 ;  /* 0xff80000099007808 */ /* 0x000fe40006000000 */
[----:B------:R-:W-:-:S02]  /*5820*/  FSEL R156, R156, -INF , !P6 ;  /* 0xff8000009c9c7808 */ /* 0x000fc40007000000 */
[----:B------:R-:W-:Y:S02]  /*5830*/  FSEL R157, R157, -INF , !P3 ;  /* 0xff8000009d9d7808 */ /* 0x000fe40005800000 */
[C---:B------:R-:W-:Y:S02]  /*5840*/  ISETP.GT.AND P4, PT, R187.reuse, 0x11, P2 ;  /* 0x00000011bb00780c */ /* 0x040fe40001784270 */
[C---:B------:R-:W-:Y:S02]  /*5850*/  ISETP.GT.AND P6, PT, R187.reuse, 0x18, P2 ;  /* 0x00000018bb00780c */ /* 0x040fe400017c4270 */
[C---:B------:R-:W-:Y:S02]  /*5860*/  ISETP.GT.AND P3, PT, R187.reuse, 0x19, P2 ;  /* 0x00000019bb00780c */ /* 0x040fe40001764270 */
[----:B------:R-:W-:Y:S02]  /*5870*/  FSEL R168, R168, -INF , !P5 ;  /* 0xff800000a8a87808 */ /* 0x000fe40006800000 */
[----:B------:R-:W-:-:S02]  /*5880*/  ISETP.GT.AND P5, PT, R187, 0x30, P2 ;  /* 0x00000030bb00780c */ /* 0x000fc400017a4270 */
[C---:B------:R-:W-:Y:S02]  /*5890*/  ISETP.LT.OR P4, PT, R186.reuse, 0x12, P4 ;  /* 0x00000012ba00780c */ /* 0x040fe40002781670 */
        /* <DEDUP_REMOVED lines=8> */
[----:B------:R-:W-:Y:S02]  /*5920*/  ISETP.GT.AND P3, PT, R187, 0x29, P2 ;  /* 0x00000029bb00780c */ /* 0x000fe40001764270 */
[----:B------:R-:W-:Y:S02]  /*5930*/  FSEL R176, R176, -INF , !P5 ;  /* 0xff800000b0b07808 */ /* 0x000fe40006800000 */
[----:B------:R-:W-:-:S02]  /*5940*/  PLOP3.LUT P5, PT, PT, PT, UP0, 0x40, 0x0 ;  /* 0x000000000000781c */ /* 0x000fc40003fae808 */
        /* <DEDUP_REMOVED lines=12> */
[----:B------:R-:W-:Y:S02]  /*5a10*/  IADD3 R186, R193, 0x8, R4 ;  /* 0x00000008c1ba7810 */ /* 0x000fe40007ffe004 */
[----:B------:R-:W-:Y:S02]  /*5a20*/  FSEL R177, R177, -INF , !P4 ;  /* 0xff800000b1b17808 */ /* 0x000fe40006000000 */
[----:B------:R-:W-:Y:S02]  /*5a30*/  FSEL R180, R180, -INF , !P6 ;  /* 0xff800000b4b47808 */ /* 0x000fe40007000000 */
[----:B------:R-:W-:Y:S01]  /*5a40*/  FSEL R181, R181, -INF , !P3 ;  /* 0xff800000b5b57808 */ /* 0x000fe20005800000 */
[----:B------:R-:W-:Y:S06]  /*5a50*/  @P5 BRA `(.L_x_1121) ;  /* 0x0000000000585947 */ /* 0x000fec0003800000 */
[----:B------:R-:W-:Y:S01]  /*5a60*/  ISETP.GT.AND P3, PT, R219, -0x1, PT ;  /* 0xffffffffdb00780c */ /* 0x000fe20003f64270 */
[----:B------:R-:W-:-:S12]  /*5a70*/  BSSY B0, `(.L_x_1122) ;  /* 0x0000010000007945 */ /* 0x000fd80003800000 */
[----:B------:R-:W-:Y:S05]  /*5a80*/  @P3 BRA `(.L_x_1123) ;  /* 0x0000000000203947 */ /* 0x000fea0003800000 */
[----:B------:R-:W-:-:S05]  /*5a90*/  IMAD.U32 R190, RZ, RZ, UR59 ;  /* 0x0000003bffbe7e24 */ /* 0x000fca000f8e00ff */
[----:B------:R-:W-:-:S13]  /*5aa0*/  ISETP.NE.AND P3, PT, R190, 0x1, PT ;  /* 0x00000001be00780c */ /* 0x000fda0003f65270 */
[----:B------:R-:W0:Y:S02]  /*5ab0*/  @P3 LDC.64 R152, c[0x0][0x9e8] ;  /* 0x00027a00ff983b82 */ /* 0x000e240000000a00 */
[----:B0-----:R-:W-:-:S04]  /*5ac0*/  @P3 IMAD.HI.U32 R188, R203, R152, RZ ;  /* 0x00000098cbbc3227 */ /* 0x001fc800078e00ff */
[----:B------:R-:W-:Y:S01]  /*5ad0*/  IMAD.MOV.U32 R152, RZ, RZ, R203 ;  /* 0x000000ffff987224 */ /* 0x000fe200078e00cb */
[----:B------:R-:W-:-:S04]  /*5ae0*/  @P3 SHF.R.U32.HI R152, RZ, R153, R188 ;  /* 0x00000099ff983219 */ /* 0x000fc800000116bc */
[----:B------:R-:W-:Y:S01]  /*5af0*/  LOP3.LUT R187, RZ, R152, RZ, 0x33, !PT ;  /* 0x00000098ffbb7212 */ /* 0x000fe200078e33ff */
[----:B------:R-:W-:Y:S06]  /*5b00*/  BRA `(.L_x_1124) ;  /* 0x0000000000187947 */ /* 0x000fec0003800000 */
.L_x_1123:
[----:B------:R-:W-:Y:S02]  /*5b10*/  IMAD.U32 R190, RZ, RZ, UR59 ;  /* 0x0000003bffbe7e24 */ /* 0x000fe4000f8e00ff */
[----:B------:R-:W-:-:S03]  /*5b20*/  IMAD.MOV.U32 R187, RZ, RZ, R219 ;  /* 0x000000ffffbb7224 */ /* 0x000fc600078e00db */
[----:B------:R-:W-:-:S13]  /*5b30*/  ISETP.NE.AND P3, PT, R190, 0x1, PT ;  /* 0x00000001be00780c */ /* 0x000fda0003f65270 */
[----:B------:R-:W0:Y:S02]  /*5b40*/  @P3 LDC.64 R152, c[0x0][0x9e8] ;  /* 0x00027a00ff983b82 */ /* 0x000e240000000a00 */
[----:B0-----:R-:W-:-:S05]  /*5b50*/  @P3 IMAD.HI.U32 R152, R219, R152, RZ ;  /* 0x00000098db983227 */ /* 0x001fca00078e00ff */
[----:B------:R-:W-:-:S07]  /*5b60*/  @P3 SHF.R.U32.HI R187, RZ, R153, R152 ;  /* 0x00000099ffbb3219 */ /* 0x000fce0000011698 */
.L_x_1124:
[----:B------:R-:W-:Y:S05]  /*5b70*/  BSYNC B0 ;  /* 0x0000000000007941 */ /* 0x000fea0003800000 */
.L_x_1122:
[----:B------:R-:W-:-:S04]  /*5b80*/  IMAD R153, R187, R190, -R2 ;  /* 0x000000bebb997224 */ /* 0x000fc800078e0a02 */
[----:B------:R-:W-:-:S05]  /*5b90*/  IMAD R153, R18, -0x2, R153 ;  /* 0xfffffffe12997824 */ /* 0x000fca00078e0299 */
[----:B------:R-:W-:Y:S02]  /*5ba0*/  VIADDMNMX R185, R153, R190, R185, PT ;  /* 0x000000be99b97246 */ /* 0x000fe400038001b9 */
[----:B------:R-:W-:-:S07]  /*5bb0*/  VIMNMX R186, R186, R153, !PT ;  /* 0x00000099baba7248 */ /* 0x000fce0007fe0100 */
.L_x_1121:
        /* <DEDUP_REMOVED lines=34> */
[----:B------:R-:W-:Y:S02]  /*5de0*/  ISETP.GT.AND P6, PT, R186, 0x18, P2 ;  /* 0x00000018ba00780c */ /* 0x000fe400017c4270 */
[C---:B------:R-:W-:Y:S01]  /*5df0*/  ISETP.LT.OR P5, PT, R185.reuse, 0x12, P5 ;  /* 0x00000012b900780c */ /* 0x040fe20002fa1670 */
[----:B------:R-:W0:Y:S01]  /*5e00*/  SHFL.BFLY PT, R153, R2, 0x2, 0x1f ;  /* 0x0c401f0002997f89 */ /* 0x000e2200000e0000 */
[----:B------:R-:W-:Y:S02]  /*5e10*/  FSEL R162, R162, -INF , !P3 ;  /* 0xff800000a2a27808 */ /* 0x000fe40005800000 */
[----:B------:R-:W-:Y:S02]  /*5e20*/  ISETP.GT.AND P4, PT, R186, 0x19, P2 ;  /* 0x00000019ba00780c */ /* 0x000fe40001784270 */
[----:B------:R-:W-:-:S02]  /*5e30*/  ISETP.LT.OR P6, PT, R185, 0x19, P6 ;  /* 0x00000019b900780c */ /* 0x000fc400037c1670 */
[----:B------:R-:W-:Y:S02]  /*5e40*/  FSEL R163, R163, -INF , !P5 ;  /* 0xff800000a3a37808 */ /* 0x000fe40006800000 */
[----:B------:R-:W-:Y:S02]  /*5e50*/  ISETP.GT.AND P3, PT, R186, 0x20, P2 ;  /* 0x00000020ba00780c */ /* 0x000fe40001764270 */
[----:B------:R-:W-:Y:S02]  /*5e60*/  FSEL R166, R166, -INF , !P6 ;  /* 0xff800000a6a67808 */ /* 0x000fe40007000000 */
[C---:B------:R-:W-:Y:S02]  /*5e70*/  ISETP.LT.OR P4, PT, R185.reuse, 0x1a, P4 ;  /* 0x0000001ab900780c */ /* 0x040fe40002781670 */
[----:B------:R-:W-:Y:S02]  /*5e80*/  ISETP.GT.AND P5, PT, R186, 0x21, P2 ;  /* 0x00000021ba00780c */ /* 0x000fe400017a4270 */
[----:B------:R-:W-:-:S02]  /*5e90*/  ISETP.LT.OR P3, PT, R185, 0x21, P3 ;  /* 0x00000021b900780c */ /* 0x000fc40001f61670 */
[----:B------:R-:W-:Y:S02]  /*5ea0*/  FSEL R167, R167, -INF , !P4 ;  /* 0xff800000a7a77808 */ /* 0x000fe40006000000 */
[----:B------:R-:W-:Y:S02]  /*5eb0*/  ISETP.GT.AND P6, PT, R186, 0x28, P2 ;  /* 0x00000028ba00780c */ /* 0x000fe400017c4270 */
[----:B------:R-:W-:Y:S02]  /*5ec0*/  ISETP.LT.OR P5, PT, R185, 0x22, P5 ;  /* 0x00000022b900780c */ /* 0x000fe40002fa1670 */
[----:B0-----:R-:W-:Y:S02]  /*5ed0*/  FMNMX.FTZ R153, R2, R153, !PT ;  /* 0x0000009902997209 */ /* 0x001fe40007810000 */
[----:B------:R-:W-:Y:S02]  /*5ee0*/  FMNMX.FTZ R2, R154, R3, !PT ;  /* 0x000000039a027209 */ /* 0x000fe40007810000 */
[----:B------:R-:W-:Y:S01]  /*5ef0*/  FSEL R170, R170, -INF , !P3 ;  /* 0xff800000aaaa7808 */ /* 0x000fe20005800000 */
[----:B------:R-:W0:Y:S01]  /*5f00*/  SHFL.BFLY PT, R152, R153, 0x1, 0x1f ;  /* 0x0c201f0099987f89 */ /* 0x000e2200000e0000 */
[----:B------:R-:W-:-:S02]  /*5f10*/  ISETP.GT.AND P3, PT, R186, 0x29, P2 ;  /* 0x00000029ba00780c */ /* 0x000fc40001764270 */
[----:B------:R-:W-:Y:S02]  /*5f20*/  FSEL R171, R171, -INF , !P5 ;  /* 0xff800000abab7808 */ /* 0x000fe40006800000 */
[C---:B------:R-:W-:Y:S02]  /*5f30*/  ISETP.LT.OR P6, PT, R185.reuse, 0x29, P6 ;  /* 0x00000029b900780c */ /* 0x040fe400037c1670 */
[----:B------:R-:W-:Y:S02]  /*5f40*/  ISETP.GT.AND P5, PT, R186, 0x30, P2 ;  /* 0x00000030ba00780c */ /* 0x000fe400017a4270 */
[----:B------:R-:W-:Y:S02]  /*5f50*/  ISETP.LT.OR P3, PT, R185, 0x2a, P3 ;  /* 0x0000002ab900780c */ /* 0x000fe40001f61670 */
[----:B------:R-:W-:Y:S02]  /*5f60*/  FSEL R174, R174, -INF , !P6 ;  /* 0xff800000aeae7808 */ /* 0x000fe40007000000 */
[----:B------:R-:W-:-:S02]  /*5f70*/  ISETP.GT.AND P6, PT, R186, 0x31, P2 ;  /* 0x00000031ba00780c */ /* 0x000fc400017c4270 */
[----:B------:R-:W-:Y:S02]  /*5f80*/  FSEL R175, R175, -INF , !P3 ;  /* 0xff800000afaf7808 */ /* 0x000fe40005800000 */
[C---:B------:R-:W-:Y:S02]  /*5f90*/  ISETP.LT.OR P5, PT, R185.reuse, 0x31, P5 ;  /* 0x00000031b900780c */ /* 0x040fe40002fa1670 */
[----:B------:R-:W-:Y:S02]  /*5fa0*/  ISETP.GT.AND P3, PT, R186, 0x38, P2 ;  /* 0x00000038ba00780c */ /* 0x000fe40001764270 */
[----:B------:R-:W-:Y:S02]  /*5fb0*/  ISETP.LT.OR P6, PT, R185, 0x32, P6 ;  /* 0x00000032b900780c */ /* 0x000fe400037c1670 */
[----:B------:R-:W-:Y:S02]  /*5fc0*/  FSEL R178, R178, -INF , !P5 ;  /* 0xff800000b2b27808 */ /* 0x000fe40006800000 */
[----:B0-----:R-:W-:-:S02]  /*5fd0*/  FMNMX.FTZ R152, R153, R152, !PT ;  /* 0x0000009899987209 */ /* 0x001fc40007810000 */
[----:B------:R-:W-:Y:S02]  /*5fe0*/  FMNMX.FTZ R153, R155, R2, !PT ;  /* 0x000000029b997209 */ /* 0x000fe40007810000 */
[C---:B------:R-:W-:Y:S01]  /*5ff0*/  FSETP.NEU.FTZ.AND P4, PT, R152.reuse, -INF , PT ;  /* 0xff8000009800780b */ /* 0x040fe20003f9d000 */
[----:B------:R-:W-:Y:S01]  /*6000*/  FMUL.FTZ R187, R152, UR10 ;  /* 0x0000000a98bb7c20 */ /* 0x000fe20008410000 */
[----:B------:R-:W-:Y:S02]  /*6010*/  FMNMX.FTZ R2, R158, R153, !PT ;  /* 0x000000999e027209 */ /* 0x000fe40007810000 */
[----:B------:R-:W-:Y:S02]  /*6020*/  ISETP.GT.AND P2, PT, R186, 0x39, P2 ;  /* 0x00000039ba00780c */ /* 0x000fe40001744270 */
[----:B------:R-:W-:Y:S02]  /*6030*/  FMNMX.FTZ R153, R159, R2, !PT ;  /* 0x000000029f997209 */ /* 0x000fe40007810000 */
[----:B------:R-:W-:-:S02]  /*6040*/  FSEL R187, R187, RZ, P4 ;  /* 0x000000ffbbbb7208 */ /* 0x000fc40002000000 */
        /* <DEDUP_REMOVED lines=9> */
[----:B------:R-:W-:Y:S01]  /*60e0*/  ISETP.LT.OR P2, PT, R185, 0x3a, P2 ;  /* 0x0000003ab900780c */ /* 0x000fe20001741670 */
[----:B------:R-:W-:Y:S01]  /*60f0*/  MUFU.EX2 R196, R196 ;  /* 0x000000c400c47308 */ /* 0x000fe20000000800 */
[----:B------:R-:W-:Y:S01]  /*6100*/  FMNMX.FTZ R189, R167, R2, !PT ;  /* 0x00000002a7bd7209 */ /* 0x000fe20007810000 */
[--C-:B------:R-:W-:Y:S01]  /*6110*/  FFMA.FTZ R157, R157, UR10, -R187.reuse ;  /* 0x0000000a9d9d7c23 */ /* 0x100fe200080108bb */
[----:B------:R-:W-:Y:S01]  /*6120*/  FSEL R182, R182, -INF , !P3 ;  /* 0xff800000b6b67808 */ /* 0x000fe20005800000 */
[--C-:B------:R-:W-:Y:S01]  /*6130*/  FFMA.FTZ R161, R161, UR10, -R187.reuse ;  /* 0x0000000aa1a17c23 */ /* 0x100fe200080108bb */
[----:B------:R-:W-:Y:S01]  /*6140*/  FMNMX.FTZ R2, R170, R189, !PT ;  /* 0x000000bdaa027209 */ /* 0x000fe20007810000 */
[--C-:B------:R-:W-:Y:S01]  /*6150*/  FFMA.FTZ R188, R168, UR10, -R187.reuse ;  /* 0x0000000aa8bc7c23 */ /* 0x100fe200080108bb */
[----:B------:R-:W-:Y:S01]  /*6160*/  FSEL R183, R183, -INF , !P2 ;  /* 0xff800000b7b77808 */ /* 0x000fe20005000000 */
[----:B------:R-:W-:Y:S01]  /*6170*/  MUFU.EX2 R153, R153 ;  /* 0x0000009900997308 */ /* 0x000fe20000000800 */
[----:B------:R-:W-:Y:S01]  /*6180*/  FMNMX.FTZ R189, R171, R2, !PT ;  /* 0x00000002abbd7209 */ /* 0x000fe20007810000 */
[--C-:B------:R-:W-:Y:S01]  /*6190*/  FFMA.FTZ R194, R164, UR10, -R187.reuse ;  /* 0x0000000aa4c27c23 */ /* 0x100fe200080108bb */
[--C-:B------:R-:W-:Y:S01]  /*61a0*/  FFMA.FTZ R165, R165, UR10, -R187.reuse ;  /* 0x0000000aa5a57c23 */ /* 0x100fe200080108bb */
[--C-:B------:R-:W-:Y:S01]  /*61b0*/  FFMA.FTZ R169, R169, UR10, -R187.reuse ;  /* 0x0000000aa9a97c23 */ /* 0x100fe200080108bb */
[----:B------:R-:W-:Y:S01]  /*61c0*/  FMNMX.FTZ R0, R174, R189, !PT ;  /* 0x000000bdae007209 */ /* 0x000fe20007810000 */
[--C-:B------:R-:W-:Y:S01]  /*61d0*/  FFMA.FTZ R190, R172, UR10, -R187.reuse ;  /* 0x0000000aacbe7c23 */ /* 0x100fe200080108bb */
[--C-:B------:R-:W-:Y:S01]  /*61e0*/  FFMA.FTZ R173, R173, UR10, -R187.reuse ;  /* 0x0000000aadad7c23 */ /* 0x100fe200080108bb */
[----:B------:R-:W-:Y:S01]  /*61f0*/  MUFU.EX2 R198, R198 ;  /* 0x000000c600c67308 */ /* 0x000fe20000000800 */
[----:B------:R-:W-:Y:S01]  /*6200*/  FMNMX.FTZ R189, R175, R0, !PT ;  /* 0x00000000afbd7209 */ /* 0x000fe20007810000 */
[--C-:B------:R-:W-:Y:S01]  /*6210*/  FFMA.FTZ R184, R176, UR10, -R187.reuse ;  /* 0x0000000ab0b87c23 */ /* 0x100fe200080108bb */
[--C-:B------:R-:W-:Y:S01]  /*6220*/  FFMA.FTZ R177, R177, UR10, -R187.reuse ;  /* 0x0000000ab1b17c23 */ /* 0x100fe200080108bb */
[--C-:B------:R-:W-:Y:S01]  /*6230*/  FFMA.FTZ R186, R180, UR10, -R187.reuse ;  /* 0x0000000ab4ba7c23 */ /* 0x100fe200080108bb */
[----:B------:R-:W-:Y:S01]  /*6240*/  FMNMX.FTZ R0, R178, R189, !PT ;  /* 0x000000bdb2007209 */ /* 0x000fe20007810000 */
[----:B------:R-:W-:-:S02]  /*6250*/  FFMA.FTZ R181, R181, UR10, -R187 ;  /* 0x0000000ab5b57c23 */ /* 0x000fc400080108bb */
[----:B------:R-:W-:Y:S01]  /*6260*/  MUFU.EX2 R157, R157 ;  /* 0x0000009d009d7308 */ /* 0x000fe20000000800 */
[----:B------:R-:W-:-:S04]  /*6270*/  FMNMX.FTZ R185, R179, R0, !PT ;  /* 0x00000000b3b97209 */ /* 0x000fc80007810000 */
[----:B------:R-:W-:-:S03]  /*6280*/  FMNMX.FTZ R0, R182, R185, !PT ;  /* 0x000000b9b6007209 */ /* 0x000fc60007810000 */
[----:B------:R-:W-:Y:S01]  /*6290*/  MUFU.EX2 R192, R192 ;  /* 0x000000c000c07308 */ /* 0x000fe20000000800 */
[----:B------:R-:W-:-:S05]  /*62a0*/  FMNMX.FTZ R0, R183, R0, !PT ;  /* 0x00000000b7007209 */ /* 0x000fca0007810000 */
[----:B------:R-:W0:Y:S02]  /*62b0*/  SHFL.BFLY PT, R185, R0, 0x2, 0x1f ;  /* 0x0c401f0000b97f89 */ /* 0x000e2400000e0000 */
[----:B------:R-:W-:Y:S08]  /*62c0*/  MUFU.EX2 R161, R161 ;  /* 0x000000a100a17308 */ /* 0x000ff00000000800 */
[----:B------:R-:W-:Y:S08]  /*62d0*/  MUFU.EX2 R194, R194 ;  /* 0x000000c200c27308 */ /* 0x000ff00000000800 */
[----:B------:R-:W-:Y:S01]  /*62e0*/  MUFU.EX2 R165, R165 ;  /* 0x000000a500a57308 */ /* 0x000fe20000000800 */
[----:B0-----:R-:W-:-:S02]  /*62f0*/  FMNMX.FTZ R185, R0, R185, !PT ;  /* 0x000000b900b97209 */ /* 0x001fc40007810000 */
[----:B------:R-:W-:-:S05]  /*6300*/  FSEL R0, R152, RZ, P4 ;  /* 0x000000ff98007208 */ /* 0x000fca0002000000 */
[----:B------:R-:W-:Y:S01]  /*6310*/  MUFU.EX2 R188, R188 ;  /* 0x000000bc00bc7308 */ /* 0x000fe20000000800 */
[----:B------:R-:W0:Y:S01]  /*6320*/  SHFL.BFLY PT, R156, R185, 0x1, 0x1f ;  /* 0x0c201f00b99c7f89 */ /* 0x000e2200000e0000 */
[----:B------:R-:W-:-:S04]  /*6330*/  FADD.FTZ R0, -R0, R5 ;  /* 0x0000000500007221 */ /* 0x000fc80000010100 */
[----:B------:R-:W-:Y:S02]  /*6340*/  FMUL.FTZ R0, R0, UR10 ;  /* 0x0000000a00007c20 */ /* 0x000fe40008410000 */
[----:B------:R-:W-:Y:S08]  /*6350*/  MUFU.EX2 R169, R169 ;  /* 0x000000a900a97308 */ /* 0x000ff00000000800 */
[----:B------:R-:W1:Y:S08]  /*6360*/  MUFU.EX2 R0, R0 ;  /* 0x0000000000007308 */ /* 0x000e700000000800 */
[----:B------:R-:W-:Y:S01]  /*6370*/  MUFU.EX2 R190, R190 ;  /* 0x000000be00be7308 */ /* 0x000fe20000000800 */
[----:B0-----:R-:W-:-:S04]  /*6380*/  FMNMX.FTZ R156, R185, R156, !PT ;  /* 0x0000009cb99c7209 */ /* 0x001fc80007810000 */
[C---:B------:R-:W-:Y:S01]  /*6390*/  FSETP.NEU.FTZ.AND P2, PT, R156.reuse, -INF , PT ;  /* 0xff8000009c00780b */ /* 0x040fe20003f5d000 */
[C---:B------:R-:W-:Y:S02]  /*63a0*/  FMUL.FTZ R160, R156.reuse, UR10 ;  /* 0x0000000a9ca07c20 */ /* 0x040fe40008410000 */
[----:B------:R-:W-:Y:S01]  /*63b0*/  MUFU.EX2 R173, R173 ;  /* 0x000000ad00ad7308 */ /* 0x000fe20000000800 */
[----:B------:R-:W-:Y:S01]  /*63c0*/  FSEL R2, R156, RZ, P2 ;  /* 0x000000ff9c027208 */ /* 0x000fe20001000000 */
[----:B-1----:R-:W-:Y:S01]  /*63d0*/  FFMA.FTZ R17, R0, R17, R153 ;  /* 0x0000001100117223 */ /* 0x002fe20000010099 */
[----:B------:R-:W-:Y:S02]  /*63e0*/  FSEL R160, R160, RZ, P2 ;  /* 0x000000ffa0a07208 */ /* 0x000fe40001000000 */
[----:B------:R-:W-:Y:S01]  /*63f0*/  ISETP.GT.AND P2, PT, R20, UR58, PT ;  /* 0x0000003a14007c0c */ /* 0x000fe2000bf44270 */
[----:B------:R-:W-:Y:S01]  /*6400*/  FADD.FTZ R2, -R2, R3 ;  /* 0x0000000302027221 */ /* 0x000fe20000010100 */
[----:B------:R-:W-:Y:S01]  /*6410*/  FADD.FTZ R17, R196, R17 ;  /* 0x00000011c4117221 */ /* 0x000fe20000010000 */
[--C-:B------:R-:W-:Y:S01]  /*6420*/  FFMA.FTZ R197, R154, UR10, -R160.reuse ;  /* 0x0000000a9ac57c23 */ /* 0x100fe200080108a0 */
[--C-:B------:R-:W-:Y:S01]  /*6430*/  FFMA.FTZ R154, R155, UR10, -R160.reuse ;  /* 0x0000000a9b9a7c23 */ /* 0x100fe200080108a0 */
[----:B------:R-:W-:Y:S01]  /*6440*/  FMUL.FTZ R2, R2, UR10 ;  /* 0x0000000a02027c20 */ /* 0x000fe20008410000 */
        /* <DEDUP_REMOVED lines=10> */
[--C-:B------:R-:W-:Y:S01]  /*64f0*/  FFMA.FTZ R166, R171, UR10, -R160.reuse ;  /* 0x0000000aaba67c23 */ /* 0x100fe200080108a0 */
[----:B------:R-:W0:Y:S01]  /*6500*/  MUFU.EX2 R2, R2 ;  /* 0x0000000200027308 */ /* 0x000e220000000800 */
[--C-:B------:R-:W-:Y:S01]  /*6510*/  FFMA.FTZ R191, R174, UR10, -R160.reuse ;  /* 0x0000000aaebf7c23 */ /* 0x100fe200080108a0 */
[--C-:B------:R-:W-:Y:S01]  /*6520*/  FFMA.FTZ R185, R178, UR10, -R160.reuse ;  /* 0x0000000ab2b97c23 */ /* 0x100fe200080108a0 */
[--C-:B------:R-:W-:Y:S01]  /*6530*/  FFMA.FTZ R179, R179, UR10, -R160.reuse ;  /* 0x0000000ab3b37c23 */ /* 0x100fe200080108a0 */
[----:B------:R-:W-:Y:S01]  /*6540*/  FFMA.FTZ R182, R182, UR10, -R160 ;  /* 0x0000000ab6b67c23 */ /* 0x000fe200080108a0 */
[----:B------:R-:W-:Y:S01]  /*6550*/  IMAD.U32 R155, RZ, RZ, UR6 ;  /* 0x00000006ff9b7e24 */ /* 0x000fe2000f8e00ff */
[----:B------:R-:W-:Y:S01]  /*6560*/  F2FP.F16.F32.PACK_AB R196, R196, R153 ;  /* 0x00000099c4c4723e */ /* 0x000fe200000000ff */
[----:B------:R-:W-:Y:S01]  /*6570*/  VIADD R20, R20, 0xffffffff ;  /* 0xffffffff14147836 */ /* 0x000fe20000000000 */
[----:B------:R-:W1:Y:S01]  /*6580*/  MUFU.EX2 R154, R154 ;  /* 0x0000009a009a7308 */ /* 0x000e620000000800 */
[----:B------:R-:W-:Y:S01]  /*6590*/  @!P1 VIADD R155, R155, 0x30860 ;  /* 0x000308609b9b9836 */ /* 0x000fe20000000000 */
[----:B------:R-:W-:-:S04]  /*65a0*/  F2FP.F16.F32.PACK_AB R198, R157, R198 ;  /* 0x000000c69dc6723e */ /* 0x000fc800000000ff */
[----:B------:R-:W-:Y:S02]  /*65b0*/  @!P1 PRMT R155, RZ, 0x654, R155 ;  /* 0x00000654ff9b9816 */ /* 0x000fe4000000009b */
[----:B------:R-:W2:Y:S01]  /*65c0*/  MUFU.EX2 R199, R199 ;  /* 0x000000c700c77308 */ /* 0x000ea20000000800 */
[----:B0-----:R-:W-:Y:S01]  /*65d0*/  FFMA.FTZ R3, R2, R16, R197 ;  /* 0x0000001002037223 */ /* 0x001fe200000100c5 */
[----:B------:R-:W-:Y:S01]  /*65e0*/  FADD.FTZ R16, R192, R17 ;  /* 0x00000011c0107221 */ /* 0x000fe20000010000 */
[----:B------:R0:W-:Y:S01]  /*65f0*/  @!P1 SYNCS.ARRIVE.TRANS64.RED.A1T0 RZ, [R155+URZ], RZ ;  /* 0x000000ff9bff99a7 */ /* 0x0001e2000810043f */
[C---:B------:R-:W-:Y:S02]  /*6600*/  F2FP.F16.F32.PACK_AB R192, R161.reuse, R192 ;  /* 0x000000c0a1c0723e */ /* 0x040fe400000000ff */
[----:B------:R-:W-:Y:S01]  /*6610*/  FADD.FTZ R17, R161, R16 ;  /* 0x00000010a1117221 */ /* 0x000fe20000010000 */
[--C-:B------:R-:W-:Y:S01]  /*6620*/  FFMA.FTZ R16, R175, UR10, -R160.reuse ;  /* 0x0000000aaf107c23 */ /* 0x100fe200080108a0 */
[----:B------:R-:W3:Y:S01]  /*6630*/  MUFU.EX2 R158, R158 ;  /* 0x0000009e009e7308 */ /* 0x000ee20000000800 */
[----:B-1----:R-:W-:Y:S01]  /*6640*/  FADD.FTZ R168, R154, R3 ;  /* 0x000000039aa87221 */ /* 0x002fe20000010000 */
[----:B------:R-:W-:Y:S01]  /*6650*/  FADD.FTZ R170, R194, R17 ;  /* 0x00000011c2aa7221 */ /* 0x000fe20000010000 */
[----:B------:R-:W-:Y:S01]  /*6660*/  FFMA.FTZ R160, R183, UR10, -R160 ;  /* 0x0000000ab7a07c23 */ /* 0x000fe200080108a0 */
[----:B------:R-:W-:-:S02]  /*6670*/  F2FP.F16.F32.PACK_AB R194, R165, R194 ;  /* 0x000000c2a5c2723e */ /* 0x000fc400000000ff */
[----:B------:R-:W-:Y:S01]  /*6680*/  FADD.FTZ R17, R165, R170 ;  /* 0x000000aaa5117221 */ /* 0x000fe20000010000 */
[----:B------:R-:W-:Y:S01]  /*6690*/  F2FP.F16.F32.PACK_AB R197, R154, R197 ;  /* 0x000000c59ac5723e */ /* 0x000fe200000000ff */
[----:B------:R-:W1:Y:S01]  /*66a0*/  MUFU.EX2 R193, R193 ;  /* 0x000000c100c17308 */ /* 0x000e620000000800 */
[----:B--2---:R-:W-:Y:S01]  /*66b0*/  FADD.FTZ R3, R199, R168 ;  /* 0x000000a8c7037221 */ /* 0x004fe20000010000 */
[----:B------:R-:W-:Y:S01]  /*66c0*/  FADD.FTZ R170, R188, R17 ;  /* 0x00000011bcaa7221 */ /* 0x000fe20000010000 */
[----:B------:R-:W-:-:S03]  /*66d0*/  F2FP.F16.F32.PACK_AB R188, R169, R188 ;  /* 0x000000bca9bc723e */ /* 0x000fc600000000ff */
[----:B------:R-:W-:Y:S02]  /*66e0*/  FADD.FTZ R17, R169, R170 ;  /* 0x000000aaa9117221 */ /* 0x000fe40000010000 */
[----:B------:R-:W2:Y:S01]  /*66f0*/  MUFU.EX2 R162, R162 ;  /* 0x000000a200a27308 */ /* 0x000ea20000000800 */
[----:B---3--:R-:W-:Y:S01]  /*6700*/  FADD.FTZ R168, R158, R3 ;  /* 0x000000039ea87221 */ /* 0x008fe20000010000 */
[----:B------:R-:W-:Y:S01]  /*6710*/  FADD.FTZ R170, R190, R17 ;  /* 0x00000011beaa7221 */ /* 0x000fe20000010000 */
[C---:B------:R-:W-:Y:S02]  /*6720*/  F2FP.F16.F32.PACK_AB R190, R173.reuse, R190 ;  /* 0x000000beadbe723e */ /* 0x040fe400000000ff */
[----:B------:R-:W-:Y:S01]  /*6730*/  F2FP.F16.F32.PACK_AB R199, R158, R199 ;  /* 0x000000c79ec7723e */ /* 0x000fe200000000ff */
[----:B------:R-:W-:Y:S02]  /*6740*/  FADD.FTZ R17, R173, R170 ;  /* 0x000000aaad117221 */ /* 0x000fe40000010000 */
[----:B------:R-:W3:Y:S01]  /*6750*/  MUFU.EX2 R195, R195 ;  /* 0x000000c300c37308 */ /* 0x000ee20000000800 */
[----:B-1----:R-:W-:-:S07]  /*6760*/  FADD.FTZ R3, R193, R168 ;  /* 0x000000a8c1037221 */ /* 0x002fce0000010000 */
        /* <DEDUP_REMOVED lines=14> */
[----:B-1----:R-:W-:-:S07]  /*6850*/  FADD.FTZ R3, R191, R168 ;  /* 0x000000a8bf037221 */ /* 0x002fce0000010000 */
[----:B------:R-:W1:Y:S01]  /*6860*/  MUFU.EX2 R185, R185 ;  /* 0x000000b900b97308 */ /* 0x000e620000000800 */
[C---:B--2---:R-:W-:Y:S01]  /*6870*/  FADD.FTZ R168, R16.reuse, R3 ;  /* 0x0000000310a87221 */ /* 0x044fe20000010000 */
[----:B------:R-:W-:Y:S01]  /*6880*/  F2FP.F16.F32.PACK_AB R191, R16, R191 ;  /* 0x000000bf10bf723e */ /* 0x000fe200000000ff */
[----:B------:R-:W-:-:S05]  /*6890*/  IMAD.MOV.U32 R3, RZ, RZ, R156 ;  /* 0x000000ffff037224 */ /* 0x000fca00078e009c */
        /* <DEDUP_REMOVED lines=9> */
[----:B------:R-:W-:-:S06]  /*6930*/  F2FP.F16.F32.PACK_AB R185, R179, R185 ;  /* 0x000000b9b3b9723e */ /* 0x000fcc00000000ff */
[----:B------:R-:W3:Y:S01]  /*6940*/  MUFU.EX2 R5, R181 ;  /* 0x000000b500057308 */ /* 0x000ee20000000800 */
[----:B-1----:R-:W-:-:S07]  /*6950*/  FADD.FTZ R170, R186, R17 ;  /* 0x00000011baaa7221 */ /* 0x002fce0000010000 */
[----:B------:R-:W1:Y:S01]  /*6960*/  MUFU.EX2 R160, R160 ;  /* 0x000000a000a07308 */ /* 0x000e620000000800 */
[----:B--2---:R-:W-:Y:S01]  /*6970*/  FADD.FTZ R168, R187, R168 ;  /* 0x000000a8bba87221 */ /* 0x004fe20000010000 */
[C---:B---3--:R-:W-:Y:S01]  /*6980*/  FADD.FTZ R17, R5.reuse, R170 ;  /* 0x000000aa05117221 */ /* 0x048fe20000010000 */
[----:B------:R-:W-:Y:S01]  /*6990*/  F2FP.F16.F32.PACK_AB R186, R5, R186 ;  /* 0x000000ba05ba723e */ /* 0x000fe200000000ff */
[----:B------:R-:W-:Y:S02]  /*69a0*/  IMAD.MOV.U32 R5, RZ, RZ, R152 ;  /* 0x000000ffff057224 */ /* 0x000fe400078e0098 */
[C---:B-1----:R-:W-:Y:S01]  /*69b0*/  FADD.FTZ R16, R160.reuse, R168 ;  /* 0x000000a8a0107221 */ /* 0x042fe20000010000 */
[----:B------:R-:W-:Y:S01]  /*69c0*/  F2FP.F16.F32.PACK_AB R187, R160, R187 ;  /* 0x000000bba0bb723e */ /* 0x000fe200000000ff */
[----:B0-----:R-:W-:Y:S06]  /*69d0*/  @P2 BRA `(.L_x_1125) ;  /* 0xffffffd800582947 */ /* 0x001fec000383ffff */
[----:B------:R-:W-:Y:S01]  /*69e0*/  IMAD.MOV.U32 R3, RZ, RZ, R156 ;  /* 0x000000ffff037224 */ /* 0x000fe200078e009c */
[----:B------:R-:W-:Y:S01]  /*69f0*/  UMOV UR36, UR4 ;  /* 0x0000000400247c82 */ /* 0x000fe20008000000 */
[----:B------:R-:W-:Y:S01]  /*6a00*/  IMAD.MOV.U32 R5, RZ, RZ, R152 ;  /* 0x000000ffff057224 */ /* 0x000fe200078e0098 */
[----:B------:R-:W-:-:S06]  /*6a10*/  UMOV UR37, UR7 ;  /* 0x0000000700257c82 */ /* 0x000fcc0008000000 */
.L_x_1108:
[----:B------:R-:W-:Y:S01]  /*6a20*/  IADD3 R152, R19, 0x80, -R22 ;  /* 0x0000008013987810 */ /* 0x000fe20007ffe816 */
[----:B------:R-:W-:Y:S02]  /*6a30*/  ULDC UR11, c[0x0][0x9e4] ;  /* 0x00027900000b7ab9 */ /* 0x000fe40000000800 */
[----:B------:R-:W-:Y:S02]  /*6a40*/  UISETP.GE.AND UP0, UPT, UR11, 0x1, UPT ;  /* 0x000000010b00788c */ /* 0x000fe4000bf06270 */
[----:B------:R-:W-:-:S04]  /*6a50*/  IMAD R152, R201, 0x80, R152 ;  /* 0x00000080c9987824 */ /* 0x000fc800078e0298 */
[----:B------:R-:W-:Y:S02]  /*6a60*/  PLOP3.LUT P6, PT, PT, PT, UP0, 0x80, 0x0 ;  /* 0x000000000000781c */ /* 0x000fe40003fcf008 */
[----:B------:R-:W-:-:S13]  /*6a70*/  R2UR UR15, R152 ;  /* 0x00000000980f72ca */ /* 0x000fda00000e0000 */
[----:B------:R-:W-:Y:S01]  /*6a80*/  UIADD3 UR14, UR15, -UR5, URZ ;  /* 0x800000050f0e7290 */ /* 0x000fe2000fffe03f */
        /* <DEDUP_REMOVED lines=11> */
.L_x_1127:
[----:B------:R-:W-:-:S11]  /*6b40*/  UISETP.NE.AND UP0, UPT, UR11, 0x1, UPT ;  /* 0x000000010b00788c */ /* 0x000fd6000bf05270 */
[----:B------:R-:W-:Y:S02]  /*6b50*/  @UP0 ULDC.64 UR4, c[0x0][0x9e8] ;  /* 0x00027a0000040ab9 */ /* 0x000fe40000000a00 */
[----:B------:R-:W-:-:S04]  /*6b60*/  UIMAD.WIDE.U32 UR6, UR15, UR4, URZ ;  /* 0x000000040f0672a5 */ /* 0x000fc8000f8e003f */
[----:B------:R-:W-:-:S12]  /*6b70*/  @UP0 USHF.R.U32.HI UR15, URZ, UR5, UR7 ;  /* 0x000000053f0f0299 */ /* 0x000fd80008011607 */
.L_x_1128:
[----:B------:R-:W-:-:S04]  /*6b80*/  UIMAD UR11, UR15, UR11, URZ ;  /* 0x0000000b0f0b72a4 */ /* 0x000fc8000f8e023f */
[----:B------:R-:W-:-:S04]  /*6b90*/  UISETP.LT.AND UP0, UPT, UR14, UR11, UPT ;  /* 0x0000000b0e00728c */ /* 0x000fc8000bf01270 */
[----:B------:R-:W-:-:S12]  /*6ba0*/  USEL UR14, UR14, UR11, !UP0 ;  /* 0x0000000b0e0e7287 */ /* 0x000fd8000c000000 */
.L_x_1126:
[----:B------:R-:W-:Y:S01]  /*6bb0*/  UIADD3 UR14, UR14, 0x3f, URZ ;  /* 0x0000003f0e0e7890 */ /* 0x000fe2000fffe03f */
[----:B------:R-:W-:-:S03]  /*6bc0*/  R2UR UR5, R200 ;  /* 0x00000000c80572ca */ /* 0x000fc600000e0000 */
        /* <DEDUP_REMOVED lines=12> */
.L_x_1138:
[----:B------:R-:W-:-:S04]  /*6c90*/  UIADD3 UR5, UR4, 0x1, URZ ;  /* 0x0000000104057890 */ /* 0x000fc8000fffe03f */
[----:B------:R-:W-:-:S04]  /*6ca0*/  UISETP.NE.AND UP0, UPT, UR5, 0x2, UPT ;  /* 0x000000020500788c */ /* 0x000fc8000bf05270 */
[----:B------:R-:W-:Y:S02]  /*6cb0*/  USEL UR37, URZ, 0x1, UP0 ;  /* 0x000000013f257887 */ /* 0x000fe40008000000 */
[----:B------:R-:W-:Y:S02]  /*6cc0*/  USEL UR36, UR5, URZ, UP0 ;  /* 0x0000003f05247287 */ /* 0x000fe40008000000 */
[----:B------:R-:W-:Y:S01]  /*6cd0*/  ULOP3.LUT UR37, UR7, UR37, URZ, 0x3c, !UPT ;  /* 0x0000002507257292 */ /* 0x000fe2000f8e3c3f */
[----:B------:R-:W-:Y:S11]  /*6ce0*/  @!P0 BRA `(.L_x_1130) ;  /* 0x0000000000048947 */ /* 0x000ff60003800000 */
[----:B------:R-:W-:Y:S01]  /*6cf0*/  BPT.TRAP 0x1 ;  /* 0x000000040000795c */ /* 0x000fe20000300000 */
.L_x_1130:
[----:B------:R-:W-:Y:S01]  /*6d00*/  ULEA UR5, UR36, UR38, 0x3 ;  /* 0x0000002624057291 */ /* 0x000fe2000f8e183f */
[----:B------:R-:W-:-:S05]  /*6d10*/  IMAD.U32 R3, RZ, RZ, UR37 ;  /* 0x00000025ff037e24 */ /* 0x000fca000f8e00ff */
[----:B------:R-:W-:-:S04]  /*6d20*/  SHF.L.U32 R3, R3, 0x1f, RZ ;  /* 0x0000001f03037819 */ /* 0x000fc800000006ff */
[----:B------:R0:W1:Y:S01]  /*6d30*/  SYNCS.PHASECHK.TRANS64.TRYWAIT P2, [UR5+0x30830], R3 ;  /* 0x03083003ff0075a7 */ /* 0x0000620008040145 */
[----:B------:R-:W-:Y:S05]  /*6d40*/  @!P0 BRA `(.L_x_1131) ;  /* 0x0000000000048947 */ /* 0x000fea0003800000 */
[----:B------:R-:W-:Y:S01]  /*6d50*/  BPT.TRAP 0x1 ;  /* 0x000000040000795c */ /* 0x000fe20000300000 */
.L_x_1131:
[----:B-1----:R-:W-:Y:S05]  /*6d60*/  @P2 BRA `(.L_x_1132) ;  /* 0x0000000000082947 */ /* 0x002fea0003800000 */
[----:B------:R-:W1:Y:S02]  /*6d70*/  SYNCS.PHASECHK.TRANS64.TRYWAIT P2, [UR5+0x30830], R3 ;  /* 0x03083003ff0075a7 */ /* 0x000e640008040145 */
[----:B-1----:R-:W-:Y:S05]  /*6d80*/  @!P2 BRA `(.L_x_1133) ;  /* 0x000000dc0064a947 */ /* 0x002fea0003800000 */
.L_x_1132:
[----:B------:R-:W-:Y:S01]  /*6d90*/  R2UR UR52, R14 ;  /* 0x000000000e3472ca */ /* 0x000fe200000e0000 */
[----:B------:R-:W-:Y:S01]  /*6da0*/  ULEA UR6, UR36, UR39, 0xb ;  /* 0x0000002724067291 */ /* 0x000fe2000f8e583f */
[----:B------:R-:W-:Y:S01]  /*6db0*/  R2UR UR53, R15 ;  /* 0x000000000f3572ca */ /* 0x000fe200000e0000 */
[----:B-1----:R-:W-:Y:S01]  /*6dc0*/  WARPGROUP.ARRIVE ;  /* 0x00000000000079c5 */ /* 0x002fe20000000000 */
        /* <DEDUP_REMOVED lines=219> */
.L_x_1134:
[----:B------:R-:W-:Y:S01]  /*7b80*/  ULEA UR11, UR4, UR38, 0x3 ;  /* 0x00000026040b7291 */ /* 0x000fe2000f8e183f */
[----:B------:R-:W-:-:S05]  /*7b90*/  IMAD.U32 R0, RZ, RZ, UR7 ;  /* 0x00000007ff007e24 */ /* 0x000fca000f8e00ff */
[----:B------:R-:W-:-:S04]  /*7ba0*/  SHF.L.U32 R0, R0, 0x1f, RZ ;  /* 0x0000001f00007819 */ /* 0x000fc800000006ff */
[----:B------:R1:W2:Y:S01]  /*7bb0*/  SYNCS.PHASECHK.TRANS64.TRYWAIT P2, [UR11+0x30850], R0 ;  /* 0x03085000ff0075a7 */ /* 0x0002a2000804014b */
[----:B------:R-:W-:Y:S05]  /*7bc0*/  @!P0 BRA `(.L_x_1135) ;  /* 0x0000000000048947 */ /* 0x000fea0003800000 */
[----:B------:R-:W-:Y:S01]  /*7bd0*/  BPT.TRAP 0x1 ;  /* 0x000000040000795c */ /* 0x000fe20000300000 */
.L_x_1135:
[----:B--2---:R-:W-:Y:S05]  /*7be0*/  @P2 BRA `(.L_x_1136) ;  /* 0x0000000000082947 */ /* 0x004fea0003800000 */
[----:B------:R-:W2:Y:S02]  /*7bf0*/  SYNCS.PHASECHK.TRANS64.TRYWAIT P2, [UR11+0x30850], R0 ;  /* 0x03085000ff0075a7 */ /* 0x000ea4000804014b */
[----:B--2---:R-:W-:Y:S05]  /*7c00*/  @!P2 BRA `(.L_x_1137) ;  /* 0x000000cc00dca947 */ /* 0x004fea0003800000 */
.L_x_1136:
[----:B------:R-:W-:Y:S01]  /*7c10*/  UIADD3 UR6, UR38, 0x400, URZ ;  /* 0x0000040026067890 */ /* 0x000fe2000fffe03f */
[----:B------:R-:W-:Y:S01]  /*7c20*/  WARPGROUP.ARRIVE ;  /* 0x00000000000079c5 */ /* 0x000fe20000000000 */
[----:B------:R-:W-:Y:S01]  /*7c30*/  UMOV UR7, 0x40000040 ;  /* 0x4000004000077882 */ /* 0x000fe20000000000 */
[----:B01----:R-:W-:Y:S01]  /*7c40*/  FMNMX.FTZ R0, R152, R201, !PT ;  /* 0x000000c998007209 */ /* 0x003fe20007810000 */
[----:B------:R-:W-:Y:S01]  /*7c50*/  USHF.R.U32.HI UR6, URZ, 0x4, UR6 ;  /* 0x000000043f067899 */ /* 0x000fe20008011606 */
[C---:B------:R-:W-:Y:S01]  /*7c60*/  ISETP.GT.AND P2, PT, R20.reuse, UR58, PT ;  /* 0x0000003a14007c0c */ /* 0x040fe2000bf44270 */
[----:B------:R-:W-:Y:S01]  /*7c70*/  UMOV UR10, UR59 ;  /* 0x0000003b000a7c82 */ /* 0x000fe20008000000 */
[----:B------:R-:W-:Y:S01]  /*7c80*/  FMNMX.FTZ R3, R153, R0, !PT ;  /* 0x0000000099037209 */ /* 0x000fe20007810000 */
[----:B------:R-:W-:Y:S01]  /*7c90*/  ULOP3.LUT UR6, UR6, 0x3fff, URZ, 0xc0, !UPT ;  /* 0x00003fff06067892 */ /* 0x000fe2000f8ec03f */
[----:B------:R-:W-:Y:S02]  /*7ca0*/  VIADD R20, R20, 0xffffffff ;  /* 0xffffffff14147836 */ /* 0x000fe40000000000 */
[----:B------:R-:W-:Y:S01]  /*7cb0*/  FMNMX.FTZ R0, R156, R3, !PT ;  /* 0x000000039c007209 */ /* 0x000fe20007810000 */
[----:B------:R-:W-:-:S03]  /*7cc0*/  ULOP3.LUT UR6, UR6, 0x2000000, URZ, 0xfc, !UPT ;  /* 0x0200000006067892 */ /* 0x000fc6000f8efc3f */
[----:B------:R-:W-:Y:S01]  /*7cd0*/  FMNMX.FTZ R3, R157, R0, !PT ;  /* 0x000000009d037209 */ /* 0x000fe20007810000 */
[----:B------:R-:W-:-:S03]  /*7ce0*/  ULEA UR4, UR4, UR6, 0xb ;  /* 0x0000000604047291 */ /* 0x000fc6000f8e583f */
[----:B------:R-:W-:-:S04]  /*7cf0*/  FMNMX.FTZ R0, R160, R3, !PT ;  /* 0x00000003a0007209 */ /* 0x000fc80007810000 */
        /* <DEDUP_REMOVED lines=28> */
[----:B------:R-:W-:Y:S01]  /*7ec0*/  UMOV UR4, UR36 ;  /* 0x0000002400047c82 */ /* 0x000fe20008000000 */
[----:B------:R-:W-:Y:S02]  /*7ed0*/  WARPGROUP.DEPBAR.LE gsb0, 0x0 ;  /* 0x00008000000079c5 */ /* 0x000fe40000010000 */
[----:B------:R-:W-:Y:S01]  /*7ee0*/  WARPGROUP.ARRIVE ;  /* 0x00000000000079c5 */ /* 0x000fe20000000000 */
[----:B0-----:R-:W-:Y:S02]  /*7ef0*/  FMNMX.FTZ R188, R2, R3, !PT ;  /* 0x0000000302bc7209 */ /* 0x001fe40007810000 */
[----:B------:R-:W-:-:S15]  /*7f00*/  FMNMX.FTZ R3, R155, R0, !PT ;  /* 0x000000009b037209 */ /* 0x000fde0007810000 */
[----:B------:R-:W-:-:S03]  /*7f10*/  NOP ;  /* 0x0000000000007918 */ /* 0x000fc60000000000 */
[----:B------:R-:W-:Y:S01]  /*7f20*/  HGMMA.64x256x16.F32 R24, R184, gdesc[UR4].tnspB, R24, gsb0 ;  /* 0x43e00004b8187df0 */ /* 0x000fe20008000818 */
[----:B------:R-:W0:Y:S01]  /*7f30*/  SHFL.BFLY PT, R5, R188, 0x1, 0x1f ;  /* 0x0c201f00bc057f89 */ /* 0x000e2200000e0000 */
[----:B------:R-:W-:Y:S01]  /*7f40*/  FMNMX.FTZ R0, R158, R3, !PT ;  /* 0x000000039e007209 */ /* 0x000fe20007810000 */
[----:B------:R-:W-:-:S03]  /*7f50*/  UMOV UR7, UR37 ;  /* 0x0000002500077c82 */ /* 0x000fc60008000000 */
[----:B------:R-:W-:-:S04]  /*7f60*/  FMNMX.FTZ R3, R159, R0, !PT ;  /* 0x000000009f037209 */ /* 0x000fc80007810000 */
[----:B------:R-:W-:-:S04]  /*7f70*/  FMNMX.FTZ R0, R162, R3, !PT ;  /* 0x00000003a2007209 */ /* 0x000fc80007810000 */
[----:B------:R-:W-:-:S04]  /*7f80*/  FMNMX.FTZ R3, R163, R0, !PT ;  /* 0x00000000a3037209 */ /* 0x000fc80007810000 */
[----:B------:R-:W-:-:S04]  /*7f90*/  FMNMX.FTZ R0, R166, R3, !PT ;  /* 0x00000003a6007209 */ /* 0x000fc80007810000 */
[----:B------:R-:W-:Y:S02]  /*7fa0*/  FMNMX.FTZ R3, R167, R0, !PT ;  /* 0x00000000a7037209 */ /* 0x000fe40007810000 */
[----:B0-----:R-:W-:Y:S02]  /*7fb0*/  FMNMX.FTZ R5, R188, R5, !PT ;  /* 0x00000005bc057209 */ /* 0x001fe40007810000 */
        /* <DEDUP_REMOVED lines=14> */
[----:B------:R0:W-:Y:S01]  /*80a0*/  MUFU.EX2 R0, R190 ;  /* 0x000000be00007308 */ /* 0x0001e20000000800 */
        /* <DEDUP_REMOVED lines=9> */
[--C-:B0-----:R-:W-:Y:S01]  /*8140*/  FFMA.FTZ R190, R172, UR10, -R2.reuse ;  /* 0x0000000aacbe7c23 */ /* 0x101fe20008010802 */
[----:B------:R-:W-:Y:S01]  /*8150*/  FFMA.FTZ R181, R181, UR10, -R2 ;  /* 0x0000000ab5b57c23 */ /* 0x000fe20008010802 */
[----:B------:R-:W0:Y:S01]  /*8160*/  MUFU.EX2 R189, R189 ;  /* 0x000000bd00bd7308 */ /* 0x000e220000000800 */
[----:B------:R-:W-:-:S05]  /*8170*/  FMNMX.FTZ R152, R183, R152, !PT ;  /* 0x00000098b7987209 */ /* 0x000fca0007810000 */
[----:B------:R-:W1:Y:S02]  /*8180*/  SHFL.BFLY PT, R3, R152, 0x2, 0x1f ;  /* 0x0c401f0098037f89 */ /* 0x000e6400000e0000 */
[----:B------:R-:W2:Y:S08]  /*8190*/  MUFU.EX2 R196, R196 ;  /* 0x000000c400c47308 */ /* 0x000eb00000000800 */
[----:B------:R-:W-:Y:S01]  /*81a0*/  MUFU.EX2 R198, R198 ;  /* 0x000000c600c67308 */ /* 0x000fe20000000800 */
[----:B0-----:R-:W-:-:S07]  /*81b0*/  FFMA.FTZ R17, R0, R17, R189 ;  /* 0x0000001100117223 */ /* 0x001fce00000100bd */
[----:B------:R-:W-:Y:S01]  /*81c0*/  MUFU.EX2 R153, R153 ;  /* 0x0000009900997308 */ /* 0x000fe20000000800 */
[C---:B--2---:R-:W-:Y:S01]  /*81d0*/  FADD.FTZ R17, R196.reuse, R17 ;  /* 0x00000011c4117221 */ /* 0x044fe20000010000 */
[----:B------:R-:W-:Y:S02]  /*81e0*/  F2FP.F16.F32.PACK_AB R196, R196, R189 ;  /* 0x000000bdc4c4723e */ /* 0x000fe400000000ff */
[----:B-1----:R-:W-:-:S04]  /*81f0*/  FMNMX.FTZ R3, R152, R3, !PT ;  /* 0x0000000398037209 */ /* 0x002fc80007810000 */
[----:B------:R-:W-:Y:S01]  /*8200*/  MUFU.EX2 R192, R192 ;  /* 0x000000c000c07308 */ /* 0x000fe20000000800 */
[----:B------:R-:W0:Y:S07]  /*8210*/  SHFL.BFLY PT, R152, R3, 0x1, 0x1f ;  /* 0x0c201f0003987f89 */ /* 0x000e2e00000e0000 */
[----:B------:R-:W-:Y:S08]  /*8220*/  MUFU.EX2 R157, R157 ;  /* 0x0000009d009d7308 */ /* 0x000ff00000000800 */
[----:B------:R-:W-:Y:S08]  /*8230*/  MUFU.EX2 R194, R194 ;  /* 0x000000c200c27308 */ /* 0x000ff00000000800 */
[----:B------:R-:W-:Y:S01]  /*8240*/  MUFU.EX2 R161, R161 ;  /* 0x000000a100a17308 */ /* 0x000fe20000000800 */
[----:B0-----:R-:W-:-:S05]  /*8250*/  FMNMX.FTZ R3, R3, R152, !PT ;  /* 0x0000009803037209 */ /* 0x001fca0007810000 */
[----:B------:R-:W-:Y:S02]  /*8260*/  FMUL.FTZ R164, R3, UR10 ;  /* 0x0000000a03a47c20 */ /* 0x000fe40008410000 */
[----:B------:R-:W-:Y:S02]  /*8270*/  MUFU.EX2 R188, R188 ;  /* 0x000000bc00bc7308 */ /* 0x000fe40000000800 */
[--C-:B------:R-:W-:Y:S01]  /*8280*/  FFMA.FTZ R197, R154, UR10, -R164.reuse ;  /* 0x0000000a9ac57c23 */ /* 0x100fe200080108a4 */
[--C-:B------:R-:W-:Y:S01]  /*8290*/  FFMA.FTZ R152, R155, UR10, -R164.reuse ;  /* 0x0000000a9b987c23 */ /* 0x100fe200080108a4 */
[--C-:B------:R-:W-:Y:S01]  /*82a0*/  FFMA.FTZ R199, R158, UR10, -R164.reuse ;  /* 0x0000000a9ec77c23 */ /* 0x100fe200080108a4 */
[--C-:B------:R-:W-:Y:S01]  /*82b0*/  FFMA.FTZ R154, R159, UR10, -R164.reuse ;  /* 0x0000000a9f9a7c23 */ /* 0x100fe200080108a4 */
[----:B------:R-:W-:Y:S02]  /*82c0*/  IMAD.U32 R159, RZ, RZ, UR5 ;  /* 0x00000005ff9f7e24 */ /* 0x000fe4000f8e00ff */
[----:B------:R-:W-:Y:S01]  /*82d0*/  FFMA.FTZ R193, R162, UR10, -R164 ;  /* 0x0000000aa2c17c23 */ /* 0x000fe200080108a4 */
[----:B------:R-:W-:Y:S01]  /*82e0*/  MUFU.EX2 R197, R197 ;  /* 0x000000c500c57308 */ /* 0x000fe20000000800 */
[----:B------:R-:W-:-:S02]  /*82f0*/  IMAD.U32 R162, RZ, RZ, UR11 ;  /* 0x0000000bffa27e24 */ /* 0x000fc4000f8e00ff */
[--C-:B------:R-:W-:Y:S01]  /*8300*/  FFMA.FTZ R156, R163, UR10, -R164.reuse ;  /* 0x0000000aa39c7c23 */ /* 0x100fe200080108a4 */
[----:B------:R-:W-:Y:S02]  /*8310*/  @!P1 VIADD R159, R159, 0x30840 ;  /* 0x000308409f9f9836 */ /* 0x000fe40000000000 */
[--C-:B------:R-:W-:Y:S01]  /*8320*/  FFMA.FTZ R195, R166, UR10, -R164.reuse ;  /* 0x0000000aa6c37c23 */ /* 0x100fe200080108a4 */
[----:B------:R-:W-:Y:S02]  /*8330*/  @!P1 VIADD R162, R162, 0x30860 ;  /* 0x00030860a2a29836 */ /* 0x000fe40000000000 */
[--C-:B------:R-:W-:Y:S01]  /*8340*/  FFMA.FTZ R158, R167, UR10, -R164.reuse ;  /* 0x0000000aa79e7c23 */ /* 0x100fe200080108a4 */
[--C-:B------:R-:W-:Y:S01]  /*8350*/  FFMA.FTZ R155, R170, UR10, -R164.reuse ;  /* 0x0000000aaa9b7c23 */ /* 0x100fe200080108a4 */
[----:B------:R-:W-:Y:S01]  /*8360*/  MUFU.EX2 R152, R152 ;  /* 0x0000009800987308 */ /* 0x000fe20000000800 */
[----:B------:R-:W-:Y:S01]  /*8370*/  @!P1 PRMT R159, RZ, 0x654, R159 ;  /* 0x00000654ff9f9816 */ /* 0x000fe2000000009f */
[----:B------:R-:W-:Y:S01]  /*8380*/  FFMA.FTZ R160, R171, UR10, -R164 ;  /* 0x0000000aaba07c23 */ /* 0x000fe200080108a4 */
[----:B------:R-:W-:Y:S01]  /*8390*/  @!P1 PRMT R162, RZ, 0x654, R162 ;  /* 0x00000654ffa29816 */ /* 0x000fe200000000a2 */
[--C-:B------:R-:W-:Y:S01]  /*83a0*/  FFMA.FTZ R191, R174, UR10, -R164.reuse ;  /* 0x0000000aaebf7c23 */ /* 0x100fe200080108a4 */
[--C-:B------:R-:W-:Y:S01]  /*83b0*/  FFMA.FTZ R175, R175, UR10, -R164.reuse ;  /* 0x0000000aafaf7c23 */ /* 0x100fe200080108a4 */
[--C-:B------:R-:W-:Y:S01]  /*83c0*/  FFMA.FTZ R178, R178, UR10, -R164.reuse ;  /* 0x0000000ab2b27c23 */ /* 0x100fe200080108a4 */
[--C-:B------:R-:W-:Y:S01]  /*83d0*/  FFMA.FTZ R179, R179, UR10, -R164.reuse ;  /* 0x0000000ab3b37c23 */ /* 0x100fe200080108a4 */
[----:B------:R-:W-:Y:S01]  /*83e0*/  MUFU.EX2 R199, R199 ;  /* 0x000000c700c77308 */ /* 0x000fe20000000800 */
[--C-:B------:R-:W-:Y:S01]  /*83f0*/  FFMA.FTZ R182, R182, UR10, -R164.reuse ;  /* 0x0000000ab6b67c23 */ /* 0x100fe200080108a4 */
[----:B------:R-:W-:-:S06]  /*8400*/  FFMA.FTZ R164, R183, UR10, -R164 ;  /* 0x0000000ab7a47c23 */ /* 0x000fcc00080108a4 */
[----:B------:R-:W-:Y:S08]  /*8410*/  MUFU.EX2 R154, R154 ;  /* 0x0000009a009a7308 */ /* 0x000ff00000000800 */
[----:B------:R-:W-:Y:S08]  /*8420*/  MUFU.EX2 R193, R193 ;  /* 0x000000c100c17308 */ /* 0x000ff00000000800 */
[----:B------:R-:W-:Y:S08]  /*8430*/  MUFU.EX2 R156, R156 ;  /* 0x0000009c009c7308 */ /* 0x000ff00000000800 */
[----:B------:R-:W-:Y:S08]  /*8440*/  MUFU.EX2 R195, R195 ;  /* 0x000000c300c37308 */ /* 0x000ff00000000800 */
[----:B------:R-:W-:Y:S08]  /*8450*/  MUFU.EX2 R158, R158 ;  /* 0x0000009e009e7308 */ /* 0x000ff00000000800 */
[----:B------:R-:W-:Y:S08]  /*8460*/  MUFU.EX2 R155, R155 ;  /* 0x0000009b009b7308 */ /* 0x000ff00000000800 */
[----:B------:R-:W-:Y:S08]  /*8470*/  MUFU.EX2 R165, R165 ;  /* 0x000000a500a57308 */ /* 0x000ff00000000800 */
[----:B------:R-:W0:Y:S08]  /*8480*/  MUFU.EX2 R160, R160 ;  /* 0x000000a000a07308 */ /* 0x000e300000000800 */
[----:B------:R-:W-:Y:S08]  /*8490*/  MUFU.EX2 R190, R190 ;  /* 0x000000be00be7308 */ /* 0x000ff00000000800 */
[----:B------:R-:W-:Y:S01]  /*84a0*/  MUFU.EX2 R191, R191 ;  /* 0x000000bf00bf7308 */ /* 0x000fe20000000800 */
[----:B0-----:R-:W-:-:S07]  /*84b0*/  F2FP.F16.F32.PACK_AB R189, R160, R155 ;  /* 0x0000009ba0bd723e */ /* 0x001fce00000000ff */
        /* <DEDUP_REMOVED lines=9> */
[----:B------:R-:W-:Y:S02]  /*8550*/  @!P1 SYNCS.ARRIVE.TRANS64.RED.A1T0 RZ, [R159+URZ], RZ ;  /* 0x000000ff9fff99a7 */ /* 0x000fe4000810043f */
[----:B------:R-:W-:Y:S01]  /*8560*/  MUFU.EX2 R185, R178 ;  /* 0x000000b200b97308 */ /* 0x000fe20000000800 */
[----:B------:R-:W-:Y:S01]  /*8570*/  FMUL.FTZ R2, R2, UR10 ;  /* 0x0000000a02027c20 */ /* 0x000fe20008410000 */
[----:B------:R0:W-:Y:S06]  /*8580*/  @!P1 SYNCS.ARRIVE.TRANS64.RED.A1T0 RZ, [R162+URZ], RZ ;  /* 0x000000ffa2ff99a7 */ /* 0x0001ec000810043f */
[----:B------:R-:W1:Y:S01]  /*8590*/  MUFU.EX2 R2, R2 ;  /* 0x0000000200027308 */ /* 0x000e620000000800 */
[----:B0-----:R-:W-:Y:S01]  /*85a0*/  FADD.FTZ R162, R198, R17 ;  /* 0x00000011c6a27221 */ /* 0x001fe20000010000 */
[----:B------:R-:W-:-:S06]  /*85b0*/  F2FP.F16.F32.PACK_AB R198, R153, R198 ;  /* 0x000000c699c6723e */ /* 0x000fcc00000000ff */
[----:B------:R-:W0:Y:S01]  /*85c0*/  MUFU.EX2 R184, R184 ;  /* 0x000000b800b87308 */ /* 0x000e220000000800 */
[----:B-1----:R-:W-:Y:S01]  /*85d0*/  FFMA.FTZ R159, R2, R16, R197 ;  /* 0x00000010029f7223 */ /* 0x002fe200000100c5 */
[----:B------:R-:W-:-:S06]  /*85e0*/  F2FP.F16.F32.PACK_AB R197, R152, R197 ;  /* 0x000000c598c5723e */ /* 0x000fcc00000000ff */
[----:B------:R-:W1:Y:S01]  /*85f0*/  MUFU.EX2 R186, R186 ;  /* 0x000000ba00ba7308 */ /* 0x000e620000000800 */
[----:B------:R-:W-:Y:S01]  /*8600*/  FADD.FTZ R16, R152, R159 ;  /* 0x0000009f98107221 */ /* 0x000fe20000010000 */
[----:B------:R-:W-:-:S03]  /*8610*/  FADD.FTZ R159, R153, R162 ;  /* 0x000000a2999f7221 */ /* 0x000fc60000010000 */
[----:B------:R-:W-:Y:S01]  /*8620*/  FADD.FTZ R17, R199, R16 ;  /* 0x00000010c7117221 */ /* 0x000fe20000010000 */
[----:B------:R-:W-:Y:S02]  /*8630*/  FADD.FTZ R162, R192, R159 ;  /* 0x0000009fc0a27221 */ /* 0x000fe40000010000 */
[----:B------:R-:W-:Y:S01]  /*8640*/  MUFU.EX2 R187, R182 ;  /* 0x000000b600bb7308 */ /* 0x000fe20000000800 */
[C---:B------:R-:W-:Y:S01]  /*8650*/  F2FP.F16.F32.PACK_AB R199, R154.reuse, R199 ;  /* 0x000000c79ac7723e */ /* 0x040fe200000000ff */
[----:B------:R-:W-:Y:S01]  /*8660*/  FADD.FTZ R16, R154, R17 ;  /* 0x000000119a107221 */ /* 0x000fe20000010000 */
[C---:B------:R-:W-:Y:S01]  /*8670*/  FADD.FTZ R159, R157.reuse, R162 ;  /* 0x000000a29d9f7221 */ /* 0x040fe20000010000 */
[----:B------:R-:W-:Y:S02]  /*8680*/  F2FP.F16.F32.PACK_AB R192, R157, R192 ;  /* 0x000000c09dc0723e */ /* 0x000fe400000000ff */
[----:B------:R-:W-:Y:S01]  /*8690*/  FADD.FTZ R17, R193, R16 ;  /* 0x00000010c1117221 */ /* 0x000fe20000010000 */
[----:B------:R-:W-:Y:S01]  /*86a0*/  FADD.FTZ R162, R194, R159 ;  /* 0x0000009fc2a27221 */ /* 0x000fe20000010000 */
[----:B------:R-:W2:Y:S01]  /*86b0*/  MUFU.EX2 R21, R181 ;  /* 0x000000b500157308 */ /* 0x000ea20000000800 */
[C---:B------:R-:W-:Y:S01]  /*86c0*/  F2FP.F16.F32.PACK_AB R193, R156.reuse, R193 ;  /* 0x000000c19cc1723e */ /* 0x040fe200000000ff */
[----:B------:R-:W-:Y:S01]  /*86d0*/  FADD.FTZ R16, R156, R17 ;  /* 0x000000119c107221 */ /* 0x000fe20000010000 */
[C---:B------:R-:W-:Y:S01]  /*86e0*/  FADD.FTZ R153, R161.reuse, R162 ;  /* 0x000000a2a1997221 */ /* 0x040fe20000010000 */
[----:B------:R-:W-:-:S02]  /*86f0*/  F2FP.F16.F32.PACK_AB R194, R161, R194 ;  /* 0x000000c2a1c2723e */ /* 0x000fc400000000ff */
[----:B------:R-:W-:Y:S01]  /*8700*/  FADD.FTZ R17, R195, R16 ;  /* 0x00000010c3117221 */ /* 0x000fe20000010000 */
[----:B------:R-:W-:Y:S01]  /*8710*/  FADD.FTZ R152, R188, R153 ;  /* 0x00000099bc987221 */ /* 0x000fe20000010000 */
[C---:B------:R-:W-:Y:S02]  /*8720*/  F2FP.F16.F32.PACK_AB R195, R158.reuse, R195 ;  /* 0x000000c39ec3723e */ /* 0x040fe400000000ff */
[----:B------:R-:W-:Y:S01]  /*8730*/  FADD.FTZ R16, R158, R17 ;  /* 0x000000119e107221 */ /* 0x000fe20000010000 */
[C---:B------:R-:W-:Y:S01]  /*8740*/  FADD.FTZ R153, R165.reuse, R152 ;  /* 0x00000098a5997221 */ /* 0x040fe20000010000 */
[----:B------:R-:W-:Y:S02]  /*8750*/  F2FP.F16.F32.PACK_AB R188, R165, R188 ;  /* 0x000000bca5bc723e */ /* 0x000fe400000000ff */
[----:B------:R-:W-:Y:S01]  /*8760*/  FADD.FTZ R17, R155, R16 ;  /* 0x000000109b117221 */ /* 0x000fe20000010000 */
[----:B------:R-:W-:Y:S01]  /*8770*/  FADD.FTZ R152, R190, R153 ;  /* 0x00000099be987221 */ /* 0x000fe20000010000 */
[----:B------:R-:W-:-:S02]  /*8780*/  F2FP.F16.F32.PACK_AB R190, R169, R190 ;  /* 0x000000bea9be723e */ /* 0x000fc400000000ff */
[----:B------:R-:W-:Y:S01]  /*8790*/  FADD.FTZ R16, R160, R17 ;  /* 0x00000011a0107221 */ /* 0x000fe20000010000 */
[----:B------:R-:W-:-:S03]  /*87a0*/  FADD.FTZ R17, R169, R152 ;  /* 0x00000098a9117221 */ /* 0x000fc60000010000 */
[----:B------:R-:W-:Y:S01]  /*87b0*/  FADD.FTZ R16, R191, R16 ;  /* 0x00000010bf107221 */ /* 0x000fe20000010000 */
[----:B0-----:R-:W-:Y:S01]  /*87c0*/  FADD.FTZ R152, R184, R17 ;  /* 0x00000011b8987221 */ /* 0x001fe20000010000 */
[C---:B------:R-:W-:Y:S02]  /*87d0*/  F2FP.F16.F32.PACK_AB R191, R175.reuse, R191 ;  /* 0x000000bfafbf723e */ /* 0x040fe400000000ff */
[----:B------:R-:W-:Y:S01]  /*87e0*/  FADD.FTZ R16, R175, R16 ;  /* 0x00000010af107221 */ /* 0x000fe20000010000 */
[C---:B------:R-:W-:Y:S01]  /*87f0*/  FADD.FTZ R17, R173.reuse, R152 ;  /* 0x00000098ad117221 */ /* 0x040fe20000010000 */
[----:B------:R-:W-:Y:S02]  /*8800*/  F2FP.F16.F32.PACK_AB R184, R173, R184 ;  /* 0x000000b8adb8723e */ /* 0x000fe400000000ff */
[----:B------:R-:W-:Y:S01]  /*8810*/  FADD.FTZ R16, R185, R16 ;  /* 0x00000010b9107221 */ /* 0x000fe20000010000 */
[----:B-1----:R-:W-:Y:S01]  /*8820*/  FADD.FTZ R152, R186, R17 ;  /* 0x00000011ba987221 */ /* 0x002fe20000010000 */
[----:B--2---:R-:W-:-:S02]  /*8830*/  F2FP.F16.F32.PACK_AB R186, R21, R186 ;  /* 0x000000ba15ba723e */ /* 0x004fc400000000ff */
[----:B------:R-:W-:Y:S01]  /*8840*/  FADD.FTZ R16, R179, R16 ;  /* 0x00000010b3107221 */ /* 0x000fe20000010000 */
[----:B------:R-:W-:Y:S01]  /*8850*/  FADD.FTZ R17, R21, R152 ;  /* 0x0000009815117221 */ /* 0x000fe20000010000 */
[----:B------:R-:W-:Y:S01]  /*8860*/  F2FP.F16.F32.PACK_AB R185, R179, R185 ;  /* 0x000000b9b3b9723e */ /* 0x000fe200000000ff */
[----:B------:R-:W-:Y:S02]  /*8870*/  IMAD.MOV.U32 R21, RZ, RZ, R3 ;  /* 0x000000ffff157224 */ /* 0x000fe400078e0003 */
[----:B------:R-:W-:Y:S01]  /*8880*/  FADD.FTZ R16, R187, R16 ;  /* 0x00000010bb107221 */ /* 0x000fe20000010000 */
[----:B------:R-:W-:-:S03]  /*8890*/  F2FP.F16.F32.PACK_AB R187, R164, R187 ;  /* 0x000000bba4bb723e */ /* 0x000fc600000000ff */
[----:B------:R-:W-:Y:S01]  /*88a0*/  FADD.FTZ R16, R164, R16 ;  /* 0x00000010a4107221 */ /* 0x000fe20000010000 */
[----:B------:R-:W-:Y:S06]  /*88b0*/  @P2 BRA `(.L_x_1138) ;  /* 0xffffffe000f42947 */ /* 0x000fec000383ffff */
.L_x_1129:
[----:B------:R-:W-:-:S13]  /*88c0*/  R2UR UR4, R200 ;  /* 0x00000000c80472ca */ /* 0x000fda00000e0000 */
[----:B------:R-:W-:-:S13]  /*88d0*/  ISETP.GE.AND P2, PT, R20, UR4, PT ;  /* 0x0000000414007c0c */ /* 0x000fda000bf46270 */
[----:B------:R-:W-:Y:S05]  /*88e0*/  @!P2 BRA `(.L_x_1139) ;  /* 0x0000002400c8a947 */ /* 0x000fea0003800000 */
[----:B------:R-:W-:Y:S01]  /*88f0*/  IMAD.IADD R217, R19, 0x1, -R22 ;  /* 0x0000000113d97824 */ /* 0x000fe200078e0a16 */
[----:B------:R-:W-:Y:S01]  /*8900*/  UMOV UR7, UR37 ;  /* 0x0000002500077c82 */ /* 0x000fe20008000000 */
[----:B------:R-:W-:Y:S01]  /*8910*/  IMAD.MOV.U32 R21, RZ, RZ, R3 ;  /* 0x000000ffff157224 */ /* 0x000fe200078e0003 */
[----:B------:R-:W-:Y:S01]  /*8920*/  UMOV UR4, UR36 ;  /* 0x0000002400047c82 */ /* 0x000fe20008000000 */
[----:B------:R-:W-:Y:S01]  /*8930*/  IMAD.MOV.U32 R201, RZ, RZ, R5 ;  /* 0x000000ffffc97224 */ /* 0x000fe200078e0005 */
[----:B------:R-:W-:Y:S01]  /*8940*/  IADD3 R203, R217, 0x8, R4 ;  /* 0x00000008d9cb7810 */ /* 0x000fe20007ffe004 */
[----:B------:R-:W-:Y:S01]  /*8950*/  IMAD.IADD R217, R4, 0x1, R217 ;  /* 0x0000000104d97824 */ /* 0x000fe200078e02d9 */
[----:B------:R-:W-:Y:S01]  /*8960*/  ULDC UR58, c[0x0][0x9e4] ;  /* 0x00027900003a7ab9 */ /* 0x000fe20000000800 */
[----:B------:R-:W-:Y:S01]  /*8970*/  ULDC UR59, c[0x0][0x9dc] ;  /* 0x00027700003b7ab9 */ /* 0x000fe20000000800 */
[----:B------:R-:W-:-:S07]  /*8980*/  LOP3.LUT R219, RZ, R203, RZ, 0x33, !PT ;  /* 0x000000cbffdb7212 */ /* 0x000fce00078e33ff */
.L_x_1156:
[----:B------:R-:W-:-:S04]  /*8990*/  UIADD3 UR5, UR4, 0x1, URZ ;  /* 0x0000000104057890 */ /* 0x000fc8000fffe03f */
[----:B------:R-:W-:-:S04]  /*89a0*/  UISETP.NE.AND UP0, UPT, UR5, 0x2, UPT ;  /* 0x000000020500788c */ /* 0x000fc8000bf05270 */
[----:B------:R-:W-:Y:S02]  /*89b0*/  USEL UR37, URZ, 0x1, UP0 ;  /* 0x000000013f257887 */ /* 0x000fe40008000000 */
[----:B------:R-:W-:Y:S02]  /*89c0*/  USEL UR36, UR5, URZ, UP0 ;  /* 0x0000003f05247287 */ /* 0x000fe40008000000 */
[----:B------:R-:W-:Y:S01]  /*89d0*/  ULOP3.LUT UR37, UR7, UR37, URZ, 0x3c, !UPT ;  /* 0x0000002507257292 */ /* 0x000fe2000f8e3c3f */
[----:B------:R-:W-:Y:S11]  /*89e0*/  @!P0 BRA `(.L_x_1140) ;  /* 0x0000000000048947 */ /* 0x000ff60003800000 */
[----:B------:R-:W-:Y:S01]  /*89f0*/  BPT.TRAP 0x1 ;  /* 0x000000040000795c */ /* 0x000fe20000300000 */
.L_x_1140:
[----:B------:R-:W-:Y:S01]  /*8a00*/  ULEA UR5, UR36, UR38, 0x3 ;  /* 0x0000002624057291 */ /* 0x000fe2000f8e183f */
[----:B------:R-:W-:-:S05]  /*8a10*/  IMAD.U32 R3, RZ, RZ, UR37 ;  /* 0x00000025ff037e24 */ /* 0x000fca000f8e00ff */
[----:B------:R-:W-:-:S04]  /*8a20*/  SHF.L.U32 R3, R3, 0x1f, RZ ;  /* 0x0000001f03037819 */ /* 0x000fc800000006ff */
[----:B------:R0:W1:Y:S01]  /*8a30*/  SYNCS.PHASECHK.TRANS64.TRYWAIT P2, [UR5+0x30830], R3 ;  /* 0x03083003ff0075a7 */ /* 0x0000620008040145 */
[----:B------:R-:W-:Y:S05]  /*8a40*/  @!P0 BRA `(.L_x_1141) ;  /* 0x0000000000048947 */ /* 0x000fea0003800000 */
[----:B------:R-:W-:Y:S01]  /*8a50*/  BPT.TRAP 0x1 ;  /* 0x000000040000795c */ /* 0x000fe20000300000 */
.L_x_1141:
[----:B-1----:R-:W-:Y:S05]  /*8a60*/  @P2 BRA `(.L_x_1142) ;  /* 0x0000000000082947 */ /* 0x002fea0003800000 */
[----:B------:R-:W1:Y:S02]  /*8a70*/  SYNCS.PHASECHK.TRANS64.TRYWAIT P2, [UR5+0x30830], R3 ;  /* 0x03083003ff0075a7 */ /* 0x000e640008040145 */
[----:B-1----:R-:W-:Y:S05]  /*8a80*/  @!P2 BRA `(.L_x_1143) ;  /* 0x000000c00054a947 */ /* 0x002fea0003800000 */
.L_x_1142:
        /* <DEDUP_REMOVED lines=223> */
.L_x_1144:
[----:B------:R-:W-:Y:S01]  /*9880*/  ULEA UR11, UR4, UR38, 0x3 ;  /* 0x00000026040b7291 */ /* 0x000fe2000f8e183f */
[----:B------:R-:W-:-:S05]  /*9890*/  IMAD.U32 R0, RZ, RZ, UR7 ;  /* 0x00000007ff007e24 */ /* 0x000fca000f8e00ff */
[----:B------:R-:W-:-:S04]  /*98a0*/  SHF.L.U32 R0, R0, 0x1f, RZ ;  /* 0x0000001f00007819 */ /* 0x000fc800000006ff */
[----:B------:R1:W2:Y:S01]  /*98b0*/  SYNCS.PHASECHK.TRANS64.TRYWAIT P2, [UR11+0x30850], R0 ;  /* 0x03085000ff0075a7 */ /* 0x0002a2000804014b */
[----:B------:R-:W-:Y:S05]  /*98c0*/  @!P0 BRA `(.L_x_1145) ;  /* 0x0000000000048947 */ /* 0x000fea0003800000 */
[----:B------:R-:W-:Y:S01]  /*98d0*/  BPT.TRAP 0x1 ;  /* 0x000000040000795c */ /* 0x000fe20000300000 */
.L_x_1145:
[----:B--2---:R-:W-:Y:S05]  /*98e0*/  @P2 BRA `(.L_x_1146) ;  /* 0x0000000000082947 */ /* 0x004fea0003800000 */
[----:B------:R-:W2:Y:S02]  /*98f0*/  SYNCS.PHASECHK.TRANS64.TRYWAIT P2, [UR11+0x30850], R0 ;  /* 0x03085000ff0075a7 */ /* 0x000ea4000804014b */
[----:B--2---:R-:W-:Y:S05]  /*9900*/  @!P2 BRA `(.L_x_1147) ;  /* 0x000000b000cca947 */ /* 0x004fea0003800000 */
.L_x_1146:
[----:B------:R-:W-:Y:S01]  /*9910*/  UIADD3 UR6, UR38, 0x400, URZ ;  /* 0x0000040026067890 */ /* 0x000fe2000fffe03f */
[----:B------:R-:W-:Y:S01]  /*9920*/  WARPGROUP.ARRIVE ;  /* 0x00000000000079c5 */ /* 0x000fe20000000000 */
[----:B------:R-:W-:Y:S01]  /*9930*/  UMOV UR7, 0x40000040 ;  /* 0x4000004000077882 */ /* 0x000fe20000000000 */
[----:B01----:R-:W-:Y:S01]  /*9940*/  IMAD.SHL.U32 R0, R20, 0x40, RZ ;  /* 0x0000004014007824 */ /* 0x003fe200078e00ff */
[----:B------:R-:W-:Y:S01]  /*9950*/  USHF.R.U32.HI UR6, URZ, 0x4, UR6 ;  /* 0x000000043f067899 */ /* 0x000fe20008011606 */
[----:B------:R-:W-:Y:S01]  /*9960*/  IMAD.U32 R2, RZ, RZ, UR5 ;  /* 0x00000005ff027e24 */ /* 0x000fe2000f8e00ff */
[----:B------:R-:W-:Y:S02]  /*9970*/  ULDC UR10, c[0x0][0x9e0] ;  /* 0x00027800000a7ab9 */ /* 0x000fe40000000800 */
[----:B------:R-:W-:Y:S01]  /*9980*/  ULOP3.LUT UR6, UR6, 0x3fff, URZ, 0xc0, !UPT ;  /* 0x00003fff06067892 */ /* 0x000fe2000f8ec03f */
[----:B------:R-:W-:Y:S01]  /*9990*/  IADD3 R3, R19, 0x1, -R0 ;  /* 0x0000000113037810 */ /* 0x000fe20007ffe800 */
[----:B------:R-:W-:-:S02]  /*99a0*/  @!P1 VIADD R2, R2, 0x30840 ;  /* 0x0003084002029836 */ /* 0x000fc40000000000 */
[----:B------:R-:W-:Y:S02]  /*99b0*/  ULOP3.LUT UR6, UR6, 0x2000000, URZ, 0xfc, !UPT ;  /* 0x0200000006067892 */ /* 0x000fe4000f8efc3f */
[----:B------:R-:W-:Y:S01]  /*99c0*/  IMAD.IADD R3, R3, 0x1, -R22 ;  /* 0x0000000103037824 */ /* 0x000fe200078e0a16 */
[----:B------:R-:W-:Y:S01]  /*99d0*/  @!P1 PRMT R2, RZ, 0x654, R2 ;  /* 0x00000654ff029816 */ /* 0x000fe20000000002 */
[----:B------:R-:W-:Y:S02]  /*99e0*/  ULEA UR4, UR4, UR6, 0xb ;  /* 0x0000000604047291 */ /* 0x000fe4000f8e583f */
[----:B------:R-:W-:-:S05]  /*99f0*/  IMAD R3, R18, -0x2, R3 ;  /* 0xfffffffe12037824 */ /* 0x000fca00078e0203 */
        /* <DEDUP_REMOVED lines=16> */
[----:B------:R-:W-:Y:S01]  /*9b00*/  ULOP3.LUT UR4, URZ, UR59, URZ, 0x33, !UPT ;  /* 0x0000003b3f047292 */ /* 0x000fe2000f8e333f */
[----:B------:R-:W-:Y:S02]  /*9b10*/  WARPGROUP.DEPBAR.LE gsb0, 0x0 ;  /* 0x00008000000079c5 */ /* 0x000fe40000010000 */
[----:B------:R-:W-:Y:S01]  /*9b20*/  WARPGROUP.ARRIVE ;  /* 0x00000000000079c5 */ /* 0x000fe20000000000 */
[C---:B------:R-:W-:Y:S02]  /*9b30*/  VIADD R189, R3.reuse, UR10 ;  /* 0x0000000a03bd7c36 */ /* 0x040fe40008000000 */
[----:B------:R-:W-:Y:S02]  /*9b40*/  VIADD R191, R3, UR4 ;  /* 0x0000000403bf7c36 */ /* 0x000fe40008000000 */
[----:B------:R-:W-:-:S15]  /*9b50*/  IMAD.IADD R5, R4, 0x1, R189 ;  /* 0x0000000104057824 */ /* 0x000fde00078e02bd */
[----:B------:R-:W-:-:S02]  /*9b60*/  NOP ;  /* 0x0000000000007918 */ /* 0x000fc40000000000 */
[----:B------:R-:W-:Y:S03]  /*9b70*/  HGMMA.64x256x16.F32 R24, R184, gdesc[UR4].tnspB, R24, gsb0 ;  /* 0x43e00004b8187df0 */ /* 0x000fe60008000818 */
[----:B------:R-:W-:Y:S02]  /*9b80*/  WARPGROUP.DEPBAR.LE gsb0, 0x0 ;  /* 0x00008000000079c5 */ /* 0x000fe40000010000 */
[----:B------:R0:W-:Y:S01]  /*9b90*/  @!P1 SYNCS.ARRIVE.TRANS64.RED.A1T0 RZ, [R2+URZ], RZ ;  /* 0x000000ff02ff99a7 */ /* 0x0001e2000810043f */
[----:B------:R-:W-:Y:S01]  /*9ba0*/  IMAD.IADD R185, R4, 0x1, R191 ;  /* 0x0000000104b97824 */ /* 0x000fe200078e02bf */
[----:B------:R-:W-:Y:S06]  /*9bb0*/  @!P6 BRA `(.L_x_1148) ;  /* 0x00000000005ce947 */ /* 0x000fec0003800000 */
[----:B------:R-:W-:Y:S01]  /*9bc0*/  ISETP.GT.AND P2, PT, R217, -0x1, PT ;  /* 0xffffffffd900780c */ /* 0x000fe20003f44270 */
[----:B------:R-:W-:-:S12]  /*9bd0*/  BSSY B0, `(.L_x_1149) ;  /* 0x0000011000007945 */ /* 0x000fd80003800000 */
[----:B------:R-:W-:Y:S05]  /*9be0*/  @P2 BRA `(.L_x_1150) ;  /* 0x0000000000242947 */ /* 0x000fea0003800000 */
[----:B------:R-:W-:Y:S01]  /*9bf0*/  IMAD.U32 R186, RZ, RZ, UR58 ;  /* 0x0000003affba7e24 */ /* 0x000fe2000f8e00ff */
[----:B------:R-:W-:-:S04]  /*9c00*/  IADD3 R184, R4, R19, -R22 ;  /* 0x0000001304b87210 */ /* 0x000fc80007ffe816 */
[----:B------:R-:W-:Y:S02]  /*9c10*/  ISETP.NE.AND P2, PT, R186, 0x1, PT ;  /* 0x00000001ba00780c */ /* 0x000fe40003f45270 */
[----:B------:R-:W-:-:S11]  /*9c20*/  LOP3.LUT R187, RZ, R184, RZ, 0x33, !PT ;  /* 0x000000b8ffbb7212 */ /* 0x000fd600078e33ff */
[----:B0-----:R-:W0:Y:S02]  /*9c30*/  @P2 LDC.64 R2, c[0x0][0x9e8] ;  /* 0x00027a00ff022b82 */ /* 0x001e240000000a00 */
[----:B0-----:R-:W-:-:S05]  /*9c40*/  @P2 IMAD.HI.U32 R2, R187, R2, RZ ;  /* 0x00000002bb022227 */ /* 0x001fca00078e00ff */
[----:B------:R-:W-:-:S04]  /*9c50*/  @P2 SHF.R.U32.HI R187, RZ, R3, R2 ;  /* 0x00000003ffbb2219 */ /* 0x000fc80000011602 */
[----:B------:R-:W-:Y:S01]  /*9c60*/  LOP3.LUT R187, RZ, R187, RZ, 0x33, !PT ;  /* 0x000000bbffbb7212 */ /* 0x000fe200078e33ff */
[----:B------:R-:W-:Y:S06]  /*9c70*/  BRA `(.L_x_1151) ;  /* 0x0000000000187947 */ /* 0x000fec0003800000 */
.L_x_1150:
[----:B------:R-:W-:Y:S02]  /*9c80*/  IMAD.U32 R186, RZ, RZ, UR58 ;  /* 0x0000003affba7e24 */ /* 0x000fe4000f8e00ff */
[----:B------:R-:W-:-:S03]  /*9c90*/  IMAD.MOV.U32 R187, RZ, RZ, R217 ;  /* 0x000000ffffbb7224 */ /* 0x000fc600078e00d9 */
[----:B------:R-:W-:-:S13]  /*9ca0*/  ISETP.NE.AND P2, PT, R186, 0x1, PT ;  /* 0x00000001ba00780c */ /* 0x000fda0003f45270 */
[----:B0-----:R-:W0:Y:S02]  /*9cb0*/  @P2 LDC.64 R2, c[0x0][0x9e8] ;  /* 0x00027a00ff022b82 */ /* 0x001e240000000a00 */
[----:B0-----:R-:W-:-:S05]  /*9cc0*/  @P2 IMAD.HI.U32 R2, R217, R2, RZ ;  /* 0x00000002d9022227 */ /* 0x001fca00078e00ff */
[----:B------:R-:W-:-:S07]  /*9cd0*/  @P2 SHF.R.U32.HI R187, RZ, R3, R2 ;  /* 0x00000003ffbb2219 */ /* 0x000fce0000011602 */
.L_x_1151:
[----:B------:R-:W-:Y:S05]  /*9ce0*/  BSYNC B0 ;  /* 0x0000000000007941 */ /* 0x000fea0003800000 */
.L_x_1149:
[----:B------:R-:W-:-:S04]  /*9cf0*/  IMAD R3, R187, R186, -R0 ;  /* 0x000000babb037224 */ /* 0x000fc800078e0a00 */
[----:B------:R-:W-:-:S05]  /*9d00*/  IMAD R2, R18, -0x2, R3 ;  /* 0xfffffffe12027824 */ /* 0x000fca00078e0203 */
[----:B------:R-:W-:Y:S02]  /*9d10*/  VIADDMNMX R5, R2, R186, R5, PT ;  /* 0x000000ba02057246 */ /* 0x000fe40003800105 */
[----:B------:R-:W-:-:S07]  /*9d20*/  VIMNMX R185, R185, R2, !PT ;  /* 0x00000002b9b97248 */ /* 0x000fce0007fe0100 */
.L_x_1148:
[----:B------:R-:W-:Y:S02]  /*9d30*/  ISETP.GT.AND P2, PT, R20, -0x1, PT ;  /* 0xffffffff1400780c */ /* 0x000fe40003f44270 */
[----:B------:R-:W-:Y:S02]  /*9d40*/  IADD3 R186, R191, 0x8, R4 ;  /* 0x00000008bfba7810 */ /* 0x000fe40007ffe004 */
[C---:B------:R-:W-:Y:S02]  /*9d50*/  ISETP.GT.AND P3, PT, R185.reuse, RZ, P2 ;  /* 0x000000ffb900720c */ /* 0x040fe40001764270 */
[----:B------:R-:W-:Y:S02]  /*9d60*/  ISETP.GT.AND P5, PT, R185, 0x1, P2 ;  /* 0x00000001b900780c */ /* 0x000fe400017a4270 */
[----:B------:R-:W-:Y:S02]  /*9d70*/  ISETP.LT.OR P4, PT, R5, 0x1, P3 ;  /* 0x000000010500780c */ /* 0x000fe40001f81670 */
[----:B------:R-:W-:-:S02]  /*9d80*/  ISETP.GT.AND P3, PT, R185, 0x8, P2 ;  /* 0x00000008b900780c */ /* 0x000fc40001764270 */
[----:B------:R-:W-:Y:S02]  /*9d90*/  FSEL R184, R152, -INF , !P4 ;  /* 0xff80000098b87808 */ /* 0x000fe40006000000 */
[----:B------:R-:W-:Y:S02]  /*9da0*/  ISETP.GT.AND P4, PT, R185, 0x9, P2 ;  /* 0x00000009b900780c */ /* 0x000fe40001784270 */
[C---:B------:R-:W-:Y:S02]  /*9db0*/  ISETP.LT.OR P5, PT, R5.reuse, 0x2, P5 ;  /* 0x000000020500780c */ /* 0x040fe40002fa1670 */
[C---:B------:R-:W-:Y:S02]  /*9dc0*/  ISETP.LT.OR P3, PT, R5.reuse, 0x9, P3 ;  /* 0x000000090500780c */ /* 0x040fe40001f61670 */
[----:B------:R-:W-:Y:S02]  /*9dd0*/  ISETP.LT.OR P4, PT, R5, 0xa, P4 ;  /* 0x0000000a0500780c */ /* 0x000fe40002781670 */
[----:B------:R-:W-:-:S02]  /*9de0*/  FSEL R152, R153, -INF , !P5 ;  /* 0xff80000099987808 */ /* 0x000fc40006800000 */
[----:B------:R-:W-:Y:S02]  /*9df0*/  FSEL R156, R156, -INF , !P3 ;  /* 0xff8000009c9c7808 */ /* 0x000fe40005800000 */
[----:B------:R-:W-:Y:S02]  /*9e00*/  FSEL R157, R157, -INF , !P4 ;  /* 0xff8000009d9d7808 */ /* 0x000fe40006000000 */
[C---:B------:R-:W-:Y:S02]  /*9e10*/  ISETP.GT.AND P5, PT, R185.reuse, 0x10, P2 ;  /* 0x00000010b900780c */ /* 0x040fe400017a4270 */
[C---:B------:R-:W-:Y:S02]  /*9e20*/  ISETP.GT.AND P3, PT, R185.reuse, 0x11, P2 ;  /* 0x00000011b900780c */ /* 0x040fe40001764270 */
        /* <DEDUP_REMOVED lines=31> */
[----:B------:R-:W-:-:S02]  /*a020*/  IADD3 R185, R189, 0x8, R4 ;  /* 0x00000008bdb97810 */ /* 0x000fc40007ffe004 */
[----:B------:R-:W-:Y:S02]  /*a030*/  FSEL R177, R177, -INF , !P5 ;  /* 0xff800000b1b17808 */ /* 0x000fe40006800000 */
[----:B------:R-:W-:Y:S02]  /*a040*/  FSEL R180, R180, -INF , !P3 ;  /* 0xff800000b4b47808 */ /* 0x000fe40005800000 */
[----:B------:R-:W-:Y:S01]  /*a050*/  FSEL R181, R181, -INF , !P4 ;  /* 0xff800000b5b57808 */ /* 0x000fe20006000000 */
[----:B------:R-:W-:Y:S06]  /*a060*/  @!P6 BRA `(.L_x_1152) ;  /* 0x000000000058e947 */ /* 0x000fec0003800000 */
[----:B------:R-:W-:Y:S01]  /*a070*/  ISETP.GT.AND P3, PT, R203, -0x1, PT ;  /* 0xffffffffcb00780c */ /* 0x000fe20003f64270 */
[----:B------:R-:W-:-:S12]  /*a080*/  BSSY B0, `(.L_x_1153) ;  /* 0x0000010000007945 */ /* 0x000fd80003800000 */
[----:B------:R-:W-:Y:S05]  /*a090*/  @P3 BRA `(.L_x_1154) ;  /* 0x0000000000203947 */ /* 0x000fea0003800000 */
[----:B------:R-:W-:-:S05]  /*a0a0*/  IMAD.U32 R190, RZ, RZ, UR58 ;  /* 0x0000003affbe7e24 */ /* 0x000fca000f8e00ff */
[----:B------:R-:W-:-:S13]  /*a0b0*/  ISETP.NE.AND P3, PT, R190, 0x1, PT ;  /* 0x00000001be00780c */ /* 0x000fda0003f65270 */
[----:B0-----:R-:W0:Y:S02]  /*a0c0*/  @P3 LDC.64 R2, c[0x0][0x9e8] ;  /* 0x00027a00ff023b82 */ /* 0x001e240000000a00 */
[----:B0-----:R-:W-:-:S04]  /*a0d0*/  @P3 IMAD.HI.U32 R188, R219, R2, RZ ;  /* 0x00000002dbbc3227 */ /* 0x001fc800078e00ff */
[----:B------:R-:W-:Y:S01]  /*a0e0*/  IMAD.MOV.U32 R2, RZ, RZ, R219 ;  /* 0x000000ffff027224 */ /* 0x000fe200078e00db */
[----:B------:R-:W-:-:S04]  /*a0f0*/  @P3 SHF.R.U32.HI R2, RZ, R3, R188 ;  /* 0x00000003ff023219 */ /* 0x000fc800000116bc */
[----:B------:R-:W-:Y:S01]  /*a100*/  LOP3.LUT R5, RZ, R2, RZ, 0x33, !PT ;  /* 0x00000002ff057212 */ /* 0x000fe200078e33ff */
[----:B------:R-:W-:Y:S06]  /*a110*/  BRA `(.L_x_1155) ;  /* 0x0000000000187947 */ /* 0x000fec0003800000 */
.L_x_1154:
[----:B------:R-:W-:Y:S02]  /*a120*/  IMAD.U32 R190, RZ, RZ, UR58 ;  /* 0x0000003affbe7e24 */ /* 0x000fe4000f8e00ff */
[----:B------:R-:W-:-:S03]  /*a130*/  IMAD.MOV.U32 R5, RZ, RZ, R203 ;  /* 0x000000ffff057224 */ /* 0x000fc600078e00cb */
[----:B------:R-:W-:-:S13]  /*a140*/  ISETP.NE.AND P3, PT, R190, 0x1, PT ;  /* 0x00000001be00780c */ /* 0x000fda0003f65270 */
[----:B0-----:R-:W0:Y:S02]  /*a150*/  @P3 LDC.64 R2, c[0x0][0x9e8] ;  /* 0x00027a00ff023b82 */ /* 0x001e240000000a00 */
[----:B0-----:R-:W-:-:S05]  /*a160*/  @P3 IMAD.HI.U32 R2, R203, R2, RZ ;  /* 0x00000002cb023227 */ /* 0x001fca00078e00ff */
[----:B------:R-:W-:-:S07]  /*a170*/  @P3 SHF.R.U32.HI R5, RZ, R3, R2 ;  /* 0x00000003ff053219 */ /* 0x000fce0000011602 */
.L_x_1155:
[----:B------:R-:W-:Y:S05]  /*a180*/  BSYNC B0 ;  /* 0x0000000000007941 */ /* 0x000fea0003800000 */
.L_x_1153:
[----:B------:R-:W-:-:S04]  /*a190*/  IMAD R3, R5, R190, -R0 ;  /* 0x000000be05037224 */ /* 0x000fc800078e0a00 */
[----:B------:R-:W-:-:S05]  /*a1a0*/  IMAD R3, R18, -0x2, R3 ;  /* 0xfffffffe12037824 */ /* 0x000fca00078e0203 */
[----:B------:R-:W-:Y:S02]  /*a1b0*/  VIADDMNMX R185, R3, R190, R185, PT ;  /* 0x000000be03b97246 */ /* 0x000fe400038001b9 */
[----:B------:R-:W-:-:S07]  /*a1c0*/  VIMNMX R186, R186, R3, !PT ;  /* 0x00000003baba7248 */ /* 0x000fce0007fe0100 */
.L_x_1152:
        /* <DEDUP_REMOVED lines=36> */
[----:B------:R-:W1:Y:S01]  /*a410*/  SHFL.BFLY PT, R3, R0, 0x2, 0x1f ;  /* 0x0c401f0000037f89 */ /* 0x000e6200000e0000 */
        /* <DEDUP_REMOVED lines=11> */
[C---:B------:R-:W-:Y:S02]  /*a4d0*/  ISETP.LT.OR P3, PT, R185.reuse, 0x22, P3 ;  /* 0x00000022b900780c */ /* 0x040fe40001f61670 */
[----:B-1----:R-:W-:Y:S02]  /*a4e0*/  FMNMX.FTZ R3, R0, R3, !PT ;  /* 0x0000000300037209 */ /* 0x002fe40007810000 */
[----:B------:R-:W-:Y:S02]  /*a4f0*/  FMNMX.FTZ R0, R154, R21, !PT ;  /* 0x000000159a007209 */ /* 0x000fe40007810000 */
[----:B------:R-:W-:Y:S01]  /*a500*/  FSEL R170, R170, -INF , !P5 ;  /* 0xff800000aaaa7808 */ /* 0x000fe20006800000 */
[----:B0-----:R-:W0:Y:S01]  /*a510*/  SHFL.BFLY PT, R2, R3, 0x1, 0x1f ;  /* 0x0c201f0003027f89 */ /* 0x001e2200000e0000 */
        /* <DEDUP_REMOVED lines=12> */
[----:B0-----:R-:W-:-:S02]  /*a5e0*/  FMNMX.FTZ R5, R3, R2, !PT ;  /* 0x0000000203057209 */ /* 0x001fc40007810000 */
        /* <DEDUP_REMOVED lines=18> */
[----:B------:R-:W-:Y:S01]  /*a710*/  FSEL R2, R5, RZ, P5 ;  /* 0x000000ff05027208 */ /* 0x000fe20002800000 */
        /* <DEDUP_REMOVED lines=24> */
[----:B------:R-:W-:Y:S01]  /*a8a0*/  R2UR UR4, R200 ;  /* 0x00000000c80472ca */ /* 0x000fe200000e0000 */
[----:B------:R-:W-:Y:S01]  /*a8b0*/  IMAD.MOV.U32 R201, RZ, RZ, R5 ;  /* 0x000000ffffc97224 */ /* 0x000fe200078e0005 */
[----:B------:R-:W0:Y:S01]  /*a8c0*/  SHFL.BFLY PT, R185, R0, 0x2, 0x1f ;  /* 0x0c401f0000b97f89 */ /* 0x000e2200000e0000 */
[----:B------:R-:W-:-:S04]  /*a8d0*/  FMUL.FTZ R2, R2, UR10 ;  /* 0x0000000a02027c20 */ /* 0x000fc80008410000 */
[----:B------:R-:W-:Y:S08]  /*a8e0*/  MUFU.EX2 R196, R196 ;  /* 0x000000c400c47308 */ /* 0x000ff00000000800 */
[----:B------:R-:W-:Y:S08]  /*a8f0*/  MUFU.EX2 R198, R198 ;  /* 0x000000c600c67308 */ /* 0x000ff00000000800 */
[----:B------:R-:W-:Y:S01]  /*a900*/  MUFU.EX2 R157, R157 ;  /* 0x0000009d009d7308 */ /* 0x000fe20000000800 */
[----:B0-----:R-:W-:-:S05]  /*a910*/  FMNMX.FTZ R185, R0, R185, !PT ;  /* 0x000000b900b97209 */ /* 0x001fca0007810000 */
[----:B------:R-:W0:Y:S02]  /*a920*/  SHFL.BFLY PT, R0, R185, 0x1, 0x1f ;  /* 0x0c201f00b9007f89 */ /* 0x000e2400000e0000 */
[----:B------:R-:W-:Y:S08]  /*a930*/  MUFU.EX2 R192, R192 ;  /* 0x000000c000c07308 */ /* 0x000ff00000000800 */
[----:B------:R-:W-:Y:S08]  /*a940*/  MUFU.EX2 R161, R161 ;  /* 0x000000a100a17308 */ /* 0x000ff00000000800 */
[----:B------:R-:W-:Y:S01]  /*a950*/  MUFU.EX2 R194, R194 ;  /* 0x000000c200c27308 */ /* 0x000fe20000000800 */
[----:B0-----:R-:W-:-:S07]  /*a960*/  FMNMX.FTZ R3, R185, R0, !PT ;  /* 0x00000000b9037209 */ /* 0x001fce0007810000 */
[----:B------:R-:W-:Y:S01]  /*a970*/  MUFU.EX2 R165, R165 ;  /* 0x000000a500a57308 */ /* 0x000fe20000000800 */
[C---:B------:R-:W-:Y:S01]  /*a980*/  FSETP.NEU.FTZ.AND P2, PT, R3.reuse, -INF , PT ;  /* 0xff8000000300780b */ /* 0x040fe20003f5d000 */
[----:B------:R-:W-:-:S06]  /*a990*/  FMUL.FTZ R156, R3, UR10 ;  /* 0x0000000a039c7c20 */ /* 0x000fcc0008410000 */
[----:B------:R0:W1:Y:S01]  /*a9a0*/  MUFU.EX2 R0, R2 ;  /* 0x0000000200007308 */ /* 0x0000620000000800 */
[----:B------:R-:W-:-:S05]  /*a9b0*/  FSEL R156, R156, RZ, P2 ;  /* 0x000000ff9c9c7208 */ /* 0x000fca0001000000 */
[--C-:B------:R-:W-:Y:S01]  /*a9c0*/  FFMA.FTZ R197, R154, UR10, -R156.reuse ;  /* 0x0000000a9ac57c23 */ /* 0x100fe2000801089c */
[--C-:B------:R-:W-:Y:S01]  /*a9d0*/  FFMA.FTZ R152, R155, UR10, -R156.reuse ;  /* 0x0000000a9b987c23 */ /* 0x100fe2000801089c */
[--C-:B------:R-:W-:Y:S01]  /*a9e0*/  FFMA.FTZ R199, R158, UR10, -R156.reuse ;  /* 0x0000000a9ec77c23 */ /* 0x100fe2000801089c */
[----:B0-----:R-:W-:Y:S01]  /*a9f0*/  FSEL R2, R3, RZ, P2 ;  /* 0x000000ff03027208 */ /* 0x001fe20001000000 */
[--C-:B------:R-:W-:Y:S01]  /*aa00*/  FFMA.FTZ R154, R159, UR10, -R156.reuse ;  /* 0x0000000a9f9a7c23 */ /* 0x100fe2000801089c */
[--C-:B------:R-:W-:Y:S01]  /*aa10*/  FFMA.FTZ R193, R162, UR10, -R156.reuse ;  /* 0x0000000aa2c17c23 */ /* 0x100fe2000801089c */
[----:B------:R-:W-:Y:S01]  /*aa20*/  MUFU.EX2 R197, R197 ;  /* 0x000000c500c57308 */ /* 0x000fe20000000800 */
[--C-:B------:R-:W-:Y:S01]  /*aa30*/  FFMA.FTZ R158, R163, UR10, -R156.reuse ;  /* 0x0000000aa39e7c23 */ /* 0x100fe2000801089c */
[----:B------:R-:W-:Y:S01]  /*aa40*/  FADD.FTZ R2, -R2, R21 ;  /* 0x0000001502027221 */ /* 0x000fe20000010100 */
[--C-:B------:R-:W-:Y:S01]  /*aa50*/  FFMA.FTZ R195, R166, UR10, -R156.reuse ;  /* 0x0000000aa6c37c23 */ /* 0x100fe2000801089c */
[--C-:B------:R-:W-:Y:S01]  /*aa60*/  FFMA.FTZ R160, R167, UR10, -R156.reuse ;  /* 0x0000000aa7a07c23 */ /* 0x100fe2000801089c */
[----:B-1----:R-:W-:Y:S01]  /*aa70*/  FFMA.FTZ R17, R0, R17, R153 ;  /* 0x0000001100117223 */ /* 0x002fe20000010099 */
[----:B------:R-:W-:Y:S01]  /*aa80*/  FMUL.FTZ R2, R2, UR10 ;  /* 0x0000000a02027c20 */ /* 0x000fe20008410000 */
[--C-:B------:R-:W-:Y:S01]  /*aa90*/  FFMA.FTZ R189, R170, UR10, -R156.reuse ;  /* 0x0000000aaabd7c23 */ /* 0x100fe2000801089c */
[----:B------:R-:W-:Y:S01]  /*aaa0*/  MUFU.EX2 R152, R152 ;  /* 0x0000009800987308 */ /* 0x000fe20000000800 */
[----:B------:R-:W-:Y:S01]  /*aab0*/  FADD.FTZ R17, R196, R17 ;  /* 0x00000011c4117221 */ /* 0x000fe20000010000 */
[--C-:B------:R-:W-:Y:S01]  /*aac0*/  FFMA.FTZ R162, R171, UR10, -R156.reuse ;  /* 0x0000000aaba27c23 */ /* 0x100fe2000801089c */
[--C-:B------:R-:W-:Y:S01]  /*aad0*/  FFMA.FTZ R191, R174, UR10, -R156.reuse ;  /* 0x0000000aaebf7c23 */ /* 0x100fe2000801089c */
[--C-:B------:R-:W-:Y:S01]  /*aae0*/  FFMA.FTZ R185, R178, UR10, -R156.reuse ;  /* 0x0000000ab2b97c23 */ /* 0x100fe2000801089c */
[----:B------:R-:W-:Y:S01]  /*aaf0*/  FADD.FTZ R164, R198, R17 ;  /* 0x00000011c6a47221 */ /* 0x000fe20000010000 */
[--C-:B------:R-:W-:Y:S01]  /*ab00*/  FFMA.FTZ R179, R179, UR10, -R156.reuse ;  /* 0x0000000ab3b37c23 */ /* 0x100fe2000801089c */
[----:B------:R-:W-:Y:S01]  /*ab10*/  FFMA.FTZ R182, R182, UR10, -R156 ;  /* 0x0000000ab6b67c23 */ /* 0x000fe2000801089c */
[----:B------:R-:W0:Y:S01]  /*ab20*/  MUFU.EX2 R2, R2 ;  /* 0x0000000200027308 */ /* 0x000e220000000800 */
[----:B------:R-:W-:Y:S01]  /*ab30*/  FADD.FTZ R21, R157, R164 ;  /* 0x000000a49d157221 */ /* 0x000fe20000010000 */
[----:B------:R-:W-:Y:S01]  /*ab40*/  IMAD.U32 R155, RZ, RZ, UR11 ;  /* 0x0000000bff9b7e24 */ /* 0x000fe2000f8e00ff */
[----:B------:R-:W-:Y:S01]  /*ab50*/  ISETP.GT.AND P2, PT, R20, UR4, PT ;  /* 0x0000000414007c0c */ /* 0x000fe2000bf44270 */
[----:B------:R-:W-:Y:S01]  /*ab60*/  UMOV UR4, UR36 ;  /* 0x0000002400047c82 */ /* 0x000fe20008000000 */
[----:B------:R-:W-:Y:S01]  /*ab70*/  F2FP.F16.F32.PACK_AB R196, R196, R153 ;  /* 0x00000099c4c4723e */ /* 0x000fe200000000ff */
[----:B------:R-:W-:Y:S01]  /*ab80*/  @!P1 VIADD R155, R155, 0x30860 ;  /* 0x000308609b9b9836 */ /* 0x000fe20000000000 */
[----:B------:R-:W-:Y:S01]  /*ab90*/  F2FP.F16.F32.PACK_AB R198, R157, R198 ;  /* 0x000000c69dc6723e */ /* 0x000fe200000000ff */
[----:B------:R-:W1:Y:S01]  /*aba0*/  MUFU.EX2 R199, R199 ;  /* 0x000000c700c77308 */ /* 0x000e620000000800 */
[----:B------:R-:W-:-:S02]  /*abb0*/  VIADD R20, R20, 0xffffffff ;  /* 0xffffffff14147836 */ /* 0x000fc40000000000 */
[----:B------:R-:W-:-:S04]  /*abc0*/  @!P1 PRMT R155, RZ, 0x654, R155 ;  /* 0x00000654ff9b9816 */ /* 0x000fc8000000009b */
[----:B------:R2:W-:Y:S01]  /*abd0*/  @!P1 SYNCS.ARRIVE.TRANS64.RED.A1T0 RZ, [R155+URZ], RZ ;  /* 0x000000ff9bff99a7 */ /* 0x0005e2000810043f */
[----:B------:R-:W3:Y:S01]  /*abe0*/  MUFU.EX2 R154, R154 ;  /* 0x0000009a009a7308 */ /* 0x000ee20000000800 */
[----:B0-----:R-:W-:Y:S01]  /*abf0*/  FFMA.FTZ R17, R2, R16, R197 ;  /* 0x0000001002117223 */ /* 0x001fe200000100c5 */
[----:B------:R-:W-:Y:S01]  /*ac00*/  FADD.FTZ R16, R192, R21 ;  /* 0x00000015c0107221 */ /* 0x000fe20000010000 */
[C---:B------:R-:W-:Y:S02]  /*ac10*/  F2FP.F16.F32.PACK_AB R192, R161.reuse, R192 ;  /* 0x000000c0a1c0723e */ /* 0x040fe400000000ff */
[----:B------:R-:W-:Y:S01]  /*ac20*/  FADD.FTZ R164, R152, R17 ;  /* 0x0000001198a47221 */ /* 0x000fe20000010000 */
[----:B------:R-:W-:Y:S01]  /*ac30*/  FADD.FTZ R21, R161, R16 ;  /* 0x00000010a1157221 */ /* 0x000fe20000010000 */
[----:B------:R-:W-:Y:S01]  /*ac40*/  FFMA.FTZ R16, R175, UR10, -R156 ;  /* 0x0000000aaf107c23 */ /* 0x000fe2000801089c */
[----:B------:R-:W0:Y:S01]  /*ac50*/  MUFU.EX2 R193, R193 ;  /* 0x000000c100c17308 */ /* 0x000e220000000800 */
[----:B-1----:R-:W-:Y:S01]  /*ac60*/  FADD.FTZ R17, R199, R164 ;  /* 0x000000a4c7117221 */ /* 0x002fe20000010000 */
[----:B------:R-:W-:Y:S01]  /*ac70*/  FADD.FTZ R166, R194, R21 ;  /* 0x00000015c2a67221 */ /* 0x000fe20000010000 */
[----:B------:R-:W-:Y:S01]  /*ac80*/  FFMA.FTZ R156, R183, UR10, -R156 ;  /* 0x0000000ab79c7c23 */ /* 0x000fe2000801089c */
[----:B------:R-:W-:-:S02]  /*ac90*/  F2FP.F16.F32.PACK_AB R194, R165, R194 ;  /* 0x000000c2a5c2723e */ /* 0x000fc400000000ff */
[----:B------:R-:W-:Y:S01]  /*aca0*/  FADD.FTZ R21, R165, R166 ;  /* 0x000000a6a5157221 */ /* 0x000fe20000010000 */
[----:B------:R-:W-:Y:S01]  /*acb0*/  F2FP.F16.F32.PACK_AB R197, R152, R197 ;  /* 0x000000c598c5723e */ /* 0x000fe200000000ff */
[----:B------:R-:W1:Y:S01]  /*acc0*/  MUFU.EX2 R158, R158 ;  /* 0x0000009e009e7308 */ /* 0x000e620000000800 */
[C---:B---3--:R-:W-:Y:S01]  /*acd0*/  FADD.FTZ R164, R154.reuse, R17 ;  /* 0x000000119aa47221 */ /* 0x048fe20000010000 */
[----:B------:R-:W-:-:S06]  /*ace0*/  F2FP.F16.F32.PACK_AB R199, R154, R199 ;  /* 0x000000c79ac7723e */ /* 0x000fcc00000000ff */
[----:B------:R-:W3:Y:S01]  /*acf0*/  MUFU.EX2 R195, R195 ;  /* 0x000000c300c37308 */ /* 0x000ee20000000800 */
[----:B0-----:R-:W-:-:S07]  /*ad00*/  FADD.FTZ R17, R193, R164 ;  /* 0x000000a4c1117221 */ /* 0x001fce0000010000 */
[----:B------:R-:W0:Y:S01]  /*ad10*/  MUFU.EX2 R160, R160 ;  /* 0x000000a000a07308 */ /* 0x000e220000000800 */
[C---:B-1----:R-:W-:Y:S01]  /*ad20*/  FADD.FTZ R164, R158.reuse, R17 ;  /* 0x000000119ea47221 */ /* 0x042fe20000010000 */
[----:B------:R-:W-:-:S06]  /*ad30*/  F2FP.F16.F32.PACK_AB R193, R158, R193 ;  /* 0x000000c19ec1723e */ /* 0x000fcc00000000ff */
[----:B------:R-:W1:Y:S01]  /*ad40*/  MUFU.EX2 R188, R188 ;  /* 0x000000bc00bc7308 */ /* 0x000e620000000800 */
[----:B---3--:R-:W-:-:S07]  /*ad50*/  FADD.FTZ R17, R195, R164 ;  /* 0x000000a4c3117221 */ /* 0x008fce0000010000 */
[----:B------:R-:W3:Y:S01]  /*ad60*/  MUFU.EX2 R189, R189 ;  /* 0x000000bd00bd7308 */ /* 0x000ee20000000800 */
[C---:B0-----:R-:W-:Y:S01]  /*ad70*/  FADD.FTZ R164, R160.reuse, R17 ;  /* 0x00000011a0a47221 */ /* 0x041fe20000010000 */
[----:B------:R-:W-:-:S06]  /*ad80*/  F2FP.F16.F32.PACK_AB R195, R160, R195 ;  /* 0x000000c3a0c3723e */ /* 0x000fcc00000000ff */
[----:B------:R-:W0:Y:S01]  /*ad90*/  MUFU.EX2 R169, R169 ;  /* 0x000000a900a97308 */ /* 0x000e220000000800 */
[----:B-1----:R-:W-:-:S07]  /*ada0*/  FADD.FTZ R166, R188, R21 ;  /* 0x00000015bca67221 */ /* 0x002fce0000010000 */
[----:B------:R-:W1:Y:S01]  /*adb0*/  MUFU.EX2 R162, R162 ;  /* 0x000000a200a27308 */ /* 0x000e620000000800 */
[----:B---3--:R-:W-:-:S07]  /*adc0*/  FADD.FTZ R17, R189, R164 ;  /* 0x000000a4bd117221 */ /* 0x008fce0000010000 */
[----:B------:R-:W3:Y:S01]  /*add0*/  MUFU.EX2 R190, R190 ;  /* 0x000000be00be7308 */ /* 0x000ee20000000800 */
[C---:B0-----:R-:W-:Y:S01]  /*ade0*/  FADD.FTZ R21, R169.reuse, R166 ;  /* 0x000000a6a9157221 */ /* 0x041fe20000010000 */
[----:B------:R-:W-:-:S06]  /*adf0*/  F2FP.F16.F32.PACK_AB R188, R169, R188 ;  /* 0x000000bca9bc723e */ /* 0x000fcc00000000ff */
[----:B------:R-:W0:Y:S01]  /*ae00*/  MUFU.EX2 R191, R191 ;  /* 0x000000bf00bf7308 */ /* 0x000e220000000800 */
[C---:B-1----:R-:W-:Y:S01]  /*ae10*/  FADD.FTZ R164, R162.reuse, R17 ;  /* 0x00000011a2a47221 */ /* 0x042fe20000010000 */
[----:B------:R-:W-:-:S06]  /*ae20*/  F2FP.F16.F32.PACK_AB R189, R162, R189 ;  /* 0x000000bda2bd723e */ /* 0x000fcc00000000ff */
[----:B------:R-:W1:Y:S01]  /*ae30*/  MUFU.EX2 R173, R173 ;  /* 0x000000ad00ad7308 */ /* 0x000e620000000800 */
[----:B---3--:R-:W-:-:S07]  /*ae40*/  FADD.FTZ R166, R190, R21 ;  /* 0x00000015bea67221 */ /* 0x008fce0000010000 */
[----:B------:R-:W3:Y:S01]  /*ae50*/  MUFU.EX2 R16, R16 ;  /* 0x0000001000107308 */ /* 0x000ee20000000800 */
[----:B0-----:R-:W-:-:S07]  /*ae60*/  FADD.FTZ R17, R191, R164 ;  /* 0x000000a4bf117221 */ /* 0x001fce0000010000 */
[----:B------:R-:W0:Y:S01]  /*ae70*/  MUFU.EX2 R184, R184 ;  /* 0x000000b800b87308 */ /* 0x000e220000000800 */
[C---:B-1----:R-:W-:Y:S01]  /*ae80*/  FADD.FTZ R21, R173.reuse, R166 ;  /* 0x000000a6ad157221 */ /* 0x042fe20000010000 */
[----:B------:R-:W-:-:S06]  /*ae90*/  F2FP.F16.F32.PACK_AB R190, R173, R190 ;  /* 0x000000beadbe723e */ /* 0x000fcc00000000ff */
[----:B------:R-:W1:Y:S01]  /*aea0*/  MUFU.EX2 R185, R185 ;  /* 0x000000b900b97308 */ /* 0x000e620000000800 */
[C---:B---3--:R-:W-:Y:S01]  /*aeb0*/  FADD.FTZ R164, R16.reuse, R17 ;  /* 0x0000001110a47221 */ /* 0x048fe20000010000 */
[----:B------:R-:W-:-:S06]  /*aec0*/  F2FP.F16.F32.PACK_AB R191, R16, R191 ;  /* 0x000000bf10bf723e */ /* 0x000fcc00000000ff */
[----:B------:R-:W3:Y:S01]  /*aed0*/  MUFU.EX2 R177, R177 ;  /* 0x000000b100b17308 */ /* 0x000ee20000000800 */
[----:B0-----:R-:W-:-:S07]  /*aee0*/  FADD.FTZ R166, R184, R21 ;  /* 0x00000015b8a67221 */ /* 0x001fce0000010000 */
[----:B------:R-:W0:Y:S01]  /*aef0*/  MUFU.EX2 R179, R179 ;  /* 0x000000b300b37308 */ /* 0x000e220000000800 */
[----:B-1----:R-:W-:-:S07]  /*af00*/  FADD.FTZ R164, R185, R164 ;  /* 0x000000a4b9a47221 */ /* 0x002fce0000010000 */
[----:B------:R-:W1:Y:S01]  /*af10*/  MUFU.EX2 R186, R186 ;  /* 0x000000ba00ba7308 */ /* 0x000e620000000800 */
[C---:B---3--:R-:W-:Y:S01]  /*af20*/  FADD.FTZ R21, R177.reuse, R166 ;  /* 0x000000a6b1157221 */ /* 0x048fe20000010000 */
[----:B------:R-:W-:-:S06]  /*af30*/  F2FP.F16.F32.PACK_AB R184, R177, R184 ;  /* 0x000000b8b1b8723e */ /* 0x000fcc00000000ff */
[----:B------:R-:W3:Y:S01]  /*af40*/  MUFU.EX2 R187, R182 ;  /* 0x000000b600bb7308 */ /* 0x000ee20000000800 */
[C---:B0-----:R-:W-:Y:S01]  /*af50*/  FADD.FTZ R164, R179.reuse, R164 ;  /* 0x000000a4b3a47221 */ /* 0x041fe20000010000 */
[----:B------:R-:W-:-:S06]  /*af60*/  F2FP.F16.F32.PACK_AB R185, R179, R185 ;  /* 0x000000b9b3b9723e */ /* 0x000fcc00000000ff */
[----:B------:R-:W0:Y:S01]  /*af70*/  MUFU.EX2 R181, R181 ;  /* 0x000000b500b57308 */ /* 0x000e220000000800 */
[----:B-1----:R-:W-:Y:S01]  /*af80*/  FADD.FTZ R166, R186, R21 ;  /* 0x00000015baa67221 */ /* 0x002fe20000010000 */
[----:B------:R-:W-:-:S06]  /*af90*/  IMAD.MOV.U32 R21, RZ, RZ, R3 ;  /* 0x000000ffff157224 */ /* 0x000fcc00078e0003 */
[----:B------:R-:W1:Y:S01]  /*afa0*/  MUFU.EX2 R156, R156 ;  /* 0x0000009c009c7308 */ /* 0x000e620000000800 */
[----:B---3--:R-:W-:Y:S01]  /*afb0*/  FADD.FTZ R164, R187, R164 ;  /* 0x000000a4bba47221 */ /* 0x008fe20000010000 */
[C---:B0-----:R-:W-:Y:S01]  /*afc0*/  FADD.FTZ R17, R181.reuse, R166 ;  /* 0x000000a6b5117221 */ /* 0x041fe20000010000 */
[----:B------:R-:W-:Y:S02]  /*afd0*/  F2FP.F16.F32.PACK_AB R186, R181, R186 ;  /* 0x000000bab5ba723e */ /* 0x000fe400000000ff */
[C---:B-1----:R-:W-:Y:S01]  /*afe0*/  FADD.FTZ R16, R156.reuse, R164 ;  /* 0x000000a49c107221 */ /* 0x042fe20000010000 */
[----:B------:R-:W-:Y:S01]  /*aff0*/  F2FP.F16.F32.PACK_AB R187, R156, R187 ;  /* 0x000000bb9cbb723e */ /* 0x000fe200000000ff */
[----:B--2---:R-:W-:Y:S06]  /*b000*/  @P2 BRA `(.L_x_1156) ;  /* 0xffffffd800602947 */ /* 0x004fec000383ffff */
.L_x_1139:
        /* <DEDUP_REMOVED lines=131> */
.L_x_1157:
[----:B------:R-:W-:Y:S01]  /*b840*/  ULEA UR5, UR36, UR38, 0x3 ;  /* 0x0000002624057291 */ /* 0x000fe2000f8e183f */
[----:B------:R-:W-:-:S05]  /*b850*/  IMAD.U32 R0, RZ, RZ, UR37 ;  /* 0x00000025ff007e24 */ /* 0x000fca000f8e00ff */
[----:B------:R-:W-:-:S04]  /*b860*/  SHF.L.U32 R0, R0, 0x1f, RZ ;  /* 0x0000001f00007819 */ /* 0x000fc800000006ff */
[----:B------:R0:W1:Y:S01]  /*b870*/  SYNCS.PHASECHK.TRANS64.TRYWAIT P2, [UR5+0x30850], R0 ;  /* 0x03085000ff0075a7 */ /* 0x0000620008040145 */
[----:B------:R-:W-:Y:S05]  /*b880*/  @!P0 BRA `(.L_x_1158) ;  /* 0x0000000000048947 */ /* 0x000fea0003800000 */
[----:B------:R-:W-:Y:S01]  /*b890*/  BPT.TRAP 0x1 ;  /* 0x000000040000795c */ /* 0x000fe20000300000 */
.L_x_1158:
[----:B-1----:R-:W-:Y:S05]  /*b8a0*/  @P2 BRA `(.L_x_1159) ;  /* 0x0000000000082947 */ /* 0x002fea0003800000 */
[----:B------:R-:W1:Y:S02]  /*b8b0*/  SYNCS.PHASECHK.TRANS64.TRYWAIT P0, [UR5+0x30850], R0 ;  /* 0x03085000ff0075a7 */ /* 0x000e640008000145 */
[----:B-1----:R-:W-:Y:S05]  /*b8c0*/  @!P0 BRA `(.L_x_1160) ;  /* 0x0000009000f48947 */ /* 0x002fea0003800000 */
.L_x_1159:
[----:B------:R-:W-:Y:S01]  /*b8d0*/  UIADD3 UR38, UR38, 0x400, URZ ;  /* 0x0000040026267890 */ /* 0x000fe2000fffe03f */
[----:B------:R-:W-:Y:S01]  /*b8e0*/  WARPGROUP.ARRIVE ;  /* 0x00000000000079c5 */ /* 0x000fe20000000000 */
[----:B------:R-:W-:Y:S01]  /*b8f0*/  UMOV UR7, 0x40000040 ;  /* 0x4000004000077882 */ /* 0x000fe20000000000 */
[----:B-1----:R-:W1:Y:S01]  /*b900*/  SHFL.BFLY PT, R7, R16, 0x2, 0x1f ;  /* 0x0c401f0010077f89 */ /* 0x002e6200000e0000 */
[----:B------:R-:W-:Y:S01]  /*b910*/  USHF.R.U32.HI UR38, URZ, 0x4, UR38 ;  /* 0x000000043f267899 */ /* 0x000fe20008011626 */
[----:B------:R-:W-:Y:S01]  /*b920*/  IMAD.MOV.U32 R6, RZ, RZ, RZ ;  /* 0x000000ffff067224 */ /* 0x000fe200078e00ff */
[----:B------:R-:W-:Y:S01]  /*b930*/  R2UR UR8, R209 ;  /* 0x00000000d10872ca */ /* 0x000fe200000e0000 */
[----:B0-----:R-:W0:Y:S01]  /*b940*/  SHFL.BFLY PT, R0, R17, 0x2, 0x1f ;  /* 0x0c401f0011007f89 */ /* 0x001e2200000e0000 */
[----:B------:R-:W-:Y:S01]  /*b950*/  ULOP3.LUT UR38, UR38, 0x3fff, URZ, 0xc0, !UPT ;  /* 0x00003fff26267892 */ /* 0x000fe2000f8ec03f */
[----:B------:R-:W-:Y:S02]  /*b960*/  IMAD.U32 R12, RZ, RZ, UR5 ;  /* 0x00000005ff0c7e24 */ /* 0x000fe4000f8e00ff */
[----:B------:R-:W-:Y:S01]  /*b970*/  IMAD.MOV.U32 R4, RZ, RZ, RZ ;  /* 0x000000ffff047224 */ /* 0x000fe200078e00ff */
[----:B------:R-:W-:Y:S01]  /*b980*/  ULOP3.LUT UR4, UR38, 0x2000000, URZ, 0xfc, !UPT ;  /* 0x0200000026047892 */ /* 0x000fe2000f8efc3f */
[----:B------:R-:W-:-:S02]  /*b990*/  IMAD.U32 R13, RZ, RZ, UR10 ;  /* 0x0000000aff0d7e24 */ /* 0x000fc4000f8e00ff */
[----:B------:R-:W-:Y:S01]  /*b9a0*/  IMAD.U32 R8, RZ, RZ, UR10 ;  /* 0x0000000aff087e24 */ /* 0x000fe2000f8e00ff */
[----:B------:R-:W-:Y:S02]  /*b9b0*/  ULEA UR4, UR36, UR4, 0xb ;  /* 0x0000000424047291 */ /* 0x000fe4000f8e583f */
[----:B------:R-:W-:Y:S02]  /*b9c0*/  UIADD3 UR36, UR36, 0x1, URZ ;  /* 0x0000000124247890 */ /* 0x000fe4000fffe03f */
[----:B------:R-:W-:Y:S02]  /*b9d0*/  UIADD3 UR8, UR8, 0x1, URZ ;  /* 0x0000000108087890 */ /* 0x000fe4000fffe03f */
[----:B------:R-:W-:Y:S01]  /*b9e0*/  UISETP.NE.AND UP0, UPT, UR36, 0x2, UPT ;  /* 0x000000022400788c */ /* 0x000fe2000bf05270 */
[----:B------:R-:W-:Y:S02]  /*b9f0*/  UMOV UR6, UR4 ;  /* 0x0000000400067c82 */ /* 0x000fe40008000000 */
[----:B------:R-:W-:Y:S01]  /*ba00*/  HGMMA.64x256x16.F32 R24, R196, gdesc[UR4].tnspB, R24, gsb0 ;  /* 0x43e00004c4187df0 */ /* 0x000fe20008000818 */
[----:B------:R-:W-:Y:S01]  /*ba10*/  UIADD3 UR6, UR4, 0x80, URZ ;  /* 0x0000008004067890 */ /* 0x000fe2000fffe03f */
[----:B-1----:R-:W-:Y:S01]  /*ba20*/  FADD.FTZ R2, R7, R16 ;  /* 0x0000001007027221 */ /* 0x002fe20000010000 */
[----:B------:R-:W-:Y:S01]  /*ba30*/  UMOV UR7, 0x40000040 ;  /* 0x4000004000077882 */ /* 0x000fe20000000000 */
[----:B------:R-:W-:-:S02]  /*ba40*/  IMAD.U32 R209, RZ, RZ, UR8 ;  /* 0x00000008ffd17e24 */ /* 0x000fc4000f8e00ff */
[----:B0-----:R-:W-:Y:S01]  /*ba50*/  FADD.FTZ R0, R0, R17 ;  /* 0x0000001100007221 */ /* 0x001fe20000010000 */
[----:B------:R-:W-:Y:S01]  /*ba60*/  USEL UR36, UR36, URZ, UP0 ;  /* 0x0000003f24247287 */ /* 0x000fe20008000000 */
[----:B------:R-:W0:Y:S04]  /*ba70*/  SHFL.BFLY PT, R9, R2, 0x1, 0x1f ;  /* 0x0c201f0002097f89 */ /* 0x000e2800000e0000 */
[----:B------:R-:W1:Y:S01]  /*ba80*/  SHFL.BFLY PT, R7, R0, 0x1, 0x1f ;  /* 0x0c201f0000077f89 */ /* 0x000e6200000e0000 */
[----:B0-----:R-:W-:Y:S01]  /*ba90*/  FADD.FTZ R11, R2, R9 ;  /* 0x00000009020b7221 */ /* 0x001fe20000010000 */
[----:B------:R-:W-:Y:S02]  /*baa0*/  IMAD.MOV.U32 R2, RZ, RZ, -0x800000 ;  /* 0xff800000ff027424 */ /* 0x000fe400078e00ff */
[----:B-1----:R-:W-:-:S02]  /*bab0*/  FADD.FTZ R10, R0, R7 ;  /* 0x00000007000a7221 */ /* 0x002fc40000010000 */
[----:B------:R-:W-:Y:S01]  /*bac0*/  FSETP.NE.FTZ.AND P2, PT, R11, RZ, PT ;  /* 0x000000ff0b00720b */ /* 0x000fe20003f55000 */
[----:B------:R-:W-:Y:S02]  /*bad0*/  IMAD.MOV.U32 R0, RZ, RZ, -0x800000 ;  /* 0xff800000ff007424 */ /* 0x000fe400078e00ff */
[----:B------:R-:W-:-:S10]  /*bae0*/  FSETP.NE.FTZ.AND P0, PT, R10, RZ, PT ;  /* 0x000000ff0a00720b */ /* 0x000fd40003f15000 */
[----:B------:R-:W0:Y:S01]  /*baf0*/  @P2 MUFU.LG2 R9, R11 ;  /* 0x0000000b00092308 */ /* 0x000e220000000c00 */
[----:B------:R-:W-:Y:S02]  /*bb00*/  @P2 FMUL.FTZ R13, R13, 0.69314718246459960938 ;  /* 0x3f3172180d0d2820 */ /* 0x000fe40000410000 */
[----:B------:R-:W-:-:S05]  /*bb10*/  @P0 FMUL.FTZ R8, R8, 0.69314718246459960938 ;  /* 0x3f31721808080820 */ /* 0x000fca0000410000 */
[----:B------:R-:W-:Y:S08]  /*bb20*/  @P0 MUFU.RCP R6, R10 ;  /* 0x0000000a00060308 */ /* 0x000ff00000001000 */
[----:B------:R0:W1:Y:S08]  /*bb30*/  @P0 MUFU.LG2 R7, R10 ;  /* 0x0000000a00070308 */ /* 0x0000700000000c00 */
[----:B------:R-:W2:Y:S01]  /*bb40*/  @P2 MUFU.RCP R4, R11 ;  /* 0x0000000b00042308 */ /* 0x000ea20000001000 */
[----:B0-----:R-:W-:Y:S01]  /*bb50*/  @P2 FMUL.FTZ R10, R9, 0.69314718246459960938 ;  /* 0x3f317218090a2820 */ /* 0x001fe20000410000 */
[----:B------:R-:W-:-:S03]  /*bb60*/  @!P1 VIADD R9, R12, 0x30860 ;  /* 0x000308600c099836 */ /* 0x000fc60000000000 */
[----:B------:R-:W-:Y:S02]  /*bb70*/  @P2 FFMA.FTZ R0, R13, R3, R10 ;  /* 0x000000030d002223 */ /* 0x000fe4000001000a */
[----:B------:R-:W-:Y:S01]  /*bb80*/  @!P1 PRMT R9, RZ, 0x654, R9 ;  /* 0x00000654ff099816 */ /* 0x000fe20000000009 */
[----:B-1----:R-:W-:-:S04]  /*bb90*/  @P0 FMUL.FTZ R7, R7, 0.69314718246459960938 ;  /* 0x3f31721807070820 */ /* 0x002fc80000410000 */
[----:B------:R-:W-:Y:S01]  /*bba0*/  @P0 FFMA.FTZ R2, R8, R5, R7 ;  /* 0x0000000508020223 */ /* 0x000fe20000010007 */
[----:B------:R-:W-:Y:S01]  /*bbb0*/  PLOP3.LUT P0, PT, PT, PT, PT, 0x8, 0x0 ;  /* 0x000000000000781c */ /* 0x000fe20003f0e170 */
        /* <DEDUP_REMOVED lines=19> */
[----:B------:R0:W-:Y:S01]  /*bcf0*/  @!P1 SYNCS.ARRIVE.TRANS64.RED.A1T0 RZ, [R9+URZ], RZ ;  /* 0x000000ff09ff99a7 */ /* 0x0001e2000810043f */
[----:B--2---:R-:W-:Y:S01]  /*bd00*/  FMUL.FTZ R3, R83, R4 ;  /* 0x0000000453037220 */ /* 0x004fe20000410000 */
        /* <DEDUP_REMOVED lines=127> */
.L_x_1090:
[----:B------:R-:W0:Y:S01]  /*c500*/  S2R R4, SR_CgaCtaId ;  /* 0x0000000000047919 */ /* 0x000e220000008800 */
[----:B------:R-:W-:Y:S01]  /*c510*/  MOV R19, 0x400 ;  /* 0x0000040000137802 */ /* 0x000fe20000000f00 */
[----:B------:R-:W-:Y:S01]  /*c520*/  BSSY B0, `(.L_x_1161) ;  /* 0x00002ae000007945 */ /* 0x000fe20003800000 */
[----:B------:R-:W-:Y:S02]  /*c530*/  BAR.SYNC.DEFER_BLOCKING 0x5, 0x120 ;  /* 0x0144800000007b1d */ /* 0x000fe40000010000 */
[----:B0-----:R-:W-:-:S05]  /*c540*/  LEA R19, R4, R19, 0x18 ;  /* 0x0000001304137211 */ /* 0x001fca00078ec0ff */
[----:B------:R-:W0:Y:S02]  /*c550*/  LDS.128 R200, [R19+0x308d0] ;  /* 0x0308d00013c87984 */ /* 0x000e240000000c00 */
[----:B0-----:R-:W-:Y:S02]  /*c560*/  R2UR UR6, R202 ;  /* 0x00000000ca0672ca */ /* 0x001fe400000e0000 */
[----:B------:R-:W-:Y:S01]  /*c570*/  R2UR UR5, R203 ;  /* 0x00000000cb0572ca */ /* 0x000fe200000e0000 */
[----:B------:R-:W-:Y:S06]  /*c580*/  BAR.ARV 0x4, 0x120 ;  /* 0x0104800000007b1d */ /* 0x000fec0000002000 */
[----:B------:R-:W-:Y:S08]  /*c590*/  @P0 BRA `(.L_x_1162) ;  /* 0x0000001c00800947 */ /* 0x000ff00003800000 */
[----:B------:R-:W0:Y:S01]  /*c5a0*/  S2R R10, SR_SWINHI ;  /* 0x00000000000a7919 */ /* 0x000e220000002f00 */
[----:B------:R-:W-:Y:S01]  /*c5b0*/  F2FP.F16.F32.PACK_AB R24, R25, R24 ;  /* 0x000000181918723e */ /* 0x000fe200000000ff */
[----:B------:R-:W-:Y:S01]  /*c5c0*/  ULDC.64 UR8, c[0x0][0xbd8] ;  /* 0x0002f60000087ab9 */ /* 0x000fe20000000a00 */
[----:B------:R-:W-:Y:S01]  /*c5d0*/  F2FP.F16.F32.PACK_AB R25, R8, R26 ;  /* 0x0000001a0819723e */ /* 0x000fe200000000ff */
[----:B------:R-:W-:Y:S01]  /*c5e0*/  UISETP.NE.U32.AND UP0, UPT, UR8, URZ, UPT ;  /* 0x0000003f0800728c */ /* 0x000fe2000bf05070 */
[----:B------:R-:W-:Y:S02]  /*c5f0*/  F2FP.F16.F32.PACK_AB R32, R33, R32 ;  /* 0x000000202120723e */ /* 0x000fe400000000ff */
[----:B------:R-:W-:Y:S01]  /*c600*/  F2FP.F16.F32.PACK_AB R26, R29, R28 ;  /* 0x0000001c1d1a723e */ /* 0x000fe200000000ff */
[----:B------:R-:W-:Y:S01]  /*c610*/  UISETP.NE.AND.EX UP0, UPT, UR9, URZ, UPT, UP0 ;  /* 0x0000003f0900728c */ /* 0x000fe2000bf05300 */
[----:B------:R-:W-:Y:S02]  /*c620*/  F2FP.F16.F32.PACK_AB R27, R6, R27 ;  /* 0x0000001b061b723e */ /* 0x000fe400000000ff */
[----:B------:R-:W-:Y:S01]  /*c630*/  F2FP.F16.F32.PACK_AB R33, R163, R34 ;  /* 0x00000022a321723e */ /* 0x000fe200000000ff */
[----:B------:R-:W-:Y:S01]  /*c640*/  ULDC.64 UR8, c[0x0][0xbd8] ;  /* 0x0002f60000087ab9 */ /* 0x000fe20000000a00 */
[----:B------:R-:W-:-:S02]  /*c650*/  F2FP.F16.F32.PACK_AB R40, R41, R40 ;  /* 0x000000282928723e */ /* 0x000fc400000000ff */
[----:B------:R-:W-:Y:S02]  /*c660*/  F2FP.F16.F32.PACK_AB R34, R37, R36 ;  /* 0x000000242522723e */ /* 0x000fe400000000ff */
[----:B------:R-:W-:Y:S02]  /*c670*/  F2FP.F16.F32.PACK_AB R35, R162, R35 ;  /* 0x00000023a223723e */ /* 0x000fe400000000ff */
[----:B------:R-:W-:Y:S02]  /*c680*/  F2FP.F16.F32.PACK_AB R41, R161, R42 ;  /* 0x0000002aa129723e */ /* 0x000fe400000000ff */
[----:B------:R-:W-:Y:S02]  /*c690*/  F2FP.F16.F32.PACK_AB R48, R49, R48 ;  /* 0x000000303130723e */ /* 0x000fe400000000ff */
[----:B------:R-:W-:Y:S02]  /*c6a0*/  R2UR UR4, R208 ;  /* 0x00000000d00472ca */ /* 0x000fe400000e0000 */
[----:B------:R-:W-:-:S02]  /*c6b0*/  F2FP.F16.F32.PACK_AB R42, R45, R44 ;  /* 0x0000002c2d2a723e */ /* 0x000fc400000000ff */
[----:B------:R-:W-:Y:S02]  /*c6c0*/  F2FP.F16.F32.PACK_AB R43, R160, R43 ;  /* 0x0000002ba02b723e */ /* 0x000fe400000000ff */
[----:B------:R-:W-:Y:S02]  /*c6d0*/  F2FP.F16.F32.PACK_AB R49, R159, R50 ;  /* 0x000000329f31723e */ /* 0x000fe400000000ff */
[----:B------:R-:W-:Y:S02]  /*c6e0*/  F2FP.F16.F32.PACK_AB R56, R57, R56 ;  /* 0x000000383938723e */ /* 0x000fe400000000ff */
[----:B------:R-:W-:Y:S02]  /*c6f0*/  MOV R4, R19 ;  /* 0x0000001300047202 */ /* 0x000fe40000000f00 */
[----:B0-----:R-:W-:Y:S02]  /*c700*/  MOV R5, R10 ;  /* 0x0000000a00057202 */ /* 0x001fe40000000f00 */
[----:B------:R-:W-:Y:S01]  /*c710*/  F2FP.F16.F32.PACK_AB R50, R53, R52 ;  /* 0x000000343532723e */ /* 0x000fe200000000ff */
[----:B------:R-:W-:Y:S01]  /*c720*/  UIMAD.WIDE UR8, UR4, 0x4, UR8 ;  /* 0x00000004040878a5 */ /* 0x000fe2000f8e0208 */
[----:B------:R-:W-:Y:S01]  /*c730*/  F2FP.F16.F32.PACK_AB R51, R158, R51 ;  /* 0x000000339e33723e */ /* 0x000fe200000000ff */
[----:B------:R-:W-:Y:S01]  /*c740*/  IMAD.WIDE R98, R213, 0x2, R4 ;  /* 0x00000002d5627825 */ /* 0x000fe200078e0204 */
[----:B------:R-:W-:-:S02]  /*c750*/  F2FP.F16.F32.PACK_AB R57, R157, R58 ;  /* 0x0000003a9d39723e */ /* 0x000fc400000000ff */
[----:B------:R-:W-:Y:S02]  /*c760*/  F2FP.F16.F32.PACK_AB R64, R65, R64 ;  /* 0x000000404140723e */ /* 0x000fe400000000ff */
[C---:B------:R-:W-:Y:S02]  /*c770*/  IADD3 R177, P5, R98.reuse, 0x4040, RZ ;  /* 0x0000404062b17810 */ /* 0x040fe40007fbe0ff */
[C---:B------:R-:W-:Y:S02]  /*c780*/  IADD3 R167, P1, R98.reuse, 0x20, RZ ;  /* 0x0000002062a77810 */ /* 0x040fe40007f3e0ff */
[C---:B------:R-:W-:Y:S01]  /*c790*/  IADD3 R169, P0, R98.reuse, 0x40, RZ ;  /* 0x0000004062a97810 */ /* 0x040fe20007f1e0ff */
[--C-:B------:R-:W-:Y:S01]  /*c7a0*/  IMAD.X R31, RZ, RZ, R99.reuse, P5 ;  /* 0x000000ffff1f7224 */ /* 0x100fe200028e0663 */
[----:B------:R-:W-:Y:S01]  /*c7b0*/  LOP3.LUT R22, R177, 0x380, RZ, 0xc0, !PT ;  /* 0x00000380b1167812 */ /* 0x000fe200078ec0ff */
[--C-:B------:R-:W-:Y:S01]  /*c7c0*/  IMAD.X R11, RZ, RZ, R99.reuse, P1 ;  /* 0x000000ffff0b7224 */ /* 0x100fe200008e0663 */
[C---:B------:R-:W-:Y:S01]  /*c7d0*/  IADD3 R171, P4, R98.reuse, 0x60, RZ ;  /* 0x0000006062ab7810 */ /* 0x040fe20007f9e0ff */
[----:B------:R-:W-:Y:S01]  /*c7e0*/  IMAD.X R13, RZ, RZ, R99, P0 ;  /* 0x000000ffff0d7224 */ /* 0x000fe200000e0663 */
[----:B------:R-:W-:-:S02]  /*c7f0*/  LOP3.LUT R7, R98, 0x380, RZ, 0xc0, !PT ;  /* 0x0000038062077812 */ /* 0x000fc400078ec0ff */
[----:B------:R-:W-:Y:S01]  /*c800*/  IADD3 R173, P3, R98, 0x4000, RZ ;  /* 0x0000400062ad7810 */ /* 0x000fe20007f7e0ff */
[--C-:B------:R-:W-:Y:S01]  /*c810*/  IMAD.X R15, RZ, RZ, R99.reuse, P4 ;  /* 0x000000ffff0f7224 */ /* 0x100fe200020e0663 */
[----:B------:R-:W-:Y:S02]  /*c820*/  SHF.R.U64 R22, R22, 0x3, RZ ;  /* 0x0000000316167819 */ /* 0x000fe400000012ff */
[C---:B------:R-:W-:Y:S01]  /*c830*/  IADD3 R175, P6, R98.reuse, 0x4020, RZ ;  /* 0x0000402062af7810 */ /* 0x040fe20007fde0ff */
[--C-:B------:R-:W-:Y:S01]  /*c840*/  IMAD.X R17, RZ, RZ, R99.reuse, P3 ;  /* 0x000000ffff117224 */ /* 0x100fe200018e0663 */
[C---:B------:R-:W-:Y:S02]  /*c850*/  IADD3 R179, P2, R98.reuse, 0x4060, RZ ;  /* 0x0000406062b37810 */ /* 0x040fe40007f5e0ff */
[C---:B------:R-:W-:Y:S01]  /*c860*/  IADD3 R181, P1, R98.reuse, 0x8000, RZ ;  /* 0x0000800062b57810 */ /* 0x040fe20007f3e0ff */
[--C-:B------:R-:W-:Y:S01]  /*c870*/  IMAD.X R21, RZ, RZ, R99.reuse, P6 ;  /* 0x000000ffff157224 */ /* 0x100fe200030e0663 */
[----:B------:R-:W-:Y:S01]  /*c880*/  IADD3 R183, P0, R98, 0x8020, RZ ;  /* 0x0000802062b77810 */ /* 0x000fe20007f1e0ff */
[--C-:B------:R-:W-:Y:S01]  /*c890*/  IMAD.X R39, RZ, RZ, R99.reuse, P2 ;  /* 0x000000ffff277224 */ /* 0x100fe200010e0663 */
[----:B------:R-:W-:Y:S01]  /*c8a0*/  LOP3.LUT R10, R167, 0x380, RZ, 0xc0, !PT ;  /* 0x00000380a70a7812 */ /* 0x000fe200078ec0ff */
[--C-:B------:R-:W-:Y:S01]  /*c8b0*/  IMAD.X R47, RZ, RZ, R99.reuse, P1 ;  /* 0x000000ffff2f7224 */ /* 0x100fe200008e0663 */
[----:B------:R-:W-:Y:S01]  /*c8c0*/  LOP3.LUT R12, R169, 0x380, RZ, 0xc0, !PT ;  /* 0x00000380a90c7812 */ /* 0x000fe200078ec0ff */
[----:B------:R-:W-:Y:S01]  /*c8d0*/  IMAD.X R55, RZ, RZ, R99, P0 ;  /* 0x000000ffff377224 */ /* 0x000fe200000e0663 */
[----:B------:R-:W-:-:S02]  /*c8e0*/  LOP3.LUT R14, R171, 0x380, RZ, 0xc0, !PT ;  /* 0x00000380ab0e7812 */ /* 0x000fc400078ec0ff */
[----:B------:R-:W-:Y:S02]  /*c8f0*/  SHF.R.U64 R7, R7, 0x3, RZ ;  /* 0x0000000307077819 */ /* 0x000fe400000012ff */
[----:B------:R-:W-:Y:S02]  /*c900*/  LOP3.LUT R16, R173, 0x380, RZ, 0xc0, !PT ;  /* 0x00000380ad107812 */ /* 0x000fe400078ec0ff */
[----:B------:R-:W-:Y:S02]  /*c910*/  LOP3.LUT R30, R22, R177, RZ, 0x3c, !PT ;  /* 0x000000b1161e7212 */ /* 0x000fe400078e3cff */
[----:B------:R-:W-:Y:S02]  /*c920*/  SHF.R.U64 R10, R10, 0x3, RZ ;  /* 0x000000030a0a7819 */ /* 0x000fe400000012ff */
[----:B------:R-:W-:Y:S02]  /*c930*/  LOP3.LUT R20, R175, 0x380, RZ, 0xc0, !PT ;  /* 0x00000380af147812 */ /* 0x000fe400078ec0ff */
[----:B------:R-:W-:-:S02]  /*c940*/  LOP3.LUT R22, R183, 0x380, RZ, 0xc0, !PT ;  /* 0x00000380b7167812 */ /* 0x000fc400078ec0ff */
[----:B------:R-:W-:Y:S02]  /*c950*/  IADD3 R185, P4, R98, 0x8040, RZ ;  /* 0x0000804062b97810 */ /* 0x000fe40007f9e0ff */
[----:B------:R-:W-:Y:S02]  /*c960*/  SHF.R.U64 R12, R12, 0x3, RZ ;  /* 0x000000030c0c7819 */ /* 0x000fe400000012ff */
[C---:B------:R-:W-:Y:S01]  /*c970*/  IADD3 R187, P3, R98.reuse, 0x8060, RZ ;  /* 0x0000806062bb7810 */ /* 0x040fe20007f7e0ff */
[--C-:B------:R-:W-:Y:S01]  /*c980*/  IMAD.X R63, RZ, RZ, R99.reuse, P4 ;  /* 0x000000ffff3f7224 */ /* 0x100fe200020e0663 */
[C---:B------:R-:W-:Y:S02]  /*c990*/  IADD3 R189, P6, R98.reuse, 0xc000, RZ ;  /* 0x0000c00062bd7810 */ /* 0x040fe40007fde0ff */
[C---:B------:R-:W-:Y:S01]  /*c9a0*/  IADD3 R191, P5, R98.reuse, 0xc020, RZ ;  /* 0x0000c02062bf7810 */ /* 0x040fe20007fbe0ff */
[--C-:B------:R-:W-:Y:S01]  /*c9b0*/  IMAD.X R71, RZ, RZ, R99.reuse, P3 ;  /* 0x000000ffff477224 */ /* 0x100fe200018e0663 */
[C---:B------:R-:W-:Y:S01]  /*c9c0*/  IADD3 R193, P2, R98.reuse, 0xc040, RZ ;  /* 0x0000c04062c17810 */ /* 0x040fe20007f5e0ff */
[--C-:B------:R-:W-:Y:S01]  /*c9d0*/  IMAD.X R79, RZ, RZ, R99.reuse, P6 ;  /* 0x000000ffff4f7224 */ /* 0x100fe200030e0663 */
[----:B------:R-:W-:Y:S01]  /*c9e0*/  IADD3 R195, P1, R98, 0xc060, RZ ;  /* 0x0000c06062c37810 */ /* 0x000fe20007f3e0ff */
[----:B------:R-:W-:Y:S01]  /*c9f0*/  IMAD.X R95, RZ, RZ, R99, P5 ;  /* 0x000000ffff5f7224 */ /* 0x000fe200028e0663 */
[----:B------:R-:W-:-:S02]  /*ca00*/  SHF.R.U64 R14, R14, 0x3, RZ ;  /* 0x000000030e0e7819 */ /* 0x000fc400000012ff */
[----:B------:R-:W-:Y:S01]  /*ca10*/  LOP3.LUT R38, R179, 0x380, RZ, 0xc0, !PT ;  /* 0x00000380b3267812 */ /* 0x000fe200078ec0ff */
[--C-:B------:R-:W-:Y:S01]  /*ca20*/  IMAD.X R9, RZ, RZ, R99.reuse, P1 ;  /* 0x000000ffff097224 */ /* 0x100fe200008e0663 */
[----:B------:R-:W-:Y:S01]  /*ca30*/  LOP3.LUT R98, R7, R98, RZ, 0x3c, !PT ;  /* 0x0000006207627212 */ /* 0x000fe200078e3cff */
[----:B------:R-:W-:Y:S01]  /*ca40*/  IMAD.X R7, RZ, RZ, R99, P2 ;  /* 0x000000ffff077224 */ /* 0x000fe200010e0663 */
[----:B------:R-:W-:Y:S02]  /*ca50*/  SHF.R.U64 R16, R16, 0x3, RZ ;  /* 0x0000000310107819 */ /* 0x000fe400000012ff */
[----:B------:R-:W-:Y:S02]  /*ca60*/  LOP3.LUT R46, R181, 0x380, RZ, 0xc0, !PT ;  /* 0x00000380b52e7812 */ /* 0x000fe400078ec0ff */
[----:B------:R-:W-:Y:S02]  /*ca70*/  LOP3.LUT R10, R10, R167, RZ, 0x3c, !PT ;  /* 0x000000a70a0a7212 */ /* 0x000fe400078e3cff */
[----:B------:R-:W-:-:S02]  /*ca80*/  SHF.R.U64 R20, R20, 0x3, RZ ;  /* 0x0000000314147819 */ /* 0x000fc400000012ff */
[----:B------:R-:W-:Y:S02]  /*ca90*/  SHF.R.U64 R22, R22, 0x3, RZ ;  /* 0x0000000316167819 */ /* 0x000fe400000012ff */
[----:B------:R-:W-:Y:S02]  /*caa0*/  LOP3.LUT R12, R12, R169, RZ, 0x3c, !PT ;  /* 0x000000a90c0c7212 */ /* 0x000fe400078e3cff */
[----:B------:R-:W-:Y:S02]  /*cab0*/  LOP3.LUT R62, R185, 0x380, RZ, 0xc0, !PT ;  /* 0x00000380b93e7812 */ /* 0x000fe400078ec0ff */
[----:B------:R-:W-:Y:S02]  /*cac0*/  LOP3.LUT R14, R14, R171, RZ, 0x3c, !PT ;  /* 0x000000ab0e0e7212 */ /* 0x000fe400078e3cff */
[----:B------:R-:W-:Y:S02]  /*cad0*/  SHF.R.U64 R38, R38, 0x3, RZ ;  /* 0x0000000326267819 */ /* 0x000fe400000012ff */
[----:B------:R-:W-:-:S02]  /*cae0*/  LOP3.LUT R70, R187, 0x380, RZ, 0xc0, !PT ;  /* 0x00000380bb467812 */ /* 0x000fc400078ec0ff */
[----:B------:R-:W-:Y:S02]  /*caf0*/  LOP3.LUT R16, R16, R173, RZ, 0x3c, !PT ;  /* 0x000000ad10107212 */ /* 0x000fe400078e3cff */
[----:B------:R-:W-:Y:S02]  /*cb00*/  SHF.R.U64 R46, R46, 0x3, RZ ;  /* 0x000000032e2e7819 */ /* 0x000fe400000012ff */
[----:B------:R-:W-:Y:S02]  /*cb10*/  LOP3.LUT R78, R189, 0x380, RZ, 0xc0, !PT ;  /* 0x00000380bd4e7812 */ /* 0x000fe400078ec0ff */
[----:B------:R-:W-:Y:S01]  /*cb20*/  MOV R98, R98 ;  /* 0x0000006200627202 */ /* 0x000fe20000000f00 */
[----:B------:R-:W-:Y:S01]  /*cb30*/  BAR.SYNC.DEFER_BLOCKING 0x1, 0x100 ;  /* 0x0044000000007b1d */ /* 0x000fe20000010000 */
[----:B------:R-:W-:Y:S02]  /*cb40*/  LOP3.LUT R20, R20, R175, RZ, 0x3c, !PT ;  /* 0x000000af14147212 */ /* 0x000fe400078e3cff */
[----:B------:R-:W-:-:S02]  /*cb50*/  LOP3.LUT R54, R22, R183, RZ, 0x3c, !PT ;  /* 0x000000b716367212 */ /* 0x000fc400078e3cff */
[----:B------:R-:W-:Y:S02]  /*cb60*/  LOP3.LUT R8, R191, 0x380, RZ, 0xc0, !PT ;  /* 0x00000380bf087812 */ /* 0x000fe400078ec0ff */
[----:B------:R-:W-:Y:S02]  /*cb70*/  MOV R11, R10 ;  /* 0x0000000a000b7202 */ /* 0x000fe40000000f00 */
[----:B------:R-:W-:Y:S02]  /*cb80*/  SHF.R.U64 R62, R62, 0x3, RZ ;  /* 0x000000033e3e7819 */ /* 0x000fe400000012ff */
[----:B------:R-:W-:Y:S02]  /*cb90*/  LOP3.LUT R22, R193, 0x380, RZ, 0xc0, !PT ;  /* 0x00000380c1167812 */ /* 0x000fe400078ec0ff */
[----:B------:R-:W-:Y:S02]  /*cba0*/  MOV R12, R12 ;  /* 0x0000000c000c7202 */ /* 0x000fe40000000f00 */
[----:B------:R-:W-:-:S02]  /*cbb0*/  LOP3.LUT R38, R38, R179, RZ, 0x3c, !PT ;  /* 0x000000b326267212 */ /* 0x000fc400078e3cff */
[----:B------:R-:W-:Y:S02]  /*cbc0*/  SHF.R.U64 R70, R70, 0x3, RZ ;  /* 0x0000000346467819 */ /* 0x000fe400000012ff */
[----:B------:R-:W-:Y:S02]  /*cbd0*/  LOP3.LUT R94, R195, 0x380, RZ, 0xc0, !PT ;  /* 0x00000380c35e7812 */ /* 0x000fe400078ec0ff */
[----:B------:R-:W-:Y:S02]  /*cbe0*/  MOV R14, R14 ;  /* 0x0000000e000e7202 */ /* 0x000fe40000000f00 */
[----:B------:R-:W-:Y:S01]  /*cbf0*/  LOP3.LUT R46, R46, R181, RZ, 0x3c, !PT ;  /* 0x000000b52e2e7212 */ /* 0x000fe200078e3cff */
[----:B------:R0:W-:Y:S01]  /*cc00*/  STSM.16.M88.4 [R98], R24 ;  /* 0x0000001862007844 */ /* 0x0001e20000000200 */
[----:B------:R-:W-:Y:S02]  /*cc10*/  SHF.R.U64 R78, R78, 0x3, RZ ;  /* 0x000000034e4e7819 */ /* 0x000fe400000012ff */
        /* <DEDUP_REMOVED lines=8> */
[----:B------:R-:W-:Y:S02]  /*cca0*/  SHF.R.U64 R8, R8, 0x3, RZ ;  /* 0x0000000308087819 */ /* 0x000fe400000012ff */
[----:B------:R-:W-:Y:S01]  /*ccb0*/  MOV R20, R20 ;  /* 0x0000001400147202 */ /* 0x000fe20000000f00 */
[----:B------:R-:W-:Y:S01]  /*ccc0*/  STSM.16.M88.4 [R16], R56 ;  /* 0x0000003810007844 */ /* 0x000fe20000000200 */
[----:B------:R-:W-:-:S02]  /*ccd0*/  F2FP.F16.F32.PACK_AB R66, R69, R68 ;  /* 0x000000444542723e */ /* 0x000fc400000000ff */
        /* <DEDUP_REMOVED lines=10> */
[----:B------:R-:W-:Y:S01]  /*cd80*/  LOP3.LUT R70, R70, R187, RZ, 0x3c, !PT ;  /* 0x000000bb46467212 */ /* 0x000fe200078e3cff */
[----:B------:R-:W-:Y:S01]  /*cd90*/  STSM.16.M88.4 [R30], R72 ;  /* 0x000000481e007844 */ /* 0x000fe20000000200 */
[----:B------:R-:W-:Y:S02]  /*cda0*/  SHF.R.U64 R28, R94, 0x3, RZ ;  /* 0x000000035e1c7819 */ /* 0x000fe400000012ff */
[----:B------:R-:W-:-:S02]  /*cdb0*/  MOV R38, R38 ;  /* 0x0000002600267202 */ /* 0x000fc40000000f00 */
[----:B------:R-:W-:Y:S02]  /*cdc0*/  F2FP.F16.F32.PACK_AB R82, R85, R84 ;  /* 0x000000545552723e */ /* 0x000fe400000000ff */
[----:B------:R-:W-:Y:S02]  /*cdd0*/  F2FP.F16.F32.PACK_AB R83, R83, R86 ;  /* 0x000000565353723e */ /* 0x000fe400000000ff */
[----:B------:R-:W-:Y:S02]  /*cde0*/  LOP3.LUT R78, R78, R189, RZ, 0x3c, !PT ;  /* 0x000000bd4e4e7212 */ /* 0x000fe400078e3cff */
[----:B------:R-:W-:Y:S01]  /*cdf0*/  MOV R46, R46 ;  /* 0x0000002e002e7202 */ /* 0x000fe20000000f00 */
[----:B------:R-:W-:Y:S01]  /*ce00*/  STSM.16.M88.4 [R38], R80 ;  /* 0x0000005026007844 */ /* 0x000fe20000000200 */
[----:B------:R-:W-:Y:S02]  /*ce10*/  F2FP.F16.F32.PACK_AB R84, R89, R88 ;  /* 0x000000585954723e */ /* 0x000fe400000000ff */
[----:B------:R-:W-:-:S02]  /*ce20*/  F2FP.F16.F32.PACK_AB R85, R91, R90 ;  /* 0x0000005a5b55723e */ /* 0x000fc400000000ff */
[----:B------:R-:W-:Y:S02]  /*ce30*/  F2FP.F16.F32.PACK_AB R86, R93, R92 ;  /* 0x0000005c5d56723e */ /* 0x000fe400000000ff */
[----:B------:R-:W-:Y:S02]  /*ce40*/  F2FP.F16.F32.PACK_AB R87, R164, R87 ;  /* 0x00000057a457723e */ /* 0x000fe400000000ff */
[----:B------:R-:W-:Y:S02]  /*ce50*/  F2FP.F16.F32.PACK_AB R96, R97, R96 ;  /* 0x000000606160723e */ /* 0x000fe400000000ff */
[----:B------:R-:W-:Y:S01]  /*ce60*/  F2FP.F16.F32.PACK_AB R104, R105, R104 ;  /* 0x000000686968723e */ /* 0x000fe200000000ff */
[----:B------:R-:W-:Y:S01]  /*ce70*/  STSM.16.M88.4 [R46], R84 ;  /* 0x000000542e007844 */ /* 0x000fe20000000200 */
[----:B------:R-:W-:Y:S02]  /*ce80*/  LOP3.LUT R94, R8, R191, RZ, 0x3c, !PT ;  /* 0x000000bf085e7212 */ /* 0x000fe400078e3cff */
[----:B------:R-:W-:-:S02]  /*ce90*/  MOV R54, R54 ;  /* 0x0000003600367202 */ /* 0x000fc40000000f00 */
[----:B------:R-:W-:Y:S02]  /*cea0*/  F2FP.F16.F32.PACK_AB R97, R166, R165 ;  /* 0x000000a5a661723e */ /* 0x000fe400000000ff */
[----:B0-----:R-:W-:Y:S02]  /*ceb0*/  F2FP.F16.F32.PACK_AB R98, R101, R100 ;  /* 0x000000646562723e */ /* 0x001fe400000000ff */
[----:B------:R-:W-:Y:S02]  /*cec0*/  F2FP.F16.F32.PACK_AB R99, R103, R102 ;  /* 0x000000666763723e */ /* 0x000fe400000000ff */
[----:B------:R-:W-:Y:S02]  /*ced0*/  F2FP.F16.F32.PACK_AB R105, R107, R106 ;  /* 0x0000006a6b69723e */ /* 0x000fe400000000ff */
[----:B------:R-:W-:Y:S01]  /*cee0*/  F2FP.F16.F32.PACK_AB R112, R113, R112 ;  /* 0x000000707170723e */ /* 0x000fe200000000ff */
[----:B------:R-:W-:Y:S01]  /*cef0*/  STSM.16.M88.4 [R54], R96 ;  /* 0x0000006036007844 */ /* 0x000fe20000000200 */
[----:B------:R-:W-:-:S02]  /*cf00*/  LOP3.LUT R6, R22, R193, RZ, 0x3c, !PT ;  /* 0x000000c116067212 */ /* 0x000fc400078e3cff */
[----:B------:R-:W-:Y:S02]  /*cf10*/  MOV R62, R62 ;  /* 0x0000003e003e7202 */ /* 0x000fe40000000f00 */
[----:B------:R-:W-:Y:S02]  /*cf20*/  F2FP.F16.F32.PACK_AB R106, R109, R108 ;  /* 0x0000006c6d6a723e */ /* 0x000fe400000000ff */
        /* <DEDUP_REMOVED lines=23> */
[----:B------:R-:W-:Y:S01]  /*d0a0*/  MOV R10, R6 ;  /* 0x00000006000a7202 */ /* 0x000fe20000000f00 */
[----:B------:R-:W-:Y:S01]  /*d0b0*/  IMAD.U32 R6, RZ, RZ, UR8 ;  /* 0x00000008ff067e24 */ /* 0x000fe2000f8e00ff */
[----:B------:R-:W-:Y:S01]  /*d0c0*/  F2FP.F16.F32.PACK_AB R138, R141, R140 ;  /* 0x0000008c8d8a723e */ /* 0x000fe200000000ff */
[----:B------:R-:W-:Y:S01]  /*d0d0*/  IMAD.U32 R7, RZ, RZ, UR9 ;  /* 0x00000009ff077e24 */ /* 0x000fe2000f8e00ff */
[----:B------:R-:W-:Y:S01]  /*d0e0*/  F2FP.F16.F32.PACK_AB R139, R143, R142 ;  /* 0x0000008e8f8b723e */ /* 0x000fe200000000ff */
[----:B------:R-:W-:Y:S01]  /*d0f0*/  ULDC.64 UR8, c[0x0][0xbe0] ;  /* 0x0002f80000087ab9 */ /* 0x000fe20000000a00 */
[----:B------:R-:W-:-:S02]  /*d100*/  F2FP.F16.F32.PACK_AB R145, R147, R146 ;  /* 0x000000929391723e */ /* 0x000fc400000000ff */
[----:B------:R-:W-:Y:S01]  /*d110*/  MOV R8, R8 ;  /* 0x0000000800087202 */ /* 0x000fe20000000f00 */
[----:B------:R-:W-:Y:S01]  /*d120*/  STSM.16.M88.4 [R10], R136 ;  /* 0x000000880a007844 */ /* 0x000fe20000000200 */
[----:B------:R-:W-:Y:S02]  /*d130*/  F2FP.F16.F32.PACK_AB R146, R149, R148 ;  /* 0x000000949592723e */ /* 0x000fe400000000ff */
[----:B------:R-:W-:Y:S01]  /*d140*/  F2FP.F16.F32.PACK_AB R147, R151, R150 ;  /* 0x000000969793723e */ /* 0x000fe200000000ff */
[----:B------:R-:W-:Y:S01]  /*d150*/  UISETP.NE.U32.AND UP1, UPT, UR8, URZ, UPT ;  /* 0x0000003f0800728c */ /* 0x000fe2000bf25070 */
[----:B------:R-:W-:-:S03]  /*d160*/  PLOP3.LUT P1, PT, PT, PT, UP0, 0x80, 0x0 ;  /* 0x000000000000781c */ /* 0x000fc60003f2f008 */
[----:B------:R0:W-:Y:S01]  /*d170*/  STSM.16.M88.4 [R8], R144 ;  /* 0x0000009008007844 */ /* 0x0001e20000000200 */
[----:B------:R-:W-:Y:S01]  /*d180*/  BAR.SYNC.DEFER_BLOCKING 0x1, 0x100 ;  /* 0x0044000000007b1d */ /* 0x000fe20000010000 */
[----:B------:R-:W-:-:S07]  /*d190*/  UISETP.NE.AND.EX UP1, UPT, UR9, URZ, UPT, UP1 ;  /* 0x0000003f0900728c */ /* 0x000fce000bf25310 */
[----:B------:R-:W1:Y:S01]  /*d1a0*/  LDC R21, c[0x0][0xa88] ;  /* 0x0002a200ff157b82 */ /* 0x000e620000000800 */
[----:B------:R-:W-:Y:S01]  /*d1b0*/  PLOP3.LUT P2, PT, PT, PT, UP1, 0x80, 0x0 ;  /* 0x000000000000781c */ /* 0x000fe20003f4f018 */
[----:B------:R-:W-:Y:S02]  /*d1c0*/  IMAD R9, R204, 0x40, R23 ;  /* 0x00000040cc097824 */ /* 0x000fe400078e0217 */
[----:B------:R-:W-:Y:S02]  /*d1d0*/  @UP1 ULDC.64 UR8, c[0x0][0xbe0] ;  /* 0x0002f80000081ab9 */ /* 0x000fe40000000a00 */
[----:B------:R-:W-:Y:S01]  /*d1e0*/  @UP1 UIMAD.WIDE UR8, UR4, 0x4, UR8 ;  /* 0x00000004040818a5 */ /* 0x000fe2000f8e0208 */
[----:B------:R-:W-:-:S05]  /*d1f0*/  IMAD.WIDE R4, R9, 0x2, R4 ;  /* 0x0000000209047825 */ /* 0x000fca00078e0204 */
[----:B0-----:R-:W-:Y:S02]  /*d200*/  IMAD.U32 R8, RZ, RZ, UR8 ;  /* 0x00000008ff087e24 */ /* 0x001fe4000f8e00ff */
[----:B------:R-:W-:Y:S01]  /*d210*/  IMAD.U32 R9, RZ, RZ, UR9 ;  /* 0x00000009ff097e24 */ /* 0x000fe2000f8e00ff */
[----:B------:R-:W2:Y:S01]  /*d220*/  @P1 LDG.E R3, desc[UR60][R6.64] ;  /* 0x0000003c06031981 */ /* 0x000ea2000c1e1900 */
[----:B------:R-:W-:Y:S01]  /*d230*/  UMOV UR4, URZ ;  /* 0x0000003f00047c82 */ /* 0x000fe20008000000 */
[----:B------:R-:W-:Y:S02]  /*d240*/  IADD3 R13, P0, R4, 0x1000, RZ ;  /* 0x00001000040d7810 */ /* 0x000fe40007f1e0ff */
[----:B-1----:R0:W5:Y:S01]  /*d250*/  @P2 LDG.E R21, desc[UR60][R8.64] ;  /* 0x0000003c08152981 */ /* 0x002162000c1e1900 */
[----:B--2---:R-:W-:Y:S01]  /*d260*/  @P1 R2UR UR4, R3 ;  /* 0x00000000030412ca */ /* 0x004fe200000e0000 */
[----:B0-----:R-:W-:-:S14]  /*d270*/  @P2 BRA `(.L_x_1163) ;  /* 0x0000000000102947 */ /* 0x001fdc0003800000 */
[----:B------:R-:W-:Y:S05]  /*d280*/  @!P1 BRA `(.L_x_1163) ;  /* 0x00000000000c9947 */ /* 0x000fea0003800000 */
[----:B------:R-:W2:Y:S04]  /*d290*/  LDG.E R8, desc[UR60][R6.64] ;  /* 0x0000003c06087981 */ /* 0x000ea8000c1e1900 */
[----:B-----5:R-:W2:Y:S02]  /*d2a0*/  LDG.E R21, desc[UR60][R6.64+0x4] ;  /* 0x0000043c06157981 */ /* 0x020ea4000c1e1900 */
[----:B--2---:R-:W-:-:S07]  /*d2b0*/  IMAD.IADD R21, R21, 0x1, -R8 ;  /* 0x0000000115157824 */ /* 0x004fce00078e0a08 */
.L_x_1163:
[----:B------:R-:W-:Y:S01]  /*d2c0*/  R2UR UR17, R207 ;  /* 0x00000000cf1172ca */ /* 0x000fe200000e0000 */
[----:B------:R-:W-:Y:S01]  /*d2d0*/  ULDC.64 UR12, c[0x0][0xb70] ;  /* 0x0002dc00000c7ab9 */ /* 0x000fe20000000a00 */
[----:B------:R-:W-:Y:S01]  /*d2e0*/  R2UR UR15, R208 ;  /* 0x00000000d00f72ca */ /* 0x000fe200000e0000 */
[----:B------:R-:W-:Y:S01]  /*d2f0*/  USHF.R.S32.HI UR11, URZ, 0x1f, UR4 ;  /* 0x0000001f3f0b7899 */ /* 0x000fe20008011404 */
[----:B------:R-:W-:Y:S01]  /*d300*/  IADD3 R7, P2, R4, 0x3000, RZ ;  /* 0x0000300004077810 */ /* 0x000fe20007f5e0ff */
[----:B------:R-:W-:Y:S01]  /*d310*/  UMOV UR10, UR4 ;  /* 0x00000004000a7c82 */ /* 0x000fe20008000000 */
[----:B------:R-:W-:Y:S01]  /*d320*/  IMAD R14, R206, 0x80, R211 ;  /* 0x00000080ce0e7824 */ /* 0x000fe200078e02d3 */
[----:B------:R-:W-:Y:S02]  /*d330*/  LOP3.LUT R12, R13, 0x380, RZ, 0xc0, !PT ;  /* 0x000003800d0c7812 */ /* 0x000fe400078ec0ff */
[----:B------:R-:W-:Y:S02]  /*d340*/  LOP3.LUT R6, R7, 0x380, RZ, 0xc0, !PT ;  /* 0x0000038007067812 */ /* 0x000fe400078ec0ff */
[----:B------:R-:W-:-:S02]  /*d350*/  IADD3 R9, P1, R4, 0x2000, RZ ;  /* 0x0000200004097810 */ /* 0x000fc40007f3e0ff */
[----:B------:R-:W-:Y:S01]  /*d360*/  USHF.R.S32.HI UR14, URZ, 0x1f, UR17 ;  /* 0x0000001f3f0e7899 */ /* 0x000fe20008011411 */
[----:B------:R-:W-:Y:S01]  /*d370*/  SHF.R.U64 R6, R6, 0x3, RZ ;  /* 0x0000000306067819 */ /* 0x000fe200000012ff */
[----:B------:R-:W-:Y:S01]  /*d380*/  UIMAD.WIDE.U32 UR8, UR17, UR12, UR10 ;  /* 0x0000000c110872a5 */ /* 0x000fe2000f8e000a */
[----:B------:R-:W-:Y:S01]  /*d390*/  SHF.R.S32.HI R3, RZ, 0x1f, R14 ;  /* 0x0000001fff037819 */ /* 0x000fe2000001140e */
[----:B------:R-:W-:Y:S01]  /*d3a0*/  UIMAD UR7, UR14, UR12, URZ ;  /* 0x0000000c0e0772a4 */ /* 0x000fe2000f8e023f */
[----:B------:R-:W-:Y:S02]  /*d3b0*/  LOP3.LUT R6, R6, R7, RZ, 0x3c, !PT ;  /* 0x0000000706067212 */ /* 0x000fe400078e3cff */
[----:B------:R-:W-:Y:S01]  /*d3c0*/  SHF.R.U64 R12, R12, 0x3, RZ ;  /* 0x000000030c0c7819 */ /* 0x000fe200000012ff */
[----:B------:R-:W-:Y:S01]  /*d3d0*/  UIMAD UR10, UR17, UR13, UR7 ;  /* 0x0000000d110a72a4 */ /* 0x000fe2000f8e0207 */
[----:B------:R-:W-:Y:S01]  /*d3e0*/  LOP3.LUT R8, R9, 0x380, RZ, 0xc0, !PT ;  /* 0x0000038009087812 */ /* 0x000fe200078ec0ff */
[----:B------:R-:W-:Y:S01]  /*d3f0*/  USHF.R.S32.HI UR7, URZ, 0x1f, UR15 ;  /* 0x0000001f3f077899 */ /* 0x000fe2000801140f */
[----:B------:R-:W-:Y:S01]  /*d400*/  LOP3.LUT R12, R12, R13, RZ, 0x3c, !PT ;  /* 0x0000000d0c0c7212 */ /* 0x000fe200078e3cff */
[----:B------:R-:W-:Y:S01]  /*d410*/  ULDC.64 UR12, c[0x0][0xb78] ;  /* 0x0002de00000c7ab9 */ /* 0x000fe20000000a00 */
[----:B------:R-:W-:Y:S01]  /*d420*/  USEL UR15, UR15, URZ, !UP0 ;  /* 0x0000003f0f0f7287 */ /* 0x000fe2000c000000 */
[----:B------:R-:W-:Y:S01]  /*d430*/  SHF.R.U64 R8, R8, 0x3, RZ ;  /* 0x0000000308087819 */ /* 0x000fe200000012ff */
[----:B------:R-:W-:Y:S01]  /*d440*/  USEL UR16, UR7, URZ, !UP0 ;  /* 0x0000003f07107287 */ /* 0x000fe2000c000000 */
[--C-:B------:R-:W-:Y:S01]  /*d450*/  IMAD.X R13, RZ, RZ, R5.reuse, P0 ;  /* 0x000000ffff0d7224 */ /* 0x100fe200000e0605 */
[----:B------:R-:W-:Y:S01]  /*d460*/  UIADD3 UR9, UR9, UR10, URZ ;  /* 0x0000000a09097290 */ /* 0x000fe2000fffe03f */
[----:B------:R-:W-:Y:S01]  /*d470*/  IADD3 R69, P0, R4, 0x8000, RZ ;  /* 0x0000800004457810 */ /* 0x000fe20007f1e0ff */
[----:B------:R-:W-:Y:S01]  /*d480*/  UIMAD UR7, UR16, UR12, URZ ;  /* 0x0000000c100772a4 */ /* 0x000fe2000f8e023f */
[----:B------:R-:W-:Y:S01]  /*d490*/  LOP3.LUT R8, R8, R9, RZ, 0x3c, !PT ;  /* 0x0000000908087212 */ /* 0x000fe200078e3cff */
[----:B------:R-:W-:Y:S01]  /*d4a0*/  UIMAD.WIDE.U32 UR8, UR15, UR12, UR8 ;  /* 0x0000000c0f0872a5 */ /* 0x000fe2000f8e0008 */
[----:B------:R-:W-:Y:S01]  /*d4b0*/  IMAD.X R9, RZ, RZ, R5, P1 ;  /* 0x000000ffff097224 */ /* 0x000fe200008e0605 */
[----:B------:R-:W-:Y:S01]  /*d4c0*/  UIMAD UR7, UR15, UR13, UR7 ;  /* 0x0000000d0f0772a4 */ /* 0x000fe2000f8e0207 */
[----:B------:R-:W-:-:S02]  /*d4d0*/  IADD3 R61, P6, R4, 0x4000, RZ ;  /* 0x00004000043d7810 */ /* 0x000fc40007fde0ff */
[----:B------:R-:W-:Y:S02]  /*d4e0*/  IADD3 R37, P5, R4, 0x5000, RZ ;  /* 0x0000500004257810 */ /* 0x000fe40007fbe0ff */
[----:B------:R-:W-:Y:S01]  /*d4f0*/  IADD3 R7, P3, R14, UR8, RZ ;  /* 0x000000080e077c10 */ /* 0x000fe2000ff7e0ff */
[----:B------:R-:W-:Y:S01]  /*d500*/  IMAD.U32 R10, RZ, RZ, UR7 ;  /* 0x00000007ff0a7e24 */ /* 0x000fe2000f8e00ff */
[C---:B------:R-:W-:Y:S02]  /*d510*/  IADD3 R33, P4, R4.reuse, 0x6000, RZ ;  /* 0x0000600004217810 */ /* 0x040fe40007f9e0ff */
[----:B------:R-:W-:Y:S02]  /*d520*/  IADD3 R57, P1, R4, 0x9000, RZ ;  /* 0x0000900004397810 */ /* 0x000fe40007f3e0ff */
[----:B------:R-:W-:Y:S01]  /*d530*/  IADD3.X R10, R3, UR9, R10, P3, !PT ;  /* 0x00000009030a7c10 */ /* 0x000fe20009ffe40a */
[----:B------:R-:W-:Y:S01]  /*d540*/  ULDC.64 UR8, c[0x0][0xb40] ;  /* 0x0002d00000087ab9 */ /* 0x000fe20000000a00 */
[----:B------:R-:W-:-:S02]  /*d550*/  LOP3.LUT R68, R69, 0x380, RZ, 0xc0, !PT ;  /* 0x0000038045447812 */ /* 0x000fc400078ec0ff */
[----:B------:R-:W-:Y:S02]  /*d560*/  LEA R16, P3, R7, UR8, 0x2 ;  /* 0x0000000807107c11 */ /* 0x000fe4000f8610ff */
[----:B------:R-:W-:Y:S02]  /*d570*/  LOP3.LUT R60, R61, 0x380, RZ, 0xc0, !PT ;  /* 0x000003803d3c7812 */ /* 0x000fe400078ec0ff */
[----:B------:R-:W-:Y:S01]  /*d580*/  LEA.HI.X R17, R7, UR9, R10, 0x2, P3 ;  /* 0x0000000907117c11 */ /* 0x000fe200098f140a */
[----:B------:R-:W-:Y:S01]  /*d590*/  IMAD.X R7, RZ, RZ, R5, P2 ;  /* 0x000000ffff077224 */ /* 0x000fe200010e0605 */
[----:B------:R-:W-:Y:S01]  /*d5a0*/  IADD3 R25, P3, R4, 0x7000, RZ ;  /* 0x0000700004197810 */ /* 0x000fe20007f7e0ff */
[----:B------:R-:W-:Y:S01]  /*d5b0*/  VIADD R10, R14, 0x8 ;  /* 0x000000080e0a7836 */ /* 0x000fe20000000000 */
[----:B------:R-:W-:Y:S01]  /*d5c0*/  IADD3 R49, P2, R4, 0xa000, RZ ;  /* 0x0000a00004317810 */ /* 0x000fe20007f5e0ff */
[----:B------:R-:W-:Y:S01]  /*d5d0*/  ULDC.64 UR8, c[0x0][0xaa0] ;  /* 0x0002a80000087ab9 */ /* 0x000fe20000000a00 */
[----:B------:R-:W-:-:S02]  /*d5e0*/  LOP3.LUT R36, R37, 0x380, RZ, 0xc0, !PT ;  /* 0x0000038025247812 */ /* 0x000fc400078ec0ff */
[----:B------:R-:W-:Y:S02]  /*d5f0*/  LOP3.LUT R32, R33, 0x380, RZ, 0xc0, !PT ;  /* 0x0000038021207812 */ /* 0x000fe400078ec0ff */
[----:B------:R-:W-:Y:S02]  /*d600*/  LOP3.LUT R24, R25, 0x380, RZ, 0xc0, !PT ;  /* 0x0000038019187812 */ /* 0x000fe400078ec0ff */
[----:B------:R-:W-:Y:S02]  /*d610*/  LOP3.LUT R56, R57, 0x380, RZ, 0xc0, !PT ;  /* 0x0000038039387812 */ /* 0x000fe400078ec0ff */
[----:B------:R-:W-:Y:S02]  /*d620*/  SHF.R.U64 R68, R68, 0x3, RZ ;  /* 0x0000000344447819 */ /* 0x000fe400000012ff */
[----:B------:R-:W-:Y:S02]  /*d630*/  LOP3.LUT R48, R49, 0x380, RZ, 0xc0, !PT ;  /* 0x0000038031307812 */ /* 0x000fe400078ec0ff */
[----:B------:R-:W-:-:S02]  /*d640*/  SHF.R.U64 R60, R60, 0x3, RZ ;  /* 0x000000033c3c7819 */ /* 0x000fc400000012ff */
[----:B------:R-:W-:Y:S02]  /*d650*/  SHF.R.U64 R36, R36, 0x3, RZ ;  /* 0x0000000324247819 */ /* 0x000fe400000012ff */
[----:B------:R-:W-:Y:S02]  /*d660*/  SHF.R.U64 R32, R32, 0x3, RZ ;  /* 0x0000000320207819 */ /* 0x000fe400000012ff */
[----:B------:R-:W-:Y:S02]  /*d670*/  SHF.R.U64 R24, R24, 0x3, RZ ;  /* 0x0000000318187819 */ /* 0x000fe400000012ff */
[----:B------:R-:W-:Y:S02]  /*d680*/  SHF.R.U64 R56, R56, 0x3, RZ ;  /* 0x0000000338387819 */ /* 0x000fe400000012ff */
[----:B------:R-:W-:Y:S01]  /*d690*/  LOP3.LUT R68, R68, R69, RZ, 0x3c, !PT ;  /* 0x0000004544447212 */ /* 0x000fe200078e3cff */
[----:B------:R-:W-:Y:S01]  /*d6a0*/  IMAD.X R69, RZ, RZ, R5, P0 ;  /* 0x000000ffff457224 */ /* 0x000fe200000e0605 */
[----:B------:R-:W-:-:S02]  /*d6b0*/  SHF.R.U64 R48, R48, 0x3, RZ ;  /* 0x0000000330307819 */ /* 0x000fc400000012ff */
[----:B------:R-:W-:Y:S02]  /*d6c0*/  LOP3.LUT P0, RZ, R210, 0x3, RZ, 0xc0, !PT ;  /* 0x00000003d2ff7812 */ /* 0x000fe4000780c0ff */
        /* <DEDUP_REMOVED lines=11> */
[----:B------:R-:W-:Y:S01]  /*d780*/  IMAD.X R49, RZ, RZ, R5, P2 ;  /* 0x000000ffff317224 */ /* 0x000fe200010e0605 */
[----:B------:R-:W-:-:S02]  /*d790*/  IADD3 R41, P6, R4, 0xb000, RZ ;  /* 0x0000b00004297810 */ /* 0x000fc40007fde0ff */
[C---:B------:R-:W-:Y:S02]  /*d7a0*/  IADD3 R73, P5, R4.reuse, 0xc000, RZ ;  /* 0x0000c00004497810 */ /* 0x040fe40007fbe0ff */
[C---:B------:R-:W-:Y:S02]  /*d7b0*/  IADD3 R65, P4, R4.reuse, 0xd000, RZ ;  /* 0x0000d00004417810 */ /* 0x040fe40007f9e0ff */
[----:B------:R-:W-:Y:S02]  /*d7c0*/  IADD3 R53, P3, R4, 0xe000, RZ ;  /* 0x0000e00004357810 */ /* 0x000fe40007f7e0ff */
[-C--:B-----5:R-:W-:Y:S02]  /*d7d0*/  ISETP.GE.OR P1, PT, R14, R21.reuse, P0 ;  /* 0x000000150e00720c */ /* 0x0a0fe40000726670 */
[----:B------:R-:W-:Y:S02]  /*d7e0*/  IADD3 R14, P2, R4, 0xf000, RZ ;  /* 0x0000f000040e7810 */ /* 0x000fe40007f5e0ff */
[----:B------:R-:W-:-:S02]  /*d7f0*/  ISETP.GE.OR P0, PT, R10, R21, P0 ;  /* 0x000000150a00720c */ /* 0x000fc40000706670 */
[----:B------:R-:W-:Y:S01]  /*d800*/  LOP3.LUT R40, R41, 0x380, RZ, 0xc0, !PT ;  /* 0x0000038029287812 */ /* 0x000fe200078ec0ff */
[----:B------:R-:W-:Y:S01]  /*d810*/  IMAD.X R45, RZ, RZ, R5, P2 ;  /* 0x000000ffff2d7224 */ /* 0x000fe200010e0605 */
[----:B------:R-:W-:Y:S02]  /*d820*/  LOP3.LUT R72, R73, 0x380, RZ, 0xc0, !PT ;  /* 0x0000038049487812 */ /* 0x000fe400078ec0ff */
[----:B------:R-:W-:Y:S02]  /*d830*/  LOP3.LUT R64, R65, 0x380, RZ, 0xc0, !PT ;  /* 0x0000038041407812 */ /* 0x000fe400078ec0ff */
[----:B------:R-:W-:Y:S02]  /*d840*/  LOP3.LUT R52, R53, 0x380, RZ, 0xc0, !PT ;  /* 0x0000038035347812 */ /* 0x000fe400078ec0ff */
[----:B------:R-:W-:Y:S01]  /*d850*/  LOP3.LUT R29, R4, 0x380, RZ, 0xc0, !PT ;  /* 0x00000380041d7812 */ /* 0x000fe200078ec0ff */
[----:B------:R-:W-:Y:S01]  /*d860*/  UIMAD UR7, UR11, UR8, URZ ;  /* 0x000000080b0772a4 */ /* 0x000fe2000f8e023f */
[----:B------:R-:W-:Y:S01]  /*d870*/  LOP3.LUT R3, R14, 0x380, RZ, 0xc0, !PT ;  /* 0x000003800e037812 */ /* 0x000fe200078ec0ff */
[----:B------:R0:W-:Y:S01]  /*d880*/  @!P1 STG.E desc[UR60][R16.64], R2 ;  /* 0x0000000210009986 */ /* 0x0001e2000c10193c */
[----:B------:R-:W-:-:S02]  /*d890*/  SHF.R.U64 R40, R40, 0x3, RZ ;  /* 0x0000000328287819 */ /* 0x000fc400000012ff */
[----:B------:R-:W-:Y:S01]  /*d8a0*/  SHF.R.U64 R72, R72, 0x3, RZ ;  /* 0x0000000348487819 */ /* 0x000fe200000012ff */
[----:B------:R1:W-:Y:S01]  /*d8b0*/  @!P0 STG.E desc[UR60][R16.64+0x20], R0 ;  /* 0x0000200010008986 */ /* 0x0003e2000c10193c */
[----:B------:R-:W-:Y:S02]  /*d8c0*/  SHF.R.U64 R64, R64, 0x3, RZ ;  /* 0x0000000340407819 */ /* 0x000fe400000012ff */
[----:B------:R-:W-:Y:S01]  /*d8d0*/  SHF.R.U64 R52, R52, 0x3, RZ ;  /* 0x0000000334347819 */ /* 0x000fe200000012ff */
[----:B------:R-:W5:Y:S01]  /*d8e0*/  LD.E.128 R8, desc[UR60][R8.64] ;  /* 0x0000003c08087980 */ /* 0x000f62000c101d00 */
[----:B------:R-:W-:Y:S02]  /*d8f0*/  SHF.R.U64 R29, R29, 0x3, RZ ;  /* 0x000000031d1d7819 */ /* 0x000fe400000012ff */
[----:B------:R-:W-:Y:S01]  /*d900*/  SHF.R.U64 R3, R3, 0x3, RZ ;  /* 0x0000000303037819 */ /* 0x000fe200000012ff */
[----:B0-----:R-:W-:Y:S01]  /*d910*/  IMAD.MOV.U32 R2, RZ, RZ, R23 ;  /* 0x000000ffff027224 */ /* 0x001fe200078e0017 */
        /* <DEDUP_REMOVED lines=10> */
[----:B------:R-:W-:Y:S01]  /*d9c0*/  LOP3.LUT R44, R3, R14, RZ, 0x3c, !PT ;  /* 0x0000000e032c7212 */ /* 0x000fe200078e3cff */
[----:B-1----:R-:W-:Y:S01]  /*d9d0*/  IMAD.U32 R17, RZ, RZ, UR8 ;  /* 0x00000008ff117e24 */ /* 0x002fe2000f8e00ff */
[----:B------:R-:W-:Y:S01]  /*d9e0*/  SHF.R.S32.HI R3, RZ, 0x1f, R23 ;  /* 0x0000001fff037819 */ /* 0x000fe20000011417 */
[----:B------:R-:W5:Y:S01]  /*d9f0*/  LD.E.128 R12, desc[UR60][R12.64] ;  /* 0x0000003c0c0c7980 */ /* 0x000f62000c101d00 */
[----:B------:R-:W-:-:S03]  /*da00*/  UIMAD UR7, UR4, UR9, UR7 ;  /* 0x00000009040772a4 */ /* 0x000fc6000f8e0207 */
[----:B------:R-:W5:Y:S01]  /*da10*/  LD.E.128 R28, desc[UR60][R28.64] ;  /* 0x0000003c1c1c7980 */ /* 0x000f62000c101d00 */
[----:B------:R-:W-:Y:S01]  /*da20*/  IMAD.WIDE.U32 R2, R17, UR4, R2 ;  /* 0x0000000411027c25 */ /* 0x000fe2000f8e0002 */
        /* <DEDUP_REMOVED lines=14> */
[----:B------:R-:W-:Y:S01]  /*db10*/  UIMAD UR4, UR14, UR8, URZ ;  /* 0x000000080e0472a4 */ /* 0x000fe2000f8e023f */
[----:B------:R-:W-:Y:S01]  /*db20*/  @!PT LDS RZ, [RZ] ;  /* 0x00000000fffff984 */ /* 0x000fe20000000800 */
[----:B------:R-:W-:Y:S01]  /*db30*/  @!PT LDS RZ, [RZ] ;  /* 0x00000000fffff984 */ /* 0x000fe20000000800 */
[----:B------:R-:W-:Y:S01]  /*db40*/  @!PT LDS RZ, [RZ] ;  /* 0x00000000fffff984 */ /* 0x000fe20000000800 */
[----:B------:R-:W-:Y:S01]  /*db50*/  @!PT LDS RZ, [RZ] ;  /* 0x00000000fffff984 */ /* 0x000fe20000000800 */
[----:B------:R0:W-:Y:S06]  /*db60*/  MEMBAR.ALL.CTA ;  /* 0x0000000000007992 */ /* 0x0001ec0000008000 */
[----:B0-----:R-:W0:Y:S01]  /*db70*/  FENCE.VIEW.ASYNC.S ;  /* 0x00000000000073c6 */ /* 0x001e220000000000 */
[----:B------:R-:W-:-:S02]  /*db80*/  IMAD R21, R206, -0x80, R21 ;  /* 0xffffff80ce157824 */ /* 0x000fc400078e0215 */
[----:B------:R-:W-:Y:S02]  /*db90*/  VIADD R0, R204, 0x20 ;  /* 0x00000020cc007836 */ /* 0x000fe40000000000 */
[----:B------:R-:W-:Y:S02]  /*dba0*/  VIADD R3, R3, UR7 ;  /* 0x0000000703037c36 */ /* 0x000fe40008000000 */
[----:B------:R-:W-:Y:S01]  /*dbb0*/  IMAD.U32 R17, RZ, RZ, UR8 ;  /* 0x00000008ff117e24 */ /* 0x000fe2000f8e00ff */
[----:B------:R-:W-:Y:S01]  /*dbc0*/  UIMAD UR4, UR17, UR9, UR4 ;  /* 0x00000009110472a4 */ /* 0x000fe2000f8e0204 */
[-C--:B------:R-:W-:Y:S01]  /*dbd0*/  ISETP.GE.AND P0, PT, R0, R21.reuse, PT ;  /* 0x000000150000720c */ /* 0x080fe20003f06270 */
[C---:B------:R-:W-:Y:S02]  /*dbe0*/  VIADD R0, R204.reuse, 0x40 ;  /* 0x00000040cc007836 */ /* 0x040fe40000000000 */
[C---:B------:R-:W-:Y:S01]  /*dbf0*/  VIADD R16, R204.reuse, 0x60 ;  /* 0x00000060cc107836 */ /* 0x040fe20000000000 */
[-C--:B------:R-:W-:Y:S01]  /*dc00*/  ISETP.GE.AND P3, PT, R204, R21.reuse, PT ;  /* 0x00000015cc00720c */ /* 0x080fe20003f66270 */
[----:B------:R-:W-:Y:S01]  /*dc10*/  IMAD.WIDE.U32 R2, R17, UR17, R2 ;  /* 0x0000001111027c25 */ /* 0x000fe2000f8e0002 */
[----:B------:R-:W-:Y:S01]  /*dc20*/  ULDC.64 UR8, c[0x0][0xae8] ;  /* 0x0002ba0000087ab9 */ /* 0x000fe20000000a00 */
[----:B------:R-:W-:-:S02]  /*dc30*/  ISETP.GE.AND P1, PT, R0, R21, PT ;  /* 0x000000150000720c */ /* 0x000fc40003f26270 */
[----:B------:R-:W-:Y:S01]  /*dc40*/  VIADD R3, R3, UR4 ;  /* 0x0000000403037c36 */ /* 0x000fe20008000000 */
[----:B------:R-:W-:Y:S01]  /*dc50*/  UIMAD UR4, UR16, UR8, URZ ;  /* 0x00000008100472a4 */ /* 0x000fe2000f8e023f */
[----:B------:R-:W-:Y:S01]  /*dc60*/  ISETP.GE.AND P2, PT, R16, R21, PT ;  /* 0x000000151000720c */ /* 0x000fe20003f46270 */
[----:B------:R-:W-:Y:S02]  /*dc70*/  VIADD R19, R19, 0x30820 ;  /* 0x0003082013137836 */ /* 0x000fe40000000000 */
[----:B------:R-:W-:Y:S01]  /*dc80*/  IMAD.U32 R21, RZ, RZ, UR8 ;  /* 0x00000008ff157e24 */ /* 0x000fe2000f8e00ff */
[----:B------:R-:W-:Y:S02]  /*dc90*/  UIMAD UR4, UR15, UR9, UR4 ;  /* 0x000000090f0472a4 */ /* 0x000fe4000f8e0204 */
[----:B------:R-:W-:Y:S01]  /*dca0*/  PRMT R19, RZ, 0x654, R19 ;  /* 0x00000654ff137816 */ /* 0x000fe20000000013 */
[----:B------:R-:W-:Y:S01]  /*dcb0*/  IMAD.WIDE.U32 R20, R21, UR15, R2 ;  /* 0x0000000f15147c25 */ /* 0x000fe2000f8e0002 */
[----:B------:R-:W-:Y:S01]  /*dcc0*/  SHF.R.S32.HI R205, RZ, 0x1f, R204 ;  /* 0x0000001fffcd7819 */ /* 0x000fe200000114cc */
[----:B------:R-:W-:Y:S01]  /*dcd0*/  BSSY B1, `(.L_x_1164) ;  /* 0x000001b000017945 */ /* 0x000fe20003800000 */
[----:B0-----:R0:W-:Y:S01]  /*dce0*/  SYNCS.ARRIVE.TRANS64.RED.A1T0 RZ, [R19+URZ], RZ ;  /* 0x000000ff13ff79a7 */ /* 0x0011e2000810043f */
[----:B------:R-:W-:-:S02]  /*dcf0*/  VIADD R79, R21, UR4 ;  /* 0x00000004154f7c36 */ /* 0x000fc40008000000 */
[----:B------:R-:W-:Y:S01]  /*dd00*/  IMAD.WIDE R16, R206, 0x80, R204 ;  /* 0x00000080ce107825 */ /* 0x000fe200078e02cc */
[----:B------:R-:W-:Y:S06]  /*dd10*/  @P3 BRA `(.L_x_1165) ;  /* 0x0000000000583947 */ /* 0x000fec0003800000 */
[----:B------:R-:W-:Y:S01]  /*dd20*/  ULDC.64 UR8, c[0x0][0xad8] ;  /* 0x0002b60000087ab9 */ /* 0x000fe20000000a00 */
[----:B------:R-:W-:Y:S01]  /*dd30*/  IMAD.MOV.U32 R2, RZ, RZ, R20 ;  /* 0x000000ffff027224 */ /* 0x000fe200078e0014 */
[----:B------:R-:W-:Y:S01]  /*dd40*/  ULDC UR4, c[0x0][0xa8c] ;  /* 0x0002a30000047ab9 */ /* 0x000fe20000000800 */
[----:B0-----:R-:W-:Y:S01]  /*dd50*/  IMAD R19, R17, UR8, RZ ;  /* 0x0000000811137c24 */ /* 0x001fe2000f8e02ff */
[C---:B------:R-:W-:Y:S01]  /*dd60*/  ISETP.GE.AND P4, PT, R23.reuse, UR4, PT ;  /* 0x0000000417007c0c */ /* 0x040fe2000bf86270 */
[----:B------:R-:W-:Y:S02]  /*dd70*/  IMAD.MOV.U32 R3, RZ, RZ, R79 ;  /* 0x000000ffff037224 */ /* 0x000fe400078e004f */
        /* <DEDUP_REMOVED lines=16> */
.L_x_1165:
[----:B------:R-:W-:Y:S05]  /*de80*/  BSYNC B1 ;  /* 0x0000000000017941 */ /* 0x000fea0003800000 */
.L_x_1164:
[----:B------:R-:W-:Y:S04]  /*de90*/  BSSY B1, `(.L_x_1166) ;  /* 0x000001a000017945 */ /* 0x000fe80003800000 */
[----:B------:R-:W-:Y:S05]  /*dea0*/  @P0 BRA `(.L_x_1167) ;  /* 0x0000000000600947 */ /* 0x000fea0003800000 */
[----:B0-----:R-:W-:Y:S01]  /*deb0*/  IADD3 R19, P0, R16, 0x20, RZ ;  /* 0x0000002010137810 */ /* 0x001fe20007f1e0ff */
        /* <DEDUP_REMOVED lines=10> */
[----:B------:R-:W-:-:S02]  /*df60*/  IMAD R0, R0, UR8, RZ ;  /* 0x0000000800007c24 */ /* 0x000fc4000f8e02ff */
[----:B------:R-:W-:Y:S02]  /*df70*/  VIADD R22, R23, 0xc0 ;  /* 0x000000c017167836 */ /* 0x000fe40000000000 */
[----:B------:R-:W-:-:S03]  /*df80*/  IMAD.WIDE.U32 R2, R19, UR8, R2 ;  /* 0x0000000813027c25 */ /* 0x000fc6000f8e0002 */
[----:B------:R-:W-:Y:S01]  /*df90*/  ISETP.GE.AND P6, PT, R22, UR4, PT ;  /* 0x0000000416007c0c */ /* 0x000fe2000bfc6270 */
        /* <DEDUP_REMOVED lines=9> */
.L_x_1167:
[----:B------:R-:W-:Y:S05]  /*e030*/  BSYNC B1 ;  /* 0x0000000000017941 */ /* 0x000fea0003800000 */
.L_x_1166:
[----:B------:R-:W-:Y:S04]  /*e040*/  BSSY B1, `(.L_x_1168) ;  /* 0x000001a000017945 */ /* 0x000fe80003800000 */
[----:B------:R-:W-:Y:S05]  /*e050*/  @P1 BRA `(.L_x_1169) ;  /* 0x0000000000601947 */ /* 0x000fea0003800000 */
[----:B--2--5:R-:W-:Y:S01]  /*e060*/  IADD3 R13, P0, R16, 0x40, RZ ;  /* 0x00000040100d7810 */ /* 0x024fe20007f1e0ff */
        /* <DEDUP_REMOVED lines=16> */
[----:B------:R-:W-:Y:S01]  /*e170*/  LEA R12, P0, R2, UR8, 0x1 ;  /* 0x00000008020c7c11 */ /* 0x000fe2000f8008ff */
[----:B------:R-:W-:-:S05]  /*e180*/  IMAD.IADD R3, R3, 0x1, R13 ;  /* 0x0000000103037824 */ /* 0x000fca00078e020d */
[----:B------:R-:W-:-:S05]  /*e190*/  LEA.HI.X R13, R2, UR9, R3, 0x1, P0 ;  /* 0x00000009020d7c11 */ /* 0x000fca00080f0c03 */
[----:B------:R3:W-:Y:S04]  /*e1a0*/  @!P1 STG.E.128 desc[UR60][R12.64], R8 ;  /* 0x000000080c009986 */ /* 0x0007e8000c101d3c */
[----:B------:R3:W-:Y:S04]  /*e1b0*/  @!P3 STG.E.128 desc[UR60][R12.64+0x80], R32 ;  /* 0x000080200c00b986 */ /* 0x0007e8000c101d3c */
[----:B------:R3:W-:Y:S04]  /*e1c0*/  @!P4 STG.E.128 desc[UR60][R12.64+0x100], R48 ;  /* 0x000100300c00c986 */ /* 0x0007e8000c101d3c */
[----:B------:R3:W-:Y:S02]  /*e1d0*/  @!P5 STG.E.128 desc[UR60][R12.64+0x180], R52 ;  /* 0x000180340c00d986 */ /* 0x0007e4000c101d3c */
.L_x_1169:
[----:B------:R-:W-:Y:S05]  /*e1e0*/  BSYNC B1 ;  /* 0x0000000000017941 */ /* 0x000fea0003800000 */
.L_x_1168:
[----:B------:R-:W-:Y:S05]  /*e1f0*/  @P2 BRA `(.L_x_1170) ;  /* 0x0000000c00802947 */ /* 0x000fea0003800000 */
[----:B---3-5:R-:W-:Y:S01]  /*e200*/  IADD3 R9, P0, R16, 0x60, RZ ;  /* 0x0000006010097810 */ /* 0x028fe20007f1e0ff */
[C---:B------:R-:W-:Y:S01]  /*e210*/  VIADD R0, R23.reuse, 0x40 ;  /* 0x0000004017007836 */ /* 0x040fe20000000000 */
[----:B------:R-:W-:Y:S01]  /*e220*/  ULDC UR4, c[0x0][0xa8c] ;  /* 0x0002a30000047ab9 */ /* 0x000fe20000000800 */
[----:B------:R-:W-:Y:S01]  /*e230*/  ULDC.64 UR8, c[0x0][0xad8] ;  /* 0x0002b60000087ab9 */ /* 0x000fe20000000a00 */
[----:B------:R-:W-:Y:S01]  /*e240*/  IMAD.MOV.U32 R2, RZ, RZ, R20 ;  /* 0x000000ffff027224 */ /* 0x000fe200078e0014 */
[----:B------:R-:W-:Y:S01]  /*e250*/  ISETP.GE.AND P1, PT, R23, UR4, PT ;  /* 0x0000000417007c0c */ /* 0x000fe2000bf26270 */
[----:B------:R-:W-:Y:S01]  /*e260*/  IMAD.X R16, RZ, RZ, R17, P0 ;  /* 0x000000ffff107224 */ /* 0x000fe200000e0611 */
[----:B------:R-:W-:Y:S01]  /*e270*/  ISETP.GE.AND P2, PT, R0, UR4, PT ;  /* 0x0000000400007c0c */ /* 0x000fe2000bf46270 */
[----:B------:R-:W-:Y:S02]  /*e280*/  IMAD.MOV.U32 R3, RZ, RZ, R79 ;  /* 0x000000ffff037224 */ /* 0x000fe400078e004f */
[----:B------:R-:W-:-:S02]  /*e290*/  IMAD R16, R16, UR8, RZ ;  /* 0x0000000810107c24 */ /* 0x000fc4000f8e02ff */
[----:B------:R-:W-:Y:S02]  /*e2a0*/  VIADD R0, R23, 0x80 ;  /* 0x0000008017007836 */ /* 0x000fe40000000000 */
        /* <DEDUP_REMOVED lines=13> */
[----:B------:R3:W-:Y:S01]  /*e380*/  STG.E.128 desc[UR60][R8.64+0x180], R44 ;  /* 0x0001802c08007986 */ /* 0x0007e2000c101d3c */
[----:B------:R-:W-:Y:S05]  /*e390*/  BRA `(.L_x_1170) ;  /* 0x0000000c00187947 */ /* 0x000fea0003800000 */
.L_x_1162:
[----:B------:R-:W-:Y:S01]  /*e3a0*/  R2UR UR7, R208 ;  /* 0x00000000d00772ca */ /* 0x000fe200000e0000 */
[----:B------:R-:W-:Y:S01]  /*e3b0*/  ULDC.64 UR8, c[0x0][0xbd8] ;  /* 0x0002f60000087ab9 */ /* 0x000fe20000000a00 */
[----:B------:R-:W-:Y:S01]  /*e3c0*/  IMAD.MOV.U32 R9, RZ, RZ, RZ ;  /* 0x000000ffff097224 */ /* 0x000fe200078e00ff */
[----:B------:R-:W-:Y:S01]  /*e3d0*/  UISETP.NE.U32.AND UP0, UPT, UR8, URZ, UPT ;  /* 0x0000003f0800728c */ /* 0x000fe2000bf05070 */
[----:B------:R-:W-:-:S03]  /*e3e0*/  R2UR UR4, R207 ;  /* 0x00000000cf0472ca */ /* 0x000fc600000e0000 */
[----:B------:R-:W-:-:S03]  /*e3f0*/  UISETP.NE.AND.EX UP0, UPT, UR9, URZ, UPT, UP0 ;  /* 0x0000003f0900728c */ /* 0x000fc6000bf05300 */
[----:B------:R-:W-:-:S03]  /*e400*/  ULDC.64 UR8, c[0x0][0xbd8] ;  /* 0x0002f60000087ab9 */ /* 0x000fc60000000a00 */
[----:B------:R-:W-:Y:S01]  /*e410*/  UIMAD.WIDE UR8, UR7, 0x4, UR8 ;  /* 0x00000004070878a5 */ /* 0x000fe2000f8e0208 */
[----:B------:R-:W0:Y:S01]  /*e420*/  LDC R7, c[0x0][0xa88] ;  /* 0x0002a200ff077b82 */ /* 0x000e220000000800 */
[----:B------:R-:W-:-:S04]  /*e430*/  PLOP3.LUT P1, PT, PT, PT, UP0, 0x80, 0x0 ;  /* 0x000000000000781c */ /* 0x000fc80003f2f008 */
[----:B------:R-:W-:Y:S02]  /*e440*/  IMAD.U32 R2, RZ, RZ, UR8 ;  /* 0x00000008ff027e24 */ /* 0x000fe4000f8e00ff */
[----:B------:R-:W-:Y:S01]  /*e450*/  IMAD.U32 R3, RZ, RZ, UR9 ;  /* 0x00000009ff037e24 */ /* 0x000fe2000f8e00ff */
[----:B------:R-:W-:Y:S02]  /*e460*/  ULDC.64 UR8, c[0x0][0xbe0] ;  /* 0x0002f80000087ab9 */ /* 0x000fe40000000a00 */
[----:B------:R-:W-:-:S04]  /*e470*/  UISETP.NE.U32.AND UP1, UPT, UR8, URZ, UPT ;  /* 0x0000003f0800728c */ /* 0x000fc8000bf25070 */
[----:B------:R-:W-:Y:S01]  /*e480*/  UISETP.NE.AND.EX UP1, UPT, UR9, URZ, UPT, UP1 ;  /* 0x0000003f0900728c */ /* 0x000fe2000bf25310 */
[----:B------:R1:W5:Y:S05]  /*e490*/  @P1 LDG.E R9, desc[UR60][R2.64] ;  /* 0x0000003c02091981 */ /* 0x00036a000c1e1900 */
[----:B------:R-:W-:-:S05]  /*e4a0*/  PLOP3.LUT P2, PT, PT, PT, UP1, 0x80, 0x0 ;  /* 0x000000000000781c */ /* 0x000fca0003f4f018 */
[----:B------:R-:W-:Y:S02]  /*e4b0*/  @UP1 ULDC.64 UR8, c[0x0][0xbe0] ;  /* 0x0002f80000081ab9 */ /* 0x000fe40000000a00 */
[----:B------:R-:W-:-:S06]  /*e4c0*/  @UP1 UIMAD.WIDE UR8, UR7, 0x4, UR8 ;  /* 0x00000004070818a5 */ /* 0x000fcc000f8e0208 */
[----:B------:R-:W-:Y:S02]  /*e4d0*/  IMAD.U32 R4, RZ, RZ, UR8 ;  /* 0x00000008ff047e24 */ /* 0x000fe4000f8e00ff */
[----:B------:R-:W-:-:S05]  /*e4e0*/  IMAD.U32 R5, RZ, RZ, UR9 ;  /* 0x00000009ff057e24 */ /* 0x000fca000f8e00ff */
[----:B0-----:R1:W5:Y:S01]  /*e4f0*/  @P2 LDG.E R7, desc[UR60][R4.64] ;  /* 0x0000003c04072981 */ /* 0x001362000c1e1900 */
[----:B------:R-:W-:Y:S01]  /*e500*/  USHF.R.S32.HI UR8, URZ, 0x1f, UR4 ;  /* 0x0000001f3f087899 */ /* 0x000fe20008011404 */
[----:B------:R-:W-:Y:S01]  /*e510*/  ISETP.GT.AND P0, PT, R215, 0x7f, PT ;  /* 0x0000007fd700780c */ /* 0x000fe20003f04270 */
[----:B------:R-:W-:-:S12]  /*e520*/  @P2 BRA `(.L_x_1171) ;  /* 0x0000000000102947 */ /* 0x000fd80003800000 */
[----:B------:R-:W-:Y:S05]  /*e530*/  @!P1 BRA `(.L_x_1171) ;  /* 0x00000000000c9947 */ /* 0x000fea0003800000 */
[----:B------:R-:W2:Y:S04]  /*e540*/  LDG.E R0, desc[UR60][R2.64] ;  /* 0x0000003c02007981 */ /* 0x000ea8000c1e1900 */
[----:B-----5:R-:W2:Y:S02]  /*e550*/  LDG.E R7, desc[UR60][R2.64+0x4] ;  /* 0x0000043c02077981 */ /* 0x020ea4000c1e1900 */
[----:B--2---:R-:W-:-:S07]  /*e560*/  IMAD.IADD R7, R7, 0x1, -R0 ;  /* 0x0000000107077824 */ /* 0x004fce00078e0a00 */
.L_x_1171:
[----:B------:R-:W-:Y:S01]  /*e570*/  R2UR UR7, R208 ;  /* 0x00000000d00772ca */ /* 0x000fe200000e0000 */
[----:B------:R-:W-:Y:S01]  /*e580*/  BSSY B1, `(.L_x_1172) ;  /* 0x0000020000017945 */ /* 0x000fe20003800000 */
[----:B------:R-:W-:Y:S02]  /*e590*/  SHF.R.S32.HI R8, RZ, 0x1f, R23 ;  /* 0x0000001fff087819 */ /* 0x000fe40000011417 */
[----:B-----5:R-:W-:-:S09]  /*e5a0*/  SHF.R.S32.HI R6, RZ, 0x1f, R9 ;  /* 0x0000001fff067819 */ /* 0x020fd20000011409 */
        /* <DEDUP_REMOVED lines=14> */
[----:B------:R-:W-:-:S07]  /*e690*/  LEA.HI.X.SX32 R3, R0, R6, 0x1, P0 ;  /* 0x0000000600037211 */ /* 0x000fce00000f0eff */
        /* <DEDUP_REMOVED lines=14> */
.L_x_1173:
[----:B------:R-:W-:Y:S05]  /*e780*/  BSYNC B1 ;  /* 0x0000000000017941 */ /* 0x000fea0003800000 */
.L_x_1172:
[----:B------:R-:W-:Y:S01]  /*e790*/  R2UR UR7, R207 ;  /* 0x00000000cf0772ca */ /* 0x000fe200000e0000 */
[----:B------:R-:W-:Y:S01]  /*e7a0*/  ULDC.64 UR12, c[0x0][0xaa0] ;  /* 0x0002a800000c7ab9 */ /* 0x000fe20000000a00 */
[----:B-1----:R-:W-:Y:S01]  /*e7b0*/  IMAD.MOV.U32 R2, RZ, RZ, R23 ;  /* 0x000000ffff027224 */ /* 0x002fe200078e0017 */
[----:B------:R-:W-:Y:S01]  /*e7c0*/  BSSY B1, `(.L_x_1174) ;  /* 0x0000033000017945 */ /* 0x000fe20003800000 */
[----:B0-----:R-:W-:Y:S02]  /*e7d0*/  IMAD.MOV.U32 R3, RZ, RZ, R8 ;  /* 0x000000ffff037224 */ /* 0x001fe400078e0008 */
[----:B------:R-:W-:Y:S02]  /*e7e0*/  IMAD R0, R6, UR12, RZ ;  /* 0x0000000c06007c24 */ /* 0x000fe4000f8e02ff */
[----:B------:R-:W-:-:S04]  /*e7f0*/  IMAD.WIDE.U32 R2, R9, UR12, R2 ;  /* 0x0000000c09027c25 */ /* 0x000fc8000f8e0002 */
[----:B------:R-:W-:Y:S01]  /*e800*/  IMAD R9, R9, UR13, R0 ;  /* 0x0000000d09097c24 */ /* 0x000fe2000f8e0200 */
[----:B------:R-:W-:Y:S01]  /*e810*/  ULDC.64 UR12, c[0x0][0xae0] ;  /* 0x0002b800000c7ab9 */ /* 0x000fe20000000a00 */
[----:B------:R-:W-:Y:S01]  /*e820*/  IMAD R11, R206, -0x80, R7 ;  /* 0xffffff80ce0b7824 */ /* 0x000fe200078e0207 */
[----:B------:R-:W-:Y:S01]  /*e830*/  UIMAD UR4, UR8, UR12, URZ ;  /* 0x0000000c080472a4 */ /* 0x000fe2000f8e023f */
[----:B------:R-:W-:Y:S01]  /*e840*/  IMAD.IADD R3, R3, 0x1, R9 ;  /* 0x0000000103037824 */ /* 0x000fe200078e0209 */
[----:B------:R-:W-:Y:S01]  /*e850*/  SHF.R.S32.HI R7, RZ, 0x1f, R204 ;  /* 0x0000001fff077819 */ /* 0x000fe200000114cc */
[----:B------:R-:W-:Y:S01]  /*e860*/  IMAD.U32 R5, RZ, RZ, UR12 ;  /* 0x0000000cff057e24 */ /* 0x000fe2000f8e00ff */
[----:B------:R-:W-:Y:S01]  /*e870*/  UIMAD UR4, UR7, UR13, UR4 ;  /* 0x0000000d070472a4 */ /* 0x000fe2000f8e0204 */
[C---:B------:R-:W-:Y:S01]  /*e880*/  ISETP.GE.AND P2, PT, R204.reuse, R11, PT ;  /* 0x0000000bcc00720c */ /* 0x040fe20003f46270 */
[----:B------:R-:W-:Y:S01]  /*e890*/  VIADD R4, R204, 0x40 ;  /* 0x00000040cc047836 */ /* 0x000fe20000000000 */
[----:B------:R-:W-:Y:S01]  /*e8a0*/  ULDC.64 UR12, c[0x0][0xae8] ;  /* 0x0002ba00000c7ab9 */ /* 0x000fe20000000a00 */
[----:B------:R-:W-:-:S03]  /*e8b0*/  IMAD.WIDE.U32 R2, R5, UR7, R2 ;  /* 0x0000000705027c25 */ /* 0x000fc6000f8e0002 */
[-C--:B------:R-:W-:Y:S01]  /*e8c0*/  ISETP.GE.AND P0, PT, R4, R11.reuse, PT ;  /* 0x0000000b0400720c */ /* 0x080fe20003f06270 */
[----:B------:R-:W-:Y:S01]  /*e8d0*/  VIADD R3, R3, UR4 ;  /* 0x0000000403037c36 */ /* 0x000fe20008000000 */
[----:B------:R-:W-:Y:S02]  /*e8e0*/  UIMAD UR4, UR9, UR12, URZ ;  /* 0x0000000c090472a4 */ /* 0x000fe4000f8e023f */
[----:B------:R-:W-:Y:S02]  /*e8f0*/  IMAD.U32 R5, RZ, RZ, UR12 ;  /* 0x0000000cff057e24 */ /* 0x000fe4000f8e00ff */
[----:B------:R-:W-:Y:S01]  /*e900*/  VIADD R0, R204, 0x20 ;  /* 0x00000020cc007836 */ /* 0x000fe20000000000 */
[----:B------:R-:W-:Y:S02]  /*e910*/  UIMAD UR4, UR10, UR13, UR4 ;  /* 0x0000000d0a0472a4 */ /* 0x000fe4000f8e0204 */
[----:B------:R-:W-:Y:S02]  /*e920*/  IMAD.WIDE.U32 R4, R5, UR10, R2 ;  /* 0x0000000a05047c25 */ /* 0x000fe4000f8e0002 */
[----:B------:R-:W-:-:S02]  /*e930*/  ISETP.GE.AND P1, PT, R0, R11, PT ;  /* 0x0000000b0000720c */ /* 0x000fc40003f26270 */
[----:B------:R-:W-:Y:S02]  /*e940*/  IMAD.MOV.U32 R6, RZ, RZ, R204 ;  /* 0x000000ffff067224 */ /* 0x000fe400078e00cc */
[----:B------:R-:W-:Y:S02]  /*e950*/  VIADD R13, R5, UR4 ;  /* 0x00000004050d7c36 */ /* 0x000fe40008000000 */
[----:B------:R-:W-:-:S04]  /*e960*/  IMAD.WIDE R6, R206, 0x80, R6 ;  /* 0x00000080ce067825 */ /* 0x000fc800078e0206 */
[----:B------:R-:W-:Y:S01]  /*e970*/  VIADD R0, R204, 0x60 ;  /* 0x00000060cc007836 */ /* 0x000fe20000000000 */
[----:B------:R-:W-:Y:S06]  /*e980*/  @P2 BRA `(.L_x_1175) ;  /* 0x0000000000582947 */ /* 0x000fec0003800000 */
[C---:B------:R-:W-:Y:S01]  /*e990*/  VIADD R2, R23.reuse, 0x40 ;  /* 0x0000004017027836 */ /* 0x040fe20000000000 */
[----:B------:R-:W-:Y:S01]  /*e9a0*/  ULDC UR4, c[0x0][0xa8c] ;  /* 0x0002a30000047ab9 */ /* 0x000fe20000000800 */
[C---:B------:R-:W-:Y:S01]  /*e9b0*/  VIADD R3, R23.reuse, 0x80 ;  /* 0x0000008017037836 */ /* 0x040fe20000000000 */
        /* <DEDUP_REMOVED lines=9> */
[----:B------:R-:W-:-:S02]  /*ea50*/  IMAD R9, R6, UR9, R9 ;  /* 0x0000000906097c24 */ /* 0x000fc4000f8e0209 */
        /* <DEDUP_REMOVED lines=9> */
.L_x_1175:
[----:B------:R-:W-:Y:S05]  /*eaf0*/  BSYNC B1 ;  /* 0x0000000000017941 */ /* 0x000fea0003800000 */
.L_x_1174:
[----:B------:R-:W-:Y:S01]  /*eb00*/  BSSY B1, `(.L_x_1176) ;  /* 0x000001b000017945 */ /* 0x000fe20003800000 */
[----:B------:R-:W-:-:S03]  /*eb10*/  ISETP.GE.AND P2, PT, R0, R11, PT ;  /* 0x0000000b0000720c */ /* 0x000fc60003f46270 */
[----:B------:R-:W-:Y:S10]  /*eb20*/  @P1 BRA `(.L_x_1177) ;  /* 0x0000000000601947 */ /* 0x000ff40003800000 */
        /* <DEDUP_REMOVED lines=24> */
.L_x_1177:
[----:B------:R-:W-:Y:S05]  /*ecb0*/  BSYNC B1 ;  /* 0x0000000000017941 */ /* 0x000fea0003800000 */
.L_x_1176:
        /* <DEDUP_REMOVED lines=26> */
.L_x_1179:
[----:B------:R-:W-:Y:S05]  /*ee60*/  BSYNC B1 ;  /* 0x0000000000017941 */ /* 0x000fea0003800000 */
.L_x_1178:
[----:B------:R-:W-:Y:S05]  /*ee70*/  @P2 BRA `(.L_x_1170) ;  /* 0x0000000000602947 */ /* 0x000fea0003800000 */
[----:B------:R-:W-:Y:S01]  /*ee80*/  IADD3 R5, P0, R6, 0x60, RZ ;  /* 0x0000006006057810 */ /* 0x000fe20007f1e0ff */
[C---:B------:R-:W-:Y:S01]  /*ee90*/  VIADD R0, R23.reuse, 0x40 ;  /* 0x0000004017007836 */ /* 0x040fe20000000000 */
[----:B------:R-:W-:Y:S01]  /*eea0*/  ULDC UR4, c[0x0][0xa8c] ;  /* 0x0002a30000047ab9 */ /* 0x000fe20000000800 */
[----:B------:R-:W-:Y:S01]  /*eeb0*/  ULDC.64 UR8, c[0x0][0xad8] ;  /* 0x0002b60000087ab9 */ /* 0x000fe20000000a00 */
[----:B------:R-:W-:Y:S01]  /*eec0*/  IMAD.MOV.U32 R2, RZ, RZ, R4 ;  /* 0x000000ffff027224 */ /* 0x000fe200078e0004 */
[C---:B------:R-:W-:Y:S01]  /*eed0*/  ISETP.GE.AND P1, PT, R23.reuse, UR4, PT ;  /* 0x0000000417007c0c */ /* 0x040fe2000bf26270 */
[----:B------:R-:W-:Y:S01]  /*eee0*/  IMAD.X R6, RZ, RZ, R7, P0 ;  /* 0x000000ffff067224 */ /* 0x000fe200000e0607 */
[----:B------:R-:W-:Y:S01]  /*eef0*/  ISETP.GE.AND P2, PT, R0, UR4, PT ;  /* 0x0000000400007c0c */ /* 0x000fe2000bf46270 */
[----:B------:R-:W-:Y:S02]  /*ef00*/  IMAD.MOV.U32 R3, RZ, RZ, R13 ;  /* 0x000000ffff037224 */ /* 0x000fe400078e000d */
        /* <DEDUP_REMOVED lines=15> */
.L_x_1170:
[----:B------:R-:W-:Y:S05]  /*f000*/  BSYNC B0 ;  /* 0x0000000000007941 */ /* 0x000fea0003800000 */
.L_x_1161:
[----:B------:R-:W-:Y:S02]  /*f010*/  ULDC UR4, c[0x0][0xc14] ;  /* 0x0003050000047ab9 */ /* 0x000fe40000000800 */
[----:B------:R-:W-:-:S06]  /*f020*/  UISETP.GE.AND UP0, UPT, UR5, UR4, UPT ;  /* 0x000000040500728c */ /* 0x000fcc000bf06270 */
[----:B------:R-:W-:-:S13]  /*f030*/  PLOP3.LUT P0, PT, PT, PT, UP0, 0x80, 0x0 ;  /* 0x000000000000781c */ /* 0x000fda0003f0f008 */
[----:B------:R-:W-:Y:S05]  /*f040*/  @!P0 BRA `(.L_x_1180) ;  /* 0xffffff1c005c8947 */ /* 0x000fea000383ffff */
[----:B------:R-:W-:Y:S05]  /*f050*/  EXIT ;  /* 0x000000000000794d */ /* 0x000fea0003800000 */
.L_x_1079:
        /* <DEDUP_REMOVED lines=10> */
[----:B------:R-:W1:Y:S01]  /*f100*/  S2UR UR6, SR_CTAID.X ;  /* 0x00000000000679c3 */ /* 0x000e620000002500 */
        /* <DEDUP_REMOVED lines=9> */
[----:B------:R-:W-:Y:S01]  /*f1a0*/  IMAD.MOV.U32 R16, RZ, RZ, RZ ;  /* 0x000000ffff107224 */ /* 0x000fe200078e00ff */
[----:B------:R-:W-:Y:S02]  /*f1b0*/  ISETP.GE.U32.AND P0, PT, R7, 0x2, PT ;  /* 0x000000020700780c */ /* 0x000fe40003f06070 */
[----:B------:R-:W-:-:S09]  /*f1c0*/  LOP3.LUT R0, R0, 0xfffffffe, RZ, 0xc0, !PT ;  /* 0xfffffffe00007812 */ /* 0x000fd200078ec0ff */
[----:B------:R-:W-:-:S04]  /*f1d0*/  @P1 LOP3.LUT R0, R0, 0x1, RZ, 0xfc, !PT ;  /* 0x0000000100001812 */ /* 0x000fc800078efcff */
[----:B------:R-:W-:-:S04]  /*f1e0*/  LOP3.LUT R0, R0, 0xffffffef, RZ, 0xc0, !PT ;  /* 0xffffffef00007812 */ /* 0x000fc800078ec0ff */
[----:B------:R-:W-:-:S04]  /*f1f0*/  @P0 LOP3.LUT R0, R0, 0x10, RZ, 0xfc, !PT ;  /* 0x0000001000000812 */ /* 0x000fc800078efcff */
[----:B------:R-:W-:Y:S01]  /*f200*/  LOP3.LUT R0, R0, 0xfffffff7, RZ, 0xc0, !PT ;  /* 0xfffffff700007812 */ /* 0x000fe200078ec0ff */
[----:B--2---:R-:W0:Y:S02]  /*f210*/  SHFL.UP PT, R4, R10, 0x1, RZ ;  /* 0x042000000a047989 */ /* 0x004e2400000e00ff */
[----:B0-----:R-:W-:-:S05]  /*f220*/  SEL R5, R4, RZ, P1 ;  /* 0x000000ff04057207 */ /* 0x001fca0000800000 */
[----:B------:R-:W-:-:S05]  /*f230*/  IMAD.IADD R5, R10, 0x1, R5 ;  /* 0x000000010a057824 */ /* 0x000fca00078e0205 */
[----:B------:R-:W0:Y:S02]  /*f240*/  SHFL.UP PT, R4, R5, 0x2, RZ ;  /* 0x0440000005047989 */ /* 0x000e2400000e00ff */
[----:B0-----:R-:W-:Y:S02]  /*f250*/  SEL R4, R4, RZ, P0 ;  /* 0x000000ff04047207 */ /* 0x001fe40000000000 */
[----:B------:R-:W-:-:S03]  /*f260*/  ISETP.GE.U32.AND P0, PT, R7, 0x4, PT ;  /* 0x000000040700780c */ /* 0x000fc60003f06070 */
[----:B------:R-:W-:-:S05]  /*f270*/  IMAD.IADD R4, R5, 0x1, R4 ;  /* 0x0000000105047824 */ /* 0x000fca00078e0204 */
[----:B------:R-:W0:Y:S05]  /*f280*/  SHFL.UP PT, R6, R4, 0x4, RZ ;  /* 0x0480000004067989 */ /* 0x000e2a00000e00ff */
[----:B------:R-:W-:-:S04]  /*f290*/  @P0 LOP3.LUT R0, R0, 0x8, RZ, 0xfc, !PT ;  /* 0x0000000800000812 */ /* 0x000fc800078efcff */
[----:B------:R-:W-:Y:S02]  /*f2a0*/  LOP3.LUT R0, R0, 0xfffffffb, RZ, 0xc0, !PT ;  /* 0xfffffffb00007812 */ /* 0x000fe400078ec0ff */
[----:B0-----:R-:W-:Y:S01]  /*f2b0*/  SEL R3, R6, RZ, P0 ;  /* 0x000000ff06037207 */ /* 0x001fe20000000000 */
[----:B------:R-:W-:Y:S01]  /*f2c0*/  IMAD.MOV.U32 R6, RZ, RZ, RZ ;  /* 0x000000ffff067224 */ /* 0x000fe200078e00ff */
[----:B------:R-:W-:-:S03]  /*f2d0*/  ISETP.GE.U32.AND P0, PT, R7, 0x8, PT ;  /* 0x000000080700780c */ /* 0x000fc60003f06070 */
[----:B------:R-:W-:-:S05]  /*f2e0*/  IMAD.IADD R3, R4, 0x1, R3 ;  /* 0x0000000104037824 */ /* 0x000fca00078e0203 */
[----:B------:R-:W0:Y:S05]  /*f2f0*/  SHFL.UP PT, R2, R3, 0x8, RZ ;  /* 0x0500000003027989 */ /* 0x000e2a00000e00ff */
[----:B------:R-:W-:-:S04]  /*f300*/  @P0 LOP3.LUT R0, R0, 0x4, RZ, 0xfc, !PT ;  /* 0x0000000400000812 */ /* 0x000fc800078efcff */
[----:B------:R-:W-:Y:S02]  /*f310*/  LOP3.LUT R0, R0, 0xfffffffd, RZ, 0xc0, !PT ;  /* 0xfffffffd00007812 */ /* 0x000fe400078ec0ff */
[----:B0-----:R-:W-:Y:S02]  /*f320*/  SEL R2, R2, RZ, P0 ;  /* 0x000000ff02027207 */ /* 0x001fe40000000000 */
[----:B------:R-:W-:-:S03]  /*f330*/  ISETP.GE.U32.AND P0, PT, R7, 0x10, PT ;  /* 0x000000100700780c */ /* 0x000fc60003f06070 */
[----:B------:R-:W-:-:S05]  /*f340*/  IMAD.IADD R2, R3, 0x1, R2 ;  /* 0x0000000103027824 */ /* 0x000fca00078e0202 */
[----:B------:R-:W0:Y:S05]  /*f350*/  SHFL.UP PT, R5, R2, 0x10, RZ ;  /* 0x0600000002057989 */ /* 0x000e2a00000e00ff */
[----:B------:R-:W-:Y:S02]  /*f360*/  @P0 LOP3.LUT R0, R0, 0x2, RZ, 0xfc, !PT ;  /* 0x0000000200000812 */ /* 0x000fe400078efcff */
[----:B0-----:R-:W-:-:S05]  /*f370*/  SEL R5, R5, RZ, P0 ;  /* 0x000000ff05057207 */ /* 0x001fca0000000000 */
[----:B------:R-:W-:-:S05]  /*f380*/  IMAD.IADD R4, R2, 0x1, R5 ;  /* 0x0000000102047824 */ /* 0x000fca00078e0205 */
[----:B------:R-:W0:Y:S02]  /*f390*/  SHFL.IDX PT, R5, R4, 0x1f, 0x1f ;  /* 0x03e01f0004057f89 */ /* 0x000e2400000e0000 */
[----:B0-----:R-:W-:-:S04]  /*f3a0*/  IMAD R5, R5, UR4, RZ ;  /* 0x0000000405057c24 */ /* 0x001fc8000f8e02ff */
[----:B------:R-:W-:Y:S01]  /*f3b0*/  IMAD.MOV.U32 R2, RZ, RZ, R5 ;  /* 0x000000ffff027224 */ /* 0x000fe200078e0005 */
[----:B-1----:R-:W-:-:S13]  /*f3c0*/  ISETP.GT.AND P0, PT, R5, UR6, PT ;  /* 0x0000000605007c0c */ /* 0x002fda000bf04270 */
[----:B------:R-:W-:Y:S05]  /*f3d0*/  @P0 BRA `(.L_x_1181) ;  /* 0x0000000000b80947 */ /* 0x000fea0003800000 */
[----:B------:R-:W-:Y:S01]  /*f3e0*/  IMAD.MOV.U32 R5, RZ, RZ, R2 ;  /* 0x000000ffff057224 */ /* 0x000fe200078e0002 */
[----:B------:R-:W-:Y:S01]  /*f3f0*/  ULDC UR5, c[0x0][0xc14] ;  /* 0x0003050000057ab9 */ /* 0x000fe20000000800 */
[----:B------:R-:W-:Y:S01]  /*f400*/  IMAD.MOV.U32 R6, RZ, RZ, RZ ;  /* 0x000000ffff067224 */ /* 0x000fe200078e00ff */
[----:B------:R-:W-:Y:S01]  /*f410*/  ULDC UR7, c[0x0][0xc14] ;  /* 0x0003050000077ab9 */ /* 0x000fe20000000800 */
[----:B------:R-:W-:-:S05]  /*f420*/  ULDC UR4, c[0x0][0xc10] ;  /* 0x0003040000047ab9 */ /* 0x000fca0000000800 */
.L_x_1185:
[----:B------:R-:W-:Y:S02]  /*f430*/  VIADD R6, R6, 0x1f ;  /* 0x0000001f06067836 */ /* 0x000fe40000000000 */
[----:B------:R-:W-:-:S03]  /*f440*/  IMAD.U32 R19, RZ, RZ, UR7 ;  /* 0x00000007ff137e24 */ /* 0x000fc6000f8e00ff */
[----:B------:R-:W-:-:S13]  /*f450*/  ISETP.GE.AND P0, PT, R6, UR5, PT ;  /* 0x0000000506007c0c */ /* 0x000fda000bf06270 */
[----:B------:R-:W-:Y:S05]  /*f460*/  @P0 BRA `(.L_x_1182) ;  /* 0x0000000400c40947 */ /* 0x000fea0003800000 */
[----:B------:R-:W0:Y:S01]  /*f470*/  S2R R2, SR_TID.X ;  /* 0x0000000000027919 */ /* 0x000e220000002100 */
[----:B------:R-:W-:Y:S01]  /*f480*/  BSSY B0, `(.L_x_1183) ;  /* 0x000000a000007945 */ /* 0x000fe20003800000 */
[----:B------:R-:W-:Y:S01]  /*f490*/  IMAD.MOV.U32 R10, RZ, RZ, RZ ;  /* 0x000000ffff0a7224 */ /* 0x000fe200078e00ff */
[----:B0-----:R-:W-:-:S04]  /*f4a0*/  LOP3.LUT R8, R2, 0x1f, RZ, 0xc0, !PT ;  /* 0x0000001f02087812 */ /* 0x001fc800078ec0ff */
[C---:B------:R-:W-:Y:S01]  /*f4b0*/  ISETP.NE.AND P1, PT, R8.reuse, 0x1f, PT ;  /* 0x0000001f0800780c */ /* 0x040fe20003f25270 */
[----:B------:R-:W-:-:S05]  /*f4c0*/  IMAD.IADD R7, R8, 0x1, R6 ;  /* 0x0000000108077824 */ /* 0x000fca00078e0206 */
[----:B------:R-:W-:-:S13]  /*f4d0*/  ISETP.GE.OR P0, PT, R7, UR5, !P1 ;  /* 0x0000000507007c0c */ /* 0x000fda000cf06670 */
[----:B------:R-:W-:Y:S05]  /*f4e0*/  @P0 BRA `(.L_x_1184) ;  /* 0x00000000000c0947 */ /* 0x000fea0003800000 */
[----:B------:R-:W0:Y:S02]  /*f4f0*/  LDC.64 R2, c[0x0][0xc58] ;  /* 0x00031600ff027b82 */ /* 0x000e240000000a00 */
[----:B0-----:R-:W-:-:S05]  /*f500*/  IMAD.WIDE R2, R7, 0x4, R2 ;  /* 0x0000000407027825 */ /* 0x001fca00078e0202 */
[----:B------:R0:W5:Y:S02]  /*f510*/  LDG.E R10, desc[UR60][R2.64] ;  /* 0x0000003c020a7981 */ /* 0x000164000c1e1900 */
.L_x_1184:
[----:B------:R-:W-:Y:S05]  /*f520*/  BSYNC B0 ;  /* 0x0000000000007941 */ /* 0x000fea0003800000 */
.L_x_1183:
        /* <DEDUP_REMOVED lines=25> */
.L_x_1181:
[----:B------:R-:W-:-:S04]  /*f6c0*/  IMAD.IADD R7, R5, 0x1, -R2 ;  /* 0x0000000105077824 */ /* 0x000fc800078e0a02 */
[----:B------:R-:W-:-:S05]  /*f6d0*/  IMAD R2, R4, UR4, R7 ;  /* 0x0000000404027c24 */ /* 0x000fca000f8e0207 */
[----:B------:R-:W-:Y:S02]  /*f6e0*/  ISETP.GT.AND P0, PT, R2, UR6, PT ;  /* 0x0000000602007c0c */ /* 0x000fe4000bf04270 */
[----:B------:R-:W0:Y:S11]  /*f6f0*/  LDC.64 R2, c[0x0][0xc68] ;  /* 0x00031a00ff027b82 */ /* 0x000e360000000a00 */
[----:B------:R-:W-:-:S04]  /*f700*/  VOTE.ANY R9, PT, !P0 ;  /* 0x0000000000097806 */ /* 0x000fc800040e0100 */
[----:B------:R-:W1:Y:S02]  /*f710*/  POPC R5, R9 ;  /* 0x0000000900057309 */ /* 0x000e640000000000 */
[----:B-1----:R-:W-:-:S04]  /*f720*/  IMAD.IADD R19, R5, 0x1, R6 ;  /* 0x0000000105137824 */ /* 0x002fc800078e0206 */
[----:B0-----:R-:W-:-:S05]  /*f730*/  IMAD.WIDE R2, R19, 0x4, R2 ;  /* 0x0000000413027825 */ /* 0x001fca00078e0202 */
[----:B------:R-:W2:Y:S01]  /*f740*/  LDG.E R8, desc[UR60][R2.64] ;  /* 0x0000003c02087981 */ /* 0x000ea2000c1e1900 */
[----:B------:R-:W-:-:S03]  /*f750*/  ISETP.NE.AND P0, PT, R9, RZ, PT ;  /* 0x000000ff0900720c */ /* 0x000fc60003f05270 */
[----:B------:R-:W2:Y:S02]  /*f760*/  SHFL.IDX PT, R17, R10, R5, 0x1f ;  /* 0x00001f050a117589 */ /* 0x000ea400000e0000 */
[----:B--2---:R-:W-:-:S05]  /*f770*/  IMAD R6, R17, R8, RZ ;  /* 0x0000000811067224 */ /* 0x004fca00078e02ff */
[----:B------:R-:W-:-:S04]  /*f780*/  IABS R11, R6 ;  /* 0x00000006000b7213 */ /* 0x000fc80000000000 */
[----:B------:R-:W0:Y:S08]  /*f790*/  I2F.RP R12, R11 ;  /* 0x0000000b000c7306 */ /* 0x000e300000209400 */
[----:B0-----:R-:W0:Y:S02]  /*f7a0*/  MUFU.RCP R12, R12 ;  /* 0x0000000c000c7308 */ /* 0x001e240000001000 */
[----:B0-----:R-:W-:-:S06]  /*f7b0*/  VIADD R13, R12, 0xffffffe ;  /* 0x0ffffffe0c0d7836 */ /* 0x001fcc0000000000 */
[----:B------:R0:W1:Y:S01]  /*f7c0*/  F2I.FTZ.U32.TRUNC.NTZ R3, R13 ;  /* 0x0000000d00037305 */ /* 0x000062000021f000 */
[----:B------:R-:W-:Y:S05]  /*f7d0*/  @!P0 BRA `(.L_x_1186) ;  /* 0x0000000000088947 */ /* 0x000fea0003800000 */
[----:B------:R-:W-:-:S05]  /*f7e0*/  VIADD R5, R5, 0xffffffff ;  /* 0xffffffff05057836 */ /* 0x000fca0000000000 */
[----:B------:R2:W3:Y:S02]  /*f7f0*/  SHFL.IDX PT, R16, R4, R5, 0x1f ;  /* 0x00001f0504107589 */ /* 0x0004e400000e0000 */
.L_x_1186:
[----:B-1----:R-:W-:Y:S01]  /*f800*/  IMAD.MOV R2, RZ, RZ, -R3 ;  /* 0x000000ffff027224 */ /* 0x002fe200078e0a03 */
[----:B--2---:R-:W-:Y:S01]  /*f810*/  IABS R4, R6 ;  /* 0x0000000600047213 */ /* 0x004fe20000000000 */
[----:B---3--:R-:W-:Y:S02]  /*f820*/  IMAD R16, R16, UR4, R7 ;  /* 0x0000000410107c24 */ /* 0x008fe4000f8e0207 */
[----:B------:R-:W-:Y:S02]  /*f830*/  IMAD R5, R2, R11, RZ ;  /* 0x0000000b02057224 */ /* 0x000fe400078e02ff */
[----:B------:R-:W-:Y:S02]  /*f840*/  IMAD.MOV.U32 R2, RZ, RZ, RZ ;  /* 0x000000ffff027224 */ /* 0x000fe400078e00ff */
[----:B------:R-:W-:Y:S02]  /*f850*/  IMAD.MOV R4, RZ, RZ, -R4 ;  /* 0x000000ffff047224 */ /* 0x000fe400078e0a04 */
[----:B------:R-:W-:Y:S01]  /*f860*/  IMAD.HI.U32 R2, R3, R5, R2 ;  /* 0x0000000503027227 */ /* 0x000fe200078e0002 */
[----:B------:R-:W-:-:S04]  /*f870*/  IADD3 R5, -R16, UR6, RZ ;  /* 0x0000000610057c10 */ /* 0x000fc8000fffe1ff */
        /* <DEDUP_REMOVED lines=13> */
[----:B------:R-:W-:Y:S02]  /*f950*/  IMAD R4, R8, R9, RZ ;  /* 0x0000000908047224 */ /* 0x000fe400078e02ff */
[----:B------:R-:W-:Y:S02]  /*f960*/  IMAD.MOV R9, RZ, RZ, -R9 ;  /* 0x000000ffff097224 */ /* 0x000fe400078e0a09 */
[----:B------:R-:W-:Y:S02]  /*f970*/  IMAD.MOV R3, RZ, RZ, -R4 ;  /* 0x000000ffff037224 */ /* 0x000fe400078e0a04 */
[----:B------:R-:W-:-:S03]  /*f980*/  IMAD R5, R6, R9, R5 ;  /* 0x0000000906057224 */ /* 0x000fc600078e0205 */
[----:B------:R-:W-:Y:S01]  /*f990*/  VIADDMNMX R8, R3, UR4, R8, PT ;  /* 0x0000000403087c46 */ /* 0x000fe2000b800108 */
[----:B------:R-:W-:-:S03]  /*f9a0*/  IMAD.IADD R4, R5, 0x1, R4 ;  /* 0x0000000105047824 */ /* 0x000fc600078e0204 */
[----:B------:R-:W-:-:S04]  /*f9b0*/  IABS R7, R8 ;  /* 0x0000000800077213 */ /* 0x000fc80000000000 */
[----:B------:R-:W1:Y:S08]  /*f9c0*/  I2F.RP R10, R7 ;  /* 0x00000007000a7306 */ /* 0x000e700000209400 */
[----:B-1----:R-:W1:Y:S02]  /*f9d0*/  MUFU.RCP R10, R10 ;  /* 0x0000000a000a7308 */ /* 0x002e640000001000 */
[----:B-1----:R-:W-:-:S06]  /*f9e0*/  VIADD R2, R10, 0xffffffe ;  /* 0x0ffffffe0a027836 */ /* 0x002fcc0000000000 */
[----:B------:R1:W2:Y:S02]  /*f9f0*/  F2I.FTZ.U32.TRUNC.NTZ R3, R2 ;  /* 0x0000000200037305 */ /* 0x0002a4000021f000 */
[----:B-1----:R-:W-:Y:S02]  /*fa00*/  IMAD.MOV.U32 R2, RZ, RZ, RZ ;  /* 0x000000ffff027224 */ /* 0x002fe400078e00ff */
[----:B--2---:R-:W-:-:S04]  /*fa10*/  IMAD.MOV R6, RZ, RZ, -R3 ;  /* 0x000000ffff067224 */ /* 0x004fc800078e0a03 */
[----:B------:R-:W-:Y:S01]  /*fa20*/  IMAD R9, R6, R7, RZ ;  /* 0x0000000706097224 */ /* 0x000fe200078e02ff */
[----:B------:R-:W-:-:S03]  /*fa30*/  IABS R6, R5 ;  /* 0x0000000500067213 */ /* 0x000fc60000000000 */
[----:B------:R-:W-:Y:S01]  /*fa40*/  IMAD.HI.U32 R3, R3, R9, R2 ;  /* 0x0000000903037227 */ /* 0x000fe200078e0002 */
[----:B------:R-:W-:-:S05]  /*fa50*/  IABS R9, R8 ;  /* 0x0000000800097213 */ /* 0x000fca0000000000 */
        /* <DEDUP_REMOVED lines=12> */
[----:B------:R-:W-:Y:S01]  /*fb20*/  @!P0 LOP3.LUT R3, RZ, R8, RZ, 0x33, !PT ;  /* 0x00000008ff038212 */ /* 0x000fe200078e33ff */
[----:B------:R-:W-:-:S03]  /*fb30*/  IMAD.MOV R8, RZ, RZ, -R8 ;  /* 0x000000ffff087224 */ /* 0x000fc600078e0a08 */
[----:B------:R-:W-:Y:S01]  /*fb40*/  LOP3.LUT R2, RZ, R3, RZ, 0x33, !PT ;  /* 0x00000003ff027212 */ /* 0x000fe200078e33ff */
[----:B------:R-:W-:-:S04]  /*fb50*/  IMAD R18, R3, R8, R4 ;  /* 0x0000000803127224 */ /* 0x000fc800078e0204 */
[----:B------:R-:W-:Y:S01]  /*fb60*/  IMAD.IADD R17, R17, 0x1, R2 ;  /* 0x0000000111117824 */ /* 0x000fe200078e0202 */
[----:B------:R-:W-:Y:S06]  /*fb70*/  BRA `(.L_x_1187) ;  /* 0x00000000000c7947 */ /* 0x000fec0003800000 */
.L_x_1182:
[----:B------:R-:W-:Y:S02]  /*fb80*/  IMAD.MOV.U32 R17, RZ, RZ, RZ ;  /* 0x000000ffff117224 */ /* 0x000fe400078e00ff */
[----:B------:R-:W-:Y:S02]  /*fb90*/  IMAD.U32 R16, RZ, RZ, UR6 ;  /* 0x00000006ff107e24 */ /* 0x000fe4000f8e00ff */
[----:B------:R-:W-:-:S07]  /*fba0*/  IMAD.MOV.U32 R18, RZ, RZ, RZ ;  /* 0x000000ffff127224 */ /* 0x000fce00078e00ff */
.L_x_1187:
[----:B------:R-:W1:Y:S01]  /*fbb0*/  S2R R2, SR_TID.X ;  /* 0x0000000000027919 */ /* 0x000e620000002100 */
[----:B------:R-:W-:Y:S01]  /*fbc0*/  STL [R1], RZ ;  /* 0x000000ff01007387 */ /* 0x000fe20000100800 */
[----:B-1----:R-:W-:-:S04]  /*fbd0*/  LOP3.LUT R2, R2, 0x1f, RZ, 0xc0, !PT ;  /* 0x0000001f02027812 */ /* 0x002fc800078ec0ff */
[----:B------:R-:W-:-:S13]  /*fbe0*/  ISETP.NE.AND P0, PT, R2, RZ, PT ;  /* 0x000000ff0200720c */ /* 0x000fda0003f05270 */
[----:B------:R-:W1:Y:S01]  /*fbf0*/  @!P0 S2R R3, SR_CgaCtaId ;  /* 0x0000000000038919 */ /* 0x000e620000008800 */
[----:B------:R-:W-:-:S04]  /*fc00*/  @!P0 MOV R0, 0x400 ;  /* 0x0000040000008802 */ /* 0x000fc80000000f00 */
[----:B-1----:R-:W-:-:S05]  /*fc10*/  @!P0 LEA R0, R3, R0, 0x18 ;  /* 0x0000000003008211 */ /* 0x002fca00078ec0ff */
[----:B------:R1:W-:Y:S01]  /*fc20*/  @!P0 STS.128 [R0+0x308d0], R16 ;  /* 0x0308d01000008388 */ /* 0x0003e20000000c00 */
[----:B------:R-:W-:Y:S06]  /*fc30*/  BAR.ARV 0x5, 0x120 ;  /* 0x0144800000007b1d */ /* 0x000fec0000002000 */
[----:B------:R-:W-:Y:S01]  /*fc40*/  ISETP.GE.AND P0, PT, R19, UR5, PT ;  /* 0x0000000513007c0c */ /* 0x000fe2000bf06270 */
[----:B-1----:R-:W-:-:S05]  /*fc50*/  IMAD.MOV.U32 R0, RZ, RZ, 0x1 ;  /* 0x00000001ff007424 */ /* 0x002fca00078e00ff */
[----:B------:R1:W-:Y:S04]  /*fc60*/  STL [R1+0x8], R0 ;  /* 0x0000080001007387 */ /* 0x0003e80000100800 */
[----:B------:R1:W-:Y:S03]  /*fc70*/  STL [R1+0x18], RZ ;  /* 0x000018ff01007387 */ /* 0x0003e60000100800 */
[----:B------:R-:W-:Y:S05]  /*fc80*/  @P0 BRA `(.L_x_1188) ;  /* 0x00000048004c0947 */ /* 0x000fea0003800000 */
[----:B-1----:R-:W-:Y:S01]  /*fc90*/  IMAD.MOV.U32 R0, RZ, RZ, 0x1 ;  /* 0x00000001ff007424 */ /* 0x002fe200078e00ff */
[----:B------:R1:W-:Y:S01]  /*fca0*/  STL [R1+0x18], RZ ;  /* 0x000018ff01007387 */ /* 0x0003e20000100800 */
[----:B------:R-:W-:Y:S01]  /*fcb0*/  ULDC UR38, c[0x0][0xc] ;  /* 0x0000030000267ab9 */ /* 0x000fe20000000800 */
[----:B------:R-:W-:Y:S02]  /*fcc0*/  ULDC.64 UR36, c[0x0][0x198] ;  /* 0x0000660000247ab9 */ /* 0x000fe40000000a00 */
[----:B------:R1:W-:Y:S04]  /*fcd0*/  STL [R1+0x8], R0 ;  /* 0x0000080001007387 */ /* 0x0003e80000100800 */
[----:B------:R1:W-:Y:S02]  /*fce0*/  STL [R1], RZ ;  /* 0x000000ff01007387 */ /* 0x0003e40000100800 */
.L_x_1264:
[----:B------:R-:W-:Y:S05]  /*fcf0*/  YIELD ;  /* 0x0000000000007946 */ /* 0x000fea0003800000 */
[----:B------:R-:W-:Y:S01]  /*fd00*/  ULDC.64 UR4, c[0x0][0xa28] ;  /* 0x00028a0000047ab9 */ /* 0x000fe20000000a00 */
[----:B------:R-:W-:Y:S01]  /*fd10*/  IMAD.MOV.U32 R4, RZ, RZ, RZ ;  /* 0x000000ffff047224 */ /* 0x000fe200078e00ff */
[----:B------:R-:W-:Y:S01]  /*fd20*/  ISETP.NE.U32.AND P0, PT, RZ, UR4, PT ;  /* 0x00000004ff007c0c */ /* 0x000fe2000bf05070 */
[----:B-1----:R-:W-:Y:S01]  /*fd30*/  IMAD.MOV.U32 R0, RZ, RZ, RZ ;  /* 0x000000ffff007224 */ /* 0x002fe200078e00ff */
[----:B------:R-:W-:Y:S02]  /*fd40*/  ULDC.64 UR6, c[0x0][0xa08] ;  /* 0x0002820000067ab9 */ /* 0x000fe40000000a00 */
[----:B------:R-:W-:Y:S01]  /*fd50*/  ISETP.NE.AND.EX P0, PT, RZ, UR5, PT, P0 ;  /* 0x00000005ff007c0c */ /* 0x000fe2000bf05300 */
[----:B------:R-:W-:-:S12]  /*fd60*/  ULDC.64 UR4, c[0x0][0xa00] ;  /* 0x0002800000047ab9 */ /* 0x000fd80000000a00 */
[----:B--2---:R-:W1:Y:S01]  /*fd70*/  @P0 LDC.64 R2, c[0x0][0xa28] ;  /* 0x00028a00ff020b82 */ /* 0x004e620000000a00 */
[----:B------:R-:W-:Y:S01]  /*fd80*/  ISETP.NE.U32.AND P2, PT, RZ, UR4, PT ;  /* 0x00000004ff007c0c */ /* 0x000fe2000bf45070 */
[----:B-1----:R-:W-:-:S05]  /*fd90*/  @P0 IMAD.WIDE R2, R19, 0x4, R2 ;  /* 0x0000000413020825 */ /* 0x002fca00078e0202 */
[----:B------:R1:W5:Y:S01]  /*fda0*/  @P0 LDG.E R4, desc[UR60][R2.64] ;  /* 0x0000003c02040981 */ /* 0x000362000c1e1900 */
[----:B------:R-:W-:Y:S01]  /*fdb0*/  ISETP.NE.AND.EX P2, PT, RZ, UR5, PT, P2 ;  /* 0x00000005ff007c0c */ /* 0x000fe2000bf45320 */
[----:B------:R-:W-:Y:S01]  /*fdc0*/  ULDC.64 UR4, c[0x0][0xa18] ;  /* 0x0002860000047ab9 */ /* 0x000fe20000000a00 */
[----:B-1----:R-:W1:Y:S02]  /*fdd0*/  LDC.64 R2, c[0x0][0xa00] ;  /* 0x00028000ff027b82 */ /* 0x002e640000000a00 */
[----:B-1----:R-:W-:-:S09]  /*fde0*/  IMAD.WIDE R2, R19, 0x4, R2 ;  /* 0x0000000413027825 */ /* 0x002fd200078e0202 */
[----:B------:R-:W2:Y:S01]  /*fdf0*/  @P2 LDG.E R0, desc[UR60][R2.64] ;  /* 0x0000003c02002981 */ /* 0x000ea2000c1e1900 */
[----:B------:R-:W-:Y:S01]  /*fe00*/  ISETP.NE.U32.AND P1, PT, RZ, UR4, PT ;  /* 0x00000004ff007c0c */ /* 0x000fe2000bf25070 */
[----:B------:R-:W-:-:S03]  /*fe10*/  ULDC UR4, c[0x0][0x288] ;  /* 0x0000a20000047ab9 */ /* 0x000fc60000000800 */
[----:B------:R-:W-:-:S13]  /*fe20*/  ISETP.NE.AND.EX P1, PT, RZ, UR5, PT, P1 ;  /* 0x00000005ff007c0c */ /* 0x000fda000bf25310 */
[----:B------:R-:W1:Y:S02]  /*fe30*/  @P1 LDC.64 R6, c[0x0][0xa18] ;  /* 0x00028600ff061b82 */ /* 0x000e640000000a00 */
[----:B-1----:R-:W-:Y:S01]  /*fe40*/  @P1 IMAD.WIDE R6, R19, 0x4, R6 ;  /* 0x0000000413061825 */ /* 0x002fe200078e0206 */
[----:B--2---:R1:W-:Y:S03]  /*fe50*/  STL [R1+0x1c], R0 ;  /* 0x00001c0001007387 */ /* 0x0043e60000100800 */
[----:B-1----:R-:W-:Y:S01]  /*fe60*/  IMAD.U32 R0, RZ, RZ, UR4 ;  /* 0x00000004ff007e24 */ /* 0x002fe2000f8e00ff */
[----:B------:R-:W-:-:S05]  /*fe70*/  ULDC.64 UR4, c[0x0][0x3f8] ;  /* 0x0000fe0000047ab9 */ /* 0x000fca0000000a00 */
[----:B------:R1:W5:Y:S01]  /*fe80*/  @P1 LDG.E R0, desc[UR60][R6.64] ;  /* 0x0000003c06001981 */ /* 0x000362000c1e1900 */
[----:B------:R-:W-:Y:S01]  /*fe90*/  UISETP.NE.U32.AND UP0, UPT, UR4, URZ, UPT ;  /* 0x0000003f0400728c */ /* 0x000fe2000bf05070 */
[----:B------:R-:W-:Y:S02]  /*fea0*/  ISETP.NE.U32.AND P0, PT, RZ, UR6, PT ;  /* 0x00000006ff007c0c */ /* 0x000fe4000bf05070 */
[----:B------:R-:W-:Y:S01]  /*feb0*/  ULDC UR4, c[0x0][0x404] ;  /* 0x0001010000047ab9 */ /* 0x000fe20000000800 */
[----:B------:R-:W-:Y:S01]  /*fec0*/  UISETP.NE.AND.EX UP0, UPT, UR5, URZ, UPT, UP0 ;  /* 0x0000003f0500728c */ /* 0x000fe2000bf05300 */
[----:B------:R-:W-:Y:S02]  /*fed0*/  ISETP.NE.AND.EX P0, PT, RZ, UR7, PT, P0 ;  /* 0x00000007ff007c0c */ /* 0x000fe4000bf05300 */
[----:B------:R-:W-:Y:S01]  /*fee0*/  ULDC UR5, c[0x0][0x2e0] ;  /* 0x0000b80000057ab9 */ /* 0x000fe20000000800 */
[----:B------:R-:W-:-:S04]  /*fef0*/  USEL UR4, UR4, 0x1, UP0 ;  /* 0x0000000104047887 */ /* 0x000fc80008000000 */
[----:B------:R-:W-:-:S06]  /*ff00*/  UIMAD UR4, UR4, UR5, URZ ;  /* 0x00000005040472a4 */ /* 0x000fcc000f8e023f */
[----:B------:R-:W-:Y:S01]  /*ff10*/  IMAD.U32 R5, RZ, RZ, UR4 ;  /* 0x00000004ff057e24 */ /* 0x000fe2000f8e00ff */
[----:B-1----:R-:W-:Y:S06]  /*ff20*/  @P1 BRA `(.L_x_1189) ;  /* 0x0000000000101947 */ /* 0x002fec0003800000 */
[----:B------:R-:W-:Y:S05]  /*ff30*/  @!P2 BRA `(.L_x_1189) ;  /* 0x00000000000ca947 */ /* 0x000fea0003800000 */
[----:B------:R-:W2:Y:S04]  /*ff40*/  LDG.E R7, desc[UR60][R2.64] ;  /* 0x0000003c02077981 */ /* 0x000ea8000c1e1900 */
[----:B-----5:R-:W2:Y:S02]  /*ff50*/  LDG.E R0, desc[UR60][R2.64+0x4] ;  /* 0x0000043c02007981 */ /* 0x020ea4000c1e1900 */
[----:B--2---:R-:W-:-:S07]  /*ff60*/  IMAD.IADD R0, R0, 0x1, -R7 ;  /* 0x0000000100007824 */ /* 0x004fce00078e0a07 */
.L_x_1189:
[----:B------:R-:W1:Y:S01]  /*ff70*/  LDC.64 R2, c[0x0][0xa08] ;  /* 0x00028200ff027b82 */ /* 0x000e620000000a00 */
[----:B------:R-:W-:Y:S01]  /*ff80*/  IMAD.MOV.U32 R7, RZ, RZ, RZ ;  /* 0x000000ffff077224 */ /* 0x000fe200078e00ff */
[----:B------:R-:W-:Y:S01]  /*ff90*/  ULDC.64 UR4, c[0x0][0xa20] ;  /* 0x0002880000047ab9 */ /* 0x000fe20000000a00 */
[----:B-1----:R-:W-:-:S05]  /*ffa0*/  IMAD.WIDE R2, R19, 0x4, R2 ;  /* 0x0000000413027825 */ /* 0x002fca00078e0202 */
[----:B------:R-:W2:Y:S01]  /*ffb0*/  @P0 LDG.E R7, desc[UR60][R2.64] ;  /* 0x0000003c02070981 */ /* 0x000ea2000c1e1900 */
[----:B------:R-:W-:-:S04]  /*ffc0*/  ISETP.NE.U32.AND P1, PT, RZ, UR4, PT ;  /* 0x00000004ff007c0c */ /* 0x000fc8000bf25070 */
[----:B------:R-:W-:Y:S01]  /*ffd0*/  ISETP.NE.AND.EX P1, PT, RZ, UR5, PT, P1 ;  /* 0x00000005ff007c0c */ /* 0x000fe2000bf25310 */
[----:B--2--5:R-:W-:-:S05]  /*ffe0*/  IMAD.IADD R6, R7, 0x1, R4 ;  /* 0x0000000107067824 */ /* 0x024fca00078e0204 */
[----:B------:R1:W-:Y:S07]  /*fff0*/  STL [R1+0x4], R6 ;  /* 0x0000040601007387 */ /* 0x0003ee0000100800 */
[----:B------:R-:W-:Y:S05]  /*10000*/  @!P1 BRA `(.L_x_1190) ;  /* 0x0000000000109947 */ /* 0x000fea0003800000 */
[----:B------:R-:W2:Y:S02]  /*10010*/  LDC.64 R2, c[0x0][0xa20] ;  /* 0x00028800ff027b82 */ /* 0x000ea40000000a00 */
[----:B--2---:R-:W-:-:S05]  /*10020*/  IMAD.WIDE R2, R19, 0x4, R2 ;  /* 0x0000000413027825 */ /* 0x004fca00078e0202 */
[----:B------:R2:W5:Y:S01]  /*10030*/  LDG.E R5, desc[UR60][R2.64] ;  /* 0x0000003c02057981 */ /* 0x000562000c1e1900 */
[----:B------:R-:W-:Y:S05]  /*10040*/  BRA `(.L_x_1191) ;  /* 0x0000000000107947 */ /* 0x000fea0003800000 */
.L_x_1190:
[----:B------:R-:W-:Y:S05]  /*10050*/  @!P0 BRA `(.L_x_1191) ;  /* 0x00000000000c8947 */ /* 0x000fea0003800000 */
[----:B-1----:R-:W2:Y:S04]  /*10060*/  LDG.E R6, desc[UR60][R2.64] ;  /* 0x0000003c02067981 */ /* 0x002ea8000c1e1900 */
[----:B------:R-:W2:Y:S02]  /*10070*/  LDG.E R5, desc[UR60][R2.64+0x4] ;  /* 0x0000043c02057981 */ /* 0x000ea4000c1e1900 */
[----:B--2---:R-:W-:-:S07]  /*10080*/  IMAD.IADD R5, R5, 0x1, -R6 ;  /* 0x0000000105057824 */ /* 0x004fce00078e0a06 */
.L_x_1191:
[----:B--2---:R-:W2:Y:S01]  /*10090*/  LDC.64 R2, c[0x0][0x9e0] ;  /* 0x00027800ff027b82 */ /* 0x004ea20000000a00 */
[----:B-----5:R-:W-:Y:S01]  /*100a0*/  IMAD.IADD R7, R5, 0x1, -R4 ;  /* 0x0000000105077824 */ /* 0x020fe200078e0a04 */
[----:B------:R-:W-:-:S04]  /*100b0*/  LEA R9, R17, 0x80, 0x7 ;  /* 0x0000008011097811 */ /* 0x000fc800078e38ff */
[----:B------:R-:W-:Y:S02]  /*100c0*/  IADD3 R9, R7, R9, -R0 ;  /* 0x0000000907097210 */ /* 0x000fe40007ffe800 */
[----:B--2---:R-:W-:-:S03]  /*100d0*/  ISETP.GE.AND P0, PT, R3, 0x1, PT ;  /* 0x000000010300780c */ /* 0x004fc60003f06270 */
[----:B------:R-:W-:-:S10]  /*100e0*/  IMAD.IADD R2, R9, 0x1, R2 ;  /* 0x0000000109027824 */ /* 0x000fd400078e0202 */
[----:B------:R-:W-:Y:S05]  /*100f0*/  @!P0 BRA `(.L_x_1192) ;  /* 0x0000000000488947 */ /* 0x000fea0003800000 */
[C---:B------:R-:W-:Y:S01]  /*10100*/  ISETP.GT.AND P1, PT, R9.reuse, RZ, PT ;  /* 0x000000ff0900720c */ /* 0x040fe20003f24270 */
[----:B------:R-:W-:Y:S01]  /*10110*/  BSSY B0, `(.L_x_1193) ;  /* 0x000000e000007945 */ /* 0x000fe20003800000 */
[----:B-1----:R-:W-:-:S11]  /*10120*/  VIADD R6, R9, 0xffffffff ;  /* 0xffffffff09067836 */ /* 0x002fd60000000000 */
[----:B------:R-:W-:Y:S05]  /*10130*/  @P1 BRA `(.L_x_1194) ;  /* 0x00000000001c1947 */ /* 0x000fea0003800000 */
[----:B------:R-:W-:Y:S01]  /*10140*/  ISETP.NE.AND P1, PT, R3, 0x1, PT ;  /* 0x000000010300780c */ /* 0x000fe20003f25270 */
[----:B------:R-:W-:-:S12]  /*10150*/  IMAD.MOV R9, RZ, RZ, -R9 ;  /* 0x000000ffff097224 */ /* 0x000fd800078e0a09 */
[----:B------:R-:W1:Y:S02]  /*10160*/  @P1 LDC.64 R4, c[0x0][0x9e8] ;  /* 0x00027a00ff041b82 */ /* 0x000e640000000a00 */
[----:B-1----:R-:W-:-:S05]  /*10170*/  @P1 IMAD.HI.U32 R4, R9, R4, RZ ;  /* 0x0000000409041227 */ /* 0x002fca00078e00ff */
[----:B------:R-:W-:-:S04]  /*10180*/  @P1 SHF.R.U32.HI R9, RZ, R5, R4 ;  /* 0x00000005ff091219 */ /* 0x000fc80000011604 */
[----:B------:R-:W-:Y:S01]  /*10190*/  LOP3.LUT R6, RZ, R9, RZ, 0x33, !PT ;  /* 0x00000009ff067212 */ /* 0x000fe200078e33ff */
[----:B------:R-:W-:Y:S06]  /*101a0*/  BRA `(.L_x_1195) ;  /* 0x0000000000107947 */ /* 0x000fec0003800000 */
.L_x_1194:
[----:B------:R-:W-:-:S13]  /*101b0*/  ISETP.NE.AND P1, PT, R3, 0x1, PT ;  /* 0x000000010300780c */ /* 0x000fda0003f25270 */
[----:B------:R-:W1:Y:S02]  /*101c0*/  @P1 LDC.64 R4, c[0x0][0x9e8] ;  /* 0x00027a00ff041b82 */ /* 0x000e640000000a00 */
[----:B-1----:R-:W-:-:S05]  /*101d0*/  @P1 IMAD.HI.U32 R4, R6, R4, RZ ;  /* 0x0000000406041227 */ /* 0x002fca00078e00ff */
[----:B------:R-:W-:-:S07]  /*101e0*/  @P1 SHF.R.U32.HI R6, RZ, R5, R4 ;  /* 0x00000005ff061219 */ /* 0x000fce0000011604 */
.L_x_1195:
[----:B------:R-:W-:Y:S05]  /*101f0*/  BSYNC B0 ;  /* 0x0000000000007941 */ /* 0x000fea0003800000 */
.L_x_1193:
[----:B------:R-:W-:-:S05]  /*10200*/  IMAD R5, R6, R3, R3 ;  /* 0x0000000306057224 */ /* 0x000fca00078e0203 */
[----:B------:R-:W-:-:S07]  /*10210*/  VIMNMX R2, R2, R5, PT ;  /* 0x0000000502027248 */ /* 0x000fce0003fe0100 */
.L_x_1192:
[----:B------:R-:W-:Y:S01]  /*10220*/  VIADD R2, R2, 0x3f ;  /* 0x0000003f02027836 */ /* 0x000fe20000000000 */
[----:B------:R-:W-:Y:S01]  /*10230*/  ULDC UR4, c[0x0][0x9dc] ;  /* 0x0002770000047ab9 */ /* 0x000fe20000000800 */
[----:B------:R-:W-:-:S03]  /*10240*/  IMAD R0, R17, 0x80, -R0 ;  /* 0x0000008011007824 */ /* 0x000fc600078e0a00 */
[----:B------:R-:W-:-:S04]  /*10250*/  SHF.R.S32.HI R5, RZ, 0x1f, R2 ;  /* 0x0000001fff057819 */ /* 0x000fc80000011402 */
[----:B------:R-:W-:Y:S01]  /*10260*/  LEA.HI R4, R5, R2, RZ, 0x6 ;  /* 0x0000000205047211 */ /* 0x000fe200078f30ff */
[----:B------:R-:W-:-:S03]  /*10270*/  VIADD R2, R7, 0x3f ;  /* 0x0000003f07027836 */ /* 0x000fc60000000000 */
[----:B------:R-:W-:Y:S02]  /*10280*/  SHF.R.S32.HI R4, RZ, 0x6, R4 ;  /* 0x00000006ff047819 */ /* 0x000fe40000011404 */
[----:B------:R-:W-:-:S04]  /*10290*/  SHF.R.S32.HI R5, RZ, 0x1f, R2 ;  /* 0x0000001fff057819 */ /* 0x000fc80000011402 */
[----:B------:R-:W-:Y:S01]  /*102a0*/  LEA.HI R5, R5, R2, RZ, 0x6 ;  /* 0x0000000205057211 */ /* 0x000fe200078f30ff */
[----:B------:R-:W-:-:S03]  /*102b0*/  IMAD.IADD R2, R7, 0x1, R0 ;  /* 0x0000000107027824 */ /* 0x000fc600078e0200 */
[----:B------:R-:W-:Y:S01]  /*102c0*/  SHF.R.S32.HI R5, RZ, 0x6, R5 ;  /* 0x00000006ff057819 */ /* 0x000fe20000011405 */
[----:B------:R-:W-:-:S03]  /*102d0*/  VIADD R0, R2, -UR4 ;  /* 0x8000000402007c36 */ /* 0x000fc60008000000 */
[----:B-1----:R-:W-:-:S05]  /*102e0*/  VIMNMX R6, R5, R4, PT ;  /* 0x0000000405067248 */ /* 0x002fca0003fe0100 */
[----:B------:R1:W-:Y:S01]  /*102f0*/  STL [R1+0x14], R6 ;  /* 0x0000140601007387 */ /* 0x0003e20000100800 */
[----:B------:R-:W-:Y:S05]  /*10300*/  @!P0 BRA `(.L_x_1196) ;  /* 0x0000000000448947 */ /* 0x000fea0003800000 */
[----:B------:R-:W-:Y:S01]  /*10310*/  ISETP.GT.AND P0, PT, R2, -0x1, PT ;  /* 0xffffffff0200780c */ /* 0x000fe20003f04270 */
[----:B------:R-:W-:-:S12]  /*10320*/  BSSY B0, `(.L_x_1197) ;  /* 0x000000d000007945 */ /* 0x000fd80003800000 */
[----:B------:R-:W-:Y:S05]  /*10330*/  @P0 BRA `(.L_x_1198) ;  /* 0x00000000001c0947 */ /* 0x000fea0003800000 */
[----:B------:R-:W-:Y:S02]  /*10340*/  ISETP.NE.AND P0, PT, R3, 0x1, PT ;  /* 0x000000010300780c */ /* 0x000fe40003f05270 */
[----:B------:R-:W-:-:S11]  /*10350*/  LOP3.LUT R7, RZ, R2, RZ, 0x33, !PT ;  /* 0x00000002ff077212 */ /* 0x000fd600078e33ff */
[----:B------:R-:W2:Y:S02]  /*10360*/  @P0 LDC.64 R4, c[0x0][0x9e8] ;  /* 0x00027a00ff040b82 */ /* 0x000ea40000000a00 */
[----:B--2---:R-:W-:-:S05]  /*10370*/  @P0 IMAD.HI.U32 R4, R7, R4, RZ ;  /* 0x0000000407040227 */ /* 0x004fca00078e00ff */
[----:B------:R-:W-:-:S04]  /*10380*/  @P0 SHF.R.U32.HI R7, RZ, R5, R4 ;  /* 0x00000005ff070219 */ /* 0x000fc80000011604 */
[----:B------:R-:W-:Y:S01]  /*10390*/  LOP3.LUT R2, RZ, R7, RZ, 0x33, !PT ;  /* 0x00000007ff027212 */ /* 0x000fe200078e33ff */
[----:B------:R-:W-:Y:S06]  /*103a0*/  BRA `(.L_x_1199) ;  /* 0x0000000000107947 */ /* 0x000fec0003800000 */
.L_x_1198:
[----:B------:R-:W-:-:S13]  /*103b0*/  ISETP.NE.AND P0, PT, R3, 0x1, PT ;  /* 0x000000010300780c */ /* 0x000fda0003f05270 */
[----:B------:R-:W2:Y:S02]  /*103c0*/  @P0 LDC.64 R4, c[0x0][0x9e8] ;  /* 0x00027a00ff040b82 */ /* 0x000ea40000000a00 */
[----:B--2---:R-:W-:-:S05]  /*103d0*/  @P0 IMAD.HI.U32 R4, R2, R4, RZ ;  /* 0x0000000402040227 */ /* 0x004fca00078e00ff */
[----:B------:R-:W-:-:S07]  /*103e0*/  @P0 SHF.R.U32.HI R2, RZ, R5, R4 ;  /* 0x00000005ff020219 */ /* 0x000fce0000011604 */
.L_x_1199:
[----:B------:R-:W-:Y:S05]  /*103f0*/  BSYNC B0 ;  /* 0x0000000000007941 */ /* 0x000fea0003800000 */
.L_x_1197:
[----:B------:R-:W-:-:S05]  /*10400*/  IMAD R3, R2, R3, RZ ;  /* 0x0000000302037224 */ /* 0x000fca00078e02ff */
[----:B------:R-:W-:-:S07]  /*10410*/  VIMNMX R0, R0, R3, !PT ;  /* 0x0000000300007248 */ /* 0x000fce0007fe0100 */
.L_x_1196:
[----:B------:R-:W-:Y:S01]  /*10420*/  SHF.R.S32.HI R3, RZ, 0x1f, R0 ;  /* 0x0000001fff037819 */ /* 0x000fe20000011400 */
[----:B------:R-:W-:Y:S03]  /*10430*/  BSSY B6, `(.L_x_1200) ;  /* 0x0000357000067945 */ /* 0x000fe60003800000 */
[----:B------:R-:W-:-:S04]  /*10440*/  LEA.HI R3, R3, R0, RZ, 0x6 ;  /* 0x0000000003037211 */ /* 0x000fc800078f30ff */
[----:B------:R-:W-:-:S04]  /*10450*/  SHF.R.S32.HI R3, RZ, 0x6, R3 ;  /* 0x00000006ff037819 */ /* 0x000fc80000011403 */
[----:B------:R-:W-:-:S04]  /*10460*/  VIMNMX R2, RZ, R3, !PT ;  /* 0x00000003ff027248 */ /* 0x000fc80007fe0100 */
[----:B------:R-:W-:Y:S01]  /*10470*/  ISETP.GT.AND P0, PT, R6, R2, PT ;  /* 0x000000020600720c */ /* 0x000fe20003f04270 */
[----:B------:R2:W-:-:S12]  /*10480*/  STL [R1+0x10], R2 ;  /* 0x0000100201007387 */ /* 0x0005d80000100800 */
[----:B--2---:R-:W-:Y:S05]  /*10490*/  @P0 BRA `(.L_x_1201) ;  /* 0x0000000000440947 */ /* 0x004fea0003800000 */
[----:B------:R-:W2:Y:S02]  /*104a0*/  S2R R2, SR_TID.X ;  /* 0x0000000000027919 */ /* 0x000ea40000002100 */
[----:B--2---:R-:W-:-:S04]  /*104b0*/  LOP3.LUT R2, R2, 0x1f, RZ, 0xc0, !PT ;  /* 0x0000001f02027812 */ /* 0x004fc800078ec0ff */
[----:B------:R-:W-:-:S13]  /*104c0*/  ISETP.NE.AND P1, PT, R2, RZ, PT ;  /* 0x000000ff0200720c */ /* 0x000fda0003f25270 */
[----:B------:R-:W-:Y:S05]  /*104d0*/  @P1 BRA `(.L_x_1202) ;  /* 0x0000003400301947 */ /* 0x000fea0003800000 */
[----:B------:R-:W2:Y:S01]  /*104e0*/  S2R R7, SR_LANEID ;  /* 0x0000000000077919 */ /* 0x000ea20000000000 */
[----:B------:R-:W-:Y:S01]  /*104f0*/  VOTEU.ANY UR4, UPT, PT ;  /* 0x0000000000047886 */ /* 0x000fe200038e0100 */
[----:B------:R-:W3:Y:S01]  /*10500*/  LDC.64 R2, c[0x0][0xc38] ;  /* 0x00030e00ff027b82 */ /* 0x000ee20000000a00 */
[----:B------:R-:W2:Y:S08]  /*10510*/  FLO.U32 R0, UR4 ;  /* 0x0000000400007d00 */ /* 0x000eb000080e0000 */
[----:B------:R-:W3:Y:S01]  /*10520*/  POPC R5, UR4 ;  /* 0x0000000400057d09 */ /* 0x000ee20008000000 */
[----:B--2---:R-:W-:-:S13]  /*10530*/  ISETP.EQ.U32.AND P0, PT, R0, R7, PT ;  /* 0x000000070000720c */ /* 0x004fda0003f02070 */
[----:B---3--:R-:W2:Y:S01]  /*10540*/  @P0 ATOMG.E.ADD.STRONG.GPU PT, R3, desc[UR60][R2.64], R5 ;  /* 0x00000005020309a8 */ /* 0x008ea200081ee1fc */
[----:B------:R-:W3:Y:S02]  /*10550*/  S2R R4, SR_LTMASK ;  /* 0x0000000000047919 */ /* 0x000ee40000003900 */
[----:B---3--:R-:W-:-:S04]  /*10560*/  LOP3.LUT R4, R4, UR4, RZ, 0xc0, !PT ;  /* 0x0000000404047c12 */ /* 0x008fc8000f8ec0ff */
[----:B------:R-:W3:Y:S01]  /*10570*/  POPC R7, R4 ;  /* 0x0000000400077309 */ /* 0x000ee20000000000 */
[----:B--2---:R-:W3:Y:S02]  /*10580*/  SHFL.IDX PT, R0, R3, R0, 0x1f ;  /* 0x00001f0003007589 */ /* 0x004ee400000e0000 */
[----:B---3--:R-:W-:Y:S01]  /*10590*/  IADD3 R16, R0, UR38, R7 ;  /* 0x0000002600107c10 */ /* 0x008fe2000fffe007 */
[----:B------:R-:W-:Y:S06]  /*105a0*/  BRA `(.L_x_1202) ;  /* 0x0000003000fc7947 */ /* 0x000fec0003800000 */
.L_x_1201:
[----:B------:R-:W2:Y:S01]  /*105b0*/  S2R R3, SR_CgaCtaId ;  /* 0x0000000000037919 */ /* 0x000ea20000008800 */
[----:B------:R-:W-:-:S04]  /*105c0*/  MOV R0, 0x400 ;  /* 0x0000040000007802 */ /* 0x000fc80000000f00 */
[----:B--2---:R-:W-:-:S05]  /*105d0*/  LEA R2, R3, R0, 0x18 ;  /* 0x0000000003027211 */ /* 0x004fca00078ec0ff */
[----:B------:R2:W-:Y:S01]  /*105e0*/  STL [R1+0xc], R2 ;  /* 0x00000c0201007387 */ /* 0x0005e20000100800 */
[----:B------:R-:W-:-:S05]  /*105f0*/  VIADD R0, R2, 0x20400 ;  /* 0x0002040002007836 */ /* 0x000fca0000000000 */
[----:B------:R-:W-:-:S13]  /*10600*/  LOP3.LUT P0, RZ, R0, 0x3ff, RZ, 0xc0, !PT ;  /* 0x000003ff00ff7812 */ /* 0x000fda000780c0ff */
[----:B--2---:R-:W-:Y:S05]  /*10610*/  @!P0 BRA `(.L_x_1203) ;  /* 0x0000000000408947 */ /* 0x004fea0003800000 */
[----:B------:R-:W-:Y:S01]  /*10620*/  MOV R2, 0x0 ;  /* 0x0000000000027802 */ /* 0x000fe20000000f00 */
[----:B------:R-:W-:Y:S01]  /*10630*/  ULDC.64 UR6, c[0x4][0x1b8] ;  /* 0x01006e0000067ab9 */ /* 0x000fe20000000a00 */
[----:B------:R-:W-:Y:S01]  /*10640*/  ULDC.64 UR8, c[0x4][0x1c0] ;  /* 0x0100700000087ab9 */ /* 0x000fe20000000a00 */
[----:B------:R-:W-:Y:S01]  /*10650*/  ULDC.64 UR4, c[0x4][0x140] ;  /* 0x0100500000047ab9 */ /* 0x000fe20000000a00 */
[----:B------:R-:W-:Y:S02]  /*10660*/  IMAD.U32 R4, RZ, RZ, UR6 ;  /* 0x00000006ff047e24 */ /* 0x000fe4000f8e00ff */
[----:B------:R-:W2:Y:S01]  /*10670*/  LDC.64 R2, c[0x4][R2] ;  /* 0x0100000002027b82 */ /* 0x000ea20000000a00 */
[----:B------:R-:W-:Y:S02]  /*10680*/  IMAD.U32 R5, RZ, RZ, UR7 ;  /* 0x00000007ff057e24 */ /* 0x000fe4000f8e00ff */
[----:B-1----:R-:W-:Y:S02]  /*10690*/  IMAD.U32 R6, RZ, RZ, UR8 ;  /* 0x00000008ff067e24 */ /* 0x002fe4000f8e00ff */
[----:B------:R-:W-:-:S02]  /*106a0*/  IMAD.U32 R7, RZ, RZ, UR9 ;  /* 0x00000009ff077e24 */ /* 0x000fc4000f8e00ff */
[----:B------:R-:W-:Y:S02]  /*106b0*/  IMAD.U32 R10, RZ, RZ, UR4 ;  /* 0x00000004ff0a7e24 */ /* 0x000fe4000f8e00ff */
[----:B------:R-:W-:Y:S02]  /*106c0*/  IMAD.U32 R11, RZ, RZ, UR5 ;  /* 0x00000005ff0b7e24 */ /* 0x000fe4000f8e00ff */
[----:B------:R-:W-:Y:S02]  /*106d0*/  IMAD.MOV.U32 R8, RZ, RZ, 0x70 ;  /* 0x00000070ff087424 */ /* 0x000fe400078e00ff */
[----:B------:R-:W-:Y:S02]  /*106e0*/  IMAD.MOV.U32 R12, RZ, RZ, 0x1 ;  /* 0x00000001ff0c7424 */ /* 0x000fe400078e00ff */
[----:B0-----:R-:W-:-:S07]  /*106f0*/  IMAD.MOV.U32 R13, RZ, RZ, RZ ;  /* 0x000000ffff0d7224 */ /* 0x001fce00078e00ff */
[----:B------:R-:W-:-:S07]  /*10700*/  LEPC R20, `(.L_x_1203) ;  /* 0x000000001014794e */ /* 0x000fce0000000000 */
[----:B--2---:R-:W-:Y:S05]  /*10710*/  CALL.ABS.NOINC R2 ;  /* 0x0000000002007343 */ /* 0x004fea0003c00000 */
.L_x_1203:
        /* <DEDUP_REMOVED lines=8> */
[----:B------:R2:W3:Y:S01]  /*107a0*/  LDC.64 R2, c[0x4][R0] ;  /* 0x0100000000027b82 */ /* 0x0004e20000000a00 */
[----:B------:R-:W-:Y:S02]  /*107b0*/  IMAD.U32 R4, RZ, RZ, UR6 ;  /* 0x00000006ff047e24 */ /* 0x000fe4000f8e00ff */
[----:B------:R-:W-:Y:S02]  /*107c0*/  IMAD.U32 R5, RZ, RZ, UR7 ;  /* 0x00000007ff057e24 */ /* 0x000fe4000f8e00ff */
[----:B-1----:R-:W-:Y:S02]  /*107d0*/  IMAD.U32 R6, RZ, RZ, UR8 ;  /* 0x00000008ff067e24 */ /* 0x002fe4000f8e00ff */
[----:B------:R-:W-:-:S02]  /*107e0*/  IMAD.U32 R7, RZ, RZ, UR9 ;  /* 0x00000009ff077e24 */ /* 0x000fc4000f8e00ff */
[----:B------:R-:W-:Y:S02]  /*107f0*/  IMAD.U32 R10, RZ, RZ, UR4 ;  /* 0x00000004ff0a7e24 */ /* 0x000fe4000f8e00ff */
[----:B------:R-:W-:Y:S02]  /*10800*/  IMAD.U32 R11, RZ, RZ, UR5 ;  /* 0x00000005ff0b7e24 */ /* 0x000fe4000f8e00ff */
[----:B------:R-:W-:Y:S02]  /*10810*/  IMAD.MOV.U32 R8, RZ, RZ, 0x70 ;  /* 0x00000070ff087424 */ /* 0x000fe400078e00ff */
[----:B------:R-:W-:Y:S02]  /*10820*/  IMAD.MOV.U32 R12, RZ, RZ, 0x1 ;  /* 0x00000001ff0c7424 */ /* 0x000fe400078e00ff */
[----:B0-2---:R-:W-:-:S07]  /*10830*/  IMAD.MOV.U32 R13, RZ, RZ, RZ ;  /* 0x000000ffff0d7224 */ /* 0x005fce00078e00ff */
[----:B------:R-:W-:-:S07]  /*10840*/  LEPC R20, `(.L_x_1205) ;  /* 0x000000001014794e */ /* 0x000fce0000000000 */
[----:B---3--:R-:W-:Y:S05]  /*10850*/  CALL.ABS.NOINC R2 ;  /* 0x0000000002007343 */ /* 0x008fea0003c00000 */
.L_x_1205:
[----:B------:R-:W-:Y:S01]  /*10860*/  MOV R2, 0x0 ;  /* 0x0000000000027802 */ /* 0x000fe20000000f00 */
[----:B------:R-:W-:Y:S01]  /*10870*/  ULDC.64 UR6, c[0x4][0x1b8] ;  /* 0x01006e0000067ab9 */ /* 0x000fe20000000a00 */
[----:B------:R-:W-:Y:S01]  /*10880*/  ULDC.64 UR8, c[0x4][0x1c0] ;  /* 0x0100700000087ab9 */ /* 0x000fe20000000a00 */
[----:B------:R-:W-:Y:S01]  /*10890*/  ULDC.64 UR4, c[0x4][0x150] ;  /* 0x0100540000047ab9 */ /* 0x000fe20000000a00 */
[----:B------:R-:W-:Y:S02]  /*108a0*/  IMAD.U32 R4, RZ, RZ, UR6 ;  /* 0x00000006ff047e24 */ /* 0x000fe4000f8e00ff */
[----:B------:R-:W0:Y:S01]  /*108b0*/  LDC.64 R2, c[0x4][R2] ;  /* 0x0100000002027b82 */ /* 0x000e220000000a00 */
[----:B------:R-:W-:Y:S02]  /*108c0*/  IMAD.U32 R5, RZ, RZ, UR7 ;  /* 0x00000007ff057e24 */ /* 0x000fe4000f8e00ff */
[----:B------:R-:W-:Y:S02]  /*108d0*/  IMAD.U32 R6, RZ, RZ, UR8 ;  /* 0x00000008ff067e24 */ /* 0x000fe4000f8e00ff */
[----:B------:R-:W-:-:S02]  /*108e0*/  IMAD.U32 R7, RZ, RZ, UR9 ;  /* 0x00000009ff077e24 */ /* 0x000fc4000f8e00ff */
[----:B------:R-:W-:Y:S02]  /*108f0*/  IMAD.U32 R10, RZ, RZ, UR4 ;  /* 0x00000004ff0a7e24 */ /* 0x000fe4000f8e00ff */
[----:B------:R-:W-:Y:S02]  /*10900*/  IMAD.U32 R11, RZ, RZ, UR5 ;  /* 0x00000005ff0b7e24 */ /* 0x000fe4000f8e00ff */
[----:B------:R-:W-:Y:S02]  /*10910*/  IMAD.MOV.U32 R8, RZ, RZ, 0x70 ;  /* 0x00000070ff087424 */ /* 0x000fe400078e00ff */
[----:B------:R-:W-:Y:S02]  /*10920*/  IMAD.MOV.U32 R12, RZ, RZ, 0x1 ;  /* 0x00000001ff0c7424 */ /* 0x000fe400078e00ff */
[----:B------:R-:W-:-:S07]  /*10930*/  IMAD.MOV.U32 R13, RZ, RZ, RZ ;  /* 0x000000ffff0d7224 */ /* 0x000fce00078e00ff */
[----:B------:R-:W-:-:S07]  /*10940*/  LEPC R20, `(.L_x_1204) ;  /* 0x000000001014794e */ /* 0x000fce0000000000 */
[----:B0-----:R-:W-:Y:S05]  /*10950*/  CALL.ABS.NOINC R2 ;  /* 0x0000000002007343 */ /* 0x001fea0003c00000 */
.L_x_1204:
[----:B-1----:R-:W2:Y:S01]  /*10960*/  LDL.LU R6, [R1+0x1c] ;  /* 0x00001c0001067983 */ /* 0x002ea20000300800 */
[----:B------:R-:W1:Y:S01]  /*10970*/  LDC R0, c[0x0][0x428] ;  /* 0x00010a00ff007b82 */ /* 0x000e620000000800 */
[----:B------:R-:W-:Y:S01]  /*10980*/  IMAD.MOV.U32 R4, RZ, RZ, R18 ;  /* 0x000000ffff047224 */ /* 0x000fe200078e0012 */
[----:B------:R-:W-:Y:S01]  /*10990*/  ULDC.64 UR4, c[0x0][0x9f8] ;  /* 0x00027e0000047ab9 */ /* 0x000fe20000000a00 */
[----:B------:R-:W3:Y:S01]  /*109a0*/  S2R R7, SR_TID.X ;  /* 0x0000000000077919 */ /* 0x000ee20000002100 */
[----:B-1----:R-:W-:Y:S02]  /*109b0*/  ISETP.NE.AND P0, PT, R0, 0x1, PT ;  /* 0x000000010000780c */ /* 0x002fe40003f05270 */
[----:B---3--:R-:W-:-:S11]  /*109c0*/  LOP3.LUT R7, R7, 0x1f, RZ, 0xc0, !PT ;  /* 0x0000001f07077812 */ /* 0x008fd600078ec0ff */
[----:B------:R-:W1:Y:S08]  /*109d0*/  @P0 LDC R3, c[0x0][0x42c] ;  /* 0x00010b00ff030b82 */ /* 0x000e700000000800 */
[----:B------:R-:W3:Y:S01]  /*109e0*/  @P0 LDC R5, c[0x0][0x430] ;  /* 0x00010c00ff050b82 */ /* 0x000ee20000000800 */
[----:B-1----:R-:W-:-:S05]  /*109f0*/  @P0 IMAD.HI.U32 R0, R18, R3, RZ ;  /* 0x0000000312000227 */ /* 0x002fca00078e00ff */
[----:B---3--:R-:W-:Y:S01]  /*10a00*/  @P0 SHF.R.U32.HI R4, RZ, R5, R0 ;  /* 0x00000005ff040219 */ /* 0x008fe20000011600 */
[----:B------:R-:W-:Y:S01]  /*10a10*/  IMAD.MOV.U32 R0, RZ, RZ, R19 ;  /* 0x000000ffff007224 */ /* 0x000fe200078e0013 */
[----:B------:R-:W-:-:S04]  /*10a20*/  ISETP.NE.U32.AND P0, PT, RZ, UR4, PT ;  /* 0x00000004ff007c0c */ /* 0x000fc8000bf05070 */
[----:B------:R-:W-:Y:S01]  /*10a30*/  ISETP.NE.AND.EX P0, PT, RZ, UR5, PT, P0 ;  /* 0x00000005ff007c0c */ /* 0x000fe2000bf05300 */
[----:B------:R-:W-:-:S12]  /*10a40*/  ULDC.64 UR4, c[0x0][0xa00] ;  /* 0x0002800000047ab9 */ /* 0x000fd80000000a00 */
[----:B------:R-:W1:Y:S01]  /*10a50*/  @P0 LDC.64 R2, c[0x0][0x9f8] ;  /* 0x00027e00ff020b82 */ /* 0x000e620000000a00 */
[----:B------:R-:W-:-:S04]  /*10a60*/  ISETP.NE.AND P6, PT, R7, RZ, PT ;  /* 0x000000ff0700720c */ /* 0x000fc80003fc5270 */
[----:B------:R-:W-:-:S09]  /*10a70*/  PLOP3.LUT P1, PT, P6, PT, PT, 0x8, 0x0 ;  /* 0x000000000000781c */ /* 0x000fd2000372e170 */
[----:B------:R-:W-:Y:S01]  /*10a80*/  VOTEU.ALL UP1, P6 ;  /* 0x00000000003f7886 */ /* 0x000fe20003020000 */
[----:B-1----:R-:W-:-:S05]  /*10a90*/  @P0 IMAD.WIDE R2, R19, 0x4, R2 ;  /* 0x0000000413020825 */ /* 0x002fca00078e0202 */
[----:B------:R1:W5:Y:S01]  /*10aa0*/  @P0 LDG.E R0, desc[UR60][R2.64] ;  /* 0x0000003c02000981 */ /* 0x000362000c1e1900 */
[----:B------:R-:W-:Y:S01]  /*10ab0*/  ISETP.NE.U32.AND P0, PT, RZ, UR4, PT ;  /* 0x00000004ff007c0c */ /* 0x000fe2000bf05070 */
[----:B------:R-:W-:-:S03]  /*10ac0*/  @!UP1 UIADD3 UR8, UP0, UR36, 0x270, URZ ;  /* 0x0000027024089890 */ /* 0x000fc6000ff1e03f */
[----:B------:R-:W-:Y:S01]  /*10ad0*/  ISETP.NE.AND.EX P0, PT, RZ, UR5, PT, P0 ;  /* 0x00000005ff007c0c */ /* 0x000fe2000bf05300 */
[----:B------:R-:W-:-:S03]  /*10ae0*/  @!UP1 UIADD3.X UR9, URZ, UR37, URZ, UP0, !UPT ;  /* 0x000000253f099290 */ /* 0x000fc600087fe43f */
[----:B------:R-:W-:Y:S01]  /*10af0*/  SEL R7, R19, RZ, !P0 ;  /* 0x000000ff13077207 */ /* 0x000fe20004000000 */
[----:B------:R-:W-:Y:S01]  /*10b00*/  VOTEU.ALL UP0, P6 ;  /* 0x00000000003f7886 */ /* 0x000fe20003000000 */
[----:B-12---:R-:W-:-:S07]  /*10b10*/  IMAD R8, R17, 0x80, R6 ;  /* 0x0000008011087824 */ /* 0x006fce00078e0206 */
.L_x_1206:
        /* <DEDUP_REMOVED lines=16> */
.L_x_1207:
        /* <DEDUP_REMOVED lines=15> */
.L_x_1208:
        /* <DEDUP_REMOVED lines=15> */
.L_x_1209:
        /* <DEDUP_REMOVED lines=9> */
[----:B------:R-:W2:Y:S01]  /*10e90*/  LDL R5, [R1+0x14] ;  /* 0x0000140001057983 */ /* 0x000ea20000100800 */
[----:B------:R-:W1:Y:S01]  /*10ea0*/  LDC.64 R2, c[0x0][0x3f8] ;  /* 0x0000fe00ff027b82 */ /* 0x000e620000000a00 */
[----:B------:R-:W-:Y:S02]  /*10eb0*/  ULDC.64 UR4, c[0x0][0xa08] ;  /* 0x0002820000047ab9 */ /* 0x000fe40000000a00 */
[----:B-1----:R-:W-:Y:S01]  /*10ec0*/  LOP3.LUT P0, RZ, R2, UR4, RZ, 0xfc, !PT ;  /* 0x0000000402ff7c12 */ /* 0x002fe2000f80fcff */
[----:B------:R-:W-:-:S03]  /*10ed0*/  UMOV UR4, 0xffffffff ;  /* 0xffffffff00047882 */ /* 0x000fc60000000000 */
[----:B------:R-:W-:-:S04]  /*10ee0*/  LOP3.LUT P0, RZ, R3, UR5, RZ, 0xfc, P0 ;  /* 0x0000000503ff7c12 */ /* 0x000fc8000800fcff */
[----:B-----5:R-:W-:Y:S01]  /*10ef0*/  SEL R6, R0, RZ, !P0 ;  /* 0x000000ff00067207 */ /* 0x020fe20004000000 */
[----:B--2---:R-:W-:Y:S01]  /*10f00*/  VIADD R5, R5, 0xffffffff ;  /* 0xffffffff05057836 */ /* 0x004fe20000000000 */
[----:B------:R-:W-:Y:S07]  /*10f10*/  BRA.DIV UR4, `(.L_x_1210) ;  /* 0x0000003e04787947 */ /* 0x000fee000b800000 */
.L_x_1280:
[----:B------:R-:W-:Y:S01]  /*10f20*/  UMOV UR4, 0xffffffff ;  /* 0xffffffff00047882 */ /* 0x000fe20000000000 */
[----:B------:R-:W-:Y:S02]  /*10f30*/  SHF.R.S32.HI R17, RZ, 0x1f, R0 ;  /* 0x0000001fff117819 */ /* 0x000fe40000011400 */
[----:B------:R-:W-:Y:S05]  /*10f40*/  BRA.DIV UR4, `(.L_x_1211) ;  /* 0x0000003e04a07947 */ /* 0x000fea000b800000 */
[----:B------:R-:W-:-:S13]  /*10f50*/  ELECT P6, URZ, PT ;  /* 0x00000000003f782f */ /* 0x000fda00038c0000 */
.L_x_1283:
[----:B------:R-:W-:Y:S05]  /*10f60*/  @!P6 BRA `(.L_x_1212) ;  /* 0x000000040038e947 */ /* 0x000fea0003800000 */
[----:B------:R-:W-:-:S04]  /*10f70*/  ISETP.NE.U32.AND P0, PT, R2, RZ, PT ;  /* 0x000000ff0200720c */ /* 0x000fc80003f05070 */
[----:B------:R-:W-:-:S13]  /*10f80*/  ISETP.NE.AND.EX P0, PT, R3, RZ, PT, P0 ;  /* 0x000000ff0300720c */ /* 0x000fda0003f05300 */
[----:B------:R-:W-:Y:S05]  /*10f90*/  @!P0 BRA `(.L_x_1213) ;  /* 0x0000000000488947 */ /* 0x000fea0003800000 */
[----:B------:R-:W1:Y:S01]  /*10fa0*/  LDC R12, c[0x0][0x41c] ;  /* 0x00010700ff0c7b82 */ /* 0x000e620000000800 */
[----:B------:R-:W-:Y:S01]  /*10fb0*/  IMAD.MOV.U32 R6, RZ, RZ, R5 ;  /* 0x000000ffff067224 */ /* 0x000fe200078e0005 */
[----:B------:R-:W-:Y:S01]  /*10fc0*/  ULDC.64 UR4, c[0x0][0x408] ;  /* 0x0001020000047ab9 */ /* 0x000fe20000000a00 */
[----:B-1----:R-:W-:-:S13]  /*10fd0*/  ISETP.NE.AND P0, PT, R12, 0x1, PT ;  /* 0x000000010c00780c */ /* 0x002fda0003f05270 */
[----:B------:R-:W1:Y:S02]  /*10fe0*/  @P0 LDC.64 R10, c[0x0][0x420] ;  /* 0x00010800ff0a0b82 */ /* 0x000e640000000a00 */
[----:B-1----:R-:W-:-:S05]  /*10ff0*/  @P0 IMAD.HI.U32 R10, R5, R10, RZ ;  /* 0x0000000a050a0227 */ /* 0x002fca00078e00ff */
[----:B------:R-:W-:-:S04]  /*11000*/  @P0 SHF.R.U32.HI R6, RZ, R11, R10 ;  /* 0x0000000bff060219 */ /* 0x000fc8000001160a */
[--C-:B------:R-:W-:Y:S01]  /*11010*/  SHF.R.S32.HI R11, RZ, 0x1f, R6.reuse ;  /* 0x0000001fff0b7819 */ /* 0x100fe20000011406 */
[--C-:B------:R-:W-:Y:S02]  /*11020*/  IMAD.MOV R9, RZ, RZ, -R6.reuse ;  /* 0x000000ffff097224 */ /* 0x100fe400078e0a06 */
[----:B------:R-:W-:Y:S02]  /*11030*/  IMAD.MOV.U32 R10, RZ, RZ, R6 ;  /* 0x000000ffff0a7224 */ /* 0x000fe400078e0006 */
[----:B------:R-:W-:Y:S02]  /*11040*/  IMAD R5, R12, R9, R5 ;  /* 0x000000090c057224 */ /* 0x000fe400078e0205 */
[----:B------:R-:W-:Y:S02]  /*11050*/  IMAD R9, R17, UR4, RZ ;  /* 0x0000000411097c24 */ /* 0x000fe4000f8e02ff */
[----:B------:R-:W-:-:S04]  /*11060*/  IMAD.WIDE.U32 R10, R0, UR4, R10 ;  /* 0x00000004000a7c25 */ /* 0x000fc8000f8e000a */
[----:B------:R-:W-:Y:S01]  /*11070*/  IMAD R9, R0, UR5, R9 ;  /* 0x0000000500097c24 */ /* 0x000fe2000f8e0209 */
[----:B------:R-:W-:-:S03]  /*11080*/  LEA R12, P0, R10, R2, 0x2 ;  /* 0x000000020a0c7211 */ /* 0x000fc600078010ff */
[----:B------:R-:W-:-:S05]  /*11090*/  IMAD.IADD R6, R11, 0x1, R9 ;  /* 0x000000010b067824 */ /* 0x000fca00078e0209 */
[----:B0-----:R-:W-:-:S05]  /*110a0*/  LEA.HI.X R13, R10, R3, R6, 0x2, P0 ;  /* 0x000000030a0d7211 */ /* 0x001fca00000f1406 */
[----:B------:R1:W5:Y:S02]  /*110b0*/  LDG.E R6, desc[UR60][R12.64] ;  /* 0x0000003c0c067981 */ /* 0x000364000c1e1900 */
.L_x_1213:
[----:B------:R-:W2:Y:S01]  /*110c0*/  LDL R9, [R1] ;  /* 0x0000000001097983 */ /* 0x000ea20000100800 */
[----:B------:R-:W-:-:S03]  /*110d0*/  MOV R11, 0x400 ;  /* 0x00000400000b7802 */ /* 0x000fc60000000f00 */
[----:B------:R-:W3:Y:S01]  /*110e0*/  LDL R10, [R1+0x8] ;  /* 0x00000800010a7983 */ /* 0x000ee20000100800 */
[----:B-1----:R-:W1:Y:S02]  /*110f0*/  S2R R12, SR_CgaCtaId ;  /* 0x00000000000c7919 */ /* 0x002e640000008800 */
[----:B-1----:R-:W-:-:S05]  /*11100*/  LEA R11, R12, R11, 0x18 ;  /* 0x0000000b0c0b7211 */ /* 0x002fca00078ec0ff */
[----:B--2---:R-:W-:Y:S01]  /*11110*/  IMAD R9, R9, 0x8, R11 ;  /* 0x0000000809097824 */ /* 0x004fe200078e020b */
[----:B---3--:R-:W-:-:S04]  /*11120*/  SHF.L.U32 R10, R10, 0x1f, RZ ;  /* 0x0000001f0a0a7819 */ /* 0x008fc800000006ff */
[----:B------:R-:W1:Y:S02]  /*11130*/  SYNCS.PHASECHK.TRANS64.TRYWAIT P0, [R9+URZ+0x30840], R10 ;  /* 0x0308400a090075a7 */ /* 0x000e64000800017f */
[----:B-1----:R-:W-:Y:S05]  /*11140*/  @!P0 BRA `(.L_x_1214) ;  /* 0x0000003c00408947 */ /* 0x002fea0003800000 */
.L_x_1284:
        /* <DEDUP_REMOVED lines=11> */
.L_x_1215:
[----:B------:R-:W2:Y:S01]  /*11200*/  LDL R11, [R1] ;  /* 0x00000000010b7983 */ /* 0x000ea20000100800 */
[----:B------:R-:W-:-:S03]  /*11210*/  MOV R12, 0x400 ;  /* 0x00000400000c7802 */ /* 0x000fc60000000f00 */
[----:B-1----:R-:W3:Y:S01]  /*11220*/  LDL R10, [R1+0x4] ;  /* 0x00000400010a7983 */ /* 0x002ee20000100800 */
[----:B0-----:R-:W0:Y:S01]  /*11230*/  S2R R13, SR_CgaCtaId ;  /* 0x00000000000d7919 */ /* 0x001e220000008800 */
[----:B------:R-:W-:Y:S02]  /*11240*/  R2UR UR9, R9 ;  /* 0x00000000090972ca */ /* 0x000fe400000e0000 */
[----:B------:R-:W-:Y:S01]  /*11250*/  R2UR UR11, R5 ;  /* 0x00000000050b72ca */ /* 0x000fe200000e0000 */
[----:B------:R-:W-:Y:S01]  /*11260*/  UIADD3 UR4, UP0, UR36, 0x370, URZ ;  /* 0x0000037024047890 */ /* 0x000fe2000ff1e03f */
[----:B------:R-:W-:Y:S02]  /*11270*/  R2UR UR12, R4 ;  /* 0x00000000040c72ca */ /* 0x000fe400000e0000 */
[----:B-----5:R-:W-:Y:S02]  /*11280*/  R2UR UR13, R6 ;  /* 0x00000000060d72ca */ /* 0x020fe400000e0000 */
[----:B0-----:R-:W-:-:S05]  /*11290*/  LEA R12, R13, R12, 0x18 ;  /* 0x0000000c0d0c7211 */ /* 0x001fca00078ec0ff */
[----:B------:R-:W-:Y:S01]  /*112a0*/  UIADD3 UR9, UR9, 0x30830, URZ ;  /* 0x0003083009097890 */ /* 0x000fe2000fffe03f */
[----:B------:R-:W-:Y:S01]  /*112b0*/  UMOV UR10, URZ ;  /* 0x0000003f000a7c82 */ /* 0x000fe20008000000 */
[----:B------:R-:W-:Y:S01]  /*112c0*/  UMOV UR6, 0x0 ;  /* 0x0000000000067882 */ /* 0x000fe20000000000 */
[----:B------:R-:W-:Y:S01]  /*112d0*/  UMOV UR7, 0x14f00000 ;  /* 0x14f0000000077882 */ /* 0x000fe20000000000 */
[----:B------:R-:W-:Y:S01]  /*112e0*/  UMOV UR16, 0x40 ;  /* 0x0000004000107882 */ /* 0x000fe20000000000 */
[----:B--2---:R-:W-:Y:S01]  /*112f0*/  IMAD R9, R11, 0x8000, R12 ;  /* 0x000080000b097824 */ /* 0x004fe200078e020c */
[----:B---3--:R-:W-:-:S04]  /*11300*/  R2UR UR5, R10 ;  /* 0x000000000a0572ca */ /* 0x008fc800000e0000 */
[----:B------:R-:W-:-:S09]  /*11310*/  R2UR UR14, R9 ;  /* 0x00000000090e72ca */ /* 0x000fd200000e0000 */
[----:B------:R-:W-:-:S04]  /*11320*/  ULEA UR11, UR11, UR5, 0x6 ;  /* 0x000000050b0b7291 */ /* 0x000fc8000f8e303f */
[----:B------:R-:W-:Y:S02]  /*11330*/  UIADD3 UR8, UR14, 0x20400, URZ ;  /* 0x000204000e087890 */ /* 0x000fe4000fffe03f */
        /* <DEDUP_REMOVED lines=17> */
.L_x_1212:
[----:B------:R-:W2:Y:S01]  /*11450*/  LDL.LU R12, [R1+0x18] ;  /* 0x00001800010c7983 */ /* 0x000ea20000300800 */
[----:B------:R-:W-:Y:S01]  /*11460*/  MOV R10, 0x400 ;  /* 0x00000400000a7802 */ /* 0x000fe20000000f00 */
[----:B------:R-:W-:Y:S05]  /*11470*/  WARPSYNC.ALL ;  /* 0x0000000000007948 */ /* 0x000fea0003800000 */
[----:B------:R-:W1:Y:S01]  /*11480*/  S2R R11, SR_CgaCtaId ;  /* 0x00000000000b7919 */ /* 0x000e620000008800 */
[----:B------:R-:W-:-:S13]  /*11490*/  ELECT P0, URZ, PT ;  /* 0x00000000003f782f */ /* 0x000fda0003800000 */
[C---:B------:R-:W-:Y:S01]  /*114a0*/  @P0 R2UR UR13, R7.reuse ;  /* 0x00000000070d02ca */ /* 0x040fe200000e0000 */
[----:B------:R-:W-:Y:S01]  /*114b0*/  UIADD3 UR4, UP0, UR36, 0x270, URZ ;  /* 0x0000027024047890 */ /* 0x000fe2000ff1e03f */
[----:B------:R-:W-:Y:S01]  /*114c0*/  @P0 R2UR UR12, R18 ;  /* 0x00000000120c02ca */ /* 0x000fe200000e0000 */
[----:B------:R-:W-:Y:S01]  /*114d0*/  UMOV UR6, 0x0 ;  /* 0x0000000000067882 */ /* 0x000fe20000000000 */
[----:B------:R-:W-:Y:S01]  /*114e0*/  @P0 R2UR UR11, R8 ;  /* 0x00000000080b02ca */ /* 0x000fe200000e0000 */
        /* <DEDUP_REMOVED lines=13> */
[----:B-1----:R-:W-:Y:S01]  /*115c0*/  LEA R10, R11, R10, 0x18 ;  /* 0x0000000a0b0a7211 */ /* 0x002fe200078ec0ff */
        /* <DEDUP_REMOVED lines=9> */
[----:B---3--:R-:W-:Y:S01]  /*11660*/  @P0 R2UR UR13, R7 ;  /* 0x00000000070d02ca */ /* 0x008fe200000e0000 */
[----:B------:R-:W-:Y:S01]  /*11670*/  UIADD3 UR8, UR24, 0x18400, URZ ;  /* 0x0001840018087890 */ /* 0x000fe2000fffe03f */
[----:B------:R-:W-:Y:S01]  /*11680*/  @P0 R2UR UR12, R18 ;  /* 0x00000000120c02ca */ /* 0x000fe200000e0000 */
[----:B------:R-:W-:Y:S01]  /*11690*/  UMOV UR10, 0x80 ;  /* 0x00000080000a7882 */ /* 0x000fe20000000000 */
[----:B------:R-:W-:Y:S01]  /*116a0*/  @P0 R2UR UR11, R8 ;  /* 0x00000000080b02ca */ /* 0x000fe200000e0000 */
[----:B------:R-:W-:Y:S01]  /*116b0*/  UMOV UR6, 0x0 ;  /* 0x0000000000067882 */ /* 0x000fe20000000000 */
[----:B------:R-:W-:-:S11]  /*116c0*/  UMOV UR7, 0x12f00000 ;  /* 0x12f0000000077882 */ /* 0x000fd60000000000 */
[----:B------:R3:W-:Y:S02]  /*116d0*/  UTMALDG.4D [UR8], [UR4], desc[UR22] ;  /* 0x00001608040075b4 */ /* 0x0007e40008019000 */
[----:B---3--:R-:W-:Y:S01]  /*116e0*/  @P0 R2UR UR13, R7 ;  /* 0x00000000070d02ca */ /* 0x008fe200000e0000 */
        /* <DEDUP_REMOVED lines=11> */
[----:B------:R-:W2:Y:S02]  /*117a0*/  SYNCS.PHASECHK.TRANS64.TRYWAIT P0, [R10+URZ+0x30820], R7 ;  /* 0x030820070a0075a7 */ /* 0x000ea4000800017f */
[----:B-12---:R-:W-:Y:S05]  /*117b0*/  @!P0 BRA `(.L_x_1217) ;  /* 0x0000003400b88947 */ /* 0x006fea0003800000 */
.L_x_1285:
[----:B------:R-:W-:Y:S05]  /*117c0*/  BSYNC B0 ;  /* 0x0000000000007941 */ /* 0x000fea0003800000 */
.L_x_1216:
[----:B------:R-:W2:Y:S04]  /*117d0*/  LDL R9, [R1+0x14] ;  /* 0x0000140001097983 */ /* 0x000ea80000100800 */
[----:B-1----:R-:W3:Y:S01]  /*117e0*/  LDL R8, [R1+0x10] ;  /* 0x0000100001087983 */ /* 0x002ee20000100800 */
[----:B------:R-:W-:Y:S01]  /*117f0*/  BSSY B0, `(.L_x_1218) ;  /* 0x00001c3000007945 */ /* 0x000fe20003800000 */
[----:B--2---:R-:W-:-:S05]  /*11800*/  VIADD R7, R9, 0xfffffffe ;  /* 0xfffffffe09077836 */ /* 0x004fca0000000000 */
[----:B---3--:R-:W-:-:S13]  /*11810*/  ISETP.GE.AND P0, PT, R7, R8, PT ;  /* 0x000000080700720c */ /* 0x008fda0003f06270 */
[----:B------:R-:W-:Y:S05]  /*11820*/  @!P0 BRA `(.L_x_1219) ;  /* 0x0000001800fc8947 */ /* 0x000fea0003800000 */
[----:B0-----:R-:W-:Y:S01]  /*11830*/  LOP3.LUT R13, RZ, R8, RZ, 0x33, !PT ;  /* 0x00000008ff0d7212 */ /* 0x001fe200078e33ff */
[----:B------:R-:W-:Y:S01]  /*11840*/  IMAD.MOV R8, RZ, RZ, -R9 ;  /* 0x000000ffff087224 */ /* 0x000fe200078e0a09 */
[----:B------:R-:W-:Y:S04]  /*11850*/  BSSY B1, `(.L_x_1220) ;  /* 0x000009b000017945 */ /* 0x000fe80003800000 */
[----:B------:R-:W-:-:S05]  /*11860*/  VIADDMNMX R13, R8, 0x1, R13, !PT ;  /* 0x00000001080d7846 */ /* 0x000fca000780010d */
[----:B------:R-:W-:-:S05]  /*11870*/  IMAD.IADD R8, R9, 0x1, R13 ;  /* 0x0000000109087824 */ /* 0x000fca00078e020d */
        /* <DEDUP_REMOVED lines=33> */
.L_x_1224:
[----:B0-----:R-:W0:Y:S01]  /*11a90*/  S2R R3, SR_CgaCtaId ;  /* 0x0000000000037919 */ /* 0x001e220000008800 */
[----:B------:R-:W-:-:S04]  /*11aa0*/  MOV R2, 0x400 ;  /* 0x0000040000027802 */ /* 0x000fc80000000f00 */
[----:B0-----:R-:W-:Y:S02]  /*11ab0*/  LEA R2, R3, R2, 0x18 ;  /* 0x0000000203027211 */ /* 0x001fe400078ec0ff */
[----:B------:R-:W-:-:S03]  /*11ac0*/  SHF.L.U32 R3, R14, 0x1f, RZ ;  /* 0x0000001f0e037819 */ /* 0x000fc600000006ff */
[----:B------:R-:W-:-:S04]  /*11ad0*/  IMAD R2, R12, 0x8, R2 ;  /* 0x000000080c027824 */ /* 0x000fc800078e0202 */
[----:B------:R-:W0:Y:S02]  /*11ae0*/  SYNCS.PHASECHK.TRANS64.TRYWAIT P0, [R2+URZ+0x30840], R3 ;  /* 0x03084003020075a7 */ /* 0x000e24000800017f */
[----:B0-----:R-:W-:Y:S05]  /*11af0*/  @!P0 BRA `(.L_x_1225) ;  /* 0x0000003400088947 */ /* 0x001fea0003800000 */
.L_x_1286:
        /* <DEDUP_REMOVED lines=11> */
.L_x_1226:
        /* <DEDUP_REMOVED lines=26> */
[----:B------:R-:W-:Y:S02]  /*11d50*/  ULEA UR11, UR11, UR5, 0x6 ;  /* 0x000000050b0b7291 */ /* 0x000fe4000f8e303f */
        /* <DEDUP_REMOVED lines=15> */
.L_x_1287:
        /* <DEDUP_REMOVED lines=13> */
.L_x_1228:
[----:B01----:R-:W2:Y:S01]  /*11f20*/  LDL.LU R2, [R1] ;  /* 0x0000000001027983 */ /* 0x003ea20000300800 */
[----:B------:R-:W-:-:S03]  /*11f30*/  MOV R10, 0x400 ;  /* 0x00000400000a7802 */ /* 0x000fc60000000f00 */
[----:B------:R-:W3:Y:S01]  /*11f40*/  LDL R3, [R1+0x4] ;  /* 0x0000040001037983 */ /* 0x000ee20000100800 */
[----:B------:R-:W0:Y:S01]  /*11f50*/  S2R R11, SR_CgaCtaId ;  /* 0x00000000000b7919 */ /* 0x000e220000008800 */
[----:B------:R-:W-:Y:S01]  /*11f60*/  R2UR UR11, R5 ;  /* 0x00000000050b72ca */ /* 0x000fe200000e0000 */
[----:B------:R-:W-:Y:S01]  /*11f70*/  UIADD3 UR4, UP0, UR36, 0x470, URZ ;  /* 0x0000047024047890 */ /* 0x000fe2000ff1e03f */
[----:B------:R-:W-:Y:S02]  /*11f80*/  R2UR UR13, R6 ;  /* 0x00000000060d72ca */ /* 0x000fe400000e0000 */
[----:B------:R-:W-:Y:S02]  /*11f90*/  R2UR UR12, R4 ;  /* 0x00000000040c72ca */ /* 0x000fe400000e0000 */
[----:B0-----:R-:W-:Y:S01]  /*11fa0*/  LEA R10, R11, R10, 0x18 ;  /* 0x0000000a0b0a7211 */ /* 0x001fe200078ec0ff */
[----:B------:R-:W-:Y:S01]  /*11fb0*/  UMOV UR10, URZ ;  /* 0x0000003f000a7c82 */ /* 0x000fe20008000000 */
[----:B------:R-:W-:Y:S01]  /*11fc0*/  UMOV UR6, 0x0 ;  /* 0x0000000000067882 */ /* 0x000fe20000000000 */
[----:B------:R-:W-:Y:S01]  /*11fd0*/  UMOV UR7, 0x14f00000 ;  /* 0x14f0000000077882 */ /* 0x000fe20000000000 */
[----:B------:R-:W-:Y:S01]  /*11fe0*/  UMOV UR17, 0x40 ;  /* 0x0000004000117882 */ /* 0x000fe20000000000 */
[----:B------:R-:W-:-:S02]  /*11ff0*/  IMAD.MOV.U32 R6, RZ, RZ, R8 ;  /* 0x000000ffff067224 */ /* 0x000fc400078e0008 */
[----:B------:R-:W-:Y:S02]  /*12000*/  IMAD.MOV.U32 R5, RZ, RZ, R7 ;  /* 0x000000ffff057224 */ /* 0x000fe400078e0007 */
[----:B--2---:R-:W-:-:S04]  /*12010*/  IMAD.MOV.U32 R9, RZ, RZ, R2 ;  /* 0x000000ffff097224 */ /* 0x004fc800078e0002 */
[----:B------:R-:W-:-:S05]  /*12020*/  IMAD R2, R9, 0x8, R10 ;  /* 0x0000000809027824 */ /* 0x000fca00078e020a */
[----:B------:R-:W-:Y:S01]  /*12030*/  R2UR UR9, R2 ;  /* 0x00000000020972ca */ /* 0x000fe200000e0000 */
[----:B------:R-:W-:Y:S01]  /*12040*/  IMAD R2, R9, 0x8000, R10 ;  /* 0x0000800009027824 */ /* 0x000fe200078e020a */
[----:B---3--:R-:W-:-:S04]  /*12050*/  R2UR UR5, R3 ;  /* 0x00000000030572ca */ /* 0x008fc800000e0000 */
[----:B------:R-:W-:-:S07]  /*12060*/  R2UR UR16, R2 ;  /* 0x00000000021072ca */ /* 0x000fce00000e0000 */
[----:B------:R-:W-:Y:S02]  /*12070*/  UIADD3 UR9, UR9, 0x30850, URZ ;  /* 0x0003085009097890 */ /* 0x000fe4000fffe03f */
[----:B------:R-:W-:Y:S02]  /*12080*/  ULEA UR11, UR11, UR5, 0x6 ;  /* 0x000000050b0b7291 */ /* 0x000fe4000f8e303f */
[----:B------:R-:W-:Y:S02]  /*12090*/  UIADD3.X UR5, URZ, UR37, URZ, UP0, !UPT ;  /* 0x000000253f057290 */ /* 0x000fe400087fe43f */
[----:B------:R-:W-:Y:S02]  /*120a0*/  UIADD3 UR8, UR16, 0x400, URZ ;  /* 0x0000040010087890 */ /* 0x000fe4000fffe03f */
[----:B------:R-:W-:Y:S02]  /*120b0*/  UIADD3 UR14, UR16, 0x2400, URZ ;  /* 0x00002400100e7890 */ /* 0x000fe4000fffe03f */
[----:B------:R-:W-:-:S02]  /*120c0*/  UIADD3 UR15, UR16, 0x4400, URZ ;  /* 0x00004400100f7890 */ /* 0x000fc4000fffe03f */
        /* <DEDUP_REMOVED lines=14> */
.L_x_1223:
[----:B------:R-:W-:Y:S05]  /*121b0*/  BSYNC B2 ;  /* 0x0000000000027941 */ /* 0x000fea0003800000 */
.L_x_1222:
[----:B------:R-:W2:Y:S04]  /*121c0*/  LDL R2, [R1+0x14] ;  /* 0x0000140001027983 */ /* 0x000ea80000100800 */
[----:B------:R0:W-:Y:S04]  /*121d0*/  STL [R1], R12 ;  /* 0x0000000c01007387 */ /* 0x0001e80000100800 */
[----:B------:R0:W-:Y:S02]  /*121e0*/  STL [R1+0x8], R14 ;  /* 0x0000080e01007387 */ /* 0x0001e40000100800 */
[----:B0-2---:R-:W-:-:S07]  /*121f0*/  VIADD R7, R2, 0xfffffffd ;  /* 0xfffffffd02077836 */ /* 0x005fce0000000000 */
.L_x_1221:
[----:B------:R-:W-:Y:S05]  /*12200*/  BSYNC B1 ;  /* 0x0000000000017941 */ /* 0x000fea0003800000 */
.L_x_1220:
[----:B------:R-:W2:Y:S01]  /*12210*/  LDL.LU R2, [R1+0x14] ;  /* 0x0000140001027983 */ /* 0x000ea20000300800 */
[----:B------:R-:W-:Y:S01]  /*12220*/  VIADD R13, R13, 0xfffffffe ;  /* 0xfffffffe0d0d7836 */ /* 0x000fe20000000000 */
[----:B--2---:R-:W-:-:S04]  /*12230*/  LOP3.LUT R2, RZ, R2, RZ, 0x33, !PT ;  /* 0x00000002ff027212 */ /* 0x004fc800078e33ff */
[----:B------:R-:W-:-:S13]  /*12240*/  ISETP.NE.AND P0, PT, R13, R2, PT ;  /* 0x000000020d00720c */ /* 0x000fda0003f05270 */
[----:B------:R-:W-:Y:S05]  /*12250*/  @!P0 BRA `(.L_x_1219) ;  /* 0x0000001000708947 */ /* 0x000fea0003800000 */
[----:B------:R-:W-:-:S07]  /*12260*/  IMAD.MOV.U32 R10, RZ, RZ, R6 ;  /* 0x000000ffff0a7224 */ /* 0x000fce00078e0006 */
.L_x_1243:
        /* <DEDUP_REMOVED lines=32> */
.L_x_1231:
[----:B------:R-:W1:Y:S01]  /*12470*/  S2R R3, SR_CgaCtaId ;  /* 0x0000000000037919 */ /* 0x000e620000008800 */
[----:B------:R-:W-:-:S04]  /*12480*/  MOV R2, 0x400 ;  /* 0x0000040000027802 */ /* 0x000fc80000000f00 */
[----:B-1----:R-:W-:Y:S02]  /*12490*/  LEA R2, R3, R2, 0x18 ;  /* 0x0000000203027211 */ /* 0x002fe400078ec0ff */
[----:B------:R-:W-:-:S03]  /*124a0*/  SHF.L.U32 R3, R9, 0x1f, RZ ;  /* 0x0000001f09037819 */ /* 0x000fc600000006ff */
[----:B------:R-:W-:-:S04]  /*124b0*/  IMAD R2, R8, 0x8, R2 ;  /* 0x0000000808027824 */ /* 0x000fc800078e0202 */
[----:B------:R-:W1:Y:S02]  /*124c0*/  SYNCS.PHASECHK.TRANS64.TRYWAIT P0, [R2+URZ+0x30840], R3 ;  /* 0x03084003020075a7 */ /* 0x000e64000800017f */
[----:B-1----:R-:W-:Y:S05]  /*124d0*/  @!P0 BRA `(.L_x_1232) ;  /* 0x0000002800b88947 */ /* 0x002fea0003800000 */
.L_x_1288:
        /* <DEDUP_REMOVED lines=11> */
.L_x_1233:
[----:B------:R-:W2:Y:S04]  /*12590*/  LDL R15, [R1+0x4] ;  /* 0x00000400010f7983 */ /* 0x000ea80000100800 */
[----:B------:R-:W3:Y:S01]  /*125a0*/  LDL.LU R14, [R1+0x8] ;  /* 0x00000800010e7983 */ /* 0x000ee20000300800 */
[----:B-1----:R-:W-:-:S03]  /*125b0*/  MOV R3, 0x400 ;  /* 0x0000040000037802 */ /* 0x002fc60000000f00 */
        /* <DEDUP_REMOVED lines=39> */
.L_x_1289:
        /* <DEDUP_REMOVED lines=8> */
.L_x_1235:
[----:B0-----:R-:W2:Y:S01]  /*128b0*/  LDL.LU R2, [R1] ;  /* 0x0000000001027983 */ /* 0x001ea20000300800 */
[----:B------:R-:W-:-:S03]  /*128c0*/  MOV R13, 0x400 ;  /* 0x00000400000d7802 */ /* 0x000fc60000000f00 */
[----:B------:R-:W3:Y:S01]  /*128d0*/  LDL R11, [R1+0x4] ;  /* 0x00000400010b7983 */ /* 0x000ee20000100800 */
[----:B------:R-:W0:Y:S01]  /*128e0*/  S2R R14, SR_CgaCtaId ;  /* 0x00000000000e7919 */ /* 0x000e220000008800 */
[----:B------:R-:W-:Y:S02]  /*128f0*/  R2UR UR11, R5 ;  /* 0x00000000050b72ca */ /* 0x000fe400000e0000 */
[----:B------:R-:W-:Y:S01]  /*12900*/  R2UR UR9, R3 ;  /* 0x00000000030972ca */ /* 0x000fe200000e0000 */
[----:B------:R-:W-:Y:S01]  /*12910*/  UIADD3 UR4, UP0, UR36, 0x470, URZ ;  /* 0x0000047024047890 */ /* 0x000fe2000ff1e03f */
[----:B------:R-:W-:Y:S02]  /*12920*/  R2UR UR13, R6 ;  /* 0x00000000060d72ca */ /* 0x000fe400000e0000 */
[----:B------:R-:W-:Y:S02]  /*12930*/  R2UR UR12, R4 ;  /* 0x00000000040c72ca */ /* 0x000fe400000e0000 */
[----:B0-----:R-:W-:-:S07]  /*12940*/  LEA R13, R14, R13, 0x18 ;  /* 0x0000000d0e0d7211 */ /* 0x001fce00078ec0ff */
[----:B------:R-:W-:Y:S01]  /*12950*/  UIADD3 UR9, UR9, 0x50, URZ ;  /* 0x0000005009097890 */ /* 0x000fe2000fffe03f */
[----:B------:R-:W-:Y:S01]  /*12960*/  UMOV UR10, URZ ;  /* 0x0000003f000a7c82 */ /* 0x000fe20008000000 */
[----:B------:R-:W-:Y:S01]  /*12970*/  UMOV UR6, 0x0 ;  /* 0x0000000000067882 */ /* 0x000fe20000000000 */
[----:B------:R-:W-:Y:S01]  /*12980*/  UMOV UR7, 0x14f00000 ;  /* 0x14f0000000077882 */ /* 0x000fe20000000000 */
[----:B------:R-:W-:Y:S01]  /*12990*/  UMOV UR17, 0x40 ;  /* 0x0000004000117882 */ /* 0x000fe20000000000 */
[----:B------:R-:W-:Y:S02]  /*129a0*/  IMAD.MOV.U32 R5, RZ, RZ, R12 ;  /* 0x000000ffff057224 */ /* 0x000fe400078e000c */
[----:B------:R-:W-:Y:S02]  /*129b0*/  IMAD.MOV.U32 R6, RZ, RZ, R10 ;  /* 0x000000ffff067224 */ /* 0x000fe400078e000a */
        /* <DEDUP_REMOVED lines=22> */
.L_x_1230:
[----:B------:R-:W-:Y:S05]  /*12b20*/  BSYNC B1 ;  /* 0x0000000000017941 */ /* 0x000fea0003800000 */
.L_x_1229:
[----:B------:R-:W-:Y:S01]  /*12b30*/  VIADD R3, R8, 0x1 ;  /* 0x0000000108037836 */ /* 0x000fe20000000000 */
[----:B------:R-:W-:Y:S01]  /*12b40*/  BSSY B1, `(.L_x_1236) ;  /* 0x0000089000017945 */ /* 0x000fe20003800000 */
[----:B------:R-:W-:-:S03]  /*12b50*/  VIADD R13, R7, 0xffffffff ;  /* 0xffffffff070d7836 */ /* 0x000fc60000000000 */
        /* <DEDUP_REMOVED lines=8> */
[----:B------:R-:W-:Y:S01]  /*12be0*/  IMAD.MOV.U32 R12, RZ, RZ, R13 ;  /* 0x000000ffff0c7224 */ /* 0x000fe200078e000d */
[----:B------:R-:W-:-:S04]  /*12bf0*/  ISETP.NE.U32.AND P0, PT, RZ, UR4, PT ;  /* 0x00000004ff007c0c */ /* 0x000fc8000bf05070 */
[----:B------:R-:W-:-:S13]  /*12c00*/  ISETP.NE.AND.EX P0, PT, RZ, UR5, PT, P0 ;  /* 0x00000005ff007c0c */ /* 0x000fda000bf05300 */
[----:B------:R-:W-:Y:S05]  /*12c10*/  @!P0 BRA `(.L_x_1238) ;  /* 0x0000000000448947 */ /* 0x000fea0003800000 */
        /* <DEDUP_REMOVED lines=17> */
.L_x_1238:
[----:B------:R-:W2:Y:S01]  /*12d30*/  S2R R3, SR_CgaCtaId ;  /* 0x0000000000037919 */ /* 0x000ea20000008800 */
[----:B------:R-:W-:-:S04]  /*12d40*/  MOV R2, 0x400 ;  /* 0x0000040000027802 */ /* 0x000fc80000000f00 */
[----:B--2---:R-:W-:Y:S02]  /*12d50*/  LEA R2, R3, R2, 0x18 ;  /* 0x0000000203027211 */ /* 0x004fe400078ec0ff */
[----:B------:R-:W-:-:S03]  /*12d60*/  SHF.L.U32 R3, R14, 0x1f, RZ ;  /* 0x0000001f0e037819 */ /* 0x000fc600000006ff */
[----:B------:R-:W-:-:S04]  /*12d70*/  IMAD R2, R15, 0x8, R2 ;  /* 0x000000080f027824 */ /* 0x000fc800078e0202 */
[----:B------:R-:W2:Y:S02]  /*12d80*/  SYNCS.PHASECHK.TRANS64.TRYWAIT P0, [R2+URZ+0x30840], R3 ;  /* 0x03084003020075a7 */ /* 0x000ea4000800017f */
[----:B--2---:R-:W-:Y:S05]  /*12d90*/  @!P0 BRA `(.L_x_1239) ;  /* 0x0000002000b08947 */ /* 0x004fea0003800000 */
.L_x_1290:
        /* <DEDUP_REMOVED lines=11> */
.L_x_1240:
        /* <DEDUP_REMOVED lines=42> */
.L_x_1291:
        /* <DEDUP_REMOVED lines=8> */
.L_x_1242:
[----:B-1----:R-:W2:Y:S01]  /*13170*/  LDL R3, [R1+0x4] ;  /* 0x0000040001037983 */ /* 0x002ea20000100800 */
[----:B0-----:R-:W-:Y:S01]  /*13180*/  MOV R9, 0x400 ;  /* 0x0000040000097802 */ /* 0x001fe20000000f00 */
[----:B------:R-:W0:Y:S01]  /*13190*/  S2R R11, SR_CgaCtaId ;  /* 0x00000000000b7919 */ /* 0x000e220000008800 */
[----:B------:R-:W-:Y:S02]  /*131a0*/  R2UR UR11, R5 ;  /* 0x00000000050b72ca */ /* 0x000fe400000e0000 */
        /* <DEDUP_REMOVED lines=16> */
[----:B------:R-:W-:Y:S02]  /*132b0*/  IMAD.MOV.U32 R5, RZ, RZ, R12 ;  /* 0x000000ffff057224 */ /* 0x000fe400078e000c */
[----:B------:R-:W-:Y:S01]  /*132c0*/  IMAD.MOV.U32 R6, RZ, RZ, R10 ;  /* 0x000000ffff067224 */ /* 0x000fe200078e000a */
[----:B--2---:R-:W-:-:S13]  /*132d0*/  R2UR UR5, R3 ;  /* 0x00000000030572ca */ /* 0x004fda00000e0000 */
[----:B------:R-:W-:Y:S02]  /*132e0*/  ULEA UR11, UR11, UR5, 0x6 ;  /* 0x000000050b0b7291 */ /* 0x000fe4000f8e303f */
        /* <DEDUP_REMOVED lines=14> */
.L_x_1237:
[----:B------:R-:W-:Y:S05]  /*133d0*/  BSYNC B1 ;  /* 0x0000000000017941 */ /* 0x000fea0003800000 */
.L_x_1236:
[----:B------:R-:W2:Y:S01]  /*133e0*/  LDL R2, [R1+0x10] ;  /* 0x0000100001027983 */ /* 0x000ea20000100800 */
[----:B------:R-:W-:Y:S01]  /*133f0*/  VIADD R7, R7, 0xfffffffe ;  /* 0xfffffffe07077836 */ /* 0x000fe20000000000 */
[----:B--2---:R-:W-:-:S13]  /*13400*/  ISETP.GT.AND P0, PT, R13, R2, PT ;  /* 0x000000020d00720c */ /* 0x004fda0003f04270 */
[----:B------:R-:W-:Y:S05]  /*13410*/  @P0 BRA `(.L_x_1243) ;  /* 0xffffffec00940947 */ /* 0x000fea000383ffff */
.L_x_1219:
[----:B------:R-:W-:Y:S05]  /*13420*/  BSYNC B0 ;  /* 0x0000000000007941 */ /* 0x000fea0003800000 */
.L_x_1218:
        /* <DEDUP_REMOVED lines=8> */
[----:B------:R-:W1:Y:S08]  /*134b0*/  FLO.U32 R0, UR4 ;  /* 0x0000000400007d00 */ /* 0x000e7000080e0000 */
        /* <DEDUP_REMOVED lines=8> */
.L_x_1245:
[----:B------:R-:W-:Y:S05]  /*13540*/  BSYNC B0 ;  /* 0x0000000000007941 */ /* 0x000fea0003800000 */
.L_x_1244:
        /* <DEDUP_REMOVED lines=11> */
.L_x_1292:
        /* <DEDUP_REMOVED lines=11> */
.L_x_1249:
[----:B------:R-:W2:Y:S01]  /*136b0*/  LDL.LU R8, [R1+0x4] ;  /* 0x0000040001087983 */ /* 0x000ea20000300800 */
[----:B------:R-:W-:-:S03]  /*136c0*/  MOV R2, 0x400 ;  /* 0x0000040000027802 */ /* 0x000fc60000000f00 */
[----:B-1----:R-:W3:Y:S01]  /*136d0*/  LDL R0, [R1] ;  /* 0x0000000001007983 */ /* 0x002ee20000100800 */
[----:B------:R-:W1:Y:S01]  /*136e0*/  S2R R7, SR_CgaCtaId ;  /* 0x0000000000077919 */ /* 0x000e620000008800 */
[----:B------:R-:W-:Y:S02]  /*136f0*/  R2UR UR11, R5 ;  /* 0x00000000050b72ca */ /* 0x000fe400000e0000 */
[----:B------:R-:W-:Y:S01]  /*13700*/  R2UR UR9, R3 ;  /* 0x00000000030972ca */ /* 0x000fe200000e0000 */
[----:B------:R-:W-:Y:S01]  /*13710*/  UIADD3 UR4, UP0, UR36, 0x470, URZ ;  /* 0x0000047024047890 */ /* 0x000fe2000ff1e03f */
[----:B------:R-:W-:Y:S02]  /*13720*/  R2UR UR12, R4 ;  /* 0x00000000040c72ca */ /* 0x000fe400000e0000 */
[----:B------:R-:W-:Y:S02]  /*13730*/  R2UR UR13, R6 ;  /* 0x00000000060d72ca */ /* 0x000fe400000e0000 */
[----:B-1----:R-:W-:-:S07]  /*13740*/  LEA R2, R7, R2, 0x18 ;  /* 0x0000000207027211 */ /* 0x002fce00078ec0ff */
[----:B------:R-:W-:Y:S01]  /*13750*/  UIADD3 UR9, UR9, 0x30850, URZ ;  /* 0x0003085009097890 */ /* 0x000fe2000fffe03f */
[----:B------:R-:W-:Y:S01]  /*13760*/  UMOV UR10, URZ ;  /* 0x0000003f000a7c82 */ /* 0x000fe20008000000 */
[----:B------:R-:W-:Y:S01]  /*13770*/  UMOV UR6, 0x0 ;  /* 0x0000000000067882 */ /* 0x000fe20000000000 */
[----:B------:R-:W-:Y:S01]  /*13780*/  UMOV UR7, 0x14f00000 ;  /* 0x14f0000000077882 */ /* 0x000fe20000000000 */
[----:B------:R-:W-:Y:S01]  /*13790*/  UMOV UR17, 0x40 ;  /* 0x0000004000117882 */ /* 0x000fe20000000000 */
[----:B--2---:R-:W-:Y:S01]  /*137a0*/  R2UR UR5, R8 ;  /* 0x00000000080572ca */ /* 0x004fe200000e0000 */
[----:B---3--:R-:W-:-:S05]  /*137b0*/  IMAD R0, R0, 0x8000, R2 ;  /* 0x0000800000007824 */ /* 0x008fca00078e0202 */
[----:B------:R-:W-:-:S07]  /*137c0*/  R2UR UR14, R0 ;  /* 0x00000000000e72ca */ /* 0x000fce00000e0000 */
[----:B------:R-:W-:Y:S02]  /*137d0*/  ULEA UR11, UR11, UR5, 0x6 ;  /* 0x000000050b0b7291 */ /* 0x000fe4000f8e303f */
[----:B------:R-:W-:-:S04]  /*137e0*/  UIADD3.X UR5, URZ, UR37, URZ, UP0, !UPT ;  /* 0x000000253f057290 */ /* 0x000fc800087fe43f */
        /* <DEDUP_REMOVED lines=17> */
.L_x_1247:
[----:B------:R-:W-:Y:S05]  /*13900*/  BSYNC B0 ;  /* 0x0000000000007941 */ /* 0x000fea0003800000 */
.L_x_1246:
        /* <DEDUP_REMOVED lines=9> */
.L_x_1202:
[----:B------:R-:W-:Y:S05]  /*139a0*/  BSYNC B6 ;  /* 0x0000000000067941 */ /* 0x000fea0003800000 */
.L_x_1200:
[----:B------:R-:W-:-:S03]  /*139b0*/  UMOV UR4, 0xffffffff ;  /* 0xffffffff00047882 */ /* 0x000fc60000000000 */
[----:B------:R-:W-:Y:S05]  /*139c0*/  BRA.DIV UR4, `(.L_x_1250) ;  /* 0x0000001604e07947 */ /* 0x000fea000b800000 */
[----:B------:R2:W3:Y:S04]  /*139d0*/  SHFL.IDX PT, R4, R16, RZ, 0x1f ;  /* 0x00001fff10047589 */ /* 0x0004e800000e0000 */
[----:B------:R-:W4:Y:S02]  /*139e0*/  SHFL.IDX PT, R16, R16, 0x1, 0x1f ;  /* 0x00201f0010107f89 */ /* 0x000f2400000e0000 */
.L_x_1296:
[----:B-1----:R-:W1:Y:S01]  /*139f0*/  S2R R0, SR_TID.X ;  /* 0x0000000000007919 */ /* 0x002e620000002100 */
[----:B------:R-:W-:Y:S01]  /*13a00*/  ULDC UR4, c[0x0][0xc14] ;  /* 0x0003050000047ab9 */ /* 0x000fe20000000800 */
[----:B------:R-:W-:Y:S01]  /*13a10*/  BSSY B0, `(.L_x_1251) ;  /* 0x000000b000007945 */ /* 0x000fe20003800000 */
[----:B------:R-:W-:Y:S01]  /*13a20*/  IMAD.MOV.U32 R17, RZ, RZ, RZ ;  /* 0x000000ffff117224 */ /* 0x000fe200078e00ff */
[----:B-1----:R-:W-:Y:S01]  /*13a30*/  LOP3.LUT R6, R0, 0x1f, RZ, 0xc0, !PT ;  /* 0x0000001f00067812 */ /* 0x002fe200078ec0ff */
[----:B------:R-:W-:-:S03]  /*13a40*/  IMAD.U32 R0, RZ, RZ, UR4 ;  /* 0x00000004ff007e24 */ /* 0x000fc6000f8e00ff */
[C---:B------:R-:W-:Y:S01]  /*13a50*/  ISETP.NE.AND P0, PT, R6.reuse, 0x1f, PT ;  /* 0x0000001f0600780c */ /* 0x040fe20003f05270 */
[----:B------:R-:W-:-:S05]  /*13a60*/  IMAD.IADD R5, R6, 0x1, R19 ;  /* 0x0000000106057824 */ /* 0x000fca00078e0213 */
[----:B------:R-:W-:-:S13]  /*13a70*/  ISETP.GE.OR P0, PT, R5, R0, !P0 ;  /* 0x000000000500720c */ /* 0x000fda0004706670 */
[----:B------:R-:W-:Y:S05]  /*13a80*/  @P0 BRA `(.L_x_1252) ;  /* 0x00000000000c0947 */ /* 0x000fea0003800000 */
[----:B------:R-:W1:Y:S02]  /*13a90*/  LDC.64 R2, c[0x0][0xc58] ;  /* 0x00031600ff027b82 */ /* 0x000e640000000a00 */
[----:B-1----:R-:W-:-:S05]  /*13aa0*/  IMAD.WIDE R2, R5, 0x4, R2 ;  /* 0x0000000405027825 */ /* 0x002fca00078e0202 */
[----:B------:R1:W5:Y:S02]  /*13ab0*/  LDG.E R17, desc[UR60][R2.64] ;  /* 0x0000003c02117981 */ /* 0x000364000c1e1900 */
.L_x_1252:
[----:B------:R-:W-:Y:S05]  /*13ac0*/  BSYNC B0 ;  /* 0x0000000000007941 */ /* 0x000fea0003800000 */
.L_x_1251:
[----:B------:R-:W-:-:S03]  /*13ad0*/  UMOV UR4, 0xffffffff ;  /* 0xffffffff00047882 */ /* 0x000fc60000000000 */
[----:B------:R-:W-:Y:S05]  /*13ae0*/  BRA.DIV UR4, `(.L_x_1253) ;  /* 0x0000001604e47947 */ /* 0x000fea000b800000 */
[----:B0----5:R-:W0:Y:S01]  /*13af0*/  SHFL.UP PT, R14, R17, 0x1, RZ ;  /* 0x04200000110e7989 */ /* 0x021e2200000e00ff */
[C---:B------:R-:W-:Y:S02]  /*13b00*/  ISETP.NE.AND P0, PT, R6.reuse, RZ, PT ;  /* 0x000000ff0600720c */ /* 0x040fe40003f05270 */
[----:B------:R-:W-:Y:S02]  /*13b10*/  ISETP.GE.U32.AND P1, PT, R6, 0x2, PT ;  /* 0x000000020600780c */ /* 0x000fe40003f26070 */
[----:B0-----:R-:W-:Y:S02]  /*13b20*/  SEL R14, R14, RZ, P0 ;  /* 0x000000ff0e0e7207 */ /* 0x001fe40000000000 */
[----:B------:R-:W-:-:S03]  /*13b30*/  ISETP.GE.U32.AND P0, PT, R6, 0x4, PT ;  /* 0x000000040600780c */ /* 0x000fc60003f06070 */
[----:B------:R-:W-:-:S05]  /*13b40*/  IMAD.IADD R13, R17, 0x1, R14 ;  /* 0x00000001110d7824 */ /* 0x000fca00078e020e */
[----:B------:R-:W1:Y:S02]  /*13b50*/  SHFL.UP PT, R14, R13, 0x2, RZ ;  /* 0x044000000d0e7989 */ /* 0x000e6400000e00ff */
[----:B-1----:R-:W-:Y:S02]  /*13b60*/  SEL R2, R14, RZ, P1 ;  /* 0x000000ff0e027207 */ /* 0x002fe40000800000 */
        /* <DEDUP_REMOVED lines=13> */
.L_x_1304:
[----:B------:R-:W-:Y:S02]  /*13c40*/  ULDC UR4, c[0x0][0xc10] ;  /* 0x0003040000047ab9 */ /* 0x000fe40000000800 */
[----:B------:R-:W-:-:S04]  /*13c50*/  IMAD.U32 R5, RZ, RZ, UR4 ;  /* 0x00000004ff057e24 */ /* 0x000fc8000f8e00ff */
[----:B-1----:R-:W-:-:S04]  /*13c60*/  IMAD R3, R14, R5, RZ ;  /* 0x000000050e037224 */ /* 0x002fc800078e02ff */
[----:B--2-4-:R-:W-:-:S05]  /*13c70*/  IMAD.IADD R16, R16, 0x1, R3 ;  /* 0x0000000110107824 */ /* 0x014fca00078e0203 */
[----:B---3--:R-:W-:-:S13]  /*13c80*/  ISETP.GT.AND P0, PT, R16, R4, PT ;  /* 0x000000041000720c */ /* 0x008fda0003f04270 */
[----:B------:R-:W-:Y:S05]  /*13c90*/  @P0 BRA `(.L_x_1254) ;  /* 0x0000000000b40947 */ /* 0x000fea0003800000 */
[----:B------:R-:W1:Y:S02]  /*13ca0*/  LDC R0, c[0x0][0xc14] ;  /* 0x00030500ff007b82 */ /* 0x000e640000000800 */
.L_x_1259:
        /* <DEDUP_REMOVED lines=11> */
[----:B------:R-:W0:Y:S02]  /*13d60*/  LDC.64 R2, c[0x0][0xc58] ;  /* 0x00031600ff027b82 */ /* 0x000e240000000a00 */
[----:B0-----:R-:W-:-:S05]  /*13d70*/  IMAD.WIDE R2, R5, 0x4, R2 ;  /* 0x0000000405027825 */ /* 0x001fca00078e0202 */
[----:B------:R0:W5:Y:S02]  /*13d80*/  LDG.E R17, desc[UR60][R2.64] ;  /* 0x0000003c02117981 */ /* 0x000164000c1e1900 */
.L_x_1257:
[----:B------:R-:W-:Y:S05]  /*13d90*/  BSYNC B0 ;  /* 0x0000000000007941 */ /* 0x000fea0003800000 */
.L_x_1256:
        /* <DEDUP_REMOVED lines=23> */
.L_x_1312:
[----:B------:R-:W-:Y:S02]  /*13f10*/  ULDC UR4, c[0x0][0xc10] ;  /* 0x0003040000047ab9 */ /* 0x000fe40000000800 */
[----:B------:R-:W-:-:S04]  /*13f20*/  IMAD.U32 R5, RZ, RZ, UR4 ;  /* 0x00000004ff057e24 */ /* 0x000fc8000f8e00ff */
[----:B-1----:R-:W-:-:S04]  /*13f30*/  IMAD R3, R14, R5, RZ ;  /* 0x000000050e037224 */ /* 0x002fc800078e02ff */
[----:B------:R-:W-:-:S05]  /*13f40*/  IMAD.IADD R16, R3, 0x1, R16 ;  /* 0x0000000103107824 */ /* 0x000fca00078e0210 */
[----:B------:R-:W-:-:S13]  /*13f50*/  ISETP.GT.AND P0, PT, R16, R4, PT ;  /* 0x000000041000720c */ /* 0x000fda0003f04270 */
[----:B------:R-:W-:Y:S05]  /*13f60*/  @!P0 BRA `(.L_x_1259) ;  /* 0xfffffffc00508947 */ /* 0x000fea000383ffff */
.L_x_1254:
        /* <DEDUP_REMOVED lines=8> */
.L_x_1316:
[----:B------:R-:W-:Y:S01]  /*13ff0*/  ISETP.NE.AND P0, PT, R3, RZ, PT ;  /* 0x000000ff0300720c */ /* 0x000fe20003f05270 */
[----:B------:R-:W-:-:S12]  /*14000*/  IMAD.MOV.U32 R7, RZ, RZ, RZ ;  /* 0x000000ffff077224 */ /* 0x000fd800078e00ff */
[----:B------:R-:W-:Y:S05]  /*14010*/  @!P0 BRA `(.L_x_1261) ;  /* 0x0000000000108947 */ /* 0x000fea0003800000 */
[----:B------:R-:W-:Y:S01]  /*14020*/  UMOV UR4, 0xffffffff ;  /* 0xffffffff00047882 */ /* 0x000fe20000000000 */
[----:B------:R-:W-:Y:S02]  /*14030*/  VIADD R12, R6, 0xffffffff ;  /* 0xffffffff060c7836 */ /* 0x000fe40000000000 */
[----:B------:R-:W-:Y:S05]  /*14040*/  BRA.DIV UR4, `(.L_x_1262) ;  /* 0x0000001a04747947 */ /* 0x000fea000b800000 */
[----:B------:R3:W4:Y:S02]  /*14050*/  SHFL.IDX PT, R7, R2, R12, 0x1f ;  /* 0x00001f0c02077589 */ /* 0x00072400000e0000 */
.L_x_1261:
[----:B0--3--:R-:W0:Y:S01]  /*14060*/  LDC.64 R2, c[0x0][0xc68] ;  /* 0x00031a00ff027b82 */ /* 0x009e220000000a00 */
[----:B------:R-:W-:-:S04]  /*14070*/  IMAD.IADD R19, R6, 0x1, R19 ;  /* 0x0000000106137824 */ /* 0x000fc800078e0213 */
[----:B0-----:R-:W-:-:S05]  /*14080*/  IMAD.WIDE R2, R19, 0x4, R2 ;  /* 0x0000000413027825 */ /* 0x001fca00078e0202 */
[----:B------:R0:W1:Y:S01]  /*14090*/  LDG.E R8, desc[UR60][R2.64] ;  /* 0x0000003c02087981 */ /* 0x000062000c1e1900 */
[----:B----4-:R-:W-:-:S04]  /*140a0*/  IMAD R16, R7, R5, R16 ;  /* 0x0000000507107224 */ /* 0x010fc800078e0210 */
[----:B------:R-:W-:Y:S02]  /*140b0*/  IMAD.IADD R7, R4, 0x1, -R16 ;  /* 0x0000000104077824 */ /* 0x000fe400078e0a10 */
[----:B0-----:R-:W-:Y:S02]  /*140c0*/  IMAD.MOV.U32 R2, RZ, RZ, RZ ;  /* 0x000000ffff027224 */ /* 0x001fe400078e00ff */
[----:B-12---:R-:W-:-:S05]  /*140d0*/  IMAD R6, R17, R8, RZ ;  /* 0x0000000811067224 */ /* 0x006fca00078e02ff */
[-C--:B------:R-:W-:Y:S02]  /*140e0*/  IABS R9, R6.reuse ;  /* 0x0000000600097213 */ /* 0x080fe40000000000 */
[----:B------:R-:W-:Y:S02]  /*140f0*/  IABS R4, R6 ;  /* 0x0000000600047213 */ /* 0x000fe40000000000 */
[----:B------:R-:W0:Y:S03]  /*14100*/  I2F.RP R10, R9 ;  /* 0x00000009000a7306 */ /* 0x000e260000209400 */
[----:B------:R-:W-:-:S05]  /*14110*/  IMAD.MOV R4, RZ, RZ, -R4 ;  /* 0x000000ffff047224 */ /* 0x000fca00078e0a04 */
[----:B0-----:R-:W0:Y:S02]  /*14120*/  MUFU.RCP R10, R10 ;  /* 0x0000000a000a7308 */ /* 0x001e240000001000 */
[----:B0-----:R-:W-:-:S06]  /*14130*/  VIADD R11, R10, 0xffffffe ;  /* 0x0ffffffe0a0b7836 */ /* 0x001fcc0000000000 */
[----:B------:R-:W0:Y:S02]  /*14140*/  F2I.FTZ.U32.TRUNC.NTZ R3, R11 ;  /* 0x0000000b00037305 */ /* 0x000e24000021f000 */
[----:B0-----:R-:W-:-:S04]  /*14150*/  IMAD.MOV R12, RZ, RZ, -R3 ;  /* 0x000000ffff0c7224 */ /* 0x001fc800078e0a03 */
[----:B------:R-:W-:-:S04]  /*14160*/  IMAD R13, R12, R9, RZ ;  /* 0x000000090c0d7224 */ /* 0x000fc800078e02ff */
[----:B------:R-:W-:Y:S01]  /*14170*/  IMAD.HI.U32 R2, R3, R13, R2 ;  /* 0x0000000d03027227 */ /* 0x000fe200078e0002 */
[----:B------:R-:W-:-:S05]  /*14180*/  IABS R3, R7 ;  /* 0x0000000700037213 */ /* 0x000fca0000000000 */
[----:B------:R-:W-:-:S04]  /*14190*/  IMAD.HI.U32 R2, R2, R3, RZ ;  /* 0x0000000302027227 */ /* 0x000fc800078e00ff */
[----:B------:R-:W-:Y:S01]  /*141a0*/  IMAD R4, R2, R4, R3 ;  /* 0x0000000402047224 */ /* 0x000fe200078e0203 */
[----:B------:R-:W-:-:S04]  /*141b0*/  LOP3.LUT R3, R7, R6, RZ, 0x3c, !PT ;  /* 0x0000000607037212 */ /* 0x000fc800078e3cff */
[----:B------:R-:W-:-:S13]  /*141c0*/  ISETP.GT.U32.AND P0, PT, R9, R4, PT ;  /* 0x000000040900720c */ /* 0x000fda0003f04070 */
[----:B------:R-:W-:Y:S02]  /*141d0*/  @!P0 IMAD.IADD R4, R4, 0x1, -R9 ;  /* 0x0000000104048824 */ /* 0x000fe400078e0a09 */
[----:B------:R-:W-:-:S03]  /*141e0*/  @!P0 VIADD R2, R2, 0x1 ;  /* 0x0000000102028836 */ /* 0x000fc60000000000 */
[----:B------:R-:W-:-:S13]  /*141f0*/  ISETP.GE.U32.AND P0, PT, R4, R9, PT ;  /* 0x000000090400720c */ /* 0x000fda0003f06070 */
[----:B------:R-:W-:Y:S01]  /*14200*/  @P0 VIADD R2, R2, 0x1 ;  /* 0x0000000102020836 */ /* 0x000fe20000000000 */
[----:B------:R-:W-:-:S03]  /*14210*/  ISETP.GE.AND P0, PT, R3, RZ, PT ;  /* 0x000000ff0300720c */ /* 0x000fc60003f06270 */
[----:B------:R-:W-:-:S10]  /*14220*/  IMAD.MOV.U32 R9, RZ, RZ, R2 ;  /* 0x000000ffff097224 */ /* 0x000fd400078e0002 */
[----:B------:R-:W-:Y:S01]  /*14230*/  @!P0 IMAD.MOV R9, RZ, RZ, -R9 ;  /* 0x000000ffff098224 */ /* 0x000fe200078e0a09 */
[----:B------:R-:W-:-:S13]  /*14240*/  ISETP.NE.AND P0, PT, R6, RZ, PT ;  /* 0x000000ff0600720c */ /* 0x000fda0003f05270 */
[----:B------:R-:W-:-:S05]  /*14250*/  @!P0 LOP3.LUT R9, RZ, R6, RZ, 0x33, !PT ;  /* 0x00000006ff098212 */ /* 0x000fca00078e33ff */
[----:B------:R-:W-:Y:S02]  /*14260*/  IMAD R4, R8, R9, RZ ;  /* 0x0000000908047224 */ /* 0x000fe400078e02ff */
[----:B------:R-:W-:Y:S02]  /*14270*/  IMAD.MOV R9, RZ, RZ, -R9 ;  /* 0x000000ffff097224 */ /* 0x000fe400078e0a09 */
[----:B------:R-:W-:Y:S02]  /*14280*/  IMAD.MOV R2, RZ, RZ, -R4 ;  /* 0x000000ffff027224 */ /* 0x000fe400078e0a04 */
[----:B------:R-:W-:-:S03]  /*14290*/  IMAD R7, R6, R9, R7 ;  /* 0x0000000906077224 */ /* 0x000fc600078e0207 */
[----:B------:R-:W-:Y:S01]  /*142a0*/  VIADDMNMX R8, R2, R5, R8, PT ;  /* 0x0000000502087246 */ /* 0x000fe20003800108 */
[----:B------:R-:W-:-:S03]  /*142b0*/  IMAD.IADD R4, R7, 0x1, R4 ;  /* 0x0000000107047824 */ /* 0x000fc600078e0204 */
[----:B------:R-:W-:-:S04]  /*142c0*/  IABS R5, R8 ;  /* 0x0000000800057213 */ /* 0x000fc80000000000 */
[----:B------:R-:W0:Y:S08]  /*142d0*/  I2F.RP R10, R5 ;  /* 0x00000005000a7306 */ /* 0x000e300000209400 */
[----:B0-----:R-:W0:Y:S02]  /*142e0*/  MUFU.RCP R10, R10 ;  /* 0x0000000a000a7308 */ /* 0x001e240000001000 */
[----:B0-----:R-:W-:-:S06]  /*142f0*/  VIADD R2, R10, 0xffffffe ;  /* 0x0ffffffe0a027836 */ /* 0x001fcc0000000000 */
[----:B------:R0:W1:Y:S02]  /*14300*/  F2I.FTZ.U32.TRUNC.NTZ R3, R2 ;  /* 0x0000000200037305 */ /* 0x000064000021f000 */
[----:B0-----:R-:W-:Y:S02]  /*14310*/  IMAD.MOV.U32 R2, RZ, RZ, RZ ;  /* 0x000000ffff027224 */ /* 0x001fe400078e00ff */
[----:B-1----:R-:W-:-:S04]  /*14320*/  IMAD.MOV R6, RZ, RZ, -R3 ;  /* 0x000000ffff067224 */ /* 0x002fc800078e0a03 */
        /* <DEDUP_REMOVED lines=22> */
.L_x_1255:
[----:B------:R-:W-:Y:S01]  /*14490*/  UMOV UR4, URZ ;  /* 0x0000003f00047c82 */ /* 0x000fe20008000000 */
[----:B------:R-:W-:Y:S01]  /*144a0*/  UMOV UR5, URZ ;  /* 0x0000003f00057c82 */ /* 0x000fe20008000000 */
[----:B------:R-:W-:Y:S01]  /*144b0*/  ULDC UR6, c[0x0][0xc14] ;  /* 0x0003050000067ab9 */ /* 0x000fe20000000800 */
[----:B------:R-:W-:Y:S02]  /*144c0*/  IMAD.MOV.U32 R16, RZ, RZ, R4 ;  /* 0x000000ffff107224 */ /* 0x000fe400078e0004 */
[----:B------:R-:W-:Y:S02]  /*144d0*/  IMAD.U32 R17, RZ, RZ, UR4 ;  /* 0x00000004ff117e24 */ /* 0x000fe4000f8e00ff */
[----:B------:R-:W-:Y:S02]  /*144e0*/  IMAD.U32 R18, RZ, RZ, UR5 ;  /* 0x00000005ff127e24 */ /* 0x000fe4000f8e00ff */
[----:B------:R-:W-:-:S07]  /*144f0*/  IMAD.U32 R19, RZ, RZ, UR6 ;  /* 0x00000006ff137e24 */ /* 0x000fce000f8e00ff */
.L_x_1263:
        /* <DEDUP_REMOVED lines=12> */
.L_x_1188:
[----:B-1----:R-:W3:Y:S01]  /*145c0*/  LDL.LU R0, [R1+0x18] ;  /* 0x0000180001007983 */ /* 0x002ee20000300800 */
[----:B------:R-:W-:Y:S01]  /*145d0*/  BSSY B0, `(.L_x_1265) ;  /* 0x000000b000007945 */ /* 0x000fe20003800000 */
[----:B------:R-:W1:Y:S01]  /*145e0*/  S2R R5, SR_CgaCtaId ;  /* 0x0000000000057919 */ /* 0x000e620000008800 */
[----:B---3--:R-:W-:-:S05]  /*145f0*/  VIADD R0, R0, 0x1 ;  /* 0x0000000100007836 */ /* 0x008fca0000000000 */
[----:B--2---:R-:W-:-:S04]  /*14600*/  LEA.HI R2, R0, R0, RZ, 0x1 ;  /* 0x0000000000027211 */ /* 0x004fc800078f08ff */
[----:B------:R-:W-:-:S05]  /*14610*/  LOP3.LUT R3, R2, 0xfffffffe, RZ, 0xc0, !PT ;  /* 0xfffffffe02037812 */ /* 0x000fca00078ec0ff */
[----:B------:R-:W-:Y:S01]  /*14620*/  IMAD.IADD R3, R0, 0x1, -R3 ;  /* 0x0000000100037824 */ /* 0x000fe200078e0a03 */
[----:B------:R-:W-:-:S04]  /*14630*/  MOV R0, 0x400 ;  /* 0x0000040000007802 */ /* 0x000fc80000000f00 */
[----:B-1----:R-:W-:Y:S02]  /*14640*/  LEA R0, R5, R0, 0x18 ;  /* 0x0000000005007211 */ /* 0x002fe400078ec0ff */
[----:B------:R-:W-:-:S04]  /*14650*/  SHF.L.U32 R3, R3, 0x1f, RZ ;  /* 0x0000001f03037819 */ /* 0x000fc800000006ff */
[----:B------:R-:W1:Y:S02]  /*14660*/  SYNCS.PHASECHK.TRANS64.TRYWAIT P0, [R0+URZ+0x30820], R3 ;  /* 0x03082003000075a7 */ /* 0x000e64000800017f */
[----:B-1----:R-:W-:Y:S05]  /*14670*/  @!P0 BRA `(.L_x_1266) ;  /* 0x0000001400108947 */ /* 0x002fea0003800000 */
.L_x_1319:
[----:B------:R-:W-:Y:S05]  /*14680*/  BSYNC B0 ;  /* 0x0000000000007941 */ /* 0x000fea0003800000 */
.L_x_1265:
[----:B------:R-:W-:-:S03]  /*14690*/  UMOV UR4, 0xffffffff ;  /* 0xffffffff00047882 */ /* 0x000fc60000000000 */
[----:B------:R-:W-:Y:S05]  /*146a0*/  BRA.DIV UR4, `(.L_x_1267) ;  /* 0x0000001604187947 */ /* 0x000fea000b800000 */
[----:B------:R-:W2:Y:S02]  /*146b0*/  S2R R2, SR_TID.X ;  /* 0x0000000000027919 */ /* 0x000ea40000002100 */
[----:B--2---:R-:W-:-:S04]  /*146c0*/  SHF.R.U32.HI R2, RZ, 0x5, R2 ;  /* 0x00000005ff027819 */ /* 0x004fc80000011602 */
[----:B------:R-:W-:-:S05]  /*146d0*/  LOP3.LUT R2, R2, 0x3, RZ, 0xc0, !PT ;  /* 0x0000000302027812 */ /* 0x000fca00078ec0ff */
[----:B------:R2:W3:Y:S02]  /*146e0*/  SHFL.IDX PT, R14, R2, RZ, 0x1f ;  /* 0x00001fff020e7589 */ /* 0x0004e400000e0000 */
.L_x_1322:
[----:B---3--:R-:W-:Y:S01]  /*146f0*/  ISETP.NE.AND P0, PT, R14, RZ, PT ;  /* 0x000000ff0e00720c */ /* 0x008fe20003f05270 */
[----:B------:R-:W-:-:S12]  /*14700*/  BSSY B0, `(.L_x_1268) ;  /* 0x0000029000007945 */ /* 0x000fd80003800000 */
[----:B------:R-:W-:Y:S05]  /*14710*/  @P0 BRA `(.L_x_1269) ;  /* 0x00000000009c0947 */ /* 0x000fea0003800000 */
[----:B------:R-:W-:-:S03]  /*14720*/  UMOV UR4, 0xffffffff ;  /* 0xffffffff00047882 */ /* 0x000fc60000000000 */
[----:B------:R-:W-:Y:S05]  /*14730*/  BRA.DIV UR4, `(.L_x_1270) ;  /* 0x0000001604287947 */ /* 0x000fea000b800000 */
[----:B------:R-:W-:-:S13]  /*14740*/  ELECT P6, URZ, PT ;  /* 0x00000000003f782f */ /* 0x000fda00038c0000 */
.L_x_1325:
        /* <DEDUP_REMOVED lines=8> */
.L_x_1271:
[----:B-1----:R-:W2:Y:S04]  /*147d0*/  LDL R3, [R1] ;  /* 0x0000000001037983 */ /* 0x002ea80000100800 */
[----:B------:R-:W3:Y:S01]  /*147e0*/  LDL.LU R7, [R1+0x8] ;  /* 0x0000080001077983 */ /* 0x000ee20000300800 */
[----:B------:R-:W-:-:S04]  /*147f0*/  VIADD R2, R0, 0x30840 ;  /* 0x0003084000027836 */ /* 0x000fc80000000000 */
[C---:B--2---:R-:W-:Y:S02]  /*14800*/  IMAD R6, R3.reuse, 0x8, R2 ;  /* 0x0000000803067824 */ /* 0x044fe400078e0202 */
[----:B------:R-:W-:Y:S01]  /*14810*/  VIADD R3, R3, 0x1 ;  /* 0x0000000103037836 */ /* 0x000fe20000000000 */
[----:B---3--:R-:W-:-:S04]  /*14820*/  SHF.L.U32 R5, R7, 0x1f, RZ ;  /* 0x0000001f07057819 */ /* 0x008fc800000006ff */
[C---:B------:R-:W-:Y:S01]  /*14830*/  ISETP.NE.AND P1, PT, R3.reuse, 0x2, PT ;  /* 0x000000020300780c */ /* 0x040fe20003f25270 */
[----:B------:R-:W1:Y:S03]  /*14840*/  SYNCS.PHASECHK.TRANS64.TRYWAIT P0, [R6+URZ], R5 ;  /* 0x00000005060075a7 */ /* 0x000e66000800017f */
[----:B------:R-:W-:Y:S02]  /*14850*/  SEL R4, RZ, 0x1, P1 ;  /* 0x00000001ff047807 */ /* 0x000fe40000800000 */
[----:B------:R-:W-:Y:S02]  /*14860*/  SEL R3, R3, RZ, P1 ;  /* 0x000000ff03037207 */ /* 0x000fe40000800000 */
[----:B------:R-:W-:-:S03]  /*14870*/  LOP3.LUT R4, R7, R4, RZ, 0x3c, !PT ;  /* 0x0000000407047212 */ /* 0x000fc600078e3cff */
[----:B------:R-:W-:Y:S01]  /*14880*/  IMAD R7, R3, 0x8, R2 ;  /* 0x0000000803077824 */ /* 0x000fe200078e0202 */
[----:B------:R-:W-:Y:S01]  /*14890*/  SHF.L.U32 R2, R4, 0x1f, RZ ;  /* 0x0000001f04027819 */ /* 0x000fe200000006ff */
[----:B-1----:R-:W-:Y:S06]  /*148a0*/  @!P0 BRA `(.L_x_1272) ;  /* 0x0000001000ec8947 */ /* 0x002fec0003800000 */
.L_x_1326:
[----:B------:R-:W2:Y:S02]  /*148b0*/  SYNCS.PHASECHK.TRANS64.TRYWAIT P0, [R7+URZ], R2 ;  /* 0x00000002070075a7 */ /* 0x000ea4000800017f */
[----:B--2---:R-:W-:Y:S05]  /*148c0*/  @!P0 BRA `(.L_x_1273) ;  /* 0x0000001000f88947 */ /* 0x004fea0003800000 */
.L_x_1327:
[----:B------:R-:W-:Y:S05]  /*148d0*/  @!P2 BRA `(.L_x_1274) ;  /* 0x000000000004a947 */ /* 0x000fea0003800000 */
[----:B------:R-:W-:Y:S01]  /*148e0*/  BPT.TRAP 0x1 ;  /* 0x000000040000795c */ /* 0x000fe20000300000 */
.L_x_1274:
[----:B------:R-:W3:Y:S01]  /*148f0*/  LDL.LU R4, [R1] ;  /* 0x0000000001047983 */ /* 0x000ee20000300800 */
[----:B------:R-:W-:-:S04]  /*14900*/  VIADD R0, R0, 0x30860 ;  /* 0x0003086000007836 */ /* 0x000fc80000000000 */
[----:B---3--:R-:W-:-:S04]  /*14910*/  IMAD R4, R4, 0x8, R0 ;  /* 0x0000000804047824 */ /* 0x008fc800078e0200 */
[----:B------:R-:W3:Y:S02]  /*14920*/  SYNCS.PHASECHK.TRANS64.TRYWAIT P0, [R4+URZ], R5 ;  /* 0x00000005040075a7 */ /* 0x000ee4000800017f */
[----:B---3--:R-:W-:Y:S05]  /*14930*/  @!P0 BRA `(.L_x_1275) ;  /* 0x0000001000f08947 */ /* 0x008fea0003800000 */
.L_x_1328:
[----:B------:R-:W-:-:S07]  /*14940*/  IMAD R3, R3, 0x8, R0 ;  /* 0x0000000803037824 */ /* 0x000fce00078e0200 */
.L_x_1276:
[----:B----4-:R4:W0:Y:S02]  /*14950*/  SYNCS.PHASECHK.TRANS64.TRYWAIT P0, [R3+URZ], R2 ;  /* 0x00000002030075a7 */ /* 0x010824000800017f */
[----:B0-----:R-:W-:Y:S05]  /*14960*/  @!P0 NANOSLEEP.SYNCS 0x989680 ;  /* 0x009896800000895d */ /* 0x001fea0003900000 */
[----:B------:R-:W0:Y:S02]  /*14970*/  @!P0 SYNCS.PHASECHK.TRANS64 P0, [R3+URZ], R2 ;  /* 0x00000002030085a7 */ /* 0x000e24000800007f */
[----:B0-----:R-:W-:Y:S05]  /*14980*/  @!P0 BRA `(.L_x_1276) ;  /* 0xfffffffc00f08947 */ /* 0x001fea000383ffff */
.L_x_1269:
[----:B------:R-:W-:Y:S05]  /*14990*/  BSYNC B0 ;  /* 0x0000000000007941 */ /* 0x000fea0003800000 */
.L_x_1268:
[----:B------:R-:W-:Y:S05]  /*149a0*/  EXIT ;  /* 0x000000000000794d */ /* 0x000fea0003800000 */
.L_x_1092:
[----:B0-----:R-:W-:-:S04]  /*149b0*/  IMAD.U32 R3, RZ, RZ, UR38 ;  /* 0x00000026ff037e24 */ /* 0x001fc8000f8e00ff */
[----:B------:R0:W1:Y:S03]  /*149c0*/  SYNCS.PHASECHK.TRANS64.TRYWAIT P1, [R3+URZ+0x30800], R0 ;  /* 0x03080000030075a7 */ /* 0x000066000802017f */
[----:B-1----:R-:W-:Y:S05]  /*149d0*/  @!P1 NANOSLEEP.SYNCS 0x989680 ;  /* 0x009896800000995d */ /* 0x002fea0003900000 */
[----:B------:R-:W1:Y:S02]  /*149e0*/  @!P1 SYNCS.PHASECHK.TRANS64 P1, [R3+URZ+0x30800], R0 ;  /* 0x03080000030095a7 */ /* 0x000e64000802007f */
[----:B-1----:R-:W-:Y:S05]  /*149f0*/  @!P1 BRA `(.L_x_1092) ;  /* 0xfffffffc00ec9947 */ /* 0x002fea000383ffff */
[----:B------:R-:W-:Y:S05]  /*14a00*/  BRA `(.L_x_1277) ;  /* 0xfffffed0009c7947 */ /* 0x000fea000383ffff */
.L_x_1096:
[----:B-1----:R1:W2:Y:S02]  /*14a10*/  SYNCS.PHASECHK.TRANS64.TRYWAIT P2, [R5+URZ+0x30830], R0 ;  /* 0x03083000050075a7 */ /* 0x0022a4000804017f */
[----:B--2---:R-:W-:Y:S05]  /*14a20*/  @!P2 NANOSLEEP.SYNCS 0x989680 ;  /* 0x009896800000a95d */ /* 0x004fea0003900000 */
[----:B------:R-:W2:Y:S02]  /*14a30*/  @!P2 SYNCS.PHASECHK.TRANS64 P2, [R5+URZ+0x30830], R0 ;  /* 0x030830000500a5a7 */ /* 0x000ea4000804007f */
[----:B--2---:R-:W-:Y:S05]  /*14a40*/  @!P2 BRA `(.L_x_1096) ;  /* 0xfffffffc00f0a947 */ /* 0x004fea000383ffff */
[----:B------:R-:W-:Y:S05]  /*14a50*/  BRA `(.L_x_1095) ;  /* 0xfffffed000c07947 */ /* 0x000fea000383ffff */
.L_x_1112:
[----:B-1----:R-:W-:-:S04]  /*14a60*/  IMAD.U32 R153, RZ, RZ, UR5 ;  /* 0x00000005ff997e24 */ /* 0x002fc8000f8e00ff */
[----:B------:R1:W2:Y:S03]  /*14a70*/  SYNCS.PHASECHK.TRANS64.TRYWAIT P2, [R153+URZ+0x30830], R152 ;  /* 0x03083098990075a7 */ /* 0x0002a6000804017f */
[----:B--2---:R-:W-:Y:S05]  /*14a80*/  @!P2 NANOSLEEP.SYNCS 0x989680 ;  /* 0x009896800000a95d */ /* 0x004fea0003900000 */
[----:B------:R-:W2:Y:S02]  /*14a90*/  @!P2 SYNCS.PHASECHK.TRANS64 P2, [R153+URZ+0x30830], R152 ;  /* 0x030830989900a5a7 */ /* 0x000ea4000804007f */
[----:B--2---:R-:W-:Y:S05]  /*14aa0*/  @!P2 BRA `(.L_x_1112) ;  /* 0xfffffffc00eca947 */ /* 0x004fea000383ffff */
[----:B------:R-:W-:Y:S05]  /*14ab0*/  BRA `(.L_x_1111) ;  /* 0xfffffef800607947 */ /* 0x000fea000383ffff */
.L_x_1116:
[----:B-1----:R-:W-:-:S04]  /*14ac0*/  IMAD.U32 R221, RZ, RZ, UR6 ;  /* 0x00000006ffdd7e24 */ /* 0x002fc8000f8e00ff */
[----:B------:R1:W2:Y:S03]  /*14ad0*/  SYNCS.PHASECHK.TRANS64.TRYWAIT P2, [R221+URZ+0x30850], R0 ;  /* 0x03085000dd0075a7 */ /* 0x0002a6000804017f */
[----:B--2---:R-:W-:Y:S05]  /*14ae0*/  @!P2 NANOSLEEP.SYNCS 0x989680 ;  /* 0x009896800000a95d */ /* 0x004fea0003900000 */
[----:B------:R-:W2:Y:S02]  /*14af0*/  @!P2 SYNCS.PHASECHK.TRANS64 P2, [R221+URZ+0x30850], R0 ;  /* 0x03085000dd00a5a7 */ /* 0x000ea4000804007f */
[----:B--2---:R-:W-:Y:S05]  /*14b00*/  @!P2 BRA `(.L_x_1116) ;  /* 0xfffffffc00eca947 */ /* 0x004fea000383ffff */
[----:B------:R-:W-:Y:S05]  /*14b10*/  BRA `(.L_x_1115) ;  /* 0xffffff0400e87947 */ /* 0x000fea000383ffff */
.L_x_1133:
[----:B-1----:R-:W-:-:S04]  /*14b20*/  IMAD.U32 R152, RZ, RZ, UR5 ;  /* 0x00000005ff987e24 */ /* 0x002fc8000f8e00ff */
[----:B------:R1:W2:Y:S03]  /*14b30*/  SYNCS.PHASECHK.TRANS64.TRYWAIT P2, [R152+URZ+0x30830], R3 ;  /* 0x03083003980075a7 */ /* 0x0002a6000804017f */
[----:B--2---:R-:W-:Y:S05]  /*14b40*/  @!P2 NANOSLEEP.SYNCS 0x989680 ;  /* 0x009896800000a95d */ /* 0x004fea0003900000 */
[----:B------:R-:W2:Y:S02]  /*14b50*/  @!P2 SYNCS.PHASECHK.TRANS64 P2, [R152+URZ+0x30830], R3 ;  /* 0x030830039800a5a7 */ /* 0x000ea4000804007f */
[----:B--2---:R-:W-:Y:S05]  /*14b60*/  @!P2 BRA `(.L_x_1133) ;  /* 0xfffffffc00eca947 */ /* 0x004fea000383ffff */
[----:B------:R-:W-:Y:S05]  /*14b70*/  BRA `(.L_x_1132) ;  /* 0xffffff2000847947 */ /* 0x000fea000383ffff */
.L_x_1137:
[----:B0-----:R-:W-:-:S04]  /*14b80*/  IMAD.U32 R3, RZ, RZ, UR11 ;  /* 0x0000000bff037e24 */ /* 0x001fc8000f8e00ff */
[----:B------:R0:W2:Y:S03]  /*14b90*/  SYNCS.PHASECHK.TRANS64.TRYWAIT P2, [R3+URZ+0x30850], R0 ;  /* 0x03085000030075a7 */ /* 0x0000a6000804017f */
[----:B--2---:R-:W-:Y:S05]  /*14ba0*/  @!P2 NANOSLEEP.SYNCS 0x989680 ;  /* 0x009896800000a95d */ /* 0x004fea0003900000 */
[----:B------:R-:W2:Y:S02]  /*14bb0*/  @!P2 SYNCS.PHASECHK.TRANS64 P2, [R3+URZ+0x30850], R0 ;  /* 0x030850000300a5a7 */ /* 0x000ea4000804007f */
[----:B--2---:R-:W-:Y:S05]  /*14bc0*/  @!P2 BRA `(.L_x_1137) ;  /* 0xfffffffc00eca947 */ /* 0x004fea000383ffff */
[----:B------:R-:W-:Y:S05]  /*14bd0*/  BRA `(.L_x_1136) ;  /* 0xffffff30000c7947 */ /* 0x000fea000383ffff */
.L_x_1143:
[----:B-1----:R-:W-:-:S04]  /*14be0*/  IMAD.U32 R152, RZ, RZ, UR5 ;  /* 0x00000005ff987e24 */ /* 0x002fc8000f8e00ff */
[----:B------:R1:W2:Y:S03]  /*14bf0*/  SYNCS.PHASECHK.TRANS64.TRYWAIT P2, [R152+URZ+0x30830], R3 ;  /* 0x03083003980075a7 */ /* 0x0002a6000804017f */
[----:B--2---:R-:W-:Y:S05]  /*14c00*/  @!P2 NANOSLEEP.SYNCS 0x989680 ;  /* 0x009896800000a95d */ /* 0x004fea0003900000 */
[----:B------:R-:W2:Y:S02]  /*14c10*/  @!P2 SYNCS.PHASECHK.TRANS64 P2, [R152+URZ+0x30830], R3 ;  /* 0x030830039800a5a7 */ /* 0x000ea4000804007f */
[----:B--2---:R-:W-:Y:S05]  /*14c20*/  @!P2 BRA `(.L_x_1143) ;  /* 0xfffffffc00eca947 */ /* 0x004fea000383ffff */
[----:B------:R-:W-:Y:S05]  /*14c30*/  BRA `(.L_x_1142) ;  /* 0xffffff3c00947947 */ /* 0x000fea000383ffff */
.L_x_1147:
[----:B0-----:R-:W-:-:S04]  /*14c40*/  IMAD.U32 R3, RZ, RZ, UR11 ;  /* 0x0000000bff037e24 */ /* 0x001fc8000f8e00ff */
[----:B------:R0:W2:Y:S03]  /*14c50*/  SYNCS.PHASECHK.TRANS64.TRYWAIT P2, [R3+URZ+0x30850], R0 ;  /* 0x03085000030075a7 */ /* 0x0000a6000804017f */
[----:B--2---:R-:W-:Y:S05]  /*14c60*/  @!P2 NANOSLEEP.SYNCS 0x989680 ;  /* 0x009896800000a95d */ /* 0x004fea0003900000 */
[----:B------:R-:W2:Y:S02]  /*14c70*/  @!P2 SYNCS.PHASECHK.TRANS64 P2, [R3+URZ+0x30850], R0 ;  /* 0x030850000300a5a7 */ /* 0x000ea4000804007f */
[----:B--2---:R-:W-:Y:S05]  /*14c80*/  @!P2 BRA `(.L_x_1147) ;  /* 0xfffffffc00eca947 */ /* 0x004fea000383ffff */
[----:B------:R-:W-:Y:S05]  /*14c90*/  BRA `(.L_x_1146) ;  /* 0xffffff4c001c7947 */ /* 0x000fea000383ffff */
.L_x_1160:
[----:B-1----:R-:W-:-:S04]  /*14ca0*/  IMAD.U32 R7, RZ, RZ, UR5 ;  /* 0x00000005ff077e24 */ /* 0x002fc8000f8e00ff */
[----:B------:R1:W2:Y:S03]  /*14cb0*/  SYNCS.PHASECHK.TRANS64.TRYWAIT P0, [R7+URZ+0x30850], R0 ;  /* 0x03085000070075a7 */ /* 0x0002a6000800017f */
[----:B--2---:R-:W-:Y:S05]  /*14cc0*/  @!P0 NANOSLEEP.SYNCS 0x989680 ;  /* 0x009896800000895d */ /* 0x004fea0003900000 */
[----:B------:R-:W2:Y:S02]  /*14cd0*/  @!P0 SYNCS.PHASECHK.TRANS64 P0, [R7+URZ+0x30850], R0 ;  /* 0x03085000070085a7 */ /* 0x000ea4000800007f */
[----:B--2---:R-:W-:Y:S05]  /*14ce0*/  @!P0 BRA `(.L_x_1160) ;  /* 0xfffffffc00ec8947 */ /* 0x004fea000383ffff */
[----:B------:R-:W-:Y:S05]  /*14cf0*/  BRA `(.L_x_1159) ;  /* 0xffffff6800f47947 */ /* 0x000fea000383ffff */
.L_x_1210:
[----:B------:R-:W1:Y:S01]  /*14d00*/  S2R R9, SR_TID.X ;  /* 0x0000000000097919 */ /* 0x000e620000002100 */
[----:B------:R-:W-:Y:S01]  /*14d10*/  BSSY B0, `(.L_x_1278) ;  /* 0x000000a000007945 */ /* 0x000fe20003800000 */
[----:B------:R-:W-:Y:S02]  /*14d20*/  IMAD.MOV.U32 R12, RZ, RZ, RZ ;  /* 0x000000ffff0c7224 */ /* 0x000fe400078e00ff */
[----:B------:R-:W-:Y:S02]  /*14d30*/  IMAD.MOV.U32 R11, RZ, RZ, 0x1f ;  /* 0x0000001fff0b7424 */ /* 0x000fe400078e00ff */
[----:B------:R-:W-:Y:S01]  /*14d40*/  IMAD.MOV.U32 R15, RZ, RZ, -0x1 ;  /* 0xffffffffff0f7424 */ /* 0x000fe200078e00ff */
[----:B-1----:R-:W-:-:S04]  /*14d50*/  SHF.R.U32.HI R9, RZ, 0x5, R9 ;  /* 0x00000005ff097819 */ /* 0x002fc80000011609 */
[----:B------:R-:W-:-:S05]  /*14d60*/  LOP3.LUT R9, R9, 0x3, RZ, 0xc0, !PT ;  /* 0x0000000309097812 */ /* 0x000fca00078ec0ff */
[----:B0-----:R-:W-:-:S07]  /*14d70*/  IMAD.MOV.U32 R13, RZ, RZ, R9 ;  /* 0x000000ffff0d7224 */ /* 0x001fce00078e0009 */
[----:B------:R-:W-:Y:S05]  /*14d80*/  WARPSYNC.COLLECTIVE R15, `(.L_x_1279) ;  /* 0x000000000f087348 */ /* 0x000fea0003c00000 */
[----:B------:R0:W1:Y:S02]  /*14d90*/  SHFL.IDX P6, R14, R13, R12, R11 ;  /* 0x0000000c0d0e7389 */ /* 0x00006400000c000b */
[----:B01----:R-:W-:Y:S01]  /*14da0*/  ENDCOLLECTIVE ;  /* 0x000000000000791b */ /* 0x003fe20003800000 */
.L_x_1279:
[----:B------:R-:W-:Y:S05]  /*14db0*/  BSYNC B0 ;  /* 0x0000000000007941 */ /* 0x000fea0003800000 */
.L_x_1278:
[----:B------:R-:W-:Y:S05]  /*14dc0*/  BRA `(.L_x_1280) ;  /* 0xffffffc000547947 */ /* 0x000fea000383ffff */
.L_x_1211:
[----:B------:R-:W-:Y:S01]  /*14dd0*/  BSSY B0, `(.L_x_1281) ;  /* 0x0000006000007945 */ /* 0x000fe20003800000 */
[----:B------:R-:W-:-:S07]  /*14de0*/  IMAD.MOV.U32 R15, RZ, RZ, -0x1 ;  /* 0xffffffffff0f7424 */ /* 0x000fce00078e00ff */
[----:B0-----:R-:W-:Y:S05]  /*14df0*/  WARPSYNC.COLLECTIVE R15, `(.L_x_1282) ;  /* 0x000000000f0c7348 */ /* 0x001fea0003c00000 */
[----:B------:R-:W-:Y:S02]  /*14e00*/  ELECT P6, UR62, PT ;  /* 0x00000000003e782f */ /* 0x000fe400038c0000 */
[----:B------:R-:W-:Y:S01]  /*14e10*/  MOV R14, UR62 ;  /* 0x0000003e000e7c02 */ /* 0x000fe20008000f00 */
[----:B0-----:R-:W-:Y:S10]  /*14e20*/  ENDCOLLECTIVE ;  /* 0x000000000000791b */ /* 0x001ff40003800000 */
.L_x_1282:
[----:B------:R-:W-:Y:S05]  /*14e30*/  BSYNC B0 ;  /* 0x0000000000007941 */ /* 0x000fea0003800000 */
.L_x_1281:
[----:B------:R-:W-:Y:S05]  /*14e40*/  BRA `(.L_x_1283) ;  /* 0xffffffc000447947 */ /* 0x000fea000383ffff */
.L_x_1214:
[----:B-1----:R1:W2:Y:S02]  /*14e50*/  SYNCS.PHASECHK.TRANS64.TRYWAIT P0, [R9+URZ+0x30840], R10 ;  /* 0x0308400a090075a7 */ /* 0x0022a4000800017f */
[----:B--2---:R-:W-:Y:S05]  /*14e60*/  @!P0 NANOSLEEP.SYNCS 0x989680 ;  /* 0x009896800000895d */ /* 0x004fea0003900000 */
[----:B------:R-:W2:Y:S02]  /*14e70*/  @!P0 SYNCS.PHASECHK.TRANS64 P0, [R9+URZ+0x30840], R10 ;  /* 0x0308400a090085a7 */ /* 0x000ea4000800007f */
[----:B--2---:R-:W-:Y:S05]  /*14e80*/  @!P0 BRA `(.L_x_1214) ;  /* 0xfffffffc00f08947 */ /* 0x004fea000383ffff */
[----:B------:R-:W-:Y:S05]  /*14e90*/  BRA `(.L_x_1284) ;  /* 0xffffffc000ac7947 */ /* 0x000fea000383ffff */
.L_x_1217:
        /* <DEDUP_REMOVED lines=8> */
.L_x_1225:
[----:B0-----:R0:W1:Y:S02]  /*14f20*/  SYNCS.PHASECHK.TRANS64.TRYWAIT P0, [R2+URZ+0x30840], R3 ;  /* 0x03084003020075a7 */ /* 0x001064000800017f */
[----:B-1----:R-:W-:Y:S05]  /*14f30*/  @!P0 NANOSLEEP.SYNCS 0x989680 ;  /* 0x009896800000895d */ /* 0x002fea0003900000 */
[----:B------:R-:W1:Y:S02]  /*14f40*/  @!P0 SYNCS.PHASECHK.TRANS64 P0, [R2+URZ+0x30840], R3 ;  /* 0x03084003020085a7 */ /* 0x000e64000800007f */
[----:B-1----:R-:W-:Y:S05]  /*14f50*/  @!P0 BRA `(.L_x_1225) ;  /* 0xfffffffc00f08947 */ /* 0x002fea000383ffff */
[----:B------:R-:W-:Y:S05]  /*14f60*/  BRA `(.L_x_1286) ;  /* 0xffffffc800e47947 */ /* 0x000fea000383ffff */
.L_x_1227:
[----:B0-----:R0:W1:Y:S02]  /*14f70*/  SYNCS.PHASECHK.TRANS64.TRYWAIT P0, [R3+URZ+0x60], R2 ;  /* 0x00006002030075a7 */ /* 0x001064000800017f */
[----:B-1----:R-:W-:Y:S05]  /*14f80*/  @!P0 NANOSLEEP.SYNCS 0x989680 ;  /* 0x009896800000895d */ /* 0x002fea0003900000 */
[----:B------:R-:W1:Y:S02]  /*14f90*/  @!P0 SYNCS.PHASECHK.TRANS64 P0, [R3+URZ+0x60], R2 ;  /* 0x00006002030085a7 */ /* 0x000e64000800007f */
[----:B-1----:R-:W-:Y:S05]  /*14fa0*/  @!P0 BRA `(.L_x_1227) ;  /* 0xfffffffc00f08947 */ /* 0x002fea000383ffff */
[----:B------:R-:W-:Y:S05]  /*14fb0*/  BRA `(.L_x_1287) ;  /* 0xffffffcc00a47947 */ /* 0x000fea000383ffff */
.L_x_1232:
[----:B-1----:R1:W2:Y:S02]  /*14fc0*/  SYNCS.PHASECHK.TRANS64.TRYWAIT P0, [R2+URZ+0x30840], R3 ;  /* 0x03084003020075a7 */ /* 0x0022a4000800017f */
[----:B--2---:R-:W-:Y:S05]  /*14fd0*/  @!P0 NANOSLEEP.SYNCS 0x989680 ;  /* 0x009896800000895d */ /* 0x004fea0003900000 */
[----:B------:R-:W2:Y:S02]  /*14fe0*/  @!P0 SYNCS.PHASECHK.TRANS64 P0, [R2+URZ+0x30840], R3 ;  /* 0x03084003020085a7 */ /* 0x000ea4000800007f */
[----:B--2---:R-:W-:Y:S05]  /*14ff0*/  @!P0 BRA `(.L_x_1232) ;  /* 0xfffffffc00f08947 */ /* 0x004fea000383ffff */
[----:B------:R-:W-:Y:S05]  /*15000*/  BRA `(.L_x_1288) ;  /* 0xffffffd400347947 */ /* 0x000fea000383ffff */
.L_x_1234:
[----:B0-----:R0:W1:Y:S02]  /*15010*/  SYNCS.PHASECHK.TRANS64.TRYWAIT P1, [R3+URZ+0x60], R2 ;  /* 0x00006002030075a7 */ /* 0x001064000802017f */
[----:B-1----:R-:W-:Y:S05]  /*15020*/  @!P1 NANOSLEEP.SYNCS 0x989680 ;  /* 0x009896800000995d */ /* 0x002fea0003900000 */
[----:B------:R-:W1:Y:S02]  /*15030*/  @!P1 SYNCS.PHASECHK.TRANS64 P1, [R3+URZ+0x60], R2 ;  /* 0x00006002030095a7 */ /* 0x000e64000802007f */
[----:B-1----:R-:W-:Y:S05]  /*15040*/  @!P1 BRA `(.L_x_1234) ;  /* 0xfffffffc00f09947 */ /* 0x002fea000383ffff */
[----:B------:R-:W-:Y:S05]  /*15050*/  BRA `(.L_x_1289) ;  /* 0xffffffd400f47947 */ /* 0x000fea000383ffff */
.L_x_1239:
[----:B--2---:R2:W3:Y:S02]  /*15060*/  SYNCS.PHASECHK.TRANS64.TRYWAIT P0, [R2+URZ+0x30840], R3 ;  /* 0x03084003020075a7 */ /* 0x0044e4000800017f */
[----:B---3--:R-:W-:Y:S05]  /*15070*/  @!P0 NANOSLEEP.SYNCS 0x989680 ;  /* 0x009896800000895d */ /* 0x008fea0003900000 */
[----:B------:R-:W3:Y:S02]  /*15080*/  @!P0 SYNCS.PHASECHK.TRANS64 P0, [R2+URZ+0x30840], R3 ;  /* 0x03084003020085a7 */ /* 0x000ee4000800007f */
[----:B---3--:R-:W-:Y:S05]  /*15090*/  @!P0 BRA `(.L_x_1239) ;  /* 0xfffffffc00f08947 */ /* 0x008fea000383ffff */
[----:B------:R-:W-:Y:S05]  /*150a0*/  BRA `(.L_x_1290) ;  /* 0xffffffdc003c7947 */ /* 0x000fea000383ffff */
.L_x_1241:
[----:B0-----:R0:W1:Y:S02]  /*150b0*/  SYNCS.PHASECHK.TRANS64.TRYWAIT P1, [R2+URZ+0x60], R9 ;  /* 0x00006009020075a7 */ /* 0x001064000802017f */
[----:B-1----:R-:W-:Y:S05]  /*150c0*/  @!P1 NANOSLEEP.SYNCS 0x989680 ;  /* 0x009896800000995d */ /* 0x002fea0003900000 */
[----:B------:R-:W1:Y:S02]  /*150d0*/  @!P1 SYNCS.PHASECHK.TRANS64 P1, [R2+URZ+0x60], R9 ;  /* 0x00006009020095a7 */ /* 0x000e64000802007f */
[----:B-1----:R-:W-:Y:S05]  /*150e0*/  @!P1 BRA `(.L_x_1241) ;  /* 0xfffffffc00f09947 */ /* 0x002fea000383ffff */
[----:B------:R-:W-:Y:S05]  /*150f0*/  BRA `(.L_x_1291) ;  /* 0xffffffdc00fc7947 */ /* 0x000fea000383ffff */
.L_x_1248:
[----:B-1----:R1:W2:Y:S02]  /*15100*/  SYNCS.PHASECHK.TRANS64.TRYWAIT P0, [R3+URZ+0x30860], R0 ;  /* 0x03086000030075a7 */ /* 0x0022a4000800017f */
[----:B--2---:R-:W-:Y:S05]  /*15110*/  @!P0 NANOSLEEP.SYNCS 0x989680 ;  /* 0x009896800000895d */ /* 0x004fea0003900000 */
[----:B------:R-:W2:Y:S02]  /*15120*/  @!P0 SYNCS.PHASECHK.TRANS64 P0, [R3+URZ+0x30860], R0 ;  /* 0x03086000030085a7 */ /* 0x000ea4000800007f */
[----:B--2---:R-:W-:Y:S05]  /*15130*/  @!P0 BRA `(.L_x_1248) ;  /* 0xfffffffc00f08947 */ /* 0x004fea000383ffff */
[----:B------:R-:W-:Y:S05]  /*15140*/  BRA `(.L_x_1292) ;  /* 0xffffffe4002c7947 */ /* 0x000fea000383ffff */
.L_x_1250:
        /* <DEDUP_REMOVED lines=8> */
.L_x_1294:
[----:B------:R-:W-:Y:S05]  /*151d0*/  BSYNC B0 ;  /* 0x0000000000007941 */ /* 0x000fea0003800000 */
.L_x_1293:
[----:B------:R-:W-:Y:S02]  /*151e0*/  IMAD.MOV.U32 R13, RZ, RZ, R16 ;  /* 0x000000ffff0d7224 */ /* 0x000fe400078e0010 */
[----:B------:R-:W-:Y:S02]  /*151f0*/  IMAD.MOV.U32 R12, RZ, RZ, 0x1 ;  /* 0x00000001ff0c7424 */ /* 0x000fe400078e00ff */
[----:B------:R-:W-:Y:S02]  /*15200*/  IMAD.MOV.U32 R11, RZ, RZ, 0x1f ;  /* 0x0000001fff0b7424 */ /* 0x000fe400078e00ff */
[----:B------:R-:W-:Y:S02]  /*15210*/  IMAD.MOV.U32 R15, RZ, RZ, -0x1 ;  /* 0xffffffffff0f7424 */ /* 0x000fe400078e00ff */
[----:B------:R-:W-:-:S07]  /*15220*/  IMAD.MOV.U32 R4, RZ, RZ, R14 ;  /* 0x000000ffff047224 */ /* 0x000fce00078e000e */
[----:B------:R-:W-:Y:S05]  /*15230*/  WARPSYNC.COLLECTIVE R15, `(.L_x_1295) ;  /* 0x000000000f087348 */ /* 0x000fea0003c00000 */
[----:B------:R0:W1:Y:S02]  /*15240*/  SHFL.IDX P6, R14, R13, R12, R11 ;  /* 0x0000000c0d0e7389 */ /* 0x00006400000c000b */
[----:B01----:R-:W-:Y:S01]  /*15250*/  ENDCOLLECTIVE ;  /* 0x000000000000791b */ /* 0x003fe20003800000 */
.L_x_1295:
[----:B------:R-:W-:Y:S01]  /*15260*/  IMAD.MOV.U32 R16, RZ, RZ, R14 ;  /* 0x000000ffff107224 */ /* 0x000fe200078e000e */
[----:B------:R-:W-:Y:S06]  /*15270*/  BRA `(.L_x_1296) ;  /* 0xffffffe400dc7947 */ /* 0x000fec000383ffff */
.L_x_1253:
[----:B------:R-:W-:Y:S01]  /*15280*/  BSSY B0, `(.L_x_1297) ;  /* 0x0000008000007945 */ /* 0x000fe20003800000 */
[----:B0----5:R-:W-:Y:S02]  /*15290*/  IMAD.MOV.U32 R13, RZ, RZ, R17 ;  /* 0x000000ffff0d7224 */ /* 0x021fe400078e0011 */
[----:B------:R-:W-:Y:S02]  /*152a0*/  IMAD.MOV.U32 R12, RZ, RZ, 0x1 ;  /* 0x00000001ff0c7424 */ /* 0x000fe400078e00ff */
[----:B------:R-:W-:Y:S02]  /*152b0*/  IMAD.MOV.U32 R11, RZ, RZ, RZ ;  /* 0x000000ffff0b7224 */ /* 0x000fe400078e00ff */
[----:B------:R-:W-:-:S07]  /*152c0*/  IMAD.MOV.U32 R15, RZ, RZ, -0x1 ;  /* 0xffffffffff0f7424 */ /* 0x000fce00078e00ff */
[----:B-1234-:R-:W-:Y:S05]  /*152d0*/  WARPSYNC.COLLECTIVE R15, `(.L_x_1298) ;  /* 0x000000000f087348 */ /* 0x01efea0003c00000 */
[----:B------:R0:W0:Y:S02]  /*152e0*/  SHFL.UP P6, R14, R13, R12, R11 ;  /* 0x0400000c0d0e7389 */ /* 0x00002400000c000b */
[----:B01234-:R-:W-:Y:S01]  /*152f0*/  ENDCOLLECTIVE ;  /* 0x000000000000791b */ /* 0x01ffe20003800000 */
.L_x_1298:
[----:B------:R-:W-:Y:S05]  /*15300*/  BSYNC B0 ;  /* 0x0000000000007941 */ /* 0x000fea0003800000 */
.L_x_1297:
[----:B------:R-:W-:Y:S01]  /*15310*/  ISETP.NE.AND P0, PT, R6, RZ, PT ;  /* 0x000000ff0600720c */ /* 0x000fe20003f05270 */
        /* <DEDUP_REMOVED lines=9> */
.L_x_1299:
        /* <DEDUP_REMOVED lines=8> */
.L_x_1300:
        /* <DEDUP_REMOVED lines=8> */
.L_x_1301:
        /* <DEDUP_REMOVED lines=8> */
.L_x_1302:
[----:B------:R-:W-:Y:S02]  /*15530*/  IMAD.MOV.U32 R12, RZ, RZ, 0x1f ;  /* 0x0000001fff0c7424 */ /* 0x000fe400078e00ff */
[----:B------:R-:W-:Y:S01]  /*15540*/  IMAD.MOV.U32 R11, RZ, RZ, 0x1f ;  /* 0x0000001fff0b7424 */ /* 0x000fe200078e00ff */
[----:B------:R-:W-:-:S05]  /*15550*/  SEL R2, R14, RZ, P0 ;  /* 0x000000ff0e027207 */ /* 0x000fca0000000000 */
[----:B------:R-:W-:-:S04]  /*15560*/  IMAD.IADD R2, R5, 0x1, R2 ;  /* 0x0000000105027824 */ /* 0x000fc800078e0202 */
[----:B------:R-:W-:-:S07]  /*15570*/  IMAD.MOV.U32 R13, RZ, RZ, R2 ;  /* 0x000000ffff0d7224 */ /* 0x000fce00078e0002 */
[----:B------:R-:W-:Y:S05]  /*15580*/  WARPSYNC.COLLECTIVE R15, `(.L_x_1303) ;  /* 0x000000000f087348 */ /* 0x000fea0003c00000 */
[----:B------:R0:W1:Y:S02]  /*15590*/  SHFL.IDX P6, R14, R13, R12, R11 ;  /* 0x0000000c0d0e7389 */ /* 0x00006400000c000b */
[----:B01----:R-:W-:Y:S01]  /*155a0*/  ENDCOLLECTIVE ;  /* 0x000000000000791b */ /* 0x003fe20003800000 */
.L_x_1303:
[----:B------:R-:W-:Y:S05]  /*155b0*/  BRA `(.L_x_1304) ;  /* 0xffffffe400a07947 */ /* 0x000fea000383ffff */
.L_x_1258:
        /* <DEDUP_REMOVED lines=8> */
.L_x_1306:
[----:B------:R-:W-:Y:S05]  /*15640*/  BSYNC B0 ;  /* 0x0000000000007941 */ /* 0x000fea0003800000 */
.L_x_1305:
        /* <DEDUP_REMOVED lines=10> */
.L_x_1307:
        /* <DEDUP_REMOVED lines=8> */
.L_x_1308:
        /* <DEDUP_REMOVED lines=8> */
.L_x_1309:
        /* <DEDUP_REMOVED lines=8> */
.L_x_1310:
        /* <DEDUP_REMOVED lines=8> */
.L_x_1311:
[----:B------:R-:W-:Y:S05]  /*158f0*/  BRA `(.L_x_1312) ;  /* 0xffffffe400847947 */ /* 0x000fea000383ffff */
.L_x_1260:
[----:B------:R-:W-:Y:S01]  /*15900*/  BSSY B0, `(.L_x_1313) ;  /* 0x0000006000007945 */ /* 0x000fe20003800000 */
[----:B------:R-:W-:Y:S01]  /*15910*/  PLOP3.LUT P6, PT, P6, PT, PT, 0x8, 0x0 ;  /* 0x000000000000781c */ /* 0x000fe200037ce170 */
[----:B------:R-:W-:-:S12]  /*15920*/  IMAD.MOV.U32 R15, RZ, RZ, -0x1 ;  /* 0xffffffffff0f7424 */ /* 0x000fd800078e00ff */
[----:B0-----:R-:W-:Y:S05]  /*15930*/  WARPSYNC.COLLECTIVE R15, `(.L_x_1314) ;  /* 0x000000000f087348 */ /* 0x001fea0003c00000 */
[----:B------:R-:W-:Y:S01]  /*15940*/  VOTE.ANY R14, PT, P6 ;  /* 0x00000000000e7806 */ /* 0x000fe200030e0100 */
[----:B0-----:R-:W-:Y:S06]  /*15950*/  ENDCOLLECTIVE ;  /* 0x000000000000791b */ /* 0x001fec0003800000 */
.L_x_1314:
[----:B------:R-:W-:Y:S05]  /*15960*/  BSYNC B0 ;  /* 0x0000000000007941 */ /* 0x000fea0003800000 */
.L_x_1313:
        /* <DEDUP_REMOVED lines=9> */
.L_x_1315:
[----:B------:R-:W-:Y:S01]  /*15a00*/  IMAD.MOV.U32 R17, RZ, RZ, R14 ;  /* 0x000000ffff117224 */ /* 0x000fe200078e000e */
[----:B------:R-:W-:Y:S06]  /*15a10*/  BRA `(.L_x_1316) ;  /* 0xffffffe400747947 */ /* 0x000fec000383ffff */
.L_x_1262:
[----:B------:R-:W-:Y:S01]  /*15a20*/  BSSY B0, `(.L_x_1317) ;  /* 0x0000007000007945 */ /* 0x000fe20003800000 */
[----:B------:R-:W-:Y:S02]  /*15a30*/  IMAD.MOV.U32 R13, RZ, RZ, R2 ;  /* 0x000000ffff0d7224 */ /* 0x000fe400078e0002 */
[----:B------:R-:W-:Y:S02]  /*15a40*/  IMAD.MOV.U32 R11, RZ, RZ, 0x1f ;  /* 0x0000001fff0b7424 */ /* 0x000fe400078e00ff */
[----:B------:R-:W-:-:S07]  /*15a50*/  IMAD.MOV.U32 R15, RZ, RZ, -0x1 ;  /* 0xffffffffff0f7424 */ /* 0x000fce00078e00ff */
[----:B012---:R-:W-:Y:S05]  /*15a60*/  WARPSYNC.COLLECTIVE R15, `(.L_x_1318) ;  /* 0x000000000f087348 */ /* 0x007fea0003c00000 */
[----:B------:R3:W4:Y:S02]  /*15a70*/  SHFL.IDX P6, R14, R13, R12, R11 ;  /* 0x0000000c0d0e7389 */ /* 0x00072400000c000b */
[----:B01234-:R-:W-:Y:S01]  /*15a80*/  ENDCOLLECTIVE ;  /* 0x000000000000791b */ /* 0x01ffe20003800000 */
.L_x_1318:
[----:B------:R-:W-:Y:S05]  /*15a90*/  BSYNC B0 ;  /* 0x0000000000007941 */ /* 0x000fea0003800000 */
.L_x_1317:
[----:B------:R-:W-:Y:S01]  /*15aa0*/  IMAD.MOV.U32 R7, RZ, RZ, R14 ;  /* 0x000000ffff077224 */ /* 0x000fe200078e000e */
[----:B------:R-:W-:Y:S06]  /*15ab0*/  BRA `(.L_x_1261) ;  /* 0xffffffe400687947 */ /* 0x000fec000383ffff */
.L_x_1266:
[----:B-1----:R1:W2:Y:S02]  /*15ac0*/  SYNCS.PHASECHK.TRANS64.TRYWAIT P0, [R0+URZ+0x30820], R3 ;  /* 0x03082003000075a7 */ /* 0x0022a4000800017f */
[----:B--2---:R-:W-:Y:S05]  /*15ad0*/  @!P0 NANOSLEEP.SYNCS 0x989680 ;  /* 0x009896800000895d */ /* 0x004fea0003900000 */
[----:B------:R-:W2:Y:S02]  /*15ae0*/  @!P0 SYNCS.PHASECHK.TRANS64 P0, [R0+URZ+0x30820], R3 ;  /* 0x03082003000085a7 */ /* 0x000ea4000800007f */
[----:B--2---:R-:W-:Y:S05]  /*15af0*/  @!P0 BRA `(.L_x_1266) ;  /* 0xfffffffc00f08947 */ /* 0x004fea000383ffff */
[----:B------:R-:W-:Y:S05]  /*15b00*/  BRA `(.L_x_1319) ;  /* 0xffffffe800dc7947 */ /* 0x000fea000383ffff */
.L_x_1267:
[----:B------:R-:W2:Y:S01]  /*15b10*/  S2R R2, SR_TID.X ;  /* 0x0000000000027919 */ /* 0x000ea20000002100 */
[----:B------:R-:W-:Y:S01]  /*15b20*/  BSSY B0, `(.L_x_1320) ;  /* 0x000000a000007945 */ /* 0x000fe20003800000 */
[----:B------:R-:W-:Y:S02]  /*15b30*/  IMAD.MOV.U32 R12, RZ, RZ, RZ ;  /* 0x000000ffff0c7224 */ /* 0x000fe400078e00ff */
[----:B------:R-:W-:Y:S02]  /*15b40*/  IMAD.MOV.U32 R11, RZ, RZ, 0x1f ;  /* 0x0000001fff0b7424 */ /* 0x000fe400078e00ff */
[----:B------:R-:W-:Y:S01]  /*15b50*/  IMAD.MOV.U32 R15, RZ, RZ, -0x1 ;  /* 0xffffffffff0f7424 */ /* 0x000fe200078e00ff */
[----:B--2---:R-:W-:-:S04]  /*15b60*/  SHF.R.U32.HI R2, RZ, 0x5, R2 ;  /* 0x00000005ff027819 */ /* 0x004fc80000011602 */
[----:B------:R-:W-:-:S05]  /*15b70*/  LOP3.LUT R2, R2, 0x3, RZ, 0xc0, !PT ;  /* 0x0000000302027812 */ /* 0x000fca00078ec0ff */
[----:B0-----:R-:W-:-:S07]  /*15b80*/  IMAD.MOV.U32 R13, RZ, RZ, R2 ;  /* 0x000000ffff0d7224 */ /* 0x001fce00078e0002 */
[----:B-1----:R-:W-:Y:S05]  /*15b90*/  WARPSYNC.COLLECTIVE R15, `(.L_x_1321) ;  /* 0x000000000f087348 */ /* 0x002fea0003c00000 */
[----:B------:R0:W2:Y:S02]  /*15ba0*/  SHFL.IDX P6, R14, R13, R12, R11 ;  /* 0x0000000c0d0e7389 */ /* 0x0000a400000c000b */
[----:B012---:R-:W-:Y:S01]  /*15bb0*/  ENDCOLLECTIVE ;  /* 0x000000000000791b */ /* 0x007fe20003800000 */
.L_x_1321:
[----:B------:R-:W-:Y:S05]  /*15bc0*/  BSYNC B0 ;  /* 0x0000000000007941 */ /* 0x000fea0003800000 */
.L_x_1320:
[----:B------:R-:W-:Y:S05]  /*15bd0*/  BRA `(.L_x_1322) ;  /* 0xffffffe800c47947 */ /* 0x000fea000383ffff */
.L_x_1270:
[----:B------:R-:W-:Y:S01]  /*15be0*/  BSSY B1, `(.L_x_1323) ;  /* 0x0000006000017945 */ /* 0x000fe20003800000 */
[----:B------:R-:W-:-:S07]  /*15bf0*/  IMAD.MOV.U32 R15, RZ, RZ, -0x1 ;  /* 0xffffffffff0f7424 */ /* 0x000fce00078e00ff */
[----:B012---:R-:W-:Y:S05]  /*15c00*/  WARPSYNC.COLLECTIVE R15, `(.L_x_1324) ;  /* 0x000000000f0c7348 */ /* 0x007fea0003c00000 */
[----:B------:R-:W-:Y:S02]  /*15c10*/  ELECT P6, UR62, PT ;  /* 0x00000000003e782f */ /* 0x000fe400038c0000 */
[----:B------:R-:W-:Y:S01]  /*15c20*/  MOV R14, UR62 ;  /* 0x0000003e000e7c02 */ /* 0x000fe20008000f00 */
[----:B012---:R-:W-:Y:S10]  /*15c30*/  ENDCOLLECTIVE ;  /* 0x000000000000791b */ /* 0x007ff40003800000 */
.L_x_1324:
[----:B------:R-:W-:Y:S05]  /*15c40*/  BSYNC B1 ;  /* 0x0000000000017941 */ /* 0x000fea0003800000 */
.L_x_1323:
[----:B------:R-:W-:Y:S05]  /*15c50*/  BRA `(.L_x_1325) ;  /* 0xffffffe800bc7947 */ /* 0x000fea000383ffff */
.L_x_1272:
[----:B-1----:R1:W2:Y:S02]  /*15c60*/  SYNCS.PHASECHK.TRANS64.TRYWAIT P0, [R6+URZ], R5 ;  /* 0x00000005060075a7 */ /* 0x0022a4000800017f */
[----:B--2---:R-:W-:Y:S05]  /*15c70*/  @!P0 NANOSLEEP.SYNCS 0x989680 ;  /* 0x009896800000895d */ /* 0x004fea0003900000 */
[----:B------:R-:W2:Y:S02]  /*15c80*/  @!P0 SYNCS.PHASECHK.TRANS64 P0, [R6+URZ], R5 ;  /* 0x00000005060085a7 */ /* 0x000ea4000800007f */
[----:B--2---:R-:W-:Y:S05]  /*15c90*/  @!P0 BRA `(.L_x_1272) ;  /* 0xfffffffc00f08947 */ /* 0x004fea000383ffff */
[----:B------:R-:W-:Y:S05]  /*15ca0*/  BRA `(.L_x_1326) ;  /* 0xffffffec00007947 */ /* 0x000fea000383ffff */
.L_x_1273:
[----:B--2---:R2:W3:Y:S02]  /*15cb0*/  SYNCS.PHASECHK.TRANS64.TRYWAIT P0, [R7+URZ], R2 ;  /* 0x00000002070075a7 */ /* 0x0044e4000800017f */
[----:B---3--:R-:W-:Y:S05]  /*15cc0*/  @!P0 NANOSLEEP.SYNCS 0x989680 ;  /* 0x009896800000895d */ /* 0x008fea0003900000 */
[----:B------:R-:W3:Y:S02]  /*15cd0*/  @!P0 SYNCS.PHASECHK.TRANS64 P0, [R7+URZ], R2 ;  /* 0x00000002070085a7 */ /* 0x000ee4000800007f */
[----:B---3--:R-:W-:Y:S05]  /*15ce0*/  @!P0 BRA `(.L_x_1273) ;  /* 0xfffffffc00f08947 */ /* 0x008fea000383ffff */
[----:B------:R-:W-:Y:S05]  /*15cf0*/  BRA `(.L_x_1327) ;  /* 0xffffffe800f47947 */ /* 0x000fea000383ffff */
.L_x_1275:
[----:B---3--:R3:W4:Y:S02]  /*15d00*/  SYNCS.PHASECHK.TRANS64.TRYWAIT P0, [R4+URZ], R5 ;  /* 0x00000005040075a7 */ /* 0x008724000800017f */
[----:B----4-:R-:W-:Y:S05]  /*15d10*/  @!P0 NANOSLEEP.SYNCS 0x989680 ;  /* 0x009896800000895d */ /* 0x010fea0003900000 */
[----:B------:R-:W4:Y:S02]  /*15d20*/  @!P0 SYNCS.PHASECHK.TRANS64 P0, [R4+URZ], R5 ;  /* 0x00000005040085a7 */ /* 0x000f24000800007f */
[----:B----4-:R-:W-:Y:S05]  /*15d30*/  @!P0 BRA `(.L_x_1275) ;  /* 0xfffffffc00f08947 */ /* 0x010fea000383ffff */
[----:B------:R-:W-:Y:S05]  /*15d40*/  BRA `(.L_x_1328) ;  /* 0xffffffe800fc7947 */ /* 0x000fea000383ffff */
.L_x_1329:
        /* <DEDUP_REMOVED lines=11> */
.L_x_12754:


//--------------------- .text._ZN7cutlass13device_kernelIN5flash11enable_sm90INS1_16FlashAttnFwdSm90INS1_25CollectiveMainloopFwdSm90ILi2EN4cute5tupleIJNS5_1CILi1EEES8_S8_EEENS6_IJNS7_ILi128EEENS7_ILi64EEENS7_ILi256EEEEEELi256ENS_6half_tEfNS_4arch4Sm90ELb0ELb1ELb0ELb1ELb0ELb1ELb0ELb1ELb1ELb0ELb0ELb0EEENS1_21CollectiveEpilogueFwdINS6_IJSA_SC_SB_EEES9_SE_SG_Li256ELb1ELb0ELb0ELb0EEENS1_36VarlenDynamicPersistentTileSchedulerILi128ELi64ELi256ELi32ELb0ELb0ELb1ELb1ELb0ELb1EEEEEEEEEvNT_6ParamsE --------------------------
	.section	.text._ZN7cutlass13device_kernelIN5flash11enable_sm90INS1_16FlashAttnFwdSm90INS1_25CollectiveMainloopFwdSm90ILi2EN4cute5tupleIJNS5_1CILi1EEES8_S8_EEENS6_IJNS7_ILi128EEENS7_ILi64EEENS7_ILi256EEEEEELi256ENS_6half_tEfNS_4arch4Sm90ELb0ELb1ELb0ELb1ELb0ELb1ELb0ELb1ELb1ELb0ELb0ELb0EEENS1_21CollectiveEpilogueFwdINS6_IJSA_SC_SB_EEES9_SE_SG_Li256ELb1ELb0ELb0ELb0EEENS1_36VarlenDynamicPersistentTileSchedulerILi128ELi64ELi256ELi32ELb0ELb0ELb1ELb1ELb0ELb1EEEEEEEEEvNT_6ParamsE,"ax",@progbits
	.align	128
.text._ZN7cutlass13device_kernelIN5flash11enable_sm90INS1_16FlashAttnFwdSm90INS1_25CollectiveMainloopFwdSm90ILi2EN4cute5tupleIJNS5_1CILi1EEES8_S8_EEENS6_IJNS7_ILi128EEENS7_ILi64EEENS7_ILi256EEEEEELi256ENS_6half_tEfNS_4arch4Sm90ELb0ELb1ELb0ELb1ELb0ELb1ELb0ELb1ELb1ELb0ELb0ELb0EEENS1_21CollectiveEpilogueFwdINS6_IJSA_SC_SB_EEES9_SE_SG_Li256ELb1ELb0ELb0ELb0EEENS1_36VarlenDynamicPersistentTileSchedulerILi128ELi64ELi256ELi32ELb0ELb0ELb1ELb1ELb0ELb1EEEEEEEEEvNT_6ParamsE:
        .type           _ZN7cutlass13device_kernelIN5flash11enable_sm90INS1_16FlashAttnFwdSm90INS1_25CollectiveMainloopFwdSm90ILi2EN4cute5tupleIJNS5_1CILi1EEES8_S8_EEENS6_IJNS7_ILi128EEENS7_ILi64EEENS7_ILi256EEEEEELi256ENS_6half_tEfNS_4arch4Sm90ELb0ELb1ELb0ELb1ELb0ELb1ELb0ELb1ELb1ELb0ELb0ELb0EEENS1_21CollectiveEpilogueFwdINS6_IJSA_SC_SB_EEES9_SE_SG_Li256ELb1ELb0ELb0ELb0EEENS1_36VarlenDynamicPersistentTileSchedulerILi128ELi64ELi256ELi32ELb0ELb0ELb1ELb1ELb0ELb1EEEEEEEEEvNT_6ParamsE,@function
        .size           _ZN7cutlass13device_kernelIN5flash11enable_sm90INS1_16FlashAttnFwdSm90INS1_25CollectiveMainloopFwdSm90ILi2EN4cute5tupleIJNS5_1CILi1EEES8_S8_EEENS6_IJNS7_ILi128EEENS7_ILi64EEENS7_ILi256EEEEEELi256ENS_6half_tEfNS_4arch4Sm90ELb0ELb1ELb0ELb1ELb0ELb1ELb0ELb1ELb1ELb0ELb0ELb0EEENS1_21CollectiveEpilogueFwdINS6_IJSA_SC_SB_EEES9_SE_SG_Li256ELb1ELb0ELb0ELb0EEENS1_36VarlenDynamicPersistentTileSchedulerILi128ELi64ELi256ELi32ELb0ELb0ELb1ELb1ELb0ELb1EEEEEEEEEvNT_6ParamsE,(.L_x_12755 - _ZN7cutlass13device_kernelIN5flash11enable_sm90INS1_16FlashAttnFwdSm90INS1_25CollectiveMainloopFwdSm90ILi2EN4cute5tupleIJNS5_1CILi1EEES8_S8_EEENS6_IJNS7_ILi128EEENS7_ILi64EEENS7_ILi256EEEEEELi256ENS_6half_tEfNS_4arch4Sm90ELb0ELb1ELb0ELb1ELb0ELb1ELb0ELb1ELb1ELb0ELb0ELb0EEENS1_21CollectiveEpilogueFwdINS6_IJSA_SC_SB_EEES9_SE_SG_Li256ELb1ELb0ELb0ELb0EEENS1_36VarlenDynamicPersistentTileSchedulerILi128ELi64ELi256ELi32ELb0ELb0ELb1ELb1ELb0ELb1EEEEEEEEEvNT_6ParamsE)
        .other          _ZN7cutlass13device_kernelIN5flash11enable_sm90INS1_16FlashAttnFwdSm90INS1_25CollectiveMainloopFwdSm90ILi2EN4cute5tupleIJNS5_1CILi1EEES8_S8_EEENS6_IJNS7_ILi128EEENS7_ILi64EEENS7_ILi256EEEEEELi256ENS_6half_tEfNS_4arch4Sm90ELb0ELb1ELb0ELb1ELb0ELb1ELb0ELb1ELb1ELb0ELb0ELb0EEENS1_21CollectiveEpilogueFwdINS6_IJSA_SC_SB_EEES9_SE_SG_Li256ELb1ELb0ELb0ELb0EEENS1_36VarlenDynamicPersistentTileSchedulerILi128ELi64ELi256ELi32ELb0ELb0ELb1ELb1ELb0ELb1EEEEEEEEEvNT_6ParamsE,@"STO_CUDA_ENTRY STV_DEFAULT"
_ZN7cutlass13device_kernelIN5flash11enable_sm90INS1_16FlashAttnFwdSm90INS1_25CollectiveMainloopFwdSm90ILi2EN4cute5tupleIJNS5_1CILi1EEES8_S8_EEENS6_IJNS7_ILi128EEENS7_ILi64EEENS7_ILi256EEEEEELi256ENS_6half_tEfNS_4arch4Sm90ELb0ELb1ELb0ELb1ELb0ELb1ELb0ELb1ELb1ELb0ELb0ELb0EEENS1_21CollectiveEpilogueFwdINS6_IJSA_SC_SB_EEES9_SE_SG_Li256ELb1ELb0ELb0ELb0EEENS1_36VarlenDynamicPersistentTileSchedulerILi128ELi64ELi256ELi32ELb0ELb0ELb1ELb1ELb0ELb1EEEEEEEEEvNT_6ParamsE:
        /* <DEDUP_REMOVED lines=27> */
.L_x_1331:
[----:B------:R-:W-:Y:S05]  /*01b0*/  BSYNC B0 ;  /* 0x0000000000007941 */ /* 0x000fea0003800000 */
.L_x_1330:
        /* <DEDUP_REMOVED lines=41> */
.L_x_1332:
        /* <DEDUP_REMOVED lines=22> */
.L_x_1333:
        /* <DEDUP_REMOVED lines=18> */
.L_x_1334:
        /* <DEDUP_REMOVED lines=22> */
.L_x_1335:
        /* <DEDUP_REMOVED lines=22> */
.L_x_1336:
[----:B0-----:R-:W-:Y:S01]  /*0990*/  UMOV UR4, 0x1 ;  /* 0x0000000100047882 */ /* 0x001fe20000000000 */
[----:B------:R-:W-:Y:S01]  /*09a0*/  PLOP3.LUT P0, PT, PT, PT, UP0, 0x80, 0x0 ;  /* 0x000000000000781c */ /* 0x000fe20003f0f008 */
[----:B------:R-:W-:Y:S01]  /*09b0*/  USEL UR4, UR4, 0x2, !UP0 ;  /* 0x0000000204047887 */ /* 0x000fe2000c000000 */
[----:B------:R-:W-:Y:S01]  /*09c0*/  NOP ;  /* 0x0000000000007918 */ /* 0x000fe20000000000 */
[----:B------:R-:W-:Y:S04]  /*09d0*/  BSSY B7, `(.L_x_1337) ;  /* 0x00026d5000077945 */ /* 0x000fe80003800000 */
[----:B------:R-:W-:-:S05]  /*09e0*/  IMAD.U32 R2, RZ, RZ, UR4 ;  /* 0x00000004ff027e24 */ /* 0x000fca000f8e00ff */
[----:B------:R0:W-:Y:S01]  /*09f0*/  STL [R1+0xac], R2 ;  /* 0x0000ac0201007387 */ /* 0x0001e20000100800 */
[----:B-12-4-:R-:W-:Y:S06]  /*0a00*/  BAR.SYNC.DEFER_BLOCKING 0x0 ;  /* 0x0000000000007b1d */ /* 0x016fec0000010000 */
[----:B------:R-:W-:Y:S05]  /*0a10*/  @!P0 BRA `(.L_x_1338) ;  /* 0x000001fc003c8947 */ /* 0x000fea0003800000 */
.L_x_1339:
        /* <DEDUP_REMOVED lines=8> */
[----:B-1----:R-:W-:-:S06]  /*0aa0*/  ULEA UR4, UR5, UR4, 0x18 ;  /* 0x0000000405047291 */ /* 0x002fcc000f8ec03f */
[----:B------:R-:W-:Y:S01]  /*0ab0*/  IMAD.U32 R16, RZ, RZ, UR4 ;  /* 0x00000004ff107e24 */ /* 0x000fe2000f8e00ff */
[----:B------:R-:W-:-:S04]  /*0ac0*/  ULDC UR4, c[0x0][0xc14] ;  /* 0x0003050000047ab9 */ /* 0x000fc80000000800 */
[----:B------:R-:W1:Y:S01]  /*0ad0*/  LDS.128 R12, [R16+0x308d0] ;  /* 0x0308d000100c7984 */ /* 0x000e620000000c00 */
[----:B------:R-:W-:Y:S06]  /*0ae0*/  BAR.ARV 0x4, 0x120 ;  /* 0x0104800000007b1d */ /* 0x000fec0000002000 */
[----:B-1----:R-:W-:-:S13]  /*0af0*/  ISETP.GE.AND P0, PT, R15, UR4, PT ;  /* 0x000000040f007c0c */ /* 0x002fda000bf06270 */
[----:B------:R-:W-:Y:S05]  /*0b00*/  @P0 BRA `(.L_x_1340) ;  /* 0x0000026c00040947 */ /* 0x000fea0003800000 */
[----:B0-----:R-:W2:Y:S01]  /*0b10*/  LDL R2, [R1+0xac] ;  /* 0x0000ac0001027983 */ /* 0x001ea20000100800 */
[----:B------:R-:W-:Y:S01]  /*0b20*/  IMAD.MOV.U32 R205, RZ, RZ, RZ ;  /* 0x000000ffffcd7224 */ /* 0x000fe200078e00ff */
[----:B------:R-:W-:Y:S01]  /*0b30*/  MOV R200, RZ ;  /* 0x000000ff00c87202 */ /* 0x000fe20000000f00 */
[----:B------:R-:W0:Y:S02]  /*0b40*/  S2R R0, SR_TID.X ;  /* 0x0000000000007919 */ /* 0x000e240000002100 */
[----:B0-----:R-:W-:-:S04]  /*0b50*/  IADD3 R0, R0, -0x80, RZ ;  /* 0xffffff8000007810 */ /* 0x001fc80007ffe0ff */
[----:B------:R-:W-:-:S04]  /*0b60*/  SHF.R.S32.HI R3, RZ, 0x1f, R0 ;  /* 0x0000001fff037819 */ /* 0x000fc80000011400 */
[CC--:B------:R-:W-:Y:S02]  /*0b70*/  LEA.HI R4, R3.reuse, R0.reuse, RZ, 0x4 ;  /* 0x0000000003047211 */ /* 0x0c0fe400078f20ff */
[CC--:B------:R-:W-:Y:S02]  /*0b80*/  LEA.HI R18, R3.reuse, R0.reuse, RZ, 0x3 ;  /* 0x0000000003127211 */ /* 0x0c0fe400078f18ff */
[CC--:B------:R-:W-:Y:S02]  /*0b90*/  LEA.HI R6, R3.reuse, R0.reuse, RZ, 0x5 ;  /* 0x0000000003067211 */ /* 0x0c0fe400078f28ff */
[----:B------:R-:W-:Y:S02]  /*0ba0*/  LOP3.LUT R7, R18, 0xfffffff8, RZ, 0xc0, !PT ;  /* 0xfffffff812077812 */ /* 0x000fe400078ec0ff */
[----:B------:R-:W-:Y:S02]  /*0bb0*/  LEA.HI R10, R3, R0, RZ, 0x6 ;  /* 0x00000000030a7211 */ /* 0x000fe400078f30ff */
[----:B------:R-:W-:Y:S01]  /*0bc0*/  SHF.L.U32 R6, R6, 0x5, RZ ;  /* 0x0000000506067819 */ /* 0x000fe200000006ff */
[----:B------:R-:W-:Y:S01]  /*0bd0*/  IMAD.IADD R17, R0, 0x1, -R7 ;  /* 0x0000000100117824 */ /* 0x000fe200078e0a07 */
[----:B------:R-:W-:Y:S01]  /*0be0*/  SHF.R.S32.HI R7, RZ, 0x4, R4 ;  /* 0x00000004ff077819 */ /* 0x000fe20000011404 */
[----:B------:R-:W-:Y:S01]  /*0bf0*/  IMAD.SHL.U32 R10, R10, 0x8, RZ ;  /* 0x000000080a0a7824 */ /* 0x000fe200078e00ff */
[----:B------:R-:W-:Y:S01]  /*0c00*/  LOP3.LUT R6, R6, 0xfffffc00, RZ, 0xc0, !PT ;  /* 0xfffffc0006067812 */ /* 0x000fe200078ec0ff */
[C---:B------:R-:W-:Y:S01]  /*0c10*/  IMAD.SHL.U32 R208, R17.reuse, 0x4, RZ ;  /* 0x0000000411d07824 */ /* 0x040fe200078e00ff */
[----:B------:R-:W-:Y:S01]  /*0c20*/  SHF.R.S32.HI R18, RZ, 0x3, R18 ;  /* 0x00000003ff127819 */ /* 0x000fe20000011412 */
[----:B------:R-:W-:Y:S01]  /*0c30*/  IMAD.SHL.U32 R22, R17, 0x8, RZ ;  /* 0x0000000811167824 */ /* 0x000fe200078e00ff */
[----:B------:R-:W-:-:S03]  /*0c40*/  LOP3.LUT R10, R10, 0xfffffe00, RZ, 0xc0, !PT ;  /* 0xfffffe000a0a7812 */ /* 0x000fc600078ec0ff */
[C---:B------:R-:W-:Y:S01]  /*0c50*/  VIADD R12, R18.reuse, 0x40 ;  /* 0x00000040120c7836 */ /* 0x040fe20000000000 */
[----:B------:R-:W-:Y:S01]  /*0c60*/  SHF.R.S32.HI R23, RZ, 0x1f, R22 ;  /* 0x0000001fff177819 */ /* 0x000fe20000011416 */
[C---:B------:R-:W-:Y:S02]  /*0c70*/  VIADD R235, R18.reuse, 0x20 ;  /* 0x0000002012eb7836 */ /* 0x040fe40000000000 */
[----:B------:R-:W-:Y:S01]  /*0c80*/  IMAD.SHL.U32 R30, R18, 0x40, RZ ;  /* 0x00000040121e7824 */ /* 0x000fe200078e00ff */
[----:B--2---:R-:W-:Y:S02]  /*0c90*/  R2UR UR4, R2 ;  /* 0x00000000020472ca */ /* 0x004fe400000e0000 */
[----:B------:R-:W-:-:S04]  /*0ca0*/  LEA.HI R2, R3, R0, RZ, 0x7 ;  /* 0x0000000003027211 */ /* 0x000fc800078f38ff */
[----:B------:R-:W-:Y:S02]  /*0cb0*/  LOP3.LUT R5, R2, 0xffffff80, RZ, 0xc0, !PT ;  /* 0xffffff8002057812 */ /* 0x000fe400078ec0ff */
[----:B------:R-:W-:-:S03]  /*0cc0*/  SHF.R.S32.HI R3, RZ, 0x7, R2 ;  /* 0x00000007ff037819 */ /* 0x000fc60000011402 */
[----:B------:R-:W-:Y:S01]  /*0cd0*/  IMAD.IADD R20, R0, 0x1, -R5 ;  /* 0x0000000100147824 */ /* 0x000fe200078e0a05 */
[C---:B------:R-:W-:Y:S01]  /*0ce0*/  LOP3.LUT R5, R4.reuse, 0x3fffff0, RZ, 0xc0, !PT ;  /* 0x03fffff004057812 */ /* 0x040fe200078ec0ff */
[----:B------:R-:W-:Y:S01]  /*0cf0*/  ULOP3.LUT UR4, UR4, 0x1, URZ, 0xfc, !UPT ;  /* 0x0000000104047892 */ /* 0x000fe2000f8efc3f */
[----:B------:R-:W-:Y:S02]  /*0d00*/  LEA.HI R4, R4, R7, RZ, 0x1 ;  /* 0x0000000704047211 */ /* 0x000fe400078f08ff */
[----:B------:R-:W-:Y:S01]  /*0d10*/  SHF.R.S32.HI R8, RZ, 0x1f, R20 ;  /* 0x0000001fff087819 */ /* 0x000fe20000011414 */
[----:B------:R-:W-:Y:S01]  /*0d20*/  IMAD.IADD R5, R0, 0x1, -R5 ;  /* 0x0000000100057824 */ /* 0x000fe200078e0a05 */
[----:B------:R-:W-:Y:S01]  /*0d30*/  LOP3.LUT R4, R4, 0x1ffffffe, RZ, 0xc0, !PT ;  /* 0x1ffffffe04047812 */ /* 0x000fe200078ec0ff */
[----:B------:R-:W-:Y:S01]  /*0d40*/  STL [R1+0x88], R20 ;  /* 0x0000881401007387 */ /* 0x000fe20000100800 */
[CC--:B------:R-:W-:Y:S01]  /*0d50*/  LEA.HI R9, R8.reuse, R20.reuse, RZ, 0x2 ;  /* 0x0000001408097211 */ /* 0x0c0fe200078f10ff */
[----:B------:R-:W-:Y:S01]  /*0d60*/  IMAD R5, R5, 0x40, R6 ;  /* 0x0000004005057824 */ /* 0x000fe200078e0206 */
[----:B------:R-:W-:Y:S01]  /*0d70*/  LEA.HI R8, R8, R20, RZ, 0x5 ;  /* 0x0000001408087211 */ /* 0x000fe200078f28ff */
[----:B------:R-:W-:Y:S01]  /*0d80*/  IMAD.IADD R4, R7, 0x1, -R4 ;  /* 0x0000000107047824 */ /* 0x000fe200078e0a04 */
[--C-:B------:R-:W-:Y:S01]  /*0d90*/  SHF.R.S32.HI R0, RZ, 0x2, R9.reuse ;  /* 0x00000002ff007819 */ /* 0x100fe20000011409 */
[----:B------:R0:W-:Y:S01]  /*0da0*/  STL [R1+0x64], R17 ;  /* 0x0000641101007387 */ /* 0x0001e20000100800 */
[----:B------:R-:W-:-:S02]  /*0db0*/  SHF.R.S32.HI R11, RZ, 0x1f, R9 ;  /* 0x0000001fff0b7819 */ /* 0x000fc40000011409 */
[----:B------:R-:W-:Y:S02]  /*0dc0*/  LEA.HI R2, R2, R3, RZ, 0x1 ;  /* 0x0000000302027211 */ /* 0x000fe400078f08ff */
[----:B------:R-:W-:Y:S02]  /*0dd0*/  LEA.HI R11, R11, R0, RZ, 0x3 ;  /* 0x000000000b0b7211 */ /* 0x000fe400078f18ff */
[----:B------:R-:W-:Y:S02]  /*0de0*/  SHF.R.S32.HI R8, RZ, 0x5, R8 ;  /* 0x00000005ff087819 */ /* 0x000fe40000011408 */
[----:B------:R-:W-:Y:S02]  /*0df0*/  LOP3.LUT R11, R11, 0xfffffff8, RZ, 0xc0, !PT ;  /* 0xfffffff80b0b7812 */ /* 0x000fe400078ec0ff */
[----:B------:R-:W-:Y:S02]  /*0e00*/  LOP3.LUT R2, R2, 0x3fffffe, RZ, 0xc0, !PT ;  /* 0x03fffffe02027812 */ /* 0x000fe400078ec0ff */
[----:B------:R-:W-:Y:S01]  /*0e10*/  IADD3 R7, R18, 0x60, RZ ;  /* 0x0000006012077810 */ /* 0x000fe20007ffe0ff */
[----:B------:R-:W-:Y:S01]  /*0e20*/  IMAD.IADD R11, R0, 0x1, -R11 ;  /* 0x00000001000b7824 */ /* 0x000fe200078e0a0b */
[----:B------:R-:W-:Y:S01]  /*0e30*/  IADD3 R2, R3, -R2, RZ ;  /* 0x8000000203027210 */ /* 0x000fe20007ffe0ff */
[----:B------:R-:W-:Y:S01]  /*0e40*/  IMAD R0, R4, 0x8, R5 ;  /* 0x0000000804007824 */ /* 0x000fe200078e0205 */
[----:B------:R-:W-:Y:S01]  /*0e50*/  SHF.R.S32.HI R3, RZ, 0x1f, R12 ;  /* 0x0000001fff037819 */ /* 0x000fe2000001140c */
[----:B------:R-:W-:Y:S01]  /*0e60*/  IMAD R11, R8, 0x10, R11 ;  /* 0x00000010080b7824 */ /* 0x000fe200078e020b */
[----:B------:R-:W-:Y:S01]  /*0e70*/  IADD3 R8, R208, 0x40, RZ ;  /* 0x00000040d0087810 */ /* 0x000fe20007ffe0ff */
[----:B------:R-:W-:Y:S01]  /*0e80*/  IMAD.SHL.U32 R5, R7, 0x40, RZ ;  /* 0x0000004007057824 */ /* 0x000fe200078e00ff */
[----:B------:R1:W-:Y:S01]  /*0e90*/  STL [R1+0xa8], R0 ;  /* 0x0000a80001007387 */ /* 0x0003e20000100800 */
[----:B------:R-:W-:-:S02]  /*0ea0*/  LEA.HI R4, R3, R12, RZ, 0x3 ;  /* 0x0000000c03047211 */ /* 0x000fc400078f18ff */
[----:B------:R-:W-:Y:S01]  /*0eb0*/  IMAD.IADD R228, R208, 0x1, R8 ;  /* 0x00000001d0e47824 */ /* 0x000fe200078e0208 */
[----:B------:R-:W-:Y:S01]  /*0ec0*/  SHF.R.S32.HI R6, RZ, 0x1f, R7 ;  /* 0x0000001fff067819 */ /* 0x000fe20000011407 */
[----:B------:R-:W-:Y:S01]  /*0ed0*/  STL [R1+0x7c], R12 ;  /* 0x00007c0c01007387 */ /* 0x000fe20000100800 */
[----:B0-----:R-:W-:Y:S02]  /*0ee0*/  LOP3.LUT R17, R5, 0x1c0, RZ, 0xc0, !PT ;  /* 0x000001c005117812 */ /* 0x001fe400078ec0ff */
[----:B------:R-:W-:Y:S01]  /*0ef0*/  SHF.R.S32.HI R5, RZ, 0x1f, R228 ;  /* 0x0000001fff057819 */ /* 0x000fe200000114e4 */
[----:B------:R0:W-:Y:S01]  /*0f00*/  STL [R1+0x78], R7 ;  /* 0x0000780701007387 */ /* 0x0001e20000100800 */
[----:B-1----:R-:W-:Y:S01]  /*0f10*/  IMAD.SHL.U32 R0, R12, 0x40, RZ ;  /* 0x000000400c007824 */ /* 0x002fe200078e00ff */
[----:B------:R-:W-:Y:S02]  /*0f20*/  LEA.HI R6, R6, R7, RZ, 0x3 ;  /* 0x0000000706067211 */ /* 0x000fe400078f18ff */
[----:B------:R1:W-:Y:S01]  /*0f30*/  STL [R1+0x4], R8 ;  /* 0x0000040801007387 */ /* 0x0003e20000100800 */
[----:B------:R-:W-:-:S02]  /*0f40*/  LOP3.LUT R19, R17, 0x38, R22, 0xf8, !PT ;  /* 0x0000003811137812 */ /* 0x000fc400078ef816 */
[----:B------:R-:W-:Y:S01]  /*0f50*/  LOP3.LUT R3, R0, 0x1c0, RZ, 0xc0, !PT ;  /* 0x000001c000037812 */ /* 0x000fe200078ec0ff */
[----:B------:R-:W-:Y:S01]  /*0f60*/  IMAD.SHL.U32 R0, R4, 0x40, RZ ;  /* 0x0000004004007824 */ /* 0x000fe200078e00ff */
[----:B------:R-:W-:Y:S02]  /*0f70*/  LEA.HI R4, R5, R228, RZ, 0x3 ;  /* 0x000000e405047211 */ /* 0x000fe400078f18ff */
[C---:B0-----:R-:W-:Y:S02]  /*0f80*/  LOP3.LUT R7, R3.reuse, 0x38, R22, 0xf8, !PT ;  /* 0x0000003803077812 */ /* 0x041fe400078ef816 */
[----:B------:R-:W-:Y:S02]  /*0f90*/  LOP3.LUT R29, R0, 0xfffffe00, RZ, 0xc0, !PT ;  /* 0xfffffe00001d7812 */ /* 0x000fe400078ec0ff */
[----:B-1----:R-:W-:Y:S02]  /*0fa0*/  SHF.L.U32 R8, R6, 0x6, RZ ;  /* 0x0000000606087819 */ /* 0x002fe400000006ff */
[----:B------:R-:W-:Y:S01]  /*0fb0*/  SHF.R.U32.HI R6, RZ, 0x3, R3 ;  /* 0x00000003ff067819 */ /* 0x000fe20000011603 */
[----:B------:R-:W-:Y:S01]  /*0fc0*/  STL [R1+0x84], R29 ;  /* 0x0000841d01007387 */ /* 0x000fe20000100800 */
[----:B------:R-:W-:-:S02]  /*0fd0*/  LOP3.LUT R3, R3, 0x38, R4, 0xf8, !PT ;  /* 0x0000003803037812 */ /* 0x000fc400078ef804 */
[----:B------:R-:W-:Y:S02]  /*0fe0*/  LOP3.LUT R21, R29, R7, R6, 0xf6, !PT ;  /* 0x000000071d157212 */ /* 0x000fe400078ef606 */
[----:B------:R-:W-:Y:S01]  /*0ff0*/  LOP3.LUT R6, R3, R6, RZ, 0x3c, !PT ;  /* 0x0000000603067212 */ /* 0x000fe200078e3cff */
[----:B------:R-:W-:Y:S01]  /*1000*/  IMAD R3, R2, 0x40, R11 ;  /* 0x0000004002037824 */ /* 0x000fe200078e020b */
[----:B------:R-:W-:Y:S02]  /*1010*/  LOP3.LUT R27, R8, 0xfffffe00, RZ, 0xc0, !PT ;  /* 0xfffffe00081b7812 */ /* 0x000fe400078ec0ff */
[----:B------:R-:W-:Y:S02]  /*1020*/  SHF.R.S32.HI R2, RZ, 0x1f, R235 ;  /* 0x0000001fff027819 */ /* 0x000fe400000114eb */
[----:B------:R-:W-:Y:S01]  /*1030*/  SHF.L.U32 R0, R235, 0x6, RZ ;  /* 0x00000006eb007819 */ /* 0x000fe200000006ff */
[----:B------:R-:W-:Y:S01]  /*1040*/  STL [R1+0x80], R27 ;  /* 0x0000801b01007387 */ /* 0x000fe20000100800 */
[----:B------:R-:W-:-:S02]  /*1050*/  LEA.HI R2, R2, R235, RZ, 0x3 ;  /* 0x000000eb02027211 */ /* 0x000fc400078f18ff */
[----:B------:R-:W-:Y:S01]  /*1060*/  LOP3.LUT R28, R0, 0x1c0, RZ, 0xc0, !PT ;  /* 0x000001c0001c7812 */ /* 0x000fe200078ec0ff */
[----:B------:R-:W-:Y:S01]  /*1070*/  STL [R1+0x3c], R30 ;  /* 0x00003c1e01007387 */ /* 0x000fe20000100800 */
[----:B------:R-:W-:Y:S01]  /*1080*/  LEA.HI R5, R5, R228, RZ, 0x6 ;  /* 0x000000e405057211 */ /* 0x000fe200078f30ff */
[----:B------:R-:W-:Y:S01]  /*1090*/  IMAD.SHL.U32 R2, R2, 0x40, RZ ;  /* 0x0000004002027824 */ /* 0x000fe200078e00ff */
[----:B------:R-:W-:Y:S01]  /*10a0*/  SHF.R.U32.HI R24, RZ, 0x3, R28 ;  /* 0x00000003ff187819 */ /* 0x000fe2000001161c */
[----:B------:R0:W-:Y:S01]  /*10b0*/  STL [R1+0x58], R3 ;  /* 0x0000580301007387 */ /* 0x0001e20000100800 */
[----:B------:R-:W-:Y:S01]  /*10c0*/  SHF.R.U32.HI R12, RZ, 0x3, R17 ;  /* 0x00000003ff0c7819 */ /* 0x000fe20000011611 */
[----:B------:R-:W-:Y:S01]  /*10d0*/  IMAD.SHL.U32 R5, R5, 0x80, RZ ;  /* 0x0000008005057824 */ /* 0x000fe200078e00ff */
[----:B------:R-:W-:Y:S01]  /*10e0*/  LOP3.LUT R8, R2, 0xfffffe00, RZ, 0xc0, !PT ;  /* 0xfffffe0002087812 */ /* 0x000fe200078ec0ff */
[----:B------:R-:W-:Y:S01]  /*10f0*/  STL [R1+0x38], R28 ;  /* 0x0000381c01007387 */ /* 0x000fe20000100800 */
[----:B------:R-:W-:Y:S01]  /*1100*/  IMAD.U32 R2, RZ, RZ, UR4 ;  /* 0x00000004ff027e24 */ /* 0x000fe2000f8e00ff */
[----:B------:R-:W-:-:S02]  /*1110*/  LOP3.LUT R17, R17, 0x38, R4, 0xf8, !PT ;  /* 0x0000003811117812 */ /* 0x000fc400078ef804 */
[----:B------:R-:W-:Y:S02]  /*1120*/  LOP3.LUT R0, R4, 0x38, RZ, 0xc0, !PT ;  /* 0x0000003804007812 */ /* 0x000fe400078ec0ff */
[----:B0-----:R-:W-:Y:S02]  /*1130*/  LOP3.LUT R3, R30, 0x1c0, RZ, 0xc0, !PT ;  /* 0x000001c01e037812 */ /* 0x001fe400078ec0ff */
[----:B------:R-:W-:Y:S02]  /*1140*/  LOP3.LUT R4, R28, 0x38, R4, 0xf8, !PT ;  /* 0x000000381c047812 */ /* 0x000fe400078ef804 */
[----:B------:R-:W-:Y:S02]  /*1150*/  SHF.R.U32.HI R26, RZ, 0x3, R3 ;  /* 0x00000003ff1a7819 */ /* 0x000fe40000011603 */
[----:B------:R-:W-:Y:S02]  /*1160*/  LOP3.LUT R0, R0, 0x1c0, R30, 0xf8, !PT ;  /* 0x000001c000007812 */ /* 0x000fe400078ef81e */
[----:B------:R-:W-:Y:S01]  /*1170*/  LOP3.LUT R5, R5, 0xffffe000, RZ, 0xc0, !PT ;  /* 0xffffe00005057812 */ /* 0x000fe200078ec0ff */
[----:B------:R-:W-:Y:S01]  /*1180*/  STL [R1+0x48], R26 ;  /* 0x0000481a01007387 */ /* 0x000fe20000100800 */
[----:B------:R-:W-:-:S02]  /*1190*/  LOP3.LUT R4, R4, R24, RZ, 0x3c, !PT ;  /* 0x0000001804047212 */ /* 0x000fc400078e3cff */
[----:B------:R-:W-:Y:S01]  /*11a0*/  LOP3.LUT R25, R27, R19, R12, 0xf6, !PT ;  /* 0x000000131b197212 */ /* 0x000fe200078ef60c */
[----:B------:R-:W-:Y:S01]  /*11b0*/  STL [R1+0x40], R24 ;  /* 0x0000401801007387 */ /* 0x000fe20000100800 */
[----:B------:R-:W-:Y:S01]  /*11c0*/  LOP3.LUT R12, R17, R12, RZ, 0x3c, !PT ;  /* 0x0000000c110c7212 */ /* 0x000fe200078e3cff */
[----:B------:R-:W-:Y:S01]  /*11d0*/  IMAD.MOV.U32 R17, RZ, RZ, RZ ;  /* 0x000000ffff117224 */ /* 0x000fe200078e00ff */
[----:B------:R-:W-:Y:S01]  /*11e0*/  LOP3.LUT R0, R0, R26, RZ, 0x3c, !PT ;  /* 0x0000001a00007212 */ /* 0x000fe200078e3cff */
[----:B------:R-:W-:Y:S01]  /*11f0*/  STL [R1+0x44], R8 ;  /* 0x0000440801007387 */ /* 0x000fe20000100800 */
[-C--:B------:R-:W-:Y:S01]  /*1200*/  IADD3 R11, R6, R5.reuse, R29 ;  /* 0x00000005060b7210 */ /* 0x080fe20007ffe01d */
[----:B------:R-:W-:Y:S01]  /*1210*/  VIADD R6, R208, 0x60 ;  /* 0x00000060d0067836 */ /* 0x000fe20000000000 */
[-C--:B------:R-:W-:Y:S01]  /*1220*/  IADD3 R7, R4, R5.reuse, R8 ;  /* 0x0000000504077210 */ /* 0x080fe20007ffe008 */
[----:B------:R-:W-:Y:S01]  /*1230*/  STL [R1+0x4c], R10 ;  /* 0x00004c0a01007387 */ /* 0x000fe20000100800 */
[----:B------:R-:W-:Y:S01]  /*1240*/  VIADD R4, R22, 0x80 ;  /* 0x0000008016047836 */ /* 0x000fe20000000000 */
[----:B------:R-:W-:-:S02]  /*1250*/  IADD3 R27, R12, R5, R27 ;  /* 0x000000050c1b7210 */ /* 0x000fc40007ffe01b */
[----:B------:R-:W-:Y:S01]  /*1260*/  STL [R1+0x14], R13 ;  /* 0x0000140d01007387 */ /* 0x000fe20000100800 */
[----:B------:R-:W-:Y:S02]  /*1270*/  IADD3 R5, R0, R5, R10 ;  /* 0x0000000500057210 */ /* 0x000fe40007ffe00a */
[----:B------:R-:W-:Y:S01]  /*1280*/  LOP3.LUT R3, R3, 0x38, R22, 0xf8, !PT ;  /* 0x0000003803037812 */ /* 0x000fe200078ef816 */
[----:B------:R-:W-:Y:S01]  /*1290*/  STL [R1+0x18], R14 ;  /* 0x0000180e01007387 */ /* 0x000fe20000100800 */
[----:B------:R-:W-:Y:S02]  /*12a0*/  IADD3 R0, R16, 0x10400, RZ ;  /* 0x0001040010007810 */ /* 0x000fe40007ffe0ff */
[----:B------:R-:W-:Y:S01]  /*12b0*/  LOP3.LUT R236, R9, 0x7ffffffc, RZ, 0xc0, !PT ;  /* 0x7ffffffc09ec7812 */ /* 0x000fe200078ec0ff */
[----:B------:R-:W-:Y:S01]  /*12c0*/  STL [R1+0x1c], R15 ;  /* 0x00001c0f01007387 */ /* 0x000fe20000100800 */
[----:B------:R-:W-:-:S03]  /*12d0*/  SHF.R.S32.HI R19, RZ, 0x1f, R18 ;  /* 0x0000001fff137819 */ /* 0x000fc60000011412 */
[----:B------:R-:W-:Y:S01]  /*12e0*/  STL [R1+0x70], RZ ;  /* 0x000070ff01007387 */ /* 0x000fe20000100800 */
[----:B------:R-:W-:-:S03]  /*12f0*/  IMAD.IADD R236, R20, 0x1, -R236 ;  /* 0x0000000114ec7824 */ /* 0x000fc600078e0aec */
[----:B------:R0:W-:Y:S04]  /*1300*/  STL [R1+0x34], R2 ;  /* 0x0000340201007387 */ /* 0x0001e80000100800 */
[----:B------:R-:W-:Y:S01]  /*1310*/  STL [R1], RZ ;  /* 0x000000ff01007387 */ /* 0x000fe20000100800 */
[----:B0-----:R-:W-:-:S05]  /*1320*/  SHF.R.S32.HI R2, RZ, 0x1f, R235 ;  /* 0x0000001fff027819 */ /* 0x001fca00000114eb */
[----:B------:R0:W-:Y:S02]  /*1330*/  STL [R1+0x60], R2 ;  /* 0x0000600201007387 */ /* 0x0001e40000100800 */
[----:B0-----:R-:W-:-:S05]  /*1340*/  VIADD R2, R208, 0x20 ;  /* 0x00000020d0027836 */ /* 0x001fca0000000000 */
[----:B------:R0:W-:Y:S04]  /*1350*/  STL [R1+0x8], R2 ;  /* 0x0000080201007387 */ /* 0x0001e80000100800 */
[----:B------:R1:W-:Y:S04]  /*1360*/  STL [R1+0xc], R6 ;  /* 0x00000c0601007387 */ /* 0x0003e80000100800 */
[----:B------:R2:W-:Y:S01]  /*1370*/  STL [R1+0x2c], R4 ;  /* 0x00002c0401007387 */ /* 0x0005e20000100800 */
[----:B0-----:R-:W-:Y:S02]  /*1380*/  LOP3.LUT R2, R28, 0x38, R22, 0xf8, !PT ;  /* 0x000000381c027812 */ /* 0x001fe400078ef816 */
[----:B-1----:R-:W-:-:S02]  /*1390*/  IADD3 R6, R22, 0xc0, RZ ;  /* 0x000000c016067810 */ /* 0x002fc40007ffe0ff */
[----:B--2---:R-:W-:-:S03]  /*13a0*/  LOP3.LUT R4, R10, R3, R26, 0xf6, !PT ;  /* 0x000000030a047212 */ /* 0x004fc600078ef61a */
[----:B------:R0:W-:Y:S01]  /*13b0*/  STL [R1+0x30], R6 ;  /* 0x0000300601007387 */ /* 0x0001e20000100800 */
[----:B------:R-:W-:Y:S01]  /*13c0*/  LOP3.LUT R3, R8, R2, R24, 0xf6, !PT ;  /* 0x0000000208037212 */ /* 0x000fe200078ef618 */
[----:B------:R-:W-:Y:S02]  /*13d0*/  IMAD R2, R21, 0x2, R0 ;  /* 0x0000000215027824 */ /* 0x000fe400078e0200 */
[----:B------:R-:W-:Y:S01]  /*13e0*/  STL [R1+0x5c], R4 ;  /* 0x00005c0401007387 */ /* 0x000fe20000100800 */
[----:B------:R-:W-:-:S03]  /*13f0*/  LEA R3, R3, R0, 0x1 ;  /* 0x0000000003037211 */ /* 0x000fc600078e08ff */
[----:B------:R1:W-:Y:S01]  /*1400*/  STL [R1+0x98], R2 ;  /* 0x0000980201007387 */ /* 0x0003e20000100800 */
[----:B0-----:R-:W-:-:S05]  /*1410*/  IMAD R6, R25, 0x2, R0 ;  /* 0x0000000219067824 */ /* 0x001fca00078e0200 */
[----:B------:R0:W-:Y:S01]  /*1420*/  STL [R1+0x90], R6 ;  /* 0x0000900601007387 */ /* 0x0001e20000100800 */
[----:B-1----:R-:W-:-:S03]  /*1430*/  IMAD R2, R7, 0x2, R0 ;  /* 0x0000000207027824 */ /* 0x002fc600078e0200 */
[----:B------:R1:W-:Y:S04]  /*1440*/  STL [R1+0xa0], R3 ;  /* 0x0000a00301007387 */ /* 0x0003e80000100800 */
[----:B------:R2:W-:Y:S01]  /*1450*/  STL [R1+0x9c], R2 ;  /* 0x00009c0201007387 */ /* 0x0005e20000100800 */
[--C-:B0-----:R-:W-:Y:S02]  /*1460*/  IMAD R6, R11, 0x2, R0.reuse ;  /* 0x000000020b067824 */ /* 0x101fe400078e0200 */
[----:B-1----:R-:W-:-:S03]  /*1470*/  IMAD R3, R27, 0x2, R0 ;  /* 0x000000021b037824 */ /* 0x002fc600078e0200 */
[----:B------:R0:W-:Y:S01]  /*1480*/  STL [R1+0x94], R6 ;  /* 0x0000940601007387 */ /* 0x0001e20000100800 */
[----:B--2---:R-:W-:Y:S01]  /*1490*/  LEA R2, R5, R0, 0x1 ;  /* 0x0000000005027211 */ /* 0x004fe200078e08ff */
[----:B------:R-:W-:Y:S02]  /*14a0*/  IMAD R0, R4, 0x2, R0 ;  /* 0x0000000204007824 */ /* 0x000fe400078e0200 */
[----:B------:R0:W-:Y:S04]  /*14b0*/  STL [R1+0x8c], R3 ;  /* 0x00008c0301007387 */ /* 0x0001e80000100800 */
[----:B------:R0:W-:Y:S04]  /*14c0*/  STL [R1+0x50], R0 ;  /* 0x0000500001007387 */ /* 0x0001e80000100800 */
[----:B------:R0:W-:Y:S02]  /*14d0*/  STL [R1+0xa4], R2 ;  /* 0x0000a40201007387 */ /* 0x0001e40000100800 */
.L_x_1652:
[----:B-12--5:R-:W2:Y:S01]  /*14e0*/  LDL R12, [R1+0x14] ;  /* 0x00001400010c7983 */ /* 0x026ea20000100800 */
[----:B------:R-:W-:Y:S01]  /*14f0*/  ULDC.64 UR4, c[0x0][0xa28] ;  /* 0x00028a0000047ab9 */ /* 0x000fe20000000a00 */
[----:B----4-:R-:W1:Y:S02]  /*1500*/  LDC.64 R4, c[0x0][0xa08] ;  /* 0x00028200ff047b82 */ /* 0x010e640000000a00 */
[----:B------:R-:W3:Y:S04]  /*1510*/  LDL R29, [R1+0x18] ;  /* 0x00001800011d7983 */ /* 0x000ee80000100800 */
[----:B------:R-:W4:Y:S01]  /*1520*/  LDL R30, [R1+0x1c] ;  /* 0x00001c00011e7983 */ /* 0x000f220000100800 */
[----:B------:R-:W-:-:S04]  /*1530*/  ISETP.NE.U32.AND P0, PT, RZ, UR4, PT ;  /* 0x00000004ff007c0c */ /* 0x000fc8000bf05070 */
[----:B------:R-:W-:Y:S01]  /*1540*/  ISETP.NE.AND.EX P0, PT, RZ, UR5, PT, P0 ;  /* 0x00000005ff007c0c */ /* 0x000fe2000bf05300 */
[----:B------:R-:W-:Y:S02]  /*1550*/  ULDC.64 UR4, c[0x0][0xa18] ;  /* 0x0002860000047ab9 */ /* 0x000fe40000000a00 */
[----:B------:R-:W-:-:S04]  /*1560*/  ISETP.NE.U32.AND P1, PT, RZ, UR4, PT ;  /* 0x00000004ff007c0c */ /* 0x000fc8000bf25070 */
[----:B------:R-:W-:Y:S01]  /*1570*/  ISETP.NE.AND.EX P1, PT, RZ, UR5, PT, P1 ;  /* 0x00000005ff007c0c */ /* 0x000fe2000bf25310 */
[----:B------:R-:W-:-:S05]  /*1580*/  ULDC.64 UR4, c[0x0][0xa08] ;  /* 0x0002820000047ab9 */ /* 0x000fca0000000a00 */
[----:B0-----:R-:W0:Y:S08]  /*1590*/  @P0 LDC.64 R2, c[0x0][0xa28] ;  /* 0x00028a00ff020b82 */ /* 0x001e300000000a00 */
[----:B------:R-:W0:Y:S01]  /*15a0*/  @P1 LDC.64 R6, c[0x0][0xa18] ;  /* 0x00028600ff061b82 */ /* 0x000e220000000a00 */
[----:B------:R-:W-:Y:S01]  /*15b0*/  ISETP.NE.U32.AND P3, PT, RZ, UR4, PT ;  /* 0x00000004ff007c0c */ /* 0x000fe2000bf65070 */
[----:B------:R-:W-:-:S03]  /*15c0*/  ULDC UR4, c[0x0][0x288] ;  /* 0x0000a20000047ab9 */ /* 0x000fc60000000800 */
[----:B------:R-:W-:Y:S02]  /*15d0*/  ISETP.NE.AND.EX P3, PT, RZ, UR5, PT, P3 ;  /* 0x00000005ff007c0c */ /* 0x000fe4000bf65330 */
[----:B------:R-:W-:Y:S01]  /*15e0*/  MOV R227, UR4 ;  /* 0x0000000400e37c02 */ /* 0x000fe20008000f00 */
[----:B------:R-:W-:Y:S01]  /*15f0*/  ULDC.64 UR4, c[0x0][0x3f8] ;  /* 0x0000fe0000047ab9 */ /* 0x000fe20000000a00 */
[----:B------:R-:W-:Y:S01]  /*1600*/  IMAD.MOV.U32 R0, RZ, RZ, RZ ;  /* 0x000000ffff007224 */ /* 0x000fe200078e00ff */
[----:B------:R-:W-:Y:S01]  /*1610*/  UISETP.NE.U32.AND UP0, UPT, UR4, URZ, UPT ;  /* 0x0000003f0400728c */ /* 0x000fe2000bf05070 */
[----:B------:R-:W-:Y:S01]  /*1620*/  IMAD.MOV.U32 R28, RZ, RZ, RZ ;  /* 0x000000ffff1c7224 */ /* 0x000fe200078e00ff */
[----:B------:R-:W-:Y:S01]  /*1630*/  ULDC.64 UR6, c[0x0][0x208] ;  /* 0x0000820000067ab9 */ /* 0x000fe20000000a00 */
[----:B------:R-:W-:Y:S01]  /*1640*/  ULDC UR4, c[0x0][0x404] ;  /* 0x0001010000047ab9 */ /* 0x000fe20000000800 */
[----:B------:R-:W-:-:S03]  /*1650*/  UISETP.NE.AND.EX UP0, UPT, UR5, URZ, UPT, UP0 ;  /* 0x0000003f0500728c */ /* 0x000fc6000bf05300 */
[----:B------:R-:W-:Y:S01]  /*1660*/  ULDC UR5, c[0x0][0x2e0] ;  /* 0x0000b80000057ab9 */ /* 0x000fe20000000800 */
[----:B------:R-:W-:-:S04]  /*1670*/  USEL UR4, UR4, 0x1, UP0 ;  /* 0x0000000104047887 */ /* 0x000fc80008000000 */
[----:B------:R-:W-:-:S03]  /*1680*/  UIMAD UR4, UR4, UR5, URZ ;  /* 0x00000005040472a4 */ /* 0x000fc6000f8e023f */
[----:B------:R-:W-:Y:S01]  /*1690*/  ULDC UR5, c[0x0][0x338] ;  /* 0x0000ce0000057ab9 */ /* 0x000fe20000000800 */
[----:B--2---:R2:W-:Y:S04]  /*16a0*/  STL [R1+0x74], R12 ;  /* 0x0000740c01007387 */ /* 0x0045e80000100800 */
[----:B---3--:R2:W-:Y:S04]  /*16b0*/  STL [R1+0x68], R29 ;  /* 0x0000681d01007387 */ /* 0x0085e80000100800 */
[----:B----4-:R2:W-:Y:S01]  /*16c0*/  STL [R1+0x6c], R30 ;  /* 0x00006c1e01007387 */ /* 0x0105e20000100800 */
[----:B-1----:R-:W-:-:S04]  /*16d0*/  IMAD.WIDE R8, R30, 0x4, R4 ;  /* 0x000000041e087825 */ /* 0x002fc800078e0204 */
[C---:B0-----:R-:W-:Y:S01]  /*16e0*/  @P0 IMAD.WIDE R2, R30.reuse, 0x4, R2 ;  /* 0x000000041e020825 */ /* 0x041fe200078e0202 */
[----:B------:R2:W5:Y:S03]  /*16f0*/  @P3 LDG.E R28, desc[UR6][R8.64] ;  /* 0x00000006081c3981 */ /* 0x000566000c1e1900 */
[----:B------:R-:W-:Y:S01]  /*1700*/  @P1 IMAD.WIDE R4, R30, 0x4, R6 ;  /* 0x000000041e041825 */ /* 0x000fe200078e0206 */
[----:B------:R2:W5:Y:S04]  /*1710*/  @P0 LDG.E R0, desc[UR6][R2.64] ;  /* 0x0000000602000981 */ /* 0x000568000c1e1900 */
[----:B------:R2:W5:Y:S01]  /*1720*/  @P1 LDG.E R227, desc[UR6][R4.64] ;  /* 0x0000000604e31981 */ /* 0x000562000c1e1900 */
[----:B------:R-:W-:-:S02]  /*1730*/  ULDC.64 UR6, c[0x0][0xa20] ;  /* 0x0002880000067ab9 */ /* 0x000fc40000000a00 */
[----:B------:R-:W-:-:S04]  /*1740*/  ISETP.NE.U32.AND P2, PT, RZ, UR6, PT ;  /* 0x00000006ff007c0c */ /* 0x000fc8000bf45070 */
[----:B------:R-:W-:Y:S01]  /*1750*/  ISETP.NE.AND.EX P2, PT, RZ, UR7, PT, P2 ;  /* 0x00000007ff007c0c */ /* 0x000fe2000bf45320 */
[----:B------:R-:W-:-:S12]  /*1760*/  @P1 BRA `(.L_x_1341) ;  /* 0x0000000000281947 */ /* 0x000fd80003800000 */
[----:B------:R-:W-:Y:S02]  /*1770*/  ULDC.64 UR6, c[0x0][0xa00] ;  /* 0x0002800000067ab9 */ /* 0x000fe40000000a00 */
[----:B------:R-:W-:-:S04]  /*1780*/  ISETP.NE.U32.AND P0, PT, RZ, UR6, PT ;  /* 0x00000006ff007c0c */ /* 0x000fc8000bf05070 */
[----:B------:R-:W-:-:S13]  /*1790*/  ISETP.NE.AND.EX P0, PT, RZ, UR7, PT, P0 ;  /* 0x00000007ff007c0c */ /* 0x000fda000bf05300 */
[----:B------:R-:W-:Y:S05]  /*17a0*/  @!P0 BRA `(.L_x_1341) ;  /* 0x0000000000188947 */ /* 0x000fea0003800000 */
[----:B--2---:R-:W0:Y:S01]  /*17b0*/  LDC.64 R2, c[0x0][0xa00] ;  /* 0x00028000ff027b82 */ /* 0x004e220000000a00 */
[----:B------:R-:W-:Y:S01]  /*17c0*/  ULDC.64 UR6, c[0x0][0x208] ;  /* 0x0000820000067ab9 */ /* 0x000fe20000000a00 */
[----:B0-----:R-:W-:-:S05]  /*17d0*/  IMAD.WIDE R2, R30, 0x4, R2 ;  /* 0x000000041e027825 */ /* 0x001fca00078e0202 */
[----:B-----5:R-:W2:Y:S04]  /*17e0*/  LDG.E R227, desc[UR6][R2.64] ;  /* 0x0000000602e37981 */ /* 0x020ea8000c1e1900 */
[----:B------:R-:W2:Y:S02]  /*17f0*/  LDG.E R4, desc[UR6][R2.64+0x4] ;  /* 0x0000040602047981 */ /* 0x000ea4000c1e1900 */
[----:B--2---:R-:W-:-:S07]  /*1800*/  IMAD.IADD R227, R4, 0x1, -R227 ;  /* 0x0000000104e37824 */ /* 0x004fce00078e0ae3 */
.L_x_1341:
[----:B--2---:R-:W-:Y:S02]  /*1810*/  IMAD.U32 R2, RZ, RZ, UR5 ;  /* 0x00000005ff027e24 */ /* 0x004fe4000f8e00ff */
[----:B------:R-:W-:Y:S01]  /*1820*/  IMAD.U32 R27, RZ, RZ, UR4 ;  /* 0x00000004ff1b7e24 */ /* 0x000fe2000f8e00ff */
[----:B------:R-:W-:Y:S06]  /*1830*/  @!P2 BRA `(.L_x_1342) ;  /* 0x000000000014a947 */ /* 0x000fec0003800000 */
[----:B------:R-:W0:Y:S01]  /*1840*/  LDC.64 R4, c[0x0][0xa20] ;  /* 0x00028800ff047b82 */ /* 0x000e220000000a00 */
[----:B------:R-:W-:Y:S01]  /*1850*/  ULDC.64 UR4, c[0x0][0x208] ;  /* 0x0000820000047ab9 */ /* 0x000fe20000000a00 */
[----:B0-----:R-:W-:-:S05]  /*1860*/  IMAD.WIDE R4, R30, 0x4, R4 ;  /* 0x000000041e047825 */ /* 0x001fca00078e0204 */
[----:B------:R0:W5:Y:S01]  /*1870*/  LDG.E R27, desc[UR4][R4.64] ;  /* 0x00000004041b7981 */ /* 0x000162000c1e1900 */
[----:B------:R-:W-:Y:S05]  /*1880*/  BRA `(.L_x_1343) ;  /* 0x0000000000147947 */ /* 0x000fea0003800000 */
.L_x_1342:
[----:B------:R-:W-:Y:S05]  /*1890*/  @!P3 BRA `(.L_x_1343) ;  /* 0x000000000010b947 */ /* 0x000fea0003800000 */
[----:B------:R-:W-:Y:S02]  /*18a0*/  ULDC.64 UR4, c[0x0][0x208] ;  /* 0x0000820000047ab9 */ /* 0x000fe40000000a00 */
[----:B------:R-:W2:Y:S04]  /*18b0*/  LDG.E R4, desc[UR4][R8.64] ;  /* 0x0000000408047981 */ /* 0x000ea8000c1e1900 */
[----:B------:R-:W2:Y:S02]  /*18c0*/  LDG.E R27, desc[UR4][R8.64+0x4] ;  /* 0x00000404081b7981 */ /* 0x000ea4000c1e1900 */
[----:B--2---:R-:W-:-:S07]  /*18d0*/  IADD3 R27, -R4, R27, RZ ;  /* 0x0000001b041b7210 */ /* 0x004fce0007ffe1ff */
.L_x_1343:
[----:B------:R-:W-:Y:S01]  /*18e0*/  ULDC.64 UR4, c[0x0][0xa10] ;  /* 0x0002840000047ab9 */ /* 0x000fe20000000a00 */
[----:B------:R-:W-:Y:S01]  /*18f0*/  ULDC.64 UR6, c[0x0][0x208] ;  /* 0x0000820000067ab9 */ /* 0x000fe20000000a00 */
[----:B------:R-:W-:Y:S01]  /*1900*/  ISETP.NE.U32.AND P0, PT, RZ, UR4, PT ;  /* 0x00000004ff007c0c */ /* 0x000fe2000bf05070 */
[----:B------:R-:W1:Y:S03]  /*1910*/  LDC.64 R10, c[0x0][0x9e0] ;  /* 0x00027800ff0a7b82 */ /* 0x000e660000000a00 */
[----:B------:R-:W-:Y:S01]  /*1920*/  ISETP.NE.AND.EX P0, PT, RZ, UR5, PT, P0 ;  /* 0x00000005ff007c0c */ /* 0x000fe2000bf05300 */
[----:B------:R-:W-:Y:S02]  /*1930*/  ULDC.64 UR4, c[0x0][0xa30] ;  /* 0x00028c0000047ab9 */ /* 0x000fe40000000a00 */
[----:B------:R-:W-:-:S04]  /*1940*/  ISETP.NE.U32.AND P1, PT, RZ, UR4, PT ;  /* 0x00000004ff007c0c */ /* 0x000fc8000bf25070 */
[----:B------:R-:W-:-:S06]  /*1950*/  ISETP.NE.AND.EX P1, PT, RZ, UR5, PT, P1 ;  /* 0x00000005ff007c0c */ /* 0x000fcc000bf25310 */
[----:B0-----:R-:W0:Y:S08]  /*1960*/  @P0 LDC.64 R4, c[0x0][0xa10] ;  /* 0x00028400ff040b82 */ /* 0x001e300000000a00 */
[----:B------:R-:W2:Y:S01]  /*1970*/  @P1 LDC.64 R6, c[0x0][0xa30] ;  /* 0x00028c00ff061b82 */ /* 0x000ea20000000a00 */
[----:B0-----:R-:W-:-:S05]  /*1980*/  @P0 IMAD.WIDE R4, R30, 0x4, R4 ;  /* 0x000000041e040825 */ /* 0x001fca00078e0204 */
[----:B------:R-:W3:Y:S04]  /*1990*/  @P0 LDG.E R3, desc[UR6][R4.64] ;  /* 0x0000000604030981 */ /* 0x000ee8000c1e1900 */
[----:B------:R-:W3:Y:S01]  /*19a0*/  @P0 LDG.E R8, desc[UR6][R4.64+0x4] ;  /* 0x0000040604080981 */ /* 0x000ee2000c1e1900 */
[----:B-----5:R-:W-:Y:S02]  /*19b0*/  IMAD.IADD R9, R27, 0x1, -R0 ;  /* 0x000000011b097824 */ /* 0x020fe400078e0a00 */
[----:B------:R-:W-:Y:S02]  /*19c0*/  IMAD.MOV.U32 R24, RZ, RZ, R27 ;  /* 0x000000ffff187224 */ /* 0x000fe400078e001b */
[----:B--2---:R-:W-:-:S05]  /*19d0*/  @P1 IMAD.WIDE R6, R30, 0x4, R6 ;  /* 0x000000041e061825 */ /* 0x004fca00078e0206 */
[----:B------:R0:W5:Y:S01]  /*19e0*/  @P1 LDG.E R24, desc[UR6][R6.64] ;  /* 0x0000000606181981 */ /* 0x000162000c1e1900 */
[----:B-1----:R-:W-:Y:S02]  /*19f0*/  ISETP.GE.AND P1, PT, R11, 0x1, PT ;  /* 0x000000010b00780c */ /* 0x002fe40003f26270 */
[----:B------:R-:W-:Y:S01]  /*1a00*/  LEA R104, R12, 0x80, 0x7 ;  /* 0x000000800c687811 */ /* 0x000fe200078e38ff */
[----:B---3--:R-:W-:-:S05]  /*1a10*/  @P0 IMAD.IADD R2, R8, 0x1, -R3 ;  /* 0x0000000108020824 */ /* 0x008fca00078e0a03 */
[----:B------:R-:W-:-:S04]  /*1a20*/  IADD3 R226, R9, R2, RZ ;  /* 0x0000000209e27210 */ /* 0x000fc80007ffe0ff */
[C---:B------:R-:W-:Y:S01]  /*1a30*/  IADD3 R104, R226.reuse, R104, -R227 ;  /* 0x00000068e2687210 */ /* 0x040fe20007ffe8e3 */
[----:B------:R-:W-:-:S05]  /*1a40*/  VIADD R0, R226, 0x3f ;  /* 0x0000003fe2007836 */ /* 0x000fca0000000000 */
[----:B------:R-:W-:-:S04]  /*1a50*/  SHF.R.S32.HI R3, RZ, 0x1f, R0 ;  /* 0x0000001fff037819 */ /* 0x000fc80000011400 */
[----:B------:R-:W-:Y:S01]  /*1a60*/  LEA.HI R3, R3, R0, RZ, 0x6 ;  /* 0x0000000003037211 */ /* 0x000fe200078f30ff */
[----:B------:R-:W-:-:S03]  /*1a70*/  IMAD.IADD R0, R104, 0x1, R10 ;  /* 0x0000000168007824 */ /* 0x000fc600078e020a */
[----:B------:R-:W-:Y:S01]  /*1a80*/  SHF.R.S32.HI R108, RZ, 0x6, R3 ;  /* 0x00000006ff6c7819 */ /* 0x000fe20000011403 */
[----:B0-----:R-:W-:Y:S06]  /*1a90*/  @!P1 BRA `(.L_x_1344) ;  /* 0x0000000000489947 */ /* 0x001fec0003800000 */
[C---:B------:R-:W-:Y:S01]  /*1aa0*/  ISETP.GT.AND P0, PT, R104.reuse, RZ, PT ;  /* 0x000000ff6800720c */ /* 0x040fe20003f04270 */
[----:B------:R-:W-:Y:S01]  /*1ab0*/  BSSY B0, `(.L_x_1345) ;  /* 0x000000e000007945 */ /* 0x000fe20003800000 */
[----:B------:R-:W-:-:S11]  /*1ac0*/  VIADD R3, R104, 0xffffffff ;  /* 0xffffffff68037836 */ /* 0x000fd60000000000 */
[----:B------:R-:W-:Y:S05]  /*1ad0*/  @P0 BRA `(.L_x_1346) ;  /* 0x00000000001c0947 */ /* 0x000fea0003800000 */
[----:B------:R-:W-:Y:S02]  /*1ae0*/  ISETP.NE.AND P0, PT, R11, 0x1, PT ;  /* 0x000000010b00780c */ /* 0x000fe40003f05270 */
[----:B------:R-:W-:-:S11]  /*1af0*/  IADD3 R3, -R104, RZ, RZ ;  /* 0x000000ff68037210 */ /* 0x000fd60007ffe1ff */
[----:B------:R-:W0:Y:S02]  /*1b00*/  @P0 LDC.64 R4, c[0x0][0x9e8] ;  /* 0x00027a00ff040b82 */ /* 0x000e240000000a00 */
[----:B0-----:R-:W-:-:S05]  /*1b10*/  @P0 IMAD.HI.U32 R4, R3, R4, RZ ;  /* 0x0000000403040227 */ /* 0x001fca00078e00ff */
[----:B------:R-:W-:-:S04]  /*1b20*/  @P0 SHF.R.U32.HI R3, RZ, R5, R4 ;  /* 0x00000005ff030219 */ /* 0x000fc80000011604 */
[----:B------:R-:W-:Y:S01]  /*1b30*/  LOP3.LUT R3, RZ, R3, RZ, 0x33, !PT ;  /* 0x00000003ff037212 */ /* 0x000fe200078e33ff */
[----:B------:R-:W-:Y:S06]  /*1b40*/  BRA `(.L_x_1347) ;  /* 0x0000000000107947 */ /* 0x000fec0003800000 */
.L_x_1346:
[----:B------:R-:W-:-:S13]  /*1b50*/  ISETP.NE.AND P0, PT, R11, 0x1, PT ;  /* 0x000000010b00780c */ /* 0x000fda0003f05270 */
[----:B------:R-:W0:Y:S02]  /*1b60*/  @P0 LDC.64 R4, c[0x0][0x9e8] ;  /* 0x00027a00ff040b82 */ /* 0x000e240000000a00 */
[----:B0-----:R-:W-:-:S05]  /*1b70*/  @P0 IMAD.HI.U32 R4, R3, R4, RZ ;  /* 0x0000000403040227 */ /* 0x001fca00078e00ff */
[----:B------:R-:W-:-:S07]  /*1b80*/  @P0 SHF.R.U32.HI R3, RZ, R5, R4 ;  /* 0x00000005ff030219 */ /* 0x000fce0000011604 */
.L_x_1347:
[----:B------:R-:W-:Y:S05]  /*1b90*/  BSYNC B0 ;  /* 0x0000000000007941 */ /* 0x000fea0003800000 */
.L_x_1345:
[----:B------:R-:W-:-:S05]  /*1ba0*/  IMAD R3, R3, R11, R11 ;  /* 0x0000000b03037224 */ /* 0x000fca00078e020b */
[----:B------:R-:W-:-:S07]  /*1bb0*/  VIMNMX R0, R0, R3, PT ;  /* 0x0000000300007248 */ /* 0x000fce0003fe0100 */
.L_x_1344:
[----:B------:R-:W-:Y:S01]  /*1bc0*/  IMAD R3, R12, 0x80, -R227 ;  /* 0x000000800c037824 */ /* 0x000fe200078e0ae3 */
[----:B------:R-:W-:-:S03]  /*1bd0*/  ULDC UR4, c[0x0][0x9dc] ;  /* 0x0002770000047ab9 */ /* 0x000fc60000000800 */
[----:B------:R-:W-:-:S04]  /*1be0*/  IMAD.IADD R102, R226, 0x1, R3 ;  /* 0x00000001e2667824 */ /* 0x000fc800078e0203 */
[----:B------:R-:W-:Y:S01]  /*1bf0*/  VIADD R3, R102, -UR4 ;  /* 0x8000000466037c36 */ /* 0x000fe20008000000 */
[----:B------:R-:W-:Y:S06]  /*1c00*/  @!P1 BRA `(.L_x_1348) ;  /* 0x0000000000489947 */ /* 0x000fec0003800000 */
[----:B------:R-:W-:Y:S01]  /*1c10*/  ISETP.GT.AND P0, PT, R102, -0x1, PT ;  /* 0xffffffff6600780c */ /* 0x000fe20003f04270 */
[----:B------:R-:W-:-:S12]  /*1c20*/  BSSY B0, `(.L_x_1349) ;  /* 0x000000e000007945 */ /* 0x000fd80003800000 */
        /* <DEDUP_REMOVED lines=8> */
.L_x_1350:
[----:B------:R-:W-:Y:S02]  /*1cb0*/  ISETP.NE.AND P0, PT, R11, 0x1, PT ;  /* 0x000000010b00780c */ /* 0x000fe40003f05270 */
[----:B------:R-:W-:-:S11]  /*1cc0*/  MOV R4, R102 ;  /* 0x0000006600047202 */ /* 0x000fd60000000f00 */
[----:B------:R-:W0:Y:S02]  /*1cd0*/  @P0 LDC.64 R6, c[0x0][0x9e8] ;  /* 0x00027a00ff060b82 */ /* 0x000e240000000a00 */
[----:B0-----:R-:W-:-:S05]  /*1ce0*/  @P0 IMAD.HI.U32 R6, R102, R6, RZ ;  /* 0x0000000666060227 */ /* 0x001fca00078e00ff */
[----:B------:R-:W-:-:S07]  /*1cf0*/  @P0 SHF.R.U32.HI R4, RZ, R7, R6 ;  /* 0x00000007ff040219 */ /* 0x000fce0000011606 */
.L_x_1351:
[----:B------:R-:W-:Y:S05]  /*1d00*/  BSYNC B0 ;  /* 0x0000000000007941 */ /* 0x000fea0003800000 */
.L_x_1349:
[----:B------:R-:W-:-:S05]  /*1d10*/  IMAD R4, R4, R11, RZ ;  /* 0x0000000b04047224 */ /* 0x000fca00078e02ff */
[----:B------:R-:W-:-:S07]  /*1d20*/  VIMNMX R3, R3, R4, !PT ;  /* 0x0000000403037248 */ /* 0x000fce0007fe0100 */
.L_x_1348:
[----:B------:R-:W-:Y:S01]  /*1d30*/  VIADD R0, R0, 0x3f ;  /* 0x0000003f00007836 */ /* 0x000fe20000000000 */
[----:B------:R-:W-:-:S04]  /*1d40*/  SHF.R.S32.HI R4, RZ, 0x1f, R3 ;  /* 0x0000001fff047819 */ /* 0x000fc80000011403 */
[----:B------:R-:W-:Y:S02]  /*1d50*/  SHF.R.S32.HI R5, RZ, 0x1f, R0 ;  /* 0x0000001fff057819 */ /* 0x000fe40000011400 */
[----:B------:R-:W-:Y:S02]  /*1d60*/  LEA.HI R4, R4, R3, RZ, 0x6 ;  /* 0x0000000304047211 */ /* 0x000fe400078f30ff */
[----:B------:R-:W-:Y:S02]  /*1d70*/  LEA.HI R5, R5, R0, RZ, 0x6 ;  /* 0x0000000005057211 */ /* 0x000fe400078f30ff */
[----:B------:R-:W-:Y:S02]  /*1d80*/  SHF.R.S32.HI R4, RZ, 0x6, R4 ;  /* 0x00000006ff047819 */ /* 0x000fe40000011404 */
[----:B------:R-:W-:Y:S02]  /*1d90*/  SHF.R.S32.HI R5, RZ, 0x6, R5 ;  /* 0x00000006ff057819 */ /* 0x000fe40000011405 */
[----:B------:R-:W-:-:S02]  /*1da0*/  VIMNMX R4, RZ, R4, !PT ;  /* 0x00000004ff047248 */ /* 0x000fc40007fe0100 */
[----:B------:R-:W-:-:S03]  /*1db0*/  VIMNMX R5, R108, R5, PT ;  /* 0x000000056c057248 */ /* 0x000fc60003fe0100 */
[--C-:B------:R-:W-:Y:S02]  /*1dc0*/  IMAD R4, R4, 0x40, -R9.reuse ;  /* 0x0000004004047824 */ /* 0x100fe400078e0a09 */
[----:B------:R-:W-:-:S03]  /*1dd0*/  IMAD R5, R5, 0x40, -R9 ;  /* 0x0000004005057824 */ /* 0x000fc600078e0a09 */
[----:B------:R-:W-:Y:S02]  /*1de0*/  VIMNMX R4, RZ, R4, !PT ;  /* 0x00000004ff047248 */ /* 0x000fe40007fe0100 */
[----:B------:R-:W-:Y:S02]  /*1df0*/  VIMNMX R5, R5, R2, PT ;  /* 0x0000000205057248 */ /* 0x000fe40003fe0100 */
[----:B------:R-:W-:Y:S02]  /*1e00*/  SHF.R.U32.HI R25, RZ, 0x6, R4 ;  /* 0x00000006ff197819 */ /* 0x000fe40000011604 */
[----:B------:R-:W-:-:S03]  /*1e10*/  ISETP.GT.AND P0, PT, R5, R4, PT ;  /* 0x000000040500720c */ /* 0x000fc60003f04270 */
[----:B------:R-:W-:-:S10]  /*1e20*/  IMAD.MOV.U32 R26, RZ, RZ, R25 ;  /* 0x000000ffff1a7224 */ /* 0x000fd400078e0019 */
[----:B------:R-:W-:-:S04]  /*1e30*/  @P0 IADD3 R0, R5, 0x3f, RZ ;  /* 0x0000003f05000810 */ /* 0x000fc80007ffe0ff */
[----:B------:R-:W-:-:S04]  /*1e40*/  @P0 SHF.R.S32.HI R3, RZ, 0x1f, R0 ;  /* 0x0000001fff030819 */ /* 0x000fc80000011400 */
[----:B------:R-:W-:-:S04]  /*1e50*/  @P0 LEA.HI R3, R3, R0, RZ, 0x6 ;  /* 0x0000000003030211 */ /* 0x000fc800078f30ff */
[----:B------:R-:W-:Y:S02]  /*1e60*/  @P0 SHF.R.S32.HI R26, RZ, 0x6, R3 ;  /* 0x00000006ff1a0819 */ /* 0x000fe40000011403 */
[----:B------:R-:W-:Y:S02]  /*1e70*/  PLOP3.LUT P0, PT, PT, PT, PT, 0x80, 0x0 ;  /* 0x000000000000781c */ /* 0x000fe40003f0f070 */
[----:B------:R-:W-:-:S13]  /*1e80*/  ISETP.GT.AND P1, PT, R26, R25, PT ;  /* 0x000000191a00720c */ /* 0x000fda0003f24270 */
[----:B------:R-:W-:Y:S05]  /*1e90*/  @!P1 BRA `(.L_x_1352) ;  /* 0x0000006400d49947 */ /* 0x000fea0003800000 */
        /* <DEDUP_REMOVED lines=13> */
[----:B------:R-:W-:Y:S02]  /*1f70*/  IMAD.U32 R6, RZ, RZ, UR4 ;  /* 0x00000004ff067e24 */ /* 0x000fe4000f8e00ff */
[----:B------:R-:W-:-:S02]  /*1f80*/  IMAD.U32 R7, RZ, RZ, UR5 ;  /* 0x00000005ff077e24 */ /* 0x000fc4000f8e00ff */
[----:B------:R-:W-:Y:S02]  /*1f90*/  IMAD.MOV.U32 R8, RZ, RZ, 0x70 ;  /* 0x00000070ff087424 */ /* 0x000fe400078e00ff */
[----:B------:R-:W-:Y:S02]  /*1fa0*/  IMAD.MOV.U32 R12, RZ, RZ, 0x1 ;  /* 0x00000001ff0c7424 */ /* 0x000fe400078e00ff */
[----:B0-----:R-:W-:-:S07]  /*1fb0*/  IMAD.MOV.U32 R13, RZ, RZ, RZ ;  /* 0x000000ffff0d7224 */ /* 0x001fce00078e00ff */
[----:B------:R-:W-:-:S07]  /*1fc0*/  LEPC R20, `(.L_x_1354) ;  /* 0x000000001014794e */ /* 0x000fce0000000000 */
[----:B-1---5:R-:W-:Y:S05]  /*1fd0*/  CALL.ABS.NOINC R14 ;  /* 0x000000000e007343 */ /* 0x022fea0003c00000 */
.L_x_1354:
[----:B------:R-:W-:Y:S05]  /*1fe0*/  BSYNC B6 ;  /* 0x0000000000067941 */ /* 0x000fea0003800000 */
.L_x_1353:
[----:B------:R-:W-:Y:S01]  /*1ff0*/  IADD3 R0, R16, 0x400, RZ ;  /* 0x0000040010007810 */ /* 0x000fe20007ffe0ff */
[----:B------:R-:W-:Y:S03]  /*2000*/  BSSY B6, `(.L_x_1355) ;  /* 0x0000013000067945 */ /* 0x000fe60003800000 */
[----:B------:R-:W-:-:S13]  /*2010*/  LOP3.LUT P0, RZ, R0, 0x3ff, RZ, 0xc0, !PT ;  /* 0x000003ff00ff7812 */ /* 0x000fda000780c0ff */
[----:B------:R-:W-:Y:S05]  /*2020*/  @!P0 BRA `(.L_x_1356) ;  /* 0x0000000000408947 */ /* 0x000fea0003800000 */
[----:B------:R-:W-:Y:S01]  /*2030*/  MOV R0, 0x0 ;  /* 0x0000000000007802 */ /* 0x000fe20000000f00 */
[----:B------:R-:W-:Y:S01]  /*2040*/  ULDC.64 UR4, c[0x4][0x1b8] ;  /* 0x01006e0000047ab9 */ /* 0x000fe20000000a00 */
[----:B------:R-:W-:Y:S01]  /*2050*/  ULDC.64 UR6, c[0x4][0x150] ;  /* 0x0100540000067ab9 */ /* 0x000fe20000000a00 */
[----:B------:R-:W-:Y:S01]  /*2060*/  IMAD.U32 R4, RZ, RZ, UR4 ;  /* 0x00000004ff047e24 */ /* 0x000fe2000f8e00ff */
        /* <DEDUP_REMOVED lines=12> */
.L_x_1356:
[----:B------:R-:W-:Y:S05]  /*2130*/  BSYNC B6 ;  /* 0x0000000000067941 */ /* 0x000fea0003800000 */
.L_x_1355:
[----:B------:R-:W-:Y:S01]  /*2140*/  ULDC.64 UR4, c[0x0][0x9f8] ;  /* 0x00027e0000047ab9 */ /* 0x000fe20000000a00 */
[----:B------:R-:W0:Y:S01]  /*2150*/  LDC R0, c[0x0][0x428] ;  /* 0x00010a00ff007b82 */ /* 0x000e220000000800 */
[----:B------:R-:W-:Y:S01]  /*2160*/  ISETP.NE.U32.AND P0, PT, RZ, UR4, PT ;  /* 0x00000004ff007c0c */ /* 0x000fe2000bf05070 */
[----:B------:R-:W-:Y:S01]  /*2170*/  IMAD.MOV.U32 R3, RZ, RZ, R30 ;  /* 0x000000ffff037224 */ /* 0x000fe200078e001e */
[----:B------:R-:W-:Y:S01]  /*2180*/  ULDC.64 UR6, c[0x0][0x208] ;  /* 0x0000820000067ab9 */ /* 0x000fe20000000a00 */
[----:B------:R-:W2:Y:S01]  /*2190*/  LDL R20, [R1+0x2c] ;  /* 0x00002c0001147983 */ /* 0x000ea20000100800 */
[----:B------:R-:W-:Y:S01]  /*21a0*/  ISETP.NE.AND.EX P0, PT, RZ, UR5, PT, P0 ;  /* 0x00000005ff007c0c */ /* 0x000fe2000bf05300 */
[----:B------:R-:W-:Y:S01]  /*21b0*/  ULDC.64 UR4, c[0x0][0x2f8] ;  /* 0x0000be0000047ab9 */ /* 0x000fe20000000a00 */
[----:B------:R-:W-:Y:S01]  /*21c0*/  MOV R7, R29 ;  /* 0x0000001d00077202 */ /* 0x000fe20000000f00 */
[----:B------:R-:W3:Y:S01]  /*21d0*/  LDL R35, [R1+0x40] ;  /* 0x0000400001237983 */ /* 0x000ee20000100800 */
[----:B------:R-:W-:Y:S01]  /*21e0*/  IMAD.IADD R79, R28, 0x1, R27 ;  /* 0x000000011c4f7824 */ /* 0x000fe200078e021b */
[----:B------:R-:W1:Y:S01]  /*21f0*/  LDC.64 R12, c[0x0][0x2f0] ;  /* 0x0000bc00ff0c7b82 */ /* 0x000e620000000a00 */
[----:B------:R-:W-:Y:S01]  /*2200*/  ULDC.64 UR8, c[0x0][0x320] ;  /* 0x0000c80000087ab9 */ /* 0x000fe20000000a00 */
[----:B------:R-:W4:Y:S04]  /*2210*/  LDL R36, [R1+0x3c] ;  /* 0x00003c0001247983 */ /* 0x000f280000100800 */
[----:B------:R-:W4:Y:S02]  /*2220*/  LDL R34, [R1+0x48] ;  /* 0x0000480001227983 */ /* 0x000f240000100800 */
[----:B------:R-:W0:Y:S02]  /*2230*/  @P0 LDC.64 R4, c[0x0][0x9f8] ;  /* 0x00027e00ff040b82 */ /* 0x000e240000000a00 */
[----:B------:R-:W4:Y:S04]  /*2240*/  LDL R14, [R1+0x4c] ;  /* 0x00004c00010e7983 */ /* 0x000f280000100800 */
[----:B------:R-:W4:Y:S02]  /*2250*/  LDL R28, [R1+0x30] ;  /* 0x00003000011c7983 */ /* 0x000f240000100800 */
[----:B------:R-:W1:Y:S01]  /*2260*/  LDC R39, c[0x0][0x3d4] ;  /* 0x0000f500ff277b82 */ /* 0x000e620000000800 */
[----:B0-----:R-:W-:Y:S01]  /*2270*/  @P0 IMAD.WIDE R4, R30, 0x4, R4 ;  /* 0x000000041e040825 */ /* 0x001fe200078e0204 */
[----:B------:R-:W-:-:S06]  /*2280*/  SHF.R.S32.HI R33, RZ, 0x1f, R79 ;  /* 0x0000001fff217819 */ /* 0x000fcc000001144f */
[----:B------:R-:W0:Y:S01]  /*2290*/  LDC.64 R30, c[0x0][0x3d8] ;  /* 0x0000f600ff1e7b82 */ /* 0x000e220000000a00 */
[----:B------:R1:W3:Y:S01]  /*22a0*/  @P0 LDG.E R3, desc[UR6][R4.64] ;  /* 0x0000000604030981 */ /* 0x0002e2000c1e1900 */
[----:B------:R-:W-:Y:S01]  /*22b0*/  ISETP.NE.AND P0, PT, R0, 0x1, PT ;  /* 0x000000010000780c */ /* 0x000fe20003f05270 */
[----:B------:R-:W-:Y:S01]  /*22c0*/  ULDC UR6, c[0x0][0x2e4] ;  /* 0x0000b90000067ab9 */ /* 0x000fe20000000800 */
[-C--:B-1----:R-:W-:Y:S01]  /*22d0*/  IMAD R6, R33, R12.reuse, RZ ;  /* 0x0000000c21067224 */ /* 0x082fe200078e02ff */
[----:B------:R-:W-:Y:S01]  /*22e0*/  ISETP.GE.AND P1, PT, R228, UR6, PT ;  /* 0x00000006e4007c0c */ /* 0x000fe2000bf26270 */
[----:B------:R-:W-:-:S09]  /*22f0*/  IMAD.WIDE.U32 R4, R79, R12, RZ ;  /* 0x0000000c4f047225 */ /* 0x000fd200078e00ff */
[----:B------:R-:W1:Y:S08]  /*2300*/  @P0 LDC R0, c[0x0][0x42c] ;  /* 0x00010b00ff000b82 */ /* 0x000e700000000800 */
[----:B------:R-:W0:Y:S01]  /*2310*/  @P0 LDC R9, c[0x0][0x430] ;  /* 0x00010c00ff090b82 */ /* 0x000e220000000800 */
[----:B-1----:R-:W-:Y:S02]  /*2320*/  @P0 IMAD.HI.U32 R0, R29, R0, RZ ;  /* 0x000000001d000227 */ /* 0x002fe400078e00ff */
[----:B------:R-:W4:Y:S03]  /*2330*/  LDL R29, [R1+0x44] ;  /* 0x00004400011d7983 */ /* 0x000f260000100800 */
[----:B0-----:R-:W-:Y:S01]  /*2340*/  @P0 SHF.R.U32.HI R7, RZ, R9, R0 ;  /* 0x00000009ff070219 */ /* 0x001fe20000011600 */
[----:B------:R-:W-:Y:S01]  /*2350*/  IMAD R9, R79, R13, R6 ;  /* 0x0000000d4f097224 */ /* 0x000fe200078e0206 */
[----:B------:R-:W-:-:S02]  /*2360*/  SEL R6, RZ, 0xffffffff, P1 ;  /* 0xffffffffff067807 */ /* 0x000fc40000800000 */
[----:B------:R-:W-:Y:S01]  /*2370*/  SHF.R.S32.HI R8, RZ, 0x1f, R7 ;  /* 0x0000001fff087819 */ /* 0x000fe20000011407 */
[----:B------:R-:W-:Y:S01]  /*2380*/  IMAD.IADD R5, R5, 0x1, R9 ;  /* 0x0000000105057824 */ /* 0x000fe200078e0209 */
[----:B------:R-:W-:Y:S01]  /*2390*/  ISETP.GE.AND P0, PT, R22, UR6, PT ;  /* 0x0000000616007c0c */ /* 0x000fe2000bf06270 */
[----:B------:R-:W-:Y:S02]  /*23a0*/  IMAD.SHL.U32 R9, R6, 0x2, RZ ;  /* 0x0000000206097824 */ /* 0x000fe400078e00ff */
[----:B------:R-:W-:Y:S01]  /*23b0*/  IMAD R10, R8, UR4, RZ ;  /* 0x00000004080a7c24 */ /* 0x000fe2000f8e02ff */
[----:B------:R-:W-:Y:S01]  /*23c0*/  SEL R0, RZ, 0x1, P0 ;  /* 0x00000001ff007807 */ /* 0x000fe20000000000 */
[----:B------:R-:W-:-:S04]  /*23d0*/  IMAD.WIDE.U32 R4, R7, UR4, R4 ;  /* 0x0000000407047c25 */ /* 0x000fc8000f8e0004 */
[----:B------:R-:W-:Y:S01]  /*23e0*/  IMAD R11, R7, UR5, R10 ;  /* 0x00000005070b7c24 */ /* 0x000fe2000f8e020a */
[----:B------:R-:W-:Y:S01]  /*23f0*/  LOP3.LUT R0, R9, 0x2, R0, 0xe2, !PT ;  /* 0x0000000209007812 */ /* 0x000fe200078ee200 */
[----:B------:R-:W4:Y:S01]  /*2400*/  LDL R10, [R1+0x38] ;  /* 0x00003800010a7983 */ /* 0x000f220000100800 */
[----:B------:R-:W-:Y:S01]  /*2410*/  ULDC.64 UR4, c[0x0][0xa08] ;  /* 0x0002820000047ab9 */ /* 0x000fe20000000a00 */
[----:B------:R-:W-:Y:S02]  /*2420*/  IMAD R6, R8, UR8, RZ ;  /* 0x0000000808067c24 */ /* 0x000fe4000f8e02ff */
[----:B------:R-:W-:Y:S02]  /*2430*/  IMAD.IADD R5, R5, 0x1, R11 ;  /* 0x0000000105057824 */ /* 0x000fe400078e020b */
[C---:B------:R-:W-:Y:S02]  /*2440*/  IMAD R27, R7.reuse, UR9, R6 ;  /* 0x00000009071b7c24 */ /* 0x040fe4000f8e0206 */
[----:B------:R-:W-:Y:S01]  /*2450*/  IMAD.WIDE.U32 R6, R7, UR8, R22 ;  /* 0x0000000807067c25 */ /* 0x000fe2000f8e0016 */
[----:B------:R-:W-:-:S02]  /*2460*/  ISETP.GE.AND P3, PT, R22, R39, PT ;  /* 0x000000271600720c */ /* 0x000fc40003f66270 */
[----:B------:R-:W-:Y:S02]  /*2470*/  ISETP.GE.AND P2, PT, R228, R39, PT ;  /* 0x00000027e400720c */ /* 0x000fe40003f46270 */
[----:B------:R-:W-:Y:S02]  /*2480*/  IADD3 R7, R7, R27, RZ ;  /* 0x0000001b07077210 */ /* 0x000fe40007ffe0ff */
[----:B------:R-:W-:Y:S01]  /*2490*/  SHF.R.S32.HI R209, RZ, 0x1f, R208 ;  /* 0x0000001fffd17819 */ /* 0x000fe200000114d0 */
[----:B------:R-:W-:-:S04]  /*24a0*/  IMAD.WIDE.U32 R80, R18, R30, R22 ;  /* 0x0000001e12507225 */ /* 0x000fc800078e0016 */
[C---:B------:R-:W-:Y:S01]  /*24b0*/  IMAD.WIDE.U32 R82, R18.reuse, R30, R208 ;  /* 0x0000001e12527225 */ /* 0x040fe200078e00d0 */
[----:B------:R-:W0:Y:S01]  /*24c0*/  S2R R109, SR_TID.X ;  /* 0x00000000006d7919 */ /* 0x000e220000002100 */
[----:B-----5:R-:W-:Y:S02]  /*24d0*/  SHF.R.S32.HI R27, RZ, 0x1f, R24 ;  /* 0x0000001fff1b7819 */ /* 0x020fe40000011418 */
[----:B------:R-:W-:-:S05]  /*24e0*/  IADD3 R78, P1, R18, R79, RZ ;  /* 0x0000004f124e7210 */ /* 0x000fca0007f3e0ff */
[----:B------:R-:W-:Y:S01]  /*24f0*/  IMAD.X R79, R19, 0x1, R33, P1 ;  /* 0x00000001134f7824 */ /* 0x000fe200008e0621 */
[----:B0-----:R-:W-:Y:S02]  /*2500*/  LEA.HI R109, R109, 0x8, RZ, 0x19 ;  /* 0x000000086d6d7811 */ /* 0x001fe400078fc8ff */
[----:B--2---:R-:W-:Y:S02]  /*2510*/  ISETP.GE.AND P0, PT, R20, UR6, PT ;  /* 0x0000000614007c0c */ /* 0x004fe4000bf06270 */
[----:B------:R-:W0:Y:S02]  /*2520*/  LDC.64 R20, c[0x0][0x3e8] ;  /* 0x0000fa00ff147b82 */ /* 0x000e240000000a00 */
[----:B------:R-:W-:Y:S02]  /*2530*/  SEL R9, RZ, 0x4, P0 ;  /* 0x00000004ff097807 */ /* 0x000fe40000000000 */
[----:B------:R-:W-:Y:S02]  /*2540*/  ISETP.NE.U32.AND P0, PT, RZ, UR4, PT ;  /* 0x00000004ff007c0c */ /* 0x000fe4000bf05070 */
[----:B------:R-:W-:-:S02]  /*2550*/  LOP3.LUT R32, R0, R9, RZ, 0xfc, !PT ;  /* 0x0000000900207212 */ /* 0x000fc400078efcff */
[----:B------:R-:W-:Y:S01]  /*2560*/  ISETP.NE.AND.EX P0, PT, RZ, UR5, PT, P0 ;  /* 0x00000005ff007c0c */ /* 0x000fe2000bf05300 */
[----:B------:R-:W-:Y:S01]  /*2570*/  ULDC.64 UR4, c[0x0][0x300] ;  /* 0x0000c00000047ab9 */ /* 0x000fe20000000a00 */
[----:B---3--:R-:W-:-:S04]  /*2580*/  SHF.R.S32.HI R0, RZ, 0x1f, R3 ;  /* 0x0000001fff007819 */ /* 0x008fc80000011403 */
[----:B------:R-:W-:Y:S02]  /*2590*/  SEL R0, R0, RZ, !P0 ;  /* 0x000000ff00007207 */ /* 0x000fe40004000000 */
[----:B------:R-:W-:-:S03]  /*25a0*/  SEL R89, R3, RZ, !P0 ;  /* 0x000000ff03597207 */ /* 0x000fc60004000000 */
[----:B------:R-:W-:Y:S02]  /*25b0*/  IMAD R8, R0, UR4, RZ ;  /* 0x0000000400087c24 */ /* 0x000fe4000f8e02ff */
[----:B------:R-:W-:-:S04]  /*25c0*/  IMAD.WIDE.U32 R90, R89, UR4, R4 ;  /* 0x00000004595a7c25 */ /* 0x000fc8000f8e0004 */
[----:B------:R-:W-:Y:S01]  /*25d0*/  IMAD R9, R89, UR5, R8 ;  /* 0x0000000559097c24 */ /* 0x000fe2000f8e0208 */
[----:B------:R-:W-:Y:S01]  /*25e0*/  ULDC.64 UR4, c[0x0][0x328] ;  /* 0x0000ca0000047ab9 */ /* 0x000fe20000000a00 */
[C---:B------:R-:W-:Y:S02]  /*25f0*/  IMAD R8, R19.reuse, R12, RZ ;  /* 0x0000000c13087224 */ /* 0x040fe400078e02ff */
[----:B0-----:R-:W-:Y:S02]  /*2600*/  IMAD R3, R19, R20, RZ ;  /* 0x0000001413037224 */ /* 0x001fe400078e02ff */
[----:B------:R-:W-:-:S04]  /*2610*/  IMAD.WIDE.U32 R4, R18, R12, R22 ;  /* 0x0000000c12047225 */ /* 0x000fc800078e0016 */
[----:B------:R-:W-:Y:S02]  /*2620*/  IMAD R15, R18, R13, R8 ;  /* 0x0000000d120f7224 */ /* 0x000fe400078e0208 */
[----:B------:R-:W-:Y:S02]  /*2630*/  IMAD R8, R0, UR4, RZ ;  /* 0x0000000400087c24 */ /* 0x000fe4000f8e02ff */
[----:B------:R-:W-:Y:S01]  /*2640*/  IMAD R11, R18, R21, R3 ;  /* 0x00000015120b7224 */ /* 0x000fe200078e0203 */
[----:B------:R-:W-:Y:S01]  /*2650*/  IADD3 R3, P0, R90, R4, RZ ;  /* 0x000000045a037210 */ /* 0x000fe20007f1e0ff */
[----:B------:R-:W-:-:S05]  /*2660*/  IMAD.IADD R0, R91, 0x1, R9 ;  /* 0x000000015b007824 */ /* 0x000fca00078e0209 */
[----:B------:R-:W-:Y:S01]  /*2670*/  IADD3.X R4, R0, R5, R15, P0, !PT ;  /* 0x0000000500047210 */ /* 0x000fe200007fe40f */
[----:B------:R-:W-:Y:S02]  /*2680*/  IMAD R5, R19, R30, RZ ;  /* 0x0000001e13057224 */ /* 0x000fe400078e02ff */
[----:B------:R-:W-:Y:S02]  /*2690*/  IMAD R99, R89, UR5, R8 ;  /* 0x0000000559637c24 */ /* 0x000fe4000f8e0208 */
[----:B------:R-:W-:Y:S01]  /*26a0*/  IMAD R9, R18, R31, R5 ;  /* 0x0000001f12097224 */ /* 0x000fe200078e0205 */
[----:B------:R-:W-:Y:S01]  /*26b0*/  SEL R5, R39, RZ, P3 ;  /* 0x000000ff27057207 */ /* 0x000fe20001800000 */
[----:B------:R-:W-:Y:S01]  /*26c0*/  IMAD.WIDE.U32 R88, R89, UR4, R6 ;  /* 0x0000000459587c25 */ /* 0x000fe2000f8e0006 */
[----:B------:R-:W-:-:S03]  /*26d0*/  SEL R7, R39, RZ, P2 ;  /* 0x000000ff27077207 */ /* 0x000fc60001000000 */
[----:B------:R-:W-:Y:S02]  /*26e0*/  IMAD.IADD R5, R22, 0x1, R5 ;  /* 0x0000000116057824 */ /* 0x000fe400078e0205 */
[----:B------:R-:W-:-:S03]  /*26f0*/  IMAD.IADD R7, R228, 0x1, R7 ;  /* 0x00000001e4077824 */ /* 0x000fc600078e0207 */
[----:B------:R-:W-:Y:S02]  /*2700*/  SHF.R.S32.HI R6, RZ, 0x1f, R5 ;  /* 0x0000001fff067819 */ /* 0x000fe40000011405 */
[----:B------:R-:W-:Y:S02]  /*2710*/  SHF.R.S32.HI R8, RZ, 0x1f, R7 ;  /* 0x0000001fff087819 */ /* 0x000fe40000011407 */
[CC--:B------:R-:W-:Y:S02]  /*2720*/  LEA.HI R77, R6.reuse, R5.reuse, RZ, 0x3 ;  /* 0x00000005064d7211 */ /* 0x0c0fe400078f18ff */
[----:B------:R-:W-:Y:S01]  /*2730*/  LEA.HI R5, R6, R5, RZ, 0x6 ;  /* 0x0000000506057211 */ /* 0x000fe200078f30ff */
[----:B------:R-:W-:Y:S01]  /*2740*/  IMAD.IADD R81, R9, 0x1, R81 ;  /* 0x0000000109517824 */ /* 0x000fe200078e0251 */
[----:B------:R-:W-:Y:S01]  /*2750*/  LEA.HI R93, R8, R7, RZ, 0x3 ;  /* 0x00000007085d7211 */ /* 0x000fe200078f18ff */
[----:B------:R-:W-:Y:S01]  /*2760*/  IMAD.WIDE.U32 R86, R18, R20, R208 ;  /* 0x0000001412567225 */ /* 0x000fe200078e00d0 */
[----:B------:R-:W-:-:S02]  /*2770*/  IADD3 R83, R83, R9, RZ ;  /* 0x0000000953537210 */ /* 0x000fc40007ffe0ff */
[----:B------:R-:W-:Y:S01]  /*2780*/  LEA.HI R9, R8, R7, RZ, 0x6 ;  /* 0x0000000708097211 */ /* 0x000fe200078f30ff */
[----:B------:R-:W-:Y:S01]  /*2790*/  IMAD.WIDE.U32 R84, R18, R20, R22 ;  /* 0x0000001412547225 */ /* 0x000fe200078e0016 */
[----:B------:R-:W-:Y:S02]  /*27a0*/  SHF.L.U32 R6, R5, 0x6, RZ ;  /* 0x0000000605067819 */ /* 0x000fe400000006ff */
[----:B----4-:R-:W-:Y:S02]  /*27b0*/  LOP3.LUT R8, R10, 0x38, R77, 0xf8, !PT ;  /* 0x000000380a087812 */ /* 0x010fe400078ef84d */
[----:B------:R-:W-:Y:S02]  /*27c0*/  LOP3.LUT R5, R77, 0x38, RZ, 0xc0, !PT ;  /* 0x000000384d057812 */ /* 0x000fe400078ec0ff */
[----:B------:R-:W-:Y:S01]  /*27d0*/  LOP3.LUT R7, R93, 0x38, RZ, 0xc0, !PT ;  /* 0x000000385d077812 */ /* 0x000fe200078ec0ff */
[----:B------:R-:W-:Y:S02]  /*27e0*/  IMAD.IADD R87, R87, 0x1, R11 ;  /* 0x0000000157577824 */ /* 0x000fe400078e020b */
[----:B------:R-:W-:Y:S01]  /*27f0*/  IMAD.IADD R85, R11, 0x1, R85 ;  /* 0x000000010b557824 */ /* 0x000fe200078e0255 */
[----:B------:R-:W-:Y:S01]  /*2800*/  LOP3.LUT R11, R8, R35, RZ, 0x3c, !PT ;  /* 0x00000023080b7212 */ /* 0x000fe200078e3cff */
[----:B------:R-:W-:Y:S01]  /*2810*/  IMAD.SHL.U32 R9, R9, 0x40, RZ ;  /* 0x0000004009097824 */ /* 0x000fe200078e00ff */
[----:B------:R-:W-:-:S02]  /*2820*/  LOP3.LUT R5, R5, 0x1c0, R36, 0xf8, !PT ;  /* 0x000001c005057812 */ /* 0x000fc400078ef824 */
[----:B------:R-:W-:Y:S02]  /*2830*/  LOP3.LUT R8, R7, 0x1c0, R36, 0xf8, !PT ;  /* 0x000001c007087812 */ /* 0x000fe400078ef824 */
[----:B------:R-:W-:Y:S02]  /*2840*/  LOP3.LUT R6, R6, 0xfffff000, RZ, 0xc0, !PT ;  /* 0xfffff00006067812 */ /* 0x000fe400078ec0ff */
[----:B------:R-:W-:Y:S02]  /*2850*/  LOP3.LUT R10, R10, 0x38, R93, 0xf8, !PT ;  /* 0x000000380a0a7812 */ /* 0x000fe400078ef85d */
[----:B------:R-:W-:Y:S02]  /*2860*/  LOP3.LUT R9, R9, 0xfffff000, RZ, 0xc0, !PT ;  /* 0xfffff00009097812 */ /* 0x000fe400078ec0ff */
[-C--:B------:R-:W-:Y:S02]  /*2870*/  LOP3.LUT R7, R5, R34.reuse, RZ, 0x3c, !PT ;  /* 0x0000002205077212 */ /* 0x080fe400078e3cff */
[----:B------:R-:W-:-:S02]  /*2880*/  LOP3.LUT R8, R8, R34, RZ, 0x3c, !PT ;  /* 0x0000002208087212 */ /* 0x000fc400078e3cff */
[-CC-:B------:R-:W-:Y:S02]  /*2890*/  IADD3 R5, R11, R6.reuse, R29.reuse ;  /* 0x000000060b057210 */ /* 0x180fe40007ffe01d */
[----:B------:R-:W-:Y:S02]  /*28a0*/  LOP3.LUT R10, R10, R35, RZ, 0x3c, !PT ;  /* 0x000000230a0a7212 */ /* 0x000fe400078e3cff */
[--C-:B------:R-:W-:Y:S02]  /*28b0*/  IADD3 R6, R7, R6, R14.reuse ;  /* 0x0000000607067210 */ /* 0x100fe40007ffe00e */
[-C--:B------:R-:W-:Y:S01]  /*28c0*/  IADD3 R8, R8, R9.reuse, R14 ;  /* 0x0000000908087210 */ /* 0x080fe20007ffe00e */
[C---:B------:R-:W-:Y:S02]  /*28d0*/  IMAD R14, R27.reuse, R20, RZ ;  /* 0x000000141b0e7224 */ /* 0x040fe400078e02ff */
[----:B------:R-:W-:Y:S01]  /*28e0*/  IMAD R27, R27, R30, RZ ;  /* 0x0000001e1b1b7224 */ /* 0x000fe200078e02ff */
[----:B------:R-:W-:Y:S01]  /*28f0*/  IADD3 R7, R10, R9, R29 ;  /* 0x000000090a077210 */ /* 0x000fe20007ffe01d */
[----:B------:R-:W-:Y:S01]  /*2900*/  IMAD R37, R24, R21, R14 ;  /* 0x0000001518257224 */ /* 0x000fe200078e020e */
[----:B------:R-:W-:Y:S01]  /*2910*/  ISETP.GE.AND P0, PT, R28, UR6, PT ;  /* 0x000000061c007c0c */ /* 0x000fe2000bf06270 */
[----:B------:R-:W-:Y:S01]  /*2920*/  IMAD R35, R24, R31, R27 ;  /* 0x0000001f18237224 */ /* 0x000fe200078e021b */
[----:B------:R-:W-:-:S02]  /*2930*/  SHF.L.U64.HI R9, R12, 0x6, R13 ;  /* 0x000000060c097819 */ /* 0x000fc4000001020d */
[----:B------:R-:W-:Y:S02]  /*2940*/  SHF.L.U64.HI R10, R12, 0x5, R13 ;  /* 0x000000050c0a7819 */ /* 0x000fe4000001020d */
[C-C-:B------:R-:W-:Y:S02]  /*2950*/  SHF.L.U64.HI R13, R20.reuse, 0x6, R21.reuse ;  /* 0x00000006140d7819 */ /* 0x140fe40000010215 */
[----:B------:R-:W-:Y:S02]  /*2960*/  SHF.L.U64.HI R14, R20, 0x5, R21 ;  /* 0x00000005140e7819 */ /* 0x000fe40000010215 */
[C-C-:B------:R-:W-:Y:S02]  /*2970*/  SHF.L.U64.HI R21, R30.reuse, 0x6, R31.reuse ;  /* 0x000000061e157819 */ /* 0x140fe4000001021f */
[----:B------:R-:W-:Y:S02]  /*2980*/  SHF.L.U64.HI R27, R30, 0x5, R31 ;  /* 0x000000051e1b7819 */ /* 0x000fe4000001021f */
[----:B------:R-:W-:Y:S01]  /*2990*/  SEL R31, RZ, 0x8, P0 ;  /* 0x00000008ff1f7807 */ /* 0x000fe20000000000 */
[----:B------:R-:W-:Y:S01]  /*29a0*/  IMAD.WIDE.U32 R82, R24, R30, R82 ;  /* 0x0000001e18527225 */ /* 0x000fe200078e0052 */
[----:B------:R-:W-:-:S02]  /*29b0*/  SHF.R.S32.HI R76, RZ, 0x3, R77 ;  /* 0x00000003ff4c7819 */ /* 0x000fc4000001144d */
[----:B------:R-:W-:Y:S01]  /*29c0*/  LOP3.LUT R96, R32, R31, RZ, 0xfc, !PT ;  /* 0x0000001f20607212 */ /* 0x000fe200078efcff */
[CC--:B------:R-:W-:Y:S01]  /*29d0*/  IMAD.WIDE.U32 R86, R24.reuse, R20.reuse, R86 ;  /* 0x0000001418567225 */ /* 0x0c0fe200078e0056 */
[----:B------:R-:W-:Y:S02]  /*29e0*/  SHF.R.S32.HI R92, RZ, 0x3, R93 ;  /* 0x00000003ff5c7819 */ /* 0x000fe4000001145d */
[----:B------:R-:W-:Y:S01]  /*29f0*/  LOP3.LUT R77, R77, 0xfffffff8, RZ, 0xc0, !PT ;  /* 0xfffffff84d4d7812 */ /* 0x000fe200078ec0ff */
[----:B------:R-:W-:Y:S01]  /*2a00*/  IMAD.WIDE.U32 R84, R24, R20, R84 ;  /* 0x0000001418547225 */ /* 0x000fe200078e0054 */
[----:B------:R-:W-:-:S03]  /*2a10*/  LOP3.LUT R93, R93, 0xfffffff8, RZ, 0xc0, !PT ;  /* 0xfffffff85d5d7812 */ /* 0x000fc600078ec0ff */
[----:B------:R-:W-:Y:S01]  /*2a20*/  IMAD.WIDE.U32 R80, R24, R30, R80 ;  /* 0x0000001e18507225 */ /* 0x000fe200078e0050 */
[----:B------:R-:W-:Y:S02]  /*2a30*/  SHF.L.U32 R15, R20, 0x6, RZ ;  /* 0x00000006140f7819 */ /* 0x000fe400000006ff */
[----:B------:R-:W-:Y:S01]  /*2a40*/  LOP3.LUT R31, R32, 0x1, RZ, 0xc0, !PT ;  /* 0x00000001201f7812 */ /* 0x000fe200078ec0ff */
[----:B------:R-:W-:Y:S01]  /*2a50*/  IMAD.SHL.U32 R11, R12, 0x40, RZ ;  /* 0x000000400c0b7824 */ /* 0x000fe200078e00ff */
[----:B------:R-:W-:Y:S01]  /*2a60*/  IADD3 R34, R83, R35, RZ ;  /* 0x0000002353227210 */ /* 0x000fe20007ffe0ff */
[----:B------:R-:W-:Y:S01]  /*2a70*/  IMAD.SHL.U32 R28, R30, 0x40, RZ ;  /* 0x000000401e1c7824 */ /* 0x000fe200078e00ff */
[----:B------:R-:W-:Y:S01]  /*2a80*/  LOP3.LUT R94, R96, 0x2, RZ, 0xc0, !PT ;  /* 0x00000002605e7812 */ /* 0x000fe200078ec0ff */
[----:B------:R-:W-:Y:S01]  /*2a90*/  IMAD.SHL.U32 R29, R30, 0x20, RZ ;  /* 0x000000201e1d7824 */ /* 0x000fe200078e00ff */
[----:B------:R-:W-:Y:S01]  /*2aa0*/  LOP3.LUT R95, R96, 0x4, RZ, 0xc0, !PT ;  /* 0x00000004605f7812 */ /* 0x000fe200078ec0ff */
[----:B------:R-:W-:Y:S01]  /*2ab0*/  IMAD.SHL.U32 R12, R12, 0x20, RZ ;  /* 0x000000200c0c7824 */ /* 0x000fe200078e00ff */
[----:B------:R-:W-:Y:S01]  /*2ac0*/  SHF.L.U32 R30, R39, 0x1, RZ ;  /* 0x00000001271e7819 */ /* 0x000fe200000006ff */
[----:B------:R-:W-:Y:S01]  /*2ad0*/  IMAD.SHL.U32 R20, R20, 0x20, RZ ;  /* 0x0000002014147824 */ /* 0x000fe200078e00ff */
[----:B------:R-:W-:Y:S01]  /*2ae0*/  LOP3.LUT R96, R96, 0x8, RZ, 0xc0, !PT ;  /* 0x0000000860607812 */ /* 0x000fe200078ec0ff */
[----:B------:R-:W-:Y:S01]  /*2af0*/  IMAD.IADD R32, R87, 0x1, R37 ;  /* 0x0000000157207824 */ /* 0x000fe200078e0225 */
[----:B------:R-:W-:Y:S01]  /*2b00*/  SHF.R.S32.HI R97, RZ, 0x1f, R77 ;  /* 0x0000001fff617819 */ /* 0x000fe2000001144d */
[----:B------:R-:W-:Y:S01]  /*2b10*/  IMAD.IADD R33, R37, 0x1, R85 ;  /* 0x0000000125217824 */ /* 0x000fe200078e0255 */
[----:B------:R-:W-:Y:S01]  /*2b20*/  SHF.R.S32.HI R98, RZ, 0x1f, R93 ;  /* 0x0000001fff627819 */ /* 0x000fe2000001145d */
[----:B------:R-:W-:-:S02]  /*2b30*/  IMAD.IADD R35, R35, 0x1, R81 ;  /* 0x0000000123237824 */ /* 0x000fc400078e0251 */
[----:B------:R-:W-:-:S07]  /*2b40*/  IMAD.IADD R99, R89, 0x1, R99 ;  /* 0x0000000159637824 */ /* 0x000fce00078e0263 */
.L_x_1432:
[----:B------:R-:W2:Y:S01]  /*2b50*/  LDL R41, [R1+0x5c] ;  /* 0x00005c0001297983 */ /* 0x000ea20000100800 */
[----:B0-----:R-:W0:Y:S01]  /*2b60*/  LDC R111, c[0x0][0x3d4] ;  /* 0x0000f500ff6f7b82 */ /* 0x001e220000000800 */
[----:B------:R-:W-:Y:S01]  /*2b70*/  VIADD R40, R26, 0xffffffff ;  /* 0xffffffff1a287836 */ /* 0x000fe20000000000 */
[----:B------:R-:W-:Y:S05]  /*2b80*/  YIELD ;  /* 0x0000000000007946 */ /* 0x000fea0003800000 */
[----:B------:R-:W-:Y:S01]  /*2b90*/  SHF.R.S32.HI R39, RZ, 0x1f, R40 ;  /* 0x0000001fff277819 */ /* 0x000fe20000011428 */
[----:B------:R-:W1:Y:S01]  /*2ba0*/  LDC.64 R106, c[0x0][0x2d8] ;  /* 0x0000b600ff6a7b82 */ /* 0x000e620000000a00 */
[-C--:B------:R-:W-:Y:S01]  /*2bb0*/  IMAD R26, R9, R40.reuse, RZ ;  /* 0x00000028091a7224 */ /* 0x080fe200078e02ff */
[----:B------:R-:W-:Y:S01]  /*2bc0*/  BSSY B0, `(.L_x_1357) ;  /* 0x000052d000007945 */ /* 0x000fe20003800000 */
[----:B------:R-:W-:-:S04]  /*2bd0*/  IMAD.WIDE.U32 R114, R11, R40, RZ ;  /* 0x000000280b727225 */ /* 0x000fc800078e00ff */
[----:B------:R-:W-:Y:S01]  /*2be0*/  IMAD R73, R39, R11, R26 ;  /* 0x0000000b27497224 */ /* 0x000fe200078e021a */
[CC--:B------:R-:W-:Y:S02]  /*2bf0*/  IADD3 R37, P0, R3.reuse, R114.reuse, RZ ;  /* 0x0000007203257210 */ /* 0x0c0fe40007f1e0ff */
[----:B------:R-:W-:Y:S02]  /*2c00*/  IADD3 R26, P4, P5, R3, R114, R12 ;  /* 0x00000072031a7210 */ /* 0x000fe40007d9e00c */
[----:B------:R-:W-:-:S04]  /*2c10*/  IADD3 R73, R115, R73, RZ ;  /* 0x0000004973497210 */ /* 0x000fc80007ffe0ff */
[----:B------:R-:W-:Y:S01]  /*2c20*/  IADD3.X R36, R4, R73, R10, P4, P5 ;  /* 0x0000004904247210 */ /* 0x000fe200027ea40a */
[----:B------:R-:W-:Y:S01]  /*2c30*/  IMAD.X R38, R73, 0x1, R4, P0 ;  /* 0x0000000149267824 */ /* 0x000fe200000e0604 */
[----:B0-----:R-:W-:Y:S02]  /*2c40*/  ISETP.GE.AND P0, PT, R111, 0x1, PT ;  /* 0x000000016f00780c */ /* 0x001fe40003f06270 */
[CC--:B-1----:R-:W-:Y:S02]  /*2c50*/  LEA R50, P1, R37.reuse, R106.reuse, 0x1 ;  /* 0x0000006a25327211 */ /* 0x0c2fe400078208ff */
[----:B------:R-:W-:Y:S02]  /*2c60*/  LEA R48, P6, R26, R106, 0x1 ;  /* 0x0000006a1a307211 */ /* 0x000fe400078c08ff */
[----:B------:R-:W-:Y:S02]  /*2c70*/  LEA.HI.X R51, R37, R107, R38, 0x1, P1 ;  /* 0x0000006b25337211 */ /* 0x000fe400008f0c26 */
[----:B------:R-:W-:-:S02]  /*2c80*/  ISETP.GT.AND P1, PT, R40, R25, PT ;  /* 0x000000192800720c */ /* 0x000fc40003f24270 */
[----:B------:R-:W-:Y:S02]  /*2c90*/  LEA.HI.X R49, R26, R107, R36, 0x1, P6 ;  /* 0x0000006b1a317211 */ /* 0x000fe400030f0c24 */
[----:B------:R-:W-:Y:S02]  /*2ca0*/  P2R R101, PR, RZ, 0x2 ;  /* 0x00000002ff657803 */ /* 0x000fe40000000000 */
[----:B------:R-:W-:Y:S01]  /*2cb0*/  MOV R26, R40 ;  /* 0x00000028001a7202 */ /* 0x000fe20000000f00 */
[----:B--2---:R-:W-:-:S04]  /*2cc0*/  IMAD R103, R17, 0x4000, R41 ;  /* 0x0000400011677824 */ /* 0x004fc800078e0229 */
[----:B------:R-:W-:Y:S01]  /*2cd0*/  IMAD R103, R103, 0x2, R16 ;  /* 0x0000000267677824 */ /* 0x000fe200078e0210 */
[----:B------:R-:W-:Y:S06]  /*2ce0*/  @!P0 BRA `(.L_x_1358) ;  /* 0x0000004c00ac8947 */ /* 0x000fec0003800000 */
[----:B------:R-:W-:Y:S01]  /*2cf0*/  ULDC.U8 UR4, c[0x0][0x3f0] ;  /* 0x0000fc0000047ab9 */ /* 0x000fe20000000000 */
[-C--:B------:R-:W-:Y:S01]  /*2d00*/  IMAD R37, R21, R40.reuse, RZ ;  /* 0x0000002815257224 */ /* 0x080fe200078e02ff */
[----:B------:R-:W-:Y:S01]  /*2d10*/  ISETP.NE.AND P0, PT, RZ, UR4, PT ;  /* 0x00000004ff007c0c */ /* 0x000fe2000bf05270 */
[----:B------:R-:W-:Y:S02]  /*2d20*/  IMAD R36, R13, R40, RZ ;  /* 0x000000280d247224 */ /* 0x000fe400078e02ff */
[C---:B------:R-:W-:Y:S02]  /*2d30*/  IMAD R37, R39.reuse, R28, R37 ;  /* 0x0000001c27257224 */ /* 0x040fe400078e0225 */
[----:B------:R-:W-:Y:S02]  /*2d40*/  IMAD R105, R26, -0x40, R2 ;  /* 0xffffffc01a697824 */ /* 0x000fe400078e0202 */
[----:B------:R-:W-:Y:S02]  /*2d50*/  IMAD R39, R39, R15, R36 ;  /* 0x0000000f27277224 */ /* 0x000fe400078e0224 */
[----:B------:R-:W-:Y:S01]  /*2d60*/  IMAD.WIDE.U32 R70, R28, R40, RZ ;  /* 0x000000281c467225 */ /* 0x000fe200078e00ff */
[----:B------:R-:W-:-:S03]  /*2d70*/  VIMNMX R105, R105, 0x40, PT ;  /* 0x0000004069697848 */ /* 0x000fc60003fe0100 */
[----:B------:R-:W-:-:S04]  /*2d80*/  IMAD.WIDE.U32 R68, R15, R40, RZ ;  /* 0x000000280f447225 */ /* 0x000fc800078e00ff */
[----:B------:R-:W-:Y:S02]  /*2d90*/  IMAD.IADD R100, R71, 0x1, R37 ;  /* 0x0000000147647824 */ /* 0x000fe400078e0225 */
[----:B------:R-:W-:Y:S01]  /*2da0*/  IMAD.IADD R117, R69, 0x1, R39 ;  /* 0x0000000145757824 */ /* 0x000fe200078e0227 */
[----:B------:R-:W-:Y:S06]  /*2db0*/  @!P0 BRA `(.L_x_1359) ;  /* 0x00000024000c8947 */ /* 0x000fec0003800000 */
[----:B------:R0:W5:Y:S04]  /*2dc0*/  LDL R119, [R1+0x8] ;  /* 0x0000080001777983 */ /* 0x0001680000100800 */
[----:B------:R0:W5:Y:S04]  /*2dd0*/  LDL R118, [R1+0x4] ;  /* 0x0000040001767983 */ /* 0x0001680000100800 */
[----:B------:R0:W5:Y:S01]  /*2de0*/  LDL R116, [R1+0xc] ;  /* 0x00000c0001747983 */ /* 0x0001620000100800 */
[----:B------:R-:W-:Y:S01]  /*2df0*/  ISETP.GE.AND P0, PT, R18, R105, PT ;  /* 0x000000691200720c */ /* 0x000fe20003f06270 */
[----:B------:R-:W-:Y:S01]  /*2e00*/  BSSY B1, `(.L_x_1360) ;  /* 0x000002a000017945 */ /* 0x000fe20003800000 */
        /* <DEDUP_REMOVED lines=9> */
[----:B0-----:R-:W-:Y:S06]  /*2ea0*/  @P0 BRA `(.L_x_1361) ;  /* 0x00000000007c0947 */ /* 0x001fec0003800000 */
[----:B------:R-:W-:Y:S01]  /*2eb0*/  IADD3 R37, P1, R82, R70, RZ ;  /* 0x0000004652257210 */ /* 0x000fe20007f3e0ff */
[----:B------:R-:W-:Y:S01]  /*2ec0*/  ULDC.64 UR4, c[0x0][0x3c8] ;  /* 0x0000f20000047ab9 */ /* 0x000fe20000000a00 */
[----:B------:R-:W-:Y:S02]  /*2ed0*/  IADD3 R39, P4, R86, R68, RZ ;  /* 0x0000004456277210 */ /* 0x000fe40007f9e0ff */
[----:B------:R-:W-:Y:S02]  /*2ee0*/  CS2R R106, SRZ ;  /* 0x00000000006a7805 */ /* 0x000fe4000001ff00 */
[----:B------:R-:W-:Y:S01]  /*2ef0*/  ISETP.GE.AND P5, PT, R208, R111, PT ;  /* 0x0000006fd000720c */ /* 0x000fe20003fa6270 */
[----:B------:R-:W-:Y:S01]  /*2f00*/  IMAD.X R38, R100, 0x1, R34, P1 ;  /* 0x0000000164267824 */ /* 0x000fe200008e0622 */
[----:B------:R-:W-:Y:S02]  /*2f10*/  LEA R36, P1, R37, UR4, 0x1 ;  /* 0x0000000425247c11 */ /* 0x000fe4000f8208ff */
[----:B------:R-:W-:-:S02]  /*2f20*/  CS2R R112, SRZ ;  /* 0x0000000000707805 */ /* 0x000fc4000001ff00 */
[----:B------:R-:W-:Y:S01]  /*2f30*/  IADD3.X R42, R117, R32, RZ, P4, !PT ;  /* 0x00000020752a7210 */ /* 0x000fe200027fe4ff */
[----:B------:R-:W-:Y:S01]  /*2f40*/  ULDC.64 UR6, c[0x0][0x208] ;  /* 0x0000820000067ab9 */ /* 0x000fe20000000a00 */
[----:B------:R-:W-:Y:S01]  /*2f50*/  LEA.HI.X R37, R37, UR5, R38, 0x1, P1 ;  /* 0x0000000525257c11 */ /* 0x000fe200088f0c26 */
[----:B------:R-:W-:Y:S01]  /*2f60*/  ULDC.64 UR4, c[0x0][0x3e0] ;  /* 0x0000f80000047ab9 */ /* 0x000fe20000000a00 */
[----:B-----5:R-:W-:Y:S02]  /*2f70*/  ISETP.GE.AND P4, PT, R119, R111, PT ;  /* 0x0000006f7700720c */ /* 0x020fe40003f86270 */
[C---:B------:R-:W-:Y:S01]  /*2f80*/  LEA R38, P1, R39.reuse, UR4, 0x1 ;  /* 0x0000000427267c11 */ /* 0x040fe2000f8208ff */
[----:B------:R0:W5:Y:S03]  /*2f90*/  @!P5 LDG.E.64 R106, desc[UR6][R36.64] ;  /* 0x00000006246ad981 */ /* 0x000166000c1e1b00 */
[----:B------:R-:W-:-:S02]  /*2fa0*/  LEA.HI.X R39, R39, UR5, R42, 0x1, P1 ;  /* 0x0000000527277c11 */ /* 0x000fc400088f0c2a */
        /* <DEDUP_REMOVED lines=15> */
.L_x_1361:
[----:B------:R-:W-:Y:S05]  /*30a0*/  BSYNC B1 ;  /* 0x0000000000017941 */ /* 0x000fea0003800000 */
.L_x_1360:
[----:B------:R-:W-:Y:S01]  /*30b0*/  ISETP.GE.AND P4, PT, R235, R105, PT ;  /* 0x00000069eb00720c */ /* 0x000fe20003f86270 */
[----:B------:R-:W-:Y:S01]  /*30c0*/  BSSY B1, `(.L_x_1362) ;  /* 0x000002a000017945 */ /* 0x000fe20003800000 */
[----:B------:R-:W-:Y:S02]  /*30d0*/  CS2R R44, SRZ ;  /* 0x00000000002c7805 */ /* 0x000fe4000001ff00 */
[----:B------:R-:W-:Y:S02]  /*30e0*/  CS2R R52, SRZ ;  /* 0x0000000000347805 */ /* 0x000fe4000001ff00 */
[----:B------:R-:W-:Y:S02]  /*30f0*/  CS2R R56, SRZ ;  /* 0x0000000000387805 */ /* 0x000fe4000001ff00 */
[----:B------:R-:W-:Y:S02]  /*3100*/  CS2R R42, SRZ ;  /* 0x00000000002a7805 */ /* 0x000fe4000001ff00 */
[----:B------:R-:W-:-:S02]  /*3110*/  CS2R R46, SRZ ;  /* 0x00000000002e7805 */ /* 0x000fc4000001ff00 */
[----:B------:R-:W-:Y:S01]  /*3120*/  CS2R R54, SRZ ;  /* 0x0000000000367805 */ /* 0x000fe2000001ff00 */
[----:B-----5:R-:W-:Y:S01]  /*3130*/  IMAD.MOV.U32 R110, RZ, RZ, R60 ;  /* 0x000000ffff6e7224 */ /* 0x020fe200078e003c */
[----:B------:R-:W-:Y:S01]  /*3140*/  CS2R R58, SRZ ;  /* 0x00000000003a7805 */ /* 0x000fe2000001ff00 */
[----:B------:R-:W-:Y:S01]  /*3150*/  IMAD.MOV.U32 R114, RZ, RZ, R61 ;  /* 0x000000ffff727224 */ /* 0x000fe200078e003d */
[----:B------:R-:W-:Y:S06]  /*3160*/  @P4 BRA `(.L_x_1363) ;  /* 0x00000000007c4947 */ /* 0x000fec0003800000 */
[----:B------:R-:W-:Y:S01]  /*3170*/  IADD3 R70, P1, P5, R82, R70, R29 ;  /* 0x0000004652467210 */ /* 0x000fe20007d3e01d */
[----:B------:R-:W-:Y:S01]  /*3180*/  ULDC.64 UR4, c[0x0][0x3c8] ;  /* 0x0000f20000047ab9 */ /* 0x000fe20000000a00 */
[----:B------:R-:W-:Y:S01]  /*3190*/  ULDC.64 UR6, c[0x0][0x3e0] ;  /* 0x0000f80000067ab9 */ /* 0x000fe20000000a00 */
[----:B------:R-:W-:Y:S02]  /*31a0*/  CS2R R56, SRZ ;  /* 0x0000000000387805 */ /* 0x000fe4000001ff00 */
[----:B0-----:R-:W-:Y:S02]  /*31b0*/  IADD3.X R37, R34, R100, R27, P1, P5 ;  /* 0x0000006422257210 */ /* 0x001fe40000fea41b */
        /* <DEDUP_REMOVED lines=26> */
.L_x_1363:
[----:B------:R-:W-:Y:S05]  /*3360*/  BSYNC B1 ;  /* 0x0000000000017941 */ /* 0x000fea0003800000 */
.L_x_1362:
[----:B01----:R-:W2:Y:S01]  /*3370*/  LDL R36, [R1+0x34] ;  /* 0x0000340001247983 */ /* 0x003ea20000100800 */
[----:B------:R-:W-:Y:S01]  /*3380*/  MOV R37, R65 ;  /* 0x0000004100257202 */ /* 0x000fe20000000f00 */
[----:B------:R-:W-:Y:S01]  /*3390*/  IMAD.MOV.U32 R38, RZ, RZ, R72 ;  /* 0x000000ffff267224 */ /* 0x000fe200078e0048 */
[----:B------:R-:W-:Y:S01]  /*33a0*/  PRMT R118, R110, 0x5410, R114 ;  /* 0x000054106e767816 */ /* 0x000fe20000000072 */
[----:B------:R-:W-:-:S03]  /*33b0*/  IMAD.MOV.U32 R39, RZ, RZ, R62 ;  /* 0x000000ffff277224 */ /* 0x000fc600078e003e */
[----:B------:R-:W-:Y:S02]  /*33c0*/  PRMT R122, R122, 0x5410, R38 ;  /* 0x000054107a7a7816 */ /* 0x000fe40000000026 */
[----:B------:R-:W-:Y:S02]  /*33d0*/  MOV R38, R107 ;  /* 0x0000006b00267202 */ /* 0x000fe40000000f00 */
[----:B------:R-:W-:Y:S01]  /*33e0*/  PRMT R119, R39, 0x7610, R119 ;  /* 0x0000761027777816 */ /* 0x000fe20000000077 */
[----:B------:R-:W-:-:S05]  /*33f0*/  IMAD.MOV.U32 R39, RZ, RZ, R74 ;  /* 0x000000ffff277224 */ /* 0x000fca00078e004a */
[----:B------:R-:W-:Y:S01]  /*3400*/  PRMT R123, R39, 0x7610, R123 ;  /* 0x00007610277b7816 */ /* 0x000fe2000000007b */
[----:B-----5:R-:W-:-:S05]  /*3410*/  IMAD.MOV.U32 R39, RZ, RZ, R40 ;  /* 0x000000ffff277224 */ /* 0x020fca00078e0028 */
[----:B------:R-:W-:Y:S01]  /*3420*/  PRMT R68, R39, 0x7610, R68 ;  /* 0x0000761027447816 */ /* 0x000fe20000000044 */
[----:B------:R-:W-:-:S05]  /*3430*/  IMAD.MOV.U32 R39, RZ, RZ, R52 ;  /* 0x000000ffff277224 */ /* 0x000fca00078e0034 */
[----:B------:R-:W-:Y:S01]  /*3440*/  PRMT R114, R39, 0x7610, R114 ;  /* 0x0000761027727816 */ /* 0x000fe20000000072 */
[----:B------:R-:W-:-:S05]  /*3450*/  IMAD.MOV.U32 R39, RZ, RZ, R42 ;  /* 0x000000ffff277224 */ /* 0x000fca00078e002a */
[----:B------:R-:W-:Y:S02]  /*3460*/  PRMT R69, R39, 0x7610, R69 ;  /* 0x0000761027457816 */ /* 0x000fe40000000045 */
[----:B------:R-:W-:Y:S02]  /*3470*/  MOV R39, R59 ;  /* 0x0000003b00277202 */ /* 0x000fe40000000f00 */
[----:B--2---:R-:W-:Y:S01]  /*3480*/  R2UR UR4, R36 ;  /* 0x00000000240472ca */ /* 0x004fe200000e0000 */
[----:B------:R-:W-:-:S05]  /*3490*/  IMAD.MOV.U32 R36, RZ, RZ, R64 ;  /* 0x000000ffff247224 */ /* 0x000fca00078e0040 */
[----:B------:R-:W-:Y:S01]  /*34a0*/  PRMT R120, R37, 0x5410, R36 ;  /* 0x0000541025787816 */ /* 0x000fe20000000024 */
[----:B------:R-:W-:Y:S02]  /*34b0*/  IMAD.MOV.U32 R36, RZ, RZ, R73 ;  /* 0x000000ffff247224 */ /* 0x000fe400078e0049 */
[----:B------:R-:W-:-:S03]  /*34c0*/  IMAD.MOV.U32 R37, RZ, RZ, R106 ;  /* 0x000000ffff257224 */ /* 0x000fc600078e006a */
        /* <DEDUP_REMOVED lines=10> */
[----:B------:R-:W-:-:S02]  /*3570*/  MOV R38, R113 ;  /* 0x0000007100267202 */ /* 0x000fc40000000f00 */
        /* <DEDUP_REMOVED lines=19> */
[----:B------:R-:W-:-:S02]  /*36b0*/  IMAD.MOV.U32 R37, RZ, RZ, R55 ;  /* 0x000000ffff257224 */ /* 0x000fc400078e0037 */
[----:B------:R-:W-:-:S03]  /*36c0*/  IMAD.MOV.U32 R38, RZ, RZ, R58 ;  /* 0x000000ffff267224 */ /* 0x000fc600078e003a */
[----:B------:R-:W-:Y:S02]  /*36d0*/  PRMT R115, R36, 0x5410, R37 ;  /* 0x0000541024737816 */ /* 0x000fe40000000025 */
[----:B------:R-:W-:Y:S01]  /*36e0*/  PRMT R117, R38, 0x5410, R39 ;  /* 0x0000541026757816 */ /* 0x000fe20000000027 */
[----:B------:R-:W-:Y:S06]  /*36f0*/  @!P1 BRA `(.L_x_1364) ;  /* 0x0000000000049947 */ /* 0x000fec0003800000 */
[----:B------:R-:W-:Y:S01]  /*3700*/  BPT.TRAP 0x1 ;  /* 0x000000040000795c */ /* 0x000fe20000300000 */
.L_x_1364:
[----:B------:R-:W2:Y:S01]  /*3710*/  LDL R36, [R1] ;  /* 0x0000000001247983 */ /* 0x000ea20000100800 */
[----:B------:R-:W-:Y:S01]  /*3720*/  IMAD R100, R17, 0x8, R16 ;  /* 0x0000000811647824 */ /* 0x000fe200078e0210 */
[----:B------:R-:W-:Y:S01]  /*3730*/  BSSY B1, `(.L_x_1365) ;  /* 0x0000004000017945 */ /* 0x000fe20003800000 */
[----:B--2---:R-:W-:-:S04]  /*3740*/  SHF.L.U32 R110, R36, 0x1f, RZ ;  /* 0x0000001f246e7819 */ /* 0x004fc800000006ff */
[----:B------:R-:W0:Y:S02]  /*3750*/  SYNCS.PHASECHK.TRANS64.TRYWAIT P5, [R100+URZ+0x30890], R110 ;  /* 0x0308906e640075a7 */ /* 0x000e2400080a017f */
[----:B0-----:R-:W-:Y:S05]  /*3760*/  @!P5 BRA `(.L_x_1366) ;  /* 0x0000023c00f4d947 */ /* 0x001fea0003800000 */
.L_x_1778:
[----:B------:R-:W-:Y:S05]  /*3770*/  BSYNC B1 ;  /* 0x0000000000017941 */ /* 0x000fea0003800000 */
.L_x_1365:
        /* <DEDUP_REMOVED lines=21> */
[----:B------:R-:W-:Y:S02]  /*38d0*/  HADD2.F32 R39, -RZ, R39.H0_H0 ;  /* 0x20000027ff277230 */ /* 0x000fe40000004100 */
[----:B------:R-:W-:Y:S01]  /*38e0*/  FMUL.FTZ R113, R37, R113 ;  /* 0x0000007125717220 */ /* 0x000fe20000410000 */
[----:B------:R-:W-:Y:S02]  /*38f0*/  HADD2.F32 R124, -RZ, R124.H0_H0 ;  /* 0x2000007cff7c7230 */ /* 0x000fe40000004100 */
[----:B------:R-:W-:Y:S01]  /*3900*/  FMUL.FTZ R130, R107, R126 ;  /* 0x0000007e6b827220 */ /* 0x000fe20000410000 */
[----:B------:R-:W-:Y:S01]  /*3910*/  FFMA.FTZ R128, R37, R112, -R128 ;  /* 0x0000007025807223 */ /* 0x000fe20000010880 */
[----:B------:R-:W-:Y:S01]  /*3920*/  FMUL.FTZ R126, R39, R126 ;  /* 0x0000007e277e7220 */ /* 0x000fe20000410000 */
[----:B------:R-:W-:Y:S01]  /*3930*/  FFMA.FTZ R127, R38, R112, R113 ;  /* 0x00000070267f7223 */ /* 0x000fe20000010071 */
[----:B------:R-:W-:-:S02]  /*3940*/  HADD2.F32 R112, -RZ, R132.H0_H0 ;  /* 0x20000084ff707230 */ /* 0x000fc40000004100 */
[-C--:B------:R-:W-:Y:S01]  /*3950*/  FFMA.FTZ R130, R39, R124.reuse, -R130 ;  /* 0x0000007c27827223 */ /* 0x080fe20000010882 */
[----:B------:R-:W-:Y:S02]  /*3960*/  HADD2.F32 R113, -RZ, R132.H1_H1 ;  /* 0x30000084ff717230 */ /* 0x000fe40000004100 */
[----:B------:R-:W-:Y:S01]  /*3970*/  FFMA.FTZ R131, R107, R124, R126 ;  /* 0x0000007c6b837223 */ /* 0x000fe2000001007e */
[----:B------:R-:W-:Y:S02]  /*3980*/  HADD2.F32 R37, -RZ, R36.H1_H1 ;  /* 0x30000024ff257230 */ /* 0x000fe40000004100 */
[----:B------:R-:W-:Y:S02]  /*3990*/  HADD2.F32 R38, -RZ, R106.H1_H1 ;  /* 0x3000006aff267230 */ /* 0x000fe40000004100 */
[----:B------:R-:W-:Y:S02]  /*39a0*/  HADD2.F32 R36, -RZ, R36.H0_H0 ;  /* 0x20000024ff247230 */ /* 0x000fe40000004100 */
[----:B------:R-:W-:Y:S01]  /*39b0*/  FMUL.FTZ R125, R37, R112 ;  /* 0x00000070257d7220 */ /* 0x000fe20000410000 */
[----:B------:R-:W-:-:S02]  /*39c0*/  HADD2.F32 R106, -RZ, R106.H0_H0 ;  /* 0x2000006aff6a7230 */ /* 0x000fc40000004100 */
[--C-:B------:R-:W-:Y:S02]  /*39d0*/  HADD2.F32 R39, -RZ, R129.reuse.H0_H0 ;  /* 0x20000081ff277230 */ /* 0x100fe40000004100 */
[----:B------:R-:W-:Y:S01]  /*39e0*/  FMUL.FTZ R112, R36, R112 ;  /* 0x0000007024707220 */ /* 0x000fe20000410000 */
[----:B------:R-:W-:Y:S02]  /*39f0*/  HADD2.F32 R107, -RZ, R129.H1_H1 ;  /* 0x30000081ff6b7230 */ /* 0x000fe40000004100 */
[-C--:B------:R-:W-:Y:S01]  /*3a00*/  FMUL.FTZ R129, R38, R113.reuse ;  /* 0x0000007126817220 */ /* 0x080fe20000410000 */
        /* <DEDUP_REMOVED lines=9> */
.L_x_1372:
[----:B------:R-:W-:Y:S05]  /*3aa0*/  BSYNC B3 ;  /* 0x0000000000037941 */ /* 0x000fea0003800000 */
.L_x_1371:
[----:B------:R-:W-:Y:S02]  /*3ab0*/  ULDC.64 UR4, c[0x0][0x208] ;  /* 0x0000820000047ab9 */ /* 0x000fe40000000a00 */
[----:B--2---:R1:W-:Y:S03]  /*3ac0*/  STG.E.128 desc[UR4][R50.64], R36 ;  /* 0x0000002432007986 */ /* 0x0043e6000c101d04 */
.L_x_1370:
[----:B------:R-:W-:Y:S05]  /*3ad0*/  BSYNC B2 ;  /* 0x0000000000027941 */ /* 0x000fea0003800000 */
.L_x_1369:
[----:B------:R-:W-:Y:S01]  /*3ae0*/  ISETP.NE.AND P0, PT, R94, RZ, PT ;  /* 0x000000ff5e00720c */ /* 0x000fe20003f05270 */
[----:B------:R-:W-:-:S12]  /*3af0*/  BSSY B2, `(.L_x_1373) ;  /* 0x0000033000027945 */ /* 0x000fd80003800000 */
[----:B------:R-:W-:Y:S05]  /*3b00*/  @!P0 BRA `(.L_x_1374) ;  /* 0x0000000000c48947 */ /* 0x000fea0003800000 */
[----:B------:R-:W2:Y:S01]  /*3b10*/  LDL R106, [R1+0x8] ;  /* 0x00000800016a7983 */ /* 0x000ea20000100800 */
[----:B------:R-:W-:Y:S03]  /*3b20*/  BSSY B3, `(.L_x_1375) ;  /* 0x000002d000037945 */ /* 0x000fe60003800000 */
[----:B-1----:R1:W3:Y:S01]  /*3b30*/  LDS.128 R36, [R103+0x22400] ;  /* 0x0224000067247984 */ /* 0x0022e20000000c00 */
[----:B--2---:R-:W-:-:S13]  /*3b40*/  ISETP.GE.AND P0, PT, R106, R111, PT ;  /* 0x0000006f6a00720c */ /* 0x004fda0003f06270 */
[----:B-1-3--:R-:W-:Y:S05]  /*3b50*/  @P0 BRA `(.L_x_1376) ;  /* 0x0000000000a40947 */ /* 0x00afea0003800000 */
[--C-:B------:R-:W-:Y:S01]  /*3b60*/  SHF.R.U64 R107, R72, 0x10, R73.reuse ;  /* 0x00000010486b7819 */ /* 0x100fe20000001249 */
[----:B------:R-:W-:Y:S01]  /*3b70*/  IMAD.MOV.U32 R72, RZ, RZ, R38 ;  /* 0x000000ffff487224 */ /* 0x000fe200078e0026 */
        /* <DEDUP_REMOVED lines=27> */
[--C-:B------:R-:W-:Y:S02]  /*3d30*/  HADD2.F32 R39, -RZ, R122.reuse.H1_H1 ;  /* 0x3000007aff277230 */ /* 0x100fe40000004100 */
[----:B------:R-:W-:Y:S01]  /*3d40*/  FMUL.FTZ R74, R36, R74 ;  /* 0x0000004a244a7220 */ /* 0x000fe20000410000 */
[----:B------:R-:W-:Y:S02]  /*3d50*/  HADD2.F32 R73, -RZ, R122.H0_H0 ;  /* 0x2000007aff497230 */ /* 0x000fe40000004100 */
        /* <DEDUP_REMOVED lines=9> */
.L_x_1376:
[----:B------:R-:W-:Y:S05]  /*3df0*/  BSYNC B3 ;  /* 0x0000000000037941 */ /* 0x000fea0003800000 */
.L_x_1375:
[----:B------:R-:W-:Y:S02]  /*3e00*/  ULDC.64 UR4, c[0x0][0x208] ;  /* 0x0000820000047ab9 */ /* 0x000fe40000000a00 */
[----:B------:R2:W-:Y:S03]  /*3e10*/  STG.E.128 desc[UR4][R50.64+0x80], R36 ;  /* 0x0000802432007986 */ /* 0x0005e6000c101d04 */
.L_x_1374:
[----:B------:R-:W-:Y:S05]  /*3e20*/  BSYNC B2 ;  /* 0x0000000000027941 */ /* 0x000fea0003800000 */
.L_x_1373:
[----:B------:R-:W-:Y:S01]  /*3e30*/  ISETP.NE.AND P0, PT, R95, RZ, PT ;  /* 0x000000ff5f00720c */ /* 0x000fe20003f05270 */
[----:B------:R-:W-:-:S12]  /*3e40*/  BSSY B2, `(.L_x_1377) ;  /* 0x0000033000027945 */ /* 0x000fd80003800000 */
[----:B------:R-:W-:Y:S05]  /*3e50*/  @!P0 BRA `(.L_x_1378) ;  /* 0x0000000000c48947 */ /* 0x000fea0003800000 */
[----:B------:R-:W3:Y:S01]  /*3e60*/  LDL R72, [R1+0x4] ;  /* 0x0000040001487983 */ /* 0x000ee20000100800 */
[----:B------:R-:W-:Y:S03]  /*3e70*/  BSSY B3, `(.L_x_1379) ;  /* 0x000002d000037945 */ /* 0x000fe60003800000 */
[----:B-12---:R1:W2:Y:S01]  /*3e80*/  LDS.128 R36, [R103+0x24400] ;  /* 0x0244000067247984 */ /* 0x0062a20000000c00 */
[----:B---3--:R-:W-:-:S13]  /*3e90*/  ISETP.GE.AND P0, PT, R72, R111, PT ;  /* 0x0000006f4800720c */ /* 0x008fda0003f06270 */
[----:B-12---:R-:W-:Y:S05]  /*3ea0*/  @P0 BRA `(.L_x_1380) ;  /* 0x0000000000a40947 */ /* 0x006fea0003800000 */
[--C-:B------:R-:W-:Y:S02]  /*3eb0*/  SHF.R.U64 R73, R64, 0x10, R65.reuse ;  /* 0x0000001040497819 */ /* 0x100fe40000001241 */
[----:B------:R-:W-:Y:S02]  /*3ec0*/  SHF.R.U32.HI R72, RZ, 0x10, R65 ;  /* 0x00000010ff487819 */ /* 0x000fe40000011641 */
[--C-:B------:R-:W-:Y:S01]  /*3ed0*/  SHF.R.U64 R65, R66, 0x10, R67.reuse ;  /* 0x0000001042417819 */ /* 0x100fe20000001243 */
[----:B------:R-:W-:Y:S01]  /*3ee0*/  HADD2.F32 R66, -RZ, R73.H0_H0 ;  /* 0x20000049ff427230 */ /* 0x000fe20000004100 */
[----:B------:R-:W-:Y:S01]  /*3ef0*/  SHF.R.U32.HI R74, RZ, 0x10, R67 ;  /* 0x00000010ff4a7819 */ /* 0x000fe20000011643 */
[----:B------:R-:W-:Y:S01]  /*3f00*/  HADD2.F32 R72, -RZ, R72.H0_H0 ;  /* 0x20000048ff487230 */ /* 0x000fe20000004100 */
[----:B------:R-:W-:Y:S01]  /*3f10*/  MOV R64, R38 ;  /* 0x0000002600407202 */ /* 0x000fe20000000f00 */
[----:B------:R-:W-:Y:S02]  /*3f20*/  HADD2.F32 R67, -RZ, R65.H0_H0 ;  /* 0x20000041ff437230 */ /* 0x000fe40000004100 */
[----:B------:R-:W-:-:S02]  /*3f30*/  HADD2.F32 R38, -RZ, R37.H1_H1 ;  /* 0x30000025ff267230 */ /* 0x000fc40000004100 */
[----:B------:R-:W-:Y:S02]  /*3f40*/  HADD2.F32 R37, -RZ, R37.H0_H0 ;  /* 0x20000025ff257230 */ /* 0x000fe40000004100 */
[----:B------:R-:W-:Y:S02]  /*3f50*/  HADD2.F32 R74, -RZ, R74.H0_H0 ;  /* 0x2000004aff4a7230 */ /* 0x000fe40000004100 */
[-C--:B------:R-:W-:Y:S01]  /*3f60*/  FMUL.FTZ R106, R38, R67.reuse ;  /* 0x00000043266a7220 */ /* 0x080fe20000410000 */
[--C-:B------:R-:W-:Y:S02]  /*3f70*/  HADD2.F32 R65, -RZ, R39.reuse.H1_H1 ;  /* 0x30000027ff417230 */ /* 0x100fe40000004100 */
[C---:B------:R-:W-:Y:S01]  /*3f80*/  FMUL.FTZ R67, R37.reuse, R67 ;  /* 0x0000004325437220 */ /* 0x040fe20000410000 */
[----:B------:R-:W-:Y:S02]  /*3f90*/  HADD2.F32 R39, -RZ, R39.H0_H0 ;  /* 0x20000027ff277230 */ /* 0x000fe40000004100 */
[----:B------:R-:W-:Y:S01]  /*3fa0*/  FFMA.FTZ R106, R37, R66, -R106 ;  /* 0x00000042256a7223 */ /* 0x000fe2000001086a */
[----:B------:R-:W-:-:S02]  /*3fb0*/  HADD2.F32 R37, -RZ, R36.H1_H1 ;  /* 0x30000024ff257230 */ /* 0x000fc40000004100 */
[----:B------:R-:W-:Y:S01]  /*3fc0*/  FFMA.FTZ R73, R38, R66, R67 ;  /* 0x0000004226497223 */ /* 0x000fe20000010043 */
[-C--:B------:R-:W-:Y:S01]  /*3fd0*/  FMUL.FTZ R112, R65, R74.reuse ;  /* 0x0000004a41707220 */ /* 0x080fe20000410000 */
[--C-:B------:R-:W-:Y:S02]  /*3fe0*/  HADD2.F32 R66, -RZ, R121.reuse.H1_H1 ;  /* 0x30000079ff427230 */ /* 0x100fe40000004100 */
[C---:B------:R-:W-:Y:S01]  /*3ff0*/  FMUL.FTZ R74, R39.reuse, R74 ;  /* 0x0000004a274a7220 */ /* 0x040fe20000410000 */
[----:B------:R-:W-:Y:S02]  /*4000*/  HADD2.F32 R121, -RZ, R121.H0_H0 ;  /* 0x20000079ff797230 */ /* 0x000fe40000004100 */
[-C--:B------:R-:W-:Y:S01]  /*4010*/  FFMA.FTZ R112, R39, R72.reuse, -R112 ;  /* 0x0000004827707223 */ /* 0x080fe20000010870 */
[----:B------:R-:W-:Y:S02]  /*4020*/  HADD2.F32 R38, -RZ, R64.H1_H1 ;  /* 0x30000040ff267230 */ /* 0x000fe40000004100 */
[----:B------:R-:W-:Y:S01]  /*4030*/  FFMA.FTZ R107, R65, R72, R74 ;  /* 0x00000048416b7223 */ /* 0x000fe2000001004a */
[----:B------:R-:W-:-:S02]  /*4040*/  HADD2.F32 R36, -RZ, R36.H0_H0 ;  /* 0x20000024ff247230 */ /* 0x000fc40000004100 */
[CC--:B------:R-:W-:Y:S01]  /*4050*/  FMUL.FTZ R67, R37.reuse, R66.reuse ;  /* 0x0000004225437220 */ /* 0x0c0fe20000410000 */
[----:B------:R-:W-:Y:S02]  /*4060*/  HADD2.F32 R64, -RZ, R64.H0_H0 ;  /* 0x20000040ff407230 */ /* 0x000fe40000004100 */
        /* <DEDUP_REMOVED lines=13> */
.L_x_1380:
[----:B------:R-:W-:Y:S05]  /*4140*/  BSYNC B3 ;  /* 0x0000000000037941 */ /* 0x000fea0003800000 */
.L_x_1379:
[----:B------:R-:W-:Y:S02]  /*4150*/  ULDC.64 UR4, c[0x0][0x208] ;  /* 0x0000820000047ab9 */ /* 0x000fe40000000a00 */
[----:B------:R3:W-:Y:S03]  /*4160*/  STG.E.128 desc[UR4][R50.64+0x100], R36 ;  /* 0x0001002432007986 */ /* 0x0007e6000c101d04 */
.L_x_1378:
[----:B------:R-:W-:Y:S05]  /*4170*/  BSYNC B2 ;  /* 0x0000000000027941 */ /* 0x000fea0003800000 */
.L_x_1377:
[----:B------:R-:W-:-:S13]  /*4180*/  ISETP.NE.AND P0, PT, R96, RZ, PT ;  /* 0x000000ff6000720c */ /* 0x000fda0003f05270 */
[----:B------:R-:W-:Y:S05]  /*4190*/  @!P0 BRA `(.L_x_1368) ;  /* 0x0000000000c48947 */ /* 0x000fea0003800000 */
[----:B------:R-:W4:Y:S01]  /*41a0*/  LDL R64, [R1+0xc] ;  /* 0x00000c0001407983 */ /* 0x000f220000100800 */
[----:B------:R-:W-:Y:S03]  /*41b0*/  BSSY B2, `(.L_x_1381) ;  /* 0x000002d000027945 */ /* 0x000fe60003800000 */
[----:B-123--:R1:W2:Y:S01]  /*41c0*/  LDS.128 R36, [R103+0x26400] ;  /* 0x0264000067247984 */ /* 0x00e2a20000000c00 */
[----:B----4-:R-:W-:-:S13]  /*41d0*/  ISETP.GE.AND P0, PT, R64, R111, PT ;  /* 0x0000006f4000720c */ /* 0x010fda0003f06270 */
[----:B-12---:R-:W-:Y:S05]  /*41e0*/  @P0 BRA `(.L_x_1382) ;  /* 0x0000000000a40947 */ /* 0x006fea0003800000 */
        /* <DEDUP_REMOVED lines=41> */
.L_x_1382:
[----:B------:R-:W-:Y:S05]  /*4480*/  BSYNC B2 ;  /* 0x0000000000027941 */ /* 0x000fea0003800000 */
.L_x_1381:
[----:B------:R-:W-:Y:S02]  /*4490*/  ULDC.64 UR4, c[0x0][0x208] ;  /* 0x0000820000047ab9 */ /* 0x000fe40000000a00 */
[----:B------:R4:W-:Y:S03]  /*44a0*/  STG.E.128 desc[UR4][R50.64+0x180], R36 ;  /* 0x0001802432007986 */ /* 0x0009e6000c101d04 */
.L_x_1368:
[----:B------:R-:W-:Y:S05]  /*44b0*/  BSYNC B1 ;  /* 0x0000000000017941 */ /* 0x000fea0003800000 */
.L_x_1367:
        /* <DEDUP_REMOVED lines=49> */
.L_x_1387:
[----:B------:R-:W-:Y:S05]  /*47d0*/  BSYNC B2 ;  /* 0x0000000000027941 */ /* 0x000fea0003800000 */
.L_x_1386:
[----:B------:R-:W-:Y:S02]  /*47e0*/  ULDC.64 UR4, c[0x0][0x208] ;  /* 0x0000820000047ab9 */ /* 0x000fe40000000a00 */
[----:B--2---:R1:W-:Y:S03]  /*47f0*/  STG.E.128 desc[UR4][R48.64], R36 ;  /* 0x0000002430007986 */ /* 0x0043e6000c101d04 */
.L_x_1385:
[----:B------:R-:W-:Y:S05]  /*4800*/  BSYNC B1 ;  /* 0x0000000000017941 */ /* 0x000fea0003800000 */
.L_x_1384:
[----:B------:R-:W-:Y:S01]  /*4810*/  ISETP.NE.AND P0, PT, R94, RZ, PT ;  /* 0x000000ff5e00720c */ /* 0x000fe20003f05270 */
[----:B------:R-:W-:-:S12]  /*4820*/  BSSY B1, `(.L_x_1388) ;  /* 0x0000033000017945 */ /* 0x000fd80003800000 */
[----:B------:R-:W-:Y:S05]  /*4830*/  @!P0 BRA `(.L_x_1389) ;  /* 0x0000000000c48947 */ /* 0x000fea0003800000 */
[----:B-1234-:R-:W2:Y:S01]  /*4840*/  LDL R50, [R1+0x8] ;  /* 0x0000080001327983 */ /* 0x01eea20000100800 */
[----:B------:R-:W-:Y:S03]  /*4850*/  BSSY B2, `(.L_x_1390) ;  /* 0x000002d000027945 */ /* 0x000fe60003800000 */
[----:B------:R1:W3:Y:S01]  /*4860*/  LDS.128 R36, [R103+0x23400] ;  /* 0x0234000067247984 */ /* 0x0002e20000000c00 */
        /* <DEDUP_REMOVED lines=43> */
.L_x_1391:
[----:B------:R-:W-:Y:S05]  /*4b20*/  BSYNC B2 ;  /* 0x0000000000027941 */ /* 0x000fea0003800000 */
.L_x_1390:
[----:B------:R-:W-:Y:S02]  /*4b30*/  ULDC.64 UR4, c[0x0][0x208] ;  /* 0x0000820000047ab9 */ /* 0x000fe40000000a00 */
[----:B------:R1:W-:Y:S03]  /*4b40*/  STG.E.128 desc[UR4][R48.64+0x80], R36 ;  /* 0x0000802430007986 */ /* 0x0003e6000c101d04 */
.L_x_1389:
[----:B------:R-:W-:Y:S05]  /*4b50*/  BSYNC B1 ;  /* 0x0000000000017941 */ /* 0x000fea0003800000 */
.L_x_1388:
        /* <DEDUP_REMOVED lines=27> */
[--C-:B------:R-:W-:Y:S02]  /*4d10*/  HADD2.F32 R46, -RZ, R71.reuse.H0_H0 ;  /* 0x20000047ff2e7230 */ /* 0x100fe40000004100 */
[C---:B------:R-:W-:Y:S01]  /*4d20*/  FMUL.FTZ R52, R39.reuse, R52 ;  /* 0x0000003427347220 */ /* 0x040fe20000410000 */
[----:B------:R-:W-:Y:S02]  /*4d30*/  HADD2.F32 R71, -RZ, R71.H1_H1 ;  /* 0x30000047ff477230 */ /* 0x000fe40000004100 */
[-C--:B------:R-:W-:Y:S01]  /*4d40*/  FFMA.FTZ R56, R39, R50.reuse, -R56 ;  /* 0x0000003227387223 */ /* 0x080fe20000010838 */
[----:B------:R-:W-:Y:S02]  /*4d50*/  HADD2.F32 R38, -RZ, R44.H1_H1 ;  /* 0x3000002cff267230 */ /* 0x000fe40000004100 */
[----:B------:R-:W-:Y:S01]  /*4d60*/  FFMA.FTZ R55, R45, R50, R52 ;  /* 0x000000322d377223 */ /* 0x000fe20000010034 */
[----:B------:R-:W-:-:S02]  /*4d70*/  HADD2.F32 R36, -RZ, R36.H0_H0 ;  /* 0x20000024ff247230 */ /* 0x000fc40000004100 */
[CC--:B------:R-:W-:Y:S01]  /*4d80*/  FMUL.FTZ R47, R37.reuse, R46.reuse ;  /* 0x0000002e252f7220 */ /* 0x0c0fe20000410000 */
[----:B------:R-:W-:Y:S02]  /*4d90*/  HADD2.F32 R44, -RZ, R44.H0_H0 ;  /* 0x2000002cff2c7230 */ /* 0x000fe40000004100 */
        /* <DEDUP_REMOVED lines=13> */
.L_x_1395:
[----:B------:R-:W-:Y:S05]  /*4e70*/  BSYNC B2 ;  /* 0x0000000000027941 */ /* 0x000fea0003800000 */
.L_x_1394:
[----:B------:R-:W-:Y:S02]  /*4e80*/  ULDC.64 UR4, c[0x0][0x208] ;  /* 0x0000820000047ab9 */ /* 0x000fe40000000a00 */
[----:B------:R1:W-:Y:S03]  /*4e90*/  STG.E.128 desc[UR4][R48.64+0x100], R36 ;  /* 0x0001002430007986 */ /* 0x0003e6000c101d04 */
.L_x_1393:
[----:B------:R-:W-:Y:S05]  /*4ea0*/  BSYNC B1 ;  /* 0x0000000000017941 */ /* 0x000fea0003800000 */
.L_x_1392:
[----:B------:R-:W-:-:S13]  /*4eb0*/  ISETP.NE.AND P0, PT, R96, RZ, PT ;  /* 0x000000ff6000720c */ /* 0x000fda0003f05270 */
[----:B------:R-:W-:Y:S05]  /*4ec0*/  @!P0 BRA `(.L_x_1383) ;  /* 0x0000002c00f08947 */ /* 0x000fea0003800000 */
[----:B------:R-:W5:Y:S01]  /*4ed0*/  LDL R44, [R1+0xc] ;  /* 0x00000c00012c7983 */ /* 0x000f620000100800 */
[----:B------:R-:W-:Y:S03]  /*4ee0*/  BSSY B1, `(.L_x_1396) ;  /* 0x000002d000017945 */ /* 0x000fe60003800000 */
[----:B-1234-:R1:W2:Y:S01]  /*4ef0*/  LDS.128 R36, [R103+0x27400] ;  /* 0x0274000067247984 */ /* 0x01e2a20000000c00 */
[----:B-----5:R-:W-:-:S13]  /*4f00*/  ISETP.GE.AND P0, PT, R44, R111, PT ;  /* 0x0000006f2c00720c */ /* 0x020fda0003f06270 */
        /* <DEDUP_REMOVED lines=42> */
.L_x_1397:
[----:B------:R-:W-:Y:S05]  /*51b0*/  BSYNC B1 ;  /* 0x0000000000017941 */ /* 0x000fea0003800000 */
.L_x_1396:
[----:B------:R-:W-:Y:S02]  /*51c0*/  ULDC.64 UR4, c[0x0][0x208] ;  /* 0x0000820000047ab9 */ /* 0x000fe40000000a00 */
[----:B------:R1:W-:Y:S01]  /*51d0*/  STG.E.128 desc[UR4][R48.64+0x180], R36 ;  /* 0x0001802430007986 */ /* 0x0003e2000c101d04 */
[----:B------:R-:W-:Y:S05]  /*51e0*/  BRA `(.L_x_1383) ;  /* 0x0000002c00287947 */ /* 0x000fea0003800000 */
.L_x_1359:
        /* <DEDUP_REMOVED lines=18> */
[----:B------:R-:W-:Y:S01]  /*5310*/  LEA R56, P0, R36, UR6, 0x1 ;  /* 0x0000000624387c11 */ /* 0x000fe2000f8008ff */
[----:B------:R-:W-:Y:S01]  /*5320*/  IMAD.X R37, R117, 0x1, R33, P5 ;  /* 0x0000000175257824 */ /* 0x000fe200028e0621 */
[----:B------:R-:W-:Y:S02]  /*5330*/  ISETP.GE.AND P5, PT, R228, R111, PT ;  /* 0x0000006fe400720c */ /* 0x000fe40003fa6270 */
[----:B------:R-:W-:-:S02]  /*5340*/  CS2R R42, SRZ ;  /* 0x00000000002a7805 */ /* 0x000fc4000001ff00 */
[----:B------:R-:W-:Y:S02]  /*5350*/  LEA.HI.X R53, R38, UR5, R39, 0x1, P1 ;  /* 0x0000000526357c11 */ /* 0x000fe400088f0c27 */
[----:B------:R-:W-:Y:S02]  /*5360*/  CS2R R40, SRZ ;  /* 0x0000000000287805 */ /* 0x000fe4000001ff00 */
[----:B------:R-:W-:Y:S02]  /*5370*/  ISETP.GE.AND P1, PT, R22, R111, PT ;  /* 0x0000006f1600720c */ /* 0x000fe40003f26270 */
[----:B------:R-:W-:Y:S02]  /*5380*/  CS2R R38, SRZ ;  /* 0x0000000000267805 */ /* 0x000fe4000001ff00 */
[----:B------:R-:W-:Y:S02]  /*5390*/  LEA.HI.X R57, R36, UR7, R37, 0x1, P0 ;  /* 0x0000000724397c11 */ /* 0x000fe400080f0c25 */
        /* <DEDUP_REMOVED lines=10> */
.L_x_1399:
[----:B------:R-:W-:Y:S05]  /*5440*/  BSYNC B1 ;  /* 0x0000000000017941 */ /* 0x000fea0003800000 */
.L_x_1398:
        /* <DEDUP_REMOVED lines=8> */
[----:B-----5:R-:W-:Y:S01]  /*54d0*/  MOV R72, R38 ;  /* 0x0000002600487202 */ /* 0x020fe20000000f00 */
[----:B------:R-:W-:Y:S01]  /*54e0*/  IMAD.MOV.U32 R74, RZ, RZ, R39 ;  /* 0x000000ffff4a7224 */ /* 0x000fe200078e0027 */
        /* <DEDUP_REMOVED lines=27> */
.L_x_1401:
[----:B------:R-:W-:Y:S05]  /*56a0*/  BSYNC B1 ;  /* 0x0000000000017941 */ /* 0x000fea0003800000 */
.L_x_1400:
[----:B0-----:R-:W2:Y:S01]  /*56b0*/  LDL R68, [R1+0x34] ;  /* 0x0000340001447983 */ /* 0x001ea20000100800 */
[----:B------:R-:W-:Y:S01]  /*56c0*/  IMAD.MOV.U32 R69, RZ, RZ, R37 ;  /* 0x000000ffff457224 */ /* 0x000fe200078e0025 */
[----:B------:R-:W-:Y:S02]  /*56d0*/  MOV R70, R42 ;  /* 0x0000002a00467202 */ /* 0x000fe40000000f00 */
[----:B------:R-:W-:Y:S02]  /*56e0*/  MOV R71, R46 ;  /* 0x0000002e00477202 */ /* 0x000fe40000000f00 */
[----:B------:R-:W-:Y:S01]  /*56f0*/  PRMT R137, R69, 0x7610, R137 ;  /* 0x0000761045897816 */ /* 0x000fe20000000089 */
[----:B------:R-:W-:Y:S01]  /*5700*/  IMAD.MOV.U32 R69, RZ, RZ, R40 ;  /* 0x000000ffff457224 */ /* 0x000fe200078e0028 */
[----:B------:R-:W-:Y:S01]  /*5710*/  PRMT R138, R138, 0x5410, R70 ;  /* 0x000054108a8a7816 */ /* 0x000fe20000000046 */
[----:B------:R-:W-:Y:S01]  /*5720*/  IMAD.MOV.U32 R70, RZ, RZ, R41 ;  /* 0x000000ffff467224 */ /* 0x000fe200078e0029 */
[----:B------:R-:W-:-:S02]  /*5730*/  PRMT R134, R72, 0x5410, R74 ;  /* 0x0000541048867816 */ /* 0x000fc4000000004a */
[----:B------:R-:W-:Y:S01]  /*5740*/  PRMT R141, R69, 0x7610, R141 ;  /* 0x00007610458d7816 */ /* 0x000fe2000000008d */
[----:B------:R-:W-:Y:S01]  /*5750*/  IMAD.MOV.U32 R69, RZ, RZ, R44 ;  /* 0x000000ffff457224 */ /* 0x000fe200078e002c */
[----:B------:R-:W-:Y:S01]  /*5760*/  PRMT R142, R70, 0x7610, R142 ;  /* 0x00007610468e7816 */ /* 0x000fe2000000008e */
[----:B------:R-:W-:-:S05]  /*5770*/  IMAD.MOV.U32 R70, RZ, RZ, R45 ;  /* 0x000000ffff467224 */ /* 0x000fca00078e002d */
[----:B------:R-:W-:Y:S01]  /*5780*/  PRMT R137, R137, 0x5410, R70 ;  /* 0x0000541089897816 */ /* 0x000fe20000000046 */
[----:B------:R-:W-:-:S05]  /*5790*/  IMAD.MOV.U32 R70, RZ, RZ, R49 ;  /* 0x000000ffff467224 */ /* 0x000fca00078e0031 */
[----:B------:R-:W-:Y:S01]  /*57a0*/  PRMT R142, R142, 0x5410, R70 ;  /* 0x000054108e8e7816 */ /* 0x000fe20000000046 */
[----:B-----5:R-:W-:Y:S01]  /*57b0*/  IMAD.MOV.U32 R70, RZ, RZ, R53 ;  /* 0x000000ffff467224 */ /* 0x020fe200078e0035 */
[----:B--2---:R-:W-:Y:S01]  /*57c0*/  R2UR UR4, R68 ;  /* 0x00000000440472ca */ /* 0x004fe200000e0000 */
[----:B------:R-:W-:-:S05]  /*57d0*/  IMAD.MOV.U32 R68, RZ, RZ, R36 ;  /* 0x000000ffff447224 */ /* 0x000fca00078e0024 */
[----:B------:R-:W-:Y:S01]  /*57e0*/  PRMT R135, R68, 0x7610, R135 ;  /* 0x0000761044877816 */ /* 0x000fe20000000087 */
[----:B------:R-:W-:-:S03]  /*57f0*/  IMAD.MOV.U32 R68, RZ, RZ, R43 ;  /* 0x000000ffff447224 */ /* 0x000fc600078e002b */
[----:B------:R-:W-:Y:S02]  /*5800*/  PRMT R135, R135, 0x5410, R71 ;  /* 0x0000541087877816 */ /* 0x000fe40000000047 */
[----:B------:R-:W-:Y:S01]  /*5810*/  PRMT R140, R68, 0x7610, R140 ;  /* 0x00007610448c7816 */ /* 0x000fe2000000008c */
[----:B------:R-:W-:Y:S01]  /*5820*/  IMAD.MOV.U32 R68, RZ, RZ, R47 ;  /* 0x000000ffff447224 */ /* 0x000fe200078e002f */
[----:B------:R-:W-:Y:S01]  /*5830*/  MOV R71, R50 ;  /* 0x0000003200477202 */ /* 0x000fe20000000f00 */
[----:B------:R-:W-:-:S03]  /*5840*/  UISETP.NE.AND UP0, UPT, UR4, 0x3, UPT ;  /* 0x000000030400788c */ /* 0x000fc6000bf05270 */
        /* <DEDUP_REMOVED lines=9> */
[----:B------:R-:W-:-:S02]  /*58e0*/  PRMT R122, R71, 0x7610, R122 ;  /* 0x00007610477a7816 */ /* 0x000fc4000000007a */
[----:B------:R-:W-:Y:S02]  /*58f0*/  MOV R71, R58 ;  /* 0x0000003a00477202 */ /* 0x000fe40000000f00 */
[----:B------:R-:W-:Y:S01]  /*5900*/  PRMT R124, R69, 0x5410, R70 ;  /* 0x00005410457c7816 */ /* 0x000fe20000000046 */
[----:B------:R-:W-:Y:S01]  /*5910*/  IMAD.MOV.U32 R69, RZ, RZ, R56 ;  /* 0x000000ffff457224 */ /* 0x000fe200078e0038 */
[----:B------:R-:W-:Y:S01]  /*5920*/  PRMT R122, R122, 0x5410, R68 ;  /* 0x000054107a7a7816 */ /* 0x000fe20000000044 */
[----:B------:R-:W-:Y:S01]  /*5930*/  IMAD.MOV.U32 R70, RZ, RZ, R57 ;  /* 0x000000ffff467224 */ /* 0x000fe200078e0039 */
[----:B------:R-:W-:Y:S01]  /*5940*/  PRMT R128, R71, 0x7610, R128 ;  /* 0x0000761047807816 */ /* 0x000fe20000000080 */
[----:B------:R-:W-:Y:S01]  /*5950*/  IMAD.MOV.U32 R68, RZ, RZ, R59 ;  /* 0x000000ffff447224 */ /* 0x000fe200078e003b */
[----:B------:R-:W-:Y:S02]  /*5960*/  PLOP3.LUT P1, PT, PT, PT, UP0, 0x80, 0x0 ;  /* 0x000000000000781c */ /* 0x000fe40003f2f008 */
[----:B------:R-:W-:-:S02]  /*5970*/  MOV R71, R62 ;  /* 0x0000003e00477202 */ /* 0x000fc40000000f00 */
[----:B------:R-:W-:Y:S01]  /*5980*/  PRMT R130, R69, 0x5410, R70 ;  /* 0x0000541045827816 */ /* 0x000fe20000000046 */
[----:B------:R-:W-:Y:S01]  /*5990*/  IMAD.MOV.U32 R69, RZ, RZ, R60 ;  /* 0x000000ffff457224 */ /* 0x000fe200078e003c */
[----:B------:R-:W-:Y:S01]  /*59a0*/  PRMT R128, R128, 0x5410, R68 ;  /* 0x0000541080807816 */ /* 0x000fe20000000044 */
[----:B------:R-:W-:Y:S01]  /*59b0*/  IMAD.MOV.U32 R70, RZ, RZ, R61 ;  /* 0x000000ffff467224 */ /* 0x000fe200078e003d */
[----:B------:R-:W-:Y:S01]  /*59c0*/  PRMT R126, R71, 0x7610, R126 ;  /* 0x00007610477e7816 */ /* 0x000fe2000000007e */
[----:B------:R-:W-:Y:S02]  /*59d0*/  IMAD.MOV.U32 R68, RZ, RZ, R63 ;  /* 0x000000ffff447224 */ /* 0x000fe400078e003f */
        /* <DEDUP_REMOVED lines=10> */
.L_x_1402:
[----:B------:R-:W2:Y:S01]  /*5a80*/  LDL R68, [R1] ;  /* 0x0000000001447983 */ /* 0x000ea20000100800 */
[----:B------:R-:W-:Y:S01]  /*5a90*/  LEA R100, R17, R16, 0x3 ;  /* 0x0000001011647211 */ /* 0x000fe200078e18ff */
[----:B------:R-:W0:Y:S01]  /*5aa0*/  LDC R123, c[0x0][0x2e4] ;  /* 0x0000b900ff7b7b82 */ /* 0x000e220000000800 */
[----:B------:R-:W-:Y:S07]  /*5ab0*/  BSSY B1, `(.L_x_1403) ;  /* 0x0000005000017945 */ /* 0x000fee0003800000 */
[----:B------:R-:W1:Y:S01]  /*5ac0*/  LDC.64 R112, c[0x0][0x2f0] ;  /* 0x0000bc00ff707b82 */ /* 0x000e620000000a00 */
[----:B--2---:R-:W-:-:S04]  /*5ad0*/  SHF.L.U32 R110, R68, 0x1f, RZ ;  /* 0x0000001f446e7819 */ /* 0x004fc800000006ff */
[----:B------:R-:W2:Y:S02]  /*5ae0*/  SYNCS.PHASECHK.TRANS64.TRYWAIT P5, [R100+URZ+0x30890], R110 ;  /* 0x0308906e640075a7 */ /* 0x000ea400080a017f */
[----:B012---:R-:W-:Y:S05]  /*5af0*/  @!P5 BRA `(.L_x_1404) ;  /* 0x0000021c0024d947 */ /* 0x007fea0003800000 */
.L_x_1779:
[----:B------:R-:W-:Y:S05]  /*5b00*/  BSYNC B1 ;  /* 0x0000000000017941 */ /* 0x000fea0003800000 */
.L_x_1403:
[----:B------:R-:W-:Y:S01]  /*5b10*/  BSSY B1, `(.L_x_1405) ;  /* 0x00000ff000017945 */ /* 0x000fe20003800000 */
[----:B------:R-:W-:Y:S02]  /*5b20*/  IMAD.IADD R125, R123, 0x1, -R30 ;  /* 0x000000017b7d7824 */ /* 0x000fe400078e0a1e */
[----:B------:R-:W-:Y:S01]  /*5b30*/  IMAD.MOV.U32 R115, RZ, RZ, R73 ;  /* 0x000000ffff737224 */ /* 0x000fe200078e0049 */
[----:B------:R-:W-:Y:S06]  /*5b40*/  @P4 BRA `(.L_x_1406) ;  /* 0x0000000c00ec4947 */ /* 0x000fec0003800000 */
[----:B------:R-:W-:Y:S01]  /*5b50*/  ISETP.NE.AND P4, PT, R31, RZ, PT ;  /* 0x000000ff1f00720c */ /* 0x000fe20003f85270 */
[-C--:B------:R-:W-:Y:S01]  /*5b60*/  IMAD R68, R19, R112.reuse, RZ ;  /* 0x0000007013447224 */ /* 0x080fe200078e02ff */
[----:B------:R-:W-:Y:S01]  /*5b70*/  BSSY B2, `(.L_x_1407) ;  /* 0x000007e000027945 */ /* 0x000fe20003800000 */
[----:B------:R-:W-:-:S04]  /*5b80*/  IMAD.WIDE.U32 R116, R18, R112, R114 ;  /* 0x0000007012747225 */ /* 0x000fc800078e0072 */
[----:B------:R-:W-:-:S04]  /*5b90*/  IMAD R129, R18, R113, R68 ;  /* 0x0000007112817224 */ /* 0x000fc800078e0244 */
[----:B------:R-:W-:Y:S02]  /*5ba0*/  IMAD.IADD R129, R129, 0x1, R117 ;  /* 0x0000000181817824 */ /* 0x000fe400078e0275 */
[----:B------:R-:W-:Y:S05]  /*5bb0*/  @!P4 BRA `(.L_x_1408) ;  /* 0x0000000400e4c947 */ /* 0x000fea0003800000 */
[----:B------:R-:W2:Y:S04]  /*5bc0*/  LDL R119, [R1+0x3c] ;  /* 0x00003c0001777983 */ /* 0x000ea80000100800 */
[----:B------:R-:W3:Y:S04]  /*5bd0*/  LDL R118, [R1+0x48] ;  /* 0x0000480001767983 */ /* 0x000ee80000100800 */
[----:B------:R-:W4:Y:S01]  /*5be0*/  LDL R75, [R1+0x4c] ;  /* 0x00004c00014b7983 */ /* 0x000f220000100800 */
[----:B------:R-:W-:Y:S01]  /*5bf0*/  SEL R68, R30, R125, !P3 ;  /* 0x0000007d1e447207 */ /* 0x000fe20005800000 */
[----:B------:R-:W-:Y:S01]  /*5c00*/  BSSY B3, `(.L_x_1409) ;  /* 0x0000071000037945 */ /* 0x000fe20003800000 */
[----:B------:R-:W-:-:S02]  /*5c10*/  IADD3 R72, P4, P5, R90, R116, R77 ;  /* 0x000000745a487210 */ /* 0x000fc40007d9e04d */
[----:B------:R-:W-:Y:S02]  /*5c20*/  SHF.R.S32.HI R69, RZ, 0x1f, R68 ;  /* 0x0000001fff457819 */ /* 0x000fe40000011444 */
[----:B------:R-:W-:Y:S02]  /*5c30*/  IADD3.X R74, R0, R129, R97, P4, P5 ;  /* 0x00000081004a7210 */ /* 0x000fe400027ea461 */
[----:B------:R-:W-:-:S04]  /*5c40*/  LEA.HI R69, R69, R68, RZ, 0x4 ;  /* 0x0000004445457211 */ /* 0x000fc800078f20ff */
[----:B------:R-:W-:-:S04]  /*5c50*/  LEA.HI.SX32 R69, R69, R76, 0x1c ;  /* 0x0000004c45457211 */ /* 0x000fc800078fe2ff */
[----:B------:R-:W-:-:S04]  /*5c60*/  SHF.L.U32 R71, R69, 0x3, RZ ;  /* 0x0000000345477819 */ /* 0x000fc800000006ff */
[----:B------:R-:W-:-:S13]  /*5c70*/  ISETP.GE.AND P4, PT, R71, R123, PT ;  /* 0x0000007b4700720c */ /* 0x000fda0003f86270 */
[--C-:B------:R-:W-:Y:S02]  /*5c80*/  @!P4 SHF.R.S32.HI R68, RZ, 0x1f, R71.reuse ;  /* 0x0000001fff44c819 */ /* 0x100fe40000011447 */
[----:B------:R-:W-:Y:S02]  /*5c90*/  @!P4 IADD3 R70, P5, P6, R90, R116, R71 ;  /* 0x000000745a46c210 */ /* 0x000fe40007ebe047 */
[----:B------:R-:W-:Y:S02]  /*5ca0*/  LOP3.LUT R71, R71, 0x38, RZ, 0xc0, !PT ;  /* 0x0000003847477812 */ /* 0x000fe400078ec0ff */
[----:B------:R-:W-:Y:S02]  /*5cb0*/  @!P4 IADD3.X R73, R0, R129, R68, P5, P6 ;  /* 0x000000810049c210 */ /* 0x000fe40002fec444 */
[----:B------:R-:W-:-:S04]  /*5cc0*/  SHF.R.S32.HI R68, RZ, 0x1f, R69 ;  /* 0x0000001fff447819 */ /* 0x000fc80000011445 */
[----:B------:R-:W-:Y:S01]  /*5cd0*/  LEA.HI R68, R68, R69, RZ, 0x3 ;  /* 0x0000004544447211 */ /* 0x000fe200078f18ff */
[----:B------:R-:W-:-:S04]  /*5ce0*/  IMAD R69, R17, 0x4000, R6 ;  /* 0x0000400011457824 */ /* 0x000fc800078e0206 */
[----:B------:R-:W-:Y:S01]  /*5cf0*/  IMAD.SHL.U32 R68, R68, 0x200, RZ ;  /* 0x0000020044447824 */ /* 0x000fe200078e00ff */
[----:B------:R-:W-:-:S04]  /*5d00*/  LEA R69, R69, R16, 0x1 ;  /* 0x0000001045457211 */ /* 0x000fc800078e08ff */
[----:B------:R-:W-:Y:S02]  /*5d10*/  LOP3.LUT R68, R68, 0x7ffff000, RZ, 0xc0, !PT ;  /* 0x7ffff00044447812 */ /* 0x000fe400078ec0ff */
[----:B--2---:R-:W-:-:S04]  /*5d20*/  LOP3.LUT R71, R71, 0x1c0, R119, 0xf8, !PT ;  /* 0x000001c047477812 */ /* 0x004fc800078ef877 */
[----:B---3--:R-:W-:Y:S02]  /*5d30*/  LOP3.LUT R71, R71, R118, RZ, 0x3c, !PT ;  /* 0x0000007647477212 */ /* 0x008fe400078e3cff */
[C---:B------:R-:W-:Y:S02]  /*5d40*/  LEA R118, P5, R72.reuse, R106, 0x1 ;  /* 0x0000006a48767211 */ /* 0x040fe400078a08ff */
[----:B----4-:R-:W-:Y:S02]  /*5d50*/  IADD3 R68, R71, R68, R75 ;  /* 0x0000004447447210 */ /* 0x010fe40007ffe04b */
[----:B------:R-:W-:Y:S02]  /*5d60*/  LEA.HI.X R119, R72, R107, R74, 0x1, P5 ;  /* 0x0000006b48777211 */ /* 0x000fe400028f0c4a */
[----:B------:R-:W-:Y:S01]  /*5d70*/  @!P4 LEA R120, P5, R70, R106, 0x1 ;  /* 0x0000006a4678c211 */ /* 0x000fe200078a08ff */
[----:B------:R-:W-:-:S03]  /*5d80*/  IMAD R71, R17, 0x4000, R68 ;  /* 0x0000400011477824 */ /* 0x000fc600078e0244 */
[----:B------:R-:W-:Y:S01]  /*5d90*/  @!P4 LEA.HI.X R121, R70, R107, R73, 0x1, P5 ;  /* 0x0000006b4679c211 */ /* 0x000fe200028f0c49 */
[----:B------:R-:W-:Y:S01]  /*5da0*/  IMAD R72, R71, 0x2, R16 ;  /* 0x0000000247487824 */ /* 0x000fe200078e0210 */
[----:B------:R-:W-:Y:S01]  /*5db0*/  ISETP.GE.AND P5, PT, R22, R111, PT ;  /* 0x0000006f1600720c */ /* 0x000fe20003fa6270 */
[----:B------:R-:W1:Y:S04]  /*5dc0*/  LDS.128 R68, [R69+0x20400] ;  /* 0x0204000045447984 */ /* 0x000e680000000c00 */
[----:B------:R-:W2:Y:S08]  /*5dd0*/  LDS.128 R72, [R72+0x20400] ;  /* 0x0204000048487984 */ /* 0x000eb00000000c00 */
[----:B------:R-:W-:Y:S05]  /*5de0*/  @P5 BRA `(.L_x_1410) ;  /* 0x0000000400485947 */ /* 0x000fea0003800000 */
[--C-:B------:R-:W-:Y:S02]  /*5df0*/  SHF.R.U64 R48, R48, 0x10, R49.reuse ;  /* 0x0000001030307819 */ /* 0x100fe40000001231 */
[----:B------:R-:W-:Y:S02]  /*5e00*/  SHF.R.U32.HI R49, RZ, 0x10, R49 ;  /* 0x00000010ff317819 */ /* 0x000fe40000011631 */
[--C-:B------:R-:W-:Y:S02]  /*5e10*/  SHF.R.U64 R133, R40, 0x10, R41.reuse ;  /* 0x0000001028857819 */ /* 0x100fe40000001229 */
[----:B------:R-:W-:Y:S02]  /*5e20*/  SHF.R.U32.HI R143, RZ, 0x10, R41 ;  /* 0x00000010ff8f7819 */ /* 0x000fe40000011629 */
[--C-:B------:R-:W-:Y:S01]  /*5e30*/  SHF.R.U64 R40, R42, 0x10, R43.reuse ;  /* 0x000000102a287819 */ /* 0x100fe2000000122b */
[----:B-1----:R-:W-:Y:S01]  /*5e40*/  HADD2.F32 R42, -RZ, R69.H0_H0 ;  /* 0x20000045ff2a7230 */ /* 0x002fe20000004100 */
[----:B------:R-:W-:Y:S01]  /*5e50*/  SHF.R.U32.HI R139, RZ, 0x10, R43 ;  /* 0x00000010ff8b7819 */ /* 0x000fe2000001162b */
[--C-:B--2---:R-:W-:Y:S01]  /*5e60*/  HADD2.F32 R43, -RZ, R73.reuse.H0_H0 ;  /* 0x20000049ff2b7230 */ /* 0x104fe20000004100 */
[--C-:B------:R-:W-:Y:S01]  /*5e70*/  SHF.R.U64 R41, R50, 0x10, R51.reuse ;  /* 0x0000001032297819 */ /* 0x100fe20000001233 */
[----:B------:R-:W-:Y:S01]  /*5e80*/  HADD2.F32 R50, -RZ, R73.H1_H1 ;  /* 0x30000049ff327230 */ /* 0x000fe20000004100 */
[----:B------:R-:W-:Y:S01]  /*5e90*/  SHF.R.U32.HI R146, RZ, 0x10, R51 ;  /* 0x00000010ff927819 */ /* 0x000fe20000011633 */
[----:B------:R-:W-:-:S02]  /*5ea0*/  HADD2.F32 R51, -RZ, R142.H0_H0 ;  /* 0x2000008eff337230 */ /* 0x000fc40000004100 */
[----:B------:R-:W-:Y:S02]  /*5eb0*/  HADD2.F32 R142, -RZ, R142.H1_H1 ;  /* 0x3000008eff8e7230 */ /* 0x000fe40000004100 */
[----:B------:R-:W-:Y:S02]  /*5ec0*/  HADD2.F32 R73, -RZ, R49.H0_H0 ;  /* 0x20000031ff497230 */ /* 0x000fe40000004100 */
[----:B------:R-:W-:Y:S02]  /*5ed0*/  HADD2.F32 R49, -RZ, R69.H1_H1 ;  /* 0x30000045ff317230 */ /* 0x000fe40000004100 */
[----:B------:R-:W-:Y:S02]  /*5ee0*/  HADD2.F32 R69, -RZ, R143.H0_H0 ;  /* 0x2000008fff457230 */ /* 0x000fe40000004100 */
[-C--:B------:R-:W-:Y:S01]  /*5ef0*/  FMUL.FTZ R143, R43, R142.reuse ;  /* 0x0000008e2b8f7220 */ /* 0x080fe20000410000 */
[-C--:B------:R-:W-:Y:S01]  /*5f00*/  FMUL.FTZ R144, R50, R73.reuse ;  /* 0x0000004932907220 */ /* 0x080fe20000410000 */
[C---:B------:R-:W-:Y:S01]  /*5f10*/  FMUL.FTZ R142, R42.reuse, R142 ;  /* 0x0000008e2a8e7220 */ /* 0x040fe20000410000 */
[C---:B------:R-:W-:Y:S01]  /*5f20*/  FMUL.FTZ R73, R49.reuse, R73 ;  /* 0x0000004931497220 */ /* 0x040fe20000410000 */
[----:B------:R-:W-:Y:S01]  /*5f30*/  FFMA.FTZ R42, R42, R51, -R143 ;  /* 0x000000332a2a7223 */ /* 0x000fe2000001088f */
[----:B------:R-:W-:Y:S01]  /*5f40*/  FFMA.FTZ R49, R49, R69, -R144 ;  /* 0x0000004531317223 */ /* 0x000fe20000010890 */
[----:B------:R-:W-:Y:S01]  /*5f50*/  FFMA.FTZ R43, R43, R51, R142 ;  /* 0x000000332b2b7223 */ /* 0x000fe2000001008e */
[----:B------:R-:W-:Y:S01]  /*5f60*/  FFMA.FTZ R50, R50, R69, R73 ;  /* 0x0000004532327223 */ /* 0x000fe20000010049 */
[----:B------:R-:W-:-:S02]  /*5f70*/  HADD2.F32 R142, -RZ, R140.H0_H0 ;  /* 0x2000008cff8e7230 */ /* 0x000fc40000004100 */
[--C-:B------:R-:W-:Y:S01]  /*5f80*/  HADD2.F32 R69, -RZ, R75.reuse.H0_H0 ;  /* 0x2000004bff457230 */ /* 0x100fe20000004100 */
[----:B------:R-:W-:Y:S01]  /*5f90*/  F2FP.F16.F32.PACK_AB R42, R49, R42 ;  /* 0x0000002a312a723e */ /* 0x000fe200000000ff */
[----:B------:R-:W-:Y:S02]  /*5fa0*/  HADD2.F32 R140, -RZ, R140.H1_H1 ;  /* 0x3000008cff8c7230 */ /* 0x000fe40000004100 */
[----:B------:R-:W-:Y:S02]  /*5fb0*/  HADD2.F32 R75, -RZ, R75.H1_H1 ;  /* 0x3000004bff4b7230 */ /* 0x000fe40000004100 */
[--C-:B------:R-:W-:Y:S02]  /*5fc0*/  HADD2.F32 R51, -RZ, R71.reuse.H0_H0 ;  /* 0x20000047ff337230 */ /* 0x100fe40000004100 */
[----:B------:R-:W-:Y:S01]  /*5fd0*/  FMUL.FTZ R148, R69, R140 ;  /* 0x0000008c45947220 */ /* 0x000fe20000410000 */
[----:B------:R-:W-:Y:S02]  /*5fe0*/  HADD2.F32 R146, -RZ, R146.H0_H0 ;  /* 0x20000092ff927230 */ /* 0x000fe40000004100 */
[----:B------:R-:W-:-:S02]  /*5ff0*/  HADD2.F32 R71, -RZ, R71.H1_H1 ;  /* 0x30000047ff477230 */ /* 0x000fc40000004100 */
[----:B------:R-:W-:Y:S01]  /*6000*/  FMUL.FTZ R140, R51, R140 ;  /* 0x0000008c338c7220 */ /* 0x000fe20000410000 */
[----:B------:R-:W-:Y:S02]  /*6010*/  HADD2.F32 R144, -RZ, R139.H0_H0 ;  /* 0x2000008bff907230 */ /* 0x000fe40000004100 */
[-C--:B------:R-:W-:Y:S01]  /*6020*/  FMUL.FTZ R150, R75, R146.reuse ;  /* 0x000000924b967220 */ /* 0x080fe20000410000 */
[--C-:B------:R-:W-:Y:S02]  /*6030*/  HADD2.F32 R73, -RZ, R141.reuse.H0_H0 ;  /* 0x2000008dff497230 */ /* 0x100fe40000004100 */
[----:B------:R-:W-:Y:S01]  /*6040*/  FMUL.FTZ R146, R71, R146 ;  /* 0x0000009247927220 */ /* 0x000fe20000410000 */
[----:B------:R-:W-:Y:S01]  /*6050*/  FFMA.FTZ R69, R69, R142, R140 ;  /* 0x0000008e45457223 */ /* 0x000fe2000001008c */
[-C--:B------:R-:W-:Y:S01]  /*6060*/  FFMA.FTZ R140, R71, R144.reuse, -R150 ;  /* 0x00000090478c7223 */ /* 0x080fe20000010896 */
[----:B------:R-:W-:Y:S02]  /*6070*/  HADD2.F32 R141, -RZ, R141.H1_H1 ;  /* 0x3000008dff8d7230 */ /* 0x000fe40000004100 */
[----:B------:R-:W-:Y:S01]  /*6080*/  FFMA.FTZ R146, R75, R144, R146 ;  /* 0x000000904b927223 */ /* 0x000fe20000010092 */
[----:B------:R-:W-:-:S02]  /*6090*/  HADD2.F32 R75, -RZ, R48.H0_H0 ;  /* 0x20000030ff4b7230 */ /* 0x000fc40000004100 */
[----:B------:R-:W-:Y:S01]  /*60a0*/  FFMA.FTZ R51, R51, R142, -R148 ;  /* 0x0000008e33337223 */ /* 0x000fe20000010894 */
[----:B------:R-:W-:Y:S02]  /*60b0*/  HADD2.F32 R71, -RZ, R72.H0_H0 ;  /* 0x20000048ff477230 */ /* 0x000fe40000004100 */
[----:B------:R-:W-:Y:S01]  /*60c0*/  HADD2.F32 R48, -RZ, R68.H0_H0 ;  /* 0x20000044ff307230 */ /* 0x000fe20000004100 */
[----:B------:R-:W-:Y:S01]  /*60d0*/  F2FP.F16.F32.PACK_AB R146, R146, R69 ;  /* 0x000000459292723e */ /* 0x000fe200000000ff */
[----:B------:R-:W-:Y:S02]  /*60e0*/  HADD2.F32 R72, -RZ, R72.H1_H1 ;  /* 0x30000048ff487230 */ /* 0x000fe40000004100 */
[-C--:B------:R-:W-:Y:S01]  /*60f0*/  FMUL.FTZ R139, R71, R141.reuse ;  /* 0x0000008d478b7220 */ /* 0x080fe20000410000 */
[----:B------:R-:W-:Y:S02]  /*6100*/  HADD2.F32 R68, -RZ, R68.H1_H1 ;  /* 0x30000044ff447230 */ /* 0x000fe40000004100 */
[----:B------:R-:W-:Y:S01]  /*6110*/  FMUL.FTZ R142, R48, R141 ;  /* 0x0000008d308e7220 */ /* 0x000fe20000410000 */
[----:B------:R-:W-:-:S02]  /*6120*/  HADD2.F32 R133, -RZ, R133.H0_H0 ;  /* 0x20000085ff857230 */ /* 0x000fc40000004100 */
[----:B------:R-:W-:Y:S01]  /*6130*/  FMUL.FTZ R141, R72, R75 ;  /* 0x0000004b488d7220 */ /* 0x000fe20000410000 */
[-C--:B------:R-:W-:Y:S01]  /*6140*/  FFMA.FTZ R139, R48, R73.reuse, -R139 ;  /* 0x00000049308b7223 */ /* 0x080fe2000001088b */
[----:B------:R-:W-:Y:S01]  /*6150*/  FFMA.FTZ R142, R71, R73, R142 ;  /* 0x00000049478e7223 */ /* 0x000fe2000001008e */
[C---:B------:R-:W-:Y:S01]  /*6160*/  FMUL.FTZ R75, R68.reuse, R75 ;  /* 0x0000004b444b7220 */ /* 0x040fe20000410000 */
[-C--:B------:R-:W-:Y:S01]  /*6170*/  FFMA.FTZ R144, R68, R133.reuse, -R141 ;  /* 0x0000008544907223 */ /* 0x080fe2000001088d */
[----:B------:R-:W-:Y:S02]  /*6180*/  HADD2.F32 R73, -RZ, R41.H0_H0 ;  /* 0x20000029ff497230 */ /* 0x000fe40000004100 */
[----:B------:R-:W-:Y:S02]  /*6190*/  HADD2.F32 R48, -RZ, R74.H0_H0 ;  /* 0x2000004aff307230 */ /* 0x000fe40000004100 */
[----:B------:R-:W-:Y:S01]  /*61a0*/  FFMA.FTZ R75, R72, R133, R75 ;  /* 0x00000085484b7223 */ /* 0x000fe2000001004b */
[----:B------:R-:W-:-:S02]  /*61b0*/  HADD2.F32 R68, -RZ, R138.H1_H1 ;  /* 0x3000008aff447230 */ /* 0x000fc40000004100 */
[----:B------:R-:W-:Y:S02]  /*61c0*/  HADD2.F32 R41, -RZ, R70.H0_H0 ;  /* 0x20000046ff297230 */ /* 0x000fe40000004100 */
[----:B------:R-:W-:Y:S01]  /*61d0*/  HADD2.F32 R74, -RZ, R74.H1_H1 ;  /* 0x3000004aff4a7230 */ /* 0x000fe20000004100 */
[----:B------:R-:W-:Y:S01]  /*61e0*/  F2FP.F16.F32.PACK_AB R72, R75, R142 ;  /* 0x0000008e4b48723e */ /* 0x000fe200000000ff */
[----:B------:R-:W-:Y:S02]  /*61f0*/  HADD2.F32 R138, -RZ, R138.H0_H0 ;  /* 0x2000008aff8a7230 */ /* 0x000fe40000004100 */
[----:B------:R-:W-:Y:S02]  /*6200*/  HADD2.F32 R70, -RZ, R70.H1_H1 ;  /* 0x30000046ff467230 */ /* 0x000fe40000004100 */
[-C--:B------:R-:W-:Y:S01]  /*6210*/  FMUL.FTZ R141, R74, R73.reuse ;  /* 0x000000494a8d7220 */ /* 0x080fe20000410000 */
[----:B------:R-:W-:Y:S02]  /*6220*/  HADD2.F32 R71, -RZ, R40.H0_H0 ;  /* 0x20000028ff477230 */ /* 0x000fe40000004100 */
[-C--:B------:R-:W-:Y:S01]  /*6230*/  FMUL.FTZ R40, R48, R138.reuse ;  /* 0x0000008a30287220 */ /* 0x080fe20000410000 */
[----:B------:R-:W-:Y:S01]  /*6240*/  FMUL.FTZ R133, R41, R138 ;  /* 0x0000008a29857220 */ /* 0x000fe20000410000 */
[----:B------:R-:W-:Y:S01]  /*6250*/  FMUL.FTZ R73, R70, R73 ;  /* 0x0000004946497220 */ /* 0x000fe20000410000 */
[----:B------:R-:W-:-:S02]  /*6260*/  IMAD.MOV.U32 R69, RZ, RZ, R42 ;  /* 0x000000ffff457224 */ /* 0x000fc400078e002a */
[-C--:B------:R-:W-:Y:S01]  /*6270*/  FFMA.FTZ R40, R41, R68.reuse, -R40 ;  /* 0x0000004429287223 */ /* 0x080fe20000010828 */
[----:B------:R-:W-:Y:S01]  /*6280*/  FFMA.FTZ R133, R48, R68, R133 ;  /* 0x0000004430857223 */ /* 0x000fe20000010085 */
[-C--:B------:R-:W-:Y:S01]  /*6290*/  FFMA.FTZ R141, R70, R71.reuse, -R141 ;  /* 0x00000047468d7223 */ /* 0x080fe2000001088d */
[----:B------:R-:W-:Y:S01]  /*62a0*/  FFMA.FTZ R74, R74, R71, R73 ;  /* 0x000000474a4a7223 */ /* 0x000fe20000010049 */
[----:B------:R-:W-:Y:S01]  /*62b0*/  F2FP.F16.F32.PACK_AB R71, R140, R51 ;  /* 0x000000338c47723e */ /* 0x000fe200000000ff */
[----:B------:R-:W-:Y:S01]  /*62c0*/  IMAD.MOV.U32 R75, RZ, RZ, R146 ;  /* 0x000000ffff4b7224 */ /* 0x000fe200078e0092 */
[----:B------:R-:W-:Y:S02]  /*62d0*/  F2FP.F16.F32.PACK_AB R73, R50, R43 ;  /* 0x0000002b3249723e */ /* 0x000fe400000000ff */
[----:B------:R-:W-:Y:S02]  /*62e0*/  F2FP.F16.F32.PACK_AB R68, R144, R139 ;  /* 0x0000008b9044723e */ /* 0x000fe400000000ff */
[----:B------:R-:W-:-:S02]  /*62f0*/  F2FP.F16.F32.PACK_AB R70, R141, R40 ;  /* 0x000000288d46723e */ /* 0x000fc400000000ff */
[----:B------:R-:W-:-:S07]  /*6300*/  F2FP.F16.F32.PACK_AB R74, R74, R133 ;  /* 0x000000854a4a723e */ /* 0x000fce00000000ff */
.L_x_1410:
[----:B------:R-:W-:Y:S05]  /*6310*/  BSYNC B3 ;  /* 0x0000000000037941 */ /* 0x000fea0003800000 */
.L_x_1409:
[----:B------:R-:W-:Y:S02]  /*6320*/  ULDC.64 UR4, c[0x0][0x208] ;  /* 0x0000820000047ab9 */ /* 0x000fe40000000a00 */
[----:B-1----:R1:W-:Y:S04]  /*6330*/  STG.E.128 desc[UR4][R118.64], R68 ;  /* 0x0000004476007986 */ /* 0x0023e8000c101d04 */
[----:B--2---:R1:W-:Y:S02]  /*6340*/  @!P4 STG.E.128 desc[UR4][R120.64], R72 ;  /* 0x000000487800c986 */ /* 0x0043e4000c101d04 */
.L_x_1408:
[----:B------:R-:W-:Y:S05]  /*6350*/  BSYNC B2 ;  /* 0x0000000000027941 */ /* 0x000fea0003800000 */
.L_x_1407:
[----:B------:R-:W-:-:S13]  /*6360*/  ISETP.NE.AND P4, PT, R94, RZ, PT ;  /* 0x000000ff5e00720c */ /* 0x000fda0003f85270 */
        /* <DEDUP_REMOVED lines=17> */
[----:B------:R-:W-:Y:S02]  /*6480*/  SHF.R.S32.HI R40, RZ, 0x1f, R41 ;  /* 0x0000001fff287819 */ /* 0x000fe40000011429 */
[----:B-1----:R-:W-:-:S02]  /*6490*/  LEA R68, P5, R42, R106, 0x1 ;  /* 0x0000006a2a447211 */ /* 0x002fc400078a08ff */
[----:B------:R-:W-:Y:S01]  /*64a0*/  LEA.HI R40, R40, R41, RZ, 0x3 ;  /* 0x0000002928287211 */ /* 0x000fe200078f18ff */
[----:B------:R-:W-:Y:S01]  /*64b0*/  IMAD R41, R17, 0x4000, R8 ;  /* 0x0000400011297824 */ /* 0x000fe200078e0208 */
[-C--:B------:R-:W-:Y:S02]  /*64c0*/  LEA.HI.X R69, R42, R107.reuse, R48, 0x1, P5 ;  /* 0x0000006b2a457211 */ /* 0x080fe400028f0c30 */
[----:B------:R-:W-:Y:S01]  /*64d0*/  @!P4 LEA R70, P5, R116, R106, 0x1 ;  /* 0x0000006a7446c211 */ /* 0x000fe200078a08ff */
[----:B------:R-:W-:Y:S01]  /*64e0*/  IMAD.SHL.U32 R40, R40, 0x200, RZ ;  /* 0x0000020028287824 */ /* 0x000fe200078e00ff */
[----:B------:R-:W-:Y:S02]  /*64f0*/  LEA R41, R41, R16, 0x1 ;  /* 0x0000001029297211 */ /* 0x000fe400078e08ff */
[----:B------:R-:W-:Y:S02]  /*6500*/  @!P4 LEA.HI.X R71, R116, R107, R129, 0x1, P5 ;  /* 0x0000006b7447c211 */ /* 0x000fe400028f0c81 */
[----:B------:R-:W-:-:S02]  /*6510*/  LOP3.LUT R40, R40, 0x7ffff000, RZ, 0xc0, !PT ;  /* 0x7ffff00028287812 */ /* 0x000fc400078ec0ff */
[----:B------:R-:W-:Y:S02]  /*6520*/  ISETP.GE.AND P5, PT, R228, R111, PT ;  /* 0x0000006fe400720c */ /* 0x000fe40003fa6270 */
[----:B--2---:R-:W-:-:S04]  /*6530*/  LOP3.LUT R43, R43, 0x1c0, R51, 0xf8, !PT ;  /* 0x000001c02b2b7812 */ /* 0x004fc800078ef833 */
[----:B---3--:R-:W-:-:S04]  /*6540*/  LOP3.LUT R43, R43, R50, RZ, 0x3c, !PT ;  /* 0x000000322b2b7212 */ /* 0x008fc800078e3cff */
[----:B----4-:R-:W-:-:S05]  /*6550*/  IADD3 R40, R43, R40, R49 ;  /* 0x000000282b287210 */ /* 0x010fca0007ffe031 */
[----:B------:R-:W-:-:S04]  /*6560*/  IMAD R43, R17, 0x4000, R40 ;  /* 0x00004000112b7824 */ /* 0x000fc800078e0228 */
[----:B------:R-:W-:Y:S02]  /*6570*/  IMAD R48, R43, 0x2, R16 ;  /* 0x000000022b307824 */ /* 0x000fe400078e0210 */
[----:B------:R-:W1:Y:S04]  /*6580*/  LDS.128 R40, [R41+0x20400] ;  /* 0x0204000029287984 */ /* 0x000e680000000c00 */
[----:B------:R-:W2:Y:S01]  /*6590*/  LDS.128 R48, [R48+0x20400] ;  /* 0x0204000030307984 */ /* 0x000ea20000000c00 */
[----:B------:R-:W-:Y:S05]  /*65a0*/  @P5 BRA `(.L_x_1412) ;  /* 0x0000000400445947 */ /* 0x000fea0003800000 */
[----:B------:R-:W-:Y:S02]  /*65b0*/  SHF.R.U32.HI R74, RZ, 0x10, R45 ;  /* 0x00000010ff4a7819 */ /* 0x000fe4000001162d */
[----:B------:R-:W-:Y:S02]  /*65c0*/  SHF.R.U64 R72, R36, 0x10, R37 ;  /* 0x0000001024487819 */ /* 0x000fe40000001225 */
[----:B------:R-:W-:Y:S01]  /*65d0*/  SHF.R.U64 R117, R44, 0x10, R45 ;  /* 0x000000102c757819 */ /* 0x000fe2000000122d */
[--C-:B------:R-:W-:Y:S01]  /*65e0*/  HADD2.F32 R44, -RZ, R137.reuse.H0_H0 ;  /* 0x20000089ff2c7230 */ /* 0x100fe20000004100 */
[--C-:B------:R-:W-:Y:S01]  /*65f0*/  SHF.R.U64 R36, R38, 0x10, R39.reuse ;  /* 0x0000001026247819 */ /* 0x100fe20000001227 */
[----:B------:R-:W-:Y:S01]  /*6600*/  HADD2.F32 R137, -RZ, R137.H1_H1 ;  /* 0x30000089ff897230 */ /* 0x000fe20000004100 */
[----:B------:R-:W-:Y:S01]  /*6610*/  SHF.R.U32.HI R119, RZ, 0x10, R39 ;  /* 0x00000010ff777819 */ /* 0x000fe20000011627 */
[--C-:B--2---:R-:W-:Y:S01]  /*6620*/  HADD2.F32 R39, -RZ, R49.reuse.H0_H0 ;  /* 0x20000031ff277230 */ /* 0x104fe20000004100 */
[----:B------:R-:W-:Y:S01]  /*6630*/  SHF.R.U32.HI R73, RZ, 0x10, R37 ;  /* 0x00000010ff497819 */ /* 0x000fe20000011625 */
[----:B------:R-:W-:Y:S01]  /*6640*/  HADD2.F32 R49, -RZ, R49.H1_H1 ;  /* 0x30000031ff317230 */ /* 0x000fe20000004100 */
[----:B------:R-:W-:Y:S01]  /*6650*/  SHF.R.U64 R37, R46, 0x10, R47 ;  /* 0x000000102e257819 */ /* 0x000fe2000000122f */
[----:B-1----:R-:W-:-:S02]  /*6660*/  HADD2.F32 R38, -RZ, R41.H0_H0 ;  /* 0x20000029ff267230 */ /* 0x002fc40000004100 */
[-C--:B------:R-:W-:Y:S01]  /*6670*/  FMUL.FTZ R45, R39, R137.reuse ;  /* 0x00000089272d7220 */ /* 0x080fe20000410000 */
[----:B------:R-:W-:Y:S01]  /*6680*/  HADD2.F32 R74, -RZ, R74.H0_H0 ;  /* 0x2000004aff4a7230 */ /* 0x000fe20000004100 */
[----:B------:R-:W-:Y:S01]  /*6690*/  SHF.R.U32.HI R75, RZ, 0x10, R47 ;  /* 0x00000010ff4b7819 */ /* 0x000fe2000001162f */
[----:B------:R-:W-:Y:S02]  /*66a0*/  HADD2.F32 R41, -RZ, R41.H1_H1 ;  /* 0x30000029ff297230 */ /* 0x000fe40000004100 */
[C---:B------:R-:W-:Y:S01]  /*66b0*/  FMUL.FTZ R116, R38.reuse, R137 ;  /* 0x0000008926747220 */ /* 0x040fe20000410000 */
[----:B------:R-:W-:Y:S02]  /*66c0*/  HADD2.F32 R46, -RZ, R73.H0_H0 ;  /* 0x20000049ff2e7230 */ /* 0x000fe40000004100 */
[----:B------:R-:W-:Y:S01]  /*66d0*/  FMUL.FTZ R118, R49, R74 ;  /* 0x0000004a31767220 */ /* 0x000fe20000410000 */
[----:B------:R-:W-:Y:S01]  /*66e0*/  FFMA.FTZ R38, R38, R44, -R45 ;  /* 0x0000002c26267223 */ /* 0x000fe2000001082d */
[----:B------:R-:W-:Y:S01]  /*66f0*/  FMUL.FTZ R74, R41, R74 ;  /* 0x0000004a294a7220 */ /* 0x000fe20000410000 */
[----:B------:R-:W-:Y:S01]  /*6700*/  FFMA.FTZ R39, R39, R44, R116 ;  /* 0x0000002c27277223 */ /* 0x000fe20000010074 */
[----:B------:R-:W-:-:S02]  /*6710*/  HADD2.F32 R44, -RZ, R51.H0_H0 ;  /* 0x20000033ff2c7230 */ /* 0x000fc40000004100 */
[-C--:B------:R-:W-:Y:S01]  /*6720*/  FFMA.FTZ R73, R41, R46.reuse, -R118 ;  /* 0x0000002e29497223 */ /* 0x080fe20000010876 */
[----:B------:R-:W-:Y:S01]  /*6730*/  FFMA.FTZ R116, R49, R46, R74 ;  /* 0x0000002e31747223 */ /* 0x000fe2000001004a */
[----:B------:R-:W-:Y:S02]  /*6740*/  HADD2.F32 R47, -RZ, R136.H0_H0 ;  /* 0x20000088ff2f7230 */ /* 0x000fe40000004100 */
[----:B------:R-:W-:Y:S02]  /*6750*/  HADD2.F32 R51, -RZ, R51.H1_H1 ;  /* 0x30000033ff337230 */ /* 0x000fe40000004100 */
[----:B------:R-:W-:Y:S02]  /*6760*/  HADD2.F32 R74, -RZ, R75.H0_H0 ;  /* 0x2000004bff4a7230 */ /* 0x000fe40000004100 */
[----:B------:R-:W-:Y:S01]  /*6770*/  FMUL.FTZ R118, R44, R47 ;  /* 0x0000002f2c767220 */ /* 0x000fe20000410000 */
[--C-:B------:R-:W-:Y:S01]  /*6780*/  HADD2.F32 R41, -RZ, R43.reuse.H0_H0 ;  /* 0x2000002bff297230 */ /* 0x100fe20000004100 */
[----:B------:R-:W-:Y:S01]  /*6790*/  F2FP.F16.F32.PACK_AB R39, R116, R39 ;  /* 0x000000277427723e */ /* 0x000fe200000000ff */
[----:B------:R-:W-:-:S02]  /*67a0*/  HADD2.F32 R43, -RZ, R43.H1_H1 ;  /* 0x3000002bff2b7230 */ /* 0x000fc40000004100 */
[-C--:B------:R-:W-:Y:S01]  /*67b0*/  FMUL.FTZ R120, R51, R74.reuse ;  /* 0x0000004a33787220 */ /* 0x080fe20000410000 */
[----:B------:R-:W-:Y:S02]  /*67c0*/  HADD2.F32 R46, -RZ, R119.H0_H0 ;  /* 0x20000077ff2e7230 */ /* 0x000fe40000004100 */
[----:B------:R-:W-:Y:S01]  /*67d0*/  FMUL.FTZ R47, R41, R47 ;  /* 0x0000002f292f7220 */ /* 0x000fe20000410000 */
[----:B------:R-:W-:Y:S02]  /*67e0*/  HADD2.F32 R45, -RZ, R134.H1_H1 ;  /* 0x30000086ff2d7230 */ /* 0x000fe40000004100 */
[C---:B------:R-:W-:Y:S01]  /*67f0*/  FMUL.FTZ R138, R43.reuse, R74 ;  /* 0x0000004a2b8a7220 */ /* 0x040fe20000410000 */
[----:B------:R-:W-:Y:S02]  /*6800*/  HADD2.F32 R136, -RZ, R136.H1_H1 ;  /* 0x30000088ff887230 */ /* 0x000fe40000004100 */
[----:B------:R-:W-:Y:S01]  /*6810*/  FFMA.FTZ R75, R43, R46, -R120 ;  /* 0x0000002e2b4b7223 */ /* 0x000fe20000010878 */
[----:B------:R-:W-:-:S02]  /*6820*/  HADD2.F32 R43, -RZ, R48.H0_H0 ;  /* 0x20000030ff2b7230 */ /* 0x000fc40000004100 */
[-C--:B------:R-:W-:Y:S01]  /*6830*/  FFMA.FTZ R118, R41, R45.reuse, -R118 ;  /* 0x0000002d29767223 */ /* 0x080fe20000010876 */
[----:B------:R-:W-:Y:S01]  /*6840*/  FFMA.FTZ R74, R44, R45, R47 ;  /* 0x0000002d2c4a7223 */ /* 0x000fe2000001002f */
[----:B------:R-:W-:Y:S02]  /*6850*/  HADD2.F32 R47, -RZ, R117.H0_H0 ;  /* 0x20000075ff2f7230 */ /* 0x000fe40000004100 */
[----:B------:R-:W-:Y:S01]  /*6860*/  FFMA.FTZ R51, R51, R46, R138 ;  /* 0x0000002e33337223 */ /* 0x000fe2000001008a */
[----:B------:R-:W-:Y:S02]  /*6870*/  HADD2.F32 R41, -RZ, R40.H0_H0 ;  /* 0x20000028ff297230 */ /* 0x000fe40000004100 */
[----:B------:R-:W-:Y:S01]  /*6880*/  FMUL.FTZ R46, R43, R136 ;  /* 0x000000882b2e7220 */ /* 0x000fe20000410000 */
[----:B------:R-:W-:Y:S02]  /*6890*/  HADD2.F32 R48, -RZ, R48.H1_H1 ;  /* 0x30000030ff307230 */ /* 0x000fe40000004100 */
[----:B------:R-:W-:-:S02]  /*68a0*/  HADD2.F32 R44, -RZ, R135.H0_H0 ;  /* 0x20000087ff2c7230 */ /* 0x000fc40000004100 */
[----:B------:R-:W-:Y:S01]  /*68b0*/  FMUL.FTZ R136, R41, R136 ;  /* 0x0000008829887220 */ /* 0x000fe20000410000 */
[----:B------:R-:W-:Y:S02]  /*68c0*/  HADD2.F32 R40, -RZ, R40.H1_H1 ;  /* 0x30000028ff287230 */ /* 0x000fe40000004100 */
[-C--:B------:R-:W-:Y:S01]  /*68d0*/  FMUL.FTZ R49, R48, R47.reuse ;  /* 0x0000002f30317220 */ /* 0x080fe20000410000 */
[----:B------:R-:W-:Y:S02]  /*68e0*/  HADD2.F32 R45, -RZ, R72.H0_H0 ;  /* 0x20000048ff2d7230 */ /* 0x000fe40000004100 */
[----:B------:R-:W-:Y:S01]  /*68f0*/  FFMA.FTZ R136, R43, R44, R136 ;  /* 0x0000002c2b887223 */ /* 0x000fe20000010088 */
[----:B------:R-:W-:Y:S02]  /*6900*/  HADD2.F32 R43, -RZ, R37.H0_H0 ;  /* 0x20000025ff2b7230 */ /* 0x000fe40000004100 */
[----:B------:R-:W-:Y:S01]  /*6910*/  FMUL.FTZ R47, R40, R47 ;  /* 0x0000002f282f7220 */ /* 0x000fe20000410000 */
[----:B------:R-:W-:-:S02]  /*6920*/  HADD2.F32 R135, -RZ, R135.H1_H1 ;  /* 0x30000087ff877230 */ /* 0x000fc40000004100 */
[-C--:B------:R-:W-:Y:S01]  /*6930*/  FFMA.FTZ R49, R40, R45.reuse, -R49 ;  /* 0x0000002d28317223 */ /* 0x080fe20000010831 */
[----:B------:R-:W-:Y:S02]  /*6940*/  HADD2.F32 R40, -RZ, R50.H0_H0 ;  /* 0x20000032ff287230 */ /* 0x000fe40000004100 */
[----:B------:R-:W-:Y:S01]  /*6950*/  FFMA.FTZ R46, R41, R44, -R46 ;  /* 0x0000002c292e7223 */ /* 0x000fe2000001082e */
[----:B------:R-:W-:Y:S02]  /*6960*/  HADD2.F32 R37, -RZ, R42.H0_H0 ;  /* 0x2000002aff257230 */ /* 0x000fe40000004100 */
[----:B------:R-:W-:Y:S01]  /*6970*/  FFMA.FTZ R47, R48, R45, R47 ;  /* 0x0000002d302f7223 */ /* 0x000fe2000001002f */
[----:B------:R-:W-:Y:S01]  /*6980*/  HADD2.F32 R50, -RZ, R50.H1_H1 ;  /* 0x30000032ff327230 */ /* 0x000fe20000004100 */
[----:B------:R-:W-:Y:S01]  /*6990*/  F2FP.F16.F32.PACK_AB R51, R51, R74 ;  /* 0x0000004a3333723e */ /* 0x000fe200000000ff */
[----:B------:R-:W-:Y:S02]  /*69a0*/  HADD2.F32 R42, -RZ, R42.H1_H1 ;  /* 0x3000002aff2a7230 */ /* 0x000fe40000004100 */
[----:B------:R-:W-:-:S02]  /*69b0*/  HADD2.F32 R41, -RZ, R36.H0_H0 ;  /* 0x20000024ff297230 */ /* 0x000fc40000004100 */
[----:B------:R-:W-:Y:S01]  /*69c0*/  FMUL.FTZ R36, R40, R135 ;  /* 0x0000008728247220 */ /* 0x000fe20000410000 */
[----:B------:R-:W-:Y:S02]  /*69d0*/  HADD2.F32 R134, -RZ, R134.H0_H0 ;  /* 0x20000086ff867230 */ /* 0x000fe40000004100 */
[----:B------:R-:W-:Y:S01]  /*69e0*/  FMUL.FTZ R45, R50, R43 ;  /* 0x0000002b322d7220 */ /* 0x000fe20000410000 */
[----:B------:R-:W-:Y:S01]  /*69f0*/  FMUL.FTZ R135, R37, R135 ;  /* 0x0000008725877220 */ /* 0x000fe20000410000 */
        /* <DEDUP_REMOVED lines=9> */
[----:B------:R-:W-:Y:S02]  /*6a90*/  F2FP.F16.F32.PACK_AB R43, R75, R118 ;  /* 0x000000764b2b723e */ /* 0x000fe400000000ff */
[----:B------:R-:W-:Y:S02]  /*6aa0*/  F2FP.F16.F32.PACK_AB R42, R45, R36 ;  /* 0x000000242d2a723e */ /* 0x000fe400000000ff */
[----:B------:R-:W-:-:S07]  /*6ab0*/  F2FP.F16.F32.PACK_AB R50, R50, R135 ;  /* 0x000000873232723e */ /* 0x000fce00000000ff */
.L_x_1412:
[----:B------:R-:W-:Y:S05]  /*6ac0*/  BSYNC B2 ;  /* 0x0000000000027941 */ /* 0x000fea0003800000 */
.L_x_1411:
[----:B------:R-:W-:Y:S02]  /*6ad0*/  ULDC.64 UR4, c[0x0][0x208] ;  /* 0x0000820000047ab9 */ /* 0x000fe40000000a00 */
[----:B-1----:R3:W-:Y:S04]  /*6ae0*/  STG.E.128 desc[UR4][R68.64], R40 ;  /* 0x0000002844007986 */ /* 0x0027e8000c101d04 */
[----:B--2---:R3:W-:Y:S02]  /*6af0*/  @!P4 STG.E.128 desc[UR4][R70.64], R48 ;  /* 0x000000304600c986 */ /* 0x0047e4000c101d04 */
.L_x_1406:
[----:B------:R-:W-:Y:S05]  /*6b00*/  BSYNC B1 ;  /* 0x0000000000017941 */ /* 0x000fea0003800000 */
.L_x_1405:
[----:B------:R-:W2:Y:S01]  /*6b10*/  LDL R36, [R1+0x60] ;  /* 0x0000600001247983 */ /* 0x000ea20000100800 */
[----:B------:R-:W-:-:S04]  /*6b20*/  IMAD.WIDE.U32 R114, R235, R112, R114 ;  /* 0x00000070eb727225 */ /* 0x000fc800078e0072 */
[----:B--2---:R-:W-:-:S04]  /*6b30*/  IMAD R36, R36, R112, RZ ;  /* 0x0000007024247224 */ /* 0x004fc800078e02ff */
[----:B---3--:R-:W-:Y:S01]  /*6b40*/  IMAD R49, R235, R113, R36 ;  /* 0x00000071eb317224 */ /* 0x008fe200078e0224 */
[----:B------:R-:W-:Y:S06]  /*6b50*/  @P0 BRA `(.L_x_1383) ;  /* 0x0000001000cc0947 */ /* 0x000fec0003800000 */
[----:B------:R-:W-:Y:S01]  /*6b60*/  ISETP.NE.AND P0, PT, R31, RZ, PT ;  /* 0x000000ff1f00720c */ /* 0x000fe20003f05270 */
[----:B------:R-:W-:Y:S01]  /*6b70*/  BSSY B1, `(.L_x_1413) ;  /* 0x0000081000017945 */ /* 0x000fe20003800000 */
[----:B------:R-:W-:-:S11]  /*6b80*/  IMAD.IADD R49, R115, 0x1, R49 ;  /* 0x0000000173317824 */ /* 0x000fd600078e0231 */
[----:B------:R-:W-:Y:S05]  /*6b90*/  @!P0 BRA `(.L_x_1414) ;  /* 0x0000000400f88947 */ /* 0x000fea0003800000 */
[----:B------:R-:W2:Y:S04]  /*6ba0*/  LDL R39, [R1+0x38] ;  /* 0x0000380001277983 */ /* 0x000ea80000100800 */
[----:B------:R-:W3:Y:S04]  /*6bb0*/  LDL R41, [R1+0x40] ;  /* 0x0000400001297983 */ /* 0x000ee80000100800 */
[----:B------:R-:W4:Y:S01]  /*6bc0*/  LDL R40, [R1+0x44] ;  /* 0x0000440001287983 */ /* 0x000f220000100800 */
[----:B------:R-:W-:Y:S01]  /*6bd0*/  SEL R36, R30, R125, !P3 ;  /* 0x0000007d1e247207 */ /* 0x000fe20005800000 */
[----:B------:R-:W-:Y:S03]  /*6be0*/  BSSY B2, `(.L_x_1415) ;  /* 0x0000076000027945 */ /* 0x000fe60003800000 */
[----:B------:R-:W-:-:S04]  /*6bf0*/  SHF.R.S32.HI R37, RZ, 0x1f, R36 ;  /* 0x0000001fff257819 */ /* 0x000fc80000011424 */
[----:B------:R-:W-:-:S04]  /*6c00*/  LEA.HI R37, R37, R36, RZ, 0x4 ;  /* 0x0000002425257211 */ /* 0x000fc800078f20ff */
[----:B------:R-:W-:-:S04]  /*6c10*/  LEA.HI.SX32 R37, R37, R76, 0x1c ;  /* 0x0000004c25257211 */ /* 0x000fc800078fe2ff */
[----:B------:R-:W-:Y:S02]  /*6c20*/  SHF.R.S32.HI R36, RZ, 0x1f, R37 ;  /* 0x0000001fff247819 */ /* 0x000fe40000011425 */
[----:B------:R-:W-:Y:S02]  /*6c30*/  SHF.L.U32 R47, R37, 0x3, RZ ;  /* 0x00000003252f7819 */ /* 0x000fe400000006ff */
[----:B------:R-:W-:Y:S02]  /*6c40*/  LEA.HI R38, R36, R37, RZ, 0x3 ;  /* 0x0000002524267211 */ /* 0x000fe400078f18ff */
[----:B------:R-:W-:Y:S02]  /*6c50*/  IADD3 R37, P4, P5, R90, R114, R77 ;  /* 0x000000725a257210 */ /* 0x000fe40007d9e04d */
[----:B------:R-:W-:-:S13]  /*6c60*/  ISETP.GE.AND P0, PT, R47, R123, PT ;  /* 0x0000007b2f00720c */ /* 0x000fda0003f06270 */
[--C-:B------:R-:W-:Y:S02]  /*6c70*/  @!P0 SHF.R.S32.HI R48, RZ, 0x1f, R47.reuse ;  /* 0x0000001fff308819 */ /* 0x100fe4000001142f */
[----:B--2---:R-:W-:Y:S01]  /*6c80*/  LOP3.LUT R36, R39, 0x38, R47, 0xf8, !PT ;  /* 0x0000003827247812 */ /* 0x004fe200078ef82f */
[----:B------:R-:W-:Y:S01]  /*6c90*/  IMAD.SHL.U32 R39, R38, 0x200, RZ ;  /* 0x0000020026277824 */ /* 0x000fe200078e00ff */
[----:B------:R-:W-:Y:S02]  /*6ca0*/  IADD3.X R38, R0, R49, R97, P4, P5 ;  /* 0x0000003100267210 */ /* 0x000fe400027ea461 */
[----:B---3--:R-:W-:Y:S02]  /*6cb0*/  LOP3.LUT R36, R36, R41, RZ, 0x3c, !PT ;  /* 0x0000002924247212 */ /* 0x008fe400078e3cff */
[----:B------:R-:W-:Y:S02]  /*6cc0*/  LOP3.LUT R39, R39, 0x7ffff000, RZ, 0xc0, !PT ;  /* 0x7ffff00027277812 */ /* 0x000fe400078ec0ff */
[----:B------:R-:W-:-:S02]  /*6cd0*/  LEA R44, P4, R37, R106, 0x1 ;  /* 0x0000006a252c7211 */ /* 0x000fc400078808ff */
[----:B----4-:R-:W-:Y:S02]  /*6ce0*/  IADD3 R36, R36, R39, R40 ;  /* 0x0000002724247210 */ /* 0x010fe40007ffe028 */
[----:B------:R-:W-:Y:S01]  /*6cf0*/  LEA.HI.X R45, R37, R107, R38, 0x1, P4 ;  /* 0x0000006b252d7211 */ /* 0x000fe200020f0c26 */
[C---:B------:R-:W-:Y:S01]  /*6d00*/  IMAD R37, R17.reuse, 0x4000, R5 ;  /* 0x0000400011257824 */ /* 0x040fe200078e0205 */
[----:B------:R-:W-:Y:S01]  /*6d10*/  @!P0 IADD3 R47, P4, P5, R90, R114, R47 ;  /* 0x000000725a2f8210 */ /* 0x000fe20007d9e02f */
[----:B------:R-:W-:-:S03]  /*6d20*/  IMAD R39, R17, 0x4000, R36 ;  /* 0x0000400011277824 */ /* 0x000fc600078e0224 */
[----:B------:R-:W-:Y:S01]  /*6d30*/  LEA R37, R37, R16, 0x1 ;  /* 0x0000001025257211 */ /* 0x000fe200078e08ff */
[----:B------:R-:W-:Y:S01]  /*6d40*/  IMAD R40, R39, 0x2, R16 ;  /* 0x0000000227287824 */ /* 0x000fe200078e0210 */
[----:B------:R-:W-:Y:S02]  /*6d50*/  @!P0 IADD3.X R48, R0, R49, R48, P4, P5 ;  /* 0x0000003100308210 */ /* 0x000fe400027ea430 */
[----:B------:R-:W-:Y:S02]  /*6d60*/  ISETP.GE.AND P5, PT, R22, R111, PT ;  /* 0x0000006f1600720c */ /* 0x000fe40003fa6270 */
[----:B------:R-:W2:Y:S01]  /*6d70*/  LDS.128 R36, [R37+0x20400] ;  /* 0x0204000025247984 */ /* 0x000ea20000000c00 */
[----:B------:R-:W-:-:S03]  /*6d80*/  @!P0 LEA R46, P4, R47, R106, 0x1 ;  /* 0x0000006a2f2e8211 */ /* 0x000fc600078808ff */
[----:B------:R-:W3:Y:S01]  /*6d90*/  LDS.128 R40, [R40+0x20400] ;  /* 0x0204000028287984 */ /* 0x000ee20000000c00 */
[----:B------:R-:W-:-:S06]  /*6da0*/  @!P0 LEA.HI.X R47, R47, R107, R48, 0x1, P4 ;  /* 0x0000006b2f2f8211 */ /* 0x000fcc00020f0c30 */
[----:B------:R-:W-:Y:S05]  /*6db0*/  @P5 BRA `(.L_x_1416) ;  /* 0x0000000400605947 */ /* 0x000fea0003800000 */
[--C-:B-1----:R-:W-:Y:S01]  /*6dc0*/  SHF.R.U64 R72, R64, 0x10, R65.reuse ;  /* 0x0000001040487819 */ /* 0x102fe20000001241 */
[----:B---3--:R-:W-:Y:S01]  /*6dd0*/  IMAD.MOV.U32 R48, RZ, RZ, R40 ;  /* 0x000000ffff307224 */ /* 0x008fe200078e0028 */
[----:B------:R-:W-:Y:S01]  /*6de0*/  SHF.R.U32.HI R64, RZ, 0x10, R65 ;  /* 0x00000010ff407819 */ /* 0x000fe20000011641 */
[----:B--2---:R-:W-:Y:S01]  /*6df0*/  IMAD.MOV.U32 R40, RZ, RZ, R38 ;  /* 0x000000ffff287224 */ /* 0x004fe200078e0026 */
[--C-:B------:R-:W-:Y:S01]  /*6e00*/  SHF.R.U64 R74, R56, 0x10, R57.reuse ;  /* 0x00000010384a7819 */ /* 0x100fe20000001239 */
[----:B------:R-:W-:Y:S01]  /*6e10*/  HADD2.F32 R38, -RZ, R37.H0_H0 ;  /* 0x20000025ff267230 */ /* 0x000fe20000004100 */
[----:B------:R-:W-:Y:S01]  /*6e20*/  SHF.R.U32.HI R56, RZ, 0x10, R57 ;  /* 0x00000010ff387819 */ /* 0x000fe20000011639 */
[----:B------:R-:W-:Y:S01]  /*6e30*/  HADD2.F32 R57, -RZ, R132.H1_H1 ;  /* 0x30000084ff397230 */ /* 0x000fe20000004100 */
[----:B------:R-:W-:Y:S01]  /*6e40*/  MOV R50, R42 ;  /* 0x0000002a00327202 */ /* 0x000fe20000000f00 */
[--C-:B------:R-:W-:Y:S01]  /*6e50*/  HADD2.F32 R42, -RZ, R41.reuse.H0_H0 ;  /* 0x20000029ff2a7230 */ /* 0x100fe20000004100 */
[--C-:B------:R-:W-:Y:S01]  /*6e60*/  SHF.R.U64 R73, R58, 0x10, R59.reuse ;  /* 0x000000103a497819 */ /* 0x100fe2000000123b */
[----:B------:R-:W-:Y:S01]  /*6e70*/  HADD2.F32 R41, -RZ, R41.H1_H1 ;  /* 0x30000029ff297230 */ /* 0x000fe20000004100 */
[----:B------:R-:W-:Y:S01]  /*6e80*/  SHF.R.U32.HI R68, RZ, 0x10, R59 ;  /* 0x00000010ff447819 */ /* 0x000fe2000001163b */
[----:B------:R-:W-:-:S02]  /*6e90*/  HADD2.F32 R58, -RZ, R64.H0_H0 ;  /* 0x20000040ff3a7230 */ /* 0x000fc40000004100 */
[-C--:B------:R-:W-:Y:S01]  /*6ea0*/  FMUL.FTZ R59, R42, R57.reuse ;  /* 0x000000392a3b7220 */ /* 0x080fe20000410000 */
[----:B------:R-:W-:Y:S02]  /*6eb0*/  HADD2.F32 R51, -RZ, R130.H1_H1 ;  /* 0x30000082ff337230 */ /* 0x000fe40000004100 */
[----:B------:R-:W-:Y:S01]  /*6ec0*/  FMUL.FTZ R57, R38, R57 ;  /* 0x0000003926397220 */ /* 0x000fe20000410000 */
[----:B------:R-:W-:Y:S02]  /*6ed0*/  HADD2.F32 R37, -RZ, R37.H1_H1 ;  /* 0x30000025ff257230 */ /* 0x000fe40000004100 */
[-C--:B------:R-:W-:Y:S01]  /*6ee0*/  FMUL.FTZ R64, R41, R58.reuse ;  /* 0x0000003a29407220 */ /* 0x080fe20000410000 */
[----:B------:R-:W-:Y:S01]  /*6ef0*/  HADD2.F32 R56, -RZ, R56.H0_H0 ;  /* 0x20000038ff387230 */ /* 0x000fe20000004100 */
[----:B------:R-:W-:Y:S01]  /*6f00*/  SHF.R.U64 R65, R66, 0x10, R67 ;  /* 0x0000001042417819 */ /* 0x000fe20000001243 */
[-C--:B------:R-:W-:Y:S01]  /*6f10*/  FFMA.FTZ R59, R38, R51.reuse, -R59 ;  /* 0x00000033263b7223 */ /* 0x080fe2000001083b */
[----:B------:R-:W-:Y:S01]  /*6f20*/  SHF.R.U32.HI R66, RZ, 0x10, R67 ;  /* 0x00000010ff427819 */ /* 0x000fe20000011643 */
[C---:B------:R-:W-:Y:S01]  /*6f30*/  FMUL.FTZ R58, R37.reuse, R58 ;  /* 0x0000003a253a7220 */ /* 0x040fe20000410000 */
[----:B------:R-:W-:Y:S01]  /*6f40*/  FFMA.FTZ R57, R42, R51, R57 ;  /* 0x000000332a397223 */ /* 0x000fe20000010039 */
[----:B------:R-:W-:Y:S01]  /*6f50*/  FFMA.FTZ R64, R37, R56, -R64 ;  /* 0x0000003825407223 */ /* 0x000fe20000010840 */
[----:B------:R-:W-:-:S02]  /*6f60*/  HADD2.F32 R51, -RZ, R131.H1_H1 ;  /* 0x30000083ff337230 */ /* 0x000fc40000004100 */
[----:B------:R-:W-:Y:S01]  /*6f70*/  FFMA.FTZ R58, R41, R56, R58 ;  /* 0x00000038293a7223 */ /* 0x000fe2000001003a */
[----:B------:R-:W-:Y:S02]  /*6f80*/  HADD2.F32 R38, -RZ, R43.H0_H0 ;  /* 0x2000002bff267230 */ /* 0x000fe40000004100 */
[----:B------:R-:W-:Y:S02]  /*6f90*/  HADD2.F32 R37, -RZ, R39.H0_H0 ;  /* 0x20000027ff257230 */ /* 0x000fe40000004100 */
[----:B------:R-:W-:Y:S01]  /*6fa0*/  HADD2.F32 R43, -RZ, R43.H1_H1 ;  /* 0x3000002bff2b7230 */ /* 0x000fe20000004100 */
[----:B------:R-:W-:Y:S01]  /*6fb0*/  F2FP.F16.F32.PACK_AB R57, R58, R57 ;  /* 0x000000393a39723e */ /* 0x000fe200000000ff */
[----:B------:R-:W-:Y:S02]  /*6fc0*/  HADD2.F32 R56, -RZ, R66.H0_H0 ;  /* 0x20000042ff387230 */ /* 0x000fe40000004100 */
[----:B------:R-:W-:Y:S01]  /*6fd0*/  FMUL.FTZ R66, R38, R51 ;  /* 0x0000003326427220 */ /* 0x000fe20000410000 */
[----:B------:R-:W-:-:S02]  /*6fe0*/  HADD2.F32 R39, -RZ, R39.H1_H1 ;  /* 0x30000027ff277230 */ /* 0x000fc40000004100 */
[----:B------:R-:W-:Y:S01]  /*6ff0*/  FMUL.FTZ R51, R37, R51 ;  /* 0x0000003325337220 */ /* 0x000fe20000410000 */
[----:B------:R-:W-:Y:S02]  /*7000*/  HADD2.F32 R41, -RZ, R128.H1_H1 ;  /* 0x30000080ff297230 */ /* 0x000fe40000004100 */
[----:B------:R-:W-:Y:S02]  /*7010*/  HADD2.F32 R42, -RZ, R68.H0_H0 ;  /* 0x20000044ff2a7230 */ /* 0x000fe40000004100 */
[-C--:B------:R-:W-:Y:S01]  /*7020*/  FMUL.FTZ R68, R43, R56.reuse ;  /* 0x000000382b447220 */ /* 0x080fe20000410000 */
[----:B------:R-:W-:Y:S01]  /*7030*/  FMUL.FTZ R70, R39, R56 ;  /* 0x0000003827467220 */ /* 0x000fe20000410000 */
[-C--:B------:R-:W-:Y:S01]  /*7040*/  FFMA.FTZ R56, R38, R41.reuse, R51 ;  /* 0x0000002926387223 */ /* 0x080fe20000010033 */
[----:B------:R-:W-:Y:S01]  /*7050*/  FFMA.FTZ R66, R37, R41, -R66 ;  /* 0x0000002925427223 */ /* 0x000fe20000010842 */
[----:B------:R-:W-:Y:S02]  /*7060*/  HADD2.F32 R38, -RZ, R48.H0_H0 ;  /* 0x20000030ff267230 */ /* 0x000fe40000004100 */
[----:B------:R-:W-:Y:S01]  /*7070*/  FFMA.FTZ R69, R39, R42, -R68 ;  /* 0x0000002a27457223 */ /* 0x000fe20000010844 */
[----:B------:R-:W-:-:S02]  /*7080*/  HADD2.F32 R132, -RZ, R132.H0_H0 ;  /* 0x20000084ff847230 */ /* 0x000fc40000004100 */
[----:B------:R-:W-:Y:S01]  /*7090*/  FFMA.FTZ R71, R43, R42, R70 ;  /* 0x0000002a2b477223 */ /* 0x000fe20000010046 */
[----:B------:R-:W-:Y:S02]  /*70a0*/  HADD2.F32 R41, -RZ, R72.H0_H0 ;  /* 0x20000048ff297230 */ /* 0x000fe40000004100 */
[----:B------:R-:W-:Y:S02]  /*70b0*/  HADD2.F32 R37, -RZ, R36.H0_H0 ;  /* 0x20000024ff257230 */ /* 0x000fe40000004100 */
[----:B------:R-:W-:Y:S01]  /*70c0*/  FMUL.FTZ R42, R38, R132 ;  /* 0x00000084262a7220 */ /* 0x000fe20000410000 */
[----:B------:R-:W-:Y:S01]  /*70d0*/  HADD2.F32 R48, -RZ, R48.H1_H1 ;  /* 0x30000030ff307230 */ /* 0x000fe20000004100 */
[----:B------:R-:W-:Y:S01]  /*70e0*/  F2FP.F16.F32.PACK_AB R71, R71, R56 ;  /* 0x000000384747723e */ /* 0x000fe200000000ff */
[----:B------:R-:W-:Y:S02]  /*70f0*/  HADD2.F32 R36, -RZ, R36.H1_H1 ;  /* 0x30000024ff247230 */ /* 0x000fe40000004100 */
[----:B------:R-:W-:Y:S01]  /*7100*/  FMUL.FTZ R43, R37, R132 ;  /* 0x00000084252b7220 */ /* 0x000fe20000410000 */
[----:B------:R-:W-:-:S02]  /*7110*/  HADD2.F32 R130, -RZ, R130.H0_H0 ;  /* 0x20000082ff827230 */ /* 0x000fc40000004100 */
[-C--:B------:R-:W-:Y:S01]  /*7120*/  FMUL.FTZ R51, R48, R41.reuse ;  /* 0x0000002930337220 */ /* 0x080fe20000410000 */
[----:B------:R-:W-:Y:S02]  /*7130*/  HADD2.F32 R39, -RZ, R74.H0_H0 ;  /* 0x2000004aff277230 */ /* 0x000fe40000004100 */
[----:B------:R-:W-:Y:S01]  /*7140*/  FMUL.FTZ R41, R36, R41 ;  /* 0x0000002924297220 */ /* 0x000fe20000410000 */
[----:B------:R-:W-:Y:S02]  /*7150*/  HADD2.F32 R131, -RZ, R131.H0_H0 ;  /* 0x20000083ff837230 */ /* 0x000fe40000004100 */
[----:B------:R-:W-:Y:S01]  /*7160*/  FFMA.FTZ R42, R37, R130, -R42 ;  /* 0x00000082252a7223 */ /* 0x000fe2000001082a */
[----:B------:R-:W-:Y:S02]  /*7170*/  HADD2.F32 R37, -RZ, R50.H0_H0 ;  /* 0x20000032ff257230 */ /* 0x000fe40000004100 */
[-C--:B------:R-:W-:Y:S01]  /*7180*/  FFMA.FTZ R48, R48, R39.reuse, R41 ;  /* 0x0000002730307223 */ /* 0x080fe20000010029 */
[----:B------:R-:W-:Y:S01]  /*7190*/  FFMA.FTZ R51, R36, R39, -R51 ;  /* 0x0000002724337223 */ /* 0x000fe20000010833 */
[----:B------:R-:W-:-:S02]  /*71a0*/  HADD2.F32 R41, -RZ, R65.H0_H0 ;  /* 0x20000041ff297230 */ /* 0x000fc40000004100 */
[----:B------:R-:W-:Y:S01]  /*71b0*/  FFMA.FTZ R43, R38, R130, R43 ;  /* 0x00000082262b7223 */ /* 0x000fe2000001002b */
[----:B------:R-:W-:Y:S02]  /*71c0*/  HADD2.F32 R50, -RZ, R50.H1_H1 ;  /* 0x30000032ff327230 */ /* 0x000fe40000004100 */
[----:B------:R-:W-:Y:S01]  /*71d0*/  FMUL.FTZ R65, R37, R131 ;  /* 0x0000008325417220 */ /* 0x000fe20000410000 */
[--C-:B------:R-:W-:Y:S02]  /*71e0*/  HADD2.F32 R36, -RZ, R40.reuse.H0_H0 ;  /* 0x20000028ff247230 */ /* 0x100fe40000004100 */
[----:B------:R-:W-:Y:S02]  /*71f0*/  HADD2.F32 R40, -RZ, R40.H1_H1 ;  /* 0x30000028ff287230 */ /* 0x000fe40000004100 */
[----:B------:R-:W-:Y:S01]  /*7200*/  FMUL.FTZ R67, R50, R41 ;  /* 0x0000002932437220 */ /* 0x000fe20000410000 */
[----:B------:R-:W-:Y:S02]  /*7210*/  HADD2.F32 R128, -RZ, R128.H0_H0 ;  /* 0x20000080ff807230 */ /* 0x000fe40000004100 */
[----:B------:R-:W-:Y:S01]  /*7220*/  FMUL.FTZ R38, R36, R131 ;  /* 0x0000008324267220 */ /* 0x000fe20000410000 */
[----:B------:R-:W-:-:S02]  /*7230*/  HADD2.F32 R39, -RZ, R73.H0_H0 ;  /* 0x20000049ff277230 */ /* 0x000fc40000004100 */
        /* <DEDUP_REMOVED lines=8> */
[----:B------:R-:W-:Y:S02]  /*72c0*/  F2FP.F16.F32.PACK_AB R37, R64, R59 ;  /* 0x0000003b4025723e */ /* 0x000fe400000000ff */
[----:B------:R-:W-:Y:S01]  /*72d0*/  F2FP.F16.F32.PACK_AB R42, R40, R65 ;  /* 0x00000041282a723e */ /* 0x000fe200000000ff */
[----:B------:R-:W-:Y:S01]  /*72e0*/  IMAD.MOV.U32 R40, RZ, RZ, R56 ;  /* 0x000000ffff287224 */ /* 0x000fe200078e0038 */
[----:B------:R-:W-:Y:S01]  /*72f0*/  F2FP.F16.F32.PACK_AB R70, R41, R38 ;  /* 0x000000262946723e */ /* 0x000fe200000000ff */
[----:B------:R-:W-:Y:S01]  /*7300*/  IMAD.MOV.U32 R41, RZ, RZ, R57 ;  /* 0x000000ffff297224 */ /* 0x000fe200078e0039 */
[----:B------:R-:W-:Y:S01]  /*7310*/  F2FP.F16.F32.PACK_AB R39, R69, R66 ;  /* 0x000000424527723e */ /* 0x000fe200000000ff */
[----:B------:R-:W-:Y:S01]  /*7320*/  IMAD.MOV.U32 R38, RZ, RZ, R42 ;  /* 0x000000ffff267224 */ /* 0x000fe200078e002a */
[----:B------:R-:W-:-:S07]  /*7330*/  MOV R42, R70 ;  /* 0x00000046002a7202 */ /* 0x000fce0000000f00 */
.L_x_1416:
[----:B------:R-:W-:Y:S05]  /*7340*/  BSYNC B2 ;  /* 0x0000000000027941 */ /* 0x000fea0003800000 */
.L_x_1415:
[----:B------:R-:W-:Y:S02]  /*7350*/  ULDC.64 UR4, c[0x0][0x208] ;  /* 0x0000820000047ab9 */ /* 0x000fe40000000a00 */
[----:B--2---:R2:W-:Y:S04]  /*7360*/  STG.E.128 desc[UR4][R44.64], R36 ;  /* 0x000000242c007986 */ /* 0x0045e8000c101d04 */
[----:B---3--:R2:W-:Y:S02]  /*7370*/  @!P0 STG.E.128 desc[UR4][R46.64], R40 ;  /* 0x000000282e008986 */ /* 0x0085e4000c101d04 */
.L_x_1414:
[----:B------:R-:W-:Y:S05]  /*7380*/  BSYNC B1 ;  /* 0x0000000000017941 */ /* 0x000fea0003800000 */
.L_x_1413:
[----:B------:R-:W-:-:S13]  /*7390*/  ISETP.NE.AND P0, PT, R94, RZ, PT ;  /* 0x000000ff5e00720c */ /* 0x000fda0003f05270 */
[----:B------:R-:W-:Y:S05]  /*73a0*/  @!P0 BRA `(.L_x_1383) ;  /* 0x0000000800b88947 */ /* 0x000fea0003800000 */
[----:B--2---:R-:W2:Y:S04]  /*73b0*/  LDL R39, [R1+0x38] ;  /* 0x0000380001277983 */ /* 0x004ea80000100800 */
[----:B------:R-:W3:Y:S04]  /*73c0*/  LDL R38, [R1+0x40] ;  /* 0x0000400001267983 */ /* 0x000ee80000100800 */
[----:B------:R-:W4:Y:S01]  /*73d0*/  LDL R37, [R1+0x44] ;  /* 0x0000440001257983 */ /* 0x000f220000100800 */
[----:B------:R-:W-:Y:S01]  /*73e0*/  SEL R125, R30, R125, !P2 ;  /* 0x0000007d1e7d7207 */ /* 0x000fe20005000000 */
[----:B------:R-:W-:Y:S01]  /*73f0*/  BSSY B1, `(.L_x_1417) ;  /* 0x000006e000017945 */ /* 0x000fe20003800000 */
[----:B------:R-:W-:-:S02]  /*7400*/  IADD3 R45, P0, P4, R90, R114, R93 ;  /* 0x000000725a2d7210 */ /* 0x000fc40007c1e05d */
[----:B------:R-:W-:Y:S02]  /*7410*/  SHF.R.S32.HI R36, RZ, 0x1f, R125 ;  /* 0x0000001fff247819 */ /* 0x000fe4000001147d */
[----:B------:R-:W-:Y:S02]  /*7420*/  IADD3.X R46, R0, R49, R98, P0, P4 ;  /* 0x00000031002e7210 */ /* 0x000fe400007e8462 */
[----:B------:R-:W-:Y:S02]  /*7430*/  LEA.HI R125, R36, R125, RZ, 0x4 ;  /* 0x0000007d247d7211 */ /* 0x000fe400078f20ff */
[----:B------:R-:W-:Y:S02]  /*7440*/  ISETP.GE.AND P4, PT, R228, R111, PT ;  /* 0x0000006fe400720c */ /* 0x000fe40003f86270 */
[----:B------:R-:W-:Y:S02]  /*7450*/  LEA.HI.SX32 R125, R125, R92, 0x1c ;  /* 0x0000005c7d7d7211 */ /* 0x000fe400078fe2ff */
[----:B------:R-:W-:-:S02]  /*7460*/  LEA R44, P0, R45, R106, 0x1 ;  /* 0x0000006a2d2c7211 */ /* 0x000fc400078008ff */
[----:B------:R-:W-:Y:S01]  /*7470*/  SHF.R.S32.HI R36, RZ, 0x1f, R125 ;  /* 0x0000001fff247819 */ /* 0x000fe2000001147d */
[----:B------:R-:W-:Y:S01]  /*7480*/  IMAD.SHL.U32 R47, R125, 0x8, RZ ;  /* 0x000000087d2f7824 */ /* 0x000fe200078e00ff */
[----:B------:R-:W-:Y:S02]  /*7490*/  LEA.HI.X R45, R45, R107, R46, 0x1, P0 ;  /* 0x0000006b2d2d7211 */ /* 0x000fe400000f0c2e */
[----:B------:R-:W-:-:S05]  /*74a0*/  LEA.HI R125, R36, R125, RZ, 0x3 ;  /* 0x0000007d247d7211 */ /* 0x000fca00078f18ff */
[----:B------:R-:W-:-:S05]  /*74b0*/  IMAD.SHL.U32 R125, R125, 0x200, RZ ;  /* 0x000002007d7d7824 */ /* 0x000fca00078e00ff */
[----:B------:R-:W-:Y:S02]  /*74c0*/  LOP3.LUT R125, R125, 0x7ffff000, RZ, 0xc0, !PT ;  /* 0x7ffff0007d7d7812 */ /* 0x000fe400078ec0ff */
[----:B--2---:R-:W-:-:S04]  /*74d0*/  LOP3.LUT R36, R39, 0x38, R47, 0xf8, !PT ;  /* 0x0000003827247812 */ /* 0x004fc800078ef82f */
[----:B---3--:R-:W-:-:S04]  /*74e0*/  LOP3.LUT R36, R36, R38, RZ, 0x3c, !PT ;  /* 0x0000002624247212 */ /* 0x008fc800078e3cff */
[----:B----4-:R-:W-:Y:S02]  /*74f0*/  IADD3 R36, R36, R125, R37 ;  /* 0x0000007d24247210 */ /* 0x010fe40007ffe025 */
[----:B------:R-:W-:-:S03]  /*7500*/  LEA R37, R17, R7, 0xe ;  /* 0x0000000711257211 */ /* 0x000fc600078e70ff */
[----:B------:R-:W-:Y:S02]  /*7510*/  IMAD R39, R17, 0x4000, R36 ;  /* 0x0000400011277824 */ /* 0x000fe400078e0224 */
[--C-:B------:R-:W-:Y:S02]  /*7520*/  IMAD R37, R37, 0x2, R16.reuse ;  /* 0x0000000225257824 */ /* 0x100fe400078e0210 */
[----:B------:R-:W-:-:S04]  /*7530*/  IMAD R40, R39, 0x2, R16 ;  /* 0x0000000227287824 */ /* 0x000fc800078e0210 */
[----:B------:R-:W2:Y:S04]  /*7540*/  LDS.128 R36, [R37+0x20400] ;  /* 0x0204000025247984 */ /* 0x000ea80000000c00 */
[----:B------:R-:W3:Y:S01]  /*7550*/  LDS.128 R40, [R40+0x20400] ;  /* 0x0204000028287984 */ /* 0x000ee20000000c00 */
[----:B------:R-:W-:Y:S05]  /*7560*/  @P4 BRA `(.L_x_1418) ;  /* 0x0000000400584947 */ /* 0x000fea0003800000 */
[----:B------:R-:W-:Y:S01]  /*7570*/  SHF.R.U64 R66, R52, 0x10, R53 ;  /* 0x0000001034427819 */ /* 0x000fe20000001235 */
[----:B---3--:R-:W-:Y:S01]  /*7580*/  IMAD.MOV.U32 R48, RZ, RZ, R42 ;  /* 0x000000ffff307224 */ /* 0x008fe200078e002a */
[----:B------:R-:W-:Y:S01]  /*7590*/  SHF.R.U32.HI R52, RZ, 0x10, R61 ;  /* 0x00000010ff347819 */ /* 0x000fe2000001163d */
[--C-:B------:R-:W-:Y:S01]  /*75a0*/  HADD2.F32 R42, -RZ, R41.reuse.H0_H0 ;  /* 0x20000029ff2a7230 */ /* 0x100fe20000004100 */
[----:B------:R-:W-:Y:S01]  /*75b0*/  MOV R46, R40 ;  /* 0x00000028002e7202 */ /* 0x000fe20000000f00 */
[----:B--2---:R-:W-:Y:S01]  /*75c0*/  IMAD.MOV.U32 R40, RZ, RZ, R38 ;  /* 0x000000ffff287224 */ /* 0x004fe200078e0026 */
[----:B------:R-:W-:Y:S01]  /*75d0*/  SHF.R.U32.HI R50, RZ, 0x10, R53 ;  /* 0x00000010ff327819 */ /* 0x000fe20000011635 */
[----:B------:R-:W-:Y:S01]  /*75e0*/  HADD2.F32 R41, -RZ, R41.H1_H1 ;  /* 0x30000029ff297230 */ /* 0x000fe20000004100 */
[--C-:B------:R-:W-:Y:S01]  /*75f0*/  SHF.R.U64 R65, R54, 0x10, R55.reuse ;  /* 0x0000001036417819 */ /* 0x100fe20000001237 */
[--C-:B------:R-:W-:Y:S01]  /*7600*/  HADD2.F32 R38, -RZ, R37.reuse.H0_H0 ;  /* 0x20000025ff267230 */ /* 0x100fe20000004100 */
[----:B------:R-:W-:Y:S01]  /*7610*/  SHF.R.U32.HI R58, RZ, 0x10, R55 ;  /* 0x00000010ff3a7819 */ /* 0x000fe20000011637 */
[----:B------:R-:W-:Y:S01]  /*7620*/  HADD2.F32 R52, -RZ, R52.H0_H0 ;  /* 0x20000034ff347230 */ /* 0x000fe20000004100 */
[--C-:B------:R-:W-:Y:S01]  /*7630*/  SHF.R.U64 R57, R62, 0x10, R63.reuse ;  /* 0x000000103e397819 */ /* 0x100fe2000000123f */
[----:B------:R-:W-:Y:S01]  /*7640*/  HADD2.F32 R37, -RZ, R37.H1_H1 ;  /* 0x30000025ff257230 */ /* 0x000fe20000004100 */
[----:B------:R-:W-:Y:S01]  /*7650*/  SHF.R.U32.HI R62, RZ, 0x10, R63 ;  /* 0x00000010ff3e7819 */ /* 0x000fe2000001163f */
        /* <DEDUP_REMOVED lines=16> */
[----:B------:R-:W-:Y:S01]  /*7760*/  FMUL.FTZ R51, R37, R50 ;  /* 0x0000003225337220 */ /* 0x000fe20000410000 */
[----:B------:R-:W-:Y:S01]  /*7770*/  HADD2.F32 R43, -RZ, R43.H1_H1 ;  /* 0x3000002bff2b7230 */ /* 0x000fe20000004100 */
[----:B------:R-:W-:Y:S01]  /*7780*/  F2FP.F16.F32.PACK_AB R53, R56, R53 ;  /* 0x000000353835723e */ /* 0x000fe200000000ff */
[----:B------:R-:W-:-:S02]  /*7790*/  HADD2.F32 R52, -RZ, R62.H0_H0 ;  /* 0x2000003eff347230 */ /* 0x000fc40000004100 */
[----:B------:R-:W-:Y:S02]  /*77a0*/  HADD2.F32 R42, -RZ, R58.H0_H0 ;  /* 0x2000003aff2a7230 */ /* 0x000fe40000004100 */
[C---:B------:R-:W-:Y:S01]  /*77b0*/  FMUL.FTZ R58, R38.reuse, R50 ;  /* 0x00000032263a7220 */ /* 0x040fe20000410000 */
[----:B------:R-:W-:Y:S02]  /*77c0*/  HADD2.F32 R39, -RZ, R39.H1_H1 ;  /* 0x30000027ff277230 */ /* 0x000fe40000004100 */
[-C--:B------:R-:W-:Y:S01]  /*77d0*/  FFMA.FTZ R50, R38, R41.reuse, R51 ;  /* 0x0000002926327223 */ /* 0x080fe20000010033 */
[-C--:B------:R-:W-:Y:S01]  /*77e0*/  FMUL.FTZ R60, R43, R52.reuse ;  /* 0x000000342b3c7220 */ /* 0x080fe20000410000 */
[----:B------:R-:W-:Y:S01]  /*77f0*/  FFMA.FTZ R58, R37, R41, -R58 ;  /* 0x00000029253a7223 */ /* 0x000fe2000001083a */
[----:B------:R-:W-:Y:S02]  /*7800*/  HADD2.F32 R38, -RZ, R46.H0_H0 ;  /* 0x2000002eff267230 */ /* 0x000fe40000004100 */
[----:B------:R-:W-:Y:S01]  /*7810*/  FMUL.FTZ R52, R39, R52 ;  /* 0x0000003427347220 */ /* 0x000fe20000410000 */
[----:B------:R-:W-:-:S02]  /*7820*/  HADD2.F32 R127, -RZ, R127.H0_H0 ;  /* 0x2000007fff7f7230 */ /* 0x000fc40000004100 */
[-C--:B------:R-:W-:Y:S01]  /*7830*/  FFMA.FTZ R59, R39, R42.reuse, -R60 ;  /* 0x0000002a273b7223 */ /* 0x080fe2000001083c */
[----:B------:R-:W-:Y:S02]  /*7840*/  HADD2.F32 R41, -RZ, R64.H0_H0 ;  /* 0x20000040ff297230 */ /* 0x000fe40000004100 */
[----:B------:R-:W-:Y:S01]  /*7850*/  FFMA.FTZ R61, R43, R42, R52 ;  /* 0x0000002a2b3d7223 */ /* 0x000fe20000010034 */
[----:B------:R-:W-:Y:S02]  /*7860*/  HADD2.F32 R37, -RZ, R36.H0_H0 ;  /* 0x20000024ff257230 */ /* 0x000fe40000004100 */
[-C--:B------:R-:W-:Y:S01]  /*7870*/  FMUL.FTZ R42, R38, R127.reuse ;  /* 0x0000007f262a7220 */ /* 0x080fe20000410000 */
[----:B------:R-:W-:Y:S02]  /*7880*/  HADD2.F32 R46, -RZ, R46.H1_H1 ;  /* 0x3000002eff2e7230 */ /* 0x000fe40000004100 */
[----:B------:R-:W-:Y:S02]  /*7890*/  HADD2.F32 R36, -RZ, R36.H1_H1 ;  /* 0x30000024ff247230 */ /* 0x000fe40000004100 */
[----:B------:R-:W-:Y:S01]  /*78a0*/  FMUL.FTZ R127, R37, R127 ;  /* 0x0000007f257f7220 */ /* 0x000fe20000410000 */
[----:B------:R-:W-:-:S02]  /*78b0*/  HADD2.F32 R124, -RZ, R124.H0_H0 ;  /* 0x2000007cff7c7230 */ /* 0x000fc40000004100 */
[-C--:B------:R-:W-:Y:S01]  /*78c0*/  FMUL.FTZ R43, R46, R41.reuse ;  /* 0x000000292e2b7220 */ /* 0x080fe20000410000 */
[----:B------:R-:W-:Y:S02]  /*78d0*/  HADD2.F32 R39, -RZ, R66.H0_H0 ;  /* 0x20000042ff277230 */ /* 0x000fe40000004100 */
[C---:B------:R-:W-:Y:S01]  /*78e0*/  FMUL.FTZ R41, R36.reuse, R41 ;  /* 0x0000002924297220 */ /* 0x040fe20000410000 */
[----:B------:R-:W-:Y:S02]  /*78f0*/  HADD2.F32 R126, -RZ, R126.H0_H0 ;  /* 0x2000007eff7e7230 */ /* 0x000fe40000004100 */
[----:B------:R-:W-:Y:S01]  /*7900*/  FFMA.FTZ R42, R37, R124, -R42 ;  /* 0x0000007c252a7223 */ /* 0x000fe2000001082a */
[----:B------:R-:W-:Y:S02]  /*7910*/  HADD2.F32 R37, -RZ, R48.H0_H0 ;  /* 0x20000030ff257230 */ /* 0x000fe40000004100 */
[-C--:B------:R-:W-:Y:S01]  /*7920*/  FFMA.FTZ R43, R36, R39.reuse, -R43 ;  /* 0x00000027242b7223 */ /* 0x080fe2000001082b */
[----:B------:R-:W-:Y:S01]  /*7930*/  FFMA.FTZ R46, R46, R39, R41 ;  /* 0x000000272e2e7223 */ /* 0x000fe20000010029 */
        /* <DEDUP_REMOVED lines=22> */
[----:B------:R-:W-:-:S02]  /*7aa0*/  F2FP.F16.F32.PACK_AB R42, R41, R126 ;  /* 0x0000007e292a723e */ /* 0x000fc400000000ff */
[----:B------:R-:W-:Y:S02]  /*7ab0*/  F2FP.F16.F32.PACK_AB R39, R59, R58 ;  /* 0x0000003a3b27723e */ /* 0x000fe400000000ff */
[----:B------:R-:W-:-:S07]  /*7ac0*/  MOV R41, R53 ;  /* 0x0000003500297202 */ /* 0x000fce0000000f00 */
.L_x_1418:
[----:B------:R-:W-:Y:S05]  /*7ad0*/  BSYNC B1 ;  /* 0x0000000000017941 */ /* 0x000fea0003800000 */
.L_x_1417:
        /* <DEDUP_REMOVED lines=12> */
.L_x_1358:
[----:B------:R-:W2:Y:S02]  /*7ba0*/  LDL R36, [R1+0x34] ;  /* 0x0000340001247983 */ /* 0x000ea40000100800 */
[----:B--2---:R-:W-:-:S13]  /*7bb0*/  R2UR UR4, R36 ;  /* 0x00000000240472ca */ /* 0x004fda00000e0000 */
[----:B------:R-:W-:-:S06]  /*7bc0*/  UISETP.NE.AND UP0, UPT, UR4, 0x3, UPT ;  /* 0x000000030400788c */ /* 0x000fcc000bf05270 */
[----:B------:R-:W-:-:S13]  /*7bd0*/  PLOP3.LUT P1, PT, PT, PT, UP0, 0x80, 0x0 ;  /* 0x000000000000781c */ /* 0x000fda0003f2f008 */
[----:B------:R-:W-:Y:S05]  /*7be0*/  @!P1 BRA `(.L_x_1419) ;  /* 0x0000000000049947 */ /* 0x000fea0003800000 */
[----:B------:R-:W-:Y:S01]  /*7bf0*/  BPT.TRAP 0x1 ;  /* 0x000000040000795c */ /* 0x000fe20000300000 */
.L_x_1419:
[----:B------:R-:W2:Y:S01]  /*7c00*/  LDL R36, [R1] ;  /* 0x0000000001247983 */ /* 0x000ea20000100800 */
[----:B------:R-:W-:Y:S01]  /*7c10*/  IMAD R100, R17, 0x8, R16 ;  /* 0x0000000811647824 */ /* 0x000fe200078e0210 */
[----:B------:R-:W-:Y:S01]  /*7c20*/  BSSY B1, `(.L_x_1420) ;  /* 0x0000007000017945 */ /* 0x000fe20003800000 */
[----:B------:R-:W-:-:S05]  /*7c30*/  IMAD R105, R26, -0x40, R2 ;  /* 0xffffffc01a697824 */ /* 0x000fca00078e0202 */
[----:B------:R-:W-:-:S04]  /*7c40*/  VIMNMX R105, R105, 0x40, PT ;  /* 0x0000004069697848 */ /* 0x000fc80003fe0100 */
[----:B------:R-:W-:Y:S02]  /*7c50*/  ISETP.GE.AND P4, PT, R18, R105, PT ;  /* 0x000000691200720c */ /* 0x000fe40003f86270 */
[----:B--2---:R-:W-:-:S04]  /*7c60*/  SHF.L.U32 R110, R36, 0x1f, RZ ;  /* 0x0000001f246e7819 */ /* 0x004fc800000006ff */
[----:B------:R-:W0:Y:S02]  /*7c70*/  SYNCS.PHASECHK.TRANS64.TRYWAIT P0, [R100+URZ+0x30890], R110 ;  /* 0x0308906e640075a7 */ /* 0x000e24000800017f */
[----:B0-----:R-:W-:Y:S05]  /*7c80*/  @!P0 BRA `(.L_x_1421) ;  /* 0x000001f800d48947 */ /* 0x001fea0003800000 */
.L_x_1780:
[----:B------:R-:W-:Y:S05]  /*7c90*/  BSYNC B1 ;  /* 0x0000000000017941 */ /* 0x000fea0003800000 */
.L_x_1420:
        /* <DEDUP_REMOVED lines=15> */
.L_x_1423:
[----:B------:R-:W-:Y:S05]  /*7d90*/  BSYNC B1 ;  /* 0x0000000000017941 */ /* 0x000fea0003800000 */
.L_x_1422:
[----:B------:R-:W-:-:S13]  /*7da0*/  ISETP.GE.AND P0, PT, R235, R105, PT ;  /* 0x00000069eb00720c */ /* 0x000fda0003f06270 */
        /* <DEDUP_REMOVED lines=14> */
.L_x_1383:
[----:B------:R-:W-:Y:S05]  /*7e90*/  BSYNC B0 ;  /* 0x0000000000007941 */ /* 0x000fea0003800000 */
.L_x_1357:
        /* <DEDUP_REMOVED lines=17> */
.L_x_1425:
[----:B------:R-:W-:Y:S05]  /*7fb0*/  BSYNC B0 ;  /* 0x0000000000007941 */ /* 0x000fea0003800000 */
.L_x_1424:
[----:B------:R-:W2:Y:S01]  /*7fc0*/  SYNCS.PHASECHK.TRANS64.TRYWAIT P1, [R100+URZ+0x308b0], R110 ;  /* 0x0308b06e640075a7 */ /* 0x000ea2000802017f */
[----:B------:R-:W-:Y:S01]  /*7fd0*/  ULDC.64 UR4, c[0x0][0x308] ;  /* 0x0000c20000047ab9 */ /* 0x000fe20000000a00 */
[----:B------:R-:W-:Y:S01]  /*7fe0*/  ULDC.64 UR60, c[0x0][0x318] ;  /* 0x0000c600003c7ab9 */ /* 0x000fe20000000a00 */
[----:B-1----:R-:W-:Y:S01]  /*7ff0*/  IMAD.U32 R36, RZ, RZ, UR5 ;  /* 0x00000005ff247e24 */ /* 0x002fe2000f8e00ff */
[----:B------:R-:W-:Y:S01]  /*8000*/  MOV R37, UR4 ;  /* 0x0000000400257c02 */ /* 0x000fe20008000f00 */
[----:B------:R-:W-:Y:S01]  /*8010*/  BSSY B0, `(.L_x_1426) ;  /* 0x0000006000007945 */ /* 0x000fe20003800000 */
[----:B------:R-:W-:Y:S01]  /*8020*/  ISETP.GE.AND P4, PT, R18, R105, PT ;  /* 0x000000691200720c */ /* 0x000fe20003f86270 */
[----:B------:R-:W-:Y:S01]  /*8030*/  IMAD.WIDE R48, R26, 0x40, R78 ;  /* 0x000000401a307825 */ /* 0x000fe200078e024e */
[----:B------:R1:W-:Y:S04]  /*8040*/  STL [R1+0x20], R36 ;  /* 0x0000202401007387 */ /* 0x0003e80000100800 */
[----:B------:R1:W-:Y:S02]  /*8050*/  STL [R1+0x24], R37 ;  /* 0x0000242501007387 */ /* 0x0003e40000100800 */
[----:B-12---:R-:W-:Y:S05]  /*8060*/  @!P1 BRA `(.L_x_1427) ;  /* 0x000001f400f09947 */ /* 0x006fea0003800000 */
.L_x_1781:
[----:B------:R-:W-:Y:S05]  /*8070*/  BSYNC B0 ;  /* 0x0000000000007941 */ /* 0x000fea0003800000 */
.L_x_1426:
[----:B------:R-:W-:Y:S04]  /*8080*/  BSSY B0, `(.L_x_1428) ;  /* 0x000001e000007945 */ /* 0x000fe80003800000 */
[----:B------:R-:W-:Y:S05]  /*8090*/  @P4 BRA `(.L_x_1429) ;  /* 0x0000000000704947 */ /* 0x000fea0003800000 */
[----:B------:R-:W2:Y:S01]  /*80a0*/  LDL R37, [R1+0x24] ;  /* 0x0000240001257983 */ /* 0x000ea20000100800 */
[----:B------:R-:W-:-:S03]  /*80b0*/  ULDC UR6, c[0x0][0x2e4] ;  /* 0x0000b90000067ab9 */ /* 0x000fc60000000800 */
[----:B------:R-:W3:Y:S04]  /*80c0*/  LDL R36, [R1+0x20] ;  /* 0x0000200001247983 */ /* 0x000ee80000100800 */
[----:B------:R-:W4:Y:S04]  /*80d0*/  LDL R44, [R1+0x2c] ;  /* 0x00002c00012c7983 */ /* 0x000f280000100800 */
[----:B------:R-:W5:Y:S01]  /*80e0*/  LDL R42, [R1+0x30] ;  /* 0x00003000012a7983 */ /* 0x000f620000100800 */
[----:B------:R-:W-:Y:S01]  /*80f0*/  ISETP.GE.AND P5, PT, R22, UR6, PT ;  /* 0x0000000616007c0c */ /* 0x000fe2000bfa6270 */
[----:B------:R-:W-:Y:S01]  /*8100*/  IMAD R43, R49, UR60, RZ ;  /* 0x0000003c312b7c24 */ /* 0x000fe2000f8e02ff */
[----:B------:R-:W-:Y:S01]  /*8110*/  ISETP.GE.AND P4, PT, R228, UR6, PT ;  /* 0x00000006e4007c0c */ /* 0x000fe2000bf86270 */
[----:B------:R-:W-:-:S02]  /*8120*/  IMAD.MOV.U32 R40, RZ, RZ, R88 ;  /* 0x000000ffff287224 */ /* 0x000fc400078e0058 */
[----:B------:R-:W-:Y:S02]  /*8130*/  IMAD.MOV.U32 R41, RZ, RZ, R99 ;  /* 0x000000ffff297224 */ /* 0x000fe400078e0063 */
[C---:B------:R-:W-:Y:S02]  /*8140*/  IMAD R43, R48.reuse, UR61, R43 ;  /* 0x0000003d302b7c24 */ /* 0x040fe4000f8e022b */
[----:B------:R-:W-:-:S05]  /*8150*/  IMAD.WIDE.U32 R40, R48, UR60, R40 ;  /* 0x0000003c30287c25 */ /* 0x000fca000f8e0028 */
[----:B------:R-:W-:Y:S02]  /*8160*/  IADD3 R41, R41, R43, RZ ;  /* 0x0000002b29297210 */ /* 0x000fe40007ffe0ff */
[----:B--2---:R-:W-:Y:S02]  /*8170*/  R2UR UR4, R37 ;  /* 0x00000000250472ca */ /* 0x004fe400000e0000 */
[----:B---3--:R-:W-:Y:S02]  /*8180*/  R2UR UR7, R36 ;  /* 0x00000000240772ca */ /* 0x008fe400000e0000 */
[----:B------:R-:W2:Y:S09]  /*8190*/  @!P5 LDS.128 R36, [R103+0x400] ;  /* 0x000400006724d984 */ /* 0x000eb20000000c00 */
[----:B------:R-:W-:Y:S01]  /*81a0*/  LEA R50, P1, R40, UR4, 0x1 ;  /* 0x0000000428327c11 */ /* 0x000fe2000f8208ff */
[----:B------:R-:W-:-:S03]  /*81b0*/  ULDC.64 UR4, c[0x0][0x208] ;  /* 0x0000820000047ab9 */ /* 0x000fc60000000a00 */
[----:B------:R-:W-:Y:S02]  /*81c0*/  LEA.HI.X R51, R40, UR7, R41, 0x1, P1 ;  /* 0x0000000728337c11 */ /* 0x000fe400088f0c29 */
[----:B----4-:R-:W-:-:S03]  /*81d0*/  ISETP.GE.AND P1, PT, R44, UR6, PT ;  /* 0x000000062c007c0c */ /* 0x010fc6000bf26270 */
[----:B--2---:R-:W-:Y:S01]  /*81e0*/  @!P5 STG.E.128 desc[UR4][R50.64], R36 ;  /* 0x000000243200d986 */ /* 0x004fe2000c101d04 */
[----:B-----5:R-:W-:-:S03]  /*81f0*/  ISETP.GE.AND P5, PT, R42, UR6, PT ;  /* 0x000000062a007c0c */ /* 0x020fc6000bfa6270 */
[----:B------:R-:W2:Y:S06]  /*8200*/  @!P4 LDS.128 R36, [R103+0x2400] ;  /* 0x002400006724c984 */ /* 0x000eac0000000c00 */
[----:B------:R-:W3:Y:S04]  /*8210*/  @!P1 LDS.128 R40, [R103+0x4400] ;  /* 0x0044000067289984 */ /* 0x000ee80000000c00 */
[----:B------:R-:W4:Y:S04]  /*8220*/  @!P5 LDS.128 R44, [R103+0x6400] ;  /* 0x00640000672cd984 */ /* 0x000f280000000c00 */
[----:B--2---:R2:W-:Y:S04]  /*8230*/  @!P4 STG.E.128 desc[UR4][R50.64+0x80], R36 ;  /* 0x000080243200c986 */ /* 0x0045e8000c101d04 */
[----:B---3--:R2:W-:Y:S04]  /*8240*/  @!P1 STG.E.128 desc[UR4][R50.64+0x100], R40 ;  /* 0x0001002832009986 */ /* 0x0085e8000c101d04 */
[----:B----4-:R2:W-:Y:S02]  /*8250*/  @!P5 STG.E.128 desc[UR4][R50.64+0x180], R44 ;  /* 0x0001802c3200d986 */ /* 0x0105e4000c101d04 */
.L_x_1429:
[----:B------:R-:W-:Y:S05]  /*8260*/  BSYNC B0 ;  /* 0x0000000000007941 */ /* 0x000fea0003800000 */
.L_x_1428:
[----:B------:R-:W-:Y:S01]  /*8270*/  ISETP.GE.AND P1, PT, R235, R105, PT ;  /* 0x00000069eb00720c */ /* 0x000fe20003f26270 */
[----:B------:R-:W-:-:S12]  /*8280*/  BSSY B0, `(.L_x_1430) ;  /* 0x0000022000007945 */ /* 0x000fd80003800000 */
[----:B------:R-:W-:Y:S05]  /*8290*/  @P1 BRA `(.L_x_1431) ;  /* 0x0000000000801947 */ /* 0x000fea0003800000 */
[----:B--2---:R-:W2:Y:S01]  /*82a0*/  LDL R36, [R1+0x20] ;  /* 0x0000200001247983 */ /* 0x004ea20000100800 */
[----:B------:R-:W-:-:S03]  /*82b0*/  ULDC UR6, c[0x0][0x2e4] ;  /* 0x0000b90000067ab9 */ /* 0x000fc60000000800 */
[----:B------:R-:W3:Y:S04]  /*82c0*/  LDL R39, [R1+0x2c] ;  /* 0x00002c0001277983 */ /* 0x000ee80000100800 */
[----:B------:R-:W4:Y:S04]  /*82d0*/  LDL R38, [R1+0x30] ;  /* 0x0000300001267983 */ /* 0x000f280000100800 */
[----:B------:R-:W5:Y:S01]  /*82e0*/  LDL R37, [R1+0x24] ;  /* 0x0000240001257983 */ /* 0x000f620000100800 */
[----:B------:R-:W-:Y:S01]  /*82f0*/  ISETP.GE.AND P1, PT, R22, UR6, PT ;  /* 0x0000000616007c0c */ /* 0x000fe2000bf26270 */
[----:B------:R-:W-:Y:S01]  /*8300*/  IMAD.MOV.U32 R41, RZ, RZ, R99 ;  /* 0x000000ffff297224 */ /* 0x000fe200078e0063 */
[----:B------:R-:W-:-:S02]  /*8310*/  IADD3 R43, P4, R48, 0x20, RZ ;  /* 0x00000020302b7810 */ /* 0x000fc40007f9e0ff */
[----:B------:R-:W-:Y:S02]  /*8320*/  MOV R40, R88 ;  /* 0x0000005800287202 */ /* 0x000fe40000000f00 */
[----:B------:R-:W-:Y:S01]  /*8330*/  ISETP.GE.AND P5, PT, R228, UR6, PT ;  /* 0x00000006e4007c0c */ /* 0x000fe2000bfa6270 */
[----:B------:R-:W-:Y:S02]  /*8340*/  IMAD.X R48, RZ, RZ, R49, P4 ;  /* 0x000000ffff307224 */ /* 0x000fe400020e0631 */
[----:B------:R-:W-:-:S04]  /*8350*/  IMAD.WIDE.U32 R40, R43, UR60, R40 ;  /* 0x0000003c2b287c25 */ /* 0x000fc8000f8e0028 */
[----:B------:R-:W-:-:S04]  /*8360*/  IMAD R48, R48, UR60, RZ ;  /* 0x0000003c30307c24 */ /* 0x000fc8000f8e02ff */
[----:B------:R-:W-:-:S04]  /*8370*/  IMAD R43, R43, UR61, R48 ;  /* 0x0000003d2b2b7c24 */ /* 0x000fc8000f8e0230 */
[----:B------:R-:W-:Y:S01]  /*8380*/  IMAD.IADD R41, R41, 0x1, R43 ;  /* 0x0000000129297824 */ /* 0x000fe200078e022b */
[----:B--2---:R-:W-:Y:S01]  /*8390*/  R2UR UR7, R36 ;  /* 0x00000000240772ca */ /* 0x004fe200000e0000 */
[----:B---3--:R-:W-:Y:S02]  /*83a0*/  IMAD.MOV.U32 R44, RZ, RZ, R39 ;  /* 0x000000ffff2c7224 */ /* 0x008fe400078e0027 */
[----:B----4-:R-:W-:Y:S01]  /*83b0*/  IMAD.MOV.U32 R42, RZ, RZ, R38 ;  /* 0x000000ffff2a7224 */ /* 0x010fe200078e0026 */
[----:B-----5:R-:W-:Y:S02]  /*83c0*/  R2UR UR4, R37 ;  /* 0x00000000250472ca */ /* 0x020fe400000e0000 */
[----:B------:R-:W2:Y:S11]  /*83d0*/  @!P1 LDS.128 R36, [R103+0x1400] ;  /* 0x0014000067249984 */ /* 0x000eb60000000c00 */
[----:B------:R-:W-:Y:S01]  /*83e0*/  LEA R48, P4, R40, UR4, 0x1 ;  /* 0x0000000428307c11 */ /* 0x000fe2000f8808ff */
[----:B------:R-:W-:-:S03]  /*83f0*/  ULDC.64 UR4, c[0x0][0x208] ;  /* 0x0000820000047ab9 */ /* 0x000fc60000000a00 */
[----:B------:R-:W-:Y:S02]  /*8400*/  LEA.HI.X R49, R40, UR7, R41, 0x1, P4 ;  /* 0x0000000728317c11 */ /* 0x000fe4000a0f0c29 */
[----:B------:R-:W-:-:S03]  /*8410*/  ISETP.GE.AND P4, PT, R44, UR6, PT ;  /* 0x000000062c007c0c */ /* 0x000fc6000bf86270 */
[----:B--2---:R-:W-:Y:S01]  /*8420*/  @!P1 STG.E.128 desc[UR4][R48.64], R36 ;  /* 0x0000002430009986 */ /* 0x004fe2000c101d04 */
[----:B------:R-:W-:-:S03]  /*8430*/  ISETP.GE.AND P1, PT, R42, UR6, PT ;  /* 0x000000062a007c0c */ /* 0x000fc6000bf26270 */
[----:B------:R-:W2:Y:S06]  /*8440*/  @!P5 LDS.128 R36, [R103+0x3400] ;  /* 0x003400006724d984 */ /* 0x000eac0000000c00 */
[----:B------:R-:W3:Y:S04]  /*8450*/  @!P4 LDS.128 R40, [R103+0x5400] ;  /* 0x005400006728c984 */ /* 0x000ee80000000c00 */
[----:B------:R-:W4:Y:S04]  /*8460*/  @!P1 LDS.128 R44, [R103+0x7400] ;  /* 0x00740000672c9984 */ /* 0x000f280000000c00 */
[----:B--2---:R2:W-:Y:S04]  /*8470*/  @!P5 STG.E.128 desc[UR4][R48.64+0x80], R36 ;  /* 0x000080243000d986 */ /* 0x0045e8000c101d04 */
[----:B---3--:R2:W-:Y:S04]  /*8480*/  @!P4 STG.E.128 desc[UR4][R48.64+0x100], R40 ;  /* 0x000100283000c986 */ /* 0x0085e8000c101d04 */
[----:B----4-:R2:W-:Y:S02]  /*8490*/  @!P1 STG.E.128 desc[UR4][R48.64+0x180], R44 ;  /* 0x0001802c30009986 */ /* 0x0105e4000c101d04 */
.L_x_1431:
[----:B------:R-:W-:Y:S05]  /*84a0*/  BSYNC B0 ;  /* 0x0000000000007941 */ /* 0x000fea0003800000 */
.L_x_1430:
[----:B--2---:R-:W2:Y:S01]  /*84b0*/  LDL.LU R37, [R1] ;  /* 0x0000000001257983 */ /* 0x004ea20000300800 */
[----:B------:R-:W-:Y:S01]  /*84c0*/  IADD3 R17, R17, 0x1, RZ ;  /* 0x0000000111117810 */ /* 0x000fe20007ffe0ff */
[----:B01----:R-:W-:Y:S01]  /*84d0*/  @!P0 VIADD R100, R100, 0x308c0 ;  /* 0x000308c064648836 */ /* 0x003fe20000000000 */
[----:B------:R-:W-:Y:S01]  /*84e0*/  ISETP.NE.AND P4, PT, R101, RZ, PT ;  /* 0x000000ff6500720c */ /* 0x000fe20003f85270 */
[----:B------:R-:W-:Y:S01]  /*84f0*/  @!PT LDS RZ, [RZ] ;  /* 0x00000000fffff984 */ /* 0x000fe20000000800 */
[----:B------:R-:W-:Y:S01]  /*8500*/  @!PT LDS RZ, [RZ] ;  /* 0x00000000fffff984 */ /* 0x000fe20000000800 */
[----:B------:R-:W-:Y:S01]  /*8510*/  @!PT LDS RZ, [RZ] ;  /* 0x00000000fffff984 */ /* 0x000fe20000000800 */
[----:B------:R-:W-:Y:S01]  /*8520*/  @!PT LDS RZ, [RZ] ;  /* 0x00000000fffff984 */ /* 0x000fe20000000800 */
[----:B------:R0:W-:Y:S06]  /*8530*/  MEMBAR.ALL.CTA ;  /* 0x0000000000007992 */ /* 0x0001ec0000008000 */
[----:B0-----:R-:W0:Y:S02]  /*8540*/  FENCE.VIEW.ASYNC.S ;  /* 0x00000000000073c6 */ /* 0x001e240000000000 */
[----:B0-----:R0:W-:Y:S01]  /*8550*/  BAR.SYNC.DEFER_BLOCKING R109, 0x80 ;  /* 0x0002006d0000751d */ /* 0x0011e20000010000 */
[----:B------:R-:W-:-:S02]  /*8560*/  ISETP.NE.AND P1, PT, R17, 0x2, PT ;  /* 0x000000021100780c */ /* 0x000fc40003f25270 */
[----:B------:R-:W-:Y:S02]  /*8570*/  @!P0 PRMT R100, RZ, 0x654, R100 ;  /* 0x00000654ff648816 */ /* 0x000fe40000000064 */
[----:B------:R-:W-:Y:S02]  /*8580*/  SEL R36, RZ, 0x1, P1 ;  /* 0x00000001ff247807 */ /* 0x000fe40000800000 */
[----:B------:R-:W-:Y:S01]  /*8590*/  SEL R17, R17, RZ, P1 ;  /* 0x000000ff11117207 */ /* 0x000fe20000800000 */
[----:B------:R0:W-:Y:S01]  /*85a0*/  @!P0 SYNCS.ARRIVE.TRANS64.RED.A1T0 RZ, [R100+URZ], RZ ;  /* 0x000000ff64ff89a7 */ /* 0x0001e2000810043f */
[----:B------:R-:W-:Y:S02]  /*85b0*/  PLOP3.LUT P0, PT, PT, PT, PT, 0x8, 0x0 ;  /* 0x000000000000781c */ /* 0x000fe40003f0e170 */
[----:B--2---:R-:W-:-:S05]  /*85c0*/  LOP3.LUT R37, R37, R36, RZ, 0x3c, !PT ;  /* 0x0000002425257212 */ /* 0x004fca00078e3cff */
[----:B------:R0:W-:Y:S01]  /*85d0*/  STL [R1], R37 ;  /* 0x0000002501007387 */ /* 0x0001e20000100800 */
[----:B------:R-:W-:Y:S05]  /*85e0*/  @P4 BRA `(.L_x_1432) ;  /* 0xffffffa400584947 */ /* 0x000fea000383ffff */
.L_x_1352:
[----:B------:R-:W1:Y:S01]  /*85f0*/  LDC.64 R4, c[0x0][0x9e0] ;  /* 0x00027800ff047b82 */ /* 0x000e620000000a00 */
[----:B------:R-:W-:Y:S01]  /*8600*/  BSSY B0, `(.L_x_1433) ;  /* 0x0000005000007945 */ /* 0x000fe20003800000 */
[----:B-1----:R-:W-:-:S03]  /*8610*/  ISETP.GE.AND P1, PT, R5, 0x1, PT ;  /* 0x000000010500780c */ /* 0x002fc60003f26270 */
[----:B------:R-:W-:Y:S10]  /*8620*/  @P0 BRA `(.L_x_1434) ;  /* 0x0000000000080947 */ /* 0x000ff40003800000 */
[----:B------:R-:W1:Y:S02]  /*8630*/  FENCE.VIEW.ASYNC.G ;  /* 0x00000000000073c6 */ /* 0x000e640000000100 */
[----:B-1----:R-:W-:Y:S06]  /*8640*/  BAR.ARV 0xc, 0x120 ;  /* 0x0304800000007b1d */ /* 0x002fec0000002000 */
.L_x_1434:
[----:B------:R-:W-:Y:S05]  /*8650*/  BSYNC B0 ;  /* 0x0000000000007941 */ /* 0x000fea0003800000 */
.L_x_1433:
[----:B------:R-:W-:Y:S01]  /*8660*/  IMAD.IADD R0, R104, 0x1, R4 ;  /* 0x0000000168007824 */ /* 0x000fe200078e0204 */
[----:B------:R-:W-:Y:S06]  /*8670*/  @!P1 BRA `(.L_x_1435) ;  /* 0x0000000000489947 */ /* 0x000fec0003800000 */
[C---:B------:R-:W-:Y:S01]  /*8680*/  ISETP.GT.AND P0, PT, R104.reuse, RZ, PT ;  /* 0x000000ff6800720c */ /* 0x040fe20003f04270 */
[----:B------:R-:W-:Y:S01]  /*8690*/  BSSY B0, `(.L_x_1436) ;  /* 0x000000e000007945 */ /* 0x000fe20003800000 */
[----:B------:R-:W-:-:S11]  /*86a0*/  VIADD R2, R104, 0xffffffff ;  /* 0xffffffff68027836 */ /* 0x000fd60000000000 */
        /* <DEDUP_REMOVED lines=8> */
.L_x_1437:
[----:B------:R-:W-:-:S13]  /*8730*/  ISETP.NE.AND P0, PT, R5, 0x1, PT ;  /* 0x000000010500780c */ /* 0x000fda0003f05270 */
[----:B------:R-:W1:Y:S02]  /*8740*/  @P0 LDC.64 R6, c[0x0][0x9e8] ;  /* 0x00027a00ff060b82 */ /* 0x000e640000000a00 */
[----:B-1----:R-:W-:-:S05]  /*8750*/  @P0 IMAD.HI.U32 R4, R2, R6, RZ ;  /* 0x0000000602040227 */ /* 0x002fca00078e00ff */
[----:B------:R-:W-:-:S07]  /*8760*/  @P0 SHF.R.U32.HI R2, RZ, R7, R4 ;  /* 0x00000007ff020219 */ /* 0x000fce0000011604 */
.L_x_1438:
[----:B------:R-:W-:Y:S05]  /*8770*/  BSYNC B0 ;  /* 0x0000000000007941 */ /* 0x000fea0003800000 */
.L_x_1436:
[----:B------:R-:W-:-:S05]  /*8780*/  IMAD R3, R2, R5, R5 ;  /* 0x0000000502037224 */ /* 0x000fca00078e0205 */
[----:B------:R-:W-:-:S07]  /*8790*/  VIMNMX R0, R0, R3, PT ;  /* 0x0000000300007248 */ /* 0x000fce0003fe0100 */
.L_x_1435:
[----:B------:R-:W-:Y:S01]  /*87a0*/  IADD3 R0, R0, 0x3f, RZ ;  /* 0x0000003f00007810 */ /* 0x000fe20007ffe0ff */
[----:B------:R-:W-:Y:S02]  /*87b0*/  ULDC UR4, c[0x0][0x9dc] ;  /* 0x0002770000047ab9 */ /* 0x000fe40000000800 */
[----:B------:R-:W-:Y:S01]  /*87c0*/  VIADD R2, R102, -UR4 ;  /* 0x8000000466027c36 */ /* 0x000fe20008000000 */
[----:B------:R-:W-:-:S04]  /*87d0*/  SHF.R.S32.HI R3, RZ, 0x1f, R0 ;  /* 0x0000001fff037819 */ /* 0x000fc80000011400 */
[----:B------:R-:W-:-:S04]  /*87e0*/  LEA.HI R3, R3, R0, RZ, 0x6 ;  /* 0x0000000003037211 */ /* 0x000fc800078f30ff */
[----:B------:R-:W-:-:S04]  /*87f0*/  SHF.R.S32.HI R3, RZ, 0x6, R3 ;  /* 0x00000006ff037819 */ /* 0x000fc80000011403 */
[----:B------:R-:W-:Y:S01]  /*8800*/  VIMNMX R108, R108, R3, PT ;  /* 0x000000036c6c7248 */ /* 0x000fe20003fe0100 */
[----:B------:R-:W-:Y:S06]  /*8810*/  @!P1 BRA `(.L_x_1439) ;  /* 0x0000000000449947 */ /* 0x000fec0003800000 */
[----:B------:R-:W-:Y:S01]  /*8820*/  ISETP.GT.AND P0, PT, R102, -0x1, PT ;  /* 0xffffffff6600780c */ /* 0x000fe20003f04270 */
[----:B------:R-:W-:-:S12]  /*8830*/  BSSY B0, `(.L_x_1440) ;  /* 0x000000d000007945 */ /* 0x000fd80003800000 */
[----:B------:R-:W-:Y:S05]  /*8840*/  @P0 BRA `(.L_x_1441) ;  /* 0x00000000001c0947 */ /* 0x000fea0003800000 */
[----:B------:R-:W-:Y:S02]  /*8850*/  ISETP.NE.AND P0, PT, R5, 0x1, PT ;  /* 0x000000010500780c */ /* 0x000fe40003f05270 */
[----:B------:R-:W-:-:S11]  /*8860*/  LOP3.LUT R3, RZ, R102, RZ, 0x33, !PT ;  /* 0x00000066ff037212 */ /* 0x000fd600078e33ff */
[----:B------:R-:W1:Y:S02]  /*8870*/  @P0 LDC.64 R6, c[0x0][0x9e8] ;  /* 0x00027a00ff060b82 */ /* 0x000e640000000a00 */
[----:B-1----:R-:W-:-:S05]  /*8880*/  @P0 IMAD.HI.U32 R0, R3, R6, RZ ;  /* 0x0000000603000227 */ /* 0x002fca00078e00ff */
[----:B------:R-:W-:-:S04]  /*8890*/  @P0 SHF.R.U32.HI R3, RZ, R7, R0 ;  /* 0x00000007ff030219 */ /* 0x000fc80000011600 */
[----:B------:R-:W-:Y:S01]  /*88a0*/  LOP3.LUT R102, RZ, R3, RZ, 0x33, !PT ;  /* 0x00000003ff667212 */ /* 0x000fe200078e33ff */
[----:B------:R-:W-:Y:S06]  /*88b0*/  BRA `(.L_x_1442) ;  /* 0x0000000000107947 */ /* 0x000fec0003800000 */
.L_x_1441:
[----:B------:R-:W-:-:S13]  /*88c0*/  ISETP.NE.AND P0, PT, R5, 0x1, PT ;  /* 0x000000010500780c */ /* 0x000fda0003f05270 */
[----:B------:R-:W1:Y:S02]  /*88d0*/  @P0 LDC.64 R6, c[0x0][0x9e8] ;  /* 0x00027a00ff060b82 */ /* 0x000e640000000a00 */
[----:B-1----:R-:W-:-:S05]  /*88e0*/  @P0 IMAD.HI.U32 R6, R102, R6, RZ ;  /* 0x0000000666060227 */ /* 0x002fca00078e00ff */
[----:B------:R-:W-:-:S07]  /*88f0*/  @P0 SHF.R.U32.HI R102, RZ, R7, R6 ;  /* 0x00000007ff660219 */ /* 0x000fce0000011606 */
.L_x_1442:
[----:B------:R-:W-:Y:S05]  /*8900*/  BSYNC B0 ;  /* 0x0000000000007941 */ /* 0x000fea0003800000 */
.L_x_1440:
[----:B------:R-:W-:-:S05]  /*8910*/  IMAD R3, R102, R5, RZ ;  /* 0x0000000566037224 */ /* 0x000fca00078e02ff */
[----:B------:R-:W-:-:S07]  /*8920*/  VIMNMX R2, R2, R3, !PT ;  /* 0x0000000302027248 */ /* 0x000fce0007fe0100 */
.L_x_1439:
[----:B------:R-:W-:Y:S01]  /*8930*/  SHF.R.S32.HI R3, RZ, 0x1f, R2 ;  /* 0x0000001fff037819 */ /* 0x000fe20000011402 */
[----:B------:R-:W-:Y:S01]  /*8940*/  IMAD.MOV.U32 R0, RZ, RZ, RZ ;  /* 0x000000ffff007224 */ /* 0x000fe200078e00ff */
[----:B------:R-:W-:Y:S02]  /*8950*/  PLOP3.LUT P0, PT, PT, PT, PT, 0x80, 0x0 ;  /* 0x000000000000781c */ /* 0x000fe40003f0f070 */
[----:B------:R-:W-:Y:S02]  /*8960*/  CS2R R150, SRZ ;  /* 0x0000000000967805 */ /* 0x000fe4000001ff00 */
[----:B------:R-:W-:Y:S02]  /*8970*/  LEA.HI R3, R3, R2, RZ, 0x6 ;  /* 0x0000000203037211 */ /* 0x000fe400078f30ff */
[----:B------:R-:W-:Y:S02]  /*8980*/  CS2R R148, SRZ ;  /* 0x0000000000947805 */ /* 0x000fe4000001ff00 */
[----:B------:R-:W-:-:S02]  /*8990*/  CS2R R146, SRZ ;  /* 0x0000000000927805 */ /* 0x000fc4000001ff00 */
[----:B------:R-:W-:Y:S02]  /*89a0*/  CS2R R144, SRZ ;  /* 0x0000000000907805 */ /* 0x000fe4000001ff00 */
[----:B------:R-:W-:Y:S02]  /*89b0*/  SHF.R.S32.HI R3, RZ, 0x6, R3 ;  /* 0x00000006ff037819 */ /* 0x000fe40000011403 */
[----:B------:R-:W-:Y:S02]  /*89c0*/  CS2R R124, SRZ ;  /* 0x00000000007c7805 */ /* 0x000fe4000001ff00 */
[----:B------:R-:W-:Y:S02]  /*89d0*/  CS2R R120, SRZ ;  /* 0x0000000000787805 */ /* 0x000fe4000001ff00 */
[----:B------:R-:W-:Y:S02]  /*89e0*/  CS2R R140, SRZ ;  /* 0x00000000008c7805 */ /* 0x000fe4000001ff00 */
[----:B------:R-:W-:-:S02]  /*89f0*/  VIMNMX R4, RZ, R3, !PT ;  /* 0x00000003ff047248 */ /* 0x000fc40007fe0100 */
[----:B------:R-:W-:Y:S02]  /*8a00*/  CS2R R116, SRZ ;  /* 0x0000000000747805 */ /* 0x000fe4000001ff00 */
[----:B------:R-:W-:Y:S02]  /*8a10*/  CS2R R112, SRZ ;  /* 0x0000000000707805 */ /* 0x000fe4000001ff00 */
[----:B------:R-:W-:Y:S02]  /*8a20*/  CS2R R136, SRZ ;  /* 0x0000000000887805 */ /* 0x000fe4000001ff00 */
[----:B------:R-:W-:Y:S01]  /*8a30*/  ISETP.GT.AND P1, PT, R108, R4, PT ;  /* 0x000000046c00720c */ /* 0x000fe20003f24270 */
[----:B------:R1:W-:Y:S01]  /*8a40*/  STL [R1+0x54], R4 ;  /* 0x0000540401007387 */ /* 0x0003e20000100800 */
[----:B------:R-:W-:Y:S02]  /*8a50*/  CS2R R104, SRZ ;  /* 0x0000000000687805 */ /* 0x000fe4000001ff00 */
[----:B0-----:R-:W-:-:S02]  /*8a60*/  CS2R R100, SRZ ;  /* 0x0000000000647805 */ /* 0x001fc4000001ff00 */
[----:B------:R-:W-:Y:S02]  /*8a70*/  CS2R R132, SRZ ;  /* 0x0000000000847805 */ /* 0x000fe4000001ff00 */
        /* <DEDUP_REMOVED lines=16> */
[----:B------:R-:W-:Y:S02]  /*8b80*/  MOV R109, RZ ;  /* 0x000000ff006d7202 */ /* 0x000fe40000000f00 */
        /* <DEDUP_REMOVED lines=32> */
[----:B------:R-:W-:Y:S01]  /*8d90*/  IMAD.MOV.U32 R7, RZ, RZ, RZ ;  /* 0x000000ffff077224 */ /* 0x000fe200078e00ff */
[----:B------:R-:W-:Y:S01]  /*8da0*/  CS2R R28, SRZ ;  /* 0x00000000001c7805 */ /* 0x000fe2000001ff00 */
[----:B------:R-:W-:Y:S01]  /*8db0*/  IMAD.MOV.U32 R5, RZ, RZ, RZ ;  /* 0x000000ffff057224 */ /* 0x000fe200078e00ff */
[----:B------:R-:W-:Y:S01]  /*8dc0*/  CS2R R2, SRZ ;  /* 0x0000000000027805 */ /* 0x000fe2000001ff00 */
[----:B------:R-:W-:Y:S01]  /*8dd0*/  IMAD.MOV.U32 R25, RZ, RZ, RZ ;  /* 0x000000ffff197224 */ /* 0x000fe200078e00ff */
[----:B-1----:R-:W-:Y:S06]  /*8de0*/  @!P1 BRA `(.L_x_1443) ;  /* 0x0000014c00d09947 */ /* 0x002fec0003800000 */
[----:B------:R-:W0:Y:S01]  /*8df0*/  S2R R4, SR_TID.X ;  /* 0x0000000000047919 */ /* 0x000e220000002100 */
[----:B------:R-:W-:Y:S01]  /*8e00*/  BSSY B6, `(.L_x_1444) ;  /* 0x0000020000067945 */ /* 0x000fe20003800000 */
[----:B0-----:R-:W-:-:S04]  /*8e10*/  IADD3 R0, R4, -0x80, RZ ;  /* 0xffffff8004007810 */ /* 0x001fc80007ffe0ff */
[----:B------:R-:W-:-:S04]  /*8e20*/  SHF.R.S32.HI R3, RZ, 0x1f, R0 ;  /* 0x0000001fff037819 */ /* 0x000fc80000011400 */
[----:B------:R-:W-:-:S04]  /*8e30*/  LEA.HI R3, R3, R0, RZ, 0x7 ;  /* 0x0000000003037211 */ /* 0x000fc800078f38ff */
[----:B------:R-:W-:-:S06]  /*8e40*/  SHF.R.S32.HI R0, RZ, 0x7, R3 ;  /* 0x00000007ff007819 */ /* 0x000fcc0000011403 */
[----:B------:R-:W0:Y:S02]  /*8e50*/  SHFL.IDX PT, R0, R0, RZ, 0x1f ;  /* 0x00001fff00007589 */ /* 0x000e2400000e0000 */
[----:B0-----:R-:W-:-:S04]  /*8e60*/  LEA.HI R2, R0, R0, RZ, 0x1 ;  /* 0x0000000000027211 */ /* 0x001fc800078f08ff */
[----:B------:R-:W-:Y:S01]  /*8e70*/  LOP3.LUT R3, R2, 0x1e, RZ, 0xc0, !PT ;  /* 0x0000001e02037812 */ /* 0x000fe200078ec0ff */
[----:B------:R-:W-:-:S04]  /*8e80*/  VIADD R2, R16, 0x10400 ;  /* 0x0001040010027836 */ /* 0x000fc80000000000 */
[----:B------:R-:W-:Y:S01]  /*8e90*/  IMAD.IADD R3, R0, 0x1, -R3 ;  /* 0x0000000100037824 */ /* 0x000fe200078e0a03 */
[----:B------:R-:W-:-:S03]  /*8ea0*/  LOP3.LUT P0, RZ, R2, 0x3ff, RZ, 0xc0, !PT ;  /* 0x000003ff02ff7812 */ /* 0x000fc6000780c0ff */
[----:B------:R-:W-:Y:S01]  /*8eb0*/  IMAD R3, R3, 0x2000, R2 ;  /* 0x0000200003037824 */ /* 0x000fe200078e0202 */
[----:B------:R-:W-:-:S04]  /*8ec0*/  P2R R25, PR, RZ, 0x1 ;  /* 0x00000001ff197803 */ /* 0x000fc80000000000 */
[----:B------:R-:W-:-:S04]  /*8ed0*/  SHF.R.U32.HI R2, RZ, 0x4, R3 ;  /* 0x00000004ff027819 */ /* 0x000fc80000011603 */
[----:B------:R-:W-:Y:S01]  /*8ee0*/  LOP3.LUT R2, R2, 0x3fff, RZ, 0xc0, !PT ;  /* 0x00003fff02027812 */ /* 0x000fe200078ec0ff */
[----:B------:R-:W-:Y:S06]  /*8ef0*/  @!P0 BRA `(.L_x_1445) ;  /* 0x0000000000408947 */ /* 0x000fec0003800000 */
        /* <DEDUP_REMOVED lines=10> */
[----:B------:R-:W-:Y:S01]  /*8fa0*/  MOV R13, RZ ;  /* 0x000000ff000d7202 */ /* 0x000fe20000000f00 */
[----:B------:R-:W-:-:S02]  /*8fb0*/  IMAD.U32 R11, RZ, RZ, UR5 ;  /* 0x00000005ff0b7e24 */ /* 0x000fc4000f8e00ff */
[----:B------:R-:W-:Y:S02]  /*8fc0*/  IMAD.MOV.U32 R8, RZ, RZ, 0x70 ;  /* 0x00000070ff087424 */ /* 0x000fe400078e00ff */
[----:B0-----:R-:W-:-:S07]  /*8fd0*/  IMAD.MOV.U32 R12, RZ, RZ, 0x1 ;  /* 0x00000001ff0c7424 */ /* 0x001fce00078e00ff */
[----:B------:R-:W-:-:S07]  /*8fe0*/  LEPC R20, `(.L_x_1445) ;  /* 0x000000001014794e */ /* 0x000fce0000000000 */
[----:B-1---5:R-:W-:Y:S05]  /*8ff0*/  CALL.ABS.NOINC R14 ;  /* 0x000000000e007343 */ /* 0x022fea0003c00000 */
.L_x_1445:
[----:B------:R-:W-:Y:S05]  /*9000*/  BSYNC B6 ;  /* 0x0000000000067941 */ /* 0x000fea0003800000 */
.L_x_1444:
        /* <DEDUP_REMOVED lines=13> */
.L_x_1449:
[----:B-1----:R1:W2:Y:S02]  /*90e0*/  SYNCS.PHASECHK.TRANS64.TRYWAIT P0, [R16+URZ+0x30800], R3 ;  /* 0x03080003100075a7 */ /* 0x0022a4000800017f */
[----:B--2---:R-:W-:Y:S05]  /*90f0*/  @!P0 NANOSLEEP.SYNCS 0x989680 ;  /* 0x009896800000895d */ /* 0x004fea0003900000 */
[----:B------:R-:W2:Y:S02]  /*9100*/  @!P0 SYNCS.PHASECHK.TRANS64 P0, [R16+URZ+0x30800], R3 ;  /* 0x03080003100085a7 */ /* 0x000ea4000800007f */
[----:B--2---:R-:W-:Y:S05]  /*9110*/  @!P0 BRA `(.L_x_1449) ;  /* 0xfffffffc00f08947 */ /* 0x004fea000383ffff */
.L_x_1448:
[----:B------:R-:W-:Y:S05]  /*9120*/  BSYNC B0 ;  /* 0x0000000000007941 */ /* 0x000fea0003800000 */
.L_x_1447:
[----:B------:R-:W-:Y:S05]  /*9130*/  BRA `(.L_x_1450) ;  /* 0x00000094001c7947 */ /* 0x000fea0003800000 */
.L_x_1446:
[----:B------:R-:W0:Y:S01]  /*9140*/  LDC.64 R12, c[0x0][0x3d8] ;  /* 0x0000f600ff0c7b82 */ /* 0x000e220000000a00 */
[----:B-----5:R-:W-:Y:S01]  /*9150*/  SHF.R.S32.HI R3, RZ, 0x1f, R24 ;  /* 0x0000001fff037819 */ /* 0x020fe20000011418 */
[----:B------:R-:W-:Y:S01]  /*9160*/  IMAD.MOV.U32 R6, RZ, RZ, R22 ;  /* 0x000000ffff067224 */ /* 0x000fe200078e0016 */
[----:B------:R-:W-:Y:S01]  /*9170*/  ISETP.NE.AND P4, PT, R25, RZ, PT ;  /* 0x000000ff1900720c */ /* 0x000fe20003f85270 */
[----:B------:R-:W-:Y:S01]  /*9180*/  IMAD.MOV.U32 R7, RZ, RZ, R23 ;  /* 0x000000ffff077224 */ /* 0x000fe200078e0017 */
[----:B------:R-:W-:Y:S01]  /*9190*/  SHF.R.S32.HI R5, RZ, 0x1f, R208 ;  /* 0x0000001fff057819 */ /* 0x000fe200000114d0 */
[----:B------:R-:W-:Y:S01]  /*91a0*/  BSSY B6, `(.L_x_1451) ;  /* 0x0000030000067945 */ /* 0x000fe20003800000 */
[----:B------:R-:W-:Y:S01]  /*91b0*/  MOV R4, R208 ;  /* 0x000000d000047202 */ /* 0x000fe20000000f00 */
[----:B------:R-:W1:Y:S01]  /*91c0*/  LDC.64 R14, c[0x0][0x3e8] ;  /* 0x0000fa00ff0e7b82 */ /* 0x000e620000000a00 */
[-C--:B0-----:R-:W-:Y:S01]  /*91d0*/  IMAD R0, R3, R12.reuse, RZ ;  /* 0x0000000c03007224 */ /* 0x081fe200078e02ff */
[----:B------:R-:W-:Y:S01]  /*91e0*/  SHF.L.U64.HI R82, R12, 0x5, R13 ;  /* 0x000000050c527819 */ /* 0x000fe2000001020d */
[----:B------:R-:W-:-:S04]  /*91f0*/  IMAD.WIDE.U32 R8, R18, R12, R6 ;  /* 0x0000000c12087225 */ /* 0x000fc800078e0006 */
[----:B------:R-:W-:Y:S01]  /*9200*/  IMAD.WIDE.U32 R40, R24, R12, RZ ;  /* 0x0000000c18287225 */ /* 0x000fe200078e00ff */
[----:B-1----:R-:W-:-:S03]  /*9210*/  SHF.L.U64.HI R88, R14, 0x5, R15 ;  /* 0x000000050e587819 */ /* 0x002fc6000001020f */
[----:B------:R-:W-:Y:S01]  /*9220*/  IMAD R3, R3, R14, RZ ;  /* 0x0000000e03037224 */ /* 0x000fe200078e02ff */
[----:B------:R-:W-:Y:S01]  /*9230*/  IADD3 R91, P2, R8, R40, RZ ;  /* 0x00000028085b7210 */ /* 0x000fe20007f5e0ff */
[----:B------:R-:W-:Y:S01]  /*9240*/  IMAD.WIDE.U32 R10, R18, R14, R6 ;  /* 0x0000000e120a7225 */ /* 0x000fe200078e0006 */
[----:B------:R-:W-:-:S03]  /*9250*/  SHF.L.U32 R90, R14, 0x5, RZ ;  /* 0x000000050e5a7819 */ /* 0x000fc600000006ff */
[C---:B------:R-:W-:Y:S02]  /*9260*/  IMAD R27, R24.reuse, R13, R0 ;  /* 0x0000000d181b7224 */ /* 0x040fe400078e0200 */
[----:B------:R-:W-:Y:S02]  /*9270*/  IMAD R3, R24, R15, R3 ;  /* 0x0000000f18037224 */ /* 0x000fe400078e0203 */
[----:B------:R-:W-:-:S04]  /*9280*/  IMAD.WIDE.U32 R6, R18, R12, R4 ;  /* 0x0000000c12067225 */ /* 0x000fc800078e0004 */
[C---:B------:R-:W-:Y:S01]  /*9290*/  IMAD R20, R19.reuse, R12, RZ ;  /* 0x0000000c13147224 */ /* 0x040fe200078e02ff */
[----:B------:R-:W-:Y:S01]  /*92a0*/  IADD3 R99, P0, R6, R40, RZ ;  /* 0x0000002806637210 */ /* 0x000fe20007f1e0ff */
[-C--:B------:R-:W-:Y:S02]  /*92b0*/  IMAD R21, R19, R14.reuse, RZ ;  /* 0x0000000e13157224 */ /* 0x080fe400078e02ff */
[----:B------:R-:W-:-:S04]  /*92c0*/  IMAD.WIDE.U32 R24, R24, R14, RZ ;  /* 0x0000000e18187225 */ /* 0x000fc800078e00ff */
[----:B------:R-:W-:Y:S01]  /*92d0*/  IMAD.WIDE.U32 R4, R18, R14, R4 ;  /* 0x0000000e12047225 */ /* 0x000fe200078e0004 */
[----:B------:R-:W-:-:S03]  /*92e0*/  IADD3 R93, P3, R10, R24, RZ ;  /* 0x000000180a5d7210 */ /* 0x000fc60007f7e0ff */
[----:B------:R-:W-:Y:S01]  /*92f0*/  IMAD R20, R18, R13, R20 ;  /* 0x0000000d12147224 */ /* 0x000fe200078e0214 */
[----:B------:R-:W-:Y:S01]  /*9300*/  IADD3 R87, P1, R4, R24, RZ ;  /* 0x0000001804577210 */ /* 0x000fe20007f3e0ff */
[----:B------:R-:W-:Y:S02]  /*9310*/  IMAD R21, R18, R15, R21 ;  /* 0x0000000f12157224 */ /* 0x000fe400078e0215 */
[----:B------:R-:W-:Y:S02]  /*9320*/  IMAD.IADD R27, R27, 0x1, R41 ;  /* 0x000000011b1b7824 */ /* 0x000fe400078e0229 */
[----:B------:R-:W-:Y:S02]  /*9330*/  IMAD.IADD R83, R3, 0x1, R25 ;  /* 0x0000000103537824 */ /* 0x000fe400078e0219 */
[----:B------:R-:W-:Y:S01]  /*9340*/  IMAD.SHL.U32 R86, R12, 0x20, RZ ;  /* 0x000000200c567824 */ /* 0x000fe200078e00ff */
[C---:B------:R-:W-:Y:S02]  /*9350*/  IADD3.X R89, R27.reuse, R7, R20, P0, !PT ;  /* 0x000000071b597210 */ /* 0x040fe400007fe414 */
[----:B------:R-:W-:-:S02]  /*9360*/  IADD3.X R95, R27, R20, R9, P2, !PT ;  /* 0x000000141b5f7210 */ /* 0x000fc400017fe409 */
[C---:B------:R-:W-:Y:S02]  /*9370*/  IADD3.X R103, R83.reuse, R5, R21, P1, !PT ;  /* 0x0000000553677210 */ /* 0x040fe40000ffe415 */
[----:B------:R-:W-:Y:S01]  /*9380*/  IADD3.X R105, R83, R21, R11, P3, !PT ;  /* 0x0000001553697210 */ /* 0x000fe20001ffe40b */
[----:B------:R-:W-:Y:S06]  /*9390*/  @!P4 BRA `(.L_x_1452) ;  /* 0x000000000040c947 */ /* 0x000fec0003800000 */
        /* <DEDUP_REMOVED lines=16> */
.L_x_1452:
[----:B------:R-:W-:Y:S05]  /*94a0*/  BSYNC B6 ;  /* 0x0000000000067941 */ /* 0x000fea0003800000 */
.L_x_1451:
[----:B------:R-:W2:Y:S01]  /*94b0*/  LDL R110, [R1+0x14] ;  /* 0x00001400016e7983 */ /* 0x000ea20000100800 */
[----:B------:R-:W0:Y:S01]  /*94c0*/  LDC.64 R84, c[0x0][0x3d8] ;  /* 0x0000f600ff547b82 */ /* 0x000e220000000a00 */
[----:B------:R-:W-:Y:S01]  /*94d0*/  ULDC.U8 UR4, c[0x0][0x3f0] ;  /* 0x0000fc0000047ab9 */ /* 0x000fe20000000000 */
[----:B------:R-:W-:Y:S01]  /*94e0*/  BSSY B0, `(.L_x_1453) ;  /* 0x0000904000007945 */ /* 0x000fe20003800000 */
[----:B------:R-:W-:-:S05]  /*94f0*/  ISETP.NE.AND P0, PT, RZ, UR4, PT ;  /* 0x00000004ff007c0c */ /* 0x000fca000bf05270 */
[----:B------:R-:W1:Y:S01]  /*9500*/  LDC.64 R14, c[0x0][0x3e8] ;  /* 0x0000fa00ff0e7b82 */ /* 0x000e620000000a00 */
[----:B--2---:R-:W-:Y:S01]  /*9510*/  SHF.R.S32.HI R3, RZ, 0x1f, R110 ;  /* 0x0000001fff037819 */ /* 0x004fe2000001146e */
[----:B0-----:R-:W-:-:S04]  /*9520*/  IMAD.WIDE.U32 R4, R110, R84, RZ ;  /* 0x000000546e047225 */ /* 0x001fc800078e00ff */
[C---:B------:R-:W-:Y:S01]  /*9530*/  IMAD R0, R3.reuse, R84, RZ ;  /* 0x0000005403007224 */ /* 0x040fe200078e02ff */
[----:B------:R-:W-:Y:S01]  /*9540*/  SHF.L.U32 R12, R4, 0x7, RZ ;  /* 0x00000007040c7819 */ /* 0x000fe200000006ff */
[-C--:B-1----:R-:W-:Y:S02]  /*9550*/  IMAD R8, R3, R14.reuse, RZ ;  /* 0x0000000e03087224 */ /* 0x082fe400078e02ff */
[C---:B------:R-:W-:Y:S02]  /*9560*/  IMAD R3, R110.reuse, R85, R0 ;  /* 0x000000556e037224 */ /* 0x040fe400078e0200 */
[----:B------:R-:W-:-:S04]  /*9570*/  IMAD.WIDE.U32 R6, R110, R14, RZ ;  /* 0x0000000e6e067225 */ /* 0x000fc800078e00ff */
[C---:B------:R-:W-:Y:S02]  /*9580*/  IMAD R9, R110.reuse, R15, R8 ;  /* 0x0000000f6e097224 */ /* 0x040fe400078e0208 */
[----:B------:R-:W-:Y:S02]  /*9590*/  IMAD.IADD R5, R5, 0x1, R3 ;  /* 0x0000000105057824 */ /* 0x000fe400078e0203 */
[----:B------:R-:W-:Y:S02]  /*95a0*/  IMAD R0, R110, -0x80, R227 ;  /* 0xffffff806e007824 */ /* 0x000fe400078e02e3 */
[----:B------:R-:W-:Y:S01]  /*95b0*/  IMAD.IADD R3, R7, 0x1, R9 ;  /* 0x0000000107037824 */ /* 0x000fe200078e0209 */
[----:B------:R-:W-:Y:S01]  /*95c0*/  SHF.L.U64.HI R13, R4, 0x7, R5 ;  /* 0x00000007040d7819 */ /* 0x000fe20000010205 */
[----:B------:R-:W-:Y:S01]  /*95d0*/  IMAD.SHL.U32 R10, R6, 0x80, RZ ;  /* 0x00000080060a7824 */ /* 0x000fe200078e00ff */
[----:B------:R-:W-:Y:S02]  /*95e0*/  VIMNMX R21, R0, 0x80, PT ;  /* 0x0000008000157848 */ /* 0x000fe40003fe0100 */
[----:B------:R-:W-:Y:S01]  /*95f0*/  SHF.L.U64.HI R11, R6, 0x7, R3 ;  /* 0x00000007060b7819 */ /* 0x000fe20000010203 */
[----:B------:R-:W-:Y:S06]  /*9600*/  @!P0 BRA `(.L_x_1454) ;  /* 0x00000044009c8947 */ /* 0x000fec0003800000 */
[----:B------:R-:W2:Y:S01]  /*9610*/  LDL R20, [R1+0x7c] ;  /* 0x00007c0001147983 */ /* 0x000ea20000100800 */
[-C--:B------:R-:W-:Y:S02]  /*9620*/  ISETP.GE.AND P0, PT, R18, R21.reuse, PT ;  /* 0x000000151200720c */ /* 0x080fe40003f06270 */
[----:B------:R-:W-:Y:S01]  /*9630*/  ISETP.GE.AND P1, PT, R235, R21, PT ;  /* 0x00000015eb00720c */ /* 0x000fe20003f26270 */
[----:B------:R0:W5:Y:S04]  /*9640*/  LDL R93, [R1+0x8] ;  /* 0x00000800015d7983 */ /* 0x0001680000100800 */
[----:B------:R0:W5:Y:S04]  /*9650*/  LDL R92, [R1+0x4] ;  /* 0x00000400015c7983 */ /* 0x0001680000100800 */
[----:B------:R0:W5:Y:S01]  /*9660*/  LDL R91, [R1+0xc] ;  /* 0x00000c00015b7983 */ /* 0x0001620000100800 */
        /* <DEDUP_REMOVED lines=18> */
[----:B--2---:R-:W-:Y:S01]  /*9790*/  ISETP.GE.AND P2, PT, R20, R21, PT ;  /* 0x000000151400720c */ /* 0x004fe20003f46270 */
[----:B0-----:R-:W-:-:S12]  /*97a0*/  @P0 BRA `(.L_x_1456) ;  /* 0x0000000000800947 */ /* 0x001fd80003800000 */
[----:B------:R-:W-:Y:S01]  /*97b0*/  IADD3 R7, P3, R12, R99, RZ ;  /* 0x000000630c077210 */ /* 0x000fe20007f7e0ff */
[----:B------:R-:W-:Y:S01]  /*97c0*/  ULDC.64 UR4, c[0x0][0x3c8] ;  /* 0x0000f20000047ab9 */ /* 0x000fe20000000a00 */
[----:B------:R-:W-:Y:S01]  /*97d0*/  IADD3 R0, P4, R10, R87, RZ ;  /* 0x000000570a007210 */ /* 0x000fe20007f9e0ff */
[----:B------:R-:W-:Y:S01]  /*97e0*/  ULDC.64 UR6, c[0x0][0x3e0] ;  /* 0x0000f80000067ab9 */ /* 0x000fe20000000a00 */
[----:B------:R-:W-:Y:S01]  /*97f0*/  CS2R R80, SRZ ;  /* 0x0000000000507805 */ /* 0x000fe2000001ff00 */
[----:B------:R-:W-:Y:S01]  /*9800*/  IMAD.X R20, R13, 0x1, R89, P3 ;  /* 0x000000010d147824 */ /* 0x000fe200018e0659 */
[----:B------:R-:W-:Y:S01]  /*9810*/  LEA R6, P3, R7, UR4, 0x1 ;  /* 0x0000000407067c11 */ /* 0x000fe2000f8608ff */
[----:B------:R-:W-:Y:S01]  /*9820*/  IMAD.X R3, R11, 0x1, R103, P4 ;  /* 0x000000010b037824 */ /* 0x000fe200020e0667 */
[----:B------:R-:W-:Y:S01]  /*9830*/  LEA R8, P4, R0, UR6, 0x1 ;  /* 0x0000000600087c11 */ /* 0x000fe2000f8808ff */
[----:B------:R-:W-:Y:S01]  /*9840*/  ULDC UR4, c[0x0][0x3d4] ;  /* 0x0000f50000047ab9 */ /* 0x000fe20000000800 */
[----:B------:R-:W-:-:S02]  /*9850*/  LEA.HI.X R7, R7, UR5, R20, 0x1, P3 ;  /* 0x0000000507077c11 */ /* 0x000fc400098f0c14 */
[----:B------:R-:W-:Y:S02]  /*9860*/  CS2R R76, SRZ ;  /* 0x00000000004c7805 */ /* 0x000fe4000001ff00 */
[----:B------:R-:W-:Y:S02]  /*9870*/  LEA.HI.X R9, R0, UR7, R3, 0x1, P4 ;  /* 0x0000000700097c11 */ /* 0x000fe4000a0f0c03 */
[----:B------:R-:W-:Y:S02]  /*9880*/  CS2R R72, SRZ ;  /* 0x0000000000487805 */ /* 0x000fe4000001ff00 */
[----:B------:R-:W-:Y:S02]  /*9890*/  ISETP.GE.AND P3, PT, R208, UR4, PT ;  /* 0x00000004d0007c0c */ /* 0x000fe4000bf66270 */
[----:B------:R-:W-:Y:S02]  /*98a0*/  CS2R R68, SRZ ;  /* 0x0000000000447805 */ /* 0x000fe4000001ff00 */
[----:B-----5:R-:W-:Y:S01]  /*98b0*/  ISETP.GE.AND P4, PT, R93, UR4, PT ;  /* 0x000000045d007c0c */ /* 0x020fe2000bf86270 */
[----:B------:R-:W-:Y:S01]  /*98c0*/  ULDC.64 UR8, c[0x0][0x208] ;  /* 0x0000820000087ab9 */ /* 0x000fe20000000a00 */
[----:B------:R-:W-:-:S02]  /*98d0*/  ISETP.GE.AND P5, PT, R92, UR4, PT ;  /* 0x000000045c007c0c */ /* 0x000fc4000bfa6270 */
[----:B------:R-:W-:Y:S02]  /*98e0*/  ISETP.GE.AND P6, PT, R91, UR4, PT ;  /* 0x000000045b007c0c */ /* 0x000fe4000bfc6270 */
[----:B------:R-:W-:Y:S02]  /*98f0*/  CS2R R78, SRZ ;  /* 0x00000000004e7805 */ /* 0x000fe4000001ff00 */
[----:B------:R-:W-:Y:S02]  /*9900*/  CS2R R74, SRZ ;  /* 0x00000000004a7805 */ /* 0x000fe4000001ff00 */
[----:B------:R-:W-:Y:S02]  /*9910*/  CS2R R70, SRZ ;  /* 0x0000000000467805 */ /* 0x000fe4000001ff00 */
[----:B------:R-:W-:Y:S01]  /*9920*/  CS2R R66, SRZ ;  /* 0x0000000000427805 */ /* 0x000fe2000001ff00 */
        /* <DEDUP_REMOVED lines=8> */
.L_x_1456:
[----:B------:R-:W-:Y:S05]  /*99b0*/  BSYNC B1 ;  /* 0x0000000000017941 */ /* 0x000fea0003800000 */
.L_x_1455:
[----:B------:R-:W-:Y:S04]  /*99c0*/  BSSY B1, `(.L_x_1457) ;  /* 0x0000022000017945 */ /* 0x000fe80003800000 */
[----:B------:R-:W-:Y:S05]  /*99d0*/  @P1 BRA `(.L_x_1458) ;  /* 0x0000000000801947 */ /* 0x000fea0003800000 */
[----:B0-----:R-:W-:Y:S01]  /*99e0*/  IADD3 R7, P5, P6, R99, R86, R12 ;  /* 0x0000005663077210 */ /* 0x001fe20007ebe00c */
[----:B------:R-:W-:Y:S01]  /*99f0*/  ULDC.64 UR4, c[0x0][0x3c8] ;  /* 0x0000f20000047ab9 */ /* 0x000fe20000000a00 */
[----:B------:R-:W-:Y:S01]  /*9a00*/  IADD3 R0, P3, P4, R87, R90, R10 ;  /* 0x0000005a57007210 */ /* 0x000fe20007c7e00a */
[----:B------:R-:W-:Y:S01]  /*9a10*/  ULDC.64 UR6, c[0x0][0x3e0] ;  /* 0x0000f80000067ab9 */ /* 0x000fe20000000a00 */
[----:B------:R-:W-:Y:S02]  /*9a20*/  IADD3.X R20, R89, R82, R13, P5, P6 ;  /* 0x0000005259147210 */ /* 0x000fe40002fec40d */
[----:B------:R-:W-:Y:S02]  /*9a30*/  CS2R R62, SRZ ;  /* 0x00000000003e7805 */ /* 0x000fe4000001ff00 */
[----:B------:R-:W-:Y:S02]  /*9a40*/  IADD3.X R3, R103, R88, R11, P3, P4 ;  /* 0x0000005867037210 */ /* 0x000fe40001fe840b */
[----:B------:R-:W-:-:S02]  /*9a50*/  CS2R R58, SRZ ;  /* 0x00000000003a7805 */ /* 0x000fc4000001ff00 */
[C---:B------:R-:W-:Y:S01]  /*9a60*/  LEA R6, P5, R7.reuse, UR4, 0x1 ;  /* 0x0000000407067c11 */ /* 0x040fe2000f8a08ff */
[----:B------:R-:W-:Y:S01]  /*9a70*/  ULDC UR4, c[0x0][0x3d4] ;  /* 0x0000f50000047ab9 */ /* 0x000fe20000000800 */
[C---:B------:R-:W-:Y:S02]  /*9a80*/  LEA R8, P4, R0.reuse, UR6, 0x1 ;  /* 0x0000000600087c11 */ /* 0x040fe4000f8808ff */
[----:B------:R-:W-:Y:S02]  /*9a90*/  CS2R R56, SRZ ;  /* 0x0000000000387805 */ /* 0x000fe4000001ff00 */
[----:B------:R-:W-:Y:S02]  /*9aa0*/  LEA.HI.X R7, R7, UR5, R20, 0x1, P5 ;  /* 0x0000000507077c11 */ /* 0x000fe4000a8f0c14 */
[----:B------:R-:W-:Y:S02]  /*9ab0*/  CS2R R50, SRZ ;  /* 0x0000000000327805 */ /* 0x000fe4000001ff00 */
[----:B------:R-:W-:Y:S01]  /*9ac0*/  LEA.HI.X R9, R0, UR7, R3, 0x1, P4 ;  /* 0x0000000700097c11 */ /* 0x000fe2000a0f0c03 */
[----:B------:R-:W-:Y:S01]  /*9ad0*/  ULDC.64 UR8, c[0x0][0x208] ;  /* 0x0000820000087ab9 */ /* 0x000fe20000000a00 */
[----:B------:R-:W-:-:S02]  /*9ae0*/  ISETP.GE.AND P3, PT, R208, UR4, PT ;  /* 0x00000004d0007c0c */ /* 0x000fc4000bf66270 */
[----:B-----5:R-:W-:Y:S02]  /*9af0*/  ISETP.GE.AND P4, PT, R93, UR4, PT ;  /* 0x000000045d007c0c */ /* 0x020fe4000bf86270 */
[----:B------:R-:W-:Y:S02]  /*9b00*/  ISETP.GE.AND P5, PT, R92, UR4, PT ;  /* 0x000000045c007c0c */ /* 0x000fe4000bfa6270 */
[----:B------:R-:W-:Y:S02]  /*9b10*/  ISETP.GE.AND P6, PT, R91, UR4, PT ;  /* 0x000000045b007c0c */ /* 0x000fe4000bfc6270 */
        /* <DEDUP_REMOVED lines=12> */
.L_x_1458:
[----:B------:R-:W-:Y:S05]  /*9be0*/  BSYNC B1 ;  /* 0x0000000000017941 */ /* 0x000fea0003800000 */
.L_x_1457:
[----:B------:R-:W-:Y:S01]  /*9bf0*/  BSSY B1, `(.L_x_1459) ;  /* 0x000002e000017945 */ /* 0x000fe20003800000 */
        /* <DEDUP_REMOVED lines=8> */
[----:B------:R-:W-:Y:S06]  /*9c80*/  @P2 BRA `(.L_x_1460) ;  /* 0x0000000000902947 */ /* 0x000fec0003800000 */
[----:B------:R-:W-:Y:S01]  /*9c90*/  LEA R0, P4, R14, R10, 0x6 ;  /* 0x0000000a0e007211 */ /* 0x000fe200078830ff */
[----:B------:R-:W-:Y:S01]  /*9ca0*/  ULDC.64 UR4, c[0x0][0x3c8] ;  /* 0x0000f20000047ab9 */ /* 0x000fe20000000a00 */
[----:B01----:R-:W-:Y:S01]  /*9cb0*/  LEA R6, P3, R84, R12, 0x6 ;  /* 0x0000000c54067211 */ /* 0x003fe200078630ff */
[----:B------:R-:W-:Y:S01]  /*9cc0*/  ULDC.64 UR6, c[0x0][0x3e0] ;  /* 0x0000f80000067ab9 */ /* 0x000fe20000000a00 */
[----:B------:R-:W-:Y:S02]  /*9cd0*/  IADD3 R0, P6, R0, R87, RZ ;  /* 0x0000005700007210 */ /* 0x000fe40007fde0ff */
[----:B------:R-:W-:Y:S02]  /*9ce0*/  CS2R R46, SRZ ;  /* 0x00000000002e7805 */ /* 0x000fe4000001ff00 */
[----:B------:R-:W-:Y:S02]  /*9cf0*/  LEA.HI.X R8, R14, R11, R15, 0x6, P4 ;  /* 0x0000000b0e087211 */ /* 0x000fe400020f340f */
[----:B------:R-:W-:-:S02]  /*9d00*/  CS2R R44, SRZ ;  /* 0x00000000002c7805 */ /* 0x000fc4000001ff00 */
[----:B------:R-:W-:Y:S02]  /*9d10*/  IADD3 R7, P5, R6, R99, RZ ;  /* 0x0000006306077210 */ /* 0x000fe40007fbe0ff */
[----:B------:R-:W-:Y:S02]  /*9d20*/  CS2R R38, SRZ ;  /* 0x0000000000267805 */ /* 0x000fe4000001ff00 */
[----:B------:R-:W-:Y:S01]  /*9d30*/  LEA.HI.X R20, R84, R13, R85, 0x6, P3 ;  /* 0x0000000d54147211 */ /* 0x000fe200018f3455 */
[----:B------:R-:W-:Y:S01]  /*9d40*/  IMAD.X R3, R8, 0x1, R103, P6 ;  /* 0x0000000108037824 */ /* 0x000fe200030e0667 */
[----:B------:R-:W-:Y:S01]  /*9d50*/  LEA R6, P3, R7, UR4, 0x1 ;  /* 0x0000000407067c11 */ /* 0x000fe2000f8608ff */
[----:B------:R-:W-:Y:S01]  /*9d60*/  ULDC UR4, c[0x0][0x3d4] ;  /* 0x0000f50000047ab9 */ /* 0x000fe20000000800 */
[----:B------:R-:W-:Y:S02]  /*9d70*/  IADD3.X R20, R20, R89, RZ, P5, !PT ;  /* 0x0000005914147210 */ /* 0x000fe40002ffe4ff */
[----:B------:R-:W-:-:S02]  /*9d80*/  CS2R R34, SRZ ;  /* 0x0000000000227805 */ /* 0x000fc4000001ff00 */
[C---:B------:R-:W-:Y:S01]  /*9d90*/  LEA R8, P4, R0.reuse, UR6, 0x1 ;  /* 0x0000000600087c11 */ /* 0x040fe2000f8808ff */
[----:B------:R-:W-:Y:S01]  /*9da0*/  ULDC.64 UR8, c[0x0][0x208] ;  /* 0x0000820000087ab9 */ /* 0x000fe20000000a00 */
[----:B------:R-:W-:Y:S02]  /*9db0*/  LEA.HI.X R7, R7, UR5, R20, 0x1, P3 ;  /* 0x0000000507077c11 */ /* 0x000fe400098f0c14 */
[----:B------:R-:W-:Y:S02]  /*9dc0*/  LEA.HI.X R9, R0, UR7, R3, 0x1, P4 ;  /* 0x0000000700097c11 */ /* 0x000fe4000a0f0c03 */
[----:B------:R-:W-:Y:S02]  /*9dd0*/  ISETP.GE.AND P3, PT, R208, UR4, PT ;  /* 0x00000004d0007c0c */ /* 0x000fe4000bf66270 */
[----:B-----5:R-:W-:Y:S02]  /*9de0*/  ISETP.GE.AND P4, PT, R93, UR4, PT ;  /* 0x000000045d007c0c */ /* 0x020fe4000bf86270 */
        /* <DEDUP_REMOVED lines=14> */
.L_x_1460:
[----:B------:R-:W-:Y:S05]  /*9ed0*/  BSYNC B1 ;  /* 0x0000000000017941 */ /* 0x000fea0003800000 */
.L_x_1459:
[----:B------:R-:W3:Y:S01]  /*9ee0*/  LDL R0, [R1+0x78] ;  /* 0x0000780001007983 */ /* 0x000ee20000100800 */
[----:B-----5:R-:W-:Y:S01]  /*9ef0*/  IMAD.MOV.U32 R3, RZ, RZ, R69 ;  /* 0x000000ffff037224 */ /* 0x020fe200078e0045 */
[----:B012---:R-:W-:Y:S01]  /*9f00*/  MOV R6, R76 ;  /* 0x0000004c00067202 */ /* 0x007fe20000000f00 */
[----:B------:R-:W0:Y:S01]  /*9f10*/  LDC R86, c[0x0][0x428] ;  /* 0x00010a00ff567b82 */ /* 0x000e220000000800 */
[----:B------:R-:W-:Y:S01]  /*9f20*/  IMAD.MOV.U32 R7, RZ, RZ, R77 ;  /* 0x000000ffff077224 */ /* 0x000fe200078e004d */
[----:B------:R-:W-:Y:S01]  /*9f30*/  BSSY B1, `(.L_x_1461) ;  /* 0x000004d000017945 */ /* 0x000fe20003800000 */
        /* <DEDUP_REMOVED lines=12> */
[----:B------:R-:W-:Y:S02]  /*a000*/  PRMT R97, R7, 0x7610, R97 ;  /* 0x0000761007617816 */ /* 0x000fe40000000061 */
[----:B------:R-:W-:Y:S02]  /*a010*/  CS2R R30, SRZ ;  /* 0x00000000001e7805 */ /* 0x000fe4000001ff00 */
[----:B------:R-:W-:Y:S01]  /*a020*/  PRMT R105, R6, 0x7610, R105 ;  /* 0x0000761006697816 */ /* 0x000fe20000000069 */
[----:B------:R-:W-:Y:S01]  /*a030*/  IMAD.MOV.U32 R6, RZ, RZ, R79 ;  /* 0x000000ffff067224 */ /* 0x000fe200078e004f */
[----:B------:R-:W-:Y:S02]  /*a040*/  MOV R7, R50 ;  /* 0x0000003200077202 */ /* 0x000fe40000000f00 */
[----:B------:R-:W-:Y:S02]  /*a050*/  MOV R41, R27 ;  /* 0x0000001b00297202 */ /* 0x000fe40000000f00 */
[----:B------:R-:W-:-:S02]  /*a060*/  CS2R R26, SRZ ;  /* 0x00000000001a7805 */ /* 0x000fc4000001ff00 */
[----:B------:R-:W-:Y:S02]  /*a070*/  PRMT R90, R90, 0x5410, R7 ;  /* 0x000054105a5a7816 */ /* 0x000fe40000000007 */
[----:B---3--:R-:W-:Y:S01]  /*a080*/  ISETP.GE.AND P3, PT, R0, R21, PT ;  /* 0x000000150000720c */ /* 0x008fe20003f66270 */
[----:B------:R-:W-:Y:S01]  /*a090*/  IMAD.MOV.U32 R0, RZ, RZ, R68 ;  /* 0x000000ffff007224 */ /* 0x000fe200078e0044 */
[----:B------:R-:W-:-:S04]  /*a0a0*/  CS2R R20, SRZ ;  /* 0x0000000000147805 */ /* 0x000fc8000001ff00 */
[----:B------:R-:W-:Y:S01]  /*a0b0*/  PRMT R95, R95, 0x5410, R0 ;  /* 0x000054105f5f7816 */ /* 0x000fe20000000000 */
[----:B------:R-:W-:-:S05]  /*a0c0*/  IMAD.MOV.U32 R0, RZ, RZ, R72 ;  /* 0x000000ffff007224 */ /* 0x000fca00078e0048 */
[----:B------:R-:W-:Y:S01]  /*a0d0*/  PRMT R100, R0, 0x5410, R3 ;  /* 0x0000541000647816 */ /* 0x000fe20000000003 */
[----:B------:R-:W-:Y:S02]  /*a0e0*/  IMAD.MOV.U32 R0, RZ, RZ, R80 ;  /* 0x000000ffff007224 */ /* 0x000fe400078e0050 */
[----:B------:R-:W-:-:S03]  /*a0f0*/  IMAD.MOV.U32 R3, RZ, RZ, R81 ;  /* 0x000000ffff037224 */ /* 0x000fc600078e0051 */
[----:B------:R-:W-:Y:S01]  /*a100*/  PRMT R107, R0, 0x7610, R107 ;  /* 0x00007610006b7816 */ /* 0x000fe2000000006b */
[----:B------:R-:W-:Y:S01]  /*a110*/  IMAD.MOV.U32 R0, RZ, RZ, R70 ;  /* 0x000000ffff007224 */ /* 0x000fe200078e0046 */
[----:B------:R-:W-:Y:S01]  /*a120*/  PRMT R106, R3, 0x7610, R106 ;  /* 0x00007610036a7816 */ /* 0x000fe2000000006a */
[----:B------:R-:W-:-:S03]  /*a130*/  IMAD.MOV.U32 R3, RZ, RZ, R71 ;  /* 0x000000ffff037224 */ /* 0x000fc600078e0047 */
[----:B------:R-:W-:Y:S02]  /*a140*/  PRMT R106, R106, 0x5410, R6 ;  /* 0x000054106a6a7816 */ /* 0x000fe40000000006 */
[----:B------:R-:W-:Y:S02]  /*a150*/  CS2R R6, SRZ ;  /* 0x0000000000067805 */ /* 0x000fe4000001ff00 */
[----:B------:R-:W-:Y:S01]  /*a160*/  PRMT R101, R0, 0x5410, R3 ;  /* 0x0000541000657816 */ /* 0x000fe20000000003 */
[----:B------:R-:W-:Y:S02]  /*a170*/  IMAD.MOV.U32 R0, RZ, RZ, R75 ;  /* 0x000000ffff007224 */ /* 0x000fe400078e004b */
[----:B------:R-:W-:-:S03]  /*a180*/  IMAD.MOV.U32 R3, RZ, RZ, R78 ;  /* 0x000000ffff037224 */ /* 0x000fc600078e004e */
[----:B------:R-:W-:Y:S02]  /*a190*/  PRMT R104, R104, 0x5410, R0 ;  /* 0x0000541068687816 */ /* 0x000fe40000000000 */
[----:B------:R-:W-:Y:S01]  /*a1a0*/  PRMT R107, R107, 0x5410, R3 ;  /* 0x000054106b6b7816 */ /* 0x000fe20000000003 */
[----:B0-----:R-:W-:Y:S06]  /*a1b0*/  @P3 BRA `(.L_x_1462) ;  /* 0x0000000000903947 */ /* 0x001fec0003800000 */
[----:B------:R-:W-:Y:S01]  /*a1c0*/  IMAD.WIDE.U32 R12, R84, 0x60, R12 ;  /* 0x00000060540c7825 */ /* 0x000fe200078e000c */
[----:B------:R-:W-:Y:S01]  /*a1d0*/  ULDC UR4, c[0x0][0x3d4] ;  /* 0x0000f50000047ab9 */ /* 0x000fe20000000800 */
[----:B------:R-:W-:Y:S01]  /*a1e0*/  ULDC.64 UR6, c[0x0][0x3c8] ;  /* 0x0000f20000067ab9 */ /* 0x000fe20000000a00 */
[----:B------:R-:W-:Y:S01]  /*a1f0*/  ULDC.64 UR8, c[0x0][0x3e0] ;  /* 0x0000f80000087ab9 */ /* 0x000fe20000000a00 */
[----:B------:R-:W-:Y:S01]  /*a200*/  IMAD.WIDE.U32 R10, R14, 0x60, R10 ;  /* 0x000000600e0a7825 */ /* 0x000fe200078e000a */
[----:B------:R-:W-:Y:S02]  /*a210*/  IADD3 R99, P4, R99, R12, RZ ;  /* 0x0000000c63637210 */ /* 0x000fe40007f9e0ff */
[----:B------:R-:W-:Y:S02]  /*a220*/  CS2R R28, SRZ ;  /* 0x00000000001c7805 */ /* 0x000fe4000001ff00 */
[----:B------:R-:W-:Y:S01]  /*a230*/  CS2R R30, SRZ ;  /* 0x00000000001e7805 */ /* 0x000fe2000001ff00 */
[----:B------:R-:W-:Y:S01]  /*a240*/  IMAD R4, R85, 0x60, RZ ;  /* 0x0000006055047824 */ /* 0x000fe200078e02ff */
[----:B------:R-:W-:Y:S01]  /*a250*/  IADD3 R87, P5, R87, R10, RZ ;  /* 0x0000000a57577210 */ /* 0x000fe20007fbe0ff */
[----:B------:R-:W-:Y:S01]  /*a260*/  IMAD R0, R15, 0x60, RZ ;  /* 0x000000600f007824 */ /* 0x000fe200078e02ff */
[----:B------:R-:W-:-:S02]  /*a270*/  ULDC.64 UR10, c[0x0][0x208] ;  /* 0x00008200000a7ab9 */ /* 0x000fc40000000a00 */
[----:B------:R-:W-:Y:S02]  /*a280*/  IADD3.X R4, R89, R13, R4, P4, !PT ;  /* 0x0000000d59047210 */ /* 0x000fe400027fe404 */
[----:B------:R-:W-:Y:S02]  /*a290*/  ISETP.GE.AND P4, PT, R208, UR4, PT ;  /* 0x00000004d0007c0c */ /* 0x000fe4000bf86270 */
[----:B------:R-:W-:Y:S02]  /*a2a0*/  IADD3.X R0, R103, R11, R0, P5, !PT ;  /* 0x0000000b67007210 */ /* 0x000fe40002ffe400 */
[----:B------:R-:W-:Y:S02]  /*a2b0*/  LEA R10, P5, R99, UR6, 0x1 ;  /* 0x00000006630a7c11 */ /* 0x000fe4000f8a08ff */
[----:B------:R-:W-:Y:S02]  /*a2c0*/  LEA R12, P6, R87, UR8, 0x1 ;  /* 0x00000008570c7c11 */ /* 0x000fe4000f8c08ff */
[----:B------:R-:W-:-:S02]  /*a2d0*/  LEA.HI.X R11, R99, UR7, R4, 0x1, P5 ;  /* 0x00000007630b7c11 */ /* 0x000fc4000a8f0c04 */
[----:B------:R-:W-:Y:S02]  /*a2e0*/  LEA.HI.X R13, R87, UR9, R0, 0x1, P6 ;  /* 0x00000009570d7c11 */ /* 0x000fe4000b0f0c00 */
[----:B------:R-:W-:Y:S01]  /*a2f0*/  ISETP.GE.AND P6, PT, R93, UR4, PT ;  /* 0x000000045d007c0c */ /* 0x000fe2000bfc6270 */
[----:B------:R0:W5:Y:S01]  /*a300*/  @!P4 LDG.E.64 R28, desc[UR10][R10.64] ;  /* 0x0000000a0a1cc981 */ /* 0x000162000c1e1b00 */
[----:B------:R-:W-:-:S03]  /*a310*/  ISETP.GE.AND P5, PT, R92, UR4, PT ;  /* 0x000000045c007c0c */ /* 0x000fc6000bfa6270 */
[----:B------:R0:W5:Y:S01]  /*a320*/  @!P4 LDG.E.64 R30, desc[UR10][R12.64] ;  /* 0x0000000a0c1ec981 */ /* 0x000162000c1e1b00 */
[----:B------:R-:W-:Y:S02]  /*a330*/  ISETP.GE.AND P4, PT, R91, UR4, PT ;  /* 0x000000045b007c0c */ /* 0x000fe4000bf86270 */
        /* <DEDUP_REMOVED lines=12> */
.L_x_1462:
[----:B------:R-:W-:Y:S05]  /*a400*/  BSYNC B1 ;  /* 0x0000000000017941 */ /* 0x000fea0003800000 */
.L_x_1461:
[----:B------:R-:W2:Y:S01]  /*a410*/  LDL R109, [R1+0x64] ;  /* 0x00006400016d7983 */ /* 0x000ea20000100800 */
[----:B------:R-:W-:Y:S01]  /*a420*/  IMAD.MOV.U32 R3, RZ, RZ, R56 ;  /* 0x000000ffff037224 */ /* 0x000fe200078e0038 */
[----:B------:R-:W-:Y:S01]  /*a430*/  ISETP.NE.AND P4, PT, R86, 0x1, PT ;  /* 0x000000015600780c */ /* 0x000fe20003f85270 */
[----:B0-----:R-:W-:Y:S01]  /*a440*/  IMAD.MOV.U32 R10, RZ, RZ, R57 ;  /* 0x000000ffff0a7224 */ /* 0x001fe200078e0039 */
        /* <DEDUP_REMOVED lines=14> */
[----:B------:R-:W-:Y:S01]  /*a530*/  MOV R11, R52 ;  /* 0x00000034000b7202 */ /* 0x000fe20000000f00 */
[----:B------:R-:W0:Y:S01]  /*a540*/  @P4 LDC R10, c[0x0][0x42c] ;  /* 0x00010b00ff0a4b82 */ /* 0x000e220000000800 */
[----:B------:R-:W-:Y:S01]  /*a550*/  PRMT R94, R94, 0x5410, R3 ;  /* 0x000054105e5e7816 */ /* 0x000fe20000000003 */
[----:B------:R-:W-:Y:S01]  /*a560*/  IMAD.MOV.U32 R3, RZ, RZ, R61 ;  /* 0x000000ffff037224 */ /* 0x000fe200078e003d */
[----:B------:R-:W-:Y:S01]  /*a570*/  PRMT R93, R0, 0x7610, R93 ;  /* 0x00007610005d7816 */ /* 0x000fe2000000005d */
[----:B------:R-:W-:Y:S01]  /*a580*/  ULDC.64 UR4, c[0x0][0x3c8] ;  /* 0x0000f20000047ab9 */ /* 0x000fe20000000a00 */
[----:B------:R-:W-:Y:S01]  /*a590*/  LEA R0, R110, R18, 0x7 ;  /* 0x000000126e007211 */ /* 0x000fe200078e38ff */
[----:B------:R-:W-:Y:S01]  /*a5a0*/  ULDC.64 UR6, c[0x0][0x3e0] ;  /* 0x0000f80000067ab9 */ /* 0x000fe20000000a00 */
[----:B------:R-:W-:-:S02]  /*a5b0*/  PRMT R99, R3, 0x7610, R99 ;  /* 0x0000761003637816 */ /* 0x000fc40000000063 */
[----:B------:R-:W-:Y:S01]  /*a5c0*/  PRMT R92, R92, 0x5410, R11 ;  /* 0x000054105c5c7816 */ /* 0x000fe2000000000b */
[----:B------:R-:W-:Y:S01]  /*a5d0*/  IMAD.MOV.U32 R11, RZ, RZ, R55 ;  /* 0x000000ffff0b7224 */ /* 0x000fe200078e0037 */
[----:B------:R-:W-:-:S04]  /*a5e0*/  MOV R12, R60 ;  /* 0x0000003c000c7202 */ /* 0x000fc80000000f00 */
[----:B------:R-:W-:Y:S02]  /*a5f0*/  PRMT R95, R11, 0x7610, R95 ;  /* 0x000076100b5f7816 */ /* 0x000fe4000000005f */
[----:B------:R-:W1:Y:S01]  /*a600*/  @P4 LDC R11, c[0x0][0x430] ;  /* 0x00010c00ff0b4b82 */ /* 0x000e620000000800 */
[----:B------:R-:W-:Y:S01]  /*a610*/  PRMT R98, R98, 0x5410, R12 ;  /* 0x0000541062627816 */ /* 0x000fe2000000000c */
[----:B------:R-:W-:-:S05]  /*a620*/  IMAD.MOV.U32 R12, RZ, RZ, R64 ;  /* 0x000000ffff0c7224 */ /* 0x000fca00078e0040 */
[----:B------:R-:W-:Y:S01]  /*a630*/  PRMT R103, R12, 0x5410, R13 ;  /* 0x000054100c677816 */ /* 0x000fe2000000000d */
[----:B--2---:R-:W-:Y:S02]  /*a640*/  IMAD R3, R109, 0x20, R0 ;  /* 0x000000206d037824 */ /* 0x004fe400078e0200 */
[----:B------:R-:W2:Y:S01]  /*a650*/  LDL R109, [R1+0x70] ;  /* 0x00007000016d7983 */ /* 0x000ea20000100800 */
[----:B------:R-:W-:Y:S01]  /*a660*/  IMAD.MOV.U32 R0, RZ, RZ, R34 ;  /* 0x000000ffff007224 */ /* 0x000fe200078e0022 */
[----:B------:R-:W-:Y:S01]  /*a670*/  MOV R13, R38 ;  /* 0x00000026000d7202 */ /* 0x000fe20000000f00 */
[----:B------:R-:W-:Y:S02]  /*a680*/  IMAD.MOV.U32 R12, RZ, RZ, R35 ;  /* 0x000000ffff0c7224 */ /* 0x000fe400078e0023 */
[----:B------:R-:W-:-:S03]  /*a690*/  IMAD.MOV.U32 R86, RZ, RZ, R39 ;  /* 0x000000ffff567224 */ /* 0x000fc600078e0027 */
[----:B------:R-:W-:Y:S01]  /*a6a0*/  PRMT R87, R12, 0x5410, R0 ;  /* 0x000054100c577816 */ /* 0x000fe20000000000 */
[----:B0-----:R-:W-:Y:S01]  /*a6b0*/  @P4 IMAD.HI.U32 R0, R3, R10, RZ ;  /* 0x0000000a03004227 */ /* 0x001fe200078e00ff */
[----:B------:R-:W-:Y:S02]  /*a6c0*/  PRMT R88, R13, 0x5410, R86 ;  /* 0x000054100d587816 */ /* 0x000fe40000000056 */
[----:B------:R-:W-:Y:S01]  /*a6d0*/  MOV R13, R46 ;  /* 0x0000002e000d7202 */ /* 0x000fe20000000f00 */
[----:B------:R-:W-:Y:S01]  /*a6e0*/  IMAD.MOV.U32 R10, RZ, RZ, R44 ;  /* 0x000000ffff0a7224 */ /* 0x000fe200078e002c */
[----:B-1----:R-:W-:Y:S01]  /*a6f0*/  @P4 SHF.R.U32.HI R3, RZ, R11, R0 ;  /* 0x0000000bff034219 */ /* 0x002fe20000011600 */
[----:B------:R-:W-:Y:S02]  /*a700*/  IMAD.MOV.U32 R12, RZ, RZ, R45 ;  /* 0x000000ffff0c7224 */ /* 0x000fe400078e002d */
[----:B------:R-:W-:Y:S01]  /*a710*/  IMAD.MOV.U32 R86, RZ, RZ, R47 ;  /* 0x000000ffff567224 */ /* 0x000fe200078e002f */
[----:B------:R-:W-:Y:S01]  /*a720*/  PRMT R89, R89, 0x5410, R10 ;  /* 0x0000541059597816 */ /* 0x000fe2000000000a */
[----:B------:R-:W-:Y:S01]  /*a730*/  IMAD.MOV.U32 R0, RZ, RZ, R32 ;  /* 0x000000ffff007224 */ /* 0x000fe200078e0020 */
[----:B------:R-:W-:Y:S01]  /*a740*/  SHF.R.S32.HI R11, RZ, 0x1f, R3 ;  /* 0x0000001fff0b7819 */ /* 0x000fe20000011403 */
[----:B------:R-:W-:Y:S01]  /*a750*/  IMAD.MOV.U32 R10, RZ, RZ, R33 ;  /* 0x000000ffff0a7224 */ /* 0x000fe200078e0021 */
[----:B------:R-:W-:Y:S01]  /*a760*/  PRMT R90, R12, 0x7610, R90 ;  /* 0x000076100c5a7816 */ /* 0x000fe2000000005a */
[----:B------:R-:W-:Y:S01]  /*a770*/  IMAD.WIDE.U32 R40, R3, R84, R40 ;  /* 0x0000005403287225 */ /* 0x000fe200078e0028 */
[----:B------:R-:W-:-:S02]  /*a780*/  PRMT R91, R13, 0x5410, R86 ;  /* 0x000054100d5b7816 */ /* 0x000fc40000000056 */
[----:B------:R-:W-:Y:S01]  /*a790*/  MOV R12, R36 ;  /* 0x00000024000c7202 */ /* 0x000fe20000000f00 */
[C---:B------:R-:W-:Y:S01]  /*a7a0*/  IMAD R84, R11.reuse, R84, RZ ;  /* 0x000000540b547224 */ /* 0x040fe200078e02ff */
[----:B------:R-:W-:Y:S01]  /*a7b0*/  PRMT R86, R10, 0x5410, R0 ;  /* 0x000054100a567816 */ /* 0x000fe20000000000 */
[-C--:B------:R-:W-:Y:S01]  /*a7c0*/  IMAD R0, R11, R14.reuse, RZ ;  /* 0x0000000e0b007224 */ /* 0x080fe200078e02ff */
[----:B------:R-:W-:Y:S01]  /*a7d0*/  PRMT R89, R12, 0x7610, R89 ;  /* 0x000076100c597816 */ /* 0x000fe20000000059 */
[----:B------:R-:W-:Y:S02]  /*a7e0*/  IMAD.MOV.U32 R10, RZ, RZ, R37 ;  /* 0x000000ffff0a7224 */ /* 0x000fe400078e0025 */
[----:B------:R-:W-:-:S04]  /*a7f0*/  IMAD.WIDE.U32 R12, R3, R14, R82 ;  /* 0x0000000e030c7225 */ /* 0x000fc800078e0052 */
[C-C-:B------:R-:W-:Y:S01]  /*a800*/  IMAD R11, R3.reuse, R85, R84.reuse ;  /* 0x00000055030b7224 */ /* 0x140fe200078e0254 */
[----:B------:R-:W-:Y:S01]  /*a810*/  PRMT R84, R10, 0x7610, R84 ;  /* 0x000076100a547816 */ /* 0x000fe20000000054 */
[----:B------:R-:W-:Y:S01]  /*a820*/  IMAD R3, R3, R15, R0 ;  /* 0x0000000f03037224 */ /* 0x000fe200078e0200 */
[----:B------:R-:W-:Y:S01]  /*a830*/  LEA R10, P4, R40, UR4, 0x1 ;  /* 0x00000004280a7c11 */ /* 0x000fe2000f8808ff */
[----:B------:R-:W-:Y:S01]  /*a840*/  IMAD.MOV.U32 R14, RZ, RZ, R42 ;  /* 0x000000ffff0e7224 */ /* 0x000fe200078e002a */
[----:B------:R-:W-:Y:S01]  /*a850*/  IADD3 R11, R41, R11, RZ ;  /* 0x0000000b290b7210 */ /* 0x000fe20007ffe0ff */
[----:B------:R-:W-:Y:S01]  /*a860*/  IMAD.IADD R3, R13, 0x1, R3 ;  /* 0x000000010d037824 */ /* 0x000fe200078e0203 */
[----:B------:R-:W-:Y:S01]  /*a870*/  LEA R0, P5, R12, UR6, 0x1 ;  /* 0x000000060c007c11 */ /* 0x000fe2000f8a08ff */
[----:B------:R-:W-:Y:S01]  /*a880*/  IMAD.MOV.U32 R15, RZ, RZ, R43 ;  /* 0x000000ffff0f7224 */ /* 0x000fe200078e002b */
[----:B------:R-:W-:Y:S01]  /*a890*/  UMOV UR4, 0xffffffff ;  /* 0xffffffff00047882 */ /* 0x000fe20000000000 */
[----:B------:R-:W-:-:S02]  /*a8a0*/  LEA.HI.X R40, R40, UR5, R11, 0x1, P4 ;  /* 0x0000000528287c11 */ /* 0x000fc4000a0f0c0b */
[----:B------:R-:W-:Y:S02]  /*a8b0*/  LEA.HI.X R3, R12, UR7, R3, 0x1, P5 ;  /* 0x000000070c037c11 */ /* 0x000fe4000a8f0c03 */
[----:B------:R-:W-:Y:S02]  /*a8c0*/  PRMT R84, R84, 0x5410, R14 ;  /* 0x0000541054547816 */ /* 0x000fe4000000000e */
[----:B------:R-:W-:Y:S02]  /*a8d0*/  PRMT R85, R15, 0x7610, R85 ;  /* 0x000076100f557816 */ /* 0x000fe40000000055 */
[----:B--2---:R-:W-:Y:S01]  /*a8e0*/  LEA.HI R41, R109, R109, RZ, 0x1 ;  /* 0x0000006d6d297211 */ /* 0x004fe200078f08ff */
[----:B------:R-:W-:Y:S06]  /*a8f0*/  BRA.DIV UR4, `(.L_x_1463) ;  /* 0x000001ce04e07947 */ /* 0x000fec000b800000 */
.L_x_1784:
[----:B------:R-:W-:-:S03]  /*a900*/  UMOV UR4, 0xffffffff ;  /* 0xffffffff00047882 */ /* 0x000fc60000000000 */
[----:B------:R-:W-:Y:S05]  /*a910*/  BRA.DIV UR4, `(.L_x_1464) ;  /* 0x000001d204007947 */ /* 0x000fea000b800000 */
.L_x_1787:
[----:B------:R-:W-:-:S03]  /*a920*/  UMOV UR4, 0xffffffff ;  /* 0xffffffff00047882 */ /* 0x000fc60000000000 */
[----:B------:R-:W-:Y:S05]  /*a930*/  BRA.DIV UR4, `(.L_x_1465) ;  /* 0x000001d204207947 */ /* 0x000fea000b800000 */
.L_x_1790:
[----:B------:R-:W-:-:S03]  /*a940*/  UMOV UR4, 0xffffffff ;  /* 0xffffffff00047882 */ /* 0x000fc60000000000 */
[----:B------:R-:W-:Y:S05]  /*a950*/  BRA.DIV UR4, `(.L_x_1466) ;  /* 0x000001d204407947 */ /* 0x000fea000b800000 */
.L_x_1793:
[----:B------:R-:W-:-:S03]  /*a960*/  UMOV UR4, 0xffffffff ;  /* 0xffffffff00047882 */ /* 0x000fc60000000000 */
[----:B------:R-:W-:Y:S05]  /*a970*/  BRA.DIV UR4, `(.L_x_1467) ;  /* 0x000001d204607947 */ /* 0x000fea000b800000 */
.L_x_1796:
[----:B------:R-:W-:-:S03]  /*a980*/  UMOV UR4, 0xffffffff ;  /* 0xffffffff00047882 */ /* 0x000fc60000000000 */
[----:B------:R-:W-:Y:S05]  /*a990*/  BRA.DIV UR4, `(.L_x_1468) ;  /* 0x000001d204807947 */ /* 0x000fea000b800000 */
.L_x_1799:
[----:B------:R-:W-:-:S03]  /*a9a0*/  UMOV UR4, 0xffffffff ;  /* 0xffffffff00047882 */ /* 0x000fc60000000000 */
[----:B------:R-:W-:Y:S05]  /*a9b0*/  BRA.DIV UR4, `(.L_x_1469) ;  /* 0x000001d204a07947 */ /* 0x000fea000b800000 */
.L_x_1802:
[----:B------:R-:W-:-:S03]  /*a9c0*/  UMOV UR4, 0xffffffff ;  /* 0xffffffff00047882 */ /* 0x000fc60000000000 */
[----:B------:R-:W-:Y:S05]  /*a9d0*/  BRA.DIV UR4, `(.L_x_1470) ;  /* 0x000001d204c07947 */ /* 0x000fea000b800000 */
.L_x_1805:
[----:B------:R-:W-:-:S03]  /*a9e0*/  UMOV UR4, 0xffffffff ;  /* 0xffffffff00047882 */ /* 0x000fc60000000000 */
[----:B------:R-:W-:Y:S05]  /*a9f0*/  BRA.DIV UR4, `(.L_x_1471) ;  /* 0x000001d204e07947 */ /* 0x000fea000b800000 */
.L_x_1808:
[----:B------:R-:W-:-:S03]  /*aa00*/  UMOV UR4, 0xffffffff ;  /* 0xffffffff00047882 */ /* 0x000fc60000000000 */
[----:B------:R-:W-:Y:S05]  /*aa10*/  BRA.DIV UR4, `(.L_x_1472) ;  /* 0x000001d604007947 */ /* 0x000fea000b800000 */
.L_x_1811:
[----:B------:R-:W-:-:S03]  /*aa20*/  UMOV UR4, 0xffffffff ;  /* 0xffffffff00047882 */ /* 0x000fc60000000000 */
[----:B------:R-:W-:Y:S05]  /*aa30*/  BRA.DIV UR4, `(.L_x_1473) ;  /* 0x000001d604207947 */ /* 0x000fea000b800000 */
.L_x_1814:
[----:B------:R-:W-:-:S03]  /*aa40*/  UMOV UR4, 0xffffffff ;  /* 0xffffffff00047882 */ /* 0x000fc60000000000 */
[----:B------:R-:W-:Y:S05]  /*aa50*/  BRA.DIV UR4, `(.L_x_1474) ;  /* 0x000001d604407947 */ /* 0x000fea000b800000 */
.L_x_1817:
[----:B------:R-:W-:-:S03]  /*aa60*/  UMOV UR4, 0xffffffff ;  /* 0xffffffff00047882 */ /* 0x000fc60000000000 */
[----:B------:R-:W-:Y:S05]  /*aa70*/  BRA.DIV UR4, `(.L_x_1475) ;  /* 0x000001d604607947 */ /* 0x000fea000b800000 */
.L_x_1820:
[----:B------:R-:W-:Y:S01]  /*aa80*/  UMOV UR4, 0xffffffff ;  /* 0xffffffff00047882 */ /* 0x000fe20000000000 */
[----:B------:R-:W-:Y:S02]  /*aa90*/  LOP3.LUT R41, R41, 0xfffffffe, RZ, 0xc0, !PT ;  /* 0xfffffffe29297812 */ /* 0x000fe400078ec0ff */
[----:B------:R-:W-:Y:S05]  /*aaa0*/  BRA.DIV UR4, `(.L_x_1476) ;  /* 0x000001d6047c7947 */ /* 0x000fea000b800000 */
.L_x_1823:
[----:B------:R-:W-:Y:S01]  /*aab0*/  UMOV UR4, 0xffffffff ;  /* 0xffffffff00047882 */ /* 0x000fe20000000000 */
[----:B------:R-:W-:Y:S02]  /*aac0*/  IMAD.IADD R41, R109, 0x1, -R41 ;  /* 0x000000016d297824 */ /* 0x000fe400078e0a29 */
[----:B------:R-:W-:Y:S05]  /*aad0*/  BRA.DIV UR4, `(.L_x_1477) ;  /* 0x000001d604987947 */ /* 0x000fea000b800000 */
.L_x_1826:
[----:B------:R-:W-:Y:S01]  /*aae0*/  UMOV UR4, 0xffffffff ;  /* 0xffffffff00047882 */ /* 0x000fe20000000000 */
[----:B------:R-:W-:Y:S02]  /*aaf0*/  SHF.L.U32 R83, R41, 0x1f, RZ ;  /* 0x0000001f29537819 */ /* 0x000fe400000006ff */
[----:B------:R-:W-:Y:S05]  /*ab00*/  BRA.DIV UR4, `(.L_x_1478) ;  /* 0x000001d604b47947 */ /* 0x000fea000b800000 */
.L_x_1829:
[----:B------:R-:W0:Y:S01]  /*ab10*/  SYNCS.PHASECHK.TRANS64.TRYWAIT P4, [R16+URZ+0x30800], R83 ;  /* 0x03080053100075a7 */ /* 0x000e22000808017f */
[----:B------:R-:W-:Y:S01]  /*ab20*/  IMAD.MOV.U32 R0, RZ, RZ, R48 ;  /* 0x000000ffff007224 */ /* 0x000fe200078e0030 */
[----:B------:R-:W-:Y:S01]  /*ab30*/  MOV R3, R49 ;  /* 0x0000003100037202 */ /* 0x000fe20000000f00 */
[----:B-----5:R-:W-:Y:S01]  /*ab40*/  IMAD.MOV.U32 R10, RZ, RZ, R4 ;  /* 0x000000ffff0a7224 */ /* 0x020fe200078e0004 */
[----:B------:R-:W-:Y:S01]  /*ab50*/  BSSY B1, `(.L_x_1479) ;  /* 0x000001a000017945 */ /* 0x000fe20003800000 */
        /* <DEDUP_REMOVED lines=8> */
[----:B------:R-:W-:-:S03]  /*abe0*/  IMAD.MOV.U32 R14, RZ, RZ, R27 ;  /* 0x000000ffff0e7224 */ /* 0x000fc600078e001b */
        /* <DEDUP_REMOVED lines=10> */
[----:B------:R-:W-:-:S04]  /*ac90*/  MOV R12, R21 ;  /* 0x00000015000c7202 */ /* 0x000fc80000000f00 */
[----:B------:R-:W-:Y:S01]  /*aca0*/  PRMT R11, R11, 0x5410, R12 ;  /* 0x000054100b0b7816 */ /* 0x000fe2000000000c */
[----:B------:R-:W-:Y:S01]  /*acb0*/  IMAD.MOV.U32 R12, RZ, RZ, R30 ;  /* 0x000000ffff0c7224 */ /* 0x000fe200078e001e */
[----:B------:R-:W-:Y:S02]  /*acc0*/  PRMT R41, R13, 0x5410, R14 ;  /* 0x000054100d297816 */ /* 0x000fe4000000000e */
[----:B------:R-:W-:Y:S01]  /*acd0*/  MOV R13, R31 ;  /* 0x0000001f000d7202 */ /* 0x000fe20000000f00 */
[----:B0-----:R-:W-:Y:S06]  /*ace0*/  @!P4 BRA `(.L_x_1480) ;  /* 0x000001d40064c947 */ /* 0x001fec0003800000 */
.L_x_1830:
[----:B------:R-:W-:Y:S05]  /*acf0*/  BSYNC B1 ;  /* 0x0000000000017941 */ /* 0x000fea0003800000 */
.L_x_1479:
[----:B------:R-:W-:Y:S01]  /*ad00*/  BSSY B1, `(.L_x_1481) ;  /* 0x00000be000017945 */ /* 0x000fe20003800000 */
[----:B0-----:R-:W-:-:S03]  /*ad10*/  PRMT R83, R12, 0x5410, R13 ;  /* 0x000054100c537816 */ /* 0x001fc6000000000d */
[----:B------:R-:W-:Y:S05]  /*ad20*/  @P0 BRA `(.L_x_1482) ;  /* 0x0000000800ec0947 */ /* 0x000fea0003800000 */
[----:B------:R-:W2:Y:S01]  /*ad30*/  LDL R109, [R1+0x8] ;  /* 0x00000800016d7983 */ /* 0x000ea20000100800 */
[----:B------:R-:W0:Y:S03]  /*ad40*/  LDC R13, c[0x0][0x3d4] ;  /* 0x0000f500ff0d7b82 */ /* 0x000e260000000800 */
[----:B------:R-:W3:Y:S04]  /*ad50*/  LDL R15, [R1+0x4] ;  /* 0x00000400010f7983 */ /* 0x000ee80000100800 */
[----:B------:R-:W4:Y:S04]  /*ad60*/  LDL R14, [R1+0xc] ;  /* 0x00000c00010e7983 */ /* 0x000f280000100800 */
[----:B------:R1:W5:Y:S01]  /*ad70*/  LDL R118, [R1+0x50] ;  /* 0x0000500001767983 */ /* 0x0003620000100800 */
[----:B------:R-:W-:Y:S01]  /*ad80*/  BSSY B2, `(.L_x_1483) ;  /* 0x0000030000027945 */ /* 0x000fe20003800000 */
[----:B0-----:R-:W-:-:S02]  /*ad90*/  ISETP.GE.AND P0, PT, R208, R13, PT ;  /* 0x0000000dd000720c */ /* 0x001fc40003f06270 */
[-C--:B--2---:R-:W-:Y:S02]  /*ada0*/  ISETP.GE.AND P4, PT, R109, R13.reuse, PT ;  /* 0x0000000d6d00720c */ /* 0x084fe40003f86270 */
[-C--:B---3--:R-:W-:Y:S02]  /*adb0*/  ISETP.GE.AND P5, PT, R15, R13.reuse, PT ;  /* 0x0000000d0f00720c */ /* 0x088fe40003fa6270 */
[----:B----4-:R-:W-:-:S07]  /*adc0*/  ISETP.GE.AND P6, PT, R14, R13, PT ;  /* 0x0000000d0e00720c */ /* 0x010fce0003fc6270 */
[----:B-1----:R-:W-:Y:S06]  /*add0*/  @P0 BRA `(.L_x_1484) ;  /* 0x0000000000a80947 */ /* 0x002fec0003800000 */
[----:B-----5:R-:W0:Y:S01]  /*ade0*/  LDS.128 R12, [R118] ;  /* 0x00000000760c7984 */ /* 0x020e220000000c00 */
[----:B------:R-:W-:Y:S01]  /*adf0*/  SHF.R.U32.HI R112, RZ, 0x10, R81 ;  /* 0x00000010ff707819 */ /* 0x000fe20000011651 */
[--C-:B------:R-:W-:Y:S01]  /*ae00*/  HADD2.F32 R109, -RZ, R107.reuse.H0_H0 ;  /* 0x2000006bff6d7230 */ /* 0x100fe20000004100 */
[----:B------:R-:W-:Y:S01]  /*ae10*/  SHF.R.U32.HI R111, RZ, 0x10, R79 ;  /* 0x00000010ff6f7819 */ /* 0x000fe2000001164f */
[----:B------:R-:W-:Y:S01]  /*ae20*/  HADD2.F32 R110, -RZ, R107.H1_H1 ;  /* 0x3000006bff6e7230 */ /* 0x000fe20000004100 */
[----:B------:R-:W-:Y:S01]  /*ae30*/  SHF.R.U64 R117, R80, 0x10, R81 ;  /* 0x0000001050757819 */ /* 0x000fe20000001251 */
[----:B------:R-:W-:Y:S01]  /*ae40*/  HADD2.F32 R107, -RZ, R112.H0_H0 ;  /* 0x20000070ff6b7230 */ /* 0x000fe20000004100 */
[----:B------:R-:W-:Y:S01]  /*ae50*/  SHF.R.U64 R115, R78, 0x10, R79 ;  /* 0x000000104e737819 */ /* 0x000fe2000000124f */
[----:B------:R-:W-:Y:S02]  /*ae60*/  HADD2.F32 R111, -RZ, R111.H0_H0 ;  /* 0x2000006fff6f7230 */ /* 0x000fe40000004100 */
[----:B0-----:R-:W-:-:S02]  /*ae70*/  HADD2.F32 R81, -RZ, R15.H1_H1 ;  /* 0x3000000fff517230 */ /* 0x001fc40000004100 */
[----:B------:R-:W-:Y:S02]  /*ae80*/  HADD2.F32 R80, -RZ, R15.H0_H0 ;  /* 0x2000000fff507230 */ /* 0x000fe40000004100 */
[--C-:B------:R-:W-:Y:S02]  /*ae90*/  HADD2.F32 R15, -RZ, R12.reuse.H0_H0 ;  /* 0x2000000cff0f7230 */ /* 0x100fe40000004100 */
[C---:B------:R-:W-:Y:S01]  /*aea0*/  FMUL.FTZ R114, R81.reuse, R107 ;  /* 0x0000006b51727220 */ /* 0x040fe20000410000 */
[----:B------:R-:W-:Y:S02]  /*aeb0*/  HADD2.F32 R12, -RZ, R12.H1_H1 ;  /* 0x3000000cff0c7230 */ /* 0x000fe40000004100 */
[-C--:B------:R-:W-:Y:S01]  /*aec0*/  FMUL.FTZ R113, R81, R111.reuse ;  /* 0x0000006f51717220 */ /* 0x080fe20000410000 */
[--C-:B------:R-:W-:Y:S02]  /*aed0*/  HADD2.F32 R78, -RZ, R14.reuse.H0_H0 ;  /* 0x2000000eff4e7230 */ /* 0x100fe40000004100 */
[----:B------:R-:W-:Y:S01]  /*aee0*/  FFMA.FTZ R116, R80, R111, R114 ;  /* 0x0000006f50747223 */ /* 0x000fe20000010072 */
[----:B------:R-:W-:-:S02]  /*aef0*/  HADD2.F32 R79, -RZ, R14.H1_H1 ;  /* 0x3000000eff4f7230 */ /* 0x000fc40000004100 */
[----:B------:R-:W-:Y:S01]  /*af00*/  FMUL.FTZ R112, R12, R110 ;  /* 0x0000006e0c707220 */ /* 0x000fe20000410000 */
[--C-:B------:R-:W-:Y:S02]  /*af10*/  HADD2.F32 R81, -RZ, R106.reuse.H1_H1 ;  /* 0x3000006aff517230 */ /* 0x100fe40000004100 */
[----:B------:R-:W-:Y:S01]  /*af20*/  FFMA.FTZ R113, R80, R107, -R113 ;  /* 0x0000006b50717223 */ /* 0x000fe20000010871 */
[--C-:B------:R-:W-:Y:S02]  /*af30*/  HADD2.F32 R14, -RZ, R13.reuse.H0_H0 ;  /* 0x2000000dff0e7230 */ /* 0x100fe40000004100 */
[-C--:B------:R-:W-:Y:S01]  /*af40*/  FMUL.FTZ R114, R12, R109.reuse ;  /* 0x0000006d0c727220 */ /* 0x080fe20000410000 */
[----:B------:R-:W-:Y:S02]  /*af50*/  HADD2.F32 R106, -RZ, R106.H0_H0 ;  /* 0x2000006aff6a7230 */ /* 0x000fe40000004100 */
[----:B------:R-:W-:Y:S01]  /*af60*/  FFMA.FTZ R112, R15, R109, -R112 ;  /* 0x0000006d0f707223 */ /* 0x000fe20000010870 */
[----:B------:R-:W-:-:S02]  /*af70*/  HADD2.F32 R13, -RZ, R13.H1_H1 ;  /* 0x3000000dff0d7230 */ /* 0x000fc40000004100 */
[----:B------:R-:W-:Y:S01]  /*af80*/  FFMA.FTZ R107, R15, R110, R114 ;  /* 0x0000006e0f6b7223 */ /* 0x000fe20000010072 */
[----:B------:R-:W-:Y:S02]  /*af90*/  HADD2.F32 R80, -RZ, R115.H0_H0 ;  /* 0x20000073ff507230 */ /* 0x000fe40000004100 */
[CC--:B------:R-:W-:Y:S01]  /*afa0*/  FMUL.FTZ R109, R79.reuse, R81.reuse ;  /* 0x000000514f6d7220 */ /* 0x0c0fe20000410000 */
[----:B------:R-:W-:Y:S02]  /*afb0*/  HADD2.F32 R12, -RZ, R117.H0_H0 ;  /* 0x20000075ff0c7230 */ /* 0x000fe40000004100 */
[----:B------:R-:W-:Y:S01]  /*afc0*/  FMUL.FTZ R110, R79, R106 ;  /* 0x0000006a4f6e7220 */ /* 0x000fe20000410000 */
[C---:B------:R-:W-:Y:S01]  /*afd0*/  FMUL.FTZ R15, R13.reuse, R80 ;  /* 0x000000500d0f7220 */ /* 0x040fe20000410000 */
[C---:B------:R-:W-:Y:S01]  /*afe0*/  FFMA.FTZ R109, R78.reuse, R106, -R109 ;  /* 0x0000006a4e6d7223 */ /* 0x040fe2000001086d */
[-C--:B------:R-:W-:Y:S01]  /*aff0*/  FMUL.FTZ R79, R13, R12.reuse ;  /* 0x0000000c0d4f7220 */ /* 0x080fe20000410000 */
[----:B------:R-:W-:Y:S01]  /*b000*/  FFMA.FTZ R110, R78, R81, R110 ;  /* 0x000000514e6e7223 */ /* 0x000fe2000001006e */
[----:B------:R-:W-:Y:S01]  /*b010*/  FFMA.FTZ R13, R14, R12, -R15 ;  /* 0x0000000c0e0d7223 */ /* 0x000fe2000001080f */
[----:B------:R-:W-:Y:S01]  /*b020*/  F2FP.F16.F32.PACK_AB R15, R116, R113 ;  /* 0x00000071740f723e */ /* 0x000fe200000000ff */
[----:B------:R-:W-:Y:S01]  /*b030*/  FFMA.FTZ R80, R14, R80, R79 ;  /* 0x000000500e507223 */ /* 0x000fe2000001004f */
[----:B------:R-:W-:-:S02]  /*b040*/  F2FP.F16.F32.PACK_AB R12, R107, R112 ;  /* 0x000000706b0c723e */ /* 0x000fc400000000ff */
[----:B------:R-:W-:Y:S02]  /*b050*/  F2FP.F16.F32.PACK_AB R14, R110, R109 ;  /* 0x0000006d6e0e723e */ /* 0x000fe400000000ff */
[----:B------:R-:W-:-:S05]  /*b060*/  F2FP.F16.F32.PACK_AB R13, R80, R13 ;  /* 0x0000000d500d723e */ /* 0x000fca00000000ff */
[----:B------:R0:W-:Y:S02]  /*b070*/  STS.128 [R118], R12 ;  /* 0x0000000c76007388 */ /* 0x0001e40000000c00 */
.L_x_1484:
[----:B------:R-:W-:Y:S05]  /*b080*/  BSYNC B2 ;  /* 0x0000000000027941 */ /* 0x000fea0003800000 */
.L_x_1483:
[----:B------:R-:W-:Y:S04]  /*b090*/  BSSY B2, `(.L_x_1485) ;  /* 0x000002c000027945 */ /* 0x000fe80003800000 */
[----:B------:R-:W-:Y:S05]  /*b0a0*/  @P4 BRA `(.L_x_1486) ;  /* 0x0000000000a84947 */ /* 0x000fea0003800000 */
[----:B0----5:R-:W0:Y:S01]  /*b0b0*/  LDS.128 R12, [R118+0x4000] ;  /* 0x00400000760c7984 */ /* 0x021e220000000c00 */
[----:B------:R-:W-:Y:S01]  /*b0c0*/  SHF.R.U32.HI R80, RZ, 0x10, R75 ;  /* 0x00000010ff507819 */ /* 0x000fe2000001164b */
[--C-:B------:R-:W-:Y:S01]  /*b0d0*/  HADD2.F32 R78, -RZ, R105.reuse.H1_H1 ;  /* 0x30000069ff4e7230 */ /* 0x100fe20000004100 */
[--C-:B------:R-:W-:Y:S01]  /*b0e0*/  SHF.R.U32.HI R79, RZ, 0x10, R77.reuse ;  /* 0x00000010ff4f7819 */ /* 0x100fe2000001164d */
[----:B------:R-:W-:Y:S01]  /*b0f0*/  HADD2.F32 R105, -RZ, R105.H0_H0 ;  /* 0x20000069ff697230 */ /* 0x000fe20000004100 */
[----:B------:R-:W-:Y:S01]  /*b100*/  SHF.R.U64 R109, R76, 0x10, R77 ;  /* 0x000000104c6d7819 */ /* 0x000fe2000000124d */
[----:B------:R-:W-:Y:S01]  /*b110*/  HADD2.F32 R80, -RZ, R80.H0_H0 ;  /* 0x20000050ff507230 */ /* 0x000fe20000004100 */
[----:B------:R-:W-:Y:S01]  /*b120*/  SHF.R.U64 R107, R74, 0x10, R75 ;  /* 0x000000104a6b7819 */ /* 0x000fe2000000124b */
[----:B------:R-:W-:Y:S02]  /*b130*/  HADD2.F32 R79, -RZ, R79.H0_H0 ;  /* 0x2000004fff4f7230 */ /* 0x000fe40000004100 */
[----:B0-----:R-:W-:-:S02]  /*b140*/  HADD2.F32 R77, -RZ, R15.H1_H1 ;  /* 0x3000000fff4d7230 */ /* 0x001fc40000004100 */
[----:B------:R-:W-:Y:S02]  /*b150*/  HADD2.F32 R76, -RZ, R15.H0_H0 ;  /* 0x2000000fff4c7230 */ /* 0x000fe40000004100 */
[--C-:B------:R-:W-:Y:S02]  /*b160*/  HADD2.F32 R15, -RZ, R12.reuse.H0_H0 ;  /* 0x2000000cff0f7230 */ /* 0x100fe40000004100 */
[CC--:B------:R-:W-:Y:S01]  /*b170*/  FMUL.FTZ R81, R77.reuse, R80.reuse ;  /* 0x000000504d517220 */ /* 0x0c0fe20000410000 */
[----:B------:R-:W-:Y:S01]  /*b180*/  FMUL.FTZ R77, R77, R79 ;  /* 0x0000004f4d4d7220 */ /* 0x000fe20000410000 */
[----:B------:R-:W-:Y:S02]  /*b190*/  HADD2.F32 R12, -RZ, R12.H1_H1 ;  /* 0x3000000cff0c7230 */ /* 0x000fe40000004100 */
        /* <DEDUP_REMOVED lines=26> */
[----:B------:R1:W-:Y:S02]  /*b340*/  STS.128 [R118+0x4000], R12 ;  /* 0x0040000c76007388 */ /* 0x0003e40000000c00 */
.L_x_1486:
[----:B------:R-:W-:Y:S05]  /*b350*/  BSYNC B2 ;  /* 0x0000000000027941 */ /* 0x000fea0003800000 */
.L_x_1485:
[----:B------:R-:W-:Y:S04]  /*b360*/  BSSY B2, `(.L_x_1487) ;  /* 0x000002c000027945 */ /* 0x000fe80003800000 */
[----:B------:R-:W-:Y:S05]  /*b370*/  @P5 BRA `(.L_x_1488) ;  /* 0x0000000000a85947 */ /* 0x000fea0003800000 */
[----:B01---5:R-:W0:Y:S01]  /*b380*/  LDS.128 R12, [R118+0x8000] ;  /* 0x00800000760c7984 */ /* 0x023e220000000c00 */
[----:B------:R-:W-:Y:S01]  /*b390*/  SHF.R.U32.HI R75, RZ, 0x10, R73 ;  /* 0x00000010ff4b7819 */ /* 0x000fe20000011649 */
[----:B------:R-:W-:Y:S01]  /*b3a0*/  HADD2.F32 R74, -RZ, R100.H0_H0 ;  /* 0x20000064ff4a7230 */ /* 0x000fe20000004100 */
[----:B------:R-:W-:Y:S01]  /*b3b0*/  SHF.R.U32.HI R77, RZ, 0x10, R71 ;  /* 0x00000010ff4d7819 */ /* 0x000fe20000011647 */
[----:B------:R-:W-:Y:S01]  /*b3c0*/  HADD2.F32 R76, -RZ, R101.H0_H0 ;  /* 0x20000065ff4c7230 */ /* 0x000fe20000004100 */
[----:B------:R-:W-:Y:S01]  /*b3d0*/  SHF.R.U64 R105, R72, 0x10, R73 ;  /* 0x0000001048697819 */ /* 0x000fe20000001249 */
[----:B------:R-:W-:Y:S01]  /*b3e0*/  HADD2.F32 R75, -RZ, R75.H0_H0 ;  /* 0x2000004bff4b7230 */ /* 0x000fe20000004100 */
[----:B------:R-:W-:Y:S01]  /*b3f0*/  SHF.R.U64 R81, R70, 0x10, R71 ;  /* 0x0000001046517819 */ /* 0x000fe20000001247 */
[----:B------:R-:W-:Y:S02]  /*b400*/  HADD2.F32 R77, -RZ, R77.H0_H0 ;  /* 0x2000004dff4d7230 */ /* 0x000fe40000004100 */
[----:B------:R-:W-:-:S02]  /*b410*/  HADD2.F32 R101, -RZ, R101.H1_H1 ;  /* 0x30000065ff657230 */ /* 0x000fc40000004100 */
[----:B------:R-:W-:Y:S02]  /*b420*/  HADD2.F32 R100, -RZ, R100.H1_H1 ;  /* 0x30000064ff647230 */ /* 0x000fe40000004100 */
[--C-:B0-----:R-:W-:Y:S02]  /*b430*/  HADD2.F32 R73, -RZ, R15.reuse.H1_H1 ;  /* 0x3000000fff497230 */ /* 0x101fe40000004100 */
[----:B------:R-:W-:Y:S02]  /*b440*/  HADD2.F32 R72, -RZ, R15.H0_H0 ;  /* 0x2000000fff487230 */ /* 0x000fe40000004100 */
[--C-:B------:R-:W-:Y:S02]  /*b450*/  HADD2.F32 R15, -RZ, R12.reuse.H0_H0 ;  /* 0x2000000cff0f7230 */ /* 0x100fe40000004100 */
[C---:B------:R-:W-:Y:S01]  /*b460*/  FMUL.FTZ R80, R73.reuse, R75 ;  /* 0x0000004b49507220 */ /* 0x040fe20000410000 */
[----:B------:R-:W-:Y:S02]  /*b470*/  HADD2.F32 R12, -RZ, R12.H1_H1 ;  /* 0x3000000cff0c7230 */ /* 0x000fe40000004100 */
[----:B------:R-:W-:Y:S01]  /*b480*/  FMUL.FTZ R79, R73, R77 ;  /* 0x0000004d494f7220 */ /* 0x000fe20000410000 */
[----:B------:R-:W-:-:S02]  /*b490*/  HADD2.F32 R70, -RZ, R14.H0_H0 ;  /* 0x2000000eff467230 */ /* 0x000fc40000004100 */
[----:B------:R-:W-:Y:S01]  /*b4a0*/  FFMA.FTZ R104, R72, R77, R80 ;  /* 0x0000004d48687223 */ /* 0x000fe20000010050 */
[----:B------:R-:W-:Y:S02]  /*b4b0*/  HADD2.F32 R71, -RZ, R14.H1_H1 ;  /* 0x3000000eff477230 */ /* 0x000fe40000004100 */
[----:B------:R-:W-:Y:S01]  /*b4c0*/  FMUL.FTZ R78, R12, R76 ;  /* 0x0000004c0c4e7220 */ /* 0x000fe20000410000 */
[--C-:B------:R-:W-:Y:S02]  /*b4d0*/  HADD2.F32 R14, -RZ, R13.reuse.H0_H0 ;  /* 0x2000000dff0e7230 */ /* 0x100fe40000004100 */
[----:B------:R-:W-:Y:S01]  /*b4e0*/  FFMA.FTZ R79, R72, R75, -R79 ;  /* 0x0000004b484f7223 */ /* 0x000fe2000001084f */
[-C--:B------:R-:W-:Y:S01]  /*b4f0*/  FMUL.FTZ R80, R12, R74.reuse ;  /* 0x0000004a0c507220 */ /* 0x080fe20000410000 */
[----:B------:R-:W-:Y:S02]  /*b500*/  HADD2.F32 R13, -RZ, R13.H1_H1 ;  /* 0x3000000dff0d7230 */ /* 0x000fe40000004100 */
[----:B------:R-:W-:Y:S01]  /*b510*/  FFMA.FTZ R78, R15, R74, -R78 ;  /* 0x0000004a0f4e7223 */ /* 0x000fe2000001084e */
[----:B------:R-:W-:-:S02]  /*b520*/  HADD2.F32 R72, -RZ, R81.H0_H0 ;  /* 0x20000051ff487230 */ /* 0x000fc40000004100 */
[----:B------:R-:W-:Y:S01]  /*b530*/  FFMA.FTZ R73, R15, R76, R80 ;  /* 0x0000004c0f497223 */ /* 0x000fe20000010050 */
[----:B------:R-:W-:Y:S02]  /*b540*/  HADD2.F32 R12, -RZ, R105.H0_H0 ;  /* 0x20000069ff0c7230 */ /* 0x000fe40000004100 */
[CC--:B------:R-:W-:Y:S01]  /*b550*/  FMUL.FTZ R75, R71.reuse, R101.reuse ;  /* 0x00000065474b7220 */ /* 0x0c0fe20000410000 */
[----:B------:R-:W-:Y:S01]  /*b560*/  FMUL.FTZ R74, R71, R100 ;  /* 0x00000064474a7220 */ /* 0x000fe20000410000 */
[C---:B------:R-:W-:Y:S01]  /*b570*/  FMUL.FTZ R15, R13.reuse, R72 ;  /* 0x000000480d0f7220 */ /* 0x040fe20000410000 */
[----:B------:R-:W-:Y:S01]  /*b580*/  FMUL.FTZ R71, R13, R12 ;  /* 0x0000000c0d477220 */ /* 0x000fe20000410000 */
[C---:B------:R-:W-:Y:S01]  /*b590*/  FFMA.FTZ R75, R70.reuse, R100, -R75 ;  /* 0x00000064464b7223 */ /* 0x040fe2000001084b */
[----:B------:R-:W-:Y:S01]  /*b5a0*/  FFMA.FTZ R74, R70, R101, R74 ;  /* 0x00000065464a7223 */ /* 0x000fe2000001004a */
[C---:B------:R-:W-:Y:S01]  /*b5b0*/  FFMA.FTZ R13, R14.reuse, R12, -R15 ;  /* 0x0000000c0e0d7223 */ /* 0x040fe2000001080f */
[----:B------:R-:W-:Y:S01]  /*b5c0*/  FFMA.FTZ R72, R14, R72, R71 ;  /* 0x000000480e487223 */ /* 0x000fe20000010047 */
[----:B------:R-:W-:-:S02]  /*b5d0*/  F2FP.F16.F32.PACK_AB R15, R104, R79 ;  /* 0x0000004f680f723e */ /* 0x000fc400000000ff */
[----:B------:R-:W-:Y:S02]  /*b5e0*/  F2FP.F16.F32.PACK_AB R14, R74, R75 ;  /* 0x0000004b4a0e723e */ /* 0x000fe400000000ff */
[----:B------:R-:W-:Y:S02]  /*b5f0*/  F2FP.F16.F32.PACK_AB R12, R73, R78 ;  /* 0x0000004e490c723e */ /* 0x000fe400000000ff */
[----:B------:R-:W-:-:S05]  /*b600*/  F2FP.F16.F32.PACK_AB R13, R72, R13 ;  /* 0x0000000d480d723e */ /* 0x000fca00000000ff */
[----:B------:R2:W-:Y:S02]  /*b610*/  STS.128 [R118+0x8000], R12 ;  /* 0x0080000c76007388 */ /* 0x0005e40000000c00 */
.L_x_1488:
[----:B------:R-:W-:Y:S05]  /*b620*/  BSYNC B2 ;  /* 0x0000000000027941 */ /* 0x000fea0003800000 */
.L_x_1487:
[----:B------:R-:W-:Y:S05]  /*b630*/  @P6 BRA `(.L_x_1482) ;  /* 0x0000000000a86947 */ /* 0x000fea0003800000 */
[----:B012--5:R-:W0:Y:S01]  /*b640*/  LDS.128 R12, [R118+0xc000] ;  /* 0x00c00000760c7984 */ /* 0x027e220000000c00 */
[----:B------:R-:W-:Y:S01]  /*b650*/  SHF.R.U32.HI R71, RZ, 0x10, R69 ;  /* 0x00000010ff477819 */ /* 0x000fe20000011645 */
[----:B------:R-:W-:Y:S01]  /*b660*/  HADD2.F32 R70, -RZ, R95.H1_H1 ;  /* 0x3000005fff467230 */ /* 0x000fe20000004100 */
[----:B------:R-:W-:Y:S01]  /*b670*/  SHF.R.U32.HI R73, RZ, 0x10, R67 ;  /* 0x00000010ff497819 */ /* 0x000fe20000011643 */
[--C-:B------:R-:W-:Y:S01]  /*b680*/  HADD2.F32 R72, -RZ, R96.reuse.H1_H1 ;  /* 0x30000060ff487230 */ /* 0x100fe20000004100 */
[----:B------:R-:W-:Y:S01]  /*b690*/  SHF.R.U64 R79, R68, 0x10, R69 ;  /* 0x00000010444f7819 */ /* 0x000fe20000001245 */
[----:B------:R-:W-:Y:S01]  /*b6a0*/  HADD2.F32 R71, -RZ, R71.H0_H0 ;  /* 0x20000047ff477230 */ /* 0x000fe20000004100 */
[----:B------:R-:W-:Y:S01]  /*b6b0*/  SHF.R.U64 R77, R66, 0x10, R67 ;  /* 0x00000010424d7819 */ /* 0x000fe20000001243 */
[----:B------:R-:W-:Y:S02]  /*b6c0*/  HADD2.F32 R73, -RZ, R73.H0_H0 ;  /* 0x20000049ff497230 */ /* 0x000fe40000004100 */
[----:B------:R-:W-:-:S02]  /*b6d0*/  HADD2.F32 R96, -RZ, R96.H0_H0 ;  /* 0x20000060ff607230 */ /* 0x000fc40000004100 */
        /* <DEDUP_REMOVED lines=10> */
[----:B------:R-:W-:Y:S02]  /*b780*/  HADD2.F32 R14, -RZ, R13.H0_H0 ;  /* 0x2000000dff0e7230 */ /* 0x000fe40000004100 */
[----:B------:R-:W-:Y:S01]  /*b790*/  FFMA.FTZ R75, R68, R71, -R75 ;  /* 0x00000047444b7223 */ /* 0x000fe2000001084b */
        /* <DEDUP_REMOVED lines=20> */
.L_x_1482:
[----:B------:R-:W-:Y:S05]  /*b8e0*/  BSYNC B1 ;  /* 0x0000000000017941 */ /* 0x000fea0003800000 */
.L_x_1481:
[----:B------:R-:W-:Y:S04]  /*b8f0*/  BSSY B1, `(.L_x_1489) ;  /* 0x00000bd000017945 */ /* 0x000fe80003800000 */
[----:B------:R-:W-:Y:S05]  /*b900*/  @P1 BRA `(.L_x_1490) ;  /* 0x0000000800ec1947 */ /* 0x000fea0003800000 */
[----:B0123--:R-:W2:Y:S01]  /*b910*/  LDL R15, [R1+0x8] ;  /* 0x00000800010f7983 */ /* 0x00fea20000100800 */
        /* <DEDUP_REMOVED lines=10> */
[----:B-----5:R-:W0:Y:S01]  /*b9c0*/  LDS.128 R12, [R76+0x1000] ;  /* 0x001000004c0c7984 */ /* 0x020e220000000c00 */
[----:B------:R-:W-:Y:S01]  /*b9d0*/  SHF.R.U32.HI R67, RZ, 0x10, R63 ;  /* 0x00000010ff437819 */ /* 0x000fe2000001163f */
[----:B------:R-:W-:Y:S01]  /*b9e0*/  HADD2.F32 R66, -RZ, R102.H0_H0 ;  /* 0x20000066ff427230 */ /* 0x000fe20000004100 */
[--C-:B------:R-:W-:Y:S01]  /*b9f0*/  SHF.R.U32.HI R69, RZ, 0x10, R65.reuse ;  /* 0x00000010ff457819 */ /* 0x100fe20000011641 */
        /* <DEDUP_REMOVED lines=38> */
.L_x_1492:
[----:B------:R-:W-:Y:S05]  /*bc60*/  BSYNC B2 ;  /* 0x0000000000027941 */ /* 0x000fea0003800000 */
.L_x_1491:
[----:B------:R-:W-:Y:S04]  /*bc70*/  BSSY B2, `(.L_x_1493) ;  /* 0x000002c000027945 */ /* 0x000fe80003800000 */
[----:B------:R-:W-:Y:S05]  /*bc80*/  @P1 BRA `(.L_x_1494) ;  /* 0x0000000000a81947 */ /* 0x000fea0003800000 */
[----:B0----5:R-:W0:Y:S01]  /*bc90*/  LDS.128 R12, [R76+0x5000] ;  /* 0x005000004c0c7984 */ /* 0x021e220000000c00 */
[----:B------:R-:W-:Y:S01]  /*bca0*/  SHF.R.U32.HI R64, RZ, 0x10, R61 ;  /* 0x00000010ff407819 */ /* 0x000fe2000001163d */
[----:B------:R-:W-:Y:S01]  /*bcb0*/  HADD2.F32 R97, -RZ, R97.H1_H1 ;  /* 0x30000061ff617230 */ /* 0x000fe20000004100 */
[----:B------:R-:W-:Y:S01]  /*bcc0*/  SHF.R.U32.HI R62, RZ, 0x10, R59 ;  /* 0x00000010ff3e7819 */ /* 0x000fe2000001163b */
[----:B------:R-:W-:Y:S01]  /*bcd0*/  HADD2.F32 R63, -RZ, R98.H1_H1 ;  /* 0x30000062ff3f7230 */ /* 0x000fe20000004100 */
        /* <DEDUP_REMOVED lines=12> */
[C---:B------:R-:W-:Y:S01]  /*bda0*/  FFMA.FTZ R67, R60.reuse, R62, -R65 ;  /* 0x0000003e3c437223 */ /* 0x040fe20000010841 */
[----:B------:R-:W-:Y:S02]  /*bdb0*/  HADD2.F32 R59, -RZ, R14.H1_H1 ;  /* 0x3000000eff3b7230 */ /* 0x000fe40000004100 */
[----:B------:R-:W-:Y:S01]  /*bdc0*/  FFMA.FTZ R64, R60, R64, R61 ;  /* 0x000000403c407223 */ /* 0x000fe2000001003d */
[----:B------:R-:W-:Y:S02]  /*bdd0*/  HADD2.F32 R14, -RZ, R13.H0_H0 ;  /* 0x2000000dff0e7230 */ /* 0x000fe40000004100 */
[C---:B------:R-:W-:Y:S01]  /*bde0*/  FMUL.FTZ R66, R12.reuse, R63 ;  /* 0x0000003f0c427220 */ /* 0x040fe20000410000 */
[----:B------:R-:W-:Y:S01]  /*bdf0*/  FMUL.FTZ R62, R12, R97 ;  /* 0x000000610c3e7220 */ /* 0x000fe20000410000 */
[----:B------:R-:W-:Y:S02]  /*be00*/  HADD2.F32 R61, -RZ, R99.H0_H0 ;  /* 0x20000063ff3d7230 */ /* 0x000fe40000004100 */
[----:B------:R-:W-:-:S02]  /*be10*/  HADD2.F32 R13, -RZ, R13.H1_H1 ;  /* 0x3000000dff0d7230 */ /* 0x000fc40000004100 */
[C---:B------:R-:W-:Y:S01]  /*be20*/  FFMA.FTZ R63, R15.reuse, R63, R62 ;  /* 0x0000003f0f3f7223 */ /* 0x040fe2000001003e */
[----:B------:R-:W-:Y:S02]  /*be30*/  HADD2.F32 R60, -RZ, R68.H0_H0 ;  /* 0x20000044ff3c7230 */ /* 0x000fe40000004100 */
[----:B------:R-:W-:Y:S01]  /*be40*/  FFMA.FTZ R66, R15, R97, -R66 ;  /* 0x000000610f427223 */ /* 0x000fe20000010842 */
        /* <DEDUP_REMOVED lines=14> */
.L_x_1494:
[----:B------:R-:W-:Y:S05]  /*bf30*/  BSYNC B2 ;  /* 0x0000000000027941 */ /* 0x000fea0003800000 */
.L_x_1493:
[----:B------:R-:W-:Y:S04]  /*bf40*/  BSSY B2, `(.L_x_1495) ;  /* 0x000002c000027945 */ /* 0x000fe80003800000 */
[----:B------:R-:W-:Y:S05]  /*bf50*/  @P4 BRA `(.L_x_1496) ;  /* 0x0000000000a84947 */ /* 0x000fea0003800000 */
[----:B01---5:R-:W0:Y:S01]  /*bf60*/  LDS.128 R12, [R76+0x9000] ;  /* 0x009000004c0c7984 */ /* 0x023e220000000c00 */
        /* <DEDUP_REMOVED lines=9> */
[----:B------:R-:W-:Y:S02]  /*c000*/  HADD2.F32 R94, -RZ, R94.H0_H0 ;  /* 0x2000005eff5e7230 */ /* 0x000fe40000004100 */
        /* <DEDUP_REMOVED lines=31> */
.L_x_1496:
[----:B------:R-:W-:Y:S05]  /*c200*/  BSYNC B2 ;  /* 0x0000000000027941 */ /* 0x000fea0003800000 */
.L_x_1495:
[----:B------:R-:W-:Y:S05]  /*c210*/  @P5 BRA `(.L_x_1490) ;  /* 0x0000000000a85947 */ /* 0x000fea0003800000 */
[----:B012--5:R-:W0:Y:S01]  /*c220*/  LDS.128 R12, [R76+0xd000] ;  /* 0x00d000004c0c7984 */ /* 0x027e220000000c00 */
[----:B------:R-:W-:Y:S01]  /*c230*/  SHF.R.U32.HI R55, RZ, 0x10, R51 ;  /* 0x00000010ff377819 */ /* 0x000fe20000011633 */
[----:B------:R-:W-:Y:S01]  /*c240*/  HADD2.F32 R54, -RZ, R90.H1_H1 ;  /* 0x3000005aff367230 */ /* 0x000fe20000004100 */
[--C-:B------:R-:W-:Y:S01]  /*c250*/  SHF.R.U32.HI R57, RZ, 0x10, R53.reuse ;  /* 0x00000010ff397819 */ /* 0x100fe20000011635 */
        /* <DEDUP_REMOVED lines=38> */
.L_x_1490:
[----:B------:R-:W-:Y:S05]  /*c4c0*/  BSYNC B1 ;  /* 0x0000000000017941 */ /* 0x000fea0003800000 */
.L_x_1489:
[----:B------:R-:W-:Y:S04]  /*c4d0*/  BSSY B1, `(.L_x_1497) ;  /* 0x00000bd000017945 */ /* 0x000fe80003800000 */
[----:B------:R-:W-:Y:S05]  /*c4e0*/  @P2 BRA `(.L_x_1498) ;  /* 0x0000000800ec2947 */ /* 0x000fea0003800000 */
[----:B01234-:R-:W2:Y:S01]  /*c4f0*/  LDL R15, [R1+0x8] ;  /* 0x00000800010f7983 */ /* 0x01fea20000100800 */
        /* <DEDUP_REMOVED lines=14> */
[----:B------:R-:W-:Y:S01]  /*c5e0*/  HADD2.F32 R52, -RZ, R85.H1_H1 ;  /* 0x30000055ff347230 */ /* 0x000fe20000004100 */
        /* <DEDUP_REMOVED lines=24> */
[C---:B------:R-:W-:Y:S01]  /*c770*/  FMUL.FTZ R51, R47.reuse, R99 ;  /* 0x000000632f337220 */ /* 0x040fe20000410000 */
[-C--:B------:R-:W-:Y:S01]  /*c780*/  FMUL.FTZ R50, R47, R91.reuse ;  /* 0x0000005b2f327220 */ /* 0x080fe20000410000 */
[C---:B------:R-:W-:Y:S01]  /*c790*/  FMUL.FTZ R15, R13.reuse, R48 ;  /* 0x000000300d0f7220 */ /* 0x040fe20000410000 */
        /* <DEDUP_REMOVED lines=10> */
.L_x_1500:
[----:B------:R-:W-:Y:S05]  /*c840*/  BSYNC B2 ;  /* 0x0000000000027941 */ /* 0x000fea0003800000 */
.L_x_1499:
        /* <DEDUP_REMOVED lines=44> */
.L_x_1502:
[----:B------:R-:W-:Y:S05]  /*cb10*/  BSYNC B2 ;  /* 0x0000000000027941 */ /* 0x000fea0003800000 */
.L_x_1501:
[----:B------:R-:W-:Y:S04]  /*cb20*/  BSSY B2, `(.L_x_1503) ;  /* 0x000002c000027945 */ /* 0x000fe80003800000 */
[----:B------:R-:W-:Y:S05]  /*cb30*/  @P2 BRA `(.L_x_1504) ;  /* 0x0000000000a82947 */ /* 0x000fea0003800000 */
[----:B01---5:R-:W0:Y:S01]  /*cb40*/  LDS.128 R12, [R60+0xa000] ;  /* 0x00a000003c0c7984 */ /* 0x023e220000000c00 */
        /* <DEDUP_REMOVED lines=8> */
[----:B------:R-:W-:-:S02]  /*cbd0*/  HADD2.F32 R84, -RZ, R84.H0_H0 ;  /* 0x20000054ff547230 */ /* 0x000fc40000004100 */
        /* <DEDUP_REMOVED lines=11> */
[--C-:B------:R-:W-:Y:S02]  /*cc90*/  HADD2.F32 R14, -RZ, R13.reuse.H0_H0 ;  /* 0x2000000dff0e7230 */ /* 0x100fe40000004100 */
[C---:B------:R-:W-:Y:S01]  /*cca0*/  FMUL.FTZ R46, R12.reuse, R89 ;  /* 0x000000590c2e7220 */ /* 0x040fe20000410000 */
[----:B------:R-:W-:Y:S01]  /*ccb0*/  FMUL.FTZ R44, R12, R42 ;  /* 0x0000002a0c2c7220 */ /* 0x000fe20000410000 */
[----:B------:R-:W-:Y:S02]  /*ccc0*/  HADD2.F32 R13, -RZ, R13.H1_H1 ;  /* 0x3000000dff0d7230 */ /* 0x000fe40000004100 */
[----:B------:R-:W-:Y:S01]  /*ccd0*/  FMUL.FTZ R39, R37, R84 ;  /* 0x0000005425277220 */ /* 0x000fe20000410000 */
[----:B------:R-:W-:-:S02]  /*cce0*/  HADD2.F32 R38, -RZ, R47.H0_H0 ;  /* 0x2000002fff267230 */ /* 0x000fc40000004100 */
[C---:B------:R-:W-:Y:S01]  /*ccf0*/  FFMA.FTZ R46, R15.reuse, R42, -R46 ;  /* 0x0000002a0f2e7223 */ /* 0x040fe2000001082e */
[----:B------:R-:W-:Y:S02]  /*cd00*/  HADD2.F32 R12, -RZ, R49.H0_H0 ;  /* 0x20000031ff0c7230 */ /* 0x000fe40000004100 */
[----:B------:R-:W-:Y:S01]  /*cd10*/  FFMA.FTZ R89, R15, R89, R44 ;  /* 0x000000590f597223 */ /* 0x000fe2000001002c */
[----:B------:R-:W-:Y:S01]  /*cd20*/  FMUL.FTZ R43, R37, R88 ;  /* 0x00000058252b7220 */ /* 0x000fe20000410000 */
[C---:B------:R-:W-:Y:S01]  /*cd30*/  FMUL.FTZ R15, R13.reuse, R38 ;  /* 0x000000260d0f7220 */ /* 0x040fe20000410000 */
[C---:B------:R-:W-:Y:S01]  /*cd40*/  FFMA.FTZ R39, R36.reuse, R88, -R39 ;  /* 0x0000005824277223 */ /* 0x040fe20000010827 */
[----:B------:R-:W-:Y:S01]  /*cd50*/  FMUL.FTZ R37, R13, R12 ;  /* 0x0000000c0d257220 */ /* 0x000fe20000410000 */
        /* <DEDUP_REMOVED lines=8> */
.L_x_1504:
[----:B------:R-:W-:Y:S05]  /*cde0*/  BSYNC B2 ;  /* 0x0000000000027941 */ /* 0x000fea0003800000 */
.L_x_1503:
        /* <DEDUP_REMOVED lines=43> */
.L_x_1498:
[----:B------:R-:W-:Y:S05]  /*d0a0*/  BSYNC B1 ;  /* 0x0000000000017941 */ /* 0x000fea0003800000 */
.L_x_1497:
        /* <DEDUP_REMOVED lines=54> */
.L_x_1507:
[----:B------:R-:W-:Y:S05]  /*d410*/  BSYNC B1 ;  /* 0x0000000000017941 */ /* 0x000fea0003800000 */
.L_x_1506:
[----:B------:R-:W-:Y:S04]  /*d420*/  BSSY B1, `(.L_x_1508) ;  /* 0x000002c000017945 */ /* 0x000fe80003800000 */
[----:B------:R-:W-:Y:S05]  /*d430*/  @P1 BRA `(.L_x_1509) ;  /* 0x0000000000a81947 */ /* 0x000fea0003800000 */
[----:B0----5:R-:W0:Y:S01]  /*d440*/  LDS.128 R12, [R44+0x7000] ;  /* 0x007000002c0c7984 */ /* 0x021e220000000c00 */
        /* <DEDUP_REMOVED lines=41> */
.L_x_1509:
[----:B------:R-:W-:Y:S05]  /*d6e0*/  BSYNC B1 ;  /* 0x0000000000017941 */ /* 0x000fea0003800000 */
.L_x_1508:
        /* <DEDUP_REMOVED lines=18> */
[----:B------:R-:W-:Y:S01]  /*d810*/  FFMA.FTZ R28, R20, R24, -R29 ;  /* 0x00000018141c7223 */ /* 0x000fe2000001081d */
[----:B------:R-:W-:-:S02]  /*d820*/  HADD2.F32 R14, -RZ, R14.H1_H1 ;  /* 0x3000000eff0e7230 */ /* 0x000fc40000004100 */
[----:B------:R-:W-:Y:S01]  /*d830*/  FFMA.FTZ R31, R20, R26, R31 ;  /* 0x0000001a141f7223 */ /* 0x000fe2000001001f */
[C---:B------:R-:W-:Y:S01]  /*d840*/  FMUL.FTZ R21, R12.reuse, R27 ;  /* 0x0000001b0c157220 */ /* 0x040fe20000410000 */
[----:B------:R-:W-:Y:S02]  /*d850*/  HADD2.F32 R20, -RZ, R11.H1_H1 ;  /* 0x3000000bff147230 */ /* 0x000fe40000004100 */
[-C--:B------:R-:W-:Y:S01]  /*d860*/  FMUL.FTZ R29, R12, R25.reuse ;  /* 0x000000190c1d7220 */ /* 0x080fe20000410000 */
[--C-:B------:R-:W-:Y:S02]  /*d870*/  HADD2.F32 R7, -RZ, R13.reuse.H0_H0 ;  /* 0x2000000dff077230 */ /* 0x100fe40000004100 */
[C---:B------:R-:W-:Y:S01]  /*d880*/  FFMA.FTZ R21, R6.reuse, R25, -R21 ;  /* 0x0000001906157223 */ /* 0x040fe20000010815 */
[----:B------:R-:W-:Y:S02]  /*d890*/  HADD2.F32 R11, -RZ, R10.H1_H1 ;  /* 0x3000000aff0b7230 */ /* 0x000fe40000004100 */
[----:B------:R-:W-:Y:S01]  /*d8a0*/  FFMA.FTZ R6, R6, R27, R29 ;  /* 0x0000001b06067223 */ /* 0x000fe2000001001d */
[----:B------:R-:W-:-:S02]  /*d8b0*/  HADD2.F32 R13, -RZ, R13.H1_H1 ;  /* 0x3000000dff0d7230 */ /* 0x000fc40000004100 */
[C---:B------:R-:W-:Y:S01]  /*d8c0*/  FMUL.FTZ R24, R14.reuse, R20 ;  /* 0x000000140e187220 */ /* 0x040fe20000410000 */
[----:B------:R-:W-:Y:S02]  /*d8d0*/  HADD2.F32 R12, -RZ, R30.H0_H0 ;  /* 0x2000001eff0c7230 */ /* 0x000fe40000004100 */
[-C--:B------:R-:W-:Y:S01]  /*d8e0*/  FMUL.FTZ R27, R14, R11.reuse ;  /* 0x0000000b0e1b7220 */ /* 0x080fe20000410000 */
[----:B------:R-:W-:Y:S02]  /*d8f0*/  HADD2.F32 R10, -RZ, R32.H0_H0 ;  /* 0x20000020ff0a7230 */ /* 0x000fe40000004100 */
[----:B------:R-:W-:Y:S01]  /*d900*/  FFMA.FTZ R24, R15, R11, -R24 ;  /* 0x0000000b0f187223 */ /* 0x000fe20000010818 */
[----:B------:R-:W-:Y:S01]  /*d910*/  FMUL.FTZ R14, R13, R12 ;  /* 0x0000000c0d0e7220 */ /* 0x000fe20000410000 */
[----:B------:R-:W-:Y:S01]  /*d920*/  FFMA.FTZ R27, R15, R20, R27 ;  /* 0x000000140f1b7223 */ /* 0x000fe2000001001b */
[----:B------:R-:W-:Y:S01]  /*d930*/  FMUL.FTZ R25, R13, R10 ;  /* 0x0000000a0d197220 */ /* 0x000fe20000410000 */
[----:B------:R-:W-:Y:S01]  /*d940*/  F2FP.F16.F32.PACK_AB R15, R31, R28 ;  /* 0x0000001c1f0f723e */ /* 0x000fe200000000ff */
[----:B------:R-:W-:-:S02]  /*d950*/  FFMA.FTZ R13, R7, R10, -R14 ;  /* 0x0000000a070d7223 */ /* 0x000fc4000001080e */
[----:B------:R-:W-:Y:S01]  /*d960*/  FFMA.FTZ R10, R7, R12, R25 ;  /* 0x0000000c070a7223 */ /* 0x000fe20000010019 */
[----:B------:R-:W-:Y:S02]  /*d970*/  F2FP.F16.F32.PACK_AB R14, R27, R24 ;  /* 0x000000181b0e723e */ /* 0x000fe400000000ff */
[----:B------:R-:W-:Y:S02]  /*d980*/  F2FP.F16.F32.PACK_AB R12, R6, R21 ;  /* 0x00000015060c723e */ /* 0x000fe400000000ff */
[----:B------:R-:W-:-:S05]  /*d990*/  F2FP.F16.F32.PACK_AB R13, R10, R13 ;  /* 0x0000000d0a0d723e */ /* 0x000fca00000000ff */
[----:B------:R2:W-:Y:S02]  /*d9a0*/  STS.128 [R44+0xb000], R12 ;  /* 0x00b0000c2c007388 */ /* 0x0005e40000000c00 */
.L_x_1511:
[----:B------:R-:W-:Y:S05]  /*d9b0*/  BSYNC B1 ;  /* 0x0000000000017941 */ /* 0x000fea0003800000 */
.L_x_1510:
[----:B------:R-:W-:Y:S05]  /*d9c0*/  @P3 BRA `(.L_x_1505) ;  /* 0x0000004800d43947 */ /* 0x000fea0003800000 */
[----:B012--5:R-:W0:Y:S01]  /*d9d0*/  LDS.128 R12, [R44+0xf000] ;  /* 0x00f000002c0c7984 */ /* 0x027e220000000c00 */
[--C-:B------:R-:W-:Y:S01]  /*d9e0*/  SHF.R.U64 R26, R4, 0x10, R5.reuse ;  /* 0x00000010041a7819 */ /* 0x100fe20000001205 */
[----:B------:R-:W-:Y:S01]  /*d9f0*/  HADD2.F32 R11, -RZ, R3.H0_H0 ;  /* 0x20000003ff0b7230 */ /* 0x000fe20000004100 */
[----:B------:R-:W-:Y:S02]  /*da00*/  SHF.R.U32.HI R5, RZ, 0x10, R5 ;  /* 0x00000010ff057819 */ /* 0x000fe40000011605 */
[--C-:B------:R-:W-:Y:S02]  /*da10*/  SHF.R.U32.HI R10, RZ, 0x10, R9.reuse ;  /* 0x00000010ff0a7819 */ /* 0x100fe40000011609 */
[----:B------:R-:W-:Y:S01]  /*da20*/  SHF.R.U64 R24, R8, 0x10, R9 ;  /* 0x0000001008187819 */ /* 0x000fe20000001209 */
[----:B------:R-:W-:Y:S02]  /*da30*/  HADD2.F32 R8, -RZ, R5.H0_H0 ;  /* 0x20000005ff087230 */ /* 0x000fe40000004100 */
[----:B------:R-:W-:-:S02]  /*da40*/  HADD2.F32 R10, -RZ, R10.H0_H0 ;  /* 0x2000000aff0a7230 */ /* 0x000fc40000004100 */
[----:B------:R-:W-:Y:S02]  /*da50*/  HADD2.F32 R9, -RZ, R0.H0_H0 ;  /* 0x20000000ff097230 */ /* 0x000fe40000004100 */
[--C-:B0-----:R-:W-:Y:S02]  /*da60*/  HADD2.F32 R7, -RZ, R15.reuse.H0_H0 ;  /* 0x2000000fff077230 */ /* 0x101fe40000004100 */
[----:B------:R-:W-:Y:S02]  /*da70*/  HADD2.F32 R15, -RZ, R15.H1_H1 ;  /* 0x3000000fff0f7230 */ /* 0x000fe40000004100 */
[--C-:B------:R-:W-:Y:S02]  /*da80*/  HADD2.F32 R4, -RZ, R12.reuse.H0_H0 ;  /* 0x2000000cff047230 */ /* 0x100fe40000004100 */
[----:B------:R-:W-:Y:S02]  /*da90*/  HADD2.F32 R12, -RZ, R12.H1_H1 ;  /* 0x3000000cff0c7230 */ /* 0x000fe40000004100 */
[C---:B------:R-:W-:Y:S01]  /*daa0*/  FMUL.FTZ R20, R15.reuse, R10 ;  /* 0x0000000a0f147220 */ /* 0x040fe20000410000 */
[----:B------:R-:W-:Y:S01]  /*dab0*/  FMUL.FTZ R21, R15, R8 ;  /* 0x000000080f157220 */ /* 0x000fe20000410000 */
[----:B------:R-:W-:-:S02]  /*dac0*/  HADD2.F32 R6, -RZ, R14.H0_H0 ;  /* 0x2000000eff067230 */ /* 0x000fc40000004100 */
[C---:B------:R-:W-:Y:S01]  /*dad0*/  FFMA.FTZ R20, R7.reuse, R8, -R20 ;  /* 0x0000000807147223 */ /* 0x040fe20000010814 */
[----:B------:R-:W-:Y:S01]  /*dae0*/  FFMA.FTZ R25, R7, R10, R21 ;  /* 0x0000000a07197223 */ /* 0x000fe20000010015 */
[----:B------:R-:W-:Y:S02]  /*daf0*/  HADD2.F32 R5, -RZ, R13.H0_H0 ;  /* 0x2000000dff057230 */ /* 0x000fe40000004100 */
[C---:B------:R-:W-:Y:S01]  /*db00*/  FMUL.FTZ R15, R12.reuse, R11 ;  /* 0x0000000b0c0f7220 */ /* 0x040fe20000410000 */
[----:B------:R-:W-:Y:S02]  /*db10*/  HADD2.F32 R7, -RZ, R3.H1_H1 ;  /* 0x30000003ff077230 */ /* 0x000fe40000004100 */
[-C--:B------:R-:W-:Y:S01]  /*db20*/  FMUL.FTZ R21, R12, R9.reuse ;  /* 0x000000090c157220 */ /* 0x080fe20000410000 */
[----:B------:R-:W-:Y:S02]  /*db30*/  HADD2.F32 R14, -RZ, R14.H1_H1 ;  /* 0x3000000eff0e7230 */ /* 0x000fe40000004100 */
[----:B------:R-:W-:Y:S01]  /*db40*/  FFMA.FTZ R15, R4, R9, -R15 ;  /* 0x00000009040f7223 */ /* 0x000fe2000001080f */
[----:B------:R-:W-:-:S02]  /*db50*/  HADD2.F32 R13, -RZ, R13.H1_H1 ;  /* 0x3000000dff0d7230 */ /* 0x000fc40000004100 */
[----:B------:R-:W-:Y:S01]  /*db60*/  FFMA.FTZ R4, R4, R11, R21 ;  /* 0x0000000b04047223 */ /* 0x000fe20000010015 */
[----:B------:R-:W-:Y:S02]  /*db70*/  HADD2.F32 R3, -RZ, R0.H1_H1 ;  /* 0x30000000ff037230 */ /* 0x000fe40000004100 */
[C---:B------:R-:W-:Y:S01]  /*db80*/  FMUL.FTZ R9, R14.reuse, R7 ;  /* 0x000000070e097220 */ /* 0x040fe20000410000 */
[----:B------:R-:W-:Y:S02]  /*db90*/  HADD2.F32 R8, -RZ, R24.H0_H0 ;  /* 0x20000018ff087230 */ /* 0x000fe40000004100 */
[----:B------:R-:W-:Y:S02]  /*dba0*/  HADD2.F32 R0, -RZ, R26.H0_H0 ;  /* 0x2000001aff007230 */ /* 0x000fe40000004100 */
[-C--:B------:R-:W-:Y:S01]  /*dbb0*/  FMUL.FTZ R14, R14, R3.reuse ;  /* 0x000000030e0e7220 */ /* 0x080fe20000410000 */
[----:B------:R-:W-:Y:S01]  /*dbc0*/  FFMA.FTZ R9, R6, R3, -R9 ;  /* 0x0000000306097223 */ /* 0x000fe20000010809 */
[C---:B------:R-:W-:Y:S01]  /*dbd0*/  FMUL.FTZ R10, R13.reuse, R8 ;  /* 0x000000080d0a7220 */ /* 0x040fe20000410000 */
[----:B------:R-:W-:Y:S01]  /*dbe0*/  F2FP.F16.F32.PACK_AB R4, R4, R15 ;  /* 0x0000000f0404723e */ /* 0x000fe200000000ff */
[-C--:B------:R-:W-:Y:S01]  /*dbf0*/  FMUL.FTZ R13, R13, R0.reuse ;  /* 0x000000000d0d7220 */ /* 0x080fe20000410000 */
[----:B------:R-:W-:Y:S01]  /*dc00*/  FFMA.FTZ R6, R6, R7, R14 ;  /* 0x0000000706067223 */ /* 0x000fe2000001000e */
[----:B------:R-:W-:Y:S01]  /*dc10*/  FFMA.FTZ R10, R5, R0, -R10 ;  /* 0x00000000050a7223 */ /* 0x000fe2000001080a */
[----:B------:R-:W-:Y:S01]  /*dc20*/  F2FP.F16.F32.PACK_AB R7, R25, R20 ;  /* 0x000000141907723e */ /* 0x000fe200000000ff */
[----:B------:R-:W-:-:S02]  /*dc30*/  FFMA.FTZ R5, R5, R8, R13 ;  /* 0x0000000805057223 */ /* 0x000fc4000001000d */
[----:B------:R-:W-:-:S03]  /*dc40*/  F2FP.F16.F32.PACK_AB R6, R6, R9 ;  /* 0x000000090606723e */ /* 0x000fc600000000ff */
[----:B------:R-:W-:-:S05]  /*dc50*/  F2FP.F16.F32.PACK_AB R5, R5, R10 ;  /* 0x0000000a0505723e */ /* 0x000fca00000000ff */
[----:B------:R0:W-:Y:S01]  /*dc60*/  STS.128 [R44+0xf000], R4 ;  /* 0x00f000042c007388 */ /* 0x0001e20000000c00 */
[----:B------:R-:W-:Y:S05]  /*dc70*/  BRA `(.L_x_1505) ;  /* 0x0000004800287947 */ /* 0x000fea0003800000 */
.L_x_1454:
[----:B------:R-:W2:Y:S04]  /*dc80*/  LDL R3, [R1+0x7c] ;  /* 0x00007c0001037983 */ /* 0x000ea80000100800 */
[----:B------:R-:W3:Y:S01]  /*dc90*/  LDL R0, [R1+0x78] ;  /* 0x0000780001007983 */ /* 0x000ee20000100800 */
[-C--:B------:R-:W-:Y:S01]  /*dca0*/  ISETP.GE.AND P0, PT, R18, R21.reuse, PT ;  /* 0x000000151200720c */ /* 0x080fe20003f06270 */
[----:B------:R-:W-:Y:S01]  /*dcb0*/  BSSY B1, `(.L_x_1512) ;  /* 0x0000032000017945 */ /* 0x000fe20003800000 */
[----:B------:R-:W-:Y:S01]  /*dcc0*/  ISETP.GE.AND P1, PT, R235, R21, PT ;  /* 0x00000015eb00720c */ /* 0x000fe20003f26270 */
[----:B------:R-:W-:Y:S01]  /*dcd0*/  IMAD.MOV.U32 R20, RZ, RZ, R40 ;  /* 0x000000ffff147224 */ /* 0x000fe200078e0028 */
[----:B------:R-:W-:Y:S01]  /*dce0*/  MOV R9, R83 ;  /* 0x0000005300097202 */ /* 0x000fe20000000f00 */
[----:B------:R-:W-:Y:S01]  /*dcf0*/  IMAD.MOV.U32 R8, RZ, RZ, R24 ;  /* 0x000000ffff087224 */ /* 0x000fe200078e0018 */
        /* <DEDUP_REMOVED lines=14> */
[-C--:B--2---:R-:W-:Y:S02]  /*dde0*/  ISETP.GE.AND P2, PT, R3, R21.reuse, PT ;  /* 0x000000150300720c */ /* 0x084fe40003f46270 */
[----:B---3--:R-:W-:Y:S01]  /*ddf0*/  ISETP.GE.AND P3, PT, R0, R21, PT ;  /* 0x000000150000720c */ /* 0x008fe20003f66270 */
[----:B------:R-:W-:Y:S01]  /*de00*/  IMAD.MOV.U32 R21, RZ, RZ, R27 ;  /* 0x000000ffff157224 */ /* 0x000fe200078e001b */
[----:B------:R-:W-:Y:S01]  /*de10*/  CS2R R26, SRZ ;  /* 0x00000000001a7805 */ /* 0x000fe2000001ff00 */
[----:B------:R-:W-:Y:S10]  /*de20*/  @P0 BRA `(.L_x_1513) ;  /* 0x0000000000680947 */ /* 0x000ff40003800000 */
[----:B------:R-:W-:Y:S01]  /*de30*/  IADD3 R3, P4, R12, R91, RZ ;  /* 0x0000005b0c037210 */ /* 0x000fe20007f9e0ff */
[----:B------:R-:W-:Y:S01]  /*de40*/  ULDC.64 UR4, c[0x0][0x3c8] ;  /* 0x0000f20000047ab9 */ /* 0x000fe20000000a00 */
[----:B------:R-:W-:Y:S01]  /*de50*/  IADD3 R0, P5, R10, R93, RZ ;  /* 0x0000005d0a007210 */ /* 0x000fe20007fbe0ff */
[----:B------:R-:W-:Y:S01]  /*de60*/  ULDC.64 UR6, c[0x0][0x3e0] ;  /* 0x0000f80000067ab9 */ /* 0x000fe20000000a00 */
[----:B------:R-:W-:Y:S01]  /*de70*/  CS2R R26, SRZ ;  /* 0x00000000001a7805 */ /* 0x000fe2000001ff00 */
[----:B------:R-:W-:Y:S01]  /*de80*/  IMAD.X R4, R13, 0x1, R95, P4 ;  /* 0x000000010d047824 */ /* 0x000fe200020e065f */
[----:B------:R-:W-:Y:S01]  /*de90*/  LEA R48, P4, R3, UR4, 0x1 ;  /* 0x0000000403307c11 */ /* 0x000fe2000f8808ff */
[----:B------:R-:W-:Y:S01]  /*dea0*/  ULDC UR4, c[0x0][0x3d4] ;  /* 0x0000f50000047ab9 */ /* 0x000fe20000000800 */
[----:B------:R-:W-:Y:S02]  /*deb0*/  CS2R R24, SRZ ;  /* 0x0000000000187805 */ /* 0x000fe4000001ff00 */
[----:B------:R-:W-:-:S02]  /*dec0*/  ISETP.GE.AND P6, PT, R228, UR4, PT ;  /* 0x00000004e4007c0c */ /* 0x000fc4000bfc6270 */
[----:B------:R-:W-:Y:S02]  /*ded0*/  CS2R R6, SRZ ;  /* 0x0000000000067805 */ /* 0x000fe4000001ff00 */
[----:B------:R-:W-:Y:S01]  /*dee0*/  LEA.HI.X R49, R3, UR5, R4, 0x1, P4 ;  /* 0x0000000503317c11 */ /* 0x000fe2000a0f0c04 */
[----:B------:R-:W-:Y:S01]  /*def0*/  IMAD.X R3, R11, 0x1, R105, P5 ;  /* 0x000000010b037824 */ /* 0x000fe200028e0669 */
[----:B------:R-:W-:Y:S02]  /*df00*/  ISETP.GE.AND P5, PT, R22, UR4, PT ;  /* 0x0000000416007c0c */ /* 0x000fe4000bfa6270 */
[----:B------:R-:W-:Y:S02]  /*df10*/  CS2R R4, SRZ ;  /* 0x0000000000047805 */ /* 0x000fe4000001ff00 */
[----:B------:R-:W-:Y:S02]  /*df20*/  LEA R52, P4, R0, UR6, 0x1 ;  /* 0x0000000600347c11 */ /* 0x000fe4000f8808ff */
[----:B------:R-:W-:-:S02]  /*df30*/  CS2R R46, SRZ ;  /* 0x00000000002e7805 */ /* 0x000fc4000001ff00 */
[----:B------:R-:W-:Y:S02]  /*df40*/  CS2R R44, SRZ ;  /* 0x00000000002c7805 */ /* 0x000fe4000001ff00 */
[----:B------:R-:W-:Y:S02]  /*df50*/  CS2R R30, SRZ ;  /* 0x00000000001e7805 */ /* 0x000fe4000001ff00 */
[----:B------:R-:W-:Y:S02]  /*df60*/  CS2R R28, SRZ ;  /* 0x00000000001c7805 */ /* 0x000fe4000001ff00 */
[----:B------:R-:W-:Y:S01]  /*df70*/  LEA.HI.X R53, R0, UR7, R3, 0x1, P4 ;  /* 0x0000000700357c11 */ /* 0x000fe2000a0f0c03 */
[----:B------:R-:W-:Y:S02]  /*df80*/  ULDC.64 UR8, c[0x0][0x208] ;  /* 0x0000820000087ab9 */ /* 0x000fe40000000a00 */
[----:B------:R0:W5:Y:S04]  /*df90*/  @!P6 LDG.E.128 R4, desc[UR8][R48.64+0x80] ;  /* 0x000080083004e981 */ /* 0x000168000c1e1d00 */
[----:B------:R0:W5:Y:S04]  /*dfa0*/  @!P5 LDG.E.128 R24, desc[UR8][R48.64] ;  /* 0x000000083018d981 */ /* 0x000168000c1e1d00 */
[----:B------:R0:W5:Y:S04]  /*dfb0*/  @!P5 LDG.E.128 R44, desc[UR8][R52.64] ;  /* 0x00000008342cd981 */ /* 0x000168000c1e1d00 */
[----:B------:R0:W5:Y:S02]  /*dfc0*/  @!P6 LDG.E.128 R28, desc[UR8][R52.64+0x80] ;  /* 0x00008008341ce981 */ /* 0x000164000c1e1d00 */
.L_x_1513:
[----:B------:R-:W-:Y:S05]  /*dfd0*/  BSYNC B1 ;  /* 0x0000000000017941 */ /* 0x000fea0003800000 */
.L_x_1512:
[----:B------:R-:W-:Y:S01]  /*dfe0*/  BSSY B1, `(.L_x_1514) ;  /* 0x000001f000017945 */ /* 0x000fe20003800000 */
[----:B-----5:R-:W-:Y:S01]  /*dff0*/  IMAD.MOV.U32 R56, RZ, RZ, R6 ;  /* 0x000000ffff387224 */ /* 0x020fe200078e0006 */
[----:B------:R-:W-:Y:S02]  /*e000*/  MOV R57, R7 ;  /* 0x0000000700397202 */ /* 0x000fe40000000f00 */
[----:B0-----:R-:W-:Y:S01]  /*e010*/  CS2R R48, SRZ ;  /* 0x0000000000307805 */ /* 0x001fe2000001ff00 */
[----:B------:R-:W-:Y:S06]  /*e020*/  @P1 BRA `(.L_x_1515) ;  /* 0x0000000000681947 */ /* 0x000fec0003800000 */
[----:B------:R-:W-:Y:S01]  /*e030*/  IADD3 R3, P4, P5, R91, R86, R12 ;  /* 0x000000565b037210 */ /* 0x000fe20007d9e00c */
[----:B------:R-:W-:Y:S01]  /*e040*/  ULDC.64 UR4, c[0x0][0x3c8] ;  /* 0x0000f20000047ab9 */ /* 0x000fe20000000a00 */
[----:B------:R-:W-:Y:S01]  /*e050*/  ULDC.64 UR6, c[0x0][0x3e0] ;  /* 0x0000f80000067ab9 */ /* 0x000fe20000000a00 */
[----:B------:R-:W-:Y:S02]  /*e060*/  CS2R R38, SRZ ;  /* 0x0000000000267805 */ /* 0x000fe4000001ff00 */
[----:B------:R-:W-:Y:S02]  /*e070*/  IADD3.X R32, R95, R82, R13, P4, P5 ;  /* 0x000000525f207210 */ /* 0x000fe400027ea40d */
[----:B------:R-:W-:Y:S02]  /*e080*/  CS2R R36, SRZ ;  /* 0x0000000000247805 */ /* 0x000fe4000001ff00 */
[----:B------:R-:W-:Y:S01]  /*e090*/  LEA R52, P4, R3, UR4, 0x1 ;  /* 0x0000000403347c11 */ /* 0x000fe2000f8808ff */
[----:B------:R-:W-:Y:S01]  /*e0a0*/  ULDC UR4, c[0x0][0x3d4] ;  /* 0x0000f50000047ab9 */ /* 0x000fe20000000800 */
[----:B------:R-:W-:-:S02]  /*e0b0*/  IADD3 R0, P5, P6, R93, R90, R10 ;  /* 0x0000005a5d007210 */ /* 0x000fc40007ebe00a */
[----:B------:R-:W-:Y:S02]  /*e0c0*/  CS2R R34, SRZ ;  /* 0x0000000000227805 */ /* 0x000fe4000001ff00 */
[----:B------:R-:W-:Y:S02]  /*e0d0*/  LEA.HI.X R53, R3, UR5, R32, 0x1, P4 ;  /* 0x0000000503357c11 */ /* 0x000fe4000a0f0c20 */
[----:B------:R-:W-:Y:S02]  /*e0e0*/  CS2R R32, SRZ ;  /* 0x0000000000207805 */ /* 0x000fe4000001ff00 */
[----:B------:R-:W-:Y:S02]  /*e0f0*/  IADD3.X R3, R105, R88, R11, P5, P6 ;  /* 0x0000005869037210 */ /* 0x000fe40002fec40b */
[----:B------:R-:W-:Y:S02]  /*e100*/  CS2R R50, SRZ ;  /* 0x0000000000327805 */ /* 0x000fe4000001ff00 */
[----:B------:R-:W-:-:S02]  /*e110*/  ISETP.GE.AND P5, PT, R22, UR4, PT ;  /* 0x0000000416007c0c */ /* 0x000fc4000bfa6270 */
[----:B------:R-:W-:Y:S02]  /*e120*/  CS2R R48, SRZ ;  /* 0x0000000000307805 */ /* 0x000fe4000001ff00 */
[----:B------:R-:W-:Y:S02]  /*e130*/  ISETP.GE.AND P6, PT, R228, UR4, PT ;  /* 0x00000004e4007c0c */ /* 0x000fe4000bfc6270 */
[----:B------:R-:W-:Y:S02]  /*e140*/  CS2R R42, SRZ ;  /* 0x00000000002a7805 */ /* 0x000fe4000001ff00 */
[C---:B------:R-:W-:Y:S02]  /*e150*/  LEA R54, P4, R0.reuse, UR6, 0x1 ;  /* 0x0000000600367c11 */ /* 0x040fe4000f8808ff */
[----:B------:R-:W-:Y:S01]  /*e160*/  CS2R R40, SRZ ;  /* 0x0000000000287805 */ /* 0x000fe2000001ff00 */
[----:B------:R-:W-:Y:S01]  /*e170*/  ULDC.64 UR8, c[0x0][0x208] ;  /* 0x0000820000087ab9 */ /* 0x000fe20000000a00 */
[----:B------:R-:W-:Y:S01]  /*e180*/  LEA.HI.X R55, R0, UR7, R3, 0x1, P4 ;  /* 0x0000000700377c11 */ /* 0x000fe2000a0f0c03 */
[----:B------:R0:W5:Y:S04]  /*e190*/  @!P5 LDG.E.128 R36, desc[UR8][R52.64] ;  /* 0x000000083424d981 */ /* 0x000168000c1e1d00 */
[----:B------:R0:W5:Y:S04]  /*e1a0*/  @!P6 LDG.E.128 R32, desc[UR8][R52.64+0x80] ;  /* 0x000080083420e981 */ /* 0x000168000c1e1d00 */
[----:B------:R0:W5:Y:S04]  /*e1b0*/  @!P5 LDG.E.128 R48, desc[UR8][R54.64] ;  /* 0x000000083630d981 */ /* 0x000168000c1e1d00 */
[----:B------:R0:W5:Y:S02]  /*e1c0*/  @!P6 LDG.E.128 R40, desc[UR8][R54.64+0x80] ;  /* 0x000080083628e981 */ /* 0x000164000c1e1d00 */
.L_x_1515:
[----:B------:R-:W-:Y:S05]  /*e1d0*/  BSYNC B1 ;  /* 0x0000000000017941 */ /* 0x000fea0003800000 */
.L_x_1514:
[----:B------:R-:W-:Y:S01]  /*e1e0*/  IMAD.MOV.U32 R0, RZ, RZ, R4 ;  /* 0x000000ffff007224 */ /* 0x000fe200078e0004 */
[----:B0-----:R-:W-:Y:S01]  /*e1f0*/  MOV R52, R27 ;  /* 0x0000001b00347202 */ /* 0x001fe20000000f00 */
[----:B------:R-:W-:Y:S01]  /*e200*/  IMAD.MOV.U32 R3, RZ, RZ, R5 ;  /* 0x000000ffff037224 */ /* 0x000fe200078e0005 */
[----:B------:R-:W0:Y:S01]  /*e210*/  LDC R90, c[0x0][0x428] ;  /* 0x00010a00ff5a7b82 */ /* 0x000e220000000800 */
[----:B------:R-:W-:Y:S01]  /*e220*/  BSSY B1, `(.L_x_1516) ;  /* 0x0000049000017945 */ /* 0x000fe20003800000 */
[----:B------:R-:W-:Y:S02]  /*e230*/  PRMT R101, R56, 0x5410, R57 ;  /* 0x0000541038657816 */ /* 0x000fe40000000039 */
[----:B------:R-:W-:Y:S02]  /*e240*/  CS2R R66, SRZ ;  /* 0x0000000000427805 */ /* 0x000fe4000001ff00 */
[----:B------:R-:W-:Y:S01]  /*e250*/  PRMT R102, R0, 0x5410, R3 ;  /* 0x0000541000667816 */ /* 0x000fe20000000003 */
[----:B------:R-:W-:Y:S01]  /*e260*/  IMAD.MOV.U32 R0, RZ, RZ, R26 ;  /* 0x000000ffff007224 */ /* 0x000fe200078e001a */
[----:B------:R-:W-:Y:S01]  /*e270*/  CS2R R54, SRZ ;  /* 0x0000000000367805 */ /* 0x000fe2000001ff00 */
[----:B------:R-:W-:Y:S01]  /*e280*/  IMAD.MOV.U32 R3, RZ, RZ, R24 ;  /* 0x000000ffff037224 */ /* 0x000fe200078e0018 */
[----:B------:R-:W-:-:S02]  /*e290*/  CS2R R58, SRZ ;  /* 0x00000000003a7805 */ /* 0x000fc4000001ff00 */
[----:B------:R-:W-:Y:S02]  /*e2a0*/  CS2R R56, SRZ ;  /* 0x0000000000387805 */ /* 0x000fe4000001ff00 */
[----:B------:R-:W-:Y:S01]  /*e2b0*/  PRMT R112, R0, 0x5410, R52 ;  /* 0x0000541000707816 */ /* 0x000fe20000000034 */
[----:B------:R-:W-:Y:S01]  /*e2c0*/  IMAD.MOV.U32 R0, RZ, RZ, R25 ;  /* 0x000000ffff007224 */ /* 0x000fe200078e0019 */
[----:B------:R-:W-:Y:S01]  /*e2d0*/  PRMT R114, R3, 0x7610, R114 ;  /* 0x0000761003727816 */ /* 0x000fe20000000072 */
[----:B------:R-:W-:Y:S01]  /*e2e0*/  IMAD.MOV.U32 R3, RZ, RZ, R30 ;  /* 0x000000ffff037224 */ /* 0x000fe200078e001e */
        /* <DEDUP_REMOVED lines=8> */
[----:B------:R-:W-:Y:S02]  /*e370*/  CS2R R82, SRZ ;  /* 0x0000000000527805 */ /* 0x000fe4000001ff00 */
        /* <DEDUP_REMOVED lines=10> */
[----:B-----5:R-:W-:Y:S01]  /*e420*/  IMAD.MOV.U32 R3, RZ, RZ, R34 ;  /* 0x000000ffff037224 */ /* 0x020fe200078e0022 */
[----:B------:R-:W-:Y:S02]  /*e430*/  MOV R52, R35 ;  /* 0x0000002300347202 */ /* 0x000fe40000000f00 */
[----:B------:R-:W-:Y:S02]  /*e440*/  CS2R R72, SRZ ;  /* 0x0000000000487805 */ /* 0x000fe4000001ff00 */
[----:B------:R-:W-:-:S02]  /*e450*/  PRMT R115, R0, 0x7610, R115 ;  /* 0x0000761000737816 */ /* 0x000fc40000000073 */
[----:B------:R-:W-:Y:S02]  /*e460*/  CS2R R76, SRZ ;  /* 0x00000000004c7805 */ /* 0x000fe4000001ff00 */
[----:B------:R-:W-:Y:S02]  /*e470*/  PRMT R97, R52, 0x7610, R97 ;  /* 0x0000761034617816 */ /* 0x000fe40000000061 */
[----:B------:R-:W-:Y:S02]  /*e480*/  CS2R R52, SRZ ;  /* 0x0000000000347805 */ /* 0x000fe4000001ff00 */
[----:B------:R-:W-:Y:S02]  /*e490*/  PRMT R96, R96, 0x5410, R3 ;  /* 0x0000541060607816 */ /* 0x000fe40000000003 */
[----:B------:R-:W-:Y:S02]  /*e4a0*/  CS2R R78, SRZ ;  /* 0x00000000004e7805 */ /* 0x000fe4000001ff00 */
[----:B------:R-:W-:Y:S01]  /*e4b0*/  CS2R R80, SRZ ;  /* 0x0000000000507805 */ /* 0x000fe2000001ff00 */
[----:B0-----:R-:W-:Y:S06]  /*e4c0*/  @P2 BRA `(.L_x_1517) ;  /* 0x0000000000782947 */ /* 0x001fec0003800000 */
[----:B------:R-:W-:Y:S01]  /*e4d0*/  LEA R0, P4, R84, R12, 0x6 ;  /* 0x0000000c54007211 */ /* 0x000fe200078830ff */
[----:B------:R-:W-:Y:S01]  /*e4e0*/  ULDC.64 UR4, c[0x0][0x3c8] ;  /* 0x0000f20000047ab9 */ /* 0x000fe20000000a00 */
[----:B------:R-:W-:Y:S01]  /*e4f0*/  ULDC.64 UR6, c[0x0][0x3e0] ;  /* 0x0000f80000067ab9 */ /* 0x000fe20000000a00 */
[----:B------:R-:W-:Y:S02]  /*e500*/  CS2R R58, SRZ ;  /* 0x00000000003a7805 */ /* 0x000fe4000001ff00 */
[----:B------:R-:W-:Y:S02]  /*e510*/  IADD3 R3, P5, R0, R91, RZ ;  /* 0x0000005b00037210 */ /* 0x000fe40007fbe0ff */
[----:B------:R-:W-:Y:S02]  /*e520*/  CS2R R56, SRZ ;  /* 0x0000000000387805 */ /* 0x000fe4000001ff00 */
[----:B------:R-:W-:Y:S02]  /*e530*/  LEA.HI.X R52, R84, R13, R85, 0x6, P4 ;  /* 0x0000000d54347211 */ /* 0x000fe400020f3455 */
[----:B------:R-:W-:-:S02]  /*e540*/  CS2R R82, SRZ ;  /* 0x0000000000527805 */ /* 0x000fc4000001ff00 */
[----:B------:R-:W-:Y:S02]  /*e550*/  LEA R0, P4, R14, R10, 0x6 ;  /* 0x0000000a0e007211 */ /* 0x000fe400078830ff */
[----:B------:R-:W-:Y:S02]  /*e560*/  CS2R R80, SRZ ;  /* 0x0000000000507805 */ /* 0x000fe4000001ff00 */
[----:B------:R-:W-:Y:S01]  /*e570*/  CS2R R62, SRZ ;  /* 0x00000000003e7805 */ /* 0x000fe2000001ff00 */
[----:B------:R-:W-:Y:S01]  /*e580*/  IMAD.X R52, R52, 0x1, R95, P5 ;  /* 0x0000000134347824 */ /* 0x000fe200028e065f */
[----:B------:R-:W-:Y:S01]  /*e590*/  LEA R86, P5, R3, UR4, 0x1 ;  /* 0x0000000403567c11 */ /* 0x000fe2000f8a08ff */
[----:B------:R-:W-:Y:S01]  /*e5a0*/  ULDC UR4, c[0x0][0x3d4] ;  /* 0x0000f50000047ab9 */ /* 0x000fe20000000800 */
[----:B------:R-:W-:Y:S02]  /*e5b0*/  IADD3 R0, P6, R0, R93, RZ ;  /* 0x0000005d00007210 */ /* 0x000fe40007fde0ff */
[----:B------:R-:W-:-:S02]  /*e5c0*/  CS2R R60, SRZ ;  /* 0x00000000003c7805 */ /* 0x000fc4000001ff00 */
[----:B------:R-:W-:Y:S01]  /*e5d0*/  LEA.HI.X R54, R14, R11, R15, 0x6, P4 ;  /* 0x0000000b0e367211 */ /* 0x000fe200020f340f */
[----:B------:R-:W-:Y:S01]  /*e5e0*/  ULDC.64 UR8, c[0x0][0x208] ;  /* 0x0000820000087ab9 */ /* 0x000fe20000000a00 */
[----:B------:R-:W-:Y:S02]  /*e5f0*/  LEA.HI.X R87, R3, UR5, R52, 0x1, P5 ;  /* 0x0000000503577c11 */ /* 0x000fe4000a8f0c34 */
[----:B------:R-:W-:Y:S02]  /*e600*/  CS2R R52, SRZ ;  /* 0x0000000000347805 */ /* 0x000fe4000001ff00 */
[----:B------:R-:W-:Y:S01]  /*e610*/  ISETP.GE.AND P5, PT, R22, UR4, PT ;  /* 0x0000000416007c0c */ /* 0x000fe2000bfa6270 */
[----:B------:R-:W-:Y:S01]  /*e620*/  IMAD.X R3, R54, 0x1, R105, P6 ;  /* 0x0000000136037824 */ /* 0x000fe200030e0669 */
[----:B------:R-:W-:Y:S02]  /*e630*/  ISETP.GE.AND P6, PT, R228, UR4, PT ;  /* 0x00000004e4007c0c */ /* 0x000fe4000bfc6270 */
[----:B------:R-:W-:-:S02]  /*e640*/  CS2R R54, SRZ ;  /* 0x0000000000367805 */ /* 0x000fc4000001ff00 */
[----:B------:R-:W-:-:S04]  /*e650*/  LEA R88, P4, R0, UR6, 0x1 ;  /* 0x0000000600587c11 */ /* 0x000fc8000f8808ff */
[----:B------:R-:W-:-:S03]  /*e660*/  LEA.HI.X R89, R0, UR7, R3, 0x1, P4 ;  /* 0x0000000700597c11 */ /* 0x000fc6000a0f0c03 */
[----:B------:R0:W5:Y:S04]  /*e670*/  @!P5 LDG.E.128 R56, desc[UR8][R86.64] ;  /* 0x000000085638d981 */ /* 0x000168000c1e1d00 */
[----:B------:R0:W5:Y:S04]  /*e680*/  @!P6 LDG.E.128 R52, desc[UR8][R86.64+0x80] ;  /* 0x000080085634e981 */ /* 0x000168000c1e1d00 */
[----:B------:R0:W5:Y:S04]  /*e690*/  @!P5 LDG.E.128 R80, desc[UR8][R88.64] ;  /* 0x000000085850d981 */ /* 0x000168000c1e1d00 */
[----:B------:R0:W5:Y:S02]  /*e6a0*/  @!P6 LDG.E.128 R60, desc[UR8][R88.64+0x80] ;  /* 0x00008008583ce981 */ /* 0x000164000c1e1d00 */
.L_x_1517:
[----:B------:R-:W-:Y:S05]  /*e6b0*/  BSYNC B1 ;  /* 0x0000000000017941 */ /* 0x000fea0003800000 */
.L_x_1516:
[----:B------:R-:W-:Y:S04]  /*e6c0*/  BSSY B1, `(.L_x_1518) ;  /* 0x0000020000017945 */ /* 0x000fe80003800000 */
[----:B------:R-:W-:Y:S05]  /*e6d0*/  @P3 BRA `(.L_x_1519) ;  /* 0x0000000000783947 */ /* 0x000fea0003800000 */
[----:B------:R-:W-:Y:S01]  /*e6e0*/  IMAD.WIDE.U32 R12, R84, 0x60, R12 ;  /* 0x00000060540c7825 */ /* 0x000fe200078e000c */
[----:B------:R-:W-:Y:S01]  /*e6f0*/  ULDC.64 UR4, c[0x0][0x3c8] ;  /* 0x0000f20000047ab9 */ /* 0x000fe20000000a00 */
[----:B------:R-:W-:Y:S01]  /*e700*/  ULDC.64 UR6, c[0x0][0x3e0] ;  /* 0x0000f80000067ab9 */ /* 0x000fe20000000a00 */
[----:B------:R-:W-:Y:S01]  /*e710*/  CS2R R66, SRZ ;  /* 0x0000000000427805 */ /* 0x000fe2000001ff00 */
[----:B------:R-:W-:Y:S01]  /*e720*/  IMAD.WIDE.U32 R10, R14, 0x60, R10 ;  /* 0x000000600e0a7825 */ /* 0x000fe200078e000a */
[----:B------:R-:W-:Y:S02]  /*e730*/  IADD3 R91, P4, R91, R12, RZ ;  /* 0x0000000c5b5b7210 */ /* 0x000fe40007f9e0ff */
[----:B------:R-:W-:Y:S02]  /*e740*/  CS2R R64, SRZ ;  /* 0x0000000000407805 */ /* 0x000fe4000001ff00 */
[----:B------:R-:W-:Y:S01]  /*e750*/  CS2R R76, SRZ ;  /* 0x00000000004c7805 */ /* 0x000fe2000001ff00 */
[----:B------:R-:W-:Y:S01]  /*e760*/  IMAD R0, R85, 0x60, RZ ;  /* 0x0000006055007824 */ /* 0x000fe200078e02ff */
[----:B------:R-:W-:Y:S01]  /*e770*/  IADD3 R93, P5, R93, R10, RZ ;  /* 0x0000000a5d5d7210 */ /* 0x000fe20007fbe0ff */
[----:B------:R-:W-:Y:S01]  /*e780*/  IMAD R3, R15, 0x60, RZ ;  /* 0x000000600f037824 */ /* 0x000fe200078e02ff */
[----:B------:R-:W-:-:S02]  /*e790*/  CS2R R78, SRZ ;  /* 0x00000000004e7805 */ /* 0x000fc4000001ff00 */
[----:B------:R-:W-:Y:S02]  /*e7a0*/  CS2R R74, SRZ ;  /* 0x00000000004a7805 */ /* 0x000fe4000001ff00 */
[----:B------:R-:W-:Y:S02]  /*e7b0*/  IADD3.X R12, R95, R13, R0, P4, !PT ;  /* 0x0000000d5f0c7210 */ /* 0x000fe400027fe400 */
[----:B------:R-:W-:Y:S02]  /*e7c0*/  CS2R R72, SRZ ;  /* 0x0000000000487805 */ /* 0x000fe4000001ff00 */
[----:B------:R-:W-:Y:S01]  /*e7d0*/  LEA R10, P4, R91, UR4, 0x1 ;  /* 0x000000045b0a7c11 */ /* 0x000fe2000f8808ff */
[----:B------:R-:W-:Y:S01]  /*e7e0*/  ULDC UR4, c[0x0][0x3d4] ;  /* 0x0000f50000047ab9 */ /* 0x000fe20000000800 */
[----:B------:R-:W-:Y:S02]  /*e7f0*/  IADD3.X R0, R105, R11, R3, P5, !PT ;  /* 0x0000000b69007210 */ /* 0x000fe40002ffe403 */
[----:B------:R-:W-:-:S02]  /*e800*/  CS2R R70, SRZ ;  /* 0x0000000000467805 */ /* 0x000fc4000001ff00 */
[----:B------:R-:W-:Y:S02]  /*e810*/  ISETP.GE.AND P5, PT, R22, UR4, PT ;  /* 0x0000000416007c0c */ /* 0x000fe4000bfa6270 */
[----:B------:R-:W-:Y:S02]  /*e820*/  CS2R R68, SRZ ;  /* 0x0000000000447805 */ /* 0x000fe4000001ff00 */
[----:B------:R-:W-:Y:S01]  /*e830*/  ISETP.GE.AND P6, PT, R228, UR4, PT ;  /* 0x00000004e4007c0c */ /* 0x000fe2000bfc6270 */
[----:B------:R-:W-:Y:S01]  /*e840*/  ULDC.64 UR8, c[0x0][0x208] ;  /* 0x0000820000087ab9 */ /* 0x000fe20000000a00 */
[----:B------:R-:W-:Y:S02]  /*e850*/  LEA.HI.X R11, R91, UR5, R12, 0x1, P4 ;  /* 0x000000055b0b7c11 */ /* 0x000fe4000a0f0c0c */
[----:B------:R-:W-:-:S04]  /*e860*/  LEA R12, P4, R93, UR6, 0x1 ;  /* 0x000000065d0c7c11 */ /* 0x000fc8000f8808ff */
[----:B------:R-:W-:Y:S01]  /*e870*/  LEA.HI.X R13, R93, UR7, R0, 0x1, P4 ;  /* 0x000000075d0d7c11 */ /* 0x000fe2000a0f0c00 */
[----:B------:R1:W5:Y:S04]  /*e880*/  @!P5 LDG.E.128 R64, desc[UR8][R10.64] ;  /* 0x000000080a40d981 */ /* 0x000368000c1e1d00 */
[----:B------:R1:W5:Y:S04]  /*e890*/  @!P6 LDG.E.128 R76, desc[UR8][R10.64+0x80] ;  /* 0x000080080a4ce981 */ /* 0x000368000c1e1d00 */
[----:B------:R1:W5:Y:S04]  /*e8a0*/  @!P5 LDG.E.128 R72, desc[UR8][R12.64] ;  /* 0x000000080c48d981 */ /* 0x000368000c1e1d00 */
[----:B------:R1:W5:Y:S02]  /*e8b0*/  @!P6 LDG.E.128 R68, desc[UR8][R12.64+0x80] ;  /* 0x000080080c44e981 */ /* 0x000364000c1e1d00 */
.L_x_1519:
[----:B------:R-:W-:Y:S05]  /*e8c0*/  BSYNC B1 ;  /* 0x0000000000017941 */ /* 0x000fea0003800000 */
.L_x_1518:
[----:B------:R-:W2:Y:S04]  /*e8d0*/  LDL R91, [R1+0x14] ;  /* 0x00001400015b7983 */ /* 0x000ea80000100800 */
[----:B0-----:R-:W3:Y:S01]  /*e8e0*/  LDL R88, [R1+0x64] ;  /* 0x0000640001587983 */ /* 0x001ee20000100800 */
[----:B------:R-:W-:Y:S01]  /*e8f0*/  ISETP.NE.AND P4, PT, R90, 0x1, PT ;  /* 0x000000015a00780c */ /* 0x000fe20003f85270 */
[----:B-1----:R-:W-:Y:S01]  /*e900*/  IMAD.MOV.U32 R10, RZ, RZ, R38 ;  /* 0x000000ffff0a7224 */ /* 0x002fe200078e0026 */
[----:B------:R-:W-:Y:S01]  /*e910*/  MOV R3, R33 ;  /* 0x0000002100037202 */ /* 0x000fe20000000f00 */
[----:B------:R-:W4:Y:S01]  /*e920*/  LDL R90, [R1+0x70] ;  /* 0x00007000015a7983 */ /* 0x000f220000100800 */
[----:B------:R-:W-:Y:S01]  /*e930*/  IMAD.MOV.U32 R11, RZ, RZ, R39 ;  /* 0x000000ffff0b7224 */ /* 0x000fe200078e0027 */
[----:B------:R-:W-:Y:S01]  /*e940*/  ULDC.64 UR4, c[0x0][0x3c8] ;  /* 0x0000f20000047ab9 */ /* 0x000fe20000000a00 */
        /* <DEDUP_REMOVED lines=8> */
[----:B------:R-:W-:Y:S01]  /*e9d0*/  IMAD.MOV.U32 R10, RZ, RZ, R42 ;  /* 0x000000ffff0a7224 */ /* 0x000fe200078e002a */
[----:B------:R-:W-:Y:S01]  /*e9e0*/  PRMT R99, R11, 0x7610, R99 ;  /* 0x000076100b637816 */ /* 0x000fe20000000063 */
[----:B------:R-:W-:Y:S01]  /*e9f0*/  IMAD.MOV.U32 R11, RZ, RZ, R50 ;  /* 0x000000ffff0b7224 */ /* 0x000fe200078e0032 */
[----:B------:R-:W-:Y:S01]  /*ea00*/  PRMT R106, R0, 0x5410, R3 ;  /* 0x00005410006a7816 */ /* 0x000fe20000000003 */
[----:B------:R-:W-:Y:S01]  /*ea10*/  IMAD.MOV.U32 R3, RZ, RZ, R40 ;  /* 0x000000ffff037224 */ /* 0x000fe200078e0028 */
[----:B------:R-:W0:Y:S01]  /*ea20*/  @P4 LDC R0, c[0x0][0x42c] ;  /* 0x00010b00ff004b82 */ /* 0x000e220000000800 */
[----:B------:R-:W-:Y:S01]  /*ea30*/  PRMT R98, R98, 0x5410, R10 ;  /* 0x0000541062627816 */ /* 0x000fe2000000000a */
[----:B-----5:R-:W-:Y:S01]  /*ea40*/  IMAD.MOV.U32 R13, RZ, RZ, R54 ;  /* 0x000000ffff0d7224 */ /* 0x020fe200078e0036 */
[----:B------:R-:W-:Y:S01]  /*ea50*/  PRMT R107, R11, 0x5410, R12 ;  /* 0x000054100b6b7816 */ /* 0x000fe2000000000c */
[----:B------:R-:W-:Y:S01]  /*ea60*/  ULDC.64 UR6, c[0x0][0x3e0] ;  /* 0x0000f80000067ab9 */ /* 0x000fe20000000a00 */
[----:B------:R-:W-:-:S02]  /*ea70*/  MOV R10, R41 ;  /* 0x00000029000a7202 */ /* 0x000fc40000000f00 */
[----:B------:R-:W-:Y:S01]  /*ea80*/  PRMT R99, R99, 0x5410, R3 ;  /* 0x0000541063637816 */ /* 0x000fe20000000003 */
[----:B------:R-:W1:Y:S01]  /*ea90*/  @P4 LDC R11, c[0x0][0x430] ;  /* 0x00010c00ff0b4b82 */ /* 0x000e620000000800 */
[----:B------:R-:W-:Y:S01]  /*eaa0*/  PRMT R100, R10, 0x7610, R100 ;  /* 0x000076100a647816 */ /* 0x000fe20000000064 */
[----:B------:R-:W-:Y:S01]  /*eab0*/  IMAD.MOV.U32 R10, RZ, RZ, R48 ;  /* 0x000000ffff0a7224 */ /* 0x000fe200078e0030 */
[----:B------:R-:W-:Y:S02]  /*eac0*/  MOV R12, R49 ;  /* 0x00000031000c7202 */ /* 0x000fe40000000f00 */
[----:B------:R-:W-:Y:S01]  /*ead0*/  PRMT R86, R13, 0x7610, R86 ;  /* 0x000076100d567816 */ /* 0x000fe20000000056 */
[----:B------:R-:W-:Y:S01]  /*eae0*/  IMAD.MOV.U32 R13, RZ, RZ, R53 ;  /* 0x000000ffff0d7224 */ /* 0x000fe200078e0035 */
[----:B------:R-:W-:Y:S01]  /*eaf0*/  PRMT R109, R10, 0x5410, R12 ;  /* 0x000054100a6d7816 */ /* 0x000fe2000000000c */
[----:B------:R-:W-:Y:S01]  /*eb00*/  IMAD.MOV.U32 R12, RZ, RZ, R52 ;  /* 0x000000ffff0c7224 */ /* 0x000fe200078e0034 */
[----:B------:R-:W-:-:S04]  /*eb10*/  MOV R10, R55 ;  /* 0x00000037000a7202 */ /* 0x000fc80000000f00 */
[----:B------:R-:W-:Y:S02]  /*eb20*/  PRMT R86, R86, 0x5410, R10 ;  /* 0x0000541056567816 */ /* 0x000fe4000000000a */
[----:B------:R-:W-:Y:S01]  /*eb30*/  PRMT R87, R12, 0x5410, R13 ;  /* 0x000054100c577816 */ /* 0x000fe2000000000d */
[----:B------:R-:W-:Y:S01]  /*eb40*/  IMAD.MOV.U32 R12, RZ, RZ, R56 ;  /* 0x000000ffff0c7224 */ /* 0x000fe200078e0038 */
[----:B------:R-:W-:Y:S01]  /*eb50*/  MOV R10, R59 ;  /* 0x0000003b000a7202 */ /* 0x000fe20000000f00 */
[----:B------:R-:W-:-:S05]  /*eb60*/  IMAD.MOV.U32 R13, RZ, RZ, R57 ;  /* 0x000000ffff0d7224 */ /* 0x000fca00078e0039 */
[----:B------:R-:W-:Y:S01]  /*eb70*/  PRMT R94, R12, 0x5410, R13 ;  /* 0x000054100c5e7816 */ /* 0x000fe2000000000d */
[----:B--2---:R-:W-:-:S04]  /*eb80*/  IMAD R3, R91, 0x80, R18 ;  /* 0x000000805b037824 */ /* 0x004fc800078e0212 */
[----:B---3--:R-:W-:Y:S02]  /*eb90*/  IMAD R3, R88, 0x20, R3 ;  /* 0x0000002058037824 */ /* 0x008fe400078e0203 */
[----:B------:R-:W-:Y:S02]  /*eba0*/  IMAD.MOV.U32 R88, RZ, RZ, R58 ;  /* 0x000000ffff587224 */ /* 0x000fe400078e003a */
[----:B0-----:R-:W-:-:S03]  /*ebb0*/  @P4 IMAD.HI.U32 R0, R3, R0, RZ ;  /* 0x0000000003004227 */ /* 0x001fc600078e00ff */
[----:B------:R-:W-:Y:S02]  /*ebc0*/  PRMT R93, R88, 0x7610, R93 ;  /* 0x00007610585d7816 */ /* 0x000fe4000000005d */
[----:B-1----:R-:W-:Y:S01]  /*ebd0*/  @P4 SHF.R.U32.HI R3, RZ, R11, R0 ;  /* 0x0000000bff034219 */ /* 0x002fe20000011600 */
[----:B------:R-:W-:Y:S01]  /*ebe0*/  IMAD.MOV.U32 R11, RZ, RZ, R61 ;  /* 0x000000ffff0b7224 */ /* 0x000fe200078e003d */
[----:B------:R-:W-:Y:S01]  /*ebf0*/  PRMT R93, R93, 0x5410, R10 ;  /* 0x000054105d5d7816 */ /* 0x000fe2000000000a */
[----:B------:R-:W-:Y:S01]  /*ec00*/  IMAD.MOV.U32 R10, RZ, RZ, R60 ;  /* 0x000000ffff0a7224 */ /* 0x000fe200078e003c */
[----:B------:R-:W-:Y:S01]  /*ec10*/  SHF.R.S32.HI R13, RZ, 0x1f, R3 ;  /* 0x0000001fff0d7819 */ /* 0x000fe20000011403 */
[----:B------:R-:W-:Y:S01]  /*ec20*/  IMAD.MOV.U32 R88, RZ, RZ, R62 ;  /* 0x000000ffff587224 */ /* 0x000fe200078e003e */
[----:B------:R-:W-:Y:S02]  /*ec30*/  MOV R0, R63 ;  /* 0x0000003f00007202 */ /* 0x000fe40000000f00 */
[----:B------:R-:W-:Y:S01]  /*ec40*/  PRMT R89, R10, 0x5410, R11 ;  /* 0x000054100a597816 */ /* 0x000fe2000000000b */
[----:B------:R-:W-:Y:S01]  /*ec50*/  IMAD.WIDE.U32 R10, R3, R84, R20 ;  /* 0x00000054030a7225 */ /* 0x000fe200078e0014 */
[----:B------:R-:W-:-:S03]  /*ec60*/  PRMT R88, R88, 0x5410, R0 ;  /* 0x0000541058587816 */ /* 0x000fc60000000000 */
[C---:B------:R-:W-:Y:S02]  /*ec70*/  IMAD R84, R13.reuse, R84, RZ ;  /* 0x000000540d547224 */ /* 0x040fe400078e02ff */
[-C--:B------:R-:W-:Y:S02]  /*ec80*/  IMAD R0, R13, R14.reuse, RZ ;  /* 0x0000000e0d007224 */ /* 0x080fe400078e02ff */
[----:B------:R-:W-:-:S04]  /*ec90*/  IMAD.WIDE.U32 R12, R3, R14, R8 ;  /* 0x0000000e030c7225 */ /* 0x000fc800078e0008 */
[C---:B------:R-:W-:Y:S02]  /*eca0*/  IMAD R9, R3.reuse, R85, R84 ;  /* 0x0000005503097224 */ /* 0x040fe400078e0254 */
[----:B------:R-:W-:Y:S02]  /*ecb0*/  IMAD R3, R3, R15, R0 ;  /* 0x0000000f03037224 */ /* 0x000fe400078e0200 */
[----:B------:R-:W-:Y:S01]  /*ecc0*/  IMAD.MOV.U32 R20, RZ, RZ, R82 ;  /* 0x000000ffff147224 */ /* 0x000fe200078e0052 */
[----:B------:R-:W-:Y:S01]  /*ecd0*/  LEA R8, P4, R10, UR4, 0x1 ;  /* 0x000000040a087c11 */ /* 0x000fe2000f8808ff */
[----:B------:R-:W-:Y:S01]  /*ece0*/  IMAD.IADD R9, R11, 0x1, R9 ;  /* 0x000000010b097824 */ /* 0x000fe200078e0209 */
[----:B------:R-:W-:Y:S01]  /*ecf0*/  LEA R0, P5, R12, UR6, 0x1 ;  /* 0x000000060c007c11 */ /* 0x000fe2000f8a08ff */
[----:B------:R-:W-:Y:S01]  /*ed00*/  IMAD.IADD R3, R13, 0x1, R3 ;  /* 0x000000010d037824 */ /* 0x000fe200078e0203 */
[----:B------:R-:W-:Y:S01]  /*ed10*/  UMOV UR4, 0xffffffff ;  /* 0xffffffff00047882 */ /* 0x000fe20000000000 */
[----:B------:R-:W-:Y:S01]  /*ed20*/  IMAD.MOV.U32 R15, RZ, RZ, R80 ;  /* 0x000000ffff0f7224 */ /* 0x000fe200078e0050 */
[----:B------:R-:W-:-:S02]  /*ed30*/  PRMT R95, R20, 0x7610, R95 ;  /* 0x00007610145f7816 */ /* 0x000fc4000000005f */
[----:B------:R-:W-:Y:S02]  /*ed40*/  MOV R14, R83 ;  /* 0x00000053000e7202 */ /* 0x000fe40000000f00 */
[----:B------:R-:W-:Y:S02]  /*ed50*/  LEA.HI.X R9, R10, UR5, R9, 0x1, P4 ;  /* 0x000000050a097c11 */ /* 0x000fe4000a0f0c09 */
[----:B------:R-:W-:Y:S02]  /*ed60*/  LEA.HI.X R3, R12, UR7, R3, 0x1, P5 ;  /* 0x000000070c037c11 */ /* 0x000fe4000a8f0c03 */
[----:B------:R-:W-:Y:S02]  /*ed70*/  PRMT R95, R95, 0x5410, R14 ;  /* 0x000054105f5f7816 */ /* 0x000fe4000000000e */
[----:B------:R-:W-:Y:S02]  /*ed80*/  PRMT R96, R15, 0x7610, R96 ;  /* 0x000076100f607816 */ /* 0x000fe40000000060 */
[----:B----4-:R-:W-:Y:S01]  /*ed90*/  LEA.HI R10, R90, R90, RZ, 0x1 ;  /* 0x0000005a5a0a7211 */ /* 0x010fe200078f08ff */
[----:B------:R-:W-:Y:S06]  /*eda0*/  BRA.DIV UR4, `(.L_x_1520) ;  /* 0x0000019604487947 */ /* 0x000fec000b800000 */
.L_x_1833:
[----:B------:R-:W-:-:S03]  /*edb0*/  UMOV UR4, 0xffffffff ;  /* 0xffffffff00047882 */ /* 0x000fc60000000000 */
[----:B------:R-:W-:Y:S05]  /*edc0*/  BRA.DIV UR4, `(.L_x_1521) ;  /* 0x0000019604687947 */ /* 0x000fea000b800000 */
.L_x_1836:
[----:B------:R-:W-:-:S03]  /*edd0*/  UMOV UR4, 0xffffffff ;  /* 0xffffffff00047882 */ /* 0x000fc60000000000 */
[----:B------:R-:W-:Y:S05]  /*ede0*/  BRA.DIV UR4, `(.L_x_1522) ;  /* 0x0000019604887947 */ /* 0x000fea000b800000 */
.L_x_1839:
[----:B------:R-:W-:-:S03]  /*edf0*/  UMOV UR4, 0xffffffff ;  /* 0xffffffff00047882 */ /* 0x000fc60000000000 */
[----:B------:R-:W-:Y:S05]  /*ee00*/  BRA.DIV UR4, `(.L_x_1523) ;  /* 0x0000019604a87947 */ /* 0x000fea000b800000 */
.L_x_1842:
[----:B------:R-:W-:-:S03]  /*ee10*/  UMOV UR4, 0xffffffff ;  /* 0xffffffff00047882 */ /* 0x000fc60000000000 */
[----:B------:R-:W-:Y:S05]  /*ee20*/  BRA.DIV UR4, `(.L_x_1524) ;  /* 0x0000019604c87947 */ /* 0x000fea000b800000 */
.L_x_1845:
[----:B------:R-:W-:-:S03]  /*ee30*/  UMOV UR4, 0xffffffff ;  /* 0xffffffff00047882 */ /* 0x000fc60000000000 */
[----:B------:R-:W-:Y:S05]  /*ee40*/  BRA.DIV UR4, `(.L_x_1525) ;  /* 0x0000019604e87947 */ /* 0x000fea000b800000 */
.L_x_1848:
[----:B------:R-:W-:-:S03]  /*ee50*/  UMOV UR4, 0xffffffff ;  /* 0xffffffff00047882 */ /* 0x000fc60000000000 */
[----:B------:R-:W-:Y:S05]  /*ee60*/  BRA.DIV UR4, `(.L_x_1526) ;  /* 0x0000019a04087947 */ /* 0x000fea000b800000 */
.L_x_1851:
[----:B------:R-:W-:-:S03]  /*ee70*/  UMOV UR4, 0xffffffff ;  /* 0xffffffff00047882 */ /* 0x000fc60000000000 */
[----:B------:R-:W-:Y:S05]  /*ee80*/  BRA.DIV UR4, `(.L_x_1527) ;  /* 0x0000019a04287947 */ /* 0x000fea000b800000 */
.L_x_1854:
[----:B------:R-:W-:-:S03]  /*ee90*/  UMOV UR4, 0xffffffff ;  /* 0xffffffff00047882 */ /* 0x000fc60000000000 */
[----:B------:R-:W-:Y:S05]  /*eea0*/  BRA.DIV UR4, `(.L_x_1528) ;  /* 0x0000019a04487947 */ /* 0x000fea000b800000 */
.L_x_1857:
[----:B------:R-:W-:-:S03]  /*eeb0*/  UMOV UR4, 0xffffffff ;  /* 0xffffffff00047882 */ /* 0x000fc60000000000 */
[----:B------:R-:W-:Y:S05]  /*eec0*/  BRA.DIV UR4, `(.L_x_1529) ;  /* 0x0000019a04687947 */ /* 0x000fea000b800000 */
.L_x_1860:
[----:B------:R-:W-:-:S03]  /*eed0*/  UMOV UR4, 0xffffffff ;  /* 0xffffffff00047882 */ /* 0x000fc60000000000 */
[----:B------:R-:W-:Y:S05]  /*eee0*/  BRA.DIV UR4, `(.L_x_1530) ;  /* 0x0000019a04887947 */ /* 0x000fea000b800000 */
.L_x_1863:
[----:B------:R-:W-:-:S03]  /*eef0*/  UMOV UR4, 0xffffffff ;  /* 0xffffffff00047882 */ /* 0x000fc60000000000 */
[----:B------:R-:W-:Y:S05]  /*ef00*/  BRA.DIV UR4, `(.L_x_1531) ;  /* 0x0000019a04a87947 */ /* 0x000fea000b800000 */
.L_x_1866:
[----:B------:R-:W-:-:S03]  /*ef10*/  UMOV UR4, 0xffffffff ;  /* 0xffffffff00047882 */ /* 0x000fc60000000000 */
[----:B------:R-:W-:Y:S05]  /*ef20*/  BRA.DIV UR4, `(.L_x_1532) ;  /* 0x0000019a04c87947 */ /* 0x000fea000b800000 */
.L_x_1869:
[----:B------:R-:W-:Y:S01]  /*ef30*/  UMOV UR4, 0xffffffff ;  /* 0xffffffff00047882 */ /* 0x000fe20000000000 */
[----:B------:R-:W-:Y:S02]  /*ef40*/  LOP3.LUT R10, R10, 0xfffffffe, RZ, 0xc0, !PT ;  /* 0xfffffffe0a0a7812 */ /* 0x000fe400078ec0ff */
[----:B------:R-:W-:Y:S05]  /*ef50*/  BRA.DIV UR4, `(.L_x_1533) ;  /* 0x0000019a04e47947 */ /* 0x000fea000b800000 */
.L_x_1872:
[----:B------:R-:W-:Y:S01]  /*ef60*/  UMOV UR4, 0xffffffff ;  /* 0xffffffff00047882 */ /* 0x000fe20000000000 */
[----:B------:R-:W-:Y:S02]  /*ef70*/  IADD3 R9, R90, -R10, RZ ;  /* 0x8000000a5a097210 */ /* 0x000fe40007ffe0ff */
[----:B------:R-:W-:Y:S05]  /*ef80*/  BRA.DIV UR4, `(.L_x_1534) ;  /* 0x0000019e04007947 */ /* 0x000fea000b800000 */
.L_x_1875:
[----:B------:R-:W-:Y:S01]  /*ef90*/  UMOV UR4, 0xffffffff ;  /* 0xffffffff00047882 */ /* 0x000fe20000000000 */
[----:B------:R-:W-:Y:S01]  /*efa0*/  SHF.L.U32 R9, R9, 0x1f, RZ ;  /* 0x0000001f09097819 */ /* 0x000fe200000006ff */
[----:B------:R-:W-:Y:S01]  /*efb0*/  IMAD.MOV.U32 R3, RZ, RZ, R81 ;  /* 0x000000ffff037224 */ /* 0x000fe200078e0051 */
[----:B------:R-:W-:Y:S06]  /*efc0*/  BRA.DIV UR4, `(.L_x_1535) ;  /* 0x0000019e04187947 */ /* 0x000fec000b800000 */
.L_x_1878:
[----:B------:R-:W0:Y:S01]  /*efd0*/  SYNCS.PHASECHK.TRANS64.TRYWAIT P4, [R16+URZ+0x30800], R9 ;  /* 0x03080009100075a7 */ /* 0x000e22000808017f */
[----:B------:R-:W-:Y:S01]  /*efe0*/  PRMT R100, R100, 0x5410, R3 ;  /* 0x0000541064647816 */ /* 0x000fe20000000003 */
[----:B------:R-:W-:Y:S01]  /*eff0*/  IMAD.MOV.U32 R0, RZ, RZ, R66 ;  /* 0x000000ffff007224 */ /* 0x000fe200078e0042 */
[----:B------:R-:W-:Y:S01]  /*f000*/  MOV R8, R64 ;  /* 0x0000004000087202 */ /* 0x000fe20000000f00 */
[----:B------:R-:W-:Y:S01]  /*f010*/  IMAD.MOV.U32 R3, RZ, RZ, R67 ;  /* 0x000000ffff037224 */ /* 0x000fe200078e0043 */
[----:B------:R-:W-:Y:S01]  /*f020*/  BSSY B1, `(.L_x_1536) ;  /* 0x0000019000017945 */ /* 0x000fe20003800000 */
[----:B------:R-:W-:Y:S02]  /*f030*/  IMAD.MOV.U32 R10, RZ, RZ, R65 ;  /* 0x000000ffff0a7224 */ /* 0x000fe400078e0041 */
[----:B------:R-:W-:Y:S01]  /*f040*/  IMAD.MOV.U32 R11, RZ, RZ, R69 ;  /* 0x000000ffff0b7224 */ /* 0x000fe200078e0045 */
[----:B------:R-:W-:Y:S01]  /*f050*/  PRMT R85, R0, 0x5410, R3 ;  /* 0x0000541000557816 */ /* 0x000fe20000000003 */
[----:B------:R-:W-:Y:S01]  /*f060*/  IMAD.MOV.U32 R0, RZ, RZ, R70 ;  /* 0x000000ffff007224 */ /* 0x000fe200078e0046 */
[----:B------:R-:W-:Y:S01]  /*f070*/  PRMT R90, R8, 0x5410, R10 ;  /* 0x00005410085a7816 */ /* 0x000fe2000000000a */
[----:B------:R-:W-:Y:S01]  /*f080*/  IMAD.MOV.U32 R8, RZ, RZ, R71 ;  /* 0x000000ffff087224 */ /* 0x000fe200078e0047 */
[----:B------:R-:W-:-:S04]  /*f090*/  MOV R10, R68 ;  /* 0x00000044000a7202 */ /* 0x000fc80000000f00 */
        /* <DEDUP_REMOVED lines=10> */
[----:B------:R-:W-:Y:S02]  /*f140*/  MOV R10, R78 ;  /* 0x0000004e000a7202 */ /* 0x000fe40000000f00 */
[----:B------:R-:W-:Y:S02]  /*f150*/  SHF.R.S32.HI R11, RZ, 0x1f, R228 ;  /* 0x0000001fff0b7819 */ /* 0x000fe400000114e4 */
[----:B------:R-:W-:Y:S01]  /*f160*/  PRMT R21, R0, 0x5410, R8 ;  /* 0x0000541000157816 */ /* 0x000fe20000000008 */
[----:B------:R-:W-:Y:S01]  /*f170*/  IMAD.MOV.U32 R8, RZ, RZ, R79 ;  /* 0x000000ffff087224 */ /* 0x000fe200078e004f */
[----:B------:R-:W-:-:S02]  /*f180*/  PRMT R84, R10, 0x7610, R84 ;  /* 0x000076100a547816 */ /* 0x000fc40000000054 */
[----:B------:R-:W-:Y:S01]  /*f190*/  LEA.HI R0, R11, R228, RZ, 0x3 ;  /* 0x000000e40b007211 */ /* 0x000fe200078f18ff */
[----:B0-----:R-:W-:Y:S06]  /*f1a0*/  @!P4 BRA `(.L_x_1537) ;  /* 0x0000019800c8c947 */ /* 0x001fec0003800000 */
.L_x_1879:
[----:B------:R-:W-:Y:S05]  /*f1b0*/  BSYNC B1 ;  /* 0x0000000000017941 */ /* 0x000fea0003800000 */
.L_x_1536:
[----:B------:R-:W-:Y:S01]  /*f1c0*/  BSSY B1, `(.L_x_1538) ;  /* 0x00000cf000017945 */ /* 0x000fe20003800000 */
[----:B------:R-:W-:Y:S02]  /*f1d0*/  PRMT R84, R84, 0x5410, R8 ;  /* 0x0000541054547816 */ /* 0x000fe40000000008 */
[----:B------:R-:W-:Y:S01]  /*f1e0*/  SHF.R.S32.HI R0, RZ, 0x3, R0 ;  /* 0x00000003ff007819 */ /* 0x000fe20000011400 */
[----:B------:R-:W-:Y:S06]  /*f1f0*/  @P0 BRA `(.L_x_1539) ;  /* 0x0000000c002c0947 */ /* 0x000fec0003800000 */
[----:B------:R1:W5:Y:S01]  /*f200*/  LDL R132, [R1+0x3c] ;  /* 0x00003c0001847983 */ /* 0x0003620000100800 */
[----:B------:R-:W2:Y:S03]  /*f210*/  LDC R111, c[0x0][0x3d4] ;  /* 0x0000f500ff6f7b82 */ /* 0x000ea60000000800 */
[----:B------:R1:W5:Y:S04]  /*f220*/  LDL R131, [R1+0x48] ;  /* 0x0000480001837983 */ /* 0x0003680000100800 */
[----:B------:R1:W5:Y:S01]  /*f230*/  LDL R130, [R1+0x4c] ;  /* 0x00004c0001827983 */ /* 0x0003620000100800 */
[----:B------:R-:W-:Y:S01]  /*f240*/  BSSY B2, `(.L_x_1540) ;  /* 0x0000065000027945 */ /* 0x000fe20003800000 */
[----:B--2---:R-:W-:-:S02]  /*f250*/  ISETP.GE.AND P0, PT, R22, R111, PT ;  /* 0x0000006f1600720c */ /* 0x004fc40003f06270 */
[----:B------:R-:W-:-:S11]  /*f260*/  ISETP.GE.AND P4, PT, R228, R111, PT ;  /* 0x0000006fe400720c */ /* 0x000fd60003f86270 */
[----:B-1----:R-:W-:Y:S05]  /*f270*/  @P0 BRA `(.L_x_1541) ;  /* 0x0000000400840947 */ /* 0x002fea0003800000 */
[----:B------:R-:W2:Y:S04]  /*f280*/  LDL R10, [R1+0x64] ;  /* 0x00006400010a7983 */ /* 0x000ea80000100800 */
[----:B------:R-:W3:Y:S01]  /*f290*/  LDL R133, [R1+0x50] ;  /* 0x0000500001857983 */ /* 0x000ee20000100800 */
[--C-:B------:R-:W-:Y:S01]  /*f2a0*/  HADD2.F32 R124, -RZ, R115.reuse.H0_H0 ;  /* 0x20000073ff7c7230 */ /* 0x100fe20000004100 */
[----:B------:R-:W-:Y:S01]  /*f2b0*/  SHF.R.U32.HI R125, RZ, 0x10, R45 ;  /* 0x00000010ff7d7819 */ /* 0x000fe2000001162d */
[----:B------:R-:W-:Y:S01]  /*f2c0*/  HADD2.F32 R122, -RZ, R115.H1_H1 ;  /* 0x30000073ff7a7230 */ /* 0x000fe20000004100 */
[--C-:B------:R-:W-:Y:S02]  /*f2d0*/  SHF.R.U32.HI R123, RZ, 0x10, R25.reuse ;  /* 0x00000010ff7b7819 */ /* 0x100fe40000011619 */
[----:B------:R-:W-:Y:S01]  /*f2e0*/  SHF.R.U64 R24, R24, 0x10, R25 ;  /* 0x0000001018187819 */ /* 0x000fe20000001219 */
[----:B------:R-:W-:Y:S01]  /*f2f0*/  HADD2.F32 R125, -RZ, R125.H0_H0 ;  /* 0x2000007dff7d7230 */ /* 0x000fe20000004100 */
[----:B------:R-:W-:-:S02]  /*f300*/  SHF.R.U64 R25, R26, 0x10, R27 ;  /* 0x000000101a197819 */ /* 0x000fc4000000121b */
[----:B------:R-:W-:Y:S02]  /*f310*/  SHF.R.U64 R26, R46, 0x10, R47 ;  /* 0x000000102e1a7819 */ /* 0x000fe4000000122f */
[----:B------:R-:W-:Y:S01]  /*f320*/  SHF.R.U32.HI R27, RZ, 0x10, R27 ;  /* 0x00000010ff1b7819 */ /* 0x000fe2000001161b */
[----:B------:R-:W-:Y:S01]  /*f330*/  HADD2.F32 R25, -RZ, R25.H0_H0 ;  /* 0x20000019ff197230 */ /* 0x000fe20000004100 */
[----:B------:R-:W-:Y:S02]  /*f340*/  SHF.R.U32.HI R47, RZ, 0x10, R47 ;  /* 0x00000010ff2f7819 */ /* 0x000fe4000001162f */
[----:B------:R-:W-:Y:S02]  /*f350*/  SHF.R.U64 R44, R44, 0x10, R45 ;  /* 0x000000102c2c7819 */ /* 0x000fe4000000122d */
[----:B--2---:R-:W-:-:S04]  /*f360*/  LEA.HI R8, R111, R10, RZ, 0x1d ;  /* 0x0000000a6f087211 */ /* 0x004fc800078fe8ff */
[----:B------:R-:W-:Y:S01]  /*f370*/  SHF.R.S32.HI R11, RZ, 0x1f, R8 ;  /* 0x0000001fff0b7819 */ /* 0x000fe20000011408 */
[----:B0-----:R-:W-:-:S03]  /*f380*/  IMAD.SHL.U32 R9, R8, 0x8, RZ ;  /* 0x0000000808097824 */ /* 0x001fc600078e00ff */
[----:B------:R-:W-:Y:S02]  /*f390*/  LEA.HI R11, R11, R8, RZ, 0x3 ;  /* 0x000000080b0b7211 */ /* 0x000fe400078f18ff */
[----:B------:R-:W-:-:S03]  /*f3a0*/  LOP3.LUT R9, R9, 0x38, RZ, 0xc0, !PT ;  /* 0x0000003809097812 */ /* 0x000fc600078ec0ff */
[----:B------:R-:W-:Y:S01]  /*f3b0*/  IMAD.SHL.U32 R11, R11, 0x400, RZ ;  /* 0x000004000b0b7824 */ /* 0x000fe200078e00ff */
[----:B-----5:R-:W-:-:S04]  /*f3c0*/  LOP3.LUT R9, R9, 0x1c0, R132, 0xf8, !PT ;  /* 0x000001c009097812 */ /* 0x020fc800078ef884 */
[----:B------:R-:W-:Y:S02]  /*f3d0*/  LOP3.LUT R13, R9, R131, RZ, 0x3c, !PT ;  /* 0x00000083090d7212 */ /* 0x000fe400078e3cff */
[----:B------:R-:W-:Y:S02]  /*f3e0*/  LOP3.LUT R12, R11, 0x7fffe000, RZ, 0xc0, !PT ;  /* 0x7fffe0000b0c7812 */ /* 0x000fe400078ec0ff */
[----:B---3--:R-:W0:Y:S02]  /*f3f0*/  LDS.128 R8, [R133] ;  /* 0x0000000085087984 */ /* 0x008e240000000c00 */
[----:B------:R-:W-:-:S04]  /*f400*/  IADD3 R13, R13, R12, R130 ;  /* 0x0000000c0d0d7210 */ /* 0x000fc80007ffe082 */
[----:B------:R-:W-:-:S05]  /*f410*/  LEA R113, R13, R16, 0x1 ;  /* 0x000000100d717211 */ /* 0x000fca00078e08ff */
[----:B------:R-:W1:Y:S01]  /*f420*/  LDS.128 R12, [R113+0x10400] ;  /* 0x01040000710c7984 */ /* 0x000e620000000c00 */
[--C-:B0-----:R-:W-:Y:S02]  /*f430*/  HADD2.F32 R117, -RZ, R9.reuse.H0_H0 ;  /* 0x20000009ff757230 */ /* 0x101fe40000004100 */
[----:B------:R-:W-:Y:S02]  /*f440*/  HADD2.F32 R118, -RZ, R9.H1_H1 ;  /* 0x30000009ff767230 */ /* 0x000fe40000004100 */
[----:B------:R-:W-:Y:S02]  /*f450*/  HADD2.F32 R116, -RZ, R8.H0_H0 ;  /* 0x20000008ff747230 */ /* 0x000fe40000004100 */
[----:B------:R-:W-:Y:S02]  /*f460*/  HADD2.F32 R46, -RZ, R10.H0_H0 ;  /* 0x2000000aff2e7230 */ /* 0x000fe40000004100 */
[--C-:B------:R-:W-:Y:S02]  /*f470*/  HADD2.F32 R45, -RZ, R11.reuse.H0_H0 ;  /* 0x2000000bff2d7230 */ /* 0x100fe40000004100 */
[----:B------:R-:W-:-:S02]  /*f480*/  HADD2.F32 R11, -RZ, R11.H1_H1 ;  /* 0x3000000bff0b7230 */ /* 0x000fc40000004100 */
[--C-:B-1----:R-:W-:Y:S02]  /*f490*/  HADD2.F32 R9, -RZ, R13.reuse.H0_H0 ;  /* 0x2000000dff097230 */ /* 0x102fe40000004100 */
[----:B------:R-:W-:Y:S02]  /*f4a0*/  HADD2.F32 R119, -RZ, R13.H1_H1 ;  /* 0x3000000dff777230 */ /* 0x000fe40000004100 */
[----:B------:R-:W-:Y:S02]  /*f4b0*/  HADD2.F32 R115, -RZ, R12.H0_H0 ;  /* 0x2000000cff737230 */ /* 0x000fe40000004100 */
[C---:B------:R-:W-:Y:S01]  /*f4c0*/  FMUL.FTZ R126, R9.reuse, R124 ;  /* 0x0000007c097e7220 */ /* 0x040fe20000410000 */
[-C--:B------:R-:W-:Y:S01]  /*f4d0*/  FMUL.FTZ R128, R9, R122.reuse ;  /* 0x0000007a09807220 */ /* 0x080fe20000410000 */
[----:B------:R-:W-:Y:S01]  /*f4e0*/  FMUL.FTZ R127, R119, R125 ;  /* 0x0000007d777f7220 */ /* 0x000fe20000410000 */
[----:B------:R-:W-:Y:S02]  /*f4f0*/  HADD2.F32 R120, -RZ, R14.H0_H0 ;  /* 0x2000000eff787230 */ /* 0x000fe40000004100 */
[----:B------:R-:W-:Y:S01]  /*f500*/  FFMA.FTZ R9, R117, R122, -R126 ;  /* 0x0000007a75097223 */ /* 0x000fe2000001087e */
[----:B------:R-:W-:-:S02]  /*f510*/  HADD2.F32 R122, -RZ, R123.H0_H0 ;  /* 0x2000007bff7a7230 */ /* 0x000fc40000004100 */
[----:B------:R-:W-:Y:S01]  /*f520*/  FFMA.FTZ R13, R117, R124, R128 ;  /* 0x0000007c750d7223 */ /* 0x000fe20000010080 */
[--C-:B------:R-:W-:Y:S02]  /*f530*/  HADD2.F32 R123, -RZ, R114.reuse.H1_H1 ;  /* 0x30000072ff7b7230 */ /* 0x100fe40000004100 */
[----:B------:R-:W-:Y:S02]  /*f540*/  HADD2.F32 R117, -RZ, R114.H0_H0 ;  /* 0x20000072ff757230 */ /* 0x000fe40000004100 */
[-C--:B------:R-:W-:Y:S01]  /*f550*/  FMUL.FTZ R129, R119, R122.reuse ;  /* 0x0000007a77817220 */ /* 0x080fe20000410000 */
[----:B------:R-:W-:Y:S01]  /*f560*/  FFMA.FTZ R114, R118, R122, -R127 ;  /* 0x0000007a76727223 */ /* 0x000fe2000001087f */
[C---:B------:R-:W-:Y:S01]  /*f570*/  FMUL.FTZ R127, R115.reuse, R123 ;  /* 0x0000007b737f7220 */ /* 0x040fe20000410000 */
[----:B------:R-:W-:Y:S02]  /*f580*/  HADD2.F32 R119, -RZ, R110.H0_H0 ;  /* 0x2000006eff777230 */ /* 0x000fe40000004100 */
[----:B------:R-:W-:Y:S01]  /*f590*/  FMUL.FTZ R122, R115, R117 ;  /* 0x00000075737a7220 */ /* 0x000fe20000410000 */
[----:B------:R-:W-:-:S02]  /*f5a0*/  HADD2.F32 R115, -RZ, R112.H0_H0 ;  /* 0x20000070ff737230 */ /* 0x000fc40000004100 */
[C---:B------:R-:W-:Y:S01]  /*f5b0*/  FFMA.FTZ R127, R116.reuse, R117, -R127 ;  /* 0x00000075747f7223 */ /* 0x040fe2000001087f */
[--C-:B------:R-:W-:Y:S02]  /*f5c0*/  HADD2.F32 R121, -RZ, R15.reuse.H0_H0 ;  /* 0x2000000fff797230 */ /* 0x100fe40000004100 */
[----:B------:R-:W-:Y:S01]  /*f5d0*/  FFMA.FTZ R122, R116, R123, R122 ;  /* 0x0000007b747a7223 */ /* 0x000fe2000001007a */
[----:B------:R-:W-:Y:S02]  /*f5e0*/  HADD2.F32 R116, -RZ, R110.H1_H1 ;  /* 0x3000006eff747230 */ /* 0x000fe40000004100 */
[C---:B------:R-:W-:Y:S01]  /*f5f0*/  FMUL.FTZ R117, R120.reuse, R119 ;  /* 0x0000007778757220 */ /* 0x040fe20000410000 */
[----:B------:R-:W-:Y:S02]  /*f600*/  HADD2.F32 R112, -RZ, R112.H1_H1 ;  /* 0x30000070ff707230 */ /* 0x000fe40000004100 */
[----:B------:R-:W-:Y:S01]  /*f610*/  FMUL.FTZ R123, R120, R115 ;  /* 0x00000073787b7220 */ /* 0x000fe20000410000 */
[----:B------:R-:W-:Y:S01]  /*f620*/  FFMA.FTZ R124, R118, R125, R129 ;  /* 0x0000007d767c7223 */ /* 0x000fe20000010081 */
[----:B------:R-:W-:Y:S01]  /*f630*/  FMUL.FTZ R120, R121, R116 ;  /* 0x0000007479787220 */ /* 0x000fe20000410000 */
[----:B------:R-:W-:-:S02]  /*f640*/  HADD2.F32 R15, -RZ, R15.H1_H1 ;  /* 0x3000000fff0f7230 */ /* 0x000fc40000004100 */
[-C--:B------:R-:W-:Y:S01]  /*f650*/  FMUL.FTZ R121, R121, R112.reuse ;  /* 0x0000007079797220 */ /* 0x080fe20000410000 */
[----:B------:R-:W-:Y:S02]  /*f660*/  HADD2.F32 R118, -RZ, R47.H0_H0 ;  /* 0x2000002fff767230 */ /* 0x000fe40000004100 */
[C---:B------:R-:W-:Y:S01]  /*f670*/  FFMA.FTZ R117, R46.reuse, R115, -R117 ;  /* 0x000000732e757223 */ /* 0x040fe20000010875 */
[----:B------:R-:W-:Y:S02]  /*f680*/  HADD2.F32 R110, -RZ, R27.H0_H0 ;  /* 0x2000001bff6e7230 */ /* 0x000fe40000004100 */
[----:B------:R-:W-:Y:S01]  /*f690*/  FFMA.FTZ R123, R46, R119, R123 ;  /* 0x000000772e7b7223 */ /* 0x000fe2000001007b */
[C---:B------:R-:W-:Y:S01]  /*f6a0*/  FFMA.FTZ R120, R45.reuse, R112, -R120 ;  /* 0x000000702d787223 */ /* 0x040fe20000010878 */
[----:B------:R-:W-:Y:S01]  /*f6b0*/  FFMA.FTZ R121, R45, R116, R121 ;  /* 0x000000742d797223 */ /* 0x000fe20000010079 */
[----:B------:R-:W-:Y:S02]  /*f6c0*/  HADD2.F32 R12, -RZ, R12.H1_H1 ;  /* 0x3000000cff0c7230 */ /* 0x000fe40000004100 */
[----:B------:R-:W-:Y:S01]  /*f6d0*/  FMUL.FTZ R46, R15, R118 ;  /* 0x000000760f2e7220 */ /* 0x000fe20000410000 */
[----:B------:R-:W-:-:S02]  /*f6e0*/  HADD2.F32 R14, -RZ, R14.H1_H1 ;  /* 0x3000000eff0e7230 */ /* 0x000fc40000004100 */
[-C--:B------:R-:W-:Y:S01]  /*f6f0*/  FMUL.FTZ R112, R15, R110.reuse ;  /* 0x0000006e0f707220 */ /* 0x080fe20000410000 */
[----:B------:R-:W-:Y:S02]  /*f700*/  HADD2.F32 R27, -RZ, R44.H0_H0 ;  /* 0x2000002cff1b7230 */ /* 0x000fe40000004100 */
[C---:B------:R-:W-:Y:S01]  /*f710*/  FFMA.FTZ R115, R11.reuse, R110, -R46 ;  /* 0x0000006e0b737223 */ /* 0x040fe2000001082e */
[----:B------:R-:W-:Y:S02]  /*f720*/  HADD2.F32 R45, -RZ, R26.H0_H0 ;  /* 0x2000001aff2d7230 */ /* 0x000fe40000004100 */
[----:B------:R-:W-:Y:S01]  /*f730*/  FFMA.FTZ R112, R11, R118, R112 ;  /* 0x000000760b707223 */ /* 0x000fe20000010070 */
[----:B------:R-:W-:Y:S02]  /*f740*/  HADD2.F32 R15, -RZ, R24.H0_H0 ;  /* 0x20000018ff0f7230 */ /* 0x000fe40000004100 */
[----:B------:R-:W-:Y:S01]  /*f750*/  FMUL.FTZ R11, R12, R27 ;  /* 0x0000001b0c0b7220 */ /* 0x000fe20000410000 */
[----:B------:R-:W-:-:S02]  /*f760*/  HADD2.F32 R8, -RZ, R8.H1_H1 ;  /* 0x30000008ff087230 */ /* 0x000fc40000004100 */
[----:B------:R-:W-:Y:S01]  /*f770*/  FMUL.FTZ R47, R14, R45 ;  /* 0x0000002d0e2f7220 */ /* 0x000fe20000410000 */
[----:B------:R-:W-:Y:S02]  /*f780*/  HADD2.F32 R10, -RZ, R10.H1_H1 ;  /* 0x3000000aff0a7230 */ /* 0x000fe40000004100 */
[----:B------:R-:W-:Y:S01]  /*f790*/  FMUL.FTZ R24, R12, R15 ;  /* 0x0000000f0c187220 */ /* 0x000fe20000410000 */
[----:B------:R-:W-:Y:S01]  /*f7a0*/  FMUL.FTZ R26, R14, R25 ;  /* 0x000000190e1a7220 */ /* 0x000fe20000410000 */
[----:B------:R-:W-:Y:S01]  /*f7b0*/  FFMA.FTZ R12, R8, R15, -R11 ;  /* 0x0000000f080c7223 */ /* 0x000fe2000001080b */
[----:B------:R-:W-:Y:S01]  /*f7c0*/  F2FP.F16.F32.PACK_AB R11, R115, R120 ;  /* 0x00000078730b723e */ /* 0x000fe200000000ff */
[----:B------:R-:W-:Y:S01]  /*f7d0*/  FFMA.FTZ R14, R10, R25, -R47 ;  /* 0x000000190a0e7223 */ /* 0x000fe2000001082f */
        /* <DEDUP_REMOVED lines=11> */
.L_x_1541:
[----:B------:R-:W-:Y:S05]  /*f890*/  BSYNC B2 ;  /* 0x0000000000027941 */ /* 0x000fea0003800000 */
.L_x_1540:
[----:B------:R-:W-:Y:S05]  /*f8a0*/  @P4 BRA `(.L_x_1539) ;  /* 0x0000000400804947 */ /* 0x000fea0003800000 */
[----:B------:R-:W0:Y:S01]  /*f8b0*/  LDL R116, [R1+0xa4] ;  /* 0x0000a40001747983 */ /* 0x000e220000100800 */
[----:B------:R-:W-:Y:S01]  /*f8c0*/  LEA.HI R111, R111, R0, RZ, 0x1d ;  /* 0x000000006f6f7211 */ /* 0x000fe200078fe8ff */
[----:B------:R-:W-:Y:S01]  /*f8d0*/  HADD2.F32 R44, -RZ, R102.H1_H1 ;  /* 0x30000066ff2c7230 */ /* 0x000fe20000004100 */
[----:B------:R-:W-:Y:S01]  /*f8e0*/  SHF.R.U64 R25, R28, 0x10, R29 ;  /* 0x000000101c197819 */ /* 0x000fe2000000121d */
[--C-:B------:R-:W-:Y:S01]  /*f8f0*/  HADD2.F32 R45, -RZ, R104.reuse.H1_H1 ;  /* 0x30000068ff2d7230 */ /* 0x100fe20000004100 */
[----:B-1----:R-:W-:Y:S01]  /*f900*/  SHF.R.S32.HI R10, RZ, 0x1f, R111 ;  /* 0x0000001fff0a7819 */ /* 0x002fe2000001146f */
[----:B------:R-:W-:Y:S01]  /*f910*/  IMAD.SHL.U32 R8, R111, 0x8, RZ ;  /* 0x000000086f087824 */ /* 0x000fe200078e00ff */
[----:B------:R-:W-:Y:S01]  /*f920*/  SHF.R.U32.HI R46, RZ, 0x10, R29 ;  /* 0x00000010ff2e7819 */ /* 0x000fe2000001161d */
[----:B------:R-:W-:Y:S01]  /*f930*/  HADD2.F32 R104, -RZ, R104.H0_H0 ;  /* 0x20000068ff687230 */ /* 0x000fe20000004100 */
[----:B------:R-:W-:Y:S01]  /*f940*/  LEA.HI R10, R10, R111, RZ, 0x3 ;  /* 0x0000006f0a0a7211 */ /* 0x000fe200078f18ff */
[----:B------:R-:W-:Y:S01]  /*f950*/  HADD2.F32 R102, -RZ, R102.H0_H0 ;  /* 0x20000066ff667230 */ /* 0x000fe20000004100 */
[----:B------:R-:W-:Y:S01]  /*f960*/  LOP3.LUT R8, R8, 0x38, RZ, 0xc0, !PT ;  /* 0x0000003808087812 */ /* 0x000fe200078ec0ff */
[----:B------:R-:W-:Y:S01]  /*f970*/  HADD2.F32 R46, -RZ, R46.H0_H0 ;  /* 0x2000002eff2e7230 */ /* 0x000fe20000004100 */
[--C-:B------:R-:W-:Y:S01]  /*f980*/  SHF.R.U64 R4, R4, 0x10, R5.reuse ;  /* 0x0000001004047819 */ /* 0x100fe20000001205 */
[----:B------:R-:W-:Y:S01]  /*f990*/  IMAD.SHL.U32 R10, R10, 0x400, RZ ;  /* 0x000004000a0a7824 */ /* 0x000fe200078e00ff */
[----:B-----5:R-:W-:Y:S01]  /*f9a0*/  LOP3.LUT R8, R8, 0x1c0, R132, 0xf8, !PT ;  /* 0x000001c008087812 */ /* 0x020fe200078ef884 */
[----:B------:R-:W-:Y:S01]  /*f9b0*/  HADD2.F32 R25, -RZ, R25.H0_H0 ;  /* 0x20000019ff197230 */ /* 0x000fe20000004100 */
[----:B------:R-:W-:-:S02]  /*f9c0*/  SHF.R.U32.HI R47, RZ, 0x10, R5 ;  /* 0x00000010ff2f7819 */ /* 0x000fc40000011605 */
[----:B------:R-:W-:Y:S02]  /*f9d0*/  LOP3.LUT R13, R8, R131, RZ, 0x3c, !PT ;  /* 0x00000083080d7212 */ /* 0x000fe400078e3cff */
[----:B------:R-:W-:Y:S02]  /*f9e0*/  LOP3.LUT R12, R10, 0x7fffe000, RZ, 0xc0, !PT ;  /* 0x7fffe0000a0c7812 */ /* 0x000fe400078ec0ff */
[--C-:B------:R-:W-:Y:S02]  /*f9f0*/  SHF.R.U64 R5, R6, 0x10, R7.reuse ;  /* 0x0000001006057819 */ /* 0x100fe40000001207 */
[----:B------:R-:W-:Y:S02]  /*fa00*/  IADD3 R13, R13, R12, R130 ;  /* 0x0000000c0d0d7210 */ /* 0x000fe40007ffe082 */
[----:B------:R-:W-:Y:S01]  /*fa10*/  SHF.R.U32.HI R115, RZ, 0x10, R7 ;  /* 0x00000010ff737819 */ /* 0x000fe20000011607 */
[----:B------:R-:W-:Y:S01]  /*fa20*/  HADD2.F32 R5, -RZ, R5.H0_H0 ;  /* 0x20000005ff057230 */ /* 0x000fe20000004100 */
[--C-:B------:R-:W-:Y:S01]  /*fa30*/  SHF.R.U64 R113, R30, 0x10, R31.reuse ;  /* 0x000000101e717819 */ /* 0x100fe2000000121f */
[----:B------:R-:W-:Y:S01]  /*fa40*/  IMAD R24, R13, 0x2, R16 ;  /* 0x000000020d187824 */ /* 0x000fe200078e0210 */
[----:B------:R-:W-:-:S04]  /*fa50*/  SHF.R.U32.HI R111, RZ, 0x10, R31 ;  /* 0x00000010ff6f7819 */ /* 0x000fc8000001161f */
[----:B------:R-:W1:Y:S02]  /*fa60*/  LDS.128 R12, [R24+0x10400] ;  /* 0x01040000180c7984 */ /* 0x000e640000000c00 */
[--C-:B-1----:R-:W-:Y:S02]  /*fa70*/  HADD2.F32 R28, -RZ, R13.reuse.H0_H0 ;  /* 0x2000000dff1c7230 */ /* 0x102fe40000004100 */
[----:B------:R-:W-:Y:S02]  /*fa80*/  HADD2.F32 R29, -RZ, R13.H1_H1 ;  /* 0x3000000dff1d7230 */ /* 0x000fe40000004100 */
[----:B------:R-:W-:Y:S02]  /*fa90*/  HADD2.F32 R13, -RZ, R12.H0_H0 ;  /* 0x2000000cff0d7230 */ /* 0x000fe40000004100 */
[C---:B------:R-:W-:Y:S01]  /*faa0*/  FMUL.FTZ R110, R28.reuse, R45 ;  /* 0x0000002d1c6e7220 */ /* 0x040fe20000410000 */
[----:B------:R-:W-:Y:S01]  /*fab0*/  FMUL.FTZ R112, R28, R44 ;  /* 0x0000002c1c707220 */ /* 0x000fe20000410000 */
[----:B------:R-:W-:-:S02]  /*fac0*/  HADD2.F32 R28, -RZ, R47.H0_H0 ;  /* 0x2000002fff1c7230 */ /* 0x000fc40000004100 */
[----:B------:R-:W-:Y:S02]  /*fad0*/  HADD2.F32 R30, -RZ, R14.H0_H0 ;  /* 0x2000000eff1e7230 */ /* 0x000fe40000004100 */
[--C-:B------:R-:W-:Y:S02]  /*fae0*/  HADD2.F32 R31, -RZ, R15.reuse.H0_H0 ;  /* 0x2000000fff1f7230 */ /* 0x100fe40000004100 */
[----:B------:R-:W-:Y:S01]  /*faf0*/  FMUL.FTZ R114, R29, R28 ;  /* 0x0000001c1d727220 */ /* 0x000fe20000410000 */
[----:B------:R-:W-:Y:S02]  /*fb00*/  HADD2.F32 R15, -RZ, R15.H1_H1 ;  /* 0x3000000fff0f7230 */ /* 0x000fe40000004100 */
[----:B------:R-:W-:Y:S02]  /*fb10*/  HADD2.F32 R12, -RZ, R12.H1_H1 ;  /* 0x3000000cff0c7230 */ /* 0x000fe40000004100 */
[----:B------:R-:W-:Y:S01]  /*fb20*/  HADD2.F32 R14, -RZ, R14.H1_H1 ;  /* 0x3000000eff0e7230 */ /* 0x000fe20000004100 */
[----:B0-----:R-:W0:Y:S02]  /*fb30*/  LDS.128 R8, [R116] ;  /* 0x0000000074087984 */ /* 0x001e240000000c00 */
[----:B0-----:R-:W-:-:S02]  /*fb40*/  HADD2.F32 R7, -RZ, R9.H0_H0 ;  /* 0x20000009ff077230 */ /* 0x001fc40000004100 */
[----:B------:R-:W-:Y:S02]  /*fb50*/  HADD2.F32 R6, -RZ, R8.H0_H0 ;  /* 0x20000008ff067230 */ /* 0x000fe40000004100 */
[----:B------:R-:W-:Y:S02]  /*fb60*/  HADD2.F32 R9, -RZ, R9.H1_H1 ;  /* 0x30000009ff097230 */ /* 0x000fe40000004100 */
[C---:B------:R-:W-:Y:S01]  /*fb70*/  FFMA.FTZ R110, R7.reuse, R44, -R110 ;  /* 0x0000002c076e7223 */ /* 0x040fe2000001086e */
[----:B------:R-:W-:Y:S01]  /*fb80*/  FFMA.FTZ R112, R7, R45, R112 ;  /* 0x0000002d07707223 */ /* 0x000fe20000010070 */
[----:B------:R-:W-:Y:S01]  /*fb90*/  FMUL.FTZ R7, R13, R104 ;  /* 0x000000680d077220 */ /* 0x000fe20000410000 */
[----:B------:R-:W-:Y:S01]  /*fba0*/  FMUL.FTZ R44, R29, R46 ;  /* 0x0000002e1d2c7220 */ /* 0x000fe20000410000 */
[-C--:B------:R-:W-:Y:S01]  /*fbb0*/  FMUL.FTZ R13, R13, R102.reuse ;  /* 0x000000660d0d7220 */ /* 0x080fe20000410000 */
[----:B------:R-:W-:Y:S02]  /*fbc0*/  HADD2.F32 R29, -RZ, R103.H0_H0 ;  /* 0x20000067ff1d7230 */ /* 0x000fe40000004100 */
[----:B------:R-:W-:Y:S01]  /*fbd0*/  FFMA.FTZ R102, R6, R102, -R7 ;  /* 0x0000006606667223 */ /* 0x000fe20000010807 */
[----:B------:R-:W-:Y:S01]  /*fbe0*/  FFMA.FTZ R45, R9, R28, -R44 ;  /* 0x0000001c092d7223 */ /* 0x000fe2000001082c */
[----:B------:R-:W-:-:S02]  /*fbf0*/  HADD2.F32 R7, -RZ, R101.H0_H0 ;  /* 0x20000065ff077230 */ /* 0x000fc40000004100 */
[----:B------:R-:W-:Y:S01]  /*fc00*/  FFMA.FTZ R13, R6, R104, R13 ;  /* 0x00000068060d7223 */ /* 0x000fe2000001000d */
[----:B------:R-:W-:Y:S02]  /*fc10*/  HADD2.F32 R44, -RZ, R103.H1_H1 ;  /* 0x30000067ff2c7230 */ /* 0x000fe40000004100 */
[----:B------:R-:W-:Y:S01]  /*fc20*/  FFMA.FTZ R47, R9, R46, R114 ;  /* 0x0000002e092f7223 */ /* 0x000fe20000010072 */
[----:B------:R-:W-:Y:S02]  /*fc30*/  HADD2.F32 R6, -RZ, R101.H1_H1 ;  /* 0x30000065ff067230 */ /* 0x000fe40000004100 */
[C---:B------:R-:W-:Y:S01]  /*fc40*/  FMUL.FTZ R9, R30.reuse, R29 ;  /* 0x0000001d1e097220 */ /* 0x040fe20000410000 */
[----:B------:R-:W-:Y:S02]  /*fc50*/  HADD2.F32 R26, -RZ, R10.H0_H0 ;  /* 0x2000000aff1a7230 */ /* 0x000fe40000004100 */
[----:B------:R-:W-:Y:S01]  /*fc60*/  FMUL.FTZ R101, R30, R7 ;  /* 0x000000071e657220 */ /* 0x000fe20000410000 */
[----:B------:R-:W-:-:S02]  /*fc70*/  HADD2.F32 R27, -RZ, R11.H0_H0 ;  /* 0x2000000bff1b7230 */ /* 0x000fc40000004100 */
[C---:B------:R-:W-:Y:S01]  /*fc80*/  FMUL.FTZ R104, R31.reuse, R44 ;  /* 0x0000002c1f687220 */ /* 0x040fe20000410000 */
[----:B------:R-:W-:Y:S02]  /*fc90*/  HADD2.F32 R30, -RZ, R111.H0_H0 ;  /* 0x2000006fff1e7230 */ /* 0x000fe40000004100 */
[C---:B------:R-:W-:Y:S01]  /*fca0*/  FFMA.FTZ R46, R26.reuse, R7, -R9 ;  /* 0x000000071a2e7223 */ /* 0x040fe20000010809 */
[----:B------:R-:W-:Y:S02]  /*fcb0*/  HADD2.F32 R28, -RZ, R115.H0_H0 ;  /* 0x20000073ff1c7230 */ /* 0x000fe40000004100 */
[-C--:B------:R-:W-:Y:S01]  /*fcc0*/  FMUL.FTZ R31, R31, R6.reuse ;  /* 0x000000061f1f7220 */ /* 0x080fe20000410000 */
[----:B------:R-:W-:Y:S02]  /*fcd0*/  HADD2.F32 R11, -RZ, R11.H1_H1 ;  /* 0x3000000bff0b7230 */ /* 0x000fe40000004100 */
[----:B------:R-:W-:Y:S01]  /*fce0*/  FFMA.FTZ R101, R26, R29, R101 ;  /* 0x0000001d1a657223 */ /* 0x000fe20000010065 */
[----:B------:R-:W-:Y:S01]  /*fcf0*/  FFMA.FTZ R104, R27, R6, -R104 ;  /* 0x000000061b687223 */ /* 0x000fe20000010868 */
[C---:B------:R-:W-:Y:S01]  /*fd00*/  FMUL.FTZ R26, R15.reuse, R30 ;  /* 0x0000001e0f1a7220 */ /* 0x040fe20000410000 */
[----:B------:R-:W-:Y:S01]  /*fd10*/  FMUL.FTZ R6, R15, R28 ;  /* 0x0000001c0f067220 */ /* 0x000fe20000410000 */
[----:B------:R-:W-:-:S02]  /*fd20*/  HADD2.F32 R9, -RZ, R113.H0_H0 ;  /* 0x20000071ff097230 */ /* 0x000fc40000004100 */
[----:B------:R-:W-:Y:S01]  /*fd30*/  FFMA.FTZ R31, R27, R44, R31 ;  /* 0x0000002c1b1f7223 */ /* 0x000fe2000001001f */
[----:B------:R-:W-:Y:S02]  /*fd40*/  HADD2.F32 R7, -RZ, R4.H0_H0 ;  /* 0x20000004ff077230 */ /* 0x000fe40000004100 */
[C---:B------:R-:W-:Y:S01]  /*fd50*/  FFMA.FTZ R29, R11.reuse, R28, -R26 ;  /* 0x0000001c0b1d7223 */ /* 0x040fe2000001081a */
[----:B------:R-:W-:Y:S02]  /*fd60*/  HADD2.F32 R8, -RZ, R8.H1_H1 ;  /* 0x30000008ff087230 */ /* 0x000fe40000004100 */
[----:B------:R-:W-:Y:S01]  /*fd70*/  FFMA.FTZ R6, R11, R30, R6 ;  /* 0x0000001e0b067223 */ /* 0x000fe20000010006 */
[----:B------:R-:W-:Y:S02]  /*fd80*/  HADD2.F32 R10, -RZ, R10.H1_H1 ;  /* 0x3000000aff0a7230 */ /* 0x000fe40000004100 */
[----:B------:R-:W-:Y:S01]  /*fd90*/  FMUL.FTZ R11, R12, R25 ;  /* 0x000000190c0b7220 */ /* 0x000fe20000410000 */
[----:B------:R-:W-:Y:S01]  /*fda0*/  FMUL.FTZ R27, R14, R9 ;  /* 0x000000090e1b7220 */ /* 0x000fe20000410000 */
[----:B------:R-:W-:Y:S01]  /*fdb0*/  FMUL.FTZ R12, R12, R7 ;  /* 0x000000070c0c7220 */ /* 0x000fe20000410000 */
[----:B------:R-:W-:Y:S01]  /*fdc0*/  FMUL.FTZ R14, R14, R5 ;  /* 0x000000050e0e7220 */ /* 0x000fe20000410000 */
[----:B------:R-:W-:Y:S01]  /*fdd0*/  FFMA.FTZ R15, R8, R7, -R11 ;  /* 0x00000007080f7223 */ /* 0x000fe2000001080b */
[----:B------:R-:W-:Y:S01]  /*fde0*/  FFMA.FTZ R27, R10, R5, -R27 ;  /* 0x000000050a1b7223 */ /* 0x000fe2000001081b */
[----:B------:R-:W-:Y:S01]  /*fdf0*/  FFMA.FTZ R8, R8, R25, R12 ;  /* 0x0000001908087223 */ /* 0x000fe2000001000c */
[----:B------:R-:W-:Y:S01]  /*fe00*/  FFMA.FTZ R10, R10, R9, R14 ;  /* 0x000000090a0a7223 */ /* 0x000fe2000001000e */
[----:B------:R-:W-:-:S02]  /*fe10*/  F2FP.F16.F32.PACK_AB R11, R6, R31 ;  /* 0x0000001f060b723e */ /* 0x000fc400000000ff */
[----:B------:R-:W-:Y:S02]  /*fe20*/  F2FP.F16.F32.PACK_AB R7, R29, R104 ;  /* 0x000000681d07723e */ /* 0x000fe400000000ff */
        /* <DEDUP_REMOVED lines=8> */
.L_x_1539:
[----:B------:R-:W-:Y:S05]  /*feb0*/  BSYNC B1 ;  /* 0x0000000000017941 */ /* 0x000fea0003800000 */
.L_x_1538:
[----:B------:R-:W-:Y:S04]  /*fec0*/  BSSY B1, `(.L_x_1542) ;  /* 0x00000cb000017945 */ /* 0x000fe80003800000 */
[----:B------:R-:W-:Y:S05]  /*fed0*/  @P1 BRA `(.L_x_1543) ;  /* 0x0000000c00241947 */ /* 0x000fea0003800000 */
[----:B------:R3:W5:Y:S01]  /*fee0*/  LDL R110, [R1+0x38] ;  /* 0x00003800016e7983 */ /* 0x0007620000100800 */
[----:B-1----:R-:W1:Y:S03]  /*fef0*/  LDC R13, c[0x0][0x3d4] ;  /* 0x0000f500ff0d7b82 */ /* 0x002e660000000800 */
[----:B------:R3:W5:Y:S04]  /*ff00*/  LDL R104, [R1+0x40] ;  /* 0x0000400001687983 */ /* 0x0007680000100800 */
[----:B------:R3:W5:Y:S01]  /*ff10*/  LDL R103, [R1+0x44] ;  /* 0x0000440001677983 */ /* 0x0007620000100800 */
[----:B------:R-:W-:Y:S01]  /*ff20*/  BSSY B2, `(.L_x_1544) ;  /* 0x0000064000027945 */ /* 0x000fe20003800000 */
[----:B-1----:R-:W-:-:S02]  /*ff30*/  ISETP.GE.AND P0, PT, R22, R13, PT ;  /* 0x0000000d1600720c */ /* 0x002fc40003f06270 */
[----:B------:R-:W-:-:S11]  /*ff40*/  ISETP.GE.AND P1, PT, R228, R13, PT ;  /* 0x0000000de400720c */ /* 0x000fd60003f26270 */
[----:B---3--:R-:W-:Y:S05]  /*ff50*/  @P0 BRA `(.L_x_1545) ;  /* 0x0000000400800947 */ /* 0x008fea0003800000 */
[----:B--2---:R-:W2:Y:S04]  /*ff60*/  LDL R4, [R1+0x64] ;  /* 0x0000640001047983 */ /* 0x004ea80000100800 */
[----:B------:R-:W3:Y:S01]  /*ff70*/  LDL R111, [R1+0xa0] ;  /* 0x0000a000016f7983 */ /* 0x000ee20000100800 */
[--C-:B------:R-:W-:Y:S01]  /*ff80*/  SHF.R.U64 R102, R36, 0x10, R37.reuse ;  /* 0x0000001024667819 */ /* 0x100fe20000001225 */
[--C-:B------:R-:W-:Y:S01]  /*ff90*/  HADD2.F32 R31, -RZ, R106.reuse.H1_H1 ;  /* 0x3000006aff1f7230 */ /* 0x100fe20000004100 */
[----:B------:R-:W-:Y:S01]  /*ffa0*/  SHF.R.U32.HI R30, RZ, 0x10, R37 ;  /* 0x00000010ff1e7819 */ /* 0x000fe20000011625 */
[----:B------:R-:W-:Y:S01]  /*ffb0*/  HADD2.F32 R37, -RZ, R109.H1_H1 ;  /* 0x3000006dff257230 */ /* 0x000fe20000004100 */
[--C-:B------:R-:W-:Y:S01]  /*ffc0*/  SHF.R.U64 R101, R48, 0x10, R49.reuse ;  /* 0x0000001030657819 */ /* 0x100fe20000001231 */
[----:B------:R-:W-:Y:S01]  /*ffd0*/  HADD2.F32 R106, -RZ, R106.H0_H0 ;  /* 0x2000006aff6a7230 */ /* 0x000fe20000004100 */
[----:B------:R-:W-:-:S02]  /*ffe0*/  SHF.R.U32.HI R36, RZ, 0x10, R49 ;  /* 0x00000010ff247819 */ /* 0x000fc40000011631 */
[--C-:B------:R-:W-:Y:S02]  /*fff0*/  SHF.R.U64 R49, R38, 0x10, R39.reuse ;  /* 0x0000001026317819 */ /* 0x100fe40000001227 */
[----:B------:R-:W-:Y:S01]  /*10000*/  SHF.R.U32.HI R46, RZ, 0x10, R39 ;  /* 0x00000010ff2e7819 */ /* 0x000fe20000011627 */
[----:B------:R-:W-:Y:S01]  /*10010*/  HADD2.F32 R36, -RZ, R36.H0_H0 ;  /* 0x20000024ff247230 */ /* 0x000fe20000004100 */
[--C-:B------:R-:W-:Y:S02]  /*10020*/  SHF.R.U64 R47, R50, 0x10, R51.reuse ;  /* 0x00000010322f7819 */ /* 0x100fe40000001233 */
[----:B------:R-:W-:Y:S02]  /*10030*/  SHF.R.U32.HI R50, RZ, 0x10, R51 ;  /* 0x00000010ff327819 */ /* 0x000fe40000011633 */
[----:B--2---:R-:W-:-:S04]  /*10040*/  LEA.HI R4, R13, R4, RZ, 0x1d ;  /* 0x000000040d047211 */ /* 0x004fc800078fe8ff */
[----:B------:R-:W-:Y:S02]  /*10050*/  SHF.R.S32.HI R7, RZ, 0x1f, R4 ;  /* 0x0000001fff077819 */ /* 0x000fe40000011404 */
[----:B------:R-:W-:Y:S02]  /*10060*/  SHF.L.U32 R5, R4, 0x3, RZ ;  /* 0x0000000304057819 */ /* 0x000fe400000006ff */
[----:B------:R-:W-:Y:S02]  /*10070*/  LEA.HI R7, R7, R4, RZ, 0x3 ;  /* 0x0000000407077211 */ /* 0x000fe400078f18ff */
[----:B-----5:R-:W-:-:S03]  /*10080*/  LOP3.LUT R4, R110, 0x38, R5, 0xf8, !PT ;  /* 0x000000386e047812 */ /* 0x020fc600078ef805 */
[----:B------:R-:W-:Y:S01]  /*10090*/  IMAD.SHL.U32 R7, R7, 0x400, RZ ;  /* 0x0000040007077824 */ /* 0x000fe200078e00ff */
[----:B------:R-:W-:-:S04]  /*100a0*/  LOP3.LUT R8, R4, R104, RZ, 0x3c, !PT ;  /* 0x0000006804087212 */ /* 0x000fc800078e3cff */
[----:B0-----:R-:W-:Y:S02]  /*100b0*/  LOP3.LUT R9, R7, 0x7fffe000, RZ, 0xc0, !PT ;  /* 0x7fffe00007097812 */ /* 0x001fe400078ec0ff */
[----:B---3--:R-:W0:Y:S02]  /*100c0*/  LDS.128 R4, [R111] ;  /* 0x000000006f047984 */ /* 0x008e240000000c00 */
[----:B------:R-:W-:-:S05]  /*100d0*/  IADD3 R9, R8, R9, R103 ;  /* 0x0000000908097210 */ /* 0x000fca0007ffe067 */
[----:B------:R-:W-:-:S05]  /*100e0*/  IMAD R12, R9, 0x2, R16 ;  /* 0x00000002090c7824 */ /* 0x000fca00078e0210 */
        /* <DEDUP_REMOVED lines=11> */
[----:B------:R-:W-:Y:S01]  /*101a0*/  FMUL.FTZ R45, R26, R31 ;  /* 0x0000001f1a2d7220 */ /* 0x000fe20000410000 */
[----:B------:R-:W-:Y:S02]  /*101b0*/  HADD2.F32 R26, -RZ, R30.H0_H0 ;  /* 0x2000001eff1a7230 */ /* 0x000fe40000004100 */
[----:B------:R-:W-:Y:S01]  /*101c0*/  FMUL.FTZ R38, R27, R36 ;  /* 0x000000241b267220 */ /* 0x000fe20000410000 */
[----:B------:R-:W-:-:S02]  /*101d0*/  HADD2.F32 R30, -RZ, R109.H0_H0 ;  /* 0x2000006dff1e7230 */ /* 0x000fc40000004100 */
[C---:B------:R-:W-:Y:S01]  /*101e0*/  FFMA.FTZ R39, R14.reuse, R31, -R39 ;  /* 0x0000001f0e277223 */ /* 0x040fe20000010827 */
[----:B------:R-:W-:Y:S01]  /*101f0*/  FMUL.FTZ R31, R9, R106 ;  /* 0x0000006a091f7220 */ /* 0x000fe20000410000 */
[----:B------:R-:W-:Y:S01]  /*10200*/  FFMA.FTZ R45, R14, R37, R45 ;  /* 0x000000250e2d7223 */ /* 0x000fe2000001002d */
[----:B------:R-:W-:Y:S01]  /*10210*/  FMUL.FTZ R44, R27, R26 ;  /* 0x0000001a1b2c7220 */ /* 0x000fe20000410000 */
[-C--:B------:R-:W-:Y:S01]  /*10220*/  FMUL.FTZ R14, R9, R30.reuse ;  /* 0x0000001e090e7220 */ /* 0x080fe20000410000 */
[----:B------:R-:W-:Y:S02]  /*10230*/  HADD2.F32 R28, -RZ, R10.H0_H0 ;  /* 0x2000000aff1c7230 */ /* 0x000fe40000004100 */
[----:B------:R-:W-:Y:S01]  /*10240*/  FFMA.FTZ R31, R5, R30, R31 ;  /* 0x0000001e051f7223 */ /* 0x000fe2000001001f */
[----:B------:R-:W-:Y:S02]  /*10250*/  HADD2.F32 R27, -RZ, R107.H0_H0 ;  /* 0x2000006bff1b7230 */ /* 0x000fe40000004100 */
[----:B------:R-:W-:Y:S01]  /*10260*/  FFMA.FTZ R38, R15, R26, -R38 ;  /* 0x0000001a0f267223 */ /* 0x000fe20000010826 */
[----:B------:R-:W-:-:S02]  /*10270*/  HADD2.F32 R9, -RZ, R105.H0_H0 ;  /* 0x20000069ff097230 */ /* 0x000fc40000004100 */
[----:B------:R-:W-:Y:S01]  /*10280*/  FFMA.FTZ R44, R15, R36, R44 ;  /* 0x000000240f2c7223 */ /* 0x000fe2000001002c */
[----:B------:R-:W-:Y:S02]  /*10290*/  HADD2.F32 R29, -RZ, R11.H0_H0 ;  /* 0x2000000bff1d7230 */ /* 0x000fe40000004100 */
[----:B------:R-:W-:Y:S01]  /*102a0*/  FFMA.FTZ R106, R5, R106, -R14 ;  /* 0x0000006a056a7223 */ /* 0x000fe2000001080e */
[----:B------:R-:W-:Y:S02]  /*102b0*/  HADD2.F32 R30, -RZ, R107.H1_H1 ;  /* 0x3000006bff1e7230 */ /* 0x000fe40000004100 */
[C---:B------:R-:W-:Y:S01]  /*102c0*/  FMUL.FTZ R5, R28.reuse, R27 ;  /* 0x0000001b1c057220 */ /* 0x040fe20000410000 */
[----:B------:R-:W-:Y:S02]  /*102d0*/  HADD2.F32 R14, -RZ, R105.H1_H1 ;  /* 0x30000069ff0e7230 */ /* 0x000fe40000004100 */
[----:B------:R-:W-:Y:S01]  /*102e0*/  FMUL.FTZ R15, R28, R9 ;  /* 0x000000091c0f7220 */ /* 0x000fe20000410000 */
[----:B------:R-:W-:-:S02]  /*102f0*/  HADD2.F32 R26, -RZ, R46.H0_H0 ;  /* 0x2000002eff1a7230 */ /* 0x000fc40000004100 */
[C---:B------:R-:W-:Y:S01]  /*10300*/  FMUL.FTZ R46, R29.reuse, R30 ;  /* 0x0000001e1d2e7220 */ /* 0x040fe20000410000 */
[----:B------:R-:W-:Y:S02]  /*10310*/  HADD2.F32 R11, -RZ, R11.H1_H1 ;  /* 0x3000000bff0b7230 */ /* 0x000fe40000004100 */
[C---:B------:R-:W-:Y:S01]  /*10320*/  FFMA.FTZ R36, R24.reuse, R9, -R5 ;  /* 0x0000000918247223 */ /* 0x040fe20000010805 */
[----:B------:R-:W-:Y:S02]  /*10330*/  HADD2.F32 R28, -RZ, R50.H0_H0 ;  /* 0x20000032ff1c7230 */ /* 0x000fe40000004100 */
[-C--:B------:R-:W-:Y:S01]  /*10340*/  FMUL.FTZ R29, R29, R14.reuse ;  /* 0x0000000e1d1d7220 */ /* 0x080fe20000410000 */
[----:B------:R-:W-:Y:S01]  /*10350*/  FFMA.FTZ R46, R25, R14, -R46 ;  /* 0x0000000e192e7223 */ /* 0x000fe2000001082e */
[----:B------:R-:W-:Y:S01]  /*10360*/  FFMA.FTZ R24, R24, R27, R15 ;  /* 0x0000001b18187223 */ /* 0x000fe2000001000f */
[C---:B------:R-:W-:Y:S01]  /*10370*/  FMUL.FTZ R14, R11.reuse, R26 ;  /* 0x0000001a0b0e7220 */ /* 0x040fe20000410000 */
[----:B------:R-:W-:Y:S01]  /*10380*/  FMUL.FTZ R48, R11, R28 ;  /* 0x0000001c0b307220 */ /* 0x000fe20000410000 */
[----:B------:R-:W-:-:S02]  /*10390*/  HADD2.F32 R8, -RZ, R8.H1_H1 ;  /* 0x30000008ff087230 */ /* 0x000fc40000004100 */
[----:B------:R-:W-:Y:S01]  /*103a0*/  FFMA.FTZ R29, R25, R30, R29 ;  /* 0x0000001e191d7223 */ /* 0x000fe2000001001d */
[----:B------:R-:W-:Y:S02]  /*103b0*/  HADD2.F32 R10, -RZ, R10.H1_H1 ;  /* 0x3000000aff0a7230 */ /* 0x000fe40000004100 */
[C---:B------:R-:W-:Y:S01]  /*103c0*/  FFMA.FTZ R37, R7.reuse, R26, -R48 ;  /* 0x0000001a07257223 */ /* 0x040fe20000010830 */
[----:B------:R-:W-:Y:S02]  /*103d0*/  HADD2.F32 R11, -RZ, R101.H0_H0 ;  /* 0x20000065ff0b7230 */ /* 0x000fe40000004100 */
[----:B------:R-:W-:Y:S01]  /*103e0*/  FFMA.FTZ R14, R7, R28, R14 ;  /* 0x0000001c070e7223 */ /* 0x000fe2000001000e */
[----:B------:R-:W-:Y:S02]  /*103f0*/  HADD2.F32 R15, -RZ, R47.H0_H0 ;  /* 0x2000002fff0f7230 */ /* 0x000fe40000004100 */
[----:B------:R-:W-:Y:S02]  /*10400*/  HADD2.F32 R5, -RZ, R102.H0_H0 ;  /* 0x20000066ff057230 */ /* 0x000fe40000004100 */
[----:B------:R-:W-:Y:S01]  /*10410*/  FMUL.FTZ R7, R8, R11 ;  /* 0x0000000b08077220 */ /* 0x000fe20000410000 */
[----:B------:R-:W-:-:S02]  /*10420*/  HADD2.F32 R9, -RZ, R49.H0_H0 ;  /* 0x20000031ff097230 */ /* 0x000fc40000004100 */
[----:B------:R-:W-:Y:S01]  /*10430*/  FMUL.FTZ R27, R10, R15 ;  /* 0x0000000f0a1b7220 */ /* 0x000fe20000410000 */
[----:B------:R-:W-:Y:S02]  /*10440*/  HADD2.F32 R4, -RZ, R4.H1_H1 ;  /* 0x30000004ff047230 */ /* 0x000fe40000004100 */
[----:B------:R-:W-:Y:S01]  /*10450*/  FMUL.FTZ R8, R8, R5 ;  /* 0x0000000508087220 */ /* 0x000fe20000410000 */
[----:B------:R-:W-:Y:S02]  /*10460*/  HADD2.F32 R6, -RZ, R6.H1_H1 ;  /* 0x30000006ff067230 */ /* 0x000fe40000004100 */
        /* <DEDUP_REMOVED lines=15> */
.L_x_1545:
[----:B------:R-:W-:Y:S05]  /*10560*/  BSYNC B2 ;  /* 0x0000000000027941 */ /* 0x000fea0003800000 */
.L_x_1544:
[----:B------:R-:W-:Y:S05]  /*10570*/  @P1 BRA `(.L_x_1543) ;  /* 0x00000004007c1947 */ /* 0x000fea0003800000 */
[----:B------:R-:W3:Y:S01]  /*10580*/  LDL R45, [R1+0x9c] ;  /* 0x00009c00012d7983 */ /* 0x000ee20000100800 */
[----:B------:R-:W-:Y:S01]  /*10590*/  LEA.HI R13, R13, R0, RZ, 0x1d ;  /* 0x000000000d0d7211 */ /* 0x000fe200078fe8ff */
[--C-:B------:R-:W-:Y:S01]  /*105a0*/  HADD2.F32 R30, -RZ, R98.reuse.H0_H0 ;  /* 0x20000062ff1e7230 */ /* 0x100fe20000004100 */
[----:B------:R-:W-:Y:S01]  /*105b0*/  SHF.R.U64 R37, R40, 0x10, R41 ;  /* 0x0000001028257819 */ /* 0x000fe20000001229 */
[----:B------:R-:W-:Y:S01]  /*105c0*/  HADD2.F32 R98, -RZ, R98.H1_H1 ;  /* 0x30000062ff627230 */ /* 0x000fe20000004100 */
[----:B-12---:R-:W-:Y:S01]  /*105d0*/  SHF.R.S32.HI R6, RZ, 0x1f, R13 ;  /* 0x0000001fff067819 */ /* 0x006fe2000001140d */
[----:B------:R-:W-:Y:S01]  /*105e0*/  IMAD.SHL.U32 R4, R13, 0x8, RZ ;  /* 0x000000080d047824 */ /* 0x000fe200078e00ff */
[----:B------:R-:W-:Y:S02]  /*105f0*/  SHF.R.U32.HI R29, RZ, 0x10, R41 ;  /* 0x00000010ff1d7819 */ /* 0x000fe40000011629 */
[----:B------:R-:W-:Y:S02]  /*10600*/  LEA.HI R6, R6, R13, RZ, 0x3 ;  /* 0x0000000d06067211 */ /* 0x000fe400078f18ff */
[----:B-----5:R-:W-:Y:S01]  /*10610*/  LOP3.LUT R4, R110, 0x38, R4, 0xf8, !PT ;  /* 0x000000386e047812 */ /* 0x020fe200078ef804 */
[----:B------:R-:W-:Y:S01]  /*10620*/  HADD2.F32 R29, -RZ, R29.H0_H0 ;  /* 0x2000001dff1d7230 */ /* 0x000fe20000004100 */
[----:B------:R-:W-:-:S02]  /*10630*/  SHF.L.U32 R6, R6, 0xa, RZ ;  /* 0x0000000a06067819 */ /* 0x000fc400000006ff */
[----:B------:R-:W-:Y:S02]  /*10640*/  LOP3.LUT R8, R4, R104, RZ, 0x3c, !PT ;  /* 0x0000006804087212 */ /* 0x000fe400078e3cff */
[----:B0-----:R-:W-:Y:S02]  /*10650*/  LOP3.LUT R9, R6, 0x7fffe000, RZ, 0xc0, !PT ;  /* 0x7fffe00006097812 */ /* 0x001fe400078ec0ff */
[----:B------:R-:W-:Y:S01]  /*10660*/  SHF.R.U64 R41, R34, 0x10, R35 ;  /* 0x0000001022297819 */ /* 0x000fe20000001223 */
[----:B------:R-:W-:Y:S01]  /*10670*/  HADD2.F32 R34, -RZ, R100.H0_H0 ;  /* 0x20000064ff227230 */ /* 0x000fe20000004100 */
[----:B------:R-:W-:Y:S02]  /*10680*/  IADD3 R9, R8, R9, R103 ;  /* 0x0000000908097210 */ /* 0x000fe40007ffe067 */
[--C-:B------:R-:W-:Y:S02]  /*10690*/  SHF.R.U64 R44, R32, 0x10, R33.reuse ;  /* 0x00000010202c7819 */ /* 0x100fe40000001221 */
[----:B------:R-:W-:Y:S01]  /*106a0*/  SHF.R.U32.HI R33, RZ, 0x10, R33 ;  /* 0x00000010ff217819 */ /* 0x000fe20000011621 */
[----:B------:R-:W-:Y:S01]  /*106b0*/  IMAD R12, R9, 0x2, R16 ;  /* 0x00000002090c7824 */ /* 0x000fe200078e0210 */
[----:B------:R-:W-:-:S02]  /*106c0*/  SHF.R.U32.HI R39, RZ, 0x10, R35 ;  /* 0x00000010ff277819 */ /* 0x000fc40000011623 */
[--C-:B------:R-:W-:Y:S02]  /*106d0*/  SHF.R.U64 R35, R42, 0x10, R43.reuse ;  /* 0x000000102a237819 */ /* 0x100fe4000000122b */
[----:B------:R-:W0:Y:S01]  /*106e0*/  LDS.128 R8, [R12+0x10400] ;  /* 0x010400000c087984 */ /* 0x000e220000000c00 */
[----:B------:R-:W-:Y:S01]  /*106f0*/  SHF.R.U32.HI R42, RZ, 0x10, R43 ;  /* 0x00000010ff2a7819 */ /* 0x000fe2000001162b */
[--C-:B0-----:R-:W-:Y:S02]  /*10700*/  HADD2.F32 R25, -RZ, R9.reuse.H0_H0 ;  /* 0x20000009ff197230 */ /* 0x101fe40000004100 */
[----:B------:R-:W-:Y:S02]  /*10710*/  HADD2.F32 R26, -RZ, R9.H1_H1 ;  /* 0x30000009ff1a7230 */ /* 0x000fe40000004100 */
[----:B------:R-:W-:Y:S02]  /*10720*/  HADD2.F32 R9, -RZ, R8.H0_H0 ;  /* 0x20000008ff097230 */ /* 0x000fe40000004100 */
[C---:B------:R-:W-:Y:S01]  /*10730*/  FMUL.FTZ R32, R25.reuse, R34 ;  /* 0x0000002219207220 */ /* 0x040fe20000410000 */
[----:B------:R-:W-:Y:S01]  /*10740*/  FMUL.FTZ R36, R25, R30 ;  /* 0x0000001e19247220 */ /* 0x000fe20000410000 */
[----:B------:R-:W-:-:S02]  /*10750*/  HADD2.F32 R25, -RZ, R33.H0_H0 ;  /* 0x20000021ff197230 */ /* 0x000fc40000004100 */
[----:B------:R-:W-:Y:S01]  /*10760*/  FMUL.FTZ R33, R26, R29 ;  /* 0x0000001d1a217220 */ /* 0x000fe20000410000 */
[----:B------:R-:W-:Y:S02]  /*10770*/  HADD2.F32 R27, -RZ, R10.H0_H0 ;  /* 0x2000000aff1b7230 */ /* 0x000fe40000004100 */
[--C-:B------:R-:W-:Y:S02]  /*10780*/  HADD2.F32 R28, -RZ, R11.reuse.H0_H0 ;  /* 0x2000000bff1c7230 */ /* 0x100fe40000004100 */
[----:B------:R-:W-:Y:S02]  /*10790*/  HADD2.F32 R11, -RZ, R11.H1_H1 ;  /* 0x3000000bff0b7230 */ /* 0x000fe40000004100 */
[----:B------:R-:W-:Y:S02]  /*107a0*/  HADD2.F32 R8, -RZ, R8.H1_H1 ;  /* 0x30000008ff087230 */ /* 0x000fe40000004100 */
[----:B------:R-:W-:Y:S01]  /*107b0*/  HADD2.F32 R10, -RZ, R10.H1_H1 ;  /* 0x3000000aff0a7230 */ /* 0x000fe20000004100 */
[----:B---3--:R-:W0:Y:S02]  /*107c0*/  LDS.128 R4, [R45] ;  /* 0x000000002d047984 */ /* 0x008e240000000c00 */
[----:B0-----:R-:W-:-:S02]  /*107d0*/  HADD2.F32 R13, -RZ, R5.H0_H0 ;  /* 0x20000005ff0d7230 */ /* 0x001fc40000004100 */
[----:B------:R-:W-:Y:S02]  /*107e0*/  HADD2.F32 R14, -RZ, R5.H1_H1 ;  /* 0x30000005ff0e7230 */ /* 0x000fe40000004100 */
[----:B------:R-:W-:Y:S02]  /*107f0*/  HADD2.F32 R5, -RZ, R4.H0_H0 ;  /* 0x20000004ff057230 */ /* 0x000fe40000004100 */
[C---:B------:R-:W-:Y:S01]  /*10800*/  FFMA.FTZ R31, R13.reuse, R30, -R32 ;  /* 0x0000001e0d1f7223 */ /* 0x040fe20000010820 */
[----:B------:R-:W-:Y:S02]  /*10810*/  HADD2.F32 R32, -RZ, R99.H1_H1 ;  /* 0x30000063ff207230 */ /* 0x000fe40000004100 */
[----:B------:R-:W-:Y:S01]  /*10820*/  FFMA.FTZ R36, R13, R34, R36 ;  /* 0x000000220d247223 */ /* 0x000fe20000010024 */
[----:B------:R-:W-:Y:S02]  /*10830*/  HADD2.F32 R30, -RZ, R97.H1_H1 ;  /* 0x30000061ff1e7230 */ /* 0x000fe40000004100 */
[-C--:B------:R-:W-:Y:S01]  /*10840*/  FMUL.FTZ R13, R26, R25.reuse ;  /* 0x000000191a0d7220 */ /* 0x080fe20000410000 */
[----:B------:R-:W-:Y:S01]  /*10850*/  FFMA.FTZ R34, R14, R25, -R33 ;  /* 0x000000190e227223 */ /* 0x000fe20000010821 */
[----:B------:R-:W-:Y:S01]  /*10860*/  FMUL.FTZ R26, R9, R32 ;  /* 0x00000020091a7220 */ /* 0x000fe20000410000 */
[----:B------:R-:W-:-:S02]  /*10870*/  HADD2.F32 R15, -RZ, R6.H0_H0 ;  /* 0x20000006ff0f7230 */ /* 0x000fc40000004100 */
[----:B------:R-:W-:Y:S01]  /*10880*/  FFMA.FTZ R29, R14, R29, R13 ;  /* 0x0000001d0e1d7223 */ /* 0x000fe2000001000d */
[-C--:B------:R-:W-:Y:S01]  /*10890*/  FMUL.FTZ R9, R9, R30.reuse ;  /* 0x0000001e09097220 */ /* 0x080fe20000410000 */
[----:B------:R-:W-:Y:S02]  /*108a0*/  HADD2.F32 R14, -RZ, R96.H1_H1 ;  /* 0x30000060ff0e7230 */ /* 0x000fe40000004100 */
[----:B------:R-:W-:Y:S01]  /*108b0*/  FFMA.FTZ R30, R5, R30, -R26 ;  /* 0x0000001e051e7223 */ /* 0x000fe2000001081a */
[----:B------:R-:W-:Y:S02]  /*108c0*/  HADD2.F32 R99, -RZ, R99.H0_H0 ;  /* 0x20000063ff637230 */ /* 0x000fe40000004100 */
[----:B------:R-:W-:Y:S01]  /*108d0*/  FMUL.FTZ R26, R27, R98 ;  /* 0x000000621b1a7220 */ /* 0x000fe20000410000 */
[----:B------:R-:W-:Y:S02]  /*108e0*/  HADD2.F32 R97, -RZ, R97.H0_H0 ;  /* 0x20000061ff617230 */ /* 0x000fe40000004100 */
[----:B------:R-:W-:Y:S01]  /*108f0*/  FFMA.FTZ R32, R5, R32, R9 ;  /* 0x0000002005207223 */ /* 0x000fe20000010009 */
[----:B------:R-:W-:Y:S01]  /*10900*/  FMUL.FTZ R38, R27, R14 ;  /* 0x0000000e1b267220 */ /* 0x000fe20000410000 */
[----:B------:R-:W-:-:S02]  /*10910*/  HADD2.F32 R24, -RZ, R7.H0_H0 ;  /* 0x20000007ff187230 */ /* 0x000fc40000004100 */
[----:B------:R-:W-:Y:S01]  /*10920*/  FFMA.FTZ R27, R15, R14, -R26 ;  /* 0x0000000e0f1b7223 */ /* 0x000fe2000001081a */
[C---:B------:R-:W-:Y:S01]  /*10930*/  FMUL.FTZ R5, R28.reuse, R99 ;  /* 0x000000631c057220 */ /* 0x040fe20000410000 */
[----:B------:R-:W-:Y:S02]  /*10940*/  HADD2.F32 R26, -RZ, R42.H0_H0 ;  /* 0x2000002aff1a7230 */ /* 0x000fe40000004100 */
[-C--:B------:R-:W-:Y:S01]  /*10950*/  FMUL.FTZ R28, R28, R97.reuse ;  /* 0x000000611c1c7220 */ /* 0x080fe20000410000 */
[----:B------:R-:W-:Y:S02]  /*10960*/  HADD2.F32 R14, -RZ, R39.H0_H0 ;  /* 0x20000027ff0e7230 */ /* 0x000fe40000004100 */
[C---:B------:R-:W-:Y:S01]  /*10970*/  FFMA.FTZ R97, R24.reuse, R97, -R5 ;  /* 0x0000006118617223 */ /* 0x040fe20000010805 */
[----:B------:R-:W-:Y:S02]  /*10980*/  HADD2.F32 R7, -RZ, R7.H1_H1 ;  /* 0x30000007ff077230 */ /* 0x000fe40000004100 */
[----:B------:R-:W-:Y:S01]  /*10990*/  FFMA.FTZ R28, R24, R99, R28 ;  /* 0x00000063181c7223 */ /* 0x000fe2000001001c */
[C---:B------:R-:W-:Y:S01]  /*109a0*/  FMUL.FTZ R40, R11.reuse, R26 ;  /* 0x0000001a0b287220 */ /* 0x040fe20000410000 */
[----:B------:R-:W-:Y:S01]  /*109b0*/  FMUL.FTZ R24, R11, R14 ;  /* 0x0000000e0b187220 */ /* 0x000fe20000410000 */
[----:B------:R-:W-:-:S02]  /*109c0*/  HADD2.F32 R11, -RZ, R37.H0_H0 ;  /* 0x20000025ff0b7230 */ /* 0x000fc40000004100 */
[----:B------:R-:W-:Y:S01]  /*109d0*/  FFMA.FTZ R38, R15, R98, R38 ;  /* 0x000000620f267223 */ /* 0x000fe20000010026 */
        /* <DEDUP_REMOVED lines=25> */
.L_x_1543:
[----:B------:R-:W-:Y:S05]  /*10b70*/  BSYNC B1 ;  /* 0x0000000000017941 */ /* 0x000fea0003800000 */
.L_x_1542:
[----:B------:R-:W-:Y:S04]  /*10b80*/  BSSY B1, `(.L_x_1546) ;  /* 0x00000cd000017945 */ /* 0x000fe80003800000 */
[----:B------:R-:W-:Y:S05]  /*10b90*/  @P2 BRA `(.L_x_1547) ;  /* 0x0000000c002c2947 */ /* 0x000fea0003800000 */
[----:B-123--:R-:W2:Y:S01]  /*10ba0*/  LDL R4, [R1+0x7c] ;  /* 0x00007c0001047983 */ /* 0x00eea20000100800 */
[----:B------:R-:W1:Y:S03]  /*10bb0*/  LDC R39, c[0x0][0x3d4] ;  /* 0x0000f500ff277b82 */ /* 0x000e660000000800 */
[----:B------:R3:W5:Y:S01]  /*10bc0*/  LDL R42, [R1+0x84] ;  /* 0x00008400012a7983 */ /* 0x0007620000100800 */
[----:B------:R-:W-:Y:S01]  /*10bd0*/  BSSY B2, `(.L_x_1548) ;  /* 0x0000067000027945 */ /* 0x000fe20003800000 */
[-C--:B-1----:R-:W-:Y:S02]  /*10be0*/  ISETP.GE.AND P0, PT, R22, R39.reuse, PT ;  /* 0x000000271600720c */ /* 0x082fe40003f06270 */
[----:B------:R-:W-:Y:S01]  /*10bf0*/  ISETP.GE.AND P1, PT, R228, R39, PT ;  /* 0x00000027e400720c */ /* 0x000fe20003f26270 */
[----:B--2---:R-:W-:-:S05]  /*10c00*/  IMAD.SHL.U32 R4, R4, 0x40, RZ ;  /* 0x0000004004047824 */ /* 0x004fca00078e00ff */
[----:B------:R-:W-:-:S04]  /*10c10*/  LOP3.LUT R40, R4, 0x1c0, RZ, 0xc0, !PT ;  /* 0x000001c004287812 */ /* 0x000fc800078ec0ff */
[----:B------:R-:W-:Y:S01]  /*10c20*/  SHF.R.U32.HI R41, RZ, 0x3, R40 ;  /* 0x00000003ff297819 */ /* 0x000fe20000011628 */
[----:B---3--:R-:W-:Y:S06]  /*10c30*/  @P0 BRA `(.L_x_1549) ;  /* 0x0000000400800947 */ /* 0x008fec0003800000 */
[----:B------:R-:W2:Y:S04]  /*10c40*/  LDL R5, [R1+0x64] ;  /* 0x0000640001057983 */ /* 0x000ea80000100800 */
[----:B------:R-:W3:Y:S01]  /*10c50*/  LDL R43, [R1+0x98] ;  /* 0x00009800012b7983 */ /* 0x000ee20000100800 */
[--C-:B------:R-:W-:Y:S01]  /*10c60*/  SHF.R.U64 R38, R56, 0x10, R57.reuse ;  /* 0x0000001038267819 */ /* 0x100fe20000001239 */
[----:B------:R-:W-:Y:S01]  /*10c70*/  HADD2.F32 R30, -RZ, R94.H1_H1 ;  /* 0x3000005eff1e7230 */ /* 0x000fe20000004100 */
[----:B------:R-:W-:Y:S01]  /*10c80*/  SHF.R.U32.HI R56, RZ, 0x10, R57 ;  /* 0x00000010ff387819 */ /* 0x000fe20000011639 */
[----:B------:R-:W-:Y:S01]  /*10c90*/  HADD2.F32 R100, -RZ, R100.H1_H1 ;  /* 0x30000064ff647230 */ /* 0x000fe20000004100 */
[----:B------:R-:W-:Y:S01]  /*10ca0*/  SHF.R.U32.HI R29, RZ, 0x10, R81 ;  /* 0x00000010ff1d7819 */ /* 0x000fe20000011651 */
[----:B------:R-:W-:Y:S01]  /*10cb0*/  HADD2.F32 R96, -RZ, R96.H0_H0 ;  /* 0x20000060ff607230 */ /* 0x000fe20000004100 */
[----:B------:R-:W-:Y:S01]  /*10cc0*/  SHF.R.U64 R37, R58, 0x10, R59 ;  /* 0x000000103a257819 */ /* 0x000fe2000000123b */
[----:B------:R-:W-:Y:S01]  /*10cd0*/  HADD2.F32 R94, -RZ, R94.H0_H0 ;  /* 0x2000005eff5e7230 */ /* 0x000fe20000004100 */
[----:B------:R-:W-:Y:S01]  /*10ce0*/  SHF.R.U64 R33, R82, 0x10, R83 ;  /* 0x0000001052217819 */ /* 0x000fe20000001253 */
[----:B------:R-:W-:Y:S01]  /*10cf0*/  HADD2.F32 R29, -RZ, R29.H0_H0 ;  /* 0x2000001dff1d7230 */ /* 0x000fe20000004100 */
[----:B------:R-:W-:-:S02]  /*10d00*/  SHF.R.U32.HI R58, RZ, 0x10, R59 ;  /* 0x00000010ff3a7819 */ /* 0x000fc4000001163b */
[----:B------:R-:W-:Y:S02]  /*10d10*/  SHF.R.U32.HI R82, RZ, 0x10, R83 ;  /* 0x00000010ff527819 */ /* 0x000fe40000011653 */
[----:B------:R-:W-:Y:S02]  /*10d20*/  SHF.R.U64 R35, R80, 0x10, R81 ;  /* 0x0000001050237819 */ /* 0x000fe40000001251 */
[----:B--2---:R-:W-:-:S04]  /*10d30*/  LEA.HI R4, R39, R5, RZ, 0x1d ;  /* 0x0000000527047211 */ /* 0x004fc800078fe8ff */
[----:B------:R-:W-:Y:S01]  /*10d40*/  SHF.R.S32.HI R7, RZ, 0x1f, R4 ;  /* 0x0000001fff077819 */ /* 0x000fe20000011404 */
[----:B------:R-:W-:-:S03]  /*10d50*/  IMAD.SHL.U32 R5, R4, 0x8, RZ ;  /* 0x0000000804057824 */ /* 0x000fc600078e00ff */
[----:B------:R-:W-:Y:S02]  /*10d60*/  LEA.HI R7, R7, R4, RZ, 0x3 ;  /* 0x0000000407077211 */ /* 0x000fe400078f18ff */
[----:B------:R-:W-:Y:S02]  /*10d70*/  LOP3.LUT R4, R40, 0x38, R5, 0xf8, !PT ;  /* 0x0000003828047812 */ /* 0x000fe400078ef805 */
[----:B------:R-:W-:Y:S02]  /*10d80*/  SHF.L.U32 R7, R7, 0xa, RZ ;  /* 0x0000000a07077819 */ /* 0x000fe400000006ff */
[----:B------:R-:W-:Y:S02]  /*10d90*/  LOP3.LUT R8, R4, R41, RZ, 0x3c, !PT ;  /* 0x0000002904087212 */ /* 0x000fe400078e3cff */
[----:B0-----:R-:W-:Y:S02]  /*10da0*/  LOP3.LUT R9, R7, 0x7fffe000, RZ, 0xc0, !PT ;  /* 0x7fffe00007097812 */ /* 0x001fe400078ec0ff */
[----:B---3--:R-:W0:Y:S02]  /*10db0*/  LDS.128 R4, [R43] ;  /* 0x000000002b047984 */ /* 0x008e240000000c00 */
[----:B-----5:R-:W-:-:S05]  /*10dc0*/  IADD3 R9, R8, R9, R42 ;  /* 0x0000000908097210 */ /* 0x020fca0007ffe02a */
        /* <DEDUP_REMOVED lines=13> */
[----:B------:R-:W-:Y:S02]  /*10ea0*/  HADD2.F32 R25, -RZ, R56.H0_H0 ;  /* 0x20000038ff197230 */ /* 0x000fe40000004100 */
[----:B------:R-:W-:Y:S01]  /*10eb0*/  FMUL.FTZ R31, R26, R29 ;  /* 0x0000001d1a1f7220 */ /* 0x000fe20000410000 */
[C---:B------:R-:W-:Y:S01]  /*10ec0*/  FFMA.FTZ R32, R13.reuse, R30, -R32 ;  /* 0x0000001e0d207223 */ /* 0x040fe20000010820 */
[----:B------:R-:W-:Y:S01]  /*10ed0*/  FFMA.FTZ R34, R13, R100, R34 ;  /* 0x000000640d227223 */ /* 0x000fe20000010022 */
[----:B------:R-:W-:-:S02]  /*10ee0*/  HADD2.F32 R27, -RZ, R10.H0_H0 ;  /* 0x2000000aff1b7230 */ /* 0x000fc40000004100 */
[-C--:B------:R-:W-:Y:S01]  /*10ef0*/  FMUL.FTZ R13, R26, R25.reuse ;  /* 0x000000191a0d7220 */ /* 0x080fe20000410000 */
[C---:B------:R-:W-:Y:S01]  /*10f00*/  FMUL.FTZ R30, R9.reuse, R96 ;  /* 0x00000060091e7220 */ /* 0x040fe20000410000 */
[----:B------:R-:W-:Y:S02]  /*10f10*/  HADD2.F32 R26, -RZ, R95.H0_H0 ;  /* 0x2000005fff1a7230 */ /* 0x000fe40000004100 */
[C---:B------:R-:W-:Y:S01]  /*10f20*/  FFMA.FTZ R31, R14.reuse, R25, -R31 ;  /* 0x000000190e1f7223 */ /* 0x040fe2000001081f */
[----:B------:R-:W-:Y:S01]  /*10f30*/  FFMA.FTZ R29, R14, R29, R13 ;  /* 0x0000001d0e1d7223 */ /* 0x000fe2000001000d */
[-C--:B------:R-:W-:Y:S01]  /*10f40*/  FMUL.FTZ R9, R9, R94.reuse ;  /* 0x0000005e09097220 */ /* 0x080fe20000410000 */
[----:B------:R-:W-:Y:S02]  /*10f50*/  HADD2.F32 R14, -RZ, R93.H0_H0 ;  /* 0x2000005dff0e7230 */ /* 0x000fe40000004100 */
[----:B------:R-:W-:Y:S01]  /*10f60*/  FFMA.FTZ R94, R5, R94, -R30 ;  /* 0x0000005e055e7223 */ /* 0x000fe2000001081e */
[----:B------:R-:W-:-:S02]  /*10f70*/  HADD2.F32 R28, -RZ, R11.H0_H0 ;  /* 0x2000000bff1c7230 */ /* 0x000fc40000004100 */
[----:B------:R-:W-:Y:S01]  /*10f80*/  FMUL.FTZ R30, R27, R26 ;  /* 0x0000001a1b1e7220 */ /* 0x000fe20000410000 */
[----:B------:R-:W-:Y:S02]  /*10f90*/  HADD2.F32 R95, -RZ, R95.H1_H1 ;  /* 0x3000005fff5f7230 */ /* 0x000fe40000004100 */
[----:B------:R-:W-:Y:S01]  /*10fa0*/  FFMA.FTZ R96, R5, R96, R9 ;  /* 0x0000006005607223 */ /* 0x000fe20000010009 */
[----:B------:R-:W-:Y:S02]  /*10fb0*/  HADD2.F32 R93, -RZ, R93.H1_H1 ;  /* 0x3000005dff5d7230 */ /* 0x000fe40000004100 */
[-C--:B------:R-:W-:Y:S01]  /*10fc0*/  FMUL.FTZ R36, R27, R14.reuse ;  /* 0x0000000e1b247220 */ /* 0x080fe20000410000 */
[----:B------:R-:W-:Y:S01]  /*10fd0*/  FFMA.FTZ R27, R15, R14, -R30 ;  /* 0x0000000e0f1b7223 */ /* 0x000fe2000001081e */
[C---:B------:R-:W-:Y:S01]  /*10fe0*/  FMUL.FTZ R5, R28.reuse, R95 ;  /* 0x0000005f1c057220 */ /* 0x040fe20000410000 */
[----:B------:R-:W-:Y:S02]  /*10ff0*/  HADD2.F32 R11, -RZ, R11.H1_H1 ;  /* 0x3000000bff0b7230 */ /* 0x000fe40000004100 */
[----:B------:R-:W-:Y:S01]  /*11000*/  FMUL.FTZ R28, R28, R93 ;  /* 0x0000005d1c1c7220 */ /* 0x000fe20000410000 */
[----:B------:R-:W-:-:S02]  /*11010*/  HADD2.F32 R30, -RZ, R82.H0_H0 ;  /* 0x20000052ff1e7230 */ /* 0x000fc40000004100 */
[----:B------:R-:W-:Y:S01]  /*11020*/  FFMA.FTZ R36, R15, R26, R36 ;  /* 0x0000001a0f247223 */ /* 0x000fe20000010024 */
[----:B------:R-:W-:Y:S02]  /*11030*/  HADD2.F32 R14, -RZ, R58.H0_H0 ;  /* 0x2000003aff0e7230 */ /* 0x000fe40000004100 */
[C---:B------:R-:W-:Y:S01]  /*11040*/  FFMA.FTZ R93, R24.reuse, R93, -R5 ;  /* 0x0000005d185d7223 */ /* 0x040fe20000010805 */
[----:B------:R-:W-:Y:S01]  /*11050*/  FFMA.FTZ R28, R24, R95, R28 ;  /* 0x0000005f181c7223 */ /* 0x000fe2000001001c */
[C---:B------:R-:W-:Y:S01]  /*11060*/  FMUL.FTZ R26, R11.reuse, R30 ;  /* 0x0000001e0b1a7220 */ /* 0x040fe20000410000 */
[----:B------:R-:W-:Y:S02]  /*11070*/  HADD2.F32 R8, -RZ, R8.H1_H1 ;  /* 0x30000008ff087230 */ /* 0x000fe40000004100 */
[-C--:B------:R-:W-:Y:S01]  /*11080*/  FMUL.FTZ R24, R11, R14.reuse ;  /* 0x0000000e0b187220 */ /* 0x080fe20000410000 */
[----:B------:R-:W-:Y:S02]  /*11090*/  HADD2.F32 R10, -RZ, R10.H1_H1 ;  /* 0x3000000aff0a7230 */ /* 0x000fe40000004100 */
[----:B------:R-:W-:Y:S01]  /*110a0*/  FFMA.FTZ R26, R7, R14, -R26 ;  /* 0x0000000e071a7223 */ /* 0x000fe2000001081a */
[----:B------:R-:W-:-:S02]  /*110b0*/  HADD2.F32 R11, -RZ, R35.H0_H0 ;  /* 0x20000023ff0b7230 */ /* 0x000fc40000004100 */
[----:B------:R-:W-:Y:S01]  /*110c0*/  FFMA.FTZ R35, R7, R30, R24 ;  /* 0x0000001e07237223 */ /* 0x000fe20000010018 */
[----:B------:R-:W-:Y:S02]  /*110d0*/  HADD2.F32 R13, -RZ, R33.H0_H0 ;  /* 0x20000021ff0d7230 */ /* 0x000fe40000004100 */
[----:B------:R-:W-:Y:S02]  /*110e0*/  HADD2.F32 R5, -RZ, R38.H0_H0 ;  /* 0x20000026ff057230 */ /* 0x000fe40000004100 */
[----:B------:R-:W-:Y:S01]  /*110f0*/  FMUL.FTZ R7, R8, R11 ;  /* 0x0000000b08077220 */ /* 0x000fe20000410000 */
[----:B------:R-:W-:Y:S02]  /*11100*/  HADD2.F32 R9, -RZ, R37.H0_H0 ;  /* 0x20000025ff097230 */ /* 0x000fe40000004100 */
[----:B------:R-:W-:Y:S01]  /*11110*/  FMUL.FTZ R33, R10, R13 ;  /* 0x0000000d0a217220 */ /* 0x000fe20000410000 */
[----:B------:R-:W-:Y:S02]  /*11120*/  HADD2.F32 R4, -RZ, R4.H1_H1 ;  /* 0x30000004ff047230 */ /* 0x000fe40000004100 */
[----:B------:R-:W-:Y:S01]  /*11130*/  FMUL.FTZ R8, R8, R5 ;  /* 0x0000000508087220 */ /* 0x000fe20000410000 */
[----:B------:R-:W-:-:S02]  /*11140*/  HADD2.F32 R6, -RZ, R6.H1_H1 ;  /* 0x30000006ff067230 */ /* 0x000fc40000004100 */
[----:B------:R-:W-:Y:S01]  /*11150*/  FMUL.FTZ R14, R10, R9 ;  /* 0x000000090a0e7220 */ /* 0x000fe20000410000 */
[C---:B------:R-:W-:Y:S01]  /*11160*/  FFMA.FTZ R15, R4.reuse, R5, -R7 ;  /* 0x00000005040f7223 */ /* 0x040fe20000010807 */
[----:B------:R-:W-:Y:S01]  /*11170*/  FFMA.FTZ R25, R4, R11, R8 ;  /* 0x0000000b04197223 */ /* 0x000fe20000010008 */
[C---:B------:R-:W-:Y:S01]  /*11180*/  FFMA.FTZ R10, R6.reuse, R9, -R33 ;  /* 0x00000009060a7223 */ /* 0x040fe20000010821 */
[----:B------:R-:W-:Y:S01]  /*11190*/  FFMA.FTZ R13, R6, R13, R14 ;  /* 0x0000000d060d7223 */ /* 0x000fe2000001000e */
[----:B------:R-:W-:Y:S02]  /*111a0*/  F2FP.F16.F32.PACK_AB R7, R26, R93 ;  /* 0x0000005d1a07723e */ /* 0x000fe400000000ff */
[----:B------:R-:W-:Y:S02]  /*111b0*/  F2FP.F16.F32.PACK_AB R5, R31, R32 ;  /* 0x000000201f05723e */ /* 0x000fe400000000ff */
[----:B------:R-:W-:Y:S02]  /*111c0*/  F2FP.F16.F32.PACK_AB R4, R15, R94 ;  /* 0x0000005e0f04723e */ /* 0x000fe400000000ff */
[----:B------:R-:W-:-:S02]  /*111d0*/  F2FP.F16.F32.PACK_AB R6, R10, R27 ;  /* 0x0000001b0a06723e */ /* 0x000fc400000000ff */
[----:B------:R-:W-:Y:S02]  /*111e0*/  F2FP.F16.F32.PACK_AB R11, R35, R28 ;  /* 0x0000001c230b723e */ /* 0x000fe400000000ff */
[----:B------:R-:W-:Y:S01]  /*111f0*/  F2FP.F16.F32.PACK_AB R9, R29, R34 ;  /* 0x000000221d09723e */ /* 0x000fe200000000ff */
[----:B------:R1:W-:Y:S01]  /*11200*/  STS.128 [R43], R4 ;  /* 0x000000042b007388 */ /* 0x0003e20000000c00 */
[----:B------:R-:W-:Y:S02]  /*11210*/  F2FP.F16.F32.PACK_AB R8, R25, R96 ;  /* 0x000000601908723e */ /* 0x000fe400000000ff */
[----:B------:R-:W-:-:S05]  /*11220*/  F2FP.F16.F32.PACK_AB R10, R13, R36 ;  /* 0x000000240d0a723e */ /* 0x000fca00000000ff */
[----:B------:R1:W-:Y:S02]  /*11230*/  STS.128 [R12+0x10400], R8 ;  /* 0x010400080c007388 */ /* 0x0003e40000000c00 */
.L_x_1549:
[----:B------:R-:W-:Y:S05]  /*11240*/  BSYNC B2 ;  /* 0x0000000000027941 */ /* 0x000fea0003800000 */
.L_x_1548:
[----:B------:R-:W-:Y:S05]  /*11250*/  @P1 BRA `(.L_x_1547) ;  /* 0x00000004007c1947 */ /* 0x000fea0003800000 */
[----:B------:R-:W2:Y:S01]  /*11260*/  LDL R44, [R1+0x94] ;  /* 0x00009400012c7983 */ /* 0x000ea20000100800 */
[----:B------:R-:W-:Y:S01]  /*11270*/  LEA.HI R39, R39, R0, RZ, 0x1d ;  /* 0x0000000027277211 */ /* 0x000fe200078fe8ff */
[----:B------:R-:W-:Y:S01]  /*11280*/  HADD2.F32 R34, -RZ, R89.H1_H1 ;  /* 0x30000059ff227230 */ /* 0x000fe20000004100 */
[----:B-1----:R-:W-:Y:S01]  /*11290*/  SHF.R.U64 R43, R52, 0x10, R53 ;  /* 0x00000010342b7819 */ /* 0x002fe20000001235 */
[----:B------:R-:W-:Y:S01]  /*112a0*/  HADD2.F32 R30, -RZ, R87.H1_H1 ;  /* 0x30000057ff1e7230 */ /* 0x000fe20000004100 */
[----:B------:R-:W-:Y:S01]  /*112b0*/  SHF.R.S32.HI R6, RZ, 0x1f, R39 ;  /* 0x0000001fff067819 */ /* 0x000fe20000011427 */
[----:B------:R-:W-:Y:S01]  /*112c0*/  IMAD.SHL.U32 R4, R39, 0x8, RZ ;  /* 0x0000000827047824 */ /* 0x000fe200078e00ff */
[----:B------:R-:W-:Y:S02]  /*112d0*/  SHF.R.U32.HI R52, RZ, 0x10, R53 ;  /* 0x00000010ff347819 */ /* 0x000fe40000011635 */
[----:B------:R-:W-:Y:S02]  /*112e0*/  LEA.HI R6, R6, R39, RZ, 0x3 ;  /* 0x0000002706067211 */ /* 0x000fe400078f18ff */
[----:B------:R-:W-:-:S02]  /*112f0*/  LOP3.LUT R4, R40, 0x38, R4, 0xf8, !PT ;  /* 0x0000003828047812 */ /* 0x000fc400078ef804 */
[----:B------:R-:W-:Y:S01]  /*11300*/  SHF.R.U32.HI R29, RZ, 0x10, R61 ;  /* 0x00000010ff1d7819 */ /* 0x000fe2000001163d */
[----:B------:R-:W-:Y:S01]  /*11310*/  IMAD.SHL.U32 R6, R6, 0x400, RZ ;  /* 0x0000040006067824 */ /* 0x000fe200078e00ff */
[----:B------:R-:W-:Y:S02]  /*11320*/  LOP3.LUT R8, R4, R41, RZ, 0x3c, !PT ;  /* 0x0000002904087212 */ /* 0x000fe400078e3cff */
[----:B------:R-:W-:Y:S01]  /*11330*/  SHF.R.U64 R41, R54, 0x10, R55 ;  /* 0x0000001036297819 */ /* 0x000fe20000001237 */
[----:B------:R-:W-:Y:S01]  /*11340*/  HADD2.F32 R29, -RZ, R29.H0_H0 ;  /* 0x2000001dff1d7230 */ /* 0x000fe20000004100 */
[----:B0-----:R-:W-:Y:S02]  /*11350*/  LOP3.LUT R9, R6, 0x7fffe000, RZ, 0xc0, !PT ;  /* 0x7fffe00006097812 */ /* 0x001fe400078ec0ff */
[----:B------:R-:W-:Y:S02]  /*11360*/  SHF.R.U64 R37, R62, 0x10, R63 ;  /* 0x000000103e257819 */ /* 0x000fe4000000123f */
[----:B-----5:R-:W-:-:S02]  /*11370*/  IADD3 R9, R8, R9, R42 ;  /* 0x0000000908097210 */ /* 0x020fc40007ffe02a */
[----:B------:R-:W-:Y:S02]  /*11380*/  SHF.R.U32.HI R54, RZ, 0x10, R55 ;  /* 0x00000010ff367819 */ /* 0x000fe40000011637 */
[----:B------:R-:W-:Y:S02]  /*11390*/  LEA R12, R9, R16, 0x1 ;  /* 0x00000010090c7211 */ /* 0x000fe400078e08ff */
[----:B------:R-:W-:Y:S02]  /*113a0*/  SHF.R.U32.HI R62, RZ, 0x10, R63 ;  /* 0x00000010ff3e7819 */ /* 0x000fe4000001163f */
[----:B------:R-:W-:Y:S01]  /*113b0*/  SHF.R.U64 R39, R60, 0x10, R61 ;  /* 0x000000103c277819 */ /* 0x000fe2000000123d */
[----:B------:R-:W0:Y:S02]  /*113c0*/  LDS.128 R8, [R12+0x10400] ;  /* 0x010400000c087984 */ /* 0x000e240000000c00 */
[--C-:B0-----:R-:W-:Y:S02]  /*113d0*/  HADD2.F32 R25, -RZ, R9.reuse.H0_H0 ;  /* 0x20000009ff197230 */ /* 0x101fe40000004100 */
[----:B------:R-:W-:-:S02]  /*113e0*/  HADD2.F32 R26, -RZ, R9.H1_H1 ;  /* 0x30000009ff1a7230 */ /* 0x000fc40000004100 */
[----:B------:R-:W-:Y:S02]  /*113f0*/  HADD2.F32 R9, -RZ, R8.H0_H0 ;  /* 0x20000008ff097230 */ /* 0x000fe40000004100 */
[C---:B------:R-:W-:Y:S01]  /*11400*/  FMUL.FTZ R32, R25.reuse, R34 ;  /* 0x0000002219207220 */ /* 0x040fe20000410000 */
[----:B------:R-:W-:Y:S01]  /*11410*/  FMUL.FTZ R36, R25, R30 ;  /* 0x0000001e19247220 */ /* 0x000fe20000410000 */
[----:B------:R-:W-:Y:S02]  /*11420*/  HADD2.F32 R25, -RZ, R52.H0_H0 ;  /* 0x20000034ff197230 */ /* 0x000fe40000004100 */
[----:B------:R-:W-:Y:S01]  /*11430*/  FMUL.FTZ R33, R26, R29 ;  /* 0x0000001d1a217220 */ /* 0x000fe20000410000 */
[----:B------:R-:W-:Y:S02]  /*11440*/  HADD2.F32 R27, -RZ, R10.H0_H0 ;  /* 0x2000000aff1b7230 */ /* 0x000fe40000004100 */
[--C-:B------:R-:W-:Y:S02]  /*11450*/  HADD2.F32 R28, -RZ, R11.reuse.H0_H0 ;  /* 0x2000000bff1c7230 */ /* 0x100fe40000004100 */
[----:B------:R-:W-:-:S02]  /*11460*/  HADD2.F32 R11, -RZ, R11.H1_H1 ;  /* 0x3000000bff0b7230 */ /* 0x000fc40000004100 */
[----:B------:R-:W-:Y:S02]  /*11470*/  HADD2.F32 R8, -RZ, R8.H1_H1 ;  /* 0x30000008ff087230 */ /* 0x000fe40000004100 */
[----:B------:R-:W-:Y:S01]  /*11480*/  HADD2.F32 R10, -RZ, R10.H1_H1 ;  /* 0x3000000aff0a7230 */ /* 0x000fe20000004100 */
[----:B--2---:R-:W0:Y:S02]  /*11490*/  LDS.128 R4, [R44] ;  /* 0x000000002c047984 */ /* 0x004e240000000c00 */
[--C-:B0-----:R-:W-:Y:S02]  /*114a0*/  HADD2.F32 R13, -RZ, R5.reuse.H0_H0 ;  /* 0x20000005ff0d7230 */ /* 0x101fe40000004100 */
[----:B------:R-:W-:Y:S02]  /*114b0*/  HADD2.F32 R14, -RZ, R5.H1_H1 ;  /* 0x30000005ff0e7230 */ /* 0x000fe40000004100 */
[----:B------:R-:W-:Y:S02]  /*114c0*/  HADD2.F32 R5, -RZ, R4.H0_H0 ;  /* 0x20000004ff057230 */ /* 0x000fe40000004100 */
[----:B------:R-:W-:Y:S01]  /*114d0*/  FFMA.FTZ R31, R13, R30, -R32 ;  /* 0x0000001e0d1f7223 */ /* 0x000fe20000010820 */
[----:B------:R-:W-:-:S02]  /*114e0*/  HADD2.F32 R32, -RZ, R89.H0_H0 ;  /* 0x20000059ff207230 */ /* 0x000fc40000004100 */
[----:B------:R-:W-:Y:S01]  /*114f0*/  FFMA.FTZ R36, R13, R34, R36 ;  /* 0x000000220d247223 */ /* 0x000fe20000010024 */
[----:B------:R-:W-:Y:S02]  /*11500*/  HADD2.F32 R30, -RZ, R87.H0_H0 ;  /* 0x20000057ff1e7230 */ /* 0x000fe40000004100 */
[-C--:B------:R-:W-:Y:S01]  /*11510*/  FMUL.FTZ R13, R26, R25.reuse ;  /* 0x000000191a0d7220 */ /* 0x080fe20000410000 */
[----:B------:R-:W-:Y:S02]  /*11520*/  HADD2.F32 R26, -RZ, R88.H0_H0 ;  /* 0x20000058ff1a7230 */ /* 0x000fe40000004100 */
[C---:B------:R-:W-:Y:S01]  /*11530*/  FMUL.FTZ R34, R9.reuse, R32 ;  /* 0x0000002009227220 */ /* 0x040fe20000410000 */
[C---:B------:R-:W-:Y:S01]  /*11540*/  FFMA.FTZ R38, R14.reuse, R25, -R33 ;  /* 0x000000190e267223 */ /* 0x040fe20000010821 */
[----:B------:R-:W-:Y:S01]  /*11550*/  FMUL.FTZ R9, R9, R30 ;  /* 0x0000001e09097220 */ /* 0x000fe20000410000 */
[----:B------:R-:W-:Y:S01]  /*11560*/  FFMA.FTZ R29, R14, R29, R13 ;  /* 0x0000001d0e1d7223 */ /* 0x000fe2000001000d */
        /* <DEDUP_REMOVED lines=9> */
[----:B------:R-:W-:-:S02]  /*11600*/  HADD2.F32 R24, -RZ, R7.H0_H0 ;  /* 0x20000007ff187230 */ /* 0x000fc40000004100 */
[C---:B------:R-:W-:Y:S01]  /*11610*/  FMUL.FTZ R13, R28.reuse, R9 ;  /* 0x000000091c0d7220 */ /* 0x040fe20000410000 */
[----:B------:R-:W-:Y:S02]  /*11620*/  HADD2.F32 R30, -RZ, R62.H0_H0 ;  /* 0x2000003eff1e7230 */ /* 0x000fe40000004100 */
[-C--:B------:R-:W-:Y:S01]  /*11630*/  FMUL.FTZ R28, R28, R5.reuse ;  /* 0x000000051c1c7220 */ /* 0x080fe20000410000 */
[----:B------:R-:W-:Y:S02]  /*11640*/  HADD2.F32 R14, -RZ, R54.H0_H0 ;  /* 0x20000036ff0e7230 */ /* 0x000fe40000004100 */
[----:B------:R-:W-:Y:S01]  /*11650*/  FFMA.FTZ R40, R15, R26, R40 ;  /* 0x0000001a0f287223 */ /* 0x000fe20000010028 */
[C---:B------:R-:W-:Y:S01]  /*11660*/  FFMA.FTZ R26, R24.reuse, R5, -R13 ;  /* 0x00000005181a7223 */ /* 0x040fe2000001080d */
[----:B------:R-:W-:Y:S01]  /*11670*/  FFMA.FTZ R28, R24, R9, R28 ;  /* 0x00000009181c7223 */ /* 0x000fe2000001001c */
[----:B------:R-:W-:Y:S02]  /*11680*/  HADD2.F32 R7, -RZ, R7.H1_H1 ;  /* 0x30000007ff077230 */ /* 0x000fe40000004100 */
[C---:B------:R-:W-:Y:S01]  /*11690*/  FMUL.FTZ R42, R11.reuse, R30 ;  /* 0x0000001e0b2a7220 */ /* 0x040fe20000410000 */
[----:B------:R-:W-:Y:S01]  /*116a0*/  FMUL.FTZ R24, R11, R14 ;  /* 0x0000000e0b187220 */ /* 0x000fe20000410000 */
[----:B------:R-:W-:-:S02]  /*116b0*/  HADD2.F32 R11, -RZ, R39.H0_H0 ;  /* 0x20000027ff0b7230 */ /* 0x000fc40000004100 */
[----:B------:R-:W-:Y:S02]  /*116c0*/  HADD2.F32 R13, -RZ, R37.H0_H0 ;  /* 0x20000025ff0d7230 */ /* 0x000fe40000004100 */
[C---:B------:R-:W-:Y:S01]  /*116d0*/  FFMA.FTZ R35, R7.reuse, R14, -R42 ;  /* 0x0000000e07237223 */ /* 0x040fe2000001082a */
[----:B------:R-:W-:Y:S02]  /*116e0*/  HADD2.F32 R5, -RZ, R43.H0_H0 ;  /* 0x2000002bff057230 */ /* 0x000fe40000004100 */
[----:B------:R-:W-:Y:S01]  /*116f0*/  FFMA.FTZ R37, R7, R30, R24 ;  /* 0x0000001e07257223 */ /* 0x000fe20000010018 */
[----:B------:R-:W-:Y:S02]  /*11700*/  HADD2.F32 R9, -RZ, R41.H0_H0 ;  /* 0x20000029ff097230 */ /* 0x000fe40000004100 */
[----:B------:R-:W-:Y:S01]  /*11710*/  FMUL.FTZ R7, R8, R11 ;  /* 0x0000000b08077220 */ /* 0x000fe20000410000 */
[----:B------:R-:W-:Y:S02]  /*11720*/  HADD2.F32 R4, -RZ, R4.H1_H1 ;  /* 0x30000004ff047230 */ /* 0x000fe40000004100 */
[----:B------:R-:W-:Y:S01]  /*11730*/  FMUL.FTZ R33, R10, R13 ;  /* 0x0000000d0a217220 */ /* 0x000fe20000410000 */
[----:B------:R-:W-:-:S02]  /*11740*/  HADD2.F32 R6, -RZ, R6.H1_H1 ;  /* 0x30000006ff067230 */ /* 0x000fc40000004100 */
[----:B------:R-:W-:Y:S01]  /*11750*/  FMUL.FTZ R8, R8, R5 ;  /* 0x0000000508087220 */ /* 0x000fe20000410000 */
[----:B------:R-:W-:Y:S01]  /*11760*/  FMUL.FTZ R14, R10, R9 ;  /* 0x000000090a0e7220 */ /* 0x000fe20000410000 */
[----:B------:R-:W-:Y:S01]  /*11770*/  FFMA.FTZ R15, R4, R5, -R7 ;  /* 0x00000005040f7223 */ /* 0x000fe20000010807 */
[----:B------:R-:W-:Y:S01]  /*11780*/  F2FP.F16.F32.PACK_AB R7, R35, R26 ;  /* 0x0000001a2307723e */ /* 0x000fe200000000ff */
[----:B------:R-:W-:Y:S01]  /*11790*/  FFMA.FTZ R10, R6, R9, -R33 ;  /* 0x00000009060a7223 */ /* 0x000fe20000010821 */
[----:B------:R-:W-:Y:S01]  /*117a0*/  FFMA.FTZ R25, R4, R11, R8 ;  /* 0x0000000b04197223 */ /* 0x000fe20000010008 */
[----:B------:R-:W-:Y:S01]  /*117b0*/  FFMA.FTZ R13, R6, R13, R14 ;  /* 0x0000000d060d7223 */ /* 0x000fe2000001000e */
        /* <DEDUP_REMOVED lines=9> */
.L_x_1547:
[----:B------:R-:W-:Y:S05]  /*11850*/  BSYNC B1 ;  /* 0x0000000000017941 */ /* 0x000fea0003800000 */
.L_x_1546:
[----:B------:R-:W-:Y:S05]  /*11860*/  @P3 BRA `(.L_x_1505) ;  /* 0x0000000c002c3947 */ /* 0x000fea0003800000 */
[----:B-1234-:R-:W2:Y:S01]  /*11870*/  LDL R4, [R1+0x78] ;  /* 0x0000780001047983 */ /* 0x01eea20000100800 */
        /* <DEDUP_REMOVED lines=10> */
[----:B-----5:R-:W3:Y:S01]  /*11920*/  LDL R42, [R1+0x90] ;  /* 0x00009000012a7983 */ /* 0x020ee20000100800 */
[--C-:B------:R-:W-:Y:S01]  /*11930*/  SHF.R.U64 R38, R64, 0x10, R65.reuse ;  /* 0x0000001040267819 */ /* 0x100fe20000001241 */
[----:B------:R-:W-:Y:S01]  /*11940*/  HADD2.F32 R30, -RZ, R90.H1_H1 ;  /* 0x3000005aff1e7230 */ /* 0x000fe20000004100 */
[----:B------:R-:W-:Y:S01]  /*11950*/  SHF.R.U32.HI R64, RZ, 0x10, R65 ;  /* 0x00000010ff407819 */ /* 0x000fe20000011641 */
[--C-:B------:R-:W-:Y:S01]  /*11960*/  HADD2.F32 R32, -RZ, R92.reuse.H1_H1 ;  /* 0x3000005cff207230 */ /* 0x100fe20000004100 */
        /* <DEDUP_REMOVED lines=13> */
[----:B------:R-:W-:-:S03]  /*11a40*/  LOP3.LUT R4, R40, 0x38, R5, 0xf8, !PT ;  /* 0x0000003828047812 */ /* 0x000fc600078ef805 */
[----:B------:R-:W-:Y:S01]  /*11a50*/  IMAD.SHL.U32 R7, R7, 0x400, RZ ;  /* 0x0000040007077824 */ /* 0x000fe200078e00ff */
[----:B------:R-:W-:-:S04]  /*11a60*/  LOP3.LUT R8, R4, R41, RZ, 0x3c, !PT ;  /* 0x0000002904087212 */ /* 0x000fc800078e3cff */
[----:B0-----:R-:W-:Y:S02]  /*11a70*/  LOP3.LUT R9, R7, 0x7fffe000, RZ, 0xc0, !PT ;  /* 0x7fffe00007097812 */ /* 0x001fe400078ec0ff */
        /* <DEDUP_REMOVED lines=73> */
.L_x_1551:
[----:B------:R-:W-:Y:S05]  /*11f10*/  BSYNC B1 ;  /* 0x0000000000017941 */ /* 0x000fea0003800000 */
.L_x_1550:
[----:B------:R-:W-:Y:S05]  /*11f20*/  @P1 BRA `(.L_x_1505) ;  /* 0x00000004007c1947 */ /* 0x000fea0003800000 */
[----:B-1---5:R-:W2:Y:S01]  /*11f30*/  LDL R42, [R1+0x8c] ;  /* 0x00008c00012a7983 */ /* 0x022ea20000100800 */
[----:B------:R-:W-:Y:S01]  /*11f40*/  LEA.HI R0, R39, R0, RZ, 0x1d ;  /* 0x0000000027007211 */ /* 0x000fe200078fe8ff */
[----:B------:R-:W-:Y:S01]  /*11f50*/  HADD2.F32 R29, -RZ, R21.H1_H1 ;  /* 0x30000015ff1d7230 */ /* 0x000fe20000004100 */
[--C-:B------:R-:W-:Y:S01]  /*11f60*/  SHF.R.U64 R39, R76, 0x10, R77.reuse ;  /* 0x000000104c277819 */ /* 0x100fe2000000124d */
[--C-:B------:R-:W-:Y:S01]  /*11f70*/  HADD2.F32 R31, -RZ, R20.reuse.H1_H1 ;  /* 0x30000014ff1f7230 */ /* 0x100fe20000004100 */
[----:B------:R-:W-:Y:S01]  /*11f80*/  SHF.R.S32.HI R5, RZ, 0x1f, R0 ;  /* 0x0000001fff057819 */ /* 0x000fe20000011400 */
[----:B------:R-:W-:Y:S01]  /*11f90*/  IMAD.SHL.U32 R4, R0, 0x8, RZ ;  /* 0x0000000800047824 */ /* 0x000fe200078e00ff */
[----:B------:R-:W-:Y:S01]  /*11fa0*/  SHF.R.U32.HI R76, RZ, 0x10, R77 ;  /* 0x00000010ff4c7819 */ /* 0x000fe2000001164d */
[----:B------:R-:W-:Y:S01]  /*11fb0*/  HADD2.F32 R20, -RZ, R20.H0_H0 ;  /* 0x20000014ff147230 */ /* 0x000fe20000004100 */
        /* <DEDUP_REMOVED lines=9> */
[----:B------:R-:W-:-:S02]  /*12050*/  IADD3 R9, R0, R9, R43 ;  /* 0x0000000900097210 */ /* 0x000fc40007ffe02b */
[----:B------:R-:W-:Y:S02]  /*12060*/  SHF.R.U32.HI R78, RZ, 0x10, R79 ;  /* 0x00000010ff4e7819 */ /* 0x000fe4000001164f */
[----:B------:R-:W-:Y:S01]  /*12070*/  SHF.R.U32.HI R70, RZ, 0x10, R71 ;  /* 0x00000010ff467819 */ /* 0x000fe20000011647 */
[----:B------:R-:W-:Y:S01]  /*12080*/  IMAD R0, R9, 0x2, R16 ;  /* 0x0000000209007824 */ /* 0x000fe200078e0210 */
[----:B------:R-:W-:-:S04]  /*12090*/  SHF.R.U64 R37, R68, 0x10, R69 ;  /* 0x0000001044257819 */ /* 0x000fc80000001245 */
        /* <DEDUP_REMOVED lines=8> */
[--C-:B------:R-:W-:Y:S02]  /*12120*/  HADD2.F32 R27, -RZ, R11.reuse.H0_H0 ;  /* 0x2000000bff1b7230 */ /* 0x100fe40000004100 */
[----:B------:R-:W-:Y:S02]  /*12130*/  HADD2.F32 R26, -RZ, R10.H0_H0 ;  /* 0x2000000aff1a7230 */ /* 0x000fe40000004100 */
[----:B------:R-:W-:Y:S01]  /*12140*/  FMUL.FTZ R32, R25, R24 ;  /* 0x0000001819207220 */ /* 0x000fe20000410000 */
[----:B------:R-:W-:Y:S02]  /*12150*/  HADD2.F32 R11, -RZ, R11.H1_H1 ;  /* 0x3000000bff0b7230 */ /* 0x000fe40000004100 */
[----:B------:R-:W-:Y:S02]  /*12160*/  HADD2.F32 R8, -RZ, R8.H1_H1 ;  /* 0x30000008ff087230 */ /* 0x000fe40000004100 */
[----:B------:R-:W-:Y:S01]  /*12170*/  HADD2.F32 R10, -RZ, R10.H1_H1 ;  /* 0x3000000aff0a7230 */ /* 0x000fe20000004100 */
[----:B--2---:R-:W0:Y:S02]  /*12180*/  LDS.128 R4, [R42] ;  /* 0x000000002a047984 */ /* 0x004e240000000c00 */
[----:B0-----:R-:W-:-:S02]  /*12190*/  HADD2.F32 R12, -RZ, R5.H0_H0 ;  /* 0x20000005ff0c7230 */ /* 0x001fc40000004100 */
[----:B------:R-:W-:Y:S02]  /*121a0*/  HADD2.F32 R13, -RZ, R5.H1_H1 ;  /* 0x30000005ff0d7230 */ /* 0x000fe40000004100 */
[----:B------:R-:W-:Y:S02]  /*121b0*/  HADD2.F32 R5, -RZ, R4.H0_H0 ;  /* 0x20000004ff057230 */ /* 0x000fe40000004100 */
[C---:B------:R-:W-:Y:S01]  /*121c0*/  FFMA.FTZ R33, R12.reuse, R29, -R33 ;  /* 0x0000001d0c217223 */ /* 0x040fe20000010821 */
[----:B------:R-:W-:Y:S01]  /*121d0*/  FFMA.FTZ R35, R12, R31, R35 ;  /* 0x0000001f0c237223 */ /* 0x000fe20000010023 */
[----:B------:R-:W-:Y:S02]  /*121e0*/  HADD2.F32 R12, -RZ, R21.H0_H0 ;  /* 0x20000015ff0c7230 */ /* 0x000fe40000004100 */
[----:B------:R-:W-:Y:S01]  /*121f0*/  FFMA.FTZ R30, R13, R24, -R30 ;  /* 0x000000180d1e7223 */ /* 0x000fe2000001081e */
[----:B------:R-:W-:Y:S01]  /*12200*/  FMUL.FTZ R24, R9, R20 ;  /* 0x0000001409187220 */ /* 0x000fe20000410000 */
[----:B------:R-:W-:-:S02]  /*12210*/  HADD2.F32 R21, -RZ, R3.H0_H0 ;  /* 0x20000003ff157230 */ /* 0x000fc40000004100 */
[----:B------:R-:W-:Y:S01]  /*12220*/  FFMA.FTZ R32, R13, R28, R32 ;  /* 0x0000001c0d207223 */ /* 0x000fe20000010020 */
[-C--:B------:R-:W-:Y:S01]  /*12230*/  FMUL.FTZ R25, R9, R12.reuse ;  /* 0x0000000c09197220 */ /* 0x080fe20000410000 */
[--C-:B------:R-:W-:Y:S02]  /*12240*/  HADD2.F32 R9, -RZ, R84.reuse.H0_H0 ;  /* 0x20000054ff097230 */ /* 0x100fe40000004100 */
[C---:B------:R-:W-:Y:S01]  /*12250*/  FFMA.FTZ R13, R5.reuse, R12, -R24 ;  /* 0x0000000c050d7223 */ /* 0x040fe20000010818 */
[----:B------:R-:W-:Y:S02]  /*12260*/  HADD2.F32 R84, -RZ, R84.H1_H1 ;  /* 0x30000054ff547230 */ /* 0x000fe40000004100 */
[----:B------:R-:W-:Y:S01]  /*12270*/  FFMA.FTZ R25, R5, R20, R25 ;  /* 0x0000001405197223 */ /* 0x000fe20000010019 */
[----:B------:R-:W-:Y:S02]  /*12280*/  HADD2.F32 R20, -RZ, R3.H1_H1 ;  /* 0x30000003ff147230 */ /* 0x000fe40000004100 */
[----:B------:R-:W-:Y:S01]  /*12290*/  FMUL.FTZ R5, R26, R21 ;  /* 0x000000151a057220 */ /* 0x000fe20000410000 */
[----:B------:R-:W-:-:S02]  /*122a0*/  HADD2.F32 R15, -RZ, R7.H0_H0 ;  /* 0x20000007ff0f7230 */ /* 0x000fc40000004100 */
[-C--:B------:R-:W-:Y:S01]  /*122b0*/  FMUL.FTZ R3, R26, R9.reuse ;  /* 0x000000091a037220 */ /* 0x080fe20000410000 */
[----:B------:R-:W-:Y:S02]  /*122c0*/  HADD2.F32 R14, -RZ, R6.H0_H0 ;  /* 0x20000006ff0e7230 */ /* 0x000fe40000004100 */
[C---:B------:R-:W-:Y:S01]  /*122d0*/  FMUL.FTZ R28, R27.reuse, R20 ;  /* 0x000000141b1c7220 */ /* 0x040fe20000410000 */
[----:B------:R-:W-:Y:S02]  /*122e0*/  HADD2.F32 R24, -RZ, R70.H0_H0 ;  /* 0x20000046ff187230 */ /* 0x000fe40000004100 */
[----:B------:R-:W-:Y:S01]  /*122f0*/  FMUL.FTZ R27, R27, R84 ;  /* 0x000000541b1b7220 */ /* 0x000fe20000410000 */
[----:B------:R-:W-:Y:S02]  /*12300*/  HADD2.F32 R12, -RZ, R78.H0_H0 ;  /* 0x2000004eff0c7230 */ /* 0x000fe40000004100 */
[----:B------:R-:W-:Y:S01]  /*12310*/  FFMA.FTZ R26, R14, R9, -R5 ;  /* 0x000000090e1a7223 */ /* 0x000fe20000010805 */
[----:B------:R-:W-:-:S02]  /*12320*/  HADD2.F32 R7, -RZ, R7.H1_H1 ;  /* 0x30000007ff077230 */ /* 0x000fc40000004100 */
[----:B------:R-:W-:Y:S01]  /*12330*/  FFMA.FTZ R27, R15, R20, R27 ;  /* 0x000000140f1b7223 */ /* 0x000fe2000001001b */
[C---:B------:R-:W-:Y:S01]  /*12340*/  FMUL.FTZ R34, R11.reuse, R24 ;  /* 0x000000180b227220 */ /* 0x040fe20000410000 */
[----:B------:R-:W-:Y:S01]  /*12350*/  FMUL.FTZ R20, R11, R12 ;  /* 0x0000000c0b147220 */ /* 0x000fe20000410000 */
[----:B------:R-:W-:Y:S01]  /*12360*/  FFMA.FTZ R14, R14, R21, R3 ;  /* 0x000000150e0e7223 */ /* 0x000fe20000010003 */
[----:B------:R-:W-:Y:S02]  /*12370*/  HADD2.F32 R9, -RZ, R37.H0_H0 ;  /* 0x20000025ff097230 */ /* 0x000fe40000004100 */
[----:B------:R-:W-:Y:S01]  /*12380*/  FFMA.FTZ R28, R15, R84, -R28 ;  /* 0x000000540f1c7223 */ /* 0x000fe2000001081c */
[----:B------:R-:W-:Y:S02]  /*12390*/  HADD2.F32 R11, -RZ, R36.H0_H0 ;  /* 0x20000024ff0b7230 */ /* 0x000fe40000004100 */
[----:B------:R-:W-:Y:S01]  /*123a0*/  FFMA.FTZ R21, R7, R12, -R34 ;  /* 0x0000000c07157223 */ /* 0x000fe20000010822 */
[----:B------:R-:W-:-:S02]  /*123b0*/  HADD2.F32 R3, -RZ, R39.H0_H0 ;  /* 0x20000027ff037230 */ /* 0x000fc40000004100 */
[----:B------:R-:W-:Y:S01]  /*123c0*/  FFMA.FTZ R20, R7, R24, R20 ;  /* 0x0000001807147223 */ /* 0x000fe20000010014 */
[----:B------:R-:W-:Y:S02]  /*123d0*/  HADD2.F32 R5, -RZ, R38.H0_H0 ;  /* 0x20000026ff057230 */ /* 0x000fe40000004100 */
[----:B------:R-:W-:Y:S01]  /*123e0*/  FMUL.FTZ R7, R8, R9 ;  /* 0x0000000908077220 */ /* 0x000fe20000410000 */
[----:B------:R-:W-:Y:S02]  /*123f0*/  HADD2.F32 R4, -RZ, R4.H1_H1 ;  /* 0x30000004ff047230 */ /* 0x000fe40000004100 */
        /* <DEDUP_REMOVED lines=18> */
.L_x_1505:
[----:B------:R-:W-:Y:S05]  /*12520*/  BSYNC B0 ;  /* 0x0000000000007941 */ /* 0x000fea0003800000 */
.L_x_1453:
[----:B------:R-:W-:Y:S01]  /*12530*/  @!PT LDS RZ, [RZ] ;  /* 0x00000000fffff984 */ /* 0x000fe20000000800 */
[----:B------:R-:W-:Y:S01]  /*12540*/  @!PT LDS RZ, [RZ] ;  /* 0x00000000fffff984 */ /* 0x000fe20000000800 */
[----:B------:R-:W-:Y:S01]  /*12550*/  @!PT LDS RZ, [RZ] ;  /* 0x00000000fffff984 */ /* 0x000fe20000000800 */
[----:B------:R-:W-:Y:S01]  /*12560*/  @!PT LDS RZ, [RZ] ;  /* 0x00000000fffff984 */ /* 0x000fe20000000800 */
[----:B------:R1:W-:Y:S06]  /*12570*/  MEMBAR.ALL.CTA ;  /* 0x0000000000007992 */ /* 0x0003ec0000008000 */
[----:B-1----:R-:W1:Y:S01]  /*12580*/  FENCE.VIEW.ASYNC.S ;  /* 0x00000000000073c6 */ /* 0x002e620000000000 */
[----:B------:R-:W-:Y:S05]  /*12590*/  WARPSYNC.ALL ;  /* 0x0000000000007948 */ /* 0x000fea0003800000 */
[----:B-1----:R-:W-:Y:S06]  /*125a0*/  BAR.SYNC.DEFER_BLOCKING 0xd, 0x100 ;  /* 0x0344000000007b1d */ /* 0x002fec0000010000 */
.L_x_1450:
[----:B0-----:R-:W2:Y:S02]  /*125b0*/  LDL R0, [R1+0x34] ;  /* 0x0000340001007983 */ /* 0x001ea40000100800 */
[----:B--2---:R-:W-:-:S13]  /*125c0*/  R2UR UR4, R0 ;  /* 0x00000000000472ca */ /* 0x004fda00000e0000 */
[----:B------:R-:W-:-:S04]  /*125d0*/  MOV R0, UR4 ;  /* 0x0000000400007c02 */ /* 0x000fc80008000f00 */
[----:B------:R-:W-:-:S13]  /*125e0*/  ISETP.NE.AND P0, PT, R0, 0x3, PT ;  /* 0x000000030000780c */ /* 0x000fda0003f05270 */
[----:B------:R-:W-:Y:S05]  /*125f0*/  @!P0 BRA `(.L_x_1552) ;  /* 0x0000000000048947 */ /* 0x000fea0003800000 */
[----:B------:R-:W-:Y:S01]  /*12600*/  BPT.TRAP 0x1 ;  /* 0x000000040000795c */ /* 0x000fe20000300000 */
.L_x_1552:
[----:B---34-:R-:W-:Y:S01]  /*12610*/  IMAD R5, R200, 0x8, R16 ;  /* 0x00000008c8057824 */ /* 0x018fe200078e0210 */
[----:B------:R-:W-:-:S04]  /*12620*/  SHF.L.U32 R0, R205, 0x1f, RZ ;  /* 0x0000001fcd007819 */ /* 0x000fc800000006ff */
[----:B------:R0:W2:Y:S01]  /*12630*/  SYNCS.PHASECHK.TRANS64.TRYWAIT P2, [R5+URZ+0x30830], R0 ;  /* 0x03083000050075a7 */ /* 0x0000a2000804017f */
[----:B------:R-:W-:Y:S05]  /*12640*/  @!P0 BRA `(.L_x_1553) ;  /* 0x0000000000048947 */ /* 0x000fea0003800000 */
[----:B------:R-:W-:Y:S01]  /*12650*/  BPT.TRAP 0x1 ;  /* 0x000000040000795c */ /* 0x000fe20000300000 */
.L_x_1553:
[----:B-1----:R-:W1:Y:S02]  /*12660*/  S2R R3, SR_TID.X ;  /* 0x0000000000037919 */ /* 0x002e640000002100 */
[----:B-1----:R-:W-:-:S04]  /*12670*/  LOP3.LUT R3, R3, 0x7f, RZ, 0xc0, !PT ;  /* 0x0000007f03037812 */ /* 0x002fc800078ec0ff */
[----:B------:R-:W-:Y:S01]  /*12680*/  ISETP.NE.AND P1, PT, R3, RZ, PT ;  /* 0x000000ff0300720c */ /* 0x000fe20003f25270 */
[----:B--2---:R-:W-:-:S12]  /*12690*/  @P2 BRA `(.L_x_1554) ;  /* 0x0000000000082947 */ /* 0x004fd80003800000 */
[----:B------:R-:W1:Y:S02]  /*126a0*/  SYNCS.PHASECHK.TRANS64.TRYWAIT P2, [R5+URZ+0x30830], R0 ;  /* 0x03083000050075a7 */ /* 0x000e64000804017f */
[----:B-1----:R-:W-:Y:S05]  /*126b0*/  @!P2 BRA `(.L_x_1555) ;  /* 0x000001640098a947 */ /* 0x002fea0003800000 */
.L_x_1554:
[----:B------:R-:W-:Y:S05]  /*126c0*/  WARPSYNC.ALL ;  /* 0x0000000000007948 */ /* 0x000fea0003800000 */
[----:B01----:R-:W-:Y:S01]  /*126d0*/  VIADD R0, R16, 0x20400 ;  /* 0x0002040010007836 */ /* 0x003fe20000000000 */
[----:B------:R-:W-:Y:S01]  /*126e0*/  LOP3.LUT R6, R2, 0x10000, RZ, 0xfc, !PT ;  /* 0x0001000002067812 */ /* 0x000fe200078efcff */
[----:B------:R-:W-:Y:S01]  /*126f0*/  IMAD.MOV.U32 R3, RZ, RZ, 0x40000040 ;  /* 0x40000040ff037424 */ /* 0x000fe200078e00ff */
[----:B------:R-:W-:Y:S01]  /*12700*/  MOV R7, 0x40000040 ;  /* 0x4000004000077802 */ /* 0x000fe20000000f00 */
[----:B-----5:R-:W-:Y:S01]  /*12710*/  WARPGROUP.ARRIVE ;  /* 0x00000000000079c5 */ /* 0x020fe20000000000 */
[----:B------:R-:W-:Y:S01]  /*12720*/  SHF.R.U32.HI R0, RZ, 0x4, R0 ;  /* 0x00000004ff007819 */ /* 0x000fe20000011600 */
[----:B------:R-:W-:Y:S01]  /*12730*/  IMAD.MOV.U32 R9, RZ, RZ, 0x40000040 ;  /* 0x40000040ff097424 */ /* 0x000fe200078e00ff */
[----:B------:R-:W-:Y:S01]  /*12740*/  MOV R225, 0x40000040 ;  /* 0x4000004000e17802 */ /* 0x000fe20000000f00 */
[----:B------:R-:W0:Y:S01]  /*12750*/  LDC.64 R56, c[0x0][0x9e0] ;  /* 0x00027800ff387b82 */ /* 0x000e220000000a00 */
[----:B------:R-:W-:-:S04]  /*12760*/  LOP3.LUT R0, R0, 0x3fff, RZ, 0xc0, !PT ;  /* 0x00003fff00007812 */ /* 0x000fc800078ec0ff */
[----:B------:R-:W-:-:S05]  /*12770*/  LOP3.LUT R4, R0, 0x10000, RZ, 0xfc, !PT ;  /* 0x0001000000047812 */ /* 0x000fca00078efcff */
[----:B------:R-:W-:Y:S01]  /*12780*/  IMAD R2, R200, 0x800, R4 ;  /* 0x00000800c8027824 */ /* 0x000fe200078e0204 */
[C---:B------:R-:W-:Y:S01]  /*12790*/  R2UR UR4, R6.reuse ;  /* 0x00000000060472ca */ /* 0x040fe200000e0000 */
[C---:B------:R-:W-:Y:S01]  /*127a0*/  VIADD R224, R6.reuse, 0x2 ;  /* 0x0000000206e07836 */ /* 0x040fe20000000000 */
[----:B------:R-:W-:Y:S01]  /*127b0*/  R2UR UR5, R7 ;  /* 0x00000000070572ca */ /* 0x000fe200000e0000 */
[----:B------:R-:W-:Y:S01]  /*127c0*/  VIADD R222, R6, 0x4 ;  /* 0x0000000406de7836 */ /* 0x000fe20000000000 */
[----:B------:R-:W-:Y:S02]  /*127d0*/  R2UR UR6, R2 ;  /* 0x00000000020672ca */ /* 0x000fe400000e0000 */
[----:B------:R-:W-:Y:S02]  /*127e0*/  R2UR UR7, R3 ;  /* 0x00000000030772ca */ /* 0x000fe400000e0000 */
[----:B------:R-:W-:Y:S01]  /*127f0*/  MOV R223, 0x40000040 ;  /* 0x4000004000df7802 */ /* 0x000fe20000000f00 */
[C---:B------:R-:W-:Y:S01]  /*12800*/  VIADD R220, R6.reuse, 0x6 ;  /* 0x0000000606dc7836 */ /* 0x040fe20000000000 */
[----:B------:R-:W-:Y:S01]  /*12810*/  MOV R221, 0x40000040 ;  /* 0x4000004000dd7802 */ /* 0x000fe20000000f00 */
[C---:B------:R-:W-:Y:S01]  /*12820*/  VIADD R218, R6.reuse, 0x400 ;  /* 0x0000040006da7836 */ /* 0x040fe20000000000 */
[----:B------:R-:W-:Y:S01]  /*12830*/  MOV R219, 0x40000040 ;  /* 0x4000004000db7802 */ /* 0x000fe20000000f00 */
[C---:B------:R-:W-:Y:S01]  /*12840*/  VIADD R216, R6.reuse, 0x402 ;  /* 0x0000040206d87836 */ /* 0x040fe20000000000 */
[----:B------:R-:W-:Y:S01]  /*12850*/  MOV R217, 0x40000040 ;  /* 0x4000004000d97802 */ /* 0x000fe20000000f00 */
[C---:B------:R-:W-:Y:S01]  /*12860*/  VIADD R214, R6.reuse, 0x404 ;  /* 0x0000040406d67836 */ /* 0x040fe20000000000 */
[----:B------:R-:W-:Y:S01]  /*12870*/  MOV R215, 0x40000040 ;  /* 0x4000004000d77802 */ /* 0x000fe20000000f00 */
[----:B------:R-:W-:Y:S01]  /*12880*/  VIADD R212, R6, 0x406 ;  /* 0x0000040606d47836 */ /* 0x000fe20000000000 */
[----:B------:R-:W-:Y:S01]  /*12890*/  MOV R213, 0x40000040 ;  /* 0x4000004000d57802 */ /* 0x000fe20000000f00 */
[----:B------:R-:W-:Y:S01]  /*128a0*/  HGMMA.64x64x16.F32 R24, gdesc[UR4], RZ, !UPT, gsb0 ;  /* 0x00e00000041879f0 */ /* 0x000fe2000c0008ff */
[----:B------:R-:W-:Y:S01]  /*128b0*/  VIADD R8, R2, 0x2 ;  /* 0x0000000202087836 */ /* 0x000fe20000000000 */
[----:B------:R-:W-:Y:S01]  /*128c0*/  R2UR UR4, R224 ;  /* 0x00000000e00472ca */ /* 0x000fe200000e0000 */
[----:B------:R-:W-:Y:S01]  /*128d0*/  VIADD R210, R6, 0x800 ;  /* 0x0000080006d27836 */ /* 0x000fe20000000000 */
[----:B------:R-:W-:-:S02]  /*128e0*/  R2UR UR5, R225 ;  /* 0x00000000e10572ca */ /* 0x000fc400000e0000 */
[----:B------:R-:W-:Y:S01]  /*128f0*/  MOV R211, 0x40000040 ;  /* 0x4000004000d37802 */ /* 0x000fe20000000f00 */
[----:B------:R-:W-:Y:S01]  /*12900*/  VIADD R206, R6, 0x802 ;  /* 0x0000080206ce7836 */ /* 0x000fe20000000000 */
[----:B------:R-:W-:Y:S02]  /*12910*/  R2UR UR6, R8 ;  /* 0x00000000080672ca */ /* 0x000fe400000e0000 */
[----:B------:R-:W-:Y:S01]  /*12920*/  MOV R207, 0x40000040 ;  /* 0x4000004000cf7802 */ /* 0x000fe20000000f00 */
[C---:B------:R-:W-:Y:S01]  /*12930*/  VIADD R202, R6.reuse, 0x804 ;  /* 0x0000080406ca7836 */ /* 0x040fe20000000000 */
[----:B------:R-:W-:Y:S02]  /*12940*/  R2UR UR7, R9 ;  /* 0x00000000090772ca */ /* 0x000fe400000e0000 */
[----:B------:R-:W-:Y:S01]  /*12950*/  MOV R203, 0x40000040 ;  /* 0x4000004000cb7802 */ /* 0x000fe20000000f00 */
[C---:B------:R-:W-:Y:S01]  /*12960*/  VIADD R20, R6.reuse, 0x806 ;  /* 0x0000080606147836 */ /* 0x040fe20000000000 */
[----:B------:R-:W-:Y:S01]  /*12970*/  MOV R21, 0x40000040 ;  /* 0x4000004000157802 */ /* 0x000fe20000000f00 */
[----:B------:R-:W-:Y:S01]  /*12980*/  VIADD R14, R6, 0xc00 ;  /* 0x00000c00060e7836 */ /* 0x000fe20000000000 */
[----:B------:R-:W-:Y:S01]  /*12990*/  MOV R15, 0x40000040 ;  /* 0x40000040000f7802 */ /* 0x000fe20000000f00 */
[----:B------:R1:W-:Y:S01]  /*129a0*/  STL [R1+0x18], R4 ;  /* 0x0000180401007387 */ /* 0x0003e20000100800 */
[----:B------:R-:W-:-:S02]  /*129b0*/  WARPGROUP.DEPBAR.LE gsb0, 0x0 ;  /* 0x00008000000079c5 */ /* 0x000fc40000010000 */
[----:B------:R-:W-:Y:S01]  /*129c0*/  WARPGROUP.ARRIVE ;  /* 0x00000000000079c5 */ /* 0x000fe20000000000 */
[----:B------:R-:W-:Y:S01]  /*129d0*/  VIADD R8, R2, 0x4 ;  /* 0x0000000402087836 */ /* 0x000fe20000000000 */
[----:B-1----:R-:W2:Y:S04]  /*129e0*/  LDL R4, [R1+0x58] ;  /* 0x0000580001047983 */ /* 0x002ea80000100800 */
[----:B------:R-:W-:Y:S01]  /*129f0*/  HGMMA.64x64x16.F32 R24, gdesc[UR4], R24, gsb0 ;  /* 0x00e00000041879f0 */ /* 0x000fe20008000818 */
[----:B------:R-:W-:Y:S01]  /*12a00*/  IMAD.MOV.U32 R9, RZ, RZ, 0x40000040 ;  /* 0x40000040ff097424 */ /* 0x000fe200078e00ff */
[----:B------:R-:W-:Y:S01]  /*12a10*/  R2UR UR4, R222 ;  /* 0x00000000de0472ca */ /* 0x000fe200000e0000 */
[----:B------:R-:W2:Y:S01]  /*12a20*/  LDL R73, [R1+0x14] ;  /* 0x0000140001497983 */ /* 0x000ea20000100800 */
[----:B------:R-:W-:Y:S01]  /*12a30*/  R2UR UR5, R223 ;  /* 0x00000000df0572ca */ /* 0x000fe200000e0000 */
[----:B------:R-:W-:Y:S01]  /*12a40*/  VIADD R12, R6, 0xc02 ;  /* 0x00000c02060c7836 */ /* 0x000fe20000000000 */
[----:B------:R-:W-:Y:S01]  /*12a50*/  R2UR UR6, R8 ;  /* 0x00000000080672ca */ /* 0x000fe200000e0000 */
[----:B------:R-:W-:Y:S01]  /*12a60*/  VIADD R8, R2, 0x6 ;  /* 0x0000000602087836 */ /* 0x000fe20000000000 */
[----:B------:R-:W-:Y:S01]  /*12a70*/  R2UR UR7, R9 ;  /* 0x00000000090772ca */ /* 0x000fe200000e0000 */
[----:B------:R-:W-:Y:S01]  /*12a80*/  IMAD.MOV.U32 R9, RZ, RZ, 0x40000040 ;  /* 0x40000040ff097424 */ /* 0x000fe200078e00ff */
[----:B------:R-:W-:Y:S01]  /*12a90*/  MOV R13, 0x40000040 ;  /* 0x40000040000d7802 */ /* 0x000fe20000000f00 */
[----:B------:R-:W-:Y:S01]  /*12aa0*/  VIADD R10, R6, 0xc04 ;  /* 0x00000c04060a7836 */ /* 0x000fe20000000000 */
[----:B------:R-:W-:Y:S01]  /*12ab0*/  MOV R11, 0x40000040 ;  /* 0x40000040000b7802 */ /* 0x000fe20000000f00 */
[----:B------:R-:W-:Y:S01]  /*12ac0*/  IMAD.MOV.U32 R3, RZ, RZ, 0x40000040 ;  /* 0x40000040ff037424 */ /* 0x000fe200078e00ff */
[----:B0-----:R-:W-:Y:S01]  /*12ad0*/  ISETP.GE.AND P2, PT, R57, 0x1, PT ;  /* 0x000000013900780c */ /* 0x001fe20003f46270 */
[----:B------:R-:W-:Y:S01]  /*12ae0*/  @!P1 VIADD R0, R5, 0x30840 ;  /* 0x0003084005009836 */ /* 0x000fe20000000000 */
[----:B------:R-:W-:-:S04]  /*12af0*/  LEA R58, R108, 0xffffffc0, 0x6 ;  /* 0xffffffc06c3a7811 */ /* 0x000fc800078e30ff */
[----:B------:R-:W-:Y:S01]  /*12b00*/  @!P1 PRMT R0, RZ, 0x654, R0 ;  /* 0x00000654ff009816 */ /* 0x000fe20000000000 */
[----:B------:R-:W-:Y:S02]  /*12b10*/  WARPGROUP.DEPBAR.LE gsb0, 0x0 ;  /* 0x00008000000079c5 */ /* 0x000fe40000010000 */
[----:B------:R-:W-:-:S06]  /*12b20*/  WARPGROUP.ARRIVE ;  /* 0x00000000000079c5 */ /* 0x000fcc0000000000 */
[----:B------:R-:W-:Y:S01]  /*12b30*/  HGMMA.64x64x16.F32 R24, gdesc[UR4], R24, gsb0 ;  /* 0x00e00000041879f0 */ /* 0x000fe20008000818 */
[----:B------:R-:W-:Y:S02]  /*12b40*/  R2UR UR4, R220 ;  /* 0x00000000dc0472ca */ /* 0x000fe400000e0000 */
[----:B------:R-:W-:Y:S02]  /*12b50*/  R2UR UR5, R221 ;  /* 0x00000000dd0572ca */ /* 0x000fe400000e0000 */
[----:B------:R-:W-:Y:S01]  /*12b60*/  R2UR UR6, R8 ;  /* 0x00000000080672ca */ /* 0x000fe200000e0000 */
[----:B------:R-:W-:Y:S01]  /*12b70*/  VIADD R8, R2, 0x200 ;  /* 0x0000020002087836 */ /* 0x000fe20000000000 */
[----:B------:R-:W-:Y:S01]  /*12b80*/  R2UR UR7, R9 ;  /* 0x00000000090772ca */ /* 0x000fe200000e0000 */
[----:B------:R-:W-:Y:S01]  /*12b90*/  IMAD.MOV.U32 R9, RZ, RZ, 0x40000040 ;  /* 0x40000040ff097424 */ /* 0x000fe200078e00ff */
[----:B------:R-:W-:Y:S02]  /*12ba0*/  WARPGROUP.DEPBAR.LE gsb0, 0x0 ;  /* 0x00008000000079c5 */ /* 0x000fe40000010000 */
[----:B------:R-:W-:-:S09]  /*12bb0*/  WARPGROUP.ARRIVE ;  /* 0x00000000000079c5 */ /* 0x000fd20000000000 */
        /* <DEDUP_REMOVED lines=15> */
[----:B------:R-:W-:Y:S02]  /*12cb0*/  IMAD.MOV.U32 R9, RZ, RZ, 0x40000040 ;  /* 0x40000040ff097424 */ /* 0x000fe400078e00ff */
[----:B--2---:R-:W-:Y:S01]  /*12cc0*/  IMAD R201, R73, 0x80, R4 ;  /* 0x0000008049c97824 */ /* 0x004fe200078e0204 */
[----:B------:R-:W-:-:S02]  /*12cd0*/  WARPGROUP.DEPBAR.LE gsb0, 0x0 ;  /* 0x00008000000079c5 */ /* 0x000fc40000010000 */
[----:B------:R-:W-:-:S07]  /*12ce0*/  WARPGROUP.ARRIVE ;  /* 0x00000000000079c5 */ /* 0x000fce0000000000 */
        /* <DEDUP_REMOVED lines=67> */
[C---:B------:R-:W-:Y:S01]  /*13120*/  VIADD R8, R2.reuse, 0x604 ;  /* 0x0000060402087836 */ /* 0x040fe20000000000 */
[----:B------:R-:W-:Y:S01]  /*13130*/  R2UR UR7, R9 ;  /* 0x00000000090772ca */ /* 0x000fe200000e0000 */
[----:B------:R-:W-:Y:S02]  /*13140*/  IMAD.MOV.U32 R9, RZ, RZ, 0x40000040 ;  /* 0x40000040ff097424 */ /* 0x000fe400078e00ff */
[----:B------:R-:W-:Y:S01]  /*13150*/  VIADD R2, R2, 0x606 ;  /* 0x0000060602027836 */ /* 0x000fe20000000000 */
[----:B------:R-:W-:-:S02]  /*13160*/  WARPGROUP.DEPBAR.LE gsb0, 0x0 ;  /* 0x00008000000079c5 */ /* 0x000fc40000010000 */
[----:B------:R-:W-:-:S07]  /*13170*/  WARPGROUP.ARRIVE ;  /* 0x00000000000079c5 */ /* 0x000fce0000000000 */
[----:B------:R-:W-:Y:S01]  /*13180*/  HGMMA.64x64x16.F32 R24, gdesc[UR4], R24, gsb0 ;  /* 0x00e00000041879f0 */ /* 0x000fe20008000818 */
[----:B------:R-:W-:Y:S02]  /*13190*/  R2UR UR4, R10 ;  /* 0x000000000a0472ca */ /* 0x000fe400000e0000 */
[----:B------:R-:W-:Y:S02]  /*131a0*/  R2UR UR5, R11 ;  /* 0x000000000b0572ca */ /* 0x000fe400000e0000 */
[----:B------:R-:W-:Y:S01]  /*131b0*/  R2UR UR6, R8 ;  /* 0x00000000080672ca */ /* 0x000fe200000e0000 */
[----:B------:R-:W-:Y:S01]  /*131c0*/  VIADD R8, R6, 0xc06 ;  /* 0x00000c0606087836 */ /* 0x000fe20000000000 */
[----:B------:R-:W-:Y:S02]  /*131d0*/  R2UR UR7, R9 ;  /* 0x00000000090772ca */ /* 0x000fe400000e0000 */
[----:B------:R-:W-:Y:S01]  /*131e0*/  MOV R9, 0x40000040 ;  /* 0x4000004000097802 */ /* 0x000fe20000000f00 */
[----:B------:R-:W-:-:S02]  /*131f0*/  WARPGROUP.DEPBAR.LE gsb0, 0x0 ;  /* 0x00008000000079c5 */ /* 0x000fc40000010000 */
[----:B------:R-:W-:-:S08]  /*13200*/  WARPGROUP.ARRIVE ;  /* 0x00000000000079c5 */ /* 0x000fd00000000000 */
[----:B------:R-:W-:Y:S01]  /*13210*/  HGMMA.64x64x16.F32 R24, gdesc[UR4], R24, gsb0 ;  /* 0x00e00000041879f0 */ /* 0x000fe20008000818 */
[----:B------:R-:W-:Y:S02]  /*13220*/  R2UR UR4, R8 ;  /* 0x00000000080472ca */ /* 0x000fe400000e0000 */
[----:B------:R-:W-:Y:S02]  /*13230*/  R2UR UR5, R9 ;  /* 0x00000000090572ca */ /* 0x000fe400000e0000 */
[----:B------:R-:W-:Y:S02]  /*13240*/  R2UR UR6, R2 ;  /* 0x00000000020672ca */ /* 0x000fe400000e0000 */
[----:B------:R-:W-:Y:S01]  /*13250*/  R2UR UR7, R3 ;  /* 0x00000000030772ca */ /* 0x000fe200000e0000 */
[----:B------:R-:W-:-:S04]  /*13260*/  IMAD.MOV.U32 R3, RZ, RZ, -0x40 ;  /* 0xffffffc0ff037424 */ /* 0x000fc800078e00ff */
[----:B------:R-:W-:-:S05]  /*13270*/  IMAD R59, R108, R3, 0x40 ;  /* 0x000000406c3b7424 */ /* 0x000fca00078e0203 */
[----:B------:R-:W-:-:S04]  /*13280*/  IADD3 R2, R226, R59, RZ ;  /* 0x0000003be2027210 */ /* 0x000fc80007ffe0ff */
[--C-:B------:R-:W-:Y:S01]  /*13290*/  IADD3 R3, -R227, 0x1, R2.reuse ;  /* 0x00000001e3037810 */ /* 0x100fe20007ffe102 */
[----:B------:R-:W-:-:S04]  /*132a0*/  IMAD R60, R236, -0x2, R2 ;  /* 0xfffffffeec3c7824 */ /* 0x000fc800078e0202 */
[----:B------:R-:W-:-:S05]  /*132b0*/  IMAD R3, R236, -0x2, R3 ;  /* 0xfffffffeec037824 */ /* 0x000fca00078e0203 */
[----:B------:R-:W-:Y:S01]  /*132c0*/  IADD3 R61, R3, R56, RZ ;  /* 0x00000038033d7210 */ /* 0x000fe20007ffe0ff */
[----:B------:R-:W-:Y:S02]  /*132d0*/  WARPGROUP.DEPBAR.LE gsb0, 0x0 ;  /* 0x00008000000079c5 */ /* 0x000fe40000010000 */
[----:B------:R-:W-:-:S06]  /*132e0*/  WARPGROUP.ARRIVE ;  /* 0x00000000000079c5 */ /* 0x000fcc0000000000 */
[----:B------:R-:W-:Y:S01]  /*132f0*/  HGMMA.64x64x16.F32 R24, gdesc[UR4], R24, gsb0 ;  /* 0x00e00000041879f0 */ /* 0x000fe20008000818 */
[----:B------:R-:W-:Y:S02]  /*13300*/  ULDC UR4, c[0x0][0x9dc] ;  /* 0x0002770000047ab9 */ /* 0x000fe40000000800 */
[----:B------:R-:W-:Y:S01]  /*13310*/  IMAD.U32 R232, RZ, RZ, UR4 ;  /* 0x00000004ffe87e24 */ /* 0x000fe2000f8e00ff */
[----:B------:R-:W-:Y:S02]  /*13320*/  WARPGROUP.DEPBAR.LE gsb0, 0x0 ;  /* 0x00008000000079c5 */ /* 0x000fe40000010000 */
[----:B------:R0:W-:Y:S02]  /*13330*/  @!P1 SYNCS.ARRIVE.TRANS64.RED.A1T0 RZ, [R0+URZ], RZ ;  /* 0x000000ff00ff99a7 */ /* 0x0001e4000810043f */
[----:B0-----:R-:W-:-:S05]  /*13340*/  LOP3.LUT R0, RZ, R232, RZ, 0x33, !PT ;  /* 0x000000e8ff007212 */ /* 0x001fca00078e33ff */
[----:B------:R-:W-:Y:S01]  /*13350*/  IMAD.IADD R62, R3, 0x1, R0 ;  /* 0x00000001033e7824 */ /* 0x000fe200078e0200 */
[----:B------:R-:W-:-:S03]  /*13360*/  VIADDMNMX R0, R201, R61, R60, PT ;  /* 0x0000003dc9007246 */ /* 0x000fc6000380013c */
[----:B------:R-:W-:Y:S01]  /*13370*/  IMAD.IADD R3, R62, 0x1, R201 ;  /* 0x000000013e037824 */ /* 0x000fe200078e02c9 */
[----:B------:R-:W-:Y:S06]  /*13380*/  @!P2 BRA `(.L_x_1556) ;  /* 0x000000000050a947 */ /* 0x000fec0003800000 */
[----:B------:R-:W-:Y:S01]  /*13390*/  IADD3 R2, -R227, R226, R201 ;  /* 0x000000e2e3027210 */ /* 0x000fe20007ffe1c9 */
[----:B------:R-:W-:Y:S03]  /*133a0*/  BSSY B0, `(.L_x_1557) ;  /* 0x000000e000007945 */ /* 0x000fe60003800000 */
        /* <DEDUP_REMOVED lines=9> */
.L_x_1558:
[----:B------:R-:W-:-:S13]  /*13440*/  ISETP.NE.AND P3, PT, R57, 0x1, PT ;  /* 0x000000013900780c */ /* 0x000fda0003f65270 */
[----:B------:R-:W0:Y:S02]  /*13450*/  @P3 LDC.64 R4, c[0x0][0x9e8] ;  /* 0x00027a00ff043b82 */ /* 0x000e240000000a00 */
[----:B0-----:R-:W-:-:S05]  /*13460*/  @P3 IMAD.HI.U32 R4, R2, R4, RZ ;  /* 0x0000000402043227 */ /* 0x001fca00078e00ff */
[----:B------:R-:W-:-:S07]  /*13470*/  @P3 SHF.R.U32.HI R2, RZ, R5, R4 ;  /* 0x00000005ff023219 */ /* 0x000fce0000011604 */
.L_x_1559:
[----:B------:R-:W-:Y:S05]  /*13480*/  BSYNC B0 ;  /* 0x0000000000007941 */ /* 0x000fea0003800000 */
.L_x_1557:
[----:B------:R-:W-:-:S04]  /*13490*/  IMAD R5, R2, R57, -R58 ;  /* 0x0000003902057224 */ /* 0x000fc800078e0a3a */
[----:B------:R-:W-:-:S05]  /*134a0*/  IMAD R2, R236, -0x2, R5 ;  /* 0xfffffffeec027824 */ /* 0x000fca00078e0205 */
[----:B------:R-:W-:Y:S02]  /*134b0*/  VIMNMX R3, R3, R2, !PT ;  /* 0x0000000203037248 */ /* 0x000fe40007fe0100 */
[----:B------:R-:W-:-:S07]  /*134c0*/  VIADDMNMX R0, R2, R57, R0, PT ;  /* 0x0000003902007246 */ /* 0x000fce0003800100 */
.L_x_1556:
[C---:B------:R-:W-:Y:S02]  /*134d0*/  ISETP.GE.AND P3, PT, R59.reuse, 0x2, PT ;  /* 0x000000023b00780c */ /* 0x040fe40003f66270 */
[----:B------:R-:W-:Y:S02]  /*134e0*/  ISETP.GE.AND P4, PT, R59, 0x9, PT ;  /* 0x000000093b00780c */ /* 0x000fe40003f86270 */
[C---:B------:R-:W-:Y:S02]  /*134f0*/  ISETP.GT.AND P6, PT, R3.reuse, 0x1, !P3 ;  /* 0x000000010300780c */ /* 0x040fe40005fc4270 */
[----:B------:R-:W-:Y:S02]  /*13500*/  ISETP.GT.AND P5, PT, R3, 0x8, !P4 ;  /* 0x000000080300780c */ /* 0x000fe400067a4270 */
[C---:B------:R-:W-:Y:S02]  /*13510*/  ISETP.LT.OR P6, PT, R0.reuse, 0x2, P6 ;  /* 0x000000020000780c */ /* 0x040fe400037c1670 */
[----:B------:R-:W-:-:S02]  /*13520*/  ISETP.LT.OR P5, PT, R0, 0x9, P5 ;  /* 0x000000090000780c */ /* 0x000fc40002fa1670 */
[----:B------:R-:W-:Y:S02]  /*13530*/  FSEL R70, R25, -INF , !P6 ;  /* 0xff80000019467808 */ /* 0x000fe40007000000 */
        /* <DEDUP_REMOVED lines=55> */
[----:B------:R-:W-:Y:S02]  /*138b0*/  IADD3 R29, R62, 0x8, R201 ;  /* 0x000000083e1d7810 */ /* 0x000fe40007ffe0c9 */
        /* <DEDUP_REMOVED lines=12> */
[----:B------:R-:W-:Y:S01]  /*13980*/  ISETP.GT.AND P6, PT, R3, 0x39, !P6 ;  /* 0x000000390300780c */ /* 0x000fe200077c4270 */
[----:B------:R-:W-:-:S03]  /*13990*/  VIADD R3, R201, 0x8 ;  /* 0x00000008c9037836 */ /* 0x000fc60000000000 */
[----:B------:R-:W-:Y:S02]  /*139a0*/  ISETP.LT.OR P6, PT, R0, 0x3a, P6 ;  /* 0x0000003a0000780c */ /* 0x000fe400037c1670 */
[----:B------:R-:W-:Y:S02]  /*139b0*/  VIADDMNMX R36, R3, R61, R60, PT ;  /* 0x0000003d03247246 */ /* 0x000fe4000380013c */
[----:B------:R-:W-:Y:S01]  /*139c0*/  FSEL R0, R53, -INF , !P6 ;  /* 0xff80000035007808 */ /* 0x000fe20007000000 */
[----:B------:R-:W-:Y:S08]  /*139d0*/  @!P2 BRA `(.L_x_1560) ;  /* 0x000000000054a947 */ /* 0x000ff00003800000 */
[----:B------:R-:W-:Y:S01]  /*139e0*/  IADD3 R24, R226, 0x8, R201 ;  /* 0x00000008e2187810 */ /* 0x000fe20007ffe0c9 */
[----:B------:R-:W-:Y:S04]  /*139f0*/  BSSY B0, `(.L_x_1561) ;  /* 0x000000f000007945 */ /* 0x000fe80003800000 */
[----:B------:R-:W-:-:S05]  /*13a00*/  IMAD.IADD R3, R24, 0x1, -R227 ;  /* 0x0000000118037824 */ /* 0x000fca00078e0ae3 */
        /* <DEDUP_REMOVED lines=9> */
.L_x_1562:
[----:B------:R-:W-:-:S13]  /*13aa0*/  ISETP.NE.AND P6, PT, R57, 0x1, PT ;  /* 0x000000013900780c */ /* 0x000fda0003fc5270 */
[----:B------:R-:W0:Y:S02]  /*13ab0*/  @P6 LDC.64 R24, c[0x0][0x9e8] ;  /* 0x00027a00ff186b82 */ /* 0x000e240000000a00 */
[----:B0-----:R-:W-:-:S05]  /*13ac0*/  @P6 IMAD.HI.U32 R24, R3, R24, RZ ;  /* 0x0000001803186227 */ /* 0x001fca00078e00ff */
[----:B------:R-:W-:-:S07]  /*13ad0*/  @P6 SHF.R.U32.HI R3, RZ, R25, R24 ;  /* 0x00000019ff036219 */ /* 0x000fce0000011618 */
.L_x_1563:
[----:B------:R-:W-:Y:S05]  /*13ae0*/  BSYNC B0 ;  /* 0x0000000000007941 */ /* 0x000fea0003800000 */
.L_x_1561:
[----:B------:R-:W-:-:S04]  /*13af0*/  IMAD R3, R3, R57, -R58 ;  /* 0x0000003903037224 */ /* 0x000fc800078e0a3a */
[----:B------:R-:W-:-:S05]  /*13b00*/  IMAD R24, R236, -0x2, R3 ;  /* 0xfffffffeec187824 */ /* 0x000fca00078e0203 */
[----:B------:R-:W-:Y:S02]  /*13b10*/  VIMNMX R29, R29, R24, !PT ;  /* 0x000000181d1d7248 */ /* 0x000fe40007fe0100 */
[----:B------:R-:W-:-:S07]  /*13b20*/  VIADDMNMX R36, R24, R57, R36, PT ;  /* 0x0000003918247246 */ /* 0x000fce0003800124 */
.L_x_1560:
[----:B------:R-:W-:Y:S01]  /*13b30*/  ISETP.GT.AND P3, PT, R29, 0x1, !P3 ;  /* 0x000000011d00780c */ /* 0x000fe20005f64270 */
[----:B------:R-:W-:Y:S01]  /*13b40*/  ULDC UR4, c[0x0][0x988] ;  /* 0x0002620000047ab9 */ /* 0x000fe20000000800 */
[----:B------:R-:W-:Y:S01]  /*13b50*/  FMNMX.FTZ R3, R68, R70, !PT ;  /* 0x0000004644037209 */ /* 0x000fe20007810000 */
[----:B------:R-:W-:Y:S01]  /*13b60*/  IMAD.IADD R152, R226, 0x1, -R227 ;  /* 0x00000001e2987824 */ /* 0x000fe200078e0ae3 */
[----:B------:R-:W-:Y:S01]  /*13b70*/  ISETP.LT.OR P3, PT, R36, 0x2, P3 ;  /* 0x000000022400780c */ /* 0x000fe20001f61670 */
[----:B------:R-:W-:Y:S01]  /*13b80*/  VIADD R204, R108, 0xfffffffe ;  /* 0xfffffffe6ccc7836 */ /* 0x000fe20000000000 */
[----:B------:R-:W-:Y:S02]  /*13b90*/  FMNMX.FTZ R3, R72, R3, !PT ;  /* 0x0000000348037209 */ /* 0x000fe40007810000 */
[----:B------:R-:W-:Y:S01]  /*13ba0*/  FSEL R27, R27, -INF , !P3 ;  /* 0xff8000001b1b7808 */ /* 0x000fe20005800000 */
[----:B------:R-:W-:Y:S01]  /*13bb0*/  STL [R1+0x10], R152 ;  /* 0x0000109801007387 */ /* 0x000fe20000100800 */
        /* <DEDUP_REMOVED lines=29> */
[----:B------:R-:W-:Y:S02]  /*13d90*/  FMNMX.FTZ R31, R0, R3, !PT ;  /* 0x00000003001f7209 */ /* 0x000fe40007810000 */
[----:B------:R-:W-:-:S02]  /*13da0*/  ISETP.GT.AND P3, PT, R29, 0x19, !P3 ;  /* 0x000000191d00780c */ /* 0x000fc40005f64270 */
[----:B------:R-:W-:Y:S01]  /*13db0*/  ISETP.NE.AND P6, PT, R5, RZ, PT ;  /* 0x000000ff0500720c */ /* 0x000fe20003fc5270 */
[----:B------:R-:W0:Y:S01]  /*13dc0*/  SHFL.BFLY PT, R66, R31, 0x2, 0x1f ;  /* 0x0c401f001f427f89 */ /* 0x000e2200000e0000 */
[C---:B------:R-:W-:Y:S02]  /*13dd0*/  ISETP.LT.OR P3, PT, R36.reuse, 0x1a, P3 ;  /* 0x0000001a2400780c */ /* 0x040fe40001f61670 */
[----:B------:R-:W-:Y:S02]  /*13de0*/  ISETP.GT.AND P4, PT, R29, 0x8, !P4 ;  /* 0x000000081d00780c */ /* 0x000fe40006784270 */
[----:B------:R-:W-:Y:S02]  /*13df0*/  FSEL R62, R39, -INF , !P3 ;  /* 0xff800000273e7808 */ /* 0x000fe40005800000 */
[----:B------:R-:W-:Y:S02]  /*13e00*/  ISETP.NE.AND P3, PT, R37, RZ, PT ;  /* 0x000000ff2500720c */ /* 0x000fe40003f65270 */
[----:B------:R-:W-:-:S02]  /*13e10*/  ISETP.LT.OR P4, PT, R36, 0x9, P4 ;  /* 0x000000092400780c */ /* 0x000fc40002781670 */
[----:B------:R-:W-:Y:S02]  /*13e20*/  ISETP.GT.AND P3, PT, R29, 0x20, !P3 ;  /* 0x000000201d00780c */ /* 0x000fe40005f64270 */
[----:B------:R-:W-:Y:S02]  /*13e30*/  FSEL R30, R30, -INF , !P4 ;  /* 0xff8000001e1e7808 */ /* 0x000fe40006000000 */
[----:B------:R-:W-:Y:S02]  /*13e40*/  ISETP.LT.OR P3, PT, R36, 0x21, P3 ;  /* 0x000000212400780c */ /* 0x000fe40001f61670 */
[----:B------:R-:W-:Y:S02]  /*13e50*/  ISETP.NE.AND P4, PT, R69, RZ, PT ;  /* 0x000000ff4500720c */ /* 0x000fe40003f85270 */
[----:B------:R-:W-:Y:S02]  /*13e60*/  FSEL R42, R42, -INF , !P3 ;  /* 0xff8000002a2a7808 */ /* 0x000fe40005800000 */
[----:B------:R-:W-:-:S02]  /*13e70*/  ISETP.NE.AND P3, PT, R67, RZ, PT ;  /* 0x000000ff4300720c */ /* 0x000fc40003f65270 */
[----:B------:R-:W-:Y:S02]  /*13e80*/  MOV R3, UR4 ;  /* 0x0000000400037c02 */ /* 0x000fe40008000f00 */
[----:B------:R-:W-:Y:S02]  /*13e90*/  ISETP.GT.AND P3, PT, R29, 0x21, !P3 ;  /* 0x000000211d00780c */ /* 0x000fe40005f64270 */
[----:B0-----:R-:W-:Y:S02]  /*13ea0*/  FMNMX.FTZ R66, R31, R66, !PT ;  /* 0x000000421f427209 */ /* 0x001fe40007810000 */
[----:B------:R-:W-:Y:S02]  /*13eb0*/  ISETP.LT.OR P3, PT, R36, 0x22, P3 ;  /* 0x000000222400780c */ /* 0x000fe40001f61670 */
[----:B------:R-:W-:Y:S01]  /*13ec0*/  ISETP.GT.AND P5, PT, R29, 0x38, !P5 ;  /* 0x000000381d00780c */ /* 0x000fe20006fa4270 */
[----:B------:R-:W0:Y:S01]  /*13ed0*/  SHFL.BFLY PT, R5, R66, 0x1, 0x1f ;  /* 0x0c201f0042057f89 */ /* 0x000e2200000e0000 */
[----:B------:R-:W-:-:S02]  /*13ee0*/  FSEL R64, R43, -INF , !P3 ;  /* 0xff8000002b407808 */ /* 0x000fc40005800000 */
[----:B------:R-:W-:Y:S02]  /*13ef0*/  ISETP.NE.AND P3, PT, R41, RZ, PT ;  /* 0x000000ff2900720c */ /* 0x000fe40003f65270 */
[----:B------:R-:W-:Y:S02]  /*13f00*/  ISETP.LT.OR P5, PT, R36, 0x39, P5 ;  /* 0x000000392400780c */ /* 0x000fe40002fa1670 */
[----:B------:R-:W-:Y:S02]  /*13f10*/  ISETP.GT.AND P3, PT, R29, 0x28, !P3 ;  /* 0x000000281d00780c */ /* 0x000fe40005f64270 */
[----:B------:R-:W-:Y:S02]  /*13f20*/  FSEL R54, R54, -INF , !P5 ;  /* 0xff80000036367808 */ /* 0x000fe40006800000 */
[----:B------:R-:W-:-:S04]  /*13f30*/  ISETP.LT.OR P3, PT, R36, 0x29, P3 ;  /* 0x000000292400780c */ /* 0x000fc80001f61670 */
[----:B------:R-:W-:Y:S02]  /*13f40*/  FSEL R46, R46, -INF , !P3 ;  /* 0xff8000002e2e7808 */ /* 0x000fe40005800000 */
[----:B------:R-:W-:Y:S02]  /*13f50*/  ISETP.GT.AND P3, PT, R29, 0x29, !P4 ;  /* 0x000000291d00780c */ /* 0x000fe40006764270 */
[----:B------:R-:W-:Y:S02]  /*13f60*/  ISETP.NE.AND P4, PT, R71, RZ, PT ;  /* 0x000000ff4700720c */ /* 0x000fe40003f85270 */
[----:B------:R-:W-:Y:S02]  /*13f70*/  ISETP.LT.OR P3, PT, R36, 0x2a, P3 ;  /* 0x0000002a2400780c */ /* 0x000fe40001f61670 */
[----:B------:R-:W-:Y:S02]  /*13f80*/  ISETP.GT.AND P4, PT, R29, 0x31, !P4 ;  /* 0x000000311d00780c */ /* 0x000fe40006784270 */
[----:B------:R-:W-:-:S02]  /*13f90*/  FSEL R24, R47, -INF , !P3 ;  /* 0xff8000002f187808 */ /* 0x000fc40005800000 */
[----:B------:R-:W-:Y:S02]  /*13fa0*/  ISETP.GT.AND P3, PT, R29, RZ, !P6 ;  /* 0x000000ff1d00720c */ /* 0x000fe40007764270 */
[----:B0-----:R-:W-:Y:S02]  /*13fb0*/  FMNMX.FTZ R5, R66, R5, !PT ;  /* 0x0000000542057209 */ /* 0x001fe40007810000 */
[----:B------:R-:W-:Y:S02]  /*13fc0*/  ISETP.LT.OR P3, PT, R36, 0x1, P3 ;  /* 0x000000012400780c */ /* 0x000fe40001f61670 */
[----:B------:R-:W-:Y:S01]  /*13fd0*/  ISETP.NE.AND P6, PT, R49, RZ, PT ;  /* 0x000000ff3100720c */ /* 0x000fe20003fc5270 */
[C---:B------:R-:W-:Y:S01]  /*13fe0*/  FMUL.FTZ R25, R5.reuse, R3 ;  /* 0x0000000305197220 */ /* 0x040fe20000410000 */
[----:B------:R-:W-:Y:S02]  /*13ff0*/  FSEL R26, R26, -INF , !P3 ;  /* 0xff8000001a1a7808 */ /* 0x000fe40005800000 */
[----:B------:R-:W-:-:S02]  /*14000*/  FSETP.NEU.FTZ.AND P3, PT, R5, -INF , PT ;  /* 0xff8000000500780b */ /* 0x000fc40003f7d000 */
[----:B------:R-:W-:Y:S02]  /*14010*/  ISETP.LT.OR P4, PT, R36, 0x32, P4 ;  /* 0x000000322400780c */ /* 0x000fe40002781670 */
[----:B------:R-:W-:Y:S02]  /*14020*/  FSEL R33, R25, RZ, P3 ;  /* 0x000000ff19217208 */ /* 0x000fe40001800000 */
[----:B------:R-:W-:Y:S02]  /*14030*/  FMNMX.FTZ R25, R26, R27, !PT ;  /* 0x0000001b1a197209 */ /* 0x000fe40007810000 */
[----:B------:R-:W-:Y:S01]  /*14040*/  ISETP.NE.AND P3, PT, R45, RZ, PT ;  /* 0x000000ff2d00720c */ /* 0x000fe20003f65270 */
[--C-:B------:R-:W-:Y:S01]  /*14050*/  FFMA.FTZ R31, R70, R3, -R33.reuse ;  /* 0x00000003461f7223 */ /* 0x100fe20000010821 */
[----:B------:R-:W-:Y:S01]  /*14060*/  FMNMX.FTZ R25, R30, R25, !PT ;  /* 0x000000191e197209 */ /* 0x000fe20007810000 */
[--C-:B------:R-:W-:Y:S01]  /*14070*/  FFMA.FTZ R35, R72, R3, -R33.reuse ;  /* 0x0000000348237223 */ /* 0x100fe20000010821 */
[C---:B------:R-:W-:Y:S01]  /*14080*/  ISETP.GT.AND P3, PT, R29.reuse, 0x30, !P3 ;  /* 0x000000301d00780c */ /* 0x040fe20005f64270 */
[----:B------:R0:W-:Y:S01]  /*14090*/  MUFU.EX2 R196, R31 ;  /* 0x0000001f00c47308 */ /* 0x0001e20000000800 */
[----:B------:R-:W-:Y:S01]  /*140a0*/  FMNMX.FTZ R25, R58, R25, !PT ;  /* 0x000000193a197209 */ /* 0x000fe20007810000 */
[-CC-:B------:R-:W-:Y:S01]  /*140b0*/  FFMA.FTZ R37, R74, R3.reuse, -R33.reuse ;  /* 0x000000034a257223 */ /* 0x180fe20000010821 */
[----:B------:R-:W-:Y:S01]  /*140c0*/  ISETP.LT.OR P3, PT, R36, 0x31, P3 ;  /* 0x000000312400780c */ /* 0x000fe20001f61670 */
[--C-:B------:R-:W-:Y:S01]  /*140d0*/  FFMA.FTZ R39, R76, R3, -R33.reuse ;  /* 0x000000034c277223 */ /* 0x100fe20000010821 */
[----:B------:R-:W-:Y:S01]  /*140e0*/  FMNMX.FTZ R25, R34, R25, !PT ;  /* 0x0000001922197209 */ /* 0x000fe20007810000 */
[-CC-:B------:R-:W-:Y:S01]  /*140f0*/  FFMA.FTZ R41, R80, R3.reuse, -R33.reuse ;  /* 0x0000000350297223 */ /* 0x180fe20000010821 */
[----:B------:R-:W-:Y:S01]  /*14100*/  FSEL R50, R50, -INF , !P3 ;  /* 0xff80000032327808 */ /* 0x000fe20005800000 */
[--C-:B------:R-:W-:Y:S01]  /*14110*/  FFMA.FTZ R32, R32, R3, -R33.reuse ;  /* 0x0000000320207223 */ /* 0x100fe20000010821 */
[----:B------:R-:W-:Y:S01]  /*14120*/  FMNMX.FTZ R25, R60, R25, !PT ;  /* 0x000000193c197209 */ /* 0x000fe20007810000 */
[-CC-:B0-----:R-:W-:Y:S01]  /*14130*/  FFMA.FTZ R31, R78, R3.reuse, -R33.reuse ;  /* 0x000000034e1f7223 */ /* 0x181fe20000010821 */
[----:B------:R-:W-:Y:S01]  /*14140*/  ISETP.GT.AND P6, PT, R29, 0x39, !P6 ;  /* 0x000000391d00780c */ /* 0x000fe200077c4270 */
[--C-:B------:R-:W-:Y:S01]  /*14150*/  FFMA.FTZ R29, R68, R3, -R33.reuse ;  /* 0x00000003441d7223 */ /* 0x100fe20000010821 */
[----:B------:R-:W-:Y:S01]  /*14160*/  FMNMX.FTZ R25, R38, R25, !PT ;  /* 0x0000001926197209 */ /* 0x000fe20007810000 */
[----:B------:R0:W-:Y:S01]  /*14170*/  MUFU.EX2 R192, R31 ;  /* 0x0000001f00c07308 */ /* 0x0001e20000000800 */
[----:B------:R-:W-:Y:S01]  /*14180*/  FSEL R66, R51, -INF , !P4 ;  /* 0xff80000033427808 */ /* 0x000fe20006000000 */
[--C-:B------:R-:W-:Y:S01]  /*14190*/  FFMA.FTZ R40, R40, R3, -R33.reuse ;  /* 0x0000000328287223 */ /* 0x100fe20000010821 */
[----:B------:R-:W-:Y:S01]  /*141a0*/  FMNMX.FTZ R25, R62, R25, !PT ;  /* 0x000000193e197209 */ /* 0x000fe20007810000 */
[-CC-:B------:R-:W-:Y:S01]  /*141b0*/  FFMA.FTZ R28, R28, R3.reuse, -R33.reuse ;  /* 0x000000031c1c7223 */ /* 0x180fe20000010821 */
[----:B------:R-:W-:Y:S01]  /*141c0*/  ISETP.LT.OR P6, PT, R36, 0x3a, P6 ;  /* 0x0000003a2400780c */ /* 0x000fe200037c1670 */
[--C-:B------:R-:W-:Y:S01]  /*141d0*/  FFMA.FTZ R44, R44, R3, -R33.reuse ;  /* 0x000000032c2c7223 */ /* 0x100fe20000010821 */
[----:B------:R-:W-:Y:S01]  /*141e0*/  FMNMX.FTZ R25, R42, R25, !PT ;  /* 0x000000192a197209 */ /* 0x000fe20007810000 */
[----:B------:R-:W-:Y:S01]  /*141f0*/  MUFU.EX2 R29, R29 ;  /* 0x0000001d001d7308 */ /* 0x000fe20000000800 */
[----:B------:R-:W-:Y:S01]  /*14200*/  FSEL R36, R55, -INF , !P6 ;  /* 0xff80000037247808 */ /* 0x000fe20007000000 */
[--C-:B0-----:R-:W-:Y:S01]  /*14210*/  FFMA.FTZ R31, R4, R3, -R33.reuse ;  /* 0x00000003041f7223 */ /* 0x101fe20000010821 */
[----:B------:R-:W-:Y:S01]  /*14220*/  FMNMX.FTZ R25, R64, R25, !PT ;  /* 0x0000001940197209 */ /* 0x000fe20007810000 */
[-CC-:B------:R-:W-:Y:S01]  /*14230*/  FFMA.FTZ R48, R48, R3.reuse, -R33.reuse ;  /* 0x0000000330307223 */ /* 0x180fe20000010821 */
[-CC-:B------:R-:W-:Y:S01]  /*14240*/  FFMA.FTZ R2, R2, R3.reuse, -R33.reuse ;  /* 0x0000000302027223 */ /* 0x180fe20000010821 */
[--C-:B------:R-:W-:Y:S01]  /*14250*/  FFMA.FTZ R52, R52, R3, -R33.reuse ;  /* 0x0000000334347223 */ /* 0x100fe20000010821 */
[----:B------:R-:W-:Y:S01]  /*14260*/  FMNMX.FTZ R25, R46, R25, !PT ;  /* 0x000000192e197209 */ /* 0x000fe20007810000 */
[----:B------:R-:W-:Y:S01]  /*14270*/  FFMA.FTZ R0, R0, R3, -R33 ;  /* 0x0000000300007223 */ /* 0x000fe20000010821 */
[----:B------:R-:W-:Y:S02]  /*14280*/  MUFU.EX2 R35, R35 ;  /* 0x0000002300237308 */ /* 0x000fe40000000800 */
[----:B------:R-:W-:-:S04]  /*14290*/  FMNMX.FTZ R25, R24, R25, !PT ;  /* 0x0000001918197209 */ /* 0x000fc80007810000 */
[----:B------:R-:W-:Y:S02]  /*142a0*/  FMNMX.FTZ R25, R50, R25, !PT ;  /* 0x0000001932197209 */ /* 0x000fe40007810000 */
[----:B------:R-:W-:Y:S02]  /*142b0*/  MUFU.EX2 R198, R37 ;  /* 0x0000002500c67308 */ /* 0x000fe40000000800 */
[----:B------:R-:W-:-:S04]  /*142c0*/  FMNMX.FTZ R25, R66, R25, !PT ;  /* 0x0000001942197209 */ /* 0x000fc80007810000 */
[----:B------:R-:W-:Y:S02]  /*142d0*/  FMNMX.FTZ R25, R54, R25, !PT ;  /* 0x0000001936197209 */ /* 0x000fe40007810000 */
[----:B------:R-:W-:Y:S02]  /*142e0*/  MUFU.EX2 R39, R39 ;  /* 0x0000002700277308 */ /* 0x000fe40000000800 */
[----:B------:R-:W-:-:S05]  /*142f0*/  FMNMX.FTZ R25, R36, R25, !PT ;  /* 0x0000001924197209 */ /* 0x000fca0007810000 */
[----:B------:R-:W0:Y:S01]  /*14300*/  SHFL.BFLY PT, R68, R25, 0x2, 0x1f ;  /* 0x0c401f0019447f89 */ /* 0x000e2200000e0000 */
[----:B------:R-:W-:Y:S08]  /*14310*/  MUFU.EX2 R41, R41 ;  /* 0x0000002900297308 */ /* 0x000ff00000000800 */
[----:B------:R-:W1:Y:S08]  /*14320*/  MUFU.EX2 R32, R32 ;  /* 0x0000002000207308 */ /* 0x000e700000000800 */
[----:B------:R-:W-:Y:S01]  /*14330*/  MUFU.EX2 R40, R40 ;  /* 0x0000002800287308 */ /* 0x000fe20000000800 */
[----:B0-----:R-:W-:-:S07]  /*14340*/  FMNMX.FTZ R68, R25, R68, !PT ;  /* 0x0000004419447209 */ /* 0x001fce0007810000 */
[----:B------:R-:W0:Y:S01]  /*14350*/  MUFU.EX2 R37, R28 ;  /* 0x0000001c00257308 */ /* 0x000e220000000800 */
[----:B-1----:R-:W-:Y:S01]  /*14360*/  F2FP.F16.F32.PACK_AB R194, R32, R41 ;  /* 0x0000002920c2723e */ /* 0x002fe200000000ff */
[----:B------:R-:W1:Y:S06]  /*14370*/  SHFL.BFLY PT, R25, R68, 0x1, 0x1f ;  /* 0x0c201f0044197f89 */ /* 0x000e6c00000e0000 */
[----:B------:R-:W-:Y:S08]  /*14380*/  MUFU.EX2 R43, R2 ;  /* 0x00000002002b7308 */ /* 0x000ff00000000800 */
[----:B------:R-:W-:Y:S01]  /*14390*/  MUFU.EX2 R44, R44 ;  /* 0x0000002c002c7308 */ /* 0x000fe20000000800 */
[----:B0-----:R-:W-:-:S07]  /*143a0*/  F2FP.F16.F32.PACK_AB R188, R37, R40 ;  /* 0x0000002825bc723e */ /* 0x001fce00000000ff */
[----:B------:R-:W0:Y:S01]  /*143b0*/  MUFU.EX2 R31, R31 ;  /* 0x0000001f001f7308 */ /* 0x000e220000000800 */
[----:B-1----:R-:W-:-:S04]  /*143c0*/  FMNMX.FTZ R4, R68, R25, !PT ;  /* 0x0000001944047209 */ /* 0x002fc80007810000 */
[C---:B------:R-:W-:Y:S01]  /*143d0*/  FSETP.NEU.FTZ.AND P3, PT, R4.reuse, -INF , PT ;  /* 0xff8000000400780b */ /* 0x040fe20003f7d000 */
[----:B------:R-:W-:Y:S02]  /*143e0*/  FMUL.FTZ R25, R4, R3 ;  /* 0x0000000304197220 */ /* 0x000fe40000410000 */
[----:B------:R-:W1:Y:S03]  /*143f0*/  MUFU.EX2 R48, R48 ;  /* 0x0000003000307308 */ /* 0x000e660000000800 */
[----:B------:R-:W-:Y:S02]  /*14400*/  FSEL R33, R25, RZ, P3 ;  /* 0x000000ff19217208 */ /* 0x000fe40001800000 */
[----:B0-----:R-:W-:-:S03]  /*14410*/  F2FP.F16.F32.PACK_AB R190, R31, R44 ;  /* 0x0000002c1fbe723e */ /* 0x001fc600000000ff */
        /* <DEDUP_REMOVED lines=9> */
[----:B0-----:R-:W-:Y:S01]  /*144b0*/  FADD.FTZ R0, R29, R196 ;  /* 0x000000c41d007221 */ /* 0x001fe20000010000 */
[-CC-:B------:R-:W-:Y:S01]  /*144c0*/  FFMA.FTZ R62, R62, R3.reuse, -R33.reuse ;  /* 0x000000033e3e7223 */ /* 0x180fe20000010821 */
[-CC-:B------:R-:W-:Y:S01]  /*144d0*/  FFMA.FTZ R42, R42, R3.reuse, -R33.reuse ;  /* 0x000000032a2a7223 */ /* 0x180fe20000010821 */
[-CC-:B------:R-:W-:Y:S01]  /*144e0*/  FFMA.FTZ R64, R64, R3.reuse, -R33.reuse ;  /* 0x0000000340407223 */ /* 0x180fe20000010821 */
[----:B------:R-:W-:Y:S01]  /*144f0*/  FADD.FTZ R45, R35, R0 ;  /* 0x00000000232d7221 */ /* 0x000fe20000010000 */
[-CC-:B------:R-:W-:Y:S01]  /*14500*/  FFMA.FTZ R46, R46, R3.reuse, -R33.reuse ;  /* 0x000000032e2e7223 */ /* 0x180fe20000010821 */
[-C--:B------:R-:W-:Y:S01]  /*14510*/  FFMA.FTZ R24, R24, R3.reuse, -R33 ;  /* 0x0000000318187223 */ /* 0x080fe20000010821 */
[----:B------:R-:W0:Y:S01]  /*14520*/  MUFU.EX2 R27, R27 ;  /* 0x0000001b001b7308 */ /* 0x000e220000000800 */
[----:B------:R-:W-:Y:S01]  /*14530*/  FADD.FTZ R0, R198, R45 ;  /* 0x0000002dc6007221 */ /* 0x000fe20000010000 */
[--C-:B------:R-:W-:Y:S01]  /*14540*/  FFMA.FTZ R50, R50, R3, -R33.reuse ;  /* 0x0000000332327223 */ /* 0x100fe20000010821 */
[----:B------:R-:W-:Y:S01]  /*14550*/  F2FP.F16.F32.PACK_AB R196, R196, R29 ;  /* 0x0000001dc4c4723e */ /* 0x000fe200000000ff */
[-CC-:B------:R-:W-:Y:S01]  /*14560*/  FFMA.FTZ R66, R66, R3.reuse, -R33.reuse ;  /* 0x0000000342427223 */ /* 0x180fe20000010821 */
[----:B------:R-:W-:Y:S01]  /*14570*/  FADD.FTZ R47, R39, R0 ;  /* 0x00000000272f7221 */ /* 0x000fe20000010000 */
[-CC-:B------:R-:W-:Y:S01]  /*14580*/  FFMA.FTZ R54, R54, R3.reuse, -R33.reuse ;  /* 0x0000000336367223 */ /* 0x180fe20000010821 */
[----:B------:R-:W-:Y:S01]  /*14590*/  FFMA.FTZ R33, R36, R3, -R33 ;  /* 0x0000000324217223 */ /* 0x000fe20000010821 */
[----:B------:R-:W2:Y:S01]  /*145a0*/  MUFU.EX2 R30, R30 ;  /* 0x0000001e001e7308 */ /* 0x000ea20000000800 */
[----:B------:R-:W-:Y:S01]  /*145b0*/  FADD.FTZ R2, R192, R47 ;  /* 0x0000002fc0027221 */ /* 0x000fe20000010000 */
[----:B------:R-:W-:-:S02]  /*145c0*/  F2FP.F16.F32.PACK_AB R198, R198, R35 ;  /* 0x00000023c6c6723e */ /* 0x000fc400000000ff */
[----:B------:R-:W-:Y:S01]  /*145d0*/  F2FP.F16.F32.PACK_AB R192, R192, R39 ;  /* 0x00000027c0c0723e */ /* 0x000fe200000000ff */
[----:B------:R-:W-:Y:S01]  /*145e0*/  FADD.FTZ R47, R41, R2 ;  /* 0x00000002292f7221 */ /* 0x000fe20000010000 */
[----:B-1----:R-:W-:Y:S02]  /*145f0*/  F2FP.F16.F32.PACK_AB R184, R43, R48 ;  /* 0x000000302bb8723e */ /* 0x002fe400000000ff */
[----:B------:R-:W1:Y:S01]  /*14600*/  MUFU.EX2 R199, R58 ;  /* 0x0000003a00c77308 */ /* 0x000e620000000800 */
[----:B0-----:R-:W-:Y:S01]  /*14610*/  FADD.FTZ R45, R26, R27 ;  /* 0x0000001b1a2d7221 */ /* 0x001fe20000010000 */
[----:B------:R-:W-:Y:S01]  /*14620*/  FADD.FTZ R47, R32, R47 ;  /* 0x0000002f202f7221 */ /* 0x000fe20000010000 */
[----:B------:R-:W-:-:S03]  /*14630*/  F2FP.F16.F32.PACK_AB R197, R27, R26 ;  /* 0x0000001a1bc5723e */ /* 0x000fc600000000ff */
[----:B------:R-:W-:Y:S02]  /*14640*/  FADD.FTZ R2, R40, R47 ;  /* 0x0000002f28027221 */ /* 0x000fe40000010000 */
[----:B------:R-:W0:Y:S01]  /*14650*/  MUFU.EX2 R34, R34 ;  /* 0x0000002200227308 */ /* 0x000e220000000800 */
[----:B--2---:R-:W-:Y:S01]  /*14660*/  FADD.FTZ R0, R30, R45 ;  /* 0x0000002d1e007221 */ /* 0x004fe20000010000 */
[----:B------:R-:W-:-:S04]  /*14670*/  FADD.FTZ R47, R37, R2 ;  /* 0x00000002252f7221 */ /* 0x000fc80000010000 */
[----:B------:R-:W-:Y:S02]  /*14680*/  FADD.FTZ R2, R44, R47 ;  /* 0x0000002f2c027221 */ /* 0x000fe40000010000 */
[----:B------:R-:W2:Y:S01]  /*14690*/  MUFU.EX2 R193, R60 ;  /* 0x0000003c00c17308 */ /* 0x000ea20000000800 */
[----:B-1----:R-:W-:Y:S01]  /*146a0*/  FADD.FTZ R45, R199, R0 ;  /* 0x00000000c72d7221 */ /* 0x002fe20000010000 */
[----:B------:R-:W-:Y:S01]  /*146b0*/  FADD.FTZ R29, R31, R2 ;  /* 0x000000021f1d7221 */ /* 0x000fe20000010000 */
[----:B------:R-:W-:-:S03]  /*146c0*/  F2FP.F16.F32.PACK_AB R199, R199, R30 ;  /* 0x0000001ec7c7723e */ /* 0x000fc600000000ff */
[----:B------:R-:W-:Y:S02]  /*146d0*/  FADD.FTZ R2, R48, R29 ;  /* 0x0000001d30027221 */ /* 0x000fe40000010000 */
[----:B------:R-:W1:Y:S01]  /*146e0*/  MUFU.EX2 R38, R38 ;  /* 0x0000002600267308 */ /* 0x000e620000000800 */
[----:B0-----:R-:W-:Y:S01]  /*146f0*/  FADD.FTZ R0, R34, R45 ;  /* 0x0000002d22007221 */ /* 0x001fe20000010000 */
[----:B------:R-:W-:-:S06]  /*14700*/  FADD.FTZ R35, R43, R2 ;  /* 0x000000022b237221 */ /* 0x000fcc0000010000 */
[----:B------:R-:W0:Y:S01]  /*14710*/  MUFU.EX2 R195, R62 ;  /* 0x0000003e00c37308 */ /* 0x000e220000000800 */
[C---:B--2---:R-:W-:Y:S01]  /*14720*/  FADD.FTZ R45, R193.reuse, R0 ;  /* 0x00000000c12d7221 */ /* 0x044fe20000010000 */
[----:B------:R-:W-:-:S06]  /*14730*/  F2FP.F16.F32.PACK_AB R193, R193, R34 ;  /* 0x00000022c1c1723e */ /* 0x000fcc00000000ff */
[----:B------:R-:W2:Y:S01]  /*14740*/  MUFU.EX2 R42, R42 ;  /* 0x0000002a002a7308 */ /* 0x000ea20000000800 */
[----:B-1----:R-:W-:-:S07]  /*14750*/  FADD.FTZ R0, R38, R45 ;  /* 0x0000002d26007221 */ /* 0x002fce0000010000 */
        /* <DEDUP_REMOVED lines=14> */
[----:B-1----:R-:W-:Y:S01]  /*14840*/  FADD.FTZ R230, R52, R35 ;  /* 0x0000002334e67221 */ /* 0x002fe20000010000 */
[----:B------:R-:W-:-:S03]  /*14850*/  F2FP.F16.F32.PACK_AB R186, R25, R52 ;  /* 0x0000003419ba723e */ /* 0x000fc600000000ff */
[----:B------:R-:W-:-:S03]  /*14860*/  FADD.FTZ R230, R25, R230 ;  /* 0x000000e619e67221 */ /* 0x000fc60000010000 */
[----:B------:R-:W1:Y:S01]  /*14870*/  MUFU.EX2 R54, R54 ;  /* 0x0000003600367308 */ /* 0x000e620000000800 */
[----:B0-----:R-:W-:-:S07]  /*14880*/  FADD.FTZ R0, R50, R29 ;  /* 0x0000001d32007221 */ /* 0x001fce0000010000 */
[----:B------:R-:W0:Y:S01]  /*14890*/  MUFU.EX2 R33, R33 ;  /* 0x0000002100217308 */ /* 0x000e220000000800 */
[C---:B--2---:R-:W-:Y:S01]  /*148a0*/  FADD.FTZ R25, R185.reuse, R0 ;  /* 0x00000000b9197221 */ /* 0x044fe20000010000 */
[----:B------:R-:W-:-:S03]  /*148b0*/  F2FP.F16.F32.PACK_AB R185, R185, R50 ;  /* 0x00000032b9b9723e */ /* 0x000fc600000000ff */
[----:B-1----:R-:W-:Y:S01]  /*148c0*/  FADD.FTZ R0, R54, R25 ;  /* 0x0000001936007221 */ /* 0x002fe20000010000 */
[----:B------:R-:W-:-:S05]  /*148d0*/  IMAD R25, R73, 0x80, R152 ;  /* 0x0000008049197824 */ /* 0x000fca00078e0298 */
[----:B------:R-:W-:Y:S01]  /*148e0*/  IADD3 R56, R25, R56, RZ ;  /* 0x0000003819387210 */ /* 0x000fe20007ffe0ff */
[C---:B0-----:R-:W-:Y:S01]  /*148f0*/  FADD.FTZ R229, R33.reuse, R0 ;  /* 0x0000000021e57221 */ /* 0x041fe20000010000 */
[----:B------:R-:W-:Y:S01]  /*14900*/  F2FP.F16.F32.PACK_AB R187, R33, R54 ;  /* 0x0000003621bb723e */ /* 0x000fe200000000ff */
[----:B------:R-:W-:Y:S06]  /*14910*/  @!P2 BRA `(.L_x_1564) ;  /* 0x000000000048a947 */ /* 0x000fec0003800000 */
[C---:B------:R-:W-:Y:S01]  /*14920*/  ISETP.GT.AND P3, PT, R25.reuse, RZ, PT ;  /* 0x000000ff1900720c */ /* 0x040fe20003f64270 */
[----:B------:R-:W-:Y:S01]  /*14930*/  BSSY B0, `(.L_x_1565) ;  /* 0x000000e000007945 */ /* 0x000fe20003800000 */
[----:B------:R-:W-:-:S11]  /*14940*/  VIADD R0, R25, 0xffffffff ;  /* 0xffffffff19007836 */ /* 0x000fd60000000000 */
        /* <DEDUP_REMOVED lines=8> */
.L_x_1566:
[----:B------:R-:W-:-:S13]  /*149d0*/  ISETP.NE.AND P3, PT, R57, 0x1, PT ;  /* 0x000000013900780c */ /* 0x000fda0003f65270 */
[----:B------:R-:W0:Y:S02]  /*149e0*/  @P3 LDC.64 R24, c[0x0][0x9e8] ;  /* 0x00027a00ff183b82 */ /* 0x000e240000000a00 */
[----:B0-----:R-:W-:-:S05]  /*149f0*/  @P3 IMAD.HI.U32 R2, R0, R24, RZ ;  /* 0x0000001800023227 */ /* 0x001fca00078e00ff */
[----:B------:R-:W-:-:S07]  /*14a00*/  @P3 SHF.R.U32.HI R0, RZ, R25, R2 ;  /* 0x00000019ff003219 */ /* 0x000fce0000011602 */
.L_x_1567:
[----:B------:R-:W-:Y:S05]  /*14a10*/  BSYNC B0 ;  /* 0x0000000000007941 */ /* 0x000fea0003800000 */
.L_x_1565:
[----:B------:R-:W-:-:S05]  /*14a20*/  IMAD R57, R0, R57, R57 ;  /* 0x0000003900397224 */ /* 0x000fca00078e0239 */
[----:B------:R-:W-:-:S07]  /*14a30*/  VIMNMX R56, R56, R57, PT ;  /* 0x0000003938387248 */ /* 0x000fce0003fe0100 */
.L_x_1564:
[----:B------:R-:W2:Y:S01]  /*14a40*/  LDL R24, [R1+0x54] ;  /* 0x0000540001187983 */ /* 0x000ea20000100800 */
[----:B------:R-:W-:Y:S01]  /*14a50*/  SHF.R.S32.HI R25, RZ, 0x1f, R56 ;  /* 0x0000001fff197819 */ /* 0x000fe20000011438 */
[----:B------:R-:W-:Y:S01]  /*14a60*/  BSSY B1, `(.L_x_1568) ;  /* 0x00002fd000017945 */ /* 0x000fe20003800000 */
[----:B------:R-:W-:Y:S01]  /*14a70*/  IMAD.MOV.U32 R2, RZ, RZ, 0x3f800000 ;  /* 0x3f800000ff027424 */ /* 0x000fe200078e00ff */
[----:B------:R-:W-:Y:S02]  /*14a80*/  MOV R0, 0x3f800000 ;  /* 0x3f80000000007802 */ /* 0x000fe40000000f00 */
[----:B------:R-:W-:Y:S02]  /*14a90*/  CS2R R150, SRZ ;  /* 0x0000000000967805 */ /* 0x000fe4000001ff00 */
[----:B------:R-:W-:Y:S02]  /*14aa0*/  LEA.HI R25, R25, R56, RZ, 0x6 ;  /* 0x0000003819197211 */ /* 0x000fe400078f30ff */
[----:B------:R-:W-:-:S02]  /*14ab0*/  CS2R R148, SRZ ;  /* 0x0000000000947805 */ /* 0x000fc4000001ff00 */
[----:B------:R-:W-:Y:S02]  /*14ac0*/  CS2R R146, SRZ ;  /* 0x0000000000927805 */ /* 0x000fe4000001ff00 */
[----:B------:R-:W-:Y:S02]  /*14ad0*/  CS2R R144, SRZ ;  /* 0x0000000000907805 */ /* 0x000fe4000001ff00 */
[----:B------:R-:W-:Y:S02]  /*14ae0*/  SHF.R.S32.HI R25, RZ, 0x6, R25 ;  /* 0x00000006ff197819 */ /* 0x000fe40000011419 */
        /* <DEDUP_REMOVED lines=59> */
[----:B--2---:R-:W-:-:S04]  /*14ea0*/  VIMNMX R24, R24, R25, !PT ;  /* 0x0000001918187248 */ /* 0x004fc80007fe0100 */
[----:B------:R-:W-:Y:S01]  /*14eb0*/  ISETP.GE.AND P3, PT, R204, R24, PT ;  /* 0x00000018cc00720c */ /* 0x000fe20003f66270 */
[----:B------:R0:W-:Y:S02]  /*14ec0*/  STL [R1+0x28], R24 ;  /* 0x0000281801007387 */ /* 0x0001e40000100800 */
[----:B0-----:R-:W-:-:S10]  /*14ed0*/  CS2R R24, SRZ ;  /* 0x0000000000187805 */ /* 0x001fd4000001ff00 */
[----:B------:R-:W-:Y:S05]  /*14ee0*/  @!P3 BRA `(.L_x_1569) ;  /* 0x0000002800d0b947 */ /* 0x000fea0003800000 */
[----:B------:R-:W-:Y:S01]  /*14ef0*/  IMAD.IADD R3, R201, 0x1, R152 ;  /* 0x00000001c9037824 */ /* 0x000fe200078e0298 */
[----:B------:R-:W-:Y:S01]  /*14f00*/  BSSY B0, `(.L_x_1570) ;  /* 0x00002ae000007945 */ /* 0x000fe20003800000 */
[----:B------:R-:W-:Y:S02]  /*14f10*/  IMAD.MOV.U32 R2, RZ, RZ, 0x3f800000 ;  /* 0x3f800000ff027424 */ /* 0x000fe400078e00ff */
[----:B------:R-:W-:Y:S01]  /*14f20*/  IMAD.MOV.U32 R151, RZ, RZ, RZ ;  /* 0x000000ffff977224 */ /* 0x000fe200078e00ff */
[----:B------:R0:W-:Y:S01]  /*14f30*/  STL [R1+0x1c], R3 ;  /* 0x00001c0301007387 */ /* 0x0001e20000100800 */
[----:B------:R-:W-:-:S07]  /*14f40*/  IADD3 R233, R3, 0x8, RZ ;  /* 0x0000000803e97810 */ /* 0x000fce0007ffe0ff */
.L_x_1589:
[----:B------:R-:W-:-:S05]  /*14f50*/  VIADD R231, R200, 0x1 ;  /* 0x00000001c8e77836 */ /* 0x000fca0000000000 */
[----:B------:R-:W-:-:S04]  /*14f60*/  ISETP.NE.AND P3, PT, R231, 0x2, PT ;  /* 0x00000002e700780c */ /* 0x000fc80003f65270 */
[----:B------:R-:W-:Y:S02]  /*14f70*/  SEL R234, RZ, 0x1, P3 ;  /* 0x00000001ffea7807 */ /* 0x000fe40001800000 */
[----:B------:R-:W-:Y:S02]  /*14f80*/  SEL R231, R231, RZ, P3 ;  /* 0x000000ffe7e77207 */ /* 0x000fe40001800000 */
[----:B------:R-:W-:Y:S01]  /*14f90*/  LOP3.LUT R234, R205, R234, RZ, 0x3c, !PT ;  /* 0x000000eacdea7212 */ /* 0x000fe200078e3cff */
[----:B------:R-:W-:Y:S06]  /*14fa0*/  @!P0 BRA `(.L_x_1571) ;  /* 0x0000000000048947 */ /* 0x000fec0003800000 */
[----:B------:R-:W-:Y:S01]  /*14fb0*/  BPT.TRAP 0x1 ;  /* 0x000000040000795c */ /* 0x000fe20000300000 */
.L_x_1571:
[----:B------:R-:W-:Y:S01]  /*14fc0*/  IMAD R232, R231, 0x8, R16 ;  /* 0x00000008e7e87824 */ /* 0x000fe200078e0210 */
[----:B------:R-:W-:-:S04]  /*14fd0*/  SHF.L.U32 R152, R234, 0x1f, RZ ;  /* 0x0000001fea987819 */ /* 0x000fc800000006ff */
[----:B------:R1:W2:Y:S01]  /*14fe0*/  SYNCS.PHASECHK.TRANS64.TRYWAIT P3, [R232+URZ+0x30830], R152 ;  /* 0x03083098e80075a7 */ /* 0x0002a2000806017f */
[----:B------:R-:W-:Y:S05]  /*14ff0*/  @!P0 BRA `(.L_x_1572) ;  /* 0x0000000000048947 */ /* 0x000fea0003800000 */
[----:B------:R-:W-:Y:S01]  /*15000*/  BPT.TRAP 0x1 ;  /* 0x000000040000795c */ /* 0x000fe20000300000 */
.L_x_1572:
[----:B0-----:R-:W3:Y:S01]  /*15010*/  LDL R3, [R1+0x18] ;  /* 0x0000180001037983 */ /* 0x001ee20000100800 */
[----:B------:R-:W-:Y:S01]  /*15020*/  BSSY B2, `(.L_x_1573) ;  /* 0x0000007000027945 */ /* 0x000fe20003800000 */
[----:B---3--:R-:W-:-:S04]  /*15030*/  IMAD R158, R231, 0x800, R3 ;  /* 0x00000800e79e7824 */ /* 0x008fc800078e0203 */
[C---:B------:R-:W-:Y:S01]  /*15040*/  VIADD R3, R158.reuse, 0x4 ;  /* 0x000000049e037836 */ /* 0x040fe20000000000 */
[----:B------:R-:W-:Y:S01]  /*15050*/  IADD3 R155, R158, 0x2, RZ ;  /* 0x000000029e9b7810 */ /* 0x000fe20007ffe0ff */
[----:B--2---:R-:W-:Y:S06]  /*15060*/  @P3 BRA `(.L_x_1574) ;  /* 0x0000000000083947 */ /* 0x004fec0003800000 */
[----:B------:R-:W0:Y:S02]  /*15070*/  SYNCS.PHASECHK.TRANS64.TRYWAIT P3, [R232+URZ+0x30830], R152 ;  /* 0x03083098e80075a7 */ /* 0x000e24000806017f */
[----:B0-----:R-:W-:Y:S05]  /*15080*/  @!P3 BRA `(.L_x_1575) ;  /* 0x0000013c0038b947 */ /* 0x001fea0003800000 */
.L_x_1574:
[----:B------:R-:W-:Y:S05]  /*15090*/  BSYNC B2 ;  /* 0x0000000000027941 */ /* 0x000fea0003800000 */
.L_x_1573:
[----:B01----:R-:W-:Y:S01]  /*150a0*/  IMAD.MOV.U32 R152, RZ, RZ, R158 ;  /* 0x000000ffff987224 */ /* 0x003fe200078e009e */
[C---:B------:R-:W-:Y:S01]  /*150b0*/  IADD3 R154, R158.reuse, 0x6, RZ ;  /* 0x000000069e9a7810 */ /* 0x040fe20007ffe0ff */
[----:B------:R-:W-:Y:S01]  /*150c0*/  IMAD.MOV.U32 R153, RZ, RZ, 0x40000040 ;  /* 0x40000040ff997424 */ /* 0x000fe200078e00ff */
[----:B------:R-:W-:Y:S01]  /*150d0*/  MOV R157, 0x40000040 ;  /* 0x40000040009d7802 */ /* 0x000fe20000000f00 */
[----:B------:R-:W-:Y:S01]  /*150e0*/  VIADD R156, R158, 0x204 ;  /* 0x000002049e9c7836 */ /* 0x000fe20000000000 */
[----:B------:R-:W-:Y:S01]  /*150f0*/  R2UR UR6, R152 ;  /* 0x00000000980672ca */ /* 0x000fe200000e0000 */
[----:B------:R-:W-:Y:S01]  /*15100*/  IMAD.MOV.U32 R152, RZ, RZ, R155 ;  /* 0x000000ffff987224 */ /* 0x000fe200078e009b */
[----:B------:R-:W-:Y:S01]  /*15110*/  MOV R155, 0x40000040 ;  /* 0x40000040009b7802 */ /* 0x000fe20000000f00 */
[-C--:B------:R-:W-:Y:S01]  /*15120*/  FMUL.FTZ R24, R24, R0.reuse ;  /* 0x0000000018187220 */ /* 0x080fe20000410000 */
[----:B------:R-:W-:Y:S01]  /*15130*/  R2UR UR10, R154 ;  /* 0x000000009a0a72ca */ /* 0x000fe200000e0000 */
[----:B------:R-:W-:Y:S01]  /*15140*/  VIADD R154, R158, 0x202 ;  /* 0x000002029e9a7836 */ /* 0x000fe20000000000 */
[----:B------:R-:W-:Y:S01]  /*15150*/  R2UR UR4, R152 ;  /* 0x00000000980472ca */ /* 0x000fe200000e0000 */
[----:B------:R-:W-:Y:S01]  /*15160*/  IMAD.MOV.U32 R152, RZ, RZ, R3 ;  /* 0x000000ffff987224 */ /* 0x000fe200078e0003 */
[----:B------:R-:W-:Y:S01]  /*15170*/  R2UR UR11, R155 ;  /* 0x000000009b0b72ca */ /* 0x000fe200000e0000 */
[-C--:B------:R-:W-:Y:S01]  /*15180*/  FMUL.FTZ R25, R25, R0.reuse ;  /* 0x0000000019197220 */ /* 0x080fe20000410000 */
[----:B------:R-:W-:Y:S01]  /*15190*/  R2UR UR5, R153 ;  /* 0x00000000990572ca */ /* 0x000fe200000e0000 */
[-C--:B------:R-:W-:Y:S01]  /*151a0*/  FMUL.FTZ R28, R28, R0.reuse ;  /* 0x000000001c1c7220 */ /* 0x080fe20000410000 */
[----:B------:R-:W-:Y:S01]  /*151b0*/  R2UR UR8, R152 ;  /* 0x00000000980872ca */ /* 0x000fe200000e0000 */
[----:B------:R-:W-:Y:S01]  /*151c0*/  VIADD R152, R158, 0x200 ;  /* 0x000002009e987836 */ /* 0x000fe20000000000 */
[----:B------:R-:W-:Y:S01]  /*151d0*/  R2UR UR22, R156 ;  /* 0x000000009c1672ca */ /* 0x000fe200000e0000 */
[----:B------:R-:W-:Y:S01]  /*151e0*/  VIADD R156, R158, 0x400 ;  /* 0x000004009e9c7836 */ /* 0x000fe20000000000 */
[----:B------:R-:W-:Y:S01]  /*151f0*/  R2UR UR18, R154 ;  /* 0x000000009a1272ca */ /* 0x000fe200000e0000 */
[----:B------:R-:W-:Y:S01]  /*15200*/  VIADD R154, R158, 0x402 ;  /* 0x000004029e9a7836 */ /* 0x000fe20000000000 */
[----:B------:R-:W-:Y:S01]  /*15210*/  R2UR UR14, R152 ;  /* 0x00000000980e72ca */ /* 0x000fe200000e0000 */
[----:B------:R-:W-:Y:S01]  /*15220*/  VIADD R152, R158, 0x206 ;  /* 0x000002069e987836 */ /* 0x000fe20000000000 */
[----:B------:R-:W-:Y:S01]  /*15230*/  R2UR UR30, R156 ;  /* 0x000000009c1e72ca */ /* 0x000fe200000e0000 */
[-C--:B------:R-:W-:Y:S01]  /*15240*/  FMUL.FTZ R29, R29, R0.reuse ;  /* 0x000000001d1d7220 */ /* 0x080fe20000410000 */
[----:B------:R-:W-:Y:S01]  /*15250*/  IADD3 R156, R158, 0x406, RZ ;  /* 0x000004069e9c7810 */ /* 0x000fe20007ffe0ff */
[-C--:B------:R-:W-:Y:S01]  /*15260*/  FMUL.FTZ R32, R32, R0.reuse ;  /* 0x0000000020207220 */ /* 0x080fe20000410000 */
[----:B------:R-:W-:Y:S01]  /*15270*/  R2UR UR26, R152 ;  /* 0x00000000981a72ca */ /* 0x000fe200000e0000 */
[----:B------:R-:W-:Y:S01]  /*15280*/  VIADD R152, R158, 0x404 ;  /* 0x000004049e987836 */ /* 0x000fe20000000000 */
[----:B------:R-:W-:Y:S01]  /*15290*/  MOV R237, UR11 ;  /* 0x0000000b00ed7c02 */ /* 0x000fe20008000f00 */
[----:B------:R-:W-:Y:S01]  /*152a0*/  UMOV UR11, UR5 ;  /* 0x00000005000b7c82 */ /* 0x000fe20008000000 */
[----:B------:R-:W-:Y:S01]  /*152b0*/  MOV R3, UR10 ;  /* 0x0000000a00037c02 */ /* 0x000fe20008000f00 */
[----:B------:R-:W-:Y:S01]  /*152c0*/  UMOV UR10, UR4 ;  /* 0x00000004000a7c82 */ /* 0x000fe20008000000 */
[----:B------:R-:W-:Y:S01]  /*152d0*/  R2UR UR38, R152 ;  /* 0x00000000982672ca */ /* 0x000fe200000e0000 */
[----:B------:R-:W-:Y:S01]  /*152e0*/  VIADD R152, R158, 0x600 ;  /* 0x000006009e987836 */ /* 0x000fe20000000000 */
[----:B------:R-:W-:Y:S01]  /*152f0*/  R2UR UR7, R153 ;  /* 0x00000000990772ca */ /* 0x000fe200000e0000 */
[-C--:B------:R-:W-:Y:S01]  /*15300*/  FMUL.FTZ R33, R33, R0.reuse ;  /* 0x0000000021217220 */ /* 0x080fe20000410000 */
[----:B------:R-:W-:Y:S01]  /*15310*/  R2UR UR34, R154 ;  /* 0x000000009a2272ca */ /* 0x000fe200000e0000 */
[----:B------:R-:W-:Y:S01]  /*15320*/  VIADD R154, R158, 0x604 ;  /* 0x000006049e9a7836 */ /* 0x000fe20000000000 */
[----:B------:R-:W-:Y:S01]  /*15330*/  R2UR UR42, R156 ;  /* 0x000000009c2a72ca */ /* 0x000fe200000e0000 */
[----:B------:R-:W-:Y:S01]  /*15340*/  VIADD R156, R158, 0x602 ;  /* 0x000006029e9c7836 */ /* 0x000fe20000000000 */
[----:B------:R-:W-:Y:S01]  /*15350*/  R2UR UR46, R152 ;  /* 0x00000000982e72ca */ /* 0x000fe200000e0000 */
[-C--:B------:R-:W-:Y:S01]  /*15360*/  FMUL.FTZ R36, R36, R0.reuse ;  /* 0x0000000024247220 */ /* 0x080fe20000410000 */
[----:B------:R-:W-:Y:S01]  /*15370*/  R2UR UR4, R6 ;  /* 0x00000000060472ca */ /* 0x000fe200000e0000 */
[-C--:B------:R-:W-:Y:S01]  /*15380*/  FMUL.FTZ R37, R37, R0.reuse ;  /* 0x0000000025257220 */ /* 0x080fe20000410000 */
[----:B------:R-:W-:Y:S01]  /*15390*/  R2UR UR5, R7 ;  /* 0x00000000070572ca */ /* 0x000fe200000e0000 */
[-C--:B------:R-:W-:Y:S01]  /*153a0*/  FMUL.FTZ R40, R40, R0.reuse ;  /* 0x0000000028287220 */ /* 0x080fe20000410000 */
[----:B------:R-:W-:Y:S01]  /*153b0*/  IADD3 R152, R158, 0x606, RZ ;  /* 0x000006069e987810 */ /* 0x000fe20007ffe0ff */
[-C--:B------:R-:W-:Y:S01]  /*153c0*/  FMUL.FTZ R41, R41, R0.reuse ;  /* 0x0000000029297220 */ /* 0x080fe20000410000 */
[C---:B------:R-:W-:Y:S01]  /*153d0*/  R2UR UR9, R153.reuse ;  /* 0x00000000990972ca */ /* 0x040fe200000e0000 */
[-C--:B------:R-:W-:Y:S01]  /*153e0*/  FMUL.FTZ R44, R44, R0.reuse ;  /* 0x000000002c2c7220 */ /* 0x080fe20000410000 */
[----:B------:R-:W-:Y:S01]  /*153f0*/  R2UR UR15, R153 ;  /* 0x00000000990f72ca */ /* 0x000fe200000e0000 */
        /* <DEDUP_REMOVED lines=29> */
[----:B------:R-:W-:Y:S01]  /*155d0*/  WARPGROUP.ARRIVE ;  /* 0x00000000000079c5 */ /* 0x000fe20000000000 */
[----:B------:R-:W-:Y:S01]  /*155e0*/  R2UR UR12, R218 ;  /* 0x00000000da0c72ca */ /* 0x000fe200000e0000 */
[-C--:B------:R-:W-:Y:S01]  /*155f0*/  FMUL.FTZ R76, R76, R0.reuse ;  /* 0x000000004c4c7220 */ /* 0x080fe20000410000 */
[----:B------:R-:W-:Y:S01]  /*15600*/  R2UR UR13, R219 ;  /* 0x00000000db0d72ca */ /* 0x000fe200000e0000 */
[-C--:B------:R-:W-:Y:S01]  /*15610*/  FMUL.FTZ R77, R77, R0.reuse ;  /* 0x000000004d4d7220 */ /* 0x080fe20000410000 */
[----:B------:R-:W-:Y:S01]  /*15620*/  R2UR UR16, R216 ;  /* 0x00000000d81072ca */ /* 0x000fe200000e0000 */
[----:B------:R-:W-:Y:S01]  /*15630*/  HGMMA.64x64x16.F32 R152, gdesc[UR4], RZ, !UPT, gsb0 ;  /* 0x00e00000049879f0 */ /* 0x000fe2000c0008ff */
[----:B------:R-:W-:Y:S01]  /*15640*/  UMOV UR6, UR8 ;  /* 0x0000000800067c82 */ /* 0x000fe20008000000 */
[----:B------:R-:W-:Y:S01]  /*15650*/  UMOV UR7, UR9 ;  /* 0x0000000900077c82 */ /* 0x000fe20008000000 */
        /* <DEDUP_REMOVED lines=80> */
[----:B------:R-:W-:Y:S01]  /*15b60*/  HGMMA.64x64x16.F32 R152, gdesc[UR8], R152, gsb0 ;  /* 0x00e00000089879f0 */ /* 0x000fe20008000898 */
        /* <DEDUP_REMOVED lines=96> */
.L_x_1576:
[----:B------:R-:W-:Y:S01]  /*16170*/  SHF.L.U32 R2, R205, 0x1f, RZ ;  /* 0x0000001fcd027819 */ /* 0x000fe200000006ff */
[----:B------:R-:W-:-:S04]  /*16180*/  IMAD R0, R200, 0x8, R16 ;  /* 0x00000008c8007824 */ /* 0x000fc800078e0210 */
[----:B------:R0:W1:Y:S01]  /*16190*/  SYNCS.PHASECHK.TRANS64.TRYWAIT P3, [R0+URZ+0x30850], R2 ;  /* 0x03085002000075a7 */ /* 0x000062000806017f */
[----:B------:R-:W-:Y:S05]  /*161a0*/  @!P0 BRA `(.L_x_1577) ;  /* 0x0000000000048947 */ /* 0x000fea0003800000 */
[----:B------:R-:W-:Y:S01]  /*161b0*/  BPT.TRAP 0x1 ;  /* 0x000000040000795c */ /* 0x000fe20000300000 */
.L_x_1577:
[----:B------:R-:W-:Y:S04]  /*161c0*/  BSSY B2, `(.L_x_1578) ;  /* 0x0000004000027945 */ /* 0x000fe80003800000 */
[----:B-1----:R-:W-:Y:S05]  /*161d0*/  @P3 BRA `(.L_x_1579) ;  /* 0x0000000000083947 */ /* 0x002fea0003800000 */
[----:B------:R-:W1:Y:S02]  /*161e0*/  SYNCS.PHASECHK.TRANS64.TRYWAIT P3, [R0+URZ+0x30850], R2 ;  /* 0x03085002000075a7 */ /* 0x000e64000806017f */
[----:B-1----:R-:W-:Y:S05]  /*161f0*/  @!P3 BRA `(.L_x_1580) ;  /* 0x0000012800f0b947 */ /* 0x002fea0003800000 */
.L_x_1579:
[----:B------:R-:W-:Y:S05]  /*16200*/  BSYNC B2 ;  /* 0x0000000000027941 */ /* 0x000fea0003800000 */
.L_x_1578:
[----:B01----:R-:W-:Y:S01]  /*16210*/  VIADD R2, R16, 0x400 ;  /* 0x0000040010027836 */ /* 0x003fe20000000000 */
[----:B------:R-:W-:Y:S01]  /*16220*/  MOV R3, 0x40000040 ;  /* 0x4000004000037802 */ /* 0x000fe20000000f00 */
[----:B------:R-:W-:Y:S01]  /*16230*/  WARPGROUP.ARRIVE ;  /* 0x00000000000079c5 */ /* 0x000fe20000000000 */
[----:B------:R-:W-:Y:S01]  /*16240*/  @!P1 VIADD R232, R232, 0x30840 ;  /* 0x00030840e8e89836 */ /* 0x000fe20000000000 */
[----:B------:R-:W-:Y:S01]  /*16250*/  ULDC UR4, c[0x0][0x9dc] ;  /* 0x0002770000047ab9 */ /* 0x000fe20000000800 */
[----:B------:R-:W-:Y:S02]  /*16260*/  SHF.R.U32.HI R2, RZ, 0x4, R2 ;  /* 0x00000004ff027819 */ /* 0x000fe40000011602 */
[----:B------:R-:W-:Y:S01]  /*16270*/  R2UR UR7, R3 ;  /* 0x00000000030772ca */ /* 0x000fe200000e0000 */
[----:B------:R-:W-:Y:S01]  /*16280*/  IMAD.MOV.U32 R3, RZ, RZ, 0x40000040 ;  /* 0x40000040ff037424 */ /* 0x000fe200078e00ff */
[----:B------:R-:W-:Y:S02]  /*16290*/  LOP3.LUT R2, R2, 0x3fff, RZ, 0xc0, !PT ;  /* 0x00003fff02027812 */ /* 0x000fe400078ec0ff */
[----:B------:R-:W-:-:S02]  /*162a0*/  @!P1 PRMT R232, RZ, 0x654, R232 ;  /* 0x00000654ffe89816 */ /* 0x000fc400000000e8 */
[----:B------:R-:W-:-:S05]  /*162b0*/  LOP3.LUT R2, R2, 0x2000000, RZ, 0xfc, !PT ;  /* 0x0200000002027812 */ /* 0x000fca00078efcff */
[----:B------:R-:W-:-:S05]  /*162c0*/  IMAD R2, R200, 0x800, R2 ;  /* 0x00000800c8027824 */ /* 0x000fca00078e0202 */
[----:B------:R-:W-:-:S13]  /*162d0*/  R2UR UR6, R2 ;  /* 0x00000000020672ca */ /* 0x000fda00000e0000 */
[----:B------:R-:W-:Y:S03]  /*162e0*/  HGMMA.64x256x16.F32 R24, R196, gdesc[UR4].tnspB, R24, gsb0 ;  /* 0x43e00004c4187df0 */ /* 0x000fe60008000818 */
[----:B------:R-:W-:Y:S02]  /*162f0*/  WARPGROUP.DEPBAR.LE gsb0, 0x0 ;  /* 0x00008000000079c5 */ /* 0x000fe40000010000 */
[----:B------:R-:W-:Y:S01]  /*16300*/  VIADD R196, R2, 0x80 ;  /* 0x0000008002c47836 */ /* 0x000fe20000000000 */
[----:B------:R-:W-:Y:S01]  /*16310*/  WARPGROUP.ARRIVE ;  /* 0x00000000000079c5 */ /* 0x000fe20000000000 */
[----:B------:R-:W-:-:S03]  /*16320*/  IMAD.MOV.U32 R197, RZ, RZ, 0x40000040 ;  /* 0x40000040ffc57424 */ /* 0x000fc600078e00ff */
[----:B------:R-:W-:Y:S02]  /*16330*/  R2UR UR6, R196 ;  /* 0x00000000c40672ca */ /* 0x000fe400000e0000 */
[----:B------:R-:W-:-:S15]  /*16340*/  R2UR UR7, R197 ;  /* 0x00000000c50772ca */ /* 0x000fde00000e0000 */
[----:B------:R-:W-:-:S01]  /*16350*/  NOP ;  /* 0x0000000000007918 */ /* 0x000fc20000000000 */
[----:B------:R-:W-:Y:S03]  /*16360*/  HGMMA.64x256x16.F32 R24, R192, gdesc[UR4].tnspB, R24, gsb0 ;  /* 0x43e00004c0187df0 */ /* 0x000fe60008000818 */
[----:B------:R-:W-:Y:S02]  /*16370*/  WARPGROUP.DEPBAR.LE gsb0, 0x0 ;  /* 0x00008000000079c5 */ /* 0x000fe40000010000 */
[C---:B------:R-:W-:Y:S01]  /*16380*/  VIADD R192, R2.reuse, 0x100 ;  /* 0x0000010002c07836 */ /* 0x040fe20000000000 */
[----:B------:R-:W-:Y:S01]  /*16390*/  MOV R193, 0x40000040 ;  /* 0x4000004000c17802 */ /* 0x000fe20000000f00 */
[----:B------:R-:W-:Y:S01]  /*163a0*/  WARPGROUP.ARRIVE ;  /* 0x00000000000079c5 */ /* 0x000fe20000000000 */
[----:B------:R-:W-:Y:S02]  /*163b0*/  VIADD R2, R2, 0x180 ;  /* 0x0000018002027836 */ /* 0x000fe40000000000 */
[----:B------:R-:W-:-:S02]  /*163c0*/  R2UR UR6, R192 ;  /* 0x00000000c00672ca */ /* 0x000fc400000e0000 */
[----:B------:R-:W-:-:S15]  /*163d0*/  R2UR UR7, R193 ;  /* 0x00000000c10772ca */ /* 0x000fde00000e0000 */
[----:B------:R-:W-:-:S01]  /*163e0*/  NOP ;  /* 0x0000000000007918 */ /* 0x000fc20000000000 */
[----:B------:R-:W-:Y:S01]  /*163f0*/  HGMMA.64x256x16.F32 R24, R188, gdesc[UR4].tnspB, R24, gsb0 ;  /* 0x43e00004bc187df0 */ /* 0x000fe20008000818 */
[----:B------:R-:W-:Y:S02]  /*16400*/  R2UR UR6, R2 ;  /* 0x00000000020672ca */ /* 0x000fe400000e0000 */
[----:B------:R-:W-:Y:S01]  /*16410*/  R2UR UR7, R3 ;  /* 0x00000000030772ca */ /* 0x000fe200000e0000 */
[----:B------:R-:W-:Y:S02]  /*16420*/  WARPGROUP.DEPBAR.LE gsb0, 0x0 ;  /* 0x00008000000079c5 */ /* 0x000fe40000010000 */
[----:B------:R-:W-:-:S15]  /*16430*/  WARPGROUP.ARRIVE ;  /* 0x00000000000079c5 */ /* 0x000fde0000000000 */
[----:B------:R-:W-:-:S07]  /*16440*/  NOP ;  /* 0x0000000000007918 */ /* 0x000fce0000000000 */
[----:B------:R-:W-:Y:S03]  /*16450*/  HGMMA.64x256x16.F32 R24, R184, gdesc[UR4].tnspB, R24, gsb0 ;  /* 0x43e00004b8187df0 */ /* 0x000fe60008000818 */
[----:B------:R-:W-:Y:S02]  /*16460*/  WARPGROUP.DEPBAR.LE gsb0, 0x0 ;  /* 0x00008000000079c5 */ /* 0x000fe40000010000 */
[----:B------:R-:W-:Y:S01]  /*16470*/  SHF.L.U32 R184, R204, 0x6, RZ ;  /* 0x00000006ccb87819 */ /* 0x000fe200000006ff */
[----:B------:R0:W-:Y:S03]  /*16480*/  @!P1 SYNCS.ARRIVE.TRANS64.RED.A1T0 RZ, [R232+URZ], RZ ;  /* 0x000000ffe8ff99a7 */ /* 0x0001e6000810043f */
[----:B------:R-:W-:Y:S01]  /*16490*/  IADD3 R187, R226, 0x1, -R184 ;  /* 0x00000001e2bb7810 */ /* 0x000fe20007ffe8b8 */
[----:B0-----:R-:W-:Y:S01]  /*164a0*/  IMAD.U32 R232, RZ, RZ, UR4 ;  /* 0x00000004ffe87e24 */ /* 0x001fe2000f8e00ff */
[----:B------:R-:W-:-:S03]  /*164b0*/  ULDC UR4, c[0x0][0x9e0] ;  /* 0x0002780000047ab9 */ /* 0x000fc60000000800 */
[----:B------:R-:W-:Y:S01]  /*164c0*/  IMAD.IADD R187, R187, 0x1, -R227 ;  /* 0x00000001bbbb7824 */ /* 0x000fe200078e0ae3 */
[----:B------:R-:W-:-:S03]  /*164d0*/  LOP3.LUT R188, RZ, R232, RZ, 0x33, !PT ;  /* 0x000000e8ffbc7212 */ /* 0x000fc600078e33ff */
[----:B------:R-:W-:-:S04]  /*164e0*/  IMAD R187, R236, -0x2, R187 ;  /* 0xfffffffeecbb7824 */ /* 0x000fc800078e02bb */
[----:B------:R-:W-:Y:S01]  /*164f0*/  IMAD.IADD R188, R188, 0x1, R187 ;  /* 0x00000001bcbc7824 */ /* 0x000fe200078e02bb */
[----:B------:R-:W-:-:S03]  /*16500*/  IADD3 R187, R187, UR4, RZ ;  /* 0x00000004bbbb7c10 */ /* 0x000fc6000fffe0ff */
[C---:B------:R-:W-:Y:S02]  /*16510*/  IMAD.IADD R185, R201.reuse, 0x1, R188 ;  /* 0x00000001c9b97824 */ /* 0x040fe400078e02bc */
[----:B------:R-:W-:Y:S01]  /*16520*/  IMAD.IADD R186, R201, 0x1, R187 ;  /* 0x00000001c9ba7824 */ /* 0x000fe200078e02bb */
[----:B------:R-:W-:Y:S06]  /*16530*/  @!P2 BRA `(.L_x_1581) ;  /* 0x000000000064a947 */ /* 0x000fec0003800000 */
[----:B------:R-:W2:Y:S01]  /*16540*/  LDL R205, [R1+0x10] ;  /* 0x0000100001cd7983 */ /* 0x000ea20000100800 */
[----:B------:R-:W-:Y:S01]  /*16550*/  BSSY B2, `(.L_x_1582) ;  /* 0x0000013000027945 */ /* 0x000fe20003800000 */
[----:B--2---:R-:W-:-:S05]  /*16560*/  IMAD.IADD R189, R201, 0x1, R205 ;  /* 0x00000001c9bd7824 */ /* 0x004fca00078e02cd */
[----:B------:R-:W-:-:S13]  /*16570*/  ISETP.GT.AND P3, PT, R189, -0x1, PT ;  /* 0xffffffffbd00780c */ /* 0x000fda0003f64270 */
[----:B------:R-:W-:Y:S05]  /*16580*/  @P3 BRA `(.L_x_1583) ;  /* 0x0000000000243947 */ /* 0x000fea0003800000 */
[----:B------:R-:W-:Y:S01]  /*16590*/  ULDC UR4, c[0x0][0x9e4] ;  /* 0x0002790000047ab9 */ /* 0x000fe20000000800 */
[----:B------:R-:W-:Y:S02]  /*165a0*/  LOP3.LUT R189, RZ, R189, RZ, 0x33, !PT ;  /* 0x000000bdffbd7212 */ /* 0x000fe400078e33ff */
[----:B------:R-:W-:-:S04]  /*165b0*/  MOV R190, UR4 ;  /* 0x0000000400be7c02 */ /* 0x000fc80008000f00 */
[----:B------:R-:W-:-:S13]  /*165c0*/  ISETP.NE.AND P3, PT, R190, 0x1, PT ;  /* 0x00000001be00780c */ /* 0x000fda0003f65270 */
[----:B------:R-:W0:Y:S02]  /*165d0*/  @P3 LDC.64 R2, c[0x0][0x9e8] ;  /* 0x00027a00ff023b82 */ /* 0x000e240000000a00 */
[----:B0-----:R-:W-:-:S05]  /*165e0*/  @P3 IMAD.HI.U32 R2, R189, R2, RZ ;  /* 0x00000002bd023227 */ /* 0x001fca00078e00ff */
[----:B------:R-:W-:-:S04]  /*165f0*/  @P3 SHF.R.U32.HI R189, RZ, R3, R2 ;  /* 0x00000003ffbd3219 */ /* 0x000fc80000011602 */
[----:B------:R-:W-:Y:S01]  /*16600*/  LOP3.LUT R189, RZ, R189, RZ, 0x33, !PT ;  /* 0x000000bdffbd7212 */ /* 0x000fe200078e33ff */
[----:B------:R-:W-:Y:S06]  /*16610*/  BRA `(.L_x_1584) ;  /* 0x0000000000187947 */ /* 0x000fec0003800000 */
.L_x_1583:
[----:B------:R-:W-:Y:S02]  /*16620*/  ULDC UR4, c[0x0][0x9e4] ;  /* 0x0002790000047ab9 */ /* 0x000fe40000000800 */
[----:B------:R-:W-:-:S05]  /*16630*/  IMAD.U32 R190, RZ, RZ, UR4 ;  /* 0x00000004ffbe7e24 */ /* 0x000fca000f8e00ff */
[----:B------:R-:W-:-:S13]  /*16640*/  ISETP.NE.AND P3, PT, R190, 0x1, PT ;  /* 0x00000001be00780c */ /* 0x000fda0003f65270 */
[----:B------:R-:W0:Y:S02]  /*16650*/  @P3 LDC.64 R2, c[0x0][0x9e8] ;  /* 0x00027a00ff023b82 */ /* 0x000e240000000a00 */
[----:B0-----:R-:W-:-:S05]  /*16660*/  @P3 IMAD.HI.U32 R2, R189, R2, RZ ;  /* 0x00000002bd023227 */ /* 0x001fca00078e00ff */
[----:B------:R-:W-:-:S07]  /*16670*/  @P3 SHF.R.U32.HI R189, RZ, R3, R2 ;  /* 0x00000003ffbd3219 */ /* 0x000fce0000011602 */
.L_x_1584:
[----:B------:R-:W-:Y:S05]  /*16680*/  BSYNC B2 ;  /* 0x0000000000027941 */ /* 0x000fea0003800000 */
.L_x_1582:
[----:B------:R-:W-:-:S04]  /*16690*/  IMAD R189, R189, R190, -R184 ;  /* 0x000000bebdbd7224 */ /* 0x000fc800078e0ab8 */
[----:B------:R-:W-:-:S05]  /*166a0*/  IMAD R189, R236, -0x2, R189 ;  /* 0xfffffffeecbd7824 */ /* 0x000fca00078e02bd */
[----:B------:R-:W-:Y:S02]  /*166b0*/  VIMNMX R185, R185, R189, !PT ;  /* 0x000000bdb9b97248 */ /* 0x000fe40007fe0100 */
[----:B------:R-:W-:-:S07]  /*166c0*/  VIADDMNMX R186, R189, R190, R186, PT ;  /* 0x000000bebdba7246 */ /* 0x000fce00038001ba */
.L_x_1581:
[----:B------:R-:W-:Y:S02]  /*166d0*/  ISETP.GT.AND P3, PT, R204, -0x1, PT ;  /* 0xffffffffcc00780c */ /* 0x000fe40003f64270 */
[----:B------:R-:W-:Y:S02]  /*166e0*/  IADD3 R187, R187, 0x8, R201 ;  /* 0x00000008bbbb7810 */ /* 0x000fe40007ffe0c9 */
[C---:B------:R-:W-:Y:S02]  /*166f0*/  ISETP.GT.AND P4, PT, R185.reuse, RZ, P3 ;  /* 0x000000ffb900720c */ /* 0x040fe40001f84270 */
[C---:B------:R-:W-:Y:S02]  /*16700*/  ISETP.GT.AND P6, PT, R185.reuse, 0x1, P3 ;  /* 0x00000001b900780c */ /* 0x040fe40001fc4270 */
        /* <DEDUP_REMOVED lines=51> */
[----:B------:R-:W2:Y:S01]  /*16a40*/  LDL R190, [R1+0x1c] ;  /* 0x00001c0001be7983 */ /* 0x000ea20000100800 */
[----:B------:R-:W-:Y:S02]  /*16a50*/  ULDC UR4, c[0x0][0x9e4] ;  /* 0x0002790000047ab9 */ /* 0x000fe40000000800 */
[----:B------:R-:W-:-:S05]  /*16a60*/  IMAD.U32 R164, RZ, RZ, UR4 ;  /* 0x00000004ffa47e24 */ /* 0x000fca000f8e00ff */
[----:B------:R-:W-:-:S13]  /*16a70*/  ISETP.NE.AND P4, PT, R164, 0x1, PT ;  /* 0x00000001a400780c */ /* 0x000fda0003f85270 */
[----:B------:R-:W0:Y:S01]  /*16a80*/  @P4 LDC.64 R2, c[0x0][0x9e8] ;  /* 0x00027a00ff024b82 */ /* 0x000e220000000a00 */
[----:B--2---:R-:W-:-:S05]  /*16a90*/  VIADD R185, R190, 0x8 ;  /* 0x00000008beb97836 */ /* 0x004fca0000000000 */
[----:B------:R-:W-:-:S05]  /*16aa0*/  LOP3.LUT R185, RZ, R185, RZ, 0x33, !PT ;  /* 0x000000b9ffb97212 */ /* 0x000fca00078e33ff */
[----:B0-----:R-:W-:-:S05]  /*16ab0*/  @P4 IMAD.HI.U32 R2, R185, R2, RZ ;  /* 0x00000002b9024227 */ /* 0x001fca00078e00ff */
[----:B------:R-:W-:-:S04]  /*16ac0*/  @P4 SHF.R.U32.HI R185, RZ, R3, R2 ;  /* 0x00000003ffb94219 */ /* 0x000fc80000011602 */
[----:B------:R-:W-:Y:S01]  /*16ad0*/  LOP3.LUT R185, RZ, R185, RZ, 0x33, !PT ;  /* 0x000000b9ffb97212 */ /* 0x000fe200078e33ff */
[----:B------:R-:W-:Y:S06]  /*16ae0*/  BRA `(.L_x_1588) ;  /* 0x00000000001c7947 */ /* 0x000fec0003800000 */
.L_x_1587:
[----:B------:R-:W-:Y:S01]  /*16af0*/  ULDC UR4, c[0x0][0x9e4] ;  /* 0x0002790000047ab9 */ /* 0x000fe20000000800 */
[----:B------:R-:W-:Y:S01]  /*16b00*/  IMAD.MOV.U32 R185, RZ, RZ, R233 ;  /* 0x000000ffffb97224 */ /* 0x000fe200078e00e9 */
[----:B------:R-:W-:-:S04]  /*16b10*/  MOV R164, UR4 ;  /* 0x0000000400a47c02 */ /* 0x000fc80008000f00 */
[----:B------:R-:W-:-:S13]  /*16b20*/  ISETP.NE.AND P4, PT, R164, 0x1, PT ;  /* 0x00000001a400780c */ /* 0x000fda0003f85270 */
[----:B------:R-:W0:Y:S02]  /*16b30*/  @P4 LDC.64 R2, c[0x0][0x9e8] ;  /* 0x00027a00ff024b82 */ /* 0x000e240000000a00 */
[----:B0-----:R-:W-:-:S05]  /*16b40*/  @P4 IMAD.HI.U32 R2, R233, R2, RZ ;  /* 0x00000002e9024227 */ /* 0x001fca00078e00ff */
[----:B------:R-:W-:-:S07]  /*16b50*/  @P4 SHF.R.U32.HI R185, RZ, R3, R2 ;  /* 0x00000003ffb94219 */ /* 0x000fce0000011602 */
.L_x_1588:
[----:B------:R-:W-:Y:S05]  /*16b60*/  BSYNC B2 ;  /* 0x0000000000027941 */ /* 0x000fea0003800000 */
.L_x_1586:
[----:B------:R-:W-:-:S04]  /*16b70*/  IMAD R184, R185, R164, -R184 ;  /* 0x000000a4b9b87224 */ /* 0x000fc800078e0ab8 */
[----:B------:R-:W-:-:S05]  /*16b80*/  IMAD R184, R236, -0x2, R184 ;  /* 0xfffffffeecb87824 */ /* 0x000fca00078e02b8 */
[----:B------:R-:W-:Y:S02]  /*16b90*/  VIMNMX R188, R188, R184, !PT ;  /* 0x000000b8bcbc7248 */ /* 0x000fe40007fe0100 */
[----:B------:R-:W-:-:S07]  /*16ba0*/  VIADDMNMX R187, R184, R164, R187, PT ;  /* 0x000000a4b8bb7246 */ /* 0x000fce00038001bb */
.L_x_1585:
[----:B------:R-:W-:Y:S01]  /*16bb0*/  @!P1 VIADD R0, R0, 0x30860 ;  /* 0x0003086000009836 */ /* 0x000fe20000000000 */
[----:B------:R-:W2:Y:S01]  /*16bc0*/  LDL R200, [R1+0x28] ;  /* 0x0000280001c87983 */ /* 0x000ea20000100800 */
[C---:B------:R-:W-:Y:S01]  /*16bd0*/  ISETP.GT.AND P6, PT, R188.reuse, 0x9, P3 ;  /* 0x00000009bc00780c */ /* 0x040fe20001fc4270 */
[----:B------:R-:W-:Y:S01]  /*16be0*/  ULDC UR4, c[0x0][0x988] ;  /* 0x0002620000047ab9 */ /* 0x000fe20000000800 */
[----:B------:R-:W-:Y:S01]  /*16bf0*/  ISETP.GT.AND P5, PT, R188, 0x1, P3 ;  /* 0x00000001bc00780c */ /* 0x000fe20001fa4270 */
[----:B------:R-:W-:Y:S01]  /*16c00*/  IMAD.U32 R3, RZ, RZ, UR4 ;  /* 0x00000004ff037e24 */ /* 0x000fe2000f8e00ff */
[----:B------:R-:W-:Y:S01]  /*16c10*/  @!P1 PRMT R0, RZ, 0x654, R0 ;  /* 0x00000654ff009816 */ /* 0x000fe20000000000 */
[----:B------:R-:W-:Y:S01]  /*16c20*/  IMAD.MOV.U32 R205, RZ, RZ, R234 ;  /* 0x000000ffffcd7224 */ /* 0x000fe200078e00ea */
[C---:B------:R-:W-:Y:S02]  /*16c30*/  ISETP.LT.OR P6, PT, R187.reuse, 0xa, P6 ;  /* 0x0000000abb00780c */ /* 0x040fe400037c1670 */
[----:B------:R0:W-:Y:S01]  /*16c40*/  @!P1 SYNCS.ARRIVE.TRANS64.RED.A1T0 RZ, [R0+URZ], RZ ;  /* 0x000000ff00ff99a7 */ /* 0x0001e2000810043f */
[----:B------:R-:W-:-:S02]  /*16c50*/  ISETP.LT.OR P5, PT, R187, 0x2, P5 ;  /* 0x00000002bb00780c */ /* 0x000fc40002fa1670 */
[----:B------:R-:W-:Y:S02]  /*16c60*/  FSEL R159, R159, -INF , !P6 ;  /* 0xff8000009f9f7808 */ /* 0x000fe40007000000 */
[----:B------:R-:W-:Y:S02]  /*16c70*/  ISETP.GT.AND P6, PT, R188, 0x18, P3 ;  /* 0x00000018bc00780c */ /* 0x000fe40001fc4270 */
[----:B------:R-:W-:Y:S02]  /*16c80*/  FSEL R155, R155, -INF , !P5 ;  /* 0xff8000009b9b7808 */ /* 0x000fe40006800000 */
[----:B0-----:R-:W-:Y:S02]  /*16c90*/  FMNMX.FTZ R0, R152, R5, !PT ;  /* 0x0000000598007209 */ /* 0x001fe40007810000 */
[----:B------:R-:W-:Y:S02]  /*16ca0*/  ISETP.LT.OR P6, PT, R187, 0x19, P6 ;  /* 0x00000019bb00780c */ /* 0x000fe400037c1670 */
[----:B------:R-:W-:-:S02]  /*16cb0*/  FMNMX.FTZ R0, R153, R0, !PT ;  /* 0x0000000099007209 */ /* 0x000fc40007810000 */
[----:B------:R-:W-:Y:S02]  /*16cc0*/  FSEL R166, R166, -INF , !P6 ;  /* 0xff800000a6a67808 */ /* 0x000fe40007000000 */
[----:B------:R-:W-:Y:S02]  /*16cd0*/  FMNMX.FTZ R0, R156, R0, !PT ;  /* 0x000000009c007209 */ /* 0x000fe40007810000 */
[----:B------:R-:W-:Y:S02]  /*16ce0*/  ISETP.GT.AND P6, PT, R188, 0x21, P3 ;  /* 0x00000021bc00780c */ /* 0x000fe40001fc4270 */
[----:B------:R-:W-:Y:S02]  /*16cf0*/  FMNMX.FTZ R0, R157, R0, !PT ;  /* 0x000000009d007209 */ /* 0x000fe40007810000 */
[----:B------:R-:W-:Y:S02]  /*16d00*/  ISETP.LT.OR P6, PT, R187, 0x22, P6 ;  /* 0x00000022bb00780c */ /* 0x000fe400037c1670 */
[----:B------:R-:W-:-:S02]  /*16d10*/  FMNMX.FTZ R0, R160, R0, !PT ;  /* 0x00000000a0007209 */ /* 0x000fc40007810000 */
[----:B------:R-:W-:Y:S02]  /*16d20*/  FSEL R171, R171, -INF , !P6 ;  /* 0xff800000abab7808 */ /* 0x000fe40007000000 */
[----:B------:R-:W-:Y:S02]  /*16d30*/  FMNMX.FTZ R0, R161, R0, !PT ;  /* 0x00000000a1007209 */ /* 0x000fe40007810000 */
[----:B------:R-:W-:Y:S02]  /*16d40*/  ISETP.GT.AND P6, PT, R188, RZ, P3 ;  /* 0x000000ffbc00720c */ /* 0x000fe40001fc4270 */
[----:B------:R-:W-:Y:S02]  /*16d50*/  FMNMX.FTZ R0, R189, R0, !PT ;  /* 0x00000000bd007209 */ /* 0x000fe40007810000 */
        /* <DEDUP_REMOVED lines=16> */
[C---:B------:R-:W-:Y:S02]  /*16e60*/  ISETP.GT.AND P5, PT, R188.reuse, 0x28, P3 ;  /* 0x00000028bc00780c */ /* 0x040fe40001fa4270 */
[----:B------:R-:W-:Y:S02]  /*16e70*/  FMNMX.FTZ R0, R181, R0, !PT ;  /* 0x00000000b5007209 */ /* 0x000fe40007810000 */
[----:B------:R-:W-:Y:S02]  /*16e80*/  ISETP.LT.OR P5, PT, R187, 0x29, P5 ;  /* 0x00000029bb00780c */ /* 0x000fe40002fa1670 */
[----:B------:R-:W-:Y:S01]  /*16e90*/  ISETP.GT.AND P6, PT, R188, 0x38, P3 ;  /* 0x00000038bc00780c */ /* 0x000fe20001fc4270 */
[----:B------:R-:W0:Y:S01]  /*16ea0*/  SHFL.BFLY PT, R2, R0, 0x2, 0x1f ;  /* 0x0c401f0000027f89 */ /* 0x000e2200000e0000 */
[----:B------:R-:W-:-:S02]  /*16eb0*/  FSEL R174, R174, -INF , !P5 ;  /* 0xff800000aeae7808 */ /* 0x000fc40006800000 */
[----:B------:R-:W-:Y:S02]  /*16ec0*/  ISETP.GT.AND P5, PT, R188, 0x30, P3 ;  /* 0x00000030bc00780c */ /* 0x000fe40001fa4270 */
[C---:B------:R-:W-:Y:S02]  /*16ed0*/  ISETP.LT.OR P6, PT, R187.reuse, 0x39, P6 ;  /* 0x00000039bb00780c */ /* 0x040fe400037c1670 */
[----:B------:R-:W-:Y:S02]  /*16ee0*/  ISETP.LT.OR P5, PT, R187, 0x31, P5 ;  /* 0x00000031bb00780c */ /* 0x000fe40002fa1670 */
[----:B------:R-:W-:Y:S02]  /*16ef0*/  FSEL R182, R182, -INF , !P6 ;  /* 0xff800000b6b67808 */ /* 0x000fe40007000000 */
[----:B------:R-:W-:Y:S02]  /*16f00*/  FSEL R178, R178, -INF , !P5 ;  /* 0xff800000b2b27808 */ /* 0x000fe40006800000 */
[----:B0-----:R-:W-:-:S05]  /*16f10*/  FMNMX.FTZ R2, R0, R2, !PT ;  /* 0x0000000200027209 */ /* 0x001fca0007810000 */
[----:B------:R-:W0:Y:S02]  /*16f20*/  SHFL.BFLY PT, R164, R2, 0x1, 0x1f ;  /* 0x0c201f0002a47f89 */ /* 0x000e2400000e0000 */
[----:B0-----:R-:W-:-:S04]  /*16f30*/  FMNMX.FTZ R164, R2, R164, !PT ;  /* 0x000000a402a47209 */ /* 0x001fc80007810000 */
[C---:B------:R-:W-:Y:S01]  /*16f40*/  FSETP.NEU.FTZ.AND P4, PT, R164.reuse, -INF , PT ;  /* 0xff800000a400780b */ /* 0x040fe20003f9d000 */
[----:B------:R-:W-:-:S03]  /*16f50*/  FMUL.FTZ R0, R164, R3 ;  /* 0x00000003a4007220 */ /* 0x000fc60000410000 */
[----:B------:R-:W-:Y:S02]  /*16f60*/  FSEL R2, R164, RZ, P4 ;  /* 0x000000ffa4027208 */ /* 0x000fe40002000000 */
[----:B------:R-:W-:Y:S02]  /*16f70*/  FSEL R0, R0, RZ, P4 ;  /* 0x000000ff00007208 */ /* 0x000fe40002000000 */
[----:B------:R-:W-:Y:S01]  /*16f80*/  ISETP.GT.AND P4, PT, R188, 0x8, P3 ;  /* 0x00000008bc00780c */ /* 0x000fe20001f84270 */
[----:B------:R-:W-:Y:S01]  /*16f90*/  FADD.FTZ R2, -R2, R5 ;  /* 0x0000000502027221 */ /* 0x000fe20000010100 */
[----:B------:R-:W-:Y:S01]  /*16fa0*/  FMNMX.FTZ R5, R154, R4, !PT ;  /* 0x000000049a057209 */ /* 0x000fe20007810000 */
[-CC-:B------:R-:W-:Y:S01]  /*16fb0*/  FFMA.FTZ R152, R152, R3.reuse, -R0.reuse ;  /* 0x0000000398987223 */ /* 0x180fe20000010800 */
[----:B------:R-:W-:Y:S01]  /*16fc0*/  ISETP.LT.OR P4, PT, R187, 0x9, P4 ;  /* 0x00000009bb00780c */ /* 0x000fe20002781670 */
[--C-:B------:R-:W-:Y:S01]  /*16fd0*/  FFMA.FTZ R153, R153, R3, -R0.reuse ;  /* 0x0000000399997223 */ /* 0x100fe20000010800 */
[----:B------:R-:W-:Y:S01]  /*16fe0*/  FMNMX.FTZ R5, R155, R5, !PT ;  /* 0x000000059b057209 */ /* 0x000fe20007810000 */
[-C--:B------:R-:W-:Y:S01]  /*16ff0*/  FMUL.FTZ R2, R2, R3.reuse ;  /* 0x0000000302027220 */ /* 0x080fe20000410000 */
[----:B------:R-:W-:Y:S01]  /*17000*/  FSEL R158, R158, -INF , !P4 ;  /* 0xff8000009e9e7808 */ /* 0x000fe20006000000 */
[-CC-:B------:R-:W-:Y:S01]  /*17010*/  FFMA.FTZ R156, R156, R3.reuse, -R0.reuse ;  /* 0x000000039c9c7223 */ /* 0x180fe20000010800 */
[----:B------:R-:W-:Y:S01]  /*17020*/  ISETP.GT.AND P4, PT, R188, 0x11, P3 ;  /* 0x00000011bc00780c */ /* 0x000fe20001f84270 */
[--C-:B------:R-:W-:Y:S01]  /*17030*/  FFMA.FTZ R157, R157, R3, -R0.reuse ;  /* 0x000000039d9d7223 */ /* 0x100fe20000010800 */
        /* <DEDUP_REMOVED lines=23> */
[----:B------:R-:W-:Y:S01]  /*171b0*/  FFMA.FTZ R181, R181, R3, -R0 ;  /* 0x00000003b5b57223 */ /* 0x000fe20000010800 */
[----:B------:R-:W-:Y:S01]  /*171c0*/  FMNMX.FTZ R5, R170, R5, !PT ;  /* 0x00000005aa057209 */ /* 0x000fe20007810000 */
[----:B------:R-:W-:Y:S01]  /*171d0*/  MUFU.EX2 R152, R152 ;  /* 0x0000009800987308 */ /* 0x000fe20000000800 */
[----:B------:R-:W-:-:S02]  /*171e0*/  ISETP.LT.OR P4, PT, R187, 0x2a, P4 ;  /* 0x0000002abb00780c */ /* 0x000fc40002781670 */
[----:B------:R-:W-:Y:S02]  /*171f0*/  FMNMX.FTZ R5, R171, R5, !PT ;  /* 0x00000005ab057209 */ /* 0x000fe40007810000 */
[----:B------:R-:W-:Y:S02]  /*17200*/  FSEL R175, R175, -INF , !P4 ;  /* 0xff800000afaf7808 */ /* 0x000fe40006000000 */
[----:B------:R-:W-:Y:S01]  /*17210*/  ISETP.GT.AND P4, PT, R188, 0x31, P3 ;  /* 0x00000031bc00780c */ /* 0x000fe20001f84270 */
[----:B------:R-:W0:Y:S01]  /*17220*/  MUFU.EX2 R0, R2 ;  /* 0x0000000200007308 */ /* 0x000e220000000800 */
[----:B------:R-:W-:Y:S02]  /*17230*/  FMNMX.FTZ R5, R174, R5, !PT ;  /* 0x00000005ae057209 */ /* 0x000fe40007810000 */
[----:B------:R-:W-:Y:S02]  /*17240*/  ISETP.LT.OR P4, PT, R187, 0x32, P4 ;  /* 0x00000032bb00780c */ /* 0x000fe40002781670 */
[----:B------:R-:W-:-:S02]  /*17250*/  FMNMX.FTZ R5, R175, R5, !PT ;  /* 0x00000005af057209 */ /* 0x000fc40007810000 */
[----:B------:R-:W-:Y:S01]  /*17260*/  ISETP.GT.AND P3, PT, R188, 0x39, P3 ;  /* 0x00000039bc00780c */ /* 0x000fe20001f64270 */
[----:B------:R-:W1:Y:S01]  /*17270*/  MUFU.EX2 R153, R153 ;  /* 0x0000009900997308 */ /* 0x000e620000000800 */
[----:B------:R-:W-:Y:S02]  /*17280*/  FSEL R179, R179, -INF , !P4 ;  /* 0xff800000b3b37808 */ /* 0x000fe40006000000 */
[----:B------:R-:W-:Y:S02]  /*17290*/  FMNMX.FTZ R5, R178, R5, !PT ;  /* 0x00000005b2057209 */ /* 0x000fe40007810000 */
[----:B------:R-:W-:Y:S02]  /*172a0*/  ISETP.LT.OR P3, PT, R187, 0x3a, P3 ;  /* 0x0000003abb00780c */ /* 0x000fe40001f61670 */
[----:B------:R-:W-:Y:S01]  /*172b0*/  FMNMX.FTZ R5, R179, R5, !PT ;  /* 0x00000005b3057209 */ /* 0x000fe20007810000 */
[----:B------:R-:W3:Y:S01]  /*172c0*/  MUFU.EX2 R156, R156 ;  /* 0x0000009c009c7308 */ /* 0x000ee20000000800 */
[----:B------:R-:W-:Y:S01]  /*172d0*/  FSEL R183, R183, -INF , !P3 ;  /* 0xff800000b7b77808 */ /* 0x000fe20005800000 */
[----:B0-----:R-:W-:Y:S01]  /*172e0*/  FFMA.FTZ R2, R0, R230, R152 ;  /* 0x000000e600027223 */ /* 0x001fe20000010098 */
[----:B------:R-:W-:-:S04]  /*172f0*/  FMNMX.FTZ R5, R182, R5, !PT ;  /* 0x00000005b6057209 */ /* 0x000fc80007810000 */
[----:B------:R-:W-:Y:S01]  /*17300*/  FMNMX.FTZ R5, R183, R5, !PT ;  /* 0x00000005b7057209 */ /* 0x000fe20007810000 */
[----:B------:R-:W0:Y:S01]  /*17310*/  MUFU.EX2 R157, R157 ;  /* 0x0000009d009d7308 */ /* 0x000e220000000800 */
[C---:B-1----:R-:W-:Y:S01]  /*17320*/  F2FP.F16.F32.PACK_AB R196, R153.reuse, R152 ;  /* 0x0000009899c4723e */ /* 0x042fe200000000ff */
[----:B------:R-:W-:Y:S02]  /*17330*/  FADD.FTZ R2, R153, R2 ;  /* 0x0000000299027221 */ /* 0x000fe40000010000 */
[----:B------:R-:W1:Y:S04]  /*17340*/  SHFL.BFLY PT, R152, R5, 0x2, 0x1f ;  /* 0x0c401f0005987f89 */ /* 0x000e6800000e0000 */
[----:B------:R-:W4:Y:S01]  /*17350*/  MUFU.EX2 R160, R160 ;  /* 0x000000a000a07308 */ /* 0x000f220000000800 */
[----:B---3--:R-:W-:-:S07]  /*17360*/  FADD.FTZ R2, R156, R2 ;  /* 0x000000029c027221 */ /* 0x008fce0000010000 */
[----:B------:R-:W3:Y:S01]  /*17370*/  MUFU.EX2 R161, R161 ;  /* 0x000000a100a17308 */ /* 0x000ee20000000800 */
[C---:B0-----:R-:W-:Y:S01]  /*17380*/  FADD.FTZ R2, R157.reuse, R2 ;  /* 0x000000029d027221 */ /* 0x041fe20000010000 */
[----:B------:R-:W-:-:S06]  /*17390*/  F2FP.F16.F32.PACK_AB R198, R157, R156 ;  /* 0x0000009c9dc6723e */ /* 0x000fcc00000000ff */
[----:B------:R-:W-:Y:S01]  /*173a0*/  MUFU.EX2 R189, R189 ;  /* 0x000000bd00bd7308 */ /* 0x000fe20000000800 */
[----:B----4-:R-:W-:Y:S01]  /*173b0*/  FADD.FTZ R2, R160, R2 ;  /* 0x00000002a0027221 */ /* 0x010fe20000010000 */
[----:B-1----:R-:W-:-:S06]  /*173c0*/  FMNMX.FTZ R5, R5, R152, !PT ;  /* 0x0000009805057209 */ /* 0x002fcc0007810000 */
[----:B------:R-:W0:Y:S01]  /*173d0*/  MUFU.EX2 R165, R165 ;  /* 0x000000a500a57308 */ /* 0x000e220000000800 */
[----:B------:R-:W1:Y:S01]  /*173e0*/  SHFL.BFLY PT, R152, R5, 0x1, 0x1f ;  /* 0x0c201f0005987f89 */ /* 0x000e6200000e0000 */
[C---:B---3--:R-:W-:Y:S01]  /*173f0*/  FADD.FTZ R2, R161.reuse, R2 ;  /* 0x00000002a1027221 */ /* 0x048fe20000010000 */
[----:B------:R-:W-:-:S05]  /*17400*/  F2FP.F16.F32.PACK_AB R192, R161, R160 ;  /* 0x000000a0a1c0723e */ /* 0x000fca00000000ff */
[----:B------:R-:W-:Y:S08]  /*17410*/  MUFU.EX2 R168, R168 ;  /* 0x000000a800a87308 */ /* 0x000ff00000000800 */
[----:B------:R-:W3:Y:S01]  /*17420*/  MUFU.EX2 R169, R169 ;  /* 0x000000a900a97308 */ /* 0x000ee20000000800 */
[----:B0-----:R-:W-:-:S07]  /*17430*/  F2FP.F16.F32.PACK_AB R194, R165, R189 ;  /* 0x000000bda5c2723e */ /* 0x001fce00000000ff */
[----:B------:R-:W-:Y:S01]  /*17440*/  MUFU.EX2 R172, R172 ;  /* 0x000000ac00ac7308 */ /* 0x000fe20000000800 */
[----:B-1----:R-:W-:-:S04]  /*17450*/  FMNMX.FTZ R152, R5, R152, !PT ;  /* 0x0000009805987209 */ /* 0x002fc80007810000 */
[C---:B------:R-:W-:Y:S01]  /*17460*/  FSETP.NEU.FTZ.AND P3, PT, R152.reuse, -INF , PT ;  /* 0xff8000009800780b */ /* 0x040fe20003f7d000 */
[CC--:B------:R-:W-:Y:S02]  /*17470*/  FMUL.FTZ R5, R152.reuse, R3.reuse ;  /* 0x0000000398057220 */ /* 0x0c0fe40000410000 */
[----:B------:R-:W0:Y:S01]  /*17480*/  MUFU.EX2 R173, R173 ;  /* 0x000000ad00ad7308 */ /* 0x000e220000000800 */
[----:B------:R-:W-:Y:S02]  /*17490*/  FSEL R153, R152, RZ, P3 ;  /* 0x000000ff98997208 */ /* 0x000fe40001800000 */
[----:B------:R-:W-:Y:S02]  /*174a0*/  FSEL R5, R5, RZ, P3 ;  /* 0x000000ff05057208 */ /* 0x000fe40001800000 */
[----:B---3--:R-:W-:Y:S01]  /*174b0*/  F2FP.F16.F32.PACK_AB R188, R169, R168 ;  /* 0x000000a8a9bc723e */ /* 0x008fe200000000ff */
[----:B------:R-:W-:Y:S01]  /*174c0*/  FADD.FTZ R153, -R153, R4 ;  /* 0x0000000499997221 */ /* 0x000fe20000010100 */
[----:B------:R-:W-:Y:S01]  /*174d0*/  FADD.FTZ R4, R189, R2 ;  /* 0x00000002bd047221 */ /* 0x000fe20000010000 */
[-CC-:B------:R-:W-:Y:S01]  /*174e0*/  FFMA.FTZ R154, R154, R3.reuse, -R5.reuse ;  /* 0x000000039a9a7223 */ /* 0x180fe20000010805 */
[-CC-:B------:R-:W-:Y:S01]  /*174f0*/  FFMA.FTZ R155, R155, R3.reuse, -R5.reuse ;  /* 0x000000039b9b7223 */ /* 0x180fe20000010805 */
[-C--:B------:R-:W-:Y:S01]  /*17500*/  FMUL.FTZ R153, R153, R3.reuse ;  /* 0x0000000399997220 */ /* 0x080fe20000410000 */
        /* <DEDUP_REMOVED lines=11> */
[----:B------:R-:W1:Y:S01]  /*175c0*/  MUFU.EX2 R2, R153 ;  /* 0x0000009900027308 */ /* 0x000e620000000800 */
[-CC-:B------:R-:W-:Y:S01]  /*175d0*/  FFMA.FTZ R178, R178, R3.reuse, -R5.reuse ;  /* 0x00000003b2b27223 */ /* 0x180fe20000010805 */
[----:B------:R-:W-:Y:S01]  /*175e0*/  FADD.FTZ R4, R165, R4 ;  /* 0x00000004a5047221 */ /* 0x000fe20000010000 */
[-CC-:B------:R-:W-:Y:S01]  /*175f0*/  FFMA.FTZ R179, R179, R3.reuse, -R5.reuse ;  /* 0x00000003b3b37223 */ /* 0x180fe20000010805 */
[-CC-:B------:R-:W-:Y:S01]  /*17600*/  FFMA.FTZ R182, R182, R3.reuse, -R5.reuse ;  /* 0x00000003b6b67223 */ /* 0x180fe20000010805 */
[----:B------:R-:W-:Y:S01]  /*17610*/  FFMA.FTZ R5, R183, R3, -R5 ;  /* 0x00000003b7057223 */ /* 0x000fe20000010805 */
[----:B------:R-:W-:Y:S01]  /*17620*/  FADD.FTZ R4, R168, R4 ;  /* 0x00000004a8047221 */ /* 0x000fe20000010000 */
[C---:B--2---:R-:W-:Y:S01]  /*17630*/  ISETP.GT.AND P3, PT, R204.reuse, R200, PT ;  /* 0x000000c8cc00720c */ /* 0x044fe20003f64270 */
[----:B------:R-:W2:Y:S01]  /*17640*/  MUFU.EX2 R155, R155 ;  /* 0x0000009b009b7308 */ /* 0x000ea20000000800 */
[----:B0-----:R-:W-:Y:S01]  /*17650*/  F2FP.F16.F32.PACK_AB R190, R173, R172 ;  /* 0x000000acadbe723e */ /* 0x001fe200000000ff */
[----:B------:R-:W-:Y:S01]  /*17660*/  FADD.FTZ R4, R169, R4 ;  /* 0x00000004a9047221 */ /* 0x000fe20000010000 */
[----:B------:R-:W-:Y:S01]  /*17670*/  IADD3 R204, R204, -0x1, RZ ;  /* 0xffffffffcccc7810 */ /* 0x000fe20007ffe0ff */
[----:B------:R-:W-:-:S02]  /*17680*/  IMAD.MOV.U32 R200, RZ, RZ, R231 ;  /* 0x000000ffffc87224 */ /* 0x000fc400078e00e7 */
[----:B------:R-:W-:Y:S02]  /*17690*/  FADD.FTZ R4, R172, R4 ;  /* 0x00000004ac047221 */ /* 0x000fe40000010000 */
[----:B------:R-:W0:Y:S01]  /*176a0*/  MUFU.EX2 R158, R158 ;  /* 0x0000009e009e7308 */ /* 0x000e220000000800 */
[----:B-1----:R-:W-:Y:S01]  /*176b0*/  FFMA.FTZ R229, R2, R229, R154 ;  /* 0x000000e502e57223 */ /* 0x002fe2000001009a */
[----:B------:R-:W-:-:S06]  /*176c0*/  FADD.FTZ R4, R173, R4 ;  /* 0x00000004ad047221 */ /* 0x000fcc0000010000 */
[----:B------:R-:W1:Y:S01]  /*176d0*/  MUFU.EX2 R159, R159 ;  /* 0x0000009f009f7308 */ /* 0x000e620000000800 */
[C---:B--2---:R-:W-:Y:S01]  /*176e0*/  FADD.FTZ R229, R155.reuse, R229 ;  /* 0x000000e59be57221 */ /* 0x044fe20000010000 */
        /* <DEDUP_REMOVED lines=29> */
[----:B--2---:R-:W-:-:S07]  /*178c0*/  FADD.FTZ R229, R178, R229 ;  /* 0x000000e5b2e57221 */ /* 0x004fce0000010000 */
[----:B------:R-:W2:Y:S01]  /*178d0*/  MUFU.EX2 R180, R180 ;  /* 0x000000b400b47308 */ /* 0x000ea20000000800 */
[C---:B0-----:R-:W-:Y:S01]  /*178e0*/  FADD.FTZ R4, R177.reuse, R4 ;  /* 0x00000004b1047221 */ /* 0x041fe20000010000 */
[----:B------:R-:W-:-:S06]  /*178f0*/  F2FP.F16.F32.PACK_AB R184, R177, R176 ;  /* 0x000000b0b1b8723e */ /* 0x000fcc00000000ff */
[----:B------:R-:W0:Y:S01]  /*17900*/  MUFU.EX2 R182, R182 ;  /* 0x000000b600b67308 */ /* 0x000e220000000800 */
[C---:B-1----:R-:W-:Y:S01]  /*17910*/  FADD.FTZ R229, R179.reuse, R229 ;  /* 0x000000e5b3e57221 */ /* 0x042fe20000010000 */
[----:B------:R-:W-:-:S06]  /*17920*/  F2FP.F16.F32.PACK_AB R185, R179, R178 ;  /* 0x000000b2b3b9723e */ /* 0x000fcc00000000ff */
[----:B------:R-:W1:Y:S01]  /*17930*/  MUFU.EX2 R181, R181 ;  /* 0x000000b500b57308 */ /* 0x000e620000000800 */
[----:B--2---:R-:W-:-:S07]  /*17940*/  FADD.FTZ R4, R180, R4 ;  /* 0x00000004b4047221 */ /* 0x004fce0000010000 */
[----:B------:R-:W2:Y:S01]  /*17950*/  MUFU.EX2 R5, R5 ;  /* 0x0000000500057308 */ /* 0x000ea20000000800 */
[----:B0-----:R-:W-:Y:S01]  /*17960*/  FADD.FTZ R229, R182, R229 ;  /* 0x000000e5b6e57221 */ /* 0x001fe20000010000 */
[C---:B-1----:R-:W-:Y:S01]  /*17970*/  FADD.FTZ R230, R181.reuse, R4 ;  /* 0x00000004b5e67221 */ /* 0x042fe20000010000 */
[----:B------:R-:W-:Y:S02]  /*17980*/  F2FP.F16.F32.PACK_AB R186, R181, R180 ;  /* 0x000000b4b5ba723e */ /* 0x000fe400000000ff */
[----:B------:R-:W-:Y:S01]  /*17990*/  MOV R4, R152 ;  /* 0x0000009800047202 */ /* 0x000fe20000000f00 */
[C---:B--2---:R-:W-:Y:S01]  /*179a0*/  FADD.FTZ R229, R5.reuse, R229 ;  /* 0x000000e505e57221 */ /* 0x044fe20000010000 */
[----:B------:R-:W-:Y:S01]  /*179b0*/  F2FP.F16.F32.PACK_AB R187, R5, R182 ;  /* 0x000000b605bb723e */ /* 0x000fe200000000ff */
[----:B------:R-:W-:Y:S01]  /*179c0*/  IMAD.MOV.U32 R5, RZ, RZ, R164 ;  /* 0x000000ffff057224 */ /* 0x000fe200078e00a4 */
[----:B------:R-:W-:Y:S06]  /*179d0*/  @P3 BRA `(.L_x_1589) ;  /* 0xffffffd4005c3947 */ /* 0x000fec000383ffff */
[----:B------:R-:W-:Y:S05]  /*179e0*/  BSYNC B0 ;  /* 0x0000000000007941 */ /* 0x000fea0003800000 */
.L_x_1570:
[----:B------:R-:W-:Y:S01]  /*179f0*/  IMAD.MOV.U32 R4, RZ, RZ, R152 ;  /* 0x000000ffff047224 */ /* 0x000fe200078e0098 */
[----:B------:R-:W-:Y:S01]  /*17a00*/  MOV R205, R234 ;  /* 0x000000ea00cd7202 */ /* 0x000fe20000000f00 */
[----:B------:R-:W-:Y:S02]  /*17a10*/  IMAD.MOV.U32 R5, RZ, RZ, R164 ;  /* 0x000000ffff057224 */ /* 0x000fe400078e00a4 */
[----:B------:R-:W-:-:S07]  /*17a20*/  IMAD.MOV.U32 R200, RZ, RZ, R231 ;  /* 0x000000ffffc87224 */ /* 0x000fce00078e00e7 */
.L_x_1569:
[----:B------:R-:W-:Y:S05]  /*17a30*/  BSYNC B1 ;  /* 0x0000000000017941 */ /* 0x000fea0003800000 */
.L_x_1568:
[----:B------:R-:W2:Y:S01]  /*17a40*/  LDL R152, [R1+0x14] ;  /* 0x0000140001987983 */ /* 0x000ea20000100800 */
[----:B------:R-:W0:Y:S01]  /*17a50*/  LDC R155, c[0x0][0x9e4] ;  /* 0x00027900ff9b7b82 */ /* 0x000e220000000800 */
[----:B------:R-:W-:Y:S02]  /*17a60*/  IADD3 R154, R226, 0x80, -R227 ;  /* 0x00000080e29a7810 */ /* 0x000fe40007ffe8e3 */
[----:B0-----:R-:W-:-:S03]  /*17a70*/  ISETP.GE.AND P5, PT, R155, 0x1, PT ;  /* 0x000000019b00780c */ /* 0x001fc60003fa6270 */
[----:B--2---:R-:W-:-:S04]  /*17a80*/  IMAD R154, R152, 0x80, R154 ;  /* 0x00000080989a7824 */ /* 0x004fc800078e029a */
[----:B------:R-:W-:-:S06]  /*17a90*/  IMAD.IADD R232, R154, 0x1, -R232 ;  /* 0x000000019ae87824 */ /* 0x000fcc00078e0ae8 */
[----:B------:R-:W-:Y:S05]  /*17aa0*/  @!P5 BRA `(.L_x_1590) ;  /* 0x000000000044d947 */ /* 0x000fea0003800000 */
        /* <DEDUP_REMOVED lines=10> */
.L_x_1592:
[----:B------:R-:W-:-:S13]  /*17b50*/  ISETP.NE.AND P2, PT, R155, 0x1, PT ;  /* 0x000000019b00780c */ /* 0x000fda0003f45270 */
[----:B------:R-:W0:Y:S02]  /*17b60*/  @P2 LDC.64 R152, c[0x0][0x9e8] ;  /* 0x00027a00ff982b82 */ /* 0x000e240000000a00 */
[----:B0-----:R-:W-:-:S05]  /*17b70*/  @P2 IMAD.HI.U32 R152, R154, R152, RZ ;  /* 0x000000989a982227 */ /* 0x001fca00078e00ff */
[----:B------:R-:W-:-:S07]  /*17b80*/  @P2 SHF.R.U32.HI R154, RZ, R153, R152 ;  /* 0x00000099ff9a2219 */ /* 0x000fce0000011698 */
.L_x_1593:
[----:B------:R-:W-:Y:S05]  /*17b90*/  BSYNC B0 ;  /* 0x0000000000007941 */ /* 0x000fea0003800000 */
.L_x_1591:
[----:B------:R-:W-:-:S05]  /*17ba0*/  IMAD R154, R154, R155, RZ ;  /* 0x0000009b9a9a7224 */ /* 0x000fca00078e02ff */
[----:B------:R-:W-:-:S07]  /*17bb0*/  VIMNMX R232, R232, R154, !PT ;  /* 0x0000009ae8e87248 */ /* 0x000fce0007fe0100 */
.L_x_1590:
[----:B------:R-:W2:Y:S01]  /*17bc0*/  LDL R153, [R1+0x54] ;  /* 0x0000540001997983 */ /* 0x000ea20000100800 */
[----:B------:R-:W-:Y:S01]  /*17bd0*/  VIADD R232, R232, 0x3f ;  /* 0x0000003fe8e87836 */ /* 0x000fe20000000000 */
[----:B------:R-:W-:Y:S04]  /*17be0*/  BSSY B0, `(.L_x_1594) ;  /* 0x0000209000007945 */ /* 0x000fe80003800000 */
[----:B------:R-:W-:-:S04]  /*17bf0*/  SHF.R.S32.HI R152, RZ, 0x1f, R232 ;  /* 0x0000001fff987819 */ /* 0x000fc800000114e8 */
[----:B------:R-:W-:-:S04]  /*17c00*/  LEA.HI R152, R152, R232, RZ, 0x6 ;  /* 0x000000e898987211 */ /* 0x000fc800078f30ff */
[----:B------:R-:W-:-:S04]  /*17c10*/  SHF.R.S32.HI R152, RZ, 0x6, R152 ;  /* 0x00000006ff987819 */ /* 0x000fc80000011498 */
[----:B--2---:R-:W-:-:S04]  /*17c20*/  VIMNMX R237, R153, R152, !PT ;  /* 0x0000009899ed7248 */ /* 0x004fc80007fe0100 */
[----:B------:R-:W-:-:S13]  /*17c30*/  ISETP.GE.AND P2, PT, R204, R237, PT ;  /* 0x000000edcc00720c */ /* 0x000fda0003f46270 */
[----:B------:R-:W-:Y:S05]  /*17c40*/  @!P2 BRA `(.L_x_1595) ;  /* 0x000000200008a947 */ /* 0x000fea0003800000 */
[----:B------:R-:W-:Y:S01]  /*17c50*/  BSSY B1, `(.L_x_1595) ;  /* 0x0000201000017945 */ /* 0x000fe20003800000 */
[----:B------:R-:W-:Y:S01]  /*17c60*/  MOV R231, R4 ;  /* 0x0000000400e77202 */ /* 0x000fe20000000f00 */
[----:B------:R-:W-:Y:S02]  /*17c70*/  IMAD.MOV.U32 R201, RZ, RZ, R5 ;  /* 0x000000ffffc97224 */ /* 0x000fe400078e0005 */
[----:B------:R-:W-:Y:S02]  /*17c80*/  IMAD.MOV.U32 R232, RZ, RZ, R205 ;  /* 0x000000ffffe87224 */ /* 0x000fe400078e00cd */
[----:B------:R-:W-:-:S07]  /*17c90*/  IMAD.MOV.U32 R233, RZ, RZ, R200 ;  /* 0x000000ffffe97224 */ /* 0x000fce00078e00c8 */
.L_x_1606:
[----:B------:R-:W-:-:S04]  /*17ca0*/  IADD3 R200, R233, 0x1, RZ ;  /* 0x00000001e9c87810 */ /* 0x000fc80007ffe0ff */
[----:B------:R-:W-:-:S04]  /*17cb0*/  ISETP.NE.AND P2, PT, R200, 0x2, PT ;  /* 0x00000002c800780c */ /* 0x000fc80003f45270 */
[----:B------:R-:W-:Y:S02]  /*17cc0*/  SEL R205, RZ, 0x1, P2 ;  /* 0x00000001ffcd7807 */ /* 0x000fe40001000000 */
[----:B------:R-:W-:Y:S02]  /*17cd0*/  SEL R200, R200, RZ, P2 ;  /* 0x000000ffc8c87207 */ /* 0x000fe40001000000 */
[----:B------:R-:W-:Y:S01]  /*17ce0*/  LOP3.LUT R205, R232, R205, RZ, 0x3c, !PT ;  /* 0x000000cde8cd7212 */ /* 0x000fe200078e3cff */
[----:B------:R-:W-:Y:S06]  /*17cf0*/  @!P0 BRA `(.L_x_1596) ;  /* 0x0000000000048947 */ /* 0x000fec0003800000 */
[----:B------:R-:W-:Y:S01]  /*17d00*/  BPT.TRAP 0x1 ;  /* 0x000000040000795c */ /* 0x000fe20000300000 */
.L_x_1596:
[----:B------:R-:W-:Y:S01]  /*17d10*/  IMAD R4, R200, 0x8, R16 ;  /* 0x00000008c8047824 */ /* 0x000fe200078e0210 */
[----:B------:R-:W-:-:S04]  /*17d20*/  SHF.L.U32 R5, R205, 0x1f, RZ ;  /* 0x0000001fcd057819 */ /* 0x000fc800000006ff */
[----:B------:R0:W1:Y:S01]  /*17d30*/  SYNCS.PHASECHK.TRANS64.TRYWAIT P2, [R4+URZ+0x30830], R5 ;  /* 0x03083005040075a7 */ /* 0x000062000804017f */
[----:B------:R-:W-:Y:S05]  /*17d40*/  @!P0 BRA `(.L_x_1597) ;  /* 0x0000000000048947 */ /* 0x000fea0003800000 */
[----:B------:R-:W-:Y:S01]  /*17d50*/  BPT.TRAP 0x1 ;  /* 0x000000040000795c */ /* 0x000fe20000300000 */
.L_x_1597:
[----:B------:R-:W2:Y:S01]  /*17d60*/  LDL R3, [R1+0x18] ;  /* 0x0000180001037983 */ /* 0x000ea20000100800 */
[----:B------:R-:W-:Y:S01]  /*17d70*/  BSSY B2, `(.L_x_1598) ;  /* 0x0000007000027945 */ /* 0x000fe20003800000 */
[----:B--2---:R-:W-:-:S04]  /*17d80*/  IMAD R156, R200, 0x800, R3 ;  /* 0x00000800c89c7824 */ /* 0x004fc800078e0203 */
[C---:B------:R-:W-:Y:S01]  /*17d90*/  VIADD R153, R156.reuse, 0x2 ;  /* 0x000000029c997836 */ /* 0x040fe20000000000 */
[----:B------:R-:W-:Y:S01]  /*17da0*/  IADD3 R3, R156, 0x4, RZ ;  /* 0x000000049c037810 */ /* 0x000fe20007ffe0ff */
[----:B-1----:R-:W-:Y:S06]  /*17db0*/  @P2 BRA `(.L_x_1599) ;  /* 0x0000000000082947 */ /* 0x002fec0003800000 */
[----:B------:R-:W1:Y:S02]  /*17dc0*/  SYNCS.PHASECHK.TRANS64.TRYWAIT P2, [R4+URZ+0x30830], R5 ;  /* 0x03083005040075a7 */ /* 0x000e64000804017f */
[----:B-1----:R-:W-:Y:S05]  /*17dd0*/  @!P2 BRA `(.L_x_1600) ;  /* 0x00000110000ca947 */ /* 0x002fea0003800000 */
.L_x_1599:
[----:B------:R-:W-:Y:S05]  /*17de0*/  BSYNC B2 ;  /* 0x0000000000027941 */ /* 0x000fea0003800000 */
.L_x_1598:
[----:B01----:R-:W-:Y:S01]  /*17df0*/  IMAD.MOV.U32 R4, RZ, RZ, R156 ;  /* 0x000000ffff047224 */ /* 0x003fe200078e009c */
[----:B------:R-:W-:Y:S01]  /*17e00*/  R2UR UR12, R218 ;  /* 0x00000000da0c72ca */ /* 0x000fe200000e0000 */
[----:B------:R-:W-:Y:S01]  /*17e10*/  VIADD R152, R156, 0x6 ;  /* 0x000000069c987836 */ /* 0x000fe20000000000 */
[----:B------:R-:W-:Y:S01]  /*17e20*/  R2UR UR13, R219 ;  /* 0x00000000db0d72ca */ /* 0x000fe200000e0000 */
[----:B------:R-:W-:Y:S01]  /*17e30*/  IMAD.MOV.U32 R5, RZ, RZ, 0x40000040 ;  /* 0x40000040ff057424 */ /* 0x000fe200078e00ff */
[----:B------:R-:W-:Y:S01]  /*17e40*/  R2UR UR6, R4 ;  /* 0x00000000040672ca */ /* 0x000fe200000e0000 */
[----:B------:R-:W-:Y:S01]  /*17e50*/  VIADD R154, R156, 0x204 ;  /* 0x000002049c9a7836 */ /* 0x000fe20000000000 */
[----:B------:R-:W-:Y:S01]  /*17e60*/  MOV R4, R153 ;  /* 0x0000009900047202 */ /* 0x000fe20000000f00 */
[----:B------:R-:W-:Y:S01]  /*17e70*/  IMAD.MOV.U32 R153, RZ, RZ, 0x40000040 ;  /* 0x40000040ff997424 */ /* 0x000fe200078e00ff */
[----:B------:R-:W-:Y:S01]  /*17e80*/  R2UR UR10, R152 ;  /* 0x00000000980a72ca */ /* 0x000fe200000e0000 */
[----:B------:R-:W-:Y:S01]  /*17e90*/  IMAD.MOV.U32 R155, RZ, RZ, 0x40000040 ;  /* 0x40000040ff9b7424 */ /* 0x000fe200078e00ff */
        /* <DEDUP_REMOVED lines=9> */
[-C--:B------:R-:W-:Y:S01]  /*17f30*/  FMUL.FTZ R28, R28, R0.reuse ;  /* 0x000000001c1c7220 */ /* 0x080fe20000410000 */
[----:B------:R-:W-:Y:S01]  /*17f40*/  IADD3 R152, R156, 0x202, RZ ;  /* 0x000002029c987810 */ /* 0x000fe20007ffe0ff */
[-C--:B------:R-:W-:Y:S01]  /*17f50*/  FMUL.FTZ R29, R29, R0.reuse ;  /* 0x000000001d1d7220 */ /* 0x080fe20000410000 */
[----:B------:R-:W-:Y:S01]  /*17f60*/  R2UR UR14, R4 ;  /* 0x00000000040e72ca */ /* 0x000fe200000e0000 */
[C---:B------:R-:W-:Y:S01]  /*17f70*/  VIADD R4, R156.reuse, 0x206 ;  /* 0x000002069c047836 */ /* 0x040fe20000000000 */
[----:B------:R-:W-:Y:S01]  /*17f80*/  IADD3 R154, R156, 0x400, RZ ;  /* 0x000004009c9a7810 */ /* 0x000fe20007ffe0ff */
[-C--:B------:R-:W-:Y:S01]  /*17f90*/  FMUL.FTZ R32, R32, R0.reuse ;  /* 0x0000000020207220 */ /* 0x080fe20000410000 */
[----:B------:R-:W-:Y:S01]  /*17fa0*/  R2UR UR18, R152 ;  /* 0x00000000981272ca */ /* 0x000fe200000e0000 */
[----:B------:R-:W-:Y:S01]  /*17fb0*/  VIADD R152, R156, 0x402 ;  /* 0x000004029c987836 */ /* 0x000fe20000000000 */
[----:B------:R-:W-:Y:S01]  /*17fc0*/  R2UR UR26, R4 ;  /* 0x00000000041a72ca */ /* 0x000fe200000e0000 */
[----:B------:R-:W-:Y:S01]  /*17fd0*/  VIADD R4, R156, 0x404 ;  /* 0x000004049c047836 */ /* 0x000fe20000000000 */
[----:B------:R-:W-:Y:S01]  /*17fe0*/  R2UR UR30, R154 ;  /* 0x000000009a1e72ca */ /* 0x000fe200000e0000 */
[----:B------:R-:W-:Y:S01]  /*17ff0*/  VIADD R154, R156, 0x406 ;  /* 0x000004069c9a7836 */ /* 0x000fe20000000000 */
[----:B------:R-:W-:Y:S01]  /*18000*/  MOV R234, UR11 ;  /* 0x0000000b00ea7c02 */ /* 0x000fe20008000f00 */
[----:B------:R-:W-:Y:S01]  /*18010*/  UMOV UR11, UR5 ;  /* 0x00000005000b7c82 */ /* 0x000fe20008000000 */
[----:B------:R-:W-:Y:S01]  /*18020*/  MOV R3, UR10 ;  /* 0x0000000a00037c02 */ /* 0x000fe20008000f00 */
[----:B------:R-:W-:Y:S01]  /*18030*/  UMOV UR10, UR4 ;  /* 0x00000004000a7c82 */ /* 0x000fe20008000000 */
[----:B------:R-:W-:Y:S01]  /*18040*/  R2UR UR7, R5 ;  /* 0x00000000050772ca */ /* 0x000fe200000e0000 */
[-C--:B------:R-:W-:Y:S01]  /*18050*/  FMUL.FTZ R33, R33, R0.reuse ;  /* 0x0000000021217220 */ /* 0x080fe20000410000 */
[----:B------:R-:W-:Y:S01]  /*18060*/  R2UR UR34, R152 ;  /* 0x00000000982272ca */ /* 0x000fe200000e0000 */
[----:B------:R-:W-:Y:S01]  /*18070*/  VIADD R152, R156, 0x604 ;  /* 0x000006049c987836 */ /* 0x000fe20000000000 */
[----:B------:R-:W-:Y:S01]  /*18080*/  R2UR UR38, R4 ;  /* 0x00000000042672ca */ /* 0x000fe200000e0000 */
[-C--:B------:R-:W-:Y:S01]  /*18090*/  FMUL.FTZ R36, R36, R0.reuse ;  /* 0x0000000024247220 */ /* 0x080fe20000410000 */
[----:B------:R-:W-:Y:S01]  /*180a0*/  R2UR UR42, R154 ;  /* 0x000000009a2a72ca */ /* 0x000fe200000e0000 */
[----:B------:R-:W-:Y:S01]  /*180b0*/  VIADD R154, R156, 0x602 ;  /* 0x000006029c9a7836 */ /* 0x000fe20000000000 */
[----:B------:R-:W-:Y:S01]  /*180c0*/  R2UR UR4, R6 ;  /* 0x00000000060472ca */ /* 0x000fe200000e0000 */
[-C--:B------:R-:W-:Y:S01]  /*180d0*/  FMUL.FTZ R37, R37, R0.reuse ;  /* 0x0000000025257220 */ /* 0x080fe20000410000 */
[----:B------:R-:W-:Y:S01]  /*180e0*/  R2UR UR5, R7 ;  /* 0x00000000070572ca */ /* 0x000fe200000e0000 */
[-C--:B------:R-:W-:Y:S01]  /*180f0*/  FMUL.FTZ R40, R40, R0.reuse ;  /* 0x0000000028287220 */ /* 0x080fe20000410000 */
[----:B------:R-:W-:Y:S01]  /*18100*/  IADD3 R4, R156, 0x600, RZ ;  /* 0x000006009c047810 */ /* 0x000fe20007ffe0ff */
[-C--:B------:R-:W-:Y:S01]  /*18110*/  FMUL.FTZ R41, R41, R0.reuse ;  /* 0x0000000029297220 */ /* 0x080fe20000410000 */
        /* <DEDUP_REMOVED lines=28> */
[----:B------:R-:W-:Y:S01]  /*182e0*/  R2UR UR8, R224 ;  /* 0x00000000e00872ca */ /* 0x000fe200000e0000 */
[-C--:B------:R-:W-:Y:S01]  /*182f0*/  FMUL.FTZ R65, R65, R0.reuse ;  /* 0x0000000041417220 */ /* 0x080fe20000410000 */
[----:B------:R-:W-:Y:S01]  /*18300*/  R2UR UR4, R222 ;  /* 0x00000000de0472ca */ /* 0x000fe200000e0000 */
[-C--:B------:R-:W-:Y:S01]  /*18310*/  FMUL.FTZ R68, R68, R0.reuse ;  /* 0x0000000044447220 */ /* 0x080fe20000410000 */
[----:B------:R-:W-:Y:S01]  /*18320*/  R2UR UR5, R223 ;  /* 0x00000000df0572ca */ /* 0x000fe200000e0000 */
[-C--:B------:R-:W-:Y:S01]  /*18330*/  FMUL.FTZ R69, R69, R0.reuse ;  /* 0x0000000045457220 */ /* 0x080fe20000410000 */
        /* <DEDUP_REMOVED lines=184> */
.L_x_1601:
[----:B------:R-:W-:Y:S02]  /*18ec0*/  SHF.L.U32 R0, R232, 0x1f, RZ ;  /* 0x0000001fe8007819 */ /* 0x000fe400000006ff */
[----:B------:R-:W-:-:S04]  /*18ed0*/  LEA R232, R233, R16, 0x3 ;  /* 0x00000010e9e87211 */ /* 0x000fc800078e18ff */
[----:B------:R0:W1:Y:S01]  /*18ee0*/  SYNCS.PHASECHK.TRANS64.TRYWAIT P2, [R232+URZ+0x30850], R0 ;  /* 0x03085000e80075a7 */ /* 0x000062000804017f */
[----:B------:R-:W-:Y:S05]  /*18ef0*/  @!P0 BRA `(.L_x_1602) ;  /* 0x0000000000048947 */ /* 0x000fea0003800000 */
[----:B------:R-:W-:Y:S01]  /*18f00*/  BPT.TRAP 0x1 ;  /* 0x000000040000795c */ /* 0x000fe20000300000 */
.L_x_1602:
[----:B------:R-:W-:Y:S04]  /*18f10*/  BSSY B2, `(.L_x_1603) ;  /* 0x0000004000027945 */ /* 0x000fe80003800000 */
[----:B-1----:R-:W-:Y:S05]  /*18f20*/  @P2 BRA `(.L_x_1604) ;  /* 0x0000000000082947 */ /* 0x002fea0003800000 */
[----:B------:R-:W1:Y:S02]  /*18f30*/  SYNCS.PHASECHK.TRANS64.TRYWAIT P2, [R232+URZ+0x30850], R0 ;  /* 0x03085000e80075a7 */ /* 0x000e64000804017f */
[----:B-1----:R-:W-:Y:S05]  /*18f40*/  @!P2 BRA `(.L_x_1605) ;  /* 0x000000fc00c4a947 */ /* 0x002fea0003800000 */
.L_x_1604:
[----:B------:R-:W-:Y:S05]  /*18f50*/  BSYNC B2 ;  /* 0x0000000000027941 */ /* 0x000fea0003800000 */
.L_x_1603:
[----:B01----:R-:W-:Y:S01]  /*18f60*/  VIADD R0, R16, 0x400 ;  /* 0x0000040010007836 */ /* 0x003fe20000000000 */
[----:B------:R-:W-:Y:S01]  /*18f70*/  WARPGROUP.ARRIVE ;  /* 0x00000000000079c5 */ /* 0x000fe20000000000 */
[----:B------:R-:W-:Y:S01]  /*18f80*/  IMAD.MOV.U32 R3, RZ, RZ, 0x40000040 ;  /* 0x40000040ff037424 */ /* 0x000fe200078e00ff */
[----:B------:R-:W-:Y:S01]  /*18f90*/  ULDC UR4, c[0x0][0x988] ;  /* 0x0002620000047ab9 */ /* 0x000fe20000000800 */
[----:B------:R-:W-:Y:S01]  /*18fa0*/  IMAD.MOV.U32 R5, RZ, RZ, 0x40000040 ;  /* 0x40000040ff057424 */ /* 0x000fe200078e00ff */
[----:B------:R-:W-:Y:S01]  /*18fb0*/  SHF.R.U32.HI R0, RZ, 0x4, R0 ;  /* 0x00000004ff007819 */ /* 0x000fe20000011600 */
[----:B------:R-:W-:Y:S01]  /*18fc0*/  @!P1 VIADD R232, R232, 0x30860 ;  /* 0x00030860e8e89836 */ /* 0x000fe20000000000 */
[----:B------:R-:W-:Y:S01]  /*18fd0*/  R2UR UR7, R3 ;  /* 0x00000000030772ca */ /* 0x000fe200000e0000 */
[----:B------:R-:W-:Y:S01]  /*18fe0*/  IMAD.MOV.U32 R3, RZ, RZ, 0x40000040 ;  /* 0x40000040ff037424 */ /* 0x000fe200078e00ff */
[----:B------:R-:W-:Y:S02]  /*18ff0*/  LOP3.LUT R0, R0, 0x3fff, RZ, 0xc0, !PT ;  /* 0x00003fff00007812 */ /* 0x000fe400078ec0ff */
[C---:B------:R-:W-:Y:S01]  /*19000*/  ISETP.GT.AND P2, PT, R204.reuse, R237, PT ;  /* 0x000000edcc00720c */ /* 0x040fe20003f44270 */
[----:B------:R-:W-:Y:S01]  /*19010*/  VIADD R204, R204, 0xffffffff ;  /* 0xffffffffcccc7836 */ /* 0x000fe20000000000 */
[----:B------:R-:W-:-:S02]  /*19020*/  LOP3.LUT R0, R0, 0x2000000, RZ, 0xfc, !PT ;  /* 0x0200000000007812 */ /* 0x000fc400078efcff */
[----:B------:R-:W-:-:S03]  /*19030*/  @!P1 PRMT R232, RZ, 0x654, R232 ;  /* 0x00000654ffe89816 */ /* 0x000fc600000000e8 */
[----:B------:R-:W-:Y:S01]  /*19040*/  IMAD R2, R233, 0x800, R0 ;  /* 0x00000800e9027824 */ /* 0x000fe200078e0200 */
[----:B------:R-:W-:Y:S02]  /*19050*/  FMNMX.FTZ R0, R152, R201, !PT ;  /* 0x000000c998007209 */ /* 0x000fe40007810000 */
[----:B------:R-:W-:Y:S02]  /*19060*/  MOV R233, R200 ;  /* 0x000000c800e97202 */ /* 0x000fe40000000f00 */
[C---:B------:R-:W-:Y:S02]  /*19070*/  R2UR UR6, R2.reuse ;  /* 0x00000000020672ca */ /* 0x040fe400000e0000 */
[----:B------:R-:W-:Y:S02]  /*19080*/  IADD3 R4, R2, 0x80, RZ ;  /* 0x0000008002047810 */ /* 0x000fe40007ffe0ff */
[----:B------:R-:W-:-:S04]  /*19090*/  FMNMX.FTZ R0, R153, R0, !PT ;  /* 0x0000000099007209 */ /* 0x000fc80007810000 */
[----:B------:R-:W-:-:S04]  /*190a0*/  FMNMX.FTZ R0, R156, R0, !PT ;  /* 0x000000009c007209 */ /* 0x000fc80007810000 */
[----:B------:R-:W-:Y:S01]  /*190b0*/  FMNMX.FTZ R0, R157, R0, !PT ;  /* 0x000000009d007209 */ /* 0x000fe20007810000 */
[----:B------:R-:W-:Y:S01]  /*190c0*/  HGMMA.64x256x16.F32 R24, R196, gdesc[UR4].tnspB, R24, gsb0 ;  /* 0x43e00004c4187df0 */ /* 0x000fe20008000818 */
[----:B------:R-:W-:Y:S01]  /*190d0*/  R2UR UR6, R4 ;  /* 0x00000000040672ca */ /* 0x000fe200000e0000 */
[C---:B------:R-:W-:Y:S01]  /*190e0*/  VIADD R4, R2.reuse, 0x100 ;  /* 0x0000010002047836 */ /* 0x040fe20000000000 */
        /* <DEDUP_REMOVED lines=20> */
[----:B------:R-:W0:Y:S02]  /*19230*/  SHFL.BFLY PT, R4, R0, 0x2, 0x1f ;  /* 0x0c401f0000047f89 */ /* 0x000e2400000e0000 */
[----:B0-----:R-:W-:Y:S02]  /*19240*/  FMNMX.FTZ R4, R0, R4, !PT ;  /* 0x0000000400047209 */ /* 0x001fe40007810000 */
[----:B------:R-:W-:-:S03]  /*19250*/  FMNMX.FTZ R0, R154, R231, !PT ;  /* 0x000000e79a007209 */ /* 0x000fc60007810000 */
[----:B------:R-:W0:Y:S01]  /*19260*/  SHFL.BFLY PT, R5, R4, 0x1, 0x1f ;  /* 0x0c201f0004057f89 */ /* 0x000e2200000e0000 */
[----:B------:R-:W-:-:S04]  /*19270*/  FMNMX.FTZ R0, R155, R0, !PT ;  /* 0x000000009b007209 */ /* 0x000fc80007810000 */
[----:B------:R-:W-:-:S04]  /*19280*/  FMNMX.FTZ R0, R158, R0, !PT ;  /* 0x000000009e007209 */ /* 0x000fc80007810000 */
[----:B------:R-:W-:-:S04]  /*19290*/  FMNMX.FTZ R0, R159, R0, !PT ;  /* 0x000000009f007209 */ /* 0x000fc80007810000 */
[----:B------:R-:W-:-:S04]  /*192a0*/  FMNMX.FTZ R0, R162, R0, !PT ;  /* 0x00000000a2007209 */ /* 0x000fc80007810000 */
[----:B------:R-:W-:-:S04]  /*192b0*/  FMNMX.FTZ R0, R163, R0, !PT ;  /* 0x00000000a3007209 */ /* 0x000fc80007810000 */
[----:B------:R-:W-:Y:S02]  /*192c0*/  FMNMX.FTZ R0, R166, R0, !PT ;  /* 0x00000000a6007209 */ /* 0x000fe40007810000 */
        /* <DEDUP_REMOVED lines=13> */
[----:B------:R-:W-:Y:S01]  /*193a0*/  R2UR UR6, R2 ;  /* 0x00000000020672ca */ /* 0x000fe200000e0000 */
[----:B------:R-:W-:Y:S01]  /*193b0*/  FADD.FTZ R2, -R5, R201 ;  /* 0x000000c905027221 */ /* 0x000fe20000010100 */
[----:B------:R-:W-:Y:S01]  /*193c0*/  R2UR UR7, R3 ;  /* 0x00000000030772ca */ /* 0x000fe200000e0000 */
[----:B------:R-:W-:Y:S02]  /*193d0*/  IMAD.U32 R3, RZ, RZ, UR4 ;  /* 0x00000004ff037e24 */ /* 0x000fe4000f8e00ff */
[----:B------:R-:W-:Y:S02]  /*193e0*/  IMAD.MOV.U32 R201, RZ, RZ, R5 ;  /* 0x000000ffffc97224 */ /* 0x000fe400078e0005 */
[----:B------:R-:W-:-:S04]  /*193f0*/  FMUL.FTZ R2, R2, R3 ;  /* 0x0000000302027220 */ /* 0x000fc80000410000 */
[----:B------:R0:W-:Y:S02]  /*19400*/  MUFU.EX2 R0, R2 ;  /* 0x0000000200007308 */ /* 0x0001e40000000800 */
[----:B0-----:R-:W-:-:S04]  /*19410*/  FMUL.FTZ R2, R5, R3 ;  /* 0x0000000305027220 */ /* 0x001fc80000410000 */
[-CC-:B------:R-:W-:Y:S01]  /*19420*/  FFMA.FTZ R196, R153, R3.reuse, -R2.reuse ;  /* 0x0000000399c47223 */ /* 0x180fe20000010802 */
[-CC-:B------:R-:W-:Y:S01]  /*19430*/  FFMA.FTZ R198, R156, R3.reuse, -R2.reuse ;  /* 0x000000039cc67223 */ /* 0x180fe20000010802 */
[----:B------:R-:W0:Y:S01]  /*19440*/  SHFL.BFLY PT, R153, R4, 0x2, 0x1f ;  /* 0x0c401f0004997f89 */ /* 0x000e2200000e0000 */
[-CC-:B------:R-:W-:Y:S01]  /*19450*/  FFMA.FTZ R192, R161, R3.reuse, -R2.reuse ;  /* 0x00000003a1c07223 */ /* 0x180fe20000010802 */
[-CC-:B------:R-:W-:Y:S01]  /*19460*/  FFMA.FTZ R194, R164, R3.reuse, -R2.reuse ;  /* 0x00000003a4c27223 */ /* 0x180fe20000010802 */
[--C-:B------:R-:W-:Y:S01]  /*19470*/  FFMA.FTZ R156, R173, R3, -R2.reuse ;  /* 0x00000003ad9c7223 */ /* 0x100fe20000010802 */
[----:B------:R-:W-:Y:S08]  /*19480*/  MUFU.EX2 R196, R196 ;  /* 0x000000c400c47308 */ /* 0x000ff00000000800 */
[----:B------:R-:W-:Y:S08]  /*19490*/  MUFU.EX2 R198, R198 ;  /* 0x000000c600c67308 */ /* 0x000ff00000000800 */
[----:B------:R-:W-:Y:S01]  /*194a0*/  MUFU.EX2 R192, R192 ;  /* 0x000000c000c07308 */ /* 0x000fe20000000800 */
[----:B0-----:R-:W-:Y:S01]  /*194b0*/  FMNMX.FTZ R4, R4, R153, !PT ;  /* 0x0000009904047209 */ /* 0x001fe20007810000 */
[----:B------:R-:W-:-:S06]  /*194c0*/  FFMA.FTZ R153, R169, R3, -R2 ;  /* 0x00000003a9997223 */ /* 0x000fcc0000010802 */
[----:B------:R-:W-:Y:S08]  /*194d0*/  MUFU.EX2 R194, R194 ;  /* 0x000000c200c27308 */ /* 0x000ff00000000800 */
[----:B------:R-:W-:Y:S08]  /*194e0*/  MUFU.EX2 R153, R153 ;  /* 0x0000009900997308 */ /* 0x000ff00000000800 */
[----:B------:R-:W-:Y:S01]  /*194f0*/  MUFU.EX2 R156, R156 ;  /* 0x0000009c009c7308 */ /* 0x000fe20000000800 */
[----:B------:R-:W-:-:S02]  /*19500*/  WARPGROUP.DEPBAR.LE gsb0, 0x0 ;  /* 0x00008000000079c5 */ /* 0x000fc40000010000 */
[----:B------:R-:W-:Y:S01]  /*19510*/  WARPGROUP.ARRIVE ;  /* 0x00000000000079c5 */ /* 0x000fe20000000000 */
[-CC-:B------:R-:W-:Y:S01]  /*19520*/  FFMA.FTZ R189, R152, R3.reuse, -R2.reuse ;  /* 0x0000000398bd7223 */ /* 0x180fe20000010802 */
[-CC-:B------:R-:W-:Y:S01]  /*19530*/  FFMA.FTZ R152, R165, R3.reuse, -R2.reuse ;  /* 0x00000003a5987223 */ /* 0x180fe20000010802 */
[-CC-:B------:R-:W-:Y:S01]  /*19540*/  FFMA.FTZ R188, R168, R3.reuse, -R2.reuse ;  /* 0x00000003a8bc7223 */ /* 0x180fe20000010802 */
[----:B------:R-:W-:Y:S02]  /*19550*/  FFMA.FTZ R190, R172, R3, -R2 ;  /* 0x00000003acbe7223 */ /* 0x000fe40000010802 */
[----:B------:R-:W-:Y:S01]  /*19560*/  HGMMA.64x256x16.F32 R24, R184, gdesc[UR4].tnspB, R24, gsb0 ;  /* 0x43e00004b8187df0 */ /* 0x000fe20008000818 */
[----:B------:R-:W0:Y:S08]  /*19570*/  MUFU.EX2 R189, R189 ;  /* 0x000000bd00bd7308 */ /* 0x000e300000000800 */
[----:B------:R-:W-:Y:S08]  /*19580*/  MUFU.EX2 R152, R152 ;  /* 0x0000009800987308 */ /* 0x000ff00000000800 */
[----:B------:R-:W-:Y:S01]  /*19590*/  MUFU.EX2 R188, R188 ;  /* 0x000000bc00bc7308 */ /* 0x000fe20000000800 */
[----:B0-----:R-:W-:-:S04]  /*195a0*/  FFMA.FTZ R164, R0, R230, R189 ;  /* 0x000000e600a47223 */ /* 0x001fc800000100bd */
[C---:B------:R-:W-:Y:S01]  /*195b0*/  FADD.FTZ R164, R196.reuse, R164 ;  /* 0x000000a4c4a47221 */ /* 0x040fe20000010000 */
[----:B------:R-:W-:Y:S02]  /*195c0*/  F2FP.F16.F32.PACK_AB R196, R196, R189 ;  /* 0x000000bdc4c4723e */ /* 0x000fe400000000ff */
[----:B------:R-:W-:Y:S01]  /*195d0*/  MUFU.EX2 R190, R190 ;  /* 0x000000be00be7308 */ /* 0x000fe20000000800 */
[----:B------:R-:W-:Y:S01]  /*195e0*/  FADD.FTZ R164, R198, R164 ;  /* 0x000000a4c6a47221 */ /* 0x000fe20000010000 */
[----:B------:R-:W-:Y:S02]  /*195f0*/  WARPGROUP.DEPBAR.LE gsb0, 0x0 ;  /* 0x00008000000079c5 */ /* 0x000fe40000010000 */
[-CC-:B------:R-:W-:Y:S01]  /*19600*/  FFMA.FTZ R187, R160, R3.reuse, -R2.reuse ;  /* 0x00000003a0bb7223 */ /* 0x180fe20000010802 */
[-CC-:B------:R-:W-:Y:S01]  /*19610*/  FFMA.FTZ R185, R157, R3.reuse, -R2.reuse ;  /* 0x000000039db97223 */ /* 0x180fe20000010802 */
[----:B------:R-:W0:Y:S01]  /*19620*/  SHFL.BFLY PT, R160, R4, 0x1, 0x1f ;  /* 0x0c201f0004a07f89 */ /* 0x000e2200000e0000 */
[-CC-:B------:R-:W-:Y:S01]  /*19630*/  FFMA.FTZ R184, R176, R3.reuse, -R2.reuse ;  /* 0x00000003b0b87223 */ /* 0x180fe20000010802 */
[-CC-:B------:R-:W-:Y:S01]  /*19640*/  FFMA.FTZ R157, R177, R3.reuse, -R2.reuse ;  /* 0x00000003b19d7223 */ /* 0x180fe20000010802 */
[-CC-:B------:R-:W-:Y:S01]  /*19650*/  FFMA.FTZ R186, R180, R3.reuse, -R2.reuse ;  /* 0x00000003b4ba7223 */ /* 0x180fe20000010802 */
[----:B------:R-:W-:Y:S08]  /*19660*/  MUFU.EX2 R187, R187 ;  /* 0x000000bb00bb7308 */ /* 0x000ff00000000800 */
[----:B------:R-:W1:Y:S08]  /*19670*/  MUFU.EX2 R185, R185 ;  /* 0x000000b900b97308 */ /* 0x000e700000000800 */
[----:B------:R-:W-:Y:S01]  /*19680*/  MUFU.EX2 R184, R184 ;  /* 0x000000b800b87308 */ /* 0x000fe20000000800 */
[----:B0-----:R-:W-:Y:S01]  /*19690*/  FMNMX.FTZ R4, R4, R160, !PT ;  /* 0x000000a004047209 */ /* 0x001fe20007810000 */
[----:B------:R-:W-:-:S06]  /*196a0*/  FFMA.FTZ R160, R181, R3, -R2 ;  /* 0x00000003b5a07223 */ /* 0x000fcc0000010802 */
[----:B------:R-:W-:Y:S01]  /*196b0*/  MUFU.EX2 R157, R157 ;  /* 0x0000009d009d7308 */ /* 0x000fe20000000800 */
[C---:B------:R-:W-:Y:S01]  /*196c0*/  FADD.FTZ R2, -R4.reuse, R231 ;  /* 0x000000e704027221 */ /* 0x040fe20000010100 */
[-C--:B------:R-:W-:Y:S01]  /*196d0*/  FMUL.FTZ R161, R4, R3.reuse ;  /* 0x0000000304a17220 */ /* 0x080fe20000410000 */
[C---:B-1----:R-:W-:Y:S01]  /*196e0*/  FADD.FTZ R164, R185.reuse, R164 ;  /* 0x000000a4b9a47221 */ /* 0x042fe20000010000 */
[----:B------:R-:W-:Y:S01]  /*196f0*/  F2FP.F16.F32.PACK_AB R198, R185, R198 ;  /* 0x000000c6b9c6723e */ /* 0x000fe200000000ff */
[-C--:B------:R-:W-:Y:S01]  /*19700*/  FMUL.FTZ R2, R2, R3.reuse ;  /* 0x0000000302027220 */ /* 0x080fe20000410000 */
[-CC-:B------:R-:W-:Y:S01]  /*19710*/  FFMA.FTZ R197, R154, R3.reuse, -R161.reuse ;  /* 0x000000039ac57223 */ /* 0x180fe200000108a1 */
[-CC-:B------:R-:W-:Y:S01]  /*19720*/  FFMA.FTZ R154, R155, R3.reuse, -R161.reuse ;  /* 0x000000039b9a7223 */ /* 0x180fe200000108a1 */
[-CC-:B------:R-:W-:Y:S01]  /*19730*/  FFMA.FTZ R199, R158, R3.reuse, -R161.reuse ;  /* 0x000000039ec77223 */ /* 0x180fe200000108a1 */
[-CC-:B------:R-:W-:Y:S01]  /*19740*/  FFMA.FTZ R155, R159, R3.reuse, -R161.reuse ;  /* 0x000000039f9b7223 */ /* 0x180fe200000108a1 */
[----:B------:R-:W-:Y:S01]  /*19750*/  @!P1 IMAD R158, R200, 0x8, R16 ;  /* 0x00000008c89e9824 */ /* 0x000fe200078e0210 */
[----:B------:R-:W-:Y:S01]  /*19760*/  MUFU.EX2 R2, R2 ;  /* 0x0000000200027308 */ /* 0x000fe20000000800 */
[-CC-:B------:R-:W-:Y:S01]  /*19770*/  FFMA.FTZ R193, R162, R3.reuse, -R161.reuse ;  /* 0x00000003a2c17223 */ /* 0x180fe200000108a1 */
[-CC-:B------:R-:W-:Y:S01]  /*19780*/  FFMA.FTZ R163, R163, R3.reuse, -R161.reuse ;  /* 0x00000003a3a37223 */ /* 0x180fe200000108a1 */
[-CC-:B------:R-:W-:Y:S01]  /*19790*/  FFMA.FTZ R195, R166, R3.reuse, -R161.reuse ;  /* 0x00000003a6c37223 */ /* 0x180fe200000108a1 */
[----:B------:R-:W-:Y:S01]  /*197a0*/  @!P1 IADD3 R159, R158, 0x30840, RZ ;  /* 0x000308409e9f9810 */ /* 0x000fe20007ffe0ff */
[-CC-:B------:R-:W-:Y:S01]  /*197b0*/  FFMA.FTZ R162, R170, R3.reuse, -R161.reuse ;  /* 0x00000003aaa27223 */ /* 0x180fe200000108a1 */
[----:B------:R-:W-:Y:S01]  /*197c0*/  FADD.FTZ R164, R187, R164 ;  /* 0x000000a4bba47221 */ /* 0x000fe20000010000 */
[-C--:B------:R-:W-:Y:S01]  /*197d0*/  FFMA.FTZ R174, R174, R3.reuse, -R161 ;  /* 0x00000003aeae7223 */ /* 0x080fe200000108a1 */
[----:B------:R-:W0:Y:S01]  /*197e0*/  MUFU.EX2 R197, R197 ;  /* 0x000000c500c57308 */ /* 0x000e220000000800 */
[----:B------:R-:W-:Y:S01]  /*197f0*/  @!P1 PRMT R159, RZ, 0x654, R159 ;  /* 0x00000654ff9f9816 */ /* 0x000fe2000000009f */
[----:B------:R-:W-:Y:S01]  /*19800*/  FADD.FTZ R164, R192, R164 ;  /* 0x000000a4c0a47221 */ /* 0x000fe20000010000 */
[-CC-:B------:R-:W-:Y:S01]  /*19810*/  FFMA.FTZ R175, R175, R3.reuse, -R161.reuse ;  /* 0x00000003afaf7223 */ /* 0x180fe200000108a1 */
[-CC-:B------:R-:W-:Y:S01]  /*19820*/  FFMA.FTZ R178, R178, R3.reuse, -R161.reuse ;  /* 0x00000003b2b27223 */ /* 0x180fe200000108a1 */
[----:B------:R1:W-:Y:S01]  /*19830*/  @!P1 SYNCS.ARRIVE.TRANS64.RED.A1T0 RZ, [R159+URZ], RZ ;  /* 0x000000ff9fff99a7 */ /* 0x0003e2000810043f */
[----:B------:R-:W-:Y:S01]  /*19840*/  FADD.FTZ R164, R194, R164 ;  /* 0x000000a4c2a47221 */ /* 0x000fe20000010000 */
[-CC-:B------:R-:W-:Y:S01]  /*19850*/  FFMA.FTZ R179, R179, R3.reuse, -R161.reuse ;  /* 0x00000003b3b37223 */ /* 0x180fe200000108a1 */
[----:B------:R-:W2:Y:S01]  /*19860*/  MUFU.EX2 R154, R154 ;  /* 0x0000009a009a7308 */ /* 0x000ea20000000800 */
[----:B------:R-:W-:Y:S01]  /*19870*/  FFMA.FTZ R182, R182, R3, -R161 ;  /* 0x00000003b6b67223 */ /* 0x000fe200000108a1 */
[----:B------:R-:W-:Y:S01]  /*19880*/  FADD.FTZ R164, R152, R164 ;  /* 0x000000a498a47221 */ /* 0x000fe20000010000 */
[----:B------:R-:W-:Y:S01]  /*19890*/  F2FP.F16.F32.PACK_AB R192, R192, R187 ;  /* 0x000000bbc0c0723e */ /* 0x000fe200000000ff */
[----:B------:R-:W-:-:S02]  /*198a0*/  IMAD.MOV.U32 R231, RZ, RZ, R4 ;  /* 0x000000ffffe77224 */ /* 0x000fc400078e0004 */
[----:B-1----:R-:W-:Y:S01]  /*198b0*/  FFMA.FTZ R159, R167, R3, -R161 ;  /* 0x00000003a79f7223 */ /* 0x002fe200000108a1 */
[----:B------:R-:W-:Y:S01]  /*198c0*/  FADD.FTZ R164, R188, R164 ;  /* 0x000000a4bca47221 */ /* 0x000fe20000010000 */
[----:B------:R1:W-:Y:S01]  /*198d0*/  @!P1 SYNCS.ARRIVE.TRANS64.RED.A1T0 RZ, [R232+URZ], RZ ;  /* 0x000000ffe8ff99a7 */ /* 0x0003e2000810043f */
[----:B------:R-:W3:Y:S01]  /*198e0*/  MUFU.EX2 R199, R199 ;  /* 0x000000c700c77308 */ /* 0x000ee20000000800 */
[----:B0-----:R-:W-:Y:S01]  /*198f0*/  FFMA.FTZ R229, R2, R229, R197 ;  /* 0x000000e502e57223 */ /* 0x001fe200000100c5 */
[C---:B------:R-:W-:Y:S01]  /*19900*/  FADD.FTZ R164, R153.reuse, R164 ;  /* 0x000000a499a47221 */ /* 0x040fe20000010000 */
[----:B------:R-:W-:Y:S02]  /*19910*/  F2FP.F16.F32.PACK_AB R194, R152, R194 ;  /* 0x000000c298c2723e */ /* 0x000fe400000000ff */
[----:B------:R-:W-:Y:S01]  /*19920*/  F2FP.F16.F32.PACK_AB R188, R153, R188 ;  /* 0x000000bc99bc723e */ /* 0x000fe200000000ff */
[----:B------:R-:W-:Y:S01]  /*19930*/  FADD.FTZ R164, R190, R164 ;  /* 0x000000a4bea47221 */ /* 0x000fe20000010000 */
[----:B------:R-:W-:Y:S01]  /*19940*/  F2FP.F16.F32.PACK_AB R190, R156, R190 ;  /* 0x000000be9cbe723e */ /* 0x000fe200000000ff */
[----:B------:R-:W0:Y:S01]  /*19950*/  MUFU.EX2 R155, R155 ;  /* 0x0000009b009b7308 */ /* 0x000e220000000800 */
[----:B--2---:R-:W-:Y:S01]  /*19960*/  FADD.FTZ R229, R154, R229 ;  /* 0x000000e59ae57221 */ /* 0x004fe20000010000 */
[----:B------:R-:W-:Y:S01]  /*19970*/  FADD.FTZ R164, R156, R164 ;  /* 0x000000a49ca47221 */ /* 0x000fe20000010000 */
[----:B------:R-:W-:Y:S01]  /*19980*/  F2FP.F16.F32.PACK_AB R197, R154, R197 ;  /* 0x000000c59ac5723e */ /* 0x000fe200000000ff */
[----:B-1----:R-:W-:-:S02]  /*19990*/  IMAD.MOV.U32 R232, RZ, RZ, R205 ;  /* 0x000000ffffe87224 */ /* 0x002fc400078e00cd */
[----:B------:R-:W-:Y:S01]  /*199a0*/  FADD.FTZ R164, R184, R164 ;  /* 0x000000a4b8a47221 */ /* 0x000fe20000010000 */
[----:B------:R-:W-:Y:S01]  /*199b0*/  F2FP.F16.F32.PACK_AB R184, R157, R184 ;  /* 0x000000b89db8723e */ /* 0x000fe200000000ff */
[----:B------:R-:W1:Y:S01]  /*199c0*/  MUFU.EX2 R193, R193 ;  /* 0x000000c100c17308 */ /* 0x000e620000000800 */
[----:B---3--:R-:W-:Y:S01]  /*199d0*/  FADD.FTZ R229, R199, R229 ;  /* 0x000000e5c7e57221 */ /* 0x008fe20000010000 */
[----:B------:R-:W-:-:S06]  /*199e0*/  FADD.FTZ R164, R157, R164 ;  /* 0x000000a49da47221 */ /* 0x000fcc0000010000 */
[----:B------:R2:W3:Y:S01]  /*199f0*/  MUFU.EX2 R158, R163 ;  /* 0x000000a3009e7308 */ /* 0x0004e20000000800 */
[C---:B0-----:R-:W-:Y:S01]  /*19a00*/  FADD.FTZ R165, R155.reuse, R229 ;  /* 0x000000e59ba57221 */ /* 0x041fe20000010000 */
[----:B------:R-:W-:-:S06]  /*19a10*/  F2FP.F16.F32.PACK_AB R199, R155, R199 ;  /* 0x000000c79bc7723e */ /* 0x000fcc00000000ff */
[----:B------:R-:W0:Y:S01]  /*19a20*/  MUFU.EX2 R195, R195 ;  /* 0x000000c300c37308 */ /* 0x000e220000000800 */
[-C--:B--2---:R-:W-:Y:S01]  /*19a30*/  FFMA.FTZ R163, R171, R3.reuse, -R161 ;  /* 0x00000003aba37223 */ /* 0x084fe200000108a1 */
[----:B-1----:R-:W-:Y:S01]  /*19a40*/  FADD.FTZ R165, R193, R165 ;  /* 0x000000a5c1a57221 */ /* 0x002fe20000010000 */
[----:B------:R-:W-:-:S05]  /*19a50*/  FFMA.FTZ R161, R183, R3, -R161 ;  /* 0x00000003b7a17223 */ /* 0x000fca00000108a1 */
[----:B------:R-:W1:Y:S01]  /*19a60*/  MUFU.EX2 R159, R159 ;  /* 0x0000009f009f7308 */ /* 0x000e620000000800 */
        /* <DEDUP_REMOVED lines=28> */
[C---:B--2---:R-:W-:Y:S01]  /*19c30*/  FADD.FTZ R229, R161.reuse, R165 ;  /* 0x000000a5a1e57221 */ /* 0x044fe20000010000 */
[----:B------:R-:W-:Y:S01]  /*19c40*/  F2FP.F16.F32.PACK_AB R187, R161, R182 ;  /* 0x000000b6a1bb723e */ /* 0x000fe200000000ff */
[----:B------:R-:W-:Y:S06]  /*19c50*/  @P2 BRA `(.L_x_1606) ;  /* 0xffffffe000102947 */ /* 0x000fec000383ffff */
[----:B------:R-:W-:Y:S05]  /*19c60*/  BSYNC B1 ;  /* 0x0000000000017941 */ /* 0x000fea0003800000 */
.L_x_1595:
[----:B------:R-:W-:Y:S05]  /*19c70*/  BSYNC B0 ;  /* 0x0000000000007941 */ /* 0x000fea0003800000 */
.L_x_1594:
[----:B------:R-:W2:Y:S01]  /*19c80*/  LDL R152, [R1+0x54] ;  /* 0x0000540001987983 */ /* 0x000ea20000100800 */
[----:B------:R-:W-:Y:S01]  /*19c90*/  BSSY B0, `(.L_x_1607) ;  /* 0x00002b7000007945 */ /* 0x000fe20003800000 */
[----:B--2---:R-:W-:-:S13]  /*19ca0*/  ISETP.GE.AND P2, PT, R204, R152, PT ;  /* 0x00000098cc00720c */ /* 0x004fda0003f46270 */
[----:B------:R-:W-:Y:S05]  /*19cb0*/  @!P2 BRA `(.L_x_1608) ;  /* 0x0000002800d0a947 */ /* 0x000fea0003800000 */
[----:B------:R-:W2:Y:S04]  /*19cc0*/  LDL R153, [R1+0x58] ;  /* 0x0000580001997983 */ /* 0x000ea80000100800 */
[----:B------:R-:W2:Y:S01]  /*19cd0*/  LDL R152, [R1+0x14] ;  /* 0x0000140001987983 */ /* 0x000ea20000100800 */
[----:B------:R-:W-:Y:S01]  /*19ce0*/  MOV R201, R4 ;  /* 0x0000000400c97202 */ /* 0x000fe20000000f00 */
[----:B------:R-:W-:Y:S01]  /*19cf0*/  IMAD.MOV.U32 R231, RZ, RZ, R5 ;  /* 0x000000ffffe77224 */ /* 0x000fe200078e0005 */
[----:B------:R-:W-:Y:S01]  /*19d00*/  MOV R234, R200 ;  /* 0x000000c800ea7202 */ /* 0x000fe20000000f00 */
[----:B------:R-:W-:Y:S02]  /*19d10*/  IMAD.MOV.U32 R237, RZ, RZ, R205 ;  /* 0x000000ffffed7224 */ /* 0x000fe400078e00cd */
[----:B--2---:R-:W-:-:S04]  /*19d20*/  IMAD R232, R152, 0x80, R153 ;  /* 0x0000008098e87824 */ /* 0x004fc800078e0299 */
[----:B------:R-:W-:-:S05]  /*19d30*/  VIADD R232, R232, 0x8 ;  /* 0x00000008e8e87836 */ /* 0x000fca0000000000 */
[----:B------:R-:W-:-:S07]  /*19d40*/  IADD3 R232, R232, R226, -R227 ;  /* 0x000000e2e8e87210 */ /* 0x000fce0007ffe8e3 */
.L_x_1627:
[----:B------:R-:W-:-:S05]  /*19d50*/  VIADD R3, R234, 0x1 ;  /* 0x00000001ea037836 */ /* 0x000fca0000000000 */
[----:B------:R-:W-:-:S04]  /*19d60*/  ISETP.NE.AND P2, PT, R3, 0x2, PT ;  /* 0x000000020300780c */ /* 0x000fc80003f45270 */
[----:B------:R-:W-:Y:S02]  /*19d70*/  SEL R3, R3, RZ, P2 ;  /* 0x000000ff03037207 */ /* 0x000fe40001000000 */
[----:B------:R-:W-:-:S03]  /*19d80*/  SEL R205, RZ, 0x1, P2 ;  /* 0x00000001ffcd7807 */ /* 0x000fc60001000000 */
[----:B------:R-:W-:Y:S01]  /*19d90*/  IMAD.MOV.U32 R200, RZ, RZ, R3 ;  /* 0x000000ffffc87224 */ /* 0x000fe200078e0003 */
[----:B------:R-:W-:Y:S01]  /*19da0*/  LOP3.LUT R205, R237, R205, RZ, 0x3c, !PT ;  /* 0x000000cdedcd7212 */ /* 0x000fe200078e3cff */
[----:B------:R-:W-:Y:S06]  /*19db0*/  @!P0 BRA `(.L_x_1609) ;  /* 0x0000000000048947 */ /* 0x000fec0003800000 */
[----:B------:R-:W-:Y:S01]  /*19dc0*/  BPT.TRAP 0x1 ;  /* 0x000000040000795c */ /* 0x000fe20000300000 */
.L_x_1609:
[----:B------:R-:W-:Y:S01]  /*19dd0*/  IMAD R233, R3, 0x8, R16 ;  /* 0x0000000803e97824 */ /* 0x000fe200078e0210 */
[----:B------:R-:W-:-:S04]  /*19de0*/  SHF.L.U32 R4, R205, 0x1f, RZ ;  /* 0x0000001fcd047819 */ /* 0x000fc800000006ff */
[----:B------:R0:W1:Y:S01]  /*19df0*/  SYNCS.PHASECHK.TRANS64.TRYWAIT P2, [R233+URZ+0x30830], R4 ;  /* 0x03083004e90075a7 */ /* 0x000062000804017f */
[----:B------:R-:W-:Y:S05]  /*19e00*/  @!P0 BRA `(.L_x_1610) ;  /* 0x0000000000048947 */ /* 0x000fea0003800000 */
[----:B------:R-:W-:Y:S01]  /*19e10*/  BPT.TRAP 0x1 ;  /* 0x000000040000795c */ /* 0x000fe20000300000 */
.L_x_1610:
[----:B------:R-:W2:Y:S01]  /*19e20*/  LDL R3, [R1+0x18] ;  /* 0x0000180001037983 */ /* 0x000ea20000100800 */
[----:B------:R-:W-:Y:S01]  /*19e30*/  BSSY B1, `(.L_x_1611) ;  /* 0x0000007000017945 */ /* 0x000fe20003800000 */
[----:B--2---:R-:W-:-:S05]  /*19e40*/  LEA R156, R200, R3, 0xb ;  /* 0x00000003c89c7211 */ /* 0x004fca00078e58ff */
[C---:B------:R-:W-:Y:S02]  /*19e50*/  VIADD R153, R156.reuse, 0x2 ;  /* 0x000000029c997836 */ /* 0x040fe40000000000 */
[----:B------:R-:W-:Y:S01]  /*19e60*/  VIADD R3, R156, 0x4 ;  /* 0x000000049c037836 */ /* 0x000fe20000000000 */
[----:B-1----:R-:W-:Y:S06]  /*19e70*/  @P2 BRA `(.L_x_1612) ;  /* 0x0000000000082947 */ /* 0x002fec0003800000 */
[----:B------:R-:W1:Y:S02]  /*19e80*/  SYNCS.PHASECHK.TRANS64.TRYWAIT P2, [R233+URZ+0x30830], R4 ;  /* 0x03083004e90075a7 */ /* 0x000e64000804017f */
[----:B-1----:R-:W-:Y:S05]  /*19e90*/  @!P2 BRA `(.L_x_1613) ;  /* 0x000000f00004a947 */ /* 0x002fea0003800000 */
.L_x_1612:
[----:B------:R-:W-:Y:S05]  /*19ea0*/  BSYNC B1 ;  /* 0x0000000000017941 */ /* 0x000fea0003800000 */
.L_x_1611:
[----:B01----:R-:W-:Y:S01]  /*19eb0*/  IMAD.MOV.U32 R4, RZ, RZ, R156 ;  /* 0x000000ffff047224 */ /* 0x003fe200078e009c */
[----:B------:R-:W-:Y:S01]  /*19ec0*/  MOV R5, 0x40000040 ;  /* 0x4000004000057802 */ /* 0x000fe20000000f00 */
[----:B------:R-:W-:Y:S01]  /*19ed0*/  VIADD R152, R156, 0x6 ;  /* 0x000000069c987836 */ /* 0x000fe20000000000 */
[----:B------:R-:W-:Y:S01]  /*19ee0*/  R2UR UR12, R218 ;  /* 0x00000000da0c72ca */ /* 0x000fe200000e0000 */
[----:B------:R-:W-:Y:S01]  /*19ef0*/  VIADD R154, R156, 0x204 ;  /* 0x000002049c9a7836 */ /* 0x000fe20000000000 */
[----:B------:R-:W-:Y:S01]  /*19f00*/  R2UR UR6, R4 ;  /* 0x00000000040672ca */ /* 0x000fe200000e0000 */
[----:B------:R-:W-:Y:S01]  /*19f10*/  IMAD.MOV.U32 R4, RZ, RZ, R153 ;  /* 0x000000ffff047224 */ /* 0x000fe200078e0099 */
[----:B------:R-:W-:Y:S01]  /*19f20*/  R2UR UR10, R152 ;  /* 0x00000000980a72ca */ /* 0x000fe200000e0000 */
[----:B------:R-:W-:Y:S01]  /*19f30*/  IMAD.MOV.U32 R153, RZ, RZ, 0x40000040 ;  /* 0x40000040ff997424 */ /* 0x000fe200078e00ff */
        /* <DEDUP_REMOVED lines=44> */
[C---:B------:R-:W-:Y:S01]  /*1a200*/  R2UR UR15, R5.reuse ;  /* 0x00000000050f72ca */ /* 0x040fe200000e0000 */
[-C--:B------:R-:W-:Y:S01]  /*1a210*/  FMUL.FTZ R48, R48, R0.reuse ;  /* 0x0000000030307220 */ /* 0x080fe20000410000 */
[----:B------:R-:W-:Y:S01]  /*1a220*/  R2UR UR27, R5 ;  /* 0x00000000051b72ca */ /* 0x000fe200000e0000 */
[-C--:B------:R-:W-:Y:S01]  /*1a230*/  FMUL.FTZ R49, R49, R0.reuse ;  /* 0x0000000031317220 */ /* 0x080fe20000410000 */
[C---:B------:R-:W-:Y:S01]  /*1a240*/  R2UR UR39, R5.reuse ;  /* 0x00000000052772ca */ /* 0x040fe200000e0000 */
[-C--:B------:R-:W-:Y:S01]  /*1a250*/  FMUL.FTZ R52, R52, R0.reuse ;  /* 0x0000000034347220 */ /* 0x080fe20000410000 */
[----:B------:R-:W-:Y:S01]  /*1a260*/  R2UR UR46, R4 ;  /* 0x00000000042e72ca */ /* 0x000fe200000e0000 */
[----:B------:R-:W-:Y:S01]  /*1a270*/  VIADD R4, R156, 0x606 ;  /* 0x000006069c047836 */ /* 0x000fe20000000000 */
[----:B------:R-:W-:Y:S01]  /*1a280*/  R2UR UR47, R5 ;  /* 0x00000000052f72ca */ /* 0x000fe200000e0000 */
[-C--:B------:R-:W-:Y:S01]  /*1a290*/  FMUL.FTZ R53, R53, R0.reuse ;  /* 0x0000000035357220 */ /* 0x080fe20000410000 */
[----:B------:R-:W-:Y:S01]  /*1a2a0*/  R2UR UR59, R5 ;  /* 0x00000000053b72ca */ /* 0x000fe200000e0000 */
[----:B------:R-:W-:Y:S01]  /*1a2b0*/  IMAD.MOV.U32 R5, RZ, RZ, R157 ;  /* 0x000000ffff057224 */ /* 0x000fe200078e009d */
        /* <DEDUP_REMOVED lines=205> */
.L_x_1614:
[----:B------:R-:W-:Y:S01]  /*1af90*/  SHF.L.U32 R2, R237, 0x1f, RZ ;  /* 0x0000001fed027819 */ /* 0x000fe200000006ff */
[----:B------:R-:W-:-:S04]  /*1afa0*/  IMAD R0, R234, 0x8, R16 ;  /* 0x00000008ea007824 */ /* 0x000fc800078e0210 */
[----:B------:R0:W1:Y:S01]  /*1afb0*/  SYNCS.PHASECHK.TRANS64.TRYWAIT P2, [R0+URZ+0x30850], R2 ;  /* 0x03085002000075a7 */ /* 0x000062000804017f */
[----:B------:R-:W-:Y:S05]  /*1afc0*/  @!P0 BRA `(.L_x_1615) ;  /* 0x0000000000048947 */ /* 0x000fea0003800000 */
[----:B------:R-:W-:Y:S01]  /*1afd0*/  BPT.TRAP 0x1 ;  /* 0x000000040000795c */ /* 0x000fe20000300000 */
.L_x_1615:
[----:B------:R-:W-:Y:S04]  /*1afe0*/  BSSY B1, `(.L_x_1616) ;  /* 0x0000004000017945 */ /* 0x000fe80003800000 */
[----:B-1----:R-:W-:Y:S05]  /*1aff0*/  @P2 BRA `(.L_x_1617) ;  /* 0x0000000000082947 */ /* 0x002fea0003800000 */
[----:B------:R-:W1:Y:S02]  /*1b000*/  SYNCS.PHASECHK.TRANS64.TRYWAIT P2, [R0+URZ+0x30850], R2 ;  /* 0x03085002000075a7 */ /* 0x000e64000804017f */
[----:B-1----:R-:W-:Y:S05]  /*1b010*/  @!P2 BRA `(.L_x_1618) ;  /* 0x000000dc00b8a947 */ /* 0x002fea0003800000 */
.L_x_1617:
[----:B------:R-:W-:Y:S05]  /*1b020*/  BSYNC B1 ;  /* 0x0000000000017941 */ /* 0x000fea0003800000 */
.L_x_1616:
[----:B01----:R-:W-:Y:S01]  /*1b030*/  IADD3 R2, R16, 0x400, RZ ;  /* 0x0000040010027810 */ /* 0x003fe20007ffe0ff */
[----:B------:R-:W-:Y:S01]  /*1b040*/  IMAD.MOV.U32 R3, RZ, RZ, 0x40000040 ;  /* 0x40000040ff037424 */ /* 0x000fe200078e00ff */
[----:B------:R-:W-:Y:S01]  /*1b050*/  WARPGROUP.ARRIVE ;  /* 0x00000000000079c5 */ /* 0x000fe20000000000 */
[----:B------:R-:W-:Y:S01]  /*1b060*/  MOV R5, 0x40000040 ;  /* 0x4000004000057802 */ /* 0x000fe20000000f00 */
[----:B------:R-:W-:Y:S01]  /*1b070*/  ULDC UR4, c[0x0][0x9dc] ;  /* 0x0002770000047ab9 */ /* 0x000fe20000000800 */
[----:B------:R-:W-:Y:S01]  /*1b080*/  SHF.R.U32.HI R2, RZ, 0x4, R2 ;  /* 0x00000004ff027819 */ /* 0x000fe20000011602 */
[----:B------:R-:W-:Y:S01]  /*1b090*/  @!P1 VIADD R233, R233, 0x30840 ;  /* 0x00030840e9e99836 */ /* 0x000fe20000000000 */
[----:B------:R-:W-:Y:S02]  /*1b0a0*/  ULDC UR5, c[0x0][0x9e0] ;  /* 0x0002780000057ab9 */ /* 0x000fe40000000800 */
[----:B------:R-:W-:-:S04]  /*1b0b0*/  LOP3.LUT R2, R2, 0x3fff, RZ, 0xc0, !PT ;  /* 0x00003fff02027812 */ /* 0x000fc800078ec0ff */
[----:B------:R-:W-:-:S05]  /*1b0c0*/  LOP3.LUT R2, R2, 0x2000000, RZ, 0xfc, !PT ;  /* 0x0200000002027812 */ /* 0x000fca00078efcff */
[----:B------:R-:W-:Y:S01]  /*1b0d0*/  IMAD R2, R234, 0x800, R2 ;  /* 0x00000800ea027824 */ /* 0x000fe200078e0202 */
[----:B------:R-:W-:Y:S01]  /*1b0e0*/  R2UR UR7, R3 ;  /* 0x00000000030772ca */ /* 0x000fe200000e0000 */
[----:B------:R-:W2:Y:S03]  /*1b0f0*/  LDL R234, [R1+0x14] ;  /* 0x0000140001ea7983 */ /* 0x000ea60000100800 */
[----:B------:R-:W-:-:S13]  /*1b100*/  R2UR UR6, R2 ;  /* 0x00000000020672ca */ /* 0x000fda00000e0000 */
[----:B------:R-:W-:Y:S01]  /*1b110*/  HGMMA.64x256x16.F32 R24, R196, gdesc[UR4].tnspB, R24, gsb0 ;  /* 0x43e00004c4187df0 */ /* 0x000fe20008000818 */
[----:B------:R-:W-:Y:S01]  /*1b120*/  VIADD R4, R2, 0x80 ;  /* 0x0000008002047836 */ /* 0x000fe20000000000 */
[----:B------:R-:W-:-:S04]  /*1b130*/  R2UR UR7, R5 ;  /* 0x00000000050772ca */ /* 0x000fc800000e0000 */
[----:B------:R-:W-:Y:S01]  /*1b140*/  R2UR UR6, R4 ;  /* 0x00000000040672ca */ /* 0x000fe200000e0000 */
[C---:B------:R-:W-:Y:S02]  /*1b150*/  VIADD R4, R2.reuse, 0x100 ;  /* 0x0000010002047836 */ /* 0x040fe40000000000 */
[----:B------:R-:W-:Y:S01]  /*1b160*/  IMAD.MOV.U32 R5, RZ, RZ, 0x40000040 ;  /* 0x40000040ff057424 */ /* 0x000fe200078e00ff */
[----:B------:R-:W-:Y:S02]  /*1b170*/  WARPGROUP.DEPBAR.LE gsb0, 0x0 ;  /* 0x00008000000079c5 */ /* 0x000fe40000010000 */
[----:B------:R-:W-:Y:S01]  /*1b180*/  WARPGROUP.ARRIVE ;  /* 0x00000000000079c5 */ /* 0x000fe20000000000 */
[----:B------:R-:W2:Y:S01]  /*1b190*/  LDL R199, [R1+0x58] ;  /* 0x0000580001c77983 */ /* 0x000ea20000100800 */
[----:B------:R-:W-:Y:S01]  /*1b1a0*/  VIADD R2, R2, 0x180 ;  /* 0x0000018002027836 */ /* 0x000fe20000000000 */
[----:B------:R-:W-:Y:S01]  /*1b1b0*/  MOV R3, 0x40000040 ;  /* 0x4000004000037802 */ /* 0x000fe20000000f00 */
[----:B------:R-:W-:Y:S01]  /*1b1c0*/  ULOP3.LUT UR4, URZ, UR4, URZ, 0x33, !UPT ;  /* 0x000000043f047292 */ /* 0x000fe2000f8e333f */
[----:B------:R-:W-:-:S11]  /*1b1d0*/  @!P1 PRMT R233, RZ, 0x654, R233 ;  /* 0x00000654ffe99816 */ /* 0x000fd600000000e9 */
[----:B------:R-:W-:Y:S01]  /*1b1e0*/  HGMMA.64x256x16.F32 R24, R192, gdesc[UR4].tnspB, R24, gsb0 ;  /* 0x43e00004c0187df0 */ /* 0x000fe20008000818 */
[----:B------:R-:W-:Y:S01]  /*1b1f0*/  R2UR UR6, R4 ;  /* 0x00000000040672ca */ /* 0x000fe200000e0000 */
[----:B------:R-:W-:Y:S01]  /*1b200*/  IMAD.SHL.U32 R4, R204, 0x40, RZ ;  /* 0x00000040cc047824 */ /* 0x000fe200078e00ff */
[----:B------:R-:W-:Y:S01]  /*1b210*/  R2UR UR7, R5 ;  /* 0x00000000050772ca */ /* 0x000fe200000e0000 */
[----:B------:R-:W-:Y:S02]  /*1b220*/  WARPGROUP.DEPBAR.LE gsb0, 0x0 ;  /* 0x00008000000079c5 */ /* 0x000fe40000010000 */
[----:B------:R-:W-:-:S15]  /*1b230*/  WARPGROUP.ARRIVE ;  /* 0x00000000000079c5 */ /* 0x000fde0000000000 */
[----:B------:R-:W-:-:S07]  /*1b240*/  NOP ;  /* 0x0000000000007918 */ /* 0x000fce0000000000 */
[----:B------:R-:W-:Y:S01]  /*1b250*/  HGMMA.64x256x16.F32 R24, R188, gdesc[UR4].tnspB, R24, gsb0 ;  /* 0x43e00004bc187df0 */ /* 0x000fe20008000818 */
[----:B------:R-:W-:Y:S02]  /*1b260*/  R2UR UR6, R2 ;  /* 0x00000000020672ca */ /* 0x000fe400000e0000 */
[----:B------:R-:W-:Y:S02]  /*1b270*/  R2UR UR7, R3 ;  /* 0x00000000030772ca */ /* 0x000fe400000e0000 */
[----:B------:R-:W-:-:S05]  /*1b280*/  IADD3 R2, R226, 0x1, -R4 ;  /* 0x00000001e2027810 */ /* 0x000fca0007ffe804 */
[----:B------:R-:W-:Y:S02]  /*1b290*/  IMAD.IADD R2, R2, 0x1, -R227 ;  /* 0x0000000102027824 */ /* 0x000fe400078e0ae3 */
[----:B--2---:R-:W-:Y:S01]  /*1b2a0*/  IMAD R5, R234, 0x80, R199 ;  /* 0x00000080ea057824 */ /* 0x004fe200078e02c7 */
[----:B------:R-:W-:Y:S02]  /*1b2b0*/  WARPGROUP.DEPBAR.LE gsb0, 0x0 ;  /* 0x00008000000079c5 */ /* 0x000fe40000010000 */
[----:B------:R-:W-:-:S13]  /*1b2c0*/  WARPGROUP.ARRIVE ;  /* 0x00000000000079c5 */ /* 0x000fda0000000000 */
[----:B------:R-:W-:Y:S03]  /*1b2d0*/  HGMMA.64x256x16.F32 R24, R184, gdesc[UR4].tnspB, R24, gsb0 ;  /* 0x43e00004b8187df0 */ /* 0x000fe60008000818 */
[----:B------:R-:W-:Y:S02]  /*1b2e0*/  WARPGROUP.DEPBAR.LE gsb0, 0x0 ;  /* 0x00008000000079c5 */ /* 0x000fe40000010000 */
[----:B------:R-:W-:Y:S01]  /*1b2f0*/  IMAD R186, R236, -0x2, R2 ;  /* 0xfffffffeecba7824 */ /* 0x000fe200078e0202 */
[----:B------:R0:W-:Y:S04]  /*1b300*/  @!P1 SYNCS.ARRIVE.TRANS64.RED.A1T0 RZ, [R233+URZ], RZ ;  /* 0x000000ffe9ff99a7 */ /* 0x0001e8000810043f */
[C---:B------:R-:W-:Y:S01]  /*1b310*/  IADD3 R187, R186.reuse, UR5, RZ ;  /* 0x00000005babb7c10 */ /* 0x040fe2000fffe0ff */
[----:B------:R-:W-:-:S04]  /*1b320*/  VIADD R186, R186, UR4 ;  /* 0x00000004baba7c36 */ /* 0x000fc80008000000 */
[C---:B------:R-:W-:Y:S01]  /*1b330*/  IMAD.IADD R185, R5.reuse, 0x1, R187 ;  /* 0x0000000105b97824 */ /* 0x040fe200078e02bb */
[----:B------:R-:W-:Y:S01]  /*1b340*/  IADD3 R184, R5, R186, RZ ;  /* 0x000000ba05b87210 */ /* 0x000fe20007ffe0ff */
[----:B0-----:R-:W-:Y:S06]  /*1b350*/  @!P5 BRA `(.L_x_1619) ;  /* 0x000000000064d947 */ /* 0x001fec0003800000 */
[----:B------:R-:W-:Y:S01]  /*1b360*/  IADD3 R189, R5, R226, -R227 ;  /* 0x000000e205bd7210 */ /* 0x000fe20007ffe8e3 */
[----:B------:R-:W-:Y:S03]  /*1b370*/  BSSY B1, `(.L_x_1620) ;  /* 0x0000013000017945 */ /* 0x000fe60003800000 */
[----:B------:R-:W-:-:S13]  /*1b380*/  ISETP.GT.AND P2, PT, R189, -0x1, PT ;  /* 0xffffffffbd00780c */ /* 0x000fda0003f44270 */
[----:B------:R-:W-:Y:S05]  /*1b390*/  @P2 BRA `(.L_x_1621) ;  /* 0x0000000000242947 */ /* 0x000fea0003800000 */
[----:B------:R-:W-:Y:S01]  /*1b3a0*/  ULDC UR4, c[0x0][0x9e4] ;  /* 0x0002790000047ab9 */ /* 0x000fe20000000800 */
[----:B------:R-:W-:Y:S01]  /*1b3b0*/  LOP3.LUT R189, RZ, R189, RZ, 0x33, !PT ;  /* 0x000000bdffbd7212 */ /* 0x000fe200078e33ff */
[----:B------:R-:W-:-:S05]  /*1b3c0*/  IMAD.U32 R188, RZ, RZ, UR4 ;  /* 0x00000004ffbc7e24 */ /* 0x000fca000f8e00ff */
[----:B------:R-:W-:-:S13]  /*1b3d0*/  ISETP.NE.AND P2, PT, R188, 0x1, PT ;  /* 0x00000001bc00780c */ /* 0x000fda0003f45270 */
[----:B------:R-:W0:Y:S02]  /*1b3e0*/  @P2 LDC.64 R2, c[0x0][0x9e8] ;  /* 0x00027a00ff022b82 */ /* 0x000e240000000a00 */
[----:B0-----:R-:W-:-:S05]  /*1b3f0*/  @P2 IMAD.HI.U32 R2, R189, R2, RZ ;  /* 0x00000002bd022227 */ /* 0x001fca00078e00ff */
[----:B------:R-:W-:-:S04]  /*1b400*/  @P2 SHF.R.U32.HI R189, RZ, R3, R2 ;  /* 0x00000003ffbd2219 */ /* 0x000fc80000011602 */
[----:B------:R-:W-:Y:S01]  /*1b410*/  LOP3.LUT R189, RZ, R189, RZ, 0x33, !PT ;  /* 0x000000bdffbd7212 */ /* 0x000fe200078e33ff */
[----:B------:R-:W-:Y:S06]  /*1b420*/  BRA `(.L_x_1622) ;  /* 0x00000000001c7947 */ /* 0x000fec0003800000 */
.L_x_1621:
[----:B------:R-:W-:Y:S01]  /*1b430*/  ULDC UR4, c[0x0][0x9e4] ;  /* 0x0002790000047ab9 */ /* 0x000fe20000000800 */
[----:B------:R-:W-:Y:S01]  /*1b440*/  IADD3 R189, R5, R226, -R227 ;  /* 0x000000e205bd7210 */ /* 0x000fe20007ffe8e3 */
[----:B------:R-:W-:-:S05]  /*1b450*/  IMAD.U32 R188, RZ, RZ, UR4 ;  /* 0x00000004ffbc7e24 */ /* 0x000fca000f8e00ff */
[----:B------:R-:W-:-:S13]  /*1b460*/  ISETP.NE.AND P2, PT, R188, 0x1, PT ;  /* 0x00000001bc00780c */ /* 0x000fda0003f45270 */
[----:B------:R-:W0:Y:S02]  /*1b470*/  @P2 LDC.64 R2, c[0x0][0x9e8] ;  /* 0x00027a00ff022b82 */ /* 0x000e240000000a00 */
[----:B0-----:R-:W-:-:S05]  /*1b480*/  @P2 IMAD.HI.U32 R2, R189, R2, RZ ;  /* 0x00000002bd022227 */ /* 0x001fca00078e00ff */
[----:B------:R-:W-:-:S07]  /*1b490*/  @P2 SHF.R.U32.HI R189, RZ, R3, R2 ;  /* 0x00000003ffbd2219 */ /* 0x000fce0000011602 */
.L_x_1622:
[----:B------:R-:W-:Y:S05]  /*1b4a0*/  BSYNC B1 ;  /* 0x0000000000017941 */ /* 0x000fea0003800000 */
.L_x_1620:
[----:B------:R-:W-:-:S04]  /*1b4b0*/  IMAD R189, R189, R188, -R4 ;  /* 0x000000bcbdbd7224 */ /* 0x000fc800078e0a04 */
[----:B------:R-:W-:-:S05]  /*1b4c0*/  IMAD R189, R236, -0x2, R189 ;  /* 0xfffffffeecbd7824 */ /* 0x000fca00078e02bd */
[----:B------:R-:W-:Y:S02]  /*1b4d0*/  VIMNMX R184, R184, R189, !PT ;  /* 0x000000bdb8b87248 */ /* 0x000fe40007fe0100 */
[----:B------:R-:W-:-:S07]  /*1b4e0*/  VIADDMNMX R185, R189, R188, R185, PT ;  /* 0x000000bcbdb97246 */ /* 0x000fce00038001b9 */
.L_x_1619:
        /* <DEDUP_REMOVED lines=55> */
[----:B------:R-:W-:Y:S01]  /*1b860*/  ULDC UR4, c[0x0][0x9e4] ;  /* 0x0002790000047ab9 */ /* 0x000fe20000000800 */
[----:B------:R-:W-:Y:S01]  /*1b870*/  IADD3 R5, R5, 0x8, RZ ;  /* 0x0000000805057810 */ /* 0x000fe20007ffe0ff */
[----:B------:R-:W-:-:S03]  /*1b880*/  IMAD.U32 R184, RZ, RZ, UR4 ;  /* 0x00000004ffb87e24 */ /* 0x000fc6000f8e00ff */
[----:B------:R-:W-:Y:S02]  /*1b890*/  IADD3 R5, R5, R226, -R227 ;  /* 0x000000e205057210 */ /* 0x000fe40007ffe8e3 */
[----:B------:R-:W-:Y:S02]  /*1b8a0*/  ISETP.NE.AND P3, PT, R184, 0x1, PT ;  /* 0x00000001b800780c */ /* 0x000fe40003f65270 */
[----:B------:R-:W-:-:S11]  /*1b8b0*/  LOP3.LUT R5, RZ, R5, RZ, 0x33, !PT ;  /* 0x00000005ff057212 */ /* 0x000fd600078e33ff */
[----:B------:R-:W0:Y:S02]  /*1b8c0*/  @P3 LDC.64 R2, c[0x0][0x9e8] ;  /* 0x00027a00ff023b82 */ /* 0x000e240000000a00 */
[----:B0-----:R-:W-:-:S05]  /*1b8d0*/  @P3 IMAD.HI.U32 R2, R5, R2, RZ ;  /* 0x0000000205023227 */ /* 0x001fca00078e00ff */
[----:B------:R-:W-:-:S04]  /*1b8e0*/  @P3 SHF.R.U32.HI R5, RZ, R3, R2 ;  /* 0x00000003ff053219 */ /* 0x000fc80000011602 */
[----:B------:R-:W-:Y:S01]  /*1b8f0*/  LOP3.LUT R5, RZ, R5, RZ, 0x33, !PT ;  /* 0x00000005ff057212 */ /* 0x000fe200078e33ff */
[----:B------:R-:W-:Y:S06]  /*1b900*/  BRA `(.L_x_1626) ;  /* 0x00000000001c7947 */ /* 0x000fec0003800000 */
.L_x_1625:
[----:B------:R-:W-:Y:S01]  /*1b910*/  ULDC UR4, c[0x0][0x9e4] ;  /* 0x0002790000047ab9 */ /* 0x000fe20000000800 */
[----:B------:R-:W-:Y:S02]  /*1b920*/  IMAD.MOV.U32 R5, RZ, RZ, R232 ;  /* 0x000000ffff057224 */ /* 0x000fe400078e00e8 */
[----:B------:R-:W-:-:S05]  /*1b930*/  IMAD.U32 R184, RZ, RZ, UR4 ;  /* 0x00000004ffb87e24 */ /* 0x000fca000f8e00ff */
[----:B------:R-:W-:-:S13]  /*1b940*/  ISETP.NE.AND P3, PT, R184, 0x1, PT ;  /* 0x00000001b800780c */ /* 0x000fda0003f65270 */
[----:B------:R-:W0:Y:S02]  /*1b950*/  @P3 LDC.64 R2, c[0x0][0x9e8] ;  /* 0x00027a00ff023b82 */ /* 0x000e240000000a00 */
[----:B0-----:R-:W-:-:S05]  /*1b960*/  @P3 IMAD.HI.U32 R2, R232, R2, RZ ;  /* 0x00000002e8023227 */ /* 0x001fca00078e00ff */
[----:B------:R-:W-:-:S07]  /*1b970*/  @P3 SHF.R.U32.HI R5, RZ, R3, R2 ;  /* 0x00000003ff053219 */ /* 0x000fce0000011602 */
.L_x_1626:
[----:B------:R-:W-:Y:S05]  /*1b980*/  BSYNC B1 ;  /* 0x0000000000017941 */ /* 0x000fea0003800000 */
.L_x_1624:
[----:B------:R-:W-:-:S04]  /*1b990*/  IMAD R4, R5, R184, -R4 ;  /* 0x000000b805047224 */ /* 0x000fc800078e0a04 */
[----:B------:R-:W-:-:S05]  /*1b9a0*/  IMAD R4, R236, -0x2, R4 ;  /* 0xfffffffeec047824 */ /* 0x000fca00078e0204 */
[----:B------:R-:W-:Y:S02]  /*1b9b0*/  VIMNMX R186, R186, R4, !PT ;  /* 0x00000004baba7248 */ /* 0x000fe40007fe0100 */
[----:B------:R-:W-:-:S07]  /*1b9c0*/  VIADDMNMX R187, R4, R184, R187, PT ;  /* 0x000000b804bb7246 */ /* 0x000fce00038001bb */
.L_x_1623:
[----:B------:R-:W-:Y:S01]  /*1b9d0*/  @!P1 VIADD R0, R0, 0x30860 ;  /* 0x0003086000009836 */ /* 0x000fe20000000000 */
[----:B------:R-:W2:Y:S01]  /*1b9e0*/  LDL R233, [R1+0x54] ;  /* 0x0000540001e97983 */ /* 0x000ea20000100800 */
[C---:B------:R-:W-:Y:S01]  /*1b9f0*/  ISETP.GT.AND P6, PT, R186.reuse, 0x9, P2 ;  /* 0x00000009ba00780c */ /* 0x040fe200017c4270 */
[----:B------:R-:W-:Y:S01]  /*1ba00*/  ULDC UR4, c[0x0][0x988] ;  /* 0x0002620000047ab9 */ /* 0x000fe20000000800 */
[----:B------:R-:W-:Y:S01]  /*1ba10*/  ISETP.GT.AND P4, PT, R186, 0x1, P2 ;  /* 0x00000001ba00780c */ /* 0x000fe20001784270 */
[----:B------:R-:W-:Y:S01]  /*1ba20*/  IMAD.MOV.U32 R237, RZ, RZ, R205 ;  /* 0x000000ffffed7224 */ /* 0x000fe200078e00cd */
[----:B------:R-:W-:Y:S01]  /*1ba30*/  @!P1 PRMT R0, RZ, 0x654, R0 ;  /* 0x00000654ff009816 */ /* 0x000fe20000000000 */
[----:B------:R-:W-:Y:S01]  /*1ba40*/  IMAD.MOV.U32 R234, RZ, RZ, R200 ;  /* 0x000000ffffea7224 */ /* 0x000fe200078e00c8 */
[----:B------:R-:W-:Y:S02]  /*1ba50*/  ISETP.LT.OR P6, PT, R187, 0xa, P6 ;  /* 0x0000000abb00780c */ /* 0x000fe400037c1670 */
[----:B------:R0:W-:Y:S01]  /*1ba60*/  @!P1 SYNCS.ARRIVE.TRANS64.RED.A1T0 RZ, [R0+URZ], RZ ;  /* 0x000000ff00ff99a7 */ /* 0x0001e2000810043f */
[----:B------:R-:W-:-:S02]  /*1ba70*/  MOV R3, UR4 ;  /* 0x0000000400037c02 */ /* 0x000fc40008000f00 */
[----:B------:R-:W-:Y:S02]  /*1ba80*/  FSEL R159, R159, -INF , !P6 ;  /* 0xff8000009f9f7808 */ /* 0x000fe40007000000 */
[----:B------:R-:W-:Y:S02]  /*1ba90*/  ISETP.GT.AND P6, PT, R186, 0x18, P2 ;  /* 0x00000018ba00780c */ /* 0x000fe400017c4270 */
[C---:B------:R-:W-:Y:S02]  /*1baa0*/  ISETP.LT.OR P4, PT, R187.reuse, 0x2, P4 ;  /* 0x00000002bb00780c */ /* 0x040fe40002781670 */
        /* <DEDUP_REMOVED lines=17> */
[----:B------:R-:W-:Y:S02]  /*1bbc0*/  FSEL R155, R155, -INF , !P4 ;  /* 0xff8000009b9b7808 */ /* 0x000fe40006000000 */
[----:B------:R-:W-:Y:S02]  /*1bbd0*/  FMNMX.FTZ R0, R169, R0, !PT ;  /* 0x00000000a9007209 */ /* 0x000fe40007810000 */
[----:B------:R-:W-:Y:S02]  /*1bbe0*/  FMNMX.FTZ R4, R154, R201, !PT ;  /* 0x000000c99a047209 */ /* 0x000fe40007810000 */
[----:B------:R-:W-:-:S02]  /*1bbf0*/  FMNMX.FTZ R0, R172, R0, !PT ;  /* 0x00000000ac007209 */ /* 0x000fc40007810000 */
[----:B------:R-:W-:Y:S02]  /*1bc00*/  ISETP.GT.AND P4, PT, R186, 0x10, P2 ;  /* 0x00000010ba00780c */ /* 0x000fe40001784270 */
[----:B------:R-:W-:Y:S02]  /*1bc10*/  FMNMX.FTZ R0, R173, R0, !PT ;  /* 0x00000000ad007209 */ /* 0x000fe40007810000 */
[----:B------:R-:W-:Y:S02]  /*1bc20*/  FMNMX.FTZ R4, R155, R4, !PT ;  /* 0x000000049b047209 */ /* 0x000fe40007810000 */
        /* <DEDUP_REMOVED lines=16> */
[----:B------:R-:W-:-:S04]  /*1bd30*/  ISETP.GT.AND P4, PT, R186, 0x30, P2 ;  /* 0x00000030ba00780c */ /* 0x000fc80001784270 */
[----:B------:R-:W-:-:S04]  /*1bd40*/  ISETP.LT.OR P4, PT, R187, 0x31, P4 ;  /* 0x00000031bb00780c */ /* 0x000fc80002781670 */
        /* <DEDUP_REMOVED lines=10> */
[----:B------:R-:W-:Y:S01]  /*1bdf0*/  MOV R231, R5 ;  /* 0x0000000500e77202 */ /* 0x000fe20000000f00 */
[-CC-:B------:R-:W-:Y:S01]  /*1be00*/  FFMA.FTZ R152, R152, R3.reuse, -R0.reuse ;  /* 0x0000000398987223 */ /* 0x180fe20000010800 */
[----:B------:R-:W-:Y:S01]  /*1be10*/  ISETP.LT.OR P3, PT, R187, 0x9, P3 ;  /* 0x00000009bb00780c */ /* 0x000fe20001f61670 */
[-CC-:B------:R-:W-:Y:S01]  /*1be20*/  FFMA.FTZ R153, R153, R3.reuse, -R0.reuse ;  /* 0x0000000399997223 */ /* 0x180fe20000010800 */
[-C--:B------:R-:W-:Y:S01]  /*1be30*/  FMUL.FTZ R2, R2, R3.reuse ;  /* 0x0000000302027220 */ /* 0x080fe20000410000 */
[-CC-:B------:R-:W-:Y:S01]  /*1be40*/  FFMA.FTZ R156, R156, R3.reuse, -R0.reuse ;  /* 0x000000039c9c7223 */ /* 0x180fe20000010800 */
[----:B------:R-:W-:Y:S01]  /*1be50*/  FSEL R158, R158, -INF , !P3 ;  /* 0xff8000009e9e7808 */ /* 0x000fe20005800000 */
[-CC-:B------:R-:W-:Y:S01]  /*1be60*/  FFMA.FTZ R157, R157, R3.reuse, -R0.reuse ;  /* 0x000000039d9d7223 */ /* 0x180fe20000010800 */
[----:B------:R-:W-:Y:S01]  /*1be70*/  ISETP.GT.AND P3, PT, R186, 0x11, P2 ;  /* 0x00000011ba00780c */ /* 0x000fe20001764270 */
[-CC-:B------:R-:W-:Y:S01]  /*1be80*/  FFMA.FTZ R160, R160, R3.reuse, -R0.reuse ;  /* 0x00000003a0a07223 */ /* 0x180fe20000010800 */
[----:B------:R-:W-:Y:S01]  /*1be90*/  FMNMX.FTZ R4, R158, R4, !PT ;  /* 0x000000049e047209 */ /* 0x000fe20007810000 */
[-CC-:B------:R-:W-:Y:S01]  /*1bea0*/  FFMA.FTZ R161, R161, R3.reuse, -R0.reuse ;  /* 0x00000003a1a17223 */ /* 0x180fe20000010800 */
[----:B------:R-:W-:Y:S01]  /*1beb0*/  ISETP.LT.OR P3, PT, R187, 0x12, P3 ;  /* 0x00000012bb00780c */ /* 0x000fe20001f61670 */
[-CC-:B------:R-:W-:Y:S01]  /*1bec0*/  FFMA.FTZ R164, R164, R3.reuse, -R0.reuse ;  /* 0x00000003a4a47223 */ /* 0x180fe20000010800 */
[----:B------:R-:W-:Y:S01]  /*1bed0*/  FMNMX.FTZ R4, R159, R4, !PT ;  /* 0x000000049f047209 */ /* 0x000fe20007810000 */
[-CC-:B------:R-:W-:Y:S01]  /*1bee0*/  FFMA.FTZ R165, R165, R3.reuse, -R0.reuse ;  /* 0x00000003a5a57223 */ /* 0x180fe20000010800 */
[----:B------:R-:W-:Y:S01]  /*1bef0*/  FSEL R163, R163, -INF , !P3 ;  /* 0xff800000a3a37808 */ /* 0x000fe20005800000 */
[-CC-:B------:R-:W-:Y:S01]  /*1bf00*/  FFMA.FTZ R168, R168, R3.reuse, -R0.reuse ;  /* 0x00000003a8a87223 */ /* 0x180fe20000010800 */
[----:B------:R-:W-:Y:S01]  /*1bf10*/  FMNMX.FTZ R4, R162, R4, !PT ;  /* 0x00000004a2047209 */ /* 0x000fe20007810000 */
        /* <DEDUP_REMOVED lines=12> */
[----:B------:R-:W-:Y:S01]  /*1bfe0*/  FFMA.FTZ R181, R181, R3, -R0 ;  /* 0x00000003b5b57223 */ /* 0x000fe20000010800 */
[----:B------:R-:W-:Y:S01]  /*1bff0*/  ISETP.GT.AND P3, PT, R186, 0x29, P2 ;  /* 0x00000029ba00780c */ /* 0x000fe20001764270 */
[----:B------:R-:W-:Y:S01]  /*1c000*/  MUFU.EX2 R152, R152 ;  /* 0x0000009800987308 */ /* 0x000fe20000000800 */
[----:B------:R-:W-:-:S02]  /*1c010*/  FMNMX.FTZ R4, R170, R4, !PT ;  /* 0x00000004aa047209 */ /* 0x000fc40007810000 */
[----:B------:R-:W-:Y:S02]  /*1c020*/  ISETP.LT.OR P3, PT, R187, 0x2a, P3 ;  /* 0x0000002abb00780c */ /* 0x000fe40001f61670 */
[----:B------:R-:W-:Y:S02]  /*1c030*/  FMNMX.FTZ R4, R171, R4, !PT ;  /* 0x00000004ab047209 */ /* 0x000fe40007810000 */
[----:B------:R-:W-:Y:S01]  /*1c040*/  FSEL R175, R175, -INF , !P3 ;  /* 0xff800000afaf7808 */ /* 0x000fe20005800000 */
[----:B------:R-:W0:Y:S01]  /*1c050*/  MUFU.EX2 R0, R2 ;  /* 0x0000000200007308 */ /* 0x000e220000000800 */
[----:B------:R-:W-:Y:S02]  /*1c060*/  ISETP.GT.AND P3, PT, R186, 0x31, P2 ;  /* 0x00000031ba00780c */ /* 0x000fe40001764270 */
[----:B------:R-:W-:Y:S02]  /*1c070*/  FMNMX.FTZ R4, R174, R4, !PT ;  /* 0x00000004ae047209 */ /* 0x000fe40007810000 */
[----:B------:R-:W-:-:S02]  /*1c080*/  ISETP.LT.OR P3, PT, R187, 0x32, P3 ;  /* 0x00000032bb00780c */ /* 0x000fc40001f61670 */
[----:B------:R-:W-:Y:S01]  /*1c090*/  FMNMX.FTZ R4, R175, R4, !PT ;  /* 0x00000004af047209 */ /* 0x000fe20007810000 */
[----:B------:R-:W1:Y:S01]  /*1c0a0*/  MUFU.EX2 R153, R153 ;  /* 0x0000009900997308 */ /* 0x000e620000000800 */
[----:B------:R-:W-:Y:S02]  /*1c0b0*/  ISETP.GT.AND P2, PT, R186, 0x39, P2 ;  /* 0x00000039ba00780c */ /* 0x000fe40001744270 */
[----:B------:R-:W-:Y:S02]  /*1c0c0*/  FSEL R179, R179, -INF , !P3 ;  /* 0xff800000b3b37808 */ /* 0x000fe40005800000 */
[----:B------:R-:W-:Y:S02]  /*1c0d0*/  FMNMX.FTZ R4, R178, R4, !PT ;  /* 0x00000004b2047209 */ /* 0x000fe40007810000 */
[----:B------:R-:W-:Y:S01]  /*1c0e0*/  ISETP.LT.OR P2, PT, R187, 0x3a, P2 ;  /* 0x0000003abb00780c */ /* 0x000fe20001741670 */
[----:B------:R-:W3:Y:S01]  /*1c0f0*/  MUFU.EX2 R156, R156 ;  /* 0x0000009c009c7308 */ /* 0x000ee20000000800 */
[----:B------:R-:W-:Y:S01]  /*1c100*/  FMNMX.FTZ R4, R179, R4, !PT ;  /* 0x00000004b3047209 */ /* 0x000fe20007810000 */
[----:B0-----:R-:W-:Y:S01]  /*1c110*/  FFMA.FTZ R2, R0, R230, R152 ;  /* 0x000000e600027223 */ /* 0x001fe20000010098 */
[----:B------:R-:W-:-:S02]  /*1c120*/  FSEL R183, R183, -INF , !P2 ;  /* 0xff800000b7b77808 */ /* 0x000fc40005000000 */
[----:B------:R-:W-:-:S03]  /*1c130*/  FMNMX.FTZ R4, R182, R4, !PT ;  /* 0x00000004b6047209 */ /* 0x000fc60007810000 */
[----:B------:R-:W0:Y:S01]  /*1c140*/  MUFU.EX2 R157, R157 ;  /* 0x0000009d009d7308 */ /* 0x000e220000000800 */
[C---:B-1----:R-:W-:Y:S01]  /*1c150*/  F2FP.F16.F32.PACK_AB R196, R153.reuse, R152 ;  /* 0x0000009899c4723e */ /* 0x042fe200000000ff */
[----:B------:R-:W-:Y:S01]  /*1c160*/  FADD.FTZ R2, R153, R2 ;  /* 0x0000000299027221 */ /* 0x000fe20000010000 */
[----:B------:R-:W-:-:S05]  /*1c170*/  FMNMX.FTZ R152, R183, R4, !PT ;  /* 0x00000004b7987209 */ /* 0x000fca0007810000 */
[----:B------:R-:W1:Y:S01]  /*1c180*/  SHFL.BFLY PT, R4, R152, 0x2, 0x1f ;  /* 0x0c401f0098047f89 */ /* 0x000e6200000e0000 */
[----:B------:R-:W4:Y:S01]  /*1c190*/  MUFU.EX2 R160, R160 ;  /* 0x000000a000a07308 */ /* 0x000f220000000800 */
[----:B---3--:R-:W-:-:S07]  /*1c1a0*/  FADD.FTZ R2, R156, R2 ;  /* 0x000000029c027221 */ /* 0x008fce0000010000 */
[----:B------:R-:W3:Y:S01]  /*1c1b0*/  MUFU.EX2 R161, R161 ;  /* 0x000000a100a17308 */ /* 0x000ee20000000800 */
[C---:B0-----:R-:W-:Y:S01]  /*1c1c0*/  FADD.FTZ R2, R157.reuse, R2 ;  /* 0x000000029d027221 */ /* 0x041fe20000010000 */
[----:B------:R-:W-:-:S06]  /*1c1d0*/  F2FP.F16.F32.PACK_AB R198, R157, R156 ;  /* 0x0000009c9dc6723e */ /* 0x000fcc00000000ff */
[----:B------:R-:W0:Y:S01]  /*1c1e0*/  MUFU.EX2 R164, R164 ;  /* 0x000000a400a47308 */ /* 0x000e220000000800 */
[----:B----4-:R-:W-:Y:S01]  /*1c1f0*/  FADD.FTZ R2, R160, R2 ;  /* 0x00000002a0027221 */ /* 0x010fe20000010000 */
[----:B-1----:R-:W-:-:S06]  /*1c200*/  FMNMX.FTZ R152, R152, R4, !PT ;  /* 0x0000000498987209 */ /* 0x002fcc0007810000 */
[----:B------:R-:W1:Y:S01]  /*1c210*/  MUFU.EX2 R165, R165 ;  /* 0x000000a500a57308 */ /* 0x000e620000000800 */
[C---:B---3--:R-:W-:Y:S01]  /*1c220*/  FADD.FTZ R2, R161.reuse, R2 ;  /* 0x00000002a1027221 */ /* 0x048fe20000010000 */
[----:B------:R-:W-:Y:S01]  /*1c230*/  F2FP.F16.F32.PACK_AB R192, R161, R160 ;  /* 0x000000a0a1c0723e */ /* 0x000fe200000000ff */
[----:B------:R-:W3:Y:S05]  /*1c240*/  SHFL.BFLY PT, R4, R152, 0x1, 0x1f ;  /* 0x0c201f0098047f89 */ /* 0x000eea00000e0000 */
[----:B------:R-:W4:Y:S01]  /*1c250*/  MUFU.EX2 R168, R168 ;  /* 0x000000a800a87308 */ /* 0x000f220000000800 */
[----:B0-----:R-:W-:-:S07]  /*1c260*/  FADD.FTZ R2, R164, R2 ;  /* 0x00000002a4027221 */ /* 0x001fce0000010000 */
[----:B------:R-:W0:Y:S01]  /*1c270*/  MUFU.EX2 R169, R169 ;  /* 0x000000a900a97308 */ /* 0x000e220000000800 */
[C---:B-1----:R-:W-:Y:S01]  /*1c280*/  FADD.FTZ R2, R165.reuse, R2 ;  /* 0x00000002a5027221 */ /* 0x042fe20000010000 */
[----:B------:R-:W-:-:S06]  /*1c290*/  F2FP.F16.F32.PACK_AB R194, R165, R164 ;  /* 0x000000a4a5c2723e */ /* 0x000fcc00000000ff */
[----:B------:R-:W1:Y:S01]  /*1c2a0*/  MUFU.EX2 R172, R172 ;  /* 0x000000ac00ac7308 */ /* 0x000e620000000800 */
[----:B----4-:R-:W-:Y:S01]  /*1c2b0*/  FADD.FTZ R156, R168, R2 ;  /* 0x00000002a89c7221 */ /* 0x010fe20000010000 */
[----:B---3--:R-:W-:-:S04]  /*1c2c0*/  FMNMX.FTZ R4, R152, R4, !PT ;  /* 0x0000000498047209 */ /* 0x008fc80007810000 */
[C---:B------:R-:W-:Y:S01]  /*1c2d0*/  FSETP.NEU.FTZ.AND P2, PT, R4.reuse, -INF , PT ;  /* 0xff8000000400780b */ /* 0x040fe20003f5d000 */
[CC--:B------:R-:W-:Y:S01]  /*1c2e0*/  FMUL.FTZ R152, R4.reuse, R3.reuse ;  /* 0x0000000304987220 */ /* 0x0c0fe20000410000 */
[----:B------:R-:W3:Y:S01]  /*1c2f0*/  MUFU.EX2 R173, R173 ;  /* 0x000000ad00ad7308 */ /* 0x000ee20000000800 */
[C---:B0-----:R-:W-:Y:S01]  /*1c300*/  FADD.FTZ R156, R169.reuse, R156 ;  /* 0x0000009ca99c7221 */ /* 0x041fe20000010000 */
[----:B------:R-:W-:Y:S02]  /*1c310*/  FSEL R153, R4, RZ, P2 ;  /* 0x000000ff04997208 */ /* 0x000fe40001000000 */
[----:B------:R-:W-:Y:S02]  /*1c320*/  FSEL R152, R152, RZ, P2 ;  /* 0x000000ff98987208 */ /* 0x000fe40001000000 */
[----:B------:R-:W-:Y:S01]  /*1c330*/  F2FP.F16.F32.PACK_AB R188, R169, R168 ;  /* 0x000000a8a9bc723e */ /* 0x000fe200000000ff */
[----:B------:R-:W-:Y:S01]  /*1c340*/  FADD.FTZ R153, -R153, R201 ;  /* 0x000000c999997221 */ /* 0x000fe20000010100 */
[----:B------:R-:W0:Y:S01]  /*1c350*/  MUFU.EX2 R176, R176 ;  /* 0x000000b000b07308 */ /* 0x000e220000000800 */
[-CC-:B------:R-:W-:Y:S01]  /*1c360*/  FFMA.FTZ R154, R154, R3.reuse, -R152.reuse ;  /* 0x000000039a9a7223 */ /* 0x180fe20000010898 */
[-CC-:B------:R-:W-:Y:S01]  /*1c370*/  FFMA.FTZ R155, R155, R3.reuse, -R152.reuse ;  /* 0x000000039b9b7223 */ /* 0x180fe20000010898 */
[-C--:B------:R-:W-:Y:S01]  /*1c380*/  FMUL.FTZ R153, R153, R3.reuse ;  /* 0x0000000399997220 */ /* 0x080fe20000410000 */
        /* <DEDUP_REMOVED lines=15> */
[----:B------:R-:W-:Y:S01]  /*1c480*/  FFMA.FTZ R152, R183, R3, -R152 ;  /* 0x00000003b7987223 */ /* 0x000fe20000010898 */
[----:B-1----:R-:W-:Y:S01]  /*1c490*/  FADD.FTZ R156, R172, R156 ;  /* 0x0000009cac9c7221 */ /* 0x002fe20000010000 */
[C---:B--2---:R-:W-:Y:S01]  /*1c4a0*/  ISETP.GT.AND P2, PT, R204.reuse, R233, PT ;  /* 0x000000e9cc00720c */ /* 0x044fe20003f44270 */
[----:B------:R-:W-:Y:S01]  /*1c4b0*/  VIADD R204, R204, 0xffffffff ;  /* 0xffffffffcccc7836 */ /* 0x000fe20000000000 */
[C---:B---3--:R-:W-:Y:S01]  /*1c4c0*/  F2FP.F16.F32.PACK_AB R190, R173.reuse, R172 ;  /* 0x000000acadbe723e */ /* 0x048fe200000000ff */
[----:B------:R-:W1:Y:S01]  /*1c4d0*/  MUFU.EX2 R155, R155 ;  /* 0x0000009b009b7308 */ /* 0x000e620000000800 */
[----:B------:R-:W-:Y:S01]  /*1c4e0*/  FADD.FTZ R156, R173, R156 ;  /* 0x0000009cad9c7221 */ /* 0x000fe20000010000 */
[----:B------:R-:W-:-:S03]  /*1c4f0*/  IMAD.MOV.U32 R201, RZ, RZ, R4 ;  /* 0x000000ffffc97224 */ /* 0x000fc600078e0004 */
[----:B0-----:R-:W-:-:S03]  /*1c500*/  FADD.FTZ R153, R176, R156 ;  /* 0x0000009cb0997221 */ /* 0x001fc60000010000 */
[----:B------:R-:W0:Y:S01]  /*1c510*/  MUFU.EX2 R158, R158 ;  /* 0x0000009e009e7308 */ /* 0x000e220000000800 */
[----:B----4-:R-:W-:-:S07]  /*1c520*/  FFMA.FTZ R229, R2, R229, R154 ;  /* 0x000000e502e57223 */ /* 0x010fce000001009a */
        /* <DEDUP_REMOVED lines=34> */
[C---:B0-----:R-:W-:Y:S01]  /*1c750*/  FADD.FTZ R229, R179.reuse, R229 ;  /* 0x000000e5b3e57221 */ /* 0x041fe20000010000 */
[----:B------:R-:W-:-:S06]  /*1c760*/  F2FP.F16.F32.PACK_AB R185, R179, R178 ;  /* 0x000000b2b3b9723e */ /* 0x000fcc00000000ff */
[----:B------:R-:W0:Y:S01]  /*1c770*/  MUFU.EX2 R181, R181 ;  /* 0x000000b500b57308 */ /* 0x000e220000000800 */
[----:B--2---:R-:W-:-:S07]  /*1c780*/  FADD.FTZ R153, R180, R153 ;  /* 0x00000099b4997221 */ /* 0x004fce0000010000 */
[----:B------:R-:W2:Y:S01]  /*1c790*/  MUFU.EX2 R152, R152 ;  /* 0x0000009800987308 */ /* 0x000ea20000000800 */
[----:B-1----:R-:W-:Y:S01]  /*1c7a0*/  FADD.FTZ R229, R182, R229 ;  /* 0x000000e5b6e57221 */ /* 0x002fe20000010000 */
[C---:B0-----:R-:W-:Y:S01]  /*1c7b0*/  FADD.FTZ R230, R181.reuse, R153 ;  /* 0x00000099b5e67221 */ /* 0x041fe20000010000 */
[----:B------:R-:W-:Y:S02]  /*1c7c0*/  F2FP.F16.F32.PACK_AB R186, R181, R180 ;  /* 0x000000b4b5ba723e */ /* 0x000fe400000000ff */
[C---:B--2---:R-:W-:Y:S01]  /*1c7d0*/  FADD.FTZ R229, R152.reuse, R229 ;  /* 0x000000e598e57221 */ /* 0x044fe20000010000 */
[----:B------:R-:W-:Y:S01]  /*1c7e0*/  F2FP.F16.F32.PACK_AB R187, R152, R182 ;  /* 0x000000b698bb723e */ /* 0x000fe200000000ff */
[----:B------:R-:W-:Y:S06]  /*1c7f0*/  @P2 BRA `(.L_x_1627) ;  /* 0xffffffd400542947 */ /* 0x000fec000383ffff */
.L_x_1608:
[----:B------:R-:W-:Y:S05]  /*1c800*/  BSYNC B0 ;  /* 0x0000000000007941 */ /* 0x000fea0003800000 */
.L_x_1607:
        /* <DEDUP_REMOVED lines=131> */
.L_x_1628:
[----:B------:R-:W-:Y:S01]  /*1d040*/  IMAD R11, R200, 0x8, R16 ;  /* 0x00000008c80b7824 */ /* 0x000fe200078e0210 */
[----:B------:R-:W-:-:S04]  /*1d050*/  SHF.L.U32 R2, R205, 0x1f, RZ ;  /* 0x0000001fcd027819 */ /* 0x000fc800000006ff */
[----:B------:R0:W1:Y:S01]  /*1d060*/  SYNCS.PHASECHK.TRANS64.TRYWAIT P2, [R11+URZ+0x30850], R2 ;  /* 0x030850020b0075a7 */ /* 0x000062000804017f */
[----:B------:R-:W-:Y:S05]  /*1d070*/  @!P0 BRA `(.L_x_1629) ;  /* 0x0000000000048947 */ /* 0x000fea0003800000 */
[----:B------:R-:W-:Y:S01]  /*1d080*/  BPT.TRAP 0x1 ;  /* 0x000000040000795c */ /* 0x000fe20000300000 */
.L_x_1629:
[----:B------:R-:W-:Y:S01]  /*1d090*/  VIADD R16, R16, 0x400 ;  /* 0x0000040010107836 */ /* 0x000fe20000000000 */
[----:B------:R-:W-:Y:S04]  /*1d0a0*/  BSSY B0, `(.L_x_1630) ;  /* 0x0000008000007945 */ /* 0x000fe80003800000 */
[----:B------:R-:W-:-:S04]  /*1d0b0*/  SHF.R.U32.HI R16, RZ, 0x4, R16 ;  /* 0x00000004ff107819 */ /* 0x000fc80000011610 */
[----:B------:R-:W-:-:S04]  /*1d0c0*/  LOP3.LUT R16, R16, 0x3fff, RZ, 0xc0, !PT ;  /* 0x00003fff10107812 */ /* 0x000fc800078ec0ff */
[----:B------:R-:W-:-:S04]  /*1d0d0*/  LOP3.LUT R7, R16, 0x2000000, RZ, 0xfc, !PT ;  /* 0x0200000010077812 */ /* 0x000fc800078efcff */
[----:B------:R-:W-:Y:S01]  /*1d0e0*/  LEA R0, R200, R7, 0xb ;  /* 0x00000007c8007211 */ /* 0x000fe200078e58ff */
[----:B-1----:R-:W-:Y:S06]  /*1d0f0*/  @P2 BRA `(.L_x_1631) ;  /* 0x0000000000082947 */ /* 0x002fec0003800000 */
[----:B------:R-:W1:Y:S02]  /*1d100*/  SYNCS.PHASECHK.TRANS64.TRYWAIT P0, [R11+URZ+0x30850], R2 ;  /* 0x030850020b0075a7 */ /* 0x000e64000800017f */
[----:B-1----:R-:W-:Y:S05]  /*1d110*/  @!P0 BRA `(.L_x_1632) ;  /* 0x000000bc008c8947 */ /* 0x002fea0003800000 */
.L_x_1631:
[----:B------:R-:W-:Y:S05]  /*1d120*/  BSYNC B0 ;  /* 0x0000000000007941 */ /* 0x000fea0003800000 */
.L_x_1630:
[----:B------:R-:W-:Y:S01]  /*1d130*/  IMAD.MOV.U32 R6, RZ, RZ, R0 ;  /* 0x000000ffff067224 */ /* 0x000fe200078e0000 */
[----:B------:R-:W2:Y:S01]  /*1d140*/  LDL.LU R16, [R1+0x70] ;  /* 0x0000700001107983 */ /* 0x000ea20000300800 */
[----:B------:R-:W-:Y:S01]  /*1d150*/  IMAD.MOV.U32 R7, RZ, RZ, 0x40000040 ;  /* 0x40000040ff077424 */ /* 0x000fe200078e00ff */
[----:B------:R-:W-:Y:S01]  /*1d160*/  WARPGROUP.ARRIVE ;  /* 0x00000000000079c5 */ /* 0x000fe20000000000 */
[----:B------:R-:W-:Y:S01]  /*1d170*/  VIADD R200, R200, 0x1 ;  /* 0x00000001c8c87836 */ /* 0x000fe20000000000 */
[----:B------:R-:W-:Y:S01]  /*1d180*/  R2UR UR6, R6 ;  /* 0x00000000060672ca */ /* 0x000fe200000e0000 */
[----:B------:R-:W-:Y:S01]  /*1d190*/  VIADD R6, R0, 0x80 ;  /* 0x0000008000067836 */ /* 0x000fe20000000000 */
[----:B------:R-:W-:Y:S01]  /*1d1a0*/  R2UR UR7, R7 ;  /* 0x00000000070772ca */ /* 0x000fe200000e0000 */
[----:B01----:R-:W0:Y:S01]  /*1d1b0*/  SHFL.BFLY PT, R2, R229, 0x2, 0x1f ;  /* 0x0c401f00e5027f89 */ /* 0x003e2200000e0000 */
[----:B------:R-:W-:Y:S01]  /*1d1c0*/  MOV R7, 0x40000040 ;  /* 0x4000004000077802 */ /* 0x000fe20000000f00 */
[----:B------:R-:W-:Y:S01]  /*1d1d0*/  @!P1 VIADD R11, R11, 0x30860 ;  /* 0x000308600b0b9836 */ /* 0x000fe20000000000 */
[----:B------:R-:W-:-:S04]  /*1d1e0*/  ISETP.NE.AND P2, PT, R200, 0x2, PT ;  /* 0x00000002c800780c */ /* 0x000fc80003f45270 */
[----:B------:R-:W-:Y:S02]  /*1d1f0*/  @!P1 PRMT R11, RZ, 0x654, R11 ;  /* 0x00000654ff0b9816 */ /* 0x000fe4000000000b */
[----:B------:R-:W-:-:S03]  /*1d200*/  SEL R200, R200, RZ, P2 ;  /* 0x000000ffc8c87207 */ /* 0x000fc60001000000 */
[----:B------:R-:W-:Y:S01]  /*1d210*/  HGMMA.64x256x16.F32 R24, R196, gdesc[UR4].tnspB, R24, gsb0 ;  /* 0x43e00004c4187df0 */ /* 0x000fe20008000818 */
[----:B------:R-:W-:Y:S01]  /*1d220*/  R2UR UR6, R6 ;  /* 0x00000000060672ca */ /* 0x000fe200000e0000 */
[----:B------:R-:W-:Y:S01]  /*1d230*/  VIADD R6, R0, 0x100 ;  /* 0x0000010000067836 */ /* 0x000fe20000000000 */
[----:B------:R-:W-:Y:S01]  /*1d240*/  R2UR UR7, R7 ;  /* 0x00000000070772ca */ /* 0x000fe200000e0000 */
[----:B------:R-:W-:Y:S02]  /*1d250*/  IMAD.MOV.U32 R7, RZ, RZ, 0x40000040 ;  /* 0x40000040ff077424 */ /* 0x000fe400078e00ff */
[----:B0-----:R-:W-:-:S05]  /*1d260*/  FADD.FTZ R2, R2, R229 ;  /* 0x000000e502027221 */ /* 0x001fca0000010000 */
[----:B------:R-:W0:Y:S02]  /*1d270*/  SHFL.BFLY PT, R9, R2, 0x1, 0x1f ;  /* 0x0c201f0002097f89 */ /* 0x000e2400000e0000 */
[----:B0-----:R-:W-:Y:S01]  /*1d280*/  FADD.FTZ R13, R2, R9 ;  /* 0x00000009020d7221 */ /* 0x001fe20000010000 */
[----:B------:R-:W-:-:S04]  /*1d290*/  IMAD.MOV.U32 R2, RZ, RZ, -0x800000 ;  /* 0xff800000ff027424 */ /* 0x000fc800078e00ff */
[----:B------:R-:W-:-:S13]  /*1d2a0*/  FSETP.NE.FTZ.AND P3, PT, R13, RZ, PT ;  /* 0x000000ff0d00720b */ /* 0x000fda0003f75000 */
[----:B------:R-:W0:Y:S01]  /*1d2b0*/  @P3 MUFU.LG2 R10, R13 ;  /* 0x0000000d000a3308 */ /* 0x000e220000000c00 */
[----:B------:R-:W-:Y:S01]  /*1d2c0*/  @P3 FMUL.FTZ R14, R3, 0.69314718246459960938 ;  /* 0x3f317218030e3820 */ /* 0x000fe20000410000 */
[----:B------:R-:W-:Y:S02]  /*1d2d0*/  WARPGROUP.DEPBAR.LE gsb0, 0x0 ;  /* 0x00008000000079c5 */ /* 0x000fe40000010000 */
[----:B------:R-:W-:-:S06]  /*1d2e0*/  WARPGROUP.ARRIVE ;  /* 0x00000000000079c5 */ /* 0x000fcc0000000000 */
[----:B------:R-:W-:Y:S01]  /*1d2f0*/  HGMMA.64x256x16.F32 R24, R192, gdesc[UR4].tnspB, R24, gsb0 ;  /* 0x43e00004c0187df0 */ /* 0x000fe20008000818 */
[----:B------:R-:W-:Y:S01]  /*1d300*/  R2UR UR6, R6 ;  /* 0x00000000060672ca */ /* 0x000fe200000e0000 */
[----:B------:R-:W-:Y:S01]  /*1d310*/  VIADD R6, R0, 0x180 ;  /* 0x0000018000067836 */ /* 0x000fe20000000000 */
[----:B------:R-:W-:Y:S01]  /*1d320*/  R2UR UR7, R7 ;  /* 0x00000000070772ca */ /* 0x000fe200000e0000 */
[----:B--2---:R-:W-:Y:S01]  /*1d330*/  VIADD R16, R16, 0x1 ;  /* 0x0000000110107836 */ /* 0x004fe20000000000 */
[----:B------:R-:W-:-:S04]  /*1d340*/  MOV R7, 0x40000040 ;  /* 0x4000004000077802 */ /* 0x000fc80000000f00 */
[----:B------:R-:W-:Y:S01]  /*1d350*/  STL [R1+0x70], R16 ;  /* 0x0000701001007387 */ /* 0x000fe20000100800 */
[----:B------:R-:W-:Y:S02]  /*1d360*/  WARPGROUP.DEPBAR.LE gsb0, 0x0 ;  /* 0x00008000000079c5 */ /* 0x000fe40000010000 */
[----:B------:R-:W-:-:S15]  /*1d370*/  WARPGROUP.ARRIVE ;  /* 0x00000000000079c5 */ /* 0x000fde0000000000 */
[----:B------:R-:W-:-:S01]  /*1d380*/  NOP ;  /* 0x0000000000007918 */ /* 0x000fc20000000000 */
[----:B------:R-:W-:Y:S01]  /*1d390*/  HGMMA.64x256x16.F32 R24, R188, gdesc[UR4].tnspB, R24, gsb0 ;  /* 0x43e00004bc187df0 */ /* 0x000fe20008000818 */
[----:B------:R-:W-:Y:S02]  /*1d3a0*/  R2UR UR6, R6 ;  /* 0x00000000060672ca */ /* 0x000fe400000e0000 */
[----:B------:R-:W-:Y:S02]  /*1d3b0*/  R2UR UR7, R7 ;  /* 0x00000000070772ca */ /* 0x000fe400000e0000 */
[----:B------:R-:W1:Y:S02]  /*1d3c0*/  SHFL.BFLY PT, R7, R230, 0x2, 0x1f ;  /* 0x0c401f00e6077f89 */ /* 0x000e6400000e0000 */
[----:B-1----:R-:W-:-:S05]  /*1d3d0*/  FADD.FTZ R0, R7, R230 ;  /* 0x000000e607007221 */ /* 0x002fca0000010000 */
[----:B------:R-:W1:Y:S02]  /*1d3e0*/  SHFL.BFLY PT, R7, R0, 0x1, 0x1f ;  /* 0x0c201f0000077f89 */ /* 0x000e6400000e0000 */
[----:B-1----:R-:W-:Y:S01]  /*1d3f0*/  FADD.FTZ R12, R0, R7 ;  /* 0x00000007000c7221 */ /* 0x002fe20000010000 */
[----:B------:R-:W-:Y:S02]  /*1d400*/  CS2R R6, SRZ ;  /* 0x0000000000067805 */ /* 0x000fe4000001ff00 */
[----:B------:R-:W-:Y:S02]  /*1d410*/  SEL R0, RZ, 0x1, P2 ;  /* 0x00000001ff007807 */ /* 0x000fe40001000000 */
[----:B------:R-:W-:Y:S02]  /*1d420*/  FSETP.NE.FTZ.AND P0, PT, R12, RZ, PT ;  /* 0x000000ff0c00720b */ /* 0x000fe40003f15000 */
[----:B------:R-:W-:Y:S01]  /*1d430*/  @P3 MUFU.RCP R6, R13 ;  /* 0x0000000d00063308 */ /* 0x000fe20000001000 */
[----:B------:R-:W-:-:S02]  /*1d440*/  LOP3.LUT R205, R205, R0, RZ, 0x3c, !PT ;  /* 0x00000000cdcd7212 */ /* 0x000fc400078e3cff */
[----:B------:R-:W-:-:S08]  /*1d450*/  MOV R0, 0xff800000 ;  /* 0xff80000000007802 */ /* 0x000fd00000000f00 */
[----:B------:R-:W1:Y:S01]  /*1d460*/  @P0 MUFU.LG2 R9, R12 ;  /* 0x0000000c00090308 */ /* 0x000e620000000c00 */
[----:B------:R-:W-:Y:S01]  /*1d470*/  @P0 FMUL.FTZ R8, R3, 0.69314718246459960938 ;  /* 0x3f31721803080820 */ /* 0x000fe20000410000 */
[----:B0-----:R-:W-:-:S04]  /*1d480*/  @P3 FMUL.FTZ R3, R10, 0.69314718246459960938 ;  /* 0x3f3172180a033820 */ /* 0x001fc80000410000 */
[----:B------:R-:W-:Y:S02]  /*1d490*/  @P3 FFMA.FTZ R0, R14, R4, R3 ;  /* 0x000000040e003223 */ /* 0x000fe40000010003 */
[----:B------:R-:W0:Y:S01]  /*1d4a0*/  @P0 MUFU.RCP R7, R12 ;  /* 0x0000000c00070308 */ /* 0x000e220000001000 */
[----:B-1----:R-:W-:-:S04]  /*1d4b0*/  @P0 FMUL.FTZ R9, R9, 0.69314718246459960938 ;  /* 0x3f31721809090820 */ /* 0x002fc80000410000 */
[----:B------:R-:W-:Y:S01]  /*1d4c0*/  @P0 FFMA.FTZ R2, R8, R5, R9 ;  /* 0x0000000508020223 */ /* 0x000fe20000010009 */
[----:B------:R-:W-:Y:S01]  /*1d4d0*/  PLOP3.LUT P0, PT, PT, PT, PT, 0x8, 0x0 ;  /* 0x000000000000781c */ /* 0x000fe20003f0e170 */
[----:B------:R-:W-:Y:S02]  /*1d4e0*/  WARPGROUP.DEPBAR.LE gsb0, 0x0 ;  /* 0x00008000000079c5 */ /* 0x000fe40000010000 */
[----:B------:R-:W-:-:S06]  /*1d4f0*/  WARPGROUP.ARRIVE ;  /* 0x00000000000079c5 */ /* 0x000fcc0000000000 */
[----:B------:R-:W-:Y:S03]  /*1d500*/  HGMMA.64x256x16.F32 R24, R184, gdesc[UR4].tnspB, R24, gsb0 ;  /* 0x43e00004b8187df0 */ /* 0x000fe60008000818 */
[----:B------:R-:W-:Y:S02]  /*1d510*/  WARPGROUP.DEPBAR.LE gsb0, 0x0 ;  /* 0x00008000000079c5 */ /* 0x000fe40000010000 */
        /* <DEDUP_REMOVED lines=129> */
.L_x_1443:
[----:B------:R-:W0:Y:S08]  /*1dd30*/  S2UR UR5, SR_CgaCtaId ;  /* 0x00000000000579c3 */ /* 0x000e300000008800 */
[----:B------:R-:W-:Y:S06]  /*1dd40*/  BAR.SYNC.DEFER_BLOCKING 0x5, 0x120 ;  /* 0x0144800000007b1d */ /* 0x000fec0000010000 */
[----:B------:R-:W-:Y:S01]  /*1dd50*/  UMOV UR4, 0x400 ;  /* 0x0000040000047882 */ /* 0x000fe20000000000 */
[----:B------:R-:W-:Y:S01]  /*1dd60*/  BSSY B0, `(.L_x_1633) ;  /* 0x0000295000007945 */ /* 0x000fe20003800000 */
[----:B0-----:R-:W-:-:S06]  /*1dd70*/  ULEA UR4, UR5, UR4, 0x18 ;  /* 0x0000000405047291 */ /* 0x001fcc000f8ec03f */
[----:B------:R-:W-:-:S05]  /*1dd80*/  IMAD.U32 R16, RZ, RZ, UR4 ;  /* 0x00000004ff107e24 */ /* 0x000fca000f8e00ff */
[----:B------:R-:W0:Y:S04]  /*1dd90*/  LDS.128 R176, [R16+0x308d0] ;  /* 0x0308d00010b07984 */ /* 0x000e280000000c00 */
[----:B0-----:R0:W-:Y:S04]  /*1dda0*/  STL.64 [R1+0x10], R176 ;  /* 0x000010b001007387 */ /* 0x0011e80000100a00 */
[----:B------:R0:W-:Y:S01]  /*1ddb0*/  STL.64 [R1+0x18], R178 ;  /* 0x000018b201007387 */ /* 0x0001e20000100a00 */
[----:B------:R-:W-:Y:S06]  /*1ddc0*/  BAR.ARV 0x4, 0x120 ;  /* 0x0104800000007b1d */ /* 0x000fec0000002000 */
[----:B------:R-:W-:Y:S05]  /*1ddd0*/  @P0 BRA `(.L_x_1634) ;  /* 0x0000001c00580947 */ /* 0x000fea0003800000 */
[----:B------:R-:W2:Y:S04]  /*1dde0*/  LDL R4, [R1+0xa8] ;  /* 0x0000a80001047983 */ /* 0x000ea80000100800 */
[----:B------:R-:W3:Y:S04]  /*1ddf0*/  LDL R180, [R1+0x3c] ;  /* 0x00003c0001b47983 */ /* 0x000ee80000100800 */
[----:B0-----:R-:W3:Y:S04]  /*1de00*/  LDL R178, [R1+0x64] ;  /* 0x0000640001b27983 */ /* 0x001ee80000100800 */
[----:B------:R-:W4:Y:S01]  /*1de10*/  LDL R176, [R1+0x6c] ;  /* 0x00006c0001b07983 */ /* 0x000f220000100800 */
[----:B------:R-:W0:Y:S01]  /*1de20*/  S2R R39, SR_SWINHI ;  /* 0x0000000000277919 */ /* 0x000e220000002f00 */
[----:B------:R-:W-:Y:S01]  /*1de30*/  F2FP.F16.F32.PACK_AB R5, R40, R5 ;  /* 0x000000052805723e */ /* 0x000fe200000000ff */
[----:B------:R-:W-:Y:S01]  /*1de40*/  ULDC.64 UR4, c[0x0][0xbd8] ;  /* 0x0002f60000047ab9 */ /* 0x000fe20000000a00 */
[----:B------:R-:W-:-:S02]  /*1de50*/  MOV R20, R16 ;  /* 0x0000001000147202 */ /* 0x000fc40000000f00 */
[----:B0-----:R-:W-:Y:S02]  /*1de60*/  MOV R21, R39 ;  /* 0x0000002700157202 */ /* 0x001fe40000000f00 */
        /* <DEDUP_REMOVED lines=26> */
[----:B------:R-:W-:Y:S01]  /*1e010*/  F2FP.F16.F32.PACK_AB R147, R151, R150 ;  /* 0x000000969793723e */ /* 0x000fe200000000ff */
[----:B------:R-:W-:Y:S01]  /*1e020*/  ULDC.64 UR6, c[0x0][0x208] ;  /* 0x0000820000067ab9 */ /* 0x000fe20000000a00 */
[----:B--2---:R-:W-:-:S03]  /*1e030*/  IMAD.WIDE R142, R4, 0x2, R20 ;  /* 0x00000002048e7825 */ /* 0x004fc600078e0214 */
[C---:B------:R-:W-:Y:S02]  /*1e040*/  IADD3 R58, P4, R142.reuse, 0x60, RZ ;  /* 0x000000608e3a7810 */ /* 0x040fe40007f9e0ff */
[----:B------:R-:W-:Y:S02]  /*1e050*/  IADD3 R50, P1, R142, 0x20, RZ ;  /* 0x000000208e327810 */ /* 0x000fe40007f3e0ff */
[----:B------:R-:W-:Y:S02]  /*1e060*/  LOP3.LUT R118, R58, 0x380, RZ, 0xc0, !PT ;  /* 0x000003803a767812 */ /* 0x000fe400078ec0ff */
[----:B------:R-:W-:Y:S01]  /*1e070*/  IADD3 R102, P6, R142, 0x4020, RZ ;  /* 0x000040208e667810 */ /* 0x000fe20007fde0ff */
[----:B------:R-:W-:Y:S01]  /*1e080*/  IMAD.X R51, RZ, RZ, R143, P1 ;  /* 0x000000ffff337224 */ /* 0x000fe200008e068f */
[----:B------:R-:W-:Y:S02]  /*1e090*/  SHF.R.U64 R118, R118, 0x3, RZ ;  /* 0x0000000376767819 */ /* 0x000fe400000012ff */
[----:B------:R-:W-:-:S02]  /*1e0a0*/  IADD3 R114, P1, R142, 0x8000, RZ ;  /* 0x000080008e727810 */ /* 0x000fc40007f3e0ff */
[----:B------:R-:W-:Y:S02]  /*1e0b0*/  LOP3.LUT R58, R118, R58, RZ, 0x3c, !PT ;  /* 0x0000003a763a7212 */ /* 0x000fe400078e3cff */
[----:B------:R-:W-:Y:S02]  /*1e0c0*/  IADD3 R54, P0, R142, 0x40, RZ ;  /* 0x000000408e367810 */ /* 0x000fe40007f1e0ff */
[----:B------:R-:W-:Y:S02]  /*1e0d0*/  LOP3.LUT R175, R102, 0x380, RZ, 0xc0, !PT ;  /* 0x0000038066af7812 */ /* 0x000fe400078ec0ff */
[----:B------:R-:W-:Y:S01]  /*1e0e0*/  LOP3.LUT R118, R114, 0x380, RZ, 0xc0, !PT ;  /* 0x0000038072767812 */ /* 0x000fe200078ec0ff */
[----:B------:R-:W-:Y:S01]  /*1e0f0*/  IMAD.X R103, RZ, RZ, R143, P6 ;  /* 0x000000ffff677224 */ /* 0x000fe200030e068f */
[----:B------:R-:W-:Y:S02]  /*1e100*/  IADD3 R62, P3, R142, 0x4000, RZ ;  /* 0x000040008e3e7810 */ /* 0x000fe40007f7e0ff */
[----:B------:R-:W-:-:S02]  /*1e110*/  IADD3.X R55, RZ, R143, RZ, P0, !PT ;  /* 0x0000008fff377210 */ /* 0x000fc400007fe4ff */
[----:B------:R-:W-:Y:S02]  /*1e120*/  SHF.R.U64 R175, R175, 0x3, RZ ;  /* 0x00000003afaf7819 */ /* 0x000fe400000012ff */
[----:B------:R-:W-:Y:S02]  /*1e130*/  SHF.R.U64 R181, R118, 0x3, RZ ;  /* 0x0000000376b57819 */ /* 0x000fe400000012ff */
[C---:B------:R-:W-:Y:S02]  /*1e140*/  IADD3 R4, P0, R142.reuse, 0x8020, RZ ;  /* 0x000080208e047810 */ /* 0x040fe40007f1e0ff */
[C---:B------:R-:W-:Y:S02]  /*1e150*/  IADD3 R6, P6, R142.reuse, 0xc000, RZ ;  /* 0x0000c0008e067810 */ /* 0x040fe40007fde0ff */
[C---:B------:R-:W-:Y:S02]  /*1e160*/  LOP3.LUT R39, R142.reuse, 0x380, RZ, 0xc0, !PT ;  /* 0x000003808e277812 */ /* 0x040fe400078ec0ff */
[----:B------:R-:W-:-:S02]  /*1e170*/  IADD3 R110, P2, R142, 0x4060, RZ ;  /* 0x000040608e6e7810 */ /* 0x000fc40007f5e0ff */
[----:B------:R-:W-:Y:S02]  /*1e180*/  IADD3 R106, P5, R142, 0x4040, RZ ;  /* 0x000040408e6a7810 */ /* 0x000fe40007fbe0ff */
[----:B------:R-:W-:Y:S02]  /*1e190*/  LOP3.LUT R130, R62, 0x380, RZ, 0xc0, !PT ;  /* 0x000003803e827812 */ /* 0x000fe400078ec0ff */
[----:B------:R-:W-:Y:S02]  /*1e1a0*/  LOP3.LUT R102, R175, R102, RZ, 0x3c, !PT ;  /* 0x00000066af667212 */ /* 0x000fe400078e3cff */
[----:B------:R-:W-:Y:S02]  /*1e1b0*/  LOP3.LUT R114, R181, R114, RZ, 0x3c, !PT ;  /* 0x00000072b5727212 */ /* 0x000fe400078e3cff */
[----:B------:R-:W-:Y:S02]  /*1e1c0*/  LOP3.LUT R175, R4, 0x380, RZ, 0xc0, !PT ;  /* 0x0000038004af7812 */ /* 0x000fe400078ec0ff */
[----:B------:R-:W-:-:S02]  /*1e1d0*/  LOP3.LUT R181, R6, 0x380, RZ, 0xc0, !PT ;  /* 0x0000038006b57812 */ /* 0x000fc400078ec0ff */
[----:B------:R-:W-:Y:S01]  /*1e1e0*/  SHF.R.U64 R39, R39, 0x3, RZ ;  /* 0x0000000327277819 */ /* 0x000fe200000012ff */
[--C-:B------:R-:W-:Y:S01]  /*1e1f0*/  IMAD.X R59, RZ, RZ, R143.reuse, P4 ;  /* 0x000000ffff3b7224 */ /* 0x100fe200020e068f */
[----:B------:R-:W-:Y:S01]  /*1e200*/  LOP3.LUT R134, R50, 0x380, RZ, 0xc0, !PT ;  /* 0x0000038032867812 */ /* 0x000fe200078ec0ff */
[--C-:B------:R-:W-:Y:S01]  /*1e210*/  IMAD.X R63, RZ, RZ, R143.reuse, P3 ;  /* 0x000000ffff3f7224 */ /* 0x100fe200018e068f */
[----:B------:R-:W-:Y:S01]  /*1e220*/  IADD3.X R107, RZ, R143, RZ, P5, !PT ;  /* 0x0000008fff6b7210 */ /* 0x000fe20002ffe4ff */
[--C-:B------:R-:W-:Y:S01]  /*1e230*/  IMAD.X R111, RZ, RZ, R143.reuse, P2 ;  /* 0x000000ffff6f7224 */ /* 0x100fe200010e068f */
[----:B------:R-:W-:Y:S01]  /*1e240*/  LOP3.LUT R138, R54, 0x380, RZ, 0xc0, !PT ;  /* 0x00000380368a7812 */ /* 0x000fe200078ec0ff */
[----:B------:R-:W-:Y:S01]  /*1e250*/  IMAD.X R115, RZ, RZ, R143, P1 ;  /* 0x000000ffff737224 */ /* 0x000fe200008e068f */
[----:B------:R-:W-:Y:S02]  /*1e260*/  SHF.R.U64 R130, R130, 0x3, RZ ;  /* 0x0000000382827819 */ /* 0x000fe400000012ff */
[----:B------:R-:W-:-:S02]  /*1e270*/  IADD3 R122, P4, R142, 0x8040, RZ ;  /* 0x000080408e7a7810 */ /* 0x000fc40007f9e0ff */
[C---:B------:R-:W-:Y:S02]  /*1e280*/  IADD3 R126, P3, R142.reuse, 0x8060, RZ ;  /* 0x000080608e7e7810 */ /* 0x040fe40007f7e0ff */
[C---:B-----5:R-:W-:Y:S02]  /*1e290*/  IADD3 R24, P5, R142.reuse, 0xc020, RZ ;  /* 0x0000c0208e187810 */ /* 0x060fe40007fbe0ff */
[C---:B------:R-:W-:Y:S02]  /*1e2a0*/  IADD3 R38, P2, R142.reuse, 0xc040, RZ ;  /* 0x0000c0408e267810 */ /* 0x040fe40007f5e0ff */
[----:B------:R-:W-:Y:S02]  /*1e2b0*/  IADD3 R108, P1, R142, 0xc060, RZ ;  /* 0x0000c0608e6c7810 */ /* 0x000fe40007f3e0ff */
[----:B------:R-:W-:Y:S02]  /*1e2c0*/  SHF.R.U64 R175, R175, 0x3, RZ ;  /* 0x00000003afaf7819 */ /* 0x000fe400000012ff */
[----:B------:R-:W-:-:S02]  /*1e2d0*/  SHF.R.U64 R181, R181, 0x3, RZ ;  /* 0x00000003b5b57819 */ /* 0x000fc400000012ff */
[----:B------:R-:W-:Y:S02]  /*1e2e0*/  LOP3.LUT R142, R39, R142, RZ, 0x3c, !PT ;  /* 0x0000008e278e7212 */ /* 0x000fe400078e3cff */
[----:B------:R-:W-:Y:S02]  /*1e2f0*/  LOP3.LUT R177, R106, 0x380, RZ, 0xc0, !PT ;  /* 0x000003806ab17812 */ /* 0x000fe400078ec0ff */
[----:B------:R-:W-:Y:S02]  /*1e300*/  SHF.R.U64 R134, R134, 0x3, RZ ;  /* 0x0000000386867819 */ /* 0x000fe400000012ff */
[----:B------:R-:W-:Y:S02]  /*1e310*/  LOP3.LUT R179, R110, 0x380, RZ, 0xc0, !PT ;  /* 0x000003806eb37812 */ /* 0x000fe400078ec0ff */
[----:B------:R-:W-:Y:S02]  /*1e320*/  SHF.R.U64 R138, R138, 0x3, RZ ;  /* 0x000000038a8a7819 */ /* 0x000fe400000012ff */
[----:B------:R-:W-:-:S02]  /*1e330*/  LOP3.LUT R62, R130, R62, RZ, 0x3c, !PT ;  /* 0x0000003e823e7212 */ /* 0x000fc400078e3cff */
[----:B------:R-:W-:Y:S02]  /*1e340*/  LOP3.LUT R118, R175, R4, RZ, 0x3c, !PT ;  /* 0x00000004af767212 */ /* 0x000fe400078e3cff */
[----:B------:R-:W-:Y:S02]  /*1e350*/  LOP3.LUT R130, R181, R6, RZ, 0x3c, !PT ;  /* 0x00000006b5827212 */ /* 0x000fe400078e3cff */
[----:B------:R-:W-:Y:S02]  /*1e360*/  SHF.R.U64 R177, R177, 0x3, RZ ;  /* 0x00000003b1b17819 */ /* 0x000fe400000012ff */
[----:B------:R-:W-:Y:S02]  /*1e370*/  MOV R142, R142 ;  /* 0x0000008e008e7202 */ /* 0x000fe40000000f00 */
[----:B------:R-:W-:Y:S02]  /*1e380*/  F2FP.F16.F32.PACK_AB R4, R25, R3 ;  /* 0x000000031904723e */ /* 0x000fe400000000ff */
[----:B------:R-:W-:Y:S01]  /*1e390*/  F2FP.F16.F32.PACK_AB R6, R29, R28 ;  /* 0x0000001c1d06723e */ /* 0x000fe200000000ff */
[----:B------:R-:W-:Y:S01]  /*1e3a0*/  BAR.SYNC.DEFER_BLOCKING 0x1, 0x100 ;  /* 0x0044000000007b1d */ /* 0x000fe20000010000 */
[----:B------:R-:W-:-:S02]  /*1e3b0*/  LOP3.LUT R50, R134, R50, RZ, 0x3c, !PT ;  /* 0x0000003286327212 */ /* 0x000fc400078e3cff */
[----:B------:R-:W-:Y:S01]  /*1e3c0*/  SHF.R.U64 R179, R179, 0x3, RZ ;  /* 0x00000003b3b37819 */ /* 0x000fe200000012ff */
[----:B------:R-:W-:Y:S01]  /*1e3d0*/  IMAD.X R127, RZ, RZ, R143, P3 ;  /* 0x000000ffff7f7224 */ /* 0x000fe200018e068f */
[----:B------:R-:W-:Y:S02]  /*1e3e0*/  LOP3.LUT R54, R138, R54, RZ, 0x3c, !PT ;  /* 0x000000368a367212 */ /* 0x000fe400078e3cff */
[----:B------:R-:W-:Y:S02]  /*1e3f0*/  LOP3.LUT R3, R24, 0x380, RZ, 0xc0, !PT ;  /* 0x0000038018037812 */ /* 0x000fe400078ec0ff */
[----:B------:R-:W-:Y:S02]  /*1e400*/  LOP3.LUT R25, R38, 0x380, RZ, 0xc0, !PT ;  /* 0x0000038026197812 */ /* 0x000fe400078ec0ff */
[----:B------:R-:W-:Y:S02]  /*1e410*/  LOP3.LUT R106, R177, R106, RZ, 0x3c, !PT ;  /* 0x0000006ab16a7212 */ /* 0x000fe400078e3cff */
[----:B------:R-:W-:-:S02]  /*1e420*/  LOP3.LUT R40, R108, 0x380, RZ, 0xc0, !PT ;  /* 0x000003806c287812 */ /* 0x000fc400078ec0ff */
[----:B------:R-:W-:Y:S02]  /*1e430*/  ISETP.NE.U32.AND P3, PT, RZ, UR4, PT ;  /* 0x00000004ff007c0c */ /* 0x000fe4000bf65070 */
[----:B------:R-:W-:Y:S02]  /*1e440*/  LOP3.LUT R110, R179, R110, RZ, 0x3c, !PT ;  /* 0x0000006eb36e7212 */ /* 0x000fe400078e3cff */
[----:B------:R-:W-:Y:S02]  /*1e450*/  LOP3.LUT R177, R122, 0x380, RZ, 0xc0, !PT ;  /* 0x000003807ab17812 */ /* 0x000fe400078ec0ff */
[----:B------:R-:W-:Y:S02]  /*1e460*/  MOV R50, R50 ;  /* 0x0000003200327202 */ /* 0x000fe40000000f00 */
[----:B------:R-:W-:Y:S01]  /*1e470*/  LOP3.LUT R179, R126, 0x380, RZ, 0xc0, !PT ;  /* 0x000003807eb37812 */ /* 0x000fe200078ec0ff */
[----:B------:R0:W-:Y:S01]  /*1e480*/  STSM.16.M88.4 [R142], R4 ;  /* 0x000000048e007844 */ /* 0x0001e20000000200 */
[----:B------:R-:W-:-:S02]  /*1e490*/  SHF.R.U64 R3, R3, 0x3, RZ ;  /* 0x0000000303037819 */ /* 0x000fc400000012ff */
[----:B------:R-:W-:Y:S02]  /*1e4a0*/  SHF.R.U64 R25, R25, 0x3, RZ ;  /* 0x0000000319197819 */ /* 0x000fe400000012ff */
[----:B------:R-:W-:Y:S02]  /*1e4b0*/  MOV R54, R54 ;  /* 0x0000003600367202 */ /* 0x000fe40000000f00 */
[----:B------:R-:W-:Y:S02]  /*1e4c0*/  MOV R58, R58 ;  /* 0x0000003a003a7202 */ /* 0x000fe40000000f00 */
[----:B------:R-:W-:Y:S02]  /*1e4d0*/  SHF.R.U64 R29, R40, 0x3, RZ ;  /* 0x00000003281d7819 */ /* 0x000fe400000012ff */
[----:B------:R-:W-:Y:S01]  /*1e4e0*/  ISETP.NE.AND.EX P3, PT, RZ, UR5, PT, P3 ;  /* 0x00000005ff007c0c */ /* 0x000fe2000bf65330 */
[----:B------:R-:W-:Y:S01]  /*1e4f0*/  ULDC.64 UR4, c[0x0][0xbe0] ;  /* 0x0002f80000047ab9 */ /* 0x000fe20000000a00 */
[----:B------:R-:W-:-:S02]  /*1e500*/  SHF.R.U64 R177, R177, 0x3, RZ ;  /* 0x00000003b1b17819 */ /* 0x000fc400000012ff */
[----:B0-----:R-:W-:Y:S02]  /*1e510*/  F2FP.F16.F32.PACK_AB R4, R41, R153 ;  /* 0x000000992904723e */ /* 0x001fe400000000ff */
[----:B------:R-:W-:Y:S02]  /*1e520*/  F2FP.F16.F32.PACK_AB R5, R43, R42 ;  /* 0x0000002a2b05723e */ /* 0x000fe400000000ff */
[----:B------:R-:W-:Y:S02]  /*1e530*/  F2FP.F16.F32.PACK_AB R6, R45, R154 ;  /* 0x0000009a2d06723e */ /* 0x000fe400000000ff */
[----:B------:R-:W-:Y:S01]  /*1e540*/  F2FP.F16.F32.PACK_AB R7, R47, R46 ;  /* 0x0000002e2f07723e */ /* 0x000fe200000000ff */
[----:B------:R-:W-:Y:S01]  /*1e550*/  STSM.16.M88.4 [R50], R32 ;  /* 0x0000002032007844 */ /* 0x000fe20000000200 */
[----:B------:R-:W-:Y:S01]  /*1e560*/  IADD3.X R139, RZ, R143, RZ, P2, !PT ;  /* 0x0000008fff8b7210 */ /* 0x000fe200017fe4ff */
[--C-:B------:R-:W-:Y:S01]  /*1e570*/  IMAD.X R119, RZ, RZ, R143.reuse, P0 ;  /* 0x000000ffff777224 */ /* 0x100fe200000e068f */
[----:B------:R-:W-:Y:S01]  /*1e580*/  SHF.R.U64 R179, R179, 0x3, RZ ;  /* 0x00000003b3b37819 */ /* 0x000fe200000012ff */
[----:B------:R-:W-:Y:S01]  /*1e590*/  IMAD.X R39, RZ, RZ, R143, P1 ;  /* 0x000000ffff277224 */ /* 0x000fe200008e068f */
[----:B------:R-:W-:Y:S01]  /*1e5a0*/  LOP3.LUT R134, R3, R24, RZ, 0x3c, !PT ;  /* 0x0000001803867212 */ /* 0x000fe200078e3cff */
[----:B------:R0:W-:Y:S01]  /*1e5b0*/  STSM.16.M88.4 [R54], R4 ;  /* 0x0000000436007844 */ /* 0x0001e20000000200 */
[----:B------:R-:W-:-:S02]  /*1e5c0*/  LOP3.LUT R138, R25, R38, RZ, 0x3c, !PT ;  /* 0x00000026198a7212 */ /* 0x000fc400078e3cff */
[----:B------:R-:W-:Y:S01]  /*1e5d0*/  MOV R62, R62 ;  /* 0x0000003e003e7202 */ /* 0x000fe20000000f00 */
[----:B------:R1:W-:Y:S01]  /*1e5e0*/  STSM.16.M88.4 [R58], R8 ;  /* 0x000000083a007844 */ /* 0x0003e20000000200 */
[----:B------:R-:W-:Y:S02]  /*1e5f0*/  MOV R102, R102 ;  /* 0x0000006600667202 */ /* 0x000fe40000000f00 */
[----:B------:R-:W-:Y:S02]  /*1e600*/  F2FP.F16.F32.PACK_AB R24, R65, R159 ;  /* 0x0000009f4118723e */ /* 0x000fe400000000ff */
[----:B------:R-:W-:Y:S02]  /*1e610*/  F2FP.F16.F32.PACK_AB R25, R67, R66 ;  /* 0x000000424319723e */ /* 0x000fe400000000ff */
[----:B------:R-:W-:Y:S02]  /*1e620*/  ISETP.NE.U32.AND P2, PT, RZ, UR4, PT ;  /* 0x00000004ff007c0c */ /* 0x000fe4000bf45070 */
[----:B------:R-:W-:-:S02]  /*1e630*/  LOP3.LUT R38, R29, R108, RZ, 0x3c, !PT ;  /* 0x0000006c1d267212 */ /* 0x000fc400078e3cff */
[----:B------:R-:W-:Y:S02]  /*1e640*/  MOV R106, R106 ;  /* 0x0000006a006a7202 */ /* 0x000fe40000000f00 */
[----:B0-----:R-:W-:Y:S02]  /*1e650*/  F2FP.F16.F32.PACK_AB R4, R73, R161 ;  /* 0x000000a14904723e */ /* 0x001fe400000000ff */
[----:B------:R-:W-:Y:S02]  /*1e660*/  F2FP.F16.F32.PACK_AB R5, R75, R74 ;  /* 0x0000004a4b05723e */ /* 0x000fe400000000ff */
[----:B------:R-:W-:Y:S02]  /*1e670*/  F2FP.F16.F32.PACK_AB R6, R77, R162 ;  /* 0x000000a24d06723e */ /* 0x000fe400000000ff */
[----:B------:R-:W-:Y:S01]  /*1e680*/  F2FP.F16.F32.PACK_AB R7, R79, R78 ;  /* 0x0000004e4f07723e */ /* 0x000fe200000000ff */
[----:B------:R-:W-:Y:S01]  /*1e690*/  IMAD.X R131, RZ, RZ, R143, P6 ;  /* 0x000000ffff837224 */ /* 0x000fe200030e068f */
[----:B------:R-:W-:-:S02]  /*1e6a0*/  IADD3.X R123, RZ, R143, RZ, P4, !PT ;  /* 0x0000008fff7b7210 */ /* 0x000fc400027fe4ff */
[----:B------:R-:W-:Y:S02]  /*1e6b0*/  LOP3.LUT R122, R177, R122, RZ, 0x3c, !PT ;  /* 0x0000007ab17a7212 */ /* 0x000fe400078e3cff */
[----:B------:R-:W-:Y:S02]  /*1e6c0*/  MOV R110, R110 ;  /* 0x0000006e006e7202 */ /* 0x000fe40000000f00 */
[----:B-1----:R-:W-:Y:S02]  /*1e6d0*/  F2FP.F16.F32.PACK_AB R8, R81, R163 ;  /* 0x000000a35108723e */ /* 0x002fe400000000ff */
[----:B------:R-:W-:Y:S02]  /*1e6e0*/  F2FP.F16.F32.PACK_AB R9, R83, R82 ;  /* 0x000000525309723e */ /* 0x000fe400000000ff */
[----:B------:R-:W-:Y:S02]  /*1e6f0*/  F2FP.F16.F32.PACK_AB R10, R85, R164 ;  /* 0x000000a4550a723e */ /* 0x000fe400000000ff */
[----:B------:R-:W-:Y:S01]  /*1e700*/  F2FP.F16.F32.PACK_AB R11, R87, R86 ;  /* 0x00000056570b723e */ /* 0x000fe200000000ff */
[----:B------:R0:W-:Y:S01]  /*1e710*/  STSM.16.M88.4 [R62], R12 ;  /* 0x0000000c3e007844 */ /* 0x0001e20000000200 */
[----:B------:R-:W-:-:S02]  /*1e720*/  LOP3.LUT R126, R179, R126, RZ, 0x3c, !PT ;  /* 0x0000007eb37e7212 */ /* 0x000fc400078e3cff */
[----:B------:R-:W-:Y:S01]  /*1e730*/  MOV R114, R114 ;  /* 0x0000007200727202 */ /* 0x000fe20000000f00 */
[----:B------:R-:W-:Y:S01]  /*1e740*/  STSM.16.M88.4 [R102], R24 ;  /* 0x0000001866007844 */ /* 0x000fe20000000200 */
[----:B------:R-:W-:Y:S02]  /*1e750*/  F2FP.F16.F32.PACK_AB R28, R89, R165 ;  /* 0x000000a5591c723e */ /* 0x000fe400000000ff */
[----:B------:R-:W-:Y:S02]  /*1e760*/  F2FP.F16.F32.PACK_AB R29, R91, R90 ;  /* 0x0000005a5b1d723e */ /* 0x000fe400000000ff */
[----:B------:R-:W-:Y:S01]  /*1e770*/  ISETP.NE.AND.EX P2, PT, RZ, UR5, PT, P2 ;  /* 0x00000005ff007c0c */ /* 0x000fe2000bf45320 */
[----:B------:R1:W-:Y:S01]  /*1e780*/  STSM.16.M88.4 [R106], R4 ;  /* 0x000000046a007844 */ /* 0x0003e20000000200 */
[----:B------:R-:W-:Y:S02]  /*1e790*/  MOV R118, R118 ;  /* 0x0000007600767202 */ /* 0x000fe40000000f00 */
[----:B------:R-:W-:-:S02]  /*1e7a0*/  MOV R40, R38 ;  /* 0x0000002600287202 */ /* 0x000fc40000000f00 */
[----:B------:R-:W-:Y:S02]  /*1e7b0*/  F2FP.F16.F32.PACK_AB R32, R97, R167 ;  /* 0x000000a76120723e */ /* 0x000fe400000000ff */
[----:B------:R-:W-:Y:S02]  /*1e7c0*/  F2FP.F16.F32.PACK_AB R33, R99, R98 ;  /* 0x000000626321723e */ /* 0x000fe400000000ff */
[----:B------:R-:W-:Y:S02]  /*1e7d0*/  F2FP.F16.F32.PACK_AB R34, R101, R168 ;  /* 0x000000a86522723e */ /* 0x000fe400000000ff */
[----:B------:R-:W-:Y:S01]  /*1e7e0*/  F2FP.F16.F32.PACK_AB R35, R48, R44 ;  /* 0x0000002c3023723e */ /* 0x000fe200000000ff */
[----:B------:R2:W-:Y:S01]  /*1e7f0*/  STSM.16.M88.4 [R110], R8 ;  /* 0x000000086e007844 */ /* 0x0005e20000000200 */
[----:B------:R-:W-:Y:S01]  /*1e800*/  MOV R122, R122 ;  /* 0x0000007a007a7202 */ /* 0x000fe20000000f00 */
[----:B------:R-:W-:Y:S01]  /*1e810*/  IMAD.X R135, RZ, RZ, R143, P5 ;  /* 0x000000ffff877224 */ /* 0x000fe200028e068f */
[----:B------:R-:W-:Y:S01]  /*1e820*/  F2FP.F16.F32.PACK_AB R38, R109, R170 ;  /* 0x000000aa6d26723e */ /* 0x000fe200000000ff */
[----:B0-----:R-:W4:Y:S01]  /*1e830*/  LDC.64 R12, c[0x0][0xbd8] ;  /* 0x0002f600ff0c7b82 */ /* 0x001f220000000a00 */
[----:B------:R-:W-:-:S02]  /*1e840*/  F2FP.F16.F32.PACK_AB R39, R64, R60 ;  /* 0x0000003c4027723e */ /* 0x000fc400000000ff */
[----:B------:R-:W-:Y:S02]  /*1e850*/  MOV R126, R126 ;  /* 0x0000007e007e7202 */ /* 0x000fe40000000f00 */
[----:B-1----:R-:W-:Y:S02]  /*1e860*/  F2FP.F16.F32.PACK_AB R4, R113, R171 ;  /* 0x000000ab7104723e */ /* 0x002fe400000000ff */
[----:B------:R-:W-:Y:S02]  /*1e870*/  F2FP.F16.F32.PACK_AB R5, R70, R68 ;  /* 0x000000444605723e */ /* 0x000fe400000000ff */
[----:B------:R-:W-:Y:S02]  /*1e880*/  F2FP.F16.F32.PACK_AB R6, R117, R172 ;  /* 0x000000ac7506723e */ /* 0x000fe400000000ff */
[----:B------:R-:W-:Y:S01]  /*1e890*/  F2FP.F16.F32.PACK_AB R7, R76, R72 ;  /* 0x000000484c07723e */ /* 0x000fe200000000ff */
[----:B------:R-:W-:Y:S01]  /*1e8a0*/  STSM.16.M88.4 [R114], R28 ;  /* 0x0000001c72007844 */ /* 0x000fe20000000200 */
[----:B------:R-:W-:-:S02]  /*1e8b0*/  MOV R130, R130 ;  /* 0x0000008200827202 */ /* 0x000fc40000000f00 */
[----:B--2---:R-:W-:Y:S02]  /*1e8c0*/  F2FP.F16.F32.PACK_AB R8, R121, R173 ;  /* 0x000000ad7908723e */ /* 0x004fe400000000ff */
[----:B------:R-:W-:Y:S02]  /*1e8d0*/  F2FP.F16.F32.PACK_AB R9, R84, R80 ;  /* 0x000000505409723e */ /* 0x000fe400000000ff */
[----:B------:R-:W-:Y:S02]  /*1e8e0*/  F2FP.F16.F32.PACK_AB R10, R125, R174 ;  /* 0x000000ae7d0a723e */ /* 0x000fe400000000ff */
[----:B------:R-:W-:Y:S01]  /*1e8f0*/  F2FP.F16.F32.PACK_AB R11, R92, R88 ;  /* 0x000000585c0b723e */ /* 0x000fe200000000ff */
[----:B------:R-:W-:Y:S01]  /*1e900*/  STSM.16.M88.4 [R118], R32 ;  /* 0x0000002076007844 */ /* 0x000fe20000000200 */
[----:B------:R-:W-:-:S03]  /*1e910*/  MOV R134, R134 ;  /* 0x0000008600867202 */ /* 0x000fc60000000f00 */
[----:B------:R-:W-:Y:S01]  /*1e920*/  STSM.16.M88.4 [R122], R36 ;  /* 0x000000247a007844 */ /* 0x000fe20000000200 */
[----:B------:R-:W-:-:S03]  /*1e930*/  MOV R3, R138 ;  /* 0x0000008a00037202 */ /* 0x000fc60000000f00 */
[----:B------:R0:W-:Y:S01]  /*1e940*/  STSM.16.M88.4 [R126], R4 ;  /* 0x000000047e007844 */ /* 0x0001e20000000200 */
[----:B------:R-:W-:-:S03]  /*1e950*/  F2FP.F16.F32.PACK_AB R131, R104, R100 ;  /* 0x000000646883723e */ /* 0x000fc600000000ff */
[----:B------:R1:W-:Y:S01]  /*1e960*/  STSM.16.M88.4 [R130], R8 ;  /* 0x0000000882007844 */ /* 0x0003e20000000200 */
[----:B------:R-:W-:Y:S02]  /*1e970*/  F2FP.F16.F32.PACK_AB R138, R141, R140 ;  /* 0x0000008c8d8a723e */ /* 0x000fe400000000ff */
[----:B------:R-:W-:Y:S01]  /*1e980*/  F2FP.F16.F32.PACK_AB R139, R124, R120 ;  /* 0x000000787c8b723e */ /* 0x000fe200000000ff */
[----:B0-----:R-:W0:Y:S01]  /*1e990*/  @P2 LDC.64 R6, c[0x0][0xbe0] ;  /* 0x0002f800ff062b82 */ /* 0x001e220000000a00 */
[----:B-1----:R-:W-:-:S05]  /*1e9a0*/  F2FP.F16.F32.PACK_AB R130, R133, R132 ;  /* 0x000000848582723e */ /* 0x002fca00000000ff */
[----:B------:R-:W-:Y:S04]  /*1e9b0*/  STSM.16.M88.4 [R134], R128 ;  /* 0x0000008086007844 */ /* 0x000fe80000000200 */
[----:B------:R1:W-:Y:S04]  /*1e9c0*/  STSM.16.M88.4 [R3], R136 ;  /* 0x0000008803007844 */ /* 0x0003e80000000200 */
[----:B------:R2:W-:Y:S01]  /*1e9d0*/  STSM.16.M88.4 [R40], R144 ;  /* 0x0000009028007844 */ /* 0x0005e20000000200 */
[----:B---3--:R-:W-:-:S04]  /*1e9e0*/  IMAD R5, R178, 0x8, R180 ;  /* 0x00000008b2057824 */ /* 0x008fc800078e02b4 */
[----:B------:R-:W-:Y:S01]  /*1e9f0*/  IMAD.WIDE R4, R5, 0x2, R20 ;  /* 0x0000000205047825 */ /* 0x000fe200078e0214 */
[----:B------:R-:W-:Y:S01]  /*1ea00*/  ULDC UR4, c[0x0][0xa88] ;  /* 0x0002a20000047ab9 */ /* 0x000fe20000000800 */
[----:B------:R-:W-:Y:S01]  /*1ea10*/  BAR.SYNC.DEFER_BLOCKING 0x1, 0x100 ;  /* 0x0044000000007b1d */ /* 0x000fe20000010000 */
[----:B------:R-:W-:Y:S01]  /*1ea20*/  IADD3 R9, P0, R4, 0x1000, RZ ;  /* 0x0000100004097810 */ /* 0x000fe20007f1e0ff */
[----:B------:R-:W-:Y:S01]  /*1ea30*/  IMAD.MOV.U32 R77, RZ, RZ, RZ ;  /* 0x000000ffff4d7224 */ /* 0x000fe200078e00ff */
[----:B-1----:R-:W-:Y:S01]  /*1ea40*/  MOV R3, UR4 ;  /* 0x0000000400037c02 */ /* 0x002fe20008000f00 */
[----:B----4-:R-:W-:Y:S01]  /*1ea50*/  IMAD.WIDE R12, R176, 0x4, R12 ;  /* 0x00000004b00c7825 */ /* 0x010fe200078e020c */
[----:B------:R-:W-:-:S03]  /*1ea60*/  LOP3.LUT R8, R9, 0x380, RZ, 0xc0, !PT ;  /* 0x0000038009087812 */ /* 0x000fc600078ec0ff */
[----:B0-----:R-:W-:Y:S01]  /*1ea70*/  @P2 IMAD.WIDE R6, R176, 0x4, R6 ;  /* 0x00000004b0062825 */ /* 0x001fe200078e0206 */
[----:B------:R-:W-:Y:S02]  /*1ea80*/  SHF.R.U64 R8, R8, 0x3, RZ ;  /* 0x0000000308087819 */ /* 0x000fe400000012ff */
[----:B------:R-:W-:Y:S02]  /*1ea90*/  IADD3 R11, P1, R4, 0x2000, RZ ;  /* 0x00002000040b7810 */ /* 0x000fe40007f3e0ff */
[----:B------:R-:W-:Y:S01]  /*1eaa0*/  LOP3.LUT R8, R8, R9, RZ, 0x3c, !PT ;  /* 0x0000000908087212 */ /* 0x000fe200078e3cff */
[----:B------:R2:W5:Y:S04]  /*1eab0*/  @P3 LDG.E R77, desc[UR6][R12.64] ;  /* 0x000000060c4d3981 */ /* 0x000568000c1e1900 */
[----:B------:R2:W5:Y:S01]  /*1eac0*/  @P2 LDG.E R3, desc[UR6][R6.64] ;  /* 0x0000000606032981 */ /* 0x000562000c1e1900 */
[----:B------:R-:W-:Y:S05]  /*1ead0*/  @P2 BRA `(.L_x_1635) ;  /* 0x0000000000142947 */ /* 0x000fea0003800000 */
[----:B------:R-:W-:Y:S05]  /*1eae0*/  @!P3 BRA `(.L_x_1635) ;  /* 0x000000000010b947 */ /* 0x000fea0003800000 */
[----:B------:R-:W-:Y:S02]  /*1eaf0*/  ULDC.64 UR4, c[0x0][0x208] ;  /* 0x0000820000047ab9 */ /* 0x000fe40000000a00 */
[----:B--2---:R-:W2:Y:S04]  /*1eb00*/  LDG.E R6, desc[UR4][R12.64] ;  /* 0x000000040c067981 */ /* 0x004ea8000c1e1900 */
[----:B-----5:R-:W2:Y:S02]  /*1eb10*/  LDG.E R3, desc[UR4][R12.64+0x4] ;  /* 0x000004040c037981 */ /* 0x020ea4000c1e1900 */
[----:B--2---:R-:W-:-:S07]  /*1eb20*/  IMAD.IADD R3, R3, 0x1, -R6 ;  /* 0x0000000103037824 */ /* 0x004fce00078e0a06 */
.L_x_1635:
[----:B------:R-:W3:Y:S01]  /*1eb30*/  LDL R10, [R1+0x58] ;  /* 0x00005800010a7983 */ /* 0x000ee20000100800 */
[----:B------:R-:W-:-:S03]  /*1eb40*/  ULDC.64 UR4, c[0x0][0xb70] ;  /* 0x0002dc0000047ab9 */ /* 0x000fc60000000a00 */
[----:B------:R-:W4:Y:S04]  /*1eb50*/  LDL.LU R80, [R1+0x68] ;  /* 0x0000680001507983 */ /* 0x000f280000300800 */
[----:B------:R-:W3:Y:S01]  /*1eb60*/  LDL.LU R83, [R1+0x74] ;  /* 0x0000740001537983 */ /* 0x000ee20000300800 */
[--C-:B-----5:R-:W-:Y:S01]  /*1eb70*/  SHF.R.S32.HI R21, RZ, 0x1f, R77.reuse ;  /* 0x0000001fff157819 */ /* 0x120fe2000001144d */
[----:B------:R-:W-:Y:S01]  /*1eb80*/  IMAD.MOV.U32 R20, RZ, RZ, R77 ;  /* 0x000000ffff147224 */ /* 0x000fe200078e004d */
[----:B------:R-:W-:Y:S01]  /*1eb90*/  SHF.R.S32.HI R9, RZ, 0x1f, R176 ;  /* 0x0000001fff097819 */ /* 0x000fe200000114b0 */
[----:B------:R-:W3:Y:S01]  /*1eba0*/  LDL R14, [R1+0x88] ;  /* 0x00008800010e7983 */ /* 0x000ee20000100800 */
[----:B--2---:R-:W-:Y:S02]  /*1ebb0*/  LOP3.LUT R12, R11, 0x380, RZ, 0xc0, !PT ;  /* 0x000003800b0c7812 */ /* 0x004fe400078ec0ff */
[----:B------:R-:W-:-:S02]  /*1ebc0*/  SEL R78, R9, RZ, !P3 ;  /* 0x000000ff094e7207 */ /* 0x000fc40005800000 */
[----:B------:R-:W-:Y:S01]  /*1ebd0*/  SEL R81, R176, RZ, !P3 ;  /* 0x000000ffb0517207 */ /* 0x000fe20005800000 */
[----:B------:R-:W-:Y:S01]  /*1ebe0*/  ULDC.64 UR6, c[0x0][0x208] ;  /* 0x0000820000067ab9 */ /* 0x000fe20000000a00 */
[----:B------:R-:W-:Y:S01]  /*1ebf0*/  SHF.R.U64 R12, R12, 0x3, RZ ;  /* 0x000000030c0c7819 */ /* 0x000fe200000012ff */
[----:B------:R-:W2:Y:S01]  /*1ec00*/  LDL R84, [R1+0x7c] ;  /* 0x00007c0001547983 */ /* 0x000ea20000100800 */
[----:B------:R-:W-:Y:S02]  /*1ec10*/  IADD3 R25, P2, R4, 0x3000, RZ ;  /* 0x0000300004197810 */ /* 0x000fe40007f5e0ff */
[----:B------:R-:W-:Y:S01]  /*1ec20*/  LOP3.LUT R12, R12, R11, RZ, 0x3c, !PT ;  /* 0x0000000b0c0c7212 */ /* 0x000fe200078e3cff */
[----:B------:R-:W2:Y:S01]  /*1ec30*/  LDL R79, [R1+0x78] ;  /* 0x00007800014f7983 */ /* 0x000ea20000100800 */
[----:B------:R-:W-:-:S03]  /*1ec40*/  LOP3.LUT R24, R25, 0x380, RZ, 0xc0, !PT ;  /* 0x0000038019187812 */ /* 0x000fc600078ec0ff */
[----:B------:R0:W5:Y:S01]  /*1ec50*/  LDL R82, [R1+0x2c] ;  /* 0x00002c0001527983 */ /* 0x0001620000100800 */
[----:B------:R-:W-:Y:S02]  /*1ec60*/  SHF.R.U64 R24, R24, 0x3, RZ ;  /* 0x0000000318187819 */ /* 0x000fe400000012ff */
[----:B------:R-:W-:Y:S02]  /*1ec70*/  IADD3 R29, P6, R4, 0x4000, RZ ;  /* 0x00004000041d7810 */ /* 0x000fe40007fde0ff */
[----:B------:R-:W-:Y:S02]  /*1ec80*/  LOP3.LUT R24, R24, R25, RZ, 0x3c, !PT ;  /* 0x0000001918187212 */ /* 0x000fe400078e3cff */
[----:B----4-:R-:W-:Y:S02]  /*1ec90*/  SHF.R.S32.HI R76, RZ, 0x1f, R80 ;  /* 0x0000001fff4c7819 */ /* 0x010fe40000011450 */
[----:B---3--:R-:W-:-:S03]  /*1eca0*/  LEA R11, R83, R10, 0x7 ;  /* 0x0000000a530b7211 */ /* 0x008fc600078e38ff */
[----:B------:R-:W-:-:S04]  /*1ecb0*/  IMAD R6, R76, UR4, RZ ;  /* 0x000000044c067c24 */ /* 0x000fc8000f8e02ff */
[C---:B------:R-:W-:Y:S02]  /*1ecc0*/  IMAD R13, R80.reuse, UR5, R6 ;  /* 0x00000005500d7c24 */ /* 0x040fe4000f8e0206 */
[----:B------:R-:W-:Y:S01]  /*1ecd0*/  IMAD.WIDE.U32 R6, R80, UR4, R20 ;  /* 0x0000000450067c25 */ /* 0x000fe2000f8e0014 */
[----:B------:R-:W-:-:S03]  /*1ece0*/  ULDC.64 UR4, c[0x0][0xb78] ;  /* 0x0002de0000047ab9 */ /* 0x000fc60000000a00 */
[----:B------:R-:W-:Y:S02]  /*1ecf0*/  IMAD.IADD R7, R7, 0x1, R13 ;  /* 0x0000000107077824 */ /* 0x000fe400078e020d */
[----:B------:R-:W-:Y:S02]  /*1ed00*/  IMAD R9, R78, UR4, RZ ;  /* 0x000000044e097c24 */ /* 0x000fe4000f8e02ff */
[----:B------:R-:W-:-:S04]  /*1ed10*/  IMAD.WIDE.U32 R6, R81, UR4, R6 ;  /* 0x0000000451067c25 */ /* 0x000fc8000f8e0006 */
[----:B------:R-:W-:Y:S01]  /*1ed20*/  IMAD R10, R81, UR5, R9 ;  /* 0x00000005510a7c24 */ /* 0x000fe2000f8e0209 */
[----:B------:R-:W-:Y:S01]  /*1ed30*/  SHF.R.S32.HI R9, RZ, 0x1f, R11 ;  /* 0x0000001fff097819 */ /* 0x000fe2000001140b */
[----:B------:R-:W-:Y:S01]  /*1ed40*/  ULDC.64 UR4, c[0x0][0xb40] ;  /* 0x0002d00000047ab9 */ /* 0x000fe20000000a00 */
[----:B------:R-:W-:-:S04]  /*1ed50*/  IADD3 R6, P3, R11, R6, RZ ;  /* 0x000000060b067210 */ /* 0x000fc80007f7e0ff */
[----:B------:R-:W-:Y:S02]  /*1ed60*/  IADD3.X R9, R9, R7, R10, P3, !PT ;  /* 0x0000000709097210 */ /* 0x000fe40001ffe40a */
[----:B------:R-:W-:-:S04]  /*1ed70*/  LEA R54, P3, R6, UR4, 0x2 ;  /* 0x0000000406367c11 */ /* 0x000fc8000f8610ff */
[----:B------:R-:W-:Y:S01]  /*1ed80*/  LEA.HI.X R55, R6, UR5, R9, 0x2, P3 ;  /* 0x0000000506377c11 */ /* 0x000fe200098f1409 */
[--C-:B------:R-:W-:Y:S01]  /*1ed90*/  IMAD.X R9, RZ, RZ, R5.reuse, P0 ;  /* 0x000000ffff097224 */ /* 0x100fe200000e0605 */
[C---:B------:R-:W-:Y:S01]  /*1eda0*/  IADD3 R45, P0, R4.reuse, 0x8000, RZ ;  /* 0x00008000042d7810 */ /* 0x040fe20007f1e0ff */
[----:B------:R-:W-:Y:S01]  /*1edb0*/  IMAD.X R13, RZ, RZ, R5, P1 ;  /* 0x000000ffff0d7224 */ /* 0x000fe200008e0605 */
[----:B------:R-:W-:Y:S01]  /*1edc0*/  IADD3 R49, P1, R4, 0x9000, RZ ;  /* 0x0000900004317810 */ /* 0x000fe20007f3e0ff */
[----:B------:R-:W-:Y:S01]  /*1edd0*/  VIADD R6, R11, 0x8 ;  /* 0x000000080b067836 */ /* 0x000fe20000000000 */
[----:B------:R-:W-:Y:S01]  /*1ede0*/  LOP3.LUT R44, R45, 0x380, RZ, 0xc0, !PT ;  /* 0x000003802d2c7812 */ /* 0x000fe200078ec0ff */
[----:B------:R-:W-:Y:S01]  /*1edf0*/  ULDC.64 UR4, c[0x0][0xaa0] ;  /* 0x0002a80000047ab9 */ /* 0x000fe20000000a00 */
[----:B------:R-:W-:Y:S02]  /*1ee00*/  LOP3.LUT R48, R49, 0x380, RZ, 0xc0, !PT ;  /* 0x0000038031307812 */ /* 0x000fe400078ec0ff */
[----:B------:R-:W-:-:S02]  /*1ee10*/  SHF.R.U64 R44, R44, 0x3, RZ ;  /* 0x000000032c2c7819 */ /* 0x000fc400000012ff */
[----:B------:R-:W-:Y:S02]  /*1ee20*/  SHF.R.U64 R48, R48, 0x3, RZ ;  /* 0x0000000330307819 */ /* 0x000fe400000012ff */
[----:B------:R-:W-:Y:S02]  /*1ee30*/  LOP3.LUT R44, R44, R45, RZ, 0x3c, !PT ;  /* 0x0000002d2c2c7212 */ /* 0x000fe400078e3cff */
[----:B------:R-:W-:Y:S02]  /*1ee40*/  IADD3.X R45, RZ, R5, RZ, P0, !PT ;  /* 0x00000005ff2d7210 */ /* 0x000fe400007fe4ff */
[----:B------:R-:W-:Y:S02]  /*1ee50*/  LOP3.LUT P0, RZ, R14, 0x3, RZ, 0xc0, !PT ;  /* 0x000000030eff7812 */ /* 0x000fe4000780c0ff */
[----:B------:R-:W-:Y:S01]  /*1ee60*/  LOP3.LUT R48, R48, R49, RZ, 0x3c, !PT ;  /* 0x0000003130307212 */ /* 0x000fe200078e3cff */
[----:B------:R-:W-:Y:S01]  /*1ee70*/  IMAD.X R49, RZ, RZ, R5, P1 ;  /* 0x000000ffff317224 */ /* 0x000fe200008e0605 */
[----:B------:R-:W-:-:S02]  /*1ee80*/  ISETP.GE.OR P1, PT, R11, R3, P0 ;  /* 0x000000030b00720c */ /* 0x000fc40000726670 */
[----:B------:R-:W-:Y:S01]  /*1ee90*/  ISETP.GE.OR P0, PT, R6, R3, P0 ;  /* 0x000000030600720c */ /* 0x000fe20000706670 */
[----:B------:R-:W-:-:S12]  /*1eea0*/  IMAD.MOV.U32 R20, RZ, RZ, R22 ;  /* 0x000000ffff147224 */ /* 0x000fd800078e0016 */
[----:B------:R1:W-:Y:S02]  /*1eeb0*/  @!P0 STG.E desc[UR6][R54.64+0x20], R0 ;  /* 0x0000200036008986 */ /* 0x0003e4000c101906 */
[----:B-1----:R-:W-:Y:S02]  /*1eec0*/  IMAD R0, R21, UR4, RZ ;  /* 0x0000000415007c24 */ /* 0x002fe4000f8e02ff */
[----:B------:R-:W-:Y:S02]  /*1eed0*/  IMAD.MOV.U32 R21, RZ, RZ, R23 ;  /* 0x000000ffff157224 */ /* 0x000fe400078e0017 */
[----:B------:R-:W-:-:S04]  /*1eee0*/  IMAD.WIDE.U32 R20, R77, UR4, R20 ;  /* 0x000000044d147c25 */ /* 0x000fc8000f8e0014 */
[----:B------:R-:W-:Y:S01]  /*1eef0*/  IMAD R77, R77, UR5, R0 ;  /* 0x000000054d4d7c24 */ /* 0x000fe2000f8e0200 */
[----:B------:R-:W-:Y:S02]  /*1ef00*/  ULDC.64 UR4, c[0x0][0xae0] ;  /* 0x0002b80000047ab9 */ /* 0x000fe40000000a00 */
[----:B------:R-:W-:Y:S02]  /*1ef10*/  IMAD R0, R76, UR4, RZ ;  /* 0x000000044c007c24 */ /* 0x000fe4000f8e02ff */
[----:B------:R-:W-:Y:S01]  /*1ef20*/  IMAD.IADD R21, R21, 0x1, R77 ;  /* 0x0000000115157824 */ /* 0x000fe200078e024d */
[----:B------:R1:W-:Y:S01]  /*1ef30*/  @!P1 STG.E desc[UR6][R54.64], R2 ;  /* 0x0000000236009986 */ /* 0x0003e2000c101906 */
[----:B------:R-:W-:Y:S02]  /*1ef40*/  IMAD R76, R83, -0x80, R3 ;  /* 0xffffff80534c7824 */ /* 0x000fe400078e0203 */
[----:B------:R-:W-:Y:S01]  /*1ef50*/  IMAD R77, R80, UR5, R0 ;  /* 0x00000005504d7c24 */ /* 0x000fe2000f8e0200 */
[C---:B------:R-:W-:Y:S01]  /*1ef60*/  IADD3 R33, P5, R4.reuse, 0x5000, RZ ;  /* 0x0000500004217810 */ /* 0x040fe20007fbe0ff */
[----:B------:R-:W-:Y:S01]  /*1ef70*/  IMAD.X R25, RZ, RZ, R5, P2 ;  /* 0x000000ffff197224 */ /* 0x000fe200010e0605 */
[C---:B------:R-:W-:Y:S01]  /*1ef80*/  IADD3 R37, P4, R4.reuse, 0x6000, RZ ;  /* 0x0000600004257810 */ /* 0x040fe20007f9e0ff */
[----:B------:R-:W5:Y:S01]  /*1ef90*/  LD.E.128 R12, desc[UR6][R12.64] ;  /* 0x000000060c0c7980 */ /* 0x000f62000c101d00 */
[----:B------:R-:W-:-:S02]  /*1efa0*/  IADD3 R41, P3, R4, 0x7000, RZ ;  /* 0x0000700004297810 */ /* 0x000fc40007f7e0ff */
[----:B------:R-:W-:Y:S01]  /*1efb0*/  LOP3.LUT R28, R29, 0x380, RZ, 0xc0, !PT ;  /* 0x000003801d1c7812 */ /* 0x000fe200078ec0ff */
[----:B------:R-:W5:Y:S01]  /*1efc0*/  LD.E.128 R24, desc[UR6][R24.64] ;  /* 0x0000000618187980 */ /* 0x000f62000c101d00 */
[----:B-1----:R-:W-:Y:S01]  /*1efd0*/  IMAD.WIDE.U32 R2, R80, UR4, R20 ;  /* 0x0000000450027c25 */ /* 0x002fe2000f8e0014 */
[----:B------:R-:W-:Y:S01]  /*1efe0*/  IADD3 R53, P2, R4, 0xa000, RZ ;  /* 0x0000a00004357810 */ /* 0x000fe20007f5e0ff */
[----:B------:R-:W-:Y:S01]  /*1eff0*/  ULDC.64 UR4, c[0x0][0xae8] ;  /* 0x0002ba0000047ab9 */ /* 0x000fe20000000a00 */
[----:B------:R0:W5:Y:S01]  /*1f000*/  LDL R80, [R1+0x30] ;  /* 0x0000300001507983 */ /* 0x0001620000100800 */
[----:B------:R-:W-:Y:S02]  /*1f010*/  LOP3.LUT R32, R33, 0x380, RZ, 0xc0, !PT ;  /* 0x0000038021207812 */ /* 0x000fe400078ec0ff */
[----:B------:R-:W-:Y:S01]  /*1f020*/  LOP3.LUT R36, R37, 0x380, RZ, 0xc0, !PT ;  /* 0x0000038025247812 */ /* 0x000fe200078ec0ff */
[----:B------:R-:W5:Y:S01]  /*1f030*/  LD.E.128 R44, desc[UR6][R44.64] ;  /* 0x000000062c2c7980 */ /* 0x000f62000c101d00 */
[----:B------:R-:W-:-:S02]  /*1f040*/  LOP3.LUT R40, R41, 0x380, RZ, 0xc0, !PT ;  /* 0x0000038029287812 */ /* 0x000fc400078ec0ff */
[----:B------:R-:W-:Y:S01]  /*1f050*/  LOP3.LUT R52, R53, 0x380, RZ, 0xc0, !PT ;  /* 0x0000038035347812 */ /* 0x000fe200078ec0ff */
[----:B------:R-:W5:Y:S01]  /*1f060*/  LD.E.128 R48, desc[UR6][R48.64] ;  /* 0x0000000630307980 */ /* 0x000f62000c101d00 */
[----:B------:R-:W-:Y:S02]  /*1f070*/  SHF.R.U64 R28, R28, 0x3, RZ ;  /* 0x000000031c1c7819 */ /* 0x000fe400000012ff */
[----:B------:R-:W-:Y:S02]  /*1f080*/  SHF.R.U64 R32, R32, 0x3, RZ ;  /* 0x0000000320207819 */ /* 0x000fe400000012ff */
[----:B------:R-:W-:Y:S02]  /*1f090*/  SHF.R.U64 R36, R36, 0x3, RZ ;  /* 0x0000000324247819 */ /* 0x000fe400000012ff */
[----:B------:R-:W-:Y:S02]  /*1f0a0*/  SHF.R.U64 R40, R40, 0x3, RZ ;  /* 0x0000000328287819 */ /* 0x000fe400000012ff */
[----:B------:R-:W-:-:S02]  /*1f0b0*/  SHF.R.U64 R52, R52, 0x3, RZ ;  /* 0x0000000334347819 */ /* 0x000fc400000012ff */
[----:B------:R-:W-:Y:S02]  /*1f0c0*/  LOP3.LUT R28, R28, R29, RZ, 0x3c, !PT ;  /* 0x0000001d1c1c7212 */ /* 0x000fe400078e3cff */
        /* <DEDUP_REMOVED lines=8> */
[----:B------:R-:W-:Y:S01]  /*1f150*/  IADD3.X R29, RZ, R5, RZ, P6, !PT ;  /* 0x00000005ff1d7210 */ /* 0x000fe200037fe4ff */
[----:B------:R-:W5:Y:S01]  /*1f160*/  LD.E.128 R32, desc[UR6][R32.64] ;  /* 0x0000000620207980 */ /* 0x000f62000c101d00 */
[----:B------:R-:W-:-:S02]  /*1f170*/  IADD3 R57, P6, R4, 0xb000, RZ ;  /* 0x0000b00004397810 */ /* 0x000fc40007fde0ff */
[C---:B------:R-:W-:Y:S01]  /*1f180*/  IADD3 R61, P5, R4.reuse, 0xc000, RZ ;  /* 0x0000c000043d7810 */ /* 0x040fe20007fbe0ff */
[----:B------:R-:W5:Y:S01]  /*1f190*/  LD.E.128 R36, desc[UR6][R36.64] ;  /* 0x0000000624247980 */ /* 0x000f62000c101d00 */
[C---:B------:R-:W-:Y:S02]  /*1f1a0*/  IADD3 R65, P4, R4.reuse, 0xd000, RZ ;  /* 0x0000d00004417810 */ /* 0x040fe40007f9e0ff */
[C---:B------:R-:W-:Y:S01]  /*1f1b0*/  IADD3 R69, P3, R4.reuse, 0xe000, RZ ;  /* 0x0000e00004457810 */ /* 0x040fe20007f7e0ff */
[----:B------:R-:W5:Y:S01]  /*1f1c0*/  LD.E.128 R28, desc[UR6][R28.64] ;  /* 0x000000061c1c7980 */ /* 0x000f62000c101d00 */
[----:B------:R-:W-:Y:S02]  /*1f1d0*/  IADD3 R7, P2, R4, 0xf000, RZ ;  /* 0x0000f00004077810 */ /* 0x000fe40007f5e0ff */
[----:B------:R-:W-:Y:S01]  /*1f1e0*/  LOP3.LUT R56, R57, 0x380, RZ, 0xc0, !PT ;  /* 0x0000038039387812 */ /* 0x000fe200078ec0ff */
[----:B------:R-:W5:Y:S01]  /*1f1f0*/  LD.E.128 R40, desc[UR6][R40.64] ;  /* 0x0000000628287980 */ /* 0x000f62000c101d00 */
[----:B------:R-:W-:-:S02]  /*1f200*/  LOP3.LUT R60, R61, 0x380, RZ, 0xc0, !PT ;  /* 0x000003803d3c7812 */ /* 0x000fc400078ec0ff */
[----:B------:R-:W-:Y:S01]  /*1f210*/  LOP3.LUT R64, R65, 0x380, RZ, 0xc0, !PT ;  /* 0x0000038041407812 */ /* 0x000fe200078ec0ff */
[----:B------:R-:W5:Y:S01]  /*1f220*/  LD.E.128 R52, desc[UR6][R52.64] ;  /* 0x0000000634347980 */ /* 0x000f62000c101d00 */
[----:B------:R-:W-:Y:S02]  /*1f230*/  LOP3.LUT R68, R69, 0x380, RZ, 0xc0, !PT ;  /* 0x0000038045447812 */ /* 0x000fe400078ec0ff */
[----:B------:R-:W-:Y:S02]  /*1f240*/  LOP3.LUT R11, R4, 0x380, RZ, 0xc0, !PT ;  /* 0x00000380040b7812 */ /* 0x000fe400078ec0ff */
[----:B------:R-:W-:Y:S02]  /*1f250*/  LOP3.LUT R6, R7, 0x380, RZ, 0xc0, !PT ;  /* 0x0000038007067812 */ /* 0x000fe400078ec0ff */
[----:B------:R-:W-:Y:S02]  /*1f260*/  SHF.R.U64 R56, R56, 0x3, RZ ;  /* 0x0000000338387819 */ /* 0x000fe400000012ff */
[----:B------:R-:W-:-:S02]  /*1f270*/  SHF.R.U64 R60, R60, 0x3, RZ ;  /* 0x000000033c3c7819 */ /* 0x000fc400000012ff */
[----:B------:R-:W-:Y:S02]  /*1f280*/  SHF.R.U64 R64, R64, 0x3, RZ ;  /* 0x0000000340407819 */ /* 0x000fe400000012ff */
[----:B------:R-:W-:Y:S02]  /*1f290*/  SHF.R.U64 R68, R68, 0x3, RZ ;  /* 0x0000000344447819 */ /* 0x000fe400000012ff */
[----:B------:R-:W-:Y:S02]  /*1f2a0*/  SHF.R.U64 R11, R11, 0x3, RZ ;  /* 0x000000030b0b7819 */ /* 0x000fe400000012ff */
[----:B------:R-:W-:Y:S02]  /*1f2b0*/  SHF.R.U64 R6, R6, 0x3, RZ ;  /* 0x0000000306067819 */ /* 0x000fe400000012ff */
[----:B------:R-:W-:Y:S02]  /*1f2c0*/  LOP3.LUT R56, R56, R57, RZ, 0x3c, !PT ;  /* 0x0000003938387212 */ /* 0x000fe400078e3cff */
        /* <DEDUP_REMOVED lines=8> */
[----:B------:R-:W-:-:S02]  /*1f350*/  LOP3.LUT R4, R11, R4, RZ, 0x3c, !PT ;  /* 0x000000040b047212 */ /* 0x000fc400078e3cff */
[----:B------:R-:W-:Y:S01]  /*1f360*/  IADD3.X R73, RZ, R5, RZ, P2, !PT ;  /* 0x00000005ff497210 */ /* 0x000fe200017fe4ff */
[----:B------:R-:W5:Y:S01]  /*1f370*/  LD.E.128 R8, desc[UR6][R8.64] ;  /* 0x0000000608087980 */ /* 0x000f62000c101d00 */
[----:B------:R-:W-:-:S03]  /*1f380*/  LOP3.LUT R72, R6, R7, RZ, 0x3c, !PT ;  /* 0x0000000706487212 */ /* 0x000fc600078e3cff */
        /* <DEDUP_REMOVED lines=11> */
[-C--:B------:R-:W-:Y:S01]  /*1f440*/  ISETP.GE.AND P3, PT, R18, R76.reuse, PT ;  /* 0x0000004c1200720c */ /* 0x080fe20003f66270 */
[----:B------:R-:W-:Y:S01]  /*1f450*/  VIADD R0, R16, 0x30820 ;  /* 0x0003082010007836 */ /* 0x000fe20000000000 */
[----:B------:R-:W-:Y:S01]  /*1f460*/  IADD3 R3, R3, R77, RZ ;  /* 0x0000004d03037210 */ /* 0x000fe20007ffe0ff */
[----:B------:R-:W-:Y:S01]  /*1f470*/  IMAD R20, R78, UR4, RZ ;  /* 0x000000044e147c24 */ /* 0x000fe2000f8e02ff */
[----:B------:R-:W-:-:S02]  /*1f480*/  ISETP.GE.AND P0, PT, R235, R76, PT ;  /* 0x0000004ceb00720c */ /* 0x000fc40003f06270 */
[----:B------:R-:W-:Y:S02]  /*1f490*/  PRMT R0, RZ, 0x654, R0 ;  /* 0x00000654ff007816 */ /* 0x000fe40000000000 */
[-C--:B--2---:R-:W-:Y:S02]  /*1f4a0*/  ISETP.GE.AND P1, PT, R84, R76.reuse, PT ;  /* 0x0000004c5400720c */ /* 0x084fe40003f26270 */
[----:B------:R-:W-:Y:S01]  /*1f4b0*/  ISETP.GE.AND P2, PT, R79, R76, PT ;  /* 0x0000004c4f00720c */ /* 0x000fe20003f46270 */
[C---:B------:R-:W-:Y:S01]  /*1f4c0*/  IMAD R79, R81.reuse, UR5, R20 ;  /* 0x00000005514f7c24 */ /* 0x040fe2000f8e0214 */
[----:B------:R-:W-:Y:S01]  /*1f4d0*/  BSSY B1, `(.L_x_1636) ;  /* 0x000001a000017945 */ /* 0x000fe20003800000 */
[----:B------:R-:W-:-:S04]  /*1f4e0*/  IMAD.WIDE.U32 R76, R81, UR4, R2 ;  /* 0x00000004514c7c25 */ /* 0x000fc8000f8e0002 */
[----:B------:R-:W-:Y:S01]  /*1f4f0*/  IMAD.WIDE R20, R83, 0x80, R18 ;  /* 0x0000008053147825 */ /* 0x000fe200078e0212 */
[----:B-1----:R0:W-:Y:S03]  /*1f500*/  SYNCS.ARRIVE.TRANS64.RED.A1T0 RZ, [R0+URZ], RZ ;  /* 0x000000ff00ff79a7 */ /* 0x0021e6000810043f */
[----:B------:R-:W-:Y:S01]  /*1f510*/  IMAD.IADD R81, R77, 0x1, R79 ;  /* 0x000000014d517824 */ /* 0x000fe200078e024f */
[----:B------:R-:W-:Y:S06]  /*1f520*/  @P3 BRA `(.L_x_1637) ;  /* 0x0000000000503947 */ /* 0x000fec0003800000 */
        /* <DEDUP_REMOVED lines=9> */
[----:B------:R-:W-:Y:S01]  /*1f5c0*/  ISETP.GE.AND P3, PT, R22, UR4, PT ;  /* 0x0000000416007c0c */ /* 0x000fe2000bf66270 */
[----:B------:R-:W-:Y:S01]  /*1f5d0*/  IMAD.IADD R3, R3, 0x1, R79 ;  /* 0x0000000103037824 */ /* 0x000fe200078e024f */
[----:B------:R-:W-:-:S02]  /*1f5e0*/  LEA R78, P5, R2, UR6, 0x1 ;  /* 0x00000006024e7c11 */ /* 0x000fc4000f8a08ff */
[----:B------:R-:W-:Y:S02]  /*1f5f0*/  ISETP.GE.AND P4, PT, R228, UR4, PT ;  /* 0x00000004e4007c0c */ /* 0x000fe4000bf86270 */
[----:B------:R-:W-:Y:S02]  /*1f600*/  LEA.HI.X R79, R2, UR7, R3, 0x1, P5 ;  /* 0x00000007024f7c11 */ /* 0x000fe4000a8f0c03 */
[----:B-----5:R-:W-:Y:S02]  /*1f610*/  ISETP.GE.AND P5, PT, R82, UR4, PT ;  /* 0x0000000452007c0c */ /* 0x020fe4000bfa6270 */
[----:B------:R-:W-:-:S03]  /*1f620*/  ISETP.GE.AND P6, PT, R80, UR4, PT ;  /* 0x0000000450007c0c */ /* 0x000fc6000bfc6270 */
[----:B------:R1:W-:Y:S04]  /*1f630*/  @!P3 STG.E.128 desc[UR8][R78.64], R4 ;  /* 0x000000044e00b986 */ /* 0x0003e8000c101d08 */
[----:B------:R1:W-:Y:S04]  /*1f640*/  @!P4 STG.E.128 desc[UR8][R78.64+0x80], R28 ;  /* 0x0000801c4e00c986 */ /* 0x0003e8000c101d08 */
[----:B------:R1:W-:Y:S04]  /*1f650*/  @!P5 STG.E.128 desc[UR8][R78.64+0x100], R44 ;  /* 0x0001002c4e00d986 */ /* 0x0003e8000c101d08 */
[----:B------:R1:W-:Y:S02]  /*1f660*/  @!P6 STG.E.128 desc[UR8][R78.64+0x180], R60 ;  /* 0x0001803c4e00e986 */ /* 0x0003e4000c101d08 */
.L_x_1637:
[----:B------:R-:W-:Y:S05]  /*1f670*/  BSYNC B1 ;  /* 0x0000000000017941 */ /* 0x000fea0003800000 */
.L_x_1636:
[----:B------:R-:W-:Y:S04]  /*1f680*/  BSSY B1, `(.L_x_1638) ;  /* 0x0000018000017945 */ /* 0x000fe80003800000 */
[----:B------:R-:W-:Y:S05]  /*1f690*/  @P0 BRA `(.L_x_1639) ;  /* 0x0000000000580947 */ /* 0x000fea0003800000 */
[----:B-1---5:R-:W-:Y:S01]  /*1f6a0*/  IADD3 R5, P0, R20, 0x20, RZ ;  /* 0x0000002014057810 */ /* 0x022fe20007f1e0ff */
[----:B------:R-:W-:Y:S01]  /*1f6b0*/  ULDC.64 UR6, c[0x0][0xad8] ;  /* 0x0002b60000067ab9 */ /* 0x000fe20000000a00 */
[----:B------:R-:W-:Y:S01]  /*1f6c0*/  MOV R3, R81 ;  /* 0x0000005100037202 */ /* 0x000fe20000000f00 */
[----:B------:R-:W-:Y:S01]  /*1f6d0*/  IMAD.MOV.U32 R2, RZ, RZ, R76 ;  /* 0x000000ffff027224 */ /* 0x000fe200078e004c */
[----:B------:R-:W-:Y:S01]  /*1f6e0*/  ULDC UR4, c[0x0][0xa8c] ;  /* 0x0002a30000047ab9 */ /* 0x000fe20000000800 */
[----:B0-----:R-:W-:Y:S01]  /*1f6f0*/  IMAD.X R0, RZ, RZ, R21, P0 ;  /* 0x000000ffff007224 */ /* 0x001fe200000e0615 */
        /* <DEDUP_REMOVED lines=16> */
.L_x_1639:
[----:B------:R-:W-:Y:S05]  /*1f800*/  BSYNC B1 ;  /* 0x0000000000017941 */ /* 0x000fea0003800000 */
.L_x_1638:
[----:B------:R-:W-:Y:S04]  /*1f810*/  BSSY B1, `(.L_x_1640) ;  /* 0x0000018000017945 */ /* 0x000fe80003800000 */
[----:B------:R-:W-:Y:S05]  /*1f820*/  @P1 BRA `(.L_x_1641) ;  /* 0x0000000000581947 */ /* 0x000fea0003800000 */
[----:B-12--5:R-:W-:Y:S01]  /*1f830*/  IADD3 R5, P0, R20, 0x40, RZ ;  /* 0x0000004014057810 */ /* 0x026fe20007f1e0ff */
        /* <DEDUP_REMOVED lines=21> */
.L_x_1641:
[----:B------:R-:W-:Y:S05]  /*1f990*/  BSYNC B1 ;  /* 0x0000000000017941 */ /* 0x000fea0003800000 */
.L_x_1640:
        /* <DEDUP_REMOVED lines=26> */
.L_x_1634:
[----:B------:R-:W2:Y:S01]  /*1fb40*/  LDL R10, [R1+0x6c] ;  /* 0x00006c00010a7983 */ /* 0x000ea20000100800 */
[----:B------:R-:W-:Y:S01]  /*1fb50*/  ULDC.64 UR4, c[0x0][0xbd8] ;  /* 0x0002f60000047ab9 */ /* 0x000fe20000000a00 */
[----:B------:R-:W2:Y:S01]  /*1fb60*/  LDC.64 R2, c[0x0][0xbd8] ;  /* 0x0002f600ff027b82 */ /* 0x000ea20000000a00 */
[----:B------:R-:W-:Y:S01]  /*1fb70*/  ISETP.NE.U32.AND P0, PT, RZ, UR4, PT ;  /* 0x00000004ff007c0c */ /* 0x000fe2000bf05070 */
[----:B------:R-:W-:Y:S01]  /*1fb80*/  IMAD.MOV.U32 R7, RZ, RZ, RZ ;  /* 0x000000ffff077224 */ /* 0x000fe200078e00ff */
[----:B------:R-:W-:Y:S02]  /*1fb90*/  ULDC.64 UR6, c[0x0][0x208] ;  /* 0x0000820000067ab9 */ /* 0x000fe40000000a00 */
[----:B------:R-:W-:Y:S01]  /*1fba0*/  ISETP.NE.AND.EX P0, PT, RZ, UR5, PT, P0 ;  /* 0x00000005ff007c0c */ /* 0x000fe2000bf05300 */
[----:B------:R-:W-:Y:S02]  /*1fbb0*/  ULDC.64 UR4, c[0x0][0xbe0] ;  /* 0x0002f80000047ab9 */ /* 0x000fe40000000a00 */
[----:B------:R-:W-:-:S04]  /*1fbc0*/  ISETP.NE.U32.AND P1, PT, RZ, UR4, PT ;  /* 0x00000004ff007c0c */ /* 0x000fc8000bf25070 */
[----:B------:R-:W-:Y:S01]  /*1fbd0*/  ISETP.NE.AND.EX P1, PT, RZ, UR5, PT, P1 ;  /* 0x00000005ff007c0c */ /* 0x000fe2000bf25310 */
[----:B------:R-:W1:-:S12]  /*1fbe0*/  S2R R8, SR_TID.X ;  /* 0x0000000000087919 */ /* 0x000e580000002100 */
[----:B------:R-:W3:Y:S01]  /*1fbf0*/  @P1 LDC.64 R4, c[0x0][0xbe0] ;  /* 0x0002f800ff041b82 */ /* 0x000ee20000000a00 */
[----:B------:R-:W-:Y:S02]  /*1fc00*/  ULDC UR4, c[0x0][0xa88] ;  /* 0x0002a20000047ab9 */ /* 0x000fe40000000800 */
[----:B------:R-:W-:Y:S01]  /*1fc10*/  IMAD.U32 R0, RZ, RZ, UR4 ;  /* 0x00000004ff007e24 */ /* 0x000fe2000f8e00ff */
[----:B-1----:R-:W-:-:S04]  /*1fc20*/  IADD3 R6, R8, -0x80, RZ ;  /* 0xffffff8008067810 */ /* 0x002fc80007ffe0ff */
[----:B------:R-:W-:Y:S01]  /*1fc30*/  ISETP.GT.AND P2, PT, R6, 0x7f, PT ;  /* 0x0000007f0600780c */ /* 0x000fe20003f44270 */
[----:B--2---:R-:W-:-:S04]  /*1fc40*/  IMAD.WIDE R2, R10, 0x4, R2 ;  /* 0x000000040a027825 */ /* 0x004fc800078e0202 */
[----:B---3--:R-:W-:Y:S01]  /*1fc50*/  @P1 IMAD.WIDE R4, R10, 0x4, R4 ;  /* 0x000000040a041825 */ /* 0x008fe200078e0204 */
[----:B------:R1:W5:Y:S01]  /*1fc60*/  @P0 LDG.E R7, desc[UR6][R2.64] ;  /* 0x0000000602070981 */ /* 0x000362000c1e1900 */
[----:B------:R-:W-:-:S03]  /*1fc70*/  SHF.R.S32.HI R6, RZ, 0x1f, R10 ;  /* 0x0000001fff067819 */ /* 0x000fc6000001140a */
[----:B------:R1:W5:Y:S01]  /*1fc80*/  @P1 LDG.E R0, desc[UR6][R4.64] ;  /* 0x0000000604001981 */ /* 0x000362000c1e1900 */
[----:B------:R-:W-:Y:S05]  /*1fc90*/  @P1 BRA `(.L_x_1643) ;  /* 0x0000000000141947 */ /* 0x000fea0003800000 */
[----:B------:R-:W-:Y:S05]  /*1fca0*/  @!P0 BRA `(.L_x_1643) ;  /* 0x0000000000108947 */ /* 0x000fea0003800000 */
[----:B------:R-:W-:Y:S02]  /*1fcb0*/  ULDC.64 UR4, c[0x0][0x208] ;  /* 0x0000820000047ab9 */ /* 0x000fe40000000a00 */
[----:B-1----:R-:W2:Y:S04]  /*1fcc0*/  LDG.E R5, desc[UR4][R2.64] ;  /* 0x0000000402057981 */ /* 0x002ea8000c1e1900 */
[----:B-----5:R-:W2:Y:S02]  /*1fcd0*/  LDG.E R0, desc[UR4][R2.64+0x4] ;  /* 0x0000040402007981 */ /* 0x020ea4000c1e1900 */
[----:B--2---:R-:W-:-:S07]  /*1fce0*/  IMAD.IADD R0, R0, 0x1, -R5 ;  /* 0x0000000100007824 */ /* 0x004fce00078e0a05 */
.L_x_1643:
[----:B------:R-:W2:Y:S04]  /*1fcf0*/  LDL R20, [R1+0x68] ;  /* 0x0000680001147983 */ /* 0x000ea80000100800 */
[----:B------:R3:W5:Y:S01]  /*1fd00*/  LDL R12, [R1+0x74] ;  /* 0x00007400010c7983 */ /* 0x0007620000100800 */
[----:B------:R-:W-:Y:S01]  /*1fd10*/  BSSY B1, `(.L_x_1644) ;  /* 0x000001c000017945 */ /* 0x000fe20003800000 */
[----:B------:R-:W-:Y:S02]  /*1fd20*/  SEL R11, R10, RZ, !P0 ;  /* 0x000000ff0a0b7207 */ /* 0x000fe40004000000 */
[----:B------:R-:W-:Y:S02]  /*1fd30*/  SEL R10, R6, RZ, !P0 ;  /* 0x000000ff060a7207 */ /* 0x000fe40004000000 */
[----:B-----5:R-:W-:-:S02]  /*1fd40*/  SHF.R.S32.HI R6, RZ, 0x1f, R7 ;  /* 0x0000001fff067819 */ /* 0x020fc40000011407 */
[----:B--2---:R-:W-:Y:S01]  /*1fd50*/  SHF.R.S32.HI R9, RZ, 0x1f, R20 ;  /* 0x0000001fff097819 */ /* 0x004fe20000011414 */
[----:B---3--:R-:W-:Y:S06]  /*1fd60*/  @P2 BRA `(.L_x_1645) ;  /* 0x0000000000582947 */ /* 0x008fec0003800000 */
[----:B-1----:R-:W-:-:S04]  /*1fd70*/  IMAD R2, R12, 0x80, R8 ;  /* 0x000000800c027824 */ /* 0x002fc800078e0208 */
        /* <DEDUP_REMOVED lines=18> */
[----:B------:R-:W-:Y:S01]  /*1fea0*/  LEA.HI.X R5, R2, UR5, R3, 0x2, P0 ;  /* 0x0000000502057c11 */ /* 0x000fe200080f1403 */
[----:B------:R-:W-:-:S05]  /*1feb0*/  IMAD.MOV.U32 R3, RZ, RZ, -0x800000 ;  /* 0xff800000ff037424 */ /* 0x000fca00078e00ff */
[----:B------:R2:W-:Y:S03]  /*1fec0*/  STG.E desc[UR6][R4.64], R3 ;  /* 0x0000000304007986 */ /* 0x0005e6000c101906 */
.L_x_1645:
[----:B------:R-:W-:Y:S05]  /*1fed0*/  BSYNC B1 ;  /* 0x0000000000017941 */ /* 0x000fea0003800000 */
.L_x_1644:
[----:B------:R-:W3:Y:S01]  /*1fee0*/  LDL R13, [R1+0x7c] ;  /* 0x00007c00010d7983 */ /* 0x000ee20000100800 */
[----:B------:R-:W-:-:S03]  /*1fef0*/  ULDC.64 UR4, c[0x0][0xaa0] ;  /* 0x0002a80000047ab9 */ /* 0x000fc60000000a00 */
[----:B------:R4:W5:Y:S04]  /*1ff00*/  LDL R14, [R1+0x30] ;  /* 0x00003000010e7983 */ /* 0x0009680000100800 */
[----:B------:R4:W5:Y:S01]  /*1ff10*/  LDL R15, [R1+0x2c] ;  /* 0x00002c00010f7983 */ /* 0x0009620000100800 */
[----:B-12---:R-:W-:Y:S01]  /*1ff20*/  MOV R3, R23 ;  /* 0x0000001700037202 */ /* 0x006fe20000000f00 */
        /* <DEDUP_REMOVED lines=11> */
[----:B------:R-:W-:Y:S01]  /*1ffe0*/  ISETP.GE.AND P1, PT, R235, R8, PT ;  /* 0x00000008eb00720c */ /* 0x000fe20003f26270 */
[----:B------:R-:W-:Y:S01]  /*1fff0*/  IMAD.WIDE.U32 R2, R20, UR4, R2 ;  /* 0x0000000414027c25 */ /* 0x000fe2000f8e0002 */
[----:B------:R-:W-:-:S03]  /*20000*/  ULDC.64 UR4, c[0x0][0xae8] ;  /* 0x0002ba0000047ab9 */ /* 0x000fc60000000a00 */
[----:B------:R-:W-:Y:S02]  /*20010*/  IMAD.IADD R3, R3, 0x1, R5 ;  /* 0x0000000103037824 */ /* 0x000fe400078e0205 */
[----:B------:R-:W-:Y:S02]  /*20020*/  IMAD R0, R10, UR4, RZ ;  /* 0x000000040a007c24 */ /* 0x000fe4000f8e02ff */
[----:B------:R-:W-:Y:S01]  /*20030*/  IMAD.WIDE.U32 R4, R11, UR4, R2 ;  /* 0x000000040b047c25 */ /* 0x000fe2000f8e0002 */
[----:B------:R-:W-:-:S03]  /*20040*/  MOV R3, R19 ;  /* 0x0000001300037202 */ /* 0x000fc60000000f00 */
[----:B------:R-:W-:Y:S02]  /*20050*/  IMAD R9, R11, UR5, R0 ;  /* 0x000000050b097c24 */ /* 0x000fe4000f8e0200 */
[----:B------:R-:W-:Y:S02]  /*20060*/  IMAD.MOV.U32 R2, RZ, RZ, R18 ;  /* 0x000000ffff027224 */ /* 0x000fe400078e0012 */
[----:B------:R-:W-:Y:S02]  /*20070*/  IMAD.IADD R11, R5, 0x1, R9 ;  /* 0x00000001050b7824 */ /* 0x000fe400078e0209 */
[----:B------:R-:W-:Y:S01]  /*20080*/  IMAD.WIDE R6, R12, 0x80, R2 ;  /* 0x000000800c067825 */ /* 0x000fe200078e0202 */
[----:B---3--:R-:W-:Y:S01]  /*20090*/  ISETP.GE.AND P0, PT, R13, R8, PT ;  /* 0x000000080d00720c */ /* 0x008fe20003f06270 */
[----:B----4-:R-:W-:-:S12]  /*200a0*/  @P2 BRA `(.L_x_1647) ;  /* 0x0000000000502947 */ /* 0x010fd80003800000 */
[----:B------:R-:W-:Y:S01]  /*200b0*/  ULDC.64 UR6, c[0x0][0xad8] ;  /* 0x0002b60000067ab9 */ /* 0x000fe20000000a00 */
[----:B------:R-:W-:Y:S01]  /*200c0*/  IMAD.MOV.U32 R2, RZ, RZ, R4 ;  /* 0x000000ffff027224 */ /* 0x000fe200078e0004 */
[----:B------:R-:W-:Y:S01]  /*200d0*/  ULDC UR4, c[0x0][0xa8c] ;  /* 0x0002a30000047ab9 */ /* 0x000fe20000000800 */
[----:B------:R-:W-:Y:S01]  /*200e0*/  IMAD R9, R7, UR6, RZ ;  /* 0x0000000607097c24 */ /* 0x000fe2000f8e02ff */
[----:B------:R-:W-:Y:S01]  /*200f0*/  ISETP.GE.AND P3, PT, R22, UR4, PT ;  /* 0x0000000416007c0c */ /* 0x000fe2000bf66270 */
[----:B------:R-:W-:Y:S01]  /*20100*/  IMAD.MOV.U32 R3, RZ, RZ, R11 ;  /* 0x000000ffff037224 */ /* 0x000fe200078e000b */
[----:B------:R-:W-:Y:S01]  /*20110*/  ISETP.GE.AND P4, PT, R228, UR4, PT ;  /* 0x00000004e4007c0c */ /* 0x000fe2000bf86270 */
[C---:B------:R-:W-:Y:S01]  /*20120*/  IMAD R9, R6.reuse, UR7, R9 ;  /* 0x0000000706097c24 */ /* 0x040fe2000f8e0209 */
[----:B-----5:R-:W-:Y:S01]  /*20130*/  ISETP.GE.AND P5, PT, R15, UR4, PT ;  /* 0x000000040f007c0c */ /* 0x020fe2000bfa6270 */
[----:B------:R-:W-:Y:S01]  /*20140*/  IMAD.WIDE.U32 R2, R6, UR6, R2 ;  /* 0x0000000606027c25 */ /* 0x000fe2000f8e0002 */
[----:B------:R-:W-:Y:S01]  /*20150*/  ISETP.GE.AND P6, PT, R14, UR4, PT ;  /* 0x000000040e007c0c */ /* 0x000fe2000bfc6270 */
[----:B------:R-:W-:Y:S01]  /*20160*/  ULDC.64 UR6, c[0x0][0xa80] ;  /* 0x0002a00000067ab9 */ /* 0x000fe20000000a00 */
[----:B------:R-:W-:Y:S01]  /*20170*/  ULDC.64 UR8, c[0x0][0x208] ;  /* 0x0000820000087ab9 */ /* 0x000fe20000000a00 */
[----:B------:R-:W-:-:S02]  /*20180*/  LEA R12, P2, R2, UR6, 0x1 ;  /* 0x00000006020c7c11 */ /* 0x000fc4000f8408ff */
[----:B------:R-:W-:-:S04]  /*20190*/  IADD3 R3, R3, R9, RZ ;  /* 0x0000000903037210 */ /* 0x000fc80007ffe0ff */
[----:B------:R-:W-:-:S05]  /*201a0*/  LEA.HI.X R13, R2, UR7, R3, 0x1, P2 ;  /* 0x00000007020d7c11 */ /* 0x000fca00090f0c03 */
[----:B------:R1:W-:Y:S04]  /*201b0*/  @!P3 STG.E.128 desc[UR8][R12.64], RZ ;  /* 0x000000ff0c00b986 */ /* 0x0003e8000c101d08 */
[----:B------:R1:W-:Y:S04]  /*201c0*/  @!P4 STG.E.128 desc[UR8][R12.64+0x80], RZ ;  /* 0x000080ff0c00c986 */ /* 0x0003e8000c101d08 */
[----:B------:R1:W-:Y:S04]  /*201d0*/  @!P5 STG.E.128 desc[UR8][R12.64+0x100], RZ ;  /* 0x000100ff0c00d986 */ /* 0x0003e8000c101d08 */
[----:B------:R1:W-:Y:S02]  /*201e0*/  @!P6 STG.E.128 desc[UR8][R12.64+0x180], RZ ;  /* 0x000180ff0c00e986 */ /* 0x0003e4000c101d08 */
.L_x_1647:
[----:B------:R-:W-:Y:S05]  /*201f0*/  BSYNC B1 ;  /* 0x0000000000017941 */ /* 0x000fea0003800000 */
.L_x_1646:
[----:B------:R-:W2:Y:S01]  /*20200*/  LDL R0, [R1+0x78] ;  /* 0x0000780001007983 */ /* 0x000ea20000100800 */
[----:B------:R-:W-:Y:S01]  /*20210*/  BSSY B1, `(.L_x_1648) ;  /* 0x0000019000017945 */ /* 0x000fe20003800000 */
[----:B--2---:R-:W-:-:S03]  /*20220*/  ISETP.GE.AND P2, PT, R0, R8, PT ;  /* 0x000000080000720c */ /* 0x004fc60003f46270 */
[----:B------:R-:W-:Y:S10]  /*20230*/  @P1 BRA `(.L_x_1649) ;  /* 0x0000000000581947 */ /* 0x000ff40003800000 */
[----:B------:R-:W-:Y:S01]  /*20240*/  IADD3 R9, P1, R6, 0x20, RZ ;  /* 0x0000002006097810 */ /* 0x000fe20007f3e0ff */
[----:B------:R-:W-:Y:S01]  /*20250*/  ULDC.64 UR6, c[0x0][0xad8] ;  /* 0x0002b60000067ab9 */ /* 0x000fe20000000a00 */
[----:B------:R-:W-:Y:S01]  /*20260*/  IMAD.MOV.U32 R2, RZ, RZ, R4 ;  /* 0x000000ffff027224 */ /* 0x000fe200078e0004 */
[----:B------:R-:W-:Y:S01]  /*20270*/  ULDC UR4, c[0x0][0xa8c] ;  /* 0x0002a30000047ab9 */ /* 0x000fe20000000800 */
[----:B------:R-:W-:Y:S01]  /*20280*/  IMAD.MOV.U32 R3, RZ, RZ, R11 ;  /* 0x000000ffff037224 */ /* 0x000fe200078e000b */
[----:B------:R-:W-:Y:S01]  /*20290*/  ISETP.GE.AND P3, PT, R22, UR4, PT ;  /* 0x0000000416007c0c */ /* 0x000fe2000bf66270 */
[----:B------:R-:W-:Y:S01]  /*202a0*/  IMAD.X R0, RZ, RZ, R7, P1 ;  /* 0x000000ffff007224 */ /* 0x000fe200008e0607 */
[----:B------:R-:W-:Y:S01]  /*202b0*/  ISETP.GE.AND P4, PT, R228, UR4, PT ;  /* 0x00000004e4007c0c */ /* 0x000fe2000bf86270 */
[----:B------:R-:W-:Y:S01]  /*202c0*/  IMAD.WIDE.U32 R2, R9, UR6, R2 ;  /* 0x0000000609027c25 */ /* 0x000fe2000f8e0002 */
[----:B-----5:R-:W-:Y:S01]  /*202d0*/  ISETP.GE.AND P5, PT, R15, UR4, PT ;  /* 0x000000040f007c0c */ /* 0x020fe2000bfa6270 */
[----:B------:R-:W-:Y:S01]  /*202e0*/  ULDC.64 UR8, c[0x0][0x208] ;  /* 0x0000820000087ab9 */ /* 0x000fe20000000a00 */
[----:B------:R-:W-:Y:S01]  /*202f0*/  ISETP.GE.AND P6, PT, R14, UR4, PT ;  /* 0x000000040e007c0c */ /* 0x000fe2000bfc6270 */
[----:B------:R-:W-:-:S04]  /*20300*/  IMAD R0, R0, UR6, RZ ;  /* 0x0000000600007c24 */ /* 0x000fc8000f8e02ff */
[----:B------:R-:W-:Y:S01]  /*20310*/  IMAD R9, R9, UR7, R0 ;  /* 0x0000000709097c24 */ /* 0x000fe2000f8e0200 */
[----:B------:R-:W-:Y:S02]  /*20320*/  ULDC.64 UR6, c[0x0][0xa80] ;  /* 0x0002a00000067ab9 */ /* 0x000fe40000000a00 */
[----:B------:R-:W-:Y:S02]  /*20330*/  LEA R8, P1, R2, UR6, 0x1 ;  /* 0x0000000602087c11 */ /* 0x000fe4000f8208ff */
[----:B------:R-:W-:-:S04]  /*20340*/  IADD3 R3, R3, R9, RZ ;  /* 0x0000000903037210 */ /* 0x000fc80007ffe0ff */
[----:B------:R-:W-:-:S05]  /*20350*/  LEA.HI.X R9, R2, UR7, R3, 0x1, P1 ;  /* 0x0000000702097c11 */ /* 0x000fca00088f0c03 */
[----:B------:R2:W-:Y:S04]  /*20360*/  @!P3 STG.E.128 desc[UR8][R8.64], RZ ;  /* 0x000000ff0800b986 */ /* 0x0005e8000c101d08 */
[----:B------:R2:W-:Y:S04]  /*20370*/  @!P4 STG.E.128 desc[UR8][R8.64+0x80], RZ ;  /* 0x000080ff0800c986 */ /* 0x0005e8000c101d08 */
[----:B------:R2:W-:Y:S04]  /*20380*/  @!P5 STG.E.128 desc[UR8][R8.64+0x100], RZ ;  /* 0x000100ff0800d986 */ /* 0x0005e8000c101d08 */
[----:B------:R2:W-:Y:S02]  /*20390*/  @!P6 STG.E.128 desc[UR8][R8.64+0x180], RZ ;  /* 0x000180ff0800e986 */ /* 0x0005e4000c101d08 */
.L_x_1649:
[----:B------:R-:W-:Y:S05]  /*203a0*/  BSYNC B1 ;  /* 0x0000000000017941 */ /* 0x000fea0003800000 */
.L_x_1648:
[----:B------:R-:W-:Y:S04]  /*203b0*/  BSSY B1, `(.L_x_1650) ;  /* 0x0000018000017945 */ /* 0x000fe80003800000 */
[----:B------:R-:W-:Y:S05]  /*203c0*/  @P0 BRA `(.L_x_1651) ;  /* 0x0000000000580947 */ /* 0x000fea0003800000 */
[----:B--2---:R-:W-:Y:S01]  /*203d0*/  IADD3 R9, P0, R6, 0x40, RZ ;  /* 0x0000004006097810 */ /* 0x004fe20007f1e0ff */
        /* <DEDUP_REMOVED lines=21> */
.L_x_1651:
[----:B------:R-:W-:Y:S05]  /*20530*/  BSYNC B1 ;  /* 0x0000000000017941 */ /* 0x000fea0003800000 */
.L_x_1650:
[----:B------:R-:W-:Y:S05]  /*20540*/  @P2 BRA `(.L_x_1642) ;  /* 0x0000000000582947 */ /* 0x000fea0003800000 */
        /* <DEDUP_REMOVED lines=22> */
.L_x_1642:
[----:B------:R-:W-:Y:S05]  /*206b0*/  BSYNC B0 ;  /* 0x0000000000007941 */ /* 0x000fea0003800000 */
.L_x_1633:
[----:B0-----:R-:W3:Y:S01]  /*206c0*/  LDL R0, [R1+0x1c] ;  /* 0x00001c0001007983 */ /* 0x001ee20000100800 */
[----:B------:R-:W-:Y:S02]  /*206d0*/  ULDC UR4, c[0x0][0xc14] ;  /* 0x0003050000047ab9 */ /* 0x000fe40000000800 */
[----:B---3--:R-:W-:-:S13]  /*206e0*/  ISETP.GE.AND P0, PT, R0, UR4, PT ;  /* 0x0000000400007c0c */ /* 0x008fda000bf06270 */
[----:B------:R-:W-:Y:S05]  /*206f0*/  @!P0 BRA `(.L_x_1652) ;  /* 0xfffffe0c00788947 */ /* 0x000fea000383ffff */
[----:B------:R-:W-:Y:S05]  /*20700*/  BRA `(.L_x_1340) ;  /* 0x0000007000047947 */ /* 0x000fea0003800000 */
.L_x_1338:
[----:B------:R-:W-:-:S08]  /*20710*/  NOP ;  /* 0x0000000000007918 */ /* 0x000fd00000000000 */
[----:B0-----:R-:W0:-:S00]  /*20720*/  USETMAXREG.DEALLOC.CTAPOOL 0x18 ;  /* 0x00000018000079c8 */ /* 0x001e0000080e0500 */
[----:B0-----:R-:W-:-:S06]  /*20730*/  LOP3.LUT R0, R0, 0x3, RZ, 0xc0, !PT ;  /* 0x0000000300007812 */ /* 0x001fcc00078ec0ff */
[----:B------:R-:W0:Y:S02]  /*20740*/  SHFL.IDX PT, R0, R0, RZ, 0x1f ;  /* 0x00001fff00007589 */ /* 0x000e2400000e0000 */
[----:B0-----:R-:W-:-:S13]  /*20750*/  ISETP.NE.AND P0, PT, R0, RZ, PT ;  /* 0x000000ff0000720c */ /* 0x001fda0003f05270 */
[----:B------:R-:W-:Y:S05]  /*20760*/  @P0 BRA `(.L_x_1340) ;  /* 0x0000006c00ec0947 */ /* 0x000fea0003800000 */
[----:B------:R-:W2:Y:S01]  /*20770*/  LDL.LU R6, [R1+0x14] ;  /* 0x0000140001067983 */ /* 0x000ea20000300800 */
[----:B------:R-:W-:Y:S01]  /*20780*/  ULDC UR5, c[0x0][0xc14] ;  /* 0x0003050000057ab9 */ /* 0x000fe20000000800 */
[----:B------:R-:W0:Y:S01]  /*20790*/  S2R R2, SR_TID.X ;  /* 0x0000000000027919 */ /* 0x000e220000002100 */
[----:B------:R-:W-:Y:S01]  /*207a0*/  CS2R R16, SRZ ;  /* 0x0000000000107805 */ /* 0x000fe2000001ff00 */
[----:B------:R-:W-:Y:S01]  /*207b0*/  ULDC.64 UR6, c[0x0][0x208] ;  /* 0x0000820000067ab9 */ /* 0x000fe20000000a00 */
[----:B------:R-:W-:Y:S01]  /*207c0*/  ULDC UR4, c[0x0][0xc10] ;  /* 0x0003040000047ab9 */ /* 0x000fe20000000800 */
[----:B0-----:R-:W-:-:S04]  /*207d0*/  LOP3.LUT R7, R2, 0x1f, RZ, 0xc0, !PT ;  /* 0x0000001f02077812 */ /* 0x001fc800078ec0ff */
[----:B------:R-:W-:Y:S02]  /*207e0*/  ISETP.NE.AND P0, PT, R7, 0x1f, PT ;  /* 0x0000001f0700780c */ /* 0x000fe40003f05270 */
[----:B--2---:R-:W-:-:S11]  /*207f0*/  LOP3.LUT R6, R6, 0xffffff7f, RZ, 0xc0, !PT ;  /* 0xffffff7f06067812 */ /* 0x004fd600078ec0ff */
[----:B------:R-:W-:Y:S02]  /*20800*/  @P0 LOP3.LUT R6, R6, 0x80, RZ, 0xfc, !PT ;  /* 0x0000008006060812 */ /* 0x000fe400078efcff */
[----:B------:R-:W-:-:S13]  /*20810*/  ISETP.GE.OR P0, PT, R7, UR5, !P0 ;  /* 0x0000000507007c0c */ /* 0x000fda000c706670 */
[----:B------:R-:W0:Y:S02]  /*20820*/  @!P0 LDC.64 R2, c[0x0][0xc58] ;  /* 0x00031600ff028b82 */ /* 0x000e240000000a00 */
[----:B0-----:R-:W-:-:S05]  /*20830*/  @!P0 IMAD.WIDE.U32 R2, R7, 0x4, R2 ;  /* 0x0000000407028825 */ /* 0x001fca00078e0002 */
[----:B------:R-:W2:Y:S01]  /*20840*/  @!P0 LDG.E R17, desc[UR6][R2.64] ;  /* 0x0000000602118981 */ /* 0x000ea2000c1e1900 */
[C---:B------:R-:W-:Y:S02]  /*20850*/  ISETP.NE.AND P1, PT, R7.reuse, RZ, PT ;  /* 0x000000ff0700720c */ /* 0x040fe40003f25270 */
[----:B------:R-:W-:Y:S02]  /*20860*/  ISETP.GE.U32.AND P0, PT, R7, 0x2, PT ;  /* 0x000000020700780c */ /* 0x000fe40003f06070 */
[----:B------:R-:W-:-:S09]  /*20870*/  LOP3.LUT R6, R6, 0xfffffffe, RZ, 0xc0, !PT ;  /* 0xfffffffe06067812 */ /* 0x000fd200078ec0ff */
[----:B------:R-:W-:-:S04]  /*20880*/  @P1 LOP3.LUT R6, R6, 0x1, RZ, 0xfc, !PT ;  /* 0x0000000106061812 */ /* 0x000fc800078efcff */
[----:B------:R-:W-:-:S04]  /*20890*/  LOP3.LUT R6, R6, 0xffffffdf, RZ, 0xc0, !PT ;  /* 0xffffffdf06067812 */ /* 0x000fc800078ec0ff */
[----:B------:R-:W-:-:S04]  /*208a0*/  @P0 LOP3.LUT R6, R6, 0x20, RZ, 0xfc, !PT ;  /* 0x0000002006060812 */ /* 0x000fc800078efcff */
[----:B------:R-:W-:Y:S01]  /*208b0*/  LOP3.LUT R6, R6, 0xffffffef, RZ, 0xc0, !PT ;  /* 0xffffffef06067812 */ /* 0x000fe200078ec0ff */
[----:B------:R-:W0:Y:S01]  /*208c0*/  S2UR UR6, SR_CTAID.X ;  /* 0x00000000000679c3 */ /* 0x000e220000002500 */
[----:B------:R-:W-:Y:S01]  /*208d0*/  IMAD.MOV.U32 R19, RZ, RZ, RZ ;  /* 0x000000ffff137224 */ /* 0x000fe200078e00ff */
[----:B--2---:R-:W1:Y:S02]  /*208e0*/  SHFL.UP PT, R0, R17, 0x1, RZ ;  /* 0x0420000011007989 */ /* 0x004e6400000e00ff */
[----:B-1----:R-:W-:-:S05]  /*208f0*/  SEL R0, R0, RZ, P1 ;  /* 0x000000ff00007207 */ /* 0x002fca0000800000 */
[----:B------:R-:W-:-:S05]  /*20900*/  IMAD.IADD R0, R17, 0x1, R0 ;  /* 0x0000000111007824 */ /* 0x000fca00078e0200 */
[----:B------:R-:W1:Y:S02]  /*20910*/  SHFL.UP PT, R4, R0, 0x2, RZ ;  /* 0x0440000000047989 */ /* 0x000e6400000e00ff */
[----:B-1----:R-:W-:-:S05]  /*20920*/  SEL R5, R4, RZ, P0 ;  /* 0x000000ff04057207 */ /* 0x002fca0000000000 */
[----:B------:R-:W-:-:S05]  /*20930*/  IMAD.IADD R5, R0, 0x1, R5 ;  /* 0x0000000100057824 */ /* 0x000fca00078e0205 */
[----:B------:R-:W1:Y:S01]  /*20940*/  SHFL.UP PT, R4, R5, 0x4, RZ ;  /* 0x0480000005047989 */ /* 0x000e6200000e00ff */
[----:B------:R-:W-:-:S04]  /*20950*/  ISETP.GE.U32.AND P0, PT, R7, 0x4, PT ;  /* 0x000000040700780c */ /* 0x000fc80003f06070 */
[----:B-1----:R-:W-:-:S05]  /*20960*/  SEL R4, R4, RZ, P0 ;  /* 0x000000ff04047207 */ /* 0x002fca0000000000 */
[----:B------:R-:W-:-:S05]  /*20970*/  IMAD.IADD R4, R5, 0x1, R4 ;  /* 0x0000000105047824 */ /* 0x000fca00078e0204 */
[----:B------:R-:W1:Y:S01]  /*20980*/  SHFL.UP PT, R2, R4, 0x8, RZ ;  /* 0x0500000004027989 */ /* 0x000e6200000e00ff */
[----:B------:R-:W-:Y:S02]  /*20990*/  @P0 LOP3.LUT R6, R6, 0x10, RZ, 0xfc, !PT ;  /* 0x0000001006060812 */ /* 0x000fe400078efcff */
[----:B------:R-:W-:-:S04]  /*209a0*/  ISETP.GE.U32.AND P0, PT, R7, 0x8, PT ;  /* 0x000000080700780c */ /* 0x000fc80003f06070 */
[----:B-1----:R-:W-:-:S04]  /*209b0*/  SEL R3, R2, RZ, P0 ;  /* 0x000000ff02037207 */ /* 0x002fc80000000000 */
[----:B------:R-:W-:-:S05]  /*209c0*/  IADD3 R3, R4, R3, RZ ;  /* 0x0000000304037210 */ /* 0x000fca0007ffe0ff */
[----:B------:R-:W1:Y:S01]  /*209d0*/  SHFL.UP PT, R0, R3, 0x10, RZ ;  /* 0x0600000003007989 */ /* 0x000e6200000e00ff */
[----:B------:R-:W-:-:S04]  /*209e0*/  LOP3.LUT R6, R6, 0xfffffff7, RZ, 0xc0, !PT ;  /* 0xfffffff706067812 */ /* 0x000fc800078ec0ff */
[----:B------:R-:W-:Y:S02]  /*209f0*/  @P0 LOP3.LUT R6, R6, 0x8, RZ, 0xfc, !PT ;  /* 0x0000000806060812 */ /* 0x000fe400078efcff */
[----:B------:R-:W-:-:S04]  /*20a00*/  ISETP.GE.U32.AND P0, PT, R7, 0x10, PT ;  /* 0x000000100700780c */ /* 0x000fc80003f06070 */
[----:B-1----:R-:W-:-:S05]  /*20a10*/  SEL R0, R0, RZ, P0 ;  /* 0x000000ff00007207 */ /* 0x002fca0000000000 */
[----:B------:R-:W-:-:S05]  /*20a20*/  IMAD.IADD R0, R3, 0x1, R0 ;  /* 0x0000000103007824 */ /* 0x000fca00078e0200 */
[----:B------:R-:W1:Y:S01]  /*20a30*/  SHFL.IDX PT, R2, R0, 0x1f, 0x1f ;  /* 0x03e01f0000027f89 */ /* 0x000e6200000e0000 */
[----:B------:R-:W-:-:S04]  /*20a40*/  LOP3.LUT R6, R6, 0xfffffffb, RZ, 0xc0, !PT ;  /* 0xfffffffb06067812 */ /* 0x000fc800078ec0ff */
[----:B------:R-:W-:-:S05]  /*20a50*/  @P0 LOP3.LUT R6, R6, 0x4, RZ, 0xfc, !PT ;  /* 0x0000000406060812 */ /* 0x000fca00078efcff */
[----:B------:R2:W-:Y:S01]  /*20a60*/  STL [R1+0x14], R6 ;  /* 0x0000140601007387 */ /* 0x0005e20000100800 */
[----:B-1----:R-:W-:-:S05]  /*20a70*/  IMAD R4, R2, UR4, RZ ;  /* 0x0000000402047c24 */ /* 0x002fca000f8e02ff */
[----:B0-----:R-:W-:Y:S01]  /*20a80*/  ISETP.GT.AND P0, PT, R4, UR6, PT ;  /* 0x0000000604007c0c */ /* 0x001fe2000bf04270 */
[----:B------:R-:W-:-:S12]  /*20a90*/  IMAD.MOV.U32 R5, RZ, RZ, R4 ;  /* 0x000000ffff057224 */ /* 0x000fd800078e0004 */
[----:B--2---:R-:W-:Y:S05]  /*20aa0*/  @P0 BRA `(.L_x_1653) ;  /* 0x0000000000c00947 */ /* 0x004fea0003800000 */
[----:B------:R-:W-:Y:S01]  /*20ab0*/  MOV R4, R5 ;  /* 0x0000000500047202 */ /* 0x000fe20000000f00 */
[----:B------:R-:W-:Y:S01]  /*20ac0*/  IMAD.MOV.U32 R19, RZ, RZ, RZ ;  /* 0x000000ffff137224 */ /* 0x000fe200078e00ff */
[----:B------:R-:W-:Y:S01]  /*20ad0*/  ULDC UR5, c[0x0][0xc14] ;  /* 0x0003050000057ab9 */ /* 0x000fe20000000800 */
[----:B------:R-:W-:Y:S01]  /*20ae0*/  ULDC UR7, c[0x0][0xc14] ;  /* 0x0003050000077ab9 */ /* 0x000fe20000000800 */
[----:B------:R-:W-:-:S05]  /*20af0*/  ULDC UR4, c[0x0][0xc10] ;  /* 0x0003040000047ab9 */ /* 0x000fca0000000800 */
.L_x_1657:
[----:B------:R-:W-:Y:S02]  /*20b00*/  VIADD R0, R19, 0x1f ;  /* 0x0000001f13007836 */ /* 0x000fe40000000000 */
[----:B------:R-:W-:-:S03]  /*20b10*/  IMAD.U32 R19, RZ, RZ, UR7 ;  /* 0x00000007ff137e24 */ /* 0x000fc6000f8e00ff */
[----:B------:R-:W-:-:S13]  /*20b20*/  ISETP.GE.AND P0, PT, R0, UR5, PT ;  /* 0x0000000500007c0c */ /* 0x000fda000bf06270 */
[----:B------:R-:W-:Y:S05]  /*20b30*/  @P0 BRA `(.L_x_1654) ;  /* 0x0000000400d00947 */ /* 0x000fea0003800000 */
[----:B------:R-:W0:Y:S01]  /*20b40*/  S2R R2, SR_TID.X ;  /* 0x0000000000027919 */ /* 0x000e220000002100 */
[----:B------:R-:W-:Y:S01]  /*20b50*/  MOV R19, R0 ;  /* 0x0000000000137202 */ /* 0x000fe20000000f00 */
[----:B------:R-:W-:Y:S01]  /*20b60*/  BSSY B0, `(.L_x_1655) ;  /* 0x000000b000007945 */ /* 0x000fe20003800000 */
[----:B------:R-:W-:Y:S01]  /*20b70*/  IMAD.MOV.U32 R17, RZ, RZ, RZ ;  /* 0x000000ffff117224 */ /* 0x000fe200078e00ff */
[----:B0-----:R-:W-:-:S04]  /*20b80*/  LOP3.LUT R6, R2, 0x1f, RZ, 0xc0, !PT ;  /* 0x0000001f02067812 */ /* 0x001fc800078ec0ff */
[C---:B------:R-:W-:Y:S01]  /*20b90*/  ISETP.NE.AND P1, PT, R6.reuse, 0x1f, PT ;  /* 0x0000001f0600780c */ /* 0x040fe20003f25270 */
[----:B------:R-:W-:-:S05]  /*20ba0*/  IMAD.IADD R5, R6, 0x1, R19 ;  /* 0x0000000106057824 */ /* 0x000fca00078e0213 */
[----:B------:R-:W-:-:S13]  /*20bb0*/  ISETP.GE.OR P0, PT, R5, UR5, !P1 ;  /* 0x0000000505007c0c */ /* 0x000fda000cf06670 */
[----:B------:R-:W-:Y:S05]  /*20bc0*/  @P0 BRA `(.L_x_1656) ;  /* 0x0000000000100947 */ /* 0x000fea0003800000 */
[----:B------:R-:W0:Y:S01]  /*20bd0*/  LDC.64 R2, c[0x0][0xc58] ;  /* 0x00031600ff027b82 */ /* 0x000e220000000a00 */
[----:B------:R-:W-:Y:S01]  /*20be0*/  ULDC.64 UR8, c[0x0][0x208] ;  /* 0x0000820000087ab9 */ /* 0x000fe20000000a00 */
[----:B0-----:R-:W-:-:S05]  /*20bf0*/  IMAD.WIDE R2, R5, 0x4, R2 ;  /* 0x0000000405027825 */ /* 0x001fca00078e0202 */
[----:B------:R0:W5:Y:S02]  /*20c00*/  LDG.E R17, desc[UR8][R2.64] ;  /* 0x0000000802117981 */ /* 0x000164000c1e1900 */
.L_x_1656:
[----:B------:R-:W-:Y:S05]  /*20c10*/  BSYNC B0 ;  /* 0x0000000000007941 */ /* 0x000fea0003800000 */
.L_x_1655:
[----:B-----5:R-:W1:Y:S01]  /*20c20*/  SHFL.UP PT, R0, R17, 0x1, RZ ;  /* 0x0420000011007989 */ /* 0x020e6200000e00ff */
[C---:B------:R-:W-:Y:S02]  /*20c30*/  ISETP.NE.AND P0, PT, R6.reuse, RZ, PT ;  /* 0x000000ff0600720c */ /* 0x040fe40003f05270 */
[----:B------:R-:W-:Y:S02]  /*20c40*/  ISETP.GE.U32.AND P1, PT, R6, 0x2, PT ;  /* 0x000000020600780c */ /* 0x000fe40003f26070 */
[----:B-1----:R-:W-:Y:S02]  /*20c50*/  SEL R0, R0, RZ, P0 ;  /* 0x000000ff00007207 */ /* 0x002fe40000000000 */
[----:B------:R-:W-:-:S03]  /*20c60*/  ISETP.GE.U32.AND P0, PT, R6, 0x4, PT ;  /* 0x000000040600780c */ /* 0x000fc60003f06070 */
[----:B------:R-:W-:-:S05]  /*20c70*/  IMAD.IADD R0, R17, 0x1, R0 ;  /* 0x0000000111007824 */ /* 0x000fca00078e0200 */
[----:B0-----:R-:W0:Y:S02]  /*20c80*/  SHFL.UP PT, R2, R0, 0x2, RZ ;  /* 0x0440000000027989 */ /* 0x001e2400000e00ff */
        /* <DEDUP_REMOVED lines=14> */
[----:B0-----:R-:W-:-:S05]  /*20d70*/  IMAD R5, R6, UR4, RZ ;  /* 0x0000000406057c24 */ /* 0x001fca000f8e02ff */
[----:B------:R-:W-:-:S04]  /*20d80*/  IADD3 R4, R5, R4, RZ ;  /* 0x0000000405047210 */ /* 0x000fc80007ffe0ff */
[----:B------:R-:W-:-:S13]  /*20d90*/  ISETP.GT.AND P0, PT, R4, UR6, PT ;  /* 0x0000000604007c0c */ /* 0x000fda000bf04270 */
[----:B------:R-:W-:Y:S05]  /*20da0*/  @!P0 BRA `(.L_x_1657) ;  /* 0xfffffffc00548947 */ /* 0x000fea000383ffff */
.L_x_1653:
[----:B------:R-:W-:Y:S01]  /*20db0*/  IMAD.IADD R5, R4, 0x1, -R5 ;  /* 0x0000000104057824 */ /* 0x000fe200078e0a05 */
[----:B------:R-:W-:-:S03]  /*20dc0*/  ULDC.64 UR8, c[0x0][0x208] ;  /* 0x0000820000087ab9 */ /* 0x000fc60000000a00 */
        /* <DEDUP_REMOVED lines=17> */
[----:B------:R-:W-:-:S05]  /*20ee0*/  IADD3 R7, R4, -0x1, RZ ;  /* 0xffffffff04077810 */ /* 0x000fca0007ffe0ff */
[----:B------:R2:W3:Y:S02]  /*20ef0*/  SHFL.IDX PT, R16, R0, R7, 0x1f ;  /* 0x00001f0700107589 */ /* 0x0004e400000e0000 */
.L_x_1658:
[----:B-12---:R-:W-:Y:S02]  /*20f00*/  IMAD.MOV R0, RZ, RZ, -R3 ;  /* 0x000000ffff007224 */ /* 0x006fe400078e0a03 */
[----:B---3--:R-:W-:Y:S02]  /*20f10*/  IMAD R16, R16, UR4, R5 ;  /* 0x0000000410107c24 */ /* 0x008fe4000f8e0205 */
[----:B------:R-:W-:Y:S02]  /*20f20*/  IMAD R5, R0, R9, RZ ;  /* 0x0000000900057224 */ /* 0x000fe400078e02ff */
[----:B------:R-:W-:-:S04]  /*20f30*/  IMAD.MOV.U32 R2, RZ, RZ, RZ ;  /* 0x000000ffff027224 */ /* 0x000fc800078e00ff */
[----:B------:R-:W-:Y:S01]  /*20f40*/  IMAD.HI.U32 R2, R3, R5, R2 ;  /* 0x0000000503027227 */ /* 0x000fe200078e0002 */
[----:B------:R-:W-:Y:S02]  /*20f50*/  IADD3 R5, -R16, UR6, RZ ;  /* 0x0000000610057c10 */ /* 0x000fe4000fffe1ff */
[----:B------:R-:W-:Y:S02]  /*20f60*/  IABS R3, R6 ;  /* 0x0000000600037213 */ /* 0x000fe40000000000 */
[----:B------:R-:W-:-:S03]  /*20f70*/  IABS R0, R5 ;  /* 0x0000000500007213 */ /* 0x000fc60000000000 */
[----:B------:R-:W-:Y:S02]  /*20f80*/  IMAD.MOV R3, RZ, RZ, -R3 ;  /* 0x000000ffff037224 */ /* 0x000fe400078e0a03 */
[----:B------:R-:W-:-:S04]  /*20f90*/  IMAD.HI.U32 R7, R2, R0, RZ ;  /* 0x0000000002077227 */ /* 0x000fc800078e00ff */
[----:B------:R-:W-:-:S05]  /*20fa0*/  IMAD R0, R7, R3, R0 ;  /* 0x0000000307007224 */ /* 0x000fca00078e0200 */
[----:B------:R-:W-:-:S13]  /*20fb0*/  ISETP.GT.U32.AND P0, PT, R9, R0, PT ;  /* 0x000000000900720c */ /* 0x000fda0003f04070 */
[----:B------:R-:W-:Y:S01]  /*20fc0*/  @!P0 IMAD.IADD R0, R0, 0x1, -R9 ;  /* 0x0000000100008824 */ /* 0x000fe200078e0a09 */
[----:B------:R-:W-:-:S04]  /*20fd0*/  @!P0 IADD3 R7, R7, 0x1, RZ ;  /* 0x0000000107078810 */ /* 0x000fc80007ffe0ff */
        /* <DEDUP_REMOVED lines=8> */
[----:B------:R-:W-:-:S03]  /*21060*/  IMAD.MOV R7, RZ, RZ, -R7 ;  /* 0x000000ffff077224 */ /* 0x000fc600078e0a07 */
[----:B------:R-:W-:Y:S01]  /*21070*/  IADD3 R3, -R0, RZ, RZ ;  /* 0x000000ff00037210 */ /* 0x000fe20007ffe1ff */
[----:B------:R-:W-:-:S03]  /*21080*/  IMAD R5, R6, R7, R5 ;  /* 0x0000000706057224 */ /* 0x000fc600078e0205 */
[----:B------:R-:W-:Y:S01]  /*21090*/  VIADDMNMX R8, R3, UR4, R8, PT ;  /* 0x0000000403087c46 */ /* 0x000fe2000b800108 */
[----:B------:R-:W-:Y:S01]  /*210a0*/  IMAD.IADD R0, R5, 0x1, R0 ;  /* 0x0000000105007824 */ /* 0x000fe200078e0200 */
[----:B------:R-:W-:Y:S02]  /*210b0*/  IABS R6, R5 ;  /* 0x0000000500067213 */ /* 0x000fe40000000000 */
[----:B------:R-:W-:-:S04]  /*210c0*/  IABS R4, R8 ;  /* 0x0000000800047213 */ /* 0x000fc80000000000 */
[----:B------:R-:W1:Y:S08]  /*210d0*/  I2F.RP R9, R4 ;  /* 0x0000000400097306 */ /* 0x000e700000209400 */
[----:B-1----:R-:W1:Y:S02]  /*210e0*/  MUFU.RCP R9, R9 ;  /* 0x0000000900097308 */ /* 0x002e640000001000 */
[----:B-1----:R-:W-:-:S06]  /*210f0*/  VIADD R2, R9, 0xffffffe ;  /* 0x0ffffffe09027836 */ /* 0x002fcc0000000000 */
[----:B------:R1:W2:Y:S02]  /*21100*/  F2I.FTZ.U32.TRUNC.NTZ R3, R2 ;  /* 0x0000000200037305 */ /* 0x0002a4000021f000 */
[----:B-1----:R-:W-:Y:S01]  /*21110*/  MOV R2, RZ ;  /* 0x000000ff00027202 */ /* 0x002fe20000000f00 */
[----:B--2---:R-:W-:-:S04]  /*21120*/  IMAD.MOV R7, RZ, RZ, -R3 ;  /* 0x000000ffff077224 */ /* 0x004fc800078e0a03 */
[----:B------:R-:W-:-:S04]  /*21130*/  IMAD R7, R7, R4, RZ ;  /* 0x0000000407077224 */ /* 0x000fc800078e02ff */
[----:B------:R-:W-:Y:S01]  /*21140*/  IMAD.HI.U32 R3, R3, R7, R2 ;  /* 0x0000000703037227 */ /* 0x000fe200078e0002 */
[-C--:B------:R-:W-:Y:S02]  /*21150*/  IABS R7, R8.reuse ;  /* 0x0000000800077213 */ /* 0x080fe40000000000 */
[----:B------:R-:W-:-:S03]  /*21160*/  LOP3.LUT R2, R5, R8, RZ, 0x3c, !PT ;  /* 0x0000000805027212 */ /* 0x000fc600078e3cff */
[----:B------:R-:W-:Y:S02]  /*21170*/  IMAD.MOV R7, RZ, RZ, -R7 ;  /* 0x000000ffff077224 */ /* 0x000fe400078e0a07 */
[----:B------:R-:W-:-:S04]  /*21180*/  IMAD.HI.U32 R3, R3, R6, RZ ;  /* 0x0000000603037227 */ /* 0x000fc800078e00ff */
[----:B------:R-:W-:-:S05]  /*21190*/  IMAD R7, R3, R7, R6 ;  /* 0x0000000703077224 */ /* 0x000fca00078e0206 */
[----:B------:R-:W-:-:S13]  /*211a0*/  ISETP.GT.U32.AND P0, PT, R4, R7, PT ;  /* 0x000000070400720c */ /* 0x000fda0003f04070 */
[----:B------:R-:W-:Y:S02]  /*211b0*/  @!P0 IMAD.IADD R7, R7, 0x1, -R4 ;  /* 0x0000000107078824 */ /* 0x000fe400078e0a04 */
[----:B------:R-:W-:-:S03]  /*211c0*/  @!P0 VIADD R3, R3, 0x1 ;  /* 0x0000000103038836 */ /* 0x000fc60000000000 */
[----:B------:R-:W-:-:S13]  /*211d0*/  ISETP.GE.U32.AND P0, PT, R7, R4, PT ;  /* 0x000000040700720c */ /* 0x000fda0003f06070 */
[----:B------:R-:W-:Y:S02]  /*211e0*/  @P0 IADD3 R3, R3, 0x1, RZ ;  /* 0x0000000103030810 */ /* 0x000fe40007ffe0ff */
[----:B------:R-:W-:-:S13]  /*211f0*/  ISETP.GE.AND P0, PT, R2, RZ, PT ;  /* 0x000000ff0200720c */ /* 0x000fda0003f06270 */
[----:B------:R-:W-:Y:S01]  /*21200*/  @!P0 IMAD.MOV R3, RZ, RZ, -R3 ;  /* 0x000000ffff038224 */ /* 0x000fe200078e0a03 */
[----:B------:R-:W-:-:S13]  /*21210*/  ISETP.NE.AND P0, PT, R8, RZ, PT ;  /* 0x000000ff0800720c */ /* 0x000fda0003f05270 */
[----:B------:R-:W-:Y:S01]  /*21220*/  @!P0 LOP3.LUT R3, RZ, R8, RZ, 0x33, !PT ;  /* 0x00000008ff038212 */ /* 0x000fe200078e33ff */
[----:B------:R-:W-:-:S04]  /*21230*/  IMAD.MOV R8, RZ, RZ, -R8 ;  /* 0x000000ffff087224 */ /* 0x000fc800078e0a08 */
[----:B------:R-:W-:Y:S01]  /*21240*/  IMAD R18, R3, R8, R0 ;  /* 0x0000000803127224 */ /* 0x000fe200078e0200 */
[----:B------:R-:W-:-:S04]  /*21250*/  LOP3.LUT R0, RZ, R3, RZ, 0x33, !PT ;  /* 0x00000003ff007212 */ /* 0x000fc800078e33ff */
[----:B------:R-:W-:Y:S01]  /*21260*/  IADD3 R17, R17, R0, RZ ;  /* 0x0000000011117210 */ /* 0x000fe20007ffe0ff */
[----:B------:R-:W-:Y:S06]  /*21270*/  BRA `(.L_x_1659) ;  /* 0x00000000000c7947 */ /* 0x000fec0003800000 */
.L_x_1654:
[----:B------:R-:W-:Y:S02]  /*21280*/  IMAD.MOV.U32 R17, RZ, RZ, RZ ;  /* 0x000000ffff117224 */ /* 0x000fe400078e00ff */
[----:B------:R-:W-:Y:S02]  /*21290*/  IMAD.U32 R16, RZ, RZ, UR6 ;  /* 0x00000006ff107e24 */ /* 0x000fe4000f8e00ff */
[----:B------:R-:W-:-:S07]  /*212a0*/  IMAD.MOV.U32 R18, RZ, RZ, RZ ;  /* 0x000000ffff127224 */ /* 0x000fce00078e00ff */
.L_x_1659:
[----:B------:R-:W2:Y:S01]  /*212b0*/  LDL.LU R2, [R1+0x14] ;  /* 0x0000140001027983 */ /* 0x000ea20000300800 */
[----:B------:R-:W1:Y:S02]  /*212c0*/  S2R R4, SR_TID.X ;  /* 0x0000000000047919 */ /* 0x000e640000002100 */
[----:B-1----:R-:W-:-:S04]  /*212d0*/  LOP3.LUT R5, R4, 0x1f, RZ, 0xc0, !PT ;  /* 0x0000001f04057812 */ /* 0x002fc800078ec0ff */
[----:B------:R-:W-:-:S13]  /*212e0*/  ISETP.NE.AND P0, PT, R5, RZ, PT ;  /* 0x000000ff0500720c */ /* 0x000fda0003f05270 */
[----:B------:R-:W1:Y:S01]  /*212f0*/  @!P0 S2R R3, SR_CgaCtaId ;  /* 0x0000000000038919 */ /* 0x000e620000008800 */
[----:B------:R-:W-:-:S04]  /*21300*/  @!P0 MOV R0, 0x400 ;  /* 0x0000040000008802 */ /* 0x000fc80000000f00 */
[----:B-1----:R-:W-:-:S05]  /*21310*/  @!P0 LEA R0, R3, R0, 0x18 ;  /* 0x0000000003008211 */ /* 0x002fca00078ec0ff */
[----:B------:R1:W-:Y:S02]  /*21320*/  @!P0 STS.128 [R0+0x308d0], R16 ;  /* 0x0308d01000008388 */ /* 0x0003e40000000c00 */
[----:B-1----:R-:W-:Y:S02]  /*21330*/  MOV R0, 0x1 ;  /* 0x0000000100007802 */ /* 0x002fe40000000f00 */
        /* <DEDUP_REMOVED lines=9> */
[----:B------:R-:W2:Y:S01]  /*213d0*/  LDL R6, [R1+0xac] ;  /* 0x0000ac0001067983 */ /* 0x000ea20000100800 */
[----:B------:R-:W-:Y:S01]  /*213e0*/  LOP3.LUT R4, R4, 0x7f, RZ, 0xc0, !PT ;  /* 0x0000007f04047812 */ /* 0x000fe200078ec0ff */
[----:B-1----:R-:W-:Y:S01]  /*213f0*/  IMAD.MOV.U32 R0, RZ, RZ, 0x1 ;  /* 0x00000001ff007424 */ /* 0x002fe200078e00ff */
[----:B------:R-:W-:Y:S01]  /*21400*/  ISETP.NE.AND P1, PT, R5, RZ, PT ;  /* 0x000000ff0500720c */ /* 0x000fe20003f25270 */
[----:B------:R1:W-:Y:S01]  /*21410*/  STL [R1+0x28], RZ ;  /* 0x000028ff01007387 */ /* 0x0003e20000100800 */
[C---:B------:R-:W-:Y:S01]  /*21420*/  ISETP.NE.AND P2, PT, R4.reuse, RZ, PT ;  /* 0x000000ff0400720c */ /* 0x040fe20003f45270 */
[----:B------:R-:W-:Y:S01]  /*21430*/  ULDC.64 UR36, c[0x0][0x198] ;  /* 0x0000660000247ab9 */ /* 0x000fe20000000a00 */
[----:B------:R-:W-:Y:S01]  /*21440*/  ISETP.NE.OR P0, PT, R4, RZ, !P1 ;  /* 0x000000ff0400720c */ /* 0x000fe20004f05670 */
[----:B------:R1:W-:Y:S01]  /*21450*/  STL [R1+0x10], R0 ;  /* 0x0000100001007387 */ /* 0x0003e20000100800 */
[----:B------:R-:W-:Y:S01]  /*21460*/  LOP3.LUT R2, R2, 0xffffffbf, RZ, 0xc0, !PT ;  /* 0xffffffbf02027812 */ /* 0x000fe200078ec0ff */
[----:B------:R-:W-:-:S02]  /*21470*/  ULDC UR39, c[0x0][0xc] ;  /* 0x0000030000277ab9 */ /* 0x000fc40000000800 */
[----:B------:R1:W-:Y:S01]  /*21480*/  STL [R1+0xc], RZ ;  /* 0x00000cff01007387 */ /* 0x0003e20000100800 */
[----:B------:R-:W-:-:S03]  /*21490*/  LOP3.LUT R2, R2, 0xfffffffd, RZ, 0xc0, !PT ;  /* 0xfffffffd02027812 */ /* 0x000fc600078ec0ff */
[----:B------:R1:W-:Y:S02]  /*214a0*/  STL [R1], RZ ;  /* 0x000000ff01007387 */ /* 0x0003e40000100800 */
[----:B------:R-:W-:Y:S02]  /*214b0*/  @P2 LOP3.LUT R2, R2, 0x2, RZ, 0xfc, !PT ;  /* 0x0000000202022812 */ /* 0x000fe400078efcff */
[----:B------:R1:W-:Y:S02]  /*214c0*/  STL [R1+0x8], R0 ;  /* 0x0000080001007387 */ /* 0x0003e40000100800 */
[----:B------:R-:W-:-:S05]  /*214d0*/  @P0 LOP3.LUT R2, R2, 0x40, RZ, 0xfc, !PT ;  /* 0x0000004002020812 */ /* 0x000fca00078efcff */
[----:B------:R1:W-:Y:S01]  /*214e0*/  STL [R1+0x14], R2 ;  /* 0x0000140201007387 */ /* 0x0003e20000100800 */
[----:B--2---:R-:W-:-:S13]  /*214f0*/  R2UR UR4, R6 ;  /* 0x00000000060472ca */ /* 0x004fda00000e0000 */
[----:B-1----:R-:W-:-:S12]  /*21500*/  ULOP3.LUT UR38, UR4, 0x2, URZ, 0xfc, !UPT ;  /* 0x0000000204267892 */ /* 0x002fd8000f8efc3f */
.L_x_1767:
[----:B------:R-:W-:Y:S05]  /*21510*/  YIELD ;  /* 0x0000000000007946 */ /* 0x000fea0003800000 */
[----:B------:R-:W-:Y:S01]  /*21520*/  ULDC.64 UR4, c[0x0][0xa28] ;  /* 0x00028a0000047ab9 */ /* 0x000fe20000000a00 */
[----:B------:R-:W-:Y:S01]  /*21530*/  IMAD.MOV.U32 R8, RZ, RZ, RZ ;  /* 0x000000ffff087224 */ /* 0x000fe200078e00ff */
[----:B------:R-:W-:Y:S01]  /*21540*/  ISETP.NE.U32.AND P0, PT, RZ, UR4, PT ;  /* 0x00000004ff007c0c */ /* 0x000fe2000bf05070 */
[----:B------:R-:W-:Y:S01]  /*21550*/  ULDC.64 UR6, c[0x0][0x208] ;  /* 0x0000820000067ab9 */ /* 0x000fe20000000a00 */
[----:B------:R-:W-:Y:S01]  /*21560*/  IMAD.MOV.U32 R0, RZ, RZ, RZ ;  /* 0x000000ffff007224 */ /* 0x000fe200078e00ff */
[----:B------:R-:W-:Y:S01]  /*21570*/  ULDC.64 UR8, c[0x0][0xa08] ;  /* 0x0002820000087ab9 */ /* 0x000fe20000000a00 */
[----:B------:R-:W-:Y:S01]  /*21580*/  ISETP.NE.AND.EX P0, PT, RZ, UR5, PT, P0 ;  /* 0x00000005ff007c0c */ /* 0x000fe2000bf05300 */
[----:B------:R-:W-:Y:S01]  /*21590*/  ULDC.64 UR4, c[0x0][0xa00] ;  /* 0x0002800000047ab9 */ /* 0x000fe20000000a00 */
[----:B------:R-:W-:-:S11]  /*215a0*/  ULDC.64 UR10, c[0x0][0xa10] ;  /* 0x00028400000a7ab9 */ /* 0x000fd60000000a00 */
        /* <DEDUP_REMOVED lines=12> */
[----:B------:R-:W1:Y:S01]  /*21670*/  @P0 LDC.64 R4, c[0x0][0xa18] ;  /* 0x00028600ff040b82 */ /* 0x000e620000000a00 */
[----:B------:R-:W-:-:S04]  /*21680*/  ISETP.NE.U32.AND P1, PT, RZ, UR8, PT ;  /* 0x00000008ff007c0c */ /* 0x000fc8000bf25070 */
[----:B------:R-:W-:Y:S02]  /*21690*/  ISETP.NE.AND.EX P3, PT, RZ, UR9, PT, P1 ;  /* 0x00000009ff007c0c */ /* 0x000fe4000bf65310 */
[----:B------:R-:W-:-:S04]  /*216a0*/  ISETP.NE.U32.AND P1, PT, RZ, UR10, PT ;  /* 0x0000000aff007c0c */ /* 0x000fc8000bf25070 */
[----:B------:R-:W-:Y:S01]  /*216b0*/  ISETP.NE.AND.EX P1, PT, RZ, UR11, PT, P1 ;  /* 0x0000000bff007c0c */ /* 0x000fe2000bf25310 */
[----:B-1----:R-:W-:Y:S01]  /*216c0*/  @P0 IMAD.WIDE R4, R19, 0x4, R4 ;  /* 0x0000000413040825 */ /* 0x002fe200078e0204 */
[----:B--2---:R1:W-:Y:S02]  /*216d0*/  STL [R1+0x2c], R0 ;  /* 0x00002c0001007387 */ /* 0x0043e40000100800 */
[----:B-1----:R-:W-:Y:S01]  /*216e0*/  MOV R0, UR4 ;  /* 0x0000000400007c02 */ /* 0x002fe20008000f00 */
[----:B------:R-:W-:Y:S02]  /*216f0*/  ULDC.64 UR4, c[0x0][0x3f8] ;  /* 0x0000fe0000047ab9 */ /* 0x000fe40000000a00 */
[----:B------:R-:W-:-:S03]  /*21700*/  UISETP.NE.U32.AND UP0, UPT, UR4, URZ, UPT ;  /* 0x0000003f0400728c */ /* 0x000fc6000bf05070 */
[----:B------:R-:W-:Y:S01]  /*21710*/  ULDC UR4, c[0x0][0x404] ;  /* 0x0001010000047ab9 */ /* 0x000fe20000000800 */
[----:B------:R-:W-:Y:S01]  /*21720*/  UISETP.NE.AND.EX UP0, UPT, UR5, URZ, UPT, UP0 ;  /* 0x0000003f0500728c */ /* 0x000fe2000bf05300 */
[----:B------:R1:W5:Y:S01]  /*21730*/  @P0 LDG.E R0, desc[UR6][R4.64] ;  /* 0x0000000604000981 */ /* 0x000362000c1e1900 */
[----:B------:R-:W-:Y:S01]  /*21740*/  ULDC UR6, c[0x0][0x338] ;  /* 0x0000ce0000067ab9 */ /* 0x000fe20000000800 */
[----:B------:R-:W-:Y:S01]  /*21750*/  ULDC UR5, c[0x0][0x2e0] ;  /* 0x0000b80000057ab9 */ /* 0x000fe20000000800 */
[----:B------:R-:W-:Y:S01]  /*21760*/  USEL UR4, UR4, 0x1, UP0 ;  /* 0x0000000104047887 */ /* 0x000fe20008000000 */
[----:B------:R-:W-:-:S03]  /*21770*/  IMAD.U32 R10, RZ, RZ, UR6 ;  /* 0x00000006ff0a7e24 */ /* 0x000fc6000f8e00ff */
[----:B------:R-:W-:-:S06]  /*21780*/  UIMAD UR4, UR4, UR5, URZ ;  /* 0x00000005040472a4 */ /* 0x000fcc000f8e023f */
[----:B-1----:R-:W-:Y:S01]  /*21790*/  IMAD.U32 R5, RZ, RZ, UR4 ;  /* 0x00000004ff057e24 */ /* 0x002fe2000f8e00ff */
[----:B------:R-:W-:Y:S06]  /*217a0*/  @P0 BRA `(.L_x_1661) ;  /* 0x0000000000140947 */ /* 0x000fec0003800000 */
[----:B------:R-:W-:Y:S05]  /*217b0*/  @!P2 BRA `(.L_x_1661) ;  /* 0x000000000010a947 */ /* 0x000fea0003800000 */
[----:B------:R-:W-:Y:S02]  /*217c0*/  ULDC.64 UR4, c[0x0][0x208] ;  /* 0x0000820000047ab9 */ /* 0x000fe40000000a00 */
[----:B-----5:R-:W2:Y:S04]  /*217d0*/  LDG.E R0, desc[UR4][R2.64] ;  /* 0x0000000402007981 */ /* 0x020ea8000c1e1900 */
[----:B------:R-:W2:Y:S02]  /*217e0*/  LDG.E R7, desc[UR4][R2.64+0x4] ;  /* 0x0000040402077981 */ /* 0x000ea4000c1e1900 */
[----:B--2---:R-:W-:-:S07]  /*217f0*/  IMAD.IADD R0, R7, 0x1, -R0 ;  /* 0x0000000107007824 */ /* 0x004fce00078e0a00 */
.L_x_1661:
[----:B------:R-:W1:Y:S01]  /*21800*/  LDC.64 R6, c[0x0][0xa08] ;  /* 0x00028200ff067b82 */ /* 0x000e620000000a00 */
[----:B------:R-:W-:Y:S01]  /*21810*/  MOV R9, RZ ;  /* 0x000000ff00097202 */ /* 0x000fe20000000f00 */
[----:B------:R-:W-:-:S06]  /*21820*/  ULDC.64 UR4, c[0x0][0x208] ;  /* 0x0000820000047ab9 */ /* 0x000fcc0000000a00 */
[----:B------:R-:W2:Y:S01]  /*21830*/  LDC.64 R2, c[0x0][0xa10] ;  /* 0x00028400ff027b82 */ /* 0x000ea20000000a00 */
[----:B-1----:R-:W-:-:S05]  /*21840*/  IMAD.WIDE R6, R19, 0x4, R6 ;  /* 0x0000000413067825 */ /* 0x002fca00078e0206 */
[----:B------:R-:W3:Y:S01]  /*21850*/  @P3 LDG.E R9, desc[UR4][R6.64] ;  /* 0x0000000406093981 */ /* 0x000ee2000c1e1900 */
[----:B------:R-:W-:Y:S02]  /*21860*/  IMAD.MOV.U32 R4, RZ, RZ, RZ ;  /* 0x000000ffff047224 */ /* 0x000fe400078e00ff */
[----:B--2---:R-:W-:-:S05]  /*21870*/  IMAD.WIDE R2, R19, 0x4, R2 ;  /* 0x0000000413027825 */ /* 0x004fca00078e0202 */
[----:B------:R1:W5:Y:S01]  /*21880*/  @P1 LDG.E R4, desc[UR4][R2.64] ;  /* 0x0000000402041981 */ /* 0x000362000c1e1900 */
[----:B------:R-:W-:Y:S02]  /*21890*/  ULDC.64 UR4, c[0x0][0xa20] ;  /* 0x0002880000047ab9 */ /* 0x000fe40000000a00 */
[----:B------:R-:W-:-:S04]  /*218a0*/  ISETP.NE.U32.AND P0, PT, RZ, UR4, PT ;  /* 0x00000004ff007c0c */ /* 0x000fc8000bf05070 */
[----:B------:R-:W-:Y:S01]  /*218b0*/  ISETP.NE.AND.EX P0, PT, RZ, UR5, PT, P0 ;  /* 0x00000005ff007c0c */ /* 0x000fe2000bf05300 */
[----:B---3-5:R-:W-:-:S05]  /*218c0*/  IMAD.IADD R9, R9, 0x1, R8 ;  /* 0x0000000109097824 */ /* 0x028fca00078e0208 */
[----:B------:R1:W-:Y:S07]  /*218d0*/  STL [R1+0x4], R9 ;  /* 0x0000040901007387 */ /* 0x0003ee0000100800 */
[----:B------:R-:W-:Y:S05]  /*218e0*/  @!P0 BRA `(.L_x_1662) ;  /* 0x0000000000148947 */ /* 0x000fea0003800000 */
[----:B------:R-:W2:Y:S01]  /*218f0*/  LDC.64 R6, c[0x0][0xa20] ;  /* 0x00028800ff067b82 */ /* 0x000ea20000000a00 */
[----:B------:R-:W-:Y:S01]  /*21900*/  ULDC.64 UR4, c[0x0][0x208] ;  /* 0x0000820000047ab9 */ /* 0x000fe20000000a00 */
[----:B--2---:R-:W-:-:S05]  /*21910*/  IMAD.WIDE R6, R19, 0x4, R6 ;  /* 0x0000000413067825 */ /* 0x004fca00078e0206 */
[----:B------:R2:W5:Y:S01]  /*21920*/  LDG.E R5, desc[UR4][R6.64] ;  /* 0x0000000406057981 */ /* 0x000562000c1e1900 */
[----:B------:R-:W-:Y:S05]  /*21930*/  BRA `(.L_x_1663) ;  /* 0x0000000000147947 */ /* 0x000fea0003800000 */
.L_x_1662:
[----:B------:R-:W-:Y:S05]  /*21940*/  @!P3 BRA `(.L_x_1663) ;  /* 0x000000000010b947 */ /* 0x000fea0003800000 */
[----:B------:R-:W-:Y:S02]  /*21950*/  ULDC.64 UR4, c[0x0][0x208] ;  /* 0x0000820000047ab9 */ /* 0x000fe40000000a00 */
[----:B------:R-:W2:Y:S04]  /*21960*/  LDG.E R5, desc[UR4][R6.64] ;  /* 0x0000000406057981 */ /* 0x000ea8000c1e1900 */
[----:B------:R-:W2:Y:S02]  /*21970*/  LDG.E R6, desc[UR4][R6.64+0x4] ;  /* 0x0000040406067981 */ /* 0x000ea4000c1e1900 */
[----:B--2---:R-:W-:-:S07]  /*21980*/  IMAD.IADD R5, R6, 0x1, -R5 ;  /* 0x0000000106057824 */ /* 0x004fce00078e0a05 */
.L_x_1663:
[----:B------:R-:W-:Y:S02]  /*21990*/  ULDC.64 UR4, c[0x0][0x208] ;  /* 0x0000820000047ab9 */ /* 0x000fe40000000a00 */
[----:B--2---:R-:W2:Y:S04]  /*219a0*/  @P1 LDG.E R6, desc[UR4][R2.64] ;  /* 0x0000000402061981 */ /* 0x004ea8000c1e1900 */
[----:B-1----:R-:W2:Y:S01]  /*219b0*/  @P1 LDG.E R2, desc[UR4][R2.64+0x4] ;  /* 0x0000040402021981 */ /* 0x002ea2000c1e1900 */
[----:B-----5:R-:W-:Y:S01]  /*219c0*/  IMAD.IADD R8, R5, 0x1, -R8 ;  /* 0x0000000105087824 */ /* 0x020fe200078e0a08 */
[----:B------:R-:W-:Y:S02]  /*219d0*/  LEA R20, R17, 0x80, 0x7 ;  /* 0x0000008011147811 */ /* 0x000fe400078e38ff */
[----:B--2---:R-:W-:-:S05]  /*219e0*/  @P1 IADD3 R10, -R6, R2, RZ ;  /* 0x00000002060a1210 */ /* 0x004fca0007ffe1ff */
[----:B------:R-:W-:-:S04]  /*219f0*/  IMAD.IADD R5, R8, 0x1, R10 ;  /* 0x0000000108057824 */ /* 0x000fc800078e020a */
[C---:B------:R-:W-:Y:S01]  /*21a00*/  VIADD R21, R5.reuse, 0x3f ;  /* 0x0000003f05157836 */ /* 0x040fe20000000000 */
[----:B------:R-:W-:-:S04]  /*21a10*/  IADD3 R20, R5, R20, -R0 ;  /* 0x0000001405147210 */ /* 0x000fc80007ffe800 */
[----:B------:R-:W-:-:S04]  /*21a20*/  SHF.R.S32.HI R2, RZ, 0x1f, R21 ;  /* 0x0000001fff027819 */ /* 0x000fc80000011415 */
[----:B------:R-:W-:Y:S02]  /*21a30*/  LEA.HI R21, R2, R21, RZ, 0x6 ;  /* 0x0000001502157211 */ /* 0x000fe400078f30ff */
[----:B------:R-:W1:Y:S02]  /*21a40*/  LDC.64 R2, c[0x0][0x9e0] ;  /* 0x00027800ff027b82 */ /* 0x000e640000000a00 */
[----:B------:R-:W-:Y:S02]  /*21a50*/  SHF.R.S32.HI R21, RZ, 0x6, R21 ;  /* 0x00000006ff157819 */ /* 0x000fe40000011415 */
[----:B-1----:R-:W-:Y:S02]  /*21a60*/  ISETP.GE.AND P2, PT, R3, 0x1, PT ;  /* 0x000000010300780c */ /* 0x002fe40003f46270 */
[----:B------:R-:W-:-:S11]  /*21a70*/  IADD3 R2, R20, R2, RZ ;  /* 0x0000000214027210 */ /* 0x000fd60007ffe0ff */
[----:B------:R-:W-:Y:S05]  /*21a80*/  @!P2 BRA `(.L_x_1664) ;  /* 0x000000000048a947 */ /* 0x000fea0003800000 */
        /* <DEDUP_REMOVED lines=11> */
.L_x_1666:
[----:B------:R-:W-:-:S13]  /*21b40*/  ISETP.NE.AND P0, PT, R3, 0x1, PT ;  /* 0x000000010300780c */ /* 0x000fda0003f05270 */
[----:B------:R-:W1:Y:S02]  /*21b50*/  @P0 LDC.64 R6, c[0x0][0x9e8] ;  /* 0x00027a00ff060b82 */ /* 0x000e640000000a00 */
[----:B-1----:R-:W-:-:S05]  /*21b60*/  @P0 IMAD.HI.U32 R6, R9, R6, RZ ;  /* 0x0000000609060227 */ /* 0x002fca00078e00ff */
[----:B------:R-:W-:-:S07]  /*21b70*/  @P0 SHF.R.U32.HI R9, RZ, R7, R6 ;  /* 0x00000007ff090219 */ /* 0x000fce0000011606 */
.L_x_1667:
[----:B------:R-:W-:Y:S05]  /*21b80*/  BSYNC B0 ;  /* 0x0000000000007941 */ /* 0x000fea0003800000 */
.L_x_1665:
[----:B------:R-:W-:-:S05]  /*21b90*/  IMAD R9, R9, R3, R3 ;  /* 0x0000000309097224 */ /* 0x000fca00078e0203 */
[----:B------:R-:W-:-:S07]  /*21ba0*/  VIMNMX R2, R2, R9, PT ;  /* 0x0000000902027248 */ /* 0x000fce0003fe0100 */
.L_x_1664:
[----:B------:R-:W-:Y:S01]  /*21bb0*/  IMAD R0, R17, 0x80, -R0 ;  /* 0x0000008011007824 */ /* 0x000fe200078e0a00 */
[----:B------:R-:W-:-:S04]  /*21bc0*/  ULDC UR4, c[0x0][0x9dc] ;  /* 0x0002770000047ab9 */ /* 0x000fc80000000800 */
[----:B------:R-:W-:-:S05]  /*21bd0*/  IADD3 R0, R5, R0, RZ ;  /* 0x0000000005007210 */ /* 0x000fca0007ffe0ff */
[----:B------:R-:W-:Y:S01]  /*21be0*/  VIADD R5, R0, -UR4 ;  /* 0x8000000400057c36 */ /* 0x000fe20008000000 */
        /* <DEDUP_REMOVED lines=11> */
.L_x_1670:
[----:B------:R-:W-:Y:S01]  /*21ca0*/  ISETP.NE.AND P0, PT, R3, 0x1, PT ;  /* 0x000000010300780c */ /* 0x000fe20003f05270 */
[----:B------:R-:W-:-:S12]  /*21cb0*/  IMAD.MOV.U32 R9, RZ, RZ, R0 ;  /* 0x000000ffff097224 */ /* 0x000fd800078e0000 */
[----:B------:R-:W1:Y:S02]  /*21cc0*/  @P0 LDC.64 R6, c[0x0][0x9e8] ;  /* 0x00027a00ff060b82 */ /* 0x000e640000000a00 */
[----:B-1----:R-:W-:-:S05]  /*21cd0*/  @P0 IMAD.HI.U32 R6, R0, R6, RZ ;  /* 0x0000000600060227 */ /* 0x002fca00078e00ff */
[----:B------:R-:W-:-:S07]  /*21ce0*/  @P0 SHF.R.U32.HI R9, RZ, R7, R6 ;  /* 0x00000007ff090219 */ /* 0x000fce0000011606 */
.L_x_1671:
[----:B------:R-:W-:Y:S05]  /*21cf0*/  BSYNC B0 ;  /* 0x0000000000007941 */ /* 0x000fea0003800000 */
.L_x_1669:
[----:B------:R-:W-:-:S05]  /*21d00*/  IMAD R3, R9, R3, RZ ;  /* 0x0000000309037224 */ /* 0x000fca00078e02ff */
[----:B------:R-:W-:-:S07]  /*21d10*/  VIMNMX R5, R5, R3, !PT ;  /* 0x0000000305057248 */ /* 0x000fce0007fe0100 */
.L_x_1668:
[----:B------:R-:W-:Y:S01]  /*21d20*/  VIADD R2, R2, 0x3f ;  /* 0x0000003f02027836 */ /* 0x000fe20000000000 */
[----:B------:R-:W-:Y:S01]  /*21d30*/  BSSY B0, `(.L_x_1672) ;  /* 0x0000103000007945 */ /* 0x000fe20003800000 */
[----:B------:R-:W-:-:S03]  /*21d40*/  PLOP3.LUT P2, PT, PT, PT, PT, 0x80, 0x0 ;  /* 0x000000000000781c */ /* 0x000fc60003f4f070 */
[----:B------:R-:W-:-:S04]  /*21d50*/  SHF.R.S32.HI R3, RZ, 0x1f, R2 ;  /* 0x0000001fff037819 */ /* 0x000fc80000011402 */
[----:B------:R-:W-:Y:S02]  /*21d60*/  LEA.HI R3, R3, R2, RZ, 0x6 ;  /* 0x0000000203037211 */ /* 0x000fe400078f30ff */
[----:B------:R-:W-:Y:S02]  /*21d70*/  SHF.R.S32.HI R2, RZ, 0x1f, R5 ;  /* 0x0000001fff027819 */ /* 0x000fe40000011405 */
[----:B------:R-:W-:Y:S02]  /*21d80*/  SHF.R.S32.HI R3, RZ, 0x6, R3 ;  /* 0x00000006ff037819 */ /* 0x000fe40000011403 */
[----:B------:R-:W-:Y:S02]  /*21d90*/  LEA.HI R2, R2, R5, RZ, 0x6 ;  /* 0x0000000502027211 */ /* 0x000fe400078f30ff */
[----:B------:R-:W-:Y:S02]  /*21da0*/  VIMNMX R3, R21, R3, PT ;  /* 0x0000000315037248 */ /* 0x000fe40003fe0100 */
[----:B------:R-:W-:-:S03]  /*21db0*/  SHF.R.S32.HI R2, RZ, 0x6, R2 ;  /* 0x00000006ff027819 */ /* 0x000fc60000011402 */
[----:B------:R-:W-:Y:S01]  /*21dc0*/  IMAD R3, R3, 0x40, -R8 ;  /* 0x0000004003037824 */ /* 0x000fe200078e0a08 */
[----:B------:R-:W-:-:S04]  /*21dd0*/  VIMNMX R2, RZ, R2, !PT ;  /* 0x00000002ff027248 */ /* 0x000fc80007fe0100 */
[----:B------:R-:W-:Y:S02]  /*21de0*/  LEA R2, R2, -R8, 0x6 ;  /* 0x8000000802027211 */ /* 0x000fe400078e30ff */
[----:B------:R-:W-:Y:S02]  /*21df0*/  VIMNMX R3, R3, R10, PT ;  /* 0x0000000a03037248 */ /* 0x000fe40003fe0100 */
[----:B------:R-:W-:-:S04]  /*21e00*/  VIMNMX R5, RZ, R2, !PT ;  /* 0x00000002ff057248 */ /* 0x000fc80007fe0100 */
[----:B------:R-:W-:Y:S02]  /*21e10*/  ISETP.GT.AND P0, PT, R3, R5, PT ;  /* 0x000000050300720c */ /* 0x000fe40003f04270 */
[----:B------:R-:W-:-:S05]  /*21e20*/  SHF.R.U32.HI R5, RZ, 0x6, R5 ;  /* 0x00000006ff057819 */ /* 0x000fca0000011605 */
[----:B------:R-:W-:-:S06]  /*21e30*/  IMAD.MOV.U32 R6, RZ, RZ, R5 ;  /* 0x000000ffff067224 */ /* 0x000fcc00078e0005 */
[----:B------:R-:W-:-:S05]  /*21e40*/  @P0 VIADD R2, R3, 0x3f ;  /* 0x0000003f03020836 */ /* 0x000fca0000000000 */
[----:B------:R-:W-:-:S04]  /*21e50*/  @P0 SHF.R.S32.HI R3, RZ, 0x1f, R2 ;  /* 0x0000001fff030819 */ /* 0x000fc80000011402 */
[----:B------:R-:W-:-:S04]  /*21e60*/  @P0 LEA.HI R3, R3, R2, RZ, 0x6 ;  /* 0x0000000203030211 */ /* 0x000fc800078f30ff */
[----:B------:R-:W-:-:S04]  /*21e70*/  @P0 SHF.R.S32.HI R6, RZ, 0x6, R3 ;  /* 0x00000006ff060819 */ /* 0x000fc80000011403 */
[----:B------:R-:W-:-:S13]  /*21e80*/  ISETP.GT.AND P0, PT, R6, R5, PT ;  /* 0x000000050600720c */ /* 0x000fda0003f04270 */
[----:B------:R-:W-:Y:S05]  /*21e90*/  @!P0 BRA `(.L_x_1673) ;  /* 0x0000000c00b08947 */ /* 0x000fea0003800000 */
[----:B------:R-:W1:Y:S01]  /*21ea0*/  LDC R2, c[0x0][0x428] ;  /* 0x00010a00ff027b82 */ /* 0x000e620000000800 */
[----:B------:R-:W-:Y:S01]  /*21eb0*/  UMOV UR4, 0xffffffff ;  /* 0xffffffff00047882 */ /* 0x000fe20000000000 */
[----:B------:R-:W-:Y:S02]  /*21ec0*/  MOV R3, R18 ;  /* 0x0000001200037202 */ /* 0x000fe40000000f00 */
[----:B-1----:R-:W-:-:S13]  /*21ed0*/  ISETP.NE.AND P0, PT, R2, 0x1, PT ;  /* 0x000000010200780c */ /* 0x002fda0003f05270 */
[----:B------:R-:W1:Y:S08]  /*21ee0*/  @P0 LDC R2, c[0x0][0x42c] ;  /* 0x00010b00ff020b82 */ /* 0x000e700000000800 */
[----:B------:R-:W2:Y:S01]  /*21ef0*/  @P0 LDC R7, c[0x0][0x430] ;  /* 0x00010c00ff070b82 */ /* 0x000ea20000000800 */
[----:B-1----:R-:W-:-:S05]  /*21f00*/  @P0 IMAD.HI.U32 R2, R18, R2, RZ ;  /* 0x0000000212020227 */ /* 0x002fca00078e00ff */
[----:B--2---:R-:W-:Y:S02]  /*21f10*/  @P0 SHF.R.U32.HI R3, RZ, R7, R2 ;  /* 0x00000007ff030219 */ /* 0x004fe40000011602 */
[----:B------:R-:W-:Y:S01]  /*21f20*/  SEL R2, R19, RZ, !P1 ;  /* 0x000000ff13027207 */ /* 0x000fe20004800000 */
[----:B------:R-:W-:Y:S06]  /*21f30*/  BRA.DIV UR4, `(.L_x_1674) ;  /* 0x0000007204187947 */ /* 0x000fec000b800000 */
.L_x_1882:
[----:B------:R-:W-:-:S03]  /*21f40*/  UMOV UR4, 0xffffffff ;  /* 0xffffffff00047882 */ /* 0x000fc60000000000 */
[----:B------:R-:W-:Y:S05]  /*21f50*/  BRA.DIV UR4, `(.L_x_1675) ;  /* 0x0000007204447947 */ /* 0x000fea000b800000 */
[----:B------:R-:W-:-:S13]  /*21f60*/  ELECT P6, URZ, PT ;  /* 0x00000000003f782f */ /* 0x000fda00038c0000 */
.L_x_1885:
[----:B------:R-:W2:Y:S01]  /*21f70*/  LDL R7, [R1+0x28] ;  /* 0x0000280001077983 */ /* 0x000ea20000100800 */
[----:B------:R-:W-:Y:S01]  /*21f80*/  BSSY B1, `(.L_x_1676) ;  /* 0x000000b000017945 */ /* 0x000fe20003800000 */
[----:B0-----:R-:W0:Y:S01]  /*21f90*/  S2R R11, SR_CgaCtaId ;  /* 0x00000000000b7919 */ /* 0x001e220000008800 */
[----:B--2---:R-:W-:-:S05]  /*21fa0*/  VIADD R7, R7, 0x1 ;  /* 0x0000000107077836 */ /* 0x004fca0000000000 */
[----:B------:R-:W-:-:S04]  /*21fb0*/  LEA.HI R8, R7, R7, RZ, 0x1 ;  /* 0x0000000707087211 */ /* 0x000fc800078f08ff */
[----:B------:R-:W-:-:S05]  /*21fc0*/  LOP3.LUT R8, R8, 0xfffffffe, RZ, 0xc0, !PT ;  /* 0xfffffffe08087812 */ /* 0x000fca00078ec0ff */
[----:B------:R-:W-:Y:S01]  /*21fd0*/  IMAD.IADD R7, R7, 0x1, -R8 ;  /* 0x0000000107077824 */ /* 0x000fe200078e0a08 */
[----:B------:R-:W-:-:S04]  /*21fe0*/  MOV R8, 0x400 ;  /* 0x0000040000087802 */ /* 0x000fc80000000f00 */
[----:B0-----:R-:W-:Y:S02]  /*21ff0*/  LEA R11, R11, R8, 0x18 ;  /* 0x000000080b0b7211 */ /* 0x001fe400078ec0ff */
[----:B------:R-:W-:-:S04]  /*22000*/  SHF.L.U32 R7, R7, 0x1f, RZ ;  /* 0x0000001f07077819 */ /* 0x000fc800000006ff */
[----:B------:R-:W0:Y:S02]  /*22010*/  SYNCS.PHASECHK.TRANS64.TRYWAIT P0, [R11+URZ+0x30820], R7 ;  /* 0x030820070b0075a7 */ /* 0x000e24000800017f */
[----:B0-----:R-:W-:Y:S05]  /*22020*/  @!P0 BRA `(.L_x_1677) ;  /* 0x0000007000308947 */ /* 0x001fea0003800000 */
.L_x_1886:
[----:B------:R-:W-:Y:S05]  /*22030*/  BSYNC B1 ;  /* 0x0000000000017941 */ /* 0x000fea0003800000 */
.L_x_1676:
        /* <DEDUP_REMOVED lines=8> */
.L_x_1887:
        /* <DEDUP_REMOVED lines=11> */
.L_x_1681:
[----:B-1----:R-:W2:Y:S01]  /*22170*/  LDL R8, [R1+0xc] ;  /* 0x00000c0001087983 */ /* 0x002ea20000100800 */
[----:B------:R-:W-:Y:S01]  /*22180*/  R2UR UR9, R7 ;  /* 0x00000000070972ca */ /* 0x000fe200000e0000 */
[----:B------:R-:W-:Y:S01]  /*22190*/  UIADD3 UR4, UP0, UR36, 0x570, URZ ;  /* 0x0000057024047890 */ /* 0x000fe2000ff1e03f */
[----:B------:R-:W-:Y:S01]  /*221a0*/  R2UR UR12, R3 ;  /* 0x00000000030c72ca */ /* 0x000fe200000e0000 */
[----:B------:R-:W-:Y:S01]  /*221b0*/  UMOV UR10, URZ ;  /* 0x0000003f000a7c82 */ /* 0x000fe20008000000 */
[----:B------:R-:W-:Y:S01]  /*221c0*/  R2UR UR13, R2 ;  /* 0x00000000020d72ca */ /* 0x000fe200000e0000 */
[----:B------:R-:W-:Y:S01]  /*221d0*/  UIADD3.X UR5, URZ, UR37, URZ, UP0, !UPT ;  /* 0x000000253f057290 */ /* 0x000fe200087fe43f */
[----:B------:R-:W-:Y:S01]  /*221e0*/  UMOV UR6, 0x0 ;  /* 0x0000000000067882 */ /* 0x000fe20000000000 */
[----:B------:R-:W-:Y:S01]  /*221f0*/  UMOV UR7, 0x12f00000 ;  /* 0x12f0000000077882 */ /* 0x000fe20000000000 */
[----:B------:R-:W-:-:S05]  /*22200*/  UMOV UR17, 0x40 ;  /* 0x0000004000117882 */ /* 0x000fca0000000000 */
[----:B------:R-:W-:Y:S01]  /*22210*/  UIADD3 UR9, UR9, 0x30890, URZ ;  /* 0x0003089009097890 */ /* 0x000fe2000fffe03f */
[----:B--2---:R-:W-:-:S05]  /*22220*/  IMAD R8, R8, 0x8000, R11 ;  /* 0x0000800008087824 */ /* 0x004fca00078e020b */
[----:B------:R-:W-:Y:S01]  /*22230*/  R2UR UR14, R8 ;  /* 0x00000000080e72ca */ /* 0x000fe200000e0000 */
[----:B------:R-:W-:-:S04]  /*22240*/  IMAD R8, R6, 0x40, R4 ;  /* 0x0000004006087824 */ /* 0x000fc800078e0204 */
[----:B------:R-:W-:-:S05]  /*22250*/  VIADD R8, R8, 0xffffffc0 ;  /* 0xffffffc008087836 */ /* 0x000fca0000000000 */
[----:B------:R-:W-:-:S03]  /*22260*/  R2UR UR11, R8 ;  /* 0x00000000080b72ca */ /* 0x000fc600000e0000 */
[----:B------:R-:W-:Y:S02]  /*22270*/  UIADD3 UR8, UR14, 0x20400, URZ ;  /* 0x000204000e087890 */ /* 0x000fe4000fffe03f */
[----:B------:R-:W-:Y:S02]  /*22280*/  UIADD3 UR15, UR14, 0x22400, URZ ;  /* 0x000224000e0f7890 */ /* 0x000fe4000fffe03f */
[----:B------:R-:W-:Y:S02]  /*22290*/  UIADD3 UR16, UR14, 0x24400, URZ ;  /* 0x000244000e107890 */ /* 0x000fe4000fffe03f */
[----:B------:R-:W-:-:S04]  /*222a0*/  UIADD3 UR14, UR14, 0x26400, URZ ;  /* 0x000264000e0e7890 */ /* 0x000fc8000fffe03f */
        /* <DEDUP_REMOVED lines=14> */
.L_x_1888:
[----:B------:R-:W0:Y:S02]  /*22390*/  LDL R10, [R1+0xc] ;  /* 0x00000c00010a7983 */ /* 0x000e240000100800 */
[----:B01----:R-:W-:Y:S01]  /*223a0*/  SHF.L.U32 R9, R10, 0xe, RZ ;  /* 0x0000000e0a097819 */ /* 0x003fe200000006ff */
[----:B------:R-:W-:Y:S06]  /*223b0*/  @P1 BRA `(.L_x_1683) ;  /* 0x00000000001c1947 */ /* 0x000fec0003800000 */
[----:B------:R-:W0:Y:S02]  /*223c0*/  S2R R10, SR_TID.X ;  /* 0x00000000000a7919 */ /* 0x000e240000002100 */
[----:B0-----:R-:W-:-:S04]  /*223d0*/  LOP3.LUT R10, R10, 0x1f, RZ, 0xc0, !PT ;  /* 0x0000001f0a0a7812 */ /* 0x001fc800078ec0ff */
[----:B------:R-:W-:Y:S01]  /*223e0*/  ISETP.NE.AND P0, PT, R10, RZ, PT ;  /* 0x000000ff0a00720c */ /* 0x000fe20003f05270 */
[----:B------:R-:W-:-:S04]  /*223f0*/  IMAD.MOV.U32 R10, RZ, RZ, 0x8000 ;  /* 0x00008000ff0a7424 */ /* 0x000fc800078e00ff */
[----:B------:R0:W-:Y:S08]  /*22400*/  SYNCS.ARRIVE.TRANS64 RZ, [R7+URZ+0x308b0], R10 ;  /* 0x0308b00a07ff79a7 */ /* 0x0001f0000800003f */
[----:B------:R-:W-:Y:S05]  /*22410*/  @!P0 BRA `(.L_x_1683) ;  /* 0x0000000000048947 */ /* 0x000fea0003800000 */
[----:B------:R-:W-:Y:S01]  /*22420*/  BPT.TRAP 0x1 ;  /* 0x000000040000795c */ /* 0x000fe20000300000 */
.L_x_1683:
[----:B------:R-:W-:Y:S01]  /*22430*/  IMAD R9, R9, 0x2, R11 ;  /* 0x0000000209097824 */ /* 0x000fe200078e020b */
        /* <DEDUP_REMOVED lines=11> */
[----:B------:R-:W-:-:S04]  /*224f0*/  UIADD3 UR9, UR9, 0x308b0, URZ ;  /* 0x000308b009097890 */ /* 0x000fc8000fffe03f */
        /* <DEDUP_REMOVED lines=17> */
.L_x_1679:
[----:B------:R-:W-:Y:S05]  /*22610*/  BSYNC B1 ;  /* 0x0000000000017941 */ /* 0x000fea0003800000 */
.L_x_1678:
[----:B0-----:R-:W2:Y:S04]  /*22620*/  LDL.LU R7, [R1+0xc] ;  /* 0x00000c0001077983 */ /* 0x001ea80000300800 */
[----:B------:R-:W3:Y:S01]  /*22630*/  LDL.LU R9, [R1+0x10] ;  /* 0x0000100001097983 */ /* 0x000ee20000300800 */
[----:B------:R-:W-:Y:S02]  /*22640*/  IADD3 R6, R6, -0x2, RZ ;  /* 0xfffffffe06067810 */ /* 0x000fe40007ffe0ff */
[----:B------:R-:W-:Y:S01]  /*22650*/  PLOP3.LUT P2, PT, PT, PT, PT, 0x8, 0x0 ;  /* 0x000000000000781c */ /* 0x000fe20003f4e170 */
[----:B--2---:R-:W-:-:S05]  /*22660*/  VIADD R7, R7, 0x1 ;  /* 0x0000000107077836 */ /* 0x004fca0000000000 */
[----:B------:R-:W-:-:S04]  /*22670*/  ISETP.NE.AND P0, PT, R7, 0x2, PT ;  /* 0x000000020700780c */ /* 0x000fc80003f05270 */
[----:B------:R-:W-:Y:S02]  /*22680*/  SEL R8, RZ, 0x1, P0 ;  /* 0x00000001ff087807 */ /* 0x000fe40000000000 */
[----:B------:R-:W-:Y:S02]  /*22690*/  SEL R7, R7, RZ, P0 ;  /* 0x000000ff07077207 */ /* 0x000fe40000000000 */
[----:B---3--:R-:W-:Y:S02]  /*226a0*/  LOP3.LUT R9, R9, R8, RZ, 0x3c, !PT ;  /* 0x0000000809097212 */ /* 0x008fe400078e3cff */
[----:B------:R-:W-:-:S03]  /*226b0*/  ISETP.GE.AND P0, PT, R6, R5, PT ;  /* 0x000000050600720c */ /* 0x000fc60003f06270 */
[----:B------:R1:W-:Y:S04]  /*226c0*/  STL [R1+0x10], R9 ;  /* 0x0000100901007387 */ /* 0x0003e80000100800 */
[----:B------:R1:W-:Y:S06]  /*226d0*/  STL [R1+0xc], R7 ;  /* 0x00000c0701007387 */ /* 0x0003ec0000100800 */
[----:B------:R-:W-:Y:S05]  /*226e0*/  @!P0 BRA `(.L_x_1673) ;  /* 0x00000004009c8947 */ /* 0x000fea0003800000 */
.L_x_1690:
[----:B------:R-:W-:Y:S05]  /*226f0*/  YIELD ;  /* 0x0000000000007946 */ /* 0x000fea0003800000 */
[----:B------:R-:W-:Y:S04]  /*22700*/  BSSY B1, `(.L_x_1684) ;  /* 0x0000059000017945 */ /* 0x000fe80003800000 */
[----:B--2---:R-:W-:Y:S05]  /*22710*/  @!P6 BRA `(.L_x_1685) ;  /* 0x00000004005ce947 */ /* 0x004fea0003800000 */
[----:B-1----:R-:W2:Y:S04]  /*22720*/  LDL R7, [R1+0xc] ;  /* 0x00000c0001077983 */ /* 0x002ea80000100800 */
[----:B------:R-:W3:Y:S01]  /*22730*/  LDL R8, [R1+0x10] ;  /* 0x0000100001087983 */ /* 0x000ee20000100800 */
[----:B--2---:R-:W-:Y:S01]  /*22740*/  IMAD R7, R7, 0x8, R11 ;  /* 0x0000000807077824 */ /* 0x004fe200078e020b */
[----:B---3--:R-:W-:-:S04]  /*22750*/  SHF.L.U32 R8, R8, 0x1f, RZ ;  /* 0x0000001f08087819 */ /* 0x008fc800000006ff */
[----:B------:R-:W0:Y:S02]  /*22760*/  SYNCS.PHASECHK.TRANS64.TRYWAIT P0, [R7+URZ+0x308a0], R8 ;  /* 0x0308a008070075a7 */ /* 0x000e24000800017f */
[----:B0-----:R-:W-:Y:S05]  /*22770*/  @!P0 BRA `(.L_x_1686) ;  /* 0x0000006800988947 */ /* 0x001fea0003800000 */
.L_x_1889:
[----:B------:R-:W1:Y:S02]  /*22780*/  S2R R9, SR_TID.X ;  /* 0x0000000000097919 */ /* 0x000e640000002100 */
[----:B-1----:R-:W-:-:S04]  /*22790*/  LOP3.LUT R9, R9, 0x7f, RZ, 0xc0, !PT ;  /* 0x0000007f09097812 */ /* 0x002fc800078ec0ff */
[----:B------:R-:W-:-:S13]  /*227a0*/  ISETP.NE.AND P0, PT, R9, RZ, PT ;  /* 0x000000ff0900720c */ /* 0x000fda0003f05270 */
        /* <DEDUP_REMOVED lines=8> */
.L_x_1687:
[----:B-1----:R-:W2:Y:S01]  /*22830*/  LDL R9, [R1+0xc] ;  /* 0x00000c0001097983 */ /* 0x002ea20000100800 */
[----:B------:R-:W-:Y:S01]  /*22840*/  R2UR UR9, R7 ;  /* 0x00000000070972ca */ /* 0x000fe200000e0000 */
[----:B------:R-:W-:Y:S01]  /*22850*/  UIADD3 UR4, UP0, UR36, 0x570, URZ ;  /* 0x0000057024047890 */ /* 0x000fe2000ff1e03f */
[----:B------:R-:W-:Y:S01]  /*22860*/  LEA R10, R6, R4, 0x6 ;  /* 0x00000004060a7211 */ /* 0x000fe200078e30ff */
        /* <DEDUP_REMOVED lines=29> */
.L_x_1890:
        /* <DEDUP_REMOVED lines=8> */
.L_x_1689:
        /* <DEDUP_REMOVED lines=29> */
.L_x_1685:
[----:B------:R-:W-:Y:S05]  /*22c90*/  BSYNC B1 ;  /* 0x0000000000017941 */ /* 0x000fea0003800000 */
.L_x_1684:
[----:B01----:R-:W2:Y:S04]  /*22ca0*/  LDL.LU R7, [R1+0xc] ;  /* 0x00000c0001077983 */ /* 0x003ea80000300800 */
[----:B------:R-:W3:Y:S01]  /*22cb0*/  LDL.LU R9, [R1+0x10] ;  /* 0x0000100001097983 */ /* 0x000ee20000300800 */
[----:B--2---:R-:W-:-:S05]  /*22cc0*/  VIADD R7, R7, 0x1 ;  /* 0x0000000107077836 */ /* 0x004fca0000000000 */
[----:B------:R-:W-:-:S04]  /*22cd0*/  ISETP.NE.AND P0, PT, R7, 0x2, PT ;  /* 0x000000020700780c */ /* 0x000fc80003f05270 */
[----:B------:R-:W-:Y:S02]  /*22ce0*/  SEL R8, RZ, 0x1, P0 ;  /* 0x00000001ff087807 */ /* 0x000fe40000000000 */
[----:B------:R-:W-:Y:S02]  /*22cf0*/  SEL R7, R7, RZ, P0 ;  /* 0x000000ff07077207 */ /* 0x000fe40000000000 */
[----:B---3--:R-:W-:Y:S02]  /*22d00*/  LOP3.LUT R9, R9, R8, RZ, 0x3c, !PT ;  /* 0x0000000809097212 */ /* 0x008fe400078e3cff */
[C---:B------:R-:W-:Y:S01]  /*22d10*/  ISETP.GT.AND P0, PT, R6.reuse, R5, PT ;  /* 0x000000050600720c */ /* 0x040fe20003f04270 */
[----:B------:R-:W-:Y:S02]  /*22d20*/  VIADD R6, R6, 0xffffffff ;  /* 0xffffffff06067836 */ /* 0x000fe40000000000 */
[----:B------:R2:W-:Y:S04]  /*22d30*/  STL [R1+0x10], R9 ;  /* 0x0000100901007387 */ /* 0x0005e80000100800 */
[----:B------:R2:W-:Y:S06]  /*22d40*/  STL [R1+0xc], R7 ;  /* 0x00000c0701007387 */ /* 0x0005ec0000100800 */
[----:B------:R-:W-:Y:S05]  /*22d50*/  @P0 BRA `(.L_x_1690) ;  /* 0xfffffff800640947 */ /* 0x000fea000383ffff */
.L_x_1673:
[----:B------:R-:W-:Y:S05]  /*22d60*/  BSYNC B0 ;  /* 0x0000000000007941 */ /* 0x000fea0003800000 */
.L_x_1672:
[----:B------:R-:W3:Y:S01]  /*22d70*/  LDC.64 R2, c[0x0][0x9e0] ;  /* 0x00027800ff027b82 */ /* 0x000ee20000000a00 */
[----:B------:R-:W-:Y:S07]  /*22d80*/  @!P2 WARPSYNC.ALL ;  /* 0x000000000000a948 */ /* 0x000fee0003800000 */
[----:B------:R-:W-:Y:S01]  /*22d90*/  @!P2 BAR.SYNC.DEFER_BLOCKING 0xc, 0x120 ;  /* 0x030480000000ab1d */ /* 0x000fe20000010000 */
[----:B---3--:R-:W-:Y:S02]  /*22da0*/  ISETP.GE.AND P0, PT, R3, 0x1, PT ;  /* 0x000000010300780c */ /* 0x008fe40003f06270 */
        /* <DEDUP_REMOVED lines=8> */
[----:B------:R-:W3:Y:S02]  /*22e30*/  @P1 LDC.64 R4, c[0x0][0x9e8] ;  /* 0x00027a00ff041b82 */ /* 0x000ee40000000a00 */
[----:B---3--:R-:W-:-:S05]  /*22e40*/  @P1 IMAD.HI.U32 R4, R6, R4, RZ ;  /* 0x0000000406041227 */ /* 0x008fca00078e00ff */
[----:B------:R-:W-:-:S04]  /*22e50*/  @P1 SHF.R.U32.HI R6, RZ, R5, R4 ;  /* 0x00000005ff061219 */ /* 0x000fc80000011604 */
[----:B------:R-:W-:Y:S01]  /*22e60*/  LOP3.LUT R6, RZ, R6, RZ, 0x33, !PT ;  /* 0x00000006ff067212 */ /* 0x000fe200078e33ff */
[----:B------:R-:W-:Y:S06]  /*22e70*/  BRA `(.L_x_1694) ;  /* 0x0000000000107947 */ /* 0x000fec0003800000 */
.L_x_1693:
[----:B------:R-:W-:-:S13]  /*22e80*/  ISETP.NE.AND P1, PT, R3, 0x1, PT ;  /* 0x000000010300780c */ /* 0x000fda0003f25270 */
[----:B------:R-:W3:Y:S02]  /*22e90*/  @P1 LDC.64 R4, c[0x0][0x9e8] ;  /* 0x00027a00ff041b82 */ /* 0x000ee40000000a00 */
[----:B---3--:R-:W-:-:S05]  /*22ea0*/  @P1 IMAD.HI.U32 R4, R6, R4, RZ ;  /* 0x0000000406041227 */ /* 0x008fca00078e00ff */
[----:B------:R-:W-:-:S07]  /*22eb0*/  @P1 SHF.R.U32.HI R6, RZ, R5, R4 ;  /* 0x00000005ff061219 */ /* 0x000fce0000011604 */
.L_x_1694:
[----:B------:R-:W-:Y:S05]  /*22ec0*/  BSYNC B0 ;  /* 0x0000000000007941 */ /* 0x000fea0003800000 */
.L_x_1692:
[----:B------:R-:W-:-:S05]  /*22ed0*/  IMAD R5, R6, R3, R3 ;  /* 0x0000000306057224 */ /* 0x000fca00078e0203 */
[----:B------:R-:W-:-:S07]  /*22ee0*/  VIMNMX R2, R2, R5, PT ;  /* 0x0000000502027248 */ /* 0x000fce0003fe0100 */
.L_x_1691:
[----:B------:R-:W-:Y:S01]  /*22ef0*/  VIADD R2, R2, 0x3f ;  /* 0x0000003f02027836 */ /* 0x000fe20000000000 */
[----:B------:R-:W-:-:S04]  /*22f00*/  ULDC UR4, c[0x0][0x9dc] ;  /* 0x0002770000047ab9 */ /* 0x000fc80000000800 */
[----:B------:R-:W-:-:S04]  /*22f10*/  SHF.R.S32.HI R5, RZ, 0x1f, R2 ;  /* 0x0000001fff057819 */ /* 0x000fc80000011402 */
[----:B------:R-:W-:-:S04]  /*22f20*/  LEA.HI R5, R5, R2, RZ, 0x6 ;  /* 0x0000000205057211 */ /* 0x000fc800078f30ff */
[----:B------:R-:W-:-:S04]  /*22f30*/  SHF.R.S32.HI R2, RZ, 0x6, R5 ;  /* 0x00000006ff027819 */ /* 0x000fc80000011405 */
[----:B------:R-:W-:Y:S02]  /*22f40*/  VIMNMX R6, R21, R2, PT ;  /* 0x0000000215067248 */ /* 0x000fe40003fe0100 */
[----:B------:R-:W-:-:S03]  /*22f50*/  IADD3 R2, R0, -UR4, RZ ;  /* 0x8000000400027c10 */ /* 0x000fc6000fffe0ff */
[----:B------:R3:W-:Y:S01]  /*22f60*/  STL [R1+0x24], R6 ;  /* 0x0000240601007387 */ /* 0x0007e20000100800 */
[----:B------:R-:W-:Y:S05]  /*22f70*/  @!P0 BRA `(.L_x_1695) ;  /* 0x0000000000448947 */ /* 0x000fea0003800000 */
[----:B------:R-:W-:Y:S01]  /*22f80*/  ISETP.GT.AND P0, PT, R0, -0x1, PT ;  /* 0xffffffff0000780c */ /* 0x000fe20003f04270 */
[----:B------:R-:W-:-:S12]  /*22f90*/  BSSY B0, `(.L_x_1696) ;  /* 0x000000d000007945 */ /* 0x000fd80003800000 */
[----:B------:R-:W-:Y:S05]  /*22fa0*/  @P0 BRA `(.L_x_1697) ;  /* 0x00000000001c0947 */ /* 0x000fea0003800000 */
[----:B------:R-:W-:Y:S02]  /*22fb0*/  ISETP.NE.AND P0, PT, R3, 0x1, PT ;  /* 0x000000010300780c */ /* 0x000fe40003f05270 */
[----:B------:R-:W-:-:S11]  /*22fc0*/  LOP3.LUT R0, RZ, R0, RZ, 0x33, !PT ;  /* 0x00000000ff007212 */ /* 0x000fd600078e33ff */
[----:B------:R-:W4:Y:S02]  /*22fd0*/  @P0 LDC.64 R4, c[0x0][0x9e8] ;  /* 0x00027a00ff040b82 */ /* 0x000f240000000a00 */
[----:B----4-:R-:W-:-:S05]  /*22fe0*/  @P0 IMAD.HI.U32 R4, R0, R4, RZ ;  /* 0x0000000400040227 */ /* 0x010fca00078e00ff */
[----:B------:R-:W-:-:S04]  /*22ff0*/  @P0 SHF.R.U32.HI R0, RZ, R5, R4 ;  /* 0x00000005ff000219 */ /* 0x000fc80000011604 */
[----:B------:R-:W-:Y:S01]  /*23000*/  LOP3.LUT R0, RZ, R0, RZ, 0x33, !PT ;  /* 0x00000000ff007212 */ /* 0x000fe200078e33ff */
[----:B------:R-:W-:Y:S06]  /*23010*/  BRA `(.L_x_1698) ;  /* 0x0000000000107947 */ /* 0x000fec0003800000 */
.L_x_1697:
[----:B------:R-:W-:-:S13]  /*23020*/  ISETP.NE.AND P0, PT, R3, 0x1, PT ;  /* 0x000000010300780c */ /* 0x000fda0003f05270 */
[----:B------:R-:W4:Y:S02]  /*23030*/  @P0 LDC.64 R4, c[0x0][0x9e8] ;  /* 0x00027a00ff040b82 */ /* 0x000f240000000a00 */
[----:B----4-:R-:W-:-:S05]  /*23040*/  @P0 IMAD.HI.U32 R4, R0, R4, RZ ;  /* 0x0000000400040227 */ /* 0x010fca00078e00ff */
[----:B------:R-:W-:-:S07]  /*23050*/  @P0 SHF.R.U32.HI R0, RZ, R5, R4 ;  /* 0x00000005ff000219 */ /* 0x000fce0000011604 */
.L_x_1698:
[----:B------:R-:W-:Y:S05]  /*23060*/  BSYNC B0 ;  /* 0x0000000000007941 */ /* 0x000fea0003800000 */
.L_x_1696:
[----:B------:R-:W-:-:S05]  /*23070*/  IMAD R3, R0, R3, RZ ;  /* 0x0000000300037224 */ /* 0x000fca00078e02ff */
[----:B------:R-:W-:-:S07]  /*23080*/  VIMNMX R2, R2, R3, !PT ;  /* 0x0000000302027248 */ /* 0x000fce0007fe0100 */
.L_x_1695:
[----:B------:R-:W-:Y:S01]  /*23090*/  SHF.R.S32.HI R3, RZ, 0x1f, R2 ;  /* 0x0000001fff037819 */ /* 0x000fe20000011402 */
[----:B------:R-:W-:Y:S03]  /*230a0*/  BSSY B6, `(.L_x_1699) ;  /* 0x0000367000067945 */ /* 0x000fe60003800000 */
[----:B------:R-:W-:-:S04]  /*230b0*/  LEA.HI R3, R3, R2, RZ, 0x6 ;  /* 0x0000000203037211 */ /* 0x000fc800078f30ff */
[----:B------:R-:W-:-:S04]  /*230c0*/  SHF.R.S32.HI R3, RZ, 0x6, R3 ;  /* 0x00000006ff037819 */ /* 0x000fc80000011403 */
[----:B------:R-:W-:-:S04]  /*230d0*/  VIMNMX R0, RZ, R3, !PT ;  /* 0x00000003ff007248 */ /* 0x000fc80007fe0100 */
[----:B------:R-:W-:Y:S01]  /*230e0*/  ISETP.GT.AND P0, PT, R6, R0, PT ;  /* 0x000000000600720c */ /* 0x000fe20003f04270 */
[----:B------:R4:W-:-:S12]  /*230f0*/  STL [R1+0x18], R0 ;  /* 0x0000180001007387 */ /* 0x0009d80000100800 */
[----:B----4-:R-:W-:Y:S05]  /*23100*/  @P0 BRA `(.L_x_1700) ;  /* 0x0000000000480947 */ /* 0x010fea0003800000 */
[----:B------:R-:W4:Y:S02]  /*23110*/  S2R R0, SR_TID.X ;  /* 0x0000000000007919 */ /* 0x000f240000002100 */
[----:B----4-:R-:W-:-:S04]  /*23120*/  LOP3.LUT R0, R0, 0x1f, RZ, 0xc0, !PT ;  /* 0x0000001f00007812 */ /* 0x010fc800078ec0ff */
[----:B------:R-:W-:-:S13]  /*23130*/  ISETP.NE.AND P1, PT, R0, RZ, PT ;  /* 0x000000ff0000720c */ /* 0x000fda0003f25270 */
[----:B------:R-:W-:Y:S05]  /*23140*/  @P1 BRA `(.L_x_1701) ;  /* 0x0000003400701947 */ /* 0x000fea0003800000 */
[----:B-12---:R-:W1:Y:S01]  /*23150*/  S2R R7, SR_LANEID ;  /* 0x0000000000077919 */ /* 0x006e620000000000 */
        /* <DEDUP_REMOVED lines=11> */
[----:B-1----:R-:W-:Y:S01]  /*23210*/  IADD3 R16, R0, UR39, R7 ;  /* 0x0000002700107c10 */ /* 0x002fe2000fffe007 */
[----:B------:R-:W-:Y:S06]  /*23220*/  BRA `(.L_x_1701) ;  /* 0x0000003400387947 */ /* 0x000fec0003800000 */
.L_x_1700:
[----:B------:R-:W4:Y:S01]  /*23230*/  S2R R3, SR_CgaCtaId ;  /* 0x0000000000037919 */ /* 0x000f220000008800 */
[----:B------:R-:W-:-:S04]  /*23240*/  MOV R0, 0x400 ;  /* 0x0000040000007802 */ /* 0x000fc80000000f00 */
[----:B----4-:R-:W-:-:S05]  /*23250*/  LEA R2, R3, R0, 0x18 ;  /* 0x0000000003027211 */ /* 0x010fca00078ec0ff */
[----:B------:R4:W-:Y:S01]  /*23260*/  STL [R1+0x20], R2 ;  /* 0x0000200201007387 */ /* 0x0009e20000100800 */
[----:B------:R-:W-:-:S05]  /*23270*/  VIADD R0, R2, 0x20400 ;  /* 0x0002040002007836 */ /* 0x000fca0000000000 */
[----:B------:R-:W-:-:S13]  /*23280*/  LOP3.LUT P0, RZ, R0, 0x3ff, RZ, 0xc0, !PT ;  /* 0x000003ff00ff7812 */ /* 0x000fda000780c0ff */
[----:B----4-:R-:W-:Y:S05]  /*23290*/  @!P0 BRA `(.L_x_1702) ;  /* 0x0000000000408947 */ /* 0x010fea0003800000 */
[----:B------:R-:W-:Y:S01]  /*232a0*/  MOV R2, 0x0 ;  /* 0x0000000000027802 */ /* 0x000fe20000000f00 */
[----:B------:R-:W-:Y:S01]  /*232b0*/  ULDC.64 UR6, c[0x4][0x1b8] ;  /* 0x01006e0000067ab9 */ /* 0x000fe20000000a00 */
[----:B------:R-:W-:Y:S01]  /*232c0*/  ULDC.64 UR8, c[0x4][0x1c0] ;  /* 0x0100700000087ab9 */ /* 0x000fe20000000a00 */
[----:B------:R-:W-:Y:S01]  /*232d0*/  ULDC.64 UR4, c[0x4][0x140] ;  /* 0x0100500000047ab9 */ /* 0x000fe20000000a00 */
[----:B------:R-:W-:Y:S01]  /*232e0*/  IMAD.U32 R4, RZ, RZ, UR6 ;  /* 0x00000006ff047e24 */ /* 0x000fe2000f8e00ff */
[----:B---3--:R-:W-:Y:S01]  /*232f0*/  MOV R6, UR8 ;  /* 0x0000000800067c02 */ /* 0x008fe20008000f00 */
[----:B------:R-:W3:Y:S01]  /*23300*/  LDC.64 R2, c[0x4][R2] ;  /* 0x0100000002027b82 */ /* 0x000ee20000000a00 */
[----:B------:R-:W-:Y:S01]  /*23310*/  IMAD.U32 R5, RZ, RZ, UR7 ;  /* 0x00000007ff057e24 */ /* 0x000fe2000f8e00ff */
[----:B------:R-:W-:Y:S01]  /*23320*/  MOV R8, 0x70 ;  /* 0x0000007000087802 */ /* 0x000fe20000000f00 */
[----:B-12---:R-:W-:Y:S02]  /*23330*/  IMAD.U32 R7, RZ, RZ, UR9 ;  /* 0x00000009ff077e24 */ /* 0x006fe4000f8e00ff */
[----:B------:R-:W-:-:S02]  /*23340*/  IMAD.U32 R10, RZ, RZ, UR4 ;  /* 0x00000004ff0a7e24 */ /* 0x000fc4000f8e00ff */
[----:B0-----:R-:W-:Y:S02]  /*23350*/  IMAD.U32 R11, RZ, RZ, UR5 ;  /* 0x00000005ff0b7e24 */ /* 0x001fe4000f8e00ff */
[----:B------:R-:W-:Y:S02]  /*23360*/  IMAD.MOV.U32 R12, RZ, RZ, 0x1 ;  /* 0x00000001ff0c7424 */ /* 0x000fe400078e00ff */
[----:B------:R-:W-:-:S07]  /*23370*/  IMAD.MOV.U32 R13, RZ, RZ, RZ ;  /* 0x000000ffff0d7224 */ /* 0x000fce00078e00ff */
[----:B------:R-:W-:-:S07]  /*23380*/  LEPC R20, `(.L_x_1702) ;  /* 0x000000001014794e */ /* 0x000fce0000000000 */
[----:B---3--:R-:W-:Y:S05]  /*23390*/  CALL.ABS.NOINC R2 ;  /* 0x0000000002007343 */ /* 0x008fea0003c00000 */
.L_x_1702:
[----:B------:R-:W4:Y:S02]  /*233a0*/  LDL R2, [R1+0x20] ;  /* 0x0000200001027983 */ /* 0x000f240000100800 */
[----:B----4-:R-:W-:-:S05]  /*233b0*/  VIADD R0, R2, 0x400 ;  /* 0x0000040002007836 */ /* 0x010fca0000000000 */
[----:B------:R-:W-:-:S13]  /*233c0*/  LOP3.LUT P0, RZ, R0, 0x3ff, RZ, 0xc0, !PT ;  /* 0x000003ff00ff7812 */ /* 0x000fda000780c0ff */
[----:B------:R-:W-:Y:S05]  /*233d0*/  @!P0 BRA `(.L_x_1703) ;  /* 0x0000000000808947 */ /* 0x000fea0003800000 */
[----:B------:R-:W-:Y:S01]  /*233e0*/  MOV R0, 0x0 ;  /* 0x0000000000007802 */ /* 0x000fe20000000f00 */
[----:B------:R-:W-:Y:S01]  /*233f0*/  ULDC.64 UR6, c[0x4][0x1b8] ;  /* 0x01006e0000067ab9 */ /* 0x000fe20000000a00 */
[----:B------:R-:W-:Y:S01]  /*23400*/  ULDC.64 UR8, c[0x4][0x1c0] ;  /* 0x0100700000087ab9 */ /* 0x000fe20000000a00 */
[----:B------:R-:W-:Y:S01]  /*23410*/  ULDC.64 UR4, c[0x4][0x148] ;  /* 0x0100520000047ab9 */ /* 0x000fe20000000a00 */
[----:B------:R4:W4:Y:S01]  /*23420*/  LDC.64 R2, c[0x4][R0] ;  /* 0x0100000000027b82 */ /* 0x0009220000000a00 */
[----:B------:R-:W-:Y:S01]  /*23430*/  MOV R4, UR6 ;  /* 0x0000000600047c02 */ /* 0x000fe20008000f00 */
[----:B------:R-:W-:Y:S01]  /*23440*/  IMAD.U32 R5, RZ, RZ, UR7 ;  /* 0x00000007ff057e24 */ /* 0x000fe2000f8e00ff */
[----:B------:R-:W-:Y:S01]  /*23450*/  MOV R10, UR4 ;  /* 0x00000004000a7c02 */ /* 0x000fe20008000f00 */
[----:B---3--:R-:W-:Y:S01]  /*23460*/  IMAD.U32 R6, RZ, RZ, UR8 ;  /* 0x00000008ff067e24 */ /* 0x008fe2000f8e00ff */
[----:B------:R-:W-:Y:S01]  /*23470*/  MOV R13, RZ ;  /* 0x000000ff000d7202 */ /* 0x000fe20000000f00 */
[----:B-12---:R-:W-:-:S02]  /*23480*/  IMAD.U32 R7, RZ, RZ, UR9 ;  /* 0x00000009ff077e24 */ /* 0x006fc4000f8e00ff */
[----:B0-----:R-:W-:Y:S02]  /*23490*/  IMAD.U32 R11, RZ, RZ, UR5 ;  /* 0x00000005ff0b7e24 */ /* 0x001fe4000f8e00ff */
[----:B------:R-:W-:Y:S02]  /*234a0*/  IMAD.MOV.U32 R8, RZ, RZ, 0x70 ;  /* 0x00000070ff087424 */ /* 0x000fe400078e00ff */
[----:B------:R-:W-:-:S07]  /*234b0*/  IMAD.MOV.U32 R12, RZ, RZ, 0x1 ;  /* 0x00000001ff0c7424 */ /* 0x000fce00078e00ff */
[----:B------:R-:W-:-:S07]  /*234c0*/  LEPC R20, `(.L_x_1704) ;  /* 0x000000001014794e */ /* 0x000fce0000000000 */
[----:B----4-:R-:W-:Y:S05]  /*234d0*/  CALL.ABS.NOINC R2 ;  /* 0x0000000002007343 */ /* 0x010fea0003c00000 */
.L_x_1704:
        /* <DEDUP_REMOVED lines=8> */
[----:B------:R-:W-:Y:S01]  /*23560*/  MOV R12, 0x1 ;  /* 0x00000001000c7802 */ /* 0x000fe20000000f00 */
[----:B------:R-:W-:Y:S02]  /*23570*/  IMAD.U32 R6, RZ, RZ, UR6 ;  /* 0x00000006ff067e24 */ /* 0x000fe4000f8e00ff */
[----:B------:R-:W-:-:S02]  /*23580*/  IMAD.U32 R10, RZ, RZ, UR8 ;  /* 0x00000008ff0a7e24 */ /* 0x000fc4000f8e00ff */
[----:B------:R-:W-:Y:S02]  /*23590*/  IMAD.U32 R11, RZ, RZ, UR9 ;  /* 0x00000009ff0b7e24 */ /* 0x000fe4000f8e00ff */
[----:B------:R-:W-:Y:S02]  /*235a0*/  IMAD.MOV.U32 R8, RZ, RZ, 0x70 ;  /* 0x00000070ff087424 */ /* 0x000fe400078e00ff */
[----:B------:R-:W-:-:S07]  /*235b0*/  IMAD.MOV.U32 R13, RZ, RZ, RZ ;  /* 0x000000ffff0d7224 */ /* 0x000fce00078e00ff */
[----:B------:R-:W-:-:S07]  /*235c0*/  LEPC R20, `(.L_x_1703) ;  /* 0x000000001014794e */ /* 0x000fce0000000000 */
[----:B0-----:R-:W-:Y:S05]  /*235d0*/  CALL.ABS.NOINC R2 ;  /* 0x0000000002007343 */ /* 0x001fea0003c00000 */
.L_x_1703:
[----:B------:R-:W4:Y:S01]  /*235e0*/  LDL.LU R4, [R1+0x2c] ;  /* 0x00002c0001047983 */ /* 0x000f220000300800 */
[----:B------:R-:W0:Y:S01]  /*235f0*/  LDC R0, c[0x0][0x428] ;  /* 0x00010a00ff007b82 */ /* 0x000e220000000800 */
[----:B------:R-:W-:Y:S01]  /*23600*/  ULDC.64 UR4, c[0x0][0x9f8] ;  /* 0x00027e0000047ab9 */ /* 0x000fe20000000a00 */
[----:B------:R-:W-:Y:S01]  /*23610*/  MOV R5, R19 ;  /* 0x0000001300057202 */ /* 0x000fe20000000f00 */
[----:B------:R-:W-:Y:S01]  /*23620*/  ULDC.64 UR6, c[0x0][0x208] ;  /* 0x0000820000067ab9 */ /* 0x000fe20000000a00 */
[----:B0-----:R-:W-:Y:S01]  /*23630*/  ISETP.NE.AND P0, PT, R0, 0x1, PT ;  /* 0x000000010000780c */ /* 0x001fe20003f05270 */
[----:B------:R-:W-:-:S12]  /*23640*/  IMAD.MOV.U32 R0, RZ, RZ, R18 ;  /* 0x000000ffff007224 */ /* 0x000fd800078e0012 */
[----:B------:R-:W0:Y:S08]  /*23650*/  @P0 LDC R3, c[0x0][0x42c] ;  /* 0x00010b00ff030b82 */ /* 0x000e300000000800 */
[----:B------:R-:W1:Y:S01]  /*23660*/  @P0 LDC R2, c[0x0][0x430] ;  /* 0x00010c00ff020b82 */ /* 0x000e620000000800 */
[----:B0-----:R-:W-:-:S05]  /*23670*/  @P0 IMAD.HI.U32 R3, R18, R3, RZ ;  /* 0x0000000312030227 */ /* 0x001fca00078e00ff */
[----:B-1----:R-:W-:Y:S02]  /*23680*/  @P0 SHF.R.U32.HI R0, RZ, R2, R3 ;  /* 0x00000002ff000219 */ /* 0x002fe40000011603 */
[----:B------:R-:W-:-:S04]  /*23690*/  ISETP.NE.U32.AND P0, PT, RZ, UR4, PT ;  /* 0x00000004ff007c0c */ /* 0x000fc8000bf05070 */
[----:B------:R-:W-:Y:S01]  /*236a0*/  ISETP.NE.AND.EX P0, PT, RZ, UR5, PT, P0 ;  /* 0x00000005ff007c0c */ /* 0x000fe2000bf05300 */
[----:B------:R-:W-:-:S12]  /*236b0*/  ULDC.64 UR4, c[0x0][0xa00] ;  /* 0x0002800000047ab9 */ /* 0x000fd80000000a00 */
[----:B--23--:R-:W0:Y:S02]  /*236c0*/  @P0 LDC.64 R6, c[0x0][0x9f8] ;  /* 0x00027e00ff060b82 */ /* 0x00ce240000000a00 */
[----:B0-----:R-:W-:-:S05]  /*236d0*/  @P0 IMAD.WIDE R6, R19, 0x4, R6 ;  /* 0x0000000413060825 */ /* 0x001fca00078e0206 */
[----:B------:R0:W5:Y:S01]  /*236e0*/  @P0 LDG.E R5, desc[UR6][R6.64] ;  /* 0x0000000606050981 */ /* 0x000162000c1e1900 */
[----:B------:R-:W-:-:S04]  /*236f0*/  ISETP.NE.U32.AND P0, PT, RZ, UR4, PT ;  /* 0x00000004ff007c0c */ /* 0x000fc8000bf05070 */
[----:B------:R-:W-:-:S04]  /*23700*/  ISETP.NE.AND.EX P0, PT, RZ, UR5, PT, P0 ;  /* 0x00000005ff007c0c */ /* 0x000fc8000bf05300 */
[----:B------:R-:W-:Y:S01]  /*23710*/  SEL R2, R19, RZ, !P0 ;  /* 0x000000ff13027207 */ /* 0x000fe20004000000 */
[----:B----4-:R-:W-:Y:S02]  /*23720*/  IMAD R3, R17, 0x80, R4 ;  /* 0x0000008011037824 */ /* 0x010fe400078e0204 */
[----:B------:R-:W1:Y:S02]  /*23730*/  S2R R4, SR_TID.X ;  /* 0x0000000000047919 */ /* 0x000e640000002100 */
[----:B-1----:R-:W-:-:S04]  /*23740*/  LOP3.LUT R4, R4, 0x1f, RZ, 0xc0, !PT ;  /* 0x0000001f04047812 */ /* 0x002fc800078ec0ff */
[----:B------:R-:W-:-:S04]  /*23750*/  ISETP.NE.AND P6, PT, R4, RZ, PT ;  /* 0x000000ff0400720c */ /* 0x000fc80003fc5270 */
[----:B------:R-:W-:-:S09]  /*23760*/  PLOP3.LUT P1, PT, P6, PT, PT, 0x8, 0x0 ;  /* 0x000000000000781c */ /* 0x000fd2000372e170 */
[----:B------:R-:W-:-:S05]  /*23770*/  VOTEU.ALL UP1, P6 ;  /* 0x00000000003f7886 */ /* 0x000fca0003020000 */
[----:B------:R-:W-:-:S04]  /*23780*/  @!UP1 UIADD3 UR8, UP0, UR36, 0x270, URZ ;  /* 0x0000027024089890 */ /* 0x000fc8000ff1e03f */
[----:B------:R-:W-:-:S03]  /*23790*/  @!UP1 UIADD3.X UR9, URZ, UR37, URZ, UP0, !UPT ;  /* 0x000000253f099290 */ /* 0x000fc600087fe43f */
[----:B0-----:R-:W-:-:S09]  /*237a0*/  VOTEU.ALL UP0, P6 ;  /* 0x00000000003f7886 */ /* 0x001fd20003000000 */
.L_x_1705:
        /* <DEDUP_REMOVED lines=16> */
.L_x_1706:
        /* <DEDUP_REMOVED lines=15> */
.L_x_1707:
        /* <DEDUP_REMOVED lines=15> */
.L_x_1708:
        /* <DEDUP_REMOVED lines=9> */
[----:B------:R-:W2:Y:S01]  /*23b20*/  LDL R4, [R1+0x24] ;  /* 0x0000240001047983 */ /* 0x000ea20000100800 */
[----:B------:R-:W0:Y:S01]  /*23b30*/  LDC.64 R8, c[0x0][0x3f8] ;  /* 0x0000fe00ff087b82 */ /* 0x000e220000000a00 */
[----:B------:R-:W-:Y:S02]  /*23b40*/  ULDC.64 UR4, c[0x0][0xa08] ;  /* 0x0002820000047ab9 */ /* 0x000fe40000000a00 */
[----:B0-----:R-:W-:Y:S01]  /*23b50*/  LOP3.LUT P0, RZ, R8, UR4, RZ, 0xfc, !PT ;  /* 0x0000000408ff7c12 */ /* 0x001fe2000f80fcff */
[----:B------:R-:W-:-:S03]  /*23b60*/  UMOV UR4, 0xffffffff ;  /* 0xffffffff00047882 */ /* 0x000fc60000000000 */
[----:B------:R-:W-:-:S04]  /*23b70*/  LOP3.LUT P0, RZ, R9, UR5, RZ, 0xfc, P0 ;  /* 0x0000000509ff7c12 */ /* 0x000fc8000800fcff */
[----:B-----5:R-:W-:Y:S01]  /*23b80*/  SEL R6, R5, RZ, !P0 ;  /* 0x000000ff05067207 */ /* 0x020fe20004000000 */
[----:B--2---:R-:W-:Y:S01]  /*23b90*/  VIADD R4, R4, 0xffffffff ;  /* 0xffffffff04047836 */ /* 0x004fe20000000000 */
[----:B------:R-:W-:Y:S07]  /*23ba0*/  BRA.DIV UR4, `(.L_x_1709) ;  /* 0x0000005604b47947 */ /* 0x000fee000b800000 */
.L_x_1893:
[----:B------:R-:W-:Y:S01]  /*23bb0*/  UMOV UR4, 0xffffffff ;  /* 0xffffffff00047882 */ /* 0x000fe20000000000 */
[----:B------:R-:W-:Y:S02]  /*23bc0*/  SHF.R.S32.HI R17, RZ, 0x1f, R5 ;  /* 0x0000001fff117819 */ /* 0x000fe40000011405 */
[----:B------:R-:W-:Y:S05]  /*23bd0*/  BRA.DIV UR4, `(.L_x_1710) ;  /* 0x0000005604dc7947 */ /* 0x000fea000b800000 */
[----:B------:R-:W-:-:S13]  /*23be0*/  ELECT P6, URZ, PT ;  /* 0x00000000003f782f */ /* 0x000fda00038c0000 */
.L_x_1896:
[----:B------:R-:W-:Y:S05]  /*23bf0*/  @!P6 BRA `(.L_x_1711) ;  /* 0x000000040038e947 */ /* 0x000fea0003800000 */
[----:B------:R-:W-:-:S04]  /*23c00*/  ISETP.NE.U32.AND P0, PT, R8, RZ, PT ;  /* 0x000000ff0800720c */ /* 0x000fc80003f05070 */
        /* <DEDUP_REMOVED lines=15> */
[----:B------:R-:W-:-:S05]  /*23d00*/  IMAD.WIDE.U32 R6, R5, UR4, R6 ;  /* 0x0000000405067c25 */ /* 0x000fca000f8e0006 */
[----:B------:R-:W-:Y:S02]  /*23d10*/  IADD3 R7, R7, R10, RZ ;  /* 0x0000000a07077210 */ /* 0x000fe40007ffe0ff */
[----:B------:R-:W-:-:S04]  /*23d20*/  LEA R10, P0, R6, R8, 0x2 ;  /* 0x00000008060a7211 */ /* 0x000fc800078010ff */
[----:B------:R-:W-:-:S05]  /*23d30*/  LEA.HI.X R11, R6, R9, R7, 0x2, P0 ;  /* 0x00000009060b7211 */ /* 0x000fca00000f1407 */
[----:B------:R0:W5:Y:S04]  /*23d40*/  LDG.E R6, desc[UR6][R10.64] ;  /* 0x000000060a067981 */ /* 0x000168000c1e1900 */
.L_x_1712:
        /* <DEDUP_REMOVED lines=9> */
.L_x_1897:
        /* <DEDUP_REMOVED lines=11> */
.L_x_1714:
[----:B------:R-:W2:Y:S01]  /*23e90*/  LDL R11, [R1] ;  /* 0x00000000010b7983 */ /* 0x000ea20000100800 */
[----:B------:R-:W-:-:S03]  /*23ea0*/  MOV R12, 0x400 ;  /* 0x00000400000c7802 */ /* 0x000fc60000000f00 */
[----:B0-----:R-:W3:Y:S01]  /*23eb0*/  LDL R10, [R1+0x4] ;  /* 0x00000400010a7983 */ /* 0x001ee20000100800 */
[----:B------:R-:W0:Y:S01]  /*23ec0*/  S2R R13, SR_CgaCtaId ;  /* 0x00000000000d7919 */ /* 0x000e220000008800 */
        /* <DEDUP_REMOVED lines=33> */
.L_x_1711:
        /* <DEDUP_REMOVED lines=55> */
.L_x_1898:
[----:B------:R-:W-:Y:S05]  /*24450*/  BSYNC B0 ;  /* 0x0000000000007941 */ /* 0x000fea0003800000 */
.L_x_1715:
[----:B0-----:R-:W2:Y:S04]  /*24460*/  LDL R3, [R1+0x24] ;  /* 0x0000240001037983 */ /* 0x001ea80000100800 */
[----:B------:R-:W3:Y:S01]  /*24470*/  LDL R10, [R1+0x18] ;  /* 0x00001800010a7983 */ /* 0x000ee20000100800 */
[----:B------:R-:W-:Y:S01]  /*24480*/  BSSY B0, `(.L_x_1717) ;  /* 0x00001cd000007945 */ /* 0x000fe20003800000 */
[----:B--2---:R-:W-:-:S05]  /*24490*/  VIADD R7, R3, 0xfffffffe ;  /* 0xfffffffe03077836 */ /* 0x004fca0000000000 */
[----:B---3--:R-:W-:-:S13]  /*244a0*/  ISETP.GE.AND P0, PT, R7, R10, PT ;  /* 0x0000000a0700720c */ /* 0x008fda0003f06270 */
[----:B------:R-:W-:Y:S05]  /*244b0*/  @!P0 BRA `(.L_x_1718) ;  /* 0x0000001c00248947 */ /* 0x000fea0003800000 */
[----:B------:R-:W-:Y:S01]  /*244c0*/  LOP3.LUT R2, RZ, R10, RZ, 0x33, !PT ;  /* 0x0000000aff027212 */ /* 0x000fe200078e33ff */
[----:B------:R-:W-:Y:S01]  /*244d0*/  BSSY B1, `(.L_x_1719) ;  /* 0x000009b000017945 */ /* 0x000fe20003800000 */
[----:B------:R-:W-:-:S04]  /*244e0*/  IADD3 R13, -R3, RZ, RZ ;  /* 0x000000ff030d7210 */ /* 0x000fc80007ffe1ff */
        /* <DEDUP_REMOVED lines=36> */
.L_x_1723:
[----:B0-----:R-:W0:Y:S01]  /*24730*/  S2R R8, SR_CgaCtaId ;  /* 0x0000000000087919 */ /* 0x001e220000008800 */
[----:B------:R-:W-:-:S04]  /*24740*/  MOV R3, 0x400 ;  /* 0x0000040000037802 */ /* 0x000fc80000000f00 */
[----:B0-----:R-:W-:Y:S02]  /*24750*/  LEA R3, R8, R3, 0x18 ;  /* 0x0000000308037211 */ /* 0x001fe400078ec0ff */
[----:B------:R-:W-:-:S03]  /*24760*/  SHF.L.U32 R8, R14, 0x1f, RZ ;  /* 0x0000001f0e087819 */ /* 0x000fc600000006ff */
[----:B------:R-:W-:-:S04]  /*24770*/  IMAD R3, R12, 0x8, R3 ;  /* 0x000000080c037824 */ /* 0x000fc800078e0203 */
[----:B------:R-:W0:Y:S02]  /*24780*/  SYNCS.PHASECHK.TRANS64.TRYWAIT P0, [R3+URZ+0x30840], R8 ;  /* 0x03084008030075a7 */ /* 0x000e24000800017f */
[----:B0-----:R-:W-:Y:S05]  /*24790*/  @!P0 BRA `(.L_x_1724) ;  /* 0x0000004c00408947 */ /* 0x001fea0003800000 */
.L_x_1899:
        /* <DEDUP_REMOVED lines=11> */
.L_x_1725:
[----:B------:R-:W2:Y:S04]  /*24850*/  LDL R15, [R1+0x4] ;  /* 0x00000400010f7983 */ /* 0x000ea80000100800 */
[----:B0-----:R-:W3:Y:S01]  /*24860*/  LDL.LU R8, [R1+0x8] ;  /* 0x0000080001087983 */ /* 0x001ee20000300800 */
        /* <DEDUP_REMOVED lines=39> */
.L_x_1900:
        /* <DEDUP_REMOVED lines=10> */
.L_x_1727:
[----:B------:R-:W2:Y:S02]  /*24b80*/  LDL R8, [R1+0x14] ;  /* 0x0000140001087983 */ /* 0x000ea40000100800 */
[----:B--2---:R-:W-:-:S13]  /*24b90*/  LOP3.LUT P0, RZ, R8, 0x40, RZ, 0xc0, !PT ;  /* 0x0000004008ff7812 */ /* 0x004fda000780c0ff */
[----:B------:R-:W-:Y:S05]  /*24ba0*/  @P0 BRA `(.L_x_1728) ;  /* 0x0000000000040947 */ /* 0x000fea0003800000 */
[----:B------:R-:W-:Y:S01]  /*24bb0*/  BPT.TRAP 0x1 ;  /* 0x000000040000795c */ /* 0x000fe20000300000 */
.L_x_1728:
[----:B------:R-:W2:Y:S01]  /*24bc0*/  LDL.LU R9, [R1] ;  /* 0x0000000001097983 */ /* 0x000ea20000300800 */
        /* <DEDUP_REMOVED lines=14> */
[----:B------:R-:W-:Y:S01]  /*24cb0*/  IMAD.MOV.U32 R6, RZ, RZ, R2 ;  /* 0x000000ffff067224 */ /* 0x000fe200078e0002 */
[----:B--2---:R-:W-:Y:S02]  /*24cc0*/  LEA R4, R9, R10, 0xf ;  /* 0x0000000a09047211 */ /* 0x004fe400078e78ff */
[----:B---3--:R-:W-:Y:S02]  /*24cd0*/  R2UR UR5, R8 ;  /* 0x00000000080572ca */ /* 0x008fe400000e0000 */
[----:B------:R-:W-:-:S11]  /*24ce0*/  R2UR UR16, R4 ;  /* 0x00000000041072ca */ /* 0x000fd600000e0000 */
[----:B------:R-:W-:Y:S02]  /*24cf0*/  ULEA UR11, UR11, UR5, 0x6 ;  /* 0x000000050b0b7291 */ /* 0x000fe4000f8e303f */
        /* <DEDUP_REMOVED lines=9> */
[----:B------:R0:W-:Y:S01]  /*24d90*/  UTMALDG.4D [UR8], [UR4], desc[UR6] ;  /* 0x00000608040075b4 */ /* 0x0001e20008019000 */
[----:B------:R-:W-:Y:S01]  /*24da0*/  IMAD.MOV.U32 R4, RZ, RZ, R7 ;  /* 0x000000ffff047224 */ /* 0x000fe200078e0007 */
        /* <DEDUP_REMOVED lines=8> */
.L_x_1722:
[----:B------:R-:W-:Y:S05]  /*24e30*/  BSYNC B2 ;  /* 0x0000000000027941 */ /* 0x000fea0003800000 */
.L_x_1721:
[----:B------:R-:W2:Y:S04]  /*24e40*/  LDL R2, [R1+0x24] ;  /* 0x0000240001027983 */ /* 0x000ea80000100800 */
[----:B------:R0:W-:Y:S04]  /*24e50*/  STL [R1+0x8], R14 ;  /* 0x0000080e01007387 */ /* 0x0001e80000100800 */
[----:B------:R0:W-:Y:S02]  /*24e60*/  STL [R1], R12 ;  /* 0x0000000c01007387 */ /* 0x0001e40000100800 */
[----:B0-2---:R-:W-:-:S07]  /*24e70*/  VIADD R7, R2, 0xfffffffd ;  /* 0xfffffffd02077836 */ /* 0x005fce0000000000 */
.L_x_1720:
[----:B------:R-:W-:Y:S05]  /*24e80*/  BSYNC B1 ;  /* 0x0000000000017941 */ /* 0x000fea0003800000 */
.L_x_1719:
[----:B------:R-:W2:Y:S01]  /*24e90*/  LDL.LU R2, [R1+0x24] ;  /* 0x0000240001027983 */ /* 0x000ea20000300800 */
[----:B------:R-:W-:Y:S02]  /*24ea0*/  IADD3 R13, R13, -0x2, RZ ;  /* 0xfffffffe0d0d7810 */ /* 0x000fe40007ffe0ff */
[----:B--2---:R-:W-:-:S04]  /*24eb0*/  LOP3.LUT R2, RZ, R2, RZ, 0x33, !PT ;  /* 0x00000002ff027212 */ /* 0x004fc800078e33ff */
[----:B------:R-:W-:-:S13]  /*24ec0*/  ISETP.NE.AND P0, PT, R13, R2, PT ;  /* 0x000000020d00720c */ /* 0x000fda0003f05270 */
[----:B------:R-:W-:Y:S05]  /*24ed0*/  @!P0 BRA `(.L_x_1718) ;  /* 0x00000010009c8947 */ /* 0x000fea0003800000 */
[----:B------:R-:W-:-:S07]  /*24ee0*/  IMAD.MOV.U32 R13, RZ, RZ, R6 ;  /* 0x000000ffff0d7224 */ /* 0x000fce00078e0006 */
.L_x_1745:
        /* <DEDUP_REMOVED lines=24> */
[--C-:B------:R-:W-:Y:S01]  /*25070*/  SHF.R.S32.HI R3, RZ, 0x1f, R2.reuse ;  /* 0x0000001fff037819 */ /* 0x100fe20000011402 */
[----:B------:R-:W-:Y:S02]  /*25080*/  IMAD.MOV R12, RZ, RZ, -R2 ;  /* 0x000000ffff0c7224 */ /* 0x000fe400078e0a02 */
[C---:B------:R-:W-:Y:S02]  /*25090*/  IMAD R10, R5.reuse, UR7, R10 ;  /* 0x00000007050a7c24 */ /* 0x040fe4000f8e020a */
[----:B------:R-:W-:-:S04]  /*250a0*/  IMAD.WIDE.U32 R2, R5, UR6, R2 ;  /* 0x0000000605027c25 */ /* 0x000fc8000f8e0002 */
[----:B------:R-:W-:Y:S01]  /*250b0*/  IMAD.IADD R3, R10, 0x1, R3 ;  /* 0x000000010a037824 */ /* 0x000fe200078e0203 */
[----:B------:R-:W-:Y:S01]  /*250c0*/  LEA R10, P0, R2, UR4, 0x2 ;  /* 0x00000004020a7c11 */ /* 0x000fe2000f8010ff */
[----:B------:R-:W-:-:S03]  /*250d0*/  IMAD R12, R11, R12, R7 ;  /* 0x0000000c0b0c7224 */ /* 0x000fc600078e0207 */
[----:B------:R-:W-:-:S05]  /*250e0*/  LEA.HI.X R11, R2, UR5, R3, 0x2, P0 ;  /* 0x00000005020b7c11 */ /* 0x000fca00080f1403 */
[----:B------:R0:W5:Y:S04]  /*250f0*/  LDG.E R13, desc[UR8][R10.64] ;  /* 0x000000080a0d7981 */ /* 0x000168000c1e1900 */
.L_x_1731:
[----:B------:R-:W1:Y:S01]  /*25100*/  S2R R3, SR_CgaCtaId ;  /* 0x0000000000037919 */ /* 0x000e620000008800 */
[----:B------:R-:W-:-:S04]  /*25110*/  MOV R2, 0x400 ;  /* 0x0000040000027802 */ /* 0x000fc80000000f00 */
[----:B-1----:R-:W-:Y:S02]  /*25120*/  LEA R2, R3, R2, 0x18 ;  /* 0x0000000203027211 */ /* 0x002fe400078ec0ff */
[----:B------:R-:W-:-:S03]  /*25130*/  SHF.L.U32 R3, R9, 0x1f, RZ ;  /* 0x0000001f09037819 */ /* 0x000fc600000006ff */
[----:B------:R-:W-:-:S04]  /*25140*/  IMAD R2, R8, 0x8, R2 ;  /* 0x0000000808027824 */ /* 0x000fc800078e0202 */
[----:B------:R-:W1:Y:S02]  /*25150*/  SYNCS.PHASECHK.TRANS64.TRYWAIT P0, [R2+URZ+0x30840], R3 ;  /* 0x03084003020075a7 */ /* 0x000e64000800017f */
[----:B-1----:R-:W-:Y:S05]  /*25160*/  @!P0 BRA `(.L_x_1732) ;  /* 0x0000004000f48947 */ /* 0x002fea0003800000 */
.L_x_1901:
[----:B0-----:R-:W0:Y:S02]  /*25170*/  S2R R10, SR_TID.X ;  /* 0x00000000000a7919 */ /* 0x001e240000002100 */
[----:B0-----:R-:W-:-:S04]  /*25180*/  LOP3.LUT R10, R10, 0x7f, RZ, 0xc0, !PT ;  /* 0x0000007f0a0a7812 */ /* 0x001fc800078ec0ff */
[----:B------:R-:W-:-:S13]  /*25190*/  ISETP.NE.AND P0, PT, R10, RZ, PT ;  /* 0x000000ff0a00720c */ /* 0x000fda0003f05270 */
[----:B------:R-:W-:Y:S05]  /*251a0*/  @P0 BRA `(.L_x_1733) ;  /* 0x00000000001c0947 */ /* 0x000fea0003800000 */
[----:B------:R-:W0:Y:S01]  /*251b0*/  S2R R10, SR_TID.X ;  /* 0x00000000000a7919 */ /* 0x000e220000002100 */
[----:B-1----:R-:W-:-:S04]  /*251c0*/  MOV R3, 0x8000 ;  /* 0x0000800000037802 */ /* 0x002fc80000000f00 */
[----:B------:R2:W-:Y:S01]  /*251d0*/  SYNCS.ARRIVE.TRANS64 RZ, [R2+URZ+0x30830], R3 ;  /* 0x0308300302ff79a7 */ /* 0x0005e2000800003f */
[----:B0-----:R-:W-:-:S04]  /*251e0*/  LOP3.LUT R10, R10, 0x1f, RZ, 0xc0, !PT ;  /* 0x0000001f0a0a7812 */ /* 0x001fc800078ec0ff */
[----:B------:R-:W-:-:S13]  /*251f0*/  ISETP.NE.AND P1, PT, R10, RZ, PT ;  /* 0x000000ff0a00720c */ /* 0x000fda0003f25270 */
[----:B--2---:R-:W-:Y:S05]  /*25200*/  @!P1 BRA `(.L_x_1733) ;  /* 0x0000000000049947 */ /* 0x004fea0003800000 */
[----:B------:R-:W-:Y:S01]  /*25210*/  BPT.TRAP 0x1 ;  /* 0x000000040000795c */ /* 0x000fe20000300000 */
.L_x_1733:
        /* <DEDUP_REMOVED lines=41> */
.L_x_1902:
        /* <DEDUP_REMOVED lines=10> */
.L_x_1735:
[----:B------:R-:W2:Y:S02]  /*25550*/  LDL R3, [R1+0x14] ;  /* 0x0000140001037983 */ /* 0x000ea40000100800 */
[----:B--2---:R-:W-:-:S13]  /*25560*/  LOP3.LUT P0, RZ, R3, 0x40, RZ, 0xc0, !PT ;  /* 0x0000004003ff7812 */ /* 0x004fda000780c0ff */
[----:B------:R-:W-:Y:S05]  /*25570*/  @P0 BRA `(.L_x_1736) ;  /* 0x0000000000040947 */ /* 0x000fea0003800000 */
[----:B------:R-:W-:Y:S01]  /*25580*/  BPT.TRAP 0x1 ;  /* 0x000000040000795c */ /* 0x000fe20000300000 */
.L_x_1736:
        /* <DEDUP_REMOVED lines=16> */
[----:B------:R-:W-:Y:S01]  /*25690*/  IMAD.MOV.U32 R6, RZ, RZ, R13 ;  /* 0x000000ffff067224 */ /* 0x000fe200078e000d */
[----:B--2---:R-:W-:Y:S02]  /*256a0*/  LEA R3, R3, R11, 0xf ;  /* 0x0000000b03037211 */ /* 0x004fe400078e78ff */
[----:B---3--:R-:W-:-:S02]  /*256b0*/  R2UR UR5, R10 ;  /* 0x000000000a0572ca */ /* 0x008fc400000e0000 */
        /* <DEDUP_REMOVED lines=20> */
.L_x_1730:
[----:B------:R-:W-:Y:S05]  /*25800*/  BSYNC B1 ;  /* 0x0000000000017941 */ /* 0x000fea0003800000 */
.L_x_1729:
[----:B------:R-:W-:Y:S01]  /*25810*/  VIADD R3, R8, 0x1 ;  /* 0x0000000108037836 */ /* 0x000fe20000000000 */
[----:B------:R-:W-:Y:S01]  /*25820*/  BSSY B1, `(.L_x_1737) ;  /* 0x000008e000017945 */ /* 0x000fe20003800000 */
[----:B------:R-:W-:-:S03]  /*25830*/  IADD3 R11, R7, -0x1, RZ ;  /* 0xffffffff070b7810 */ /* 0x000fc60007ffe0ff */
        /* <DEDUP_REMOVED lines=27> */
[----:B------:R-:W-:-:S04]  /*259f0*/  LEA R12, P0, R2, UR4, 0x2 ;  /* 0x00000004020c7c11 */ /* 0x000fc8000f8010ff */
[----:B------:R-:W-:-:S06]  /*25a00*/  LEA.HI.X R13, R2, UR5, R3, 0x2, P0 ;  /* 0x00000005020d7c11 */ /* 0x000fcc00080f1403 */
[----:B------:R1:W5:Y:S03]  /*25a10*/  LDG.E R13, desc[UR8][R12.64] ;  /* 0x000000080c0d7981 */ /* 0x000366000c1e1900 */
.L_x_1739:
[----:B------:R-:W2:Y:S01]  /*25a20*/  S2R R3, SR_CgaCtaId ;  /* 0x0000000000037919 */ /* 0x000ea20000008800 */
[----:B------:R-:W-:-:S04]  /*25a30*/  MOV R2, 0x400 ;  /* 0x0000040000027802 */ /* 0x000fc80000000f00 */
[----:B--2---:R-:W-:Y:S02]  /*25a40*/  LEA R2, R3, R2, 0x18 ;  /* 0x0000000203027211 */ /* 0x004fe400078ec0ff */
[----:B------:R-:W-:-:S03]  /*25a50*/  SHF.L.U32 R3, R14, 0x1f, RZ ;  /* 0x0000001f0e037819 */ /* 0x000fc600000006ff */
[----:B------:R-:W-:-:S04]  /*25a60*/  IMAD R2, R15, 0x8, R2 ;  /* 0x000000080f027824 */ /* 0x000fc800078e0202 */
[----:B------:R-:W2:Y:S02]  /*25a70*/  SYNCS.PHASECHK.TRANS64.TRYWAIT P0, [R2+URZ+0x30840], R3 ;  /* 0x03084003020075a7 */ /* 0x000ea4000800017f */
[----:B--2---:R-:W-:Y:S05]  /*25a80*/  @!P0 BRA `(.L_x_1740) ;  /* 0x0000003800d48947 */ /* 0x004fea0003800000 */
.L_x_1903:
        /* <DEDUP_REMOVED lines=11> */
.L_x_1741:
        /* <DEDUP_REMOVED lines=40> */
.L_x_1904:
        /* <DEDUP_REMOVED lines=10> */
.L_x_1743:
[----:B------:R-:W2:Y:S02]  /*25e60*/  LDL R3, [R1+0x14] ;  /* 0x0000140001037983 */ /* 0x000ea40000100800 */
[----:B--2---:R-:W-:-:S13]  /*25e70*/  LOP3.LUT P0, RZ, R3, 0x40, RZ, 0xc0, !PT ;  /* 0x0000004003ff7812 */ /* 0x004fda000780c0ff */
[----:B------:R-:W-:Y:S05]  /*25e80*/  @P0 BRA `(.L_x_1744) ;  /* 0x0000000000040947 */ /* 0x000fea0003800000 */
[----:B------:R-:W-:Y:S01]  /*25e90*/  BPT.TRAP 0x1 ;  /* 0x000000040000795c */ /* 0x000fe20000300000 */
.L_x_1744:
[----:B------:R-:W2:Y:S01]  /*25ea0*/  LDL R3, [R1+0x4] ;  /* 0x0000040001037983 */ /* 0x000ea20000100800 */
        /* <DEDUP_REMOVED lines=19> */
[----:B------:R-:W-:Y:S01]  /*25fe0*/  IMAD.MOV.U32 R4, RZ, RZ, R10 ;  /* 0x000000ffff047224 */ /* 0x000fe200078e000a */
[----:B------:R-:W-:Y:S02]  /*25ff0*/  MOV R6, R13 ;  /* 0x0000000d00067202 */ /* 0x000fe40000000f00 */
        /* <DEDUP_REMOVED lines=16> */
.L_x_1738:
[----:B------:R-:W-:Y:S05]  /*26100*/  BSYNC B1 ;  /* 0x0000000000017941 */ /* 0x000fea0003800000 */
.L_x_1737:
[----:B------:R-:W2:Y:S01]  /*26110*/  LDL R2, [R1+0x18] ;  /* 0x0000180001027983 */ /* 0x000ea20000100800 */
[----:B------:R-:W-:Y:S01]  /*26120*/  VIADD R7, R7, 0xfffffffe ;  /* 0xfffffffe07077836 */ /* 0x000fe20000000000 */
[----:B--2---:R-:W-:-:S13]  /*26130*/  ISETP.GT.AND P0, PT, R11, R2, PT ;  /* 0x000000020b00720c */ /* 0x004fda0003f04270 */
[----:B------:R-:W-:Y:S05]  /*26140*/  @P0 BRA `(.L_x_1745) ;  /* 0xffffffec00680947 */ /* 0x000fea000383ffff */
.L_x_1718:
[----:B------:R-:W-:Y:S05]  /*26150*/  BSYNC B0 ;  /* 0x0000000000007941 */ /* 0x000fea0003800000 */
.L_x_1717:
        /* <DEDUP_REMOVED lines=14> */
[----:B-1----:R-:W-:-:S06]  /*26240*/  LOP3.LUT R8, R8, UR4, RZ, 0xc0, !PT ;  /* 0x0000000408087c12 */ /* 0x002fcc000f8ec0ff */
[----:B------:R-:W1:Y:S01]  /*26250*/  POPC R8, R8 ;  /* 0x0000000800087309 */ /* 0x000e620000000000 */
[----:B--2---:R-:W1:Y:S02]  /*26260*/  SHFL.IDX PT, R5, R2, R5, 0x1f ;  /* 0x00001f0502057589 */ /* 0x004e6400000e0000 */
[----:B-1----:R-:W-:-:S07]  /*26270*/  IADD3 R16, R5, UR39, R8 ;  /* 0x0000002705107c10 */ /* 0x002fce000fffe008 */
.L_x_1747:
[----:B------:R-:W-:Y:S05]  /*26280*/  BSYNC B0 ;  /* 0x0000000000007941 */ /* 0x000fea0003800000 */
.L_x_1746:
        /* <DEDUP_REMOVED lines=11> */
.L_x_1905:
        /* <DEDUP_REMOVED lines=10> */
.L_x_1751:
[----:B------:R-:W2:Y:S02]  /*263e0*/  LDL R2, [R1+0x14] ;  /* 0x0000140001027983 */ /* 0x000ea40000100800 */
[----:B--2---:R-:W-:-:S13]  /*263f0*/  LOP3.LUT P0, RZ, R2, 0x40, RZ, 0xc0, !PT ;  /* 0x0000004002ff7812 */ /* 0x004fda000780c0ff */
[----:B------:R-:W-:Y:S05]  /*26400*/  @P0 BRA `(.L_x_1752) ;  /* 0x0000000000040947 */ /* 0x000fea0003800000 */
[----:B------:R-:W-:Y:S01]  /*26410*/  BPT.TRAP 0x1 ;  /* 0x000000040000795c */ /* 0x000fe20000300000 */
.L_x_1752:
[----:B------:R-:W2:Y:S01]  /*26420*/  LDL.LU R8, [R1+0x4] ;  /* 0x0000040001087983 */ /* 0x000ea20000300800 */
[----:B------:R-:W-:-:S03]  /*26430*/  MOV R5, 0x400 ;  /* 0x0000040000057802 */ /* 0x000fc60000000f00 */
[----:B------:R-:W3:Y:S01]  /*26440*/  LDL R2, [R1] ;  /* 0x0000000001027983 */ /* 0x000ee20000100800 */
        /* <DEDUP_REMOVED lines=12> */
[----:B--2---:R-:W-:Y:S02]  /*26510*/  R2UR UR5, R8 ;  /* 0x00000000080572ca */ /* 0x004fe400000e0000 */
[----:B---3--:R-:W-:-:S04]  /*26520*/  LEA R2, R2, R5, 0xf ;  /* 0x0000000502027211 */ /* 0x008fc800078e78ff */
        /* <DEDUP_REMOVED lines=20> */
.L_x_1749:
[----:B------:R-:W-:Y:S05]  /*26670*/  BSYNC B0 ;  /* 0x0000000000007941 */ /* 0x000fea0003800000 */
.L_x_1748:
        /* <DEDUP_REMOVED lines=9> */
.L_x_1701:
[----:B------:R-:W-:Y:S05]  /*26710*/  BSYNC B6 ;  /* 0x0000000000067941 */ /* 0x000fea0003800000 */
.L_x_1699:
[----:B------:R-:W-:-:S03]  /*26720*/  UMOV UR4, 0xffffffff ;  /* 0xffffffff00047882 */ /* 0x000fc60000000000 */
[----:B------:R-:W-:Y:S05]  /*26730*/  BRA.DIV UR4, `(.L_x_1753) ;  /* 0x0000002e04e47947 */ /* 0x000fea000b800000 */
[----:B------:R4:W0:Y:S04]  /*26740*/  SHFL.IDX PT, R4, R16, RZ, 0x1f ;  /* 0x00001fff10047589 */ /* 0x00082800000e0000 */
[----:B------:R-:W0:Y:S02]  /*26750*/  SHFL.IDX PT, R16, R16, 0x1, 0x1f ;  /* 0x00201f0010107f89 */ /* 0x000e2400000e0000 */
.L_x_1909:
[----:B-1----:R-:W2:Y:S01]  /*26760*/  S2R R0, SR_TID.X ;  /* 0x0000000000007919 */ /* 0x002ea20000002100 */
[----:B------:R-:W-:Y:S01]  /*26770*/  ULDC UR4, c[0x0][0xc14] ;  /* 0x0003050000047ab9 */ /* 0x000fe20000000800 */
[----:B------:R-:W-:Y:S01]  /*26780*/  BSSY B0, `(.L_x_1754) ;  /* 0x000000c000007945 */ /* 0x000fe20003800000 */
[----:B------:R-:W-:Y:S02]  /*26790*/  MOV R17, RZ ;  /* 0x000000ff00117202 */ /* 0x000fe40000000f00 */
[----:B--2---:R-:W-:Y:S01]  /*267a0*/  LOP3.LUT R7, R0, 0x1f, RZ, 0xc0, !PT ;  /* 0x0000001f00077812 */ /* 0x004fe200078ec0ff */
[----:B------:R-:W-:-:S03]  /*267b0*/  IMAD.U32 R0, RZ, RZ, UR4 ;  /* 0x00000004ff007e24 */ /* 0x000fc6000f8e00ff */
[C---:B------:R-:W-:Y:S01]  /*267c0*/  ISETP.NE.AND P0, PT, R7.reuse, 0x1f, PT ;  /* 0x0000001f0700780c */ /* 0x040fe20003f05270 */
[----:B------:R-:W-:-:S05]  /*267d0*/  IMAD.IADD R5, R7, 0x1, R19 ;  /* 0x0000000107057824 */ /* 0x000fca00078e0213 */
[----:B------:R-:W-:-:S13]  /*267e0*/  ISETP.GE.OR P0, PT, R5, R0, !P0 ;  /* 0x000000000500720c */ /* 0x000fda0004706670 */
[----:B------:R-:W-:Y:S05]  /*267f0*/  @P0 BRA `(.L_x_1755) ;  /* 0x0000000000100947 */ /* 0x000fea0003800000 */
[----:B------:R-:W1:Y:S01]  /*26800*/  LDC.64 R2, c[0x0][0xc58] ;  /* 0x00031600ff027b82 */ /* 0x000e620000000a00 */
[----:B------:R-:W-:Y:S01]  /*26810*/  ULDC.64 UR4, c[0x0][0x208] ;  /* 0x0000820000047ab9 */ /* 0x000fe20000000a00 */
[----:B-1----:R-:W-:-:S05]  /*26820*/  IMAD.WIDE R2, R5, 0x4, R2 ;  /* 0x0000000405027825 */ /* 0x002fca00078e0202 */
[----:B------:R1:W5:Y:S02]  /*26830*/  LDG.E R17, desc[UR4][R2.64] ;  /* 0x0000000402117981 */ /* 0x000364000c1e1900 */
.L_x_1755:
[----:B------:R-:W-:Y:S05]  /*26840*/  BSYNC B0 ;  /* 0x0000000000007941 */ /* 0x000fea0003800000 */
.L_x_1754:
[----:B------:R-:W-:-:S03]  /*26850*/  UMOV UR4, 0xffffffff ;  /* 0xffffffff00047882 */ /* 0x000fc60000000000 */
[----:B------:R-:W-:Y:S05]  /*26860*/  BRA.DIV UR4, `(.L_x_1756) ;  /* 0x0000002e04e47947 */ /* 0x000fea000b800000 */
[----:B0----5:R-:W0:Y:S01]  /*26870*/  SHFL.UP PT, R14, R17, 0x1, RZ ;  /* 0x04200000110e7989 */ /* 0x021e2200000e00ff */
[C---:B------:R-:W-:Y:S02]  /*26880*/  ISETP.NE.AND P0, PT, R7.reuse, RZ, PT ;  /* 0x000000ff0700720c */ /* 0x040fe40003f05270 */
[C---:B------:R-:W-:Y:S02]  /*26890*/  ISETP.GE.U32.AND P1, PT, R7.reuse, 0x2, PT ;  /* 0x000000020700780c */ /* 0x040fe40003f26070 */
[----:B0-----:R-:W-:Y:S02]  /*268a0*/  SEL R14, R14, RZ, P0 ;  /* 0x000000ff0e0e7207 */ /* 0x001fe40000000000 */
[----:B------:R-:W-:-:S03]  /*268b0*/  ISETP.GE.U32.AND P0, PT, R7, 0x4, PT ;  /* 0x000000040700780c */ /* 0x000fc60003f06070 */
[----:B------:R-:W-:-:S05]  /*268c0*/  IMAD.IADD R13, R17, 0x1, R14 ;  /* 0x00000001110d7824 */ /* 0x000fca00078e020e */
[----:B------:R-:W0:Y:S02]  /*268d0*/  SHFL.UP PT, R14, R13, 0x2, RZ ;  /* 0x044000000d0e7989 */ /* 0x000e2400000e00ff */
[----:B0-----:R-:W-:Y:S02]  /*268e0*/  SEL R14, R14, RZ, P1 ;  /* 0x000000ff0e0e7207 */ /* 0x001fe40000800000 */
[----:B------:R-:W-:-:S03]  /*268f0*/  ISETP.GE.U32.AND P1, PT, R7, 0x8, PT ;  /* 0x000000080700780c */ /* 0x000fc60003f26070 */
[----:B-1----:R-:W-:-:S05]  /*26900*/  IMAD.IADD R3, R13, 0x1, R14 ;  /* 0x000000010d037824 */ /* 0x002fca00078e020e */
[----:B------:R-:W0:Y:S02]  /*26910*/  SHFL.UP PT, R14, R3, 0x4, RZ ;  /* 0x04800000030e7989 */ /* 0x000e2400000e00ff */
[----:B0-----:R-:W-:Y:S02]  /*26920*/  SEL R14, R14, RZ, P0 ;  /* 0x000000ff0e0e7207 */ /* 0x001fe40000000000 */
[----:B------:R-:W-:-:S03]  /*26930*/  ISETP.GE.U32.AND P0, PT, R7, 0x10, PT ;  /* 0x000000100700780c */ /* 0x000fc60003f06070 */
[----:B------:R-:W-:-:S05]  /*26940*/  IMAD.IADD R5, R3, 0x1, R14 ;  /* 0x0000000103057824 */ /* 0x000fca00078e020e */
[----:B------:R-:W3:Y:S02]  /*26950*/  SHFL.UP PT, R14, R5, 0x8, RZ ;  /* 0x05000000050e7989 */ /* 0x000ee400000e00ff */
[----:B---3--:R-:W-:-:S04]  /*26960*/  SEL R6, R14, RZ, P1 ;  /* 0x000000ff0e067207 */ /* 0x008fc80000800000 */
[----:B------:R-:W-:-:S05]  /*26970*/  IADD3 R6, R5, R6, RZ ;  /* 0x0000000605067210 */ /* 0x000fca0007ffe0ff */
[----:B------:R-:W0:Y:S02]  /*26980*/  SHFL.UP PT, R14, R6, 0x10, RZ ;  /* 0x06000000060e7989 */ /* 0x000e2400000e00ff */
[----:B0-----:R-:W-:-:S05]  /*26990*/  SEL R7, R14, RZ, P0 ;  /* 0x000000ff0e077207 */ /* 0x001fca0000000000 */
[----:B------:R-:W-:-:S05]  /*269a0*/  IMAD.IADD R2, R6, 0x1, R7 ;  /* 0x0000000106027824 */ /* 0x000fca00078e0207 */
[----:B------:R0:W1:Y:S02]  /*269b0*/  SHFL.IDX PT, R14, R2, 0x1f, 0x1f ;  /* 0x03e01f00020e7f89 */ /* 0x00006400000e0000 */
.L_x_1917:
[----:B------:R-:W-:Y:S02]  /*269c0*/  ULDC UR4, c[0x0][0xc10] ;  /* 0x0003040000047ab9 */ /* 0x000fe40000000800 */
[----:B------:R-:W-:-:S04]  /*269d0*/  IMAD.U32 R5, RZ, RZ, UR4 ;  /* 0x00000004ff057e24 */ /* 0x000fc8000f8e00ff */
[----:B-1----:R-:W-:-:S04]  /*269e0*/  IMAD R3, R14, R5, RZ ;  /* 0x000000050e037224 */ /* 0x002fc800078e02ff */
[----:B----4-:R-:W-:-:S05]  /*269f0*/  IMAD.IADD R16, R16, 0x1, R3 ;  /* 0x0000000110107824 */ /* 0x010fca00078e0203 */
[----:B------:R-:W-:-:S13]  /*26a00*/  ISETP.GT.AND P0, PT, R16, R4, PT ;  /* 0x000000041000720c */ /* 0x000fda0003f04270 */
[----:B------:R-:W-:Y:S05]  /*26a10*/  @P0 BRA `(.L_x_1757) ;  /* 0x0000000000b80947 */ /* 0x000fea0003800000 */
[----:B------:R-:W1:Y:S02]  /*26a20*/  LDC R0, c[0x0][0xc14] ;  /* 0x00030500ff007b82 */ /* 0x000e640000000800 */
.L_x_1762:
[----:B------:R-:W-:-:S04]  /*26a30*/  IADD3 R19, R19, 0x1f, RZ ;  /* 0x0000001f13137810 */ /* 0x000fc80007ffe0ff */
        /* <DEDUP_REMOVED lines=12> */
[----:B0-----:R-:W-:-:S05]  /*26b00*/  IMAD.WIDE R2, R5, 0x4, R2 ;  /* 0x0000000405027825 */ /* 0x001fca00078e0202 */
[----:B------:R0:W5:Y:S02]  /*26b10*/  LDG.E R17, desc[UR4][R2.64] ;  /* 0x0000000402117981 */ /* 0x000164000c1e1900 */
.L_x_1760:
[----:B------:R-:W-:Y:S05]  /*26b20*/  BSYNC B0 ;  /* 0x0000000000007941 */ /* 0x000fea0003800000 */
.L_x_1759:
        /* <DEDUP_REMOVED lines=11> */
[----:B0-----:R-:W-:-:S05]  /*26be0*/  IADD3 R3, R13, R14, RZ ;  /* 0x0000000e0d037210 */ /* 0x001fca0007ffe0ff */
        /* <DEDUP_REMOVED lines=11> */
.L_x_1925:
[----:B------:R-:W-:Y:S02]  /*26ca0*/  ULDC UR4, c[0x0][0xc10] ;  /* 0x0003040000047ab9 */ /* 0x000fe40000000800 */
[----:B------:R-:W-:-:S05]  /*26cb0*/  MOV R5, UR4 ;  /* 0x0000000400057c02 */ /* 0x000fca0008000f00 */
[----:B-1----:R-:W-:-:S04]  /*26cc0*/  IMAD R3, R14, R5, RZ ;  /* 0x000000050e037224 */ /* 0x002fc800078e02ff */
[----:B------:R-:W-:-:S05]  /*26cd0*/  IMAD.IADD R16, R3, 0x1, R16 ;  /* 0x0000000103107824 */ /* 0x000fca00078e0210 */
[----:B------:R-:W-:-:S13]  /*26ce0*/  ISETP.GT.AND P0, PT, R16, R4, PT ;  /* 0x000000041000720c */ /* 0x000fda0003f04270 */
[----:B------:R-:W-:Y:S05]  /*26cf0*/  @!P0 BRA `(.L_x_1762) ;  /* 0xfffffffc004c8947 */ /* 0x000fea000383ffff */
.L_x_1757:
        /* <DEDUP_REMOVED lines=8> */
.L_x_1929:
[----:B------:R-:W-:Y:S01]  /*26d80*/  ISETP.NE.AND P0, PT, R3, RZ, PT ;  /* 0x000000ff0300720c */ /* 0x000fe20003f05270 */
[----:B------:R-:W-:-:S12]  /*26d90*/  IMAD.MOV.U32 R7, RZ, RZ, RZ ;  /* 0x000000ffff077224 */ /* 0x000fd800078e00ff */
[----:B------:R-:W-:Y:S05]  /*26da0*/  @!P0 BRA `(.L_x_1764) ;  /* 0x0000000000108947 */ /* 0x000fea0003800000 */
[----:B------:R-:W-:Y:S01]  /*26db0*/  UMOV UR4, 0xffffffff ;  /* 0xffffffff00047882 */ /* 0x000fe20000000000 */
[----:B------:R-:W-:Y:S02]  /*26dc0*/  IADD3 R12, R6, -0x1, RZ ;  /* 0xffffffff060c7810 */ /* 0x000fe40007ffe0ff */
[----:B------:R-:W-:Y:S05]  /*26dd0*/  BRA.DIV UR4, `(.L_x_1765) ;  /* 0x0000003204707947 */ /* 0x000fea000b800000 */
[----:B------:R3:W4:Y:S02]  /*26de0*/  SHFL.IDX PT, R7, R2, R12, 0x1f ;  /* 0x00001f0c02077589 */ /* 0x00072400000e0000 */
.L_x_1764:
[----:B0--3--:R-:W0:Y:S01]  /*26df0*/  LDC.64 R2, c[0x0][0xc68] ;  /* 0x00031a00ff027b82 */ /* 0x009e220000000a00 */
[----:B------:R-:W-:Y:S01]  /*26e00*/  IMAD.IADD R19, R6, 0x1, R19 ;  /* 0x0000000106137824 */ /* 0x000fe200078e0213 */
[----:B------:R-:W-:-:S03]  /*26e10*/  ULDC.64 UR4, c[0x0][0x208] ;  /* 0x0000820000047ab9 */ /* 0x000fc60000000a00 */
[----:B0-----:R-:W-:-:S05]  /*26e20*/  IMAD.WIDE R2, R19, 0x4, R2 ;  /* 0x0000000413027825 */ /* 0x001fca00078e0202 */
[----:B------:R-:W1:Y:S01]  /*26e30*/  LDG.E R9, desc[UR4][R2.64] ;  /* 0x0000000402097981 */ /* 0x000e62000c1e1900 */
[----:B----4-:R-:W-:Y:S02]  /*26e40*/  IMAD R16, R7, R5, R16 ;  /* 0x0000000507107224 */ /* 0x010fe400078e0210 */
[----:B-12---:R-:W-:-:S05]  /*26e50*/  IMAD R6, R17, R9, RZ ;  /* 0x0000000911067224 */ /* 0x006fca00078e02ff */
[----:B------:R-:W-:-:S04]  /*26e60*/  IABS R8, R6 ;  /* 0x0000000600087213 */ /* 0x000fc80000000000 */
[----:B------:R-:W0:Y:S08]  /*26e70*/  I2F.RP R11, R8 ;  /* 0x00000008000b7306 */ /* 0x000e300000209400 */
[----:B0-----:R-:W0:Y:S02]  /*26e80*/  MUFU.RCP R11, R11 ;  /* 0x0000000b000b7308 */ /* 0x001e240000001000 */
[----:B0-----:R-:W-:-:S06]  /*26e90*/  VIADD R12, R11, 0xffffffe ;  /* 0x0ffffffe0b0c7836 */ /* 0x001fcc0000000000 */
[----:B------:R-:W0:Y:S02]  /*26ea0*/  F2I.FTZ.U32.TRUNC.NTZ R3, R12 ;  /* 0x0000000c00037305 */ /* 0x000e24000021f000 */
[----:B0-----:R-:W-:-:S04]  /*26eb0*/  IMAD.MOV R2, RZ, RZ, -R3 ;  /* 0x000000ffff027224 */ /* 0x001fc800078e0a03 */
[----:B------:R-:W-:Y:S01]  /*26ec0*/  IMAD R10, R2, R8, RZ ;  /* 0x00000008020a7224 */ /* 0x000fe200078e02ff */
[----:B------:R-:W-:-:S05]  /*26ed0*/  MOV R2, RZ ;  /* 0x000000ff00027202 */ /* 0x000fca0000000f00 */
[----:B------:R-:W-:-:S04]  /*26ee0*/  IMAD.HI.U32 R10, R3, R10, R2 ;  /* 0x0000000a030a7227 */ /* 0x000fc800078e0002 */
[----:B------:R-:W-:Y:S01]  /*26ef0*/  IMAD.IADD R2, R4, 0x1, -R16 ;  /* 0x0000000104027824 */ /* 0x000fe200078e0a10 */
[----:B------:R-:W-:-:S04]  /*26f00*/  IABS R4, R6 ;  /* 0x0000000600047213 */ /* 0x000fc80000000000 */
[----:B------:R-:W-:Y:S01]  /*26f10*/  IABS R3, R2 ;  /* 0x0000000200037213 */ /* 0x000fe20000000000 */
[----:B------:R-:W-:-:S04]  /*26f20*/  IMAD.MOV R4, RZ, RZ, -R4 ;  /* 0x000000ffff047224 */ /* 0x000fc800078e0a04 */
        /* <DEDUP_REMOVED lines=8> */
[----:B------:R-:W-:-:S03]  /*26fb0*/  ISETP.GE.AND P0, PT, R3, RZ, PT ;  /* 0x000000ff0300720c */ /* 0x000fc60003f06270 */
[----:B------:R-:W-:-:S10]  /*26fc0*/  IMAD.MOV.U32 R4, RZ, RZ, R10 ;  /* 0x000000ffff047224 */ /* 0x000fd400078e000a */
[----:B------:R-:W-:Y:S01]  /*26fd0*/  @!P0 IMAD.MOV R4, RZ, RZ, -R4 ;  /* 0x000000ffff048224 */ /* 0x000fe200078e0a04 */
[----:B------:R-:W-:-:S13]  /*26fe0*/  ISETP.NE.AND P0, PT, R6, RZ, PT ;  /* 0x000000ff0600720c */ /* 0x000fda0003f05270 */
[----:B------:R-:W-:-:S05]  /*26ff0*/  @!P0 LOP3.LUT R4, RZ, R6, RZ, 0x33, !PT ;  /* 0x00000006ff048212 */ /* 0x000fca00078e33ff */
[----:B------:R-:W-:Y:S02]  /*27000*/  IMAD R7, R9, R4, RZ ;  /* 0x0000000409077224 */ /* 0x000fe400078e02ff */
[----:B------:R-:W-:-:S03]  /*27010*/  IMAD.MOV R4, RZ, RZ, -R4 ;  /* 0x000000ffff047224 */ /* 0x000fc600078e0a04 */
[----:B------:R-:W-:Y:S01]  /*27020*/  IADD3 R8, -R7, RZ, RZ ;  /* 0x000000ff07087210 */ /* 0x000fe20007ffe1ff */
[----:B------:R-:W-:-:S03]  /*27030*/  IMAD R4, R6, R4, R2 ;  /* 0x0000000406047224 */ /* 0x000fc600078e0202 */
[----:B------:R-:W-:-:S04]  /*27040*/  VIADDMNMX R9, R8, R5, R9, PT ;  /* 0x0000000508097246 */ /* 0x000fc80003800109 */
        /* <DEDUP_REMOVED lines=8> */
[----:B------:R-:W-:Y:S01]  /*270d0*/  IMAD.HI.U32 R11, R3, R11, R2 ;  /* 0x0000000b030b7227 */ /* 0x000fe200078e0002 */
[----:B------:R-:W-:Y:S02]  /*270e0*/  IABS R2, R4 ;  /* 0x0000000400027213 */ /* 0x000fe40000000000 */
[----:B------:R-:W-:-:S03]  /*270f0*/  IABS R3, R9 ;  /* 0x0000000900037213 */ /* 0x000fc60000000000 */
[----:B------:R-:W-:-:S04]  /*27100*/  IMAD.HI.U32 R11, R11, R2, RZ ;  /* 0x000000020b0b7227 */ /* 0x000fc800078e00ff */
[----:B------:R-:W-:-:S04]  /*27110*/  IMAD.MOV R3, RZ, RZ, -R3 ;  /* 0x000000ffff037224 */ /* 0x000fc800078e0a03 */
[----:B------:R-:W-:-:S05]  /*27120*/  IMAD R2, R11, R3, R2 ;  /* 0x000000030b027224 */ /* 0x000fca00078e0202 */
[----:B------:R-:W-:-:S13]  /*27130*/  ISETP.GT.U32.AND P0, PT, R5, R2, PT ;  /* 0x000000020500720c */ /* 0x000fda0003f04070 */
[----:B------:R-:W-:Y:S02]  /*27140*/  @!P0 IMAD.IADD R2, R2, 0x1, -R5 ;  /* 0x0000000102028824 */ /* 0x000fe400078e0a05 */
[----:B------:R-:W-:-:S03]  /*27150*/  @!P0 VIADD R11, R11, 0x1 ;  /* 0x000000010b0b8836 */ /* 0x000fc60000000000 */
[----:B------:R-:W-:Y:S02]  /*27160*/  ISETP.GE.U32.AND P0, PT, R2, R5, PT ;  /* 0x000000050200720c */ /* 0x000fe40003f06070 */
[C---:B------:R-:W-:Y:S01]  /*27170*/  LOP3.LUT R2, R4.reuse, R9, RZ, 0x3c, !PT ;  /* 0x0000000904027212 */ /* 0x040fe200078e3cff */
[----:B------:R-:W-:-:S10]  /*27180*/  IMAD.IADD R4, R4, 0x1, R7 ;  /* 0x0000000104047824 */ /* 0x000fd400078e0207 */
[----:B------:R-:W-:Y:S02]  /*27190*/  @P0 IADD3 R11, R11, 0x1, RZ ;  /* 0x000000010b0b0810 */ /* 0x000fe40007ffe0ff */
[----:B------:R-:W-:-:S13]  /*271a0*/  ISETP.GE.AND P0, PT, R2, RZ, PT ;  /* 0x000000ff0200720c */ /* 0x000fda0003f06270 */
[----:B------:R-:W-:Y:S01]  /*271b0*/  @!P0 IMAD.MOV R11, RZ, RZ, -R11 ;  /* 0x000000ffff0b8224 */ /* 0x000fe200078e0a0b */
[----:B------:R-:W-:-:S13]  /*271c0*/  ISETP.NE.AND P0, PT, R9, RZ, PT ;  /* 0x000000ff0900720c */ /* 0x000fda0003f05270 */
[----:B------:R-:W-:Y:S01]  /*271d0*/  @!P0 LOP3.LUT R11, RZ, R9, RZ, 0x33, !PT ;  /* 0x00000009ff0b8212 */ /* 0x000fe200078e33ff */
[----:B------:R-:W-:-:S03]  /*271e0*/  IMAD.MOV R9, RZ, RZ, -R9 ;  /* 0x000000ffff097224 */ /* 0x000fc600078e0a09 */
[----:B------:R-:W-:Y:S01]  /*271f0*/  LOP3.LUT R2, RZ, R11, RZ, 0x33, !PT ;  /* 0x0000000bff027212 */ /* 0x000fe200078e33ff */
[----:B------:R-:W-:-:S03]  /*27200*/  IMAD R18, R11, R9, R4 ;  /* 0x000000090b127224 */ /* 0x000fc600078e0204 */
[----:B------:R-:W-:Y:S01]  /*27210*/  IADD3 R17, R17, R2, RZ ;  /* 0x0000000211117210 */ /* 0x000fe20007ffe0ff */
[----:B------:R-:W-:Y:S06]  /*27220*/  BRA `(.L_x_1766) ;  /* 0x00000000001c7947 */ /* 0x000fec0003800000 */
.L_x_1758:
[----:B------:R-:W-:Y:S01]  /*27230*/  UMOV UR4, URZ ;  /* 0x0000003f00047c82 */ /* 0x000fe20008000000 */
[----:B------:R-:W-:Y:S01]  /*27240*/  UMOV UR5, URZ ;  /* 0x0000003f00057c82 */ /* 0x000fe20008000000 */
[----:B------:R-:W-:Y:S01]  /*27250*/  ULDC UR6, c[0x0][0xc14] ;  /* 0x0003050000067ab9 */ /* 0x000fe20000000800 */
[----:B------:R-:W-:Y:S01]  /*27260*/  IMAD.MOV.U32 R16, RZ, RZ, R4 ;  /* 0x000000ffff107224 */ /* 0x000fe200078e0004 */
[----:B------:R-:W-:Y:S01]  /*27270*/  MOV R19, UR6 ;  /* 0x0000000600137c02 */ /* 0x000fe20008000f00 */
[----:B------:R-:W-:Y:S02]  /*27280*/  IMAD.U32 R17, RZ, RZ, UR4 ;  /* 0x00000004ff117e24 */ /* 0x000fe4000f8e00ff */
[----:B------:R-:W-:-:S07]  /*27290*/  IMAD.U32 R18, RZ, RZ, UR5 ;  /* 0x00000005ff127e24 */ /* 0x000fce000f8e00ff */
.L_x_1766:
        /* <DEDUP_REMOVED lines=12> */
.L_x_1660:
        /* <DEDUP_REMOVED lines=12> */
.L_x_1932:
[----:B------:R-:W-:Y:S05]  /*27420*/  BSYNC B0 ;  /* 0x0000000000007941 */ /* 0x000fea0003800000 */
.L_x_1768:
[----:B------:R-:W-:-:S03]  /*27430*/  UMOV UR4, 0xffffffff ;  /* 0xffffffff00047882 */ /* 0x000fc60000000000 */
[----:B------:R-:W-:Y:S05]  /*27440*/  BRA.DIV UR4, `(.L_x_1770) ;  /* 0x0000002e04107947 */ /* 0x000fea000b800000 */
[----:B------:R-:W2:Y:S02]  /*27450*/  S2R R2, SR_TID.X ;  /* 0x0000000000027919 */ /* 0x000ea40000002100 */
[----:B--2---:R-:W-:-:S04]  /*27460*/  SHF.R.U32.HI R2, RZ, 0x5, R2 ;  /* 0x00000005ff027819 */ /* 0x004fc80000011602 */
[----:B------:R-:W-:-:S05]  /*27470*/  LOP3.LUT R2, R2, 0x3, RZ, 0xc0, !PT ;  /* 0x0000000302027812 */ /* 0x000fca00078ec0ff */
[----:B------:R2:W3:Y:S02]  /*27480*/  SHFL.IDX PT, R14, R2, RZ, 0x1f ;  /* 0x00001fff020e7589 */ /* 0x0004e400000e0000 */
.L_x_1935:
[----:B---3--:R-:W-:-:S13]  /*27490*/  ISETP.NE.AND P0, PT, R14, RZ, PT ;  /* 0x000000ff0e00720c */ /* 0x008fda0003f05270 */
[----:B------:R-:W-:Y:S05]  /*274a0*/  @P0 BRA `(.L_x_1340) ;  /* 0x00000000009c0947 */ /* 0x000fea0003800000 */
[----:B------:R-:W-:-:S03]  /*274b0*/  UMOV UR4, 0xffffffff ;  /* 0xffffffff00047882 */ /* 0x000fc60000000000 */
[----:B------:R-:W-:Y:S05]  /*274c0*/  BRA.DIV UR4, `(.L_x_1771) ;  /* 0x0000002e04247947 */ /* 0x000fea000b800000 */
[----:B------:R-:W-:-:S13]  /*274d0*/  ELECT P6, URZ, PT ;  /* 0x00000000003f782f */ /* 0x000fda00038c0000 */
.L_x_1938:
        /* <DEDUP_REMOVED lines=8> */
.L_x_1772:
[----:B-1----:R-:W2:Y:S04]  /*27560*/  LDL R3, [R1] ;  /* 0x0000000001037983 */ /* 0x002ea80000100800 */
[----:B------:R-:W3:Y:S01]  /*27570*/  LDL.LU R7, [R1+0x8] ;  /* 0x0000080001077983 */ /* 0x000ee20000300800 */
[----:B------:R-:W-:-:S05]  /*27580*/  IADD3 R2, R0, 0x30840, RZ ;  /* 0x0003084000027810 */ /* 0x000fca0007ffe0ff */
        /* <DEDUP_REMOVED lines=11> */
.L_x_1939:
[----:B------:R-:W2:Y:S02]  /*27640*/  SYNCS.PHASECHK.TRANS64.TRYWAIT P0, [R7+URZ], R2 ;  /* 0x00000002070075a7 */ /* 0x000ea4000800017f */
[----:B--2---:R-:W-:Y:S05]  /*27650*/  @!P0 BRA `(.L_x_1774) ;  /* 0x0000002800f48947 */ /* 0x004fea0003800000 */
.L_x_1940:
[----:B------:R-:W-:Y:S05]  /*27660*/  @!P2 BRA `(.L_x_1775) ;  /* 0x000000000004a947 */ /* 0x000fea0003800000 */
[----:B------:R-:W-:Y:S01]  /*27670*/  BPT.TRAP 0x1 ;  /* 0x000000040000795c */ /* 0x000fe20000300000 */
.L_x_1775:
[----:B------:R-:W3:Y:S01]  /*27680*/  LDL.LU R4, [R1] ;  /* 0x0000000001047983 */ /* 0x000ee20000300800 */
[----:B------:R-:W-:-:S05]  /*27690*/  IADD3 R0, R0, 0x30860, RZ ;  /* 0x0003086000007810 */ /* 0x000fca0007ffe0ff */
[----:B---3--:R-:W-:-:S04]  /*276a0*/  IMAD R4, R4, 0x8, R0 ;  /* 0x0000000804047824 */ /* 0x008fc800078e0200 */
[----:B------:R-:W3:Y:S02]  /*276b0*/  SYNCS.PHASECHK.TRANS64.TRYWAIT P0, [R4+URZ], R5 ;  /* 0x00000005040075a7 */ /* 0x000ee4000800017f */
[----:B---3--:R-:W-:Y:S05]  /*276c0*/  @!P0 BRA `(.L_x_1776) ;  /* 0x0000002800ec8947 */ /* 0x008fea0003800000 */
.L_x_1941:
[----:B------:R-:W-:-:S07]  /*276d0*/  IMAD R3, R3, 0x8, R0 ;  /* 0x0000000803037824 */ /* 0x000fce00078e0200 */
.L_x_1777:
[----:B----4-:R4:W0:Y:S02]  /*276e0*/  SYNCS.PHASECHK.TRANS64.TRYWAIT P0, [R3+URZ], R2 ;  /* 0x00000002030075a7 */ /* 0x010824000800017f */
[----:B0-----:R-:W-:Y:S05]  /*276f0*/  @!P0 NANOSLEEP.SYNCS 0x989680 ;  /* 0x009896800000895d */ /* 0x001fea0003900000 */
[----:B------:R-:W0:Y:S02]  /*27700*/  @!P0 SYNCS.PHASECHK.TRANS64 P0, [R3+URZ], R2 ;  /* 0x00000002030085a7 */ /* 0x000e24000800007f */
[----:B0-----:R-:W-:Y:S05]  /*27710*/  @!P0 BRA `(.L_x_1777) ;  /* 0xfffffffc00f08947 */ /* 0x001fea000383ffff */
.L_x_1340:
[----:B------:R-:W-:Y:S05]  /*27720*/  BSYNC B7 ;  /* 0x0000000000077941 */ /* 0x000fea0003800000 */
.L_x_1337:
[----:B------:R-:W-:Y:S05]  /*27730*/  EXIT ;  /* 0x000000000000794d */ /* 0x000fea0003800000 */
.L_x_1366:
[----:B0-----:R0:W1:Y:S02]  /*27740*/  SYNCS.PHASECHK.TRANS64.TRYWAIT P5, [R100+URZ+0x30890], R110 ;  /* 0x0308906e640075a7 */ /* 0x00106400080a017f */
[----:B-1----:R-:W-:Y:S05]  /*27750*/  @!P5 NANOSLEEP.SYNCS 0x989680 ;  /* 0x009896800000d95d */ /* 0x002fea0003900000 */
[----:B------:R-:W1:Y:S02]  /*27760*/  @!P5 SYNCS.PHASECHK.TRANS64 P5, [R100+URZ+0x30890], R110 ;  /* 0x0308906e6400d5a7 */ /* 0x000e6400080a007f */
[----:B-1----:R-:W-:Y:S05]  /*27770*/  @!P5 BRA `(.L_x_1366) ;  /* 0xfffffffc00f0d947 */ /* 0x002fea000383ffff */
[----:B------:R-:W-:Y:S05]  /*27780*/  BRA `(.L_x_1778) ;  /* 0xfffffdbc00f87947 */ /* 0x000fea000383ffff */
.L_x_1404:
[----:B0-----:R0:W1:Y:S02]  /*27790*/  SYNCS.PHASECHK.TRANS64.TRYWAIT P5, [R100+URZ+0x30890], R110 ;  /* 0x0308906e640075a7 */ /* 0x00106400080a017f */
[----:B-1----:R-:W-:Y:S05]  /*277a0*/  @!P5 NANOSLEEP.SYNCS 0x989680 ;  /* 0x009896800000d95d */ /* 0x002fea0003900000 */
[----:B------:R-:W1:Y:S02]  /*277b0*/  @!P5 SYNCS.PHASECHK.TRANS64 P5, [R100+URZ+0x30890], R110 ;  /* 0x0308906e6400d5a7 */ /* 0x000e6400080a007f */
[----:B-1----:R-:W-:Y:S05]  /*277c0*/  @!P5 BRA `(.L_x_1404) ;  /* 0xfffffffc00f0d947 */ /* 0x002fea000383ffff */
[----:B------:R-:W-:Y:S05]  /*277d0*/  BRA `(.L_x_1779) ;  /* 0xfffffde000c87947 */ /* 0x000fea000383ffff */
.L_x_1421:
[----:B0-----:R0:W1:Y:S02]  /*277e0*/  SYNCS.PHASECHK.TRANS64.TRYWAIT P0, [R100+URZ+0x30890], R110 ;  /* 0x0308906e640075a7 */ /* 0x001064000800017f */
[----:B-1----:R-:W-:Y:S05]  /*277f0*/  @!P0 NANOSLEEP.SYNCS 0x989680 ;  /* 0x009896800000895d */ /* 0x002fea0003900000 */
[----:B------:R-:W1:Y:S02]  /*27800*/  @!P0 SYNCS.PHASECHK.TRANS64 P0, [R100+URZ+0x30890], R110 ;  /* 0x0308906e640085a7 */ /* 0x000e64000800007f */
[----:B-1----:R-:W-:Y:S05]  /*27810*/  @!P0 BRA `(.L_x_1421) ;  /* 0xfffffffc00f08947 */ /* 0x002fea000383ffff */
[----:B------:R-:W-:Y:S05]  /*27820*/  BRA `(.L_x_1780) ;  /* 0xfffffe0400187947 */ /* 0x000fea000383ffff */
.L_x_1427:
[----:B-1----:R1:W2:Y:S02]  /*27830*/  SYNCS.PHASECHK.TRANS64.TRYWAIT P1, [R100+URZ+0x308b0], R110 ;  /* 0x0308b06e640075a7 */ /* 0x0022a4000802017f */
[----:B--2---:R-:W-:Y:S05]  /*27840*/  @!P1 NANOSLEEP.SYNCS 0x989680 ;  /* 0x009896800000995d */ /* 0x004fea0003900000 */
[----:B------:R-:W2:Y:S02]  /*27850*/  @!P1 SYNCS.PHASECHK.TRANS64 P1, [R100+URZ+0x308b0], R110 ;  /* 0x0308b06e640095a7 */ /* 0x000ea4000802007f */
[----:B--2---:R-:W-:Y:S05]  /*27860*/  @!P1 BRA `(.L_x_1427) ;  /* 0xfffffffc00f09947 */ /* 0x004fea000383ffff */
[----:B------:R-:W-:Y:S05]  /*27870*/  BRA `(.L_x_1781) ;  /* 0xfffffe0400fc7947 */ /* 0x000fea000383ffff */
.L_x_1463:
[----:B------:R-:W-:Y:S01]  /*27880*/  BSSY B1, `(.L_x_1782) ;  /* 0x0000008000017945 */ /* 0x000fe20003800000 */
[----:B------:R-:W-:Y:S01]  /*27890*/  IMAD.MOV.U32 R13, RZ, RZ, R40 ;  /* 0x000000ffff0d7224 */ /* 0x000fe200078e0028 */
[----:B------:R-:W-:Y:S01]  /*278a0*/  MOV R12, RZ ;  /* 0x000000ff000c7202 */ /* 0x000fe20000000f00 */
[----:B------:R-:W-:Y:S02]  /*278b0*/  IMAD.MOV.U32 R11, RZ, RZ, 0x181f ;  /* 0x0000181fff0b7424 */ /* 0x000fe400078e00ff */
[----:B------:R-:W-:-:S07]  /*278c0*/  IMAD.MOV.U32 R15, RZ, RZ, -0x1 ;  /* 0xffffffffff0f7424 */ /* 0x000fce00078e00ff */
[----:B-----5:R-:W-:Y:S05]  /*278d0*/  WARPSYNC.COLLECTIVE R15, `(.L_x_1783) ;  /* 0x000000000f087348 */ /* 0x020fea0003c00000 */
[----:B------:R0:W1:Y:S02]  /*278e0*/  SHFL.IDX P6, R14, R13, R12, R11 ;  /* 0x0000000c0d0e7389 */ /* 0x00006400000c000b */
[----:B01---5:R-:W-:Y:S01]  /*278f0*/  ENDCOLLECTIVE ;  /* 0x000000000000791b */ /* 0x023fe20003800000 */
.L_x_1783:
[----:B------:R-:W-:Y:S05]  /*27900*/  BSYNC B1 ;  /* 0x0000000000017941 */ /* 0x000fea0003800000 */
.L_x_1782:
[----:B------:R-:W-:Y:S05]  /*27910*/  BRA `(.L_x_1784) ;  /* 0xfffffe2c00f87947 */ /* 0x000fea000383ffff */
.L_x_1464:
        /* <DEDUP_REMOVED lines=8> */
.L_x_1786:
[----:B------:R-:W-:Y:S05]  /*279a0*/  BSYNC B1 ;  /* 0x0000000000017941 */ /* 0x000fea0003800000 */
.L_x_1785:
[----:B------:R-:W-:Y:S05]  /*279b0*/  BRA `(.L_x_1787) ;  /* 0xfffffe2c00d87947 */ /* 0x000fea000383ffff */
.L_x_1465:
        /* <DEDUP_REMOVED lines=8> */
.L_x_1789:
[----:B------:R-:W-:Y:S05]  /*27a40*/  BSYNC B1 ;  /* 0x0000000000017941 */ /* 0x000fea0003800000 */
.L_x_1788:
[----:B------:R-:W-:Y:S05]  /*27a50*/  BRA `(.L_x_1790) ;  /* 0xfffffe2c00b87947 */ /* 0x000fea000383ffff */
.L_x_1466:
        /* <DEDUP_REMOVED lines=8> */
.L_x_1792:
[----:B------:R-:W-:Y:S05]  /*27ae0*/  BSYNC B1 ;  /* 0x0000000000017941 */ /* 0x000fea0003800000 */
.L_x_1791:
[----:B------:R-:W-:Y:S05]  /*27af0*/  BRA `(.L_x_1793) ;  /* 0xfffffe2c00987947 */ /* 0x000fea000383ffff */
.L_x_1467:
[----:B------:R-:W-:Y:S01]  /*27b00*/  BSSY B1, `(.L_x_1794) ;  /* 0x0000008000017945 */ /* 0x000fe20003800000 */
[----:B------:R-:W-:Y:S01]  /*27b10*/  IMAD.MOV.U32 R13, RZ, RZ, R40 ;  /* 0x000000ffff0d7224 */ /* 0x000fe200078e0028 */
[----:B------:R-:W-:Y:S01]  /*27b20*/  MOV R12, 0x1 ;  /* 0x00000001000c7802 */ /* 0x000fe20000000f00 */
[----:B------:R-:W-:Y:S02]  /*27b30*/  IMAD.MOV.U32 R11, RZ, RZ, 0x181f ;  /* 0x0000181fff0b7424 */ /* 0x000fe400078e00ff */
[----:B------:R-:W-:-:S07]  /*27b40*/  IMAD.MOV.U32 R15, RZ, RZ, -0x1 ;  /* 0xffffffffff0f7424 */ /* 0x000fce00078e00ff */
[----:B-----5:R-:W-:Y:S05]  /*27b50*/  WARPSYNC.COLLECTIVE R15, `(.L_x_1795) ;  /* 0x000000000f087348 */ /* 0x020fea0003c00000 */
[----:B------:R0:W1:Y:S02]  /*27b60*/  SHFL.IDX P6, R14, R13, R12, R11 ;  /* 0x0000000c0d0e7389 */ /* 0x00006400000c000b */
[----:B01---5:R-:W-:Y:S01]  /*27b70*/  ENDCOLLECTIVE ;  /* 0x000000000000791b */ /* 0x023fe20003800000 */
.L_x_1795:
[----:B------:R-:W-:Y:S05]  /*27b80*/  BSYNC B1 ;  /* 0x0000000000017941 */ /* 0x000fea0003800000 */
.L_x_1794:
[----:B------:R-:W-:Y:S05]  /*27b90*/  BRA `(.L_x_1796) ;  /* 0xfffffe2c00787947 */ /* 0x000fea000383ffff */
.L_x_1468:
        /* <DEDUP_REMOVED lines=8> */
.L_x_1798:
[----:B------:R-:W-:Y:S05]  /*27c20*/  BSYNC B1 ;  /* 0x0000000000017941 */ /* 0x000fea0003800000 */
.L_x_1797:
[----:B------:R-:W-:Y:S05]  /*27c30*/  BRA `(.L_x_1799) ;  /* 0xfffffe2c00587947 */ /* 0x000fea000383ffff */
.L_x_1469:
        /* <DEDUP_REMOVED lines=8> */
.L_x_1801:
[----:B------:R-:W-:Y:S05]  /*27cc0*/  BSYNC B1 ;  /* 0x0000000000017941 */ /* 0x000fea0003800000 */
.L_x_1800:
[----:B------:R-:W-:Y:S05]  /*27cd0*/  BRA `(.L_x_1802) ;  /* 0xfffffe2c00387947 */ /* 0x000fea000383ffff */
.L_x_1470:
        /* <DEDUP_REMOVED lines=8> */
.L_x_1804:
[----:B------:R-:W-:Y:S05]  /*27d60*/  BSYNC B1 ;  /* 0x0000000000017941 */ /* 0x000fea0003800000 */
.L_x_1803:
[----:B------:R-:W-:Y:S05]  /*27d70*/  BRA `(.L_x_1805) ;  /* 0xfffffe2c00187947 */ /* 0x000fea000383ffff */
.L_x_1471:
        /* <DEDUP_REMOVED lines=8> */
.L_x_1807:
[----:B------:R-:W-:Y:S05]  /*27e00*/  BSYNC B1 ;  /* 0x0000000000017941 */ /* 0x000fea0003800000 */
.L_x_1806:
[----:B------:R-:W-:Y:S05]  /*27e10*/  BRA `(.L_x_1808) ;  /* 0xfffffe2800f87947 */ /* 0x000fea000383ffff */
.L_x_1472:
        /* <DEDUP_REMOVED lines=8> */
.L_x_1810:
[----:B------:R-:W-:Y:S05]  /*27ea0*/  BSYNC B1 ;  /* 0x0000000000017941 */ /* 0x000fea0003800000 */
.L_x_1809:
[----:B------:R-:W-:Y:S05]  /*27eb0*/  BRA `(.L_x_1811) ;  /* 0xfffffe2800d87947 */ /* 0x000fea000383ffff */
.L_x_1473:
        /* <DEDUP_REMOVED lines=8> */
.L_x_1813:
[----:B------:R-:W-:Y:S05]  /*27f40*/  BSYNC B1 ;  /* 0x0000000000017941 */ /* 0x000fea0003800000 */
.L_x_1812:
[----:B------:R-:W-:Y:S05]  /*27f50*/  BRA `(.L_x_1814) ;  /* 0xfffffe2800b87947 */ /* 0x000fea000383ffff */
.L_x_1474:
        /* <DEDUP_REMOVED lines=8> */
.L_x_1816:
[----:B------:R-:W-:Y:S05]  /*27fe0*/  BSYNC B1 ;  /* 0x0000000000017941 */ /* 0x000fea0003800000 */
.L_x_1815:
[----:B------:R-:W-:Y:S05]  /*27ff0*/  BRA `(.L_x_1817) ;  /* 0xfffffe2800987947 */ /* 0x000fea000383ffff */
.L_x_1475:
        /* <DEDUP_REMOVED lines=8> */
.L_x_1819:
[----:B------:R-:W-:Y:S05]  /*28080*/  BSYNC B1 ;  /* 0x0000000000017941 */ /* 0x000fea0003800000 */
.L_x_1818:
[----:B------:R-:W-:Y:S05]  /*28090*/  BRA `(.L_x_1820) ;  /* 0xfffffe2800787947 */ /* 0x000fea000383ffff */
.L_x_1476:
        /* <DEDUP_REMOVED lines=8> */
.L_x_1822:
[----:B------:R-:W-:Y:S05]  /*28120*/  BSYNC B1 ;  /* 0x0000000000017941 */ /* 0x000fea0003800000 */
.L_x_1821:
[----:B------:R-:W-:Y:S05]  /*28130*/  BRA `(.L_x_1823) ;  /* 0xfffffe28005c7947 */ /* 0x000fea000383ffff */
.L_x_1477:
        /* <DEDUP_REMOVED lines=8> */
.L_x_1825:
[----:B------:R-:W-:Y:S05]  /*281c0*/  BSYNC B1 ;  /* 0x0000000000017941 */ /* 0x000fea0003800000 */
.L_x_1824:
[----:B------:R-:W-:Y:S05]  /*281d0*/  BRA `(.L_x_1826) ;  /* 0xfffffe2800407947 */ /* 0x000fea000383ffff */
.L_x_1478:
        /* <DEDUP_REMOVED lines=8> */
.L_x_1828:
[----:B------:R-:W-:Y:S05]  /*28260*/  BSYNC B1 ;  /* 0x0000000000017941 */ /* 0x000fea0003800000 */
.L_x_1827:
[----:B------:R-:W-:Y:S05]  /*28270*/  BRA `(.L_x_1829) ;  /* 0xfffffe2800247947 */ /* 0x000fea000383ffff */
.L_x_1480:
[----:B0-----:R0:W1:Y:S02]  /*28280*/  SYNCS.PHASECHK.TRANS64.TRYWAIT P4, [R16+URZ+0x30800], R83 ;  /* 0x03080053100075a7 */ /* 0x001064000808017f */
[----:B-1----:R-:W-:Y:S05]  /*28290*/  @!P4 NANOSLEEP.SYNCS 0x989680 ;  /* 0x009896800000c95d */ /* 0x002fea0003900000 */
[----:B------:R-:W1:Y:S02]  /*282a0*/  @!P4 SYNCS.PHASECHK.TRANS64 P4, [R16+URZ+0x30800], R83 ;  /* 0x030800531000c5a7 */ /* 0x000e64000808007f */
[----:B-1----:R-:W-:Y:S05]  /*282b0*/  @!P4 BRA `(.L_x_1480) ;  /* 0xfffffffc00f0c947 */ /* 0x002fea000383ffff */
[----:B------:R-:W-:Y:S05]  /*282c0*/  BRA `(.L_x_1830) ;  /* 0xfffffe2800887947 */ /* 0x000fea000383ffff */
.L_x_1520:
[----:B------:R-:W-:Y:S01]  /*282d0*/  BSSY B1, `(.L_x_1831) ;  /* 0x0000008000017945 */ /* 0x000fe20003800000 */
[----:B------:R-:W-:Y:S01]  /*282e0*/  IMAD.MOV.U32 R13, RZ, RZ, R9 ;  /* 0x000000ffff0d7224 */ /* 0x000fe200078e0009 */
[----:B------:R-:W-:Y:S01]  /*282f0*/  MOV R12, RZ ;  /* 0x000000ff000c7202 */ /* 0x000fe20000000f00 */
[----:B------:R-:W-:Y:S02]  /*28300*/  IMAD.MOV.U32 R11, RZ, RZ, 0x181f ;  /* 0x0000181fff0b7424 */ /* 0x000fe400078e00ff */
[----:B------:R-:W-:-:S07]  /*28310*/  IMAD.MOV.U32 R15, RZ, RZ, -0x1 ;  /* 0xffffffffff0f7424 */ /* 0x000fce00078e00ff */
[----:B------:R-:W-:Y:S05]  /*28320*/  WARPSYNC.COLLECTIVE R15, `(.L_x_1832) ;  /* 0x000000000f087348 */ /* 0x000fea0003c00000 */
[----:B------:R0:W1:Y:S02]  /*28330*/  SHFL.IDX P6, R14, R13, R12, R11 ;  /* 0x0000000c0d0e7389 */ /* 0x00006400000c000b */
[----:B01----:R-:W-:Y:S01]  /*28340*/  ENDCOLLECTIVE ;  /* 0x000000000000791b */ /* 0x003fe20003800000 */
.L_x_1832:
[----:B------:R-:W-:Y:S05]  /*28350*/  BSYNC B1 ;  /* 0x0000000000017941 */ /* 0x000fea0003800000 */
.L_x_1831:
[----:B------:R-:W-:Y:S05]  /*28360*/  BRA `(.L_x_1833) ;  /* 0xfffffe6800907947 */ /* 0x000fea000383ffff */
.L_x_1521:
        /* <DEDUP_REMOVED lines=8> */
.L_x_1835:
[----:B------:R-:W-:Y:S05]  /*283f0*/  BSYNC B1 ;  /* 0x0000000000017941 */ /* 0x000fea0003800000 */
.L_x_1834:
[----:B------:R-:W-:Y:S05]  /*28400*/  BRA `(.L_x_1836) ;  /* 0xfffffe6800707947 */ /* 0x000fea000383ffff */
.L_x_1522:
        /* <DEDUP_REMOVED lines=8> */
.L_x_1838:
[----:B------:R-:W-:Y:S05]  /*28490*/  BSYNC B1 ;  /* 0x0000000000017941 */ /* 0x000fea0003800000 */
.L_x_1837:
[----:B------:R-:W-:Y:S05]  /*284a0*/  BRA `(.L_x_1839) ;  /* 0xfffffe6800507947 */ /* 0x000fea000383ffff */
.L_x_1523:
        /* <DEDUP_REMOVED lines=8> */
.L_x_1841:
[----:B------:R-:W-:Y:S05]  /*28530*/  BSYNC B1 ;  /* 0x0000000000017941 */ /* 0x000fea0003800000 */
.L_x_1840:
[----:B------:R-:W-:Y:S05]  /*28540*/  BRA `(.L_x_1842) ;  /* 0xfffffe6800307947 */ /* 0x000fea000383ffff */
.L_x_1524:
[----:B------:R-:W-:Y:S01]  /*28550*/  BSSY B1, `(.L_x_1843) ;  /* 0x0000008000017945 */ /* 0x000fe20003800000 */
[----:B------:R-:W-:Y:S01]  /*28560*/  IMAD.MOV.U32 R13, RZ, RZ, R9 ;  /* 0x000000ffff0d7224 */ /* 0x000fe200078e0009 */
[----:B------:R-:W-:Y:S01]  /*28570*/  MOV R12, 0x1 ;  /* 0x00000001000c7802 */ /* 0x000fe20000000f00 */
[----:B------:R-:W-:Y:S02]  /*28580*/  IMAD.MOV.U32 R11, RZ, RZ, 0x181f ;  /* 0x0000181fff0b7424 */ /* 0x000fe400078e00ff */
[----:B------:R-:W-:-:S07]  /*28590*/  IMAD.MOV.U32 R15, RZ, RZ, -0x1 ;  /* 0xffffffffff0f7424 */ /* 0x000fce00078e00ff */
[----:B------:R-:W-:Y:S05]  /*285a0*/  WARPSYNC.COLLECTIVE R15, `(.L_x_1844) ;  /* 0x000000000f087348 */ /* 0x000fea0003c00000 */
[----:B------:R0:W1:Y:S02]  /*285b0*/  SHFL.IDX P6, R14, R13, R12, R11 ;  /* 0x0000000c0d0e7389 */ /* 0x00006400000c000b */
[----:B01----:R-:W-:Y:S01]  /*285c0*/  ENDCOLLECTIVE ;  /* 0x000000000000791b */ /* 0x003fe20003800000 */
.L_x_1844:
[----:B------:R-:W-:Y:S05]  /*285d0*/  BSYNC B1 ;  /* 0x0000000000017941 */ /* 0x000fea0003800000 */
.L_x_1843:
[----:B------:R-:W-:Y:S05]  /*285e0*/  BRA `(.L_x_1845) ;  /* 0xfffffe6800107947 */ /* 0x000fea000383ffff */
.L_x_1525:
        /* <DEDUP_REMOVED lines=8> */
.L_x_1847:
[----:B------:R-:W-:Y:S05]  /*28670*/  BSYNC B1 ;  /* 0x0000000000017941 */ /* 0x000fea0003800000 */
.L_x_1846:
[----:B------:R-:W-:Y:S05]  /*28680*/  BRA `(.L_x_1848) ;  /* 0xfffffe6400f07947 */ /* 0x000fea000383ffff */
.L_x_1526:
        /* <DEDUP_REMOVED lines=8> */
.L_x_1850:
[----:B------:R-:W-:Y:S05]  /*28710*/  BSYNC B1 ;  /* 0x0000000000017941 */ /* 0x000fea0003800000 */
.L_x_1849:
[----:B------:R-:W-:Y:S05]  /*28720*/  BRA `(.L_x_1851) ;  /* 0xfffffe6400d07947 */ /* 0x000fea000383ffff */
.L_x_1527:
        /* <DEDUP_REMOVED lines=8> */
.L_x_1853:
[----:B------:R-:W-:Y:S05]  /*287b0*/  BSYNC B1 ;  /* 0x0000000000017941 */ /* 0x000fea0003800000 */
.L_x_1852:
[----:B------:R-:W-:Y:S05]  /*287c0*/  BRA `(.L_x_1854) ;  /* 0xfffffe6400b07947 */ /* 0x000fea000383ffff */
.L_x_1528:
        /* <DEDUP_REMOVED lines=8> */
.L_x_1856:
[----:B------:R-:W-:Y:S05]  /*28850*/  BSYNC B1 ;  /* 0x0000000000017941 */ /* 0x000fea0003800000 */
.L_x_1855:
[----:B------:R-:W-:Y:S05]  /*28860*/  BRA `(.L_x_1857) ;  /* 0xfffffe6400907947 */ /* 0x000fea000383ffff */
.L_x_1529:
        /* <DEDUP_REMOVED lines=8> */
.L_x_1859:
[----:B------:R-:W-:Y:S05]  /*288f0*/  BSYNC B1 ;  /* 0x0000000000017941 */ /* 0x000fea0003800000 */
.L_x_1858:
[----:B------:R-:W-:Y:S05]  /*28900*/  BRA `(.L_x_1860) ;  /* 0xfffffe6400707947 */ /* 0x000fea000383ffff */
.L_x_1530:
        /* <DEDUP_REMOVED lines=8> */
.L_x_1862:
[----:B------:R-:W-:Y:S05]  /*28990*/  BSYNC B1 ;  /* 0x0000000000017941 */ /* 0x000fea0003800000 */
.L_x_1861:
[----:B------:R-:W-:Y:S05]  /*289a0*/  BRA `(.L_x_1863) ;  /* 0xfffffe6400507947 */ /* 0x000fea000383ffff */
.L_x_1531:
        /* <DEDUP_REMOVED lines=8> */
.L_x_1865:
[----:B------:R-:W-:Y:S05]  /*28a30*/  BSYNC B1 ;  /* 0x0000000000017941 */ /* 0x000fea0003800000 */
.L_x_1864:
[----:B------:R-:W-:Y:S05]  /*28a40*/  BRA `(.L_x_1866) ;  /* 0xfffffe6400307947 */ /* 0x000fea000383ffff */
.L_x_1532:
        /* <DEDUP_REMOVED lines=8> */
.L_x_1868:
[----:B------:R-:W-:Y:S05]  /*28ad0*/  BSYNC B1 ;  /* 0x0000000000017941 */ /* 0x000fea0003800000 */
.L_x_1867:
[----:B------:R-:W-:Y:S05]  /*28ae0*/  BRA `(.L_x_1869) ;  /* 0xfffffe6400107947 */ /* 0x000fea000383ffff */
.L_x_1533:
        /* <DEDUP_REMOVED lines=8> */
.L_x_1871:
[----:B------:R-:W-:Y:S05]  /*28b70*/  BSYNC B1 ;  /* 0x0000000000017941 */ /* 0x000fea0003800000 */
.L_x_1870:
[----:B------:R-:W-:Y:S05]  /*28b80*/  BRA `(.L_x_1872) ;  /* 0xfffffe6000f47947 */ /* 0x000fea000383ffff */
.L_x_1534:
        /* <DEDUP_REMOVED lines=8> */
.L_x_1874:
[----:B------:R-:W-:Y:S05]  /*28c10*/  BSYNC B1 ;  /* 0x0000000000017941 */ /* 0x000fea0003800000 */
.L_x_1873:
[----:B------:R-:W-:Y:S05]  /*28c20*/  BRA `(.L_x_1875) ;  /* 0xfffffe6000d87947 */ /* 0x000fea000383ffff */
.L_x_1535:
        /* <DEDUP_REMOVED lines=8> */
.L_x_1877:
[----:B------:R-:W-:Y:S05]  /*28cb0*/  BSYNC B1 ;  /* 0x0000000000017941 */ /* 0x000fea0003800000 */
.L_x_1876:
[----:B------:R-:W-:Y:S05]  /*28cc0*/  BRA `(.L_x_1878) ;  /* 0xfffffe6000c07947 */ /* 0x000fea000383ffff */
.L_x_1537:
[----:B0-----:R0:W1:Y:S02]  /*28cd0*/  SYNCS.PHASECHK.TRANS64.TRYWAIT P4, [R16+URZ+0x30800], R9 ;  /* 0x03080009100075a7 */ /* 0x001064000808017f */
[----:B-1----:R-:W-:Y:S05]  /*28ce0*/  @!P4 NANOSLEEP.SYNCS 0x989680 ;  /* 0x009896800000c95d */ /* 0x002fea0003900000 */
[----:B------:R-:W1:Y:S02]  /*28cf0*/  @!P4 SYNCS.PHASECHK.TRANS64 P4, [R16+URZ+0x30800], R9 ;  /* 0x030800091000c5a7 */ /* 0x000e64000808007f */
[----:B-1----:R-:W-:Y:S05]  /*28d00*/  @!P4 BRA `(.L_x_1537) ;  /* 0xfffffffc00f0c947 */ /* 0x002fea000383ffff */
[----:B------:R-:W-:Y:S05]  /*28d10*/  BRA `(.L_x_1879) ;  /* 0xfffffe6400247947 */ /* 0x000fea000383ffff */
.L_x_1555:
[----:B-1----:R1:W2:Y:S02]  /*28d20*/  SYNCS.PHASECHK.TRANS64.TRYWAIT P2, [R5+URZ+0x30830], R0 ;  /* 0x03083000050075a7 */ /* 0x0022a4000804017f */
[----:B--2---:R-:W-:Y:S05]  /*28d30*/  @!P2 NANOSLEEP.SYNCS 0x989680 ;  /* 0x009896800000a95d */ /* 0x004fea0003900000 */
[----:B------:R-:W2:Y:S02]  /*28d40*/  @!P2 SYNCS.PHASECHK.TRANS64 P2, [R5+URZ+0x30830], R0 ;  /* 0x030830000500a5a7 */ /* 0x000ea4000804007f */
[----:B--2---:R-:W-:Y:S05]  /*28d50*/  @!P2 BRA `(.L_x_1555) ;  /* 0xfffffffc00f0a947 */ /* 0x004fea000383ffff */
[----:B------:R-:W-:Y:S05]  /*28d60*/  BRA `(.L_x_1554) ;  /* 0xfffffe9800547947 */ /* 0x000fea000383ffff */
.L_x_1575:
[----:B0-----:R0:W2:Y:S02]  /*28d70*/  SYNCS.PHASECHK.TRANS64.TRYWAIT P3, [R232+URZ+0x30830], R152 ;  /* 0x03083098e80075a7 */ /* 0x0010a4000806017f */
[----:B--2---:R-:W-:Y:S05]  /*28d80*/  @!P3 NANOSLEEP.SYNCS 0x989680 ;  /* 0x009896800000b95d */ /* 0x004fea0003900000 */
[----:B------:R-:W2:Y:S02]  /*28d90*/  @!P3 SYNCS.PHASECHK.TRANS64 P3, [R232+URZ+0x30830], R152 ;  /* 0x03083098e800b5a7 */ /* 0x000ea4000806007f */
[----:B--2---:R-:W-:Y:S05]  /*28da0*/  @!P3 BRA `(.L_x_1575) ;  /* 0xfffffffc00f0b947 */ /* 0x004fea000383ffff */
[----:B------:R-:W-:Y:S05]  /*28db0*/  BRA `(.L_x_1574) ;  /* 0xfffffec000b47947 */ /* 0x000fea000383ffff */
.L_x_1580:
[----:B-1----:R1:W2:Y:S02]  /*28dc0*/  SYNCS.PHASECHK.TRANS64.TRYWAIT P3, [R0+URZ+0x30850], R2 ;  /* 0x03085002000075a7 */ /* 0x0022a4000806017f */
[----:B--2---:R-:W-:Y:S05]  /*28dd0*/  @!P3 NANOSLEEP.SYNCS 0x989680 ;  /* 0x009896800000b95d */ /* 0x004fea0003900000 */
[----:B------:R-:W2:Y:S02]  /*28de0*/  @!P3 SYNCS.PHASECHK.TRANS64 P3, [R0+URZ+0x30850], R2 ;  /* 0x030850020000b5a7 */ /* 0x000ea4000806007f */
[----:B--2---:R-:W-:Y:S05]  /*28df0*/  @!P3 BRA `(.L_x_1580) ;  /* 0xfffffffc00f0b947 */ /* 0x004fea000383ffff */
[----:B------:R-:W-:Y:S05]  /*28e00*/  BRA `(.L_x_1579) ;  /* 0xfffffed000fc7947 */ /* 0x000fea000383ffff */
.L_x_1600:
[----:B-1----:R1:W2:Y:S02]  /*28e10*/  SYNCS.PHASECHK.TRANS64.TRYWAIT P2, [R4+URZ+0x30830], R5 ;  /* 0x03083005040075a7 */ /* 0x0022a4000804017f */
[----:B--2---:R-:W-:Y:S05]  /*28e20*/  @!P2 NANOSLEEP.SYNCS 0x989680 ;  /* 0x009896800000a95d */ /* 0x004fea0003900000 */
[----:B------:R-:W2:Y:S02]  /*28e30*/  @!P2 SYNCS.PHASECHK.TRANS64 P2, [R4+URZ+0x30830], R5 ;  /* 0x030830050400a5a7 */ /* 0x000ea4000804007f */
[----:B--2---:R-:W-:Y:S05]  /*28e40*/  @!P2 BRA `(.L_x_1600) ;  /* 0xfffffffc00f0a947 */ /* 0x004fea000383ffff */
[----:B------:R-:W-:Y:S05]  /*28e50*/  BRA `(.L_x_1599) ;  /* 0xfffffeec00e07947 */ /* 0x000fea000383ffff */
.L_x_1605:
[----:B-1----:R1:W2:Y:S02]  /*28e60*/  SYNCS.PHASECHK.TRANS64.TRYWAIT P2, [R232+URZ+0x30850], R0 ;  /* 0x03085000e80075a7 */ /* 0x0022a4000804017f */
[----:B--2---:R-:W-:Y:S05]  /*28e70*/  @!P2 NANOSLEEP.SYNCS 0x989680 ;  /* 0x009896800000a95d */ /* 0x004fea0003900000 */
[----:B------:R-:W2:Y:S02]  /*28e80*/  @!P2 SYNCS.PHASECHK.TRANS64 P2, [R232+URZ+0x30850], R0 ;  /* 0x03085000e800a5a7 */ /* 0x000ea4000804007f */
[----:B--2---:R-:W-:Y:S05]  /*28e90*/  @!P2 BRA `(.L_x_1605) ;  /* 0xfffffffc00f0a947 */ /* 0x004fea000383ffff */
[----:B------:R-:W-:Y:S05]  /*28ea0*/  BRA `(.L_x_1604) ;  /* 0xffffff0000287947 */ /* 0x000fea000383ffff */
.L_x_1613:
[----:B-1----:R1:W2:Y:S02]  /*28eb0*/  SYNCS.PHASECHK.TRANS64.TRYWAIT P2, [R233+URZ+0x30830], R4 ;  /* 0x03083004e90075a7 */ /* 0x0022a4000804017f */
[----:B--2---:R-:W-:Y:S05]  /*28ec0*/  @!P2 NANOSLEEP.SYNCS 0x989680 ;  /* 0x009896800000a95d */ /* 0x004fea0003900000 */
[----:B------:R-:W2:Y:S02]  /*28ed0*/  @!P2 SYNCS.PHASECHK.TRANS64 P2, [R233+URZ+0x30830], R4 ;  /* 0x03083004e900a5a7 */ /* 0x000ea4000804007f */
[----:B--2---:R-:W-:Y:S05]  /*28ee0*/  @!P2 BRA `(.L_x_1613) ;  /* 0xfffffffc00f0a947 */ /* 0x004fea000383ffff */
[----:B------:R-:W-:Y:S05]  /*28ef0*/  BRA `(.L_x_1612) ;  /* 0xffffff0c00e87947 */ /* 0x000fea000383ffff */
.L_x_1618:
[----:B-1----:R1:W2:Y:S02]  /*28f00*/  SYNCS.PHASECHK.TRANS64.TRYWAIT P2, [R0+URZ+0x30850], R2 ;  /* 0x03085002000075a7 */ /* 0x0022a4000804017f */
[----:B--2---:R-:W-:Y:S05]  /*28f10*/  @!P2 NANOSLEEP.SYNCS 0x989680 ;  /* 0x009896800000a95d */ /* 0x004fea0003900000 */
[----:B------:R-:W2:Y:S02]  /*28f20*/  @!P2 SYNCS.PHASECHK.TRANS64 P2, [R0+URZ+0x30850], R2 ;  /* 0x030850020000a5a7 */ /* 0x000ea4000804007f */
[----:B--2---:R-:W-:Y:S05]  /*28f30*/  @!P2 BRA `(.L_x_1618) ;  /* 0xfffffffc00f0a947 */ /* 0x004fea000383ffff */
[----:B------:R-:W-:Y:S05]  /*28f40*/  BRA `(.L_x_1617) ;  /* 0xffffff2000347947 */ /* 0x000fea000383ffff */
.L_x_1632:
[----:B-1----:R1:W2:Y:S02]  /*28f50*/  SYNCS.PHASECHK.TRANS64.TRYWAIT P0, [R11+URZ+0x30850], R2 ;  /* 0x030850020b0075a7 */ /* 0x0022a4000800017f */
[----:B--2---:R-:W-:Y:S05]  /*28f60*/  @!P0 NANOSLEEP.SYNCS 0x989680 ;  /* 0x009896800000895d */ /* 0x004fea0003900000 */
[----:B------:R-:W2:Y:S02]  /*28f70*/  @!P0 SYNCS.PHASECHK.TRANS64 P0, [R11+URZ+0x30850], R2 ;  /* 0x030850020b0085a7 */ /* 0x000ea4000800007f */
[----:B--2---:R-:W-:Y:S05]  /*28f80*/  @!P0 BRA `(.L_x_1632) ;  /* 0xfffffffc00f08947 */ /* 0x004fea000383ffff */
[----:B------:R-:W-:Y:S05]  /*28f90*/  BRA `(.L_x_1631) ;  /* 0xffffff4000607947 */ /* 0x000fea000383ffff */
.L_x_1674:
[----:B------:R-:W1:Y:S01]  /*28fa0*/  S2R R9, SR_TID.X ;  /* 0x0000000000097919 */ /* 0x000e620000002100 */
[----:B------:R-:W-:Y:S01]  /*28fb0*/  BSSY B1, `(.L_x_1880) ;  /* 0x000000a000017945 */ /* 0x000fe20003800000 */
[----:B------:R-:W-:Y:S01]  /*28fc0*/  MOV R12, RZ ;  /* 0x000000ff000c7202 */ /* 0x000fe20000000f00 */
[----:B0-----:R-:W-:Y:S02]  /*28fd0*/  IMAD.MOV.U32 R11, RZ, RZ, 0x1f ;  /* 0x0000001fff0b7424 */ /* 0x001fe400078e00ff */
[----:B------:R-:W-:Y:S01]  /*28fe0*/  IMAD.MOV.U32 R15, RZ, RZ, -0x1 ;  /* 0xffffffffff0f7424 */ /* 0x000fe200078e00ff */
[----:B-1----:R-:W-:-:S04]  /*28ff0*/  SHF.R.U32.HI R9, RZ, 0x5, R9 ;  /* 0x00000005ff097819 */ /* 0x002fc80000011609 */
[----:B------:R-:W-:-:S05]  /*29000*/  LOP3.LUT R9, R9, 0x3, RZ, 0xc0, !PT ;  /* 0x0000000309097812 */ /* 0x000fca00078ec0ff */
[----:B------:R-:W-:-:S07]  /*29010*/  IMAD.MOV.U32 R13, RZ, RZ, R9 ;  /* 0x000000ffff0d7224 */ /* 0x000fce00078e0009 */
[----:B------:R-:W-:Y:S05]  /*29020*/  WARPSYNC.COLLECTIVE R15, `(.L_x_1881) ;  /* 0x000000000f087348 */ /* 0x000fea0003c00000 */
[----:B------:R0:W1:Y:S02]  /*29030*/  SHFL.IDX P6, R14, R13, R12, R11 ;  /* 0x0000000c0d0e7389 */ /* 0x00006400000c000b */
[----:B01----:R-:W-:Y:S01]  /*29040*/  ENDCOLLECTIVE ;  /* 0x000000000000791b */ /* 0x003fe20003800000 */
.L_x_1881:
[----:B------:R-:W-:Y:S05]  /*29050*/  BSYNC B1 ;  /* 0x0000000000017941 */ /* 0x000fea0003800000 */
.L_x_1880:
[----:B------:R-:W-:Y:S05]  /*29060*/  BRA `(.L_x_1882) ;  /* 0xffffff8c00b47947 */ /* 0x000fea000383ffff */
.L_x_1675:
[----:B------:R-:W-:Y:S01]  /*29070*/  BSSY B1, `(.L_x_1883) ;  /* 0x0000006000017945 */ /* 0x000fe20003800000 */
[----:B------:R-:W-:-:S07]  /*29080*/  IMAD.MOV.U32 R15, RZ, RZ, -0x1 ;  /* 0xffffffffff0f7424 */ /* 0x000fce00078e00ff */
[----:B0-----:R-:W-:Y:S05]  /*29090*/  WARPSYNC.COLLECTIVE R15, `(.L_x_1884) ;  /* 0x000000000f0c7348 */ /* 0x001fea0003c00000 */
[----:B------:R-:W-:Y:S02]  /*290a0*/  ELECT P6, UR62, PT ;  /* 0x00000000003e782f */ /* 0x000fe400038c0000 */
[----:B------:R-:W-:Y:S01]  /*290b0*/  MOV R14, UR62 ;  /* 0x0000003e000e7c02 */ /* 0x000fe20008000f00 */
[----:B0-----:R-:W-:Y:S10]  /*290c0*/  ENDCOLLECTIVE ;  /* 0x000000000000791b */ /* 0x001ff40003800000 */
.L_x_1884:
[----:B------:R-:W-:Y:S05]  /*290d0*/  BSYNC B1 ;  /* 0x0000000000017941 */ /* 0x000fea0003800000 */
.L_x_1883:
[----:B------:R-:W-:Y:S05]  /*290e0*/  BRA `(.L_x_1885) ;  /* 0xffffff8c00a07947 */ /* 0x000fea000383ffff */
.L_x_1677:
[----:B0-----:R0:W1:Y:S02]  /*290f0*/  SYNCS.PHASECHK.TRANS64.TRYWAIT P0, [R11+URZ+0x30820], R7 ;  /* 0x030820070b0075a7 */ /* 0x001064000800017f */
[----:B-1----:R-:W-:Y:S05]  /*29100*/  @!P0 NANOSLEEP.SYNCS 0x989680 ;  /* 0x009896800000895d */ /* 0x002fea0003900000 */
[----:B------:R-:W1:Y:S02]  /*29110*/  @!P0 SYNCS.PHASECHK.TRANS64 P0, [R11+URZ+0x30820], R7 ;  /* 0x030820070b0085a7 */ /* 0x000e64000800007f */
[----:B-1----:R-:W-:Y:S05]  /*29120*/  @!P0 BRA `(.L_x_1677) ;  /* 0xfffffffc00f08947 */ /* 0x002fea000383ffff */
[----:B------:R-:W-:Y:S05]  /*29130*/  BRA `(.L_x_1886) ;  /* 0xffffff8c00bc7947 */ /* 0x000fea000383ffff */
.L_x_1680:
[----:B0-----:R0:W1:Y:S02]  /*29140*/  SYNCS.PHASECHK.TRANS64.TRYWAIT P0, [R7+URZ+0x308a0], R9 ;  /* 0x0308a009070075a7 */ /* 0x001064000800017f */
[----:B-1----:R-:W-:Y:S05]  /*29150*/  @!P0 NANOSLEEP.SYNCS 0x989680 ;  /* 0x009896800000895d */ /* 0x002fea0003900000 */
[----:B------:R-:W1:Y:S02]  /*29160*/  @!P0 SYNCS.PHASECHK.TRANS64 P0, [R7+URZ+0x308a0], R9 ;  /* 0x0308a009070085a7 */ /* 0x000e64000800007f */
[----:B-1----:R-:W-:Y:S05]  /*29170*/  @!P0 BRA `(.L_x_1680) ;  /* 0xfffffffc00f08947 */ /* 0x002fea000383ffff */
[----:B------:R-:W-:Y:S05]  /*29180*/  BRA `(.L_x_1887) ;  /* 0xffffff8c00cc7947 */ /* 0x000fea000383ffff */
.L_x_1682:
[----:B-1----:R1:W2:Y:S02]  /*29190*/  SYNCS.PHASECHK.TRANS64.TRYWAIT P0, [R7+URZ+0x308c0], R9 ;  /* 0x0308c009070075a7 */ /* 0x0022a4000800017f */
[----:B--2---:R-:W-:Y:S05]  /*291a0*/  @!P0 NANOSLEEP.SYNCS 0x989680 ;  /* 0x009896800000895d */ /* 0x004fea0003900000 */
[----:B------:R-:W2:Y:S02]  /*291b0*/  @!P0 SYNCS.PHASECHK.TRANS64 P0, [R7+URZ+0x308c0], R9 ;  /* 0x0308c009070085a7 */ /* 0x000ea4000800007f */
[----:B--2---:R-:W-:Y:S05]  /*291c0*/  @!P0 BRA `(.L_x_1682) ;  /* 0xfffffffc00f08947 */ /* 0x004fea000383ffff */
[----:B------:R-:W-:Y:S05]  /*291d0*/  BRA `(.L_x_1888) ;  /* 0xffffff90006c7947 */ /* 0x000fea000383ffff */
.L_x_1686:
[----:B0-----:R0:W1:Y:S02]  /*291e0*/  SYNCS.PHASECHK.TRANS64.TRYWAIT P0, [R7+URZ+0x308a0], R8 ;  /* 0x0308a008070075a7 */ /* 0x001064000800017f */
[----:B-1----:R-:W-:Y:S05]  /*291f0*/  @!P0 NANOSLEEP.SYNCS 0x989680 ;  /* 0x009896800000895d */ /* 0x002fea0003900000 */
[----:B------:R-:W1:Y:S02]  /*29200*/  @!P0 SYNCS.PHASECHK.TRANS64 P0, [R7+URZ+0x308a0], R8 ;  /* 0x0308a008070085a7 */ /* 0x000e64000800007f */
[----:B-1----:R-:W-:Y:S05]  /*29210*/  @!P0 BRA `(.L_x_1686) ;  /* 0xfffffffc00f08947 */ /* 0x002fea000383ffff */
[----:B------:R-:W-:Y:S05]  /*29220*/  BRA `(.L_x_1889) ;  /* 0xffffff9400547947 */ /* 0x000fea000383ffff */
.L_x_1688:
[----:B-1----:R1:W2:Y:S02]  /*29230*/  SYNCS.PHASECHK.TRANS64.TRYWAIT P1, [R7+URZ+0x308c0], R8 ;  /* 0x0308c008070075a7 */ /* 0x0022a4000802017f */
[----:B--2---:R-:W-:Y:S05]  /*29240*/  @!P1 NANOSLEEP.SYNCS 0x989680 ;  /* 0x009896800000995d */ /* 0x004fea0003900000 */
[----:B------:R-:W2:Y:S02]  /*29250*/  @!P1 SYNCS.PHASECHK.TRANS64 P1, [R7+URZ+0x308c0], R8 ;  /* 0x0308c008070095a7 */ /* 0x000ea4000802007f */
[----:B--2---:R-:W-:Y:S05]  /*29260*/  @!P1 BRA `(.L_x_1688) ;  /* 0xfffffffc00f09947 */ /* 0x004fea000383ffff */
[----:B------:R-:W-:Y:S05]  /*29270*/  BRA `(.L_x_1890) ;  /* 0xffffff9400f07947 */ /* 0x000fea000383ffff */
.L_x_1709:
[----:B------:R-:W0:Y:S01]  /*29280*/  S2R R7, SR_TID.X ;  /* 0x0000000000077919 */ /* 0x000e220000002100 */
[----:B------:R-:W-:Y:S01]  /*29290*/  BSSY B0, `(.L_x_1891) ;  /* 0x000000a000007945 */ /* 0x000fe20003800000 */
[----:B------:R-:W-:Y:S02]  /*292a0*/  IMAD.MOV.U32 R12, RZ, RZ, RZ ;  /* 0x000000ffff0c7224 */ /* 0x000fe400078e00ff */
[----:B------:R-:W-:Y:S02]  /*292b0*/  IMAD.MOV.U32 R11, RZ, RZ, 0x1f ;  /* 0x0000001fff0b7424 */ /* 0x000fe400078e00ff */
[----:B------:R-:W-:Y:S01]  /*292c0*/  IMAD.MOV.U32 R15, RZ, RZ, -0x1 ;  /* 0xffffffffff0f7424 */ /* 0x000fe200078e00ff */
[----:B0-----:R-:W-:-:S04]  /*292d0*/  SHF.R.U32.HI R7, RZ, 0x5, R7 ;  /* 0x00000005ff077819 */ /* 0x001fc80000011607 */
[----:B------:R-:W-:-:S04]  /*292e0*/  LOP3.LUT R7, R7, 0x3, RZ, 0xc0, !PT ;  /* 0x0000000307077812 */ /* 0x000fc800078ec0ff */
[----:B------:R-:W-:-:S07]  /*292f0*/  MOV R13, R7 ;  /* 0x00000007000d7202 */ /* 0x000fce0000000f00 */
[----:B------:R-:W-:Y:S05]  /*29300*/  WARPSYNC.COLLECTIVE R15, `(.L_x_1892) ;  /* 0x000000000f087348 */ /* 0x000fea0003c00000 */
[----:B------:R0:W1:Y:S02]  /*29310*/  SHFL.IDX P6, R14, R13, R12, R11 ;  /* 0x0000000c0d0e7389 */ /* 0x00006400000c000b */
[----:B01----:R-:W-:Y:S01]  /*29320*/  ENDCOLLECTIVE ;  /* 0x000000000000791b */ /* 0x003fe20003800000 */
.L_x_1892:
[----:B------:R-:W-:Y:S05]  /*29330*/  BSYNC B0 ;  /* 0x0000000000007941 */ /* 0x000fea0003800000 */
.L_x_1891:
[----:B------:R-:W-:Y:S05]  /*29340*/  BRA `(.L_x_1893) ;  /* 0xffffffa800187947 */ /* 0x000fea000383ffff */
.L_x_1710:
[----:B------:R-:W-:Y:S01]  /*29350*/  BSSY B0, `(.L_x_1894) ;  /* 0x0000006000007945 */ /* 0x000fe20003800000 */
[----:B------:R-:W-:-:S07]  /*29360*/  MOV R15, 0xffffffff ;  /* 0xffffffff000f7802 */ /* 0x000fce0000000f00 */
[----:B------:R-:W-:Y:S05]  /*29370*/  WARPSYNC.COLLECTIVE R15, `(.L_x_1895) ;  /* 0x000000000f0c7348 */ /* 0x000fea0003c00000 */
[----:B------:R-:W-:Y:S02]  /*29380*/  ELECT P6, UR62, PT ;  /* 0x00000000003e782f */ /* 0x000fe400038c0000 */
[----:B------:R-:W-:Y:S01]  /*29390*/  MOV R14, UR62 ;  /* 0x0000003e000e7c02 */ /* 0x000fe20008000f00 */
[----:B------:R-:W-:Y:S10]  /*293a0*/  ENDCOLLECTIVE ;  /* 0x000000000000791b */ /* 0x000ff40003800000 */
.L_x_1895:
[----:B------:R-:W-:Y:S05]  /*293b0*/  BSYNC B0 ;  /* 0x0000000000007941 */ /* 0x000fea0003800000 */
.L_x_1894:
[----:B------:R-:W-:Y:S05]  /*293c0*/  BRA `(.L_x_1896) ;  /* 0xffffffa800087947 */ /* 0x000fea000383ffff */
.L_x_1713:
[----:B0-----:R0:W1:Y:S02]  /*293d0*/  SYNCS.PHASECHK.TRANS64.TRYWAIT P0, [R7+URZ+0x30840], R10 ;  /* 0x0308400a070075a7 */ /* 0x001064000800017f */
[----:B-1----:R-:W-:Y:S05]  /*293e0*/  @!P0 NANOSLEEP.SYNCS 0x989680 ;  /* 0x009896800000895d */ /* 0x002fea0003900000 */
[----:B------:R-:W1:Y:S02]  /*293f0*/  @!P0 SYNCS.PHASECHK.TRANS64 P0, [R7+URZ+0x30840], R10 ;  /* 0x0308400a070085a7 */ /* 0x000e64000800007f */
[----:B-1----:R-:W-:Y:S05]  /*29400*/  @!P0 BRA `(.L_x_1713) ;  /* 0xfffffffc00f08947 */ /* 0x002fea000383ffff */
[----:B------:R-:W-:Y:S05]  /*29410*/  BRA `(.L_x_1897) ;  /* 0xffffffa800707947 */ /* 0x000fea000383ffff */
.L_x_1716:
        /* <DEDUP_REMOVED lines=8> */
.L_x_1724:
[----:B0-----:R0:W1:Y:S02]  /*294a0*/  SYNCS.PHASECHK.TRANS64.TRYWAIT P0, [R3+URZ+0x30840], R8 ;  /* 0x03084008030075a7 */ /* 0x001064000800017f */
[----:B-1----:R-:W-:Y:S05]  /*294b0*/  @!P0 NANOSLEEP.SYNCS 0x989680 ;  /* 0x009896800000895d */ /* 0x002fea0003900000 */
[----:B------:R-:W1:Y:S02]  /*294c0*/  @!P0 SYNCS.PHASECHK.TRANS64 P0, [R3+URZ+0x30840], R8 ;  /* 0x03084008030085a7 */ /* 0x000e64000800007f */
[----:B-1----:R-:W-:Y:S05]  /*294d0*/  @!P0 BRA `(.L_x_1724) ;  /* 0xfffffffc00f08947 */ /* 0x002fea000383ffff */
[----:B------:R-:W-:Y:S05]  /*294e0*/  BRA `(.L_x_1899) ;  /* 0xffffffb000ac7947 */ /* 0x000fea000383ffff */
.L_x_1726:
[----:B0-----:R0:W1:Y:S02]  /*294f0*/  SYNCS.PHASECHK.TRANS64.TRYWAIT P0, [R3+URZ+0x30860], R8 ;  /* 0x03086008030075a7 */ /* 0x001064000800017f */
[----:B-1----:R-:W-:Y:S05]  /*29500*/  @!P0 NANOSLEEP.SYNCS 0x989680 ;  /* 0x009896800000895d */ /* 0x002fea0003900000 */
[----:B------:R-:W1:Y:S02]  /*29510*/  @!P0 SYNCS.PHASECHK.TRANS64 P0, [R3+URZ+0x30860], R8 ;  /* 0x03086008030085a7 */ /* 0x000e64000800007f */
[----:B-1----:R-:W-:Y:S05]  /*29520*/  @!P0 BRA `(.L_x_1726) ;  /* 0xfffffffc00f08947 */ /* 0x002fea000383ffff */
[----:B------:R-:W-:Y:S05]  /*29530*/  BRA `(.L_x_1900) ;  /* 0xffffffb400687947 */ /* 0x000fea000383ffff */
.L_x_1732:
[----:B-1----:R1:W2:Y:S02]  /*29540*/  SYNCS.PHASECHK.TRANS64.TRYWAIT P0, [R2+URZ+0x30840], R3 ;  /* 0x03084003020075a7 */ /* 0x0022a4000800017f */
[----:B--2---:R-:W-:Y:S05]  /*29550*/  @!P0 NANOSLEEP.SYNCS 0x989680 ;  /* 0x009896800000895d */ /* 0x004fea0003900000 */
[----:B------:R-:W2:Y:S02]  /*29560*/  @!P0 SYNCS.PHASECHK.TRANS64 P0, [R2+URZ+0x30840], R3 ;  /* 0x03084003020085a7 */ /* 0x000ea4000800007f */
[----:B--2---:R-:W-:Y:S05]  /*29570*/  @!P0 BRA `(.L_x_1732) ;  /* 0xfffffffc00f08947 */ /* 0x004fea000383ffff */
[----:B------:R-:W-:Y:S05]  /*29580*/  BRA `(.L_x_1901) ;  /* 0xffffffb800f87947 */ /* 0x000fea000383ffff */
.L_x_1734:
[----:B0-----:R0:W1:Y:S02]  /*29590*/  SYNCS.PHASECHK.TRANS64.TRYWAIT P0, [R2+URZ+0x30860], R3 ;  /* 0x03086003020075a7 */ /* 0x001064000800017f */
[----:B-1----:R-:W-:Y:S05]  /*295a0*/  @!P0 NANOSLEEP.SYNCS 0x989680 ;  /* 0x009896800000895d */ /* 0x002fea0003900000 */
[----:B------:R-:W1:Y:S02]  /*295b0*/  @!P0 SYNCS.PHASECHK.TRANS64 P0, [R2+URZ+0x30860], R3 ;  /* 0x03086003020085a7 */ /* 0x000e64000800007f */
[----:B-1----:R-:W-:Y:S05]  /*295c0*/  @!P0 BRA `(.L_x_1734) ;  /* 0xfffffffc00f08947 */ /* 0x002fea000383ffff */
[----:B------:R-:W-:Y:S05]  /*295d0*/  BRA `(.L_x_1902) ;  /* 0xffffffbc00b47947 */ /* 0x000fea000383ffff */
.L_x_1740:
[----:B--2---:R2:W3:Y:S02]  /*295e0*/  SYNCS.PHASECHK.TRANS64.TRYWAIT P0, [R2+URZ+0x30840], R3 ;  /* 0x03084003020075a7 */ /* 0x0044e4000800017f */
[----:B---3--:R-:W-:Y:S05]  /*295f0*/  @!P0 NANOSLEEP.SYNCS 0x989680 ;  /* 0x009896800000895d */ /* 0x008fea0003900000 */
[----:B------:R-:W3:Y:S02]  /*29600*/  @!P0 SYNCS.PHASECHK.TRANS64 P0, [R2+URZ+0x30840], R3 ;  /* 0x03084003020085a7 */ /* 0x000ee4000800007f */
[----:B---3--:R-:W-:Y:S05]  /*29610*/  @!P0 BRA `(.L_x_1740) ;  /* 0xfffffffc00f08947 */ /* 0x008fea000383ffff */
[----:B------:R-:W-:Y:S05]  /*29620*/  BRA `(.L_x_1903) ;  /* 0xffffffc400187947 */ /* 0x000fea000383ffff */
.L_x_1742:
[----:B0-----:R0:W1:Y:S02]  /*29630*/  SYNCS.PHASECHK.TRANS64.TRYWAIT P0, [R2+URZ+0x30860], R9 ;  /* 0x03086009020075a7 */ /* 0x001064000800017f */
[----:B-1----:R-:W-:Y:S05]  /*29640*/  @!P0 NANOSLEEP.SYNCS 0x989680 ;  /* 0x009896800000895d */ /* 0x002fea0003900000 */
[----:B------:R-:W1:Y:S02]  /*29650*/  @!P0 SYNCS.PHASECHK.TRANS64 P0, [R2+URZ+0x30860], R9 ;  /* 0x03086009020085a7 */ /* 0x000e64000800007f */
[----:B-1----:R-:W-:Y:S05]  /*29660*/  @!P0 BRA `(.L_x_1742) ;  /* 0xfffffffc00f08947 */ /* 0x002fea000383ffff */
[----:B------:R-:W-:Y:S05]  /*29670*/  BRA `(.L_x_1904) ;  /* 0xffffffc400d07947 */ /* 0x000fea000383ffff */
.L_x_1750:
[----:B-1----:R1:W2:Y:S02]  /*29680*/  SYNCS.PHASECHK.TRANS64.TRYWAIT P0, [R3+URZ+0x30860], R2 ;  /* 0x03086002030075a7 */ /* 0x0022a4000800017f */
[----:B--2---:R-:W-:Y:S05]  /*29690*/  @!P0 NANOSLEEP.SYNCS 0x989680 ;  /* 0x009896800000895d */ /* 0x004fea0003900000 */
[----:B------:R-:W2:Y:S02]  /*296a0*/  @!P0 SYNCS.PHASECHK.TRANS64 P0, [R3+URZ+0x30860], R2 ;  /* 0x03086002030085a7 */ /* 0x000ea4000800007f */
[----:B--2---:R-:W-:Y:S05]  /*296b0*/  @!P0 BRA `(.L_x_1750) ;  /* 0xfffffffc00f08947 */ /* 0x004fea000383ffff */
[----:B------:R-:W-:Y:S05]  /*296c0*/  BRA `(.L_x_1905) ;  /* 0xffffffcc001c7947 */ /* 0x000fea000383ffff */
.L_x_1753:
[----:B------:R-:W-:Y:S01]  /*296d0*/  BSSY B0, `(.L_x_1906) ;  /* 0x0000008000007945 */ /* 0x000fe20003800000 */
[----:B------:R-:W-:Y:S01]  /*296e0*/  IMAD.MOV.U32 R13, RZ, RZ, R16 ;  /* 0x000000ffff0d7224 */ /* 0x000fe200078e0010 */
[----:B0-----:R-:W-:Y:S01]  /*296f0*/  MOV R15, 0xffffffff ;  /* 0xffffffff000f7802 */ /* 0x001fe20000000f00 */
[----:B------:R-:W-:Y:S02]  /*29700*/  IMAD.MOV.U32 R12, RZ, RZ, RZ ;  /* 0x000000ffff0c7224 */ /* 0x000fe400078e00ff */
[----:B------:R-:W-:-:S07]  /*29710*/  IMAD.MOV.U32 R11, RZ, RZ, 0x1f ;  /* 0x0000001fff0b7424 */ /* 0x000fce00078e00ff */
[----:B-123--:R-:W-:Y:S05]  /*29720*/  WARPSYNC.COLLECTIVE R15, `(.L_x_1907) ;  /* 0x000000000f087348 */ /* 0x00efea0003c00000 */
[----:B------:R0:W4:Y:S02]  /*29730*/  SHFL.IDX P6, R14, R13, R12, R11 ;  /* 0x0000000c0d0e7389 */ /* 0x00012400000c000b */
[----:B01234-:R-:W-:Y:S01]  /*29740*/  ENDCOLLECTIVE ;  /* 0x000000000000791b */ /* 0x01ffe20003800000 */
.L_x_1907:
[----:B------:R-:W-:Y:S05]  /*29750*/  BSYNC B0 ;  /* 0x0000000000007941 */ /* 0x000fea0003800000 */
.L_x_1906:
[----:B------:R-:W-:Y:S01]  /*29760*/  IMAD.MOV.U32 R13, RZ, RZ, R16 ;  /* 0x000000ffff0d7224 */ /* 0x000fe200078e0010 */
[----:B------:R-:W-:Y:S01]  /*29770*/  MOV R11, 0x1f ;  /* 0x0000001f000b7802 */ /* 0x000fe20000000f00 */
[----:B------:R-:W-:Y:S02]  /*29780*/  IMAD.MOV.U32 R12, RZ, RZ, 0x1 ;  /* 0x00000001ff0c7424 */ /* 0x000fe400078e00ff */
[----:B------:R-:W-:Y:S02]  /*29790*/  IMAD.MOV.U32 R15, RZ, RZ, -0x1 ;  /* 0xffffffffff0f7424 */ /* 0x000fe400078e00ff */
[----:B------:R-:W-:-:S07]  /*297a0*/  IMAD.MOV.U32 R4, RZ, RZ, R14 ;  /* 0x000000ffff047224 */ /* 0x000fce00078e000e */
[----:B------:R-:W-:Y:S05]  /*297b0*/  WARPSYNC.COLLECTIVE R15, `(.L_x_1908) ;  /* 0x000000000f087348 */ /* 0x000fea0003c00000 */
[----:B------:R0:W1:Y:S02]  /*297c0*/  SHFL.IDX P6, R14, R13, R12, R11 ;  /* 0x0000000c0d0e7389 */ /* 0x00006400000c000b */
[----:B01----:R-:W-:Y:S01]  /*297d0*/  ENDCOLLECTIVE ;  /* 0x000000000000791b */ /* 0x003fe20003800000 */
.L_x_1908:
[----:B------:R-:W-:Y:S01]  /*297e0*/  IMAD.MOV.U32 R16, RZ, RZ, R14 ;  /* 0x000000ffff107224 */ /* 0x000fe200078e000e */
[----:B------:R-:W-:Y:S06]  /*297f0*/  BRA `(.L_x_1909) ;  /* 0xffffffcc00d87947 */ /* 0x000fec000383ffff */
.L_x_1756:
[----:B------:R-:W-:Y:S01]  /*29800*/  BSSY B0, `(.L_x_1910) ;  /* 0x0000008000007945 */ /* 0x000fe20003800000 */
[----:B-----5:R-:W-:Y:S01]  /*29810*/  IMAD.MOV.U32 R13, RZ, RZ, R17 ;  /* 0x000000ffff0d7224 */ /* 0x020fe200078e0011 */
[----:B------:R-:W-:Y:S01]  /*29820*/  MOV R12, 0x1 ;  /* 0x00000001000c7802 */ /* 0x000fe20000000f00 */
[----:B0-----:R-:W-:Y:S02]  /*29830*/  IMAD.MOV.U32 R11, RZ, RZ, RZ ;  /* 0x000000ffff0b7224 */ /* 0x001fe400078e00ff */
[----:B------:R-:W-:-:S07]  /*29840*/  IMAD.MOV.U32 R15, RZ, RZ, -0x1 ;  /* 0xffffffffff0f7424 */ /* 0x000fce00078e00ff */
[----:B-1-34-:R-:W-:Y:S05]  /*29850*/  WARPSYNC.COLLECTIVE R15, `(.L_x_1911) ;  /* 0x000000000f087348 */ /* 0x01afea0003c00000 */
[----:B------:R0:W2:Y:S02]  /*29860*/  SHFL.UP P6, R14, R13, R12, R11 ;  /* 0x0400000c0d0e7389 */ /* 0x0000a400000c000b */
[----:B01234-:R-:W-:Y:S01]  /*29870*/  ENDCOLLECTIVE ;  /* 0x000000000000791b */ /* 0x01ffe20003800000 */
.L_x_1911:
[----:B------:R-:W-:Y:S05]  /*29880*/  BSYNC B0 ;  /* 0x0000000000007941 */ /* 0x000fea0003800000 */
.L_x_1910:
[C---:B------:R-:W-:Y:S01]  /*29890*/  ISETP.NE.AND P0, PT, R7.reuse, RZ, PT ;  /* 0x000000ff0700720c */ /* 0x040fe20003f05270 */
[----:B------:R-:W-:Y:S01]  /*298a0*/  IMAD.MOV.U32 R11, RZ, RZ, RZ ;  /* 0x000000ffff0b7224 */ /* 0x000fe200078e00ff */
[----:B------:R-:W-:Y:S01]  /*298b0*/  MOV R12, 0x2 ;  /* 0x00000002000c7802 */ /* 0x000fe20000000f00 */
[----:B------:R-:W-:Y:S01]  /*298c0*/  IMAD.MOV.U32 R15, RZ, RZ, -0x1 ;  /* 0xffffffffff0f7424 */ /* 0x000fe200078e00ff */
[----:B------:R-:W-:Y:S02]  /*298d0*/  SEL R14, R14, RZ, P0 ;  /* 0x000000ff0e0e7207 */ /* 0x000fe40000000000 */
[----:B------:R-:W-:-:S03]  /*298e0*/  ISETP.GE.U32.AND P0, PT, R7, 0x2, PT ;  /* 0x000000020700780c */ /* 0x000fc60003f06070 */
[----:B------:R-:W-:-:S10]  /*298f0*/  IMAD.IADD R13, R17, 0x1, R14 ;  /* 0x00000001110d7824 */ /* 0x000fd400078e020e */
[----:B------:R-:W-:Y:S05]  /*29900*/  WARPSYNC.COLLECTIVE R15, `(.L_x_1912) ;  /* 0x000000000f087348 */ /* 0x000fea0003c00000 */
[----:B------:R0:W1:Y:S02]  /*29910*/  SHFL.UP P6, R14, R13, R12, R11 ;  /* 0x0400000c0d0e7389 */ /* 0x00006400000c000b */
[----:B01----:R-:W-:Y:S01]  /*29920*/  ENDCOLLECTIVE ;  /* 0x000000000000791b */ /* 0x003fe20003800000 */
.L_x_1912:
        /* <DEDUP_REMOVED lines=8> */
.L_x_1913:
[----:B------:R-:W-:Y:S02]  /*299b0*/  MOV R12, 0x8 ;  /* 0x00000008000c7802 */ /* 0x000fe40000000f00 */
[----:B------:R-:W-:Y:S02]  /*299c0*/  SEL R14, R14, RZ, P0 ;  /* 0x000000ff0e0e7207 */ /* 0x000fe40000000000 */
[----:B------:R-:W-:-:S03]  /*299d0*/  ISETP.GE.U32.AND P0, PT, R7, 0x8, PT ;  /* 0x000000080700780c */ /* 0x000fc60003f06070 */
[----:B------:R-:W-:-:S04]  /*299e0*/  IMAD.IADD R5, R3, 0x1, R14 ;  /* 0x0000000103057824 */ /* 0x000fc800078e020e */
[----:B------:R-:W-:-:S07]  /*299f0*/  IMAD.MOV.U32 R13, RZ, RZ, R5 ;  /* 0x000000ffff0d7224 */ /* 0x000fce00078e0005 */
[----:B------:R-:W-:Y:S05]  /*29a00*/  WARPSYNC.COLLECTIVE R15, `(.L_x_1914) ;  /* 0x000000000f087348 */ /* 0x000fea0003c00000 */
[----:B------:R0:W1:Y:S02]  /*29a10*/  SHFL.UP P6, R14, R13, R12, R11 ;  /* 0x0400000c0d0e7389 */ /* 0x00006400000c000b */
[----:B01----:R-:W-:Y:S01]  /*29a20*/  ENDCOLLECTIVE ;  /* 0x000000000000791b */ /* 0x003fe20003800000 */
.L_x_1914:
        /* <DEDUP_REMOVED lines=8> */
.L_x_1915:
        /* <DEDUP_REMOVED lines=8> */
.L_x_1916:
[----:B------:R-:W-:Y:S05]  /*29b30*/  BRA `(.L_x_1917) ;  /* 0xffffffcc00a07947 */ /* 0x000fea000383ffff */
.L_x_1761:
[----:B------:R-:W-:Y:S01]  /*29b40*/  BSSY B0, `(.L_x_1918) ;  /* 0x0000008000007945 */ /* 0x000fe20003800000 */
[----:B-----5:R-:W-:Y:S01]  /*29b50*/  MOV R13, R17 ;  /* 0x00000011000d7202 */ /* 0x020fe20000000f00 */
[----:B------:R-:W-:Y:S02]  /*29b60*/  IMAD.MOV.U32 R12, RZ, RZ, 0x1 ;  /* 0x00000001ff0c7424 */ /* 0x000fe400078e00ff */
[----:B------:R-:W-:Y:S02]  /*29b70*/  IMAD.MOV.U32 R11, RZ, RZ, RZ ;  /* 0x000000ffff0b7224 */ /* 0x000fe400078e00ff */
[----:B------:R-:W-:-:S07]  /*29b80*/  IMAD.MOV.U32 R15, RZ, RZ, -0x1 ;  /* 0xffffffffff0f7424 */ /* 0x000fce00078e00ff */
[----:B0-----:R-:W-:Y:S05]  /*29b90*/  WARPSYNC.COLLECTIVE R15, `(.L_x_1919) ;  /* 0x000000000f087348 */ /* 0x001fea0003c00000 */
[----:B------:R1:W2:Y:S02]  /*29ba0*/  SHFL.UP P6, R14, R13, R12, R11 ;  /* 0x0400000c0d0e7389 */ /* 0x0002a400000c000b */
[----:B012---:R-:W-:Y:S01]  /*29bb0*/  ENDCOLLECTIVE ;  /* 0x000000000000791b */ /* 0x007fe20003800000 */
.L_x_1919:
[----:B------:R-:W-:Y:S05]  /*29bc0*/  BSYNC B0 ;  /* 0x0000000000007941 */ /* 0x000fea0003800000 */
.L_x_1918:
[C---:B------:R-:W-:Y:S01]  /*29bd0*/  ISETP.NE.AND P0, PT, R7.reuse, RZ, PT ;  /* 0x000000ff0700720c */ /* 0x040fe20003f05270 */
[----:B------:R-:W-:Y:S02]  /*29be0*/  IMAD.MOV.U32 R12, RZ, RZ, 0x2 ;  /* 0x00000002ff0c7424 */ /* 0x000fe400078e00ff */
[----:B------:R-:W-:Y:S01]  /*29bf0*/  IMAD.MOV.U32 R11, RZ, RZ, RZ ;  /* 0x000000ffff0b7224 */ /* 0x000fe200078e00ff */
[----:B------:R-:W-:Y:S01]  /*29c00*/  SEL R14, R14, RZ, P0 ;  /* 0x000000ff0e0e7207 */ /* 0x000fe20000000000 */
[----:B------:R-:W-:Y:S01]  /*29c10*/  IMAD.MOV.U32 R15, RZ, RZ, -0x1 ;  /* 0xffffffffff0f7424 */ /* 0x000fe200078e00ff */
[----:B------:R-:W-:Y:S02]  /*29c20*/  ISETP.GE.U32.AND P0, PT, R7, 0x2, PT ;  /* 0x000000020700780c */ /* 0x000fe40003f06070 */
[----:B------:R-:W-:-:S11]  /*29c30*/  IADD3 R13, R17, R14, RZ ;  /* 0x0000000e110d7210 */ /* 0x000fd60007ffe0ff */
[----:B------:R-:W-:Y:S05]  /*29c40*/  WARPSYNC.COLLECTIVE R15, `(.L_x_1920) ;  /* 0x000000000f087348 */ /* 0x000fea0003c00000 */
[----:B------:R0:W1:Y:S02]  /*29c50*/  SHFL.UP P6, R14, R13, R12, R11 ;  /* 0x0400000c0d0e7389 */ /* 0x00006400000c000b */
[----:B01----:R-:W-:Y:S01]  /*29c60*/  ENDCOLLECTIVE ;  /* 0x000000000000791b */ /* 0x003fe20003800000 */
.L_x_1920:
        /* <DEDUP_REMOVED lines=8> */
.L_x_1921:
        /* <DEDUP_REMOVED lines=8> */
.L_x_1922:
        /* <DEDUP_REMOVED lines=8> */
.L_x_1923:
[----:B------:R-:W-:Y:S01]  /*29df0*/  IMAD.MOV.U32 R12, RZ, RZ, 0x1f ;  /* 0x0000001fff0c7424 */ /* 0x000fe200078e00ff */
[----:B------:R-:W-:Y:S02]  /*29e00*/  MOV R11, 0x1f ;  /* 0x0000001f000b7802 */ /* 0x000fe40000000f00 */
[----:B------:R-:W-:-:S05]  /*29e10*/  SEL R3, R14, RZ, P0 ;  /* 0x000000ff0e037207 */ /* 0x000fca0000000000 */
[----:B------:R-:W-:-:S04]  /*29e20*/  IMAD.IADD R2, R6, 0x1, R3 ;  /* 0x0000000106027824 */ /* 0x000fc800078e0203 */
[----:B------:R-:W-:-:S07]  /*29e30*/  IMAD.MOV.U32 R13, RZ, RZ, R2 ;  /* 0x000000ffff0d7224 */ /* 0x000fce00078e0002 */
[----:B------:R-:W-:Y:S05]  /*29e40*/  WARPSYNC.COLLECTIVE R15, `(.L_x_1924) ;  /* 0x000000000f087348 */ /* 0x000fea0003c00000 */
[----:B------:R0:W1:Y:S02]  /*29e50*/  SHFL.IDX P6, R14, R13, R12, R11 ;  /* 0x0000000c0d0e7389 */ /* 0x00006400000c000b */
[----:B01----:R-:W-:Y:S01]  /*29e60*/  ENDCOLLECTIVE ;  /* 0x000000000000791b */ /* 0x003fe20003800000 */
.L_x_1924:
[----:B------:R-:W-:Y:S05]  /*29e70*/  BRA `(.L_x_1925) ;  /* 0xffffffcc00887947 */ /* 0x000fea000383ffff */
.L_x_1763:
[----:B------:R-:W-:Y:S01]  /*29e80*/  BSSY B0, `(.L_x_1926) ;  /* 0x0000006000007945 */ /* 0x000fe20003800000 */
[----:B------:R-:W-:Y:S01]  /*29e90*/  PLOP3.LUT P6, PT, P6, PT, PT, 0x8, 0x0 ;  /* 0x000000000000781c */ /* 0x000fe200037ce170 */
[----:B------:R-:W-:-:S12]  /*29ea0*/  IMAD.MOV.U32 R15, RZ, RZ, -0x1 ;  /* 0xffffffffff0f7424 */ /* 0x000fd800078e00ff */
[----:B0-----:R-:W-:Y:S05]  /*29eb0*/  WARPSYNC.COLLECTIVE R15, `(.L_x_1927) ;  /* 0x000000000f087348 */ /* 0x001fea0003c00000 */
[----:B------:R-:W-:Y:S01]  /*29ec0*/  VOTE.ANY R14, PT, P6 ;  /* 0x00000000000e7806 */ /* 0x000fe200030e0100 */
[----:B0-----:R-:W-:Y:S06]  /*29ed0*/  ENDCOLLECTIVE ;  /* 0x000000000000791b */ /* 0x001fec0003800000 */
.L_x_1927:
[----:B------:R-:W-:Y:S05]  /*29ee0*/  BSYNC B0 ;  /* 0x0000000000007941 */ /* 0x000fea0003800000 */
.L_x_1926:
[----:B------:R-:W-:Y:S01]  /*29ef0*/  IMAD.MOV.U32 R3, RZ, RZ, R14 ;  /* 0x000000ffff037224 */ /* 0x000fe200078e000e */
[----:B------:R-:W-:Y:S01]  /*29f00*/  MOV R13, R17 ;  /* 0x00000011000d7202 */ /* 0x000fe20000000f00 */
[----:B------:R-:W-:Y:S01]  /*29f10*/  IMAD.MOV.U32 R11, RZ, RZ, 0x1f ;  /* 0x0000001fff0b7424 */ /* 0x000fe200078e00ff */
[----:B------:R-:W-:Y:S01]  /*29f20*/  MOV R15, 0xffffffff ;  /* 0xffffffff000f7802 */ /* 0x000fe20000000f00 */
[----:B------:R-:W0:Y:S02]  /*29f30*/  POPC R6, R3 ;  /* 0x0000000300067309 */ /* 0x000e240000000000 */
[----:B0-----:R-:W-:-:S07]  /*29f40*/  IMAD.MOV.U32 R12, RZ, RZ, R6 ;  /* 0x000000ffff0c7224 */ /* 0x001fce00078e0006 */
[----:B------:R-:W-:Y:S05]  /*29f50*/  WARPSYNC.COLLECTIVE R15, `(.L_x_1928) ;  /* 0x000000000f087348 */ /* 0x000fea0003c00000 */
[----:B------:R0:W1:Y:S02]  /*29f60*/  SHFL.IDX P6, R14, R13, R12, R11 ;  /* 0x0000000c0d0e7389 */ /* 0x00006400000c000b */
[----:B01----:R-:W-:Y:S01]  /*29f70*/  ENDCOLLECTIVE ;  /* 0x000000000000791b */ /* 0x003fe20003800000 */
.L_x_1928:
[----:B------:R-:W-:Y:S01]  /*29f80*/  IMAD.MOV.U32 R17, RZ, RZ, R14 ;  /* 0x000000ffff117224 */ /* 0x000fe200078e000e */
[----:B------:R-:W-:Y:S06]  /*29f90*/  BRA `(.L_x_1929) ;  /* 0xffffffcc00787947 */ /* 0x000fec000383ffff */
.L_x_1765:
[----:B------:R-:W-:Y:S01]  /*29fa0*/  BSSY B0, `(.L_x_1930) ;  /* 0x0000007000007945 */ /* 0x000fe20003800000 */
[----:B------:R-:W-:Y:S01]  /*29fb0*/  IMAD.MOV.U32 R13, RZ, RZ, R2 ;  /* 0x000000ffff0d7224 */ /* 0x000fe200078e0002 */
[----:B------:R-:W-:Y:S01]  /*29fc0*/  MOV R11, 0x1f ;  /* 0x0000001f000b7802 */ /* 0x000fe20000000f00 */
[----:B------:R-:W-:-:S07]  /*29fd0*/  IMAD.MOV.U32 R15, RZ, RZ, -0x1 ;  /* 0xffffffffff0f7424 */ /* 0x000fce00078e00ff */
[----:B012---:R-:W-:Y:S05]  /*29fe0*/  WARPSYNC.COLLECTIVE R15, `(.L_x_1931) ;  /* 0x000000000f087348 */ /* 0x007fea0003c00000 */
[----:B------:R3:W4:Y:S02]  /*29ff0*/  SHFL.IDX P6, R14, R13, R12, R11 ;  /* 0x0000000c0d0e7389 */ /* 0x00072400000c000b */
[----:B01234-:R-:W-:Y:S01]  /*2a000*/  ENDCOLLECTIVE ;  /* 0x000000000000791b */ /* 0x01ffe20003800000 */
.L_x_1931:
[----:B------:R-:W-:Y:S05]  /*2a010*/  BSYNC B0 ;  /* 0x0000000000007941 */ /* 0x000fea0003800000 */
.L_x_1930:
[----:B------:R-:W-:Y:S01]  /*2a020*/  IMAD.MOV.U32 R7, RZ, RZ, R14 ;  /* 0x000000ffff077224 */ /* 0x000fe200078e000e */
[----:B------:R-:W-:Y:S06]  /*2a030*/  BRA `(.L_x_1764) ;  /* 0xffffffcc006c7947 */ /* 0x000fec000383ffff */
.L_x_1769:
[----:B-1----:R1:W2:Y:S02]  /*2a040*/  SYNCS.PHASECHK.TRANS64.TRYWAIT P0, [R0+URZ+0x30820], R3 ;  /* 0x03082003000075a7 */ /* 0x0022a4000800017f */
[----:B--2---:R-:W-:Y:S05]  /*2a050*/  @!P0 NANOSLEEP.SYNCS 0x989680 ;  /* 0x009896800000895d */ /* 0x004fea0003900000 */
[----:B------:R-:W2:Y:S02]  /*2a060*/  @!P0 SYNCS.PHASECHK.TRANS64 P0, [R0+URZ+0x30820], R3 ;  /* 0x03082003000085a7 */ /* 0x000ea4000800007f */
[----:B--2---:R-:W-:Y:S05]  /*2a070*/  @!P0 BRA `(.L_x_1769) ;  /* 0xfffffffc00f08947 */ /* 0x004fea000383ffff */
[----:B------:R-:W-:Y:S05]  /*2a080*/  BRA `(.L_x_1932) ;  /* 0xffffffd000e47947 */ /* 0x000fea000383ffff */
.L_x_1770:
[----:B------:R-:W2:Y:S01]  /*2a090*/  S2R R2, SR_TID.X ;  /* 0x0000000000027919 */ /* 0x000ea20000002100 */
[----:B------:R-:W-:Y:S01]  /*2a0a0*/  BSSY B0, `(.L_x_1933) ;  /* 0x000000a000007945 */ /* 0x000fe20003800000 */
[----:B------:R-:W-:Y:S01]  /*2a0b0*/  IMAD.MOV.U32 R12, RZ, RZ, RZ ;  /* 0x000000ffff0c7224 */ /* 0x000fe200078e00ff */
[----:B------:R-:W-:Y:S01]  /*2a0c0*/  MOV R15, 0xffffffff ;  /* 0xffffffff000f7802 */ /* 0x000fe20000000f00 */
[----:B0-----:R-:W-:Y:S01]  /*2a0d0*/  IMAD.MOV.U32 R11, RZ, RZ, 0x1f ;  /* 0x0000001fff0b7424 */ /* 0x001fe200078e00ff */
[----:B--2---:R-:W-:-:S04]  /*2a0e0*/  SHF.R.U32.HI R2, RZ, 0x5, R2 ;  /* 0x00000005ff027819 */ /* 0x004fc80000011602 */
[----:B------:R-:W-:-:S04]  /*2a0f0*/  LOP3.LUT R2, R2, 0x3, RZ, 0xc0, !PT ;  /* 0x0000000302027812 */ /* 0x000fc800078ec0ff */
[----:B------:R-:W-:-:S07]  /*2a100*/  MOV R13, R2 ;  /* 0x00000002000d7202 */ /* 0x000fce0000000f00 */
[----:B-1----:R-:W-:Y:S05]  /*2a110*/  WARPSYNC.COLLECTIVE R15, `(.L_x_1934) ;  /* 0x000000000f087348 */ /* 0x002fea0003c00000 */
[----:B------:R0:W2:Y:S02]  /*2a120*/  SHFL.IDX P6, R14, R13, R12, R11 ;  /* 0x0000000c0d0e7389 */ /* 0x0000a400000c000b */
[----:B012---:R-:W-:Y:S01]  /*2a130*/  ENDCOLLECTIVE ;  /* 0x000000000000791b */ /* 0x007fe20003800000 */
.L_x_1934:
[----:B------:R-:W-:Y:S05]  /*2a140*/  BSYNC B0 ;  /* 0x0000000000007941 */ /* 0x000fea0003800000 */
.L_x_1933:
[----:B------:R-:W-:Y:S05]  /*2a150*/  BRA `(.L_x_1935) ;  /* 0xffffffd000cc7947 */ /* 0x000fea000383ffff */
.L_x_1771:
[----:B------:R-:W-:Y:S01]  /*2a160*/  BSSY B0, `(.L_x_1936) ;  /* 0x0000006000007945 */ /* 0x000fe20003800000 */
[----:B------:R-:W-:-:S07]  /*2a170*/  IMAD.MOV.U32 R15, RZ, RZ, -0x1 ;  /* 0xffffffffff0f7424 */ /* 0x000fce00078e00ff */
[----:B012---:R-:W-:Y:S05]  /*2a180*/  WARPSYNC.COLLECTIVE R15, `(.L_x_1937) ;  /* 0x000000000f0c7348 */ /* 0x007fea0003c00000 */
[----:B------:R-:W-:Y:S02]  /*2a190*/  ELECT P6, UR62, PT ;  /* 0x00000000003e782f */ /* 0x000fe400038c0000 */
[----:B------:R-:W-:Y:S01]  /*2a1a0*/  MOV R14, UR62 ;  /* 0x0000003e000e7c02 */ /* 0x000fe20008000f00 */
[----:B012---:R-:W-:Y:S10]  /*2a1b0*/  ENDCOLLECTIVE ;  /* 0x000000000000791b */ /* 0x007ff40003800000 */
.L_x_1937:
[----:B------:R-:W-:Y:S05]  /*2a1c0*/  BSYNC B0 ;  /* 0x0000000000007941 */ /* 0x000fea0003800000 */
.L_x_1936:
[----:B------:R-:W-:Y:S05]  /*2a1d0*/  BRA `(.L_x_1938) ;  /* 0xffffffd000c07947 */ /* 0x000fea000383ffff */
.L_x_1773:
[----:B-1----:R1:W2:Y:S02]  /*2a1e0*/  SYNCS.PHASECHK.TRANS64.TRYWAIT P0, [R6+URZ], R5 ;  /* 0x00000005060075a7 */ /* 0x0022a4000800017f */
[----:B--2---:R-:W-:Y:S05]  /*2a1f0*/  @!P0 NANOSLEEP.SYNCS 0x989680 ;  /* 0x009896800000895d */ /* 0x004fea0003900000 */
[----:B------:R-:W2:Y:S02]  /*2a200*/  @!P0 SYNCS.PHASECHK.TRANS64 P0, [R6+URZ], R5 ;  /* 0x00000005060085a7 */ /* 0x000ea4000800007f */
[----:B--2---:R-:W-:Y:S05]  /*2a210*/  @!P0 BRA `(.L_x_1773) ;  /* 0xfffffffc00f08947 */ /* 0x004fea000383ffff */
[----:B------:R-:W-:Y:S05]  /*2a220*/  BRA `(.L_x_1939) ;  /* 0xffffffd400047947 */ /* 0x000fea000383ffff */
.L_x_1774:
[----:B--2---:R2:W3:Y:S02]  /*2a230*/  SYNCS.PHASECHK.TRANS64.TRYWAIT P0, [R7+URZ], R2 ;  /* 0x00000002070075a7 */ /* 0x0044e4000800017f */
[----:B---3--:R-:W-:Y:S05]  /*2a240*/  @!P0 NANOSLEEP.SYNCS 0x989680 ;  /* 0x009896800000895d */ /* 0x008fea0003900000 */
[----:B------:R-:W3:Y:S02]  /*2a250*/  @!P0 SYNCS.PHASECHK.TRANS64 P0, [R7+URZ], R2 ;  /* 0x00000002070085a7 */ /* 0x000ee4000800007f */
[----:B---3--:R-:W-:Y:S05]  /*2a260*/  @!P0 BRA `(.L_x_1774) ;  /* 0xfffffffc00f08947 */ /* 0x008fea000383ffff */
[----:B------:R-:W-:Y:S05]  /*2a270*/  BRA `(.L_x_1940) ;  /* 0xffffffd000f87947 */ /* 0x000fea000383ffff */
.L_x_1776:
[----:B---3--:R3:W4:Y:S02]  /*2a280*/  SYNCS.PHASECHK.TRANS64.TRYWAIT P0, [R4+URZ], R5 ;  /* 0x00000005040075a7 */ /* 0x008724000800017f */
[----:B----4-:R-:W-:Y:S05]  /*2a290*/  @!P0 NANOSLEEP.SYNCS 0x989680 ;  /* 0x009896800000895d */ /* 0x010fea0003900000 */
[----:B------:R-:W4:Y:S02]  /*2a2a0*/  @!P0 SYNCS.PHASECHK.TRANS64 P0, [R4+URZ], R5 ;  /* 0x00000005040085a7 */ /* 0x000f24000800007f */
[----:B----4-:R-:W-:Y:S05]  /*2a2b0*/  @!P0 BRA `(.L_x_1776) ;  /* 0xfffffffc00f08947 */ /* 0x010fea000383ffff */
[----:B------:R-:W-:Y:S05]  /*2a2c0*/  BRA `(.L_x_1941) ;  /* 0xffffffd400007947 */ /* 0x000fea000383ffff */
.L_x_1942:
        /* <DEDUP_REMOVED lines=11> */
.L_x_12755:


//--------------------- .text._ZN7cutlass13device_kernelIN5flash11enable_sm90INS1_16FlashAttnFwdSm90INS1_25CollectiveMainloopFwdSm90ILi2EN4cute5tupleIJNS5_1CILi1EEES8_S8_EEENS6_IJNS7_ILi128EEENS7_ILi80EEENS7_ILi256EEEEEELi256ENS_6half_tEfNS_4arch4Sm90ELb1ELb0ELb0ELb0ELb0ELb0ELb0ELb1ELb1ELb0ELb0ELb0EEENS1_21CollectiveEpilogueFwdINS6_IJSA_SC_SB_EEES9_SE_SG_Li256ELb0ELb0ELb0ELb0EEENS1_30DynamicPersistentTileSchedulerILi256ELi32ELb0ELb0ELb1EEEEEEEEEvNT_6ParamsE --------------------------
	.section	.text._ZN7cutlass13device_kernelIN5flash11enable_sm90INS1_16FlashAttnFwdSm90INS1_25CollectiveMainloopFwdSm90ILi2EN4cute5tupleIJNS5_1CILi1EEES8_S8_EEENS6_IJNS7_ILi128EEENS7_ILi80EEENS7_ILi256EEEEEELi256ENS_6half_tEfNS_4arch4Sm90ELb1ELb0ELb0ELb0ELb0ELb0ELb0ELb1ELb1ELb0ELb0ELb0EEENS1_21CollectiveEpilogueFwdINS6_IJSA_SC_SB_EEES9_SE_SG_Li256ELb0ELb0ELb0ELb0EEENS1_30DynamicPersistentTileSchedulerILi256ELi32ELb0ELb0ELb1EEEEEEEEEvNT_6ParamsE,"ax",@progbits
	.align	128
.text._ZN7cutlass13device_kernelIN5flash11enable_sm90INS1_16FlashAttnFwdSm90INS1_25CollectiveMainloopFwdSm90ILi2EN4cute5tupleIJNS5_1CILi1EEES8_S8_EEENS6_IJNS7_ILi128EEENS7_ILi80EEENS7_ILi256EEEEEELi256ENS_6half_tEfNS_4arch4Sm90ELb1ELb0ELb0ELb0ELb0ELb0ELb0ELb1ELb1ELb0ELb0ELb0EEENS1_21CollectiveEpilogueFwdINS6_IJSA_SC_SB_EEES9_SE_SG_Li256ELb0ELb0ELb0ELb0EEENS1_30DynamicPersistentTileSchedulerILi256ELi32ELb0ELb0ELb1EEEEEEEEEvNT_6ParamsE:
        .type           _ZN7cutlass13device_kernelIN5flash11enable_sm90INS1_16FlashAttnFwdSm90INS1_25CollectiveMainloopFwdSm90ILi2EN4cute5tupleIJNS5_1CILi1EEES8_S8_EEENS6_IJNS7_ILi128EEENS7_ILi80EEENS7_ILi256EEEEEELi256ENS_6half_tEfNS_4arch4Sm90ELb1ELb0ELb0ELb0ELb0ELb0ELb0ELb1ELb1ELb0ELb0ELb0EEENS1_21CollectiveEpilogueFwdINS6_IJSA_SC_SB_EEES9_SE_SG_Li256ELb0ELb0ELb0ELb0EEENS1_30DynamicPersistentTileSchedulerILi256ELi32ELb0ELb0ELb1EEEEEEEEEvNT_6ParamsE,@function
        .size           _ZN7cutlass13device_kernelIN5flash11enable_sm90INS1_16FlashAttnFwdSm90INS1_25CollectiveMainloopFwdSm90ILi2EN4cute5tupleIJNS5_1CILi1EEES8_S8_EEENS6_IJNS7_ILi128EEENS7_ILi80EEENS7_ILi256EEEEEELi256ENS_6half_tEfNS_4arch4Sm90ELb1ELb0ELb0ELb0ELb0ELb0ELb0ELb1ELb1ELb0ELb0ELb0EEENS1_21CollectiveEpilogueFwdINS6_IJSA_SC_SB_EEES9_SE_SG_Li256ELb0ELb0ELb0ELb0EEENS1_30DynamicPersistentTileSchedulerILi256ELi32ELb0ELb0ELb1EEEEEEEEEvNT_6ParamsE,(.L_x_12756 - _ZN7cutlass13device_kernelIN5flash11enable_sm90INS1_16FlashAttnFwdSm90INS1_25CollectiveMainloopFwdSm90ILi2EN4cute5tupleIJNS5_1CILi1EEES8_S8_EEENS6_IJNS7_ILi128EEENS7_ILi80EEENS7_ILi256EEEEEELi256ENS_6half_tEfNS_4arch4Sm90ELb1ELb0ELb0ELb0ELb0ELb0ELb0ELb1ELb1ELb0ELb0ELb0EEENS1_21CollectiveEpilogueFwdINS6_IJSA_SC_SB_EEES9_SE_SG_Li256ELb0ELb0ELb0ELb0EEENS1_30DynamicPersistentTileSchedulerILi256ELi32ELb0ELb0ELb1EEEEEEEEEvNT_6ParamsE)
        .other          _ZN7cutlass13device_kernelIN5flash11enable_sm90INS1_16FlashAttnFwdSm90INS1_25CollectiveMainloopFwdSm90ILi2EN4cute5tupleIJNS5_1CILi1EEES8_S8_EEENS6_IJNS7_ILi128EEENS7_ILi80EEENS7_ILi256EEEEEELi256ENS_6half_tEfNS_4arch4Sm90ELb1ELb0ELb0ELb0ELb0ELb0ELb0ELb1ELb1ELb0ELb0ELb0EEENS1_21CollectiveEpilogueFwdINS6_IJSA_SC_SB_EEES9_SE_SG_Li256ELb0ELb0ELb0ELb0EEENS1_30DynamicPersistentTileSchedulerILi256ELi32ELb0ELb0ELb1EEEEEEEEEvNT_6ParamsE,@"STO_CUDA_ENTRY STV_DEFAULT"
_ZN7cutlass13device_kernelIN5flash11enable_sm90INS1_16FlashAttnFwdSm90INS1_25CollectiveMainloopFwdSm90ILi2EN4cute5tupleIJNS5_1CILi1EEES8_S8_EEENS6_IJNS7_ILi128EEENS7_ILi80EEENS7_ILi256EEEEEELi256ENS_6half_tEfNS_4arch4Sm90ELb1ELb0ELb0ELb0ELb0ELb0ELb0ELb1ELb1ELb0ELb0ELb0EEENS1_21CollectiveEpilogueFwdINS6_IJSA_SC_SB_EEES9_SE_SG_Li256ELb0ELb0ELb0ELb0EEENS1_30DynamicPersistentTileSchedulerILi256ELi32ELb0ELb0ELb1EEEEEEEEEvNT_6ParamsE:
        /* <DEDUP_REMOVED lines=24> */
.L_x_1944:
[----:B------:R-:W-:Y:S05]  /*0180*/  BSYNC B0 ;  /* 0x0000000000007941 */ /* 0x000fea0003800000 */
.L_x_1943:
        /* <DEDUP_REMOVED lines=37> */
.L_x_1945:
        /* <DEDUP_REMOVED lines=22> */
.L_x_1946:
        /* <DEDUP_REMOVED lines=18> */
.L_x_1947:
        /* <DEDUP_REMOVED lines=22> */
.L_x_1948:
        /* <DEDUP_REMOVED lines=22> */
.L_x_1949:
        /* <DEDUP_REMOVED lines=8> */
.L_x_1951:
        /* <DEDUP_REMOVED lines=14> */
[----:B-1----:R-:W1:Y:S05]  /*0a80*/  S2R R2, SR_TID.X ;  /* 0x0000000000027919 */ /* 0x002e6a0000002100 */
[----:B------:R-:W4:Y:S01]  /*0a90*/  S2UR UR6, SR_SWINHI ;  /* 0x00000000000679c3 */ /* 0x000f220000002f00 */
[----:B---3--:R-:W-:-:S07]  /*0aa0*/  ULEA UR60, UR4, UR60, 0x18 ;  /* 0x0000003c043c7291 */ /* 0x008fce000f8ec03f */
[----:B------:R-:W-:Y:S01]  /*0ab0*/  UMOV UR4, UR60 ;  /* 0x0000003c00047c82 */ /* 0x000fe20008000000 */
[----:B----4-:R-:W-:Y:S01]  /*0ac0*/  UMOV UR5, UR6 ;  /* 0x0000000600057c82 */ /* 0x010fe20008000000 */
[----:B------:R-:W-:Y:S01]  /*0ad0*/  IMAD.U32 R22, RZ, RZ, UR4 ;  /* 0x00000004ff167e24 */ /* 0x000fe2000f8e00ff */
[----:B------:R-:W-:Y:S01]  /*0ae0*/  UMOV UR4, UR7 ;  /* 0x0000000700047c82 */ /* 0x000fe20008000000 */
[----:B-1----:R-:W-:Y:S02]  /*0af0*/  VIADD R224, R2, 0xffffff80 ;  /* 0xffffff8002e07836 */ /* 0x002fe40000000000 */
[----:B------:R-:W-:Y:S01]  /*0b00*/  IMAD.U32 R23, RZ, RZ, UR5 ;  /* 0x00000005ff177e24 */ /* 0x000fe2000f8e00ff */
[----:B--2---:R-:W-:Y:S02]  /*0b10*/  R2UR UR8, R3 ;  /* 0x00000000030872ca */ /* 0x004fe400000e0000 */
[----:B------:R-:W-:-:S04]  /*0b20*/  SHF.R.S32.HI R3, RZ, 0x1f, R224 ;  /* 0x0000001fff037819 */ /* 0x000fc800000114e0 */
[CC--:B------:R-:W-:Y:S02]  /*0b30*/  LEA.HI R2, R3.reuse, R224.reuse, RZ, 0x4 ;  /* 0x000000e003027211 */ /* 0x0c0fe400078f20ff */
[----:B------:R-:W-:Y:S02]  /*0b40*/  LEA.HI R0, R3, R224, RZ, 0x7 ;  /* 0x000000e003007211 */ /* 0x000fe400078f38ff */
[----:B------:R-:W-:Y:S02]  /*0b50*/  SHF.R.S32.HI R5, RZ, 0x4, R2 ;  /* 0x00000004ff057819 */ /* 0x000fe40000011402 */
[----:B------:R-:W-:Y:S01]  /*0b60*/  LOP3.LUT R7, R0, 0xffffff80, RZ, 0xc0, !PT ;  /* 0xffffff8000077812 */ /* 0x000fe200078ec0ff */
[----:B------:R-:W-:Y:S01]  /*0b70*/  ULOP3.LUT UR5, UR8, 0x1, URZ, 0xfc, !UPT ;  /* 0x0000000108057892 */ /* 0x000fe2000f8efc3f */
[----:B------:R-:W-:Y:S02]  /*0b80*/  LEA.HI R4, R2, R5, RZ, 0x1 ;  /* 0x0000000502047211 */ /* 0x000fe400078f08ff */
[----:B------:R-:W-:-:S02]  /*0b90*/  IADD3 R220, R224, -R7, RZ ;  /* 0x80000007e0dc7210 */ /* 0x000fc40007ffe0ff */
[----:B------:R-:W-:Y:S01]  /*0ba0*/  LOP3.LUT R4, R4, 0x1ffffffe, RZ, 0xc0, !PT ;  /* 0x1ffffffe04047812 */ /* 0x000fe200078ec0ff */
[----:B------:R-:W-:Y:S01]  /*0bb0*/  IMAD.U32 R223, RZ, RZ, UR5 ;  /* 0x00000005ffdf7e24 */ /* 0x000fe2000f8e00ff */
[----:B------:R-:W-:Y:S01]  /*0bc0*/  SHF.R.S32.HI R7, RZ, 0x1f, R220 ;  /* 0x0000001fff077819 */ /* 0x000fe200000114dc */
[----:B------:R-:W-:Y:S01]  /*0bd0*/  UMOV UR5, URZ ;  /* 0x0000003f00057c82 */ /* 0x000fe20008000000 */
[----:B------:R-:W-:Y:S01]  /*0be0*/  LEA.HI R222, R3, R224, RZ, 0x5 ;  /* 0x000000e003de7211 */ /* 0x000fe200078f28ff */
[----:B------:R-:W-:Y:S01]  /*0bf0*/  IMAD.IADD R4, R5, 0x1, -R4 ;  /* 0x0000000105047824 */ /* 0x000fe200078e0a04 */
[----:B------:R-:W-:Y:S01]  /*0c00*/  LOP3.LUT R5, R2, 0x3fffff0, RZ, 0xc0, !PT ;  /* 0x03fffff002057812 */ /* 0x000fe200078ec0ff */
[----:B------:R-:W-:Y:S01]  /*0c10*/  IMAD.U32 R219, RZ, RZ, UR5 ;  /* 0x00000005ffdb7e24 */ /* 0x000fe2000f8e00ff */
[----:B------:R-:W-:Y:S01]  /*0c20*/  LEA.HI R2, R7, R220, RZ, 0x2 ;  /* 0x000000dc07027211 */ /* 0x000fe200078f10ff */
[----:B------:R-:W-:Y:S01]  /*0c30*/  IMAD.U32 R16, RZ, RZ, UR5 ;  /* 0x00000005ff107e24 */ /* 0x000fe2000f8e00ff */
[----:B------:R-:W-:Y:S01]  /*0c40*/  SHF.R.S32.HI R222, RZ, 0x5, R222 ;  /* 0x00000005ffde7819 */ /* 0x000fe200000114de */
[----:B------:R-:W-:Y:S01]  /*0c50*/  IMAD.IADD R5, R224, 0x1, -R5 ;  /* 0x00000001e0057824 */ /* 0x000fe200078e0a05 */
[----:B------:R-:W-:-:S02]  /*0c60*/  SHF.R.S32.HI R6, RZ, 0x2, R2 ;  /* 0x00000002ff067819 */ /* 0x000fc40000011402 */
[----:B------:R-:W-:Y:S01]  /*0c70*/  SHF.R.S32.HI R9, RZ, 0x1f, R2 ;  /* 0x0000001fff097819 */ /* 0x000fe20000011402 */
[----:B------:R-:W-:Y:S01]  /*0c80*/  IMAD R5, R222, 0x10, R5 ;  /* 0x00000010de057824 */ /* 0x000fe200078e0205 */
[----:B------:R-:W-:Y:S02]  /*0c90*/  SHF.R.S32.HI R221, RZ, 0x7, R0 ;  /* 0x00000007ffdd7819 */ /* 0x000fe40000011400 */
[----:B------:R-:W-:Y:S02]  /*0ca0*/  LEA.HI R9, R9, R6, RZ, 0x3 ;  /* 0x0000000609097211 */ /* 0x000fe400078f18ff */
[----:B------:R-:W-:Y:S02]  /*0cb0*/  LEA R5, R5, R4, 0x3 ;  /* 0x0000000405057211 */ /* 0x000fe400078e18ff */
[----:B------:R-:W-:Y:S02]  /*0cc0*/  LOP3.LUT R9, R9, 0xfffffff8, RZ, 0xc0, !PT ;  /* 0xfffffff809097812 */ /* 0x000fe400078ec0ff */
[----:B------:R-:W-:-:S02]  /*0cd0*/  LEA.HI R7, R7, R220, RZ, 0x5 ;  /* 0x000000dc07077211 */ /* 0x000fc400078f28ff */
[----:B------:R-:W-:Y:S01]  /*0ce0*/  LEA.HI R0, R0, R221, RZ, 0x1 ;  /* 0x000000dd00007211 */ /* 0x000fe200078f08ff */
[----:B------:R-:W-:Y:S01]  /*0cf0*/  IMAD.IADD R6, R6, 0x1, -R9 ;  /* 0x0000000106067824 */ /* 0x000fe200078e0a09 */
[----:B------:R-:W-:Y:S02]  /*0d00*/  SHF.L.U32 R5, R5, 0x3, RZ ;  /* 0x0000000305057819 */ /* 0x000fe400000006ff */
[----:B------:R-:W-:Y:S02]  /*0d10*/  SHF.R.S32.HI R7, RZ, 0x5, R7 ;  /* 0x00000005ff077819 */ /* 0x000fe40000011407 */
[----:B------:R-:W-:Y:S01]  /*0d20*/  LOP3.LUT R0, R0, 0x3fffffe, RZ, 0xc0, !PT ;  /* 0x03fffffe00007812 */ /* 0x000fe200078ec0ff */
[----:B------:R-:W-:Y:S01]  /*0d30*/  IMAD.WIDE R22, R5, 0x2, R22 ;  /* 0x0000000205167825 */ /* 0x000fe200078e0216 */
[----:B------:R-:W-:-:S03]  /*0d40*/  LEA.HI R3, R3, R224, RZ, 0x3 ;  /* 0x000000e003037211 */ /* 0x000fc600078f18ff */
[----:B------:R-:W-:Y:S01]  /*0d50*/  IMAD R7, R7, 0x10, R6 ;  /* 0x0000001007077824 */ /* 0x000fe200078e0206 */
[----:B------:R-:W-:Y:S01]  /*0d60*/  LOP3.LUT R5, R3, 0x1ffffff8, RZ, 0xc0, !PT ;  /* 0x1ffffff803057812 */ /* 0x000fe200078ec0ff */
[----:B------:R-:W-:Y:S01]  /*0d70*/  IMAD.IADD R0, R221, 0x1, -R0 ;  /* 0x00000001dd007824 */ /* 0x000fe200078e0a00 */
[----:B------:R-:W-:Y:S02]  /*0d80*/  SHF.R.S32.HI R216, RZ, 0x3, R3 ;  /* 0x00000003ffd87819 */ /* 0x000fe40000011403 */
[----:B------:R-:W-:Y:S01]  /*0d90*/  IADD3 R5, R224, -R5, RZ ;  /* 0x80000005e0057210 */ /* 0x000fe20007ffe0ff */
[----:B------:R-:W-:Y:S01]  /*0da0*/  IMAD R215, R0, 0x40, R7 ;  /* 0x0000004000d77824 */ /* 0x000fe200078e0207 */
[----:B------:R-:W-:-:S03]  /*0db0*/  LOP3.LUT R7, R2, 0x7ffffffc, RZ, 0xc0, !PT ;  /* 0x7ffffffc02077812 */ /* 0x000fc600078ec0ff */
[----:B------:R-:W-:Y:S01]  /*0dc0*/  IMAD.SHL.U32 R212, R5, 0x8, RZ ;  /* 0x0000000805d47824 */ /* 0x000fe200078e00ff */
[----:B------:R-:W-:-:S07]  /*0dd0*/  IADD3 R214, R220, -R7, RZ ;  /* 0x80000007dcd67210 */ /* 0x000fce0007ffe0ff */
.L_x_1998:
        /* <DEDUP_REMOVED lines=21> */
.L_x_1952:
        /* <DEDUP_REMOVED lines=8> */
.L_x_1953:
[----:B------:R-:W-:Y:S01]  /*0fb0*/  R2UR UR5, R218 ;  /* 0x00000000da0572ca */ /* 0x000fe200000e0000 */
[----:B------:R-:W-:Y:S01]  /*0fc0*/  ULDC.64 UR10, c[0x0][0x3f8] ;  /* 0x0000fe00000a7ab9 */ /* 0x000fe20000000a00 */
[----:B------:R-:W-:Y:S01]  /*0fd0*/  UIADD3 UR9, UR7, -UR4, URZ ;  /* 0x8000000407097290 */ /* 0x000fe2000fffe03f */
[----:B------:R-:W-:Y:S01]  /*0fe0*/  PLOP3.LUT P0, PT, PT, PT, PT, 0x80, 0x0 ;  /* 0x000000000000781c */ /* 0x000fe20003f0f070 */
[----:B------:R-:W-:Y:S01]  /*0ff0*/  UISETP.NE.U32.AND UP0, UPT, UR10, URZ, UPT ;  /* 0x0000003f0a00728c */ /* 0x000fe2000bf05070 */
[----:B------:R-:W-:Y:S01]  /*1000*/  CS2R R2, SRZ ;  /* 0x0000000000027805 */ /* 0x000fe2000001ff00 */
[----:B------:R-:W-:Y:S01]  /*1010*/  ULDC UR41, c[0x0][0x404] ;  /* 0x0001010000297ab9 */ /* 0x000fe20000000800 */
[----:B------:R-:W-:Y:S01]  /*1020*/  ULDC UR6, c[0x0][0x2e0] ;  /* 0x0000b80000067ab9 */ /* 0x000fe20000000800 */
[----:B------:R-:W-:Y:S01]  /*1030*/  UISETP.NE.AND.EX UP0, UPT, UR11, URZ, UPT, UP0 ;  /* 0x0000003f0b00728c */ /* 0x000fe2000bf05300 */
[----:B------:R-:W-:Y:S01]  /*1040*/  MOV R0, RZ ;  /* 0x000000ff00007202 */ /* 0x000fe20000000f00 */
[----:B------:R-:W-:Y:S01]  /*1050*/  ULDC UR7, c[0x0][0x288] ;  /* 0x0000a20000077ab9 */ /* 0x000fe20000000800 */
[----:B------:R-:W-:Y:S01]  /*1060*/  ULDC UR43, c[0x0][0xdb8] ;  /* 0x00036e00002b7ab9 */ /* 0x000fe20000000800 */
[----:B------:R-:W-:Y:S01]  /*1070*/  USEL UR41, UR41, 0x1, UP0 ;  /* 0x0000000129297887 */ /* 0x000fe20008000000 */
[----:B------:R-:W-:Y:S01]  /*1080*/  CS2R R150, SRZ ;  /* 0x0000000000967805 */ /* 0x000fe2000001ff00 */
[----:B------:R-:W-:Y:S01]  /*1090*/  ULOP3.LUT UR4, URZ, UR5, URZ, 0x33, !UPT ;  /* 0x000000053f047292 */ /* 0x000fe2000f8e333f */
[----:B------:R-:W-:Y:S01]  /*10a0*/  CS2R R148, SRZ ;  /* 0x0000000000947805 */ /* 0x000fe2000001ff00 */
[----:B------:R-:W-:Y:S01]  /*10b0*/  UIMAD UR41, UR41, UR6, URZ ;  /* 0x00000006292972a4 */ /* 0x000fe2000f8e023f */
[----:B------:R-:W-:Y:S01]  /*10c0*/  CS2R R146, SRZ ;  /* 0x0000000000927805 */ /* 0x000fe2000001ff00 */
[----:B------:R-:W-:Y:S01]  /*10d0*/  ULDC UR5, c[0x0][0xdac] ;  /* 0x00036b0000057ab9 */ /* 0x000fe20000000800 */
[----:B------:R-:W-:Y:S01]  /*10e0*/  UISETP.NE.AND UP1, UPT, UR43, 0x1, UPT ;  /* 0x000000012b00788c */ /* 0x000fe2000bf25270 */
[----:B------:R-:W-:Y:S01]  /*10f0*/  CS2R R144, SRZ ;  /* 0x0000000000907805 */ /* 0x000fe2000001ff00 */
[----:B------:R-:W-:Y:S01]  /*1100*/  UIADD3 UR4, UR4, UR5, URZ ;  /* 0x0000000504047290 */ /* 0x000fe2000fffe03f */
[----:B------:R-:W-:Y:S01]  /*1110*/  CS2R R142, SRZ ;  /* 0x00000000008e7805 */ /* 0x000fe2000001ff00 */
[----:B------:R-:W-:Y:S01]  /*1120*/  ULDC UR10, c[0x0][0xdc4] ;  /* 0x00037100000a7ab9 */ /* 0x000fe20000000800 */
[----:B------:R-:W-:Y:S01]  /*1130*/  CS2R R140, SRZ ;  /* 0x00000000008c7805 */ /* 0x000fe2000001ff00 */
[----:B------:R-:W-:Y:S01]  /*1140*/  USHF.L.U32 UR42, UR4, 0x7, URZ ;  /* 0x00000007042a7899 */ /* 0x000fe2000800063f */
[----:B------:R-:W-:Y:S01]  /*1150*/  CS2R R138, SRZ ;  /* 0x00000000008a7805 */ /* 0x000fe2000001ff00 */
[----:B------:R-:W-:Y:S01]  /*1160*/  UIADD3 UR4, UR41, 0x4f, URZ ;  /* 0x0000004f29047890 */ /* 0x000fe2000fffe03f */
[----:B------:R-:W-:Y:S01]  /*1170*/  CS2R R136, SRZ ;  /* 0x0000000000887805 */ /* 0x000fe2000001ff00 */
[----:B------:R-:W-:Y:S01]  /*1180*/  UIADD3 UR5, UR42, 0xcf, -UR7 ;  /* 0x000000cf2a057890 */ /* 0x000fe2000fffe807 */
[----:B------:R-:W-:Y:S01]  /*1190*/  CS2R R134, SRZ ;  /* 0x0000000000867805 */ /* 0x000fe2000001ff00 */
[----:B------:R-:W-:Y:S01]  /*11a0*/  UIMAD UR9, UR8, UR10, UR9 ;  /* 0x0000000a080972a4 */ /* 0x000fe2000f8e0209 */
[----:B------:R-:W-:Y:S01]  /*11b0*/  CS2R R132, SRZ ;  /* 0x0000000000847805 */ /* 0x000fe2000001ff00 */
[----:B------:R-:W-:Y:S01]  /*11c0*/  UIADD3 UR6, UR41, UR5, URZ ;  /* 0x0000000529067290 */ /* 0x000fe2000fffe03f */
[----:B------:R-:W-:Y:S01]  /*11d0*/  CS2R R130, SRZ ;  /* 0x0000000000827805 */ /* 0x000fe2000001ff00 */
[----:B------:R-:W-:Y:S01]  /*11e0*/  UIMAD.WIDE UR4, UR4, 0x66666667, URZ ;  /* 0x66666667040478a5 */ /* 0x000fe2000f8e023f */
[----:B------:R-:W-:Y:S01]  /*11f0*/  CS2R R128, SRZ ;  /* 0x0000000000807805 */ /* 0x000fe2000001ff00 */
[----:B------:R-:W-:Y:S01]  /*1200*/  UIMAD.WIDE UR6, UR6, 0x66666667, URZ ;  /* 0x66666667060678a5 */ /* 0x000fe2000f8e023f */
[----:B------:R-:W-:Y:S01]  /*1210*/  CS2R R126, SRZ ;  /* 0x00000000007e7805 */ /* 0x000fe2000001ff00 */
[----:B------:R-:W-:Y:S01]  /*1220*/  USHF.R.U32.HI UR4, URZ, 0x1f, UR5 ;  /* 0x0000001f3f047899 */ /* 0x000fe20008011605 */
[----:B------:R-:W-:Y:S01]  /*1230*/  CS2R R124, SRZ ;  /* 0x00000000007c7805 */ /* 0x000fe2000001ff00 */
[----:B------:R-:W-:Y:S01]  /*1240*/  USHF.R.U32.HI UR6, URZ, 0x1f, UR7 ;  /* 0x0000001f3f067899 */ /* 0x000fe20008011607 */
[----:B------:R-:W-:Y:S01]  /*1250*/  CS2R R122, SRZ ;  /* 0x00000000007a7805 */ /* 0x000fe2000001ff00 */
[----:B------:R-:W-:Y:S01]  /*1260*/  ULEA.HI.SX32 UR45, UR5, UR4, 0x1b ;  /* 0x00000004052d7291 */ /* 0x000fe2000f8fda3f */
[----:B------:R-:W-:Y:S01]  /*1270*/  CS2R R120, SRZ ;  /* 0x0000000000787805 */ /* 0x000fe2000001ff00 */
[----:B------:R-:W-:Y:S01]  /*1280*/  ULEA.HI.SX32 UR6, UR7, UR6, 0x1b ;  /* 0x0000000607067291 */ /* 0x000fe2000f8fda3f */
[----:B------:R-:W-:Y:S01]  /*1290*/  CS2R R118, SRZ ;  /* 0x0000000000767805 */ /* 0x000fe2000001ff00 */
[----:B------:R-:W-:Y:S01]  /*12a0*/  @UP1 ULDC UR8, c[0x0][0xdbc] ;  /* 0x00036f0000081ab9 */ /* 0x000fe20000000800 */
[----:B------:R-:W-:Y:S01]  /*12b0*/  @UP1 ULDC UR7, c[0x0][0xdc0] ;  /* 0x0003700000071ab9 */ /* 0x000fe20000000800 */
[----:B------:R-:W-:Y:S01]  /*12c0*/  UISETP.LT.AND UP0, UPT, UR45, UR6, UPT ;  /* 0x000000062d00728c */ /* 0x000fe2000bf01270 */
[----:B------:R-:W-:Y:S01]  /*12d0*/  CS2R R116, SRZ ;  /* 0x0000000000747805 */ /* 0x000fe2000001ff00 */
[----:B------:R-:W-:Y:S01]  /*12e0*/  UIMAD.WIDE.U32 UR4, UR9, UR8, URZ ;  /* 0x00000008090472a5 */ /* 0x000fe2000f8e003f */
[----:B------:R-:W-:Y:S01]  /*12f0*/  CS2R R114, SRZ ;  /* 0x0000000000727805 */ /* 0x000fe2000001ff00 */
[----:B------:R-:W-:Y:S01]  /*1300*/  USEL UR45, UR45, UR6, UP0 ;  /* 0x000000062d2d7287 */ /* 0x000fe20008000000 */
[----:B------:R-:W-:Y:S01]  /*1310*/  CS2R R112, SRZ ;  /* 0x0000000000707805 */ /* 0x000fe2000001ff00 */
[----:B------:R-:W-:Y:S01]  /*1320*/  UMOV UR44, UR9 ;  /* 0x00000009002c7c82 */ /* 0x000fe20008000000 */
[----:B------:R-:W-:Y:S01]  /*1330*/  @UP1 USHF.R.U32.HI UR44, URZ, UR7, UR5 ;  /* 0x000000073f2c1299 */ /* 0x000fe20008011605 */
[----:B------:R-:W-:Y:S01]  /*1340*/  CS2R R110, SRZ ;  /* 0x00000000006e7805 */ /* 0x000fe2000001ff00 */
[----:B------:R-:W-:Y:S01]  /*1350*/  UISETP.GE.AND UP0, UPT, UR45, 0x1, UPT ;  /* 0x000000012d00788c */ /* 0x000fe2000bf06270 */
[----:B------:R-:W-:Y:S01]  /*1360*/  CS2R R108, SRZ ;  /* 0x00000000006c7805 */ /* 0x000fe2000001ff00 */
[----:B------:R-:W-:Y:S01]  /*1370*/  UIADD3 UR4, -UR44, URZ, URZ ;  /* 0x0000003f2c047290 */ /* 0x000fe2000fffe13f */
[----:B------:R-:W-:-:S02]  /*1380*/  CS2R R106, SRZ ;  /* 0x00000000006a7805 */ /* 0x000fc4000001ff00 */
[----:B------:R-:W-:Y:S01]  /*1390*/  CS2R R104, SRZ ;  /* 0x0000000000687805 */ /* 0x000fe2000001ff00 */
[----:B------:R-:W-:Y:S01]  /*13a0*/  IMAD.MOV.U32 R102, RZ, RZ, RZ ;  /* 0x000000ffff667224 */ /* 0x000fe200078e00ff */
[----:B------:R-:W-:Y:S01]  /*13b0*/  PLOP3.LUT P1, PT, PT, PT, UP0, 0x80, 0x0 ;  /* 0x000000000000781c */ /* 0x000fe20003f2f008 */
[----:B------:R-:W-:Y:S01]  /*13c0*/  UIMAD UR43, UR43, UR4, UR9 ;  /* 0x000000042b2b72a4 */ /* 0x000fe2000f8e0209 */
        /* <DEDUP_REMOVED lines=69> */
.L_x_1955:
        /* <DEDUP_REMOVED lines=11> */
.L_x_2057:
[----:B------:R-:W-:Y:S05]  /*18d0*/  @!P0 BRA `(.L_x_1957) ;  /* 0x0000000000048947 */ /* 0x000fea0003800000 */
[----:B------:R-:W-:Y:S01]  /*18e0*/  BPT.TRAP 0x1 ;  /* 0x000000040000795c */ /* 0x000fe20000300000 */
.L_x_1957:
[----:B------:R-:W-:Y:S01]  /*18f0*/  R2UR UR4, R16 ;  /* 0x00000000100472ca */ /* 0x000fe200000e0000 */
[----:B-1----:R-:W-:-:S05]  /*1900*/  IMAD.U32 R0, RZ, RZ, UR46 ;  /* 0x0000002eff007e24 */ /* 0x002fca000f8e00ff */
[----:B------:R-:W-:-:S07]  /*1910*/  LEA R0, R0, UR60, 0x3 ;  /* 0x0000003c00007c11 */ /* 0x000fce000f8e18ff */
[----:B------:R-:W-:-:S04]  /*1920*/  MOV R3, UR4 ;  /* 0x0000000400037c02 */ /* 0x000fc80008000f00 */
[----:B------:R-:W-:-:S04]  /*1930*/  SHF.L.U32 R3, R3, 0x1f, RZ ;  /* 0x0000001f03037819 */ /* 0x000fc800000006ff */
[----:B------:R1:W2:Y:S01]  /*1940*/  SYNCS.PHASECHK.TRANS64.TRYWAIT P2, [R0+URZ+0x38830], R3 ;  /* 0x03883003000075a7 */ /* 0x0002a2000804017f */
[----:B------:R-:W-:Y:S05]  /*1950*/  @!P0 BRA `(.L_x_1958) ;  /* 0x0000000000048947 */ /* 0x000fea0003800000 */
[----:B------:R-:W-:Y:S01]  /*1960*/  BPT.TRAP 0x1 ;  /* 0x000000040000795c */ /* 0x000fe20000300000 */
.L_x_1958:
[----:B------:R-:W3:Y:S01]  /*1970*/  S2R R2, SR_TID.X ;  /* 0x0000000000027919 */ /* 0x000ee20000002100 */
[----:B------:R-:W-:Y:S01]  /*1980*/  IMAD.MOV.U32 R151, RZ, RZ, RZ ;  /* 0x000000ffff977224 */ /* 0x000fe200078e00ff */
[----:B---3--:R-:W-:Y:S01]  /*1990*/  LOP3.LUT P1, RZ, R2, 0x7f, RZ, 0xc0, !PT ;  /* 0x0000007f02ff7812 */ /* 0x008fe2000782c0ff */
[----:B--2---:R-:W-:-:S12]  /*19a0*/  @P2 BRA `(.L_x_1959) ;  /* 0x0000000000082947 */ /* 0x004fd80003800000 */
[----:B------:R-:W2:Y:S02]  /*19b0*/  SYNCS.PHASECHK.TRANS64.TRYWAIT P2, [R0+URZ+0x38830], R3 ;  /* 0x03883003000075a7 */ /* 0x000ea4000804017f */
[----:B--2---:R-:W-:Y:S05]  /*19c0*/  @!P2 BRA `(.L_x_1960) ;  /* 0x0000011c0060a947 */ /* 0x004fea0003800000 */
.L_x_1959:
[----:B------:R-:W-:Y:S05]  /*19d0*/  WARPSYNC.ALL ;  /* 0x0000000000007948 */ /* 0x000fea0003800000 */
[----:B------:R-:W-:Y:S01]  /*19e0*/  UIADD3 UR4, UR60, 0x24400, URZ ;  /* 0x000244003c047890 */ /* 0x000fe2000fffe03f */
[----:B------:R-:W-:Y:S01]  /*19f0*/  WARPGROUP.ARRIVE ;  /* 0x00000000000079c5 */ /* 0x000fe20000000000 */
[----:B------:R-:W-:Y:S01]  /*1a00*/  ULOP3.LUT UR5, UR36, 0x10000, URZ, 0xfc, !UPT ;  /* 0x0001000024057892 */ /* 0x000fe2000f8efc3f */
[----:B------:R-:W-:Y:S01]  /*1a10*/  VIADD R4, R215, UR42 ;  /* 0x0000002ad7047c36 */ /* 0x000fe20008000000 */
[----:B------:R-:W-:Y:S01]  /*1a20*/  USHF.R.U32.HI UR4, URZ, 0x4, UR4 ;  /* 0x000000043f047899 */ /* 0x000fe20008011604 */
[----:B-12---:R-:W-:Y:S01]  /*1a30*/  @!P1 VIADD R0, R0, 0x38840 ;  /* 0x0003884000009836 */ /* 0x006fe20000000000 */
        /* <DEDUP_REMOVED lines=10> */
[----:B------:R-:W-:Y:S01]  /*1ae0*/  @!P1 PRMT R0, RZ, 0x654, R0 ;  /* 0x00000654ff009816 */ /* 0x000fe20000000000 */
[----:B------:R-:W-:Y:S01]  /*1af0*/  UIMAD UR4, UR46, 0xa00, UR40 ;  /* 0x00000a002e0478a4 */ /* 0x000fe2000f8e0228 */
[--C-:B------:R-:W-:Y:S01]  /*1b00*/  IMAD.MOV.U32 R150, RZ, RZ, R151.reuse ;  /* 0x000000ffff967224 */ /* 0x100fe200078e0097 */
[----:B------:R-:W-:Y:S01]  /*1b10*/  UMOV UR17, 0x40000040 ;  /* 0x4000004000117882 */ /* 0x000fe20000000000 */
[----:B------:R-:W-:Y:S01]  /*1b20*/  UMOV UR19, 0x40000040 ;  /* 0x4000004000137882 */ /* 0x000fe20000000000 */
[----:B------:R-:W-:Y:S01]  /*1b30*/  UIADD3 UR6, UR4, 0x200, URZ ;  /* 0x0000020004067890 */ /* 0x000fe2000fffe03f */
[----:B------:R-:W-:Y:S01]  /*1b40*/  IMAD.U32 R15, RZ, RZ, UR17 ;  /* 0x00000011ff0f7e24 */ /* 0x000fe2000f8e00ff */
[----:B------:R-:W-:Y:S01]  /*1b50*/  UIADD3 UR12, UR4, 0x2, URZ ;  /* 0x00000002040c7890 */ /* 0x000fe2000fffe03f */
[-C--:B------:R-:W-:Y:S01]  /*1b60*/  MOV R149, R151.reuse ;  /* 0x0000009700957202 */ /* 0x080fe20000000f00 */
[----:B------:R-:W-:Y:S01]  /*1b70*/  UMOV UR10, UR4 ;  /* 0x00000004000a7c82 */ /* 0x000fe20008000000 */
[----:B------:R-:W-:Y:S01]  /*1b80*/  UMOV UR16, UR7 ;  /* 0x0000000700107c82 */ /* 0x000fe20008000000 */
[----:B------:R-:W-:Y:S01]  /*1b90*/  HGMMA.64x16x16.F32 R56, gdesc[UR8], RZ, !UPT, gsb0 ;  /* 0x00200000083879f0 */ /* 0x000fe2000c0008ff */
[----:B------:R-:W-:Y:S01]  /*1ba0*/  UIADD3 UR10, UR4, 0x80, URZ ;  /* 0x00000080040a7890 */ /* 0x000fe2000fffe03f */
[----:B------:R-:W-:Y:S01]  /*1bb0*/  MOV R14, UR16 ;  /* 0x00000010000e7c02 */ /* 0x000fe20008000f00 */
[----:B------:R-:W-:Y:S01]  /*1bc0*/  UMOV UR8, UR14 ;  /* 0x0000000e00087c82 */ /* 0x000fe20008000000 */
[----:B------:R-:W-:Y:S01]  /*1bd0*/  UMOV UR9, UR15 ;  /* 0x0000000f00097c82 */ /* 0x000fe20008000000 */
[----:B------:R-:W-:Y:S01]  /*1be0*/  UMOV UR11, 0x40000040 ;  /* 0x40000040000b7882 */ /* 0x000fe20000000000 */
[----:B------:R-:W-:Y:S01]  /*1bf0*/  UMOV UR18, UR12 ;  /* 0x0000000c00127c82 */ /* 0x000fe20008000000 */
[----:B------:R-:W-:Y:S01]  /*1c00*/  UIADD3 UR7, UR5, 0x4, URZ ;  /* 0x0000000405077890 */ /* 0x000fe2000fffe03f */
[--C-:B------:R-:W-:Y:S01]  /*1c10*/  IMAD.MOV.U32 R148, RZ, RZ, R151.reuse ;  /* 0x000000ffff947224 */ /* 0x100fe200078e0097 */
[----:B------:R-:W-:Y:S01]  /*1c20*/  UIADD3 UR12, UR4, 0x4, URZ ;  /* 0x00000004040c7890 */ /* 0x000fe2000fffe03f */
[--C-:B------:R-:W-:Y:S01]  /*1c30*/  IMAD.MOV.U32 R147, RZ, RZ, R151.reuse ;  /* 0x000000ffff937224 */ /* 0x100fe200078e0097 */
        /* <DEDUP_REMOVED lines=10> */
[-C--:B------:R-:W-:Y:S01]  /*1ce0*/  MOV R143, R151.reuse ;  /* 0x00000097008f7202 */ /* 0x080fe20000000f00 */
        /* <DEDUP_REMOVED lines=34> */
[----:B------:R-:W-:Y:S01]  /*1f10*/  UMOV UR57, 0x40000040 ;  /* 0x4000004000397882 */ /* 0x000fe20000000000 */
[----:B------:R-:W-:Y:S01]  /*1f20*/  UMOV UR59, 0x40000040 ;  /* 0x40000040003b7882 */ /* 0x000fe20000000000 */
[----:B------:R-:W-:Y:S01]  /*1f30*/  IMAD.U32 R7, RZ, RZ, UR57 ;  /* 0x00000039ff077e24 */ /* 0x000fe2000f8e00ff */
[----:B------:R-:W-:Y:S01]  /*1f40*/  HGMMA.64x16x16.F32 R48, gdesc[UR8], RZ, !UPT, gsb0 ;  /* 0x00200000083079f0 */ /* 0x000fe2000c0008ff */
[----:B------:R-:W-:Y:S01]  /*1f50*/  UIADD3 UR10, UR4, 0x100, URZ ;  /* 0x00000100040a7890 */ /* 0x000fe2000fffe03f */
[--C-:B------:R-:W-:Y:S01]  /*1f60*/  IMAD.MOV.U32 R132, RZ, RZ, R151.reuse ;  /* 0x000000ffff847224 */ /* 0x100fe200078e0097 */
[----:B------:R-:W-:Y:S01]  /*1f70*/  UMOV UR8, UR14 ;  /* 0x0000000e00087c82 */ /* 0x000fe20008000000 */
[----:B------:R-:W-:Y:S01]  /*1f80*/  UMOV UR9, UR15 ;  /* 0x0000000f00097c82 */ /* 0x000fe20008000000 */
[----:B------:R-:W-:Y:S01]  /*1f90*/  UMOV UR11, 0x40000040 ;  /* 0x40000040000b7882 */ /* 0x000fe20000000000 */
        /* <DEDUP_REMOVED lines=256> */
[----:B------:R-:W-:Y:S02]  /*2fa0*/  UIADD3 UR5, UR5, 0xc06, URZ ;  /* 0x00000c0605057890 */ /* 0x000fe4000fffe03f */
[----:B------:R-:W-:-:S05]  /*2fb0*/  UIADD3 UR7, UR4, 0x786, URZ ;  /* 0x0000078604077890 */ /* 0x000fca000fffe03f */
[----:B------:R-:W-:Y:S01]  /*2fc0*/  UMOV UR56, UR5 ;  /* 0x0000000500387c82 */ /* 0x000fe20008000000 */
[----:B------:R-:W-:Y:S01]  /*2fd0*/  ULDC UR5, c[0x0][0x288] ;  /* 0x0000a20000057ab9 */ /* 0x000fe20000000800 */
[----:B------:R-:W-:Y:S01]  /*2fe0*/  UMOV UR58, UR7 ;  /* 0x00000007003a7c82 */ /* 0x000fe20008000000 */
[----:B------:R-:W-:Y:S01]  /*2ff0*/  MOV R6, UR56 ;  /* 0x0000003800067c02 */ /* 0x000fe20008000f00 */
        /* <DEDUP_REMOVED lines=238> */
[----:B------:R-:W-:Y:S02]  /*3ee0*/  UIMAD UR6, UR45, -0x50, UR41 ;  /* 0xffffffb02d0678a4 */ /* 0x000fe4000f8e0229 */
[----:B------:R-:W-:Y:S02]  /*3ef0*/  UIADD3 UR45, UR45, -0x2, URZ ;  /* 0xfffffffe2d2d7890 */ /* 0x000fe4000fffe03f */
[----:B------:R-:W-:Y:S02]  /*3f00*/  UIADD3 UR7, -UR5, 0x51, UR6 ;  /* 0x0000005105077890 */ /* 0x000fe4000fffe106 */
[----:B------:R-:W-:-:S04]  /*3f10*/  UIADD3 UR6, UR6, 0x50, URZ ;  /* 0x0000005006067890 */ /* 0x000fc8000fffe03f */
[----:B------:R-:W-:Y:S02]  /*3f20*/  IMAD.U32 R3, RZ, RZ, UR7 ;  /* 0x00000007ff037e24 */ /* 0x000fe4000f8e00ff */
[----:B------:R-:W-:Y:S01]  /*3f30*/  MOV R5, UR6 ;  /* 0x0000000600057c02 */ /* 0x000fe20008000f00 */
[----:B------:R-:W-:Y:S01]  /*3f40*/  UIADD3 UR6, UR42, -UR5, UR41 ;  /* 0x800000052a067290 */ /* 0x000fe2000fffe029 */
[----:B------:R-:W-:-:S03]  /*3f50*/  IMAD R3, R214, -0x2, R3 ;  /* 0xfffffffed6037824 */ /* 0x000fc600078e0203 */
[----:B------:R-:W-:Y:S01]  /*3f60*/  IMAD R2, R214, -0x2, R5 ;  /* 0xfffffffed6027824 */ /* 0x000fe200078e0205 */
[----:B------:R-:W-:Y:S01]  /*3f70*/  UIMAD.WIDE UR6, UR6, 0x66666667, URZ ;  /* 0x66666667060678a5 */ /* 0x000fe2000f8e023f */
[----:B------:R-:W-:-:S03]  /*3f80*/  IADD3 R5, R3, 0x8, R4 ;  /* 0x0000000803057810 */ /* 0x000fc60007ffe004 */
[----:B------:R-:W-:Y:S01]  /*3f90*/  USHF.R.U32.HI UR5, URZ, 0x1f, UR7 ;  /* 0x0000001f3f057899 */ /* 0x000fe20008011607 */
[----:B------:R-:W-:Y:S02]  /*3fa0*/  VIMNMX R5, R2, R5, PT ;  /* 0x0000000502057248 */ /* 0x000fe40003fe0100 */
[----:B------:R-:W-:Y:S01]  /*3fb0*/  VIADDMNMX R2, R4, R3, R2, PT ;  /* 0x0000000304027246 */ /* 0x000fe20003800102 */
[----:B------:R-:W-:Y:S01]  /*3fc0*/  ULEA.HI.SX32 UR5, UR7, UR5, 0x1b ;  /* 0x0000000507057291 */ /* 0x000fe2000f8fda3f */
[C---:B------:R-:W-:Y:S02]  /*3fd0*/  ISETP.GT.AND P2, PT, R5.reuse, RZ, PT ;  /* 0x000000ff0500720c */ /* 0x040fe40003f44270 */
[C---:B------:R-:W-:Y:S01]  /*3fe0*/  ISETP.GT.AND P3, PT, R5.reuse, 0x1, PT ;  /* 0x000000010500780c */ /* 0x040fe20003f64270 */
[----:B------:R-:W-:Y:S01]  /*3ff0*/  UISETP.LT.AND UP0, UPT, URZ, UR5, UPT ;  /* 0x000000053f00728c */ /* 0x000fe2000bf01270 */
[----:B------:R-:W-:Y:S01]  /*4000*/  ISETP.GT.AND P4, PT, R5, 0x8, PT ;  /* 0x000000080500780c */ /* 0x000fe20003f84270 */
[----:B------:R-:W-:-:S02]  /*4010*/  WARPGROUP.DEPBAR.LE gsb0, 0x0 ;  /* 0x00008000000079c5 */ /* 0x000fc40000010000 */
        /* <DEDUP_REMOVED lines=13> */
[C---:B------:R-:W-:Y:S01]  /*40f0*/  ISETP.GT.AND P2, PT, R5.reuse, 0x9, PT ;  /* 0x000000090500780c */ /* 0x040fe20003f44270 */
[----:B------:R-:W-:Y:S01]  /*4100*/  HGMMA.64x16x16.F32 R48, gdesc[UR56], R48, gsb0 ;  /* 0x00200000383079f0 */ /* 0x000fe20008000830 */
[----:B------:R-:W-:Y:S01]  /*4110*/  UIADD3 UR58, UR4, 0x886, URZ ;  /* 0x00000886043a7890 */ /* 0x000fe2000fffe03f */
[----:B------:R-:W-:Y:S01]  /*4120*/  FSEL R62, R62, -INF , P4 ;  /* 0xff8000003e3e7808 */ /* 0x000fe20002000000 */
[----:B------:R-:W-:Y:S01]  /*4130*/  UMOV UR56, UR10 ;  /* 0x0000000a00387c82 */ /* 0x000fe20008000000 */
[----:B------:R-:W-:Y:S01]  /*4140*/  UMOV UR57, UR11 ;  /* 0x0000000b00397c82 */ /* 0x000fe20008000000 */
[----:B------:R-:W-:Y:S01]  /*4150*/  UMOV UR59, 0x40000040 ;  /* 0x40000040003b7882 */ /* 0x000fe20000000000 */
[----:B------:R-:W-:Y:S02]  /*4160*/  FMNMX.FTZ R17, R58, R59, !PT ;  /* 0x0000003b3a117209 */ /* 0x000fe40007810000 */
[----:B------:R-:W-:Y:S02]  /*4170*/  ISETP.GT.AND P3, PT, R5, 0x10, PT ;  /* 0x000000100500780c */ /* 0x000fe40003f64270 */
[----:B------:R-:W-:-:S02]  /*4180*/  FSEL R63, R63, -INF , P2 ;  /* 0xff8000003f3f7808 */ /* 0x000fc40001000000 */
[----:B------:R-:W-:Y:S02]  /*4190*/  FMNMX.FTZ R20, R62, R17, !PT ;  /* 0x000000113e147209 */ /* 0x000fe40007810000 */
[----:B------:R-:W-:Y:S02]  /*41a0*/  ISETP.GT.AND P2, PT, R5, 0x11, PT ;  /* 0x000000110500780c */ /* 0x000fe40003f44270 */
[----:B------:R-:W-:Y:S02]  /*41b0*/  FMNMX.FTZ R17, R63, R20, !PT ;  /* 0x000000143f117209 */ /* 0x000fe40007810000 */
[----:B------:R-:W-:-:S04]  /*41c0*/  ISETP.GT.AND P4, PT, R2, 0x8, PT ;  /* 0x000000080200780c */ /* 0x000fc80003f84270 */
[----:B------:R-:W-:Y:S02]  /*41d0*/  FSEL R60, R60, -INF , P4 ;  /* 0xff8000003c3c7808 */ /* 0x000fe40002000000 */
[----:B------:R-:W-:Y:S01]  /*41e0*/  ISETP.GT.AND P4, PT, R2, 0x19, PT ;  /* 0x000000190200780c */ /* 0x000fe20003f84270 */
[----:B------:R-:W-:Y:S02]  /*41f0*/  WARPGROUP.DEPBAR.LE gsb0, 0x0 ;  /* 0x00008000000079c5 */ /* 0x000fe40000010000 */
[----:B------:R-:W-:Y:S01]  /*4200*/  WARPGROUP.ARRIVE ;  /* 0x00000000000079c5 */ /* 0x000fe20000000000 */
[----:B------:R-:W-:Y:S02]  /*4210*/  FSEL R50, R50, -INF , P3 ;  /* 0xff80000032327808 */ /* 0x000fe40001800000 */
[----:B------:R-:W-:Y:S02]  /*4220*/  ISETP.GT.AND P3, PT, R5, 0x18, PT ;  /* 0x000000180500780c */ /* 0x000fe40003f64270 */
[----:B------:R-:W-:Y:S01]  /*4230*/  FSEL R51, R51, -INF , P2 ;  /* 0xff80000033337808 */ /* 0x000fe20001000000 */
[----:B------:R-:W-:Y:S01]  /*4240*/  HGMMA.64x16x16.F32 R40, gdesc[UR56], R40, gsb0 ;  /* 0x00200000382879f0 */ /* 0x000fe20008000828 */
[----:B------:R-:W-:Y:S01]  /*4250*/  UIADD3 UR58, UR4, 0x906, URZ ;  /* 0x00000906043a7890 */ /* 0x000fe2000fffe03f */
[----:B------:R-:W-:Y:S01]  /*4260*/  FMNMX.FTZ R20, R50, R17, !PT ;  /* 0x0000001132147209 */ /* 0x000fe20007810000 */
[----:B------:R-:W-:Y:S01]  /*4270*/  UMOV UR56, UR10 ;  /* 0x0000000a00387c82 */ /* 0x000fe20008000000 */
[----:B------:R-:W-:Y:S01]  /*4280*/  UMOV UR57, UR11 ;  /* 0x0000000b00397c82 */ /* 0x000fe20008000000 */
[----:B------:R-:W-:Y:S01]  /*4290*/  UMOV UR59, 0x40000040 ;  /* 0x40000040003b7882 */ /* 0x000fe20000000000 */
[----:B------:R-:W-:-:S02]  /*42a0*/  ISETP.GT.AND P2, PT, R5, 0x19, PT ;  /* 0x000000190500780c */ /* 0x000fc40003f44270 */
[----:B------:R-:W-:Y:S02]  /*42b0*/  FSEL R54, R54, -INF , P3 ;  /* 0xff80000036367808 */ /* 0x000fe40001800000 */
[----:B------:R-:W-:Y:S02]  /*42c0*/  FMNMX.FTZ R17, R51, R20, !PT ;  /* 0x0000001433117209 */ /* 0x000fe40007810000 */
[----:B------:R-:W-:Y:S02]  /*42d0*/  ISETP.GT.AND P3, PT, R5, 0x20, PT ;  /* 0x000000200500780c */ /* 0x000fe40003f64270 */
[----:B------:R-:W-:Y:S02]  /*42e0*/  FSEL R55, R55, -INF , P2 ;  /* 0xff80000037377808 */ /* 0x000fe40001000000 */
[----:B------:R-:W-:Y:S02]  /*42f0*/  FMNMX.FTZ R20, R54, R17, !PT ;  /* 0x0000001136147209 */ /* 0x000fe40007810000 */
[----:B------:R-:W-:-:S02]  /*4300*/  ISETP.GT.AND P2, PT, R5, 0x21, PT ;  /* 0x000000210500780c */ /* 0x000fc40003f44270 */
[----:B------:R-:W-:Y:S02]  /*4310*/  FMNMX.FTZ R17, R55, R20, !PT ;  /* 0x0000001437117209 */ /* 0x000fe40007810000 */
[----:B------:R-:W-:Y:S01]  /*4320*/  FSEL R53, R53, -INF , P4 ;  /* 0xff80000035357808 */ /* 0x000fe20002000000 */
        /* <DEDUP_REMOVED lines=11> */
[----:B------:R-:W-:Y:S01]  /*43e0*/  ISETP.GT.AND P2, PT, R5, 0x29, PT ;  /* 0x000000290500780c */ /* 0x000fe20003f44270 */
[----:B------:R-:W-:Y:S01]  /*43f0*/  ULDC UR4, c[0x0][0x988] ;  /* 0x0002620000047ab9 */ /* 0x000fe20000000800 */
[----:B------:R-:W-:Y:S01]  /*4400*/  FSEL R46, R46, -INF , P3 ;  /* 0xff8000002e2e7808 */ /* 0x000fe20001800000 */
[----:B------:R-:W-:Y:S01]  /*4410*/  USEL UR10, URZ, UR5, !UP0 ;  /* 0x000000053f0a7287 */ /* 0x000fe2000c000000 */
[----:B------:R-:W-:-:S02]  /*4420*/  FMNMX.FTZ R17, R43, R20, !PT ;  /* 0x000000142b117209 */ /* 0x000fc40007810000 */
[----:B------:R-:W-:Y:S01]  /*4430*/  ISETP.GT.AND P3, PT, R5, 0x30, PT ;  /* 0x000000300500780c */ /* 0x000fe20003f64270 */
[----:B------:R-:W-:Y:S01]  /*4440*/  UISETP.GE.AND UP0, UPT, UR45, UR10, UPT ;  /* 0x0000000a2d00728c */ /* 0x000fe2000bf06270 */
[----:B------:R-:W-:Y:S01]  /*4450*/  FSEL R47, R47, -INF , P2 ;  /* 0xff8000002f2f7808 */ /* 0x000fe20001000000 */
[----:B------:R-:W-:Y:S01]  /*4460*/  IMAD.U32 R226, RZ, RZ, UR10 ;  /* 0x0000000affe27e24 */ /* 0x000fe2000f8e00ff */
[----:B------:R-:W-:Y:S02]  /*4470*/  FMNMX.FTZ R20, R46, R17, !PT ;  /* 0x000000112e147209 */ /* 0x000fe40007810000 */
[----:B------:R-:W-:Y:S02]  /*4480*/  ISETP.GT.AND P2, PT, R5, 0x31, PT ;  /* 0x000000310500780c */ /* 0x000fe40003f44270 */
[----:B------:R-:W-:Y:S01]  /*4490*/  FMNMX.FTZ R17, R47, R20, !PT ;  /* 0x000000142f117209 */ /* 0x000fe20007810000 */
[----:B------:R-:W-:Y:S02]  /*44a0*/  WARPGROUP.DEPBAR.LE gsb0, 0x0 ;  /* 0x00008000000079c5 */ /* 0x000fe40000010000 */
[----:B------:R-:W-:Y:S01]  /*44b0*/  WARPGROUP.ARRIVE ;  /* 0x00000000000079c5 */ /* 0x000fe20000000000 */
[----:B------:R-:W-:-:S02]  /*44c0*/  FSEL R34, R34, -INF , P3 ;  /* 0xff80000022227808 */ /* 0x000fc40001800000 */
[----:B------:R-:W-:Y:S02]  /*44d0*/  ISETP.GT.AND P3, PT, R5, 0x38, PT ;  /* 0x000000380500780c */ /* 0x000fe40003f64270 */
[----:B------:R-:W-:Y:S01]  /*44e0*/  FSEL R35, R35, -INF , P2 ;  /* 0xff80000023237808 */ /* 0x000fe20001000000 */
[----:B------:R-:W-:Y:S01]  /*44f0*/  HGMMA.64x16x16.F32 R24, gdesc[UR56], R24, gsb0 ;  /* 0x00200000381879f0 */ /* 0x000fe20008000818 */
[----:B------:R-:W-:Y:S02]  /*4500*/  FMNMX.FTZ R20, R34, R17, !PT ;  /* 0x0000001122147209 */ /* 0x000fe40007810000 */
[----:B------:R-:W-:Y:S02]  /*4510*/  ISETP.GT.AND P2, PT, R5, 0x39, PT ;  /* 0x000000390500780c */ /* 0x000fe40003f44270 */
[----:B------:R-:W-:Y:S02]  /*4520*/  FSEL R38, R38, -INF , P3 ;  /* 0xff80000026267808 */ /* 0x000fe40001800000 */
[----:B------:R-:W-:-:S02]  /*4530*/  FMNMX.FTZ R17, R35, R20, !PT ;  /* 0x0000001423117209 */ /* 0x000fc40007810000 */
[----:B------:R-:W-:Y:S02]  /*4540*/  ISETP.GT.AND P3, PT, R5, 0x40, PT ;  /* 0x000000400500780c */ /* 0x000fe40003f64270 */
[----:B------:R-:W-:Y:S02]  /*4550*/  FSEL R39, R39, -INF , P2 ;  /* 0xff80000027277808 */ /* 0x000fe40001000000 */
[----:B------:R-:W-:Y:S02]  /*4560*/  FMNMX.FTZ R20, R38, R17, !PT ;  /* 0x0000001126147209 */ /* 0x000fe40007810000 */
[----:B------:R-:W-:Y:S02]  /*4570*/  ISETP.GT.AND P2, PT, R5, 0x41, PT ;  /* 0x000000410500780c */ /* 0x000fe40003f44270 */
[----:B------:R-:W-:Y:S01]  /*4580*/  FMNMX.FTZ R17, R39, R20, !PT ;  /* 0x0000001427117209 */ /* 0x000fe20007810000 */
[----:B------:R-:W-:Y:S02]  /*4590*/  WARPGROUP.DEPBAR.LE gsb0, 0x0 ;  /* 0x00008000000079c5 */ /* 0x000fe40000010000 */
[----:B------:R-:W-:Y:S01]  /*45a0*/  FSEL R26, R26, -INF , P3 ;  /* 0xff8000001a1a7808 */ /* 0x000fe20001800000 */
[----:B------:R1:W-:Y:S01]  /*45b0*/  @!P1 SYNCS.ARRIVE.TRANS64.RED.A1T0 RZ, [R0+URZ], RZ ;  /* 0x000000ff00ff99a7 */ /* 0x0003e2000810043f */
[----:B------:R-:W-:-:S02]  /*45c0*/  ISETP.GT.AND P3, PT, R5, 0x48, PT ;  /* 0x000000480500780c */ /* 0x000fc40003f64270 */
[----:B------:R-:W-:Y:S02]  /*45d0*/  FSEL R27, R27, -INF , P2 ;  /* 0xff8000001b1b7808 */ /* 0x000fe40001000000 */
[----:B------:R-:W-:Y:S02]  /*45e0*/  FMNMX.FTZ R20, R26, R17, !PT ;  /* 0x000000111a147209 */ /* 0x000fe40007810000 */
[----:B------:R-:W-:Y:S02]  /*45f0*/  ISETP.GT.AND P2, PT, R5, 0x49, PT ;  /* 0x000000490500780c */ /* 0x000fe40003f44270 */
[----:B------:R-:W-:Y:S02]  /*4600*/  FSEL R30, R30, -INF , P3 ;  /* 0xff8000001e1e7808 */ /* 0x000fe40001800000 */
[----:B------:R-:W-:Y:S02]  /*4610*/  FMNMX.FTZ R5, R27, R20, !PT ;  /* 0x000000141b057209 */ /* 0x000fe40007810000 */
[----:B------:R-:W-:-:S02]  /*4620*/  FSEL R31, R31, -INF , P2 ;  /* 0xff8000001f1f7808 */ /* 0x000fc40001000000 */
[----:B------:R-:W-:Y:S02]  /*4630*/  FMNMX.FTZ R20, R30, R5, !PT ;  /* 0x000000051e147209 */ /* 0x000fe40007810000 */
[C---:B------:R-:W-:Y:S02]  /*4640*/  ISETP.GT.AND P2, PT, R2.reuse, RZ, PT ;  /* 0x000000ff0200720c */ /* 0x040fe40003f44270 */
[----:B------:R-:W-:Y:S02]  /*4650*/  FMNMX.FTZ R20, R31, R20, !PT ;  /* 0x000000141f147209 */ /* 0x000fe40007810000 */
[----:B------:R-:W-:Y:S02]  /*4660*/  ISETP.GT.AND P3, PT, R2, 0x1, PT ;  /* 0x000000010200780c */ /* 0x000fe40003f64270 */
[----:B------:R-:W-:Y:S01]  /*4670*/  FSEL R56, R56, -INF , P2 ;  /* 0xff80000038387808 */ /* 0x000fe20001000000 */
[----:B------:R-:W2:Y:S01]  /*4680*/  SHFL.BFLY PT, R5, R20, 0x2, 0x1f ;  /* 0x0c401f0014057f89 */ /* 0x000ea200000e0000 */
[----:B------:R-:W-:-:S02]  /*4690*/  FSEL R57, R57, -INF , P3 ;  /* 0xff80000039397808 */ /* 0x000fc40001800000 */
[C---:B------:R-:W-:Y:S02]  /*46a0*/  ISETP.GT.AND P2, PT, R2.reuse, 0x9, PT ;  /* 0x000000090200780c */ /* 0x040fe40003f44270 */
[C---:B------:R-:W-:Y:S02]  /*46b0*/  ISETP.GT.AND P3, PT, R2.reuse, 0x11, PT ;  /* 0x000000110200780c */ /* 0x040fe40003f64270 */
[----:B------:R-:W-:Y:S02]  /*46c0*/  FSEL R61, R61, -INF , P2 ;  /* 0xff8000003d3d7808 */ /* 0x000fe40001000000 */
[----:B------:R-:W-:Y:S02]  /*46d0*/  ISETP.GT.AND P2, PT, R2, 0x10, PT ;  /* 0x000000100200780c */ /* 0x000fe40003f44270 */
[----:B------:R-:W-:Y:S02]  /*46e0*/  FSEL R49, R49, -INF , P3 ;  /* 0xff80000031317808 */ /* 0x000fe40001800000 */
[----:B------:R-:W-:-:S02]  /*46f0*/  FSEL R48, R48, -INF , P2 ;  /* 0xff80000030307808 */ /* 0x000fc40001000000 */
[----:B------:R-:W-:-:S04]  /*4700*/  ISETP.GT.AND P2, PT, R2, 0x18, PT ;  /* 0x000000180200780c */ /* 0x000fc80003f44270 */
[----:B------:R-:W-:Y:S02]  /*4710*/  FSEL R52, R52, -INF , P2 ;  /* 0xff80000034347808 */ /* 0x000fe40001000000 */
[----:B------:R-:W-:Y:S02]  /*4720*/  ISETP.GT.AND P2, PT, R2, 0x20, PT ;  /* 0x000000200200780c */ /* 0x000fe40003f44270 */
[----:B--2---:R-:W-:Y:S02]  /*4730*/  FMNMX.FTZ R17, R20, R5, !PT ;  /* 0x0000000514117209 */ /* 0x004fe40007810000 */
[----:B------:R-:W-:Y:S02]  /*4740*/  FMNMX.FTZ R5, R56, R57, !PT ;  /* 0x0000003938057209 */ /* 0x000fe40007810000 */
[----:B------:R-:W-:Y:S01]  /*4750*/  FSEL R40, R40, -INF , P2 ;  /* 0xff80000028287808 */ /* 0x000fe20001000000 */
[----:B------:R-:W2:Y:S01]  /*4760*/  SHFL.BFLY PT, R64, R17, 0x1, 0x1f ;  /* 0x0c201f0011407f89 */ /* 0x000ea200000e0000 */
[----:B------:R-:W-:-:S02]  /*4770*/  FMNMX.FTZ R4, R60, R5, !PT ;  /* 0x000000053c047209 */ /* 0x000fc40007810000 */
[----:B------:R-:W-:Y:S02]  /*4780*/  ISETP.GT.AND P2, PT, R2, 0x28, PT ;  /* 0x000000280200780c */ /* 0x000fe40003f44270 */
[----:B------:R-:W-:Y:S02]  /*4790*/  FMNMX.FTZ R5, R61, R4, !PT ;  /* 0x000000043d057209 */ /* 0x000fe40007810000 */
[----:B------:R-:W-:Y:S02]  /*47a0*/  FSEL R44, R44, -INF , P2 ;  /* 0xff8000002c2c7808 */ /* 0x000fe40001000000 */
[----:B------:R-:W-:Y:S02]  /*47b0*/  FMNMX.FTZ R4, R48, R5, !PT ;  /* 0x0000000530047209 */ /* 0x000fe40007810000 */
[----:B------:R-:W-:Y:S02]  /*47c0*/  ISETP.GT.AND P2, PT, R2, 0x30, PT ;  /* 0x000000300200780c */ /* 0x000fe40003f44270 */
[----:B------:R-:W-:-:S02]  /*47d0*/  FMNMX.FTZ R5, R49, R4, !PT ;  /* 0x0000000431057209 */ /* 0x000fc40007810000 */
[----:B------:R-:W-:Y:S02]  /*47e0*/  FSEL R32, R32, -INF , P2 ;  /* 0xff80000020207808 */ /* 0x000fe40001000000 */
[----:B------:R-:W-:Y:S02]  /*47f0*/  FMNMX.FTZ R4, R52, R5, !PT ;  /* 0x0000000534047209 */ /* 0x000fe40007810000 */
[----:B------:R-:W-:Y:S02]  /*4800*/  ISETP.GT.AND P2, PT, R2, 0x38, PT ;  /* 0x000000380200780c */ /* 0x000fe40003f44270 */
[----:B------:R-:W-:Y:S02]  /*4810*/  FMNMX.FTZ R5, R53, R4, !PT ;  /* 0x0000000435057209 */ /* 0x000fe40007810000 */
[----:B------:R-:W-:Y:S02]  /*4820*/  FSEL R36, R36, -INF , P2 ;  /* 0xff80000024247808 */ /* 0x000fe40001000000 */
[----:B--2---:R-:W-:-:S02]  /*4830*/  FMNMX.FTZ R3, R17, R64, !PT ;  /* 0x0000004011037209 */ /* 0x004fc40007810000 */
[----:B------:R-:W-:Y:S02]  /*4840*/  FMNMX.FTZ R4, R40, R5, !PT ;  /* 0x0000000528047209 */ /* 0x000fe40007810000 */
[C---:B------:R-:W-:Y:S01]  /*4850*/  FSETP.NEU.FTZ.AND P3, PT, R3.reuse, -INF , PT ;  /* 0xff8000000300780b */ /* 0x040fe20003f7d000 */
[----:B------:R-:W-:Y:S01]  /*4860*/  FMUL.FTZ R17, R3, UR4 ;  /* 0x0000000403117c20 */ /* 0x000fe20008410000 */
[----:B------:R-:W-:-:S04]  /*4870*/  ISETP.GT.AND P2, PT, R2, 0x40, PT ;  /* 0x000000400200780c */ /* 0x000fc80003f44270 */
[----:B------:R-:W-:Y:S02]  /*4880*/  FSEL R17, R17, RZ, P3 ;  /* 0x000000ff11117208 */ /* 0x000fe40001800000 */
[----:B------:R-:W-:Y:S02]  /*4890*/  ISETP.GT.AND P3, PT, R2, 0x21, PT ;  /* 0x000000210200780c */ /* 0x000fe40003f64270 */
[----:B------:R-:W-:Y:S01]  /*48a0*/  FSEL R24, R24, -INF , P2 ;  /* 0xff80000018187808 */ /* 0x000fe20001000000 */
[--C-:B------:R-:W-:Y:S01]  /*48b0*/  FFMA.FTZ R58, R58, UR4, -R17.reuse ;  /* 0x000000043a3a7c23 */ /* 0x100fe20008010811 */
[----:B------:R-:W-:Y:S01]  /*48c0*/  FSEL R41, R41, -INF , P3 ;  /* 0xff80000029297808 */ /* 0x000fe20001800000 */
[--C-:B------:R-:W-:Y:S01]  /*48d0*/  FFMA.FTZ R59, R59, UR4, -R17.reuse ;  /* 0x000000043b3b7c23 */ /* 0x100fe20008010811 */
[----:B------:R-:W-:Y:S01]  /*48e0*/  ISETP.GT.AND P3, PT, R2, 0x29, PT ;  /* 0x000000290200780c */ /* 0x000fe20003f64270 */
[--C-:B------:R-:W-:Y:S01]  /*48f0*/  FFMA.FTZ R62, R62, UR4, -R17.reuse ;  /* 0x000000043e3e7c23 */ /* 0x100fe20008010811 */
[----:B------:R-:W-:Y:S01]  /*4900*/  FMNMX.FTZ R5, R41, R4, !PT ;  /* 0x0000000429057209 */ /* 0x000fe20007810000 */
[----:B------:R-:W-:Y:S01]  /*4910*/  MUFU.EX2 R58, R58 ;  /* 0x0000003a003a7308 */ /* 0x000fe20000000800 */
[----:B------:R-:W-:Y:S01]  /*4920*/  FSEL R45, R45, -INF , P3 ;  /* 0xff8000002d2d7808 */ /* 0x000fe20001800000 */
[--C-:B------:R-:W-:Y:S01]  /*4930*/  FFMA.FTZ R63, R63, UR4, -R17.reuse ;  /* 0x000000043f3f7c23 */ /* 0x100fe20008010811 */
[----:B------:R-:W-:Y:S01]  /*4940*/  FMNMX.FTZ R4, R44, R5, !PT ;  /* 0x000000052c047209 */ /* 0x000fe20007810000 */
[--C-:B------:R-:W-:Y:S01]  /*4950*/  FFMA.FTZ R50, R50, UR4, -R17.reuse ;  /* 0x0000000432327c23 */ /* 0x100fe20008010811 */
[----:B------:R-:W-:Y:S01]  /*4960*/  ISETP.GT.AND P3, PT, R2, 0x31, PT ;  /* 0x000000310200780c */ /* 0x000fe20003f64270 */
[--C-:B------:R-:W-:Y:S01]  /*4970*/  FFMA.FTZ R51, R51, UR4, -R17.reuse ;  /* 0x0000000433337c23 */ /* 0x100fe20008010811 */
[----:B------:R-:W-:Y:S01]  /*4980*/  FMNMX.FTZ R5, R45, R4, !PT ;  /* 0x000000042d057209 */ /* 0x000fe20007810000 */
[----:B------:R-:W2:Y:S01]  /*4990*/  MUFU.EX2 R59, R59 ;  /* 0x0000003b003b7308 */ /* 0x000ea20000000800 */
[----:B------:R-:W-:Y:S01]  /*49a0*/  FSEL R33, R33, -INF , P3 ;  /* 0xff80000021217808 */ /* 0x000fe20001800000 */
[--C-:B------:R-:W-:Y:S01]  /*49b0*/  FFMA.FTZ R54, R54, UR4, -R17.reuse ;  /* 0x0000000436367c23 */ /* 0x100fe20008010811 */
[----:B------:R-:W-:Y:S01]  /*49c0*/  FMNMX.FTZ R4, R32, R5, !PT ;  /* 0x0000000520047209 */ /* 0x000fe20007810000 */
        /* <DEDUP_REMOVED lines=9> */
[C---:B------:R-:W-:Y:S01]  /*4a60*/  ISETP.GT.AND P3, PT, R2.reuse, 0x41, PT ;  /* 0x000000410200780c */ /* 0x040fe20003f64270 */
[--C-:B------:R-:W-:Y:S01]  /*4a70*/  FFMA.FTZ R47, R47, UR4, -R17.reuse ;  /* 0x000000042f2f7c23 */ /* 0x100fe20008010811 */
[----:B------:R-:W-:Y:S01]  /*4a80*/  FMNMX.FTZ R5, R37, R4, !PT ;  /* 0x0000000425057209 */ /* 0x000fe20007810000 */
[----:B------:R-:W3:Y:S01]  /*4a90*/  MUFU.EX2 R63, R63 ;  /* 0x0000003f003f7308 */ /* 0x000ee20000000800 */
[----:B------:R-:W-:Y:S01]  /*4aa0*/  ISETP.GT.AND P2, PT, R2, 0x48, PT ;  /* 0x000000480200780c */ /* 0x000fe20003f44270 */
[--C-:B------:R-:W-:Y:S01]  /*4ab0*/  FFMA.FTZ R34, R34, UR4, -R17.reuse ;  /* 0x0000000422227c23 */ /* 0x100fe20008010811 */
[----:B------:R-:W-:Y:S01]  /*4ac0*/  FSEL R25, R25, -INF , P3 ;  /* 0xff80000019197808 */ /* 0x000fe20001800000 */
[--C-:B------:R-:W-:Y:S01]  /*4ad0*/  FFMA.FTZ R35, R35, UR4, -R17.reuse ;  /* 0x0000000423237c23 */ /* 0x100fe20008010811 */
[----:B------:R-:W-:Y:S01]  /*4ae0*/  FMNMX.FTZ R4, R24, R5, !PT ;  /* 0x0000000518047209 */ /* 0x000fe20007810000 */
[--C-:B------:R-:W-:Y:S01]  /*4af0*/  FFMA.FTZ R38, R38, UR4, -R17.reuse ;  /* 0x0000000426267c23 */ /* 0x100fe20008010811 */
[----:B------:R-:W-:Y:S01]  /*4b00*/  ISETP.GT.AND P3, PT, R2, 0x49, PT ;  /* 0x000000490200780c */ /* 0x000fe20003f64270 */
[----:B------:R-:W-:Y:S01]  /*4b10*/  MUFU.EX2 R50, R50 ;  /* 0x0000003200327308 */ /* 0x000fe20000000800 */
[----:B------:R-:W-:Y:S01]  /*4b20*/  FSEL R28, R28, -INF , P2 ;  /* 0xff8000001c1c7808 */ /* 0x000fe20001000000 */
[--C-:B------:R-:W-:Y:S01]  /*4b30*/  FFMA.FTZ R39, R39, UR4, -R17.reuse ;  /* 0x0000000427277c23 */ /* 0x100fe20008010811 */
[----:B------:R-:W-:Y:S01]  /*4b40*/  FMNMX.FTZ R5, R25, R4, !PT ;  /* 0x0000000419057209 */ /* 0x000fe20007810000 */
[--C-:B------:R-:W-:Y:S01]  /*4b50*/  FFMA.FTZ R26, R26, UR4, -R17.reuse ;  /* 0x000000041a1a7c23 */ /* 0x100fe20008010811 */
[----:B------:R-:W-:Y:S01]  /*4b60*/  FSEL R29, R29, -INF , P3 ;  /* 0xff8000001d1d7808 */ /* 0x000fe20001800000 */
[--C-:B------:R-:W-:Y:S01]  /*4b70*/  FFMA.FTZ R27, R27, UR4, -R17.reuse ;  /* 0x000000041b1b7c23 */ /* 0x100fe20008010811 */
[----:B------:R-:W-:Y:S01]  /*4b80*/  FMNMX.FTZ R2, R28, R5, !PT ;  /* 0x000000051c027209 */ /* 0x000fe20007810000 */
[----:B------:R-:W4:Y:S01]  /*4b90*/  MUFU.EX2 R51, R51 ;  /* 0x0000003300337308 */ /* 0x000f220000000800 */
[--C-:B------:R-:W-:Y:S01]  /*4ba0*/  FFMA.FTZ R30, R30, UR4, -R17.reuse ;  /* 0x000000041e1e7c23 */ /* 0x100fe20008010811 */
[----:B------:R-:W-:Y:S01]  /*4bb0*/  FFMA.FTZ R17, R31, UR4, -R17 ;  /* 0x000000041f117c23 */ /* 0x000fe20008010811 */
[----:B------:R-:W-:Y:S01]  /*4bc0*/  FMNMX.FTZ R2, R29, R2, !PT ;  /* 0x000000021d027209 */ /* 0x000fe20007810000 */
[----:B------:R-:W-:Y:S01]  /*4bd0*/  IMAD.MOV.U32 R31, RZ, RZ, R151 ;  /* 0x000000ffff1f7224 */ /* 0x000fe200078e0097 */
[----:B--2---:R-:W-:-:S02]  /*4be0*/  F2FP.F16.F32.PACK_AB R209, R59, R58 ;  /* 0x0000003a3bd1723e */ /* 0x004fc400000000ff */
[----:B---3--:R-:W-:Y:S01]  /*4bf0*/  F2FP.F16.F32.PACK_AB R211, R63, R62 ;  /* 0x0000003e3fd3723e */ /* 0x008fe200000000ff */
[----:B------:R-:W2:Y:S01]  /*4c00*/  SHFL.BFLY PT, R5, R2, 0x2, 0x1f ;  /* 0x0c401f0002057f89 */ /* 0x000ea200000e0000 */
[----:B------:R-:W-:Y:S08]  /*4c10*/  MUFU.EX2 R54, R54 ;  /* 0x0000003600367308 */ /* 0x000ff00000000800 */
[----:B------:R-:W3:Y:S01]  /*4c20*/  MUFU.EX2 R55, R55 ;  /* 0x0000003700377308 */ /* 0x000ee20000000800 */
[----:B----4-:R-:W-:-:S07]  /*4c30*/  F2FP.F16.F32.PACK_AB R205, R51, R50 ;  /* 0x0000003233cd723e */ /* 0x010fce00000000ff */
[----:B------:R-:W-:Y:S01]  /*4c40*/  MUFU.EX2 R42, R42 ;  /* 0x0000002a002a7308 */ /* 0x000fe20000000800 */
[----:B--2---:R-:W-:-:S07]  /*4c50*/  FMNMX.FTZ R5, R2, R5, !PT ;  /* 0x0000000502057209 */ /* 0x004fce0007810000 */
[----:B------:R-:W2:Y:S01]  /*4c60*/  MUFU.EX2 R43, R43 ;  /* 0x0000002b002b7308 */ /* 0x000ea20000000800 */
[----:B---3--:R-:W-:Y:S01]  /*4c70*/  F2FP.F16.F32.PACK_AB R207, R55, R54 ;  /* 0x0000003637cf723e */ /* 0x008fe200000000ff */
[----:B------:R-:W3:Y:S06]  /*4c80*/  SHFL.BFLY PT, R4, R5, 0x1, 0x1f ;  /* 0x0c201f0005047f89 */ /* 0x000eec00000e0000 */
[----:B------:R-:W-:Y:S08]  /*4c90*/  MUFU.EX2 R46, R46 ;  /* 0x0000002e002e7308 */ /* 0x000ff00000000800 */
[----:B------:R-:W4:Y:S01]  /*4ca0*/  MUFU.EX2 R47, R47 ;  /* 0x0000002f002f7308 */ /* 0x000f220000000800 */
[----:B--2---:R-:W-:-:S07]  /*4cb0*/  F2FP.F16.F32.PACK_AB R201, R43, R42 ;  /* 0x0000002a2bc9723e */ /* 0x004fce00000000ff */
[----:B------:R-:W-:Y:S01]  /*4cc0*/  MUFU.EX2 R34, R34 ;  /* 0x0000002200227308 */ /* 0x000fe20000000800 */
[----:B---3--:R-:W-:Y:S01]  /*4cd0*/  FMNMX.FTZ R4, R5, R4, !PT ;  /* 0x0000000405047209 */ /* 0x008fe20007810000 */
[----:B------:R-:W-:Y:S01]  /*4ce0*/  FADD.FTZ R5, R58, R59 ;  /* 0x0000003b3a057221 */ /* 0x000fe20000010000 */
[-C--:B------:R-:W-:Y:S01]  /*4cf0*/  MOV R59, R151.reuse ;  /* 0x00000097003b7202 */ /* 0x080fe20000000f00 */
[----:B------:R-:W-:Y:S01]  /*4d00*/  IMAD.MOV.U32 R58, RZ, RZ, R151 ;  /* 0x000000ffff3a7224 */ /* 0x000fe200078e0097 */
[C---:B------:R-:W-:Y:S01]  /*4d10*/  FSETP.NEU.FTZ.AND P2, PT, R4.reuse, -INF , PT ;  /* 0xff8000000400780b */ /* 0x040fe20003f5d000 */
[----:B------:R-:W-:Y:S01]  /*4d20*/  FMUL.FTZ R2, R4, UR4 ;  /* 0x0000000404027c20 */ /* 0x000fe20008410000 */
[----:B------:R-:W-:Y:S01]  /*4d30*/  FADD.FTZ R20, R62, R5 ;  /* 0x000000053e147221 */ /* 0x000fe20000010000 */
[----:B------:R-:W2:Y:S01]  /*4d40*/  MUFU.EX2 R35, R35 ;  /* 0x0000002300237308 */ /* 0x000ea20000000800 */
[----:B----4-:R-:W-:Y:S02]  /*4d50*/  F2FP.F16.F32.PACK_AB R203, R47, R46 ;  /* 0x0000002e2fcb723e */ /* 0x010fe400000000ff */
[----:B------:R-:W-:Y:S01]  /*4d60*/  FSEL R2, R2, RZ, P2 ;  /* 0x000000ff02027208 */ /* 0x000fe20001000000 */
[----:B------:R-:W-:Y:S01]  /*4d70*/  FADD.FTZ R5, R63, R20 ;  /* 0x000000143f057221 */ /* 0x000fe20000010000 */
[----:B------:R-:W-:Y:S01]  /*4d80*/  PLOP3.LUT P2, PT, PT, PT, UP0, 0x80, 0x0 ;  /* 0x000000000000781c */ /* 0x000fe20003f4f008 */
[----:B------:R-:W-:Y:S01]  /*4d90*/  IMAD.MOV.U32 R63, RZ, RZ, R151 ;  /* 0x000000ffff3f7224 */ /* 0x000fe200078e0097 */
[-C--:B------:R-:W-:Y:S01]  /*4da0*/  MOV R62, R151.reuse ;  /* 0x00000097003e7202 */ /* 0x080fe20000000f00 */
        /* <DEDUP_REMOVED lines=14> */
[----:B------:R-:W3:Y:S01]  /*4e90*/  MUFU.EX2 R57, R57 ;  /* 0x0000003900397308 */ /* 0x000ee20000000800 */
[--C-:B------:R-:W-:Y:S01]  /*4ea0*/  FFMA.FTZ R45, R45, UR4, -R2.reuse ;  /* 0x000000042d2d7c23 */ /* 0x100fe20008010802 */
[----:B------:R-:W-:Y:S01]  /*4eb0*/  FADD.FTZ R64, R54, R21 ;  /* 0x0000001536407221 */ /* 0x000fe20000010000 */
[--C-:B------:R-:W-:Y:S01]  /*4ec0*/  FFMA.FTZ R32, R32, UR4, -R2.reuse ;  /* 0x0000000420207c23 */ /* 0x100fe20008010802 */
[--C-:B------:R-:W-:Y:S01]  /*4ed0*/  FFMA.FTZ R33, R33, UR4, -R2.reuse ;  /* 0x0000000421217c23 */ /* 0x100fe20008010802 */
[----:B------:R-:W-:Y:S01]  /*4ee0*/  FFMA.FTZ R36, R36, UR4, -R2 ;  /* 0x0000000424247c23 */ /* 0x000fe20008010802 */
[----:B------:R-:W-:Y:S01]  /*4ef0*/  FADD.FTZ R21, R55, R64 ;  /* 0x0000004037157221 */ /* 0x000fe20000010000 */
[--C-:B------:R-:W-:Y:S01]  /*4f00*/  FFMA.FTZ R37, R37, UR4, -R2.reuse ;  /* 0x0000000425257c23 */ /* 0x100fe20008010802 */
[----:B------:R-:W4:Y:S01]  /*4f10*/  MUFU.EX2 R60, R60 ;  /* 0x0000003c003c7308 */ /* 0x000f220000000800 */
[--C-:B------:R-:W-:Y:S01]  /*4f20*/  FFMA.FTZ R24, R24, UR4, -R2.reuse ;  /* 0x0000000418187c23 */ /* 0x100fe20008010802 */
[----:B------:R-:W-:Y:S01]  /*4f30*/  FADD.FTZ R64, R42, R21 ;  /* 0x000000152a407221 */ /* 0x000fe20000010000 */
[--C-:B------:R-:W-:Y:S01]  /*4f40*/  FFMA.FTZ R25, R25, UR4, -R2.reuse ;  /* 0x0000000419197c23 */ /* 0x100fe20008010802 */
[--C-:B------:R-:W-:Y:S01]  /*4f50*/  FFMA.FTZ R28, R28, UR4, -R2.reuse ;  /* 0x000000041c1c7c23 */ /* 0x100fe20008010802 */
[----:B------:R-:W-:Y:S01]  /*4f60*/  FFMA.FTZ R2, R29, UR4, -R2 ;  /* 0x000000041d027c23 */ /* 0x000fe20008010802 */
[----:B------:R-:W-:Y:S01]  /*4f70*/  FADD.FTZ R21, R43, R64 ;  /* 0x000000402b157221 */ /* 0x000fe20000010000 */
[----:B--2---:R-:W-:Y:S01]  /*4f80*/  F2FP.F16.F32.PACK_AB R197, R35, R34 ;  /* 0x0000002223c5723e */ /* 0x004fe200000000ff */
[----:B------:R-:W2:Y:S01]  /*4f90*/  MUFU.EX2 R61, R61 ;  /* 0x0000003d003d7308 */ /* 0x000ea20000000800 */
[----:B---3--:R-:W-:Y:S01]  /*4fa0*/  FADD.FTZ R5, R56, R57 ;  /* 0x0000003938057221 */ /* 0x008fe20000010000 */
[----:B-1----:R-:W-:Y:S01]  /*4fb0*/  FADD.FTZ R0, R46, R21 ;  /* 0x000000152e007221 */ /* 0x002fe20000010000 */
[----:B------:R-:W-:Y:S01]  /*4fc0*/  F2FP.F16.F32.PACK_AB R208, R57, R56 ;  /* 0x0000003839d0723e */ /* 0x000fe200000000ff */
[--C-:B------:R-:W-:Y:S01]  /*4fd0*/  IMAD.MOV.U32 R64, RZ, RZ, R151.reuse ;  /* 0x000000ffff407224 */ /* 0x100fe200078e0097 */
[-C--:B------:R-:W-:Y:S01]  /*4fe0*/  MOV R56, R151.reuse ;  /* 0x0000009700387202 */ /* 0x080fe20000000f00 */
[----:B------:R-:W-:Y:S01]  /*4ff0*/  FADD.FTZ R21, R47, R0 ;  /* 0x000000002f157221 */ /* 0x000fe20000010000 */
[----:B------:R-:W-:Y:S01]  /*5000*/  IMAD.MOV.U32 R57, RZ, RZ, R151 ;  /* 0x000000ffff397224 */ /* 0x000fe200078e0097 */
[----:B------:R-:W1:Y:S01]  /*5010*/  MUFU.EX2 R48, R48 ;  /* 0x0000003000307308 */ /* 0x000e620000000800 */
[----:B----4-:R-:W-:Y:S01]  /*5020*/  FADD.FTZ R20, R60, R5 ;  /* 0x000000053c147221 */ /* 0x010fe20000010000 */
[--C-:B------:R-:W-:Y:S01]  /*5030*/  IMAD.MOV.U32 R55, RZ, RZ, R151.reuse ;  /* 0x000000ffff377224 */ /* 0x100fe200078e0097 */
[-C--:B------:R-:W-:Y:S01]  /*5040*/  MOV R50, R151.reuse ;  /* 0x0000009700327202 */ /* 0x080fe20000000f00 */
[--C-:B------:R-:W-:Y:S01]  /*5050*/  IMAD.MOV.U32 R54, RZ, RZ, R151.reuse ;  /* 0x000000ffff367224 */ /* 0x100fe200078e0097 */
[----:B------:R-:W-:Y:S01]  /*5060*/  MOV R47, R151 ;  /* 0x00000097002f7202 */ /* 0x000fe20000000f00 */
[----:B------:R-:W-:-:S02]  /*5070*/  IMAD.MOV.U32 R51, RZ, RZ, R151 ;  /* 0x000000ffff337224 */ /* 0x000fc400078e0097 */
[----:B------:R-:W3:Y:S01]  /*5080*/  MUFU.EX2 R49, R49 ;  /* 0x0000003100317308 */ /* 0x000ee20000000800 */
[C---:B--2---:R-:W-:Y:S01]  /*5090*/  FADD.FTZ R5, R61.reuse, R20 ;  /* 0x000000143d057221 */ /* 0x044fe20000010000 */
[----:B------:R-:W-:Y:S01]  /*50a0*/  F2FP.F16.F32.PACK_AB R210, R61, R60 ;  /* 0x0000003c3dd2723e */ /* 0x000fe200000000ff */
[--C-:B------:R-:W-:Y:S02]  /*50b0*/  IMAD.MOV.U32 R61, RZ, RZ, R151.reuse ;  /* 0x000000ffff3d7224 */ /* 0x100fe400078e0097 */
[--C-:B------:R-:W-:Y:S02]  /*50c0*/  IMAD.MOV.U32 R60, RZ, RZ, R151.reuse ;  /* 0x000000ffff3c7224 */ /* 0x100fe400078e0097 */
[----:B------:R-:W-:Y:S01]  /*50d0*/  IMAD.MOV.U32 R46, RZ, RZ, R151 ;  /* 0x000000ffff2e7224 */ /* 0x000fe200078e0097 */
[----:B------:R-:W2:Y:S01]  /*50e0*/  MUFU.EX2 R52, R52 ;  /* 0x0000003400347308 */ /* 0x000ea20000000800 */
[----:B-1----:R-:W-:Y:S01]  /*50f0*/  FADD.FTZ R20, R48, R5 ;  /* 0x0000000530147221 */ /* 0x002fe20000010000 */
[----:B------:R-:W-:-:S02]  /*5100*/  IMAD.MOV.U32 R43, RZ, RZ, R151 ;  /* 0x000000ffff2b7224 */ /* 0x000fc400078e0097 */
[----:B------:R-:W-:-:S04]  /*5110*/  IMAD.MOV.U32 R42, RZ, RZ, R151 ;  /* 0x000000ffff2a7224 */ /* 0x000fc800078e0097 */
[----:B------:R-:W1:Y:S01]  /*5120*/  MUFU.EX2 R53, R53 ;  /* 0x0000003500357308 */ /* 0x000e620000000800 */
[C---:B---3--:R-:W-:Y:S01]  /*5130*/  FADD.FTZ R5, R49.reuse, R20 ;  /* 0x0000001431057221 */ /* 0x048fe20000010000 */
[----:B------:R-:W-:Y:S01]  /*5140*/  F2FP.F16.F32.PACK_AB R204, R49, R48 ;  /* 0x0000003031cc723e */ /* 0x000fe200000000ff */
[--C-:B------:R-:W-:Y:S02]  /*5150*/  IMAD.MOV.U32 R49, RZ, RZ, R151.reuse ;  /* 0x000000ffff317224 */ /* 0x100fe400078e0097 */
[----:B------:R-:W-:-:S03]  /*5160*/  IMAD.MOV.U32 R48, RZ, RZ, R151 ;  /* 0x000000ffff307224 */ /* 0x000fc600078e0097 */
[----:B------:R-:W3:Y:S01]  /*5170*/  MUFU.EX2 R40, R40 ;  /* 0x0000002800287308 */ /* 0x000ee20000000800 */
[----:B--2---:R-:W-:-:S07]  /*5180*/  FADD.FTZ R20, R52, R5 ;  /* 0x0000000534147221 */ /* 0x004fce0000010000 */
[----:B------:R-:W2:Y:S01]  /*5190*/  MUFU.EX2 R41, R41 ;  /* 0x0000002900297308 */ /* 0x000ea20000000800 */
[C---:B-1----:R-:W-:Y:S01]  /*51a0*/  FADD.FTZ R5, R53.reuse, R20 ;  /* 0x0000001435057221 */ /* 0x042fe20000010000 */
[----:B------:R-:W-:Y:S01]  /*51b0*/  FADD.FTZ R20, R34, R21 ;  /* 0x0000001522147221 */ /* 0x000fe20000010000 */
[----:B------:R-:W-:Y:S01]  /*51c0*/  F2FP.F16.F32.PACK_AB R206, R53, R52 ;  /* 0x0000003435ce723e */ /* 0x000fe200000000ff */
[----:B------:R-:W-:Y:S01]  /*51d0*/  IMAD.MOV.U32 R52, RZ, RZ, R151 ;  /* 0x000000ffff347224 */ /* 0x000fe200078e0097 */
[-C--:B------:R-:W-:Y:S01]  /*51e0*/  MOV R53, R151.reuse ;  /* 0x0000009700357202 */ /* 0x080fe20000000f00 */
[----:B------:R-:W-:Y:S01]  /*51f0*/  FADD.FTZ R21, R35, R20 ;  /* 0x0000001423157221 */ /* 0x000fe20000010000 */
[----:B------:R-:W-:Y:S01]  /*5200*/  MOV R35, R151 ;  /* 0x0000009700237202 */ /* 0x000fe20000000f00 */
[----:B------:R-:W1:Y:S01]  /*5210*/  MUFU.EX2 R44, R44 ;  /* 0x0000002c002c7308 */ /* 0x000e620000000800 */
[----:B---3--:R-:W-:Y:S01]  /*5220*/  FADD.FTZ R0, R40, R5 ;  /* 0x0000000528007221 */ /* 0x008fe20000010000 */
[----:B------:R-:W-:-:S06]  /*5230*/  IMAD.MOV.U32 R34, RZ, RZ, R151 ;  /* 0x000000ffff227224 */ /* 0x000fcc00078e0097 */
[----:B------:R-:W3:Y:S01]  /*5240*/  MUFU.EX2 R38, R38 ;  /* 0x0000002600267308 */ /* 0x000ee20000000800 */
[C---:B--2---:R-:W-:Y:S01]  /*5250*/  FADD.FTZ R5, R41.reuse, R0 ;  /* 0x0000000029057221 */ /* 0x044fe20000010000 */
[----:B------:R-:W-:Y:S01]  /*5260*/  F2FP.F16.F32.PACK_AB R200, R41, R40 ;  /* 0x0000002829c8723e */ /* 0x000fe200000000ff */
[----:B------:R-:W-:Y:S01]  /*5270*/  IMAD.MOV.U32 R40, RZ, RZ, R151 ;  /* 0x000000ffff287224 */ /* 0x000fe200078e0097 */
[----:B------:R-:W-:-:S04]  /*5280*/  MOV R41, R151 ;  /* 0x0000009700297202 */ /* 0x000fc80000000f00 */
[----:B------:R-:W2:Y:S01]  /*5290*/  MUFU.EX2 R45, R45 ;  /* 0x0000002d002d7308 */ /* 0x000ea20000000800 */
[----:B-1----:R-:W-:-:S07]  /*52a0*/  FADD.FTZ R0, R44, R5 ;  /* 0x000000052c007221 */ /* 0x002fce0000010000 */
[----:B------:R-:W1:Y:S01]  /*52b0*/  MUFU.EX2 R39, R39 ;  /* 0x0000002700277308 */ /* 0x000e620000000800 */
[----:B---3--:R-:W-:-:S07]  /*52c0*/  FADD.FTZ R20, R38, R21 ;  /* 0x0000001526147221 */ /* 0x008fce0000010000 */
[----:B------:R-:W3:Y:S01]  /*52d0*/  MUFU.EX2 R32, R32 ;  /* 0x0000002000207308 */ /* 0x000ee20000000800 */
[C---:B--2---:R-:W-:Y:S01]  /*52e0*/  FADD.FTZ R5, R45.reuse, R0 ;  /* 0x000000002d057221 */ /* 0x044fe20000010000 */
[----:B------:R-:W-:Y:S01]  /*52f0*/  F2FP.F16.F32.PACK_AB R202, R45, R44 ;  /* 0x0000002c2dca723e */ /* 0x000fe200000000ff */
[----:B------:R-:W-:Y:S01]  /*5300*/  IMAD.MOV.U32 R45, RZ, RZ, R151 ;  /* 0x000000ffff2d7224 */ /* 0x000fe200078e0097 */
[----:B------:R-:W-:-:S04]  /*5310*/  MOV R44, R151 ;  /* 0x00000097002c7202 */ /* 0x000fc80000000f00 */
[----:B------:R-:W2:Y:S01]  /*5320*/  MUFU.EX2 R26, R26 ;  /* 0x0000001a001a7308 */ /* 0x000ea20000000800 */
[C---:B-1----:R-:W-:Y:S01]  /*5330*/  FADD.FTZ R21, R39.reuse, R20 ;  /* 0x0000001427157221 */ /* 0x042fe20000010000 */
[----:B------:R-:W-:Y:S01]  /*5340*/  F2FP.F16.F32.PACK_AB R199, R39, R38 ;  /* 0x0000002627c7723e */ /* 0x000fe200000000ff */
[----:B------:R-:W-:Y:S01]  /*5350*/  IMAD.MOV.U32 R39, RZ, RZ, R151 ;  /* 0x000000ffff277224 */ /* 0x000fe200078e0097 */
[----:B------:R-:W-:-:S04]  /*5360*/  MOV R38, R151 ;  /* 0x0000009700267202 */ /* 0x000fc80000000f00 */
[----:B------:R-:W1:Y:S01]  /*5370*/  MUFU.EX2 R33, R33 ;  /* 0x0000002100217308 */ /* 0x000e620000000800 */
[----:B---3--:R-:W-:-:S07]  /*5380*/  FADD.FTZ R0, R32, R5 ;  /* 0x0000000520007221 */ /* 0x008fce0000010000 */
[----:B------:R-:W3:Y:S01]  /*5390*/  MUFU.EX2 R27, R27 ;  /* 0x0000001b001b7308 */ /* 0x000ee20000000800 */
[----:B--2---:R-:W-:-:S07]  /*53a0*/  FADD.FTZ R20, R26, R21 ;  /* 0x000000151a147221 */ /* 0x004fce0000010000 */
[----:B------:R-:W2:Y:S01]  /*53b0*/  MUFU.EX2 R36, R36 ;  /* 0x0000002400247308 */ /* 0x000ea20000000800 */
[C---:B-1----:R-:W-:Y:S01]  /*53c0*/  FADD.FTZ R5, R33.reuse, R0 ;  /* 0x0000000021057221 */ /* 0x042fe20000010000 */
[----:B------:R-:W-:Y:S01]  /*53d0*/  F2FP.F16.F32.PACK_AB R196, R33, R32 ;  /* 0x0000002021c4723e */ /* 0x000fe200000000ff */
[----:B------:R-:W-:Y:S01]  /*53e0*/  IMAD.MOV.U32 R32, RZ, RZ, R151 ;  /* 0x000000ffff207224 */ /* 0x000fe200078e0097 */
[----:B------:R-:W-:-:S04]  /*53f0*/  MOV R33, R151 ;  /* 0x0000009700217202 */ /* 0x000fc80000000f00 */
[----:B------:R-:W1:Y:S01]  /*5400*/  MUFU.EX2 R30, R30 ;  /* 0x0000001e001e7308 */ /* 0x000e620000000800 */
[C---:B---3--:R-:W-:Y:S01]  /*5410*/  FADD.FTZ R21, R27.reuse, R20 ;  /* 0x000000141b157221 */ /* 0x048fe20000010000 */
[----:B------:R-:W-:Y:S01]  /*5420*/  F2FP.F16.F32.PACK_AB R193, R27, R26 ;  /* 0x0000001a1bc1723e */ /* 0x000fe200000000ff */
[----:B------:R-:W-:Y:S01]  /*5430*/  IMAD.MOV.U32 R26, RZ, RZ, R151 ;  /* 0x000000ffff1a7224 */ /* 0x000fe200078e0097 */
[----:B------:R-:W-:-:S04]  /*5440*/  MOV R27, R151 ;  /* 0x00000097001b7202 */ /* 0x000fc80000000f00 */
[----:B------:R-:W3:Y:S01]  /*5450*/  MUFU.EX2 R37, R37 ;  /* 0x0000002500257308 */ /* 0x000ee20000000800 */
[----:B--2---:R-:W-:-:S07]  /*5460*/  FADD.FTZ R0, R36, R5 ;  /* 0x0000000524007221 */ /* 0x004fce0000010000 */
[----:B------:R-:W2:Y:S01]  /*5470*/  MUFU.EX2 R24, R24 ;  /* 0x0000001800187308 */ /* 0x000ea20000000800 */
[----:B-1----:R-:W-:-:S07]  /*5480*/  FADD.FTZ R20, R30, R21 ;  /* 0x000000151e147221 */ /* 0x002fce0000010000 */
[----:B------:R-:W1:Y:S01]  /*5490*/  MUFU.EX2 R17, R17 ;  /* 0x0000001100117308 */ /* 0x000e620000000800 */
[C---:B---3--:R-:W-:Y:S01]  /*54a0*/  FADD.FTZ R29, R37.reuse, R0 ;  /* 0x00000000251d7221 */ /* 0x048fe20000010000 */
[----:B------:R-:W-:Y:S01]  /*54b0*/  F2FP.F16.F32.PACK_AB R198, R37, R36 ;  /* 0x0000002425c6723e */ /* 0x000fe200000000ff */
[--C-:B------:R-:W-:Y:S02]  /*54c0*/  IMAD.MOV.U32 R37, RZ, RZ, R151.reuse ;  /* 0x000000ffff257224 */ /* 0x100fe400078e0097 */
[----:B------:R-:W-:-:S03]  /*54d0*/  IMAD.MOV.U32 R36, RZ, RZ, R151 ;  /* 0x000000ffff247224 */ /* 0x000fc600078e0097 */
[----:B------:R-:W3:Y:S01]  /*54e0*/  MUFU.EX2 R25, R25 ;  /* 0x0000001900197308 */ /* 0x000ee20000000800 */
[----:B--2---:R-:W-:Y:S01]  /*54f0*/  FADD.FTZ R0, R24, R29 ;  /* 0x0000001d18007221 */ /* 0x004fe20000010000 */
[----:B------:R-:W-:-:S06]  /*5500*/  IMAD.MOV.U32 R29, RZ, RZ, R151 ;  /* 0x000000ffff1d7224 */ /* 0x000fcc00078e0097 */
[----:B------:R-:W2:Y:S01]  /*5510*/  MUFU.EX2 R28, R28 ;  /* 0x0000001c001c7308 */ /* 0x000ea20000000800 */
[C---:B-1----:R-:W-:Y:S01]  /*5520*/  FADD.FTZ R5, R17.reuse, R20 ;  /* 0x0000001411057221 */ /* 0x042fe20000010000 */
[----:B------:R-:W-:Y:S02]  /*5530*/  F2FP.F16.F32.PACK_AB R195, R17, R30 ;  /* 0x0000001e11c3723e */ /* 0x000fe400000000ff */
[----:B------:R-:W-:-:S04]  /*5540*/  MOV R30, R151 ;  /* 0x00000097001e7202 */ /* 0x000fc80000000f00 */
[----:B------:R1:W4:Y:S01]  /*5550*/  MUFU.EX2 R21, R2 ;  /* 0x0000000200157308 */ /* 0x0003220000000800 */
[C---:B---3--:R-:W-:Y:S01]  /*5560*/  FADD.FTZ R17, R25.reuse, R0 ;  /* 0x0000000019117221 */ /* 0x048fe20000010000 */
[----:B------:R-:W-:Y:S01]  /*5570*/  F2FP.F16.F32.PACK_AB R192, R25, R24 ;  /* 0x0000001819c0723e */ /* 0x000fe200000000ff */
[----:B------:R-:W-:Y:S01]  /*5580*/  IMAD.MOV.U32 R25, RZ, RZ, R151 ;  /* 0x000000ffff197224 */ /* 0x000fe200078e0097 */
[----:B------:R-:W-:Y:S01]  /*5590*/  MOV R24, R151 ;  /* 0x0000009700187202 */ /* 0x000fe20000000f00 */
[----:B--2---:R-:W-:Y:S01]  /*55a0*/  FADD.FTZ R0, R28, R17 ;  /* 0x000000111c007221 */ /* 0x004fe20000010000 */
[----:B-1----:R-:W-:-:S03]  /*55b0*/  MOV R2, 0x3f800000 ;  /* 0x3f80000000027802 */ /* 0x002fc60000000f00 */
[C---:B----4-:R-:W-:Y:S01]  /*55c0*/  FADD.FTZ R17, R21.reuse, R0 ;  /* 0x0000000015117221 */ /* 0x050fe20000010000 */
[----:B------:R-:W-:Y:S01]  /*55d0*/  F2FP.F16.F32.PACK_AB R194, R21, R28 ;  /* 0x0000001c15c2723e */ /* 0x000fe200000000ff */
[----:B------:R-:W-:Y:S02]  /*55e0*/  IMAD.MOV.U32 R0, RZ, RZ, 0x3f800000 ;  /* 0x3f800000ff007424 */ /* 0x000fe400078e00ff */
[----:B------:R-:W-:Y:S01]  /*55f0*/  IMAD.MOV.U32 R28, RZ, RZ, R151 ;  /* 0x000000ffff1c7224 */ /* 0x000fe200078e0097 */
[----:B------:R-:W-:Y:S06]  /*5600*/  @!P2 BRA `(.L_x_1961) ;  /* 0x00000040005ca947 */ /* 0x000fec0003800000 */
[----:B------:R-:W-:Y:S01]  /*5610*/  R2UR UR61, R16 ;  /* 0x00000000103d72ca */ /* 0x000fe200000e0000 */
[----:B------:R-:W-:Y:S01]  /*5620*/  ULDC.64 UR4, c[0x0][0x3f8] ;  /* 0x0000fe0000047ab9 */ /* 0x000fe20000000a00 */
[----:B------:R-:W-:Y:S01]  /*5630*/  IMAD.MOV.U32 R20, RZ, RZ, R3 ;  /* 0x000000ffff147224 */ /* 0x000fe200078e0003 */
[----:B------:R-:W-:Y:S01]  /*5640*/  MOV R2, 0x3f800000 ;  /* 0x3f80000000027802 */ /* 0x000fe20000000f00 */
[----:B------:R-:W-:Y:S01]  /*5650*/  IMAD.MOV.U32 R21, RZ, RZ, R4 ;  /* 0x000000ffff157224 */ /* 0x000fe200078e0004 */
        /* <DEDUP_REMOVED lines=64> */
[----:B------:R-:W-:Y:S01]  /*5a60*/  IMAD.U32 R225, RZ, RZ, UR4 ;  /* 0x00000004ffe17e24 */ /* 0x000fe2000f8e00ff */
[----:B------:R-:W-:Y:S01]  /*5a70*/  UMOV UR41, UR46 ;  /* 0x0000002e00297c82 */ /* 0x000fe20008000000 */
[----:B------:R-:W-:-:S07]  /*5a80*/  IMAD.U32 R227, RZ, RZ, UR5 ;  /* 0x00000005ffe37e24 */ /* 0x000fce000f8e00ff */
.L_x_1970:
[----:B------:R-:W-:-:S04]  /*5a90*/  UIADD3 UR4, UR41, 0x1, URZ ;  /* 0x0000000129047890 */ /* 0x000fc8000fffe03f */
[----:B------:R-:W-:-:S04]  /*5aa0*/  UISETP.NE.AND UP0, UPT, UR4, 0x2, UPT ;  /* 0x000000020400788c */ /* 0x000fc8000bf05270 */
[----:B------:R-:W-:Y:S02]  /*5ab0*/  USEL UR5, URZ, 0x1, UP0 ;  /* 0x000000013f057887 */ /* 0x000fe40008000000 */
[----:B------:R-:W-:Y:S02]  /*5ac0*/  USEL UR46, UR4, URZ, UP0 ;  /* 0x0000003f042e7287 */ /* 0x000fe40008000000 */
[----:B------:R-:W-:-:S06]  /*5ad0*/  ULOP3.LUT UR4, UR61, UR5, URZ, 0x3c, !UPT ;  /* 0x000000053d047292 */ /* 0x000fcc000f8e3c3f */
[----:B------:R-:W-:Y:S01]  /*5ae0*/  MOV R16, UR4 ;  /* 0x0000000400107c02 */ /* 0x000fe20008000f00 */
[----:B------:R-:W-:Y:S06]  /*5af0*/  @!P0 BRA `(.L_x_1962) ;  /* 0x0000000000048947 */ /* 0x000fec0003800000 */
[----:B------:R-:W-:Y:S01]  /*5b00*/  BPT.TRAP 0x1 ;  /* 0x000000040000795c */ /* 0x000fe20000300000 */
.L_x_1962:
[----:B------:R-:W-:Y:S01]  /*5b10*/  R2UR UR4, R16 ;  /* 0x00000000100472ca */ /* 0x000fe200000e0000 */
[----:B------:R-:W-:-:S12]  /*5b20*/  ULEA UR47, UR46, UR60, 0x3 ;  /* 0x0000003c2e2f7291 */ /* 0x000fd8000f8e183f */
[----:B------:R-:W-:-:S05]  /*5b30*/  IMAD.U32 R3, RZ, RZ, UR4 ;  /* 0x00000004ff037e24 */ /* 0x000fca000f8e00ff */
[----:B------:R-:W-:-:S04]  /*5b40*/  SHF.L.U32 R3, R3, 0x1f, RZ ;  /* 0x0000001f03037819 */ /* 0x000fc800000006ff */
[----:B------:R1:W2:Y:S01]  /*5b50*/  SYNCS.PHASECHK.TRANS64.TRYWAIT P2, [UR47+0x38830], R3 ;  /* 0x03883003ff0075a7 */ /* 0x0002a2000804016f */
[----:B------:R-:W-:Y:S05]  /*5b60*/  @!P0 BRA `(.L_x_1963) ;  /* 0x0000000000048947 */ /* 0x000fea0003800000 */
[----:B------:R-:W-:Y:S01]  /*5b70*/  BPT.TRAP 0x1 ;  /* 0x000000040000795c */ /* 0x000fe20000300000 */
.L_x_1963:
[----:B--2---:R-:W-:Y:S05]  /*5b80*/  @P2 BRA `(.L_x_1964) ;  /* 0x0000000000082947 */ /* 0x004fea0003800000 */
[----:B------:R-:W2:Y:S02]  /*5b90*/  SYNCS.PHASECHK.TRANS64.TRYWAIT P2, [UR47+0x38830], R3 ;  /* 0x03883003ff0075a7 */ /* 0x000ea4000804016f */
[----:B--2---:R-:W-:Y:S05]  /*5ba0*/  @!P2 BRA `(.L_x_1965) ;  /* 0x000000d800fca947 */ /* 0x004fea0003800000 */
.L_x_1964:
[----:B------:R-:W-:Y:S01]  /*5bb0*/  R2UR UR10, R18 ;  /* 0x00000000120a72ca */ /* 0x000fe200000e0000 */
[----:B------:R-:W-:Y:S01]  /*5bc0*/  UIMAD UR4, UR46, 0xa00, UR40 ;  /* 0x00000a002e0478a4 */ /* 0x000fe2000f8e0228 */
[----:B------:R-:W-:Y:S01]  /*5bd0*/  R2UR UR11, R19 ;  /* 0x00000000130b72ca */ /* 0x000fe200000e0000 */
[----:B------:R-:W-:Y:S01]  /*5be0*/  WARPGROUP.ARRIVE ;  /* 0x00000000000079c5 */ /* 0x000fe20000000000 */
[----:B------:R-:W-:Y:S01]  /*5bf0*/  UMOV UR59, 0x40000040 ;  /* 0x40000040003b7882 */ /* 0x000fe20000000000 */
[----:B------:R-:W-:Y:S01]  /*5c00*/  R2UR UR6, R14 ;  /* 0x000000000e0672ca */ /* 0x000fe200000e0000 */
[----:B------:R-:W-:Y:S01]  /*5c10*/  UIADD3 UR18, UR4, 0x286, URZ ;  /* 0x0000028604127890 */ /* 0x000fe2000fffe03f */
[----:B------:R-:W-:Y:S01]  /*5c20*/  R2UR UR7, R15 ;  /* 0x000000000f0772ca */ /* 0x000fe200000e0000 */
[----:B------:R-:W-:Y:S01]  /*5c30*/  UMOV UR58, UR4 ;  /* 0x00000004003a7c82 */ /* 0x000fe20008000000 */
[----:B------:R-:W-:Y:S01]  /*5c40*/  R2UR UR14, R12 ;  /* 0x000000000c0e72ca */ /* 0x000fe200000e0000 */
[----:B------:R-:W-:Y:S01]  /*5c50*/  UMOV UR19, 0x40000040 ;  /* 0x4000004000137882 */ /* 0x000fe20000000000 */
[----:B------:R-:W-:Y:S01]  /*5c60*/  R2UR UR15, R13 ;  /* 0x000000000d0f72ca */ /* 0x000fe200000e0000 */
[----:B------:R-:W-:Y:S01]  /*5c70*/  UIADD3 UR22, UR4, 0x500, URZ ;  /* 0x0000050004167890 */ /* 0x000fe2000fffe03f */
[-C--:B------:R-:W-:Y:S01]  /*5c80*/  FMUL.FTZ R24, R24, R0.reuse ;  /* 0x0000000018187220 */ /* 0x080fe20000410000 */
[----:B------:R-:W-:Y:S01]  /*5c90*/  UMOV UR56, UR10 ;  /* 0x0000000a00387c82 */ /* 0x000fe20008000000 */
[----:B------:R-:W-:Y:S01]  /*5ca0*/  UMOV UR57, UR11 ;  /* 0x0000000b00397c82 */ /* 0x000fe20008000000 */
[----:B------:R-:W-:Y:S01]  /*5cb0*/  UMOV UR23, 0x40000040 ;  /* 0x4000004000177882 */ /* 0x000fe20000000000 */
[----:B------:R-:W-:Y:S01]  /*5cc0*/  HGMMA.64x16x16.F32 R184, gdesc[UR56], RZ, !UPT, gsb0 ;  /* 0x0020000038b879f0 */ /* 0x000fe2000c0008ff */
[----:B------:R-:W-:Y:S01]  /*5cd0*/  UIADD3 UR58, UR4, 0x80, URZ ;  /* 0x00000080043a7890 */ /* 0x000fe2000fffe03f */
[-C--:B------:R-:W-:Y:S01]  /*5ce0*/  FMUL.FTZ R25, R25, R0.reuse ;  /* 0x0000000019197220 */ /* 0x080fe20000410000 */
[----:B------:R-:W-:Y:S01]  /*5cf0*/  UMOV UR59, 0x40000040 ;  /* 0x40000040003b7882 */ /* 0x000fe20000000000 */
[----:B------:R-:W-:Y:S01]  /*5d00*/  UMOV UR56, UR10 ;  /* 0x0000000a00387c82 */ /* 0x000fe20008000000 */
[----:B------:R-:W-:Y:S01]  /*5d10*/  UMOV UR57, UR11 ;  /* 0x0000000b00397c82 */ /* 0x000fe20008000000 */
        /* <DEDUP_REMOVED lines=56> */
[----:B------:R-:W-:Y:S01]  /*60a0*/  UMOV UR59, 0x40000040 ;  /* 0x40000040003b7882 */ /* 0x000fe20000000000 */
[----:B------:R-:W-:Y:S01]  /*60b0*/  UMOV UR56, UR10 ;  /* 0x0000000a00387c82 */ /* 0x000fe20008000000 */
[----:B------:R-:W-:Y:S01]  /*60c0*/  UMOV UR57, UR11 ;  /* 0x0000000b00397c82 */ /* 0x000fe20008000000 */
        /* <DEDUP_REMOVED lines=97> */
[----:B------:R-:W-:Y:S01]  /*66e0*/  UMOV UR59, 0x40000040 ;  /* 0x40000040003b7882 */ /* 0x000fe20000000000 */
[----:B------:R-:W-:Y:S01]  /*66f0*/  UMOV UR56, UR10 ;  /* 0x0000000a00387c82 */ /* 0x000fe20008000000 */
[----:B------:R-:W-:Y:S01]  /*6700*/  UMOV UR57, UR11 ;  /* 0x0000000b00397c82 */ /* 0x000fe20008000000 */
[----:B------:R-:W-:Y:S02]  /*6710*/  R2UR UR10, R10 ;  /* 0x000000000a0a72ca */ /* 0x000fe400000e0000 */
[----:B------:R-:W-:Y:S01]  /*6720*/  R2UR UR11, R11 ;  /* 0x000000000b0b72ca */ /* 0x000fe200000e0000 */
[----:B------:R-:W-:Y:S02]  /*6730*/  WARPGROUP.DEPBAR.LE gsb0, 0x0 ;  /* 0x00008000000079c5 */ /* 0x000fe40000010000 */
[----:B------:R-:W-:-:S06]  /*6740*/  WARPGROUP.ARRIVE ;  /* 0x00000000000079c5 */ /* 0x000fcc0000000000 */
[----:B------:R-:W-:Y:S01]  /*6750*/  HGMMA.64x16x16.F32 R152, gdesc[UR56], RZ, !UPT, gsb0 ;  /* 0x00200000389879f0 */ /* 0x000fe2000c0008ff */
[----:B------:R-:W-:Y:S01]  /*6760*/  UIADD3 UR58, UR4, 0x2, URZ ;  /* 0x00000002043a7890 */ /* 0x000fe2000fffe03f */
[----:B------:R-:W-:Y:S01]  /*6770*/  UMOV UR59, 0x40000040 ;  /* 0x40000040003b7882 */ /* 0x000fe20000000000 */
[----:B------:R-:W-:Y:S01]  /*6780*/  UMOV UR56, UR6 ;  /* 0x0000000600387c82 */ /* 0x000fe20008000000 */
[----:B------:R-:W-:Y:S01]  /*6790*/  UMOV UR57, UR7 ;  /* 0x0000000700397c82 */ /* 0x000fe20008000000 */
[----:B------:R-:W-:Y:S02]  /*67a0*/  WARPGROUP.DEPBAR.LE gsb0, 0x0 ;  /* 0x00008000000079c5 */ /* 0x000fe40000010000 */
[----:B------:R-:W-:-:S06]  /*67b0*/  WARPGROUP.ARRIVE ;  /* 0x00000000000079c5 */ /* 0x000fcc0000000000 */
[----:B------:R-:W-:Y:S01]  /*67c0*/  HGMMA.64x16x16.F32 R184, gdesc[UR56], R184, gsb0 ;  /* 0x0020000038b879f0 */ /* 0x000fe200080008b8 */
        /* <DEDUP_REMOVED lines=62> */
[----:B------:R-:W-:Y:S01]  /*6bb0*/  UIADD3 UR14, UR4, 0x284, URZ ;  /* 0x00000284040e7890 */ /* 0x000fe2000fffe03f */
[----:B------:R-:W-:Y:S01]  /*6bc0*/  UMOV UR15, 0x40000040 ;  /* 0x40000040000f7882 */ /* 0x000fe20000000000 */
        /* <DEDUP_REMOVED lines=335> */
[----:B------:R-:W-:Y:S01]  /*80c0*/  UMOV UR4, UR10 ;  /* 0x0000000a00047c82 */ /* 0x000fe20008000000 */
[----:B------:R-:W-:Y:S02]  /*80d0*/  WARPGROUP.DEPBAR.LE gsb0, 0x0 ;  /* 0x00008000000079c5 */ /* 0x000fe40000010000 */
[----:B------:R-:W-:-:S06]  /*80e0*/  WARPGROUP.ARRIVE ;  /* 0x00000000000079c5 */ /* 0x000fcc0000000000 */
[----:B------:R-:W-:Y:S03]  /*80f0*/  HGMMA.64x16x16.F32 R160, gdesc[UR56], R160, gsb0 ;  /* 0x0020000038a079f0 */ /* 0x000fe600080008a0 */
[----:B------:R-:W-:Y:S02]  /*8100*/  WARPGROUP.DEPBAR.LE gsb0, 0x0 ;  /* 0x00008000000079c5 */ /* 0x000fe40000010000 */
[----:B------:R-:W-:-:S06]  /*8110*/  WARPGROUP.ARRIVE ;  /* 0x00000000000079c5 */ /* 0x000fcc0000000000 */
[----:B------:R-:W-:Y:S03]  /*8120*/  HGMMA.64x16x16.F32 R152, gdesc[UR4], R152, gsb0 ;  /* 0x00200000049879f0 */ /* 0x000fe60008000898 */
[----:B------:R-:W-:Y:S02]  /*8130*/  WARPGROUP.DEPBAR.LE gsb0, 0x0 ;  /* 0x00008000000079c5 */ /* 0x000fe40000010000 */
[----:B------:R-:W-:Y:S05]  /*8140*/  @!P0 BRA `(.L_x_1966) ;  /* 0x0000000000048947 */ /* 0x000fea0003800000 */
[----:B------:R-:W-:Y:S01]  /*8150*/  BPT.TRAP 0x1 ;  /* 0x000000040000795c */ /* 0x000fe20000300000 */
.L_x_1966:
[----:B------:R-:W-:Y:S01]  /*8160*/  ULEA UR5, UR41, UR60, 0x3 ;  /* 0x0000003c29057291 */ /* 0x000fe2000f8e183f */
[----:B------:R-:W-:-:S05]  /*8170*/  IMAD.U32 R0, RZ, RZ, UR61 ;  /* 0x0000003dff007e24 */ /* 0x000fca000f8e00ff */
[----:B------:R-:W-:-:S04]  /*8180*/  SHF.L.U32 R0, R0, 0x1f, RZ ;  /* 0x0000001f00007819 */ /* 0x000fc800000006ff */
[----:B------:R3:W4:Y:S01]  /*8190*/  SYNCS.PHASECHK.TRANS64.TRYWAIT P2, [UR5+0x38850], R0 ;  /* 0x03885000ff0075a7 */ /* 0x0007220008040145 */
[----:B------:R-:W-:Y:S05]  /*81a0*/  @!P0 BRA `(.L_x_1967) ;  /* 0x0000000000048947 */ /* 0x000fea0003800000 */
[----:B------:R-:W-:Y:S01]  /*81b0*/  BPT.TRAP 0x1 ;  /* 0x000000040000795c */ /* 0x000fe20000300000 */
.L_x_1967:
[----:B----4-:R-:W-:Y:S05]  /*81c0*/  @P2 BRA `(.L_x_1968) ;  /* 0x0000000000082947 */ /* 0x010fea0003800000 */
[----:B------:R-:W4:Y:S02]  /*81d0*/  SYNCS.PHASECHK.TRANS64.TRYWAIT P2, [UR5+0x38850], R0 ;  /* 0x03885000ff0075a7 */ /* 0x000f240008040145 */
[----:B----4-:R-:W-:Y:S05]  /*81e0*/  @!P2 BRA `(.L_x_1969) ;  /* 0x000000b40084a947 */ /* 0x010fea0003800000 */
.L_x_1968:
[----:B------:R-:W-:Y:S01]  /*81f0*/  UIADD3 UR4, UR60, 0x400, URZ ;  /* 0x000004003c047890 */ /* 0x000fe2000fffe03f */
[----:B------:R-:W-:Y:S01]  /*8200*/  WARPGROUP.ARRIVE ;  /* 0x00000000000079c5 */ /* 0x000fe20000000000 */
[----:B------:R-:W-:Y:S01]  /*8210*/  UMOV UR7, 0x40000040 ;  /* 0x4000004000077882 */ /* 0x000fe20000000000 */
[----:B------:R-:W-:Y:S01]  /*8220*/  UMOV UR11, 0x40000040 ;  /* 0x40000040000b7882 */ /* 0x000fe20000000000 */
[----:B------:R-:W-:Y:S01]  /*8230*/  USHF.R.U32.HI UR4, URZ, 0x4, UR4 ;  /* 0x000000043f047899 */ /* 0x000fe20008011604 */
[----:B------:R-:W-:Y:S01]  /*8240*/  R2UR UR15, R225 ;  /* 0x00000000e10f72ca */ /* 0x000fe200000e0000 */
[----:B-12---:R-:W1:Y:S01]  /*8250*/  LDC R3, c[0x0][0x288] ;  /* 0x0000a200ff037b82 */ /* 0x006e620000000800 */
[----:B------:R-:W-:Y:S01]  /*8260*/  R2UR UR14, R227 ;  /* 0x00000000e30e72ca */ /* 0x000fe200000e0000 */
[----:B------:R-:W-:Y:S01]  /*8270*/  ULOP3.LUT UR4, UR4, 0x3fff, URZ, 0xc0, !UPT ;  /* 0x00003fff04047892 */ /* 0x000fe2000f8ec03f */
[----:B------:R-:W-:-:S03]  /*8280*/  R2UR UR61, R16 ;  /* 0x00000000103d72ca */ /* 0x000fc600000e0000 */
[----:B------:R-:W-:-:S04]  /*8290*/  ULOP3.LUT UR4, UR4, 0x2800000, URZ, 0xfc, !UPT ;  /* 0x0280000004047892 */ /* 0x000fc8000f8efc3f */
[----:B------:R-:W-:Y:S02]  /*82a0*/  UIMAD UR6, UR41, 0xa00, UR4 ;  /* 0x00000a00290678a4 */ /* 0x000fe4000f8e0204 */
[----:B------:R-:W-:Y:S02]  /*82b0*/  UISETP.NE.U32.AND UP0, UPT, UR15, URZ, UPT ;  /* 0x0000003f0f00728c */ /* 0x000fe4000bf05070 */
[----:B------:R-:W-:Y:S02]  /*82c0*/  UIADD3 UR10, UR6, 0x80, URZ ;  /* 0x00000080060a7890 */ /* 0x000fe4000fffe03f */
[----:B------:R-:W-:Y:S02]  /*82d0*/  UIMAD UR4, UR45, -0x50, UR42 ;  /* 0xffffffb02d0478a4 */ /* 0x000fe4000f8e022a */
[----:B------:R-:W-:-:S07]  /*82e0*/  UISETP.NE.AND.EX UP0, UPT, UR14, URZ, UPT, UP0 ;  /* 0x0000003f0e00728c */ /* 0x000fce000bf05300 */
[----:B------:R-:W-:Y:S01]  /*82f0*/  HGMMA.64x256x16.F32 R24, R208, gdesc[UR4].tnspB, R24, gsb0 ;  /* 0x43e00004d0187df0 */ /* 0x000fe20008000818 */
[----:B------:R-:W-:Y:S01]  /*8300*/  UIADD3 UR4, UR4, 0x1, URZ ;  /* 0x0000000104047890 */ /* 0x000fe2000fffe03f */
[----:B------:R-:W-:Y:S01]  /*8310*/  ULDC UR14, c[0x0][0x404] ;  /* 0x00010100000e7ab9 */ /* 0x000fe20000000800 */
[----:B------:R-:W-:Y:S01]  /*8320*/  UMOV UR41, UR46 ;  /* 0x0000002e00297c82 */ /* 0x000fe20008000000 */
[----:B------:R-:W-:Y:S01]  /*8330*/  USEL UR7, UR14, 0x1, UP0 ;  /* 0x000000010e077887 */ /* 0x000fe20008000000 */
[----:B------:R-:W-:-:S13]  /*8340*/  R2UR UR14, R226 ;  /* 0x00000000e20e72ca */ /* 0x000fda00000e0000 */
[----:B------:R-:W-:Y:S02]  /*8350*/  UISETP.GT.AND UP0, UPT, UR45, UR14, UPT ;  /* 0x0000000e2d00728c */ /* 0x000fe4000bf04270 */
[----:B------:R-:W-:Y:S01]  /*8360*/  UIADD3 UR45, UR45, -0x1, URZ ;  /* 0xffffffff2d2d7890 */ /* 0x000fe2000fffe03f */
        /* <DEDUP_REMOVED lines=9> */
[----:B------:R-:W-:Y:S01]  /*8400*/  ULDC UR10, c[0x0][0x2e0] ;  /* 0x0000b800000a7ab9 */ /* 0x000fe20000000800 */
[----:B------:R-:W-:Y:S01]  /*8410*/  UMOV UR11, 0x40000040 ;  /* 0x40000040000b7882 */ /* 0x000fe20000000000 */
[----:B------:R-:W-:Y:S02]  /*8420*/  UIMAD UR4, UR7, UR10, UR4 ;  /* 0x0000000a070472a4 */ /* 0x000fe4000f8e0204 */
[----:B------:R-:W-:Y:S02]  /*8430*/  UIADD3 UR10, UR6, 0x180, URZ ;  /* 0x00000180060a7890 */ /* 0x000fe4000fffe03f */
[----:B------:R-:W-:Y:S02]  /*8440*/  UIADD3 UR6, UR6, 0x200, URZ ;  /* 0x0000020006067890 */ /* 0x000fe4000fffe03f */
[----:B-1----:R-:W-:Y:S01]  /*8450*/  IADD3 R3, -R3, UR4, RZ ;  /* 0x0000000403037c10 */ /* 0x002fe2000fffe1ff */
[----:B------:R-:W-:Y:S01]  /*8460*/  ULDC UR4, c[0x0][0x988] ;  /* 0x0002620000047ab9 */ /* 0x000fe20000000800 */
[----:B------:R-:W-:-:S03]  /*8470*/  UMOV UR7, 0x40000040 ;  /* 0x4000004000077882 */ /* 0x000fc60000000000 */
[----:B---3--:R-:W-:-:S05]  /*8480*/  IMAD R0, R214, -0x2, R3 ;  /* 0xfffffffed6007824 */ /* 0x008fca00078e0203 */
[----:B------:R-:W-:-:S04]  /*8490*/  IADD3 R0, R215, R0, RZ ;  /* 0x00000000d7007210 */ /* 0x000fc80007ffe0ff */
[C---:B------:R-:W-:Y:S02]  /*84a0*/  ISETP.GT.AND P2, PT, R0.reuse, RZ, PT ;  /* 0x000000ff0000720c */ /* 0x040fe40003f44270 */
[----:B------:R-:W-:Y:S02]  /*84b0*/  ISETP.GT.AND P3, PT, R0, 0x1, PT ;  /* 0x000000010000780c */ /* 0x000fe40003f64270 */
[----:B------:R-:W-:Y:S02]  /*84c0*/  FSEL R184, R184, -INF , P2 ;  /* 0xff800000b8b87808 */ /* 0x000fe40001000000 */
[----:B------:R-:W-:Y:S02]  /*84d0*/  ISETP.GT.AND P2, PT, R0, 0x8, PT ;  /* 0x000000080000780c */ /* 0x000fe40003f44270 */
[----:B------:R-:W-:Y:S02]  /*84e0*/  FSEL R185, R185, -INF , P3 ;  /* 0xff800000b9b97808 */ /* 0x000fe40001800000 */
[----:B------:R-:W-:-:S02]  /*84f0*/  FMNMX.FTZ R2, R184, R21, !PT ;  /* 0x00000015b8027209 */ /* 0x000fc40007810000 */
[----:B------:R-:W-:Y:S02]  /*8500*/  ISETP.GT.AND P3, PT, R0, 0x9, PT ;  /* 0x000000090000780c */ /* 0x000fe40003f64270 */
[----:B------:R-:W-:Y:S02]  /*8510*/  FSEL R188, R188, -INF , P2 ;  /* 0xff800000bcbc7808 */ /* 0x000fe40001000000 */
        /* <DEDUP_REMOVED lines=46> */
[C---:B------:R-:W-:Y:S01]  /*8800*/  ISETP.GT.AND P3, PT, R0.reuse, 0x49, PT ;  /* 0x000000490000780c */ /* 0x040fe20003f64270 */
[----:B------:R-:W-:Y:S01]  /*8810*/  VIADD R0, R0, 0x8 ;  /* 0x0000000800007836 */ /* 0x000fe20000000000 */
[----:B------:R-:W-:Y:S02]  /*8820*/  FSEL R156, R156, -INF , P2 ;  /* 0xff8000009c9c7808 */ /* 0x000fe40001000000 */
[----:B------:R-:W-:Y:S02]  /*8830*/  FMNMX.FTZ R3, R153, R2, !PT ;  /* 0x0000000299037209 */ /* 0x000fe40007810000 */
[----:B------:R-:W-:Y:S02]  /*8840*/  FSEL R157, R157, -INF , P3 ;  /* 0xff8000009d9d7808 */ /* 0x000fe40001800000 */
[----:B------:R-:W-:Y:S02]  /*8850*/  FMNMX.FTZ R2, R156, R3, !PT ;  /* 0x000000039c027209 */ /* 0x000fe40007810000 */
[----:B------:R-:W-:-:S02]  /*8860*/  ISETP.GT.AND P2, PT, R0, RZ, PT ;  /* 0x000000ff0000720c */ /* 0x000fc40003f44270 */
[----:B------:R-:W-:Y:S02]  /*8870*/  FMNMX.FTZ R2, R157, R2, !PT ;  /* 0x000000029d027209 */ /* 0x000fe40007810000 */
[C---:B------:R-:W-:Y:S02]  /*8880*/  ISETP.GT.AND P3, PT, R0.reuse, 0x1, PT ;  /* 0x000000010000780c */ /* 0x040fe40003f64270 */
[C---:B------:R-:W-:Y:S01]  /*8890*/  ISETP.GT.AND P4, PT, R0.reuse, 0x8, PT ;  /* 0x000000080000780c */ /* 0x040fe20003f84270 */
[----:B------:R-:W1:Y:S01]  /*88a0*/  SHFL.BFLY PT, R3, R2, 0x2, 0x1f ;  /* 0x0c401f0002037f89 */ /* 0x000e6200000e0000 */
[----:B------:R-:W-:Y:S02]  /*88b0*/  FSEL R187, R187, -INF , P3 ;  /* 0xff800000bbbb7808 */ /* 0x000fe40001800000 */
[----:B------:R-:W-:Y:S02]  /*88c0*/  ISETP.GT.AND P5, PT, R0, 0x9, PT ;  /* 0x000000090000780c */ /* 0x000fe40003fa4270 */
[----:B------:R-:W-:-:S02]  /*88d0*/  FSEL R190, R190, -INF , P4 ;  /* 0xff800000bebe7808 */ /* 0x000fc40002000000 */
[C---:B------:R-:W-:Y:S02]  /*88e0*/  ISETP.GT.AND P3, PT, R0.reuse, 0x10, PT ;  /* 0x000000100000780c */ /* 0x040fe40003f64270 */
[----:B------:R-:W-:Y:S02]  /*88f0*/  FSEL R191, R191, -INF , P5 ;  /* 0xff800000bfbf7808 */ /* 0x000fe40002800000 */
[----:B------:R-:W-:Y:S02]  /*8900*/  ISETP.GT.AND P4, PT, R0, 0x11, PT ;  /* 0x000000110000780c */ /* 0x000fe40003f84270 */
[----:B------:R-:W-:Y:S02]  /*8910*/  FSEL R178, R178, -INF , P3 ;  /* 0xff800000b2b27808 */ /* 0x000fe40001800000 */
[----:B------:R-:W-:-:S04]  /*8920*/  ISETP.GT.AND P3, PT, R0, 0x18, PT ;  /* 0x000000180000780c */ /* 0x000fc80003f64270 */
[----:B------:R-:W-:Y:S02]  /*8930*/  FSEL R182, R182, -INF , P3 ;  /* 0xff800000b6b67808 */ /* 0x000fe40001800000 */
[----:B------:R-:W-:Y:S02]  /*8940*/  ISETP.GT.AND P3, PT, R0, 0x20, PT ;  /* 0x000000200000780c */ /* 0x000fe40003f64270 */
[----:B-1----:R-:W-:Y:S02]  /*8950*/  FMNMX.FTZ R3, R2, R3, !PT ;  /* 0x0000000302037209 */ /* 0x002fe40007810000 */
[----:B------:R-:W-:Y:S02]  /*8960*/  FSEL R170, R170, -INF , P3 ;  /* 0xff800000aaaa7808 */ /* 0x000fe40001800000 */
[----:B------:R-:W-:Y:S01]  /*8970*/  ISETP.GT.AND P3, PT, R0, 0x28, PT ;  /* 0x000000280000780c */ /* 0x000fe20003f64270 */
[----:B------:R-:W1:Y:S03]  /*8980*/  SHFL.BFLY PT, R4, R3, 0x1, 0x1f ;  /* 0x0c201f0003047f89 */ /* 0x000e6600000e0000 */
[----:B------:R-:W-:-:S02]  /*8990*/  FSEL R174, R174, -INF , P3 ;  /* 0xff800000aeae7808 */ /* 0x000fc40001800000 */
[----:B------:R-:W-:-:S04]  /*89a0*/  ISETP.GT.AND P3, PT, R0, 0x30, PT ;  /* 0x000000300000780c */ /* 0x000fc80003f64270 */
[----:B------:R-:W-:Y:S02]  /*89b0*/  FSEL R162, R162, -INF , P3 ;  /* 0xff800000a2a27808 */ /* 0x000fe40001800000 */
[----:B------:R-:W-:-:S04]  /*89c0*/  ISETP.GT.AND P3, PT, R0, 0x38, PT ;  /* 0x000000380000780c */ /* 0x000fc80003f64270 */
[----:B------:R-:W-:Y:S02]  /*89d0*/  FSEL R166, R166, -INF , P3 ;  /* 0xff800000a6a67808 */ /* 0x000fe40001800000 */
[----:B------:R-:W-:-:S04]  /*89e0*/  ISETP.GT.AND P3, PT, R0, 0x40, PT ;  /* 0x000000400000780c */ /* 0x000fc80003f64270 */
[----:B------:R-:W-:Y:S02]  /*89f0*/  FSEL R154, R154, -INF , P3 ;  /* 0xff8000009a9a7808 */ /* 0x000fe40001800000 */
[----:B------:R-:W-:Y:S02]  /*8a00*/  ISETP.GT.AND P3, PT, R0, 0x48, PT ;  /* 0x000000480000780c */ /* 0x000fe40003f64270 */
[----:B-1----:R-:W-:Y:S02]  /*8a10*/  FMNMX.FTZ R4, R3, R4, !PT ;  /* 0x0000000403047209 */ /* 0x002fe40007810000 */
[----:B------:R-:W-:Y:S01]  /*8a20*/  FSEL R158, R158, -INF , P3 ;  /* 0xff8000009e9e7808 */ /* 0x000fe20001800000 */
[----:B------:R-:W-:Y:S02]  /*8a30*/  WARPGROUP.DEPBAR.LE gsb0, 0x0 ;  /* 0x00008000000079c5 */ /* 0x000fe40000010000 */
[----:B------:R-:W-:-:S06]  /*8a40*/  WARPGROUP.ARRIVE ;  /* 0x00000000000079c5 */ /* 0x000fcc0000000000 */
[----:B------:R-:W-:Y:S03]  /*8a50*/  HGMMA.64x256x16.F32 R24, R196, gdesc[UR8].tnspB, R24, gsb0 ;  /* 0x43e00008c4187df0 */ /* 0x000fe60008000818 */
[----:B------:R-:W-:Y:S02]  /*8a60*/  WARPGROUP.DEPBAR.LE gsb0, 0x0 ;  /* 0x00008000000079c5 */ /* 0x000fe40000010000 */
[----:B------:R-:W-:Y:S01]  /*8a70*/  FSEL R197, R186, -INF , P2 ;  /* 0xff800000bac57808 */ /* 0x000fe20001000000 */
[C---:B------:R-:W-:Y:S01]  /*8a80*/  FMUL.FTZ R186, R4.reuse, UR4 ;  /* 0x0000000404ba7c20 */ /* 0x040fe20008410000 */
[----:B------:R-:W-:Y:S01]  /*8a90*/  FSETP.NEU.FTZ.AND P2, PT, R4, -INF , PT ;  /* 0xff8000000400780b */ /* 0x000fe20003f5d000 */
[----:B------:R-:W-:Y:S01]  /*8aa0*/  WARPGROUP.ARRIVE ;  /* 0x00000000000079c5 */ /* 0x000fe20000000000 */
[----:B------:R-:W-:-:S04]  /*8ab0*/  FMNMX.FTZ R2, R197, R20, !PT ;  /* 0x00000014c5027209 */ /* 0x000fc80007810000 */
[----:B------:R-:W-:-:S15]  /*8ac0*/  FMNMX.FTZ R3, R187, R2, !PT ;  /* 0x00000002bb037209 */ /* 0x000fde0007810000 */
[----:B------:R-:W-:Y:S01]  /*8ad0*/  HGMMA.64x256x16.F32 R24, R192, gdesc[UR4].tnspB, R24, gsb0 ;  /* 0x43e00004c0187df0 */ /* 0x000fe20008000818 */
[----:B------:R-:W-:Y:S02]  /*8ae0*/  FSEL R2, R186, RZ, P2 ;  /* 0x000000ffba027208 */ /* 0x000fe40001000000 */
[----:B------:R-:W-:-:S03]  /*8af0*/  FMNMX.FTZ R186, R190, R3, !PT ;  /* 0x00000003beba7209 */ /* 0x000fc60007810000 */
[--C-:B------:R-:W-:Y:S01]  /*8b00*/  FFMA.FTZ R196, R184, UR4, -R2.reuse ;  /* 0x00000004b8c47c23 */ /* 0x100fe20008010802 */
[----:B------:R-:W-:Y:S01]  /*8b10*/  FMNMX.FTZ R3, R191, R186, !PT ;  /* 0x000000babf037209 */ /* 0x000fe20007810000 */
[--C-:B------:R-:W-:Y:S01]  /*8b20*/  FFMA.FTZ R208, R185, UR4, -R2.reuse ;  /* 0x00000004b9d07c23 */ /* 0x100fe20008010802 */
[----:B------:R-:W-:Y:S01]  /*8b30*/  FSEL R184, R179, -INF , P4 ;  /* 0xff800000b3b87808 */ /* 0x000fe20002000000 */
[--C-:B------:R-:W-:Y:S01]  /*8b40*/  FFMA.FTZ R204, R176, UR4, -R2.reuse ;  /* 0x00000004b0cc7c23 */ /* 0x100fe20008010802 */
[----:B------:R-:W-:Y:S01]  /*8b50*/  FMNMX.FTZ R3, R178, R3, !PT ;  /* 0x00000003b2037209 */ /* 0x000fe20007810000 */
[--C-:B------:R-:W-:Y:S01]  /*8b60*/  FFMA.FTZ R206, R180, UR4, -R2.reuse ;  /* 0x00000004b4ce7c23 */ /* 0x100fe20008010802 */
[----:B------:R-:W-:Y:S01]  /*8b70*/  ISETP.GT.AND P4, PT, R0, 0x19, PT ;  /* 0x000000190000780c */ /* 0x000fe20003f84270 */
[--C-:B------:R-:W-:Y:S01]  /*8b80*/  FFMA.FTZ R177, R177, UR4, -R2.reuse ;  /* 0x00000004b1b17c23 */ /* 0x100fe20008010802 */
[----:B------:R-:W-:Y:S01]  /*8b90*/  FMNMX.FTZ R3, R184, R3, !PT ;  /* 0x00000003b8037209 */ /* 0x000fe20007810000 */
[----:B------:R1:W-:Y:S01]  /*8ba0*/  MUFU.EX2 R179, R196 ;  /* 0x000000c400b37308 */ /* 0x0003e20000000800 */
[----:B------:R-:W-:Y:S01]  /*8bb0*/  FSEL R183, R183, -INF , P4 ;  /* 0xff800000b7b77808 */ /* 0x000fe20002000000 */
[--C-:B------:R-:W-:Y:S01]  /*8bc0*/  FFMA.FTZ R210, R188, UR4, -R2.reuse ;  /* 0x00000004bcd27c23 */ /* 0x100fe20008010802 */
[----:B------:R-:W-:Y:S01]  /*8bd0*/  FMNMX.FTZ R186, R182, R3, !PT ;  /* 0x00000003b6ba7209 */ /* 0x000fe20007810000 */
[--C-:B------:R-:W-:Y:S01]  /*8be0*/  FFMA.FTZ R189, R189, UR4, -R2.reuse ;  /* 0x00000004bdbd7c23 */ /* 0x100fe20008010802 */
[----:B------:R-:W-:Y:S01]  /*8bf0*/  ISETP.GT.AND P4, PT, R0, 0x21, PT ;  /* 0x000000210000780c */ /* 0x000fe20003f84270 */
[--C-:B------:R-:W-:Y:S01]  /*8c00*/  FFMA.FTZ R181, R181, UR4, -R2.reuse ;  /* 0x00000004b5b57c23 */ /* 0x100fe20008010802 */
[----:B------:R-:W-:Y:S01]  /*8c10*/  FMNMX.FTZ R3, R183, R186, !PT ;  /* 0x000000bab7037209 */ /* 0x000fe20007810000 */
[--C-:B------:R-:W-:Y:S01]  /*8c20*/  FFMA.FTZ R200, R168, UR4, -R2.reuse ;  /* 0x00000004a8c87c23 */ /* 0x100fe20008010802 */
[----:B------:R-:W-:Y:S01]  /*8c30*/  FSEL R171, R171, -INF , P4 ;  /* 0xff800000abab7808 */ /* 0x000fe20002000000 */
[--C-:B-1----:R-:W-:Y:S01]  /*8c40*/  FFMA.FTZ R196, R160, UR4, -R2.reuse ;  /* 0x00000004a0c47c23 */ /* 0x102fe20008010802 */
[----:B------:R-:W-:Y:S01]  /*8c50*/  FMNMX.FTZ R186, R170, R3, !PT ;  /* 0x00000003aaba7209 */ /* 0x000fe20007810000 */
[--C-:B------:R-:W-:Y:S01]  /*8c60*/  FFMA.FTZ R169, R169, UR4, -R2.reuse ;  /* 0x00000004a9a97c23 */ /* 0x100fe20008010802 */
[----:B------:R-:W-:Y:S01]  /*8c70*/  ISETP.GT.AND P4, PT, R0, 0x29, PT ;  /* 0x000000290000780c */ /* 0x000fe20003f84270 */
        /* <DEDUP_REMOVED lines=16> */
[----:B------:R-:W-:Y:S01]  /*8d80*/  FFMA.FTZ R2, R157, UR4, -R2 ;  /* 0x000000049d027c23 */ /* 0x000fe20008010802 */
[----:B------:R-:W-:Y:S01]  /*8d90*/  FMNMX.FTZ R3, R163, R176, !PT ;  /* 0x000000b0a3037209 */ /* 0x000fe20007810000 */
[----:B------:R-:W-:Y:S01]  /*8da0*/  MUFU.EX2 R208, R208 ;  /* 0x000000d000d07308 */ /* 0x000fe20000000800 */
[----:B------:R-:W-:-:S02]  /*8db0*/  FSEL R176, R167, -INF , P4 ;  /* 0xff800000a7b07808 */ /* 0x000fc40002000000 */
[----:B------:R-:W-:Y:S02]  /*8dc0*/  FMNMX.FTZ R3, R166, R3, !PT ;  /* 0x00000003a6037209 */ /* 0x000fe40007810000 */
[----:B------:R-:W-:Y:S02]  /*8dd0*/  ISETP.GT.AND P4, PT, R0, 0x41, PT ;  /* 0x000000410000780c */ /* 0x000fe40003f84270 */
[----:B------:R-:W-:Y:S01]  /*8de0*/  FMNMX.FTZ R3, R176, R3, !PT ;  /* 0x00000003b0037209 */ /* 0x000fe20007810000 */
[----:B------:R1:W-:Y:S01]  /*8df0*/  MUFU.EX2 R167, R177 ;  /* 0x000000b100a77308 */ /* 0x0003e20000000800 */
[----:B------:R-:W-:Y:S02]  /*8e00*/  FSEL R155, R155, -INF , P4 ;  /* 0xff8000009b9b7808 */ /* 0x000fe40002000000 */
[----:B------:R-:W-:Y:S02]  /*8e10*/  FMNMX.FTZ R180, R154, R3, !PT ;  /* 0x000000039ab47209 */ /* 0x000fe40007810000 */
[----:B------:R-:W-:-:S02]  /*8e20*/  ISETP.GT.AND P4, PT, R0, 0x49, PT ;  /* 0x000000490000780c */ /* 0x000fc40003f84270 */
[----:B------:R-:W-:Y:S01]  /*8e30*/  FMNMX.FTZ R3, R155, R180, !PT ;  /* 0x000000b49b037209 */ /* 0x000fe20007810000 */
[----:B------:R-:W-:Y:S01]  /*8e40*/  MUFU.EX2 R210, R210 ;  /* 0x000000d200d27308 */ /* 0x000fe20000000800 */
[----:B-1----:R-:W-:Y:S02]  /*8e50*/  FSEL R177, R159, -INF , P4 ;  /* 0xff8000009fb17808 */ /* 0x002fe40002000000 */
[----:B------:R-:W-:-:S04]  /*8e60*/  FMNMX.FTZ R0, R158, R3, !PT ;  /* 0x000000039e007209 */ /* 0x000fc80007810000 */
[----:B------:R-:W-:Y:S01]  /*8e70*/  FMNMX.FTZ R0, R177, R0, !PT ;  /* 0x00000000b1007209 */ /* 0x000fe20007810000 */
[----:B------:R1:W-:Y:S04]  /*8e80*/  MUFU.EX2 R159, R181 ;  /* 0x000000b5009f7308 */ /* 0x0003e80000000800 */
[----:B------:R-:W2:Y:S04]  /*8e90*/  SHFL.BFLY PT, R3, R0, 0x2, 0x1f ;  /* 0x0c401f0000037f89 */ /* 0x000ea800000e0000 */
[----:B------:R-:W-:Y:S08]  /*8ea0*/  MUFU.EX2 R175, R189 ;  /* 0x000000bd00af7308 */ /* 0x000ff00000000800 */
[----:B------:R-:W-:Y:S08]  /*8eb0*/  MUFU.EX2 R204, R204 ;  /* 0x000000cc00cc7308 */ /* 0x000ff00000000800 */
[----:B------:R-:W-:Y:S01]  /*8ec0*/  MUFU.EX2 R206, R206 ;  /* 0x000000ce00ce7308 */ /* 0x000fe20000000800 */
[----:B--2---:R-:W-:-:S02]  /*8ed0*/  FMNMX.FTZ R160, R0, R3, !PT ;  /* 0x0000000300a07209 */ /* 0x004fc40007810000 */
[----:B------:R-:W-:-:S05]  /*8ee0*/  FSEL R0, R4, RZ, P2 ;  /* 0x000000ff04007208 */ /* 0x000fca0001000000 */
[----:B------:R-:W-:Y:S01]  /*8ef0*/  MUFU.EX2 R200, R200 ;  /* 0x000000c800c87308 */ /* 0x000fe20000000800 */
[----:B------:R-:W2:Y:S01]  /*8f00*/  SHFL.BFLY PT, R3, R160, 0x1, 0x1f ;  /* 0x0c201f00a0037f89 */ /* 0x000ea200000e0000 */
[----:B------:R-:W-:-:S04]  /*8f10*/  FADD.FTZ R0, -R0, R21 ;  /* 0x0000001500007221 */ /* 0x000fc80000010100 */
[----:B------:R-:W-:Y:S02]  /*8f20*/  FMUL.FTZ R0, R0, UR4 ;  /* 0x0000000400007c20 */ /* 0x000fe40008410000 */
[----:B------:R-:W-:Y:S08]  /*8f30*/  MUFU.EX2 R21, R2 ;  /* 0x0000000200157308 */ /* 0x000ff00000000800 */
[----:B------:R-:W3:Y:S08]  /*8f40*/  MUFU.EX2 R0, R0 ;  /* 0x0000000000007308 */ /* 0x000ef00000000800 */
[----:B------:R-:W-:Y:S01]  /*8f50*/  MUFU.EX2 R169, R169 ;  /* 0x000000a900a97308 */ /* 0x000fe20000000800 */
[----:B--2---:R-:W-:-:S04]  /*8f60*/  FMNMX.FTZ R3, R160, R3, !PT ;  /* 0x00000003a0037209 */ /* 0x004fc80007810000 */
[C---:B------:R-:W-:Y:S01]  /*8f70*/  FSETP.NEU.FTZ.AND P2, PT, R3.reuse, -INF , PT ;  /* 0xff8000000300780b */ /* 0x040fe20003f5d000 */
[C---:B------:R-:W-:Y:S02]  /*8f80*/  FMUL.FTZ R157, R3.reuse, UR4 ;  /* 0x00000004039d7c20 */ /* 0x040fe40008410000 */
[----:B------:R-:W-:Y:S01]  /*8f90*/  MUFU.EX2 R202, R202 ;  /* 0x000000ca00ca7308 */ /* 0x000fe20000000800 */
[----:B-1----:R-:W-:Y:S01]  /*8fa0*/  FSEL R181, R3, RZ, P2 ;  /* 0x000000ff03b57208 */ /* 0x002fe20001000000 */
[----:B---3--:R-:W-:Y:S01]  /*8fb0*/  FFMA.FTZ R17, R0, R17, R179 ;  /* 0x0000001100117223 */ /* 0x008fe200000100b3 */
[----:B------:R-:W-:Y:S02]  /*8fc0*/  FSEL R157, R157, RZ, P2 ;  /* 0x000000ff9d9d7208 */ /* 0x000fe40001000000 */
[----:B------:R-:W-:Y:S01]  /*8fd0*/  PLOP3.LUT P2, PT, PT, PT, UP0, 0x80, 0x0 ;  /* 0x000000000000781c */ /* 0x000fe20003f4f008 */
[----:B------:R-:W-:Y:S01]  /*8fe0*/  FADD.FTZ R181, -R181, R20 ;  /* 0x00000014b5b57221 */ /* 0x000fe20000010100 */
[----:B------:R-:W-:Y:S01]  /*8ff0*/  FADD.FTZ R17, R208, R17 ;  /* 0x00000011d0117221 */ /* 0x000fe20000010000 */
[--C-:B------:R-:W-:Y:S01]  /*9000*/  FFMA.FTZ R209, R197, UR4, -R157.reuse ;  /* 0x00000004c5d17c23 */ /* 0x100fe2000801089d */
[--C-:B------:R-:W-:Y:S01]  /*9010*/  FFMA.FTZ R160, R187, UR4, -R157.reuse ;  /* 0x00000004bba07c23 */ /* 0x100fe2000801089d */
[----:B------:R-:W-:Y:S01]  /*9020*/  FMUL.FTZ R181, R181, UR4 ;  /* 0x00000004b5b57c20 */ /* 0x000fe20008410000 */
[--C-:B------:R-:W-:Y:S01]  /*9030*/  FFMA.FTZ R211, R190, UR4, -R157.reuse ;  /* 0x00000004bed37c23 */ /* 0x100fe2000801089d */
[--C-:B------:R-:W-:Y:S01]  /*9040*/  FFMA.FTZ R164, R191, UR4, -R157.reuse ;  /* 0x00000004bfa47c23 */ /* 0x100fe2000801089d */
[----:B------:R-:W-:Y:S01]  /*9050*/  FFMA.FTZ R203, R174, UR4, -R157 ;  /* 0x00000004aecb7c23 */ /* 0x000fe2000801089d */
        /* <DEDUP_REMOVED lines=8> */
[----:B------:R-:W1:Y:S01]  /*90e0*/  MUFU.EX2 R2, R181 ;  /* 0x000000b500027308 */ /* 0x000e620000000800 */
[----:B------:R-:W-:Y:S01]  /*90f0*/  FADD.FTZ R174, R204, R183 ;  /* 0x000000b7ccae7221 */ /* 0x000fe20000010000 */
[----:B------:R-:W-:Y:S01]  /*9100*/  FFMA.FTZ R201, R170, UR4, -R157 ;  /* 0x00000004aac97c23 */ /* 0x000fe2000801089d */
[----:B------:R-:W-:-:S02]  /*9110*/  IMAD.U32 R17, RZ, RZ, UR47 ;  /* 0x0000002fff117e24 */ /* 0x000fc4000f8e00ff */
[--C-:B------:R-:W-:Y:S01]  /*9120*/  FFMA.FTZ R199, R166, UR4, -R157.reuse ;  /* 0x00000004a6c77c23 */ /* 0x100fe2000801089d */
[--C-:B------:R-:W-:Y:S01]  /*9130*/  FFMA.FTZ R170, R185, UR4, -R157.reuse ;  /* 0x00000004b9aa7c23 */ /* 0x100fe2000801089d */
[--C-:B------:R-:W-:Y:S01]  /*9140*/  FFMA.FTZ R197, R162, UR4, -R157.reuse ;  /* 0x00000004a2c57c23 */ /* 0x100fe2000801089d */
[--C-:B------:R-:W-:Y:S01]  /*9150*/  FFMA.FTZ R162, R163, UR4, -R157.reuse ;  /* 0x00000004a3a27c23 */ /* 0x100fe2000801089d */
[----:B------:R-:W2:Y:S01]  /*9160*/  MUFU.EX2 R160, R160 ;  /* 0x000000a000a07308 */ /* 0x000ea20000000800 */
[----:B------:R-:W-:Y:S01]  /*9170*/  @!P1 IADD3 R17, R17, 0x38840, RZ ;  /* 0x0003884011119810 */ /* 0x000fe20007ffe0ff */
[--C-:B------:R-:W-:Y:S01]  /*9180*/  FFMA.FTZ R176, R176, UR4, -R157.reuse ;  /* 0x00000004b0b07c23 */ /* 0x100fe2000801089d */
[--C-:B------:R-:W-:Y:S01]  /*9190*/  FFMA.FTZ R155, R155, UR4, -R157.reuse ;  /* 0x000000049b9b7c23 */ /* 0x100fe2000801089d */
[----:B------:R-:W-:Y:S01]  /*91a0*/  FFMA.FTZ R158, R158, UR4, -R157 ;  /* 0x000000049e9e7c23 */ /* 0x000fe2000801089d */
[----:B------:R-:W-:Y:S02]  /*91b0*/  @!P1 PRMT R17, RZ, 0x654, R17 ;  /* 0x00000654ff119816 */ /* 0x000fe40000000011 */
[----:B------:R-:W-:Y:S01]  /*91c0*/  F2FP.F16.F32.PACK_AB R208, R208, R179 ;  /* 0x000000b3d0d0723e */ /* 0x000fe200000000ff */
[----:B------:R-:W3:Y:S01]  /*91d0*/  MUFU.EX2 R211, R211 ;  /* 0x000000d300d37308 */ /* 0x000ee20000000800 */
[----:B-1----:R-:W-:Y:S01]  /*91e0*/  FFMA.FTZ R5, R2, R5, R209 ;  /* 0x0000000502057223 */ /* 0x002fe200000100d1 */
[----:B------:R-:W-:-:S02]  /*91f0*/  F2FP.F16.F32.PACK_AB R210, R175, R210 ;  /* 0x000000d2afd2723e */ /* 0x000fc400000000ff */
[----:B------:R-:W-:-:S04]  /*9200*/  F2FP.F16.F32.PACK_AB R204, R167, R204 ;  /* 0x000000cca7cc723e */ /* 0x000fc800000000ff */
[----:B------:R-:W1:Y:S01]  /*9210*/  MUFU.EX2 R164, R164 ;  /* 0x000000a400a47308 */ /* 0x000e620000000800 */
[----:B--2---:R-:W-:-:S07]  /*9220*/  F2FP.F16.F32.PACK_AB R209, R160, R209 ;  /* 0x000000d1a0d1723e */ /* 0x004fce00000000ff */
[----:B------:R-:W2:Y:S08]  /*9230*/  MUFU.EX2 R205, R205 ;  /* 0x000000cd00cd7308 */ /* 0x000eb00000000800 */
[----:B------:R4:W-:Y:S08]  /*9240*/  MUFU.EX2 R20, R171 ;  /* 0x000000ab00147308 */ /* 0x0009f00000000800 */
[----:B------:R-:W5:Y:S01]  /*9250*/  MUFU.EX2 R168, R168 ;  /* 0x000000a800a87308 */ /* 0x000f620000000800 */
[----:B----4-:R-:W-:Y:S01]  /*9260*/  FADD.FTZ R171, R167, R174 ;  /* 0x000000aea7ab7221 */ /* 0x010fe20000010000 */
[----:B------:R-:W-:-:S03]  /*9270*/  FADD.FTZ R174, R160, R5 ;  /* 0x00000005a0ae7221 */ /* 0x000fc60000010000 */
[----:B------:R-:W-:Y:S01]  /*9280*/  FADD.FTZ R178, R206, R171 ;  /* 0x000000abceb27221 */ /* 0x000fe20000010000 */
[----:B---3--:R-:W-:Y:S01]  /*9290*/  FADD.FTZ R5, R211, R174 ;  /* 0x000000aed3057221 */ /* 0x008fe20000010000 */
[----:B------:R-:W-:Y:S01]  /*92a0*/  IMAD.U32 R171, RZ, RZ, UR5 ;  /* 0x00000005ffab7e24 */ /* 0x000fe2000f8e00ff */
[----:B------:R-:W3:Y:S01]  /*92b0*/  MUFU.EX2 R207, R207 ;  /* 0x000000cf00cf7308 */ /* 0x000ee20000000800 */
[----:B------:R-:W-:Y:S01]  /*92c0*/  F2FP.F16.F32.PACK_AB R206, R159, R206 ;  /* 0x000000ce9fce723e */ /* 0x000fe200000000ff */
[C---:B-1----:R-:W-:Y:S01]  /*92d0*/  FADD.FTZ R174, R164.reuse, R5 ;  /* 0x00000005a4ae7221 */ /* 0x042fe20000010000 */
[----:B------:R-:W-:Y:S01]  /*92e0*/  @!P1 VIADD R163, R171, 0x38860 ;  /* 0x00038860aba39836 */ /* 0x000fe20000000000 */
[----:B------:R-:W-:Y:S02]  /*92f0*/  F2FP.F16.F32.PACK_AB R211, R164, R211 ;  /* 0x000000d3a4d3723e */ /* 0x000fe400000000ff */
[----:B--2---:R-:W-:Y:S02]  /*9300*/  FADD.FTZ R5, R205, R174 ;  /* 0x000000aecd057221 */ /* 0x004fe40000010000 */
[----:B------:R-:W1:Y:S01]  /*9310*/  MUFU.EX2 R172, R172 ;  /* 0x000000ac00ac7308 */ /* 0x000e620000000800 */
[----:B------:R-:W-:Y:S01]  /*9320*/  @!P1 PRMT R163, RZ, 0x654, R163 ;  /* 0x00000654ffa39816 */ /* 0x000fe200000000a3 */
[C---:B-----5:R-:W-:Y:S01]  /*9330*/  FADD.FTZ R166, R168.reuse, R5 ;  /* 0x00000005a8a67221 */ /* 0x060fe20000010000 */
[----:B------:R-:W-:-:S05]  /*9340*/  F2FP.F16.F32.PACK_AB R205, R168, R205 ;  /* 0x000000cda8cd723e */ /* 0x000fca00000000ff */
[----:B------:R-:W2:Y:S01]  /*9350*/  MUFU.EX2 R201, R201 ;  /* 0x000000c900c97308 */ /* 0x000ea20000000800 */
[----:B---3--:R-:W-:-:S07]  /*9360*/  FADD.FTZ R5, R207, R166 ;  /* 0x000000a6cf057221 */ /* 0x008fce0000010000 */
[----:B------:R-:W-:Y:S01]  /*9370*/  MUFU.EX2 R173, R173 ;  /* 0x000000ad00ad7308 */ /* 0x000fe20000000800 */
[C---:B-1----:R-:W-:Y:S01]  /*9380*/  FADD.FTZ R166, R172.reuse, R5 ;  /* 0x00000005aca67221 */ /* 0x042fe20000010000 */
[----:B------:R-:W-:-:S06]  /*9390*/  F2FP.F16.F32.PACK_AB R207, R172, R207 ;  /* 0x000000cfaccf723e */ /* 0x000fcc00000000ff */
[----:B------:R-:W1:Y:S01]  /*93a0*/  MUFU.EX2 R203, R203 ;  /* 0x000000cb00cb7308 */ /* 0x000e620000000800 */
[----:B--2---:R-:W-:Y:S01]  /*93b0*/  FADD.FTZ R5, R201, R166 ;  /* 0x000000a6c9057221 */ /* 0x004fe20000010000 */
[----:B------:R-:W-:-:S03]  /*93c0*/  F2FP.F16.F32.PACK_AB R201, R20, R201 ;  /* 0x000000c914c9723e */ /* 0x000fc600000000ff */
[----:B------:R-:W-:Y:S01]  /*93d0*/  FADD.FTZ R166, R20, R5 ;  /* 0x0000000514a67221 */ /* 0x000fe20000010000 */
[----:B------:R-:W-:Y:S02]  /*93e0*/  IMAD.MOV.U32 R20, RZ, RZ, R3 ;  /* 0x000000ffff147224 */ /* 0x000fe400078e0003 */
[----:B------:R-:W-:Y:S08]  /*93f0*/  MUFU.EX2 R196, R196 ;  /* 0x000000c400c47308 */ /* 0x000ff00000000800 */
[----:B------:R-:W2:Y:S01]  /*9400*/  MUFU.EX2 R170, R170 ;  /* 0x000000aa00aa7308 */ /* 0x000ea20000000800 */
[----:B-1----:R-:W-:Y:S01]  /*9410*/  FADD.FTZ R5, R203, R166 ;  /* 0x000000a6cb057221 */ /* 0x002fe20000010000 */
[----:B------:R-:W-:-:S02]  /*9420*/  WARPGROUP.DEPBAR.LE gsb0, 0x0 ;  /* 0x00008000000079c5 */ /* 0x000fc40000010000 */
[----:B------:R1:W-:Y:S04]  /*9430*/  @!P1 SYNCS.ARRIVE.TRANS64.RED.A1T0 RZ, [R17+URZ], RZ ;  /* 0x000000ff11ff99a7 */ /* 0x0003e8000810043f */
[----:B------:R-:W-:Y:S01]  /*9440*/  MUFU.EX2 R161, R161 ;  /* 0x000000a100a17308 */ /* 0x000fe20000000800 */
[--C-:B------:R-:W-:Y:S01]  /*9450*/  FFMA.FTZ R193, R154, UR4, -R157.reuse ;  /* 0x000000049ac17c23 */ /* 0x100fe2000801089d */
[----:B------:R-:W-:Y:S01]  /*9460*/  FFMA.FTZ R157, R177, UR4, -R157 ;  /* 0x00000004b19d7c23 */ /* 0x000fe2000801089d */
[----:B--2---:R-:W-:Y:S01]  /*9470*/  FADD.FTZ R166, R170, R5 ;  /* 0x00000005aaa67221 */ /* 0x004fe20000010000 */
[----:B-1----:R-:W-:-:S04]  /*9480*/  FADD.FTZ R17, R159, R178 ;  /* 0x000000b29f117221 */ /* 0x002fc80000010000 */
[----:B------:R-:W1:Y:S01]  /*9490*/  MUFU.EX2 R197, R197 ;  /* 0x000000c500c57308 */ /* 0x000e620000000800 */
[----:B------:R2:W-:Y:S01]  /*94a0*/  @!P1 SYNCS.ARRIVE.TRANS64.RED.A1T0 RZ, [R163+URZ], RZ ;  /* 0x000000ffa3ff99a7 */ /* 0x0005e2000810043f */
[----:B------:R-:W-:Y:S01]  /*94b0*/  F2FP.F16.F32.PACK_AB R203, R170, R203 ;  /* 0x000000cbaacb723e */ /* 0x000fe200000000ff */
[----:B------:R-:W-:Y:S01]  /*94c0*/  FADD.FTZ R178, R200, R17 ;  /* 0x00000011c8b27221 */ /* 0x000fe20000010000 */
[----:B------:R-:W-:-:S03]  /*94d0*/  F2FP.F16.F32.PACK_AB R200, R169, R200 ;  /* 0x000000c8a9c8723e */ /* 0x000fc600000000ff */
[----:B------:R-:W-:Y:S01]  /*94e0*/  FADD.FTZ R17, R169, R178 ;  /* 0x000000b2a9117221 */ /* 0x000fe20000010000 */
[----:B------:R-:W3:Y:S03]  /*94f0*/  MUFU.EX2 R198, R198 ;  /* 0x000000c600c67308 */ /* 0x000ee60000000800 */
[----:B------:R-:W-:Y:S01]  /*9500*/  FADD.FTZ R174, R202, R17 ;  /* 0x00000011caae7221 */ /* 0x000fe20000010000 */
[----:B------:R-:W-:-:S03]  /*9510*/  F2FP.F16.F32.PACK_AB R202, R173, R202 ;  /* 0x000000caadca723e */ /* 0x000fc600000000ff */
[----:B------:R-:W-:Y:S01]  /*9520*/  FADD.FTZ R17, R173, R174 ;  /* 0x000000aead117221 */ /* 0x000fe20000010000 */
[----:B------:R-:W4:Y:S01]  /*9530*/  MUFU.EX2 R162, R162 ;  /* 0x000000a200a27308 */ /* 0x000f220000000800 */
[----:B-1----:R-:W-:Y:S02]  /*9540*/  FADD.FTZ R5, R197, R166 ;  /* 0x000000a6c5057221 */ /* 0x002fe40000010000 */
[----:B------:R-:W-:Y:S01]  /*9550*/  FADD.FTZ R174, R196, R17 ;  /* 0x00000011c4ae7221 */ /* 0x000fe20000010000 */
[----:B------:R-:W-:-:S03]  /*9560*/  F2FP.F16.F32.PACK_AB R196, R161, R196 ;  /* 0x000000c4a1c4723e */ /* 0x000fc600000000ff */
[----:B------:R-:W-:Y:S01]  /*9570*/  FADD.FTZ R17, R161, R174 ;  /* 0x000000aea1117221 */ /* 0x000fe20000010000 */
[----:B------:R-:W1:Y:S03]  /*9580*/  MUFU.EX2 R165, R165 ;  /* 0x000000a500a57308 */ /* 0x000e660000000800 */
[----:B---3--:R-:W-:-:S05]  /*9590*/  FADD.FTZ R174, R198, R17 ;  /* 0x00000011c6ae7221 */ /* 0x008fca0000010000 */
[----:B------:R-:W3:Y:S01]  /*95a0*/  MUFU.EX2 R199, R199 ;  /* 0x000000c700c77308 */ /* 0x000ee20000000800 */
[C---:B----4-:R-:W-:Y:S01]  /*95b0*/  FADD.FTZ R166, R162.reuse, R5 ;  /* 0x00000005a2a67221 */ /* 0x050fe20000010000 */
[----:B------:R-:W-:-:S06]  /*95c0*/  F2FP.F16.F32.PACK_AB R197, R162, R197 ;  /* 0x000000c5a2c5723e */ /* 0x000fcc00000000ff */
[----:B------:R-:W4:Y:S01]  /*95d0*/  MUFU.EX2 R152, R152 ;  /* 0x0000009800987308 */ /* 0x000f220000000800 */
[C---:B-1----:R-:W-:Y:S01]  /*95e0*/  FADD.FTZ R17, R165.reuse, R174 ;  /* 0x000000aea5117221 */ /* 0x042fe20000010000 */
[----:B------:R-:W-:-:S06]  /*95f0*/  F2FP.F16.F32.PACK_AB R198, R165, R198 ;  /* 0x000000c6a5c6723e */ /* 0x000fcc00000000ff */
[----:B------:R-:W1:Y:S01]  /*9600*/  MUFU.EX2 R153, R153 ;  /* 0x0000009900997308 */ /* 0x000e620000000800 */
[----:B---3--:R-:W-:-:S07]  /*9610*/  FADD.FTZ R5, R199, R166 ;  /* 0x000000a6c7057221 */ /* 0x008fce0000010000 */
[----:B------:R-:W3:Y:S01]  /*9620*/  MUFU.EX2 R154, R176 ;  /* 0x000000b0009a7308 */ /* 0x000ee20000000800 */
[----:B----4-:R-:W-:-:S07]  /*9630*/  FADD.FTZ R174, R152, R17 ;  /* 0x0000001198ae7221 */ /* 0x010fce0000010000 */
[----:B------:R-:W4:Y:S01]  /*9640*/  MUFU.EX2 R193, R193 ;  /* 0x000000c100c17308 */ /* 0x000f220000000800 */
[C---:B-1----:R-:W-:Y:S01]  /*9650*/  F2FP.F16.F32.PACK_AB R192, R153.reuse, R152 ;  /* 0x0000009899c0723e */ /* 0x042fe200000000ff */
[----:B------:R-:W-:-:S06]  /*9660*/  FADD.FTZ R17, R153, R174 ;  /* 0x000000ae99117221 */ /* 0x000fcc0000010000 */
[----:B------:R-:W1:Y:S01]  /*9670*/  MUFU.EX2 R155, R155 ;  /* 0x0000009b009b7308 */ /* 0x000e620000000800 */
[C---:B---3--:R-:W-:Y:S01]  /*9680*/  FADD.FTZ R152, R154.reuse, R5 ;  /* 0x000000059a987221 */ /* 0x048fe20000010000 */
[----:B------:R-:W-:-:S06]  /*9690*/  F2FP.F16.F32.PACK_AB R199, R154, R199 ;  /* 0x000000c79ac7723e */ /* 0x000fcc00000000ff */
[----:B------:R-:W3:Y:S01]  /*96a0*/  MUFU.EX2 R156, R156 ;  /* 0x0000009c009c7308 */ /* 0x000ee20000000800 */
[----:B----4-:R-:W-:-:S07]  /*96b0*/  FADD.FTZ R152, R193, R152 ;  /* 0x00000098c1987221 */ /* 0x010fce0000010000 */
[----:B------:R-:W4:Y:S01]  /*96c0*/  MUFU.EX2 R195, R158 ;  /* 0x0000009e00c37308 */ /* 0x000f220000000800 */
[C---:B-1----:R-:W-:Y:S01]  /*96d0*/  FADD.FTZ R152, R155.reuse, R152 ;  /* 0x000000989b987221 */ /* 0x042fe20000010000 */
[----:B------:R-:W-:-:S06]  /*96e0*/  F2FP.F16.F32.PACK_AB R193, R155, R193 ;  /* 0x000000c19bc1723e */ /* 0x000fcc00000000ff */
[----:B------:R-:W1:Y:S01]  /*96f0*/  MUFU.EX2 R157, R157 ;  /* 0x0000009d009d7308 */ /* 0x000e620000000800 */
[----:B---3--:R-:W-:Y:S01]  /*9700*/  FADD.FTZ R174, R156, R17 ;  /* 0x000000119cae7221 */ /* 0x008fe20000010000 */
[----:B------:R-:W-:-:S03]  /*9710*/  F2FP.F16.F32.PACK_AB R194, R21, R156 ;  /* 0x0000009c15c2723e */ /* 0x000fc600000000ff */
[----:B------:R-:W-:Y:S01]  /*9720*/  FADD.FTZ R17, R21, R174 ;  /* 0x000000ae15117221 */ /* 0x000fe20000010000 */
[----:B------:R-:W-:Y:S01]  /*9730*/  MOV R21, R4 ;  /* 0x0000000400157202 */ /* 0x000fe20000000f00 */
[----:B----4-:R-:W-:-:S04]  /*9740*/  FADD.FTZ R152, R195, R152 ;  /* 0x00000098c3987221 */ /* 0x010fc80000010000 */
[C---:B-1----:R-:W-:Y:S01]  /*9750*/  FADD.FTZ R5, R157.reuse, R152 ;  /* 0x000000989d057221 */ /* 0x042fe20000010000 */
[----:B------:R-:W-:Y:S01]  /*9760*/  F2FP.F16.F32.PACK_AB R195, R157, R195 ;  /* 0x000000c39dc3723e */ /* 0x000fe200000000ff */
[----:B--2---:R-:W-:Y:S06]  /*9770*/  @P2 BRA `(.L_x_1970) ;  /* 0xffffffc000c42947 */ /* 0x004fec000383ffff */
.L_x_1961:
[----:B------:R-:W-:-:S13]  /*9780*/  ISETP.LE.AND P2, PT, RZ, UR45, PT ;  /* 0x0000002dff007c0c */ /* 0x000fda000bf43270 */
[----:B------:R-:W-:Y:S05]  /*9790*/  @!P2 BRA `(.L_x_1971) ;  /* 0x0000003800c0a947 */ /* 0x000fea0003800000 */
[----:B------:R-:W-:Y:S01]  /*97a0*/  R2UR UR47, R16 ;  /* 0x00000000102f72ca */ /* 0x000fe200000e0000 */
[----:B------:R-:W-:Y:S01]  /*97b0*/  IMAD.MOV.U32 R20, RZ, RZ, R3 ;  /* 0x000000ffff147224 */ /* 0x000fe200078e0003 */
[----:B------:R-:W-:Y:S01]  /*97c0*/  MOV R21, R4 ;  /* 0x0000000400157202 */ /* 0x000fe20000000f00 */
[----:B------:R-:W-:Y:S01]  /*97d0*/  UMOV UR41, UR46 ;  /* 0x0000002e00297c82 */ /* 0x000fe20008000000 */
[----:B------:R-:W-:-:S11]  /*97e0*/  ULDC UR61, c[0x0][0x988] ;  /* 0x00026200003d7ab9 */ /* 0x000fd60000000800 */
.L_x_1980:
        /* <DEDUP_REMOVED lines=8> */
.L_x_1972:
[----:B------:R-:W-:Y:S01]  /*9870*/  R2UR UR5, R16 ;  /* 0x00000000100572ca */ /* 0x000fe200000e0000 */
[----:B------:R-:W-:-:S12]  /*9880*/  ULEA UR4, UR46, UR60, 0x3 ;  /* 0x0000003c2e047291 */ /* 0x000fd8000f8e183f */
[----:B------:R-:W-:-:S05]  /*9890*/  IMAD.U32 R3, RZ, RZ, UR5 ;  /* 0x00000005ff037e24 */ /* 0x000fca000f8e00ff */
[----:B------:R-:W-:-:S04]  /*98a0*/  SHF.L.U32 R3, R3, 0x1f, RZ ;  /* 0x0000001f03037819 */ /* 0x000fc800000006ff */
[----:B------:R1:W2:Y:S01]  /*98b0*/  SYNCS.PHASECHK.TRANS64.TRYWAIT P2, [UR4+0x38830], R3 ;  /* 0x03883003ff0075a7 */ /* 0x0002a20008040144 */
[----:B------:R-:W-:Y:S05]  /*98c0*/  @!P0 BRA `(.L_x_1973) ;  /* 0x0000000000048947 */ /* 0x000fea0003800000 */
[----:B------:R-:W-:Y:S01]  /*98d0*/  BPT.TRAP 0x1 ;  /* 0x000000040000795c */ /* 0x000fe20000300000 */
.L_x_1973:
[----:B--2---:R-:W-:Y:S05]  /*98e0*/  @P2 BRA `(.L_x_1974) ;  /* 0x0000000000082947 */ /* 0x004fea0003800000 */
[----:B------:R-:W2:Y:S02]  /*98f0*/  SYNCS.PHASECHK.TRANS64.TRYWAIT P2, [UR4+0x38830], R3 ;  /* 0x03883003ff0075a7 */ /* 0x000ea40008040144 */
[----:B--2---:R-:W-:Y:S05]  /*9900*/  @!P2 BRA `(.L_x_1975) ;  /* 0x0000009c00d4a947 */ /* 0x004fea0003800000 */
.L_x_1974:
[----:B------:R-:W-:Y:S01]  /*9910*/  R2UR UR14, R18 ;  /* 0x00000000120e72ca */ /* 0x000fe200000e0000 */
[----:B------:R-:W-:Y:S01]  /*9920*/  UIMAD UR4, UR46, 0xa00, UR40 ;  /* 0x00000a002e0478a4 */ /* 0x000fe2000f8e0228 */
[----:B------:R-:W-:Y:S01]  /*9930*/  R2UR UR15, R19 ;  /* 0x00000000130f72ca */ /* 0x000fe200000e0000 */
[----:B------:R-:W-:Y:S01]  /*9940*/  WARPGROUP.ARRIVE ;  /* 0x00000000000079c5 */ /* 0x000fe20000000000 */
[----:B------:R-:W-:Y:S01]  /*9950*/  UMOV UR59, 0x40000040 ;  /* 0x40000040003b7882 */ /* 0x000fe20000000000 */
[----:B------:R-:W-:Y:S01]  /*9960*/  UIADD3 UR6, UR4, 0x80, URZ ;  /* 0x0000008004067890 */ /* 0x000fe2000fffe03f */
[----:B------:R-:W-:Y:S01]  /*9970*/  R2UR UR10, R14 ;  /* 0x000000000e0a72ca */ /* 0x000fe200000e0000 */
[----:B------:R-:W-:Y:S01]  /*9980*/  UIADD3 UR5, UR4, 0x100, URZ ;  /* 0x0000010004057890 */ /* 0x000fe2000fffe03f */
[----:B------:R-:W-:Y:S01]  /*9990*/  R2UR UR11, R15 ;  /* 0x000000000f0b72ca */ /* 0x000fe200000e0000 */
[----:B------:R-:W-:Y:S01]  /*99a0*/  UMOV UR58, UR4 ;  /* 0x00000004003a7c82 */ /* 0x000fe20008000000 */
[----:B------:R-:W-:Y:S01]  /*99b0*/  R2UR UR18, R12 ;  /* 0x000000000c1272ca */ /* 0x000fe200000e0000 */
[----:B------:R-:W-:Y:S01]  /*99c0*/  UIADD3 UR22, UR4, 0x500, URZ ;  /* 0x0000050004167890 */ /* 0x000fe2000fffe03f */
[----:B------:R-:W-:Y:S01]  /*99d0*/  R2UR UR19, R13 ;  /* 0x000000000d1372ca */ /* 0x000fe200000e0000 */
[----:B------:R-:W-:Y:S01]  /*99e0*/  UMOV UR56, UR14 ;  /* 0x0000000e00387c82 */ /* 0x000fe20008000000 */
[----:B------:R-:W-:Y:S01]  /*99f0*/  UMOV UR23, 0x40000040 ;  /* 0x4000004000177882 */ /* 0x000fe20000000000 */
        /* <DEDUP_REMOVED lines=625> */
[----:B------:R-:W-:-:S03]  /*c110*/  UIADD3 UR6, UR4, 0x906, URZ ;  /* 0x0000090604067890 */ /* 0x000fc6000fffe03f */
        /* <DEDUP_REMOVED lines=25> */
.L_x_1976:
[----:B------:R-:W-:Y:S01]  /*c2b0*/  ULEA UR5, UR41, UR60, 0x3 ;  /* 0x0000003c29057291 */ /* 0x000fe2000f8e183f */
[----:B------:R-:W-:-:S04]  /*c2c0*/  MOV R0, UR47 ;  /* 0x0000002f00007c02 */ /* 0x000fc80008000f00 */
[----:B------:R-:W-:-:S04]  /*c2d0*/  SHF.L.U32 R0, R0, 0x1f, RZ ;  /* 0x0000001f00007819 */ /* 0x000fc800000006ff */
[----:B------:R3:W4:Y:S01]  /*c2e0*/  SYNCS.PHASECHK.TRANS64.TRYWAIT P2, [UR5+0x38850], R0 ;  /* 0x03885000ff0075a7 */ /* 0x0007220008040145 */
[----:B------:R-:W-:Y:S05]  /*c2f0*/  @!P0 BRA `(.L_x_1977) ;  /* 0x0000000000048947 */ /* 0x000fea0003800000 */
[----:B------:R-:W-:Y:S01]  /*c300*/  BPT.TRAP 0x1 ;  /* 0x000000040000795c */ /* 0x000fe20000300000 */
.L_x_1977:
[----:B----4-:R-:W-:Y:S05]  /*c310*/  @P2 BRA `(.L_x_1978) ;  /* 0x0000000000082947 */ /* 0x010fea0003800000 */
[----:B------:R-:W4:Y:S02]  /*c320*/  SYNCS.PHASECHK.TRANS64.TRYWAIT P2, [UR5+0x38850], R0 ;  /* 0x03885000ff0075a7 */ /* 0x000f240008040145 */
[----:B----4-:R-:W-:Y:S05]  /*c330*/  @!P2 BRA `(.L_x_1979) ;  /* 0x000000740060a947 */ /* 0x010fea0003800000 */
.L_x_1978:
[----:B------:R-:W-:Y:S01]  /*c340*/  UIADD3 UR4, UR60, 0x400, URZ ;  /* 0x000004003c047890 */ /* 0x000fe2000fffe03f */
[----:B------:R-:W-:Y:S01]  /*c350*/  WARPGROUP.ARRIVE ;  /* 0x00000000000079c5 */ /* 0x000fe20000000000 */
[----:B------:R-:W-:Y:S01]  /*c360*/  UMOV UR7, 0x40000040 ;  /* 0x4000004000077882 */ /* 0x000fe20000000000 */
[----:B-1-3--:R-:W-:Y:S01]  /*c370*/  FMNMX.FTZ R0, R184, R21, !PT ;  /* 0x00000015b8007209 */ /* 0x00afe20007810000 */
[----:B------:R-:W-:Y:S01]  /*c380*/  USHF.R.U32.HI UR4, URZ, 0x4, UR4 ;  /* 0x000000043f047899 */ /* 0x000fe20008011604 */
[----:B------:R-:W-:Y:S02]  /*c390*/  ISETP.LT.AND P2, PT, RZ, UR45, PT ;  /* 0x0000002dff007c0c */ /* 0x000fe4000bf41270 */
[----:B--2---:R-:W-:Y:S01]  /*c3a0*/  FMNMX.FTZ R3, R185, R0, !PT ;  /* 0x00000000b9037209 */ /* 0x004fe20007810000 */
[----:B------:R-:W-:Y:S01]  /*c3b0*/  ULOP3.LUT UR4, UR4, 0x3fff, URZ, 0xc0, !UPT ;  /* 0x00003fff04047892 */ /* 0x000fe2000f8ec03f */
[----:B------:R-:W-:Y:S02]  /*c3c0*/  R2UR UR47, R16 ;  /* 0x00000000102f72ca */ /* 0x000fe400000e0000 */
[----:B------:R-:W-:Y:S01]  /*c3d0*/  FMNMX.FTZ R0, R188, R3, !PT ;  /* 0x00000003bc007209 */ /* 0x000fe20007810000 */
[----:B------:R-:W-:-:S03]  /*c3e0*/  ULOP3.LUT UR4, UR4, 0x2800000, URZ, 0xfc, !UPT ;  /* 0x0280000004047892 */ /* 0x000fc6000f8efc3f */
[----:B------:R-:W-:Y:S01]  /*c3f0*/  FMNMX.FTZ R3, R189, R0, !PT ;  /* 0x00000000bd037209 */ /* 0x000fe20007810000 */
[----:B------:R-:W-:-:S03]  /*c400*/  UIMAD UR10, UR41, 0xa00, UR4 ;  /* 0x00000a00290a78a4 */ /* 0x000fc6000f8e0204 */
[----:B------:R-:W-:Y:S01]  /*c410*/  FMNMX.FTZ R0, R176, R3, !PT ;  /* 0x00000003b0007209 */ /* 0x000fe20007810000 */
[----:B------:R-:W-:Y:S01]  /*c420*/  UMOV UR4, UR61 ;  /* 0x0000003d00047c82 */ /* 0x000fe20008000000 */
[----:B------:R-:W-:Y:S02]  /*c430*/  UMOV UR41, UR46 ;  /* 0x0000002e00297c82 */ /* 0x000fe40008000000 */
        /* <DEDUP_REMOVED lines=33> */
[----:B------:R-:W-:Y:S01]  /*c650*/  WARPGROUP.ARRIVE ;  /* 0x00000000000079c5 */ /* 0x000fe20000000000 */
[----:B-1----:R-:W-:-:S15]  /*c660*/  FMNMX.FTZ R200, R2, R3, !PT ;  /* 0x0000000302c87209 */ /* 0x002fde0007810000 */
[----:B------:R-:W-:-:S07]  /*c670*/  NOP ;  /* 0x0000000000007918 */ /* 0x000fce0000000000 */
[----:B------:R-:W-:Y:S01]  /*c680*/  HGMMA.64x256x16.F32 R24, R196, gdesc[UR4].tnspB, R24, gsb0 ;  /* 0x43e00004c4187df0 */ /* 0x000fe20008000818 */
[----:B------:R-:W1:Y:S01]  /*c690*/  SHFL.BFLY PT, R3, R200, 0x1, 0x1f ;  /* 0x0c201f00c8037f89 */ /* 0x000e6200000e0000 */
[----:B------:R-:W-:Y:S01]  /*c6a0*/  UIADD3 UR6, UR10, 0x200, URZ ;  /* 0x000002000a067890 */ /* 0x000fe2000fffe03f */
[----:B------:R-:W-:Y:S01]  /*c6b0*/  UMOV UR7, 0x40000040 ;  /* 0x4000004000077882 */ /* 0x000fe20000000000 */
[----:B-1----:R-:W-:Y:S02]  /*c6c0*/  FMNMX.FTZ R4, R200, R3, !PT ;  /* 0x00000003c8047209 */ /* 0x002fe40007810000 */
        /* <DEDUP_REMOVED lines=17> */
[--C-:B-1----:R-:W-:Y:S01]  /*c7e0*/  FFMA.FTZ R21, R152, UR4, -R2.reuse ;  /* 0x0000000498157c23 */ /* 0x102fe20008010802 */
        /* <DEDUP_REMOVED lines=21> */
[----:B------:R-:W-:Y:S01]  /*c940*/  WARPGROUP.ARRIVE ;  /* 0x00000000000079c5 */ /* 0x000fe20000000000 */
[----:B------:R-:W-:Y:S01]  /*c950*/  FMNMX.FTZ R196, R190, R3, !PT ;  /* 0x00000003bec47209 */ /* 0x000fe20007810000 */
[--C-:B------:R-:W-:Y:S01]  /*c960*/  FFMA.FTZ R197, R184, UR4, -R2.reuse ;  /* 0x00000004b8c57c23 */ /* 0x100fe20008010802 */
[--C-:B------:R-:W-:Y:S02]  /*c970*/  FFMA.FTZ R198, R164, UR4, -R2.reuse ;  /* 0x00000004a4c67c23 */ /* 0x100fe40008010802 */
[----:B------:R-:W-:Y:S01]  /*c980*/  FMNMX.FTZ R3, R191, R196, !PT ;  /* 0x000000c4bf037209 */ /* 0x000fe20007810000 */
[----:B------:R-:W-:Y:S01]  /*c990*/  HGMMA.64x256x16.F32 R24, R192, gdesc[UR4].tnspB, R24, gsb0 ;  /* 0x43e00004c0187df0 */ /* 0x000fe20008000818 */
[----:B------:R-:W-:Y:S01]  /*c9a0*/  FFMA.FTZ R196, R160, UR4, -R2 ;  /* 0x00000004a0c47c23 */ /* 0x000fe20008010802 */
[----:B------:R-:W-:Y:S01]  /*c9b0*/  MUFU.EX2 R197, R197 ;  /* 0x000000c500c57308 */ /* 0x000fe20000000800 */
[----:B------:R-:W-:-:S04]  /*c9c0*/  FMNMX.FTZ R184, R178, R3, !PT ;  /* 0x00000003b2b87209 */ /* 0x000fc80007810000 */
[----:B------:R-:W-:-:S03]  /*c9d0*/  FMNMX.FTZ R3, R179, R184, !PT ;  /* 0x000000b8b3037209 */ /* 0x000fc60007810000 */
[----:B------:R-:W-:Y:S01]  /*c9e0*/  MUFU.EX2 R196, R196 ;  /* 0x000000c400c47308 */ /* 0x000fe20000000800 */
[----:B------:R-:W-:-:S04]  /*c9f0*/  FMNMX.FTZ R184, R182, R3, !PT ;  /* 0x00000003b6b87209 */ /* 0x000fc80007810000 */
[----:B------:R-:W-:-:S03]  /*ca00*/  FMNMX.FTZ R3, R183, R184, !PT ;  /* 0x000000b8b7037209 */ /* 0x000fc60007810000 */
[----:B------:R-:W-:Y:S01]  /*ca10*/  MUFU.EX2 R198, R198 ;  /* 0x000000c600c67308 */ /* 0x000fe20000000800 */
        /* <DEDUP_REMOVED lines=12> */
[----:B------:R-:W1:Y:S02]  /*cae0*/  SHFL.BFLY PT, R3, R176, 0x2, 0x1f ;  /* 0x0c401f00b0037f89 */ /* 0x000e6400000e0000 */
[----:B-1----:R-:W-:-:S05]  /*caf0*/  FMNMX.FTZ R160, R176, R3, !PT ;  /* 0x00000003b0a07209 */ /* 0x002fca0007810000 */
[----:B------:R-:W1:Y:S02]  /*cb00*/  SHFL.BFLY PT, R3, R160, 0x1, 0x1f ;  /* 0x0c201f00a0037f89 */ /* 0x000e6400000e0000 */
[----:B-1----:R-:W-:-:S05]  /*cb10*/  FMNMX.FTZ R3, R160, R3, !PT ;  /* 0x00000003a0037209 */ /* 0x002fca0007810000 */
        /* <DEDUP_REMOVED lines=8> */
[----:B------:R-:W-:Y:S01]  /*cba0*/  FFMA.FTZ R205, R178, UR4, -R156 ;  /* 0x00000004b2cd7c23 */ /* 0x000fe2000801089c */
[----:B------:R-:W-:Y:S01]  /*cbb0*/  MUFU.EX2 R2, R2 ;  /* 0x0000000200027308 */ /* 0x000fe20000000800 */
[----:B-1----:R-:W-:-:S02]  /*cbc0*/  IMAD.U32 R157, RZ, RZ, UR46 ;  /* 0x0000002eff9d7e24 */ /* 0x002fc4000f8e00ff */
[--C-:B------:R-:W-:Y:S01]  /*cbd0*/  FFMA.FTZ R168, R179, UR4, -R156.reuse ;  /* 0x00000004b3a87c23 */ /* 0x100fe2000801089c */
[--C-:B------:R-:W-:Y:S01]  /*cbe0*/  FFMA.FTZ R207, R182, UR4, -R156.reuse ;  /* 0x00000004b6cf7c23 */ /* 0x100fe2000801089c */
[--C-:B------:R-:W-:Y:S01]  /*cbf0*/  FFMA.FTZ R172, R183, UR4, -R156.reuse ;  /* 0x00000004b7ac7c23 */ /* 0x100fe2000801089c */
[--C-:B------:R-:W-:Y:S01]  /*cc00*/  FFMA.FTZ R201, R170, UR4, -R156.reuse ;  /* 0x00000004aac97c23 */ /* 0x100fe2000801089c */
[----:B------:R-:W-:Y:S01]  /*cc10*/  @!P1 LEA R157, R157, UR60, 0x3 ;  /* 0x0000003c9d9d9c11 */ /* 0x000fe2000f8e18ff */
[--C-:B------:R-:W-:Y:S01]  /*cc20*/  FFMA.FTZ R199, R166, UR4, -R156.reuse ;  /* 0x00000004a6c77c23 */ /* 0x100fe2000801089c */
[----:B------:R-:W1:Y:S01]  /*cc30*/  MUFU.EX2 R209, R209 ;  /* 0x000000d100d17308 */ /* 0x000e620000000800 */
[--C-:B------:R-:W-:Y:S01]  /*cc40*/  FFMA.FTZ R170, R171, UR4, -R156.reuse ;  /* 0x00000004abaa7c23 */ /* 0x100fe2000801089c */
[--C-:B------:R-:W-:Y:S01]  /*cc50*/  FFMA.FTZ R203, R174, UR4, -R156.reuse ;  /* 0x00000004aecb7c23 */ /* 0x100fe2000801089c */
[----:B------:R-:W-:Y:S02]  /*cc60*/  @!P1 VIADD R157, R157, 0x38840 ;  /* 0x000388409d9d9836 */ /* 0x000fe40000000000 */
[--C-:B------:R-:W-:Y:S01]  /*cc70*/  FFMA.FTZ R174, R175, UR4, -R156.reuse ;  /* 0x00000004afae7c23 */ /* 0x100fe2000801089c */
[--C-:B------:R-:W-:Y:S01]  /*cc80*/  FFMA.FTZ R167, R167, UR4, -R156.reuse ;  /* 0x00000004a7a77c23 */ /* 0x100fe2000801089c */
[--C-:B------:R-:W-:Y:S01]  /*cc90*/  FFMA.FTZ R155, R155, UR4, -R156.reuse ;  /* 0x000000049b9b7c23 */ /* 0x100fe2000801089c */
[----:B------:R-:W-:Y:S01]  /*cca0*/  FFMA.FTZ R158, R158, UR4, -R156 ;  /* 0x000000049e9e7c23 */ /* 0x000fe2000801089c */
[----:B------:R-:W2:Y:S01]  /*ccb0*/  MUFU.EX2 R160, R160 ;  /* 0x000000a000a07308 */ /* 0x000ea20000000800 */
[----:B------:R-:W-:-:S02]  /*ccc0*/  @!P1 PRMT R157, RZ, 0x654, R157 ;  /* 0x00000654ff9d9816 */ /* 0x000fc4000000009d */
[----:B------:R-:W-:Y:S01]  /*ccd0*/  MOV R171, UR5 ;  /* 0x0000000500ab7c02 */ /* 0x000fe20008000f00 */
[----:B------:R-:W-:-:S04]  /*cce0*/  UIADD3 UR5, UR45, -0x1, URZ ;  /* 0xffffffff2d057890 */ /* 0x000fc8000fffe03f */
[----:B------:R-:W3:Y:S01]  /*ccf0*/  MUFU.EX2 R211, R211 ;  /* 0x000000d300d37308 */ /* 0x000ee20000000800 */
[----:B-1----:R-:W-:Y:S01]  /*cd00*/  FFMA.FTZ R165, R2, R5, R209 ;  /* 0x0000000502a57223 */ /* 0x002fe200000100d1 */
[----:B------:R-:W-:Y:S01]  /*cd10*/  @!P1 VIADD R171, R171, 0x38860 ;  /* 0x00038860abab9836 */ /* 0x000fe20000000000 */
[----:B------:R-:W-:-:S04]  /*cd20*/  UMOV UR45, UR5 ;  /* 0x00000005002d7c82 */ /* 0x000fc80008000000 */
[----:B------:R-:W-:Y:S01]  /*cd30*/  @!P1 PRMT R171, RZ, 0x654, R171 ;  /* 0x00000654ffab9816 */ /* 0x000fe200000000ab */
[----:B------:R-:W1:Y:S01]  /*cd40*/  MUFU.EX2 R164, R164 ;  /* 0x000000a400a47308 */ /* 0x000e620000000800 */
[C---:B--2---:R-:W-:Y:S01]  /*cd50*/  FADD.FTZ R176, R160.reuse, R165 ;  /* 0x000000a5a0b07221 */ /* 0x044fe20000010000 */
[----:B------:R-:W-:-:S06]  /*cd60*/  F2FP.F16.F32.PACK_AB R209, R160, R209 ;  /* 0x000000d1a0d1723e */ /* 0x000fcc00000000ff */
[----:B------:R-:W2:Y:S08]  /*cd70*/  MUFU.EX2 R205, R205 ;  /* 0x000000cd00cd7308 */ /* 0x000eb00000000800 */
[----:B------:R-:W4:Y:S08]  /*cd80*/  MUFU.EX2 R168, R168 ;  /* 0x000000a800a87308 */ /* 0x000f300000000800 */
[----:B------:R-:W5:Y:S08]  /*cd90*/  MUFU.EX2 R207, R207 ;  /* 0x000000cf00cf7308 */ /* 0x000f700000000800 */
[----:B------:R-:W5:Y:S08]  /*cda0*/  MUFU.EX2 R172, R172 ;  /* 0x000000ac00ac7308 */ /* 0x000f700000000800 */
[----:B------:R-:W5:Y:S08]  /*cdb0*/  MUFU.EX2 R201, R201 ;  /* 0x000000c900c97308 */ /* 0x000f700000000800 */
[----:B------:R-:W-:Y:S08]  /*cdc0*/  MUFU.EX2 R170, R170 ;  /* 0x000000aa00aa7308 */ /* 0x000ff00000000800 */
[----:B------:R-:W-:Y:S08]  /*cdd0*/  MUFU.EX2 R203, R203 ;  /* 0x000000cb00cb7308 */ /* 0x000ff00000000800 */
[----:B------:R-:W-:Y:S08]  /*cde0*/  MUFU.EX2 R174, R174 ;  /* 0x000000ae00ae7308 */ /* 0x000ff00000000800 */
[----:B------:R-:W-:Y:S08]  /*cdf0*/  MUFU.EX2 R199, R199 ;  /* 0x000000c700c77308 */ /* 0x000ff00000000800 */
[----:B------:R-:W-:Y:S08]  /*ce00*/  MUFU.EX2 R155, R155 ;  /* 0x0000009b009b7308 */ /* 0x000ff00000000800 */
[----:B------:R-:W-:Y:S01]  /*ce10*/  MUFU.EX2 R158, R158 ;  /* 0x0000009e009e7308 */ /* 0x000fe20000000800 */
[----:B------:R-:W-:-:S02]  /*ce20*/  WARPGROUP.DEPBAR.LE gsb0, 0x0 ;  /* 0x00008000000079c5 */ /* 0x000fc40000010000 */
[----:B------:R3:W-:Y:S01]  /*ce30*/  @!P1 SYNCS.ARRIVE.TRANS64.RED.A1T0 RZ, [R157+URZ], RZ ;  /* 0x000000ff9dff99a7 */ /* 0x0007e2000810043f */
[----:B------:R-:W-:Y:S02]  /*ce40*/  F2FP.F16.F32.PACK_AB R192, R152, R21 ;  /* 0x0000001598c0723e */ /* 0x000fe400000000ff */
[----:B------:R-:W-:Y:S01]  /*ce50*/  F2FP.F16.F32.PACK_AB R194, R20, R153 ;  /* 0x0000009914c2723e */ /* 0x000fe200000000ff */
[----:B---3--:R-:W-:Y:S01]  /*ce60*/  FFMA.FTZ R157, R0, R17, R197 ;  /* 0x00000011009d7223 */ /* 0x008fe200000100c5 */
[--C-:B------:R-:W-:Y:S01]  /*ce70*/  FFMA.FTZ R17, R162, UR4, -R156.reuse ;  /* 0x00000004a2117c23 */ /* 0x100fe2000801089c */
[----:B------:R-:W-:Y:S01]  /*ce80*/  FFMA.FTZ R162, R163, UR4, -R156 ;  /* 0x00000004a3a27c23 */ /* 0x000fe2000801089c */
[----:B------:R3:W-:Y:S01]  /*ce90*/  @!P1 SYNCS.ARRIVE.TRANS64.RED.A1T0 RZ, [R171+URZ], RZ ;  /* 0x000000ffabff99a7 */ /* 0x0007e2000810043f */
[C---:B------:R-:W-:Y:S01]  /*cea0*/  FADD.FTZ R157, R208.reuse, R157 ;  /* 0x0000009dd09d7221 */ /* 0x040fe20000010000 */
[----:B------:R2:W-:Y:S01]  /*ceb0*/  MUFU.EX2 R5, R17 ;  /* 0x0000001100057308 */ /* 0x0005e20000000800 */
[----:B------:R-:W-:-:S02]  /*cec0*/  F2FP.F16.F32.PACK_AB R208, R208, R197 ;  /* 0x000000c5d0d0723e */ /* 0x000fc400000000ff */
[----:B------:R-:W-:Y:S01]  /*ced0*/  FADD.FTZ R178, R210, R157 ;  /* 0x0000009dd2b27221 */ /* 0x000fe20000010000 */
[----:B------:R-:W-:Y:S01]  /*cee0*/  FADD.FTZ R157, R211, R176 ;  /* 0x000000b0d39d7221 */ /* 0x000fe20000010000 */
[C---:B-1----:R-:W-:Y:S02]  /*cef0*/  F2FP.F16.F32.PACK_AB R211, R164.reuse, R211 ;  /* 0x000000d3a4d3723e */ /* 0x042fe400000000ff */
[----:B------:R-:W-:Y:S01]  /*cf00*/  FADD.FTZ R163, R189, R178 ;  /* 0x000000b2bda37221 */ /* 0x000fe20000010000 */
[----:B------:R-:W-:Y:S01]  /*cf10*/  FADD.FTZ R166, R164, R157 ;  /* 0x0000009da4a67221 */ /* 0x000fe20000010000 */
[--C-:B--2---:R-:W-:Y:S01]  /*cf20*/  FFMA.FTZ R17, R154, UR4, -R156.reuse ;  /* 0x000000049a117c23 */ /* 0x104fe2000801089c */
[----:B------:R-:W-:Y:S01]  /*cf30*/  FFMA.FTZ R156, R159, UR4, -R156 ;  /* 0x000000049f9c7c23 */ /* 0x000fe2000801089c */
[----:B------:R-:W-:Y:S01]  /*cf40*/  FADD.FTZ R176, R204, R163 ;  /* 0x000000a3ccb07221 */ /* 0x000fe20000010000 */
[----:B------:R-:W-:Y:S01]  /*cf50*/  FADD.FTZ R157, R205, R166 ;  /* 0x000000a6cd9d7221 */ /* 0x000fe20000010000 */
[----:B------:R-:W1:Y:S01]  /*cf60*/  MUFU.EX2 R162, R162 ;  /* 0x000000a200a27308 */ /* 0x000e620000000800 */
[----:B------:R-:W-:Y:S01]  /*cf70*/  F2FP.F16.F32.PACK_AB R210, R189, R210 ;  /* 0x000000d2bdd2723e */ /* 0x000fe200000000ff */
[C---:B------:R-:W-:Y:S01]  /*cf80*/  FADD.FTZ R163, R177.reuse, R176 ;  /* 0x000000b0b1a37221 */ /* 0x040fe20000010000 */
[----:B----4-:R-:W-:Y:S01]  /*cf90*/  FADD.FTZ R154, R168, R157 ;  /* 0x0000009da89a7221 */ /* 0x010fe20000010000 */
[----:B------:R-:W-:-:S02]  /*cfa0*/  F2FP.F16.F32.PACK_AB R204, R177, R204 ;  /* 0x000000ccb1cc723e */ /* 0x000fc400000000ff */
[----:B------:R-:W-:Y:S01]  /*cfb0*/  FADD.FTZ R166, R206, R163 ;  /* 0x000000a3cea67221 */ /* 0x000fe20000010000 */
[----:B-----5:R-:W-:Y:S01]  /*cfc0*/  FADD.FTZ R157, R207, R154 ;  /* 0x0000009acf9d7221 */ /* 0x020fe20000010000 */
[----:B------:R-:W-:Y:S01]  /*cfd0*/  MUFU.EX2 R156, R156 ;  /* 0x0000009c009c7308 */ /* 0x000fe20000000800 */
[----:B------:R-:W-:Y:S01]  /*cfe0*/  F2FP.F16.F32.PACK_AB R205, R168, R205 ;  /* 0x000000cda8cd723e */ /* 0x000fe200000000ff */
[C---:B------:R-:W-:Y:S01]  /*cff0*/  FADD.FTZ R159, R185.reuse, R166 ;  /* 0x000000a6b99f7221 */ /* 0x040fe20000010000 */
[----:B------:R-:W-:Y:S01]  /*d000*/  FADD.FTZ R166, R172, R157 ;  /* 0x0000009daca67221 */ /* 0x000fe20000010000 */
[----:B------:R-:W-:Y:S02]  /*d010*/  F2FP.F16.F32.PACK_AB R206, R185, R206 ;  /* 0x000000ceb9ce723e */ /* 0x000fe400000000ff */
[----:B------:R-:W-:Y:S01]  /*d020*/  FADD.FTZ R176, R200, R159 ;  /* 0x0000009fc8b07221 */ /* 0x000fe20000010000 */
[----:B------:R-:W-:Y:S01]  /*d030*/  FADD.FTZ R157, R201, R166 ;  /* 0x000000a6c99d7221 */ /* 0x000fe20000010000 */
[----:B------:R-:W2:Y:S01]  /*d040*/  MUFU.EX2 R154, R167 ;  /* 0x000000a7009a7308 */ /* 0x000ea20000000800 */
[----:B-1----:R-:W-:Y:S01]  /*d050*/  F2FP.F16.F32.PACK_AB R197, R162, R5 ;  /* 0x00000005a2c5723e */ /* 0x002fe200000000ff */
[----:B------:R-:W-:Y:S01]  /*d060*/  FADD.FTZ R159, R169, R176 ;  /* 0x000000b0a99f7221 */ /* 0x000fe20000010000 */
        /* <DEDUP_REMOVED lines=10> */
[----:B------:R-:W-:Y:S01]  /*d110*/  F2FP.F16.F32.PACK_AB R202, R173, R202 ;  /* 0x000000caadca723e */ /* 0x000fe200000000ff */
[----:B-1----:R-:W-:-:S02]  /*d120*/  FADD.FTZ R17, R5, R160 ;  /* 0x000000a005117221 */ /* 0x002fc40000010000 */
[C---:B------:R-:W-:Y:S01]  /*d130*/  FADD.FTZ R157, R181.reuse, R164 ;  /* 0x000000a4b59d7221 */ /* 0x040fe20000010000 */
[----:B------:R-:W-:Y:S01]  /*d140*/  F2FP.F16.F32.PACK_AB R203, R174, R203 ;  /* 0x000000cbaecb723e */ /* 0x000fe200000000ff */
[----:B------:R-:W-:Y:S02]  /*d150*/  FADD.FTZ R160, R162, R17 ;  /* 0x00000011a2a07221 */ /* 0x000fe40000010000 */
[----:B------:R-:W-:Y:S01]  /*d160*/  FADD.FTZ R164, R198, R157 ;  /* 0x0000009dc6a47221 */ /* 0x000fe20000010000 */
[----:B------:R-:W-:Y:S01]  /*d170*/  F2FP.F16.F32.PACK_AB R196, R181, R196 ;  /* 0x000000c4b5c4723e */ /* 0x000fe200000000ff */
[----:B------:R-:W-:Y:S02]  /*d180*/  FADD.FTZ R17, R199, R160 ;  /* 0x000000a0c7117221 */ /* 0x000fe40000010000 */
[----:B------:R-:W-:Y:S01]  /*d190*/  FADD.FTZ R164, R161, R164 ;  /* 0x000000a4a1a47221 */ /* 0x000fe20000010000 */
[C---:B--2---:R-:W-:Y:S01]  /*d1a0*/  F2FP.F16.F32.PACK_AB R199, R154.reuse, R199 ;  /* 0x000000c79ac7723e */ /* 0x044fe200000000ff */
[----:B------:R-:W-:-:S02]  /*d1b0*/  FADD.FTZ R17, R154, R17 ;  /* 0x000000119a117221 */ /* 0x000fc40000010000 */
[----:B------:R-:W-:Y:S01]  /*d1c0*/  FADD.FTZ R5, R21, R164 ;  /* 0x000000a415057221 */ /* 0x000fe20000010000 */
[----:B------:R-:W-:Y:S01]  /*d1d0*/  F2FP.F16.F32.PACK_AB R198, R161, R198 ;  /* 0x000000c6a1c6723e */ /* 0x000fe200000000ff */
[----:B----4-:R-:W-:Y:S02]  /*d1e0*/  FADD.FTZ R17, R166, R17 ;  /* 0x00000011a6117221 */ /* 0x010fe40000010000 */
[----:B------:R-:W-:Y:S01]  /*d1f0*/  FADD.FTZ R154, R152, R5 ;  /* 0x00000005989a7221 */ /* 0x000fe20000010000 */
[C---:B------:R-:W-:Y:S01]  /*d200*/  F2FP.F16.F32.PACK_AB R193, R155.reuse, R166 ;  /* 0x000000a69bc1723e */ /* 0x040fe200000000ff */
[----:B------:R-:W-:Y:S02]  /*d210*/  FADD.FTZ R17, R155, R17 ;  /* 0x000000119b117221 */ /* 0x000fe40000010000 */
[----:B------:R-:W-:Y:S01]  /*d220*/  FADD.FTZ R5, R153, R154 ;  /* 0x0000009a99057221 */ /* 0x000fe20000010000 */
[----:B------:R-:W-:Y:S01]  /*d230*/  F2FP.F16.F32.PACK_AB R195, R156, R158 ;  /* 0x0000009e9cc3723e */ /* 0x000fe200000000ff */
[----:B------:R-:W-:-:S02]  /*d240*/  FADD.FTZ R21, R158, R17 ;  /* 0x000000119e157221 */ /* 0x000fc40000010000 */
[----:B------:R-:W-:Y:S01]  /*d250*/  FADD.FTZ R17, R20, R5 ;  /* 0x0000000514117221 */ /* 0x000fe20000010000 */
[----:B------:R-:W-:Y:S02]  /*d260*/  IMAD.MOV.U32 R20, RZ, RZ, R3 ;  /* 0x000000ffff147224 */ /* 0x000fe400078e0003 */
[----:B------:R-:W-:Y:S01]  /*d270*/  FADD.FTZ R5, R156, R21 ;  /* 0x000000159c057221 */ /* 0x000fe20000010000 */
[----:B------:R-:W-:Y:S01]  /*d280*/  MOV R21, R4 ;  /* 0x0000000400157202 */ /* 0x000fe20000000f00 */
[----:B---3--:R-:W-:Y:S06]  /*d290*/  @P2 BRA `(.L_x_1980) ;  /* 0xffffffc400542947 */ /* 0x008fec000383ffff */
.L_x_1971:
        /* <DEDUP_REMOVED lines=131> */
.L_x_1981:
[----:B------:R-:W-:Y:S01]  /*dad0*/  R2UR UR6, R16 ;  /* 0x00000000100672ca */ /* 0x000fe200000e0000 */
[----:B------:R-:W-:-:S12]  /*dae0*/  ULEA UR5, UR46, UR60, 0x3 ;  /* 0x0000003c2e057291 */ /* 0x000fd8000f8e183f */
[----:B------:R-:W-:-:S05]  /*daf0*/  IMAD.U32 R0, RZ, RZ, UR6 ;  /* 0x00000006ff007e24 */ /* 0x000fca000f8e00ff */
[----:B------:R-:W-:-:S04]  /*db00*/  SHF.L.U32 R0, R0, 0x1f, RZ ;  /* 0x0000001f00007819 */ /* 0x000fc800000006ff */
[----:B------:R1:W2:Y:S01]  /*db10*/  SYNCS.PHASECHK.TRANS64.TRYWAIT P2, [UR5+0x38850], R0 ;  /* 0x03885000ff0075a7 */ /* 0x0002a20008040145 */
[----:B------:R-:W-:Y:S05]  /*db20*/  @!P0 BRA `(.L_x_1982) ;  /* 0x0000000000048947 */ /* 0x000fea0003800000 */
[----:B------:R-:W-:Y:S01]  /*db30*/  BPT.TRAP 0x1 ;  /* 0x000000040000795c */ /* 0x000fe20000300000 */
.L_x_1982:
[----:B--2---:R-:W-:Y:S05]  /*db40*/  @P2 BRA `(.L_x_1983) ;  /* 0x0000000000082947 */ /* 0x004fea0003800000 */
[----:B------:R-:W2:Y:S02]  /*db50*/  SYNCS.PHASECHK.TRANS64.TRYWAIT P0, [UR5+0x38850], R0 ;  /* 0x03885000ff0075a7 */ /* 0x000ea40008000145 */
[----:B--2---:R-:W-:Y:S05]  /*db60*/  @!P0 BRA `(.L_x_1984) ;  /* 0x0000005c006c8947 */ /* 0x004fea0003800000 */
.L_x_1983:
[----:B------:R-:W-:Y:S01]  /*db70*/  UIADD3 UR60, UR60, 0x400, URZ ;  /* 0x000004003c3c7890 */ /* 0x000fe2000fffe03f */
[----:B------:R-:W-:Y:S01]  /*db80*/  WARPGROUP.ARRIVE ;  /* 0x00000000000079c5 */ /* 0x000fe20000000000 */
[----:B------:R-:W-:Y:S01]  /*db90*/  UMOV UR7, 0x40000040 ;  /* 0x4000004000077882 */ /* 0x000fe20000000000 */
[----:B------:R-:W-:Y:S01]  /*dba0*/  UMOV UR11, 0x40000040 ;  /* 0x40000040000b7882 */ /* 0x000fe20000000000 */
[----:B------:R-:W-:Y:S01]  /*dbb0*/  USHF.R.U32.HI UR60, URZ, 0x4, UR60 ;  /* 0x000000043f3c7899 */ /* 0x000fe2000801163c */
[----:B------:R-:W3:Y:S01]  /*dbc0*/  SHFL.BFLY PT, R2, R5, 0x2, 0x1f ;  /* 0x0c401f0005027f89 */ /* 0x000ee200000e0000 */
[----:B------:R-:W-:Y:S01]  /*dbd0*/  R2UR UR12, R219 ;  /* 0x00000000db0c72ca */ /* 0x000fe200000e0000 */
[----:B------:R-:W-:Y:S01]  /*dbe0*/  IMAD.U32 R12, RZ, RZ, UR5 ;  /* 0x00000005ff0c7e24 */ /* 0x000fe2000f8e00ff */
[----:B------:R-:W-:Y:S01]  /*dbf0*/  ULOP3.LUT UR60, UR60, 0x3fff, URZ, 0xc0, !UPT ;  /* 0x00003fff3c3c7892 */ /* 0x000fe2000f8ec03f */
[----:B-12---:R-:W1:Y:S01]  /*dc00*/  SHFL.BFLY PT, R0, R17, 0x2, 0x1f ;  /* 0x0c401f0011007f89 */ /* 0x006e6200000e0000 */
[----:B------:R-:W-:-:S02]  /*dc10*/  R2UR UR9, R16 ;  /* 0x00000000100972ca */ /* 0x000fc400000e0000 */
[----:B------:R-:W-:Y:S01]  /*dc20*/  ULOP3.LUT UR6, UR60, 0x2800000, URZ, 0xfc, !UPT ;  /* 0x028000003c067892 */ /* 0x000fe2000f8efc3f */
[----:B------:R-:W-:-:S03]  /*dc30*/  MOV R13, UR4 ;  /* 0x00000004000d7c02 */ /* 0x000fc60008000f00 */
[----:B------:R-:W-:Y:S02]  /*dc40*/  UIMAD UR6, UR46, 0xa00, UR6 ;  /* 0x00000a002e0678a4 */ /* 0x000fe4000f8e0206 */
[----:B------:R-:W-:Y:S02]  /*dc50*/  UIADD3 UR46, UR46, 0x1, URZ ;  /* 0x000000012e2e7890 */ /* 0x000fe4000fffe03f */
[----:B------:R-:W-:Y:S02]  /*dc60*/  UIADD3 UR8, UR6, 0x80, URZ ;  /* 0x0000008006087890 */ /* 0x000fe4000fffe03f */
[----:B------:R-:W-:Y:S02]  /*dc70*/  UISETP.NE.AND UP0, UPT, UR46, 0x2, UPT ;  /* 0x000000022e00788c */ /* 0x000fe4000bf05270 */
[----:B------:R-:W-:Y:S01]  /*dc80*/  UIADD3 UR12, UR12, 0x1, URZ ;  /* 0x000000010c0c7890 */ /* 0x000fe2000fffe03f */
[----:B------:R-:W-:Y:S01]  /*dc90*/  HGMMA.64x256x16.F32 R24, R208, gdesc[UR4].tnspB, R24, gsb0 ;  /* 0x43e00004d0187df0 */ /* 0x000fe20008000818 */
[----:B------:R-:W-:Y:S01]  /*dca0*/  UMOV UR7, 0x40000040 ;  /* 0x4000004000077882 */ /* 0x000fe20000000000 */
[----:B------:R-:W-:Y:S01]  /*dcb0*/  UMOV UR10, UR8 ;  /* 0x00000008000a7c82 */ /* 0x000fe20008000000 */
[----:B------:R-:W-:Y:S01]  /*dcc0*/  UIADD3 UR8, UR6, 0x100, URZ ;  /* 0x0000010006087890 */ /* 0x000fe2000fffe03f */
[----:B---3--:R-:W-:Y:S01]  /*dcd0*/  FADD.FTZ R2, R2, R5 ;  /* 0x0000000502027221 */ /* 0x008fe20000010000 */
[----:B------:R-:W-:Y:S01]  /*dce0*/  MOV R5, RZ ;  /* 0x000000ff00057202 */ /* 0x000fe20000000f00 */
[----:B------:R-:W-:Y:S01]  /*dcf0*/  IMAD.U32 R219, RZ, RZ, UR12 ;  /* 0x0000000cffdb7e24 */ /* 0x000fe2000f8e00ff */
[----:B------:R-:W-:Y:S01]  /*dd00*/  USEL UR46, UR46, URZ, UP0 ;  /* 0x0000003f2e2e7287 */ /* 0x000fe20008000000 */
[----:B-1----:R-:W-:Y:S01]  /*dd10*/  FADD.FTZ R0, R0, R17 ;  /* 0x0000001100007221 */ /* 0x002fe20000010000 */
[----:B------:R-:W1:Y:S04]  /*dd20*/  SHFL.BFLY PT, R9, R2, 0x1, 0x1f ;  /* 0x0c201f0002097f89 */ /* 0x000e6800000e0000 */
[----:B------:R-:W2:Y:S01]  /*dd30*/  SHFL.BFLY PT, R7, R0, 0x1, 0x1f ;  /* 0x0c201f0000077f89 */ /* 0x000ea200000e0000 */
[----:B-1----:R-:W-:Y:S01]  /*dd40*/  FADD.FTZ R11, R2, R9 ;  /* 0x00000009020b7221 */ /* 0x002fe20000010000 */
[----:B------:R-:W-:Y:S01]  /*dd50*/  IMAD.U32 R9, RZ, RZ, UR4 ;  /* 0x00000004ff097e24 */ /* 0x000fe2000f8e00ff */
[----:B------:R-:W-:Y:S01]  /*dd60*/  USEL UR4, URZ, 0x1, UP0 ;  /* 0x000000013f047887 */ /* 0x000fe20008000000 */
[----:B------:R-:W-:-:S02]  /*dd70*/  IMAD.MOV.U32 R2, RZ, RZ, -0x800000 ;  /* 0xff800000ff027424 */ /* 0x000fc400078e00ff */
[----:B--2---:R-:W-:Y:S01]  /*dd80*/  FADD.FTZ R10, R0, R7 ;  /* 0x00000007000a7221 */ /* 0x004fe20000010000 */
[----:B------:R-:W-:Y:S01]  /*dd90*/  FSETP.NE.FTZ.AND P2, PT, R11, RZ, PT ;  /* 0x000000ff0b00720b */ /* 0x000fe20003f55000 */
[----:B------:R-:W-:Y:S01]  /*dda0*/  IMAD.MOV.U32 R7, RZ, RZ, RZ ;  /* 0x000000ffff077224 */ /* 0x000fe200078e00ff */
[----:B------:R-:W-:Y:S01]  /*ddb0*/  ULOP3.LUT UR9, UR9, UR4, URZ, 0x3c, !UPT ;  /* 0x0000000409097292 */ /* 0x000fe2000f8e3c3f */
[----:B------:R-:W-:Y:S01]  /*ddc0*/  IMAD.MOV.U32 R0, RZ, RZ, -0x800000 ;  /* 0xff800000ff007424 */ /* 0x000fe200078e00ff */
[----:B------:R-:W-:-:S04]  /*ddd0*/  FSETP.NE.FTZ.AND P0, PT, R10, RZ, PT ;  /* 0x000000ff0a00720b */ /* 0x000fc80003f15000 */
[----:B------:R-:W-:-:S05]  /*dde0*/  IMAD.U32 R16, RZ, RZ, UR9 ;  /* 0x00000009ff107e24 */ /* 0x000fca000f8e00ff */
[----:B------:R-:W1:Y:S01]  /*ddf0*/  @P2 MUFU.LG2 R8, R11 ;  /* 0x0000000b00082308 */ /* 0x000e620000000c00 */
[----:B------:R-:W-:-:S03]  /*de00*/  @P2 FMUL.FTZ R13, R13, 0.69314718246459960938 ;  /* 0x3f3172180d0d2820 */ /* 0x000fc60000410000 */
[----:B------:R-:W-:-:S04]  /*de10*/  @P0 FMUL.FTZ R9, R9, 0.69314718246459960938 ;  /* 0x3f31721809090820 */ /* 0x000fc80000410000 */
[----:B------:R-:W-:Y:S08]  /*de20*/  @P2 MUFU.RCP R5, R11 ;  /* 0x0000000b00052308 */ /* 0x000ff00000001000 */
[----:B------:R-:W2:Y:S01]  /*de30*/  @P0 MUFU.LG2 R6, R10 ;  /* 0x0000000a00060308 */ /* 0x000ea20000000c00 */
[----:B-1----:R-:W-:-:S04]  /*de40*/  @P2 FMUL.FTZ R8, R8, 0.69314718246459960938 ;  /* 0x3f31721808082820 */ /* 0x002fc80000410000 */
[----:B------:R-:W-:-:S03]  /*de50*/  @P2 FFMA.FTZ R2, R13, R3, R8 ;  /* 0x000000030d022223 */ /* 0x000fc60000010008 */
[----:B------:R1:W3:Y:S02]  /*de60*/  @P0 MUFU.RCP R7, R10 ;  /* 0x0000000a00070308 */ /* 0x0002e40000001000 */
[----:B-1----:R-:W-:Y:S01]  /*de70*/  @!P1 IADD3 R10, R12, 0x38860, RZ ;  /* 0x000388600c0a9810 */ /* 0x002fe20007ffe0ff */
[----:B--2---:R-:W-:-:S03]  /*de80*/  @P0 FMUL.FTZ R6, R6, 0.69314718246459960938 ;  /* 0x3f31721806060820 */ /* 0x004fc60000410000 */
[----:B------:R-:W-:Y:S01]  /*de90*/  @!P1 PRMT R3, RZ, 0x654, R10 ;  /* 0x00000654ff039816 */ /* 0x000fe2000000000a */
[----:B------:R-:W-:Y:S01]  /*dea0*/  @P0 FFMA.FTZ R0, R9, R4, R6 ;  /* 0x0000000409000223 */ /* 0x000fe20000010006 */
[----:B------:R-:W-:Y:S01]  /*deb0*/  PLOP3.LUT P0, PT, PT, PT, PT, 0x8, 0x0 ;  /* 0x000000000000781c */ /* 0x000fe20003f0e170 */
        /* <DEDUP_REMOVED lines=18> */
[----:B------:R-:W-:-:S15]  /*dfe0*/  WARPGROUP.ARRIVE ;  /* 0x00000000000079c5 */ /* 0x000fde0000000000 */
[----:B------:R-:W-:-:S08]  /*dff0*/  NOP ;  /* 0x0000000000007918 */ /* 0x000fd00000000000 */
[----:B------:R-:W-:Y:S03]  /*e000*/  HGMMA.64x256x16.F32 R24, R192, gdesc[UR4].tnspB, R24, gsb0 ;  /* 0x43e00004c0187df0 */ /* 0x000fe60008000818 */
[----:B------:R-:W-:Y:S02]  /*e010*/  WARPGROUP.DEPBAR.LE gsb0, 0x0 ;  /* 0x00008000000079c5 */ /* 0x000fe40000010000 */
[-C--:B------:R-:W-:Y:S01]  /*e020*/  FMUL.FTZ R163, R83, R5.reuse ;  /* 0x0000000553a37220 */ /* 0x080fe20000410000 */
[-C--:B------:R-:W-:Y:S01]  /*e030*/  FMUL.FTZ R83, R86, R5.reuse ;  /* 0x0000000556537220 */ /* 0x080fe20000410000 */
[-C--:B------:R-:W-:Y:S01]  /*e040*/  FMUL.FTZ R86, R87, R5.reuse ;  /* 0x0000000557567220 */ /* 0x080fe20000410000 */
[-C--:B------:R-:W-:Y:S01]  /*e050*/  FMUL.FTZ R87, R91, R5.reuse ;  /* 0x000000055b577220 */ /* 0x080fe20000410000 */
[-C--:B------:R-:W-:Y:S01]  /*e060*/  FMUL.FTZ R91, R94, R5.reuse ;  /* 0x000000055e5b7220 */ /* 0x080fe20000410000 */
[----:B------:R-:W-:Y:S01]  /*e070*/  FMUL.FTZ R94, R95, R5 ;  /* 0x000000055f5e7220 */ /* 0x000fe20000410000 */
[-C--:B---3--:R-:W-:Y:S01]  /*e080*/  FMUL.FTZ R4, R24, R7.reuse ;  /* 0x0000000718047220 */ /* 0x088fe20000410000 */
        /* <DEDUP_REMOVED lines=122> */
.L_x_1954:
        /* <DEDUP_REMOVED lines=9> */
[----:B------:R-:W-:Y:S01]  /*e8c0*/  BAR.SYNC.DEFER_BLOCKING 0x1, 0x100 ;  /* 0x0044000000007b1d */ /* 0x000fe20000010000 */
[C---:B------:R-:W-:Y:S01]  /*e8d0*/  IADD3 R31, P3, R22.reuse, 0x4000, RZ ;  /* 0x00004000161f7810 */ /* 0x040fe20007f7e0ff */
[----:B------:R-:W-:Y:S01]  /*e8e0*/  USHF.R.S32.HI UR5, URZ, 0x1f, UR43 ;  /* 0x0000001f3f057899 */ /* 0x000fe2000801142b */
[----:B------:R-:W-:Y:S02]  /*e8f0*/  LOP3.LUT R26, R27, 0x380, RZ, 0xc0, !PT ;  /* 0x000003801b1a7812 */ /* 0x000fe400078ec0ff */
[C---:B------:R-:W-:Y:S01]  /*e900*/  IADD3 R19, P6, R22.reuse, 0x20, RZ ;  /* 0x0000002016137810 */ /* 0x040fe20007fde0ff */
[----:B------:R-:W-:Y:S01]  /*e910*/  ULDC UR10, c[0x0][0xa88] ;  /* 0x0002a200000a7ab9 */ /* 0x000fe20000000800 */
[----:B------:R-:W-:Y:S01]  /*e920*/  IADD3 R21, P5, R22, 0x40, RZ ;  /* 0x0000004016157810 */ /* 0x000fe20007fbe0ff */
[----:B------:R-:W-:Y:S01]  /*e930*/  ULDC.64 UR6, c[0x0][0xb70] ;  /* 0x0002dc0000067ab9 */ /* 0x000fe20000000a00 */
[----:B------:R-:W-:Y:S01]  /*e940*/  LOP3.LUT R30, R31, 0x380, RZ, 0xc0, !PT ;  /* 0x000003801f1e7812 */ /* 0x000fe200078ec0ff */
[----:B------:R-:W-:Y:S01]  /*e950*/  UIMAD UR5, UR5, UR6, URZ ;  /* 0x00000006050572a4 */ /* 0x000fe2000f8e023f */
[----:B------:R-:W-:Y:S01]  /*e960*/  SHF.R.U64 R26, R26, 0x3, RZ ;  /* 0x000000031a1a7819 */ /* 0x000fe200000012ff */
[----:B------:R-:W-:Y:S01]  /*e970*/  UIMAD.WIDE.U32 UR8, UR43, UR6, URZ ;  /* 0x000000062b0872a5 */ /* 0x000fe2000f8e003f */
[----:B------:R-:W-:Y:S01]  /*e980*/  LOP3.LUT R18, R19, 0x380, RZ, 0xc0, !PT ;  /* 0x0000038013127812 */ /* 0x000fe200078ec0ff */
[----:B------:R-:W-:Y:S01]  /*e990*/  UIMAD UR5, UR43, UR7, UR5 ;  /* 0x000000072b0572a4 */ /* 0x000fe2000f8e0205 */
[----:B------:R-:W-:Y:S01]  /*e9a0*/  IADD3 R35, P2, R22, 0x4020, RZ ;  /* 0x0000402016237810 */ /* 0x000fe20007f5e0ff */
[----:B------:R-:W-:Y:S01]  /*e9b0*/  ULDC.64 UR12, c[0x0][0x208] ;  /* 0x00008200000c7ab9 */ /* 0x000fe20000000a00 */
[----:B------:R-:W-:Y:S01]  /*e9c0*/  LOP3.LUT R20, R21, 0x380, RZ, 0xc0, !PT ;  /* 0x0000038015147812 */ /* 0x000fe200078ec0ff */
[----:B------:R-:W-:Y:S01]  /*e9d0*/  UIADD3 UR5, UR9, UR5, URZ ;  /* 0x0000000509057290 */ /* 0x000fe2000fffe03f */
[----:B------:R-:W-:Y:S01]  /*e9e0*/  SHF.R.U64 R30, R30, 0x3, RZ ;  /* 0x000000031e1e7819 */ /* 0x000fe200000012ff */
[----:B------:R-:W-:Y:S01]  /*e9f0*/  ULDC.64 UR6, c[0x0][0xb40] ;  /* 0x0002d00000067ab9 */ /* 0x000fe20000000a00 */
[----:B------:R-:W-:Y:S01]  /*ea00*/  LOP3.LUT R26, R26, R27, RZ, 0x3c, !PT ;  /* 0x0000001b1a1a7212 */ /* 0x000fe200078e3cff */
[----:B------:R-:W-:Y:S01]  /*ea10*/  IMAD.X R27, RZ, RZ, R23, P4 ;  /* 0x000000ffff1b7224 */ /* 0x000fe200020e0617 */
[----:B------:R-:W-:-:S02]  /*ea20*/  SHF.R.U64 R18, R18, 0x3, RZ ;  /* 0x0000000312127819 */ /* 0x000fc400000012ff */
[----:B------:R-:W-:Y:S02]  /*ea30*/  LOP3.LUT R34, R35, 0x380, RZ, 0xc0, !PT ;  /* 0x0000038023227812 */ /* 0x000fe400078ec0ff */
[----:B------:R-:W-:Y:S02]  /*ea40*/  SHF.R.U64 R20, R20, 0x3, RZ ;  /* 0x0000000314147819 */ /* 0x000fe400000012ff */
[----:B------:R-:W-:Y:S02]  /*ea50*/  IADD3 R47, P4, R22, 0x8000, RZ ;  /* 0x00008000162f7810 */ /* 0x000fe40007f9e0ff */
[----:B------:R-:W-:Y:S01]  /*ea60*/  LOP3.LUT R30, R30, R31, RZ, 0x3c, !PT ;  /* 0x0000001f1e1e7212 */ /* 0x000fe200078e3cff */
[--C-:B------:R-:W-:Y:S01]  /*ea70*/  IMAD.X R31, RZ, RZ, R23.reuse, P3 ;  /* 0x000000ffff1f7224 */ /* 0x100fe200018e0617 */
[----:B------:R-:W-:Y:S02]  /*ea80*/  IADD3 R103, R215, UR42, RZ ;  /* 0x0000002ad7677c10 */ /* 0x000fe4000fffe0ff */
[----:B------:R-:W-:Y:S01]  /*ea90*/  LOP3.LUT R18, R18, R19, RZ, 0x3c, !PT ;  /* 0x0000001312127212 */ /* 0x000fe200078e3cff */
[----:B------:R-:W-:Y:S01]  /*eaa0*/  IMAD.X R19, RZ, RZ, R23, P6 ;  /* 0x000000ffff137224 */ /* 0x000fe200030e0617 */
[----:B------:R-:W-:Y:S01]  /*eab0*/  SHF.R.U64 R34, R34, 0x3, RZ ;  /* 0x0000000322227819 */ /* 0x000fe200000012ff */
[----:B------:R-:W-:Y:S01]  /*eac0*/  VIADD R5, R103, 0x8 ;  /* 0x0000000867057836 */ /* 0x000fe20000000000 */
[----:B------:R-:W-:-:S02]  /*ead0*/  IADD3 R51, P3, R22, 0x8020, RZ ;  /* 0x0000802016337810 */ /* 0x000fc40007f7e0ff */
[----:B------:R-:W-:Y:S02]  /*eae0*/  LOP3.LUT R20, R20, R21, RZ, 0x3c, !PT ;  /* 0x0000001514147212 */ /* 0x000fe400078e3cff */
[----:B------:R-:W-:Y:S02]  /*eaf0*/  LOP3.LUT R46, R47, 0x380, RZ, 0xc0, !PT ;  /* 0x000003802f2e7812 */ /* 0x000fe400078ec0ff */
[C---:B------:R-:W-:Y:S02]  /*eb00*/  IADD3 R39, P6, R22.reuse, 0x4040, RZ ;  /* 0x0000404016277810 */ /* 0x040fe40007fde0ff */
[----:B------:R-:W-:Y:S02]  /*eb10*/  IADD3.X R21, RZ, R23, RZ, P5, !PT ;  /* 0x00000017ff157210 */ /* 0x000fe40002ffe4ff */
[----:B------:R-:W-:Y:S02]  /*eb20*/  IADD3 R43, P5, R22, 0x4060, RZ ;  /* 0x00004060162b7810 */ /* 0x000fe40007fbe0ff */
[----:B------:R-:W-:-:S02]  /*eb30*/  LOP3.LUT R34, R34, R35, RZ, 0x3c, !PT ;  /* 0x0000002322227212 */ /* 0x000fc400078e3cff */
[----:B------:R-:W-:Y:S02]  /*eb40*/  LOP3.LUT R67, R22, 0x380, RZ, 0xc0, !PT ;  /* 0x0000038016437812 */ /* 0x000fe400078ec0ff */
[----:B------:R-:W-:Y:S02]  /*eb50*/  LOP3.LUT R50, R51, 0x380, RZ, 0xc0, !PT ;  /* 0x0000038033327812 */ /* 0x000fe400078ec0ff */
[----:B------:R-:W-:Y:S02]  /*eb60*/  LOP3.LUT P0, RZ, R220, 0x3, RZ, 0xc0, !PT ;  /* 0x00000003dcff7812 */ /* 0x000fe4000780c0ff */
[----:B------:R-:W-:Y:S02]  /*eb70*/  SHF.R.U64 R46, R46, 0x3, RZ ;  /* 0x000000032e2e7819 */ /* 0x000fe400000012ff */
[----:B------:R-:W-:Y:S02]  /*eb80*/  IADD3.X R35, RZ, R23, RZ, P2, !PT ;  /* 0x00000017ff237210 */ /* 0x000fe400017fe4ff */
[----:B------:R-:W-:-:S02]  /*eb90*/  LOP3.LUT R38, R39, 0x380, RZ, 0xc0, !PT ;  /* 0x0000038027267812 */ /* 0x000fc400078ec0ff */
[----:B------:R-:W-:Y:S02]  /*eba0*/  IADD3 R55, P2, R22, 0x8040, RZ ;  /* 0x0000804016377810 */ /* 0x000fe40007f5e0ff */
[----:B------:R-:W-:Y:S02]  /*ebb0*/  LOP3.LUT R42, R43, 0x380, RZ, 0xc0, !PT ;  /* 0x000003802b2a7812 */ /* 0x000fe400078ec0ff */
[----:B------:R-:W-:Y:S02]  /*ebc0*/  SHF.R.U64 R67, R67, 0x3, RZ ;  /* 0x0000000343437819 */ /* 0x000fe400000012ff */
[----:B------:R-:W-:Y:S02]  /*ebd0*/  SHF.R.U64 R50, R50, 0x3, RZ ;  /* 0x0000000332327819 */ /* 0x000fe400000012ff */
[----:B------:R-:W-:Y:S02]  /*ebe0*/  ISETP.GE.OR P1, PT, R5, UR10, P0 ;  /* 0x0000000a05007c0c */ /* 0x000fe40008726670 */
[----:B------:R-:W-:Y:S01]  /*ebf0*/  LOP3.LUT R46, R46, R47, RZ, 0x3c, !PT ;  /* 0x0000002f2e2e7212 */ /* 0x000fe200078e3cff */
[----:B------:R-:W-:Y:S01]  /*ec00*/  IMAD.X R47, RZ, RZ, R23, P4 ;  /* 0x000000ffff2f7224 */ /* 0x000fe200020e0617 */
[----:B------:R-:W-:-:S02]  /*ec10*/  SHF.R.U64 R38, R38, 0x3, RZ ;  /* 0x0000000326267819 */ /* 0x000fc400000012ff */
[----:B------:R-:W-:Y:S02]  /*ec20*/  LOP3.LUT R54, R55, 0x380, RZ, 0xc0, !PT ;  /* 0x0000038037367812 */ /* 0x000fe400078ec0ff */
[----:B------:R-:W-:Y:S02]  /*ec30*/  F2FP.F16.F32.PACK_AB R5, R165, R162 ;  /* 0x000000a2a505723e */ /* 0x000fe400000000ff */
[----:B------:R-:W-:Y:S02]  /*ec40*/  SHF.R.U64 R42, R42, 0x3, RZ ;  /* 0x000000032a2a7819 */ /* 0x000fe400000012ff */
[----:B------:R-:W-:Y:S02]  /*ec50*/  IADD3 R75, P4, R22, 0xc020, RZ ;  /* 0x0000c020164b7810 */ /* 0x000fe40007f9e0ff */
[----:B------:R-:W-:Y:S02]  /*ec60*/  MOV R165, R20 ;  /* 0x0000001400a57202 */ /* 0x000fe40000000f00 */
[----:B------:R-:W-:Y:S01]  /*ec70*/  LOP3.LUT R66, R67, R22, RZ, 0x3c, !PT ;  /* 0x0000001643427212 */ /* 0x000fe200078e3cff */
[----:B------:R-:W1:Y:S01]  /*ec80*/  LDC.64 R20, c[0x0][0xb78] ;  /* 0x0002de00ff147b82 */ /* 0x000e620000000a00 */
[----:B------:R-:W-:Y:S01]  /*ec90*/  LOP3.LUT R50, R50, R51, RZ, 0x3c, !PT ;  /* 0x0000003332327212 */ /* 0x000fe200078e3cff */
[----:B------:R-:W-:Y:S01]  /*eca0*/  IMAD.X R51, RZ, RZ, R23, P3 ;  /* 0x000000ffff337224 */ /* 0x000fe200018e0617 */
[----:B------:R-:W-:-:S02]  /*ecb0*/  MOV R67, R23 ;  /* 0x0000001700437202 */ /* 0x000fc40000000f00 */
[----:B------:R-:W-:Y:S02]  /*ecc0*/  F2FP.F16.F32.PACK_AB R4, R25, R4 ;  /* 0x000000041904723e */ /* 0x000fe400000000ff */
[----:B------:R-:W-:Y:S01]  /*ecd0*/  LOP3.LUT R38, R38, R39, RZ, 0x3c, !PT ;  /* 0x0000002726267212 */ /* 0x000fe200078e3cff */
[--C-:B------:R-:W-:Y:S01]  /*ece0*/  IMAD.X R39, RZ, RZ, R23.reuse, P6 ;  /* 0x000000ffff277224 */ /* 0x100fe200030e0617 */
[----:B------:R-:W-:Y:S02]  /*ecf0*/  SHF.R.U64 R54, R54, 0x3, RZ ;  /* 0x0000000336367819 */ /* 0x000fe400000012ff */
[----:B------:R-:W-:Y:S02]  /*ed00*/  IADD3 R25, P3, R22, 0xc040, RZ ;  /* 0x0000c04016197810 */ /* 0x000fe40007f7e0ff */
[----:B------:R-:W-:Y:S01]  /*ed10*/  LOP3.LUT R42, R42, R43, RZ, 0x3c, !PT ;  /* 0x0000002b2a2a7212 */ /* 0x000fe200078e3cff */
[----:B------:R-:W-:Y:S01]  /*ed20*/  IMAD.X R43, RZ, RZ, R23, P5 ;  /* 0x000000ffff2b7224 */ /* 0x000fe200028e0617 */
[----:B------:R-:W-:-:S02]  /*ed30*/  LOP3.LUT R74, R75, 0x380, RZ, 0xc0, !PT ;  /* 0x000003804b4a7812 */ /* 0x000fc400078ec0ff */
[C---:B------:R-:W-:Y:S02]  /*ed40*/  IADD3 R59, P6, R22.reuse, 0x8060, RZ ;  /* 0x00008060163b7810 */ /* 0x040fe40007fde0ff */
[----:B------:R-:W-:Y:S02]  /*ed50*/  IADD3 R63, P5, R22, 0xc000, RZ ;  /* 0x0000c000163f7810 */ /* 0x000fe40007fbe0ff */
[----:B------:R-:W-:Y:S02]  /*ed60*/  MOV R67, R66 ;  /* 0x0000004200437202 */ /* 0x000fe40000000f00 */
[----:B------:R-:W-:Y:S02]  /*ed70*/  LOP3.LUT R54, R54, R55, RZ, 0x3c, !PT ;  /* 0x0000003736367212 */ /* 0x000fe400078e3cff */
[----:B------:R-:W-:Y:S02]  /*ed80*/  LOP3.LUT R66, R25, 0x380, RZ, 0xc0, !PT ;  /* 0x0000038019427812 */ /* 0x000fe400078ec0ff */
[----:B------:R-:W-:-:S02]  /*ed90*/  F2FP.F16.F32.PACK_AB R6, R29, R6 ;  /* 0x000000061d06723e */ /* 0x000fc400000000ff */
[----:B------:R-:W-:Y:S02]  /*eda0*/  F2FP.F16.F32.PACK_AB R7, R164, R7 ;  /* 0x00000007a407723e */ /* 0x000fe400000000ff */
[----:B------:R-:W-:Y:S02]  /*edb0*/  IADD3.X R55, RZ, R23, RZ, P2, !PT ;  /* 0x00000017ff377210 */ /* 0x000fe400017fe4ff */
[----:B------:R-:W-:Y:S01]  /*edc0*/  SHF.R.U64 R74, R74, 0x3, RZ ;  /* 0x000000034a4a7819 */ /* 0x000fe200000012ff */
[----:B------:R2:W-:Y:S01]  /*edd0*/  STSM.16.M88.4 [R67], R4 ;  /* 0x0000000443007844 */ /* 0x0005e20000000200 */
[----:B------:R-:W-:Y:S02]  /*ede0*/  LOP3.LUT R58, R59, 0x380, RZ, 0xc0, !PT ;  /* 0x000003803b3a7812 */ /* 0x000fe400078ec0ff */
[----:B------:R-:W-:Y:S02]  /*edf0*/  IADD3 R71, P2, R22, 0xc060, RZ ;  /* 0x0000c06016477810 */ /* 0x000fe40007f5e0ff */
[----:B------:R-:W-:-:S02]  /*ee00*/  LOP3.LUT R62, R63, 0x380, RZ, 0xc0, !PT ;  /* 0x000003803f3e7812 */ /* 0x000fc400078ec0ff */
[----:B------:R-:W-:Y:S02]  /*ee10*/  SHF.R.U64 R66, R66, 0x3, RZ ;  /* 0x0000000342427819 */ /* 0x000fe400000012ff */
[----:B------:R-:W-:Y:S02]  /*ee20*/  LOP3.LUT R74, R74, R75, RZ, 0x3c, !PT ;  /* 0x0000004b4a4a7212 */ /* 0x000fe400078e3cff */
[----:B------:R-:W-:Y:S02]  /*ee30*/  SHF.R.U64 R58, R58, 0x3, RZ ;  /* 0x000000033a3a7819 */ /* 0x000fe400000012ff */
[----:B------:R-:W-:Y:S02]  /*ee40*/  LOP3.LUT R70, R71, 0x380, RZ, 0xc0, !PT ;  /* 0x0000038047467812 */ /* 0x000fe400078ec0ff */
[----:B------:R-:W-:Y:S01]  /*ee50*/  MOV R166, R18 ;  /* 0x0000001200a67202 */ /* 0x000fe20000000f00 */
[----:B------:R-:W-:Y:S01]  /*ee60*/  IMAD.U32 R19, RZ, RZ, UR9 ;  /* 0x00000009ff137e24 */ /* 0x000fe2000f8e00ff */
[----:B------:R-:W-:Y:S01]  /*ee70*/  IADD3.X R75, RZ, R23, RZ, P4, !PT ;  /* 0x00000017ff4b7210 */ /* 0x000fe200027fe4ff */
[----:B------:R-:W-:Y:S01]  /*ee80*/  IMAD.U32 R19, RZ, RZ, UR5 ;  /* 0x00000005ff137e24 */ /* 0x000fe2000f8e00ff */
[----:B--2---:R-:W-:Y:S01]  /*ee90*/  F2FP.F16.F32.PACK_AB R4, R33, R32 ;  /* 0x000000202104723e */ /* 0x004fe200000000ff */
[----:B------:R-:W-:Y:S01]  /*eea0*/  USHF.R.S32.HI UR5, URZ, 0x1f, UR44 ;  /* 0x0000001f3f057899 */ /* 0x000fe2000801142c */
[----:B------:R-:W-:Y:S01]  /*eeb0*/  F2FP.F16.F32.PACK_AB R5, R153, R56 ;  /* 0x000000389905723e */ /* 0x000fe200000000ff */
[----:B------:R-:W-:Y:S01]  /*eec0*/  IMAD.X R67, RZ, RZ, R23, P3 ;  /* 0x000000ffff437224 */ /* 0x000fe200018e0617 */
[----:B------:R-:W-:-:S02]  /*eed0*/  F2FP.F16.F32.PACK_AB R6, R37, R36 ;  /* 0x000000242506723e */ /* 0x000fc400000000ff */
[----:B------:R-:W-:Y:S02]  /*eee0*/  F2FP.F16.F32.PACK_AB R7, R155, R52 ;  /* 0x000000349b07723e */ /* 0x000fe400000000ff */
[----:B------:R-:W-:Y:S02]  /*eef0*/  SHF.R.U64 R62, R62, 0x3, RZ ;  /* 0x000000033e3e7819 */ /* 0x000fe400000012ff */
[----:B------:R-:W-:Y:S01]  /*ef00*/  F2FP.F16.F32.PACK_AB R8, R41, R8 ;  /* 0x000000082908723e */ /* 0x000fe200000000ff */
[----:B------:R1:W-:Y:S01]  /*ef10*/  STSM.16.M88.4 [R166], R4 ;  /* 0x00000004a6007844 */ /* 0x0003e20000000200 */
[----:B------:R-:W-:Y:S02]  /*ef20*/  F2FP.F16.F32.PACK_AB R9, R64, R9 ;  /* 0x000000094009723e */ /* 0x000fe400000000ff */
[----:B------:R-:W-:Y:S02]  /*ef30*/  F2FP.F16.F32.PACK_AB R10, R45, R10 ;  /* 0x0000000a2d0a723e */ /* 0x000fe400000000ff */
[----:B------:R-:W-:-:S02]  /*ef40*/  F2FP.F16.F32.PACK_AB R11, R152, R11 ;  /* 0x0000000b980b723e */ /* 0x000fc400000000ff */
[----:B------:R-:W-:Y:S02]  /*ef50*/  LOP3.LUT R66, R66, R25, RZ, 0x3c, !PT ;  /* 0x0000001942427212 */ /* 0x000fe400078e3cff */
[----:B------:R-:W-:Y:S01]  /*ef60*/  MOV R164, R26 ;  /* 0x0000001a00a47202 */ /* 0x000fe20000000f00 */
[----:B------:R-:W-:Y:S01]  /*ef70*/  STSM.16.M88.4 [R165], R8 ;  /* 0x00000008a5007844 */ /* 0x000fe20000000200 */
[----:B------:R-:W-:Y:S02]  /*ef80*/  F2FP.F16.F32.PACK_AB R12, R49, R12 ;  /* 0x0000000c310c723e */ /* 0x000fe400000000ff */
[----:B------:R-:W-:Y:S02]  /*ef90*/  F2FP.F16.F32.PACK_AB R13, R154, R13 ;  /* 0x0000000d9a0d723e */ /* 0x000fe400000000ff */
[----:B------:R-:W-:Y:S01]  /*efa0*/  F2FP.F16.F32.PACK_AB R14, R53, R14 ;  /* 0x0000000e350e723e */ /* 0x000fe200000000ff */
[----:B-1----:R-:W-:Y:S01]  /*efb0*/  IMAD R4, R20, UR5, RZ ;  /* 0x0000000514047c24 */ /* 0x002fe2000f8e02ff */
[----:B------:R-:W-:-:S02]  /*efc0*/  F2FP.F16.F32.PACK_AB R15, R156, R15 ;  /* 0x0000000f9c0f723e */ /* 0x000fc400000000ff */
[----:B------:R-:W-:Y:S01]  /*efd0*/  MOV R162, R30 ;  /* 0x0000001e00a27202 */ /* 0x000fe20000000f00 */
[----:B------:R-:W-:Y:S01]  /*efe0*/  IMAD R4, R21, UR44, R4 ;  /* 0x0000002c15047c24 */ /* 0x000fe2000f8e0204 */
[----:B------:R-:W-:Y:S01]  /*eff0*/  MOV R35, R34 ;  /* 0x0000002200237202 */ /* 0x000fe20000000f00 */
[----:B------:R-:W-:Y:S01]  /*f000*/  STSM.16.M88.4 [R164], R12 ;  /* 0x0000000ca4007844 */ /* 0x000fe20000000200 */
[----:B------:R-:W-:Y:S02]  /*f010*/  F2FP.F16.F32.PACK_AB R24, R57, R24 ;  /* 0x000000183918723e */ /* 0x000fe400000000ff */
[----:B------:R-:W-:Y:S02]  /*f020*/  F2FP.F16.F32.PACK_AB R25, R157, R48 ;  /* 0x000000309d19723e */ /* 0x000fe400000000ff */
[----:B------:R-:W-:Y:S02]  /*f030*/  F2FP.F16.F32.PACK_AB R26, R61, R60 ;  /* 0x0000003c3d1a723e */ /* 0x000fe400000000ff */
[----:B------:R-:W-:-:S02]  /*f040*/  F2FP.F16.F32.PACK_AB R27, R159, R44 ;  /* 0x0000002c9f1b723e */ /* 0x000fc400000000ff */
[----:B------:R-:W-:Y:S01]  /*f050*/  LOP3.LUT R58, R58, R59, RZ, 0x3c, !PT ;  /* 0x0000003b3a3a7212 */ /* 0x000fe200078e3cff */
[----:B------:R-:W-:Y:S01]  /*f060*/  IMAD.X R59, RZ, RZ, R23, P6 ;  /* 0x000000ffff3b7224 */ /* 0x000fe200030e0617 */
[----:B------:R-:W-:Y:S01]  /*f070*/  SHF.R.U64 R70, R70, 0x3, RZ ;  /* 0x0000000346467819 */ /* 0x000fe200000012ff */
[----:B------:R-:W-:Y:S01]  /*f080*/  STSM.16.M88.4 [R162], R24 ;  /* 0x00000018a2007844 */ /* 0x000fe20000000200 */
[----:B------:R-:W-:Y:S02]  /*f090*/  MOV R34, R74 ;  /* 0x0000004a00227202 */ /* 0x000fe40000000f00 */
[----:B------:R-:W-:Y:S02]  /*f0a0*/  F2FP.F16.F32.PACK_AB R28, R65, R28 ;  /* 0x0000001c411c723e */ /* 0x000fe400000000ff */
[----:B------:R-:W-:Y:S02]  /*f0b0*/  F2FP.F16.F32.PACK_AB R29, R161, R40 ;  /* 0x00000028a11d723e */ /* 0x000fe400000000ff */
[----:B------:R-:W-:-:S02]  /*f0c0*/  F2FP.F16.F32.PACK_AB R30, R69, R68 ;  /* 0x00000044451e723e */ /* 0x000fc400000000ff */
[----:B------:R-:W-:Y:S02]  /*f0d0*/  F2FP.F16.F32.PACK_AB R31, R158, R17 ;  /* 0x000000119e1f723e */ /* 0x000fe400000000ff */
[----:B------:R-:W-:Y:S02]  /*f0e0*/  F2FP.F16.F32.PACK_AB R72, R73, R72 ;  /* 0x000000484948723e */ /* 0x000fe400000000ff */
[----:B------:R-:W-:Y:S01]  /*f0f0*/  F2FP.F16.F32.PACK_AB R80, R81, R80 ;  /* 0x000000505150723e */ /* 0x000fe200000000ff */
[----:B------:R-:W-:Y:S01]  /*f100*/  STSM.16.M88.4 [R35], R28 ;  /* 0x0000001c23007844 */ /* 0x000fe20000000200 */
[----:B------:R-:W-:Y:S01]  /*f110*/  LOP3.LUT R62, R62, R63, RZ, 0x3c, !PT ;  /* 0x0000003f3e3e7212 */ /* 0x000fe200078e3cff */
[----:B------:R-:W-:Y:S01]  /*f120*/  IMAD.X R63, RZ, RZ, R23, P5 ;  /* 0x000000ffff3f7224 */ /* 0x000fe200028e0617 */
[----:B------:R-:W-:Y:S02]  /*f130*/  MOV R38, R38 ;  /* 0x0000002600267202 */ /* 0x000fe40000000f00 */
[----:B------:R-:W-:-:S02]  /*f140*/  F2FP.F16.F32.PACK_AB R73, R160, R3 ;  /* 0x00000003a049723e */ /* 0x000fc400000000ff */
        /* <DEDUP_REMOVED lines=12> */
[----:B------:R-:W-:Y:S02]  /*f210*/  MOV R18, UR8 ;  /* 0x0000000800127c02 */ /* 0x000fe40008000f00 */
[----:B------:R-:W-:-:S02]  /*f220*/  F2FP.F16.F32.PACK_AB R90, R93, R92 ;  /* 0x0000005c5d5a723e */ /* 0x000fc400000000ff */
[----:B------:R-:W-:Y:S01]  /*f230*/  F2FP.F16.F32.PACK_AB R91, R94, R91 ;  /* 0x0000005b5e5b723e */ /* 0x000fe200000000ff */
[----:B------:R-:W-:Y:S01]  /*f240*/  IMAD.WIDE.U32 R18, R20, UR44, R18 ;  /* 0x0000002c14127c25 */ /* 0x000fe2000f8e0012 */
        /* <DEDUP_REMOVED lines=23> */
[----:B------:R-:W-:Y:S02]  /*f3c0*/  MOV R62, R62 ;  /* 0x0000003e003e7202 */ /* 0x000fe40000000f00 */
        /* <DEDUP_REMOVED lines=68> */
.L_x_1988:
[----:B------:R-:W-:Y:S05]  /*f810*/  BSYNC B0 ;  /* 0x0000000000007941 */ /* 0x000fea0003800000 */
.L_x_1987:
[----:B------:R-:W-:Y:S05]  /*f820*/  BRA `(.L_x_1986) ;  /* 0x0000000800947947 */ /* 0x000fea0003800000 */
.L_x_1985:
        /* <DEDUP_REMOVED lines=12> */
[----:B------:R-:W-:Y:S01]  /*f8f0*/  MOV R2, UR42 ;  /* 0x0000002a00027c02 */ /* 0x000fe20008000f00 */
[----:B------:R-:W-:-:S03]  /*f900*/  ULDC UR7, c[0x0][0xa88] ;  /* 0x0002a20000077ab9 */ /* 0x000fc60000000800 */
        /* <DEDUP_REMOVED lines=17> */
[----:B------:R-:W-:Y:S02]  /*fa20*/  LEA.HI.X R5, R2, UR9, R3, 0x2, P0 ;  /* 0x0000000902057c11 */ /* 0x000fe400080f1403 */
[----:B------:R-:W-:-:S05]  /*fa30*/  MOV R3, 0xff800000 ;  /* 0xff80000000037802 */ /* 0x000fca0000000f00 */
[----:B------:R1:W-:Y:S02]  /*fa40*/  STG.E desc[UR10][R4.64], R3 ;  /* 0x0000000304007986 */ /* 0x0003e4000c10190a */
.L_x_1990:
[----:B------:R-:W-:Y:S05]  /*fa50*/  BSYNC B0 ;  /* 0x0000000000007941 */ /* 0x000fea0003800000 */
.L_x_1989:
[----:B------:R-:W-:Y:S01]  /*fa60*/  R2UR UR7, R218 ;  /* 0x00000000da0772ca */ /* 0x000fe200000e0000 */
[----:B------:R-:W-:Y:S01]  /*fa70*/  ULDC UR5, c[0x0][0xa88] ;  /* 0x0002a20000057ab9 */ /* 0x000fe20000000800 */
[----:B-1----:R-:W-:Y:S01]  /*fa80*/  IMAD R3, R9, UR43, R8 ;  /* 0x0000002b09037c24 */ /* 0x002fe2000f8e0208 */
[----:B------:R-:W-:Y:S01]  /*fa90*/  UIADD3 UR42, -UR42, UR5, URZ ;  /* 0x000000052a2a7290 */ /* 0x000fe2000fffe13f */
[C---:B------:R-:W-:Y:S01]  /*faa0*/  VIADD R0, R216.reuse, 0x20 ;  /* 0x00000020d8007836 */ /* 0x040fe20000000000 */
[----:B------:R-:W-:Y:S01]  /*fab0*/  SHF.R.S32.HI R217, RZ, 0x1f, R216 ;  /* 0x0000001fffd97819 */ /* 0x000fe200000114d8 */
[C---:B------:R-:W-:Y:S01]  /*fac0*/  VIADD R2, R216.reuse, 0x40 ;  /* 0x00000040d8027836 */ /* 0x040fe20000000000 */
[----:B------:R-:W-:Y:S01]  /*fad0*/  IADD3 R7, R7, R3, RZ ;  /* 0x0000000307077210 */ /* 0x000fe20007ffe0ff */
[----:B------:R-:W-:Y:S01]  /*fae0*/  BSSY B0, `(.L_x_1991) ;  /* 0x0000024000007945 */ /* 0x000fe20003800000 */
        /* <DEDUP_REMOVED lines=8> */
[----:B--2---:R-:W-:-:S03]  /*fb70*/  VIADD R5, R14, UR5 ;  /* 0x000000050e057c36 */ /* 0x004fc60008000000 */
[----:B------:R-:W-:Y:S01]  /*fb80*/  IADD3 R11, R7, R3, RZ ;  /* 0x00000003070b7210 */ /* 0x000fe20007ffe0ff */
[----:B------:R-:W-:Y:S01]  /*fb90*/  IMAD.WIDE R4, R5, 0x80, R216 ;  /* 0x0000008005047825 */ /* 0x000fe200078e02d8 */
[----:B------:R-:W-:Y:S06]  /*fba0*/  @P2 BRA `(.L_x_1992) ;  /* 0x00000000005c2947 */ /* 0x000fec0003800000 */
[C---:B------:R-:W-:Y:S01]  /*fbb0*/  VIADD R2, R212.reuse, 0x80 ;  /* 0x00000080d4027836 */ /* 0x040fe20000000000 */
[----:B------:R-:W-:Y:S01]  /*fbc0*/  ULDC UR5, c[0x0][0xa8c] ;  /* 0x0002a30000057ab9 */ /* 0x000fe20000000800 */
[----:B------:R-:W-:Y:S01]  /*fbd0*/  VIADD R0, R212, 0x40 ;  /* 0x00000040d4007836 */ /* 0x000fe20000000000 */
[----:B------:R-:W-:Y:S01]  /*fbe0*/  ULDC.64 UR6, c[0x0][0xad8] ;  /* 0x0002b60000067ab9 */ /* 0x000fe20000000a00 */
[----:B------:R-:W-:Y:S01]  /*fbf0*/  IMAD.MOV.U32 R3, RZ, RZ, R11 ;  /* 0x000000ffff037224 */ /* 0x000fe200078e000b */
[----:B------:R-:W-:Y:S01]  /*fc00*/  ISETP.GE.AND P4, PT, R2, UR5, PT ;  /* 0x0000000502007c0c */ /* 0x000fe2000bf86270 */
[----:B------:R-:W-:Y:S01]  /*fc10*/  IMAD R9, R5, UR6, RZ ;  /* 0x0000000605097c24 */ /* 0x000fe2000f8e02ff */
[----:B------:R-:W-:Y:S01]  /*fc20*/  ISETP.GE.AND P3, PT, R0, UR5, PT ;  /* 0x0000000500007c0c */ /* 0x000fe2000bf66270 */
[----:B------:R-:W-:Y:S01]  /*fc30*/  IMAD.MOV.U32 R2, RZ, RZ, R6 ;  /* 0x000000ffff027224 */ /* 0x000fe200078e0006 */
[----:B------:R-:W-:Y:S01]  /*fc40*/  IADD3 R0, R212, 0xc0, RZ ;  /* 0x000000c0d4007810 */ /* 0x000fe20007ffe0ff */
[----:B------:R-:W-:Y:S01]  /*fc50*/  IMAD R9, R4, UR7, R9 ;  /* 0x0000000704097c24 */ /* 0x000fe2000f8e0209 */
[----:B------:R-:W-:Y:S01]  /*fc60*/  ISETP.GE.AND P2, PT, R212, UR5, PT ;  /* 0x00000005d4007c0c */ /* 0x000fe2000bf46270 */
        /* <DEDUP_REMOVED lines=11> */
.L_x_1992:
[----:B------:R-:W-:Y:S05]  /*fd20*/  BSYNC B0 ;  /* 0x0000000000007941 */ /* 0x000fea0003800000 */
.L_x_1991:
[----:B------:R-:W-:Y:S01]  /*fd30*/  BSSY B0, `(.L_x_1993) ;  /* 0x000001c000007945 */ /* 0x000fe20003800000 */
[----:B------:R-:W-:-:S03]  /*fd40*/  ISETP.GE.AND P2, PT, R8, UR42, PT ;  /* 0x0000002a08007c0c */ /* 0x000fc6000bf46270 */
[----:B------:R-:W-:Y:S10]  /*fd50*/  @P0 BRA `(.L_x_1994) ;  /* 0x0000000000640947 */ /* 0x000ff40003800000 */
[----:B------:R-:W-:Y:S01]  /*fd60*/  IADD3 R9, P0, R4, 0x20, RZ ;  /* 0x0000002004097810 */ /* 0x000fe20007f1e0ff */
[C---:B------:R-:W-:Y:S01]  /*fd70*/  VIADD R3, R212.reuse, 0x80 ;  /* 0x00000080d4037836 */ /* 0x040fe20000000000 */
[----:B------:R-:W-:Y:S01]  /*fd80*/  ULDC UR5, c[0x0][0xa8c] ;  /* 0x0002a30000057ab9 */ /* 0x000fe20000000800 */
[C---:B------:R-:W-:Y:S01]  /*fd90*/  VIADD R2, R212.reuse, 0x40 ;  /* 0x00000040d4027836 */ /* 0x040fe20000000000 */
[----:B------:R-:W-:Y:S01]  /*fda0*/  IADD3.X R0, RZ, R5, RZ, P0, !PT ;  /* 0x00000005ff007210 */ /* 0x000fe200007fe4ff */
[----:B------:R-:W-:Y:S01]  /*fdb0*/  ULDC.64 UR6, c[0x0][0xad8] ;  /* 0x0002b60000067ab9 */ /* 0x000fe20000000a00 */
        /* <DEDUP_REMOVED lines=19> */
.L_x_1994:
[----:B------:R-:W-:Y:S05]  /*fef0*/  BSYNC B0 ;  /* 0x0000000000007941 */ /* 0x000fea0003800000 */
.L_x_1993:
        /* <DEDUP_REMOVED lines=27> */
.L_x_1996:
[----:B------:R-:W-:Y:S05]  /*100b0*/  BSYNC B0 ;  /* 0x0000000000007941 */ /* 0x000fea0003800000 */
.L_x_1995:
[----:B------:R-:W-:Y:S04]  /*100c0*/  BSSY B0, `(.L_x_1986) ;  /* 0x000001b000007945 */ /* 0x000fe80003800000 */
[----:B------:R-:W-:Y:S05]  /*100d0*/  @P2 BRA `(.L_x_1997) ;  /* 0x0000000000642947 */ /* 0x000fea0003800000 */
[----:B------:R-:W-:Y:S01]  /*100e0*/  IADD3 R7, P0, R4, 0x60, RZ ;  /* 0x0000006004077810 */ /* 0x000fe20007f1e0ff */
[----:B------:R-:W-:Y:S01]  /*100f0*/  VIADD R0, R212, 0x40 ;  /* 0x00000040d4007836 */ /* 0x000fe20000000000 */
[----:B------:R-:W-:Y:S01]  /*10100*/  ULDC UR5, c[0x0][0xa8c] ;  /* 0x0002a30000057ab9 */ /* 0x000fe20000000800 */
[----:B------:R-:W-:Y:S01]  /*10110*/  MOV R2, R6 ;  /* 0x0000000600027202 */ /* 0x000fe20000000f00 */
[----:B------:R-:W-:Y:S01]  /*10120*/  ULDC.64 UR6, c[0x0][0xad8] ;  /* 0x0002b60000067ab9 */ /* 0x000fe20000000a00 */
[----:B------:R-:W-:Y:S01]  /*10130*/  IADD3.X R4, RZ, R5, RZ, P0, !PT ;  /* 0x00000005ff047210 */ /* 0x000fe200007fe4ff */
[----:B------:R-:W-:Y:S01]  /*10140*/  IMAD.MOV.U32 R3, RZ, RZ, R11 ;  /* 0x000000ffff037224 */ /* 0x000fe200078e000b */
[----:B------:R-:W-:Y:S01]  /*10150*/  ISETP.GE.AND P2, PT, R0, UR5, PT ;  /* 0x0000000500007c0c */ /* 0x000fe2000bf46270 */
[C---:B------:R-:W-:Y:S01]  /*10160*/  VIADD R5, R212.reuse, 0x80 ;  /* 0x00000080d4057836 */ /* 0x040fe20000000000 */
[----:B------:R-:W-:Y:S01]  /*10170*/  ISETP.GE.AND P1, PT, R212, UR5, PT ;  /* 0x00000005d4007c0c */ /* 0x000fe2000bf26270 */
[----:B------:R-:W-:Y:S01]  /*10180*/  IMAD R4, R4, UR6, RZ ;  /* 0x0000000604047c24 */ /* 0x000fe2000f8e02ff */
[----:B------:R-:W-:Y:S01]  /*10190*/  ULDC.64 UR8, c[0x0][0x208] ;  /* 0x0000820000087ab9 */ /* 0x000fe20000000a00 */
[----:B------:R-:W-:Y:S01]  /*101a0*/  VIADD R0, R212, 0xc0 ;  /* 0x000000c0d4007836 */ /* 0x000fe20000000000 */
[----:B------:R-:W-:Y:S01]  /*101b0*/  ISETP.GE.AND P3, PT, R5, UR5, PT ;  /* 0x0000000505007c0c */ /* 0x000fe2000bf66270 */
[----:B------:R-:W-:-:S03]  /*101c0*/  IMAD.WIDE.U32 R2, R7, UR6, R2 ;  /* 0x0000000607027c25 */ /* 0x000fc6000f8e0002 */
[----:B------:R-:W-:Y:S01]  /*101d0*/  ISETP.GE.AND P4, PT, R0, UR5, PT ;  /* 0x0000000500007c0c */ /* 0x000fe2000bf86270 */
        /* <DEDUP_REMOVED lines=9> */
.L_x_1997:
[----:B------:R-:W-:Y:S05]  /*10270*/  BSYNC B0 ;  /* 0x0000000000007941 */ /* 0x000fea0003800000 */
.L_x_1986:
[----:B------:R-:W5:Y:S02]  /*10280*/  LDC R0, c[0x0][0xda8] ;  /* 0x00036a00ff007b82 */ /* 0x000f640000000800 */
[----:B-----5:R-:W-:-:S13]  /*10290*/  ISETP.LE.AND P0, PT, R0, UR4, PT ;  /* 0x0000000400007c0c */ /* 0x020fda000bf03270 */
[----:B------:R-:W-:Y:S05]  /*102a0*/  @!P0 BRA `(.L_x_1998) ;  /* 0xffffff0800cc8947 */ /* 0x000fea000383ffff */
[----:B------:R-:W-:Y:S05]  /*102b0*/  EXIT ;  /* 0x000000000000794d */ /* 0x000fea0003800000 */
.L_x_1950:
        /* <DEDUP_REMOVED lines=8> */
[----:B------:R-:W-:Y:S02]  /*10340*/  IMAD.MOV.U32 R17, RZ, RZ, 0x1 ;  /* 0x00000001ff117424 */ /* 0x000fe400078e00ff */
[----:B------:R-:W-:-:S04]  /*10350*/  IMAD.MOV.U32 R16, RZ, RZ, RZ ;  /* 0x000000ffff107224 */ /* 0x000fc800078e00ff */
[----:B------:R-:W1:Y:S02]  /*10360*/  LDC R0, c[0x0][0xda8] ;  /* 0x00036a00ff007b82 */ /* 0x000e640000000800 */
[----:B-1----:R-:W-:-:S13]  /*10370*/  ISETP.LE.AND P0, PT, R0, UR4, PT ;  /* 0x0000000400007c0c */ /* 0x002fda000bf03270 */
[----:B------:R-:W-:Y:S05]  /*10380*/  @P0 BRA `(.L_x_1999) ;  /* 0x0000003000000947 */ /* 0x000fea0003800000 */
[----:B------:R-:W1:Y:S01]  /*10390*/  S2R R2, SR_TID.X ;  /* 0x0000000000027919 */ /* 0x000e620000002100 */
[----:B------:R-:W-:Y:S01]  /*103a0*/  MOV R18, UR4 ;  /* 0x0000000400127c02 */ /* 0x000fe20008000f00 */
[----:B------:R-:W-:Y:S01]  /*103b0*/  IMAD.MOV.U32 R16, RZ, RZ, RZ ;  /* 0x000000ffff107224 */ /* 0x000fe200078e00ff */
[----:B------:R-:W-:Y:S01]  /*103c0*/  ULDC UR50, c[0x0][0xc] ;  /* 0x0000030000327ab9 */ /* 0x000fe20000000800 */
[----:B------:R-:W-:Y:S01]  /*103d0*/  IMAD.MOV.U32 R17, RZ, RZ, 0x1 ;  /* 0x00000001ff117424 */ /* 0x000fe200078e00ff */
[----:B------:R-:W-:Y:S01]  /*103e0*/  ULDC.64 UR42, c[0x0][0x198] ;  /* 0x00006600002a7ab9 */ /* 0x000fe20000000a00 */
[----:B------:R-:W-:Y:S01]  /*103f0*/  UMOV UR49, URZ ;  /* 0x0000003f00317c82 */ /* 0x000fe20008000000 */
[----:B-1----:R-:W-:-:S07]  /*10400*/  LOP3.LUT R19, R2, 0x1f, RZ, 0xc0, !PT ;  /* 0x0000001f02137812 */ /* 0x002fce00078ec0ff */
.L_x_2047:
        /* <DEDUP_REMOVED lines=21> */
.L_x_2000:
[----:B------:R-:W-:Y:S01]  /*10560*/  ULDC UR9, c[0x0][0xdc4] ;  /* 0x0003710000097ab9 */ /* 0x000fe20000000800 */
[----:B------:R-:W-:Y:S01]  /*10570*/  UMOV UR6, UR7 ;  /* 0x0000000700067c82 */ /* 0x000fe20008000000 */
[----:B------:R-:W-:-:S11]  /*10580*/  UISETP.NE.AND UP0, UPT, UR9, 0x1, UPT ;  /* 0x000000010900788c */ /* 0x000fd6000bf05270 */
[----:B------:R-:W-:Y:S02]  /*10590*/  @UP0 ULDC.64 UR10, c[0x0][0xdc8] ;  /* 0x00037200000a0ab9 */ /* 0x000fe40000000a00 */
[----:B------:R-:W-:-:S04]  /*105a0*/  UIMAD.WIDE.U32 UR4, UR7, UR10, URZ ;  /* 0x0000000a070472a5 */ /* 0x000fc8000f8e003f */
[----:B------:R-:W-:-:S04]  /*105b0*/  @UP0 USHF.R.U32.HI UR6, URZ, UR11, UR5 ;  /* 0x0000000b3f060299 */ /* 0x000fc80008011605 */
[----:B------:R-:W-:-:S12]  /*105c0*/  UIMAD UR4, UR6, UR9, URZ ;  /* 0x00000009060472a4 */ /* 0x000fd8000f8e023f */
.L_x_2001:
[----:B------:R-:W-:Y:S01]  /*105d0*/  ULDC.64 UR10, c[0x0][0x3f8] ;  /* 0x0000fe00000a7ab9 */ /* 0x000fe20000000a00 */
[----:B------:R-:W-:Y:S01]  /*105e0*/  ULOP3.LUT UR6, URZ, UR6, URZ, 0x33, !UPT ;  /* 0x000000063f067292 */ /* 0x000fe2000f8e333f */
[----:B------:R-:W-:Y:S01]  /*105f0*/  BSSY B6, `(.L_x_2002) ;  /* 0x00002ca000067945 */ /* 0x000fe20003800000 */
[----:B------:R-:W-:Y:S02]  /*10600*/  UISETP.NE.U32.AND UP0, UPT, UR10, URZ, UPT ;  /* 0x0000003f0a00728c */ /* 0x000fe4000bf05070 */
[----:B------:R-:W-:Y:S02]  /*10610*/  UIADD3 UR9, UR7, -UR4, URZ ;  /* 0x8000000407097290 */ /* 0x000fe4000fffe03f */
[----:B------:R-:W-:Y:S01]  /*10620*/  UISETP.NE.AND.EX UP0, UPT, UR11, URZ, UPT, UP0 ;  /* 0x0000003f0b00728c */ /* 0x000fe2000bf05300 */
[----:B------:R-:W-:Y:S01]  /*10630*/  ULDC UR4, c[0x0][0xdac] ;  /* 0x00036b0000047ab9 */ /* 0x000fe20000000800 */
[----:B------:R-:W-:Y:S01]  /*10640*/  ULDC UR5, c[0x0][0x404] ;  /* 0x0001010000057ab9 */ /* 0x000fe20000000800 */
[----:B------:R-:W-:Y:S01]  /*10650*/  UIADD3 UR6, UR6, UR4, URZ ;  /* 0x0000000406067290 */ /* 0x000fe2000fffe03f */
[----:B------:R-:W-:-:S02]  /*10660*/  ULDC UR7, c[0x0][0x2e0] ;  /* 0x0000b80000077ab9 */ /* 0x000fc40000000800 */
[----:B------:R-:W-:Y:S01]  /*10670*/  ULDC UR4, c[0x0][0x288] ;  /* 0x0000a20000047ab9 */ /* 0x000fe20000000800 */
[----:B------:R-:W-:Y:S02]  /*10680*/  USHF.L.U32 UR45, UR6, 0x7, URZ ;  /* 0x00000007062d7899 */ /* 0x000fe4000800063f */
[----:B------:R-:W-:Y:S02]  /*10690*/  USEL UR6, UR5, 0x1, UP0 ;  /* 0x0000000105067887 */ /* 0x000fe40008000000 */
[----:B------:R-:W-:Y:S02]  /*106a0*/  UIADD3 UR5, UR45, 0xcf, -UR4 ;  /* 0x000000cf2d057890 */ /* 0x000fe4000fffe804 */
[----:B------:R-:W-:Y:S02]  /*106b0*/  UIMAD UR4, UR6, UR7, 0x4f ;  /* 0x0000004f060474a4 */ /* 0x000fe4000f8e0207 */
[----:B------:R-:W-:Y:S02]  /*106c0*/  UIMAD UR6, UR6, UR7, UR5 ;  /* 0x00000007060672a4 */ /* 0x000fe4000f8e0205 */
[----:B------:R-:W-:Y:S01]  /*106d0*/  UIMAD.WIDE UR4, UR4, 0x66666667, URZ ;  /* 0x66666667040478a5 */ /* 0x000fe2000f8e023f */
[----:B------:R-:W-:Y:S01]  /*106e0*/  ULDC UR10, c[0x0][0xdc4] ;  /* 0x00037100000a7ab9 */ /* 0x000fe20000000800 */
[----:B------:R-:W-:-:S02]  /*106f0*/  UIMAD.WIDE UR6, UR6, 0x66666667, URZ ;  /* 0x66666667060678a5 */ /* 0x000fc4000f8e023f */
[----:B------:R-:W-:Y:S02]  /*10700*/  UIMAD UR10, UR8, UR10, UR9 ;  /* 0x0000000a080a72a4 */ /* 0x000fe4000f8e0209 */
[----:B------:R-:W-:Y:S01]  /*10710*/  USHF.R.U32.HI UR6, URZ, 0x1f, UR7 ;  /* 0x0000001f3f067899 */ /* 0x000fe20008011607 */
[----:B------:R-:W-:Y:S01]  /*10720*/  UMOV UR8, UR5 ;  /* 0x0000000500087c82 */ /* 0x000fe20008000000 */
[----:B------:R-:W-:Y:S01]  /*10730*/  ULDC UR11, c[0x0][0xdb8] ;  /* 0x00036e00000b7ab9 */ /* 0x000fe20000000800 */
[----:B------:R-:W-:Y:S02]  /*10740*/  USHF.R.U32.HI UR9, URZ, 0x1f, UR8 ;  /* 0x0000001f3f097899 */ /* 0x000fe40008011608 */
[----:B------:R-:W-:Y:S02]  /*10750*/  ULEA.HI.SX32 UR6, UR7, UR6, 0x1b ;  /* 0x0000000607067291 */ /* 0x000fe4000f8fda3f */
[----:B------:R-:W-:Y:S02]  /*10760*/  ULEA.HI.SX32 UR9, UR8, UR9, 0x1b ;  /* 0x0000000908097291 */ /* 0x000fe4000f8fda3f */
[----:B------:R-:W-:-:S02]  /*10770*/  UISETP.NE.AND UP1, UPT, UR11, 0x1, UPT ;  /* 0x000000010b00788c */ /* 0x000fc4000bf25270 */
[----:B------:R-:W-:Y:S01]  /*10780*/  UISETP.LT.AND UP0, UPT, UR9, UR6, UPT ;  /* 0x000000060900728c */ /* 0x000fe2000bf01270 */
[----:B------:R-:W-:-:S03]  /*10790*/  UMOV UR47, UR10 ;  /* 0x0000000a002f7c82 */ /* 0x000fc60008000000 */
[----:B------:R-:W-:-:S05]  /*107a0*/  USEL UR41, UR9, UR6, UP0 ;  /* 0x0000000609297287 */ /* 0x000fca0008000000 */
[----:B------:R-:W-:Y:S01]  /*107b0*/  @UP1 ULDC UR12, c[0x0][0xdbc] ;  /* 0x00036f00000c1ab9 */ /* 0x000fe20000000800 */
[----:B------:R-:W-:Y:S01]  /*107c0*/  ISETP.LT.AND P0, PT, RZ, UR41, PT ;  /* 0x00000029ff007c0c */ /* 0x000fe2000bf01270 */
[----:B------:R-:W-:Y:S01]  /*107d0*/  UIMAD.WIDE.U32 UR4, UR10, UR12, URZ ;  /* 0x0000000c0a0472a5 */ /* 0x000fe2000f8e003f */
[----:B------:R-:W-:-:S03]  /*107e0*/  @UP1 ULDC UR7, c[0x0][0xdc0] ;  /* 0x0003700000071ab9 */ /* 0x000fc60000000800 */
[----:B------:R-:W-:-:S04]  /*107f0*/  @UP1 USHF.R.U32.HI UR47, URZ, UR7, UR5 ;  /* 0x000000073f2f1299 */ /* 0x000fc80008011605 */
[----:B------:R-:W-:-:S04]  /*10800*/  UIADD3 UR46, -UR47, URZ, URZ ;  /* 0x0000003f2f2e7290 */ /* 0x000fc8000fffe13f */
[----:B------:R-:W-:Y:S01]  /*10810*/  UIMAD UR46, UR11, UR46, UR10 ;  /* 0x0000002e0b2e72a4 */ /* 0x000fe2000f8e020a */
[----:B------:R-:W-:Y:S11]  /*10820*/  @P0 BRA `(.L_x_2003) ;  /* 0x0000000000440947 */ /* 0x000ff60003800000 */
[----:B------:R-:W-:Y:S02]  /*10830*/  ISETP.NE.AND P0, PT, R19, RZ, PT ;  /* 0x000000ff1300720c */ /* 0x000fe40003f05270 */
[----:B------:R-:W-:-:S11]  /*10840*/  MOV R13, R18 ;  /* 0x00000012000d7202 */ /* 0x000fd60000000f00 */
        /* <DEDUP_REMOVED lines=15> */
.L_x_2003:
        /* <DEDUP_REMOVED lines=23> */
.L_x_2005:
        /* <DEDUP_REMOVED lines=20> */
.L_x_2007:
        /* <DEDUP_REMOVED lines=16> */
.L_x_2006:
[----:B------:R-:W-:Y:S01]  /*10cf0*/  ULDC.64 UR4, c[0x0][0x9f8] ;  /* 0x00027e0000047ab9 */ /* 0x000fe20000000a00 */
[----:B------:R-:W-:Y:S01]  /*10d00*/  IMAD.U32 R5, RZ, RZ, UR47 ;  /* 0x0000002fff057e24 */ /* 0x000fe2000f8e00ff */
[----:B------:R-:W-:Y:S01]  /*10d10*/  ISETP.NE.U32.AND P0, PT, RZ, UR4, PT ;  /* 0x00000004ff007c0c */ /* 0x000fe2000bf05070 */
[----:B------:R-:W-:Y:S01]  /*10d20*/  IMAD.U32 R0, RZ, RZ, UR47 ;  /* 0x0000002fff007e24 */ /* 0x000fe2000f8e00ff */
[----:B------:R-:W-:Y:S01]  /*10d30*/  ULDC.64 UR6, c[0x0][0x208] ;  /* 0x0000820000067ab9 */ /* 0x000fe20000000a00 */
[----:B------:R-:W1:Y:S01]  /*10d40*/  LDC R4, c[0x0][0x428] ;  /* 0x00010a00ff047b82 */ /* 0x000e620000000800 */
[----:B------:R-:W-:-:S13]  /*10d50*/  ISETP.NE.AND.EX P0, PT, RZ, UR5, PT, P0 ;  /* 0x00000005ff007c0c */ /* 0x000fda000bf05300 */
[----:B------:R-:W2:Y:S02]  /*10d60*/  @P0 LDC.64 R2, c[0x0][0x9f8] ;  /* 0x00027e00ff020b82 */ /* 0x000ea40000000a00 */
[----:B--2---:R-:W-:-:S05]  /*10d70*/  @P0 IMAD.WIDE R2, R5, 0x4, R2 ;  /* 0x0000000405020825 */ /* 0x004fca00078e0202 */
[----:B------:R2:W3:Y:S01]  /*10d80*/  @P0 LDG.E R0, desc[UR6][R2.64] ;  /* 0x0000000602000981 */ /* 0x0004e2000c1e1900 */
[----:B-1----:R-:W-:Y:S01]  /*10d90*/  ISETP.NE.AND P0, PT, R4, 0x1, PT ;  /* 0x000000010400780c */ /* 0x002fe20003f05270 */
[----:B------:R-:W-:Y:S01]  /*10da0*/  UMOV UR44, URZ ;  /* 0x0000003f002c7c82 */ /* 0x000fe20008000000 */
[----:B------:R-:W-:Y:S01]  /*10db0*/  ISETP.NE.AND P1, PT, R19, RZ, PT ;  /* 0x000000ff1300720c */ /* 0x000fe20003f25270 */
[----:B------:R-:W-:Y:S01]  /*10dc0*/  UMOV UR8, 0x40 ;  /* 0x0000004000087882 */ /* 0x000fe20000000000 */
[----:B------:R-:W-:Y:S01]  /*10dd0*/  MOV R4, UR46 ;  /* 0x0000002e00047c02 */ /* 0x000fe20008000f00 */
[----:B------:R-:W-:Y:S01]  /*10de0*/  UMOV UR9, UR45 ;  /* 0x0000002d00097c82 */ /* 0x000fe20008000000 */
[----:B------:R-:W-:Y:S01]  /*10df0*/  UMOV UR10, UR46 ;  /* 0x0000002e000a7c82 */ /* 0x000fe20008000000 */
[----:B------:R-:W-:Y:S01]  /*10e00*/  UMOV UR11, UR47 ;  /* 0x0000002f000b7c82 */ /* 0x000fe20008000000 */
[----:B------:R-:W-:Y:S01]  /*10e10*/  UMOV UR12, 0x80 ;  /* 0x00000080000c7882 */ /* 0x000fe20000000000 */
[----:B--2---:R-:W1:Y:S01]  /*10e20*/  LDC.64 R2, c[0x0][0x3f8] ;  /* 0x0000fe00ff027b82 */ /* 0x004e620000000a00 */
[----:B------:R-:W-:Y:S01]  /*10e30*/  UMOV UR13, UR45 ;  /* 0x0000002d000d7c82 */ /* 0x000fe20008000000 */
[----:B------:R-:W-:Y:S01]  /*10e40*/  UMOV UR14, UR46 ;  /* 0x0000002e000e7c82 */ /* 0x000fe20008000000 */
[----:B------:R-:W-:Y:S01]  /*10e50*/  UMOV UR15, UR47 ;  /* 0x0000002f000f7c82 */ /* 0x000fe20008000000 */
[----:B------:R-:W-:Y:S01]  /*10e60*/  UMOV UR16, 0xc0 ;  /* 0x000000c000107882 */ /* 0x000fe20000000000 */
[----:B------:R-:W-:Y:S01]  /*10e70*/  UMOV UR17, UR45 ;  /* 0x0000002d00117c82 */ /* 0x000fe20008000000 */
[----:B------:R-:W-:Y:S01]  /*10e80*/  VOTEU.ALL UP1, P1 ;  /* 0x00000000003f7886 */ /* 0x000fe20000820000 */
[----:B------:R-:W-:Y:S01]  /*10e90*/  UMOV UR18, UR46 ;  /* 0x0000002e00127c82 */ /* 0x000fe20008000000 */
[----:B------:R-:W2:Y:S01]  /*10ea0*/  @P0 LDC R5, c[0x0][0x42c] ;  /* 0x00010b00ff050b82 */ /* 0x000ea20000000800 */
[----:B------:R-:W-:Y:S01]  /*10eb0*/  UMOV UR19, UR47 ;  /* 0x0000002f00137c82 */ /* 0x000fe20008000000 */
[----:B------:R-:W-:Y:S01]  /*10ec0*/  UMOV UR6, 0xffffffff ;  /* 0xffffffff00067882 */ /* 0x000fe20000000000 */
[----:B------:R-:W-:-:S04]  /*10ed0*/  @!UP1 UIADD3 UR4, UP0, UR42, 0x270, URZ ;  /* 0x000002702a049890 */ /* 0x000fc8000ff1e03f */
[----:B------:R-:W-:Y:S01]  /*10ee0*/  @!UP1 UIADD3.X UR5, URZ, UR43, URZ, UP0, !UPT ;  /* 0x0000002b3f059290 */ /* 0x000fe200087fe43f */
[----:B------:R-:W4:Y:S08]  /*10ef0*/  @P0 LDC R6, c[0x0][0x430] ;  /* 0x00010c00ff060b82 */ /* 0x000f300000000800 */
[----:B------:R1:W-:Y:S01]  /*10f00*/  @!UP1 UTMAPF.L2.4D [UR44], [UR4] ;  /* 0x0000002c040095b8 */ /* 0x0003e20008018000 */
[----:B--2---:R-:W-:Y:S01]  /*10f10*/  @P0 IMAD.HI.U32 R5, R5, UR46, RZ ;  /* 0x0000002e05050c27 */ /* 0x004fe2000f8e00ff */
[----:B------:R2:W-:Y:S04]  /*10f20*/  @!UP1 UTMAPF.L2.4D [UR8], [UR4] ;  /* 0x00000008040095b8 */ /* 0x0005e80008018000 */
[----:B----4-:R-:W-:Y:S01]  /*10f30*/  @P0 SHF.R.U32.HI R4, RZ, R6, R5 ;  /* 0x00000006ff040219 */ /* 0x010fe20000011605 */
[----:B------:R2:W-:Y:S01]  /*10f40*/  @!UP1 UTMAPF.L2.4D [UR12], [UR4] ;  /* 0x0000000c040095b8 */ /* 0x0005e20008018000 */
[----:B-1----:R-:W-:Y:S01]  /*10f50*/  ISETP.NE.U32.AND P0, PT, R2, RZ, PT ;  /* 0x000000ff0200720c */ /* 0x002fe20003f05070 */
[----:B------:R-:W-:-:S03]  /*10f60*/  IMAD.U32 R5, RZ, RZ, UR41 ;  /* 0x00000029ff057e24 */ /* 0x000fc6000f8e00ff */
[----:B------:R-:W-:Y:S01]  /*10f70*/  ISETP.NE.AND.EX P0, PT, R3, RZ, PT, P0 ;  /* 0x000000ff0300720c */ /* 0x000fe20003f05300 */
[----:B------:R-:W-:Y:S01]  /*10f80*/  VIADD R5, R5, 0xffffffff ;  /* 0xffffffff05057836 */ /* 0x000fe20000000000 */
[----:B------:R2:W-:Y:S02]  /*10f90*/  @!UP1 UTMAPF.L2.4D [UR16], [UR4] ;  /* 0x00000010040095b8 */ /* 0x0005e40008018000 */
[----:B---3--:R-:W-:Y:S01]  /*10fa0*/  SEL R6, R0, RZ, !P0 ;  /* 0x000000ff00067207 */ /* 0x008fe20004000000 */
[----:B--2---:R-:W-:Y:S08]  /*10fb0*/  BRA.DIV UR6, `(.L_x_2008) ;  /* 0x0000002a06707947 */ /* 0x004ff0000b800000 */
.L_x_2059:
[----:B------:R-:W-:Y:S01]  /*10fc0*/  UMOV UR4, 0xffffffff ;  /* 0xffffffff00047882 */ /* 0x000fe20000000000 */
[----:B------:R-:W-:Y:S02]  /*10fd0*/  SHF.R.S32.HI R12, RZ, 0x1f, R0 ;  /* 0x0000001fff0c7819 */ /* 0x000fe40000011400 */
[----:B------:R-:W-:Y:S05]  /*10fe0*/  BRA.DIV UR4, `(.L_x_2009) ;  /* 0x0000002a04907947 */ /* 0x000fea000b800000 */
[----:B------:R-:W-:-:S13]  /*10ff0*/  ELECT P6, URZ, PT ;  /* 0x00000000003f782f */ /* 0x000fda00038c0000 */
.L_x_2062:
[----:B------:R-:W-:Y:S05]  /*11000*/  @!P6 BRA `(.L_x_2010) ;  /* 0x000000040004e947 */ /* 0x000fea0003800000 */
[----:B------:R-:W-:Y:S01]  /*11010*/  MOV R6, R0 ;  /* 0x0000000000067202 */ /* 0x000fe20000000f00 */
        /* <DEDUP_REMOVED lines=11> */
[--C-:B------:R-:W-:Y:S01]  /*110d0*/  SHF.R.S32.HI R7, RZ, 0x1f, R10.reuse ;  /* 0x0000001fff077819 */ /* 0x100fe2000001140a */
[----:B------:R-:W-:-:S04]  /*110e0*/  IMAD.MOV.U32 R6, RZ, RZ, R10 ;  /* 0x000000ffff067224 */ /* 0x000fc800078e000a */
[----:B------:R-:W-:-:S05]  /*110f0*/  IMAD.WIDE.U32 R6, R0, UR4, R6 ;  /* 0x0000000400067c25 */ /* 0x000fca000f8e0006 */
[----:B------:R-:W-:Y:S02]  /*11100*/  IADD3 R7, R7, R9, RZ ;  /* 0x0000000907077210 */ /* 0x000fe40007ffe0ff */
[----:B------:R-:W-:-:S04]  /*11110*/  LEA R8, P2, R6, R2, 0x2 ;  /* 0x0000000206087211 */ /* 0x000fc800078410ff */
[----:B------:R-:W-:-:S05]  /*11120*/  LEA.HI.X R9, R6, R3, R7, 0x2, P2 ;  /* 0x0000000306097211 */ /* 0x000fca00010f1407 */
[----:B------:R1:W5:Y:S01]  /*11130*/  LDG.E R6, desc[UR6][R8.64] ;  /* 0x0000000608067981 */ /* 0x000362000c1e1900 */
[----:B------:R-:W-:-:S04]  /*11140*/  IMAD.MOV R10, RZ, RZ, -R10 ;  /* 0x000000ffff0a7224 */ /* 0x000fc800078e0a0a */
[----:B------:R-:W-:-:S07]  /*11150*/  IMAD R5, R11, R10, R5 ;  /* 0x0000000a0b057224 */ /* 0x000fce00078e0205 */
.L_x_2011:
[----:B------:R-:W2:Y:S01]  /*11160*/  S2R R7, SR_TID.X ;  /* 0x0000000000077919 */ /* 0x000ea20000002100 */
[----:B-1----:R-:W-:Y:S02]  /*11170*/  LEA R8, R16, UR40, 0x3 ;  /* 0x0000002810087c11 */ /* 0x002fe4000f8e18ff */
[----:B--2---:R-:W-:Y:S02]  /*11180*/  LOP3.LUT R9, R7, 0x7f, RZ, 0xc0, !PT ;  /* 0x0000007f07097812 */ /* 0x004fe400078ec0ff */
[----:B------:R-:W-:Y:S02]  /*11190*/  SHF.L.U32 R7, R17, 0x1f, RZ ;  /* 0x0000001f11077819 */ /* 0x000fe400000006ff */
[----:B------:R-:W-:Y:S02]  /*111a0*/  ISETP.NE.AND P3, PT, R9, RZ, PT ;  /* 0x000000ff0900720c */ /* 0x000fe40003f65270 */
[----:B------:R-:W1:Y:S02]  /*111b0*/  SYNCS.PHASECHK.TRANS64.TRYWAIT P2, [R8+URZ+0x38840], R7 ;  /* 0x03884007080075a7 */ /* 0x000e64000804017f */
[----:B-1----:R-:W-:Y:S09]  /*111c0*/  @!P2 BRA `(.L_x_2012) ;  /* 0x000000280038a947 */ /* 0x002ff20003800000 */
.L_x_2063:
[----:B------:R-:W-:Y:S05]  /*111d0*/  @P3 BRA `(.L_x_2013) ;  /* 0x0000000000143947 */ /* 0x000fea0003800000 */
[----:B------:R-:W-:Y:S01]  /*111e0*/  ISETP.NE.AND P2, PT, R19, RZ, PT ;  /* 0x000000ff1300720c */ /* 0x000fe20003f45270 */
[----:B-1----:R-:W-:-:S04]  /*111f0*/  IMAD.MOV.U32 R7, RZ, RZ, 0xa000 ;  /* 0x0000a000ff077424 */ /* 0x002fc800078e00ff */
[----:B------:R2:W-:Y:S08]  /*11200*/  SYNCS.ARRIVE.TRANS64 RZ, [R8+URZ+0x38830], R7 ;  /* 0x0388300708ff79a7 */ /* 0x0005f0000800003f */
[----:B------:R-:W-:Y:S05]  /*11210*/  @!P2 BRA `(.L_x_2013) ;  /* 0x000000000004a947 */ /* 0x000fea0003800000 */
[----:B------:R-:W-:Y:S01]  /*11220*/  BPT.TRAP 0x1 ;  /* 0x000000040000795c */ /* 0x000fe20000300000 */
.L_x_2013:
        /* <DEDUP_REMOVED lines=11> */
[----:B------:R-:W-:Y:S02]  /*112e0*/  UIMAD UR14, UR14, 0xa000, UR40 ;  /* 0x0000a0000e0e78a4 */ /* 0x000fe4000f8e0228 */
[----:B------:R-:W-:Y:S02]  /*112f0*/  UIADD3 UR9, UR9, 0x38830, URZ ;  /* 0x0003883009097890 */ /* 0x000fe4000fffe03f */
[----:B------:R-:W-:Y:S02]  /*11300*/  UIMAD UR11, UR11, 0x50, URZ ;  /* 0x000000500b0b78a4 */ /* 0x000fe4000f8e023f */
[----:B------:R-:W-:Y:S02]  /*11310*/  UIADD3 UR8, UR14, 0x24400, URZ ;  /* 0x000244000e087890 */ /* 0x000fe4000fffe03f */
[----:B------:R-:W-:Y:S02]  /*11320*/  UIADD3 UR15, UR14, 0x26c00, URZ ;  /* 0x00026c000e0f7890 */ /* 0x000fe4000fffe03f */
[----:B------:R-:W-:-:S02]  /*11330*/  UIADD3 UR17, UR14, 0x29400, URZ ;  /* 0x000294000e117890 */ /* 0x000fc4000fffe03f */
[----:B------:R-:W-:-:S03]  /*11340*/  UIADD3 UR18, UR14, 0x2bc00, URZ ;  /* 0x0002bc000e127890 */ /* 0x000fc6000fffe03f */
[----:B------:R3:W-:Y:S01]  /*11350*/  UTMALDG.4D [UR8], [UR4], desc[UR6] ;  /* 0x00000608040075b4 */ /* 0x0007e20008019000 */
[----:B------:R-:W-:Y:S01]  /*11360*/  UMOV UR14, 0x80 ;  /* 0x00000080000e7882 */ /* 0x000fe20000000000 */
[----:B---3--:R-:W-:Y:S01]  /*11370*/  UMOV UR8, UR15 ;  /* 0x0000000f00087c82 */ /* 0x008fe20008000000 */
[----:B------:R-:W-:Y:S02]  /*11380*/  UMOV UR10, UR16 ;  /* 0x00000010000a7c82 */ /* 0x000fe40008000000 */
[----:B------:R3:W-:Y:S02]  /*11390*/  UTMALDG.4D [UR8], [UR4], desc[UR6] ;  /* 0x00000608040075b4 */ /* 0x0007e40008019000 */
[----:B---3--:R-:W-:Y:S01]  /*113a0*/  UMOV UR8, UR17 ;  /* 0x0000001100087c82 */ /* 0x008fe20008000000 */
[----:B------:R-:W-:Y:S01]  /*113b0*/  UMOV UR10, UR14 ;  /* 0x0000000e000a7c82 */ /* 0x000fe20008000000 */
[----:B------:R-:W-:Y:S01]  /*113c0*/  UMOV UR14, 0xc0 ;  /* 0x000000c0000e7882 */ /* 0x000fe20000000000 */
[----:B------:R3:W-:Y:S02]  /*113d0*/  UTMALDG.4D [UR8], [UR4], desc[UR6] ;  /* 0x00000608040075b4 */ /* 0x0007e40008019000 */
[----:B---3--:R-:W-:Y:S01]  /*113e0*/  UMOV UR8, UR18 ;  /* 0x0000001200087c82 */ /* 0x008fe20008000000 */
[----:B------:R-:W-:-:S02]  /*113f0*/  UMOV UR10, UR14 ;  /* 0x0000000e000a7c82 */ /* 0x000fc40008000000 */
[----:B------:R3:W-:Y:S02]  /*11400*/  UTMALDG.4D [UR8], [UR4], desc[UR6] ;  /* 0x00000608040075b4 */ /* 0x0007e40008019000 */
[----:B---3--:R-:W-:Y:S01]  /*11410*/  NOP ;  /* 0x0000000000007918 */ /* 0x008fe20000000000 */
.L_x_2010:
        /* <DEDUP_REMOVED lines=9> */
[----:B-12---:R-:W-:Y:S01]  /*114b0*/  @P2 MOV R7, 0x10000 ;  /* 0x0001000000072802 */ /* 0x006fe20000000f00 */
        /* <DEDUP_REMOVED lines=35> */
.L_x_2064:
[----:B------:R-:W-:-:S06]  /*116f0*/  UISETP.GE.AND UP0, UPT, UR41, 0x2, UPT ;  /* 0x000000022900788c */ /* 0x000fcc000bf06270 */
[----:B------:R-:W-:-:S13]  /*11700*/  PLOP3.LUT P2, PT, PT, PT, UP0, 0x80, 0x0 ;  /* 0x000000000000781c */ /* 0x000fda0003f4f008 */
[----:B------:R-:W-:Y:S05]  /*11710*/  @!P2 BRA `(.L_x_2015) ;  /* 0x0000001400c8a947 */ /* 0x000fea0003800000 */
[----:B------:R-:W-:Y:S02]  /*11720*/  ULOP3.LUT UR4, UR41, 0x1, URZ, 0xc0, !UPT ;  /* 0x0000000129047892 */ /* 0x000fe4000f8ec03f */
[----:B------:R-:W-:Y:S02]  /*11730*/  UIADD3 UR48, UR41, -0x2, URZ ;  /* 0xfffffffe29307890 */ /* 0x000fe4000fffe03f */
[----:B------:R-:W-:Y:S01]  /*11740*/  UISETP.NE.U32.AND UP0, UPT, UR4, 0x1, UPT ;  /* 0x000000010400788c */ /* 0x000fe2000bf05070 */
[----:B------:R-:W-:-:S03]  /*11750*/  ULDC.64 UR38, c[0x0][0x408] ;  /* 0x0001020000267ab9 */ /* 0x000fc60000000a00 */
[----:B-1----:R-:W-:Y:S02]  /*11760*/  IMAD.U32 R7, RZ, RZ, UR48 ;  /* 0x00000030ff077e24 */ /* 0x002fe4000f8e00ff */
[----:B------:R-:W-:-:S13]  /*11770*/  PLOP3.LUT P2, PT, PT, PT, UP0, 0x80, 0x0 ;  /* 0x000000000000781c */ /* 0x000fda0003f4f008 */
[----:B------:R-:W-:Y:S05]  /*11780*/  @!P2 BRA `(.L_x_2016) ;  /* 0x0000000400f0a947 */ /* 0x000fea0003800000 */
[----:B------:R-:W-:Y:S01]  /*11790*/  IADD3 R7, R16, 0x1, RZ ;  /* 0x0000000110077810 */ /* 0x000fe20007ffe0ff */
[----:B------:R-:W-:Y:S03]  /*117a0*/  BSSY B0, `(.L_x_2017) ;  /* 0x0000076000007945 */ /* 0x000fe60003800000 */
[----:B------:R-:W-:-:S04]  /*117b0*/  ISETP.NE.AND P2, PT, R7, 0x2, PT ;  /* 0x000000020700780c */ /* 0x000fc80003f45270 */
[----:B------:R-:W-:Y:S02]  /*117c0*/  SEL R10, RZ, 0x1, P2 ;  /* 0x00000001ff0a7807 */ /* 0x000fe40001000000 */
[----:B------:R-:W-:Y:S02]  /*117d0*/  SEL R7, R7, RZ, P2 ;  /* 0x000000ff07077207 */ /* 0x000fe40001000000 */
[----:B------:R-:W-:Y:S01]  /*117e0*/  LOP3.LUT R10, R17, R10, RZ, 0x3c, !PT ;  /* 0x0000000a110a7212 */ /* 0x000fe200078e3cff */
[----:B------:R-:W-:Y:S06]  /*117f0*/  @!P6 BRA `(.L_x_2018) ;  /* 0x0000000400c0e947 */ /* 0x000fec0003800000 */
[----:B------:R-:W-:Y:S02]  /*11800*/  IMAD.MOV.U32 R9, RZ, RZ, R6 ;  /* 0x000000ffff097224 */ /* 0x000fe400078e0006 */
[----:B------:R-:W-:Y:S01]  /*11810*/  IMAD.U32 R8, RZ, RZ, UR48 ;  /* 0x00000030ff087e24 */ /* 0x000fe2000f8e00ff */
[----:B------:R-:W-:Y:S06]  /*11820*/  @!P0 BRA `(.L_x_2019) ;  /* 0x0000000000548947 */ /* 0x000fec0003800000 */
[----:B------:R-:W-:Y:S01]  /*11830*/  ULDC UR7, c[0x0][0x41c] ;  /* 0x0001070000077ab9 */ /* 0x000fe20000000800 */
[----:B------:R-:W-:Y:S01]  /*11840*/  UMOV UR6, UR48 ;  /* 0x0000003000067c82 */ /* 0x000fe20008000000 */
[----:B------:R-:W-:Y:S01]  /*11850*/  UISETP.NE.AND UP0, UPT, UR7, 0x1, UPT ;  /* 0x000000010700788c */ /* 0x000fe2000bf05270 */
[----:B------:R-:W-:-:S10]  /*11860*/  ULDC.64 UR10, c[0x0][0x208] ;  /* 0x00008200000a7ab9 */ /* 0x000fd40000000a00 */
[----:B------:R-:W-:Y:S02]  /*11870*/  @UP0 ULDC.64 UR8, c[0x0][0x420] ;  /* 0x0001080000080ab9 */ /* 0x000fe40000000a00 */
[----:B------:R-:W-:-:S04]  /*11880*/  UIMAD.WIDE.U32 UR4, UR48, UR8, URZ ;  /* 0x00000008300472a5 */ /* 0x000fc8000f8e003f */
[----:B------:R-:W-:-:S03]  /*11890*/  @UP0 USHF.R.U32.HI UR6, URZ, UR9, UR5 ;  /* 0x000000093f060299 */ /* 0x000fc60008011605 */
[----:B------:R-:W-:Y:S01]  /*118a0*/  ULDC.64 UR8, c[0x0][0x408] ;  /* 0x0001020000087ab9 */ /* 0x000fe20000000a00 */
[----:B------:R-:W-:Y:S01]  /*118b0*/  USHF.R.S32.HI UR4, URZ, 0x1f, UR6 ;  /* 0x0000001f3f047899 */ /* 0x000fe20008011406 */
[----:B------:R-:W-:Y:S01]  /*118c0*/  IMAD R11, R12, UR8, RZ ;  /* 0x000000080c0b7c24 */ /* 0x000fe2000f8e02ff */
[----:B------:R-:W-:-:S03]  /*118d0*/  MOV R8, UR6 ;  /* 0x0000000600087c02 */ /* 0x000fc60008000f00 */
[C---:B------:R-:W-:Y:S02]  /*118e0*/  IMAD R11, R0.reuse, UR9, R11 ;  /* 0x00000009000b7c24 */ /* 0x040fe4000f8e020b */
[----:B------:R-:W-:Y:S02]  /*118f0*/  IMAD.U32 R9, RZ, RZ, UR4 ;  /* 0x00000004ff097e24 */ /* 0x000fe4000f8e00ff */
[----:B------:R-:W-:-:S04]  /*11900*/  IMAD.WIDE.U32 R8, R0, UR8, R8 ;  /* 0x0000000800087c25 */ /* 0x000fc8000f8e0008 */
[----:B------:R-:W-:Y:S01]  /*11910*/  IMAD.IADD R9, R11, 0x1, R9 ;  /* 0x000000010b097824 */ /* 0x000fe200078e0209 */
[----:B------:R-:W-:-:S04]  /*11920*/  LEA R2, P2, R8, R2, 0x2 ;  /* 0x0000000208027211 */ /* 0x000fc800078410ff */
[----:B------:R-:W-:-:S05]  /*11930*/  LEA.HI.X R3, R8, R3, R9, 0x2, P2 ;  /* 0x0000000308037211 */ /* 0x000fca00010f1409 */
[----:B------:R1:W5:Y:S01]  /*11940*/  LDG.E R9, desc[UR10][R2.64] ;  /* 0x0000000a02097981 */ /* 0x000362000c1e1900 */
[----:B------:R-:W-:-:S04]  /*11950*/  UIADD3 UR4, -UR6, URZ, URZ ;  /* 0x0000003f06047290 */ /* 0x000fc8000fffe13f */
[----:B------:R-:W-:-:S06]  /*11960*/  UIMAD UR4, UR7, UR4, UR48 ;  /* 0x00000004070472a4 */ /* 0x000fcc000f8e0230 */
[----:B-1----:R-:W-:-:S07]  /*11970*/  MOV R8, UR4 ;  /* 0x0000000400087c02 */ /* 0x002fce0008000f00 */
.L_x_2019:
[----:B------:R-:W1:Y:S01]  /*11980*/  S2R R2, SR_TID.X ;  /* 0x0000000000027919 */ /* 0x000e620000002100 */
[----:B------:R-:W-:Y:S02]  /*11990*/  LEA R3, R7, UR40, 0x3 ;  /* 0x0000002807037c11 */ /* 0x000fe4000f8e18ff */
[----:B-1----:R-:W-:Y:S02]  /*119a0*/  LOP3.LUT R11, R2, 0x7f, RZ, 0xc0, !PT ;  /* 0x0000007f020b7812 */ /* 0x002fe400078ec0ff */
[----:B------:R-:W-:Y:S02]  /*119b0*/  SHF.L.U32 R2, R10, 0x1f, RZ ;  /* 0x0000001f0a027819 */ /* 0x000fe400000006ff */
[----:B------:R-:W-:Y:S02]  /*119c0*/  ISETP.NE.AND P2, PT, R11, RZ, PT ;  /* 0x000000ff0b00720c */ /* 0x000fe40003f45270 */
[----:B------:R-:W1:Y:S02]  /*119d0*/  SYNCS.PHASECHK.TRANS64.TRYWAIT P3, [R3+URZ+0x38840], R2 ;  /* 0x03884002030075a7 */ /* 0x000e64000806017f */
[----:B-1----:R-:W-:Y:S09]  /*119e0*/  @!P3 BRA `(.L_x_2020) ;  /* 0x00000020005cb947 */ /* 0x002ff20003800000 */
.L_x_2065:
[----:B------:R-:W-:Y:S05]  /*119f0*/  @P2 BRA `(.L_x_2021) ;  /* 0x0000000000142947 */ /* 0x000fea0003800000 */
[----:B------:R-:W-:Y:S01]  /*11a00*/  ISETP.NE.AND P3, PT, R19, RZ, PT ;  /* 0x000000ff1300720c */ /* 0x000fe20003f65270 */
[----:B-1----:R-:W-:-:S04]  /*11a10*/  IMAD.MOV.U32 R2, RZ, RZ, 0xa000 ;  /* 0x0000a000ff027424 */ /* 0x002fc800078e00ff */
[----:B------:R2:W-:Y:S08]  /*11a20*/  SYNCS.ARRIVE.TRANS64 RZ, [R3+URZ+0x38830], R2 ;  /* 0x0388300203ff79a7 */ /* 0x0005f0000800003f */
[----:B------:R-:W-:Y:S05]  /*11a30*/  @!P3 BRA `(.L_x_2021) ;  /* 0x000000000004b947 */ /* 0x000fea0003800000 */
[----:B------:R-:W-:Y:S01]  /*11a40*/  BPT.TRAP 0x1 ;  /* 0x000000040000795c */ /* 0x000fe20000300000 */
.L_x_2021:
        /* <DEDUP_REMOVED lines=12> */
[----:B-12---:R-:W-:Y:S01]  /*11b10*/  SHF.L.U32 R3, R17, 0x1f, RZ ;  /* 0x0000001f11037819 */ /* 0x006fe200000006ff */
[----:B------:R-:W-:-:S02]  /*11b20*/  UIMAD UR14, UR14, 0xa000, UR40 ;  /* 0x0000a0000e0e78a4 */ /* 0x000fc4000f8e0228 */
[----:B------:R-:W-:Y:S02]  /*11b30*/  UIADD3 UR9, UR9, 0x38830, URZ ;  /* 0x0003883009097890 */ /* 0x000fe4000fffe03f */
[----:B------:R-:W-:Y:S01]  /*11b40*/  UIMAD UR11, UR11, 0x50, URZ ;  /* 0x000000500b0b78a4 */ /* 0x000fe2000f8e023f */
        /* <DEDUP_REMOVED lines=19> */
.L_x_2066:
[----:B------:R-:W-:Y:S05]  /*11c80*/  @P2 BRA `(.L_x_2023) ;  /* 0x0000000000182947 */ /* 0x000fea0003800000 */
[----:B------:R-:W-:Y:S01]  /*11c90*/  ISETP.NE.AND P2, PT, R19, RZ, PT ;  /* 0x000000ff1300720c */ /* 0x000fe20003f45270 */
[----:B-1----:R-:W-:Y:S01]  /*11ca0*/  IMAD.MOV.U32 R3, RZ, RZ, 0xa000 ;  /* 0x0000a000ff037424 */ /* 0x002fe200078e00ff */
[----:B------:R-:W-:-:S04]  /*11cb0*/  LEA R2, R16, UR40, 0x3 ;  /* 0x0000002810027c11 */ /* 0x000fc8000f8e18ff */
[----:B------:R2:W-:Y:S07]  /*11cc0*/  SYNCS.ARRIVE.TRANS64 RZ, [R2+URZ+0x38850], R3 ;  /* 0x0388500302ff79a7 */ /* 0x0005ee000800003f */
[----:B------:R-:W-:Y:S05]  /*11cd0*/  @!P2 BRA `(.L_x_2023) ;  /* 0x000000000004a947 */ /* 0x000fea0003800000 */
[----:B------:R-:W-:Y:S01]  /*11ce0*/  BPT.TRAP 0x1 ;  /* 0x000000040000795c */ /* 0x000fe20000300000 */
.L_x_2023:
        /* <DEDUP_REMOVED lines=10> */
[----:B------:R-:W-:Y:S01]  /*11d90*/  MOV R6, R9 ;  /* 0x0000000900067202 */ /* 0x000fe20000000f00 */
[----:B------:R-:W-:-:S02]  /*11da0*/  IMAD.MOV.U32 R5, RZ, RZ, R8 ;  /* 0x000000ffff057224 */ /* 0x000fc400078e0008 */
[----:B------:R-:W-:Y:S02]  /*11db0*/  UIMAD UR16, UR9, 0xa000, UR40 ;  /* 0x0000a000091078a4 */ /* 0x000fe4000f8e0228 */
[----:B------:R-:W-:Y:S02]  /*11dc0*/  ULEA UR9, UR9, UR40, 0x3 ;  /* 0x0000002809097291 */ /* 0x000fe4000f8e183f */
[----:B------:R-:W-:Y:S02]  /*11dd0*/  UIMAD UR11, UR11, 0x50, URZ ;  /* 0x000000500b0b78a4 */ /* 0x000fe4000f8e023f */
[----:B------:R-:W-:Y:S02]  /*11de0*/  UIADD3 UR8, UR16, 0x400, URZ ;  /* 0x0000040010087890 */ /* 0x000fe4000fffe03f */
[----:B------:R-:W-:Y:S02]  /*11df0*/  UIADD3 UR9, UR9, 0x38850, URZ ;  /* 0x0003885009097890 */ /* 0x000fe4000fffe03f */
[----:B------:R-:W-:-:S02]  /*11e00*/  UIADD3 UR14, UR16, 0x2c00, URZ ;  /* 0x00002c00100e7890 */ /* 0x000fc4000fffe03f */
[----:B------:R-:W-:Y:S02]  /*11e10*/  UIADD3 UR15, UR16, 0x5400, URZ ;  /* 0x00005400100f7890 */ /* 0x000fe4000fffe03f */
[----:B------:R-:W-:-:S03]  /*11e20*/  UIADD3 UR16, UR16, 0x7c00, URZ ;  /* 0x00007c0010107890 */ /* 0x000fc6000fffe03f */
[----:B------:R3:W-:Y:S02]  /*11e30*/  UTMALDG.4D [UR8], [UR4], desc[UR6] ;  /* 0x00000608040075b4 */ /* 0x0007e40008019000 */
[----:B---3--:R-:W-:Y:S01]  /*11e40*/  UMOV UR8, UR14 ;  /* 0x0000000e00087c82 */ /* 0x008fe20008000000 */
[----:B------:R-:W-:Y:S01]  /*11e50*/  UMOV UR10, UR17 ;  /* 0x00000011000a7c82 */ /* 0x000fe20008000000 */
[----:B------:R-:W-:Y:S01]  /*11e60*/  UMOV UR14, 0x80 ;  /* 0x00000080000e7882 */ /* 0x000fe20000000000 */
        /* <DEDUP_REMOVED lines=9> */
.L_x_2018:
[----:B------:R-:W-:Y:S05]  /*11f00*/  BSYNC B0 ;  /* 0x0000000000007941 */ /* 0x000fea0003800000 */
.L_x_2017:
[----:B------:R-:W-:Y:S01]  /*11f10*/  UIADD3 UR4, UR41, -0x3, URZ ;  /* 0xfffffffd29047890 */ /* 0x000fe2000fffe03f */
[----:B------:R-:W-:Y:S01]  /*11f20*/  IMAD.MOV.U32 R16, RZ, RZ, R7 ;  /* 0x000000ffff107224 */ /* 0x000fe200078e0007 */
[----:B------:R-:W-:-:S04]  /*11f30*/  MOV R17, R10 ;  /* 0x0000000a00117202 */ /* 0x000fc80000000f00 */
[----:B------:R-:W-:-:S07]  /*11f40*/  IMAD.U32 R7, RZ, RZ, UR4 ;  /* 0x00000004ff077e24 */ /* 0x000fce000f8e00ff */
.L_x_2016:
[----:B------:R-:W-:Y:S01]  /*11f50*/  ISETP.NE.AND P2, PT, RZ, UR48, PT ;  /* 0x00000030ff007c0c */ /* 0x000fe2000bf45270 */
[----:B------:R-:W-:-:S12]  /*11f60*/  BSSY B0, `(.L_x_2015) ;  /* 0x00000ed000007945 */ /* 0x000fd80003800000 */
[----:B------:R-:W-:Y:S05]  /*11f70*/  @!P2 BRA `(.L_x_2024) ;  /* 0x0000000c00aca947 */ /* 0x000fea0003800000 */
[----:B------:R-:W-:-:S07]  /*11f80*/  IMAD.MOV.U32 R8, RZ, RZ, R6 ;  /* 0x000000ffff087224 */ /* 0x000fce00078e0006 */
.L_x_2039:
[----:B------:R-:W-:Y:S01]  /*11f90*/  IADD3 R10, R16, 0x1, RZ ;  /* 0x00000001100a7810 */ /* 0x000fe20007ffe0ff */
[----:B------:R-:W-:Y:S05]  /*11fa0*/  YIELD ;  /* 0x0000000000007946 */ /* 0x000fea0003800000 */
[----:B------:R-:W-:Y:S01]  /*11fb0*/  ISETP.NE.AND P2, PT, R10, 0x2, PT ;  /* 0x000000020a00780c */ /* 0x000fe20003f45270 */
[----:B------:R-:W-:Y:S03]  /*11fc0*/  BSSY B1, `(.L_x_2025) ;  /* 0x0000070000017945 */ /* 0x000fe60003800000 */
[----:B-12---:R-:W-:-:S02]  /*11fd0*/  SEL R2, RZ, 0x1, P2 ;  /* 0x00000001ff027807 */ /* 0x006fc40001000000 */
        /* <DEDUP_REMOVED lines=23> */
.L_x_2027:
[----:B------:R-:W1:Y:S01]  /*12150*/  S2R R2, SR_TID.X ;  /* 0x0000000000027919 */ /* 0x000e620000002100 */
[----:B------:R-:W-:Y:S02]  /*12160*/  LEA R3, R10, UR40, 0x3 ;  /* 0x000000280a037c11 */ /* 0x000fe4000f8e18ff */
[----:B-1----:R-:W-:Y:S02]  /*12170*/  LOP3.LUT R9, R2, 0x7f, RZ, 0xc0, !PT ;  /* 0x0000007f02097812 */ /* 0x002fe400078ec0ff */
[----:B------:R-:W-:Y:S02]  /*12180*/  SHF.L.U32 R2, R11, 0x1f, RZ ;  /* 0x0000001f0b027819 */ /* 0x000fe400000006ff */
[----:B------:R-:W-:Y:S02]  /*12190*/  ISETP.NE.AND P2, PT, R9, RZ, PT ;  /* 0x000000ff0900720c */ /* 0x000fe40003f45270 */
[----:B------:R-:W1:Y:S02]  /*121a0*/  SYNCS.PHASECHK.TRANS64.TRYWAIT P3, [R3+URZ+0x38840], R2 ;  /* 0x03884002030075a7 */ /* 0x000e64000806017f */
[----:B-1----:R-:W-:Y:S09]  /*121b0*/  @!P3 BRA `(.L_x_2028) ;  /* 0x000000180090b947 */ /* 0x002ff20003800000 */
.L_x_2067:
[----:B------:R-:W-:Y:S05]  /*121c0*/  @P2 BRA `(.L_x_2029) ;  /* 0x0000000000142947 */ /* 0x000fea0003800000 */
[----:B------:R-:W-:Y:S01]  /*121d0*/  ISETP.NE.AND P3, PT, R19, RZ, PT ;  /* 0x000000ff1300720c */ /* 0x000fe20003f65270 */
[----:B-1----:R-:W-:-:S04]  /*121e0*/  IMAD.MOV.U32 R2, RZ, RZ, 0xa000 ;  /* 0x0000a000ff027424 */ /* 0x002fc800078e00ff */
[----:B------:R2:W-:Y:S08]  /*121f0*/  SYNCS.ARRIVE.TRANS64 RZ, [R3+URZ+0x38830], R2 ;  /* 0x0388300203ff79a7 */ /* 0x0005f0000800003f */
[----:B------:R-:W-:Y:S05]  /*12200*/  @!P3 BRA `(.L_x_2029) ;  /* 0x000000000004b947 */ /* 0x000fea0003800000 */
[----:B------:R-:W-:Y:S01]  /*12210*/  BPT.TRAP 0x1 ;  /* 0x000000040000795c */ /* 0x000fe20000300000 */
.L_x_2029:
        /* <DEDUP_REMOVED lines=13> */
[----:B------:R-:W-:-:S02]  /*122f0*/  UIMAD UR14, UR14, 0xa000, UR40 ;  /* 0x0000a0000e0e78a4 */ /* 0x000fc4000f8e0228 */
[----:B------:R-:W-:Y:S02]  /*12300*/  UIADD3 UR9, UR9, 0x38830, URZ ;  /* 0x0003883009097890 */ /* 0x000fe4000fffe03f */
[----:B------:R-:W-:Y:S01]  /*12310*/  UIMAD UR11, UR11, 0x50, URZ ;  /* 0x000000500b0b78a4 */ /* 0x000fe2000f8e023f */
[----:B-12---:R-:W-:Y:S01]  /*12320*/  LEA R2, R16, UR19, 0x3 ;  /* 0x0000001310027c11 */ /* 0x006fe2000f8e18ff */
        /* <DEDUP_REMOVED lines=18> */
.L_x_2068:
[----:B------:R-:W-:Y:S05]  /*12450*/  @P2 BRA `(.L_x_2031) ;  /* 0x0000000000142947 */ /* 0x000fea0003800000 */
[----:B------:R-:W-:Y:S02]  /*12460*/  ISETP.NE.AND P2, PT, R19, RZ, PT ;  /* 0x000000ff1300720c */ /* 0x000fe40003f45270 */
[----:B------:R-:W-:-:S04]  /*12470*/  MOV R3, 0xa000 ;  /* 0x0000a00000037802 */ /* 0x000fc80000000f00 */
[----:B------:R2:W-:Y:S07]  /*12480*/  SYNCS.ARRIVE.TRANS64 RZ, [R2+URZ+0x50], R3 ;  /* 0x0000500302ff79a7 */ /* 0x0005ee000800003f */
[----:B------:R-:W-:Y:S05]  /*12490*/  @!P2 BRA `(.L_x_2031) ;  /* 0x000000000004a947 */ /* 0x000fea0003800000 */
[----:B------:R-:W-:Y:S01]  /*124a0*/  BPT.TRAP 0x1 ;  /* 0x000000040000795c */ /* 0x000fe20000300000 */
.L_x_2031:
        /* <DEDUP_REMOVED lines=12> */
[----:B------:R-:W-:Y:S01]  /*12570*/  UIMAD UR14, UR14, 0xa000, UR40 ;  /* 0x0000a0000e0e78a4 */ /* 0x000fe2000f8e0228 */
[----:B------:R-:W-:Y:S01]  /*12580*/  IMAD.MOV.U32 R6, RZ, RZ, R8 ;  /* 0x000000ffff067224 */ /* 0x000fe200078e0008 */
[----:B------:R-:W-:Y:S02]  /*12590*/  UIMAD UR11, UR11, 0x50, URZ ;  /* 0x000000500b0b78a4 */ /* 0x000fe4000f8e023f */
[----:B------:R-:W-:Y:S02]  /*125a0*/  UIADD3 UR9, UR9, 0x50, URZ ;  /* 0x0000005009097890 */ /* 0x000fe4000fffe03f */
[----:B------:R-:W-:Y:S02]  /*125b0*/  UIADD3 UR8, UR14, 0x400, URZ ;  /* 0x000004000e087890 */ /* 0x000fe4000fffe03f */
[----:B------:R-:W-:Y:S02]  /*125c0*/  UIADD3 UR15, UR14, 0x2c00, URZ ;  /* 0x00002c000e0f7890 */ /* 0x000fe4000fffe03f */
[----:B------:R-:W-:-:S02]  /*125d0*/  UIADD3 UR16, UR14, 0x5400, URZ ;  /* 0x000054000e107890 */ /* 0x000fc4000fffe03f */
        /* <DEDUP_REMOVED lines=14> */
.L_x_2026:
[----:B------:R-:W-:Y:S05]  /*126c0*/  BSYNC B1 ;  /* 0x0000000000017941 */ /* 0x000fea0003800000 */
.L_x_2025:
[----:B------:R-:W-:Y:S01]  /*126d0*/  IADD3 R16, R10, 0x1, RZ ;  /* 0x000000010a107810 */ /* 0x000fe20007ffe0ff */
[----:B------:R-:W-:Y:S03]  /*126e0*/  BSSY B1, `(.L_x_2032) ;  /* 0x0000071000017945 */ /* 0x000fe60003800000 */
[----:B------:R-:W-:-:S04]  /*126f0*/  ISETP.NE.AND P2, PT, R16, 0x2, PT ;  /* 0x000000021000780c */ /* 0x000fc80003f45270 */
[----:B-12---:R-:W-:Y:S02]  /*12700*/  SEL R2, RZ, 0x1, P2 ;  /* 0x00000001ff027807 */ /* 0x006fe40001000000 */
[----:B------:R-:W-:Y:S02]  /*12710*/  SEL R16, R16, RZ, P2 ;  /* 0x000000ff10107207 */ /* 0x000fe40001000000 */
[----:B------:R-:W-:Y:S01]  /*12720*/  LOP3.LUT R17, R11, R2, RZ, 0x3c, !PT ;  /* 0x000000020b117212 */ /* 0x000fe200078e3cff */
[----:B------:R-:W-:Y:S06]  /*12730*/  @!P6 BRA `(.L_x_2033) ;  /* 0x0000000400ace947 */ /* 0x000fec0003800000 */
[----:B------:R-:W-:Y:S01]  /*12740*/  VIADD R13, R7, 0xffffffff ;  /* 0xffffffff070d7836 */ /* 0x000fe20000000000 */
        /* <DEDUP_REMOVED lines=19> */
.L_x_2034:
[----:B------:R-:W1:Y:S01]  /*12880*/  S2R R2, SR_TID.X ;  /* 0x0000000000027919 */ /* 0x000e620000002100 */
[----:B------:R-:W-:Y:S02]  /*12890*/  SHF.L.U32 R3, R17, 0x1f, RZ ;  /* 0x0000001f11037819 */ /* 0x000fe400000006ff */
[----:B-1----:R-:W-:Y:S02]  /*128a0*/  LOP3.LUT R9, R2, 0x7f, RZ, 0xc0, !PT ;  /* 0x0000007f02097812 */ /* 0x002fe400078ec0ff */
[----:B------:R-:W-:Y:S02]  /*128b0*/  LEA R2, R16, UR40, 0x3 ;  /* 0x0000002810027c11 */ /* 0x000fe4000f8e18ff */
[----:B------:R-:W-:Y:S02]  /*128c0*/  ISETP.NE.AND P2, PT, R9, RZ, PT ;  /* 0x000000ff0900720c */ /* 0x000fe40003f45270 */
[----:B------:R-:W1:Y:S02]  /*128d0*/  SYNCS.PHASECHK.TRANS64.TRYWAIT P3, [R2+URZ+0x38840], R3 ;  /* 0x03884003020075a7 */ /* 0x000e64000806017f */
[----:B-1----:R-:W-:Y:S09]  /*128e0*/  @!P3 BRA `(.L_x_2035) ;  /* 0x0000001000ecb947 */ /* 0x002ff20003800000 */
.L_x_2069:
[----:B------:R-:W-:Y:S05]  /*128f0*/  @P2 BRA `(.L_x_2036) ;  /* 0x0000000000142947 */ /* 0x000fea0003800000 */
[----:B------:R-:W-:Y:S01]  /*12900*/  ISETP.NE.AND P3, PT, R19, RZ, PT ;  /* 0x000000ff1300720c */ /* 0x000fe20003f65270 */
[----:B-1----:R-:W-:-:S04]  /*12910*/  IMAD.MOV.U32 R3, RZ, RZ, 0xa000 ;  /* 0x0000a000ff037424 */ /* 0x002fc800078e00ff */
[----:B------:R2:W-:Y:S08]  /*12920*/  SYNCS.ARRIVE.TRANS64 RZ, [R2+URZ+0x38830], R3 ;  /* 0x0388300302ff79a7 */ /* 0x0005f0000800003f */
[----:B------:R-:W-:Y:S05]  /*12930*/  @!P3 BRA `(.L_x_2036) ;  /* 0x000000000004b947 */ /* 0x000fea0003800000 */
[----:B------:R-:W-:Y:S01]  /*12940*/  BPT.TRAP 0x1 ;  /* 0x000000040000795c */ /* 0x000fe20000300000 */
.L_x_2036:
        /* <DEDUP_REMOVED lines=13> */
[----:B------:R-:W-:Y:S01]  /*12a20*/  UIMAD UR14, UR9, 0xa000, UR40 ;  /* 0x0000a000090e78a4 */ /* 0x000fe2000f8e0228 */
[----:B-12---:R-:W-:Y:S01]  /*12a30*/  LEA R2, R10, UR19, 0x3 ;  /* 0x000000130a027c11 */ /* 0x006fe2000f8e18ff */
[----:B------:R-:W-:-:S02]  /*12a40*/  ULEA UR9, UR9, UR19, 0x3 ;  /* 0x0000001309097291 */ /* 0x000fc4000f8e183f */
[----:B------:R-:W-:Y:S02]  /*12a50*/  UIMAD UR11, UR11, 0x50, URZ ;  /* 0x000000500b0b78a4 */ /* 0x000fe4000f8e023f */
        /* <DEDUP_REMOVED lines=18> */
.L_x_2070:
[----:B------:R-:W-:Y:S05]  /*12b80*/  @P2 BRA `(.L_x_2038) ;  /* 0x0000000000142947 */ /* 0x000fea0003800000 */
[----:B------:R-:W-:Y:S02]  /*12b90*/  ISETP.NE.AND P2, PT, R19, RZ, PT ;  /* 0x000000ff1300720c */ /* 0x000fe40003f45270 */
[----:B------:R-:W-:-:S04]  /*12ba0*/  MOV R3, 0xa000 ;  /* 0x0000a00000037802 */ /* 0x000fc80000000f00 */
[----:B------:R2:W-:Y:S07]  /*12bb0*/  SYNCS.ARRIVE.TRANS64 RZ, [R2+URZ+0x50], R3 ;  /* 0x0000500302ff79a7 */ /* 0x0005ee000800003f */
[----:B------:R-:W-:Y:S05]  /*12bc0*/  @!P2 BRA `(.L_x_2038) ;  /* 0x000000000004a947 */ /* 0x000fea0003800000 */
[----:B------:R-:W-:Y:S01]  /*12bd0*/  BPT.TRAP 0x1 ;  /* 0x000000040000795c */ /* 0x000fe20000300000 */
.L_x_2038:
        /* <DEDUP_REMOVED lines=33> */
.L_x_2033:
[----:B------:R-:W-:Y:S05]  /*12df0*/  BSYNC B1 ;  /* 0x0000000000017941 */ /* 0x000fea0003800000 */
.L_x_2032:
[C---:B------:R-:W-:Y:S02]  /*12e00*/  ISETP.GT.AND P2, PT, R7.reuse, 0x1, PT ;  /* 0x000000010700780c */ /* 0x040fe40003f44270 */
[----:B------:R-:W-:-:S11]  /*12e10*/  IADD3 R7, R7, -0x2, RZ ;  /* 0xfffffffe07077810 */ /* 0x000fd60007ffe0ff */
[----:B------:R-:W-:Y:S05]  /*12e20*/  @P2 BRA `(.L_x_2039) ;  /* 0xfffffff000582947 */ /* 0x000fea000383ffff */
.L_x_2024:
[----:B------:R-:W-:Y:S05]  /*12e30*/  BSYNC B0 ;  /* 0x0000000000007941 */ /* 0x000fea0003800000 */
.L_x_2015:
[----:B------:R-:W-:Y:S04]  /*12e40*/  BSSY B0, `(.L_x_2040) ;  /* 0x000000f000007945 */ /* 0x000fe80003800000 */
[----:B------:R-:W-:Y:S05]  /*12e50*/  @P1 BRA `(.L_x_2041) ;  /* 0x0000000000341947 */ /* 0x000fea0003800000 */
[----:B-1----:R-:W1:Y:S01]  /*12e60*/  S2R R7, SR_LANEID ;  /* 0x0000000000077919 */ /* 0x002e620000000000 */
[----:B------:R-:W-:Y:S01]  /*12e70*/  VOTEU.ANY UR4, UPT, PT ;  /* 0x0000000000047886 */ /* 0x000fe200038e0100 */
[----:B--2---:R-:W2:Y:S01]  /*12e80*/  LDC.64 R2, c[0x0][0xdf0] ;  /* 0x00037c00ff027b82 */ /* 0x004ea20000000a00 */
        /* <DEDUP_REMOVED lines=10> */
.L_x_2041:
[----:B------:R-:W-:Y:S05]  /*12f30*/  BSYNC B0 ;  /* 0x0000000000007941 */ /* 0x000fea0003800000 */
.L_x_2040:
[----:B------:R-:W-:Y:S04]  /*12f40*/  BSSY B0, `(.L_x_2042) ;  /* 0x000002e000007945 */ /* 0x000fe80003800000 */
[----:B------:R-:W-:Y:S05]  /*12f50*/  @!P6 BRA `(.L_x_2043) ;  /* 0x0000000000b0e947 */ /* 0x000fea0003800000 */
[----:B------:R-:W3:Y:S01]  /*12f60*/  S2R R0, SR_TID.X ;  /* 0x0000000000007919 */ /* 0x000ee20000002100 */
[----:B-12---:R-:W-:Y:S02]  /*12f70*/  LEA R3, R16, UR40, 0x3 ;  /* 0x0000002810037c11 */ /* 0x006fe4000f8e18ff */
[----:B---3--:R-:W-:Y:S02]  /*12f80*/  LOP3.LUT R2, R0, 0x7f, RZ, 0xc0, !PT ;  /* 0x0000007f00027812 */ /* 0x008fe400078ec0ff */
[----:B------:R-:W-:Y:S02]  /*12f90*/  SHF.L.U32 R0, R17, 0x1f, RZ ;  /* 0x0000001f11007819 */ /* 0x000fe400000006ff */
[----:B------:R-:W-:Y:S02]  /*12fa0*/  ISETP.NE.AND P1, PT, R2, RZ, PT ;  /* 0x000000ff0200720c */ /* 0x000fe40003f25270 */
[----:B------:R-:W1:Y:S02]  /*12fb0*/  SYNCS.PHASECHK.TRANS64.TRYWAIT P0, [R3+URZ+0x38860], R0 ;  /* 0x03886000030075a7 */ /* 0x000e64000800017f */
[----:B-1----:R-:W-:Y:S09]  /*12fc0*/  @!P0 BRA `(.L_x_2044) ;  /* 0x0000000c005c8947 */ /* 0x002ff20003800000 */
.L_x_2071:
[----:B------:R-:W-:Y:S05]  /*12fd0*/  @P1 BRA `(.L_x_2045) ;  /* 0x0000000000141947 */ /* 0x000fea0003800000 */
[----:B------:R-:W-:Y:S01]  /*12fe0*/  ISETP.NE.AND P0, PT, R19, RZ, PT ;  /* 0x000000ff1300720c */ /* 0x000fe20003f05270 */
[----:B-1----:R-:W-:-:S04]  /*12ff0*/  IMAD.MOV.U32 R0, RZ, RZ, 0xa000 ;  /* 0x0000a000ff007424 */ /* 0x002fc800078e00ff */
[----:B------:R2:W-:Y:S08]  /*13000*/  SYNCS.ARRIVE.TRANS64 RZ, [R3+URZ+0x38850], R0 ;  /* 0x0388500003ff79a7 */ /* 0x0005f0000800003f */
[----:B------:R-:W-:Y:S05]  /*13010*/  @!P0 BRA `(.L_x_2045) ;  /* 0x0000000000048947 */ /* 0x000fea0003800000 */
[----:B------:R-:W-:Y:S01]  /*13020*/  BPT.TRAP 0x1 ;  /* 0x000000040000795c */ /* 0x000fe20000300000 */
.L_x_2045:
        /* <DEDUP_REMOVED lines=11> */
[----:B------:R-:W-:Y:S02]  /*130e0*/  UIMAD UR14, UR14, 0xa000, UR40 ;  /* 0x0000a0000e0e78a4 */ /* 0x000fe4000f8e0228 */
        /* <DEDUP_REMOVED lines=19> */
.L_x_2043:
[----:B------:R-:W-:Y:S05]  /*13220*/  BSYNC B0 ;  /* 0x0000000000007941 */ /* 0x000fea0003800000 */
.L_x_2042:
[----:B------:R-:W-:Y:S01]  /*13230*/  VIADD R16, R16, 0x1 ;  /* 0x0000000110107836 */ /* 0x000fe20000000000 */
[----:B------:R-:W-:-:S04]  /*13240*/  MOV R13, R18 ;  /* 0x00000012000d7202 */ /* 0x000fc80000000f00 */
[----:B------:R-:W-:-:S04]  /*13250*/  ISETP.NE.AND P0, PT, R16, 0x2, PT ;  /* 0x000000021000780c */ /* 0x000fc80003f05270 */
[----:B-12---:R-:W-:Y:S02]  /*13260*/  SEL R0, RZ, 0x1, P0 ;  /* 0x00000001ff007807 */ /* 0x006fe40000000000 */
[----:B------:R-:W-:Y:S02]  /*13270*/  SEL R16, R16, RZ, P0 ;  /* 0x000000ff10107207 */ /* 0x000fe40000000000 */
[----:B------:R-:W-:-:S07]  /*13280*/  LOP3.LUT R17, R17, R0, RZ, 0x3c, !PT ;  /* 0x0000000011117212 */ /* 0x000fce00078e3cff */
.L_x_2004:
[----:B------:R-:W-:Y:S05]  /*13290*/  BSYNC B6 ;  /* 0x0000000000067941 */ /* 0x000fea0003800000 */
.L_x_2002:
[----:B------:R-:W-:-:S03]  /*132a0*/  UMOV UR4, 0xffffffff ;  /* 0xffffffff00047882 */ /* 0x000fc60000000000 */
[----:B------:R-:W-:Y:S05]  /*132b0*/  BRA.DIV UR4, `(.L_x_2046) ;  /* 0x0000000a04b47947 */ /* 0x000fea000b800000 */
[----:B------:R1:W2:Y:S02]  /*132c0*/  SHFL.IDX PT, R14, R13, RZ, 0x1f ;  /* 0x00001fff0d0e7589 */ /* 0x0002a400000e0000 */
.L_x_2074:
[----:B------:R-:W-:Y:S01]  /*132d0*/  ISETP.NE.AND P0, PT, R19, RZ, PT ;  /* 0x000000ff1300720c */ /* 0x000fe20003f05270 */
[----:B------:R-:W-:Y:S05]  /*132e0*/  WARPSYNC.ALL ;  /* 0x0000000000007948 */ /* 0x000fea0003800000 */
[----:B------:R-:W-:Y:S01]  /*132f0*/  BAR.SYNC.DEFER_BLOCKING 0x4, 0x120 ;  /* 0x0104800000007b1d */ /* 0x000fe20000010000 */
[----:B--2---:R-:W-:-:S05]  /*13300*/  IMAD.MOV.U32 R18, RZ, RZ, R14 ;  /* 0x000000ffff127224 */ /* 0x004fca00078e000e */
[----:B------:R-:W-:Y:S01]  /*13310*/  ULDC UR4, c[0x0][0xda8] ;  /* 0x00036a0000047ab9 */ /* 0x000fe20000000800 */
[----:B------:R-:W-:Y:S01]  /*13320*/  @!P0 MOV R0, 0x400 ;  /* 0x0000040000008802 */ /* 0x000fe20000000f00 */
[----:B------:R-:W2:Y:S03]  /*13330*/  @!P0 S2R R3, SR_CgaCtaId ;  /* 0x0000000000038919 */ /* 0x000ea60000008800 */
[----:B--2---:R-:W-:-:S05]  /*13340*/  @!P0 LEA R0, R3, R0, 0x18 ;  /* 0x0000000003008211 */ /* 0x004fca00078ec0ff */
[----:B------:R2:W-:Y:S01]  /*13350*/  @!P0 STS [R0+0x388d0], R13 ;  /* 0x0388d00d00008388 */ /* 0x0005e20000000800 */
[----:B------:R-:W-:Y:S06]  /*13360*/  BAR.ARV 0x5, 0x120 ;  /* 0x0144800000007b1d */ /* 0x000fec0000002000 */
[----:B------:R-:W-:-:S13]  /*13370*/  ISETP.GE.AND P0, PT, R18, UR4, PT ;  /* 0x0000000412007c0c */ /* 0x000fda000bf06270 */
[----:B--2---:R-:W-:Y:S05]  /*13380*/  @!P0 BRA `(.L_x_2047) ;  /* 0xffffffd000208947 */ /* 0x004fea000383ffff */
.L_x_1999:
        /* <DEDUP_REMOVED lines=11> */
.L_x_2075:
        /* <DEDUP_REMOVED lines=12> */
[----:B------:R-:W-:-:S04]  /*13500*/  MOV R0, UR4 ;  /* 0x0000000400007c02 */ /* 0x000fc80008000f00 */
[----:B------:R-:W-:-:S13]  /*13510*/  ISETP.NE.AND P2, PT, R0, 0x3, PT ;  /* 0x000000030000780c */ /* 0x000fda0003f45270 */
[----:B------:R-:W-:Y:S05]  /*13520*/  @!P2 BRA `(.L_x_2051) ;  /* 0x000000000004a947 */ /* 0x000fea0003800000 */
[----:B------:R-:W-:Y:S01]  /*13530*/  BPT.TRAP 0x1 ;  /* 0x000000040000795c */ /* 0x000fe20000300000 */
.L_x_2051:
[----:B------:R-:W-:Y:S01]  /*13540*/  VIADD R3, R7, 0x38840 ;  /* 0x0003884007037836 */ /* 0x000fe20000000000 */
[----:B------:R-:W-:Y:S02]  /*13550*/  SHF.L.U32 R4, R17, 0x1f, RZ ;  /* 0x0000001f11047819 */ /* 0x000fe400000006ff */
[C---:B------:R-:W-:Y:S01]  /*13560*/  IADD3 R0, R16.reuse, 0x1, RZ ;  /* 0x0000000110007810 */ /* 0x040fe20007ffe0ff */
[----:B------:R-:W-:-:S03]  /*13570*/  IMAD R5, R16, 0x8, R3 ;  /* 0x0000000810057824 */ /* 0x000fc600078e0203 */
[----:B------:R-:W-:Y:S01]  /*13580*/  ISETP.NE.AND P1, PT, R0, 0x2, PT ;  /* 0x000000020000780c */ /* 0x000fe20003f25270 */
[----:B------:R-:W2:Y:S03]  /*13590*/  SYNCS.PHASECHK.TRANS64.TRYWAIT P0, [R5+URZ], R4 ;  /* 0x00000004050075a7 */ /* 0x000ea6000800017f */
[----:B------:R-:W-:-:S04]  /*135a0*/  SEL R2, RZ, 0x1, P1 ;  /* 0x00000001ff027807 */ /* 0x000fc80000800000 */
[----:B------:R-:W-:Y:S02]  /*135b0*/  LOP3.LUT R17, R17, R2, RZ, 0x3c, !PT ;  /* 0x0000000211117212 */ /* 0x000fe400078e3cff */
[----:B------:R-:W-:Y:S02]  /*135c0*/  SEL R2, R0, RZ, P1 ;  /* 0x000000ff00027207 */ /* 0x000fe40000800000 */
[----:B------:R-:W-:-:S03]  /*135d0*/  SHF.L.U32 R0, R17, 0x1f, RZ ;  /* 0x0000001f11007819 */ /* 0x000fc600000006ff */
[----:B------:R-:W-:Y:S01]  /*135e0*/  IMAD R3, R2, 0x8, R3 ;  /* 0x0000000802037824 */ /* 0x000fe200078e0203 */
[----:B--2---:R-:W-:Y:S06]  /*135f0*/  @!P0 BRA `(.L_x_2052) ;  /* 0x00000008001c8947 */ /* 0x004fec0003800000 */
.L_x_2076:
[----:B------:R-:W3:Y:S02]  /*13600*/  SYNCS.PHASECHK.TRANS64.TRYWAIT P0, [R3+URZ], R0 ;  /* 0x00000000030075a7 */ /* 0x000ee4000800017f */
[----:B---3--:R-:W-:Y:S05]  /*13610*/  @!P0 BRA `(.L_x_2053) ;  /* 0x0000000800288947 */ /* 0x008fea0003800000 */
.L_x_2077:
[----:B------:R-:W-:Y:S05]  /*13620*/  @!P2 BRA `(.L_x_2054) ;  /* 0x000000000004a947 */ /* 0x000fea0003800000 */
[----:B------:R-:W-:Y:S01]  /*13630*/  BPT.TRAP 0x1 ;  /* 0x000000040000795c */ /* 0x000fe20000300000 */
.L_x_2054:
[----:B---3--:R-:W-:-:S05]  /*13640*/  VIADD R3, R7, 0x38860 ;  /* 0x0003886007037836 */ /* 0x008fca0000000000 */
[----:B--2---:R-:W-:-:S04]  /*13650*/  LEA R5, R16, R3, 0x3 ;  /* 0x0000000310057211 */ /* 0x004fc800078e18ff */
[----:B------:R-:W2:Y:S02]  /*13660*/  SYNCS.PHASECHK.TRANS64.TRYWAIT P0, [R5+URZ], R4 ;  /* 0x00000004050075a7 */ /* 0x000ea4000800017f */
[----:B--2---:R-:W-:Y:S05]  /*13670*/  @!P0 BRA `(.L_x_2055) ;  /* 0x0000000800248947 */ /* 0x004fea0003800000 */
.L_x_2078:
[----:B------:R-:W-:-:S07]  /*13680*/  IMAD R3, R2, 0x8, R3 ;  /* 0x0000000802037824 */ /* 0x000fce00078e0203 */
.L_x_2056:
[----:B---3--:R3:W4:Y:S02]  /*13690*/  SYNCS.PHASECHK.TRANS64.TRYWAIT P0, [R3+URZ], R0 ;  /* 0x00000000030075a7 */ /* 0x008724000800017f */
[----:B----4-:R-:W-:Y:S05]  /*136a0*/  @!P0 NANOSLEEP.SYNCS 0x989680 ;  /* 0x009896800000895d */ /* 0x010fea0003900000 */
[----:B------:R-:W4:Y:S02]  /*136b0*/  @!P0 SYNCS.PHASECHK.TRANS64 P0, [R3+URZ], R0 ;  /* 0x00000000030085a7 */ /* 0x000f24000800007f */
[----:B----4-:R-:W-:Y:S05]  /*136c0*/  @!P0 BRA `(.L_x_2056) ;  /* 0xfffffffc00f08947 */ /* 0x010fea000383ffff */
.L_x_2050:
[----:B------:R-:W-:Y:S05]  /*136d0*/  BSYNC B0 ;  /* 0x0000000000007941 */ /* 0x000fea0003800000 */
.L_x_2049:
[----:B------:R-:W-:Y:S05]  /*136e0*/  EXIT ;  /* 0x000000000000794d */ /* 0x000fea0003800000 */
.L_x_1956:
[----:B-1----:R-:W-:-:S04]  /*136f0*/  IMAD.U32 R3, RZ, RZ, UR60 ;  /* 0x0000003cff037e24 */ /* 0x002fc8000f8e00ff */
[----:B------:R1:W2:Y:S03]  /*13700*/  SYNCS.PHASECHK.TRANS64.TRYWAIT P1, [R3+URZ+0x38800], R0 ;  /* 0x03880000030075a7 */ /* 0x0002a6000802017f */
[----:B--2---:R-:W-:Y:S05]  /*13710*/  @!P1 NANOSLEEP.SYNCS 0x989680 ;  /* 0x009896800000995d */ /* 0x004fea0003900000 */
[----:B------:R-:W2:Y:S02]  /*13720*/  @!P1 SYNCS.PHASECHK.TRANS64 P1, [R3+URZ+0x38800], R0 ;  /* 0x03880000030095a7 */ /* 0x000ea4000802007f */
[----:B--2---:R-:W-:Y:S05]  /*13730*/  @!P1 BRA `(.L_x_1956) ;  /* 0xfffffffc00ec9947 */ /* 0x004fea000383ffff */
[----:B------:R-:W-:Y:S05]  /*13740*/  BRA `(.L_x_2057) ;  /* 0xfffffee000607947 */ /* 0x000fea000383ffff */
.L_x_1960:
[----:B--2---:R2:W3:Y:S02]  /*13750*/  SYNCS.PHASECHK.TRANS64.TRYWAIT P2, [R0+URZ+0x38830], R3 ;  /* 0x03883003000075a7 */ /* 0x0044e4000804017f */
[----:B---3--:R-:W-:Y:S05]  /*13760*/  @!P2 NANOSLEEP.SYNCS 0x989680 ;  /* 0x009896800000a95d */ /* 0x008fea0003900000 */
[----:B------:R-:W3:Y:S02]  /*13770*/  @!P2 SYNCS.PHASECHK.TRANS64 P2, [R0+URZ+0x38830], R3 ;  /* 0x038830030000a5a7 */ /* 0x000ee4000804007f */
[----:B---3--:R-:W-:Y:S05]  /*13780*/  @!P2 BRA `(.L_x_1960) ;  /* 0xfffffffc00f0a947 */ /* 0x008fea000383ffff */
[----:B------:R-:W-:Y:S05]  /*13790*/  BRA `(.L_x_1959) ;  /* 0xfffffee0008c7947 */ /* 0x000fea000383ffff */
.L_x_1965:
[----:B--2---:R-:W-:-:S04]  /*137a0*/  MOV R4, UR47 ;  /* 0x0000002f00047c02 */ /* 0x004fc80008000f00 */
[----:B------:R2:W3:Y:S03]  /*137b0*/  SYNCS.PHASECHK.TRANS64.TRYWAIT P2, [R4+URZ+0x38830], R3 ;  /* 0x03883003040075a7 */ /* 0x0004e6000804017f */
[----:B---3--:R-:W-:Y:S05]  /*137c0*/  @!P2 NANOSLEEP.SYNCS 0x989680 ;  /* 0x009896800000a95d */ /* 0x008fea0003900000 */
[----:B------:R-:W3:Y:S02]  /*137d0*/  @!P2 SYNCS.PHASECHK.TRANS64 P2, [R4+URZ+0x38830], R3 ;  /* 0x038830030400a5a7 */ /* 0x000ee4000804007f */
[----:B---3--:R-:W-:Y:S05]  /*137e0*/  @!P2 BRA `(.L_x_1965) ;  /* 0xfffffffc00eca947 */ /* 0x008fea000383ffff */
[----:B------:R-:W-:Y:S05]  /*137f0*/  BRA `(.L_x_1964) ;  /* 0xffffff2000ec7947 */ /* 0x000fea000383ffff */
.L_x_1969:
[----:B-12---:R-:W-:-:S04]  /*13800*/  IMAD.U32 R3, RZ, RZ, UR5 ;  /* 0x00000005ff037e24 */ /* 0x006fc8000f8e00ff */
[----:B------:R1:W2:Y:S03]  /*13810*/  SYNCS.PHASECHK.TRANS64.TRYWAIT P2, [R3+URZ+0x38850], R0 ;  /* 0x03885000030075a7 */ /* 0x0002a6000804017f */
[----:B--2---:R-:W-:Y:S05]  /*13820*/  @!P2 NANOSLEEP.SYNCS 0x989680 ;  /* 0x009896800000a95d */ /* 0x004fea0003900000 */
[----:B------:R-:W2:Y:S02]  /*13830*/  @!P2 SYNCS.PHASECHK.TRANS64 P2, [R3+URZ+0x38850], R0 ;  /* 0x038850000300a5a7 */ /* 0x000ea4000804007f */
[----:B--2---:R-:W-:Y:S05]  /*13840*/  @!P2 BRA `(.L_x_1969) ;  /* 0xfffffffc00eca947 */ /* 0x004fea000383ffff */
[----:B------:R-:W-:Y:S05]  /*13850*/  BRA `(.L_x_1968) ;  /* 0xffffff4800647947 */ /* 0x000fea000383ffff */
.L_x_1975:
[----:B--2---:R-:W-:-:S04]  /*13860*/  IMAD.U32 R4, RZ, RZ, UR4 ;  /* 0x00000004ff047e24 */ /* 0x004fc8000f8e00ff */
[----:B------:R2:W3:Y:S03]  /*13870*/  SYNCS.PHASECHK.TRANS64.TRYWAIT P2, [R4+URZ+0x38830], R3 ;  /* 0x03883003040075a7 */ /* 0x0004e6000804017f */
[----:B---3--:R-:W-:Y:S05]  /*13880*/  @!P2 NANOSLEEP.SYNCS 0x989680 ;  /* 0x009896800000a95d */ /* 0x008fea0003900000 */
[----:B------:R-:W3:Y:S02]  /*13890*/  @!P2 SYNCS.PHASECHK.TRANS64 P2, [R4+URZ+0x38830], R3 ;  /* 0x038830030400a5a7 */ /* 0x000ee4000804007f */
[----:B---3--:R-:W-:Y:S05]  /*138a0*/  @!P2 BRA `(.L_x_1975) ;  /* 0xfffffffc00eca947 */ /* 0x008fea000383ffff */
[----:B------:R-:W-:Y:S05]  /*138b0*/  BRA `(.L_x_1974) ;  /* 0xffffff6000147947 */ /* 0x000fea000383ffff */
.L_x_1979:
[----:B-12---:R-:W-:-:S04]  /*138c0*/  MOV R3, UR5 ;  /* 0x0000000500037c02 */ /* 0x006fc80008000f00 */
[----:B------:R1:W2:Y:S03]  /*138d0*/  SYNCS.PHASECHK.TRANS64.TRYWAIT P2, [R3+URZ+0x38850], R0 ;  /* 0x03885000030075a7 */ /* 0x0002a6000804017f */
[----:B--2---:R-:W-:Y:S05]  /*138e0*/  @!P2 NANOSLEEP.SYNCS 0x989680 ;  /* 0x009896800000a95d */ /* 0x004fea0003900000 */
[----:B------:R-:W2:Y:S02]  /*138f0*/  @!P2 SYNCS.PHASECHK.TRANS64 P2, [R3+URZ+0x38850], R0 ;  /* 0x038850000300a5a7 */ /* 0x000ea4000804007f */
[----:B--2---:R-:W-:Y:S05]  /*13900*/  @!P2 BRA `(.L_x_1979) ;  /* 0xfffffffc00eca947 */ /* 0x004fea000383ffff */
[----:B------:R-:W-:Y:S05]  /*13910*/  BRA `(.L_x_1978) ;  /* 0xffffff8800887947 */ /* 0x000fea000383ffff */
.L_x_1984:
[----:B--2---:R-:W-:-:S04]  /*13920*/  IMAD.U32 R7, RZ, RZ, UR5 ;  /* 0x00000005ff077e24 */ /* 0x004fc8000f8e00ff */
[----:B------:R2:W3:Y:S03]  /*13930*/  SYNCS.PHASECHK.TRANS64.TRYWAIT P0, [R7+URZ+0x38850], R0 ;  /* 0x03885000070075a7 */ /* 0x0004e6000800017f */
[----:B---3--:R-:W-:Y:S05]  /*13940*/  @!P0 NANOSLEEP.SYNCS 0x989680 ;  /* 0x009896800000895d */ /* 0x008fea0003900000 */
[----:B------:R-:W3:Y:S02]  /*13950*/  @!P0 SYNCS.PHASECHK.TRANS64 P0, [R7+URZ+0x38850], R0 ;  /* 0x03885000070085a7 */ /* 0x000ee4000800007f */
[----:B---3--:R-:W-:Y:S05]  /*13960*/  @!P0 BRA `(.L_x_1984) ;  /* 0xfffffffc00ec8947 */ /* 0x008fea000383ffff */
[----:B------:R-:W-:Y:S05]  /*13970*/  BRA `(.L_x_1983) ;  /* 0xffffffa0007c7947 */ /* 0x000fea000383ffff */
.L_x_2008:
[----:B------:R-:W1:Y:S01]  /*13980*/  S2R R7, SR_TID.X ;  /* 0x0000000000077919 */ /* 0x000e620000002100 */
[----:B------:R-:W-:Y:S01]  /*13990*/  MOV R12, RZ ;  /* 0x000000ff000c7202 */ /* 0x000fe20000000f00 */
[----:B------:R-:W-:Y:S02]  /*139a0*/  IMAD.MOV.U32 R11, RZ, RZ, 0x1f ;  /* 0x0000001fff0b7424 */ /* 0x000fe400078e00ff */
[----:B------:R-:W-:Y:S01]  /*139b0*/  IMAD.MOV.U32 R15, RZ, RZ, -0x1 ;  /* 0xffffffffff0f7424 */ /* 0x000fe200078e00ff */
[----:B-1----:R-:W-:-:S04]  /*139c0*/  SHF.R.U32.HI R7, RZ, 0x5, R7 ;  /* 0x00000005ff077819 */ /* 0x002fc80000011607 */
[----:B------:R-:W-:-:S05]  /*139d0*/  LOP3.LUT R7, R7, 0x3, RZ, 0xc0, !PT ;  /* 0x0000000307077812 */ /* 0x000fca00078ec0ff */
[----:B------:R-:W-:-:S07]  /*139e0*/  IMAD.MOV.U32 R13, RZ, RZ, R7 ;  /* 0x000000ffff0d7224 */ /* 0x000fce00078e0007 */
[----:B------:R-:W-:Y:S05]  /*139f0*/  WARPSYNC.COLLECTIVE R15, `(.L_x_2058) ;  /* 0x000000000f087348 */ /* 0x000fea0003c00000 */
[----:B------:R1:W2:Y:S02]  /*13a00*/  SHFL.IDX P6, R14, R13, R12, R11 ;  /* 0x0000000c0d0e7389 */ /* 0x0002a400000c000b */
[----:B-12---:R-:W-:Y:S01]  /*13a10*/  ENDCOLLECTIVE ;  /* 0x000000000000791b */ /* 0x006fe20003800000 */
.L_x_2058:
[----:B------:R-:W-:Y:S05]  /*13a20*/  BRA `(.L_x_2059) ;  /* 0xffffffd400647947 */ /* 0x000fea000383ffff */
.L_x_2009:
[----:B------:R-:W-:Y:S01]  /*13a30*/  BSSY B0, `(.L_x_2060) ;  /* 0x0000006000007945 */ /* 0x000fe20003800000 */
[----:B------:R-:W-:-:S07]  /*13a40*/  MOV R15, 0xffffffff ;  /* 0xffffffff000f7802 */ /* 0x000fce0000000f00 */
[----:B------:R-:W-:Y:S05]  /*13a50*/  WARPSYNC.COLLECTIVE R15, `(.L_x_2061) ;  /* 0x000000000f0c7348 */ /* 0x000fea0003c00000 */
[----:B------:R-:W-:Y:S02]  /*13a60*/  ELECT P6, UR62, PT ;  /* 0x00000000003e782f */ /* 0x000fe400038c0000 */
[----:B------:R-:W-:Y:S01]  /*13a70*/  MOV R14, UR62 ;  /* 0x0000003e000e7c02 */ /* 0x000fe20008000f00 */
[----:B------:R-:W-:Y:S10]  /*13a80*/  ENDCOLLECTIVE ;  /* 0x000000000000791b */ /* 0x000ff40003800000 */
.L_x_2061:
[----:B------:R-:W-:Y:S05]  /*13a90*/  BSYNC B0 ;  /* 0x0000000000007941 */ /* 0x000fea0003800000 */
.L_x_2060:
[----:B------:R-:W-:Y:S05]  /*13aa0*/  BRA `(.L_x_2062) ;  /* 0xffffffd400547947 */ /* 0x000fea000383ffff */
.L_x_2012:
[----:B-1----:R1:W2:Y:S02]  /*13ab0*/  SYNCS.PHASECHK.TRANS64.TRYWAIT P2, [R8+URZ+0x38840], R7 ;  /* 0x03884007080075a7 */ /* 0x0022a4000804017f */
[----:B--2---:R-:W-:Y:S05]  /*13ac0*/  @!P2 NANOSLEEP.SYNCS 0x989680 ;  /* 0x009896800000a95d */ /* 0x004fea0003900000 */
[----:B------:R-:W2:Y:S02]  /*13ad0*/  @!P2 SYNCS.PHASECHK.TRANS64 P2, [R8+URZ+0x38840], R7 ;  /* 0x038840070800a5a7 */ /* 0x000ea4000804007f */
[----:B--2---:R-:W-:Y:S05]  /*13ae0*/  @!P2 BRA `(.L_x_2012) ;  /* 0xfffffffc00f0a947 */ /* 0x004fea000383ffff */
[----:B------:R-:W-:Y:S05]  /*13af0*/  BRA `(.L_x_2063) ;  /* 0xffffffd400b47947 */ /* 0x000fea000383ffff */
.L_x_2014:
[----:B-1----:R-:W-:-:S04]  /*13b00*/  IMAD.U32 R8, RZ, RZ, UR40 ;  /* 0x00000028ff087e24 */ /* 0x002fc8000f8e00ff */
[----:B------:R1:W2:Y:S03]  /*13b10*/  SYNCS.PHASECHK.TRANS64.TRYWAIT P2, [R8+URZ+0x38820], R7 ;  /* 0x03882007080075a7 */ /* 0x0002a6000804017f */
[----:B--2---:R-:W-:Y:S05]  /*13b20*/  @!P2 NANOSLEEP.SYNCS 0x989680 ;  /* 0x009896800000a95d */ /* 0x004fea0003900000 */
[----:B------:R-:W2:Y:S02]  /*13b30*/  @!P2 SYNCS.PHASECHK.TRANS64 P2, [R8+URZ+0x38820], R7 ;  /* 0x038820070800a5a7 */ /* 0x000ea4000804007f */
[----:B--2---:R-:W-:Y:S05]  /*13b40*/  @!P2 BRA `(.L_x_2014) ;  /* 0xfffffffc00eca947 */ /* 0x004fea000383ffff */
[----:B------:R-:W-:Y:S05]  /*13b50*/  BRA `(.L_x_2064) ;  /* 0xffffffd800e47947 */ /* 0x000fea000383ffff */
.L_x_2020:
[----:B-1----:R1:W2:Y:S02]  /*13b60*/  SYNCS.PHASECHK.TRANS64.TRYWAIT P3, [R3+URZ+0x38840], R2 ;  /* 0x03884002030075a7 */ /* 0x0022a4000806017f */
[----:B--2---:R-:W-:Y:S05]  /*13b70*/  @!P3 NANOSLEEP.SYNCS 0x989680 ;  /* 0x009896800000b95d */ /* 0x004fea0003900000 */
[----:B------:R-:W2:Y:S02]  /*13b80*/  @!P3 SYNCS.PHASECHK.TRANS64 P3, [R3+URZ+0x38840], R2 ;  /* 0x038840020300b5a7 */ /* 0x000ea4000806007f */
[----:B--2---:R-:W-:Y:S05]  /*13b90*/  @!P3 BRA `(.L_x_2020) ;  /* 0xfffffffc00f0b947 */ /* 0x004fea000383ffff */
[----:B------:R-:W-:Y:S05]  /*13ba0*/  BRA `(.L_x_2065) ;  /* 0xffffffdc00907947 */ /* 0x000fea000383ffff */
.L_x_2022:
[----:B-1----:R1:W2:Y:S02]  /*13bb0*/  SYNCS.PHASECHK.TRANS64.TRYWAIT P3, [R2+URZ+0x60], R3 ;  /* 0x00006003020075a7 */ /* 0x0022a4000806017f */
[----:B--2---:R-:W-:Y:S05]  /*13bc0*/  @!P3 NANOSLEEP.SYNCS 0x989680 ;  /* 0x009896800000b95d */ /* 0x004fea0003900000 */
[----:B------:R-:W2:Y:S02]  /*13bd0*/  @!P3 SYNCS.PHASECHK.TRANS64 P3, [R2+URZ+0x60], R3 ;  /* 0x000060030200b5a7 */ /* 0x000ea4000806007f */
[----:B--2---:R-:W-:Y:S05]  /*13be0*/  @!P3 BRA `(.L_x_2022) ;  /* 0xfffffffc00f0b947 */ /* 0x004fea000383ffff */
[----:B------:R-:W-:Y:S05]  /*13bf0*/  BRA `(.L_x_2066) ;  /* 0xffffffe000207947 */ /* 0x000fea000383ffff */
.L_x_2028:
[----:B-1----:R1:W2:Y:S02]  /*13c00*/  SYNCS.PHASECHK.TRANS64.TRYWAIT P3, [R3+URZ+0x38840], R2 ;  /* 0x03884002030075a7 */ /* 0x0022a4000806017f */
[----:B--2---:R-:W-:Y:S05]  /*13c10*/  @!P3 NANOSLEEP.SYNCS 0x989680 ;  /* 0x009896800000b95d */ /* 0x004fea0003900000 */
[----:B------:R-:W2:Y:S02]  /*13c20*/  @!P3 SYNCS.PHASECHK.TRANS64 P3, [R3+URZ+0x38840], R2 ;  /* 0x038840020300b5a7 */ /* 0x000ea4000806007f */
[----:B--2---:R-:W-:Y:S05]  /*13c30*/  @!P3 BRA `(.L_x_2028) ;  /* 0xfffffffc00f0b947 */ /* 0x004fea000383ffff */
[----:B------:R-:W-:Y:S05]  /*13c40*/  BRA `(.L_x_2067) ;  /* 0xffffffe4005c7947 */ /* 0x000fea000383ffff */
.L_x_2030:
[----:B-1----:R1:W2:Y:S02]  /*13c50*/  SYNCS.PHASECHK.TRANS64.TRYWAIT P3, [R2+URZ+0x60], R17 ;  /* 0x00006011020075a7 */ /* 0x0022a4000806017f */
[----:B--2---:R-:W-:Y:S05]  /*13c60*/  @!P3 NANOSLEEP.SYNCS 0x989680 ;  /* 0x009896800000b95d */ /* 0x004fea0003900000 */
[----:B------:R-:W2:Y:S02]  /*13c70*/  @!P3 SYNCS.PHASECHK.TRANS64 P3, [R2+URZ+0x60], R17 ;  /* 0x000060110200b5a7 */ /* 0x000ea4000806007f */
[----:B--2---:R-:W-:Y:S05]  /*13c80*/  @!P3 BRA `(.L_x_2030) ;  /* 0xfffffffc00f0b947 */ /* 0x004fea000383ffff */
[----:B------:R-:W-:Y:S05]  /*13c90*/  BRA `(.L_x_2068) ;  /* 0xffffffe400ec7947 */ /* 0x000fea000383ffff */
.L_x_2035:
[----:B-1----:R1:W2:Y:S02]  /*13ca0*/  SYNCS.PHASECHK.TRANS64.TRYWAIT P3, [R2+URZ+0x38840], R3 ;  /* 0x03884003020075a7 */ /* 0x0022a4000806017f */
[----:B--2---:R-:W-:Y:S05]  /*13cb0*/  @!P3 NANOSLEEP.SYNCS 0x989680 ;  /* 0x009896800000b95d */ /* 0x004fea0003900000 */
[----:B------:R-:W2:Y:S02]  /*13cc0*/  @!P3 SYNCS.PHASECHK.TRANS64 P3, [R2+URZ+0x38840], R3 ;  /* 0x038840030200b5a7 */ /* 0x000ea4000806007f */
[----:B--2---:R-:W-:Y:S05]  /*13cd0*/  @!P3 BRA `(.L_x_2035) ;  /* 0xfffffffc00f0b947 */ /* 0x004fea000383ffff */
[----:B------:R-:W-:Y:S05]  /*13ce0*/  BRA `(.L_x_2069) ;  /* 0xffffffec00007947 */ /* 0x000fea000383ffff */
.L_x_2037:
[----:B-1----:R1:W2:Y:S02]  /*13cf0*/  SYNCS.PHASECHK.TRANS64.TRYWAIT P3, [R2+URZ+0x60], R11 ;  /* 0x0000600b020075a7 */ /* 0x0022a4000806017f */
[----:B--2---:R-:W-:Y:S05]  /*13d00*/  @!P3 NANOSLEEP.SYNCS 0x989680 ;  /* 0x009896800000b95d */ /* 0x004fea0003900000 */
[----:B------:R-:W2:Y:S02]  /*13d10*/  @!P3 SYNCS.PHASECHK.TRANS64 P3, [R2+URZ+0x60], R11 ;  /* 0x0000600b0200b5a7 */ /* 0x000ea4000806007f */
[----:B--2---:R-:W-:Y:S05]  /*13d20*/  @!P3 BRA `(.L_x_2037) ;  /* 0xfffffffc00f0b947 */ /* 0x004fea000383ffff */
[----:B------:R-:W-:Y:S05]  /*13d30*/  BRA `(.L_x_2070) ;  /* 0xffffffec00907947 */ /* 0x000fea000383ffff */
.L_x_2044:
[----:B-1----:R1:W2:Y:S02]  /*13d40*/  SYNCS.PHASECHK.TRANS64.TRYWAIT P0, [R3+URZ+0x38860], R0 ;  /* 0x03886000030075a7 */ /* 0x0022a4000800017f */
[----:B--2---:R-:W-:Y:S05]  /*13d50*/  @!P0 NANOSLEEP.SYNCS 0x989680 ;  /* 0x009896800000895d */ /* 0x004fea0003900000 */
[----:B------:R-:W2:Y:S02]  /*13d60*/  @!P0 SYNCS.PHASECHK.TRANS64 P0, [R3+URZ+0x38860], R0 ;  /* 0x03886000030085a7 */ /* 0x000ea4000800007f */
[----:B--2---:R-:W-:Y:S05]  /*13d70*/  @!P0 BRA `(.L_x_2044) ;  /* 0xfffffffc00f08947 */ /* 0x004fea000383ffff */
[----:B------:R-:W-:Y:S05]  /*13d80*/  BRA `(.L_x_2071) ;  /* 0xfffffff000907947 */ /* 0x000fea000383ffff */
.L_x_2046:
[----:B------:R-:W-:Y:S01]  /*13d90*/  BSSY B0, `(.L_x_2072) ;  /* 0x0000007000007945 */ /* 0x000fe20003800000 */
[----:B------:R-:W-:Y:S01]  /*13da0*/  IMAD.MOV.U32 R12, RZ, RZ, RZ ;  /* 0x000000ffff0c7224 */ /* 0x000fe200078e00ff */
[----:B------:R-:W-:Y:S01]  /*13db0*/  MOV R11, 0x1f ;  /* 0x0000001f000b7802 */ /* 0x000fe20000000f00 */
[----:B------:R-:W-:-:S07]  /*13dc0*/  IMAD.MOV.U32 R15, RZ, RZ, -0x1 ;  /* 0xffffffffff0f7424 */ /* 0x000fce00078e00ff */
[----:B------:R-:W-:Y:S05]  /*13dd0*/  WARPSYNC.COLLECTIVE R15, `(.L_x_2073) ;  /* 0x000000000f087348 */ /* 0x000fea0003c00000 */
[----:B------:R1:W2:Y:S02]  /*13de0*/  SHFL.IDX P6, R14, R13, R12, R11 ;  /* 0x0000000c0d0e7389 */ /* 0x0002a400000c000b */
[----:B-12---:R-:W-:Y:S01]  /*13df0*/  ENDCOLLECTIVE ;  /* 0x000000000000791b */ /* 0x006fe20003800000 */
.L_x_2073:
[----:B------:R-:W-:Y:S05]  /*13e00*/  BSYNC B0 ;  /* 0x0000000000007941 */ /* 0x000fea0003800000 */
.L_x_2072:
[----:B------:R-:W-:Y:S05]  /*13e10*/  BRA `(.L_x_2074) ;  /* 0xfffffff4002c7947 */ /* 0x000fea000383ffff */
.L_x_2048:
[----:B--2---:R2:W3:Y:S02]  /*13e20*/  SYNCS.PHASECHK.TRANS64.TRYWAIT P0, [R7+URZ+0x38820], R0 ;  /* 0x03882000070075a7 */ /* 0x0044e4000800017f */
[----:B---3--:R-:W-:Y:S05]  /*13e30*/  @!P0 NANOSLEEP.SYNCS 0x989680 ;  /* 0x009896800000895d */ /* 0x008fea0003900000 */
[----:B------:R-:W3:Y:S02]  /*13e40*/  @!P0 SYNCS.PHASECHK.TRANS64 P0, [R7+URZ+0x38820], R0 ;  /* 0x03882000070085a7 */ /* 0x000ee4000800007f */
[----:B---3--:R-:W-:Y:S05]  /*13e50*/  @!P0 BRA `(.L_x_2048) ;  /* 0xfffffffc00f08947 */ /* 0x008fea000383ffff */
[----:B------:R-:W-:Y:S05]  /*13e60*/  BRA `(.L_x_2075) ;  /* 0xfffffff400747947 */ /* 0x000fea000383ffff */
.L_x_2052:
[----:B--2---:R2:W3:Y:S02]  /*13e70*/  SYNCS.PHASECHK.TRANS64.TRYWAIT P0, [R5+URZ], R4 ;  /* 0x00000004050075a7 */ /* 0x0044e4000800017f */
[----:B---3--:R-:W-:Y:S05]  /*13e80*/  @!P0 NANOSLEEP.SYNCS 0x989680 ;  /* 0x009896800000895d */ /* 0x008fea0003900000 */
[----:B------:R-:W3:Y:S02]  /*13e90*/  @!P0 SYNCS.PHASECHK.TRANS64 P0, [R5+URZ], R4 ;  /* 0x00000004050085a7 */ /* 0x000ee4000800007f */
[----:B---3--:R-:W-:Y:S05]  /*13ea0*/  @!P0 BRA `(.L_x_2052) ;  /* 0xfffffffc00f08947 */ /* 0x008fea000383ffff */
[----:B------:R-:W-:Y:S05]  /*13eb0*/  BRA `(.L_x_2076) ;  /* 0xfffffff400d07947 */ /* 0x000fea000383ffff */
.L_x_2053:
[----:B---3--:R3:W4:Y:S02]  /*13ec0*/  SYNCS.PHASECHK.TRANS64.TRYWAIT P0, [R3+URZ], R0 ;  /* 0x00000000030075a7 */ /* 0x008724000800017f */
[----:B----4-:R-:W-:Y:S05]  /*13ed0*/  @!P0 NANOSLEEP.SYNCS 0x989680 ;  /* 0x009896800000895d */ /* 0x010fea0003900000 */
[----:B------:R-:W4:Y:S02]  /*13ee0*/  @!P0 SYNCS.PHASECHK.TRANS64 P0, [R3+URZ], R0 ;  /* 0x00000000030085a7 */ /* 0x000f24000800007f */
[----:B----4-:R-:W-:Y:S05]  /*13ef0*/  @!P0 BRA `(.L_x_2053) ;  /* 0xfffffffc00f08947 */ /* 0x010fea000383ffff */
[----:B------:R-:W-:Y:S05]  /*13f00*/  BRA `(.L_x_2077) ;  /* 0xfffffff400c47947 */ /* 0x000fea000383ffff */
.L_x_2055:
[----:B--2---:R2:W3:Y:S02]  /*13f10*/  SYNCS.PHASECHK.TRANS64.TRYWAIT P0, [R5+URZ], R4 ;  /* 0x00000004050075a7 */ /* 0x0044e4000800017f */
[----:B---3--:R-:W-:Y:S05]  /*13f20*/  @!P0 NANOSLEEP.SYNCS 0x989680 ;  /* 0x009896800000895d */ /* 0x008fea0003900000 */
[----:B------:R-:W3:Y:S02]  /*13f30*/  @!P0 SYNCS.PHASECHK.TRANS64 P0, [R5+URZ], R4 ;  /* 0x00000004050085a7 */ /* 0x000ee4000800007f */
[----:B---3--:R-:W-:Y:S05]  /*13f40*/  @!P0 BRA `(.L_x_2055) ;  /* 0xfffffffc00f08947 */ /* 0x008fea000383ffff */
[----:B------:R-:W-:Y:S05]  /*13f50*/  BRA `(.L_x_2078) ;  /* 0xfffffff400c87947 */ /* 0x000fea000383ffff */
.L_x_2079:
        /* <DEDUP_REMOVED lines=10> */
.L_x_12756:


//--------------------- .text._ZN7cutlass13device_kernelIN5flash11enable_sm90INS1_16FlashAttnFwdSm90INS1_25CollectiveMainloopFwdSm90ILi2EN4cute5tupleIJNS5_1CILi1EEES8_S8_EEENS6_IJNS7_ILi128EEENS7_ILi80EEENS7_ILi256EEEEEELi256ENS_6half_tEfNS_4arch4Sm90ELb1ELb0ELb0ELb1ELb0ELb0ELb0ELb1ELb1ELb0ELb0ELb0EEENS1_21CollectiveEpilogueFwdINS6_IJSA_SC_SB_EEES9_SE_SG_Li256ELb1ELb0ELb0ELb0EEENS1_36VarlenDynamicPersistentTileSchedulerILi128ELi80ELi256ELi32ELb0ELb0ELb1ELb1ELb1ELb1EEEEEEEEEvNT_6ParamsE --------------------------
	.section	.text._ZN7cutlass13device_kernelIN5flash11enable_sm90INS1_16FlashAttnFwdSm90INS1_25CollectiveMainloopFwdSm90ILi2EN4cute5tupleIJNS5_1CILi1EEES8_S8_EEENS6_IJNS7_ILi128EEENS7_ILi80EEENS7_ILi256EEEEEELi256ENS_6half_tEfNS_4arch4Sm90ELb1ELb0ELb0ELb1ELb0ELb0ELb0ELb1ELb1ELb0ELb0ELb0EEENS1_21CollectiveEpilogueFwdINS6_IJSA_SC_SB_EEES9_SE_SG_Li256ELb1ELb0ELb0ELb0EEENS1_36VarlenDynamicPersistentTileSchedulerILi128ELi80ELi256ELi32ELb0ELb0ELb1ELb1ELb1ELb1EEEEEEEEEvNT_6ParamsE,"ax",@progbits
	.align	128
.text._ZN7cutlass13device_kernelIN5flash11enable_sm90INS1_16FlashAttnFwdSm90INS1_25CollectiveMainloopFwdSm90ILi2EN4cute5tupleIJNS5_1CILi1EEES8_S8_EEENS6_IJNS7_ILi128EEENS7_ILi80EEENS7_ILi256EEEEEELi256ENS_6half_tEfNS_4arch4Sm90ELb1ELb0ELb0ELb1ELb0ELb0ELb0ELb1ELb1ELb0ELb0ELb0EEENS1_21CollectiveEpilogueFwdINS6_IJSA_SC_SB_EEES9_SE_SG_Li256ELb1ELb0ELb0ELb0EEENS1_36VarlenDynamicPersistentTileSchedulerILi128ELi80ELi256ELi32ELb0ELb0ELb1ELb1ELb1ELb1EEEEEEEEEvNT_6ParamsE:
        .type           _ZN7cutlass13device_kernelIN5flash11enable_sm90INS1_16FlashAttnFwdSm90INS1_25CollectiveMainloopFwdSm90ILi2EN4cute5tupleIJNS5_1CILi1EEES8_S8_EEENS6_IJNS7_ILi128EEENS7_ILi80EEENS7_ILi256EEEEEELi256ENS_6half_tEfNS_4arch4Sm90ELb1ELb0ELb0ELb1ELb0ELb0ELb0ELb1ELb1ELb0ELb0ELb0EEENS1_21CollectiveEpilogueFwdINS6_IJSA_SC_SB_EEES9_SE_SG_Li256ELb1ELb0ELb0ELb0EEENS1_36VarlenDynamicPersistentTileSchedulerILi128ELi80ELi256ELi32ELb0ELb0ELb1ELb1ELb1ELb1EEEEEEEEEvNT_6ParamsE,@function
        .size           _ZN7cutlass13device_kernelIN5flash11enable_sm90INS1_16FlashAttnFwdSm90INS1_25CollectiveMainloopFwdSm90ILi2EN4cute5tupleIJNS5_1CILi1EEES8_S8_EEENS6_IJNS7_ILi128EEENS7_ILi80EEENS7_ILi256EEEEEELi256ENS_6half_tEfNS_4arch4Sm90ELb1ELb0ELb0ELb1ELb0ELb0ELb0ELb1ELb1ELb0ELb0ELb0EEENS1_21CollectiveEpilogueFwdINS6_IJSA_SC_SB_EEES9_SE_SG_Li256ELb1ELb0ELb0ELb0EEENS1_36VarlenDynamicPersistentTileSchedulerILi128ELi80ELi256ELi32ELb0ELb0ELb1ELb1ELb1ELb1EEEEEEEEEvNT_6ParamsE,(.L_x_12757 - _ZN7cutlass13device_kernelIN5flash11enable_sm90INS1_16FlashAttnFwdSm90INS1_25CollectiveMainloopFwdSm90ILi2EN4cute5tupleIJNS5_1CILi1EEES8_S8_EEENS6_IJNS7_ILi128EEENS7_ILi80EEENS7_ILi256EEEEEELi256ENS_6half_tEfNS_4arch4Sm90ELb1ELb0ELb0ELb1ELb0ELb0ELb0ELb1ELb1ELb0ELb0ELb0EEENS1_21CollectiveEpilogueFwdINS6_IJSA_SC_SB_EEES9_SE_SG_Li256ELb1ELb0ELb0ELb0EEENS1_36VarlenDynamicPersistentTileSchedulerILi128ELi80ELi256ELi32ELb0ELb0ELb1ELb1ELb1ELb1EEEEEEEEEvNT_6ParamsE)
        .other          _ZN7cutlass13device_kernelIN5flash11enable_sm90INS1_16FlashAttnFwdSm90INS1_25CollectiveMainloopFwdSm90ILi2EN4cute5tupleIJNS5_1CILi1EEES8_S8_EEENS6_IJNS7_ILi128EEENS7_ILi80EEENS7_ILi256EEEEEELi256ENS_6half_tEfNS_4arch4Sm90ELb1ELb0ELb0ELb1ELb0ELb0ELb0ELb1ELb1ELb0ELb0ELb0EEENS1_21CollectiveEpilogueFwdINS6_IJSA_SC_SB_EEES9_SE_SG_Li256ELb1ELb0ELb0ELb0EEENS1_36VarlenDynamicPersistentTileSchedulerILi128ELi80ELi256ELi32ELb0ELb0ELb1ELb1ELb1ELb1EEEEEEEEEvNT_6ParamsE,@"STO_CUDA_ENTRY STV_DEFAULT"
_ZN7cutlass13device_kernelIN5flash11enable_sm90INS1_16FlashAttnFwdSm90INS1_25CollectiveMainloopFwdSm90ILi2EN4cute5tupleIJNS5_1CILi1EEES8_S8_EEENS6_IJNS7_ILi128EEENS7_ILi80EEENS7_ILi256EEEEEELi256ENS_6half_tEfNS_4arch4Sm90ELb1ELb0ELb0ELb1ELb0ELb0ELb0ELb1ELb1ELb0ELb0ELb0EEENS1_21CollectiveEpilogueFwdINS6_IJSA_SC_SB_EEES9_SE_SG_Li256ELb1ELb0ELb0ELb0EEENS1_36VarlenDynamicPersistentTileSchedulerILi128ELi80ELi256ELi32ELb0ELb0ELb1ELb1ELb1ELb1EEEEEEEEEvNT_6ParamsE:
        /* <DEDUP_REMOVED lines=21> */
.L_x_2081:
[----:B------:R-:W-:Y:S05]  /*0150*/  BSYNC B0 ;  /* 0x0000000000007941 */ /* 0x000fea0003800000 */
.L_x_2080:
        /* <DEDUP_REMOVED lines=41> */
.L_x_2082:
        /* <DEDUP_REMOVED lines=22> */
.L_x_2083:
        /* <DEDUP_REMOVED lines=18> */
.L_x_2084:
        /* <DEDUP_REMOVED lines=22> */
.L_x_2085:
        /* <DEDUP_REMOVED lines=22> */
.L_x_2086:
        /* <DEDUP_REMOVED lines=8> */
.L_x_2088:
        /* <DEDUP_REMOVED lines=17> */
[----:B------:R-:W0:Y:S11]  /*0ac0*/  S2R R0, SR_TID.X ;  /* 0x0000000000007919 */ /* 0x000e360000002100 */
[----:B------:R-:W-:Y:S01]  /*0ad0*/  IMAD.U32 R19, RZ, RZ, UR5 ;  /* 0x00000005ff137e24 */ /* 0x000fe2000f8e00ff */
[----:B------:R-:W-:Y:S01]  /*0ae0*/  R2UR UR5, R14 ;  /* 0x000000000e0572ca */ /* 0x000fe200000e0000 */
[----:B0-----:R-:W-:-:S05]  /*0af0*/  VIADD R225, R0, 0xffffff80 ;  /* 0xffffff8000e17836 */ /* 0x001fca0000000000 */
[----:B------:R-:W-:-:S04]  /*0b00*/  SHF.R.S32.HI R0, RZ, 0x1f, R225 ;  /* 0x0000001fff007819 */ /* 0x000fc800000114e1 */
[CC--:B------:R-:W-:Y:S02]  /*0b10*/  LEA.HI R3, R0.reuse, R225.reuse, RZ, 0x7 ;  /* 0x000000e100037211 */ /* 0x0c0fe400078f38ff */
[----:B------:R-:W-:Y:S02]  /*0b20*/  LEA.HI R4, R0, R225, RZ, 0x5 ;  /* 0x000000e100047211 */ /* 0x000fe400078f28ff */
[----:B------:R-:W-:Y:S02]  /*0b30*/  SHF.R.S32.HI R222, RZ, 0x7, R3 ;  /* 0x00000007ffde7819 */ /* 0x000fe40000011403 */
[----:B--2---:R-:W-:Y:S02]  /*0b40*/  R2UR UR4, R2 ;  /* 0x00000000020472ca */ /* 0x004fe400000e0000 */
[C---:B------:R-:W-:Y:S02]  /*0b50*/  LOP3.LUT R2, R3.reuse, 0xffffff80, RZ, 0xc0, !PT ;  /* 0xffffff8003027812 */ /* 0x040fe400078ec0ff */
[----:B------:R-:W-:-:S03]  /*0b60*/  LEA.HI R3, R3, R222, RZ, 0x1 ;  /* 0x000000de03037211 */ /* 0x000fc600078f08ff */
[----:B------:R-:W-:Y:S01]  /*0b70*/  IMAD.IADD R221, R225, 0x1, -R2 ;  /* 0x00000001e1dd7824 */ /* 0x000fe200078e0a02 */
[----:B------:R-:W-:-:S04]  /*0b80*/  LOP3.LUT R3, R3, 0x3fffffe, RZ, 0xc0, !PT ;  /* 0x03fffffe03037812 */ /* 0x000fc800078ec0ff */
[----:B------:R-:W-:Y:S01]  /*0b90*/  SHF.R.S32.HI R8, RZ, 0x1f, R221 ;  /* 0x0000001fff087819 */ /* 0x000fe200000114dd */
[----:B------:R-:W-:Y:S01]  /*0ba0*/  ULOP3.LUT UR4, UR4, 0x1, URZ, 0xfc, !UPT ;  /* 0x0000000104047892 */ /* 0x000fe2000f8efc3f */
[----:B------:R-:W-:Y:S02]  /*0bb0*/  IMAD.IADD R3, R222, 0x1, -R3 ;  /* 0x00000001de037824 */ /* 0x000fe400078e0a03 */
[CC--:B------:R-:W-:Y:S02]  /*0bc0*/  LEA.HI R9, R8.reuse, R221.reuse, RZ, 0x2 ;  /* 0x000000dd08097211 */ /* 0x0c0fe400078f10ff */
[----:B------:R-:W-:Y:S01]  /*0bd0*/  LEA.HI R8, R8, R221, RZ, 0x5 ;  /* 0x000000dd08087211 */ /* 0x000fe200078f28ff */
[----:B------:R-:W-:Y:S01]  /*0be0*/  IMAD.U32 R224, RZ, RZ, UR4 ;  /* 0x00000004ffe07e24 */ /* 0x000fe2000f8e00ff */
[--C-:B------:R-:W-:Y:S01]  /*0bf0*/  SHF.R.S32.HI R5, RZ, 0x2, R9.reuse ;  /* 0x00000002ff057819 */ /* 0x100fe20000011409 */
[----:B------:R-:W-:Y:S01]  /*0c00*/  UMOV UR4, URZ ;  /* 0x0000003f00047c82 */ /* 0x000fe20008000000 */
[----:B------:R-:W-:Y:S01]  /*0c10*/  SHF.R.S32.HI R2, RZ, 0x1f, R9 ;  /* 0x0000001fff027819 */ /* 0x000fe20000011409 */
[----:B------:R-:W-:Y:S01]  /*0c20*/  IMAD.U32 R220, RZ, RZ, UR4 ;  /* 0x00000004ffdc7e24 */ /* 0x000fe2000f8e00ff */
[----:B------:R-:W-:Y:S01]  /*0c30*/  SHF.R.S32.HI R8, RZ, 0x5, R8 ;  /* 0x00000005ff087819 */ /* 0x000fe20000011408 */
[----:B------:R-:W-:Y:S01]  /*0c40*/  IMAD.U32 R16, RZ, RZ, UR4 ;  /* 0x00000004ff107e24 */ /* 0x000fe2000f8e00ff */
[----:B------:R-:W-:-:S02]  /*0c50*/  LEA.HI R2, R2, R5, RZ, 0x3 ;  /* 0x0000000502027211 */ /* 0x000fc400078f18ff */
[----:B------:R-:W-:Y:S02]  /*0c60*/  LOP3.LUT R214, R9, 0x7ffffffc, RZ, 0xc0, !PT ;  /* 0x7ffffffc09d67812 */ /* 0x000fe400078ec0ff */
[----:B------:R-:W-:Y:S02]  /*0c70*/  LOP3.LUT R6, R2, 0xfffffff8, RZ, 0xc0, !PT ;  /* 0xfffffff802067812 */ /* 0x000fe400078ec0ff */
[CC--:B------:R-:W-:Y:S02]  /*0c80*/  LEA.HI R2, R0.reuse, R225.reuse, RZ, 0x4 ;  /* 0x000000e100027211 */ /* 0x0c0fe400078f20ff */
[----:B------:R-:W-:Y:S01]  /*0c90*/  LEA.HI R0, R0, R225, RZ, 0x3 ;  /* 0x000000e100007211 */ /* 0x000fe200078f18ff */
[----:B------:R-:W-:Y:S01]  /*0ca0*/  IMAD.IADD R11, R5, 0x1, -R6 ;  /* 0x00000001050b7824 */ /* 0x000fe200078e0a06 */
[----:B------:R-:W-:Y:S01]  /*0cb0*/  SHF.R.S32.HI R5, RZ, 0x4, R2 ;  /* 0x00000004ff057819 */ /* 0x000fe20000011402 */
[----:B------:R-:W-:Y:S01]  /*0cc0*/  IMAD.SHL.U32 R6, R4, 0x20, RZ ;  /* 0x0000002004067824 */ /* 0x000fe200078e00ff */
[----:B------:R-:W-:Y:S01]  /*0cd0*/  LOP3.LUT R4, R2, 0x3fffff0, RZ, 0xc0, !PT ;  /* 0x03fffff002047812 */ /* 0x000fe200078ec0ff */
[----:B------:R-:W-:Y:S01]  /*0ce0*/  IMAD R8, R8, 0x10, R11 ;  /* 0x0000001008087824 */ /* 0x000fe200078e020b */
[----:B------:R-:W-:-:S02]  /*0cf0*/  LEA.HI R2, R2, R5, RZ, 0x1 ;  /* 0x0000000502027211 */ /* 0x000fc400078f08ff */
[----:B------:R-:W-:Y:S01]  /*0d00*/  LOP3.LUT R7, R6, 0xfffffc00, RZ, 0xc0, !PT ;  /* 0xfffffc0006077812 */ /* 0x000fe200078ec0ff */
[----:B------:R-:W-:Y:S01]  /*0d10*/  IMAD.IADD R4, R225, 0x1, -R4 ;  /* 0x00000001e1047824 */ /* 0x000fe200078e0a04 */
[----:B------:R-:W-:Y:S01]  /*0d20*/  LOP3.LUT R2, R2, 0x1ffffffe, RZ, 0xc0, !PT ;  /* 0x1ffffffe02027812 */ /* 0x000fe200078ec0ff */
[----:B------:R-:W-:Y:S01]  /*0d30*/  IMAD R215, R3, 0x40, R8 ;  /* 0x0000004003d77824 */ /* 0x000fe200078e0208 */
[----:B------:R-:W-:Y:S01]  /*0d40*/  SHF.R.S32.HI R212, RZ, 0x3, R0 ;  /* 0x00000003ffd47819 */ /* 0x000fe20000011400 */
[----:B------:R-:W-:Y:S01]  /*0d50*/  IMAD R7, R4, 0x40, R7 ;  /* 0x0000004004077824 */ /* 0x000fe200078e0207 */
[----:B------:R-:W-:Y:S02]  /*0d60*/  IADD3 R2, R5, -R2, RZ ;  /* 0x8000000205027210 */ /* 0x000fe40007ffe0ff */
[----:B------:R-:W-:-:S03]  /*0d70*/  IADD3 R214, R221, -R214, RZ ;  /* 0x800000d6ddd67210 */ /* 0x000fc60007ffe0ff */
[----:B------:R-:W-:Y:S01]  /*0d80*/  IMAD R223, R2, 0x8, R7 ;  /* 0x0000000802df7824 */ /* 0x000fe200078e0207 */
[----:B------:R-:W-:Y:S01]  /*0d90*/  LOP3.LUT R2, R0, 0x1ffffff8, RZ, 0xc0, !PT ;  /* 0x1ffffff800027812 */ /* 0x000fe200078ec0ff */
[----:B------:R-:W-:-:S04]  /*0da0*/  IMAD.MOV.U32 R7, RZ, RZ, R15 ;  /* 0x000000ffff077224 */ /* 0x000fc800078e000f */
[----:B------:R-:W-:-:S04]  /*0db0*/  IMAD.IADD R2, R225, 0x1, -R2 ;  /* 0x00000001e1027824 */ /* 0x000fc800078e0a02 */
[----:B------:R-:W-:-:S07]  /*0dc0*/  IMAD.SHL.U32 R18, R2, 0x8, RZ ;  /* 0x0000000802127824 */ /* 0x000fce00078e00ff */
.L_x_2142:
        /* <DEDUP_REMOVED lines=14> */
[----:B------:R-:W-:Y:S01]  /*0eb0*/  IMAD.U32 R216, RZ, RZ, UR4 ;  /* 0x00000004ffd87e24 */ /* 0x000fe2000f8e00ff */
[----:B------:R-:W-:-:S04]  /*0ec0*/  @UP0 ULEA UR6, UP2, UR4, UR6, 0x2 ;  /* 0x0000000604060291 */ /* 0x000fc8000f84103f */
[----:B------:R-:W-:Y:S02]  /*0ed0*/  @UP0 ULEA.HI.X UR7, UR4, UR7, UR12, 0x2, UP2 ;  /* 0x0000000704070291 */ /* 0x000fe400090f140c */
[----:B------:R-:W-:Y:S01]  /*0ee0*/  IMAD.U32 R218, RZ, RZ, UR12 ;  /* 0x0000000cffda7e24 */ /* 0x000fe2000f8e00ff */
[----:B------:R-:W-:Y:S01]  /*0ef0*/  @UP1 ULEA UR8, UP0, UR4, UR8, 0x2 ;  /* 0x0000000804081291 */ /* 0x000fe2000f80103f */
[----:B------:R-:W-:-:S03]  /*0f00*/  IMAD.U32 R2, RZ, RZ, UR6 ;  /* 0x00000006ff027e24 */ /* 0x000fc6000f8e00ff */
[----:B------:R-:W-:Y:S01]  /*0f10*/  @UP1 ULEA.HI.X UR9, UR4, UR9, UR12, 0x2, UP0 ;  /* 0x0000000904091291 */ /* 0x000fe200080f140c */
[----:B------:R-:W-:Y:S01]  /*0f20*/  IMAD.U32 R3, RZ, RZ, UR7 ;  /* 0x00000007ff037e24 */ /* 0x000fe2000f8e00ff */
[----:B------:R-:W-:Y:S01]  /*0f30*/  ULDC.64 UR6, c[0x0][0x3f8] ;  /* 0x0000fe0000067ab9 */ /* 0x000fe20000000a00 */
[----:B---34-:R-:W-:-:S03]  /*0f40*/  IMAD.U32 R4, RZ, RZ, UR8 ;  /* 0x00000008ff047e24 */ /* 0x018fc6000f8e00ff */
[----:B------:R-:W-:Y:S01]  /*0f50*/  IMAD.U32 R5, RZ, RZ, UR9 ;  /* 0x00000009ff057e24 */ /* 0x000fe2000f8e00ff */
[----:B------:R-:W2:Y:S01]  /*0f60*/  @P0 LDG.E R2, desc[UR10][R2.64] ;  /* 0x0000000a02020981 */ /* 0x000ea2000c1e1900 */
[----:B------:R-:W-:Y:S01]  /*0f70*/  UISETP.NE.U32.AND UP0, UPT, UR6, URZ, UPT ;  /* 0x0000003f0600728c */ /* 0x000fe2000bf05070 */
[----:B------:R-:W-:Y:S02]  /*0f80*/  ULDC UR8, c[0x0][0x2e0] ;  /* 0x0000b80000087ab9 */ /* 0x000fe40000000800 */
[----:B------:R-:W3:Y:S01]  /*0f90*/  @P2 LDG.E R4, desc[UR10][R4.64] ;  /* 0x0000000a04042981 */ /* 0x000ee2000c1e1900 */
[----:B------:R-:W-:Y:S01]  /*0fa0*/  ULDC UR9, c[0x0][0x288] ;  /* 0x0000a20000097ab9 */ /* 0x000fe20000000800 */
[----:B------:R-:W-:Y:S01]  /*0fb0*/  UISETP.NE.AND.EX UP0, UPT, UR7, URZ, UPT, UP0 ;  /* 0x0000003f0700728c */ /* 0x000fe2000bf05300 */
[----:B------:R-:W-:Y:S01]  /*0fc0*/  IMAD.U32 R217, RZ, RZ, UR5 ;  /* 0x00000005ffd97e24 */ /* 0x000fe2000f8e00ff */
[----:B------:R-:W-:Y:S01]  /*0fd0*/  ULDC UR6, c[0x0][0x404] ;  /* 0x0001010000067ab9 */ /* 0x000fe20000000800 */
[----:B------:R-:W-:Y:S01]  /*0fe0*/  ULDC.64 UR10, c[0x0][0xa20] ;  /* 0x00028800000a7ab9 */ /* 0x000fe20000000a00 */
[----:B------:R-:W-:Y:S01]  /*0ff0*/  USEL UR6, UR6, 0x1, UP0 ;  /* 0x0000000106067887 */ /* 0x000fe20008000000 */
[----:B------:R-:W-:Y:S01]  /*1000*/  ISETP.NE.U32.AND P1, PT, RZ, UR10, PT ;  /* 0x0000000aff007c0c */ /* 0x000fe2000bf25070 */
[----:B------:R-:W-:-:S02]  /*1010*/  UMOV UR4, URZ ;  /* 0x0000003f00047c82 */ /* 0x000fc40008000000 */
[----:B------:R-:W-:Y:S01]  /*1020*/  UIMAD UR8, UR6, UR8, URZ ;  /* 0x00000008060872a4 */ /* 0x000fe2000f8e023f */
[----:B------:R-:W-:Y:S02]  /*1030*/  ISETP.NE.AND.EX P1, PT, RZ, UR11, PT, P1 ;  /* 0x0000000bff007c0c */ /* 0x000fe4000bf25310 */
[----:B--2---:R-:W-:Y:S02]  /*1040*/  @P0 R2UR UR4, R2 ;  /* 0x00000000020402ca */ /* 0x004fe400000e0000 */
[----:B---3--:R-:W-:-:S13]  /*1050*/  @P2 R2UR UR9, R4 ;  /* 0x00000000040922ca */ /* 0x008fda00000e0000 */
[----:B-----5:R-:W-:Y:S01]  /*1060*/  IMAD.U32 R22, RZ, RZ, UR9 ;  /* 0x00000009ff167e24 */ /* 0x020fe2000f8e00ff */
[----:B-1----:R-:W-:Y:S06]  /*1070*/  @P2 BRA `(.L_x_2089) ;  /* 0x0000000000402947 */ /* 0x002fec0003800000 */
        /* <DEDUP_REMOVED lines=8> */
[----:B------:R-:W-:Y:S01]  /*1100*/  MOV R2, UR6 ;  /* 0x0000000600027c02 */ /* 0x000fe20008000f00 */
[----:B------:R-:W-:-:S05]  /*1110*/  IMAD.U32 R3, RZ, RZ, UR7 ;  /* 0x00000007ff037e24 */ /* 0x000fca000f8e00ff */
[----:B------:R-:W2:Y:S04]  /*1120*/  LDG.E R4, desc[UR12][R2.64] ;  /* 0x0000000c02047981 */ /* 0x000ea8000c1e1900 */
[----:B------:R-:W3:Y:S01]  /*1130*/  LDG.E R0, desc[UR12][R2.64+0x4] ;  /* 0x0000040c02007981 */ /* 0x000ee2000c1e1900 */
[----:B--2---:R-:W-:Y:S02]  /*1140*/  R2UR UR5, R4 ;  /* 0x00000000040572ca */ /* 0x004fe400000e0000 */
[----:B---3--:R-:W-:-:S13]  /*1150*/  R2UR UR6, R0 ;  /* 0x00000000000672ca */ /* 0x008fda00000e0000 */
[----:B------:R-:W-:-:S06]  /*1160*/  UIADD3 UR5, -UR5, UR6, URZ ;  /* 0x0000000605057290 */ /* 0x000fcc000fffe13f */
[----:B------:R-:W-:-:S07]  /*1170*/  IMAD.U32 R22, RZ, RZ, UR5 ;  /* 0x00000005ff167e24 */ /* 0x000fce000f8e00ff */
.L_x_2089:
[----:B------:R-:W-:-:S13]  /*1180*/  R2UR UR5, R19 ;  /* 0x00000000130572ca */ /* 0x000fda00000e0000 */
[----:B------:R-:W-:Y:S01]  /*1190*/  IMAD.U32 R219, RZ, RZ, UR5 ;  /* 0x00000005ffdb7e24 */ /* 0x000fe2000f8e00ff */
[----:B------:R-:W-:Y:S06]  /*11a0*/  @!P1 BRA `(.L_x_2090) ;  /* 0x0000000000289947 */ /* 0x000fec0003800000 */
[----:B------:R-:W-:Y:S01]  /*11b0*/  R2UR UR6, R216 ;  /* 0x00000000d80672ca */ /* 0x000fe200000e0000 */
[----:B------:R-:W-:Y:S01]  /*11c0*/  ULDC.64 UR8, c[0x0][0x208] ;  /* 0x0000820000087ab9 */ /* 0x000fe20000000a00 */
[----:B------:R-:W-:-:S11]  /*11d0*/  R2UR UR7, R218 ;  /* 0x00000000da0772ca */ /* 0x000fd600000e0000 */
[----:B------:R-:W-:-:S04]  /*11e0*/  ULEA UR5, UP0, UR6, UR10, 0x2 ;  /* 0x0000000a06057291 */ /* 0x000fc8000f80103f */
[----:B------:R-:W-:Y:S02]  /*11f0*/  ULEA.HI.X UR6, UR6, UR11, UR7, 0x2, UP0 ;  /* 0x0000000b06067291 */ /* 0x000fe400080f1407 */
[----:B------:R-:W-:-:S04]  /*1200*/  IMAD.U32 R2, RZ, RZ, UR5 ;  /* 0x00000005ff027e24 */ /* 0x000fc8000f8e00ff */
[----:B------:R-:W-:-:S05]  /*1210*/  IMAD.U32 R3, RZ, RZ, UR6 ;  /* 0x00000006ff037e24 */ /* 0x000fca000f8e00ff */
[----:B------:R-:W2:Y:S02]  /*1220*/  LDG.E R2, desc[UR8][R2.64] ;  /* 0x0000000802027981 */ /* 0x000ea4000c1e1900 */
[----:B--2---:R-:W-:Y:S01]  /*1230*/  R2UR UR8, R2 ;  /* 0x00000000020872ca */ /* 0x004fe200000e0000 */
[----:B------:R-:W-:-:S14]  /*1240*/  BRA `(.L_x_2091) ;  /* 0x00000000003c7947 */ /* 0x000fdc0003800000 */
.L_x_2090:
        /* <DEDUP_REMOVED lines=15> */
.L_x_2091:
[----:B------:R-:W-:Y:S01]  /*1340*/  R2UR UR5, R19 ;  /* 0x00000000130572ca */ /* 0x000fe200000e0000 */
[----:B------:R-:W-:Y:S01]  /*1350*/  UIADD3 UR6, -UR4, UR8, URZ ;  /* 0x0000000804067290 */ /* 0x000fe2000fffe13f */
[----:B------:R-:W-:Y:S01]  /*1360*/  R2UR UR7, R22 ;  /* 0x00000000160772ca */ /* 0x000fe200000e0000 */
[----:B------:R-:W-:Y:S01]  /*1370*/  IMAD.MOV.U32 R0, RZ, RZ, RZ ;  /* 0x000000ffff007224 */ /* 0x000fe200078e00ff */
[----:B------:R-:W-:Y:S01]  /*1380*/  PLOP3.LUT P0, PT, PT, PT, PT, 0x80, 0x0 ;  /* 0x000000000000781c */ /* 0x000fe20003f0f070 */
[----:B------:R-:W-:Y:S01]  /*1390*/  UIADD3 UR4, UR6, 0x4f, URZ ;  /* 0x0000004f06047890 */ /* 0x000fe2000fffe03f */
[----:B------:R-:W-:Y:S01]  /*13a0*/  CS2R R2, SRZ ;  /* 0x0000000000027805 */ /* 0x000fe2000001ff00 */
[----:B------:R-:W-:Y:S01]  /*13b0*/  IMAD.U32 R23, RZ, RZ, UR6 ;  /* 0x00000006ff177e24 */ /* 0x000fe2000f8e00ff */
[----:B------:R-:W-:Y:S02]  /*13c0*/  CS2R R150, SRZ ;  /* 0x0000000000967805 */ /* 0x000fe4000001ff00 */
[----:B------:R-:W-:-:S02]  /*13d0*/  CS2R R148, SRZ ;  /* 0x0000000000947805 */ /* 0x000fc4000001ff00 */
[----:B------:R-:W-:Y:S02]  /*13e0*/  CS2R R146, SRZ ;  /* 0x0000000000927805 */ /* 0x000fe4000001ff00 */
[----:B------:R-:W-:Y:S02]  /*13f0*/  CS2R R144, SRZ ;  /* 0x0000000000907805 */ /* 0x000fe4000001ff00 */
[----:B------:R-:W-:Y:S01]  /*1400*/  CS2R R142, SRZ ;  /* 0x00000000008e7805 */ /* 0x000fe2000001ff00 */
[----:B------:R-:W-:Y:S01]  /*1410*/  ULEA UR5, UR5, 0xcf, 0x7 ;  /* 0x000000cf05057891 */ /* 0x000fe2000f8e383f */
[----:B------:R-:W-:Y:S02]  /*1420*/  CS2R R140, SRZ ;  /* 0x00000000008c7805 */ /* 0x000fe4000001ff00 */
[----:B------:R-:W-:Y:S02]  /*1430*/  CS2R R138, SRZ ;  /* 0x00000000008a7805 */ /* 0x000fe4000001ff00 */
[----:B------:R-:W-:Y:S01]  /*1440*/  CS2R R136, SRZ ;  /* 0x0000000000887805 */ /* 0x000fe2000001ff00 */
[----:B------:R-:W-:Y:S01]  /*1450*/  UIADD3 UR6, UR6, UR5, -UR7 ;  /* 0x0000000506067290 */ /* 0x000fe2000fffe807 */
        /* <DEDUP_REMOVED lines=12> */
[----:B------:R-:W-:-:S02]  /*1520*/  CS2R R122, SRZ ;  /* 0x00000000007a7805 */ /* 0x000fc4000001ff00 */
[----:B------:R-:W-:Y:S02]  /*1530*/  CS2R R120, SRZ ;  /* 0x0000000000787805 */ /* 0x000fe4000001ff00 */
[----:B------:R-:W-:Y:S01]  /*1540*/  CS2R R118, SRZ ;  /* 0x0000000000767805 */ /* 0x000fe2000001ff00 */
[----:B------:R-:W-:Y:S01]  /*1550*/  UISETP.LT.AND UP0, UPT, UR4, UR6, UPT ;  /* 0x000000060400728c */ /* 0x000fe2000bf01270 */
[----:B------:R-:W-:Y:S02]  /*1560*/  CS2R R116, SRZ ;  /* 0x0000000000747805 */ /* 0x000fe4000001ff00 */
[----:B------:R-:W-:Y:S02]  /*1570*/  CS2R R114, SRZ ;  /* 0x0000000000727805 */ /* 0x000fe4000001ff00 */
[----:B------:R-:W-:Y:S01]  /*1580*/  CS2R R112, SRZ ;  /* 0x0000000000707805 */ /* 0x000fe2000001ff00 */
[----:B------:R-:W-:Y:S01]  /*1590*/  USEL UR61, UR4, UR6, UP0 ;  /* 0x00000006043d7287 */ /* 0x000fe20008000000 */
[----:B------:R-:W-:-:S02]  /*15a0*/  CS2R R110, SRZ ;  /* 0x00000000006e7805 */ /* 0x000fc4000001ff00 */
[----:B------:R-:W-:Y:S02]  /*15b0*/  CS2R R108, SRZ ;  /* 0x00000000006c7805 */ /* 0x000fe4000001ff00 */
[----:B------:R-:W-:Y:S01]  /*15c0*/  CS2R R106, SRZ ;  /* 0x00000000006a7805 */ /* 0x000fe2000001ff00 */
[----:B------:R-:W-:Y:S01]  /*15d0*/  UISETP.GE.AND UP0, UPT, UR61, 0x1, UPT ;  /* 0x000000013d00788c */ /* 0x000fe2000bf06270 */
[----:B------:R-:W-:Y:S02]  /*15e0*/  CS2R R104, SRZ ;  /* 0x0000000000687805 */ /* 0x000fe4000001ff00 */
[----:B------:R-:W-:Y:S02]  /*15f0*/  MOV R168, RZ ;  /* 0x000000ff00a87202 */ /* 0x000fe40000000f00 */
[----:B------:R-:W-:Y:S02]  /*1600*/  CS2R R166, SRZ ;  /* 0x0000000000a67805 */ /* 0x000fe4000001ff00 */
[----:B------:R-:W-:-:S02]  /*1610*/  CS2R R100, SRZ ;  /* 0x0000000000647805 */ /* 0x000fc4000001ff00 */
[----:B------:R-:W-:Y:S02]  /*1620*/  CS2R R164, SRZ ;  /* 0x0000000000a47805 */ /* 0x000fe4000001ff00 */
[----:B------:R-:W-:Y:S02]  /*1630*/  PLOP3.LUT P1, PT, PT, PT, UP0, 0x80, 0x0 ;  /* 0x000000000000781c */ /* 0x000fe40003f2f008 */
        /* <DEDUP_REMOVED lines=36> */
[----:B------:R-:W-:Y:S01]  /*1880*/  CS2R R24, SRZ ;  /* 0x0000000000187805 */ /* 0x000fe2000001ff00 */
[----:B------:R-:W-:Y:S06]  /*1890*/  @!P1 BRA `(.L_x_2092) ;  /* 0x000000cc00d89947 */ /* 0x000fec0003800000 */
[----:B------:R-:W0:Y:S01]  /*18a0*/  SHFL.IDX PT, R0, R222, RZ, 0x1f ;  /* 0x00001fffde007589 */ /* 0x000e2200000e0000 */
[----:B------:R-:W1:Y:S01]  /*18b0*/  S2UR UR7, SR_CgaCtaId ;  /* 0x00000000000779c3 */ /* 0x000e620000008800 */
[----:B------:R-:W-:Y:S01]  /*18c0*/  UMOV UR6, 0x400 ;  /* 0x0000040000067882 */ /* 0x000fe20000000000 */
[----:B0-----:R-:W-:Y:S01]  /*18d0*/  R2UR UR4, R0 ;  /* 0x00000000000472ca */ /* 0x001fe200000e0000 */
[----:B-1----:R-:W-:-:S04]  /*18e0*/  ULEA UR8, UR7, UR6, 0x18 ;  /* 0x0000000607087291 */ /* 0x002fc8000f8ec03f */
[----:B------:R-:W-:Y:S02]  /*18f0*/  UIADD3 UR6, UR8, 0x14400, URZ ;  /* 0x0001440008067890 */ /* 0x000fe4000fffe03f */
[----:B------:R-:W-:Y:S02]  /*1900*/  IMAD.U32 R17, RZ, RZ, UR8 ;  /* 0x00000008ff117e24 */ /* 0x000fe4000f8e00ff */
        /* <DEDUP_REMOVED lines=22> */
[----:B0-----:R-:W-:-:S07]  /*1a70*/  IMAD.MOV.U32 R13, RZ, RZ, RZ ;  /* 0x000000ffff0d7224 */ /* 0x001fce00078e00ff */
[----:B------:R-:W-:-:S07]  /*1a80*/  LEPC R20, `(.L_x_2093) ;  /* 0x000000001014794e */ /* 0x000fce0000000000 */
[----:B-1----:R-:W-:Y:S05]  /*1a90*/  CALL.ABS.NOINC R2 ;  /* 0x0000000002007343 */ /* 0x002fea0003c00000 */
.L_x_2093:
[----:B------:R-:W-:Y:S02]  /*1aa0*/  R2UR UR7, R220 ;  /* 0x00000000dc0772ca */ /* 0x000fe400000e0000 */
[----:B------:R-:W-:Y:S02]  /*1ab0*/  R2UR UR6, R17 ;  /* 0x00000000110672ca */ /* 0x000fe400000e0000 */
[----:B------:R-:W-:-:S09]  /*1ac0*/  R2UR UR5, R224 ;  /* 0x00000000e00572ca */ /* 0x000fd200000e0000 */
[----:B------:R-:W-:-:S04]  /*1ad0*/  ULEA.HI UR4, UR7, UR7, URZ, 0x1 ;  /* 0x0000000707047291 */ /* 0x000fc8000f8f083f */
[----:B------:R-:W-:Y:S01]  /*1ae0*/  ULOP3.LUT UR4, UR4, 0xfffffffe, URZ, 0xc0, !UPT ;  /* 0xfffffffe04047892 */ /* 0x000fe2000f8ec03f */
[----:B------:R-:W-:-:S03]  /*1af0*/  IMAD.U32 R2, RZ, RZ, UR5 ;  /* 0x00000005ff027e24 */ /* 0x000fc6000f8e00ff */
[----:B------:R-:W-:Y:S02]  /*1b00*/  UIADD3 UR4, UR7, -UR4, URZ ;  /* 0x8000000407047290 */ /* 0x000fe4000fffe03f */
[----:B------:R-:W-:-:S04]  /*1b10*/  ISETP.NE.AND P0, PT, R2, 0x3, PT ;  /* 0x000000030200780c */ /* 0x000fc80003f05270 */
[----:B------:R-:W-:-:S05]  /*1b20*/  IMAD.U32 R0, RZ, RZ, UR4 ;  /* 0x00000004ff007e24 */ /* 0x000fca000f8e00ff */
[----:B------:R-:W-:-:S04]  /*1b30*/  SHF.L.U32 R0, R0, 0x1f, RZ ;  /* 0x0000001f00007819 */ /* 0x000fc800000006ff */
[----:B------:R-:W0:Y:S02]  /*1b40*/  SYNCS.PHASECHK.TRANS64.TRYWAIT P1, [UR6+0x38800], R0 ;  /* 0x03880000ff0075a7 */ /* 0x000e240008020146 */
[----:B0-----:R-:W-:Y:S05]  /*1b50*/  @!P1 BRA `(.L_x_2094) ;  /* 0x0000015000749947 */ /* 0x001fea0003800000 */
.L_x_2231:
[----:B------:R-:W-:Y:S05]  /*1b60*/  @!P0 BRA `(.L_x_2095) ;  /* 0x0000000000048947 */ /* 0x000fea0003800000 */
[----:B------:R-:W-:Y:S01]  /*1b70*/  BPT.TRAP 0x1 ;  /* 0x000000040000795c */ /* 0x000fe20000300000 */
.L_x_2095:
[----:B------:R-:W-:Y:S01]  /*1b80*/  R2UR UR5, R16 ;  /* 0x00000000100572ca */ /* 0x000fe200000e0000 */
[----:B0-----:R-:W-:Y:S01]  /*1b90*/  IMAD.U32 R0, RZ, RZ, UR60 ;  /* 0x0000003cff007e24 */ /* 0x001fe2000f8e00ff */
[----:B------:R-:W-:-:S11]  /*1ba0*/  R2UR UR4, R17 ;  /* 0x00000000110472ca */ /* 0x000fd600000e0000 */
[----:B------:R-:W-:Y:S02]  /*1bb0*/  IMAD.U32 R3, RZ, RZ, UR5 ;  /* 0x00000005ff037e24 */ /* 0x000fe4000f8e00ff */
[----:B------:R-:W-:-:S03]  /*1bc0*/  LEA R0, R0, UR4, 0x3 ;  /* 0x0000000400007c11 */ /* 0x000fc6000f8e18ff */
[----:B------:R-:W-:-:S04]  /*1bd0*/  SHF.L.U32 R3, R3, 0x1f, RZ ;  /* 0x0000001f03037819 */ /* 0x000fc800000006ff */
[----:B------:R0:W1:Y:S01]  /*1be0*/  SYNCS.PHASECHK.TRANS64.TRYWAIT P2, [R0+URZ+0x38830], R3 ;  /* 0x03883003000075a7 */ /* 0x000062000804017f */
[----:B------:R-:W-:Y:S05]  /*1bf0*/  @!P0 BRA `(.L_x_2096) ;  /* 0x0000000000048947 */ /* 0x000fea0003800000 */
[----:B------:R-:W-:Y:S01]  /*1c00*/  BPT.TRAP 0x1 ;  /* 0x000000040000795c */ /* 0x000fe20000300000 */
.L_x_2096:
[----:B------:R-:W2:Y:S01]  /*1c10*/  S2R R2, SR_TID.X ;  /* 0x0000000000027919 */ /* 0x000ea20000002100 */
[----:B------:R-:W-:Y:S01]  /*1c20*/  IMAD.MOV.U32 R151, RZ, RZ, RZ ;  /* 0x000000ffff977224 */ /* 0x000fe200078e00ff */
[----:B--2---:R-:W-:Y:S01]  /*1c30*/  LOP3.LUT P1, RZ, R2, 0x7f, RZ, 0xc0, !PT ;  /* 0x0000007f02ff7812 */ /* 0x004fe2000782c0ff */
[----:B-1----:R-:W-:-:S12]  /*1c40*/  @P2 BRA `(.L_x_2097) ;  /* 0x0000000000082947 */ /* 0x002fd80003800000 */
[----:B------:R-:W1:Y:S02]  /*1c50*/  SYNCS.PHASECHK.TRANS64.TRYWAIT P2, [R0+URZ+0x38830], R3 ;  /* 0x03883003000075a7 */ /* 0x000e64000804017f */
[----:B-1----:R-:W-:Y:S05]  /*1c60*/  @!P2 BRA `(.L_x_2098) ;  /* 0x00000150004ca947 */ /* 0x002fea0003800000 */
.L_x_2097:
[----:B------:R-:W-:Y:S05]  /*1c70*/  WARPSYNC.ALL ;  /* 0x0000000000007948 */ /* 0x000fea0003800000 */
[----:B------:R-:W-:Y:S01]  /*1c80*/  R2UR UR4, R17 ;  /* 0x00000000110472ca */ /* 0x000fe200000e0000 */
[----:B------:R-:W-:Y:S01]  /*1c90*/  ULOP3.LUT UR5, UR36, 0x10000, URZ, 0xfc, !UPT ;  /* 0x0001000024057892 */ /* 0x000fe2000f8efc3f */
[----:B------:R-:W-:Y:S01]  /*1ca0*/  WARPGROUP.ARRIVE ;  /* 0x00000000000079c5 */ /* 0x000fe20000000000 */
[----:B------:R-:W-:Y:S01]  /*1cb0*/  UMOV UR9, 0x40000040 ;  /* 0x4000004000097882 */ /* 0x000fe20000000000 */
[----:B------:R-:W-:Y:S01]  /*1cc0*/  UMOV UR11, 0x40000040 ;  /* 0x40000040000b7882 */ /* 0x000fe20000000000 */
[----:B------:R-:W-:Y:S01]  /*1cd0*/  UMOV UR15, UR9 ;  /* 0x00000009000f7c82 */ /* 0x000fe20008000000 */
[----:B------:R-:W-:Y:S01]  /*1ce0*/  MOV R13, UR9 ;  /* 0x00000009000d7c02 */ /* 0x000fe20008000f00 */
[----:B------:R-:W-:Y:S01]  /*1cf0*/  UIADD3 UR7, UR5, 0x2, URZ ;  /* 0x0000000205077890 */ /* 0x000fe2000fffe03f */
[----:B01----:R-:W-:Y:S01]  /*1d00*/  @!P1 VIADD R0, R0, 0x38840 ;  /* 0x0003884000009836 */ /* 0x003fe20000000000 */
[----:B------:R-:W-:Y:S01]  /*1d10*/  UMOV UR8, UR5 ;  /* 0x0000000500087c82 */ /* 0x000fe20008000000 */
[----:B------:R-:W-:Y:S01]  /*1d20*/  UMOV UR17, 0x40000040 ;  /* 0x4000004000117882 */ /* 0x000fe20000000000 */
[----:B------:R-:W-:Y:S01]  /*1d30*/  UMOV UR14, UR8 ;  /* 0x00000008000e7c82 */ /* 0x000fe20008000000 */
[----:B------:R-:W-:Y:S01]  /*1d40*/  IMAD.U32 R12, RZ, RZ, UR8 ;  /* 0x00000008ff0c7e24 */ /* 0x000fe2000f8e00ff */
[----:B------:R-:W-:Y:S01]  /*1d50*/  UIADD3 UR4, UR4, 0x24400, URZ ;  /* 0x0002440004047890 */ /* 0x000fe2000fffe03f */
[----:B------:R-:W-:Y:S01]  /*1d60*/  IMAD.U32 R11, RZ, RZ, UR17 ;  /* 0x00000011ff0b7e24 */ /* 0x000fe2000f8e00ff */
[----:B------:R-:W-:Y:S01]  /*1d70*/  UMOV UR16, UR7 ;  /* 0x0000000700107c82 */ /* 0x000fe20008000000 */
[----:B------:R-:W-:Y:S01]  /*1d80*/  UMOV UR19, 0x40000040 ;  /* 0x4000004000137882 */ /* 0x000fe20000000000 */
[----:B------:R-:W-:Y:S01]  /*1d90*/  USHF.R.U32.HI UR4, URZ, 0x4, UR4 ;  /* 0x000000043f047899 */ /* 0x000fe20008011604 */
[----:B------:R-:W-:Y:S01]  /*1da0*/  IMAD.U32 R10, RZ, RZ, UR16 ;  /* 0x00000010ff0a7e24 */ /* 0x000fe2000f8e00ff */
[----:B------:R-:W-:Y:S01]  /*1db0*/  UIADD3 UR7, UR5, 0x4, URZ ;  /* 0x0000000405077890 */ /* 0x000fe2000fffe03f */
[----:B------:R-:W-:Y:S01]  /*1dc0*/  @!P1 PRMT R0, RZ, 0x654, R0 ;  /* 0x00000654ff009816 */ /* 0x000fe20000000000 */
[----:B------:R-:W-:Y:S01]  /*1dd0*/  ULOP3.LUT UR4, UR4, 0x3fff, URZ, 0xc0, !UPT ;  /* 0x00003fff04047892 */ /* 0x000fe2000f8ec03f */
[--C-:B------:R-:W-:Y:S01]  /*1de0*/  IMAD.MOV.U32 R150, RZ, RZ, R151.reuse ;  /* 0x000000ffff967224 */ /* 0x100fe200078e0097 */
[----:B------:R-:W-:Y:S01]  /*1df0*/  UMOV UR13, 0x40000040 ;  /* 0x40000040000d7882 */ /* 0x000fe20000000000 */
[----:B------:R-:W-:Y:S01]  /*1e00*/  UIADD3 UR20, UR5, 0x404, URZ ;  /* 0x0000040405147890 */ /* 0x000fe2000fffe03f */
[--C-:B------:R-:W-:Y:S01]  /*1e10*/  IMAD.MOV.U32 R149, RZ, RZ, R151.reuse ;  /* 0x000000ffff957224 */ /* 0x100fe200078e0097 */
[----:B------:R-:W-:Y:S01]  /*1e20*/  ULOP3.LUT UR6, UR4, 0x10000, URZ, 0xfc, !UPT ;  /* 0x0001000004067892 */ /* 0x000fe2000f8efc3f */
[--C-:B------:R-:W-:Y:S01]  /*1e30*/  IMAD.MOV.U32 R148, RZ, RZ, R151.reuse ;  /* 0x000000ffff947224 */ /* 0x100fe200078e0097 */
[----:B------:R-:W-:Y:S01]  /*1e40*/  UMOV UR21, 0x40000040 ;  /* 0x4000004000157882 */ /* 0x000fe20000000000 */
[----:B------:R-:W-:Y:S01]  /*1e50*/  UMOV UR23, 0x40000040 ;  /* 0x4000004000177882 */ /* 0x000fe20000000000 */
[----:B------:R-:W-:Y:S01]  /*1e60*/  UIMAD UR4, UR60, 0xa00, UR6 ;  /* 0x00000a003c0478a4 */ /* 0x000fe2000f8e0206 */
[--C-:B------:R-:W-:Y:S01]  /*1e70*/  IMAD.MOV.U32 R147, RZ, RZ, R151.reuse ;  /* 0x000000ffff937224 */ /* 0x100fe200078e0097 */
[----:B------:R-:W-:Y:S01]  /*1e80*/  UIADD3 UR24, UR5, 0x406, URZ ;  /* 0x0000040605187890 */ /* 0x000fe2000fffe03f */
[----:B------:R-:W-:Y:S01]  /*1e90*/  IMAD.U32 R15, RZ, RZ, UR6 ;  /* 0x00000006ff0f7e24 */ /* 0x000fe2000f8e00ff */
[----:B------:R-:W-:Y:S01]  /*1ea0*/  UIADD3 UR6, UR4, 0x200, URZ ;  /* 0x0000020004067890 */ /* 0x000fe2000fffe03f */
[--C-:B------:R-:W-:Y:S01]  /*1eb0*/  IMAD.MOV.U32 R146, RZ, RZ, R151.reuse ;  /* 0x000000ffff927224 */ /* 0x100fe200078e0097 */
[----:B------:R-:W-:Y:S01]  /*1ec0*/  UIADD3 UR12, UR4, 0x2, URZ ;  /* 0x00000002040c7890 */ /* 0x000fe2000fffe03f */
[-C--:B------:R-:W-:Y:S01]  /*1ed0*/  MOV R145, R151.reuse ;  /* 0x0000009700917202 */ /* 0x080fe20000000f00 */
[----:B------:R-:W-:Y:S01]  /*1ee0*/  UMOV UR10, UR4 ;  /* 0x00000004000a7c82 */ /* 0x000fe20008000000 */
[----:B------:R-:W-:Y:S01]  /*1ef0*/  UIADD3 UR22, UR4, 0x284, URZ ;  /* 0x0000028404167890 */ /* 0x000fe2000fffe03f */
[----:B------:R-:W-:Y:S01]  /*1f00*/  HGMMA.64x16x16.F32 R56, gdesc[UR8], RZ, !UPT, gsb0 ;  /* 0x00200000083879f0 */ /* 0x000fe2000c0008ff */
[----:B------:R-:W-:Y:S01]  /*1f10*/  UIADD3 UR10, UR4, 0x80, URZ ;  /* 0x00000080040a7890 */ /* 0x000fe2000fffe03f */
[--C-:B------:R-:W-:Y:S01]  /*1f20*/  IMAD.MOV.U32 R144, RZ, RZ, R151.reuse ;  /* 0x000000ffff907224 */ /* 0x100fe200078e0097 */
        /* <DEDUP_REMOVED lines=47> */
[----:B------:R-:W-:Y:S01]  /*2220*/  IMAD.MOV.U32 R129, RZ, RZ, R151 ;  /* 0x000000ffff817224 */ /* 0x000fe200078e0097 */
[----:B------:R-:W-:Y:S01]  /*2230*/  UIADD3 UR54, UR4, 0x784, URZ ;  /* 0x0000078404367890 */ /* 0x000fe2000fffe03f */
        /* <DEDUP_REMOVED lines=42> */
[--C-:B------:R-:W-:Y:S01]  /*24e0*/  IMAD.MOV.U32 R102, RZ, RZ, R151.reuse ;  /* 0x000000ffff667224 */ /* 0x100fe200078e0097 */
[----:B------:R-:W-:Y:S02]  /*24f0*/  WARPGROUP.DEPBAR.LE gsb0, 0x0 ;  /* 0x00008000000079c5 */ /* 0x000fe40000010000 */
[----:B------:R-:W-:Y:S01]  /*2500*/  WARPGROUP.ARRIVE ;  /* 0x00000000000079c5 */ /* 0x000fe20000000000 */
[--C-:B------:R-:W-:Y:S02]  /*2510*/  IMAD.MOV.U32 R101, RZ, RZ, R151.reuse ;  /* 0x000000ffff657224 */ /* 0x100fe400078e0097 */
[----:B------:R-:W-:-:S02]  /*2520*/  IMAD.MOV.U32 R100, RZ, RZ, R151 ;  /* 0x000000ffff647224 */ /* 0x000fc400078e0097 */
[--C-:B------:R-:W-:Y:S01]  /*2530*/  IMAD.MOV.U32 R98, RZ, RZ, R151.reuse ;  /* 0x000000ffff627224 */ /* 0x100fe200078e0097 */
[----:B------:R-:W-:Y:S01]  /*2540*/  HGMMA.64x16x16.F32 R40, gdesc[UR8], RZ, !UPT, gsb0 ;  /* 0x00200000082879f0 */ /* 0x000fe2000c0008ff */
[----:B------:R-:W-:Y:S01]  /*2550*/  UIADD3 UR10, UR4, 0x180, URZ ;  /* 0x00000180040a7890 */ /* 0x000fe2000fffe03f */
[--C-:B------:R-:W-:Y:S01]  /*2560*/  IMAD.MOV.U32 R97, RZ, RZ, R151.reuse ;  /* 0x000000ffff617224 */ /* 0x100fe200078e0097 */
[----:B------:R-:W-:Y:S01]  /*2570*/  UMOV UR8, UR14 ;  /* 0x0000000e00087c82 */ /* 0x000fe20008000000 */
[----:B------:R-:W-:Y:S01]  /*2580*/  UMOV UR9, UR15 ;  /* 0x0000000f00097c82 */ /* 0x000fe20008000000 */
[----:B------:R-:W-:Y:S01]  /*2590*/  UMOV UR11, 0x40000040 ;  /* 0x40000040000b7882 */ /* 0x000fe20000000000 */
        /* <DEDUP_REMOVED lines=22> */
[--C-:B------:R-:W-:Y:S01]  /*2700*/  IMAD.MOV.U32 R71, RZ, RZ, R151.reuse ;  /* 0x000000ffff477224 */ /* 0x100fe200078e0097 */
[----:B------:R-:W-:Y:S02]  /*2710*/  WARPGROUP.DEPBAR.LE gsb0, 0x0 ;  /* 0x00008000000079c5 */ /* 0x000fe40000010000 */
[----:B------:R-:W-:Y:S01]  /*2720*/  WARPGROUP.ARRIVE ;  /* 0x00000000000079c5 */ /* 0x000fe20000000000 */
[--C-:B------:R-:W-:Y:S02]  /*2730*/  IMAD.MOV.U32 R70, RZ, RZ, R151.reuse ;  /* 0x000000ffff467224 */ /* 0x100fe400078e0097 */
        /* <DEDUP_REMOVED lines=13> */
[----:B------:R-:W-:Y:S01]  /*2810*/  IMAD.MOV.U32 R64, RZ, RZ, R151 ;  /* 0x000000ffff407224 */ /* 0x000fe200078e0097 */
        /* <DEDUP_REMOVED lines=90> */
[----:B------:R-:W-:Y:S02]  /*2dc0*/  UMOV UR56, UR5 ;  /* 0x0000000500387c82 */ /* 0x000fe40008000000 */
[----:B------:R-:W-:Y:S01]  /*2dd0*/  UMOV UR58, UR7 ;  /* 0x00000007003a7c82 */ /* 0x000fe20008000000 */
[----:B------:R-:W-:Y:S01]  /*2de0*/  IMAD.U32 R6, RZ, RZ, UR56 ;  /* 0x00000038ff067e24 */ /* 0x000fe2000f8e00ff */
        /* <DEDUP_REMOVED lines=24> */
[----:B------:R-:W-:Y:S01]  /*2f70*/  R2UR UR11, R19 ;  /* 0x00000000130b72ca */ /* 0x000fe200000e0000 */
[----:B------:R-:W-:-:S06]  /*2f80*/  UIADD3 UR10, UR61, -0x2, URZ ;  /* 0xfffffffe3d0a7890 */ /* 0x000fcc000fffe03f */
[----:B------:R-:W-:-:S06]  /*2f90*/  IMAD.U32 R227, RZ, RZ, UR10 ;  /* 0x0000000affe37e24 */ /* 0x000fcc000f8e00ff */
[----:B------:R-:W-:-:S05]  /*2fa0*/  IMAD.U32 R4, RZ, RZ, UR11 ;  /* 0x0000000bff047e24 */ /* 0x000fca000f8e00ff */
[----:B------:R-:W-:Y:S01]  /*2fb0*/  LEA R4, R4, R215, 0x7 ;  /* 0x000000d704047211 */ /* 0x000fe200078e38ff */
        /* <DEDUP_REMOVED lines=26> */
[----:B------:R-:W-:Y:S01]  /*3160*/  UIMAD UR5, UR61, -0x50, UR15 ;  /* 0xffffffb03d0578a4 */ /* 0x000fe2000f8e020f */
        /* <DEDUP_REMOVED lines=238> */
[----:B------:R-:W-:Y:S02]  /*4050*/  UIADD3 UR6, -UR14, 0x51, UR5 ;  /* 0x000000510e067890 */ /* 0x000fe4000fffe105 */
[----:B------:R-:W-:-:S04]  /*4060*/  UIADD3 UR5, UR5, 0x50, URZ ;  /* 0x0000005005057890 */ /* 0x000fc8000fffe03f */
[----:B------:R-:W-:Y:S02]  /*4070*/  IMAD.U32 R3, RZ, RZ, UR6 ;  /* 0x00000006ff037e24 */ /* 0x000fe4000f8e00ff */
[----:B------:R-:W-:Y:S01]  /*4080*/  IMAD.U32 R5, RZ, RZ, UR5 ;  /* 0x00000005ff057e24 */ /* 0x000fe2000f8e00ff */
[----:B------:R-:W-:Y:S01]  /*4090*/  ULDC UR5, c[0x0][0x988] ;  /* 0x0002620000057ab9 */ /* 0x000fe20000000800 */
[C---:B------:R-:W-:Y:S02]  /*40a0*/  IMAD R3, R214.reuse, -0x2, R3 ;  /* 0xfffffffed6037824 */ /* 0x040fe400078e0203 */
[----:B------:R-:W-:-:S03]  /*40b0*/  IMAD R2, R214, -0x2, R5 ;  /* 0xfffffffed6027824 */ /* 0x000fc600078e0205 */
[----:B------:R-:W-:-:S04]  /*40c0*/  IADD3 R5, R3, 0x8, R4 ;  /* 0x0000000803057810 */ /* 0x000fc80007ffe004 */
[----:B------:R-:W-:Y:S02]  /*40d0*/  VIMNMX R5, R2, R5, PT ;  /* 0x0000000502057248 */ /* 0x000fe40003fe0100 */
[----:B------:R-:W-:Y:S02]  /*40e0*/  VIADDMNMX R2, R4, R3, R2, PT ;  /* 0x0000000304027246 */ /* 0x000fe40003800102 */
[C---:B------:R-:W-:Y:S02]  /*40f0*/  ISETP.GT.AND P2, PT, R5.reuse, RZ, PT ;  /* 0x000000ff0500720c */ /* 0x040fe40003f44270 */
[C---:B------:R-:W-:Y:S02]  /*4100*/  ISETP.GT.AND P3, PT, R5.reuse, 0x1, PT ;  /* 0x000000010500780c */ /* 0x040fe40003f64270 */
[----:B------:R-:W-:Y:S01]  /*4110*/  ISETP.GT.AND P4, PT, R5, 0x8, PT ;  /* 0x000000080500780c */ /* 0x000fe20003f84270 */
        /* <DEDUP_REMOVED lines=62> */
[----:B------:R-:W-:Y:S01]  /*4500*/  UIADD3 UR4, UR15, -UR14, URZ ;  /* 0x8000000e0f047290 */ /* 0x000fe2000fffe03f */
[----:B------:R-:W-:-:S02]  /*4510*/  FSEL R46, R46, -INF , P3 ;  /* 0xff8000002e2e7808 */ /* 0x000fc40001800000 */
[----:B------:R-:W-:Y:S01]  /*4520*/  FMNMX.FTZ R21, R43, R14, !PT ;  /* 0x0000000e2b157209 */ /* 0x000fe20007810000 */
[----:B------:R-:W-:Y:S01]  /*4530*/  ULEA UR4, UR11, UR4, 0x7 ;  /* 0x000000040b047291 */ /* 0x000fe2000f8e383f */
[----:B------:R-:W-:Y:S02]  /*4540*/  ISETP.GT.AND P3, PT, R5, 0x30, PT ;  /* 0x000000300500780c */ /* 0x000fe40003f64270 */
[----:B------:R-:W-:Y:S01]  /*4550*/  FSEL R47, R47, -INF , P2 ;  /* 0xff8000002f2f7808 */ /* 0x000fe20001000000 */
[----:B------:R-:W-:Y:S01]  /*4560*/  UIMAD.WIDE UR6, UR4, 0x66666667, URZ ;  /* 0x66666667040678a5 */ /* 0x000fe2000f8e023f */
[----:B------:R-:W-:Y:S02]  /*4570*/  FMNMX.FTZ R14, R46, R21, !PT ;  /* 0x000000152e0e7209 */ /* 0x000fe40007810000 */
[----:B------:R-:W-:Y:S01]  /*4580*/  ISETP.GT.AND P2, PT, R5, 0x31, PT ;  /* 0x000000310500780c */ /* 0x000fe20003f44270 */
[----:B------:R-:W-:Y:S01]  /*4590*/  USHF.R.U32.HI UR4, URZ, 0x1f, UR7 ;  /* 0x0000001f3f047899 */ /* 0x000fe20008011607 */
[----:B------:R-:W-:-:S03]  /*45a0*/  FMNMX.FTZ R21, R47, R14, !PT ;  /* 0x0000000e2f157209 */ /* 0x000fc60007810000 */
[----:B------:R-:W-:-:S04]  /*45b0*/  ULEA.HI.SX32 UR4, UR7, UR4, 0x1b ;  /* 0x0000000407047291 */ /* 0x000fc8000f8fda3f */
[----:B------:R-:W-:-:S04]  /*45c0*/  UISETP.LT.AND UP0, UPT, URZ, UR4, UPT ;  /* 0x000000043f00728c */ /* 0x000fc8000bf01270 */
[----:B------:R-:W-:-:S04]  /*45d0*/  USEL UR11, URZ, UR4, !UP0 ;  /* 0x000000043f0b7287 */ /* 0x000fc8000c000000 */
[----:B------:R-:W-:Y:S02]  /*45e0*/  UISETP.GE.AND UP0, UPT, UR10, UR11, UPT ;  /* 0x0000000b0a00728c */ /* 0x000fe4000bf06270 */
[----:B------:R-:W-:Y:S01]  /*45f0*/  IMAD.U32 R226, RZ, RZ, UR11 ;  /* 0x0000000bffe27e24 */ /* 0x000fe2000f8e00ff */
[----:B------:R-:W-:Y:S02]  /*4600*/  WARPGROUP.DEPBAR.LE gsb0, 0x0 ;  /* 0x00008000000079c5 */ /* 0x000fe40000010000 */
[----:B------:R-:W-:Y:S01]  /*4610*/  WARPGROUP.ARRIVE ;  /* 0x00000000000079c5 */ /* 0x000fe20000000000 */
[----:B------:R-:W-:Y:S02]  /*4620*/  FSEL R34, R34, -INF , P3 ;  /* 0xff80000022227808 */ /* 0x000fe40001800000 */
[----:B------:R-:W-:Y:S02]  /*4630*/  ISETP.GT.AND P3, PT, R5, 0x38, PT ;  /* 0x000000380500780c */ /* 0x000fe40003f64270 */
[----:B------:R-:W-:Y:S01]  /*4640*/  FSEL R35, R35, -INF , P2 ;  /* 0xff80000023237808 */ /* 0x000fe20001000000 */
[----:B------:R-:W-:Y:S01]  /*4650*/  HGMMA.64x16x16.F32 R24, gdesc[UR56], R24, gsb0 ;  /* 0x00200000381879f0 */ /* 0x000fe20008000818 */
        /* <DEDUP_REMOVED lines=8> */
[----:B------:R-:W-:Y:S01]  /*46e0*/  FMNMX.FTZ R21, R39, R14, !PT ;  /* 0x0000000e27157209 */ /* 0x000fe20007810000 */
[----:B------:R-:W-:Y:S02]  /*46f0*/  WARPGROUP.DEPBAR.LE gsb0, 0x0 ;  /* 0x00008000000079c5 */ /* 0x000fe40000010000 */
[----:B------:R-:W-:Y:S01]  /*4700*/  FSEL R26, R26, -INF , P3 ;  /* 0xff8000001a1a7808 */ /* 0x000fe20001800000 */
[----:B------:R0:W-:Y:S01]  /*4710*/  @!P1 SYNCS.ARRIVE.TRANS64.RED.A1T0 RZ, [R0+URZ], RZ ;  /* 0x000000ff00ff99a7 */ /* 0x0001e2000810043f */
[----:B------:R-:W-:Y:S02]  /*4720*/  ISETP.GT.AND P3, PT, R5, 0x48, PT ;  /* 0x000000480500780c */ /* 0x000fe40003f64270 */
[----:B------:R-:W-:Y:S02]  /*4730*/  FSEL R27, R27, -INF , P2 ;  /* 0xff8000001b1b7808 */ /* 0x000fe40001000000 */
[----:B------:R-:W-:-:S02]  /*4740*/  FMNMX.FTZ R14, R26, R21, !PT ;  /* 0x000000151a0e7209 */ /* 0x000fc40007810000 */
[----:B------:R-:W-:Y:S02]  /*4750*/  ISETP.GT.AND P2, PT, R5, 0x49, PT ;  /* 0x000000490500780c */ /* 0x000fe40003f44270 */
[----:B------:R-:W-:Y:S02]  /*4760*/  FSEL R30, R30, -INF , P3 ;  /* 0xff8000001e1e7808 */ /* 0x000fe40001800000 */
[----:B------:R-:W-:Y:S02]  /*4770*/  FMNMX.FTZ R5, R27, R14, !PT ;  /* 0x0000000e1b057209 */ /* 0x000fe40007810000 */
[----:B------:R-:W-:Y:S02]  /*4780*/  FSEL R31, R31, -INF , P2 ;  /* 0xff8000001f1f7808 */ /* 0x000fe40001000000 */
[----:B------:R-:W-:Y:S02]  /*4790*/  FMNMX.FTZ R14, R30, R5, !PT ;  /* 0x000000051e0e7209 */ /* 0x000fe40007810000 */
[----:B------:R-:W-:-:S02]  /*47a0*/  ISETP.GT.AND P2, PT, R2, RZ, PT ;  /* 0x000000ff0200720c */ /* 0x000fc40003f44270 */
[----:B------:R-:W-:Y:S02]  /*47b0*/  FMNMX.FTZ R14, R31, R14, !PT ;  /* 0x0000000e1f0e7209 */ /* 0x000fe40007810000 */
[----:B------:R-:W-:Y:S02]  /*47c0*/  ISETP.GT.AND P3, PT, R2, 0x1, PT ;  /* 0x000000010200780c */ /* 0x000fe40003f64270 */
[----:B------:R-:W-:Y:S01]  /*47d0*/  FSEL R56, R56, -INF , P2 ;  /* 0xff80000038387808 */ /* 0x000fe20001000000 */
[----:B------:R-:W1:Y:S01]  /*47e0*/  SHFL.BFLY PT, R5, R14, 0x2, 0x1f ;  /* 0x0c401f000e057f89 */ /* 0x000e6200000e0000 */
[----:B------:R-:W-:Y:S02]  /*47f0*/  FSEL R57, R57, -INF , P3 ;  /* 0xff80000039397808 */ /* 0x000fe40001800000 */
[C---:B------:R-:W-:Y:S02]  /*4800*/  ISETP.GT.AND P2, PT, R2.reuse, 0x9, PT ;  /* 0x000000090200780c */ /* 0x040fe40003f44270 */
[----:B------:R-:W-:-:S02]  /*4810*/  ISETP.GT.AND P3, PT, R2, 0x11, PT ;  /* 0x000000110200780c */ /* 0x000fc40003f64270 */
[----:B------:R-:W-:Y:S02]  /*4820*/  FSEL R61, R61, -INF , P2 ;  /* 0xff8000003d3d7808 */ /* 0x000fe40001000000 */
[----:B------:R-:W-:Y:S02]  /*4830*/  ISETP.GT.AND P2, PT, R2, 0x10, PT ;  /* 0x000000100200780c */ /* 0x000fe40003f44270 */
[----:B------:R-:W-:Y:S02]  /*4840*/  FSEL R49, R49, -INF , P3 ;  /* 0xff80000031317808 */ /* 0x000fe40001800000 */
[----:B------:R-:W-:Y:S02]  /*4850*/  FSEL R48, R48, -INF , P2 ;  /* 0xff80000030307808 */ /* 0x000fe40001000000 */
[----:B------:R-:W-:-:S04]  /*4860*/  ISETP.GT.AND P2, PT, R2, 0x18, PT ;  /* 0x000000180200780c */ /* 0x000fc80003f44270 */
[----:B------:R-:W-:Y:S02]  /*4870*/  FSEL R52, R52, -INF , P2 ;  /* 0xff80000034347808 */ /* 0x000fe40001000000 */
[----:B------:R-:W-:Y:S02]  /*4880*/  ISETP.GT.AND P2, PT, R2, 0x20, PT ;  /* 0x000000200200780c */ /* 0x000fe40003f44270 */
[----:B-1----:R-:W-:Y:S02]  /*4890*/  FMNMX.FTZ R20, R14, R5, !PT ;  /* 0x000000050e147209 */ /* 0x002fe40007810000 */
[----:B------:R-:W-:Y:S02]  /*48a0*/  FMNMX.FTZ R5, R56, R57, !PT ;  /* 0x0000003938057209 */ /* 0x000fe40007810000 */
[----:B------:R-:W-:Y:S01]  /*48b0*/  FSEL R40, R40, -INF , P2 ;  /* 0xff80000028287808 */ /* 0x000fe20001000000 */
[----:B------:R-:W1:Y:S01]  /*48c0*/  SHFL.BFLY PT, R21, R20, 0x1, 0x1f ;  /* 0x0c201f0014157f89 */ /* 0x000e6200000e0000 */
        /* <DEDUP_REMOVED lines=12> */
[----:B-1----:R-:W-:-:S02]  /*4990*/  FMNMX.FTZ R3, R20, R21, !PT ;  /* 0x0000001514037209 */ /* 0x002fc40007810000 */
        /* <DEDUP_REMOVED lines=21> */
[----:B------:R-:W1:Y:S01]  /*4af0*/  MUFU.EX2 R59, R59 ;  /* 0x0000003b003b7308 */ /* 0x000e620000000800 */
        /* <DEDUP_REMOVED lines=15> */
[----:B------:R-:W2:Y:S01]  /*4bf0*/  MUFU.EX2 R63, R63 ;  /* 0x0000003f003f7308 */ /* 0x000ea20000000800 */
        /* <DEDUP_REMOVED lines=15> */
[--C-:B------:R-:W-:Y:S01]  /*4cf0*/  FFMA.FTZ R30, R30, UR5, -R14.reuse ;  /* 0x000000051e1e7c23 */ /* 0x100fe2000801080e */
[----:B------:R-:W3:Y:S01]  /*4d00*/  MUFU.EX2 R51, R51 ;  /* 0x0000003300337308 */ /* 0x000ee20000000800 */
[----:B------:R-:W-:Y:S01]  /*4d10*/  FFMA.FTZ R14, R31, UR5, -R14 ;  /* 0x000000051f0e7c23 */ /* 0x000fe2000801080e */
[----:B------:R-:W-:Y:S01]  /*4d20*/  FMNMX.FTZ R2, R29, R2, !PT ;  /* 0x000000021d027209 */ /* 0x000fe20007810000 */
[----:B------:R-:W-:Y:S01]  /*4d30*/  IMAD.MOV.U32 R31, RZ, RZ, R151 ;  /* 0x000000ffff1f7224 */ /* 0x000fe200078e0097 */
[----:B-1----:R-:W-:-:S02]  /*4d40*/  F2FP.F16.F32.PACK_AB R209, R59, R58 ;  /* 0x0000003a3bd1723e */ /* 0x002fc400000000ff */
[----:B--2---:R-:W-:Y:S01]  /*4d50*/  F2FP.F16.F32.PACK_AB R211, R63, R62 ;  /* 0x0000003e3fd3723e */ /* 0x004fe200000000ff */
[----:B------:R-:W1:Y:S01]  /*4d60*/  SHFL.BFLY PT, R5, R2, 0x2, 0x1f ;  /* 0x0c401f0002057f89 */ /* 0x000e6200000e0000 */
[----:B------:R-:W-:Y:S08]  /*4d70*/  MUFU.EX2 R54, R54 ;  /* 0x0000003600367308 */ /* 0x000ff00000000800 */
[----:B------:R-:W-:Y:S01]  /*4d80*/  MUFU.EX2 R195, R14 ;  /* 0x0000000e00c37308 */ /* 0x000fe20000000800 */
[----:B---3--:R-:W-:-:S07]  /*4d90*/  F2FP.F16.F32.PACK_AB R205, R51, R50 ;  /* 0x0000003233cd723e */ /* 0x008fce00000000ff */
[----:B------:R-:W2:Y:S01]  /*4da0*/  MUFU.EX2 R55, R55 ;  /* 0x0000003700377308 */ /* 0x000ea20000000800 */
[----:B-1----:R-:W-:-:S07]  /*4db0*/  FMNMX.FTZ R5, R2, R5, !PT ;  /* 0x0000000502057209 */ /* 0x002fce0007810000 */
[----:B------:R-:W-:Y:S01]  /*4dc0*/  MUFU.EX2 R42, R42 ;  /* 0x0000002a002a7308 */ /* 0x000fe20000000800 */
[----:B------:R-:W1:Y:S07]  /*4dd0*/  SHFL.BFLY PT, R4, R5, 0x1, 0x1f ;  /* 0x0c201f0005047f89 */ /* 0x000e6e00000e0000 */
[----:B------:R-:W3:Y:S01]  /*4de0*/  MUFU.EX2 R43, R43 ;  /* 0x0000002b002b7308 */ /* 0x000ee20000000800 */
[----:B--2---:R-:W-:-:S07]  /*4df0*/  F2FP.F16.F32.PACK_AB R207, R55, R54 ;  /* 0x0000003637cf723e */ /* 0x004fce00000000ff */
[----:B------:R-:W-:Y:S08]  /*4e00*/  MUFU.EX2 R46, R46 ;  /* 0x0000002e002e7308 */ /* 0x000ff00000000800 */
[----:B------:R-:W2:Y:S01]  /*4e10*/  MUFU.EX2 R47, R47 ;  /* 0x0000002f002f7308 */ /* 0x000ea20000000800 */
[----:B---3--:R-:W-:Y:S02]  /*4e20*/  F2FP.F16.F32.PACK_AB R201, R43, R42 ;  /* 0x0000002a2bc9723e */ /* 0x008fe400000000ff */
[----:B-1----:R-:W-:Y:S01]  /*4e30*/  FMNMX.FTZ R4, R5, R4, !PT ;  /* 0x0000000405047209 */ /* 0x002fe20007810000 */
[----:B------:R-:W-:Y:S01]  /*4e40*/  FADD.FTZ R5, R58, R59 ;  /* 0x0000003b3a057221 */ /* 0x000fe20000010000 */
[----:B------:R-:W-:-:S02]  /*4e50*/  IMAD.MOV.U32 R59, RZ, RZ, R151 ;  /* 0x000000ffff3b7224 */ /* 0x000fc400078e0097 */
[C---:B------:R-:W-:Y:S01]  /*4e60*/  FSETP.NEU.FTZ.AND P2, PT, R4.reuse, -INF , PT ;  /* 0xff8000000400780b */ /* 0x040fe20003f5d000 */
[----:B------:R-:W-:Y:S01]  /*4e70*/  FMUL.FTZ R2, R4, UR5 ;  /* 0x0000000504027c20 */ /* 0x000fe20008410000 */
[----:B------:R-:W-:Y:S01]  /*4e80*/  FADD.FTZ R14, R62, R5 ;  /* 0x000000053e0e7221 */ /* 0x000fe20000010000 */
[----:B------:R-:W-:Y:S01]  /*4e90*/  MUFU.EX2 R34, R34 ;  /* 0x0000002200227308 */ /* 0x000fe20000000800 */
[--C-:B------:R-:W-:Y:S02]  /*4ea0*/  IMAD.MOV.U32 R62, RZ, RZ, R151.reuse ;  /* 0x000000ffff3e7224 */ /* 0x100fe400078e0097 */
[----:B------:R-:W-:Y:S01]  /*4eb0*/  FSEL R2, R2, RZ, P2 ;  /* 0x000000ff02027208 */ /* 0x000fe20001000000 */
[----:B------:R-:W-:Y:S01]  /*4ec0*/  FADD.FTZ R5, R63, R14 ;  /* 0x0000000e3f057221 */ /* 0x000fe20000010000 */
[----:B------:R-:W-:Y:S01]  /*4ed0*/  PLOP3.LUT P2, PT, PT, PT, UP0, 0x80, 0x0 ;  /* 0x000000000000781c */ /* 0x000fe20003f4f008 */
[----:B------:R-:W-:Y:S01]  /*4ee0*/  IMAD.MOV.U32 R58, RZ, RZ, R151 ;  /* 0x000000ffff3a7224 */ /* 0x000fe200078e0097 */
[----:B--2---:R-:W-:Y:S01]  /*4ef0*/  F2FP.F16.F32.PACK_AB R203, R47, R46 ;  /* 0x0000002e2fcb723e */ /* 0x004fe200000000ff */
[--C-:B------:R-:W-:Y:S01]  /*4f00*/  FFMA.FTZ R56, R56, UR5, -R2.reuse ;  /* 0x0000000538387c23 */ /* 0x100fe20008010802 */
[--C-:B------:R-:W-:Y:S01]  /*4f10*/  FFMA.FTZ R57, R57, UR5, -R2.reuse ;  /* 0x0000000539397c23 */ /* 0x100fe20008010802 */
[--C-:B------:R-:W-:Y:S01]  /*4f20*/  FFMA.FTZ R60, R60, UR5, -R2.reuse ;  /* 0x000000053c3c7c23 */ /* 0x100fe20008010802 */
[--C-:B------:R-:W-:Y:S01]  /*4f30*/  FFMA.FTZ R61, R61, UR5, -R2.reuse ;  /* 0x000000053d3d7c23 */ /* 0x100fe20008010802 */
[--C-:B------:R-:W-:Y:S01]  /*4f40*/  FFMA.FTZ R48, R48, UR5, -R2.reuse ;  /* 0x0000000530307c23 */ /* 0x100fe20008010802 */
[--C-:B------:R-:W-:Y:S01]  /*4f50*/  FFMA.FTZ R49, R49, UR5, -R2.reuse ;  /* 0x0000000531317c23 */ /* 0x100fe20008010802 */
[----:B------:R-:W-:Y:S01]  /*4f60*/  MUFU.EX2 R56, R56 ;  /* 0x0000003800387308 */ /* 0x000fe20000000800 */
[----:B------:R-:W-:Y:S01]  /*4f70*/  FADD.FTZ R14, R50, R5 ;  /* 0x00000005320e7221 */ /* 0x000fe20000010000 */
[--C-:B------:R-:W-:Y:S01]  /*4f80*/  FFMA.FTZ R52, R52, UR5, -R2.reuse ;  /* 0x0000000534347c23 */ /* 0x100fe20008010802 */
[--C-:B------:R-:W-:Y:S01]  /*4f90*/  FFMA.FTZ R53, R53, UR5, -R2.reuse ;  /* 0x0000000535357c23 */ /* 0x100fe20008010802 */
[----:B------:R-:W-:Y:S01]  /*4fa0*/  FFMA.FTZ R40, R40, UR5, -R2 ;  /* 0x0000000528287c23 */ /* 0x000fe20008010802 */
[----:B------:R-:W-:Y:S01]  /*4fb0*/  FADD.FTZ R21, R51, R14 ;  /* 0x0000000e33157221 */ /* 0x000fe20000010000 */
[--C-:B------:R-:W-:Y:S01]  /*4fc0*/  FFMA.FTZ R41, R41, UR5, -R2.reuse ;  /* 0x0000000529297c23 */ /* 0x100fe20008010802 */
[--C-:B------:R-:W-:Y:S01]  /*4fd0*/  FFMA.FTZ R44, R44, UR5, -R2.reuse ;  /* 0x000000052c2c7c23 */ /* 0x100fe20008010802 */
[----:B------:R-:W1:Y:S01]  /*4fe0*/  MUFU.EX2 R57, R57 ;  /* 0x0000003900397308 */ /* 0x000e620000000800 */
[----:B------:R-:W-:Y:S01]  /*4ff0*/  FADD.FTZ R20, R54, R21 ;  /* 0x0000001536147221 */ /* 0x000fe20000010000 */
[--C-:B------:R-:W-:Y:S01]  /*5000*/  FFMA.FTZ R45, R45, UR5, -R2.reuse ;  /* 0x000000052d2d7c23 */ /* 0x100fe20008010802 */
[--C-:B------:R-:W-:Y:S01]  /*5010*/  FFMA.FTZ R32, R32, UR5, -R2.reuse ;  /* 0x0000000520207c23 */ /* 0x100fe20008010802 */
[----:B------:R-:W-:Y:S01]  /*5020*/  FFMA.FTZ R33, R33, UR5, -R2 ;  /* 0x0000000521217c23 */ /* 0x000fe20008010802 */
[----:B------:R-:W-:Y:S01]  /*5030*/  FADD.FTZ R21, R55, R20 ;  /* 0x0000001437157221 */ /* 0x000fe20000010000 */
[--C-:B------:R-:W-:Y:S01]  /*5040*/  FFMA.FTZ R36, R36, UR5, -R2.reuse ;  /* 0x0000000524247c23 */ /* 0x100fe20008010802 */
[--C-:B------:R-:W-:Y:S01]  /*5050*/  FFMA.FTZ R37, R37, UR5, -R2.reuse ;  /* 0x0000000525257c23 */ /* 0x100fe20008010802 */
[----:B------:R-:W2:Y:S01]  /*5060*/  MUFU.EX2 R60, R60 ;  /* 0x0000003c003c7308 */ /* 0x000ea20000000800 */
[----:B------:R-:W-:Y:S01]  /*5070*/  FADD.FTZ R20, R42, R21 ;  /* 0x000000152a147221 */ /* 0x000fe20000010000 */
[--C-:B------:R-:W-:Y:S01]  /*5080*/  FFMA.FTZ R24, R24, UR5, -R2.reuse ;  /* 0x0000000518187c23 */ /* 0x100fe20008010802 */
[--C-:B------:R-:W-:Y:S01]  /*5090*/  FFMA.FTZ R25, R25, UR5, -R2.reuse ;  /* 0x0000000519197c23 */ /* 0x100fe20008010802 */
[----:B------:R-:W-:Y:S01]  /*50a0*/  FFMA.FTZ R28, R28, UR5, -R2 ;  /* 0x000000051c1c7c23 */ /* 0x000fe20008010802 */
[----:B------:R-:W-:Y:S01]  /*50b0*/  FADD.FTZ R21, R43, R20 ;  /* 0x000000142b157221 */ /* 0x000fe20000010000 */
[----:B------:R-:W-:Y:S01]  /*50c0*/  FFMA.FTZ R2, R29, UR5, -R2 ;  /* 0x000000051d027c23 */ /* 0x000fe20008010802 */
[-C--:B------:R-:W-:Y:S01]  /*50d0*/  MOV R63, R151.reuse ;  /* 0x00000097003f7202 */ /* 0x080fe20000000f00 */
[----:B------:R-:W3:Y:S01]  /*50e0*/  MUFU.EX2 R61, R61 ;  /* 0x0000003d003d7308 */ /* 0x000ee20000000800 */
[----:B-1----:R-:W-:Y:S01]  /*50f0*/  FADD.FTZ R5, R56, R57 ;  /* 0x0000003938057221 */ /* 0x002fe20000010000 */
[----:B------:R-:W-:Y:S01]  /*5100*/  F2FP.F16.F32.PACK_AB R208, R57, R56 ;  /* 0x0000003839d0723e */ /* 0x000fe200000000ff */
[--C-:B------:R-:W-:Y:S01]  /*5110*/  IMAD.MOV.U32 R57, RZ, RZ, R151.reuse ;  /* 0x000000ffff397224 */ /* 0x100fe200078e0097 */
[----:B------:R-:W-:Y:S01]  /*5120*/  MOV R54, R151 ;  /* 0x0000009700367202 */ /* 0x000fe20000000f00 */
[----:B------:R-:W-:-:S02]  /*5130*/  IMAD.MOV.U32 R56, RZ, RZ, R151 ;  /* 0x000000ffff387224 */ /* 0x000fc400078e0097 */
[----:B------:R-:W-:Y:S01]  /*5140*/  IMAD.MOV.U32 R55, RZ, RZ, R151 ;  /* 0x000000ffff377224 */ /* 0x000fe200078e0097 */
[----:B------:R-:W1:Y:S01]  /*5150*/  MUFU.EX2 R48, R48 ;  /* 0x0000003000307308 */ /* 0x000e620000000800 */
[----:B--2---:R-:W-:Y:S01]  /*5160*/  FADD.FTZ R14, R60, R5 ;  /* 0x000000053c0e7221 */ /* 0x004fe20000010000 */
[--C-:B------:R-:W-:Y:S02]  /*5170*/  IMAD.MOV.U32 R51, RZ, RZ, R151.reuse ;  /* 0x000000ffff337224 */ /* 0x100fe400078e0097 */
[--C-:B------:R-:W-:Y:S02]  /*5180*/  IMAD.MOV.U32 R50, RZ, RZ, R151.reuse ;  /* 0x000000ffff327224 */ /* 0x100fe400078e0097 */
[--C-:B------:R-:W-:Y:S02]  /*5190*/  IMAD.MOV.U32 R43, RZ, RZ, R151.reuse ;  /* 0x000000ffff2b7224 */ /* 0x100fe400078e0097 */
[----:B------:R-:W2:Y:S01]  /*51a0*/  MUFU.EX2 R49, R49 ;  /* 0x0000003100317308 */ /* 0x000ea20000000800 */
[C---:B---3--:R-:W-:Y:S01]  /*51b0*/  FADD.FTZ R5, R61.reuse, R14 ;  /* 0x0000000e3d057221 */ /* 0x048fe20000010000 */
[----:B------:R-:W-:Y:S01]  /*51c0*/  F2FP.F16.F32.PACK_AB R210, R61, R60 ;  /* 0x0000003c3dd2723e */ /* 0x000fe200000000ff */
[----:B------:R-:W-:-:S02]  /*51d0*/  IMAD.MOV.U32 R61, RZ, RZ, R151 ;  /* 0x000000ffff3d7224 */ /* 0x000fc400078e0097 */
[--C-:B------:R-:W-:Y:S02]  /*51e0*/  IMAD.MOV.U32 R60, RZ, RZ, R151.reuse ;  /* 0x000000ffff3c7224 */ /* 0x100fe400078e0097 */
[----:B------:R-:W-:Y:S01]  /*51f0*/  IMAD.MOV.U32 R42, RZ, RZ, R151 ;  /* 0x000000ffff2a7224 */ /* 0x000fe200078e0097 */
[----:B------:R-:W0:Y:S01]  /*5200*/  MUFU.EX2 R52, R52 ;  /* 0x0000003400347308 */ /* 0x000e220000000800 */
[----:B-1----:R-:W-:Y:S01]  /*5210*/  FADD.FTZ R14, R48, R5 ;  /* 0x00000005300e7221 */ /* 0x002fe20000010000 */
[----:B------:R-:W-:-:S06]  /*5220*/  IMAD.MOV.U32 R29, RZ, RZ, R151 ;  /* 0x000000ffff1d7224 */ /* 0x000fcc00078e0097 */
[----:B------:R-:W1:Y:S01]  /*5230*/  MUFU.EX2 R53, R53 ;  /* 0x0000003500357308 */ /* 0x000e620000000800 */
[C---:B--2---:R-:W-:Y:S01]  /*5240*/  FADD.FTZ R5, R49.reuse, R14 ;  /* 0x0000000e31057221 */ /* 0x044fe20000010000 */
[----:B------:R-:W-:Y:S01]  /*5250*/  FADD.FTZ R14, R46, R21 ;  /* 0x000000152e0e7221 */ /* 0x000fe20000010000 */
[----:B------:R-:W-:Y:S01]  /*5260*/  F2FP.F16.F32.PACK_AB R204, R49, R48 ;  /* 0x0000003031cc723e */ /* 0x000fe200000000ff */
[--C-:B------:R-:W-:Y:S02]  /*5270*/  IMAD.MOV.U32 R49, RZ, RZ, R151.reuse ;  /* 0x000000ffff317224 */ /* 0x100fe400078e0097 */
[----:B------:R-:W-:Y:S01]  /*5280*/  FADD.FTZ R21, R47, R14 ;  /* 0x0000000e2f157221 */ /* 0x000fe20000010000 */
[----:B------:R-:W-:Y:S01]  /*5290*/  IMAD.MOV.U32 R48, RZ, RZ, R151 ;  /* 0x000000ffff307224 */ /* 0x000fe200078e0097 */
[----:B------:R-:W2:Y:S01]  /*52a0*/  MUFU.EX2 R40, R40 ;  /* 0x0000002800287308 */ /* 0x000ea20000000800 */
[----:B0-----:R-:W-:Y:S01]  /*52b0*/  FADD.FTZ R0, R52, R5 ;  /* 0x0000000534007221 */ /* 0x001fe20000010000 */
[----:B------:R-:W-:Y:S01]  /*52c0*/  FADD.FTZ R14, R34, R21 ;  /* 0x00000015220e7221 */ /* 0x000fe20000010000 */
[----:B------:R-:W-:-:S02]  /*52d0*/  IMAD.MOV.U32 R47, RZ, RZ, R151 ;  /* 0x000000ffff2f7224 */ /* 0x000fc400078e0097 */
        /* <DEDUP_REMOVED lines=21> */
[----:B0-----:R-:W-:-:S07]  /*5430*/  FADD.FTZ R0, R44, R5 ;  /* 0x000000052c007221 */ /* 0x001fce0000010000 */
[----:B------:R-:W0:Y:S01]  /*5440*/  MUFU.EX2 R26, R26 ;  /* 0x0000001a001a7308 */ /* 0x000e220000000800 */
[C---:B-1----:R-:W-:Y:S01]  /*5450*/  FADD.FTZ R21, R39.reuse, R14 ;  /* 0x0000000e27157221 */ /* 0x042fe20000010000 */
[----:B------:R-:W-:Y:S01]  /*5460*/  F2FP.F16.F32.PACK_AB R199, R39, R38 ;  /* 0x0000002627c7723e */ /* 0x000fe200000000ff */
[--C-:B------:R-:W-:Y:S02]  /*5470*/  IMAD.MOV.U32 R39, RZ, RZ, R151.reuse ;  /* 0x000000ffff277224 */ /* 0x100fe400078e0097 */
[----:B------:R-:W-:-:S03]  /*5480*/  IMAD.MOV.U32 R38, RZ, RZ, R151 ;  /* 0x000000ffff267224 */ /* 0x000fc600078e0097 */
[----:B------:R-:W1:Y:S01]  /*5490*/  MUFU.EX2 R32, R32 ;  /* 0x0000002000207308 */ /* 0x000e620000000800 */
[C---:B--2---:R-:W-:Y:S01]  /*54a0*/  FADD.FTZ R5, R45.reuse, R0 ;  /* 0x000000002d057221 */ /* 0x044fe20000010000 */
[----:B------:R-:W-:Y:S01]  /*54b0*/  F2FP.F16.F32.PACK_AB R202, R45, R44 ;  /* 0x0000002c2dca723e */ /* 0x000fe200000000ff */
[----:B------:R-:W-:Y:S01]  /*54c0*/  IMAD.MOV.U32 R44, RZ, RZ, R151 ;  /* 0x000000ffff2c7224 */ /* 0x000fe200078e0097 */
[----:B------:R-:W-:-:S04]  /*54d0*/  MOV R45, R151 ;  /* 0x00000097002d7202 */ /* 0x000fc80000000f00 */
[----:B------:R-:W2:Y:S01]  /*54e0*/  MUFU.EX2 R27, R27 ;  /* 0x0000001b001b7308 */ /* 0x000ea20000000800 */
[----:B0-----:R-:W-:-:S07]  /*54f0*/  FADD.FTZ R14, R26, R21 ;  /* 0x000000151a0e7221 */ /* 0x001fce0000010000 */
[----:B------:R-:W0:Y:S01]  /*5500*/  MUFU.EX2 R33, R33 ;  /* 0x0000002100217308 */ /* 0x000e220000000800 */
[----:B-1----:R-:W-:-:S07]  /*5510*/  FADD.FTZ R0, R32, R5 ;  /* 0x0000000520007221 */ /* 0x002fce0000010000 */
[----:B------:R-:W1:Y:S01]  /*5520*/  MUFU.EX2 R36, R36 ;  /* 0x0000002400247308 */ /* 0x000e620000000800 */
[C---:B--2---:R-:W-:Y:S01]  /*5530*/  FADD.FTZ R21, R27.reuse, R14 ;  /* 0x0000000e1b157221 */ /* 0x044fe20000010000 */
[----:B------:R-:W-:Y:S01]  /*5540*/  F2FP.F16.F32.PACK_AB R193, R27, R26 ;  /* 0x0000001a1bc1723e */ /* 0x000fe200000000ff */
[----:B------:R-:W-:-:S05]  /*5550*/  IMAD.MOV.U32 R26, RZ, RZ, R151 ;  /* 0x000000ffff1a7224 */ /* 0x000fca00078e0097 */
        /* <DEDUP_REMOVED lines=8> */
[----:B--2---:R-:W-:-:S04]  /*55e0*/  FADD.FTZ R14, R30, R21 ;  /* 0x000000151e0e7221 */ /* 0x004fc80000010000 */
[C---:B------:R-:W-:Y:S01]  /*55f0*/  FADD.FTZ R5, R195.reuse, R14 ;  /* 0x0000000ec3057221 */ /* 0x040fe20000010000 */
[----:B------:R-:W-:Y:S01]  /*5600*/  F2FP.F16.F32.PACK_AB R195, R195, R30 ;  /* 0x0000001ec3c3723e */ /* 0x000fe200000000ff */
[--C-:B------:R-:W-:Y:S01]  /*5610*/  IMAD.MOV.U32 R30, RZ, RZ, R151.reuse ;  /* 0x000000ffff1e7224 */ /* 0x100fe200078e0097 */
[----:B------:R-:W2:Y:S01]  /*5620*/  MUFU.EX2 R25, R25 ;  /* 0x0000001900197308 */ /* 0x000ea20000000800 */
[C---:B0-----:R-:W-:Y:S01]  /*5630*/  FADD.FTZ R27, R37.reuse, R0 ;  /* 0x00000000251b7221 */ /* 0x041fe20000010000 */
[----:B------:R-:W-:Y:S01]  /*5640*/  F2FP.F16.F32.PACK_AB R198, R37, R36 ;  /* 0x0000002425c6723e */ /* 0x000fe200000000ff */
[----:B------:R-:W-:Y:S01]  /*5650*/  IMAD.MOV.U32 R37, RZ, RZ, R151 ;  /* 0x000000ffff257224 */ /* 0x000fe200078e0097 */
[----:B------:R-:W-:-:S04]  /*5660*/  MOV R36, R151 ;  /* 0x0000009700247202 */ /* 0x000fc80000000f00 */
[----:B------:R-:W0:Y:S01]  /*5670*/  MUFU.EX2 R28, R28 ;  /* 0x0000001c001c7308 */ /* 0x000e220000000800 */
[----:B-1----:R-:W-:-:S07]  /*5680*/  FADD.FTZ R0, R24, R27 ;  /* 0x0000001b18007221 */ /* 0x002fce0000010000 */
[----:B------:R1:W3:Y:S01]  /*5690*/  MUFU.EX2 R21, R2 ;  /* 0x0000000200157308 */ /* 0x0002e20000000800 */
[C---:B--2---:R-:W-:Y:S01]  /*56a0*/  FADD.FTZ R27, R25.reuse, R0 ;  /* 0x00000000191b7221 */ /* 0x044fe20000010000 */
[----:B------:R-:W-:Y:S01]  /*56b0*/  F2FP.F16.F32.PACK_AB R192, R25, R24 ;  /* 0x0000001819c0723e */ /* 0x000fe200000000ff */
[----:B------:R-:W-:Y:S02]  /*56c0*/  IMAD.MOV.U32 R0, RZ, RZ, 0x3f800000 ;  /* 0x3f800000ff007424 */ /* 0x000fe400078e00ff */
[--C-:B------:R-:W-:Y:S02]  /*56d0*/  IMAD.MOV.U32 R25, RZ, RZ, R151.reuse ;  /* 0x000000ffff197224 */ /* 0x100fe400078e0097 */
[----:B------:R-:W-:Y:S02]  /*56e0*/  IMAD.MOV.U32 R24, RZ, RZ, R151 ;  /* 0x000000ffff187224 */ /* 0x000fe400078e0097 */
[----:B0-----:R-:W-:Y:S01]  /*56f0*/  FADD.FTZ R14, R28, R27 ;  /* 0x0000001b1c0e7221 */ /* 0x001fe20000010000 */
[----:B-1----:R-:W-:-:S02]  /*5700*/  IMAD.MOV.U32 R2, RZ, RZ, 0x3f800000 ;  /* 0x3f800000ff027424 */ /* 0x002fc400078e00ff */
[----:B------:R-:W-:Y:S01]  /*5710*/  IMAD.MOV.U32 R27, RZ, RZ, R151 ;  /* 0x000000ffff1b7224 */ /* 0x000fe200078e0097 */
[C---:B---3--:R-:W-:Y:S01]  /*5720*/  F2FP.F16.F32.PACK_AB R194, R21.reuse, R28 ;  /* 0x0000001c15c2723e */ /* 0x048fe200000000ff */
[----:B------:R-:W-:Y:S01]  /*5730*/  FADD.FTZ R14, R21, R14 ;  /* 0x0000000e150e7221 */ /* 0x000fe20000010000 */
[----:B------:R-:W-:Y:S01]  /*5740*/  MOV R28, R151 ;  /* 0x00000097001c7202 */ /* 0x000fe20000000f00 */
[----:B------:R-:W-:Y:S06]  /*5750*/  @!P2 BRA `(.L_x_2099) ;  /* 0x00000040002ca947 */ /* 0x000fec0003800000 */
[----:B------:R-:W-:Y:S01]  /*5760*/  R2UR UR5, R227 ;  /* 0x00000000e30572ca */ /* 0x000fe200000e0000 */
[----:B------:R-:W-:Y:S01]  /*5770*/  IMAD.MOV.U32 R21, RZ, RZ, R3 ;  /* 0x000000ffff157224 */ /* 0x000fe200078e0003 */
[----:B------:R-:W-:Y:S01]  /*5780*/  R2UR UR4, R16 ;  /* 0x00000000100472ca */ /* 0x000fe200000e0000 */
[----:B------:R-:W-:Y:S01]  /*5790*/  IMAD.MOV.U32 R20, RZ, RZ, R4 ;  /* 0x000000ffff147224 */ /* 0x000fe200078e0004 */
[----:B------:R-:W-:Y:S01]  /*57a0*/  CS2R R150, SRZ ;  /* 0x0000000000967805 */ /* 0x000fe2000001ff00 */
[----:B------:R-:W-:Y:S01]  /*57b0*/  IMAD.MOV.U32 R2, RZ, RZ, 0x3f800000 ;  /* 0x3f800000ff027424 */ /* 0x000fe200078e00ff */
[----:B------:R-:W-:Y:S02]  /*57c0*/  CS2R R146, SRZ ;  /* 0x0000000000927805 */ /* 0x000fe4000001ff00 */
[----:B------:R-:W-:Y:S02]  /*57d0*/  CS2R R142, SRZ ;  /* 0x00000000008e7805 */ /* 0x000fe4000001ff00 */
[----:B------:R-:W-:-:S02]  /*57e0*/  CS2R R138, SRZ ;  /* 0x00000000008a7805 */ /* 0x000fc4000001ff00 */
[----:B------:R-:W-:Y:S02]  /*57f0*/  CS2R R134, SRZ ;  /* 0x0000000000867805 */ /* 0x000fe4000001ff00 */
[----:B------:R-:W-:Y:S02]  /*5800*/  CS2R R130, SRZ ;  /* 0x0000000000827805 */ /* 0x000fe4000001ff00 */
[----:B------:R-:W-:Y:S02]  /*5810*/  CS2R R126, SRZ ;  /* 0x00000000007e7805 */ /* 0x000fe4000001ff00 */
[----:B------:R-:W-:Y:S01]  /*5820*/  CS2R R122, SRZ ;  /* 0x00000000007a7805 */ /* 0x000fe2000001ff00 */
[----:B------:R-:W-:Y:S01]  /*5830*/  IMAD.U32 R228, RZ, RZ, UR5 ;  /* 0x00000005ffe47e24 */ /* 0x000fe2000f8e00ff */
[----:B------:R-:W-:Y:S02]  /*5840*/  CS2R R118, SRZ ;  /* 0x0000000000767805 */ /* 0x000fe4000001ff00 */
[----:B------:R-:W-:-:S02]  /*5850*/  MOV R229, UR4 ;  /* 0x0000000400e57c02 */ /* 0x000fc40008000f00 */
        /* <DEDUP_REMOVED lines=56> */
.L_x_2108:
[----:B------:R-:W-:Y:S01]  /*5be0*/  R2UR UR6, R229 ;  /* 0x00000000e50672ca */ /* 0x000fe200000e0000 */
        /* <DEDUP_REMOVED lines=8> */
.L_x_2100:
[----:B------:R-:W-:Y:S02]  /*5c70*/  R2UR UR4, R17 ;  /* 0x00000000110472ca */ /* 0x000fe400000e0000 */
[----:B------:R-:W-:-:S11]  /*5c80*/  R2UR UR5, R16 ;  /* 0x00000000100572ca */ /* 0x000fd600000e0000 */
[----:B------:R-:W-:Y:S02]  /*5c90*/  ULEA UR4, UR60, UR4, 0x3 ;  /* 0x000000043c047291 */ /* 0x000fe4000f8e183f */
[----:B------:R-:W-:-:S04]  /*5ca0*/  IMAD.U32 R3, RZ, RZ, UR5 ;  /* 0x00000005ff037e24 */ /* 0x000fc8000f8e00ff */
[----:B------:R-:W-:Y:S01]  /*5cb0*/  IMAD.U32 R227, RZ, RZ, UR4 ;  /* 0x00000004ffe37e24 */ /* 0x000fe2000f8e00ff */
[----:B------:R-:W-:-:S04]  /*5cc0*/  SHF.L.U32 R3, R3, 0x1f, RZ ;  /* 0x0000001f03037819 */ /* 0x000fc800000006ff */
[----:B------:R0:W1:Y:S01]  /*5cd0*/  SYNCS.PHASECHK.TRANS64.TRYWAIT P2, [UR4+0x38830], R3 ;  /* 0x03883003ff0075a7 */ /* 0x0000620008040144 */
[----:B------:R-:W-:Y:S05]  /*5ce0*/  @!P0 BRA `(.L_x_2101) ;  /* 0x0000000000048947 */ /* 0x000fea0003800000 */
[----:B------:R-:W-:Y:S01]  /*5cf0*/  BPT.TRAP 0x1 ;  /* 0x000000040000795c */ /* 0x000fe20000300000 */
.L_x_2101:
[----:B-1----:R-:W-:Y:S05]  /*5d00*/  @P2 BRA `(.L_x_2102) ;  /* 0x00000000000c2947 */ /* 0x002fea0003800000 */
[----:B------:R-:W-:-:S13]  /*5d10*/  R2UR UR4, R227 ;  /* 0x00000000e30472ca */ /* 0x000fda00000e0000 */
[----:B------:R-:W1:Y:S02]  /*5d20*/  SYNCS.PHASECHK.TRANS64.TRYWAIT P2, [UR4+0x38830], R3 ;  /* 0x03883003ff0075a7 */ /* 0x000e640008040144 */
[----:B-1----:R-:W-:Y:S05]  /*5d30*/  @!P2 BRA `(.L_x_2103) ;  /* 0x00000110002ca947 */ /* 0x002fea0003800000 */
.L_x_2102:
        /* <DEDUP_REMOVED lines=580> */
.L_x_2104:
[----:B------:R-:W-:Y:S02]  /*8180*/  R2UR UR4, R17 ;  /* 0x00000000110472ca */ /* 0x000fe400000e0000 */
[----:B------:R-:W-:-:S11]  /*8190*/  R2UR UR5, R229 ;  /* 0x00000000e50572ca */ /* 0x000fd600000e0000 */
[----:B------:R-:W-:Y:S02]  /*81a0*/  ULEA UR4, UR61, UR4, 0x3 ;  /* 0x000000043d047291 */ /* 0x000fe4000f8e183f */
[----:B------:R-:W-:-:S05]  /*81b0*/  IMAD.U32 R0, RZ, RZ, UR5 ;  /* 0x00000005ff007e24 */ /* 0x000fca000f8e00ff */
[----:B------:R-:W-:-:S04]  /*81c0*/  SHF.L.U32 R0, R0, 0x1f, RZ ;  /* 0x0000001f00007819 */ /* 0x000fc800000006ff */
[----:B------:R2:W3:Y:S01]  /*81d0*/  SYNCS.PHASECHK.TRANS64.TRYWAIT P2, [UR4+0x38850], R0 ;  /* 0x03885000ff0075a7 */ /* 0x0004e20008040144 */
[----:B------:R-:W-:Y:S05]  /*81e0*/  @!P0 BRA `(.L_x_2105) ;  /* 0x0000000000048947 */ /* 0x000fea0003800000 */
[----:B------:R-:W-:Y:S01]  /*81f0*/  BPT.TRAP 0x1 ;  /* 0x000000040000795c */ /* 0x000fe20000300000 */
.L_x_2105:
[----:B---3--:R-:W-:Y:S05]  /*8200*/  @P2 BRA `(.L_x_2106) ;  /* 0x0000000000082947 */ /* 0x008fea0003800000 */
[----:B------:R-:W3:Y:S02]  /*8210*/  SYNCS.PHASECHK.TRANS64.TRYWAIT P2, [UR4+0x38850], R0 ;  /* 0x03885000ff0075a7 */ /* 0x000ee40008040144 */
[----:B---3--:R-:W-:Y:S05]  /*8220*/  @!P2 BRA `(.L_x_2107) ;  /* 0x000000ec000ca947 */ /* 0x008fea0003800000 */
.L_x_2106:
[----:B------:R-:W-:Y:S01]  /*8230*/  R2UR UR5, R17 ;  /* 0x00000000110572ca */ /* 0x000fe200000e0000 */
[----:B------:R-:W-:Y:S01]  /*8240*/  WARPGROUP.ARRIVE ;  /* 0x00000000000079c5 */ /* 0x000fe20000000000 */
[----:B------:R-:W-:Y:S01]  /*8250*/  UMOV UR7, 0x40000040 ;  /* 0x4000004000077882 */ /* 0x000fe20000000000 */
[----:B------:R-:W-:Y:S01]  /*8260*/  R2UR UR18, R19 ;  /* 0x00000000131272ca */ /* 0x000fe200000e0000 */
[----:B01----:R-:W-:Y:S01]  /*8270*/  IMAD.MOV.U32 R3, RZ, RZ, -0x2 ;  /* 0xfffffffeff037424 */ /* 0x003fe200078e00ff */
[----:B------:R-:W-:Y:S02]  /*8280*/  R2UR UR11, R228 ;  /* 0x00000000e40b72ca */ /* 0x000fe400000e0000 */
[----:B------:R-:W-:Y:S02]  /*8290*/  R2UR UR15, R23 ;  /* 0x00000000170f72ca */ /* 0x000fe400000e0000 */
[----:B------:R-:W-:-:S04]  /*82a0*/  R2UR UR14, R22 ;  /* 0x00000000160e72ca */ /* 0x000fc800000e0000 */
[----:B------:R-:W-:-:S04]  /*82b0*/  UIADD3 UR5, UR5, 0x400, URZ ;  /* 0x0000040005057890 */ /* 0x000fc8000fffe03f */
[----:B------:R-:W-:-:S04]  /*82c0*/  USHF.R.U32.HI UR5, URZ, 0x4, UR5 ;  /* 0x000000043f057899 */ /* 0x000fc80008011605 */
[----:B------:R-:W-:-:S04]  /*82d0*/  ULOP3.LUT UR5, UR5, 0x3fff, URZ, 0xc0, !UPT ;  /* 0x00003fff05057892 */ /* 0x000fc8000f8ec03f */
[----:B------:R-:W-:-:S04]  /*82e0*/  ULOP3.LUT UR5, UR5, 0x2800000, URZ, 0xfc, !UPT ;  /* 0x0280000005057892 */ /* 0x000fc8000f8efc3f */
[----:B------:R-:W-:Y:S02]  /*82f0*/  UIMAD UR10, UR61, 0xa00, UR5 ;  /* 0x00000a003d0a78a4 */ /* 0x000fe4000f8e0205 */
[----:B------:R-:W-:Y:S01]  /*8300*/  USHF.L.U32 UR5, UR18, 0x7, URZ ;  /* 0x0000000712057899 */ /* 0x000fe2000800063f */
[----:B------:R-:W-:-:S03]  /*8310*/  UMOV UR61, UR60 ;  /* 0x0000003c003d7c82 */ /* 0x000fc60008000000 */
[----:B------:R-:W-:Y:S01]  /*8320*/  UIMAD UR5, UR11, -0x50, UR5 ;  /* 0xffffffb00b0578a4 */ /* 0x000fe2000f8e0205 */
[----:B------:R-:W-:-:S08]  /*8330*/  UMOV UR6, UR10 ;  /* 0x0000000a00067c82 */ /* 0x000fd00008000000 */
[----:B------:R-:W-:Y:S01]  /*8340*/  HGMMA.64x256x16.F32 R24, R208, gdesc[UR4].tnspB, R24, gsb0 ;  /* 0x43e00004d0187df0 */ /* 0x000fe20008000818 */
[----:B------:R-:W-:Y:S01]  /*8350*/  UIADD3 UR6, UR10, 0x80, URZ ;  /* 0x000000800a067890 */ /* 0x000fe2000fffe03f */
[----:B------:R-:W-:Y:S01]  /*8360*/  UMOV UR7, 0x40000040 ;  /* 0x4000004000077882 */ /* 0x000fe20000000000 */
[----:B------:R-:W-:-:S04]  /*8370*/  UIADD3 UR5, UR5, 0x1, UR15 ;  /* 0x0000000105057890 */ /* 0x000fc8000fffe00f */
[----:B------:R-:W-:-:S03]  /*8380*/  UIADD3 UR5, UR5, -UR14, URZ ;  /* 0x8000000e05057290 */ /* 0x000fc6000fffe03f */
[----:B------:R-:W-:-:S03]  /*8390*/  ULDC UR14, c[0x0][0x988] ;  /* 0x00026200000e7ab9 */ /* 0x000fc60000000800 */
[----:B--2---:R-:W-:Y:S01]  /*83a0*/  IMAD R0, R214, R3, UR5 ;  /* 0x00000005d6007e24 */ /* 0x004fe2000f8e0203 */
[----:B------:R-:W-:Y:S01]  /*83b0*/  UMOV UR5, UR14 ;  /* 0x0000000e00057c82 */ /* 0x000fe20008000000 */
[----:B------:R-:W-:Y:S02]  /*83c0*/  R2UR UR14, R227 ;  /* 0x00000000e30e72ca */ /* 0x000fe400000e0000 */
[----:B------:R-:W-:-:S05]  /*83d0*/  IMAD.IADD R0, R215, 0x1, R0 ;  /* 0x00000001d7007824 */ /* 0x000fca00078e0200 */
        /* <DEDUP_REMOVED lines=8> */
[C---:B------:R-:W-:Y:S02]  /*8460*/  ISETP.GT.AND P2, PT, R0.reuse, 0x10, PT ;  /* 0x000000100000780c */ /* 0x040fe40003f44270 */
[----:B------:R-:W-:Y:S02]  /*8470*/  FSEL R189, R189, -INF , P3 ;  /* 0xff800000bdbd7808 */ /* 0x000fe40001800000 */
[----:B------:R-:W-:Y:S02]  /*8480*/  ISETP.GT.AND P3, PT, R0, 0x11, PT ;  /* 0x000000110000780c */ /* 0x000fe40003f64270 */
[----:B------:R-:W-:-:S02]  /*8490*/  FSEL R176, R176, -INF , P2 ;  /* 0xff800000b0b07808 */ /* 0x000fc40001000000 */
[C---:B------:R-:W-:Y:S02]  /*84a0*/  ISETP.GT.AND P2, PT, R0.reuse, 0x18, PT ;  /* 0x000000180000780c */ /* 0x040fe40003f44270 */
[----:B------:R-:W-:Y:S02]  /*84b0*/  FSEL R177, R177, -INF , P3 ;  /* 0xff800000b1b17808 */ /* 0x000fe40001800000 */
[----:B------:R-:W-:Y:S02]  /*84c0*/  ISETP.GT.AND P3, PT, R0, 0x19, PT ;  /* 0x000000190000780c */ /* 0x000fe40003f64270 */
[----:B------:R-:W-:Y:S02]  /*84d0*/  FSEL R180, R180, -INF , P2 ;  /* 0xff800000b4b47808 */ /* 0x000fe40001000000 */
[----:B------:R-:W-:Y:S02]  /*84e0*/  ISETP.GT.AND P2, PT, R0, 0x20, PT ;  /* 0x000000200000780c */ /* 0x000fe40003f44270 */
[----:B------:R-:W-:-:S02]  /*84f0*/  FSEL R181, R181, -INF , P3 ;  /* 0xff800000b5b57808 */ /* 0x000fc40001800000 */
        /* <DEDUP_REMOVED lines=20> */
[C---:B------:R-:W-:Y:S01]  /*8640*/  ISETP.GT.AND P3, PT, R0.reuse, 0x49, PT ;  /* 0x000000490000780c */ /* 0x040fe20003f64270 */
[----:B------:R-:W-:Y:S01]  /*8650*/  VIADD R0, R0, 0x8 ;  /* 0x0000000800007836 */ /* 0x000fe20000000000 */
[----:B------:R-:W-:Y:S02]  /*8660*/  FSEL R156, R156, -INF , P2 ;  /* 0xff8000009c9c7808 */ /* 0x000fe40001000000 */
[----:B------:R-:W-:Y:S02]  /*8670*/  FSEL R157, R157, -INF , P3 ;  /* 0xff8000009d9d7808 */ /* 0x000fe40001800000 */
[----:B------:R-:W-:-:S02]  /*8680*/  ISETP.GT.AND P2, PT, R0, RZ, PT ;  /* 0x000000ff0000720c */ /* 0x000fc40003f44270 */
        /* <DEDUP_REMOVED lines=23> */
[----:B------:R-:W-:Y:S01]  /*8800*/  FSEL R158, R158, -INF , P3 ;  /* 0xff8000009e9e7808 */ /* 0x000fe20001800000 */
        /* <DEDUP_REMOVED lines=13> */
[----:B------:R-:W-:-:S04]  /*88e0*/  FMNMX.FTZ R201, R185, R2, !PT ;  /* 0x00000002b9c97209 */ /* 0x000fc80007810000 */
[----:B------:R-:W-:-:S15]  /*88f0*/  FMNMX.FTZ R2, R188, R201, !PT ;  /* 0x000000c9bc027209 */ /* 0x000fde0007810000 */
[----:B------:R-:W-:-:S03]  /*8900*/  NOP ;  /* 0x0000000000007918 */ /* 0x000fc60000000000 */
        /* <DEDUP_REMOVED lines=21> */
[----:B0-----:R-:W-:Y:S02]  /*8a60*/  FMNMX.FTZ R201, R2, R201, !PT ;  /* 0x000000c902c97209 */ /* 0x001fe40007810000 */
[----:B------:R-:W-:-:S03]  /*8a70*/  FMNMX.FTZ R2, R186, R21, !PT ;  /* 0x00000015ba027209 */ /* 0x000fc60007810000 */
[----:B------:R-:W0:Y:S02]  /*8a80*/  SHFL.BFLY PT, R4, R201, 0x1, 0x1f ;  /* 0x0c201f00c9047f89 */ /* 0x000e2400000e0000 */
[----:B0-----:R-:W-:-:S04]  /*8a90*/  FMNMX.FTZ R4, R201, R4, !PT ;  /* 0x00000004c9047209 */ /* 0x001fc80007810000 */
[C---:B------:R-:W-:Y:S01]  /*8aa0*/  FSETP.NEU.FTZ.AND P2, PT, R4.reuse, -INF , PT ;  /* 0xff8000000400780b */ /* 0x040fe20003f5d000 */
[----:B------:R-:W-:Y:S01]  /*8ab0*/  FMUL.FTZ R184, R4, UR5 ;  /* 0x0000000504b87c20 */ /* 0x000fe20008410000 */
[----:B------:R-:W-:Y:S02]  /*8ac0*/  WARPGROUP.DEPBAR.LE gsb0, 0x0 ;  /* 0x00008000000079c5 */ /* 0x000fe40000010000 */
[----:B------:R-:W-:Y:S01]  /*8ad0*/  FMNMX.FTZ R197, R187, R2, !PT ;  /* 0x00000002bbc57209 */ /* 0x000fe20007810000 */
[----:B------:R-:W-:Y:S01]  /*8ae0*/  WARPGROUP.ARRIVE ;  /* 0x00000000000079c5 */ /* 0x000fe20000000000 */
[----:B------:R-:W-:Y:S02]  /*8af0*/  FSEL R2, R184, RZ, P2 ;  /* 0x000000ffb8027208 */ /* 0x000fe40001000000 */
[----:B------:R-:W-:-:S03]  /*8b00*/  FMNMX.FTZ R184, R190, R197, !PT ;  /* 0x000000c5beb87209 */ /* 0x000fc60007810000 */
[--C-:B------:R-:W-:Y:S01]  /*8b10*/  FFMA.FTZ R197, R3, UR5, -R2.reuse ;  /* 0x0000000503c57c23 */ /* 0x100fe20008010802 */
[----:B------:R-:W-:Y:S01]  /*8b20*/  FMNMX.FTZ R3, R191, R184, !PT ;  /* 0x000000b8bf037209 */ /* 0x000fe20007810000 */
[----:B------:R-:W-:Y:S01]  /*8b30*/  HGMMA.64x256x16.F32 R24, R192, gdesc[UR4].tnspB, R24, gsb0 ;  /* 0x43e00004c0187df0 */ /* 0x000fe20008000818 */
        /* <DEDUP_REMOVED lines=50> */
[----:B0-----:R-:W-:Y:S02]  /*8e60*/  FSEL R177, R159, -INF , P4 ;  /* 0xff8000009fb17808 */ /* 0x001fe40002000000 */
[----:B------:R-:W-:Y:S02]  /*8e70*/  FMNMX.FTZ R0, R158, R3, !PT ;  /* 0x000000039e007209 */ /* 0x000fe40007810000 */
[----:B------:R-:W-:Y:S02]  /*8e80*/  R2UR UR6, R226 ;  /* 0x00000000e20672ca */ /* 0x000fe400000e0000 */
[----:B------:R-:W-:Y:S01]  /*8e90*/  FMNMX.FTZ R0, R177, R0, !PT ;  /* 0x00000000b1007209 */ /* 0x000fe20007810000 */
[----:B------:R0:W-:Y:S04]  /*8ea0*/  MUFU.EX2 R159, R181 ;  /* 0x000000b5009f7308 */ /* 0x0001e80000000800 */
[----:B------:R-:W1:Y:S04]  /*8eb0*/  SHFL.BFLY PT, R3, R0, 0x2, 0x1f ;  /* 0x0c401f0000037f89 */ /* 0x000e6800000e0000 */
[----:B------:R-:W-:Y:S01]  /*8ec0*/  MUFU.EX2 R210, R210 ;  /* 0x000000d200d27308 */ /* 0x000fe20000000800 */
[----:B0-----:R-:W-:Y:S01]  /*8ed0*/  FSEL R181, R4, RZ, P2 ;  /* 0x000000ff04b57208 */ /* 0x001fe20001000000 */
[----:B------:R-:W-:Y:S01]  /*8ee0*/  UISETP.GT.AND UP0, UPT, UR11, UR6, UPT ;  /* 0x000000060b00728c */ /* 0x000fe2000bf04270 */
[----:B------:R-:W-:-:S03]  /*8ef0*/  R2UR UR6, R16 ;  /* 0x00000000100672ca */ /* 0x000fc600000e0000 */
[----:B------:R-:W-:Y:S02]  /*8f00*/  FADD.FTZ R181, -R181, R20 ;  /* 0x00000014b5b57221 */ /* 0x000fe40000010100 */
[----:B------:R-:W-:Y:S08]  /*8f10*/  MUFU.EX2 R175, R189 ;  /* 0x000000bd00af7308 */ /* 0x000ff00000000800 */
[----:B------:R-:W-:Y:S01]  /*8f20*/  MUFU.EX2 R204, R204 ;  /* 0x000000cc00cc7308 */ /* 0x000fe20000000800 */
[----:B------:R-:W-:Y:S01]  /*8f30*/  IMAD.U32 R229, RZ, RZ, UR6 ;  /* 0x00000006ffe57e24 */ /* 0x000fe2000f8e00ff */
[----:B-1----:R-:W-:Y:S01]  /*8f40*/  FMNMX.FTZ R160, R0, R3, !PT ;  /* 0x0000000300a07209 */ /* 0x002fe20007810000 */
[----:B------:R-:W-:-:S05]  /*8f50*/  FMUL.FTZ R0, R181, UR5 ;  /* 0x00000005b5007c20 */ /* 0x000fca0008410000 */
[----:B------:R-:W-:Y:S01]  /*8f60*/  MUFU.EX2 R206, R206 ;  /* 0x000000ce00ce7308 */ /* 0x000fe20000000800 */
[----:B------:R-:W0:Y:S07]  /*8f70*/  SHFL.BFLY PT, R3, R160, 0x1, 0x1f ;  /* 0x0c201f00a0037f89 */ /* 0x000e2e00000e0000 */
[----:B------:R-:W1:Y:S08]  /*8f80*/  MUFU.EX2 R0, R0 ;  /* 0x0000000000007308 */ /* 0x000e700000000800 */
[----:B------:R-:W-:Y:S08]  /*8f90*/  MUFU.EX2 R200, R200 ;  /* 0x000000c800c87308 */ /* 0x000ff00000000800 */
[----:B------:R-:W-:Y:S01]  /*8fa0*/  MUFU.EX2 R169, R169 ;  /* 0x000000a900a97308 */ /* 0x000fe20000000800 */
[----:B0-----:R-:W-:-:S04]  /*8fb0*/  FMNMX.FTZ R3, R160, R3, !PT ;  /* 0x00000003a0037209 */ /* 0x001fc80007810000 */
[C---:B------:R-:W-:Y:S01]  /*8fc0*/  FSETP.NEU.FTZ.AND P2, PT, R3.reuse, -INF , PT ;  /* 0xff8000000300780b */ /* 0x040fe20003f5d000 */
[C---:B------:R-:W-:Y:S02]  /*8fd0*/  FMUL.FTZ R2, R3.reuse, UR5 ;  /* 0x0000000503027c20 */ /* 0x040fe40008410000 */
[----:B------:R-:W-:Y:S03]  /*8fe0*/  MUFU.EX2 R202, R202 ;  /* 0x000000ca00ca7308 */ /* 0x000fe60000000800 */
[----:B------:R-:W-:Y:S02]  /*8ff0*/  FSEL R181, R2, RZ, P2 ;  /* 0x000000ff02b57208 */ /* 0x000fe40001000000 */
[----:B------:R-:W-:Y:S02]  /*9000*/  FSEL R2, R3, RZ, P2 ;  /* 0x000000ff03027208 */ /* 0x000fe40001000000 */
[----:B------:R-:W-:Y:S01]  /*9010*/  PLOP3.LUT P2, PT, PT, PT, UP0, 0x80, 0x0 ;  /* 0x000000000000781c */ /* 0x000fe20003f4f008 */
[--C-:B------:R-:W-:Y:S01]  /*9020*/  FFMA.FTZ R209, R186, UR5, -R181.reuse ;  /* 0x00000005bad17c23 */ /* 0x100fe200080108b5 */
[----:B------:R-:W-:Y:S01]  /*9030*/  FFMA.FTZ R20, R187, UR5, -R181 ;  /* 0x00000005bb147c23 */ /* 0x000fe200080108b5 */
[----:B------:R-:W-:Y:S01]  /*9040*/  FADD.FTZ R2, -R2, R21 ;  /* 0x0000001502027221 */ /* 0x000fe20000010100 */
[----:B-1----:R-:W-:Y:S01]  /*9050*/  FFMA.FTZ R21, R0, R14, R179 ;  /* 0x0000000e00157223 */ /* 0x002fe200000100b3 */
[--C-:B------:R-:W-:Y:S01]  /*9060*/  FFMA.FTZ R211, R190, UR5, -R181.reuse ;  /* 0x00000005bed37c23 */ /* 0x100fe200080108b5 */
[----:B------:R-:W-:Y:S01]  /*9070*/  FFMA.FTZ R201, R170, UR5, -R181 ;  /* 0x00000005aac97c23 */ /* 0x000fe200080108b5 */
[----:B------:R-:W-:Y:S01]  /*9080*/  FMUL.FTZ R2, R2, UR5 ;  /* 0x0000000502027c20 */ /* 0x000fe20008410000 */
[----:B------:R-:W-:Y:S01]  /*9090*/  MUFU.EX2 R209, R209 ;  /* 0x000000d100d17308 */ /* 0x000fe20000000800 */
[----:B------:R-:W-:Y:S01]  /*90a0*/  FADD.FTZ R21, R208, R21 ;  /* 0x00000015d0157221 */ /* 0x000fe20000010000 */
[--C-:B------:R-:W-:Y:S01]  /*90b0*/  FFMA.FTZ R160, R191, UR5, -R181.reuse ;  /* 0x00000005bfa07c23 */ /* 0x100fe200080108b5 */
[----:B------:R-:W-:Y:S01]  /*90c0*/  FFMA.FTZ R170, R171, UR5, -R181 ;  /* 0x00000005abaa7c23 */ /* 0x000fe200080108b5 */
[----:B------:R-:W-:-:S02]  /*90d0*/  IMAD.U32 R171, RZ, RZ, UR14 ;  /* 0x0000000effab7e24 */ /* 0x000fc4000f8e00ff */
[----:B------:R-:W-:Y:S01]  /*90e0*/  FADD.FTZ R14, R210, R21 ;  /* 0x00000015d20e7221 */ /* 0x000fe20000010000 */
[--C-:B------:R-:W-:Y:S01]  /*90f0*/  FFMA.FTZ R205, R178, UR5, -R181.reuse ;  /* 0x00000005b2cd7c23 */ /* 0x100fe200080108b5 */
[--C-:B------:R-:W-:Y:S01]  /*9100*/  FFMA.FTZ R164, R184, UR5, -R181.reuse ;  /* 0x00000005b8a47c23 */ /* 0x100fe200080108b5 */
[----:B------:R-:W0:Y:S01]  /*9110*/  MUFU.EX2 R2, R2 ;  /* 0x0000000200027308 */ /* 0x000e220000000800 */
[----:B------:R-:W-:Y:S01]  /*9120*/  FADD.FTZ R21, R175, R14 ;  /* 0x0000000eaf157221 */ /* 0x000fe20000010000 */
[----:B------:R-:W-:Y:S01]  /*9130*/  @!P1 IADD3 R14, R171, 0x38840, RZ ;  /* 0x00038840ab0e9810 */ /* 0x000fe20007ffe0ff */
[--C-:B------:R-:W-:Y:S01]  /*9140*/  FFMA.FTZ R207, R182, UR5, -R181.reuse ;  /* 0x00000005b6cf7c23 */ /* 0x100fe200080108b5 */
[--C-:B------:R-:W-:Y:S01]  /*9150*/  FFMA.FTZ R168, R183, UR5, -R181.reuse ;  /* 0x00000005b7a87c23 */ /* 0x100fe200080108b5 */
[----:B------:R-:W-:Y:S01]  /*9160*/  FFMA.FTZ R203, R174, UR5, -R181 ;  /* 0x00000005aecb7c23 */ /* 0x000fe200080108b5 */
[----:B------:R-:W-:Y:S01]  /*9170*/  @!P1 PRMT R14, RZ, 0x654, R14 ;  /* 0x00000654ff0e9816 */ /* 0x000fe2000000000e */
[----:B------:R-:W-:Y:S01]  /*9180*/  FADD.FTZ R174, R204, R21 ;  /* 0x00000015ccae7221 */ /* 0x000fe20000010000 */
[----:B------:R-:W1:Y:S01]  /*9190*/  MUFU.EX2 R20, R20 ;  /* 0x0000001400147308 */ /* 0x000e620000000800 */
[--C-:B------:R-:W-:Y:S01]  /*91a0*/  FFMA.FTZ R172, R185, UR5, -R181.reuse ;  /* 0x00000005b9ac7c23 */ /* 0x100fe200080108b5 */
[--C-:B------:R-:W-:Y:S01]  /*91b0*/  FFMA.FTZ R197, R162, UR5, -R181.reuse ;  /* 0x00000005a2c57c23 */ /* 0x100fe200080108b5 */
[----:B------:R-:W-:Y:S01]  /*91c0*/  FADD.FTZ R21, R167, R174 ;  /* 0x000000aea7157221 */ /* 0x000fe20000010000 */
[--C-:B------:R-:W-:Y:S01]  /*91d0*/  FFMA.FTZ R162, R163, UR5, -R181.reuse ;  /* 0x00000005a3a27c23 */ /* 0x100fe200080108b5 */
[--C-:B------:R-:W-:Y:S01]  /*91e0*/  FFMA.FTZ R199, R166, UR5, -R181.reuse ;  /* 0x00000005a6c77c23 */ /* 0x100fe200080108b5 */
[----:B------:R-:W-:Y:S01]  /*91f0*/  FFMA.FTZ R176, R176, UR5, -R181 ;  /* 0x00000005b0b07c23 */ /* 0x000fe200080108b5 */
[----:B------:R-:W-:Y:S01]  /*9200*/  FADD.FTZ R174, R206, R21 ;  /* 0x00000015ceae7221 */ /* 0x000fe20000010000 */
[----:B------:R-:W-:Y:S01]  /*9210*/  MUFU.EX2 R211, R211 ;  /* 0x000000d300d37308 */ /* 0x000fe20000000800 */
[----:B0-----:R-:W-:Y:S01]  /*9220*/  FFMA.FTZ R5, R2, R5, R209 ;  /* 0x0000000502057223 */ /* 0x001fe200000100d1 */
[--C-:B------:R-:W-:Y:S01]  /*9230*/  FFMA.FTZ R155, R155, UR5, -R181.reuse ;  /* 0x000000059b9b7c23 */ /* 0x100fe200080108b5 */
[----:B------:R-:W-:Y:S01]  /*9240*/  FADD.FTZ R21, R159, R174 ;  /* 0x000000ae9f157221 */ /* 0x000fe20000010000 */
[--C-:B------:R-:W-:Y:S01]  /*9250*/  FFMA.FTZ R158, R158, UR5, -R181.reuse ;  /* 0x000000059e9e7c23 */ /* 0x100fe200080108b5 */
[----:B------:R-:W-:Y:S01]  /*9260*/  FFMA.FTZ R177, R177, UR5, -R181 ;  /* 0x00000005b1b17c23 */ /* 0x000fe200080108b5 */
[----:B------:R-:W-:-:S02]  /*9270*/  IMAD.U32 R171, RZ, RZ, UR4 ;  /* 0x00000004ffab7e24 */ /* 0x000fc4000f8e00ff */
[----:B------:R-:W-:Y:S01]  /*9280*/  FADD.FTZ R174, R200, R21 ;  /* 0x00000015c8ae7221 */ /* 0x000fe20000010000 */
[----:B------:R-:W-:Y:S01]  /*9290*/  MUFU.EX2 R160, R160 ;  /* 0x000000a000a07308 */ /* 0x000fe20000000800 */
[----:B------:R-:W-:Y:S01]  /*92a0*/  UIADD3 UR4, UR11, -0x1, URZ ;  /* 0xffffffff0b047890 */ /* 0x000fe2000fffe03f */
[----:B------:R-:W-:Y:S02]  /*92b0*/  @!P1 VIADD R163, R171, 0x38860 ;  /* 0x00038860aba39836 */ /* 0x000fe40000000000 */
[----:B------:R-:W-:Y:S01]  /*92c0*/  FADD.FTZ R21, R169, R174 ;  /* 0x000000aea9157221 */ /* 0x000fe20000010000 */
[----:B-1----:R-:W-:Y:S02]  /*92d0*/  F2FP.F16.F32.PACK_AB R209, R20, R209 ;  /* 0x000000d114d1723e */ /* 0x002fe400000000ff */
[----:B------:R-:W-:Y:S01]  /*92e0*/  F2FP.F16.F32.PACK_AB R208, R208, R179 ;  /* 0x000000b3d0d0723e */ /* 0x000fe200000000ff */
[----:B------:R-:W-:Y:S01]  /*92f0*/  FADD.FTZ R166, R202, R21 ;  /* 0x00000015caa67221 */ /* 0x000fe20000010000 */
[----:B------:R-:W-:Y:S01]  /*9300*/  MUFU.EX2 R205, R205 ;  /* 0x000000cd00cd7308 */ /* 0x000fe20000000800 */
[----:B------:R-:W-:Y:S01]  /*9310*/  @!P1 PRMT R163, RZ, 0x654, R163 ;  /* 0x00000654ffa39816 */ /* 0x000fe200000000a3 */
[----:B------:R-:W-:Y:S01]  /*9320*/  IMAD.U32 R228, RZ, RZ, UR4 ;  /* 0x00000004ffe47e24 */ /* 0x000fe2000f8e00ff */
[----:B------:R-:W-:-:S02]  /*9330*/  F2FP.F16.F32.PACK_AB R210, R175, R210 ;  /* 0x000000d2afd2723e */ /* 0x000fc400000000ff */
[----:B------:R-:W-:Y:S02]  /*9340*/  F2FP.F16.F32.PACK_AB R204, R167, R204 ;  /* 0x000000cca7cc723e */ /* 0x000fe400000000ff */
[----:B------:R-:W-:Y:S01]  /*9350*/  F2FP.F16.F32.PACK_AB R206, R159, R206 ;  /* 0x000000ce9fce723e */ /* 0x000fe200000000ff */
[----:B------:R-:W-:Y:S01]  /*9360*/  MUFU.EX2 R164, R164 ;  /* 0x000000a400a47308 */ /* 0x000fe20000000800 */
[----:B------:R-:W-:-:S07]  /*9370*/  F2FP.F16.F32.PACK_AB R200, R169, R200 ;  /* 0x000000c8a9c8723e */ /* 0x000fce00000000ff */
[----:B------:R-:W-:Y:S08]  /*9380*/  MUFU.EX2 R207, R207 ;  /* 0x000000cf00cf7308 */ /* 0x000ff00000000800 */
[----:B------:R-:W-:Y:S08]  /*9390*/  MUFU.EX2 R168, R168 ;  /* 0x000000a800a87308 */ /* 0x000ff00000000800 */
[----:B------:R-:W-:Y:S08]  /*93a0*/  MUFU.EX2 R201, R201 ;  /* 0x000000c900c97308 */ /* 0x000ff00000000800 */
[----:B------:R-:W-:Y:S08]  /*93b0*/  MUFU.EX2 R170, R170 ;  /* 0x000000aa00aa7308 */ /* 0x000ff00000000800 */
[----:B------:R-:W0:Y:S08]  /*93c0*/  MUFU.EX2 R173, R173 ;  /* 0x000000ad00ad7308 */ /* 0x000e300000000800 */
[----:B------:R-:W-:Y:S08]  /*93d0*/  MUFU.EX2 R203, R203 ;  /* 0x000000cb00cb7308 */ /* 0x000ff00000000800 */
[----:B------:R-:W1:Y:S01]  /*93e0*/  MUFU.EX2 R196, R196 ;  /* 0x000000c400c47308 */ /* 0x000e620000000800 */
[C---:B0-----:R-:W-:Y:S01]  /*93f0*/  FADD.FTZ R21, R173.reuse, R166 ;  /* 0x000000a6ad157221 */ /* 0x041fe20000010000 */
[----:B------:R-:W-:-:S06]  /*9400*/  F2FP.F16.F32.PACK_AB R202, R173, R202 ;  /* 0x000000caadca723e */ /* 0x000fcc00000000ff */
[----:B------:R-:W-:Y:S08]  /*9410*/  MUFU.EX2 R172, R172 ;  /* 0x000000ac00ac7308 */ /* 0x000ff00000000800 */
[----:B------:R-:W0:Y:S01]  /*9420*/  MUFU.EX2 R161, R161 ;  /* 0x000000a100a17308 */ /* 0x000e220000000800 */
[----:B-1----:R-:W-:Y:S01]  /*9430*/  FADD.FTZ R166, R196, R21 ;  /* 0x00000015c4a67221 */ /* 0x002fe20000010000 */
[----:B------:R-:W-:-:S02]  /*9440*/  WARPGROUP.DEPBAR.LE gsb0, 0x0 ;  /* 0x00008000000079c5 */ /* 0x000fc40000010000 */
[----:B------:R1:W-:Y:S04]  /*9450*/  @!P1 SYNCS.ARRIVE.TRANS64.RED.A1T0 RZ, [R14+URZ], RZ ;  /* 0x000000ff0eff99a7 */ /* 0x0003e8000810043f */
[----:B------:R-:W-:Y:S01]  /*9460*/  MUFU.EX2 R197, R197 ;  /* 0x000000c500c57308 */ /* 0x000fe20000000800 */
[----:B------:R-:W-:Y:S01]  /*9470*/  FFMA.FTZ R193, R154, UR5, -R181 ;  /* 0x000000059ac17c23 */ /* 0x000fe200080108b5 */
[----:B-1----:R-:W-:-:S06]  /*9480*/  FADD.FTZ R14, R20, R5 ;  /* 0x00000005140e7221 */ /* 0x002fcc0000010000 */
[----:B------:R-:W1:Y:S01]  /*9490*/  MUFU.EX2 R198, R198 ;  /* 0x000000c600c67308 */ /* 0x000e620000000800 */
[----:B0-----:R-:W-:Y:S01]  /*94a0*/  FADD.FTZ R21, R161, R166 ;  /* 0x000000a6a1157221 */ /* 0x001fe20000010000 */
[----:B------:R0:W-:Y:S01]  /*94b0*/  @!P1 SYNCS.ARRIVE.TRANS64.RED.A1T0 RZ, [R163+URZ], RZ ;  /* 0x000000ffa3ff99a7 */ /* 0x0001e2000810043f */
[----:B------:R-:W-:Y:S01]  /*94c0*/  FADD.FTZ R5, R211, R14 ;  /* 0x0000000ed3057221 */ /* 0x000fe20000010000 */
[----:B------:R-:W-:Y:S01]  /*94d0*/  F2FP.F16.F32.PACK_AB R196, R161, R196 ;  /* 0x000000c4a1c4723e */ /* 0x000fe200000000ff */
[----:B------:R-:W-:Y:S01]  /*94e0*/  IMAD.MOV.U32 R20, RZ, RZ, R4 ;  /* 0x000000ffff147224 */ /* 0x000fe200078e0004 */
[C---:B------:R-:W-:Y:S01]  /*94f0*/  F2FP.F16.F32.PACK_AB R211, R160.reuse, R211 ;  /* 0x000000d3a0d3723e */ /* 0x040fe200000000ff */
[----:B------:R-:W-:Y:S01]  /*9500*/  FADD.FTZ R14, R160, R5 ;  /* 0x00000005a00e7221 */ /* 0x000fe20000010000 */
[----:B------:R-:W-:Y:S03]  /*9510*/  MUFU.EX2 R162, R162 ;  /* 0x000000a200a27308 */ /* 0x000fe60000000800 */
[----:B------:R-:W-:Y:S01]  /*9520*/  FADD.FTZ R5, R205, R14 ;  /* 0x0000000ecd057221 */ /* 0x000fe20000010000 */
[----:B------:R-:W-:-:S03]  /*9530*/  F2FP.F16.F32.PACK_AB R205, R164, R205 ;  /* 0x000000cda4cd723e */ /* 0x000fc600000000ff */
[----:B------:R-:W-:Y:S01]  /*9540*/  FADD.FTZ R14, R164, R5 ;  /* 0x00000005a40e7221 */ /* 0x000fe20000010000 */
[----:B------:R-:W2:Y:S01]  /*9550*/  MUFU.EX2 R165, R165 ;  /* 0x000000a500a57308 */ /* 0x000ea20000000800 */
[----:B-1----:R-:W-:Y:S02]  /*9560*/  FADD.FTZ R166, R198, R21 ;  /* 0x00000015c6a67221 */ /* 0x002fe40000010000 */
[----:B------:R-:W-:Y:S01]  /*9570*/  FADD.FTZ R5, R207, R14 ;  /* 0x0000000ecf057221 */ /* 0x000fe20000010000 */
[----:B------:R-:W-:-:S03]  /*9580*/  F2FP.F16.F32.PACK_AB R207, R168, R207 ;  /* 0x000000cfa8cf723e */ /* 0x000fc600000000ff */
[----:B------:R-:W-:Y:S01]  /*9590*/  FADD.FTZ R14, R168, R5 ;  /* 0x00000005a80e7221 */ /* 0x000fe20000010000 */
[----:B------:R-:W-:Y:S03]  /*95a0*/  MUFU.EX2 R199, R199 ;  /* 0x000000c700c77308 */ /* 0x000fe60000000800 */
[----:B------:R-:W-:Y:S01]  /*95b0*/  FADD.FTZ R5, R201, R14 ;  /* 0x0000000ec9057221 */ /* 0x000fe20000010000 */
[----:B------:R-:W-:-:S03]  /*95c0*/  F2FP.F16.F32.PACK_AB R201, R170, R201 ;  /* 0x000000c9aac9723e */ /* 0x000fc600000000ff */
[----:B------:R-:W-:Y:S01]  /*95d0*/  FADD.FTZ R14, R170, R5 ;  /* 0x00000005aa0e7221 */ /* 0x000fe20000010000 */
[----:B------:R-:W1:Y:S01]  /*95e0*/  MUFU.EX2 R152, R152 ;  /* 0x0000009800987308 */ /* 0x000e620000000800 */
[C---:B--2---:R-:W-:Y:S01]  /*95f0*/  FADD.FTZ R21, R165.reuse, R166 ;  /* 0x000000a6a5157221 */ /* 0x044fe20000010000 */
[----:B------:R-:W-:Y:S01]  /*9600*/  F2FP.F16.F32.PACK_AB R198, R165, R198 ;  /* 0x000000c6a5c6723e */ /* 0x000fe200000000ff */
[----:B------:R-:W-:Y:S01]  /*9610*/  FADD.FTZ R5, R203, R14 ;  /* 0x0000000ecb057221 */ /* 0x000fe20000010000 */
[----:B------:R-:W-:-:S03]  /*9620*/  F2FP.F16.F32.PACK_AB R203, R172, R203 ;  /* 0x000000cbaccb723e */ /* 0x000fc600000000ff */
[----:B------:R-:W-:Y:S01]  /*9630*/  FADD.FTZ R14, R172, R5 ;  /* 0x00000005ac0e7221 */ /* 0x000fe20000010000 */
[----:B------:R-:W2:Y:S03]  /*9640*/  MUFU.EX2 R153, R153 ;  /* 0x0000009900997308 */ /* 0x000ea60000000800 */
[----:B------:R-:W-:Y:S01]  /*9650*/  FADD.FTZ R5, R197, R14 ;  /* 0x0000000ec5057221 */ /* 0x000fe20000010000 */
[----:B------:R-:W-:-:S03]  /*9660*/  F2FP.F16.F32.PACK_AB R197, R162, R197 ;  /* 0x000000c5a2c5723e */ /* 0x000fc600000000ff */
[----:B------:R-:W-:Y:S01]  /*9670*/  FADD.FTZ R14, R162, R5 ;  /* 0x00000005a20e7221 */ /* 0x000fe20000010000 */
[----:B------:R-:W3:Y:S01]  /*9680*/  MUFU.EX2 R154, R176 ;  /* 0x000000b0009a7308 */ /* 0x000ee20000000800 */
[----:B-1----:R-:W-:Y:S02]  /*9690*/  FADD.FTZ R166, R152, R21 ;  /* 0x0000001598a67221 */ /* 0x002fe40000010000 */
[----:B------:R-:W-:-:S05]  /*96a0*/  FADD.FTZ R5, R199, R14 ;  /* 0x0000000ec7057221 */ /* 0x000fca0000010000 */
[----:B------:R-:W1:Y:S01]  /*96b0*/  MUFU.EX2 R193, R193 ;  /* 0x000000c100c17308 */ /* 0x000e620000000800 */
[C---:B--2---:R-:W-:Y:S01]  /*96c0*/  F2FP.F16.F32.PACK_AB R192, R153.reuse, R152 ;  /* 0x0000009899c0723e */ /* 0x044fe200000000ff */
[----:B------:R-:W-:-:S06]  /*96d0*/  FADD.FTZ R21, R153, R166 ;  /* 0x000000a699157221 */ /* 0x000fcc0000010000 */
[----:B------:R-:W2:Y:S01]  /*96e0*/  MUFU.EX2 R155, R155 ;  /* 0x0000009b009b7308 */ /* 0x000ea20000000800 */
[C---:B---3--:R-:W-:Y:S01]  /*96f0*/  FADD.FTZ R152, R154.reuse, R5 ;  /* 0x000000059a987221 */ /* 0x048fe20000010000 */
[----:B------:R-:W-:-:S06]  /*9700*/  F2FP.F16.F32.PACK_AB R199, R154, R199 ;  /* 0x000000c79ac7723e */ /* 0x000fcc00000000ff */
[----:B------:R-:W3:Y:S01]  /*9710*/  MUFU.EX2 R156, R156 ;  /* 0x0000009c009c7308 */ /* 0x000ee20000000800 */
[----:B-1----:R-:W-:-:S07]  /*9720*/  FADD.FTZ R152, R193, R152 ;  /* 0x00000098c1987221 */ /* 0x002fce0000010000 */
[----:B------:R-:W1:Y:S01]  /*9730*/  MUFU.EX2 R195, R158 ;  /* 0x0000009e00c37308 */ /* 0x000e620000000800 */
[C---:B--2---:R-:W-:Y:S01]  /*9740*/  FADD.FTZ R152, R155.reuse, R152 ;  /* 0x000000989b987221 */ /* 0x044fe20000010000 */
[----:B------:R-:W-:-:S06]  /*9750*/  F2FP.F16.F32.PACK_AB R193, R155, R193 ;  /* 0x000000c19bc1723e */ /* 0x000fcc00000000ff */
[----:B------:R-:W2:Y:S01]  /*9760*/  MUFU.EX2 R157, R157 ;  /* 0x0000009d009d7308 */ /* 0x000ea20000000800 */
[----:B---3--:R-:W-:Y:S01]  /*9770*/  FADD.FTZ R166, R156, R21 ;  /* 0x000000159ca67221 */ /* 0x008fe20000010000 */
[----:B------:R-:W-:-:S06]  /*9780*/  IMAD.MOV.U32 R21, RZ, RZ, R3 ;  /* 0x000000ffff157224 */ /* 0x000fcc00078e0003 */
[----:B------:R-:W3:Y:S01]  /*9790*/  MUFU.EX2 R177, R177 ;  /* 0x000000b100b17308 */ /* 0x000ee20000000800 */
[----:B-1----:R-:W-:Y:S01]  /*97a0*/  FADD.FTZ R152, R195, R152 ;  /* 0x00000098c3987221 */ /* 0x002fe20000010000 */
[C---:B--2---:R-:W-:Y:S01]  /*97b0*/  FADD.FTZ R14, R157.reuse, R166 ;  /* 0x000000a69d0e7221 */ /* 0x044fe20000010000 */
[----:B------:R-:W-:Y:S02]  /*97c0*/  F2FP.F16.F32.PACK_AB R194, R157, R156 ;  /* 0x0000009c9dc2723e */ /* 0x000fe400000000ff */
[C---:B---3--:R-:W-:Y:S01]  /*97d0*/  FADD.FTZ R5, R177.reuse, R152 ;  /* 0x00000098b1057221 */ /* 0x048fe20000010000 */
[----:B------:R-:W-:Y:S01]  /*97e0*/  F2FP.F16.F32.PACK_AB R195, R177, R195 ;  /* 0x000000c3b1c3723e */ /* 0x000fe200000000ff */
[----:B0-----:R-:W-:Y:S06]  /*97f0*/  @P2 BRA `(.L_x_2108) ;  /* 0xffffffc000f82947 */ /* 0x001fec000383ffff */
[----:B------:R-:W-:-:S07]  /*9800*/  IMAD.U32 R227, RZ, RZ, UR4 ;  /* 0x00000004ffe37e24 */ /* 0x000fce000f8e00ff */
.L_x_2099:
[----:B------:R-:W-:-:S13]  /*9810*/  R2UR UR4, R227 ;  /* 0x00000000e30472ca */ /* 0x000fda00000e0000 */
[----:B------:R-:W-:-:S13]  /*9820*/  ISETP.LE.AND P2, PT, RZ, UR4, PT ;  /* 0x00000004ff007c0c */ /* 0x000fda000bf43270 */
[----:B------:R-:W-:Y:S05]  /*9830*/  @!P2 BRA `(.L_x_2109) ;  /* 0x000000380080a947 */ /* 0x000fea0003800000 */
[----:B------:R-:W-:Y:S01]  /*9840*/  R2UR UR4, R16 ;  /* 0x00000000100472ca */ /* 0x000fe200000e0000 */
[----:B------:R-:W-:Y:S01]  /*9850*/  IMAD.MOV.U32 R19, RZ, RZ, R3 ;  /* 0x000000ffff137224 */ /* 0x000fe200078e0003 */
[----:B------:R-:W-:Y:S01]  /*9860*/  MOV R21, R4 ;  /* 0x0000000400157202 */ /* 0x000fe20000000f00 */
[----:B------:R-:W-:-:S10]  /*9870*/  UMOV UR61, UR60 ;  /* 0x0000003c003d7c82 */ /* 0x000fd40008000000 */
[----:B------:R-:W-:-:S07]  /*9880*/  IMAD.U32 R20, RZ, RZ, UR4 ;  /* 0x00000004ff147e24 */ /* 0x000fce000f8e00ff */
.L_x_2118:
        /* <DEDUP_REMOVED lines=9> */
.L_x_2110:
[----:B------:R-:W-:Y:S02]  /*9920*/  R2UR UR4, R17 ;  /* 0x00000000110472ca */ /* 0x000fe400000e0000 */
[----:B------:R-:W-:-:S11]  /*9930*/  R2UR UR5, R16 ;  /* 0x00000000100572ca */ /* 0x000fd600000e0000 */
[----:B------:R-:W-:Y:S02]  /*9940*/  ULEA UR4, UR60, UR4, 0x3 ;  /* 0x000000043c047291 */ /* 0x000fe4000f8e183f */
[----:B------:R-:W-:-:S05]  /*9950*/  IMAD.U32 R3, RZ, RZ, UR5 ;  /* 0x00000005ff037e24 */ /* 0x000fca000f8e00ff */
[----:B------:R-:W-:-:S04]  /*9960*/  SHF.L.U32 R3, R3, 0x1f, RZ ;  /* 0x0000001f03037819 */ /* 0x000fc800000006ff */
[----:B------:R0:W1:Y:S01]  /*9970*/  SYNCS.PHASECHK.TRANS64.TRYWAIT P2, [UR4+0x38830], R3 ;  /* 0x03883003ff0075a7 */ /* 0x0000620008040144 */
[----:B------:R-:W-:Y:S05]  /*9980*/  @!P0 BRA `(.L_x_2111) ;  /* 0x0000000000048947 */ /* 0x000fea0003800000 */
[----:B------:R-:W-:Y:S01]  /*9990*/  BPT.TRAP 0x1 ;  /* 0x000000040000795c */ /* 0x000fe20000300000 */
.L_x_2111:
[----:B-1----:R-:W-:Y:S05]  /*99a0*/  @P2 BRA `(.L_x_2112) ;  /* 0x0000000000082947 */ /* 0x002fea0003800000 */
[----:B------:R-:W1:Y:S02]  /*99b0*/  SYNCS.PHASECHK.TRANS64.TRYWAIT P2, [UR4+0x38830], R3 ;  /* 0x03883003ff0075a7 */ /* 0x000e640008040144 */
[----:B-1----:R-:W-:Y:S05]  /*99c0*/  @!P2 BRA `(.L_x_2113) ;  /* 0x000000d4003ca947 */ /* 0x002fea0003800000 */
.L_x_2112:
        /* <DEDUP_REMOVED lines=627> */
[----:B------:R-:W-:Y:S01]  /*c100*/  UMOV UR7, 0x40000040 ;  /* 0x4000004000077882 */ /* 0x000fe20000000000 */
        /* <DEDUP_REMOVED lines=16> */
.L_x_2114:
        /* <DEDUP_REMOVED lines=8> */
.L_x_2115:
[----:B---3--:R-:W-:Y:S05]  /*c290*/  @P2 BRA `(.L_x_2116) ;  /* 0x0000000000082947 */ /* 0x008fea0003800000 */
[----:B------:R-:W3:Y:S02]  /*c2a0*/  SYNCS.PHASECHK.TRANS64.TRYWAIT P2, [UR4+0x38850], R0 ;  /* 0x03885000ff0075a7 */ /* 0x000ee40008040144 */
[----:B---3--:R-:W-:Y:S05]  /*c2b0*/  @!P2 BRA `(.L_x_2117) ;  /* 0x000000ac0018a947 */ /* 0x008fea0003800000 */
.L_x_2116:
[----:B------:R-:W-:Y:S01]  /*c2c0*/  R2UR UR11, R17 ;  /* 0x00000000110b72ca */ /* 0x000fe200000e0000 */
[----:B------:R-:W-:Y:S01]  /*c2d0*/  WARPGROUP.ARRIVE ;  /* 0x00000000000079c5 */ /* 0x000fe20000000000 */
[----:B------:R-:W-:Y:S01]  /*c2e0*/  UMOV UR7, 0x40000040 ;  /* 0x4000004000077882 */ /* 0x000fe20000000000 */
[----:B0-2---:R-:W-:Y:S01]  /*c2f0*/  FMNMX.FTZ R0, R184, R21, !PT ;  /* 0x00000015b8007209 */ /* 0x005fe20007810000 */
[----:B------:R-:W-:-:S03]  /*c300*/  ULDC UR14, c[0x0][0x988] ;  /* 0x00026200000e7ab9 */ /* 0x000fc60000000800 */
[----:B-1----:R-:W-:-:S04]  /*c310*/  FMNMX.FTZ R3, R185, R0, !PT ;  /* 0x00000000b9037209 */ /* 0x002fc80007810000 */
[----:B------:R-:W-:Y:S02]  /*c320*/  FMNMX.FTZ R0, R188, R3, !PT ;  /* 0x00000003bc007209 */ /* 0x000fe40007810000 */
[----:B------:R-:W-:Y:S02]  /*c330*/  UIADD3 UR5, UR11, 0x400, URZ ;  /* 0x000004000b057890 */ /* 0x000fe4000fffe03f */
[----:B------:R-:W-:Y:S02]  /*c340*/  FMNMX.FTZ R3, R189, R0, !PT ;  /* 0x00000000bd037209 */ /* 0x000fe40007810000 */
[----:B------:R-:W-:Y:S02]  /*c350*/  USHF.R.U32.HI UR5, URZ, 0x4, UR5 ;  /* 0x000000043f057899 */ /* 0x000fe40008011605 */
[----:B------:R-:W-:Y:S02]  /*c360*/  FMNMX.FTZ R0, R176, R3, !PT ;  /* 0x00000003b0007209 */ /* 0x000fe40007810000 */
[----:B------:R-:W-:-:S02]  /*c370*/  ULOP3.LUT UR5, UR5, 0x3fff, URZ, 0xc0, !UPT ;  /* 0x00003fff05057892 */ /* 0x000fc4000f8ec03f */
[----:B------:R-:W-:Y:S02]  /*c380*/  FMNMX.FTZ R3, R177, R0, !PT ;  /* 0x00000000b1037209 */ /* 0x000fe40007810000 */
[----:B------:R-:W-:Y:S02]  /*c390*/  ULOP3.LUT UR5, UR5, 0x2800000, URZ, 0xfc, !UPT ;  /* 0x0280000005057892 */ /* 0x000fe4000f8efc3f */
[----:B------:R-:W-:Y:S02]  /*c3a0*/  FMNMX.FTZ R0, R180, R3, !PT ;  /* 0x00000003b4007209 */ /* 0x000fe40007810000 */
[----:B------:R-:W-:Y:S02]  /*c3b0*/  UIMAD UR10, UR61, 0xa00, UR5 ;  /* 0x00000a003d0a78a4 */ /* 0x000fe4000f8e0205 */
[----:B------:R-:W-:Y:S01]  /*c3c0*/  FMNMX.FTZ R3, R181, R0, !PT ;  /* 0x00000000b5037209 */ /* 0x000fe20007810000 */
[----:B------:R-:W-:Y:S01]  /*c3d0*/  UMOV UR5, UR14 ;  /* 0x0000000e00057c82 */ /* 0x000fe20008000000 */
[----:B------:R-:W-:-:S02]  /*c3e0*/  UMOV UR61, UR60 ;  /* 0x0000003c003d7c82 */ /* 0x000fc40008000000 */
[----:B------:R-:W-:Y:S01]  /*c3f0*/  FMNMX.FTZ R0, R168, R3, !PT ;  /* 0x00000003a8007209 */ /* 0x000fe20007810000 */
        /* <DEDUP_REMOVED lines=16> */
[----:B------:R-:W0:Y:S02]  /*c500*/  SHFL.BFLY PT, R3, R2, 0x2, 0x1f ;  /* 0x0c401f0002037f89 */ /* 0x000e2400000e0000 */
[----:B0-----:R-:W-:-:S05]  /*c510*/  FMNMX.FTZ R22, R2, R3, !PT ;  /* 0x0000000302167209 */ /* 0x001fca0007810000 */
[----:B------:R-:W0:Y:S02]  /*c520*/  SHFL.BFLY PT, R3, R22, 0x1, 0x1f ;  /* 0x0c201f0016037f89 */ /* 0x000e2400000e0000 */
[----:B0-----:R-:W-:Y:S02]  /*c530*/  FMNMX.FTZ R4, R22, R3, !PT ;  /* 0x0000000316047209 */ /* 0x001fe40007810000 */
[----:B------:R-:W-:-:S03]  /*c540*/  FMNMX.FTZ R3, R187, R0, !PT ;  /* 0x00000000bb037209 */ /* 0x000fc60007810000 */
[C---:B------:R-:W-:Y:S01]  /*c550*/  FADD.FTZ R20, -R4.reuse, R21 ;  /* 0x0000001504147221 */ /* 0x040fe20000010100 */
[----:B------:R-:W-:-:S03]  /*c560*/  FMUL.FTZ R2, R4, UR5 ;  /* 0x0000000504027c20 */ /* 0x000fc60008410000 */
[----:B------:R-:W-:Y:S01]  /*c570*/  FMUL.FTZ R0, R20, UR5 ;  /* 0x0000000514007c20 */ /* 0x000fe20008410000 */
        /* <DEDUP_REMOVED lines=14> */
[----:B------:R-:W-:Y:S01]  /*c660*/  MUFU.EX2 R0, R0 ;  /* 0x0000000000007308 */ /* 0x000fe20000000800 */
[----:B------:R-:W-:Y:S01]  /*c670*/  IMAD.U32 R165, RZ, RZ, UR4 ;  /* 0x00000004ffa57e24 */ /* 0x000fe2000f8e00ff */
[----:B------:R-:W-:-:S03]  /*c680*/  FMNMX.FTZ R20, R182, R3, !PT ;  /* 0x00000003b6147209 */ /* 0x000fc60007810000 */
[----:B------:R-:W-:Y:S01]  /*c690*/  @!P1 VIADD R165, R165, 0x38860 ;  /* 0x00038860a5a59836 */ /* 0x000fe20000000000 */
[----:B------:R-:W-:Y:S02]  /*c6a0*/  FMNMX.FTZ R3, R183, R20, !PT ;  /* 0x00000014b7037209 */ /* 0x000fe40007810000 */
[----:B------:R-:W-:Y:S02]  /*c6b0*/  MUFU.EX2 R21, R21 ;  /* 0x0000001500157308 */ /* 0x000fe40000000800 */
[----:B------:R-:W-:Y:S02]  /*c6c0*/  FMNMX.FTZ R20, R170, R3, !PT ;  /* 0x00000003aa147209 */ /* 0x000fe40007810000 */
[----:B------:R-:W-:Y:S02]  /*c6d0*/  @!P1 PRMT R165, RZ, 0x654, R165 ;  /* 0x00000654ffa59816 */ /* 0x000fe400000000a5 */
[----:B------:R-:W-:Y:S02]  /*c6e0*/  FMNMX.FTZ R3, R171, R20, !PT ;  /* 0x00000014ab037209 */ /* 0x000fe40007810000 */
[----:B------:R-:W-:Y:S02]  /*c6f0*/  MUFU.EX2 R23, R23 ;  /* 0x0000001700177308 */ /* 0x000fe40000000800 */
[----:B------:R-:W-:-:S04]  /*c700*/  FMNMX.FTZ R20, R174, R3, !PT ;  /* 0x00000003ae147209 */ /* 0x000fc80007810000 */
        /* <DEDUP_REMOVED lines=13> */
[----:B------:R-:W-:Y:S03]  /*c7e0*/  MUFU.EX2 R161, R161 ;  /* 0x000000a100a17308 */ /* 0x000fe60000000800 */
[----:B------:R-:W0:Y:S05]  /*c7f0*/  SHFL.BFLY PT, R3, R20, 0x2, 0x1f ;  /* 0x0c401f0014037f89 */ /* 0x000e2a00000e0000 */
[----:B------:R-:W-:Y:S08]  /*c800*/  MUFU.EX2 R153, R153 ;  /* 0x0000009900997308 */ /* 0x000ff00000000800 */
[----:B------:R-:W-:Y:S01]  /*c810*/  MUFU.EX2 R22, R22 ;  /* 0x0000001600167308 */ /* 0x000fe20000000800 */
[----:B------:R-:W-:-:S02]  /*c820*/  WARPGROUP.DEPBAR.LE gsb0, 0x0 ;  /* 0x00008000000079c5 */ /* 0x000fc40000010000 */
[----:B------:R-:W-:Y:S01]  /*c830*/  WARPGROUP.ARRIVE ;  /* 0x00000000000079c5 */ /* 0x000fe20000000000 */
[--C-:B------:R-:W-:Y:S01]  /*c840*/  FFMA.FTZ R208, R185, UR5, -R2.reuse ;  /* 0x00000005b9d07c23 */ /* 0x100fe20008010802 */
[--C-:B------:R-:W-:Y:S01]  /*c850*/  FFMA.FTZ R210, R188, UR5, -R2.reuse ;  /* 0x00000005bcd27c23 */ /* 0x100fe20008010802 */
[----:B------:R-:W-:-:S03]  /*c860*/  FFMA.FTZ R185, R189, UR5, -R2 ;  /* 0x00000005bdb97c23 */ /* 0x000fc60008010802 */
[----:B------:R-:W-:Y:S01]  /*c870*/  HGMMA.64x256x16.F32 R24, R204, gdesc[UR4].tnspB, R24, gsb0 ;  /* 0x43e00004cc187df0 */ /* 0x000fe20008000818 */
[----:B------:R-:W-:Y:S01]  /*c880*/  UIADD3 UR6, UR10, 0x100, URZ ;  /* 0x000001000a067890 */ /* 0x000fe2000fffe03f */
[----:B------:R-:W-:Y:S01]  /*c890*/  MUFU.EX2 R208, R208 ;  /* 0x000000d000d07308 */ /* 0x000fe20000000800 */
[----:B------:R-:W-:-:S07]  /*c8a0*/  UMOV UR7, 0x40000040 ;  /* 0x4000004000077882 */ /* 0x000fce0000000000 */
[----:B------:R-:W-:Y:S08]  /*c8b0*/  MUFU.EX2 R210, R210 ;  /* 0x000000d200d27308 */ /* 0x000ff00000000800 */
[----:B------:R-:W-:Y:S01]  /*c8c0*/  MUFU.EX2 R185, R185 ;  /* 0x000000b900b97308 */ /* 0x000fe20000000800 */
[----:B------:R-:W-:Y:S02]  /*c8d0*/  WARPGROUP.DEPBAR.LE gsb0, 0x0 ;  /* 0x00008000000079c5 */ /* 0x000fe40000010000 */
[----:B------:R-:W-:Y:S01]  /*c8e0*/  WARPGROUP.ARRIVE ;  /* 0x00000000000079c5 */ /* 0x000fe20000000000 */
[--C-:B------:R-:W-:Y:S01]  /*c8f0*/  FFMA.FTZ R204, R176, UR5, -R2.reuse ;  /* 0x00000005b0cc7c23 */ /* 0x100fe20008010802 */
[----:B------:R-:W-:-:S05]  /*c900*/  FFMA.FTZ R206, R180, UR5, -R2 ;  /* 0x00000005b4ce7c23 */ /* 0x000fca0008010802 */
[----:B------:R-:W-:Y:S01]  /*c910*/  HGMMA.64x256x16.F32 R24, R200, gdesc[UR4].tnspB, R24, gsb0 ;  /* 0x43e00004c8187df0 */ /* 0x000fe20008000818 */
[----:B------:R-:W-:Y:S01]  /*c920*/  UIADD3 UR6, UR10, 0x180, URZ ;  /* 0x000001800a067890 */ /* 0x000fe2000fffe03f */
[----:B------:R-:W-:Y:S01]  /*c930*/  MUFU.EX2 R204, R204 ;  /* 0x000000cc00cc7308 */ /* 0x000fe20000000800 */
[----:B------:R-:W-:-:S07]  /*c940*/  UMOV UR7, 0x40000040 ;  /* 0x4000004000077882 */ /* 0x000fce0000000000 */
[----:B------:R-:W-:Y:S01]  /*c950*/  MUFU.EX2 R206, R206 ;  /* 0x000000ce00ce7308 */ /* 0x000fe20000000800 */
[----:B------:R-:W-:Y:S02]  /*c960*/  WARPGROUP.DEPBAR.LE gsb0, 0x0 ;  /* 0x00008000000079c5 */ /* 0x000fe40000010000 */
[----:B------:R-:W-:Y:S01]  /*c970*/  WARPGROUP.ARRIVE ;  /* 0x00000000000079c5 */ /* 0x000fe20000000000 */
[--C-:B------:R-:W-:Y:S01]  /*c980*/  FFMA.FTZ R200, R168, UR5, -R2.reuse ;  /* 0x00000005a8c87c23 */ /* 0x100fe20008010802 */
[----:B------:R-:W-:-:S13]  /*c990*/  FFMA.FTZ R202, R172, UR5, -R2 ;  /* 0x00000005acca7c23 */ /* 0x000fda0008010802 */
        /* <DEDUP_REMOVED lines=8> */
[----:B0-----:R-:W-:Y:S01]  /*ca20*/  FMNMX.FTZ R160, R20, R3, !PT ;  /* 0x0000000314a07209 */ /* 0x001fe20007810000 */
[--C-:B------:R-:W-:Y:S01]  /*ca30*/  FFMA.FTZ R198, R164, UR5, -R2.reuse ;  /* 0x00000005a4c67c23 */ /* 0x100fe20008010802 */
[----:B------:R-:W-:-:S11]  /*ca40*/  FFMA.FTZ R20, R152, UR5, -R2 ;  /* 0x0000000598147c23 */ /* 0x000fd60008010802 */
[----:B------:R-:W-:Y:S01]  /*ca50*/  HGMMA.64x256x16.F32 R24, R192, gdesc[UR4].tnspB, R24, gsb0 ;  /* 0x43e00004c0187df0 */ /* 0x000fe20008000818 */
[----:B------:R-:W0:Y:S01]  /*ca60*/  SHFL.BFLY PT, R3, R160, 0x1, 0x1f ;  /* 0x0c201f00a0037f89 */ /* 0x000e2200000e0000 */
[----:B------:R-:W-:Y:S01]  /*ca70*/  MUFU.EX2 R196, R196 ;  /* 0x000000c400c47308 */ /* 0x000fe20000000800 */
[----:B------:R-:W-:-:S07]  /*ca80*/  R2UR UR6, R227 ;  /* 0x00000000e30672ca */ /* 0x000fce00000e0000 */
[----:B------:R-:W-:Y:S06]  /*ca90*/  MUFU.EX2 R198, R198 ;  /* 0x000000c600c67308 */ /* 0x000fec0000000800 */
[----:B------:R-:W-:Y:S02]  /*caa0*/  UIADD3 UR4, UR6, -0x1, URZ ;  /* 0xffffffff06047890 */ /* 0x000fe4000fffe03f */
[----:B------:R-:W-:Y:S01]  /*cab0*/  ISETP.LT.AND P2, PT, RZ, UR6, PT ;  /* 0x00000006ff007c0c */ /* 0x000fe2000bf41270 */
[----:B------:R-:W-:Y:S01]  /*cac0*/  MUFU.EX2 R20, R20 ;  /* 0x0000001400147308 */ /* 0x000fe20000000800 */
[----:B------:R-:W-:-:S02]  /*cad0*/  R2UR UR6, R16 ;  /* 0x00000000100672ca */ /* 0x000fc400000e0000 */
[----:B------:R-:W-:Y:S01]  /*cae0*/  IMAD.U32 R227, RZ, RZ, UR4 ;  /* 0x00000004ffe37e24 */ /* 0x000fe2000f8e00ff */
        /* <DEDUP_REMOVED lines=11> */
[----:B0-----:R-:W-:-:S02]  /*cba0*/  IMAD.U32 R157, RZ, RZ, UR60 ;  /* 0x0000003cff9d7e24 */ /* 0x001fc4000f8e00ff */
[--C-:B------:R-:W-:Y:S01]  /*cbb0*/  FFMA.FTZ R164, R179, UR5, -R152.reuse ;  /* 0x00000005b3a47c23 */ /* 0x100fe20008010898 */
[--C-:B------:R-:W-:Y:S01]  /*cbc0*/  FFMA.FTZ R207, R182, UR5, -R152.reuse ;  /* 0x00000005b6cf7c23 */ /* 0x100fe20008010898 */
[--C-:B------:R-:W-:Y:S01]  /*cbd0*/  FFMA.FTZ R197, R162, UR5, -R152.reuse ;  /* 0x00000005a2c57c23 */ /* 0x100fe20008010898 */
[--C-:B------:R-:W-:Y:S01]  /*cbe0*/  FFMA.FTZ R168, R183, UR5, -R152.reuse ;  /* 0x00000005b7a87c23 */ /* 0x100fe20008010898 */
[----:B------:R-:W-:Y:S01]  /*cbf0*/  @!P1 LEA R157, R157, UR11, 0x3 ;  /* 0x0000000b9d9d9c11 */ /* 0x000fe2000f8e18ff */
[--C-:B------:R-:W-:Y:S01]  /*cc00*/  FFMA.FTZ R203, R174, UR5, -R152.reuse ;  /* 0x00000005aecb7c23 */ /* 0x100fe20008010898 */
[----:B------:R-:W0:Y:S01]  /*cc10*/  MUFU.EX2 R209, R209 ;  /* 0x000000d100d17308 */ /* 0x000e220000000800 */
[--C-:B------:R-:W-:Y:S01]  /*cc20*/  FFMA.FTZ R201, R170, UR5, -R152.reuse ;  /* 0x00000005aac97c23 */ /* 0x100fe20008010898 */
[--C-:B------:R-:W-:Y:S01]  /*cc30*/  FFMA.FTZ R170, R171, UR5, -R152.reuse ;  /* 0x00000005abaa7c23 */ /* 0x100fe20008010898 */
[----:B------:R-:W-:Y:S02]  /*cc40*/  @!P1 VIADD R157, R157, 0x38840 ;  /* 0x000388409d9d9836 */ /* 0x000fe40000000000 */
[--C-:B------:R-:W-:Y:S01]  /*cc50*/  FFMA.FTZ R199, R166, UR5, -R152.reuse ;  /* 0x00000005a6c77c23 */ /* 0x100fe20008010898 */
[--C-:B------:R-:W-:Y:S01]  /*cc60*/  FFMA.FTZ R172, R175, UR5, -R152.reuse ;  /* 0x00000005afac7c23 */ /* 0x100fe20008010898 */
[--C-:B------:R-:W-:Y:S01]  /*cc70*/  FFMA.FTZ R167, R167, UR5, -R152.reuse ;  /* 0x00000005a7a77c23 */ /* 0x100fe20008010898 */
[--C-:B------:R-:W-:Y:S01]  /*cc80*/  FFMA.FTZ R154, R154, UR5, -R152.reuse ;  /* 0x000000059a9a7c23 */ /* 0x100fe20008010898 */
[----:B------:R-:W1:Y:S01]  /*cc90*/  MUFU.EX2 R156, R156 ;  /* 0x0000009c009c7308 */ /* 0x000e620000000800 */
[----:B------:R-:W-:Y:S01]  /*cca0*/  @!P1 PRMT R157, RZ, 0x654, R157 ;  /* 0x00000654ff9d9816 */ /* 0x000fe2000000009d */
[--C-:B------:R-:W-:Y:S01]  /*ccb0*/  FFMA.FTZ R155, R155, UR5, -R152.reuse ;  /* 0x000000059b9b7c23 */ /* 0x100fe20008010898 */
[--C-:B------:R-:W-:Y:S01]  /*ccc0*/  FFMA.FTZ R158, R158, UR5, -R152.reuse ;  /* 0x000000059e9e7c23 */ /* 0x100fe20008010898 */
[----:B------:R-:W-:-:S04]  /*ccd0*/  FFMA.FTZ R159, R159, UR5, -R152 ;  /* 0x000000059f9f7c23 */ /* 0x000fc80008010898 */
[----:B------:R-:W2:Y:S01]  /*cce0*/  MUFU.EX2 R211, R211 ;  /* 0x000000d300d37308 */ /* 0x000ea20000000800 */
[----:B0-----:R-:W-:-:S07]  /*ccf0*/  FFMA.FTZ R5, R2, R5, R209 ;  /* 0x0000000502057223 */ /* 0x001fce00000100d1 */
        /* <DEDUP_REMOVED lines=25> */
[----:B------:R-:W-:Y:S01]  /*ce90*/  MUFU.EX2 R199, R199 ;  /* 0x000000c700c77308 */ /* 0x000fe20000000800 */
[C---:B--2---:R-:W-:Y:S01]  /*cea0*/  FADD.FTZ R156, R172.reuse, R5 ;  /* 0x00000005ac9c7221 */ /* 0x044fe20000010000 */
[----:B------:R-:W-:-:S06]  /*ceb0*/  F2FP.F16.F32.PACK_AB R203, R172, R203 ;  /* 0x000000cbaccb723e */ /* 0x000fcc00000000ff */
[----:B------:R-:W-:Y:S01]  /*cec0*/  MUFU.EX2 R162, R154 ;  /* 0x0000009a00a27308 */ /* 0x000fe20000000800 */
[----:B0-----:R-:W-:-:S07]  /*ced0*/  FADD.FTZ R5, R197, R156 ;  /* 0x0000009cc5057221 */ /* 0x001fce0000010000 */
[----:B------:R-:W0:Y:S08]  /*cee0*/  MUFU.EX2 R155, R155 ;  /* 0x0000009b009b7308 */ /* 0x000e300000000800 */
[----:B------:R-:W-:Y:S08]  /*cef0*/  MUFU.EX2 R158, R158 ;  /* 0x0000009e009e7308 */ /* 0x000ff00000000800 */
[----:B------:R-:W1:Y:S01]  /*cf00*/  MUFU.EX2 R159, R159 ;  /* 0x0000009f009f7308 */ /* 0x000e620000000800 */
[----:B------:R-:W-:-:S02]  /*cf10*/  WARPGROUP.DEPBAR.LE gsb0, 0x0 ;  /* 0x00008000000079c5 */ /* 0x000fc40000010000 */
[----:B------:R2:W-:Y:S01]  /*cf20*/  @!P1 SYNCS.ARRIVE.TRANS64.RED.A1T0 RZ, [R157+URZ], RZ ;  /* 0x000000ff9dff99a7 */ /* 0x0005e2000810043f */
[----:B------:R-:W-:Y:S02]  /*cf30*/  F2FP.F16.F32.PACK_AB R192, R153, R20 ;  /* 0x0000001499c0723e */ /* 0x000fe400000000ff */
[----:B------:R-:W-:Y:S02]  /*cf40*/  F2FP.F16.F32.PACK_AB R194, R19, R22 ;  /* 0x0000001613c2723e */ /* 0x000fe400000000ff */
[----:B0-----:R-:W-:Y:S02]  /*cf50*/  F2FP.F16.F32.PACK_AB R193, R155, R162 ;  /* 0x000000a29bc1723e */ /* 0x001fe400000000ff */
[----:B-1----:R-:W-:Y:S01]  /*cf60*/  F2FP.F16.F32.PACK_AB R195, R159, R158 ;  /* 0x0000009e9fc3723e */ /* 0x002fe200000000ff */
[----:B--2---:R-:W-:Y:S01]  /*cf70*/  FFMA.FTZ R157, R0, R14, R21 ;  /* 0x0000000e009d7223 */ /* 0x004fe20000010015 */
[----:B------:R-:W-:Y:S01]  /*cf80*/  FFMA.FTZ R14, R163, UR5, -R152 ;  /* 0x00000005a30e7c23 */ /* 0x000fe20008010898 */
[----:B------:R0:W-:Y:S01]  /*cf90*/  @!P1 SYNCS.ARRIVE.TRANS64.RED.A1T0 RZ, [R165+URZ], RZ ;  /* 0x000000ffa5ff99a7 */ /* 0x0001e2000810043f */
[----:B------:R-:W-:Y:S01]  /*cfa0*/  MUFU.EX2 R152, R167 ;  /* 0x000000a700987308 */ /* 0x000fe20000000800 */
[C---:B------:R-:W-:Y:S01]  /*cfb0*/  FADD.FTZ R157, R208.reuse, R157 ;  /* 0x0000009dd09d7221 */ /* 0x040fe20000010000 */
[----:B------:R-:W-:-:S03]  /*cfc0*/  F2FP.F16.F32.PACK_AB R208, R208, R21 ;  /* 0x00000015d0d0723e */ /* 0x000fc600000000ff */
[----:B------:R-:W-:Y:S01]  /*cfd0*/  FADD.FTZ R174, R210, R157 ;  /* 0x0000009dd2ae7221 */ /* 0x000fe20000010000 */
[C---:B------:R-:W-:Y:S02]  /*cfe0*/  F2FP.F16.F32.PACK_AB R210, R185.reuse, R210 ;  /* 0x000000d2b9d2723e */ /* 0x040fe400000000ff */
[----:B------:R-:W1:Y:S01]  /*cff0*/  MUFU.EX2 R14, R14 ;  /* 0x0000000e000e7308 */ /* 0x000e620000000800 */
[----:B------:R-:W-:-:S04]  /*d000*/  FADD.FTZ R157, R185, R174 ;  /* 0x000000aeb99d7221 */ /* 0x000fc80000010000 */
[----:B------:R-:W-:Y:S01]  /*d010*/  FADD.FTZ R166, R204, R157 ;  /* 0x0000009dcca67221 */ /* 0x000fe20000010000 */
[----:B------:R-:W-:-:S03]  /*d020*/  F2FP.F16.F32.PACK_AB R204, R23, R204 ;  /* 0x000000cc17cc723e */ /* 0x000fc600000000ff */
[----:B------:R-:W-:-:S04]  /*d030*/  FADD.FTZ R157, R23, R166 ;  /* 0x000000a6179d7221 */ /* 0x000fc80000010000 */
[----:B------:R-:W-:Y:S01]  /*d040*/  FADD.FTZ R166, R206, R157 ;  /* 0x0000009dcea67221 */ /* 0x000fe20000010000 */
[----:B------:R-:W-:-:S03]  /*d050*/  F2FP.F16.F32.PACK_AB R206, R181, R206 ;  /* 0x000000ceb5ce723e */ /* 0x000fc600000000ff */
[----:B------:R-:W-:Y:S01]  /*d060*/  FADD.FTZ R21, R181, R166 ;  /* 0x000000a6b5157221 */ /* 0x000fe20000010000 */
[----:B-1----:R-:W-:-:S03]  /*d070*/  F2FP.F16.F32.PACK_AB R197, R14, R197 ;  /* 0x000000c50ec5723e */ /* 0x002fc600000000ff */
[----:B------:R-:W-:Y:S01]  /*d080*/  FADD.FTZ R166, R200, R21 ;  /* 0x00000015c8a67221 */ /* 0x000fe20000010000 */
[----:B------:R-:W-:-:S03]  /*d090*/  F2FP.F16.F32.PACK_AB R200, R169, R200 ;  /* 0x000000c8a9c8723e */ /* 0x000fc600000000ff */
[----:B------:R-:W-:-:S04]  /*d0a0*/  FADD.FTZ R21, R169, R166 ;  /* 0x000000a6a9157221 */ /* 0x000fc80000010000 */
[----:B------:R-:W-:Y:S01]  /*d0b0*/  FADD.FTZ R160, R202, R21 ;  /* 0x00000015caa07221 */ /* 0x000fe20000010000 */
[----:B------:R-:W-:-:S03]  /*d0c0*/  F2FP.F16.F32.PACK_AB R202, R173, R202 ;  /* 0x000000caadca723e */ /* 0x000fc600000000ff */
[----:B------:R-:W-:-:S04]  /*d0d0*/  FADD.FTZ R21, R173, R160 ;  /* 0x000000a0ad157221 */ /* 0x000fc80000010000 */
[----:B------:R-:W-:Y:S01]  /*d0e0*/  FADD.FTZ R154, R196, R21 ;  /* 0x00000015c49a7221 */ /* 0x000fe20000010000 */
[----:B------:R-:W-:-:S03]  /*d0f0*/  F2FP.F16.F32.PACK_AB R196, R177, R196 ;  /* 0x000000c4b1c4723e */ /* 0x000fc600000000ff */
[----:B------:R-:W-:Y:S01]  /*d100*/  FADD.FTZ R21, R177, R154 ;  /* 0x0000009ab1157221 */ /* 0x000fe20000010000 */
[----:B------:R-:W-:-:S03]  /*d110*/  FADD.FTZ R154, R14, R5 ;  /* 0x000000050e9a7221 */ /* 0x000fc60000010000 */
        /* <DEDUP_REMOVED lines=8> */
[----:B------:R-:W-:-:S02]  /*d1a0*/  IMAD.U32 R20, RZ, RZ, UR6 ;  /* 0x00000006ff147e24 */ /* 0x000fc4000f8e00ff */
[----:B------:R-:W-:Y:S01]  /*d1b0*/  FADD.FTZ R21, R153, R14 ;  /* 0x0000000e99157221 */ /* 0x000fe20000010000 */
[----:B------:R-:W-:-:S03]  /*d1c0*/  FADD.FTZ R5, R155, R5 ;  /* 0x000000059b057221 */ /* 0x000fc60000010000 */
[----:B------:R-:W-:Y:S01]  /*d1d0*/  FADD.FTZ R14, R22, R21 ;  /* 0x00000015160e7221 */ /* 0x000fe20000010000 */
[----:B------:R-:W-:Y:S01]  /*d1e0*/  FADD.FTZ R5, R158, R5 ;  /* 0x000000059e057221 */ /* 0x000fe20000010000 */
[----:B------:R-:W-:Y:S02]  /*d1f0*/  IMAD.MOV.U32 R21, RZ, RZ, R4 ;  /* 0x000000ffff157224 */ /* 0x000fe400078e0004 */
[----:B------:R-:W-:Y:S01]  /*d200*/  FADD.FTZ R14, R19, R14 ;  /* 0x0000000e130e7221 */ /* 0x000fe20000010000 */
[----:B------:R-:W-:Y:S01]  /*d210*/  FADD.FTZ R5, R159, R5 ;  /* 0x000000059f057221 */ /* 0x000fe20000010000 */
[----:B------:R-:W-:Y:S01]  /*d220*/  MOV R19, R3 ;  /* 0x0000000300137202 */ /* 0x000fe20000000f00 */
[----:B0-----:R-:W-:Y:S06]  /*d230*/  @P2 BRA `(.L_x_2118) ;  /* 0xffffffc400942947 */ /* 0x001fec000383ffff */
.L_x_2109:
        /* <DEDUP_REMOVED lines=131> */
.L_x_2119:
        /* <DEDUP_REMOVED lines=8> */
.L_x_2120:
[----:B-1----:R-:W-:Y:S05]  /*daf0*/  @P2 BRA `(.L_x_2121) ;  /* 0x0000000000082947 */ /* 0x002fea0003800000 */
[----:B------:R-:W1:Y:S02]  /*db00*/  SYNCS.PHASECHK.TRANS64.TRYWAIT P0, [UR7+0x38850], R0 ;  /* 0x03885000ff0075a7 */ /* 0x000e640008000147 */
[----:B-1----:R-:W-:Y:S05]  /*db10*/  @!P0 BRA `(.L_x_2122) ;  /* 0x0000009400188947 */ /* 0x002fea0003800000 */
.L_x_2121:
[----:B------:R-:W-:Y:S01]  /*db20*/  R2UR UR4, R17 ;  /* 0x00000000110472ca */ /* 0x000fe200000e0000 */
[----:B------:R-:W-:Y:S01]  /*db30*/  WARPGROUP.ARRIVE ;  /* 0x00000000000079c5 */ /* 0x000fe20000000000 */
[----:B------:R-:W-:Y:S01]  /*db40*/  UMOV UR11, 0x40000040 ;  /* 0x40000040000b7882 */ /* 0x000fe20000000000 */
[----:B01----:R-:W0:Y:S01]  /*db50*/  SHFL.BFLY PT, R0, R5, 0x2, 0x1f ;  /* 0x0c401f0005007f89 */ /* 0x003e2200000e0000 */
[----:B------:R-:W-:Y:S01]  /*db60*/  IMAD.MOV.U32 R6, RZ, RZ, RZ ;  /* 0x000000ffff067224 */ /* 0x000fe200078e00ff */
[----:B------:R-:W-:Y:S01]  /*db70*/  R2UR UR9, R220 ;  /* 0x00000000dc0972ca */ /* 0x000fe200000e0000 */
[----:B------:R-:W-:Y:S01]  /*db80*/  IMAD.U32 R12, RZ, RZ, UR7 ;  /* 0x00000007ff0c7e24 */ /* 0x000fe2000f8e00ff */
[----:B------:R-:W1:Y:S01]  /*db90*/  SHFL.BFLY PT, R7, R14, 0x2, 0x1f ;  /* 0x0c401f000e077f89 */ /* 0x000e6200000e0000 */
[----:B------:R-:W-:Y:S02]  /*dba0*/  R2UR UR8, R16 ;  /* 0x00000000100872ca */ /* 0x000fe400000e0000 */
[----:B------:R-:W-:-:S03]  /*dbb0*/  MOV R13, UR5 ;  /* 0x00000005000d7c02 */ /* 0x000fc60008000f00 */
[----:B------:R-:W-:-:S04]  /*dbc0*/  UIADD3 UR4, UR4, 0x400, URZ ;  /* 0x0000040004047890 */ /* 0x000fc8000fffe03f */
[----:B------:R-:W-:Y:S02]  /*dbd0*/  USHF.R.U32.HI UR4, URZ, 0x4, UR4 ;  /* 0x000000043f047899 */ /* 0x000fe40008011604 */
[----:B------:R-:W-:Y:S02]  /*dbe0*/  UIADD3 UR9, UR9, 0x1, URZ ;  /* 0x0000000109097890 */ /* 0x000fe4000fffe03f */
[----:B------:R-:W-:-:S04]  /*dbf0*/  ULOP3.LUT UR4, UR4, 0x3fff, URZ, 0xc0, !UPT ;  /* 0x00003fff04047892 */ /* 0x000fc8000f8ec03f */
[----:B------:R-:W-:Y:S01]  /*dc00*/  ULOP3.LUT UR4, UR4, 0x2800000, URZ, 0xfc, !UPT ;  /* 0x0280000004047892 */ /* 0x000fe2000f8efc3f */
[----:B------:R-:W-:Y:S02]  /*dc10*/  IMAD.U32 R220, RZ, RZ, UR9 ;  /* 0x00000009ffdc7e24 */ /* 0x000fe4000f8e00ff */
[----:B0-----:R-:W-:Y:S01]  /*dc20*/  FADD.FTZ R2, R0, R5 ;  /* 0x0000000500027221 */ /* 0x001fe20000010000 */
[----:B------:R-:W-:Y:S01]  /*dc30*/  IMAD.MOV.U32 R5, RZ, RZ, RZ ;  /* 0x000000ffff057224 */ /* 0x000fe200078e00ff */
[----:B------:R-:W-:Y:S01]  /*dc40*/  UIMAD UR4, UR60, 0xa00, UR4 ;  /* 0x00000a003c0478a4 */ /* 0x000fe2000f8e0204 */
[----:B-1----:R-:W-:Y:S02]  /*dc50*/  FADD.FTZ R7, R7, R14 ;  /* 0x0000000e07077221 */ /* 0x002fe40000010000 */
[----:B------:R-:W0:Y:S01]  /*dc60*/  SHFL.BFLY PT, R9, R2, 0x1, 0x1f ;  /* 0x0c201f0002097f89 */ /* 0x000e2200000e0000 */
[----:B------:R-:W-:Y:S02]  /*dc70*/  UIADD3 UR6, UR4, 0x80, URZ ;  /* 0x0000008004067890 */ /* 0x000fe4000fffe03f */
[----:B------:R-:W-:Y:S01]  /*dc80*/  UIADD3 UR60, UR60, 0x1, URZ ;  /* 0x000000013c3c7890 */ /* 0x000fe2000fffe03f */
[----:B------:R-:W1:Y:S01]  /*dc90*/  SHFL.BFLY PT, R0, R7, 0x1, 0x1f ;  /* 0x0c201f0007007f89 */ /* 0x000e6200000e0000 */
[----:B------:R-:W-:-:S02]  /*dca0*/  UMOV UR10, UR4 ;  /* 0x00000004000a7c82 */ /* 0x000fc40008000000 */
[----:B------:R-:W-:Y:S01]  /*dcb0*/  HGMMA.64x256x16.F32 R24, R208, gdesc[UR8].tnspB, R24, gsb0 ;  /* 0x43e00008d0187df0 */ /* 0x000fe20008000818 */
[----:B------:R-:W-:Y:S01]  /*dcc0*/  UMOV UR10, UR6 ;  /* 0x00000006000a7c82 */ /* 0x000fe20008000000 */
[----:B------:R-:W-:Y:S01]  /*dcd0*/  UMOV UR11, 0x40000040 ;  /* 0x40000040000b7882 */ /* 0x000fe20000000000 */
[----:B------:R-:W-:Y:S02]  /*dce0*/  UIADD3 UR6, UR4, 0x100, URZ ;  /* 0x0000010004067890 */ /* 0x000fe4000fffe03f */
[----:B------:R-:W-:-:S04]  /*dcf0*/  UISETP.NE.AND UP0, UPT, UR60, 0x2, UPT ;  /* 0x000000023c00788c */ /* 0x000fc8000bf05270 */
[----:B------:R-:W-:Y:S01]  /*dd00*/  USEL UR60, UR60, URZ, UP0 ;  /* 0x0000003f3c3c7287 */ /* 0x000fe20008000000 */
[----:B0-----:R-:W-:Y:S01]  /*dd10*/  FADD.FTZ R11, R2, R9 ;  /* 0x00000009020b7221 */ /* 0x001fe20000010000 */
[----:B------:R-:W-:Y:S02]  /*dd20*/  IMAD.MOV.U32 R2, RZ, RZ, -0x800000 ;  /* 0xff800000ff027424 */ /* 0x000fe400078e00ff */
[----:B-1----:R-:W-:Y:S02]  /*dd30*/  FADD.FTZ R10, R7, R0 ;  /* 0x00000000070a7221 */ /* 0x002fe40000010000 */
[----:B------:R-:W-:Y:S01]  /*dd40*/  FSETP.NE.FTZ.AND P2, PT, R11, RZ, PT ;  /* 0x000000ff0b00720b */ /* 0x000fe20003f55000 */
[----:B------:R-:W-:Y:S02]  /*dd50*/  IMAD.U32 R7, RZ, RZ, UR5 ;  /* 0x00000005ff077e24 */ /* 0x000fe4000f8e00ff */
[----:B------:R-:W-:Y:S01]  /*dd60*/  IMAD.MOV.U32 R0, RZ, RZ, -0x800000 ;  /* 0xff800000ff007424 */ /* 0x000fe200078e00ff */
[----:B------:R-:W-:-:S09]  /*dd70*/  FSETP.NE.FTZ.AND P0, PT, R10, RZ, PT ;  /* 0x000000ff0a00720b */ /* 0x000fd20003f15000 */
[----:B------:R-:W0:Y:S01]  /*dd80*/  @P2 MUFU.LG2 R9, R11 ;  /* 0x0000000b00092308 */ /* 0x000e220000000c00 */
[----:B------:R-:W-:-:S03]  /*dd90*/  @P2 FMUL.FTZ R13, R13, 0.69314718246459960938 ;  /* 0x3f3172180d0d2820 */ /* 0x000fc60000410000 */
[----:B------:R-:W-:-:S04]  /*dda0*/  @P0 FMUL.FTZ R7, R7, 0.69314718246459960938 ;  /* 0x3f31721807070820 */ /* 0x000fc80000410000 */
        /* <DEDUP_REMOVED lines=30> */
[----:B------:R-:W-:-:S06]  /*df90*/  ULOP3.LUT UR8, UR8, UR4, URZ, 0x3c, !UPT ;  /* 0x0000000408087292 */ /* 0x000fcc000f8e3c3f */
[----:B------:R-:W-:Y:S01]  /*dfa0*/  IMAD.U32 R16, RZ, RZ, UR8 ;  /* 0x00000008ff107e24 */ /* 0x000fe2000f8e00ff */
[----:B------:R-:W-:Y:S02]  /*dfb0*/  WARPGROUP.DEPBAR.LE gsb0, 0x0 ;  /* 0x00008000000079c5 */ /* 0x000fe40000010000 */
[----:B------:R-:W-:-:S12]  /*dfc0*/  WARPGROUP.ARRIVE ;  /* 0x00000000000079c5 */ /* 0x000fd80000000000 */
[----:B------:R-:W-:Y:S03]  /*dfd0*/  HGMMA.64x256x16.F32 R24, R192, gdesc[UR8].tnspB, R24, gsb0 ;  /* 0x43e00008c0187df0 */ /* 0x000fe60008000818 */
[----:B------:R-:W-:Y:S02]  /*dfe0*/  WARPGROUP.DEPBAR.LE gsb0, 0x0 ;  /* 0x00008000000079c5 */ /* 0x000fe40000010000 */
[----:B------:R0:W-:Y:S01]  /*dff0*/  @!P1 SYNCS.ARRIVE.TRANS64.RED.A1T0 RZ, [R9+URZ], RZ ;  /* 0x000000ff09ff99a7 */ /* 0x0001e2000810043f */
[-C--:B--2---:R-:W-:Y:S01]  /*e000*/  FMUL.FTZ R3, R83, R5.reuse ;  /* 0x0000000553037220 */ /* 0x084fe20000410000 */
        /* <DEDUP_REMOVED lines=127> */
.L_x_2092:
[----:B------:R-:W0:Y:S01]  /*e800*/  S2R R4, SR_CgaCtaId ;  /* 0x0000000000047919 */ /* 0x000e220000008800 */
[----:B------:R-:W-:Y:S01]  /*e810*/  MOV R169, 0x400 ;  /* 0x0000040000a97802 */ /* 0x000fe20000000f00 */
[----:B------:R-:W-:Y:S01]  /*e820*/  BSSY B0, `(.L_x_2123) ;  /* 0x00002d0000007945 */ /* 0x000fe20003800000 */
[----:B------:R-:W-:Y:S02]  /*e830*/  BAR.SYNC.DEFER_BLOCKING 0x5, 0x120 ;  /* 0x0144800000007b1d */ /* 0x000fe40000010000 */
[----:B0-----:R-:W-:-:S05]  /*e840*/  LEA R169, R4, R169, 0x18 ;  /* 0x000000a904a97211 */ /* 0x001fca00078ec0ff */
[----:B------:R-:W0:Y:S02]  /*e850*/  LDS.128 R4, [R169+0x388d0] ;  /* 0x0388d000a9047984 */ /* 0x000e240000000c00 */
[----:B0-----:R-:W-:Y:S02]  /*e860*/  R2UR UR4, R5 ;  /* 0x00000000050472ca */ /* 0x001fe400000e0000 */
[----:B------:R-:W-:-:S11]  /*e870*/  R2UR UR5, R6 ;  /* 0x00000000060572ca */ /* 0x000fd600000e0000 */
[----:B------:R-:W-:Y:S01]  /*e880*/  IMAD.U32 R19, RZ, RZ, UR4 ;  /* 0x00000004ff137e24 */ /* 0x000fe2000f8e00ff */
[----:B------:R-:W-:Y:S06]  /*e890*/  BAR.ARV 0x4, 0x120 ;  /* 0x0104800000007b1d */ /* 0x000fec0000002000 */
[----:B------:R-:W-:Y:S05]  /*e8a0*/  @P0 BRA `(.L_x_2124) ;  /* 0x0000001c00c00947 */ /* 0x000fea0003800000 */
[----:B------:R-:W0:Y:S01]  /*e8b0*/  S2R R6, SR_SWINHI ;  /* 0x0000000000067919 */ /* 0x000e220000002f00 */
[----:B------:R-:W-:Y:S01]  /*e8c0*/  F2FP.F16.F32.PACK_AB R24, R25, R24 ;  /* 0x000000181918723e */ /* 0x000fe200000000ff */
[----:B------:R-:W-:Y:S01]  /*e8d0*/  ULDC.64 UR8, c[0x0][0xbe0] ;  /* 0x0002f80000087ab9 */ /* 0x000fe20000000a00 */
[----:B------:R-:W-:Y:S01]  /*e8e0*/  F2FP.F16.F32.PACK_AB R25, R163, R26 ;  /* 0x0000001aa319723e */ /* 0x000fe200000000ff */
[----:B------:R-:W-:Y:S01]  /*e8f0*/  UISETP.NE.U32.AND UP0, UPT, UR8, URZ, UPT ;  /* 0x0000003f0800728c */ /* 0x000fe2000bf05070 */
[----:B------:R-:W-:Y:S01]  /*e900*/  F2FP.F16.F32.PACK_AB R32, R33, R32 ;  /* 0x000000202120723e */ /* 0x000fe200000000ff */
[----:B------:R-:W-:Y:S01]  /*e910*/  ULDC.64 UR12, c[0x0][0x208] ;  /* 0x00008200000c7ab9 */ /* 0x000fe20000000a00 */
[----:B------:R-:W-:Y:S01]  /*e920*/  F2FP.F16.F32.PACK_AB R26, R29, R28 ;  /* 0x0000001c1d1a723e */ /* 0x000fe200000000ff */
[----:B------:R-:W-:Y:S01]  /*e930*/  UISETP.NE.AND.EX UP0, UPT, UR9, URZ, UPT, UP0 ;  /* 0x0000003f0900728c */ /* 0x000fe2000bf05300 */
        /* <DEDUP_REMOVED lines=40> */
[----:B------:R-:W-:Y:S02]  /*ebc0*/  IADD3 R187, P0, R102, 0x8020, RZ ;  /* 0x0000802066bb7810 */ /* 0x000fe40007f1e0ff */
[----:B------:R-:W-:Y:S02]  /*ebd0*/  IADD3.X R15, RZ, R103, RZ, P4, !PT ;  /* 0x00000067ff0f7210 */ /* 0x000fe400027fe4ff */
[----:B------:R-:W-:Y:S01]  /*ebe0*/  SHF.R.U64 R10, R10, 0x3, RZ ;  /* 0x000000030a0a7819 */ /* 0x000fe200000012ff */
[----:B------:R-:W-:Y:S01]  /*ebf0*/  IMAD.X R55, RZ, RZ, R103, P0 ;  /* 0x000000ffff377224 */ /* 0x000fe200000e0667 */
[----:B------:R-:W-:-:S02]  /*ec00*/  LOP3.LUT R22, R179, 0x380, RZ, 0xc0, !PT ;  /* 0x00000380b3167812 */ /* 0x000fc400078ec0ff */
[----:B------:R-:W-:Y:S02]  /*ec10*/  IADD3 R189, P4, R102, 0x8040, RZ ;  /* 0x0000804066bd7810 */ /* 0x000fe40007f9e0ff */
[----:B------:R-:W-:Y:S02]  /*ec20*/  SHF.R.U64 R12, R12, 0x3, RZ ;  /* 0x000000030c0c7819 */ /* 0x000fe400000012ff */
[----:B------:R-:W-:Y:S01]  /*ec30*/  LOP3.LUT R30, R181, 0x380, RZ, 0xc0, !PT ;  /* 0x00000380b51e7812 */ /* 0x000fe200078ec0ff */
[--C-:B------:R-:W-:Y:S01]  /*ec40*/  IMAD.X R63, RZ, RZ, R103.reuse, P4 ;  /* 0x000000ffff3f7224 */ /* 0x100fe200020e0667 */
[C---:B------:R-:W-:Y:S02]  /*ec50*/  IADD3 R191, P3, R102.reuse, 0x8060, RZ ;  /* 0x0000806066bf7810 */ /* 0x040fe40007f7e0ff */
[C---:B------:R-:W-:Y:S02]  /*ec60*/  IADD3 R193, P6, R102.reuse, 0xc000, RZ ;  /* 0x0000c00066c17810 */ /* 0x040fe40007fde0ff */
[C---:B------:R-:W-:Y:S01]  /*ec70*/  IADD3 R6, P5, R102.reuse, 0xc020, RZ ;  /* 0x0000c02066067810 */ /* 0x040fe20007fbe0ff */
[----:B------:R-:W-:Y:S01]  /*ec80*/  IMAD.X R71, RZ, RZ, R103, P3 ;  /* 0x000000ffff477224 */ /* 0x000fe200018e0667 */
[----:B------:R-:W-:-:S02]  /*ec90*/  IADD3 R98, P2, R102, 0xc040, RZ ;  /* 0x0000c04066627810 */ /* 0x000fc40007f5e0ff */
[----:B------:R-:W-:Y:S01]  /*eca0*/  IADD3 R170, P1, R102, 0xc060, RZ ;  /* 0x0000c06066aa7810 */ /* 0x000fe20007f3e0ff */
[--C-:B------:R-:W-:Y:S01]  /*ecb0*/  IMAD.X R95, RZ, RZ, R103.reuse, P5 ;  /* 0x000000ffff5f7224 */ /* 0x100fe200028e0667 */
[----:B------:R-:W-:Y:S01]  /*ecc0*/  SHF.R.U64 R14, R14, 0x3, RZ ;  /* 0x000000030e0e7819 */ /* 0x000fe200000012ff */
[--C-:B------:R-:W-:Y:S01]  /*ecd0*/  IMAD.X R99, RZ, RZ, R103.reuse, P2 ;  /* 0x000000ffff637224 */ /* 0x100fe200010e0667 */
[----:B------:R-:W-:Y:S02]  /*ece0*/  LOP3.LUT R38, R183, 0x380, RZ, 0xc0, !PT ;  /* 0x00000380b7267812 */ /* 0x000fe400078ec0ff */
[----:B------:R-:W-:Y:S01]  /*ecf0*/  LOP3.LUT R102, R9, R102, RZ, 0x3c, !PT ;  /* 0x0000006609667212 */ /* 0x000fe200078e3cff */
[----:B------:R-:W-:Y:S01]  /*ed00*/  IMAD.X R9, RZ, RZ, R103, P1 ;  /* 0x000000ffff097224 */ /* 0x000fe200008e0667 */
        /* <DEDUP_REMOVED lines=14> */
[----:B------:R-:W-:Y:S01]  /*edf0*/  MOV R102, R102 ;  /* 0x0000006600667202 */ /* 0x000fe20000000f00 */
[----:B------:R-:W-:Y:S01]  /*ee00*/  BAR.SYNC.DEFER_BLOCKING 0x1, 0x100 ;  /* 0x0044000000007b1d */ /* 0x000fe20000010000 */
[----:B------:R-:W-:Y:S02]  /*ee10*/  IADD3.X R79, RZ, R103, RZ, P6, !PT ;  /* 0x00000067ff4f7210 */ /* 0x000fe400037fe4ff */
[----:B------:R-:W-:Y:S02]  /*ee20*/  LOP3.LUT R22, R22, R179, RZ, 0x3c, !PT ;  /* 0x000000b316167212 */ /* 0x000fe400078e3cff */
[----:B------:R-:W-:Y:S02]  /*ee30*/  SHF.R.U64 R54, R54, 0x3, RZ ;  /* 0x0000000336367819 */ /* 0x000fe400000012ff */
[----:B------:R-:W-:Y:S02]  /*ee40*/  LOP3.LUT R94, R6, 0x380, RZ, 0xc0, !PT ;  /* 0x00000380065e7812 */ /* 0x000fe400078ec0ff */
[----:B------:R-:W-:-:S02]  /*ee50*/  MOV R10, R10 ;  /* 0x0000000a000a7202 */ /* 0x000fc40000000f00 */
[----:B------:R-:W-:Y:S02]  /*ee60*/  LOP3.LUT R30, R30, R181, RZ, 0x3c, !PT ;  /* 0x000000b51e1e7212 */ /* 0x000fe400078e3cff */
[----:B------:R-:W-:Y:S02]  /*ee70*/  SHF.R.U64 R62, R62, 0x3, RZ ;  /* 0x000000033e3e7819 */ /* 0x000fe400000012ff */
[----:B------:R-:W-:Y:S02]  /*ee80*/  LOP3.LUT R103, R98, 0x380, RZ, 0xc0, !PT ;  /* 0x0000038062677812 */ /* 0x000fe400078ec0ff */
[----:B------:R-:W-:Y:S02]  /*ee90*/  MOV R12, R12 ;  /* 0x0000000c000c7202 */ /* 0x000fe40000000f00 */
[----:B------:R-:W-:Y:S02]  /*eea0*/  LOP3.LUT R38, R38, R183, RZ, 0x3c, !PT ;  /* 0x000000b726267212 */ /* 0x000fe400078e3cff */
[----:B------:R-:W-:-:S02]  /*eeb0*/  SHF.R.U64 R70, R70, 0x3, RZ ;  /* 0x0000000346467819 */ /* 0x000fc400000012ff */
[----:B------:R-:W-:Y:S01]  /*eec0*/  LOP3.LUT R163, R170, 0x380, RZ, 0xc0, !PT ;  /* 0x00000380aaa37812 */ /* 0x000fe200078ec0ff */
[----:B------:R-:W-:Y:S01]  /*eed0*/  STSM.16.M88.4 [R102], R24 ;  /* 0x0000001866007844 */ /* 0x000fe20000000200 */
[----:B------:R-:W-:Y:S02]  /*eee0*/  MOV R14, R14 ;  /* 0x0000000e000e7202 */ /* 0x000fe40000000f00 */
[----:B------:R-:W-:Y:S01]  /*eef0*/  LOP3.LUT R46, R46, R185, RZ, 0x3c, !PT ;  /* 0x000000b92e2e7212 */ /* 0x000fe200078e3cff */
[----:B------:R0:W-:Y:S01]  /*ef00*/  STSM.16.M88.4 [R10], R32 ;  /* 0x000000200a007844 */ /* 0x0001e20000000200 */
[----:B------:R-:W-:Y:S02]  /*ef10*/  SHF.R.U64 R78, R78, 0x3, RZ ;  /* 0x000000034e4e7819 */ /* 0x000fe400000012ff */
[----:B------:R-:W-:Y:S01]  /*ef20*/  MOV R20, R20 ;  /* 0x0000001400147202 */ /* 0x000fe20000000f00 */
[----:B------:R1:W-:Y:S01]  /*ef30*/  STSM.16.M88.4 [R12], R40 ;  /* 0x000000280c007844 */ /* 0x0003e20000000200 */
[----:B------:R-:W-:-:S02]  /*ef40*/  F2FP.F16.F32.PACK_AB R59, R155, R59 ;  /* 0x0000003b9b3b723e */ /* 0x000fc400000000ff */
[----:B------:R-:W-:Y:S01]  /*ef50*/  F2FP.F16.F32.PACK_AB R65, R154, R66 ;  /* 0x000000429a41723e */ /* 0x000fe200000000ff */
[----:B------:R1:W-:Y:S01]  /*ef60*/  STSM.16.M88.4 [R14], R48 ;  /* 0x000000300e007844 */ /* 0x0003e20000000200 */
[----:B------:R-:W-:Y:S02]  /*ef70*/  F2FP.F16.F32.PACK_AB R72, R73, R72 ;  /* 0x000000484948723e */ /* 0x000fe400000000ff */
[----:B------:R-:W-:Y:S01]  /*ef80*/  LOP3.LUT R54, R54, R187, RZ, 0x3c, !PT ;  /* 0x000000bb36367212 */ /* 0x000fe200078e3cff */
[----:B------:R1:W-:Y:S01]  /*ef90*/  STSM.16.M88.4 [R20], R56 ;  /* 0x0000003814007844 */ /* 0x0003e20000000200 */
[----:B------:R-:W-:Y:S02]  /*efa0*/  SHF.R.U64 R29, R94, 0x3, RZ ;  /* 0x000000035e1d7819 */ /* 0x000fe400000012ff */
[----:B------:R-:W-:Y:S02]  /*efb0*/  MOV R22, R22 ;  /* 0x0000001600167202 */ /* 0x000fe40000000f00 */
[----:B------:R-:W-:-:S02]  /*efc0*/  F2FP.F16.F32.PACK_AB R66, R69, R68 ;  /* 0x000000444542723e */ /* 0x000fc400000000ff */
[----:B------:R-:W-:Y:S02]  /*efd0*/  F2FP.F16.F32.PACK_AB R67, R153, R67 ;  /* 0x000000439943723e */ /* 0x000fe400000000ff */
[----:B------:R-:W-:Y:S02]  /*efe0*/  F2FP.F16.F32.PACK_AB R73, R152, R74 ;  /* 0x0000004a9849723e */ /* 0x000fe400000000ff */
[----:B------:R-:W-:Y:S01]  /*eff0*/  F2FP.F16.F32.PACK_AB R80, R81, R80 ;  /* 0x000000505150723e */ /* 0x000fe200000000ff */
[----:B------:R1:W-:Y:S01]  /*f000*/  STSM.16.M88.4 [R22], R64 ;  /* 0x0000004016007844 */ /* 0x0003e20000000200 */
[----:B------:R-:W-:Y:S02]  /*f010*/  R2UR UR6, R218 ;  /* 0x00000000da0672ca */ /* 0x000fe400000e0000 */
[----:B------:R-:W-:Y:S02]  /*f020*/  R2UR UR4, R216 ;  /* 0x00000000d80472ca */ /* 0x000fe400000e0000 */
[----:B------:R-:W-:-:S02]  /*f030*/  LOP3.LUT R62, R62, R189, RZ, 0x3c, !PT ;  /* 0x000000bd3e3e7212 */ /* 0x000fc400078e3cff */
[----:B------:R-:W-:Y:S02]  /*f040*/  SHF.R.U64 R103, R103, 0x3, RZ ;  /* 0x0000000367677819 */ /* 0x000fe400000012ff */
[----:B------:R-:W-:Y:S02]  /*f050*/  MOV R30, R30 ;  /* 0x0000001e001e7202 */ /* 0x000fe40000000f00 */
[----:B------:R-:W-:Y:S02]  /*f060*/  F2FP.F16.F32.PACK_AB R74, R77, R76 ;  /* 0x0000004c4d4a723e */ /* 0x000fe400000000ff */
[----:B------:R-:W-:Y:S02]  /*f070*/  F2FP.F16.F32.PACK_AB R75, R17, R75 ;  /* 0x0000004b114b723e */ /* 0x000fe400000000ff */
[----:B------:R-:W-:Y:S01]  /*f080*/  F2FP.F16.F32.PACK_AB R81, R3, R82 ;  /* 0x000000520351723e */ /* 0x000fe200000000ff */
[----:B------:R-:W-:Y:S01]  /*f090*/  USHF.L.U64.HI UR11, UR4, 0x2, UR6 ;  /* 0x00000002040b7899 */ /* 0x000fe20008010206 */
[----:B------:R-:W-:Y:S01]  /*f0a0*/  LOP3.LUT R70, R70, R191, RZ, 0x3c, !PT ;  /* 0x000000bf46467212 */ /* 0x000fe200078e3cff */
[----:B------:R1:W-:Y:S01]  /*f0b0*/  STSM.16.M88.4 [R30], R72 ;  /* 0x000000481e007844 */ /* 0x0003e20000000200 */
        /* <DEDUP_REMOVED lines=13> */
[----:B------:R-:W-:Y:S01]  /*f190*/  @UP0 UIADD3 UR6, UP3, UR10, UR8, URZ ;  /* 0x000000080a060290 */ /* 0x000fe2000ff7e03f */
[----:B------:R-:W-:Y:S01]  /*f1a0*/  F2FP.F16.F32.PACK_AB R85, R91, R90 ;  /* 0x0000005a5b55723e */ /* 0x000fe200000000ff */
[----:B------:R-:W-:Y:S01]  /*f1b0*/  UIADD3.X UR8, UR11, UR7, URZ, UP2, !UPT ;  /* 0x000000070b087290 */ /* 0x000fe200097fe43f */
[----:B------:R-:W-:Y:S01]  /*f1c0*/  F2FP.F16.F32.PACK_AB R86, R93, R92 ;  /* 0x0000005c5d56723e */ /* 0x000fe200000000ff */
[----:B------:R-:W-:Y:S01]  /*f1d0*/  @UP0 UIADD3.X UR7, UR11, UR9, URZ, UP3, !UPT ;  /* 0x000000090b070290 */ /* 0x000fe20009ffe43f */
[----:B------:R-:W-:-:S02]  /*f1e0*/  F2FP.F16.F32.PACK_AB R87, R164, R87 ;  /* 0x00000057a457723e */ /* 0x000fc400000000ff */
[----:B------:R-:W-:Y:S02]  /*f1f0*/  F2FP.F16.F32.PACK_AB R165, R166, R165 ;  /* 0x000000a5a6a5723e */ /* 0x000fe400000000ff */
[----:B------:R-:W-:Y:S01]  /*f200*/  F2FP.F16.F32.PACK_AB R104, R105, R104 ;  /* 0x000000686968723e */ /* 0x000fe200000000ff */
[----:B------:R1:W-:Y:S01]  /*f210*/  STSM.16.M88.4 [R46], R84 ;  /* 0x000000542e007844 */ /* 0x0003e20000000200 */
[----:B------:R-:W-:Y:S02]  /*f220*/  LOP3.LUT R94, R29, R6, RZ, 0x3c, !PT ;  /* 0x000000061d5e7212 */ /* 0x000fe400078e3cff */
[----:B------:R-:W-:Y:S02]  /*f230*/  MOV R54, R54 ;  /* 0x0000003600367202 */ /* 0x000fe40000000f00 */
[----:B------:R-:W-:Y:S02]  /*f240*/  F2FP.F16.F32.PACK_AB R164, R97, R96 ;  /* 0x0000006061a4723e */ /* 0x000fe400000000ff */
[----:B------:R-:W-:-:S02]  /*f250*/  F2FP.F16.F32.PACK_AB R166, R101, R100 ;  /* 0x0000006465a6723e */ /* 0x000fc400000000ff */
[----:B------:R-:W-:Y:S02]  /*f260*/  F2FP.F16.F32.PACK_AB R167, R168, R167 ;  /* 0x000000a7a8a7723e */ /* 0x000fe400000000ff */
[----:B------:R-:W-:Y:S02]  /*f270*/  F2FP.F16.F32.PACK_AB R105, R107, R106 ;  /* 0x0000006a6b69723e */ /* 0x000fe400000000ff */
[----:B------:R-:W-:Y:S01]  /*f280*/  F2FP.F16.F32.PACK_AB R112, R113, R112 ;  /* 0x000000707170723e */ /* 0x000fe200000000ff */
[----:B------:R1:W-:Y:S01]  /*f290*/  STSM.16.M88.4 [R54], R164 ;  /* 0x000000a436007844 */ /* 0x0003e20000000200 */
[----:B------:R-:W-:Y:S02]  /*f2a0*/  LOP3.LUT R98, R103, R98, RZ, 0x3c, !PT ;  /* 0x0000006267627212 */ /* 0x000fe400078e3cff */
[----:B------:R-:W-:Y:S02]  /*f2b0*/  MOV R62, R62 ;  /* 0x0000003e003e7202 */ /* 0x000fe40000000f00 */
        /* <DEDUP_REMOVED lines=16> */
[----:B------:R-:W-:Y:S01]  /*f3c0*/  F2FP.F16.F32.PACK_AB R136, R137, R136 ;  /* 0x000000888988723e */ /* 0x000fe200000000ff */
[----:B------:R1:W-:Y:S01]  /*f3d0*/  STSM.16.M88.4 [R78], R120 ;  /* 0x000000784e007844 */ /* 0x0003e20000000200 */
[----:B------:R-:W-:Y:S02]  /*f3e0*/  MOV R94, R94 ;  /* 0x0000005e005e7202 */ /* 0x000fe40000000f00 */
        /* <DEDUP_REMOVED lines=8> */
[----:B------:R-:W-:Y:S02]  /*f470*/  F2FP.F16.F32.PACK_AB R145, R147, R146 ;  /* 0x000000929391723e */ /* 0x000fe400000000ff */
[----:B------:R-:W-:Y:S01]  /*f480*/  MOV R6, R8 ;  /* 0x0000000800067202 */ /* 0x000fe20000000f00 */
[----:B------:R1:W-:Y:S01]  /*f490*/  STSM.16.M88.4 [R98], R136 ;  /* 0x0000008862007844 */ /* 0x0003e20000000200 */
[----:B------:R-:W-:-:S02]  /*f4a0*/  F2FP.F16.F32.PACK_AB R146, R149, R148 ;  /* 0x000000949592723e */ /* 0x000fc400000000ff */
[----:B------:R-:W-:Y:S02]  /*f4b0*/  PLOP3.LUT P1, PT, PT, PT, UP1, 0x80, 0x0 ;  /* 0x000000000000781c */ /* 0x000fe40003f2f018 */
[----:B------:R-:W-:Y:S01]  /*f4c0*/  PLOP3.LUT P2, PT, PT, PT, UP0, 0x80, 0x0 ;  /* 0x000000000000781c */ /* 0x000fe20003f4f008 */
[----:B0-----:R-:W-:Y:S01]  /*f4d0*/  IMAD.U32 R10, RZ, RZ, UR6 ;  /* 0x00000006ff0a7e24 */ /* 0x001fe2000f8e00ff */
[----:B------:R-:W-:Y:S01]  /*f4e0*/  F2FP.F16.F32.PACK_AB R147, R151, R150 ;  /* 0x000000969793723e */ /* 0x000fe200000000ff */
[----:B------:R-:W-:Y:S02]  /*f4f0*/  IMAD.U32 R8, RZ, RZ, UR4 ;  /* 0x00000004ff087e24 */ /* 0x000fe4000f8e00ff */
[----:B------:R-:W-:Y:S02]  /*f500*/  IMAD.U32 R9, RZ, RZ, UR8 ;  /* 0x00000008ff097e24 */ /* 0x000fe4000f8e00ff */
[----:B------:R1:W-:Y:S01]  /*f510*/  STSM.16.M88.4 [R6], R144 ;  /* 0x0000009006007844 */ /* 0x0003e20000000200 */
[----:B------:R-:W-:Y:S01]  /*f520*/  BAR.SYNC.DEFER_BLOCKING 0x1, 0x100 ;  /* 0x0044000000007b1d */ /* 0x000fe20000010000 */
[----:B------:R-:W-:-:S05]  /*f530*/  IMAD.U32 R11, RZ, RZ, UR7 ;  /* 0x00000007ff0b7e24 */ /* 0x000fca000f8e00ff */
[----:B------:R-:W2:Y:S04]  /*f540*/  @P1 LDG.E R3, desc[UR12][R8.64] ;  /* 0x0000000c08031981 */ /* 0x000ea8000c1e1900 */
[----:B------:R-:W3:Y:S01]  /*f550*/  @P2 LDG.E R10, desc[UR12][R10.64] ;  /* 0x0000000c0a0a2981 */ /* 0x000ee2000c1e1900 */
[----:B------:R-:W-:Y:S01]  /*f560*/  IMAD R13, R212, 0x40, R18 ;  /* 0x00000040d40d7824 */ /* 0x000fe200078e0212 */
[----:B------:R-:W-:Y:S01]  /*f570*/  UMOV UR4, URZ ;  /* 0x0000003f00047c82 */ /* 0x000fe20008000000 */
[----:B------:R-:W-:Y:S02]  /*f580*/  ULDC UR10, c[0x0][0xa88] ;  /* 0x0002a200000a7ab9 */ /* 0x000fe40000000800 */
[----:B------:R-:W-:-:S03]  /*f590*/  IMAD.WIDE R4, R13, 0x2, R4 ;  /* 0x000000020d047825 */ /* 0x000fc600078e0204 */
[----:B------:R-:W-:Y:S02]  /*f5a0*/  IADD3 R21, P0, R4, 0x1000, RZ ;  /* 0x0000100004157810 */ /* 0x000fe40007f1e0ff */
[----:B--2---:R-:W-:Y:S02]  /*f5b0*/  @P1 R2UR UR4, R3 ;  /* 0x00000000030412ca */ /* 0x004fe400000e0000 */
[----:B---3--:R-:W-:Y:S01]  /*f5c0*/  @P2 R2UR UR10, R10 ;  /* 0x000000000a0a22ca */ /* 0x008fe200000e0000 */
[----:B-1----:R-:W-:-:S14]  /*f5d0*/  @P2 BRA `(.L_x_2125) ;  /* 0x00000000001c2947 */ /* 0x002fdc0003800000 */
[----:B------:R-:W-:Y:S05]  /*f5e0*/  @!P1 BRA `(.L_x_2125) ;  /* 0x0000000000189947 */ /* 0x000fea0003800000 */
[----:B------:R-:W-:Y:S02]  /*f5f0*/  ULDC.64 UR6, c[0x0][0x208] ;  /* 0x0000820000067ab9 */ /* 0x000fe40000000a00 */
[----:B------:R-:W2:Y:S04]  /*f600*/  LDG.E R6, desc[UR6][R8.64] ;  /* 0x0000000608067981 */ /* 0x000ea8000c1e1900 */
[----:B------:R-:W3:Y:S01]  /*f610*/  LDG.E R3, desc[UR6][R8.64+0x4] ;  /* 0x0000040608037981 */ /* 0x000ee2000c1e1900 */
[----:B--2---:R-:W-:Y:S02]  /*f620*/  R2UR UR6, R6 ;  /* 0x00000000060672ca */ /* 0x004fe400000e0000 */
[----:B---3--:R-:W-:-:S13]  /*f630*/  R2UR UR10, R3 ;  /* 0x00000000030a72ca */ /* 0x008fda00000e0000 */
[----:B------:R-:W-:-:S12]  /*f640*/  UIADD3 UR10, -UR6, UR10, URZ ;  /* 0x0000000a060a7290 */ /* 0x000fd8000fffe13f */
.L_x_2125:
[----:B------:R-:W-:Y:S01]  /*f650*/  R2UR UR18, R217 ;  /* 0x00000000d91272ca */ /* 0x000fe200000e0000 */
[----:B------:R-:W-:Y:S01]  /*f660*/  ULDC.64 UR12, c[0x0][0xb70] ;  /* 0x0002dc00000c7ab9 */ /* 0x000fe20000000a00 */
[----:B------:R-:W-:Y:S01]  /*f670*/  R2UR UR16, R218 ;  /* 0x00000000da1072ca */ /* 0x000fe200000e0000 */
[----:B------:R-:W-:Y:S01]  /*f680*/  USHF.R.S32.HI UR9, URZ, 0x1f, UR4 ;  /* 0x0000001f3f097899 */ /* 0x000fe20008011404 */
[----:B------:R-:W-:Y:S01]  /*f690*/  R2UR UR15, R216 ;  /* 0x00000000d80f72ca */ /* 0x000fe200000e0000 */
[----:B------:R-:W-:Y:S01]  /*f6a0*/  UMOV UR8, UR4 ;  /* 0x0000000400087c82 */ /* 0x000fe20008000000 */
[----:B------:R-:W-:Y:S01]  /*f6b0*/  R2UR UR17, R219 ;  /* 0x00000000db1172ca */ /* 0x000fe200000e0000 */
[----:B------:R-:W-:Y:S01]  /*f6c0*/  ULDC.64 UR20, c[0x0][0x208] ;  /* 0x0000820000147ab9 */ /* 0x000fe20000000a00 */
[----:B------:R-:W-:Y:S02]  /*f6d0*/  LOP3.LUT R20, R21, 0x380, RZ, 0xc0, !PT ;  /* 0x0000038015147812 */ /* 0x000fe400078ec0ff */
[----:B------:R-:W-:-:S02]  /*f6e0*/  IADD3 R13, P1, R4, 0x2000, RZ ;  /* 0x00002000040d7810 */ /* 0x000fc40007f3e0ff */
[----:B------:R-:W-:Y:S01]  /*f6f0*/  IADD3 R9, P2, R4, 0x3000, RZ ;  /* 0x0000300004097810 */ /* 0x000fe20007f5e0ff */
[----:B------:R-:W-:Y:S01]  /*f700*/  USHF.R.S32.HI UR14, URZ, 0x1f, UR18 ;  /* 0x0000001f3f0e7899 */ /* 0x000fe20008011412 */
[----:B------:R-:W-:Y:S01]  /*f710*/  SHF.R.U64 R20, R20, 0x3, RZ ;  /* 0x0000000314147819 */ /* 0x000fe200000012ff */
[----:B------:R-:W-:Y:S01]  /*f720*/  USEL UR16, UR16, URZ, !UP1 ;  /* 0x0000003f10107287 */ /* 0x000fe2000c800000 */
[----:B------:R-:W-:Y:S01]  /*f730*/  LOP3.LUT R12, R13, 0x380, RZ, 0xc0, !PT ;  /* 0x000003800d0c7812 */ /* 0x000fe200078ec0ff */
[----:B------:R-:W-:Y:S01]  /*f740*/  UIMAD UR11, UR14, UR12, URZ ;  /* 0x0000000c0e0b72a4 */ /* 0x000fe2000f8e023f */
[----:B------:R-:W-:Y:S01]  /*f750*/  LOP3.LUT R8, R9, 0x380, RZ, 0xc0, !PT ;  /* 0x0000038009087812 */ /* 0x000fe200078ec0ff */
[----:B------:R-:W-:Y:S01]  /*f760*/  UIMAD.WIDE.U32 UR6, UR18, UR12, UR8 ;  /* 0x0000000c120672a5 */ /* 0x000fe2000f8e0008 */
[----:B------:R-:W-:Y:S01]  /*f770*/  MOV R10, UR17 ;  /* 0x00000011000a7c02 */ /* 0x000fe20008000f00 */
[----:B------:R-:W-:Y:S01]  /*f780*/  UIMAD UR11, UR18, UR13, UR11 ;  /* 0x0000000d120b72a4 */ /* 0x000fe2000f8e020b */
[----:B------:R-:W-:Y:S01]  /*f790*/  LOP3.LUT R20, R20, R21, RZ, 0x3c, !PT ;  /* 0x0000001514147212 */ /* 0x000fe200078e3cff */
[----:B------:R-:W-:Y:S01]  /*f7a0*/  USEL UR15, UR15, URZ, !UP1 ;  /* 0x0000003f0f0f7287 */ /* 0x000fe2000c800000 */
[----:B------:R-:W-:Y:S01]  /*f7b0*/  SHF.R.U64 R12, R12, 0x3, RZ ;  /* 0x000000030c0c7819 */ /* 0x000fe200000012ff */
[----:B------:R-:W-:Y:S01]  /*f7c0*/  ULDC.64 UR12, c[0x0][0xb78] ;  /* 0x0002de00000c7ab9 */ /* 0x000fe20000000a00 */
[----:B------:R-:W-:Y:S01]  /*f7d0*/  UIADD3 UR7, UR7, UR11, URZ ;  /* 0x0000000b07077290 */ /* 0x000fe2000fffe03f */
[----:B------:R-:W-:Y:S01]  /*f7e0*/  IMAD R10, R10, 0x80, R215 ;  /* 0x000000800a0a7824 */ /* 0x000fe200078e02d7 */
[----:B------:R-:W-:Y:S01]  /*f7f0*/  UIMAD UR8, UR16, UR12, URZ ;  /* 0x0000000c100872a4 */ /* 0x000fe2000f8e023f */
[----:B------:R-:W-:Y:S01]  /*f800*/  SHF.R.U64 R8, R8, 0x3, RZ ;  /* 0x0000000308087819 */ /* 0x000fe200000012ff */
[----:B------:R-:W-:Y:S01]  /*f810*/  UIMAD.WIDE.U32 UR6, UR15, UR12, UR6 ;  /* 0x0000000c0f0672a5 */ /* 0x000fe2000f8e0006 */
[----:B------:R-:W-:Y:S01]  /*f820*/  IMAD.X R21, RZ, RZ, R5, P0 ;  /* 0x000000ffff157224 */ /* 0x000fe200000e0605 */
[----:B------:R-:W-:Y:S01]  /*f830*/  UIMAD UR8, UR15, UR13, UR8 ;  /* 0x0000000d0f0872a4 */ /* 0x000fe2000f8e0208 */
[----:B------:R-:W-:-:S02]  /*f840*/  SHF.R.S32.HI R3, RZ, 0x1f, R10 ;  /* 0x0000001fff037819 */ /* 0x000fc4000001140a */
[----:B------:R-:W-:Y:S01]  /*f850*/  IADD3 R69, P0, R4, 0x8000, RZ ;  /* 0x0000800004457810 */ /* 0x000fe20007f1e0ff */
[----:B------:R-:W-:Y:S01]  /*f860*/  ULDC.64 UR12, c[0x0][0xaa0] ;  /* 0x0002a800000c7ab9 */ /* 0x000fe20000000a00 */
[----:B------:R-:W-:Y:S01]  /*f870*/  IADD3 R6, P3, R10, UR6, RZ ;  /* 0x000000060a067c10 */ /* 0x000fe2000ff7e0ff */
[----:B------:R-:W-:Y:S01]  /*f880*/  IMAD.U32 R14, RZ, RZ, UR8 ;  /* 0x00000008ff0e7e24 */ /* 0x000fe2000f8e00ff */
[----:B------:R-:W-:Y:S01]  /*f890*/  LOP3.LUT R12, R12, R13, RZ, 0x3c, !PT ;  /* 0x0000000d0c0c7212 */ /* 0x000fe200078e3cff */
[--C-:B------:R-:W-:Y:S01]  /*f8a0*/  IMAD.X R13, RZ, RZ, R5.reuse, P1 ;  /* 0x000000ffff0d7224 */ /* 0x100fe200008e0605 */
[----:B------:R-:W-:Y:S01]  /*f8b0*/  LOP3.LUT R8, R8, R9, RZ, 0x3c, !PT ;  /* 0x0000000908087212 */ /* 0x000fe200078e3cff */
[----:B------:R-:W-:Y:S01]  /*f8c0*/  IMAD.X R9, RZ, RZ, R5, P2 ;  /* 0x000000ffff097224 */ /* 0x000fe200010e0605 */
[----:B------:R-:W-:Y:S01]  /*f8d0*/  IADD3.X R3, R3, UR7, R14, P3, !PT ;  /* 0x0000000703037c10 */ /* 0x000fe20009ffe40e */
[----:B------:R-:W-:Y:S01]  /*f8e0*/  ULDC.64 UR6, c[0x0][0xb40] ;  /* 0x0002d00000067ab9 */ /* 0x000fe20000000a00 */
[----:B------:R-:W-:-:S02]  /*f8f0*/  IADD3 R61, P6, R4, 0x4000, RZ ;  /* 0x00004000043d7810 */ /* 0x000fc40007fde0ff */
[----:B------:R-:W-:Y:S02]  /*f900*/  LEA R38, P3, R6, UR6, 0x2 ;  /* 0x0000000606267c11 */ /* 0x000fe4000f8610ff */
[----:B------:R-:W-:Y:S02]  /*f910*/  IADD3 R49, P5, R4, 0x5000, RZ ;  /* 0x0000500004317810 */ /* 0x000fe40007fbe0ff */
[----:B------:R-:W-:Y:S01]  /*f920*/  LEA.HI.X R39, R6, UR7, R3, 0x2, P3 ;  /* 0x0000000706277c11 */ /* 0x000fe200098f1403 */
[----:B------:R-:W-:Y:S01]  /*f930*/  VIADD R3, R10, 0x8 ;  /* 0x000000080a037836 */ /* 0x000fe20000000000 */
[C---:B------:R-:W-:Y:S02]  /*f940*/  IADD3 R33, P4, R4.reuse, 0x6000, RZ ;  /* 0x0000600004217810 */ /* 0x040fe40007f9e0ff */
[C---:B------:R-:W-:Y:S02]  /*f950*/  IADD3 R25, P3, R4.reuse, 0x7000, RZ ;  /* 0x0000700004197810 */ /* 0x040fe40007f7e0ff */
[----:B------:R-:W-:-:S02]  /*f960*/  IADD3 R57, P1, R4, 0x9000, RZ ;  /* 0x0000900004397810 */ /* 0x000fc40007f3e0ff */
[----:B------:R-:W-:Y:S02]  /*f970*/  IADD3 R45, P2, R4, 0xa000, RZ ;  /* 0x0000a000042d7810 */ /* 0x000fe40007f5e0ff */
[----:B------:R-:W-:Y:S02]  /*f980*/  LOP3.LUT R68, R69, 0x380, RZ, 0xc0, !PT ;  /* 0x0000038045447812 */ /* 0x000fe400078ec0ff */
[----:B------:R-:W-:Y:S02]  /*f990*/  LOP3.LUT R60, R61, 0x380, RZ, 0xc0, !PT ;  /* 0x000003803d3c7812 */ /* 0x000fe400078ec0ff */
[----:B------:R-:W-:Y:S02]  /*f9a0*/  LOP3.LUT R48, R49, 0x380, RZ, 0xc0, !PT ;  /* 0x0000038031307812 */ /* 0x000fe400078ec0ff */
[----:B------:R-:W-:Y:S02]  /*f9b0*/  LOP3.LUT R32, R33, 0x380, RZ, 0xc0, !PT ;  /* 0x0000038021207812 */ /* 0x000fe400078ec0ff */
[----:B------:R-:W-:-:S02]  /*f9c0*/  LOP3.LUT R24, R25, 0x380, RZ, 0xc0, !PT ;  /* 0x0000038019187812 */ /* 0x000fc400078ec0ff */
[----:B------:R-:W-:Y:S02]  /*f9d0*/  LOP3.LUT R56, R57, 0x380, RZ, 0xc0, !PT ;  /* 0x0000038039387812 */ /* 0x000fe400078ec0ff */
[----:B------:R-:W-:Y:S02]  /*f9e0*/  LOP3.LUT R44, R45, 0x380, RZ, 0xc0, !PT ;  /* 0x000003802d2c7812 */ /* 0x000fe400078ec0ff */
[----:B------:R-:W-:Y:S02]  /*f9f0*/  SHF.R.U64 R68, R68, 0x3, RZ ;  /* 0x0000000344447819 */ /* 0x000fe400000012ff */
[----:B------:R-:W-:Y:S02]  /*fa00*/  SHF.R.U64 R60, R60, 0x3, RZ ;  /* 0x000000033c3c7819 */ /* 0x000fe400000012ff */
[----:B------:R-:W-:Y:S02]  /*fa10*/  SHF.R.U64 R48, R48, 0x3, RZ ;  /* 0x0000000330307819 */ /* 0x000fe400000012ff */
[----:B------:R-:W-:-:S02]  /*fa20*/  SHF.R.U64 R32, R32, 0x3, RZ ;  /* 0x0000000320207819 */ /* 0x000fc400000012ff */
[----:B------:R-:W-:Y:S02]  /*fa30*/  SHF.R.U64 R24, R24, 0x3, RZ ;  /* 0x0000000318187819 */ /* 0x000fe400000012ff */
[----:B------:R-:W-:Y:S02]  /*fa40*/  SHF.R.U64 R56, R56, 0x3, RZ ;  /* 0x0000000338387819 */ /* 0x000fe400000012ff */
[----:B------:R-:W-:Y:S02]  /*fa50*/  SHF.R.U64 R44, R44, 0x3, RZ ;  /* 0x000000032c2c7819 */ /* 0x000fe400000012ff */
[----:B------:R-:W-:Y:S01]  /*fa60*/  LOP3.LUT R68, R68, R69, RZ, 0x3c, !PT ;  /* 0x0000004544447212 */ /* 0x000fe200078e3cff */
[--C-:B------:R-:W-:Y:S01]  /*fa70*/  IMAD.X R69, RZ, RZ, R5.reuse, P0 ;  /* 0x000000ffff457224 */ /* 0x100fe200000e0605 */
        /* <DEDUP_REMOVED lines=12> */
[----:B------:R-:W-:Y:S02]  /*fb40*/  IADD3.X R25, RZ, R5, RZ, P3, !PT ;  /* 0x00000005ff197210 */ /* 0x000fe40001ffe4ff */
[C---:B------:R-:W-:Y:S02]  /*fb50*/  IADD3 R37, P6, R4.reuse, 0xb000, RZ ;  /* 0x0000b00004257810 */ /* 0x040fe40007fde0ff */
[C---:B------:R-:W-:Y:S02]  /*fb60*/  IADD3 R73, P5, R4.reuse, 0xc000, RZ ;  /* 0x0000c00004497810 */ /* 0x040fe40007fbe0ff */
[----:B------:R-:W-:-:S02]  /*fb70*/  IADD3 R65, P4, R4, 0xd000, RZ ;  /* 0x0000d00004417810 */ /* 0x000fc40007f9e0ff */
[----:B------:R-:W-:Y:S02]  /*fb80*/  IADD3 R53, P3, R4, 0xe000, RZ ;  /* 0x0000e00004357810 */ /* 0x000fe40007f7e0ff */
[----:B------:R-:W-:Y:S02]  /*fb90*/  ISETP.GE.OR P1, PT, R10, UR10, P0 ;  /* 0x0000000a0a007c0c */ /* 0x000fe40008726670 */
[C---:B------:R-:W-:Y:S02]  /*fba0*/  IADD3 R6, P2, R4.reuse, 0xf000, RZ ;  /* 0x0000f00004067810 */ /* 0x040fe40007f5e0ff */
[----:B------:R-:W-:Y:S02]  /*fbb0*/  ISETP.GE.OR P0, PT, R3, UR10, P0 ;  /* 0x0000000a03007c0c */ /* 0x000fe40008706670 */
[----:B------:R-:W-:Y:S02]  /*fbc0*/  LOP3.LUT R11, R4, 0x380, RZ, 0xc0, !PT ;  /* 0x00000380040b7812 */ /* 0x000fe400078ec0ff */
[----:B------:R-:W-:-:S02]  /*fbd0*/  LOP3.LUT R36, R37, 0x380, RZ, 0xc0, !PT ;  /* 0x0000038025247812 */ /* 0x000fc400078ec0ff */
[----:B------:R-:W-:Y:S02]  /*fbe0*/  LOP3.LUT R72, R73, 0x380, RZ, 0xc0, !PT ;  /* 0x0000038049487812 */ /* 0x000fe400078ec0ff */
[----:B------:R-:W-:Y:S01]  /*fbf0*/  LOP3.LUT R64, R65, 0x380, RZ, 0xc0, !PT ;  /* 0x0000038041407812 */ /* 0x000fe200078ec0ff */
[----:B------:R0:W-:Y:S01]  /*fc00*/  @!P1 STG.E desc[UR20][R38.64], R2 ;  /* 0x0000000226009986 */ /* 0x0001e2000c101914 */
[----:B------:R-:W-:Y:S02]  /*fc10*/  LOP3.LUT R52, R53, 0x380, RZ, 0xc0, !PT ;  /* 0x0000038035347812 */ /* 0x000fe400078ec0ff */
[----:B------:R-:W-:Y:S01]  /*fc20*/  LOP3.LUT R3, R6, 0x380, RZ, 0xc0, !PT ;  /* 0x0000038006037812 */ /* 0x000fe200078ec0ff */
[----:B------:R1:W-:Y:S01]  /*fc30*/  @!P0 STG.E desc[UR20][R38.64+0x20], R0 ;  /* 0x0000200026008986 */ /* 0x0003e2000c101914 */
[----:B------:R-:W-:Y:S02]  /*fc40*/  SHF.R.U64 R11, R11, 0x3, RZ ;  /* 0x000000030b0b7819 */ /* 0x000fe400000012ff */
[----:B------:R-:W-:Y:S01]  /*fc50*/  SHF.R.U64 R36, R36, 0x3, RZ ;  /* 0x0000000324247819 */ /* 0x000fe200000012ff */
[----:B------:R-:W-:Y:S01]  /*fc60*/  UIMAD UR6, UR9, UR12, URZ ;  /* 0x0000000c090672a4 */ /* 0x000fe2000f8e023f */
[----:B------:R-:W-:Y:S01]  /*fc70*/  SHF.R.U64 R72, R72, 0x3, RZ ;  /* 0x0000000348487819 */ /* 0x000fe200000012ff */
[----:B------:R-:W5:Y:S01]  /*fc80*/  LD.E.128 R20, desc[UR20][R20.64] ;  /* 0x0000001414147980 */ /* 0x000f62000c101d00 */
[----:B------:R-:W-:-:S02]  /*fc90*/  SHF.R.U64 R64, R64, 0x3, RZ ;  /* 0x0000000340407819 */ /* 0x000fc400000012ff */
[----:B------:R-:W-:Y:S01]  /*fca0*/  IADD3.X R41, RZ, R5, RZ, P2, !PT ;  /* 0x00000005ff297210 */ /* 0x000fe200017fe4ff */
[--C-:B0-----:R-:W-:Y:S01]  /*fcb0*/  IMAD.MOV.U32 R2, RZ, RZ, R18.reuse ;  /* 0x000000ffff027224 */ /* 0x101fe200078e0012 */
[----:B------:R-:W-:Y:S01]  /*fcc0*/  SHF.R.U64 R52, R52, 0x3, RZ ;  /* 0x0000000334347819 */ /* 0x000fe200000012ff */
[----:B------:R-:W5:Y:S01]  /*fcd0*/  LD.E.128 R12, desc[UR20][R12.64] ;  /* 0x000000140c0c7980 */ /* 0x000f62000c101d00 */
[----:B------:R-:W-:Y:S01]  /*fce0*/  SHF.R.U64 R3, R3, 0x3, RZ ;  /* 0x0000000303037819 */ /* 0x000fe200000012ff */
[----:B------:R-:W-:Y:S01]  /*fcf0*/  ULDC.64 UR8, c[0x0][0xae0] ;  /* 0x0002b80000087ab9 */ /* 0x000fe20000000a00 */
[----:B------:R-:W-:Y:S01]  /*fd00*/  LOP3.LUT R4, R11, R4, RZ, 0x3c, !PT ;  /* 0x000000040b047212 */ /* 0x000fe200078e3cff */
[----:B------:R-:W5:Y:S01]  /*fd10*/  LD.E.128 R60, desc[UR20][R60.64] ;  /* 0x000000143c3c7980 */ /* 0x000f62000c101d00 */
        /* <DEDUP_REMOVED lines=8> */
[----:B------:R-:W-:Y:S01]  /*fda0*/  LOP3.LUT R40, R3, R6, RZ, 0x3c, !PT ;  /* 0x0000000603287212 */ /* 0x000fe200078e3cff */
[----:B------:R0:W5:Y:S01]  /*fdb0*/  LD.E.128 R28, desc[UR20][R4.64] ;  /* 0x00000014041c7980 */ /* 0x000162000c101d00 */
[----:B------:R-:W-:Y:S01]  /*fdc0*/  SHF.R.S32.HI R3, RZ, 0x1f, R18 ;  /* 0x0000001fff037819 */ /* 0x000fe20000011412 */
[----:B------:R-:W-:-:S02]  /*fdd0*/  UIMAD UR6, UR4, UR13, UR6 ;  /* 0x0000000d040672a4 */ /* 0x000fc4000f8e0206 */
[----:B------:R-:W5:Y:S04]  /*fde0*/  LD.E.128 R8, desc[UR20][R8.64] ;  /* 0x0000001408087980 */ /* 0x000f68000c101d00 */
[----:B------:R-:W5:Y:S01]  /*fdf0*/  LD.E.128 R48, desc[UR20][R48.64] ;  /* 0x0000001430307980 */ /* 0x000f62000c101d00 */
[----:B0-----:R-:W-:-:S03]  /*fe00*/  IMAD.U32 R5, RZ, RZ, UR12 ;  /* 0x0000000cff057e24 */ /* 0x001fc6000f8e00ff */
[----:B------:R-:W5:Y:S01]  /*fe10*/  LD.E.128 R32, desc[UR20][R32.64] ;  /* 0x0000001420207980 */ /* 0x000f62000c101d00 */
[----:B------:R-:W-:-:S03]  /*fe20*/  IMAD.WIDE.U32 R2, R5, UR4, R2 ;  /* 0x0000000405027c25 */ /* 0x000fc6000f8e0002 */
[----:B------:R-:W5:Y:S04]  /*fe30*/  LD.E.128 R24, desc[UR20][R24.64] ;  /* 0x0000001418187980 */ /* 0x000f68000c101d00 */
[----:B------:R-:W5:Y:S04]  /*fe40*/  LD.E.128 R68, desc[UR20][R68.64] ;  /* 0x0000001444447980 */ /* 0x000f68000c101d00 */
[----:B------:R-:W5:Y:S04]  /*fe50*/  LD.E.128 R56, desc[UR20][R56.64] ;  /* 0x0000001438387980 */ /* 0x000f68000c101d00 */
[----:B------:R-:W5:Y:S04]  /*fe60*/  LD.E.128 R44, desc[UR20][R44.64] ;  /* 0x000000142c2c7980 */ /* 0x000f68000c101d00 */
[----:B-1----:R-:W5:Y:S04]  /*fe70*/  LD.E.128 R36, desc[UR20][R36.64] ;  /* 0x0000001424247980 */ /* 0x002f68000c101d00 */
        /* <DEDUP_REMOVED lines=11> */
[----:B------:R-:W-:Y:S01]  /*ff30*/  VIADD R3, R3, UR6 ;  /* 0x0000000603037c36 */ /* 0x000fe20008000000 */
[----:B------:R-:W-:Y:S01]  /*ff40*/  UIMAD UR10, UR17, -0x80, UR10 ;  /* 0xffffff80110a78a4 */ /* 0x000fe2000f8e020a */
[----:B------:R-:W-:Y:S01]  /*ff50*/  IMAD.U32 R5, RZ, RZ, UR8 ;  /* 0x00000008ff057e24 */ /* 0x000fe2000f8e00ff */
[----:B------:R-:W-:Y:S01]  /*ff60*/  UIMAD UR4, UR18, UR9, UR4 ;  /* 0x00000009120472a4 */ /* 0x000fe2000f8e0204 */
[----:B------:R-:W-:-:S02]  /*ff70*/  ULDC.64 UR6, c[0x0][0xae8] ;  /* 0x0002ba0000067ab9 */ /* 0x000fc40000000a00 */
[----:B------:R-:W-:Y:S01]  /*ff80*/  IMAD.WIDE.U32 R2, R5, UR18, R2 ;  /* 0x0000001205027c25 */ /* 0x000fe2000f8e0002 */
[----:B------:R-:W-:-:S03]  /*ff90*/  ISETP.GE.AND P3, PT, R212, UR10, PT ;  /* 0x0000000ad4007c0c */ /* 0x000fc6000bf66270 */
[----:B------:R-:W-:Y:S01]  /*ffa0*/  VIADD R3, R3, UR4 ;  /* 0x0000000403037c36 */ /* 0x000fe20008000000 */
[----:B------:R-:W-:Y:S01]  /*ffb0*/  UIMAD UR4, UR16, UR6, URZ ;  /* 0x00000006100472a4 */ /* 0x000fe2000f8e023f */
[----:B------:R-:W-:Y:S01]  /*ffc0*/  IADD3 R169, R169, 0x38820, RZ ;  /* 0x00038820a9a97810 */ /* 0x000fe20007ffe0ff */
[----:B------:R-:W-:Y:S02]  /*ffd0*/  IMAD.U32 R77, RZ, RZ, UR6 ;  /* 0x00000006ff4d7e24 */ /* 0x000fe4000f8e00ff */
[C---:B------:R-:W-:Y:S01]  /*ffe0*/  VIADD R5, R212.reuse, 0x60 ;  /* 0x00000060d4057836 */ /* 0x040fe20000000000 */
[----:B------:R-:W-:Y:S02]  /*fff0*/  UIMAD UR4, UR15, UR7, UR4 ;  /* 0x000000070f0472a4 */ /* 0x000fe4000f8e0204 */
[----:B------:R-:W-:Y:S01]  /*10000*/  IMAD.WIDE.U32 R76, R77, UR15, R2 ;  /* 0x0000000f4d4c7c25 */ /* 0x000fe2000f8e0002 */
[----:B------:R-:W-:Y:S02]  /*10010*/  PRMT R169, RZ, 0x654, R169 ;  /* 0x00000654ffa97816 */ /* 0x000fe400000000a9 */
[----:B------:R-:W-:Y:S01]  /*10020*/  ISETP.GE.AND P2, PT, R5, UR10, PT ;  /* 0x0000000a05007c0c */ /* 0x000fe2000bf46270 */
[C---:B------:R-:W-:Y:S01]  /*10030*/  VIADD R4, R212.reuse, 0x40 ;  /* 0x00000040d4047836 */ /* 0x040fe20000000000 */
[--C-:B------:R-:W-:Y:S01]  /*10040*/  SHF.R.S32.HI R213, RZ, 0x1f, R212.reuse ;  /* 0x0000001fffd57819 */ /* 0x100fe200000114d4 */
[----:B------:R-:W-:Y:S01]  /*10050*/  VIADD R0, R212, 0x20 ;  /* 0x00000020d4007836 */ /* 0x000fe20000000000 */
[----:B0-----:R0:W-:Y:S01]  /*10060*/  SYNCS.ARRIVE.TRANS64.RED.A1T0 RZ, [R169+URZ], RZ ;  /* 0x000000ffa9ff79a7 */ /* 0x0011e2000810043f */
[----:B------:R-:W-:Y:S01]  /*10070*/  IMAD.U32 R5, RZ, RZ, UR17 ;  /* 0x00000011ff057e24 */ /* 0x000fe2000f8e00ff */
[----:B------:R-:W-:Y:S01]  /*10080*/  BSSY B1, `(.L_x_2126) ;  /* 0x000001d000017945 */ /* 0x000fe20003800000 */
[----:B------:R-:W-:Y:S01]  /*10090*/  VIADD R81, R77, UR4 ;  /* 0x000000044d517c36 */ /* 0x000fe20008000000 */
[----:B------:R-:W-:Y:S01]  /*100a0*/  ISETP.GE.AND P1, PT, R4, UR10, PT ;  /* 0x0000000a04007c0c */ /* 0x000fe2000bf26270 */
[----:B------:R-:W-:Y:S01]  /*100b0*/  IMAD.WIDE R4, R5, 0x80, R212 ;  /* 0x0000008005047825 */ /* 0x000fe200078e02d4 */
[----:B------:R-:W-:Y:S01]  /*100c0*/  ISETP.GE.AND P0, PT, R0, UR10, PT ;  /* 0x0000000a00007c0c */ /* 0x000fe2000bf06270 */
[----:B------:R-:W-:-:S12]  /*100d0*/  @P3 BRA `(.L_x_2127) ;  /* 0x00000000005c3947 */ /* 0x000fd80003800000 */
[----:B------:R-:W-:Y:S01]  /*100e0*/  ULDC.64 UR6, c[0x0][0xad8] ;  /* 0x0002b60000067ab9 */ /* 0x000fe20000000a00 */
[----:B------:R-:W-:Y:S01]  /*100f0*/  IMAD.MOV.U32 R2, RZ, RZ, R76 ;  /* 0x000000ffff027224 */ /* 0x000fe200078e004c */
[----:B------:R-:W-:Y:S01]  /*10100*/  ULDC UR4, c[0x0][0xa8c] ;  /* 0x0002a30000047ab9 */ /* 0x000fe20000000800 */
[----:B------:R-:W-:Y:S01]  /*10110*/  IMAD R17, R5, UR6, RZ ;  /* 0x0000000605117c24 */ /* 0x000fe2000f8e02ff */
[C---:B------:R-:W-:Y:S01]  /*10120*/  IADD3 R6, R18.reuse, 0xc0, RZ ;  /* 0x000000c012067810 */ /* 0x040fe20007ffe0ff */
[----:B------:R-:W-:Y:S01]  /*10130*/  IMAD.MOV.U32 R3, RZ, RZ, R81 ;  /* 0x000000ffff037224 */ /* 0x000fe200078e0051 */
[C---:B------:R-:W-:Y:S01]  /*10140*/  ISETP.GE.AND P4, PT, R18.reuse, UR4, PT ;  /* 0x0000000412007c0c */ /* 0x040fe2000bf86270 */
[----:B------:R-:W-:Y:S01]  /*10150*/  VIADD R0, R18, 0x40 ;  /* 0x0000004012007836 */ /* 0x000fe20000000000 */
[----:B------:R-:W-:Y:S01]  /*10160*/  ULDC.64 UR8, c[0x0][0x208] ;  /* 0x0000820000087ab9 */ /* 0x000fe20000000a00 */
[----:B------:R-:W-:-:S03]  /*10170*/  IMAD.WIDE.U32 R2, R4, UR6, R2 ;  /* 0x0000000604027c25 */ /* 0x000fc6000f8e0002 */
[----:B------:R-:W-:Y:S01]  /*10180*/  ISETP.GE.AND P3, PT, R0, UR4, PT ;  /* 0x0000000400007c0c */ /* 0x000fe2000bf66270 */
[----:B------:R-:W-:Y:S01]  /*10190*/  IMAD R17, R4, UR7, R17 ;  /* 0x0000000704117c24 */ /* 0x000fe2000f8e0211 */
[----:B------:R-:W-:Y:S01]  /*101a0*/  ULDC.64 UR6, c[0x0][0xa80] ;  /* 0x0002a00000067ab9 */ /* 0x000fe20000000a00 */
[----:B------:R-:W-:Y:S01]  /*101b0*/  VIADD R0, R18, 0x80 ;  /* 0x0000008012007836 */ /* 0x000fe20000000000 */
[----:B------:R-:W-:Y:S01]  /*101c0*/  LEA R78, P6, R2, UR6, 0x1 ;  /* 0x00000006024e7c11 */ /* 0x000fe2000f8c08ff */
[----:B------:R-:W-:-:S03]  /*101d0*/  IMAD.IADD R3, R3, 0x1, R17 ;  /* 0x0000000103037824 */ /* 0x000fc600078e0211 */
[----:B------:R-:W-:Y:S02]  /*101e0*/  ISETP.GE.AND P5, PT, R0, UR4, PT ;  /* 0x0000000400007c0c */ /* 0x000fe4000bfa6270 */
[----:B------:R-:W-:Y:S02]  /*101f0*/  LEA.HI.X R79, R2, UR7, R3, 0x1, P6 ;  /* 0x00000007024f7c11 */ /* 0x000fe4000b0f0c03 */
[----:B------:R-:W-:-:S03]  /*10200*/  ISETP.GE.AND P6, PT, R6, UR4, PT ;  /* 0x0000000406007c0c */ /* 0x000fc6000bfc6270 */
[----:B-----5:R1:W-:Y:S04]  /*10210*/  @!P4 STG.E.128 desc[UR8][R78.64], R28 ;  /* 0x0000001c4e00c986 */ /* 0x0203e8000c101d08 */
[----:B------:R1:W-:Y:S04]  /*10220*/  @!P3 STG.E.128 desc[UR8][R78.64+0x80], R60 ;  /* 0x0000803c4e00b986 */ /* 0x0003e8000c101d08 */
[----:B------:R1:W-:Y:S04]  /*10230*/  @!P5 STG.E.128 desc[UR8][R78.64+0x100], R68 ;  /* 0x000100444e00d986 */ /* 0x0003e8000c101d08 */
[----:B------:R1:W-:Y:S02]  /*10240*/  @!P6 STG.E.128 desc[UR8][R78.64+0x180], R72 ;  /* 0x000180484e00e986 */ /* 0x0003e4000c101d08 */
.L_x_2127:
[----:B------:R-:W-:Y:S05]  /*10250*/  BSYNC B1 ;  /* 0x0000000000017941 */ /* 0x000fea0003800000 */
.L_x_2126:
        /* <DEDUP_REMOVED lines=27> */
.L_x_2129:
[----:B------:R-:W-:Y:S05]  /*10410*/  BSYNC B1 ;  /* 0x0000000000017941 */ /* 0x000fea0003800000 */
.L_x_2128:
[----:B------:R-:W-:Y:S04]  /*10420*/  BSSY B1, `(.L_x_2130) ;  /* 0x000001b000017945 */ /* 0x000fe80003800000 */
[----:B------:R-:W-:Y:S05]  /*10430*/  @P1 BRA `(.L_x_2131) ;  /* 0x0000000000641947 */ /* 0x000fea0003800000 */
[----:B------:R-:W-:Y:S01]  /*10440*/  IADD3 R17, P0, R4, 0x40, RZ ;  /* 0x0000004004117810 */ /* 0x000fe20007f1e0ff */
        /* <DEDUP_REMOVED lines=24> */
.L_x_2131:
[----:B------:R-:W-:Y:S05]  /*105d0*/  BSYNC B1 ;  /* 0x0000000000017941 */ /* 0x000fea0003800000 */
.L_x_2130:
[----:B------:R-:W-:Y:S05]  /*105e0*/  @P2 BRA `(.L_x_2132) ;  /* 0x0000000c00cc2947 */ /* 0x000fea0003800000 */
[----:B---3-5:R-:W-:Y:S01]  /*105f0*/  IADD3 R13, P0, R4, 0x60, RZ ;  /* 0x00000060040d7810 */ /* 0x028fe20007f1e0ff */
[----:B------:R-:W-:Y:S01]  /*10600*/  ULDC.64 UR6, c[0x0][0xad8] ;  /* 0x0002b60000067ab9 */ /* 0x000fe20000000a00 */
[----:B------:R-:W-:Y:S01]  /*10610*/  IADD3 R0, R18, 0x40, RZ ;  /* 0x0000004012007810 */ /* 0x000fe20007ffe0ff */
[----:B------:R-:W-:Y:S01]  /*10620*/  IMAD.MOV.U32 R2, RZ, RZ, R76 ;  /* 0x000000ffff027224 */ /* 0x000fe200078e004c */
[----:B------:R-:W-:Y:S01]  /*10630*/  ULDC UR4, c[0x0][0xa8c] ;  /* 0x0002a30000047ab9 */ /* 0x000fe20000000800 */
[----:B------:R-:W-:Y:S01]  /*10640*/  IMAD.X R4, RZ, RZ, R5, P0 ;  /* 0x000000ffff047224 */ /* 0x000fe200000e0605 */
        /* <DEDUP_REMOVED lines=22> */
.L_x_2124:
[----:B------:R-:W-:Y:S01]  /*107b0*/  R2UR UR8, R218 ;  /* 0x00000000da0872ca */ /* 0x000fe200000e0000 */
[----:B------:R-:W-:Y:S01]  /*107c0*/  ULDC.64 UR6, c[0x0][0xbe0] ;  /* 0x0002f80000067ab9 */ /* 0x000fe20000000a00 */
[----:B------:R-:W-:Y:S01]  /*107d0*/  R2UR UR4, R216 ;  /* 0x00000000d80472ca */ /* 0x000fe200000e0000 */
[----:B------:R-:W-:Y:S01]  /*107e0*/  UISETP.NE.U32.AND UP0, UPT, UR6, URZ, UPT ;  /* 0x0000003f0600728c */ /* 0x000fe2000bf05070 */
[----:B------:R-:W-:-:S03]  /*107f0*/  ULDC.64 UR12, c[0x0][0x208] ;  /* 0x00008200000c7ab9 */ /* 0x000fc60000000a00 */
[----:B------:R-:W-:-:S06]  /*10800*/  UISETP.NE.AND.EX UP1, UPT, UR7, URZ, UPT, UP0 ;  /* 0x0000003f0700728c */ /* 0x000fcc000bf25300 */
[----:B------:R-:W-:Y:S02]  /*10810*/  PLOP3.LUT P2, PT, PT, PT, UP1, 0x80, 0x0 ;  /* 0x000000000000781c */ /* 0x000fe40003f4f018 */
[----:B------:R-:W-:Y:S02]  /*10820*/  USHF.L.U64.HI UR10, UR4, 0x2, UR8 ;  /* 0x00000002040a7899 */ /* 0x000fe40008010208 */
[----:B------:R-:W-:Y:S01]  /*10830*/  USHF.L.U32 UR4, UR4, 0x2, URZ ;  /* 0x0000000204047899 */ /* 0x000fe2000800063f */
[----:B------:R-:W-:-:S03]  /*10840*/  ULDC.64 UR8, c[0x0][0xbd8] ;  /* 0x0002f60000087ab9 */ /* 0x000fc60000000a00 */
[----:B------:R-:W-:Y:S02]  /*10850*/  @UP1 UIADD3 UR6, UP2, UR4, UR6, URZ ;  /* 0x0000000604061290 */ /* 0x000fe4000ff5e03f */
[----:B------:R-:W-:Y:S02]  /*10860*/  UISETP.NE.U32.AND UP0, UPT, UR8, URZ, UPT ;  /* 0x0000003f0800728c */ /* 0x000fe4000bf05070 */
[----:B------:R-:W-:Y:S02]  /*10870*/  @UP1 UIADD3.X UR7, UR10, UR7, URZ, UP2, !UPT ;  /* 0x000000070a071290 */ /* 0x000fe400097fe43f */
[----:B------:R-:W-:Y:S01]  /*10880*/  IMAD.U32 R4, RZ, RZ, UR6 ;  /* 0x00000006ff047e24 */ /* 0x000fe2000f8e00ff */
[----:B------:R-:W-:Y:S02]  /*10890*/  UISETP.NE.AND.EX UP0, UPT, UR9, URZ, UPT, UP0 ;  /* 0x0000003f0900728c */ /* 0x000fe4000bf05300 */
[----:B------:R-:W-:Y:S01]  /*108a0*/  UIADD3 UR4, UP1, UR4, UR8, URZ ;  /* 0x0000000804047290 */ /* 0x000fe2000ff3e03f */
[----:B------:R-:W-:-:S03]  /*108b0*/  IMAD.U32 R5, RZ, RZ, UR7 ;  /* 0x00000007ff057e24 */ /* 0x000fc6000f8e00ff */
[----:B------:R-:W-:Y:S01]  /*108c0*/  PLOP3.LUT P1, PT, PT, PT, UP0, 0x80, 0x0 ;  /* 0x000000000000781c */ /* 0x000fe20003f2f008 */
[----:B------:R-:W-:Y:S01]  /*108d0*/  UIADD3.X UR6, UR10, UR9, URZ, UP1, !UPT ;  /* 0x000000090a067290 */ /* 0x000fe20008ffe43f */
[----:B------:R-:W2:Y:S01]  /*108e0*/  @P2 LDG.E R4, desc[UR12][R4.64] ;  /* 0x0000000c04042981 */ /* 0x000ea2000c1e1900 */
[----:B------:R-:W-:Y:S02]  /*108f0*/  IMAD.MOV.U32 R9, RZ, RZ, RZ ;  /* 0x000000ffff097224 */ /* 0x000fe400078e00ff */
[----:B------:R-:W-:Y:S02]  /*10900*/  IMAD.U32 R2, RZ, RZ, UR4 ;  /* 0x00000004ff027e24 */ /* 0x000fe4000f8e00ff */
[----:B------:R-:W-:Y:S01]  /*10910*/  IMAD.U32 R3, RZ, RZ, UR6 ;  /* 0x00000006ff037e24 */ /* 0x000fe2000f8e00ff */
[----:B------:R-:W-:Y:S01]  /*10920*/  ULDC UR4, c[0x0][0xa88] ;  /* 0x0002a20000047ab9 */ /* 0x000fe20000000800 */
[----:B------:R-:W-:-:S04]  /*10930*/  ISETP.GT.AND P0, PT, R225, 0x7f, PT ;  /* 0x0000007fe100780c */ /* 0x000fc80003f04270 */
[----:B------:R0:W5:Y:S01]  /*10940*/  @P1 LDG.E R9, desc[UR12][R2.64] ;  /* 0x0000000c02091981 */ /* 0x000162000c1e1900 */
[----:B--2---:R-:W-:Y:S01]  /*10950*/  @P2 R2UR UR4, R4 ;  /* 0x00000000040422ca */ /* 0x004fe200000e0000 */
[----:B0-----:R-:W-:-:S14]  /*10960*/  @P2 BRA `(.L_x_2133) ;  /* 0x00000000001c2947 */ /* 0x001fdc0003800000 */
[----:B------:R-:W-:Y:S05]  /*10970*/  @!P1 BRA `(.L_x_2133) ;  /* 0x0000000000189947 */ /* 0x000fea0003800000 */
[----:B------:R-:W-:Y:S02]  /*10980*/  ULDC.64 UR6, c[0x0][0x208] ;  /* 0x0000820000067ab9 */ /* 0x000fe40000000a00 */
[----:B------:R-:W2:Y:S04]  /*10990*/  LDG.E R4, desc[UR6][R2.64] ;  /* 0x0000000602047981 */ /* 0x000ea8000c1e1900 */
[----:B------:R-:W3:Y:S01]  /*109a0*/  LDG.E R0, desc[UR6][R2.64+0x4] ;  /* 0x0000040602007981 */ /* 0x000ee2000c1e1900 */
[----:B--2---:R-:W-:Y:S02]  /*109b0*/  R2UR UR6, R4 ;  /* 0x00000000040672ca */ /* 0x004fe400000e0000 */
[----:B---3--:R-:W-:-:S13]  /*109c0*/  R2UR UR4, R0 ;  /* 0x00000000000472ca */ /* 0x008fda00000e0000 */
[----:B------:R-:W-:-:S12]  /*109d0*/  UIADD3 UR4, -UR6, UR4, URZ ;  /* 0x0000000406047290 */ /* 0x000fd8000fffe13f */
.L_x_2133:
        /* <DEDUP_REMOVED lines=10> */
[----:B------:R-:W0:Y:S01]  /*10a80*/  S2R R2, SR_TID.X ;  /* 0x0000000000027919 */ /* 0x000e220000002100 */
[----:B------:R-:W-:-:S13]  /*10a90*/  R2UR UR6, R219 ;  /* 0x00000000db0672ca */ /* 0x000fda00000e0000 */
[----:B------:R-:W-:-:S05]  /*10aa0*/  MOV R0, UR6 ;  /* 0x0000000600007c02 */ /* 0x000fca0008000f00 */
[----:B0-----:R-:W-:-:S04]  /*10ab0*/  IMAD R0, R0, 0x80, R2 ;  /* 0x0000008000007824 */ /* 0x001fc800078e0202 */
[----:B------:R-:W-:-:S05]  /*10ac0*/  VIADD R0, R0, 0xffffff80 ;  /* 0xffffff8000007836 */ /* 0x000fca0000000000 */
[----:B------:R-:W-:-:S13]  /*10ad0*/  ISETP.GE.AND P0, PT, R0, UR4, PT ;  /* 0x0000000400007c0c */ /* 0x000fda000bf06270 */
[----:B------:R-:W-:Y:S05]  /*10ae0*/  @P0 BRA `(.L_x_2135) ;  /* 0x0000000000540947 */ /* 0x000fea0003800000 */
[----:B------:R-:W-:Y:S01]  /*10af0*/  R2UR UR7, R217 ;  /* 0x00000000d90772ca */ /* 0x000fe200000e0000 */
[----:B------:R-:W-:Y:S01]  /*10b00*/  ULDC.64 UR12, c[0x0][0xb70] ;  /* 0x0002dc00000c7ab9 */ /* 0x000fe20000000a00 */
[C---:B------:R-:W-:Y:S01]  /*10b10*/  IADD3 R2, P0, R0.reuse, R9, RZ ;  /* 0x0000000900027210 */ /* 0x040fe20007f1e0ff */
        /* <DEDUP_REMOVED lines=18> */
.L_x_2135:
[----:B------:R-:W-:Y:S05]  /*10c40*/  BSYNC B1 ;  /* 0x0000000000017941 */ /* 0x000fea0003800000 */
.L_x_2134:
[----:B------:R-:W-:Y:S01]  /*10c50*/  R2UR UR11, R219 ;  /* 0x00000000db0b72ca */ /* 0x000fe200000e0000 */
[----:B------:R-:W-:Y:S01]  /*10c60*/  ULDC.64 UR6, c[0x0][0xaa0] ;  /* 0x0002a80000067ab9 */ /* 0x000fe20000000a00 */
[----:B------:R-:W-:Y:S01]  /*10c70*/  R2UR UR14, R217 ;  /* 0x00000000d90e72ca */ /* 0x000fe200000e0000 */
[----:B------:R-:W-:Y:S01]  /*10c80*/  IMAD.MOV.U32 R2, RZ, RZ, R18 ;  /* 0x000000ffff027224 */ /* 0x000fe200078e0012 */
[----:B0-----:R-:W-:Y:S01]  /*10c90*/  MOV R3, R11 ;  /* 0x0000000b00037202 */ /* 0x001fe20000000f00 */
[----:B------:R-:W-:Y:S01]  /*10ca0*/  IMAD R0, R6, UR6, RZ ;  /* 0x0000000606007c24 */ /* 0x000fe2000f8e02ff */
[----:B------:R-:W-:Y:S01]  /*10cb0*/  ULDC.64 UR12, c[0x0][0xae0] ;  /* 0x0002b800000c7ab9 */ /* 0x000fe20000000a00 */
[C---:B------:R-:W-:Y:S01]  /*10cc0*/  VIADD R4, R212.reuse, 0x40 ;  /* 0x00000040d4047836 */ /* 0x040fe20000000000 */
[----:B------:R-:W-:Y:S01]  /*10cd0*/  BSSY B1, `(.L_x_2136) ;  /* 0x0000031000017945 */ /* 0x000fe20003800000 */
[----:B------:R-:W-:Y:S01]  /*10ce0*/  IMAD.WIDE.U32 R2, R9, UR6, R2 ;  /* 0x0000000609027c25 */ /* 0x000fe2000f8e0002 */
[----:B------:R-:W-:Y:S01]  /*10cf0*/  UIMAD UR6, UR8, UR12, URZ ;  /* 0x0000000c080672a4 */ /* 0x000fe2000f8e023f */
[----:B------:R-:W-:-:S02]  /*10d00*/  IADD3 R6, R212, 0x60, RZ ;  /* 0x00000060d4067810 */ /* 0x000fc40007ffe0ff */
[----:B------:R-:W-:Y:S01]  /*10d10*/  IMAD R9, R9, UR7, R0 ;  /* 0x0000000709097c24 */ /* 0x000fe2000f8e0200 */
[----:B------:R-:W-:Y:S01]  /*10d20*/  UIMAD UR7, UR11, -0x80, UR4 ;  /* 0xffffff800b0778a4 */ /* 0x000fe2000f8e0204 */
[----:B------:R-:W-:Y:S01]  /*10d30*/  IMAD.U32 R5, RZ, RZ, UR12 ;  /* 0x0000000cff057e24 */ /* 0x000fe2000f8e00ff */
[----:B------:R-:W-:Y:S01]  /*10d40*/  UIMAD UR6, UR14, UR13, UR6 ;  /* 0x0000000d0e0672a4 */ /* 0x000fe2000f8e0206 */
[----:B------:R-:W-:Y:S01]  /*10d50*/  IMAD.IADD R3, R3, 0x1, R9 ;  /* 0x0000000103037824 */ /* 0x000fe200078e0209 */
[----:B------:R-:W-:Y:S01]  /*10d60*/  SHF.R.S32.HI R9, RZ, 0x1f, R212 ;  /* 0x0000001fff097819 */ /* 0x000fe200000114d4 */
[----:B------:R-:W-:Y:S01]  /*10d70*/  ULDC.64 UR12, c[0x0][0xae8] ;  /* 0x0002ba00000c7ab9 */ /* 0x000fe20000000a00 */
[----:B------:R-:W-:Y:S01]  /*10d80*/  ISETP.GE.AND P2, PT, R212, UR7, PT ;  /* 0x00000007d4007c0c */ /* 0x000fe2000bf46270 */
[----:B------:R-:W-:Y:S01]  /*10d90*/  IMAD.WIDE.U32 R2, R5, UR14, R2 ;  /* 0x0000000e05027c25 */ /* 0x000fe2000f8e0002 */
[----:B------:R-:W-:Y:S01]  /*10da0*/  UIMAD UR4, UR10, UR12, URZ ;  /* 0x0000000c0a0472a4 */ /* 0x000fe2000f8e023f */
[----:B------:R-:W-:-:S02]  /*10db0*/  ISETP.GE.AND P0, PT, R4, UR7, PT ;  /* 0x0000000704007c0c */ /* 0x000fc4000bf06270 */
[----:B------:R-:W-:Y:S01]  /*10dc0*/  VIADD R3, R3, UR6 ;  /* 0x0000000603037c36 */ /* 0x000fe20008000000 */
[----:B------:R-:W-:Y:S01]  /*10dd0*/  UIMAD UR4, UR9, UR13, UR4 ;  /* 0x0000000d090472a4 */ /* 0x000fe2000f8e0204 */
[----:B------:R-:W-:Y:S02]  /*10de0*/  IMAD.U32 R5, RZ, RZ, UR12 ;  /* 0x0000000cff057e24 */ /* 0x000fe4000f8e00ff */
[----:B------:R-:W-:Y:S02]  /*10df0*/  VIADD R0, R212, 0x20 ;  /* 0x00000020d4007836 */ /* 0x000fe40000000000 */
[----:B------:R-:W-:-:S03]  /*10e00*/  IMAD.WIDE.U32 R4, R5, UR9, R2 ;  /* 0x0000000905047c25 */ /* 0x000fc6000f8e0002 */
[----:B------:R-:W-:Y:S01]  /*10e10*/  ISETP.GE.AND P1, PT, R0, UR7, PT ;  /* 0x0000000700007c0c */ /* 0x000fe2000bf26270 */
[----:B------:R-:W-:Y:S02]  /*10e20*/  IMAD.U32 R11, RZ, RZ, UR11 ;  /* 0x0000000bff0b7e24 */ /* 0x000fe4000f8e00ff */
[----:B------:R-:W-:Y:S02]  /*10e30*/  IMAD.MOV.U32 R8, RZ, RZ, R212 ;  /* 0x000000ffff087224 */ /* 0x000fe400078e00d4 */
[----:B------:R-:W-:Y:S02]  /*10e40*/  VIADD R13, R5, UR4 ;  /* 0x00000004050d7c36 */ /* 0x000fe40008000000 */
        /* <DEDUP_REMOVED lines=10> */
[C---:B------:R-:W-:Y:S01]  /*10ef0*/  VIADD R0, R18.reuse, 0xc0 ;  /* 0x000000c012007836 */ /* 0x040fe20000000000 */
[----:B------:R-:W-:Y:S01]  /*10f00*/  ISETP.GE.AND P3, PT, R18, UR4, PT ;  /* 0x0000000412007c0c */ /* 0x000fe2000bf66270 */
[----:B------:R-:W-:Y:S01]  /*10f10*/  IMAD.MOV.U32 R2, RZ, RZ, R4 ;  /* 0x000000ffff027224 */ /* 0x000fe200078e0004 */
[----:B------:R-:W-:Y:S01]  /*10f20*/  ULDC.64 UR10, c[0x0][0x208] ;  /* 0x00008200000a7ab9 */ /* 0x000fe20000000a00 */
[----:B------:R-:W-:Y:S01]  /*10f30*/  IMAD R11, R8, UR9, R11 ;  /* 0x00000009080b7c24 */ /* 0x000fe2000f8e020b */
[----:B------:R-:W-:Y:S01]  /*10f40*/  ISETP.GE.AND P6, PT, R0, UR4, PT ;  /* 0x0000000400007c0c */ /* 0x000fe2000bfc6270 */
        /* <DEDUP_REMOVED lines=9> */
.L_x_2137:
[----:B------:R-:W-:Y:S05]  /*10fe0*/  BSYNC B1 ;  /* 0x0000000000017941 */ /* 0x000fea0003800000 */
.L_x_2136:
[----:B------:R-:W-:Y:S01]  /*10ff0*/  BSSY B1, `(.L_x_2138) ;  /* 0x000001c000017945 */ /* 0x000fe20003800000 */
[----:B------:R-:W-:-:S03]  /*11000*/  ISETP.GE.AND P2, PT, R6, UR7, PT ;  /* 0x0000000706007c0c */ /* 0x000fc6000bf46270 */
[----:B------:R-:W-:Y:S10]  /*11010*/  @P1 BRA `(.L_x_2139) ;  /* 0x0000000000641947 */ /* 0x000ff40003800000 */
[----:B0-----:R-:W-:Y:S01]  /*11020*/  IADD3 R11, P1, R8, 0x20, RZ ;  /* 0x00000020080b7810 */ /* 0x001fe20007f3e0ff */
        /* <DEDUP_REMOVED lines=24> */
.L_x_2139:
[----:B------:R-:W-:Y:S05]  /*111b0*/  BSYNC B1 ;  /* 0x0000000000017941 */ /* 0x000fea0003800000 */
.L_x_2138:
        /* <DEDUP_REMOVED lines=12> */
[----:B------:R-:W-:Y:S01]  /*11280*/  IADD3 R6, R18, 0xc0, RZ ;  /* 0x000000c012067810 */ /* 0x000fe20007ffe0ff */
[----:B------:R-:W-:Y:S01]  /*11290*/  IMAD R0, R0, UR8, RZ ;  /* 0x0000000800007c24 */ /* 0x000fe2000f8e02ff */
[----:B------:R-:W-:Y:S01]  /*112a0*/  ISETP.GE.AND P1, PT, R18, UR4, PT ;  /* 0x0000000412007c0c */ /* 0x000fe2000bf26270 */
[----:B------:R-:W-:Y:S01]  /*112b0*/  IMAD.WIDE.U32 R2, R11, UR8, R2 ;  /* 0x000000080b027c25 */ /* 0x000fe2000f8e0002 */
[----:B------:R-:W-:Y:S01]  /*112c0*/  ISETP.GE.AND P5, PT, R6, UR4, PT ;  /* 0x0000000406007c0c */ /* 0x000fe2000bfa6270 */
[----:B------:R-:W-:-:S02]  /*112d0*/  ULDC.64 UR10, c[0x0][0x208] ;  /* 0x00008200000a7ab9 */ /* 0x000fc40000000a00 */
        /* <DEDUP_REMOVED lines=9> */
.L_x_2141:
[----:B------:R-:W-:Y:S05]  /*11370*/  BSYNC B1 ;  /* 0x0000000000017941 */ /* 0x000fea0003800000 */
.L_x_2140:
[----:B------:R-:W-:Y:S05]  /*11380*/  @P2 BRA `(.L_x_2132) ;  /* 0x0000000000642947 */ /* 0x000fea0003800000 */
[----:B------:R-:W-:Y:S01]  /*11390*/  IADD3 R5, P0, R8, 0x60, RZ ;  /* 0x0000006008057810 */ /* 0x000fe20007f1e0ff */
[C---:B------:R-:W-:Y:S01]  /*113a0*/  VIADD R0, R18.reuse, 0x40 ;  /* 0x0000004012007836 */ /* 0x040fe20000000000 */
[----:B------:R-:W-:Y:S01]  /*113b0*/  ULDC UR4, c[0x0][0xa8c] ;  /* 0x0002a30000047ab9 */ /* 0x000fe20000000800 */
[----:B------:R-:W-:Y:S01]  /*113c0*/  ULDC.64 UR6, c[0x0][0xad8] ;  /* 0x0002b60000067ab9 */ /* 0x000fe20000000a00 */
[----:B------:R-:W-:Y:S01]  /*113d0*/  IMAD.MOV.U32 R2, RZ, RZ, R4 ;  /* 0x000000ffff027224 */ /* 0x000fe200078e0004 */
[----:B------:R-:W-:Y:S01]  /*113e0*/  ISETP.GE.AND P1, PT, R18, UR4, PT ;  /* 0x0000000412007c0c */ /* 0x000fe2000bf26270 */
[----:B------:R-:W-:Y:S01]  /*113f0*/  IMAD.X R8, RZ, RZ, R9, P0 ;  /* 0x000000ffff087224 */ /* 0x000fe200000e0609 */
[----:B------:R-:W-:Y:S01]  /*11400*/  ISETP.GE.AND P2, PT, R0, UR4, PT ;  /* 0x0000000400007c0c */ /* 0x000fe2000bf46270 */
[----:B------:R-:W-:Y:S01]  /*11410*/  IMAD.MOV.U32 R3, RZ, RZ, R13 ;  /* 0x000000ffff037224 */ /* 0x000fe200078e000d */
[C---:B------:R-:W-:Y:S01]  /*11420*/  IADD3 R0, R18.reuse, 0xc0, RZ ;  /* 0x000000c012007810 */ /* 0x040fe20007ffe0ff */
[----:B------:R-:W-:Y:S01]  /*11430*/  VIADD R4, R18, 0x80 ;  /* 0x0000008012047836 */ /* 0x000fe20000000000 */
[----:B------:R-:W-:Y:S01]  /*11440*/  ULDC.64 UR8, c[0x0][0x208] ;  /* 0x0000820000087ab9 */ /* 0x000fe20000000a00 */
[----:B------:R-:W-:Y:S01]  /*11450*/  IMAD R8, R8, UR6, RZ ;  /* 0x0000000608087c24 */ /* 0x000fe2000f8e02ff */
[----:B------:R-:W-:Y:S01]  /*11460*/  ISETP.GE.AND P4, PT, R0, UR4, PT ;  /* 0x0000000400007c0c */ /* 0x000fe2000bf86270 */
[----:B------:R-:W-:Y:S01]  /*11470*/  IMAD.WIDE.U32 R2, R5, UR6, R2 ;  /* 0x0000000605027c25 */ /* 0x000fe2000f8e0002 */
[----:B------:R-:W-:-:S03]  /*11480*/  ISETP.GE.AND P3, PT, R4, UR4, PT ;  /* 0x0000000404007c0c */ /* 0x000fc6000bf66270 */
        /* <DEDUP_REMOVED lines=9> */
.L_x_2132:
[----:B------:R-:W-:Y:S05]  /*11520*/  BSYNC B0 ;  /* 0x0000000000007941 */ /* 0x000fea0003800000 */
.L_x_2123:
[----:B------:R-:W-:Y:S02]  /*11530*/  ULDC UR4, c[0x0][0xc14] ;  /* 0x0003050000047ab9 */ /* 0x000fe40000000800 */
[----:B------:R-:W-:-:S13]  /*11540*/  ISETP.GE.AND P0, PT, R7, UR4, PT ;  /* 0x0000000407007c0c */ /* 0x000fda000bf06270 */
[----:B------:R-:W-:Y:S05]  /*11550*/  @!P0 BRA `(.L_x_2142) ;  /* 0xfffffef8001c8947 */ /* 0x000fea000383ffff */
[----:B------:R-:W-:Y:S05]  /*11560*/  EXIT ;  /* 0x000000000000794d */ /* 0x000fea0003800000 */
.L_x_2087:
        /* <DEDUP_REMOVED lines=23> */
[----:B------:R-:W-:-:S09]  /*116e0*/  LOP3.LUT R0, R0, 0xfffffffe, RZ, 0xc0, !PT ;  /* 0xfffffffe00007812 */ /* 0x000fd200078ec0ff */
        /* <DEDUP_REMOVED lines=16> */
[----:B------:R-:W-:Y:S01]  /*117f0*/  MOV R6, RZ ;  /* 0x000000ff00067202 */ /* 0x000fe20000000f00 */
        /* <DEDUP_REMOVED lines=21> */
.L_x_2147:
        /* <DEDUP_REMOVED lines=16> */
.L_x_2146:
[----:B------:R-:W-:Y:S05]  /*11a50*/  BSYNC B0 ;  /* 0x0000000000007941 */ /* 0x000fea0003800000 */
.L_x_2145:
        /* <DEDUP_REMOVED lines=25> */
.L_x_2143:
        /* <DEDUP_REMOVED lines=21> */
.L_x_2148:
[----:B-1----:R-:W-:Y:S01]  /*11d40*/  IADD3 R2, RZ, -R3, RZ ;  /* 0x80000003ff027210 */ /* 0x002fe20007ffe0ff */
[----:B---3--:R-:W-:Y:S01]  /*11d50*/  IMAD R16, R16, UR4, R7 ;  /* 0x0000000410107c24 */ /* 0x008fe2000f8e0207 */
[----:B--2---:R-:W-:-:S03]  /*11d60*/  IABS R4, R6 ;  /* 0x0000000600047213 */ /* 0x004fc60000000000 */
        /* <DEDUP_REMOVED lines=18> */
[----:B------:R-:W-:Y:S01]  /*11e90*/  IMAD R4, R8, R9, RZ ;  /* 0x0000000908047224 */ /* 0x000fe200078e02ff */
[----:B------:R-:W-:-:S03]  /*11ea0*/  IADD3 R9, -R9, RZ, RZ ;  /* 0x000000ff09097210 */ /* 0x000fc60007ffe1ff */
        /* <DEDUP_REMOVED lines=27> */
[----:B------:R-:W-:Y:S02]  /*12060*/  @!P0 LOP3.LUT R3, RZ, R8, RZ, 0x33, !PT ;  /* 0x00000008ff038212 */ /* 0x000fe400078e33ff */
[----:B------:R-:W-:Y:S02]  /*12070*/  IADD3 R8, -R8, RZ, RZ ;  /* 0x000000ff08087210 */ /* 0x000fe40007ffe1ff */
[----:B------:R-:W-:-:S03]  /*12080*/  LOP3.LUT R2, RZ, R3, RZ, 0x33, !PT ;  /* 0x00000003ff027212 */ /* 0x000fc600078e33ff */
[----:B------:R-:W-:Y:S02]  /*12090*/  IMAD R18, R3, R8, R4 ;  /* 0x0000000803127224 */ /* 0x000fe400078e0204 */
[----:B------:R-:W-:Y:S01]  /*120a0*/  IMAD.IADD R17, R17, 0x1, R2 ;  /* 0x0000000111117824 */ /* 0x000fe200078e0202 */
[----:B------:R-:W-:Y:S06]  /*120b0*/  BRA `(.L_x_2149) ;  /* 0x00000000000c7947 */ /* 0x000fec0003800000 */
.L_x_2144:
[----:B------:R-:W-:Y:S02]  /*120c0*/  IMAD.MOV.U32 R17, RZ, RZ, RZ ;  /* 0x000000ffff117224 */ /* 0x000fe400078e00ff */
[----:B------:R-:W-:Y:S02]  /*120d0*/  IMAD.U32 R16, RZ, RZ, UR6 ;  /* 0x00000006ff107e24 */ /* 0x000fe4000f8e00ff */
[----:B------:R-:W-:-:S07]  /*120e0*/  IMAD.MOV.U32 R18, RZ, RZ, RZ ;  /* 0x000000ffff127224 */ /* 0x000fce00078e00ff */
.L_x_2149:
[----:B------:R-:W1:Y:S01]  /*120f0*/  S2R R2, SR_TID.X ;  /* 0x0000000000027919 */ /* 0x000e620000002100 */
[----:B------:R-:W-:Y:S01]  /*12100*/  STL [R1+0x20], RZ ;  /* 0x000020ff01007387 */ /* 0x000fe20000100800 */
        /* <DEDUP_REMOVED lines=10> */
[----:B------:R1:W-:Y:S03]  /*121b0*/  STL [R1], RZ ;  /* 0x000000ff01007387 */ /* 0x0003e60000100800 */
[----:B------:R-:W-:Y:S05]  /*121c0*/  @P0 BRA `(.L_x_2150) ;  /* 0x0000004400dc0947 */ /* 0x000fea0003800000 */
[----:B-1----:R-:W-:Y:S01]  /*121d0*/  IMAD.MOV.U32 R0, RZ, RZ, 0x1 ;  /* 0x00000001ff007424 */ /* 0x002fe200078e00ff */
[----:B------:R1:W-:Y:S01]  /*121e0*/  STL [R1], RZ ;  /* 0x000000ff01007387 */ /* 0x0003e20000100800 */
[----:B------:R-:W-:Y:S01]  /*121f0*/  ULDC UR38, c[0x0][0xc] ;  /* 0x0000030000267ab9 */ /* 0x000fe20000000800 */
[----:B------:R-:W-:Y:S02]  /*12200*/  ULDC.64 UR36, c[0x0][0x198] ;  /* 0x0000660000247ab9 */ /* 0x000fe40000000a00 */
[----:B------:R1:W-:Y:S04]  /*12210*/  STL [R1+0x8], R0 ;  /* 0x0000080001007387 */ /* 0x0003e80000100800 */
[----:B------:R1:W-:Y:S02]  /*12220*/  STL [R1+0x20], RZ ;  /* 0x000020ff01007387 */ /* 0x0003e40000100800 */
.L_x_2218:
[----:B--2---:R-:W2:Y:S01]  /*12230*/  LDC.64 R2, c[0x0][0xc60] ;  /* 0x00031800ff027b82 */ /* 0x004ea20000000a00 */
[----:B------:R-:W-:Y:S01]  /*12240*/  ULDC.64 UR4, c[0x0][0x208] ;  /* 0x0000820000047ab9 */ /* 0x000fe20000000a00 */
[----:B--2---:R-:W-:-:S05]  /*12250*/  IMAD.WIDE R2, R19, 0x4, R2 ;  /* 0x0000000413027825 */ /* 0x004fca00078e0202 */
[----:B------:R-:W2:Y:S01]  /*12260*/  LDG.E R5, desc[UR4][R2.64] ;  /* 0x0000000402057981 */ /* 0x000ea2000c1e1900 */
[----:B------:R-:W-:Y:S05]  /*12270*/  YIELD ;  /* 0x0000000000007946 */ /* 0x000fea0003800000 */
[----:B------:R-:W-:Y:S01]  /*12280*/  ULDC.64 UR4, c[0x0][0xa28] ;  /* 0x00028a0000047ab9 */ /* 0x000fe20000000a00 */
[----:B-1----:R-:W-:Y:S01]  /*12290*/  IMAD.MOV.U32 R0, RZ, RZ, RZ ;  /* 0x000000ffff007224 */ /* 0x002fe200078e00ff */
[----:B------:R-:W-:Y:S01]  /*122a0*/  ISETP.NE.U32.AND P0, PT, RZ, UR4, PT ;  /* 0x00000004ff007c0c */ /* 0x000fe2000bf05070 */
[----:B------:R-:W-:Y:S01]  /*122b0*/  ULDC.64 UR8, c[0x0][0x208] ;  /* 0x0000820000087ab9 */ /* 0x000fe20000000a00 */
[----:B------:R-:W-:Y:S01]  /*122c0*/  MOV R6, RZ ;  /* 0x000000ff00067202 */ /* 0x000fe20000000f00 */
[----:B------:R-:W-:Y:S01]  /*122d0*/  ULDC.64 UR6, c[0x0][0xa08] ;  /* 0x0002820000067ab9 */ /* 0x000fe20000000a00 */
[----:B------:R-:W-:-:S02]  /*122e0*/  ISETP.NE.AND.EX P0, PT, RZ, UR5, PT, P0 ;  /* 0x00000005ff007c0c */ /* 0x000fc4000bf05300 */
[----:B--2---:R-:W-:Y:S01]  /*122f0*/  SHF.R.S32.HI R4, RZ, 0x1f, R5 ;  /* 0x0000001fff047819 */ /* 0x004fe20000011405 */
[----:B------:R-:W-:-:S10]  /*12300*/  IMAD.SHL.U32 R11, R5, 0x4, RZ ;  /* 0x00000004050b7824 */ /* 0x000fd400078e00ff */
[C---:B------:R-:W-:Y:S01]  /*12310*/  @P0 LEA R2, P1, R5.reuse, UR4, 0x2 ;  /* 0x0000000405020c11 */ /* 0x040fe2000f8210ff */
[----:B------:R1:W-:Y:S03]  /*12320*/  STL [R1+0x10], R5 ;  /* 0x0000100501007387 */ /* 0x0003e60000100800 */
[C-C-:B------:R-:W-:Y:S01]  /*12330*/  @P0 LEA.HI.X R3, R5.reuse, UR5, R4.reuse, 0x2, P1 ;  /* 0x0000000505030c11 */ /* 0x140fe200088f1404 */
[----:B------:R-:W-:Y:S02]  /*12340*/  ULDC.64 UR4, c[0x0][0xa18] ;  /* 0x0002860000047ab9 */ /* 0x000fe40000000a00 */
[----:B------:R-:W-:Y:S02]  /*12350*/  ISETP.NE.U32.AND P1, PT, RZ, UR4, PT ;  /* 0x00000004ff007c0c */ /* 0x000fe4000bf25070 */
[----:B------:R2:W5:Y:S01]  /*12360*/  @P0 LDG.E R0, desc[UR8][R2.64] ;  /* 0x0000000802000981 */ /* 0x000562000c1e1900 */
[----:B------:R-:W-:-:S02]  /*12370*/  SHF.L.U64.HI R10, R5, 0x2, R4 ;  /* 0x00000002050a7819 */ /* 0x000fc40000010204 */
[----:B------:R-:W-:Y:S01]  /*12380*/  ISETP.NE.AND.EX P1, PT, RZ, UR5, PT, P1 ;  /* 0x00000005ff007c0c */ /* 0x000fe2000bf25310 */
[----:B------:R-:W-:Y:S04]  /*12390*/  STL [R1+0x18], R11 ;  /* 0x0000180b01007387 */ /* 0x000fe80000100800 */
[----:B------:R-:W-:Y:S08]  /*123a0*/  STL [R1+0x1c], R10 ;  /* 0x00001c0a01007387 */ /* 0x000ff00000100800 */
[----:B------:R-:W-:-:S04]  /*123b0*/  @P1 IADD3 R8, P0, R11, UR4, RZ ;  /* 0x000000040b081c10 */ /* 0x000fc8000ff1e0ff */
[C---:B------:R-:W-:Y:S01]  /*123c0*/  @P1 IADD3.X R9, R10.reuse, UR5, RZ, P0, !PT ;  /* 0x000000050a091c10 */ /* 0x040fe200087fe4ff */
[----:B------:R-:W-:Y:S02]  /*123d0*/  ULDC.64 UR4, c[0x0][0xa00] ;  /* 0x0002800000047ab9 */ /* 0x000fe40000000a00 */
[----:B------:R-:W-:Y:S02]  /*123e0*/  ISETP.NE.U32.AND P2, PT, RZ, UR4, PT ;  /* 0x00000004ff007c0c */ /* 0x000fe4000bf45070 */
[C---:B--2---:R-:W-:Y:S02]  /*123f0*/  IADD3 R2, P0, R11.reuse, UR4, RZ ;  /* 0x000000040b027c10 */ /* 0x044fe4000ff1e0ff */
[----:B------:R-:W-:Y:S02]  /*12400*/  ISETP.NE.AND.EX P2, PT, RZ, UR5, PT, P2 ;  /* 0x00000005ff007c0c */ /* 0x000fe4000bf45320 */
[----:B------:R-:W-:Y:S01]  /*12410*/  IADD3.X R3, R10, UR5, RZ, P0, !PT ;  /* 0x000000050a037c10 */ /* 0x000fe200087fe4ff */
[----:B------:R-:W-:Y:S01]  /*12420*/  ULDC UR4, c[0x0][0x288] ;  /* 0x0000a20000047ab9 */ /* 0x000fe20000000800 */
[----:B------:R-:W-:-:S04]  /*12430*/  IADD3 R4, P0, R11, UR6, RZ ;  /* 0x000000060b047c10 */ /* 0x000fc8000ff1e0ff */
[----:B-1----:R-:W-:-:S05]  /*12440*/  IADD3.X R5, R10, UR7, RZ, P0, !PT ;  /* 0x000000070a057c10 */ /* 0x002fca00087fe4ff */
[----:B------:R-:W2:Y:S01]  /*12450*/  @P2 LDG.E R6, desc[UR8][R2.64] ;  /* 0x0000000802062981 */ /* 0x000ea2000c1e1900 */
[----:B------:R-:W-:-:S04]  /*12460*/  ISETP.NE.U32.AND P0, PT, RZ, UR6, PT ;  /* 0x00000006ff007c0c */ /* 0x000fc8000bf05070 */
[----:B------:R-:W-:Y:S01]  /*12470*/  ISETP.NE.AND.EX P0, PT, RZ, UR7, PT, P0 ;  /* 0x00000007ff007c0c */ /* 0x000fe2000bf05300 */
[----:B--2---:R1:W-:Y:S02]  /*12480*/  STL [R1+0x24], R6 ;  /* 0x0000240601007387 */ /* 0x0043e40000100800 */
[----:B-1----:R-:W-:Y:S01]  /*12490*/  IMAD.U32 R6, RZ, RZ, UR4 ;  /* 0x00000004ff067e24 */ /* 0x002fe2000f8e00ff */
[----:B------:R-:W-:Y:S02]  /*124a0*/  ULDC.64 UR4, c[0x0][0x3f8] ;  /* 0x0000fe0000047ab9 */ /* 0x000fe40000000a00 */
[----:B------:R-:W-:-:S03]  /*124b0*/  UISETP.NE.U32.AND UP0, UPT, UR4, URZ, UPT ;  /* 0x0000003f0400728c */ /* 0x000fc6000bf05070 */
[----:B------:R-:W-:Y:S01]  /*124c0*/  ULDC UR4, c[0x0][0x404] ;  /* 0x0001010000047ab9 */ /* 0x000fe20000000800 */
[----:B------:R-:W-:Y:S01]  /*124d0*/  UISETP.NE.AND.EX UP0, UPT, UR5, URZ, UPT, UP0 ;  /* 0x0000003f0500728c */ /* 0x000fe2000bf05300 */
[----:B------:R1:W5:Y:S02]  /*124e0*/  @P1 LDG.E R6, desc[UR8][R8.64] ;  /* 0x0000000808061981 */ /* 0x000364000c1e1900 */
[----:B------:R-:W-:Y:S01]  /*124f0*/  ULDC UR5, c[0x0][0x2e0] ;  /* 0x0000b80000057ab9 */ /* 0x000fe20000000800 */
[----:B------:R-:W-:-:S04]  /*12500*/  USEL UR4, UR4, 0x1, UP0 ;  /* 0x0000000104047887 */ /* 0x000fc80008000000 */
[----:B------:R-:W-:-:S06]  /*12510*/  UIMAD UR4, UR4, UR5, URZ ;  /* 0x00000005040472a4 */ /* 0x000fcc000f8e023f */
[----:B------:R-:W-:Y:S01]  /*12520*/  IMAD.U32 R7, RZ, RZ, UR4 ;  /* 0x00000004ff077e24 */ /* 0x000fe2000f8e00ff */
[----:B-1----:R-:W-:Y:S06]  /*12530*/  @P1 BRA `(.L_x_2151) ;  /* 0x0000000000141947 */ /* 0x002fec0003800000 */
[----:B------:R-:W-:Y:S05]  /*12540*/  @!P2 BRA `(.L_x_2151) ;  /* 0x000000000010a947 */ /* 0x000fea0003800000 */
[----:B------:R-:W-:Y:S02]  /*12550*/  ULDC.64 UR4, c[0x0][0x208] ;  /* 0x0000820000047ab9 */ /* 0x000fe40000000a00 */
[----:B-----5:R-:W2:Y:S04]  /*12560*/  LDG.E R6, desc[UR4][R2.64] ;  /* 0x0000000402067981 */ /* 0x020ea8000c1e1900 */
[----:B------:R-:W2:Y:S02]  /*12570*/  LDG.E R9, desc[UR4][R2.64+0x4] ;  /* 0x0000040402097981 */ /* 0x000ea4000c1e1900 */
[----:B--2---:R-:W-:-:S07]  /*12580*/  IMAD.IADD R6, R9, 0x1, -R6 ;  /* 0x0000000109067824 */ /* 0x004fce00078e0a06 */
.L_x_2151:
[----:B------:R-:W-:Y:S01]  /*12590*/  IMAD.MOV.U32 R3, RZ, RZ, RZ ;  /* 0x000000ffff037224 */ /* 0x000fe200078e00ff */
[----:B------:R-:W-:-:S05]  /*125a0*/  ULDC.64 UR4, c[0x0][0x208] ;  /* 0x0000820000047ab9 */ /* 0x000fca0000000a00 */
[----:B------:R-:W2:Y:S01]  /*125b0*/  @P0 LDG.E R3, desc[UR4][R4.64] ;  /* 0x0000000404030981 */ /* 0x000ea2000c1e1900 */
[----:B------:R-:W-:Y:S02]  /*125c0*/  ULDC.64 UR4, c[0x0][0xa20] ;  /* 0x0002880000047ab9 */ /* 0x000fe40000000a00 */
[----:B------:R-:W-:-:S04]  /*125d0*/  ISETP.NE.U32.AND P1, PT, RZ, UR4, PT ;  /* 0x00000004ff007c0c */ /* 0x000fc8000bf25070 */
[----:B------:R-:W-:Y:S01]  /*125e0*/  ISETP.NE.AND.EX P1, PT, RZ, UR5, PT, P1 ;  /* 0x00000005ff007c0c */ /* 0x000fe2000bf25310 */
[----:B--2--5:R-:W-:-:S05]  /*125f0*/  IMAD.IADD R2, R3, 0x1, R0 ;  /* 0x0000000103027824 */ /* 0x024fca00078e0200 */
[----:B------:R1:W-:Y:S07]  /*12600*/  STL [R1+0x4], R2 ;  /* 0x0000040201007387 */ /* 0x0003ee0000100800 */
[----:B------:R-:W-:Y:S05]  /*12610*/  @!P1 BRA `(.L_x_2152) ;  /* 0x0000000000149947 */ /* 0x000fea0003800000 */
[----:B-1----:R-:W-:Y:S01]  /*12620*/  IADD3 R2, P0, R11, UR4, RZ ;  /* 0x000000040b027c10 */ /* 0x002fe2000ff1e0ff */
[----:B------:R-:W-:-:S03]  /*12630*/  ULDC.64 UR6, c[0x0][0x208] ;  /* 0x0000820000067ab9 */ /* 0x000fc60000000a00 */
[----:B------:R-:W-:-:S05]  /*12640*/  IADD3.X R3, R10, UR5, RZ, P0, !PT ;  /* 0x000000050a037c10 */ /* 0x000fca00087fe4ff */
[----:B------:R2:W5:Y:S01]  /*12650*/  LDG.E R7, desc[UR6][R2.64] ;  /* 0x0000000602077981 */ /* 0x000562000c1e1900 */
[----:B------:R-:W-:Y:S05]  /*12660*/  BRA `(.L_x_2153) ;  /* 0x0000000000147947 */ /* 0x000fea0003800000 */
.L_x_2152:
[----:B------:R-:W-:Y:S05]  /*12670*/  @!P0 BRA `(.L_x_2153) ;  /* 0x0000000000108947 */ /* 0x000fea0003800000 */
[----:B------:R-:W-:Y:S02]  /*12680*/  ULDC.64 UR4, c[0x0][0x208] ;  /* 0x0000820000047ab9 */ /* 0x000fe40000000a00 */
[----:B------:R-:W2:Y:S04]  /*12690*/  LDG.E R7, desc[UR4][R4.64] ;  /* 0x0000000404077981 */ /* 0x000ea8000c1e1900 */
[----:B-1----:R-:W2:Y:S02]  /*126a0*/  LDG.E R2, desc[UR4][R4.64+0x4] ;  /* 0x0000040404027981 */ /* 0x002ea4000c1e1900 */
[----:B--2---:R-:W-:-:S07]  /*126b0*/  IMAD.IADD R7, R2, 0x1, -R7 ;  /* 0x0000000102077824 */ /* 0x004fce00078e0a07 */
.L_x_2153:
[----:B-----5:R-:W-:Y:S01]  /*126c0*/  IMAD.IADD R7, R7, 0x1, -R0 ;  /* 0x0000000107077824 */ /* 0x020fe200078e0a00 */
[----:B------:R-:W-:Y:S01]  /*126d0*/  LEA R0, R17, 0xcf, 0x7 ;  /* 0x000000cf11007811 */ /* 0x000fe200078e38ff */
[----:B------:R-:W-:Y:S03]  /*126e0*/  BSSY B6, `(.L_x_2154) ;  /* 0x0000361000067945 */ /* 0x000fe60003800000 */
[C---:B------:R-:W-:Y:S01]  /*126f0*/  IADD3 R0, R7.reuse, R0, -R6 ;  /* 0x0000000007007210 */ /* 0x040fe20007ffe806 */
[----:B------:R-:W-:-:S04]  /*12700*/  VIADD R7, R7, 0x4f ;  /* 0x0000004f07077836 */ /* 0x000fc80000000000 */
[----:B------:R-:W-:-:S04]  /*12710*/  IMAD.HI R7, R7, 0x66666667, RZ ;  /* 0x6666666707077827 */ /* 0x000fc800078e02ff */
[----:B-12---:R-:W-:Y:S01]  /*12720*/  IMAD.HI R2, R0, 0x66666667, RZ ;  /* 0x6666666700027827 */ /* 0x006fe200078e02ff */
[----:B------:R-:W-:-:S04]  /*12730*/  SHF.R.U32.HI R0, RZ, 0x1f, R7 ;  /* 0x0000001fff007819 */ /* 0x000fc80000011607 */
[----:B------:R-:W-:Y:S02]  /*12740*/  SHF.R.U32.HI R3, RZ, 0x1f, R2 ;  /* 0x0000001fff037819 */ /* 0x000fe40000011602 */
[----:B------:R-:W-:Y:S02]  /*12750*/  LEA.HI.SX32 R0, R7, R0, 0x1b ;  /* 0x0000000007007211 */ /* 0x000fe400078fdaff */
[----:B------:R-:W-:-:S04]  /*12760*/  LEA.HI.SX32 R3, R2, R3, 0x1b ;  /* 0x0000000302037211 */ /* 0x000fc800078fdaff */
[----:B------:R-:W-:-:S04]  /*12770*/  VIMNMX R4, R0, R3, PT ;  /* 0x0000000300047248 */ /* 0x000fc80003fe0100 */
[----:B------:R-:W-:Y:S01]  /*12780*/  ISETP.GT.AND P0, PT, R4, RZ, PT ;  /* 0x000000ff0400720c */ /* 0x000fe20003f04270 */
[----:B------:R1:W-:-:S12]  /*12790*/  STL [R1+0x14], R4 ;  /* 0x0000140401007387 */ /* 0x0003d80000100800 */
[----:B-1----:R-:W-:Y:S05]  /*127a0*/  @P0 BRA `(.L_x_2155) ;  /* 0x0000000000480947 */ /* 0x002fea0003800000 */
[----:B------:R-:W1:Y:S02]  /*127b0*/  S2R R4, SR_TID.X ;  /* 0x0000000000047919 */ /* 0x000e640000002100 */
        /* <DEDUP_REMOVED lines=17> */
.L_x_2155:
[----:B------:R-:W1:Y:S01]  /*128d0*/  S2R R3, SR_CgaCtaId ;  /* 0x0000000000037919 */ /* 0x000e620000008800 */
[----:B------:R-:W-:-:S04]  /*128e0*/  MOV R0, 0x400 ;  /* 0x0000040000007802 */ /* 0x000fc80000000f00 */
[----:B-1----:R-:W-:-:S04]  /*128f0*/  LEA R2, R3, R0, 0x18 ;  /* 0x0000000003027211 */ /* 0x002fc800078ec0ff */
[----:B------:R-:W-:Y:S01]  /*12900*/  IADD3 R0, R2, 0x24400, RZ ;  /* 0x0002440002007810 */ /* 0x000fe20007ffe0ff */
[----:B------:R1:W-:Y:S03]  /*12910*/  STL [R1+0xc], R2 ;  /* 0x00000c0201007387 */ /* 0x0003e60000100800 */
[----:B------:R-:W-:-:S13]  /*12920*/  LOP3.LUT P0, RZ, R0, 0x3ff, RZ, 0xc0, !PT ;  /* 0x000003ff00ff7812 */ /* 0x000fda000780c0ff */
[----:B-1----:R-:W-:Y:S05]  /*12930*/  @!P0 BRA `(.L_x_2157) ;  /* 0x0000000000408947 */ /* 0x002fea0003800000 */
[----:B------:R-:W-:Y:S01]  /*12940*/  MOV R2, 0x0 ;  /* 0x0000000000027802 */ /* 0x000fe20000000f00 */
[----:B------:R-:W-:Y:S01]  /*12950*/  ULDC.64 UR6, c[0x4][0x1b8] ;  /* 0x01006e0000067ab9 */ /* 0x000fe20000000a00 */
[----:B------:R-:W-:Y:S01]  /*12960*/  ULDC.64 UR8, c[0x4][0x1c0] ;  /* 0x0100700000087ab9 */ /* 0x000fe20000000a00 */
[----:B------:R-:W-:Y:S01]  /*12970*/  ULDC.64 UR4, c[0x4][0x118] ;  /* 0x0100460000047ab9 */ /* 0x000fe20000000a00 */
[----:B------:R-:W-:Y:S01]  /*12980*/  IMAD.U32 R4, RZ, RZ, UR6 ;  /* 0x00000006ff047e24 */ /* 0x000fe2000f8e00ff */
[----:B0-----:R-:W-:Y:S01]  /*12990*/  MOV R13, RZ ;  /* 0x000000ff000d7202 */ /* 0x001fe20000000f00 */
[----:B------:R-:W0:Y:S01]  /*129a0*/  LDC.64 R2, c[0x4][R2] ;  /* 0x0100000002027b82 */ /* 0x000e220000000a00 */
[----:B------:R-:W-:Y:S02]  /*129b0*/  IMAD.U32 R5, RZ, RZ, UR7 ;  /* 0x00000007ff057e24 */ /* 0x000fe4000f8e00ff */
[----:B------:R-:W-:Y:S02]  /*129c0*/  IMAD.U32 R6, RZ, RZ, UR8 ;  /* 0x00000008ff067e24 */ /* 0x000fe4000f8e00ff */
[----:B------:R-:W-:-:S02]  /*129d0*/  IMAD.U32 R7, RZ, RZ, UR9 ;  /* 0x00000009ff077e24 */ /* 0x000fc4000f8e00ff */
[----:B------:R-:W-:Y:S02]  /*129e0*/  IMAD.U32 R10, RZ, RZ, UR4 ;  /* 0x00000004ff0a7e24 */ /* 0x000fe4000f8e00ff */
[----:B------:R-:W-:Y:S02]  /*129f0*/  IMAD.U32 R11, RZ, RZ, UR5 ;  /* 0x00000005ff0b7e24 */ /* 0x000fe4000f8e00ff */
[----:B------:R-:W-:Y:S02]  /*12a00*/  IMAD.MOV.U32 R8, RZ, RZ, 0x70 ;  /* 0x00000070ff087424 */ /* 0x000fe400078e00ff */
[----:B------:R-:W-:-:S07]  /*12a10*/  IMAD.MOV.U32 R12, RZ, RZ, 0x1 ;  /* 0x00000001ff0c7424 */ /* 0x000fce00078e00ff */
[----:B------:R-:W-:-:S07]  /*12a20*/  LEPC R20, `(.L_x_2157) ;  /* 0x000000001014794e */ /* 0x000fce0000000000 */
[----:B0-----:R-:W-:Y:S05]  /*12a30*/  CALL.ABS.NOINC R2 ;  /* 0x0000000002007343 */ /* 0x001fea0003c00000 */
.L_x_2157:
        /* <DEDUP_REMOVED lines=17> */
[----:B01----:R-:W-:-:S07]  /*12b50*/  IMAD.MOV.U32 R13, RZ, RZ, RZ ;  /* 0x000000ffff0d7224 */ /* 0x003fce00078e00ff */
[----:B------:R-:W-:-:S07]  /*12b60*/  LEPC R20, `(.L_x_2159) ;  /* 0x000000001014794e */ /* 0x000fce0000000000 */
[----:B--2---:R-:W-:Y:S05]  /*12b70*/  CALL.ABS.NOINC R2 ;  /* 0x0000000002007343 */ /* 0x004fea0003c00000 */
.L_x_2159:
[----:B------:R-:W-:Y:S01]  /*12b80*/  MOV R2, 0x0 ;  /* 0x0000000000027802 */ /* 0x000fe20000000f00 */
[----:B------:R-:W-:Y:S01]  /*12b90*/  ULDC.64 UR6, c[0x4][0x1b8] ;  /* 0x01006e0000067ab9 */ /* 0x000fe20000000a00 */
[----:B------:R-:W-:Y:S01]  /*12ba0*/  ULDC.64 UR8, c[0x4][0x1c0] ;  /* 0x0100700000087ab9 */ /* 0x000fe20000000a00 */
[----:B------:R-:W-:Y:S01]  /*12bb0*/  ULDC.64 UR4, c[0x4][0x128] ;  /* 0x01004a0000047ab9 */ /* 0x000fe20000000a00 */
[----:B------:R-:W-:Y:S01]  /*12bc0*/  IMAD.U32 R4, RZ, RZ, UR6 ;  /* 0x00000006ff047e24 */ /* 0x000fe2000f8e00ff */
[----:B------:R-:W-:Y:S01]  /*12bd0*/  MOV R12, 0x1 ;  /* 0x00000001000c7802 */ /* 0x000fe20000000f00 */
[----:B------:R-:W0:Y:S01]  /*12be0*/  LDC.64 R2, c[0x4][R2] ;  /* 0x0100000002027b82 */ /* 0x000e220000000a00 */
        /* <DEDUP_REMOVED lines=8> */
[----:B0-----:R-:W-:Y:S05]  /*12c70*/  CALL.ABS.NOINC R2 ;  /* 0x0000000002007343 */ /* 0x001fea0003c00000 */
.L_x_2158:
        /* <DEDUP_REMOVED lines=18> */
[----:B------:R-:W1:Y:S01]  /*12da0*/  LDC R0, c[0x0][0x428] ;  /* 0x00010a00ff007b82 */ /* 0x000e620000000800 */
[----:B----4-:R-:W-:-:S06]  /*12db0*/  IMAD.MOV.U32 R4, RZ, RZ, R7 ;  /* 0x000000ffff047224 */ /* 0x010fcc00078e0007 */
[----:B------:R2:W5:Y:S01]  /*12dc0*/  @P0 LDG.E R4, desc[UR6][R2.64] ;  /* 0x0000000602040981 */ /* 0x000562000c1e1900 */
[----:B------:R-:W-:Y:S01]  /*12dd0*/  IMAD R17, R17, 0x80, R8 ;  /* 0x0000008011117824 */ /* 0x000fe200078e0208 */
[----:B------:R-:W-:Y:S02]  /*12de0*/  PLOP3.LUT P1, PT, P6, PT, PT, 0x8, 0x0 ;  /* 0x000000000000781c */ /* 0x000fe4000372e170 */
[----:B-1----:R-:W-:Y:S01]  /*12df0*/  ISETP.NE.AND P0, PT, R0, 0x1, PT ;  /* 0x000000010000780c */ /* 0x002fe20003f05270 */
[----:B------:R-:W-:-:S12]  /*12e00*/  IMAD.MOV.U32 R0, RZ, RZ, R18 ;  /* 0x000000ffff007224 */ /* 0x000fd800078e0012 */
[----:B------:R-:W1:Y:S08]  /*12e10*/  @P0 LDC R5, c[0x0][0x42c] ;  /* 0x00010b00ff050b82 */ /* 0x000e700000000800 */
[----:B------:R-:W3:Y:S01]  /*12e20*/  @P0 LDC R6, c[0x0][0x430] ;  /* 0x00010c00ff060b82 */ /* 0x000ee20000000800 */
[----:B-1----:R-:W-:-:S05]  /*12e30*/  @P0 IMAD.HI.U32 R5, R18, R5, RZ ;  /* 0x0000000512050227 */ /* 0x002fca00078e00ff */
[----:B---3--:R-:W-:Y:S02]  /*12e40*/  @P0 SHF.R.U32.HI R0, RZ, R6, R5 ;  /* 0x00000006ff000219 */ /* 0x008fe40000011605 */
[----:B------:R-:W-:-:S04]  /*12e50*/  ISETP.NE.U32.AND P0, PT, RZ, UR4, PT ;  /* 0x00000004ff007c0c */ /* 0x000fc8000bf05070 */
[----:B------:R-:W-:-:S04]  /*12e60*/  ISETP.NE.AND.EX P0, PT, RZ, UR5, PT, P0 ;  /* 0x00000005ff007c0c */ /* 0x000fc8000bf05300 */
[----:B--2---:R-:W-:-:S09]  /*12e70*/  SEL R7, R7, RZ, !P0 ;  /* 0x000000ff07077207 */ /* 0x004fd20004000000 */
.L_x_2160:
        /* <DEDUP_REMOVED lines=16> */
.L_x_2161:
        /* <DEDUP_REMOVED lines=15> */
.L_x_2162:
        /* <DEDUP_REMOVED lines=15> */
.L_x_2163:
        /* <DEDUP_REMOVED lines=18> */
.L_x_2234:
[----:B------:R-:W-:Y:S01]  /*13280*/  UMOV UR4, 0xffffffff ;  /* 0xffffffff00047882 */ /* 0x000fe20000000000 */
[----:B0-----:R-:W-:Y:S02]  /*13290*/  SHF.R.S32.HI R13, RZ, 0x1f, R4 ;  /* 0x0000001fff0d7819 */ /* 0x001fe40000011404 */
[----:B------:R-:W-:Y:S05]  /*132a0*/  BRA.DIV UR4, `(.L_x_2165) ;  /* 0x0000003e04807947 */ /* 0x000fea000b800000 */
[----:B------:R-:W-:-:S13]  /*132b0*/  ELECT P6, URZ, PT ;  /* 0x00000000003f782f */ /* 0x000fda00038c0000 */
.L_x_2237:
[----:B------:R-:W-:Y:S05]  /*132c0*/  @!P6 BRA `(.L_x_2166) ;  /* 0x00000004003ce947 */ /* 0x000fea0003800000 */
[----:B------:R-:W-:-:S04]  /*132d0*/  ISETP.NE.U32.AND P0, PT, R2, RZ, PT ;  /* 0x000000ff0200720c */ /* 0x000fc80003f05070 */
        /* <DEDUP_REMOVED lines=10> */
[--C-:B------:R-:W-:Y:S01]  /*13380*/  SHF.R.S32.HI R9, RZ, 0x1f, R6.reuse ;  /* 0x0000001fff097819 */ /* 0x100fe20000011406 */
[----:B------:R-:W-:-:S04]  /*13390*/  IMAD.MOV R8, RZ, RZ, -R6 ;  /* 0x000000ffff087224 */ /* 0x000fc800078e0a06 */
[----:B------:R-:W-:Y:S02]  /*133a0*/  IMAD R5, R10, R8, R5 ;  /* 0x000000080a057224 */ /* 0x000fe400078e0205 */
[----:B------:R-:W-:-:S04]  /*133b0*/  IMAD R8, R13, UR4, RZ ;  /* 0x000000040d087c24 */ /* 0x000fc8000f8e02ff */
[----:B------:R-:W-:Y:S02]  /*133c0*/  IMAD R10, R4, UR5, R8 ;  /* 0x00000005040a7c24 */ /* 0x000fe4000f8e0208 */
[----:B------:R-:W-:-:S04]  /*133d0*/  IMAD.MOV.U32 R8, RZ, RZ, R6 ;  /* 0x000000ffff087224 */ /* 0x000fc800078e0006 */
[----:B------:R-:W-:-:S05]  /*133e0*/  IMAD.WIDE.U32 R8, R4, UR4, R8 ;  /* 0x0000000404087c25 */ /* 0x000fca000f8e0008 */
[----:B------:R-:W-:Y:S02]  /*133f0*/  IADD3 R6, R9, R10, RZ ;  /* 0x0000000a09067210 */ /* 0x000fe40007ffe0ff */
[----:B------:R-:W-:-:S04]  /*13400*/  LEA R10, P0, R8, R2, 0x2 ;  /* 0x00000002080a7211 */ /* 0x000fc800078010ff */
[----:B------:R-:W-:-:S05]  /*13410*/  LEA.HI.X R11, R8, R3, R6, 0x2, P0 ;  /* 0x00000003080b7211 */ /* 0x000fca00000f1406 */
[----:B------:R0:W5:Y:S04]  /*13420*/  LDG.E R6, desc[UR6][R10.64] ;  /* 0x000000060a067981 */ /* 0x000168000c1e1900 */
.L_x_2167:
        /* <DEDUP_REMOVED lines=9> */
.L_x_2238:
        /* <DEDUP_REMOVED lines=11> */
.L_x_2169:
        /* <DEDUP_REMOVED lines=18> */
[----:B------:R-:W-:-:S04]  /*13690*/  UIMAD UR11, UR11, 0x50, UR5 ;  /* 0x000000500b0b78a4 */ /* 0x000fc8000f8e0205 */
        /* <DEDUP_REMOVED lines=18> */
.L_x_2166:
[----:B------:R-:W2:Y:S01]  /*137c0*/  LDL.LU R11, [R1+0x20] ;  /* 0x00002000010b7983 */ /* 0x000ea20000300800 */
[----:B------:R-:W-:Y:S01]  /*137d0*/  MOV R9, 0x400 ;  /* 0x0000040000097802 */ /* 0x000fe20000000f00 */
[----:B------:R-:W-:Y:S05]  /*137e0*/  WARPSYNC.ALL ;  /* 0x0000000000007948 */ /* 0x000fea0003800000 */
[----:B------:R-:W0:Y:S01]  /*137f0*/  S2R R10, SR_CgaCtaId ;  /* 0x00000000000a7919 */ /* 0x000e220000008800 */
[----:B------:R-:W-:-:S13]  /*13800*/  ELECT P0, URZ, PT ;  /* 0x00000000003f782f */ /* 0x000fda0003800000 */
[----:B------:R-:W-:Y:S01]  /*13810*/  @P0 R2UR UR13, R7 ;  /* 0x00000000070d02ca */ /* 0x000fe200000e0000 */
[----:B------:R-:W-:Y:S01]  /*13820*/  UIADD3 UR4, UP0, UR36, 0x270, URZ ;  /* 0x0000027024047890 */ /* 0x000fe2000ff1e03f */
[C---:B------:R-:W-:Y:S01]  /*13830*/  @P0 R2UR UR12, R18.reuse ;  /* 0x00000000120c02ca */ /* 0x040fe200000e0000 */
        /* <DEDUP_REMOVED lines=47> */
.L_x_2239:
[----:B------:R-:W-:Y:S05]  /*13b30*/  BSYNC B0 ;  /* 0x0000000000007941 */ /* 0x000fea0003800000 */
.L_x_2170:
[----:B0-----:R-:W2:Y:S01]  /*13b40*/  LDL R8, [R1+0x14] ;  /* 0x0000140001087983 */ /* 0x001ea20000100800 */
[----:B------:R-:W-:Y:S01]  /*13b50*/  BSSY B0, `(.L_x_2172) ;  /* 0x00001c1000007945 */ /* 0x000fe20003800000 */
[----:B--2---:R-:W-:-:S13]  /*13b60*/  ISETP.GE.AND P0, PT, R8, 0x2, PT ;  /* 0x000000020800780c */ /* 0x004fda0003f06270 */
[----:B------:R-:W-:Y:S05]  /*13b70*/  @!P0 BRA `(.L_x_2173) ;  /* 0x0000001800f88947 */ /* 0x000fea0003800000 */
[C---:B------:R-:W-:Y:S01]  /*13b80*/  LOP3.LUT R7, R8.reuse, 0x1, RZ, 0xc0, !PT ;  /* 0x0000000108077812 */ /* 0x040fe200078ec0ff */
[----:B------:R-:W-:Y:S01]  /*13b90*/  VIADD R10, R8, 0xfffffffe ;  /* 0xfffffffe080a7836 */ /* 0x000fe20000000000 */
[----:B------:R-:W-:Y:S02]  /*13ba0*/  BSSY B1, `(.L_x_2174) ;  /* 0x000009c000017945 */ /* 0x000fe40003800000 */
[----:B------:R-:W-:Y:S01]  /*13bb0*/  ISETP.NE.U32.AND P0, PT, R7, 0x1, PT ;  /* 0x000000010700780c */ /* 0x000fe20003f05070 */
[----:B------:R-:W-:-:S12]  /*13bc0*/  IMAD.MOV.U32 R7, RZ, RZ, R10 ;  /* 0x000000ffff077224 */ /* 0x000fd800078e000a */
[----:B------:R-:W-:Y:S05]  /*13bd0*/  @!P0 BRA `(.L_x_2175) ;  /* 0x0000000800608947 */ /* 0x000fea0003800000 */
        /* <DEDUP_REMOVED lines=10> */
[----:B------:R-:W-:Y:S01]  /*13c80*/  IMAD.MOV.U32 R7, RZ, RZ, R10 ;  /* 0x000000ffff077224 */ /* 0x000fe200078e000a */
        /* <DEDUP_REMOVED lines=12> */
[--C-:B------:R-:W-:Y:S01]  /*13d50*/  SHF.R.S32.HI R9, RZ, 0x1f, R7.reuse ;  /* 0x0000001fff097819 */ /* 0x100fe20000011407 */
[C---:B------:R-:W-:Y:S02]  /*13d60*/  IMAD R14, R4.reuse, UR5, R8 ;  /* 0x00000005040e7c24 */ /* 0x040fe4000f8e0208 */
[--C-:B------:R-:W-:Y:S02]  /*13d70*/  IMAD.MOV.U32 R8, RZ, RZ, R7.reuse ;  /* 0x000000ffff087224 */ /* 0x100fe400078e0007 */
[----:B------:R-:W-:Y:S02]  /*13d80*/  IMAD.MOV R7, RZ, RZ, -R7 ;  /* 0x000000ffff077224 */ /* 0x000fe400078e0a07 */
[----:B------:R-:W-:-:S04]  /*13d90*/  IMAD.WIDE.U32 R8, R4, UR4, R8 ;  /* 0x0000000404087c25 */ /* 0x000fc8000f8e0008 */
[----:B------:R-:W-:Y:S01]  /*13da0*/  IMAD.IADD R14, R14, 0x1, R9 ;  /* 0x000000010e0e7824 */ /* 0x000fe200078e0209 */
[----:B------:R-:W-:Y:S01]  /*13db0*/  LEA R2, P0, R8, R2, 0x2 ;  /* 0x0000000208027211 */ /* 0x000fe200078010ff */
[----:B------:R-:W-:-:S03]  /*13dc0*/  IMAD R7, R15, R7, R10 ;  /* 0x000000070f077224 */ /* 0x000fc600078e020a */
[----:B------:R-:W-:-:S05]  /*13dd0*/  LEA.HI.X R3, R8, R3, R14, 0x2, P0 ;  /* 0x0000000308037211 */ /* 0x000fca00000f140e */
[----:B------:R0:W5:Y:S04]  /*13de0*/  LDG.E R8, desc[UR6][R2.64] ;  /* 0x0000000602087981 */ /* 0x000168000c1e1900 */
.L_x_2178:
[----:B0-----:R-:W0:Y:S01]  /*13df0*/  S2R R3, SR_CgaCtaId ;  /* 0x0000000000037919 */ /* 0x001e220000008800 */
[----:B------:R-:W-:-:S04]  /*13e00*/  MOV R2, 0x400 ;  /* 0x0000040000027802 */ /* 0x000fc80000000f00 */
[----:B0-----:R-:W-:Y:S02]  /*13e10*/  LEA R2, R3, R2, 0x18 ;  /* 0x0000000203027211 */ /* 0x001fe400078ec0ff */
[----:B------:R-:W-:-:S03]  /*13e20*/  SHF.L.U32 R3, R12, 0x1f, RZ ;  /* 0x0000001f0c037819 */ /* 0x000fc600000006ff */
[----:B------:R-:W-:-:S04]  /*13e30*/  IMAD R2, R11, 0x8, R2 ;  /* 0x000000080b027824 */ /* 0x000fc800078e0202 */
[----:B------:R-:W0:Y:S02]  /*13e40*/  SYNCS.PHASECHK.TRANS64.TRYWAIT P0, [R2+URZ+0x38840], R3 ;  /* 0x03884003020075a7 */ /* 0x000e24000800017f */
[----:B0-----:R-:W-:Y:S05]  /*13e50*/  @!P0 BRA `(.L_x_2179) ;  /* 0x0000003000e88947 */ /* 0x001fea0003800000 */
.L_x_2240:
        /* <DEDUP_REMOVED lines=11> */
.L_x_2180:
        /* <DEDUP_REMOVED lines=42> */
.L_x_2241:
        /* <DEDUP_REMOVED lines=13> */
.L_x_2182:
        /* <DEDUP_REMOVED lines=41> */
.L_x_2177:
[----:B------:R-:W-:Y:S05]  /*14510*/  BSYNC B2 ;  /* 0x0000000000027941 */ /* 0x000fea0003800000 */
.L_x_2176:
[----:B------:R-:W2:Y:S04]  /*14520*/  LDL.LU R2, [R1+0x14] ;  /* 0x0000140001027983 */ /* 0x000ea80000300800 */
[----:B------:R0:W-:Y:S04]  /*14530*/  STL [R1], R11 ;  /* 0x0000000b01007387 */ /* 0x0001e80000100800 */
[----:B------:R0:W-:Y:S02]  /*14540*/  STL [R1+0x8], R12 ;  /* 0x0000080c01007387 */ /* 0x0001e40000100800 */
[----:B0-2---:R-:W-:-:S07]  /*14550*/  VIADD R7, R2, 0xfffffffd ;  /* 0xfffffffd02077836 */ /* 0x005fce0000000000 */
.L_x_2175:
[----:B------:R-:W-:Y:S05]  /*14560*/  BSYNC B1 ;  /* 0x0000000000017941 */ /* 0x000fea0003800000 */
.L_x_2174:
[----:B------:R-:W-:-:S13]  /*14570*/  ISETP.NE.AND P0, PT, R10, RZ, PT ;  /* 0x000000ff0a00720c */ /* 0x000fda0003f05270 */
[----:B------:R-:W-:Y:S05]  /*14580*/  @!P0 BRA `(.L_x_2173) ;  /* 0x0000001000748947 */ /* 0x000fea0003800000 */
[----:B------:R-:W-:-:S07]  /*14590*/  IMAD.MOV.U32 R10, RZ, RZ, R6 ;  /* 0x000000ffff0a7224 */ /* 0x000fce00078e0006 */
.L_x_2197:
[----:B------:R-:W2:Y:S04]  /*145a0*/  LDL R3, [R1] ;  /* 0x0000000001037983 */ /* 0x000ea80000100800 */
[----:B------:R-:W3:Y:S01]  /*145b0*/  LDL R2, [R1+0x8] ;  /* 0x0000080001027983 */ /* 0x000ee20000100800 */
[----:B------:R-:W-:Y:S05]  /*145c0*/  YIELD ;  /* 0x0000000000007946 */ /* 0x000fea0003800000 */
[----:B------:R-:W-:Y:S01]  /*145d0*/  BSSY B1, `(.L_x_2183) ;  /* 0x0000089000017945 */ /* 0x000fe20003800000 */
[----:B--2---:R-:W-:-:S04]  /*145e0*/  IADD3 R8, R3, 0x1, RZ ;  /* 0x0000000103087810 */ /* 0x004fc80007ffe0ff */
        /* <DEDUP_REMOVED lines=28> */
.L_x_2185:
[----:B------:R-:W1:Y:S01]  /*147b0*/  S2R R3, SR_CgaCtaId ;  /* 0x0000000000037919 */ /* 0x000e620000008800 */
[----:B------:R-:W-:-:S04]  /*147c0*/  MOV R2, 0x400 ;  /* 0x0000040000027802 */ /* 0x000fc80000000f00 */
[----:B-1----:R-:W-:Y:S02]  /*147d0*/  LEA R2, R3, R2, 0x18 ;  /* 0x0000000203027211 */ /* 0x002fe400078ec0ff */
[----:B------:R-:W-:-:S03]  /*147e0*/  SHF.L.U32 R3, R9, 0x1f, RZ ;  /* 0x0000001f09037819 */ /* 0x000fc600000006ff */
[----:B------:R-:W-:-:S04]  /*147f0*/  IMAD R2, R8, 0x8, R2 ;  /* 0x0000000808027824 */ /* 0x000fc800078e0202 */
[----:B------:R-:W1:Y:S02]  /*14800*/  SYNCS.PHASECHK.TRANS64.TRYWAIT P0, [R2+URZ+0x38840], R3 ;  /* 0x03884003020075a7 */ /* 0x000e64000800017f */
[----:B-1----:R-:W-:Y:S05]  /*14810*/  @!P0 BRA `(.L_x_2186) ;  /* 0x0000002800a08947 */ /* 0x002fea0003800000 */
.L_x_2242:
        /* <DEDUP_REMOVED lines=11> */
.L_x_2187:
        /* <DEDUP_REMOVED lines=42> */
.L_x_2243:
        /* <DEDUP_REMOVED lines=8> */
.L_x_2189:
        /* <DEDUP_REMOVED lines=39> */
.L_x_2184:
[----:B------:R-:W-:Y:S05]  /*14e60*/  BSYNC B1 ;  /* 0x0000000000017941 */ /* 0x000fea0003800000 */
.L_x_2183:
        /* <DEDUP_REMOVED lines=10> */
[----:B------:R-:W-:Y:S01]  /*14f10*/  VIADD R12, R7, 0xffffffff ;  /* 0xffffffff070c7836 */ /* 0x000fe20000000000 */
        /* <DEDUP_REMOVED lines=21> */
.L_x_2192:
[----:B------:R-:W2:Y:S01]  /*15070*/  S2R R3, SR_CgaCtaId ;  /* 0x0000000000037919 */ /* 0x000ea20000008800 */
[----:B------:R-:W-:-:S04]  /*15080*/  MOV R2, 0x400 ;  /* 0x0000040000027802 */ /* 0x000fc80000000f00 */
[----:B--2---:R-:W-:Y:S02]  /*15090*/  LEA R2, R3, R2, 0x18 ;  /* 0x0000000203027211 */ /* 0x004fe400078ec0ff */
[----:B------:R-:W-:-:S03]  /*150a0*/  SHF.L.U32 R3, R14, 0x1f, RZ ;  /* 0x0000001f0e037819 */ /* 0x000fc600000006ff */
[----:B------:R-:W-:-:S04]  /*150b0*/  IMAD R2, R15, 0x8, R2 ;  /* 0x000000080f027824 */ /* 0x000fc800078e0202 */
[----:B------:R-:W2:Y:S02]  /*150c0*/  SYNCS.PHASECHK.TRANS64.TRYWAIT P0, [R2+URZ+0x38840], R3 ;  /* 0x03884003020075a7 */ /* 0x000ea4000800017f */
[----:B--2---:R-:W-:Y:S05]  /*150d0*/  @!P0 BRA `(.L_x_2193) ;  /* 0x0000002000988947 */ /* 0x004fea0003800000 */
.L_x_2244:
        /* <DEDUP_REMOVED lines=11> */
.L_x_2194:
        /* <DEDUP_REMOVED lines=42> */
.L_x_2245:
        /* <DEDUP_REMOVED lines=8> */
.L_x_2196:
        /* <DEDUP_REMOVED lines=38> */
.L_x_2191:
[----:B------:R-:W-:Y:S05]  /*15710*/  BSYNC B1 ;  /* 0x0000000000017941 */ /* 0x000fea0003800000 */
.L_x_2190:
[C---:B------:R-:W-:Y:S01]  /*15720*/  ISETP.GT.AND P0, PT, R7.reuse, 0x1, PT ;  /* 0x000000010700780c */ /* 0x040fe20003f04270 */
[----:B------:R-:W-:-:S04]  /*15730*/  VIADD R2, R7, 0xfffffffe ;  /* 0xfffffffe07027836 */ /* 0x000fc80000000000 */
[----:B------:R-:W-:-:S08]  /*15740*/  IMAD.MOV.U32 R7, RZ, RZ, R2 ;  /* 0x000000ffff077224 */ /* 0x000fd000078e0002 */
[----:B------:R-:W-:Y:S05]  /*15750*/  @P0 BRA `(.L_x_2197) ;  /* 0xffffffec00900947 */ /* 0x000fea000383ffff */
.L_x_2173:
[----:B------:R-:W-:Y:S05]  /*15760*/  BSYNC B0 ;  /* 0x0000000000007941 */ /* 0x000fea0003800000 */
.L_x_2172:
        /* <DEDUP_REMOVED lines=18> */
.L_x_2199:
[----:B------:R-:W-:Y:S05]  /*15890*/  BSYNC B0 ;  /* 0x0000000000007941 */ /* 0x000fea0003800000 */
.L_x_2198:
        /* <DEDUP_REMOVED lines=11> */
.L_x_2246:
        /* <DEDUP_REMOVED lines=11> */
.L_x_2203:
[----:B-1----:R-:W2:Y:S01]  /*15a00*/  LDL R2, [R1] ;  /* 0x0000000001027983 */ /* 0x002ea20000100800 */
[----:B------:R-:W-:-:S03]  /*15a10*/  MOV R7, 0x400 ;  /* 0x0000040000077802 */ /* 0x000fc60000000f00 */
[----:B------:R-:W3:Y:S01]  /*15a20*/  LDL.LU R4, [R1+0x4] ;  /* 0x0000040001047983 */ /* 0x000ee20000300800 */
        /* <DEDUP_REMOVED lines=34> */
.L_x_2201:
[----:B------:R-:W-:Y:S05]  /*15c50*/  BSYNC B0 ;  /* 0x0000000000007941 */ /* 0x000fea0003800000 */
.L_x_2200:
        /* <DEDUP_REMOVED lines=9> */
.L_x_2156:
[----:B------:R-:W-:Y:S05]  /*15cf0*/  BSYNC B6 ;  /* 0x0000000000067941 */ /* 0x000fea0003800000 */
.L_x_2154:
[----:B------:R-:W-:-:S03]  /*15d00*/  UMOV UR4, 0xffffffff ;  /* 0xffffffff00047882 */ /* 0x000fc60000000000 */
[----:B------:R-:W-:Y:S05]  /*15d10*/  BRA.DIV UR4, `(.L_x_2204) ;  /* 0x0000001604c47947 */ /* 0x000fea000b800000 */
[----:B------:R2:W3:Y:S04]  /*15d20*/  SHFL.IDX PT, R4, R16, RZ, 0x1f ;  /* 0x00001fff10047589 */ /* 0x0004e800000e0000 */
[----:B------:R-:W4:Y:S02]  /*15d30*/  SHFL.IDX PT, R16, R16, 0x1, 0x1f ;  /* 0x00201f0010107f89 */ /* 0x000f2400000e0000 */
.L_x_2250:
        /* <DEDUP_REMOVED lines=14> */
.L_x_2206:
[----:B------:R-:W-:Y:S05]  /*15e20*/  BSYNC B0 ;  /* 0x0000000000007941 */ /* 0x000fea0003800000 */
.L_x_2205:
        /* <DEDUP_REMOVED lines=17> */
[----:B0-----:R-:W-:-:S04]  /*15f40*/  SEL R14, R14, RZ, P1 ;  /* 0x000000ff0e0e7207 */ /* 0x001fc80000800000 */
[----:B------:R-:W-:-:S05]  /*15f50*/  IADD3 R5, R3, R14, RZ ;  /* 0x0000000e03057210 */ /* 0x000fca0007ffe0ff */
[----:B------:R-:W0:Y:S02]  /*15f60*/  SHFL.UP PT, R14, R5, 0x10, RZ ;  /* 0x06000000050e7989 */ /* 0x000e2400000e00ff */
[----:B0-----:R-:W-:-:S05]  /*15f70*/  SEL R14, R14, RZ, P0 ;  /* 0x000000ff0e0e7207 */ /* 0x001fca0000000000 */
[----:B------:R-:W-:-:S05]  /*15f80*/  IMAD.IADD R2, R5, 0x1, R14 ;  /* 0x0000000105027824 */ /* 0x000fca00078e020e */
[----:B------:R0:W1:Y:S02]  /*15f90*/  SHFL.IDX PT, R14, R2, 0x1f, 0x1f ;  /* 0x03e01f00020e7f89 */ /* 0x00006400000e0000 */
.L_x_2258:
[----:B------:R-:W-:Y:S02]  /*15fa0*/  ULDC UR4, c[0x0][0xc10] ;  /* 0x0003040000047ab9 */ /* 0x000fe40000000800 */
[----:B------:R-:W-:-:S04]  /*15fb0*/  IMAD.U32 R5, RZ, RZ, UR4 ;  /* 0x00000004ff057e24 */ /* 0x000fc8000f8e00ff */
[----:B-1----:R-:W-:-:S04]  /*15fc0*/  IMAD R3, R14, R5, RZ ;  /* 0x000000050e037224 */ /* 0x002fc800078e02ff */
[----:B--2-4-:R-:W-:-:S05]  /*15fd0*/  IMAD.IADD R16, R16, 0x1, R3 ;  /* 0x0000000110107824 */ /* 0x014fca00078e0203 */
[----:B---3--:R-:W-:-:S13]  /*15fe0*/  ISETP.GT.AND P0, PT, R16, R4, PT ;  /* 0x000000041000720c */ /* 0x008fda0003f04270 */
[----:B------:R-:W-:Y:S05]  /*15ff0*/  @P0 BRA `(.L_x_2208) ;  /* 0x0000000000b80947 */ /* 0x000fea0003800000 */
[----:B------:R-:W1:Y:S02]  /*16000*/  LDC R0, c[0x0][0xc14] ;  /* 0x00030500ff007b82 */ /* 0x000e640000000800 */
.L_x_2213:
        /* <DEDUP_REMOVED lines=15> */
.L_x_2211:
[----:B------:R-:W-:Y:S05]  /*16100*/  BSYNC B0 ;  /* 0x0000000000007941 */ /* 0x000fea0003800000 */
.L_x_2210:
        /* <DEDUP_REMOVED lines=20> */
[----:B0-----:R-:W-:-:S05]  /*16250*/  SEL R14, R14, RZ, P0 ;  /* 0x000000ff0e0e7207 */ /* 0x001fca0000000000 */
[----:B------:R-:W-:-:S05]  /*16260*/  IMAD.IADD R2, R5, 0x1, R14 ;  /* 0x0000000105027824 */ /* 0x000fca00078e020e */
[----:B------:R0:W1:Y:S02]  /*16270*/  SHFL.IDX PT, R14, R2, 0x1f, 0x1f ;  /* 0x03e01f00020e7f89 */ /* 0x00006400000e0000 */
.L_x_2266:
[----:B------:R-:W-:Y:S02]  /*16280*/  ULDC UR4, c[0x0][0xc10] ;  /* 0x0003040000047ab9 */ /* 0x000fe40000000800 */
[----:B------:R-:W-:-:S04]  /*16290*/  IMAD.U32 R5, RZ, RZ, UR4 ;  /* 0x00000004ff057e24 */ /* 0x000fc8000f8e00ff */
[----:B-1----:R-:W-:-:S04]  /*162a0*/  IMAD R3, R14, R5, RZ ;  /* 0x000000050e037224 */ /* 0x002fc800078e02ff */
[----:B------:R-:W-:-:S05]  /*162b0*/  IMAD.IADD R16, R3, 0x1, R16 ;  /* 0x0000000103107824 */ /* 0x000fca00078e0210 */
[----:B------:R-:W-:-:S13]  /*162c0*/  ISETP.GT.AND P0, PT, R16, R4, PT ;  /* 0x000000041000720c */ /* 0x000fda0003f04270 */
[----:B------:R-:W-:Y:S05]  /*162d0*/  @!P0 BRA `(.L_x_2213) ;  /* 0xfffffffc004c8947 */ /* 0x000fea000383ffff */
.L_x_2208:
        /* <DEDUP_REMOVED lines=8> */
.L_x_2270:
[----:B------:R-:W-:Y:S01]  /*16360*/  ISETP.NE.AND P0, PT, R3, RZ, PT ;  /* 0x000000ff0300720c */ /* 0x000fe20003f05270 */
[----:B------:R-:W-:-:S12]  /*16370*/  IMAD.MOV.U32 R7, RZ, RZ, RZ ;  /* 0x000000ffff077224 */ /* 0x000fd800078e00ff */
[----:B------:R-:W-:Y:S05]  /*16380*/  @!P0 BRA `(.L_x_2215) ;  /* 0x0000000000108947 */ /* 0x000fea0003800000 */
[----:B------:R-:W-:Y:S01]  /*16390*/  UMOV UR4, 0xffffffff ;  /* 0xffffffff00047882 */ /* 0x000fe20000000000 */
[----:B------:R-:W-:Y:S02]  /*163a0*/  VIADD R12, R6, 0xffffffff ;  /* 0xffffffff060c7836 */ /* 0x000fe40000000000 */
[----:B------:R-:W-:Y:S05]  /*163b0*/  BRA.DIV UR4, `(.L_x_2216) ;  /* 0x0000001a04507947 */ /* 0x000fea000b800000 */
[----:B------:R3:W4:Y:S02]  /*163c0*/  SHFL.IDX PT, R7, R2, R12, 0x1f ;  /* 0x00001f0c02077589 */ /* 0x00072400000e0000 */
.L_x_2215:
[----:B0--3--:R-:W0:Y:S01]  /*163d0*/  LDC.64 R2, c[0x0][0xc68] ;  /* 0x00031a00ff027b82 */ /* 0x009e220000000a00 */
[----:B------:R-:W-:Y:S01]  /*163e0*/  IMAD.IADD R19, R6, 0x1, R19 ;  /* 0x0000000106137824 */ /* 0x000fe200078e0213 */
[----:B------:R-:W-:-:S03]  /*163f0*/  ULDC.64 UR4, c[0x0][0x208] ;  /* 0x0000820000047ab9 */ /* 0x000fc60000000a00 */
        /* <DEDUP_REMOVED lines=11> */
[----:B0-----:R-:W-:-:S06]  /*164b0*/  IADD3 R11, R10, 0xffffffe, RZ ;  /* 0x0ffffffe0a0b7810 */ /* 0x001fcc0007ffe0ff */
        /* <DEDUP_REMOVED lines=15> */
[----:B------:R-:W-:Y:S02]  /*165b0*/  @!P0 IADD3 R9, -R9, RZ, RZ ;  /* 0x000000ff09098210 */ /* 0x000fe40007ffe1ff */
        /* <DEDUP_REMOVED lines=27> */
[----:B------:R-:W-:Y:S02]  /*16770*/  @P0 IADD3 R3, R3, 0x1, RZ ;  /* 0x0000000103030810 */ /* 0x000fe40007ffe0ff */
        /* <DEDUP_REMOVED lines=9> */
.L_x_2209:
[----:B------:R-:W-:Y:S01]  /*16810*/  UMOV UR4, URZ ;  /* 0x0000003f00047c82 */ /* 0x000fe20008000000 */
[----:B------:R-:W-:Y:S01]  /*16820*/  UMOV UR5, URZ ;  /* 0x0000003f00057c82 */ /* 0x000fe20008000000 */
[----:B------:R-:W-:Y:S01]  /*16830*/  ULDC UR6, c[0x0][0xc14] ;  /* 0x0003050000067ab9 */ /* 0x000fe20000000800 */
[----:B------:R-:W-:Y:S02]  /*16840*/  IMAD.MOV.U32 R16, RZ, RZ, R4 ;  /* 0x000000ffff107224 */ /* 0x000fe400078e0004 */
[----:B------:R-:W-:Y:S02]  /*16850*/  IMAD.U32 R17, RZ, RZ, UR4 ;  /* 0x00000004ff117e24 */ /* 0x000fe4000f8e00ff */
[----:B------:R-:W-:Y:S02]  /*16860*/  IMAD.U32 R18, RZ, RZ, UR5 ;  /* 0x00000005ff127e24 */ /* 0x000fe4000f8e00ff */
[----:B------:R-:W-:-:S07]  /*16870*/  IMAD.U32 R19, RZ, RZ, UR6 ;  /* 0x00000006ff137e24 */ /* 0x000fce000f8e00ff */
.L_x_2217:
        /* <DEDUP_REMOVED lines=12> */
.L_x_2150:
[----:B-1----:R-:W3:Y:S01]  /*16940*/  LDL.LU R0, [R1+0x20] ;  /* 0x0000200001007983 */ /* 0x002ee20000300800 */
[----:B------:R-:W-:Y:S01]  /*16950*/  BSSY B0, `(.L_x_2219) ;  /* 0x000000b000007945 */ /* 0x000fe20003800000 */
[----:B------:R-:W1:Y:S01]  /*16960*/  S2R R5, SR_CgaCtaId ;  /* 0x0000000000057919 */ /* 0x000e620000008800 */
[----:B---3--:R-:W-:-:S04]  /*16970*/  IADD3 R0, R0, 0x1, RZ ;  /* 0x0000000100007810 */ /* 0x008fc80007ffe0ff */
        /* <DEDUP_REMOVED lines=8> */
.L_x_2273:
[----:B------:R-:W-:Y:S05]  /*16a00*/  BSYNC B0 ;  /* 0x0000000000007941 */ /* 0x000fea0003800000 */
.L_x_2219:
[----:B------:R-:W-:-:S03]  /*16a10*/  UMOV UR4, 0xffffffff ;  /* 0xffffffff00047882 */ /* 0x000fc60000000000 */
[----:B------:R-:W-:Y:S05]  /*16a20*/  BRA.DIV UR4, `(.L_x_2221) ;  /* 0x0000001204f07947 */ /* 0x000fea000b800000 */
[----:B------:R-:W2:Y:S02]  /*16a30*/  S2R R2, SR_TID.X ;  /* 0x0000000000027919 */ /* 0x000ea40000002100 */
[----:B--2---:R-:W-:-:S04]  /*16a40*/  SHF.R.U32.HI R2, RZ, 0x5, R2 ;  /* 0x00000005ff027819 */ /* 0x004fc80000011602 */
[----:B------:R-:W-:-:S05]  /*16a50*/  LOP3.LUT R2, R2, 0x3, RZ, 0xc0, !PT ;  /* 0x0000000302027812 */ /* 0x000fca00078ec0ff */
[----:B------:R2:W3:Y:S02]  /*16a60*/  SHFL.IDX PT, R14, R2, RZ, 0x1f ;  /* 0x00001fff020e7589 */ /* 0x0004e400000e0000 */
.L_x_2276:
[----:B---3--:R-:W-:Y:S01]  /*16a70*/  ISETP.NE.AND P0, PT, R14, RZ, PT ;  /* 0x000000ff0e00720c */ /* 0x008fe20003f05270 */
[----:B------:R-:W-:-:S12]  /*16a80*/  BSSY B0, `(.L_x_2222) ;  /* 0x0000029000007945 */ /* 0x000fd80003800000 */
[----:B------:R-:W-:Y:S05]  /*16a90*/  @P0 BRA `(.L_x_2223) ;  /* 0x00000000009c0947 */ /* 0x000fea0003800000 */
[----:B------:R-:W-:-:S03]  /*16aa0*/  UMOV UR4, 0xffffffff ;  /* 0xffffffff00047882 */ /* 0x000fc60000000000 */
[----:B------:R-:W-:Y:S05]  /*16ab0*/  BRA.DIV UR4, `(.L_x_2224) ;  /* 0x0000001604007947 */ /* 0x000fea000b800000 */
[----:B------:R-:W-:-:S13]  /*16ac0*/  ELECT P6, URZ, PT ;  /* 0x00000000003f782f */ /* 0x000fda00038c0000 */
.L_x_2279:
        /* <DEDUP_REMOVED lines=8> */
.L_x_2225:
        /* <DEDUP_REMOVED lines=14> */
.L_x_2280:
[----:B------:R-:W2:Y:S02]  /*16c30*/  SYNCS.PHASECHK.TRANS64.TRYWAIT P0, [R7+URZ], R2 ;  /* 0x00000002070075a7 */ /* 0x000ea4000800017f */
[----:B--2---:R-:W-:Y:S05]  /*16c40*/  @!P0 BRA `(.L_x_2227) ;  /* 0x0000001000d08947 */ /* 0x004fea0003800000 */
.L_x_2281:
[----:B------:R-:W-:Y:S05]  /*16c50*/  @!P2 BRA `(.L_x_2228) ;  /* 0x000000000004a947 */ /* 0x000fea0003800000 */
[----:B------:R-:W-:Y:S01]  /*16c60*/  BPT.TRAP 0x1 ;  /* 0x000000040000795c */ /* 0x000fe20000300000 */
.L_x_2228:
[----:B------:R-:W3:Y:S01]  /*16c70*/  LDL.LU R4, [R1] ;  /* 0x0000000001047983 */ /* 0x000ee20000300800 */
[----:B------:R-:W-:-:S04]  /*16c80*/  VIADD R0, R0, 0x38860 ;  /* 0x0003886000007836 */ /* 0x000fc80000000000 */
[----:B---3--:R-:W-:-:S04]  /*16c90*/  IMAD R4, R4, 0x8, R0 ;  /* 0x0000000804047824 */ /* 0x008fc800078e0200 */
[----:B------:R-:W3:Y:S02]  /*16ca0*/  SYNCS.PHASECHK.TRANS64.TRYWAIT P0, [R4+URZ], R5 ;  /* 0x00000005040075a7 */ /* 0x000ee4000800017f */
[----:B---3--:R-:W-:Y:S05]  /*16cb0*/  @!P0 BRA `(.L_x_2229) ;  /* 0x0000001000c88947 */ /* 0x008fea0003800000 */
.L_x_2282:
[----:B------:R-:W-:-:S07]  /*16cc0*/  LEA R3, R3, R0, 0x3 ;  /* 0x0000000003037211 */ /* 0x000fce00078e18ff */
.L_x_2230:
[----:B----4-:R4:W0:Y:S02]  /*16cd0*/  SYNCS.PHASECHK.TRANS64.TRYWAIT P0, [R3+URZ], R2 ;  /* 0x00000002030075a7 */ /* 0x010824000800017f */
[----:B0-----:R-:W-:Y:S05]  /*16ce0*/  @!P0 NANOSLEEP.SYNCS 0x989680 ;  /* 0x009896800000895d */ /* 0x001fea0003900000 */
[----:B------:R-:W0:Y:S02]  /*16cf0*/  @!P0 SYNCS.PHASECHK.TRANS64 P0, [R3+URZ], R2 ;  /* 0x00000002030085a7 */ /* 0x000e24000800007f */
[----:B0-----:R-:W-:Y:S05]  /*16d00*/  @!P0 BRA `(.L_x_2230) ;  /* 0xfffffffc00f08947 */ /* 0x001fea000383ffff */
.L_x_2223:
[----:B------:R-:W-:Y:S05]  /*16d10*/  BSYNC B0 ;  /* 0x0000000000007941 */ /* 0x000fea0003800000 */
.L_x_2222:
[----:B------:R-:W-:Y:S05]  /*16d20*/  EXIT ;  /* 0x000000000000794d */ /* 0x000fea0003800000 */
.L_x_2094:
[----:B------:R-:W-:-:S13]  /*16d30*/  R2UR UR4, R17 ;  /* 0x00000000110472ca */ /* 0x000fda00000e0000 */
[----:B0-----:R-:W-:-:S04]  /*16d40*/  IMAD.U32 R3, RZ, RZ, UR4 ;  /* 0x00000004ff037e24 */ /* 0x001fc8000f8e00ff */
[----:B------:R0:W1:Y:S03]  /*16d50*/  SYNCS.PHASECHK.TRANS64.TRYWAIT P1, [R3+URZ+0x38800], R0 ;  /* 0x03880000030075a7 */ /* 0x000066000802017f */
[----:B-1----:R-:W-:Y:S05]  /*16d60*/  @!P1 NANOSLEEP.SYNCS 0x989680 ;  /* 0x009896800000995d */ /* 0x002fea0003900000 */
[----:B------:R-:W1:Y:S02]  /*16d70*/  @!P1 SYNCS.PHASECHK.TRANS64 P1, [R3+URZ+0x38800], R0 ;  /* 0x03880000030095a7 */ /* 0x000e64000802007f */
[----:B-1----:R-:W-:Y:S05]  /*16d80*/  @!P1 BRA `(.L_x_2094) ;  /* 0xfffffffc00e89947 */ /* 0x002fea000383ffff */
[----:B------:R-:W-:Y:S05]  /*16d90*/  BRA `(.L_x_2231) ;  /* 0xfffffeac00707947 */ /* 0x000fea000383ffff */
.L_x_2098:
[----:B-1----:R1:W2:Y:S02]  /*16da0*/  SYNCS.PHASECHK.TRANS64.TRYWAIT P2, [R0+URZ+0x38830], R3 ;  /* 0x03883003000075a7 */ /* 0x0022a4000804017f */
[----:B--2---:R-:W-:Y:S05]  /*16db0*/  @!P2 NANOSLEEP.SYNCS 0x989680 ;  /* 0x009896800000a95d */ /* 0x004fea0003900000 */
[----:B------:R-:W2:Y:S02]  /*16dc0*/  @!P2 SYNCS.PHASECHK.TRANS64 P2, [R0+URZ+0x38830], R3 ;  /* 0x038830030000a5a7 */ /* 0x000ea4000804007f */
[----:B--2---:R-:W-:Y:S05]  /*16dd0*/  @!P2 BRA `(.L_x_2098) ;  /* 0xfffffffc00f0a947 */ /* 0x004fea000383ffff */
[----:B------:R-:W-:Y:S05]  /*16de0*/  BRA `(.L_x_2097) ;  /* 0xfffffeac00a07947 */ /* 0x000fea000383ffff */
.L_x_2103:
[----:B------:R-:W-:-:S13]  /*16df0*/  R2UR UR4, R227 ;  /* 0x00000000e30472ca */ /* 0x000fda00000e0000 */
[----:B-1----:R-:W-:-:S04]  /*16e00*/  IMAD.U32 R4, RZ, RZ, UR4 ;  /* 0x00000004ff047e24 */ /* 0x002fc8000f8e00ff */
[----:B------:R1:W2:Y:S03]  /*16e10*/  SYNCS.PHASECHK.TRANS64.TRYWAIT P2, [R4+URZ+0x38830], R3 ;  /* 0x03883003040075a7 */ /* 0x0002a6000804017f */
[----:B--2---:R-:W-:Y:S05]  /*16e20*/  @!P2 NANOSLEEP.SYNCS 0x989680 ;  /* 0x009896800000a95d */ /* 0x004fea0003900000 */
[----:B------:R-:W2:Y:S02]  /*16e30*/  @!P2 SYNCS.PHASECHK.TRANS64 P2, [R4+URZ+0x38830], R3 ;  /* 0x038830030400a5a7 */ /* 0x000ea4000804007f */
[----:B--2---:R-:W-:Y:S05]  /*16e40*/  @!P2 BRA `(.L_x_2103) ;  /* 0xfffffffc00e8a947 */ /* 0x004fea000383ffff */
[----:B------:R-:W-:Y:S05]  /*16e50*/  BRA `(.L_x_2102) ;  /* 0xfffffeec00b87947 */ /* 0x000fea000383ffff */
.L_x_2107:
[----:B01----:R-:W-:-:S04]  /*16e60*/  IMAD.U32 R3, RZ, RZ, UR4 ;  /* 0x00000004ff037e24 */ /* 0x003fc8000f8e00ff */
[----:B------:R0:W1:Y:S03]  /*16e70*/  SYNCS.PHASECHK.TRANS64.TRYWAIT P2, [R3+URZ+0x38850], R0 ;  /* 0x03885000030075a7 */ /* 0x000066000804017f */
[----:B-1----:R-:W-:Y:S05]  /*16e80*/  @!P2 NANOSLEEP.SYNCS 0x989680 ;  /* 0x009896800000a95d */ /* 0x002fea0003900000 */
[----:B------:R-:W1:Y:S02]  /*16e90*/  @!P2 SYNCS.PHASECHK.TRANS64 P2, [R3+URZ+0x38850], R0 ;  /* 0x038850000300a5a7 */ /* 0x000e64000804007f */
[----:B-1----:R-:W-:Y:S05]  /*16ea0*/  @!P2 BRA `(.L_x_2107) ;  /* 0xfffffffc00eca947 */ /* 0x002fea000383ffff */
[----:B------:R-:W-:Y:S05]  /*16eb0*/  BRA `(.L_x_2106) ;  /* 0xffffff1000dc7947 */ /* 0x000fea000383ffff */
.L_x_2113:
[----:B-1----:R-:W-:-:S04]  /*16ec0*/  IMAD.U32 R4, RZ, RZ, UR4 ;  /* 0x00000004ff047e24 */ /* 0x002fc8000f8e00ff */
[----:B------:R1:W2:Y:S03]  /*16ed0*/  SYNCS.PHASECHK.TRANS64.TRYWAIT P2, [R4+URZ+0x38830], R3 ;  /* 0x03883003040075a7 */ /* 0x0002a6000804017f */
[----:B--2---:R-:W-:Y:S05]  /*16ee0*/  @!P2 NANOSLEEP.SYNCS 0x989680 ;  /* 0x009896800000a95d */ /* 0x004fea0003900000 */
[----:B------:R-:W2:Y:S02]  /*16ef0*/  @!P2 SYNCS.PHASECHK.TRANS64 P2, [R4+URZ+0x38830], R3 ;  /* 0x038830030400a5a7 */ /* 0x000ea4000804007f */
[----:B--2---:R-:W-:Y:S05]  /*16f00*/  @!P2 BRA `(.L_x_2113) ;  /* 0xfffffffc00eca947 */ /* 0x004fea000383ffff */
[----:B------:R-:W-:Y:S05]  /*16f10*/  BRA `(.L_x_2112) ;  /* 0xffffff2800ac7947 */ /* 0x000fea000383ffff */
.L_x_2117:
[----:B01----:R-:W-:-:S04]  /*16f20*/  IMAD.U32 R3, RZ, RZ, UR4 ;  /* 0x00000004ff037e24 */ /* 0x003fc8000f8e00ff */
[----:B------:R0:W1:Y:S03]  /*16f30*/  SYNCS.PHASECHK.TRANS64.TRYWAIT P2, [R3+URZ+0x38850], R0 ;  /* 0x03885000030075a7 */ /* 0x000066000804017f */
[----:B-1----:R-:W-:Y:S05]  /*16f40*/  @!P2 NANOSLEEP.SYNCS 0x989680 ;  /* 0x009896800000a95d */ /* 0x002fea0003900000 */
[----:B------:R-:W1:Y:S02]  /*16f50*/  @!P2 SYNCS.PHASECHK.TRANS64 P2, [R3+URZ+0x38850], R0 ;  /* 0x038850000300a5a7 */ /* 0x000e64000804007f */
[----:B-1----:R-:W-:Y:S05]  /*16f60*/  @!P2 BRA `(.L_x_2117) ;  /* 0xfffffffc00eca947 */ /* 0x002fea000383ffff */
[----:B------:R-:W-:Y:S05]  /*16f70*/  BRA `(.L_x_2116) ;  /* 0xffffff5000d07947 */ /* 0x000fea000383ffff */
.L_x_2122:
[----:B-1----:R-:W-:-:S04]  /*16f80*/  IMAD.U32 R7, RZ, RZ, UR7 ;  /* 0x00000007ff077e24 */ /* 0x002fc8000f8e00ff */
[----:B------:R1:W2:Y:S03]  /*16f90*/  SYNCS.PHASECHK.TRANS64.TRYWAIT P0, [R7+URZ+0x38850], R0 ;  /* 0x03885000070075a7 */ /* 0x0002a6000800017f */
[----:B--2---:R-:W-:Y:S05]  /*16fa0*/  @!P0 NANOSLEEP.SYNCS 0x989680 ;  /* 0x009896800000895d */ /* 0x004fea0003900000 */
[----:B------:R-:W2:Y:S02]  /*16fb0*/  @!P0 SYNCS.PHASECHK.TRANS64 P0, [R7+URZ+0x38850], R0 ;  /* 0x03885000070085a7 */ /* 0x000ea4000800007f */
[----:B--2---:R-:W-:Y:S05]  /*16fc0*/  @!P0 BRA `(.L_x_2122) ;  /* 0xfffffffc00ec8947 */ /* 0x004fea000383ffff */
[----:B------:R-:W-:Y:S05]  /*16fd0*/  BRA `(.L_x_2121) ;  /* 0xffffff6800d07947 */ /* 0x000fea000383ffff */
.L_x_2164:
[----:B------:R-:W1:Y:S01]  /*16fe0*/  S2R R8, SR_TID.X ;  /* 0x0000000000087919 */ /* 0x000e620000002100 */
[----:B------:R-:W-:Y:S01]  /*16ff0*/  BSSY B0, `(.L_x_2232) ;  /* 0x000000a000007945 */ /* 0x000fe20003800000 */
[----:B------:R-:W-:Y:S01]  /*17000*/  IMAD.MOV.U32 R12, RZ, RZ, RZ ;  /* 0x000000ffff0c7224 */ /* 0x000fe200078e00ff */
[----:B------:R-:W-:Y:S01]  /*17010*/  MOV R11, 0x1f ;  /* 0x0000001f000b7802 */ /* 0x000fe20000000f00 */
[----:B------:R-:W-:Y:S01]  /*17020*/  IMAD.MOV.U32 R15, RZ, RZ, -0x1 ;  /* 0xffffffffff0f7424 */ /* 0x000fe200078e00ff */
[----:B-1----:R-:W-:-:S04]  /*17030*/  SHF.R.U32.HI R8, RZ, 0x5, R8 ;  /* 0x00000005ff087819 */ /* 0x002fc80000011608 */
[----:B------:R-:W-:-:S05]  /*17040*/  LOP3.LUT R8, R8, 0x3, RZ, 0xc0, !PT ;  /* 0x0000000308087812 */ /* 0x000fca00078ec0ff */
[----:B0-----:R-:W-:-:S07]  /*17050*/  IMAD.MOV.U32 R13, RZ, RZ, R8 ;  /* 0x000000ffff0d7224 */ /* 0x001fce00078e0008 */
[----:B------:R-:W-:Y:S05]  /*17060*/  WARPSYNC.COLLECTIVE R15, `(.L_x_2233) ;  /* 0x000000000f087348 */ /* 0x000fea0003c00000 */
[----:B------:R0:W1:Y:S02]  /*17070*/  SHFL.IDX P6, R14, R13, R12, R11 ;  /* 0x0000000c0d0e7389 */ /* 0x00006400000c000b */
[----:B01----:R-:W-:Y:S01]  /*17080*/  ENDCOLLECTIVE ;  /* 0x000000000000791b */ /* 0x003fe20003800000 */
.L_x_2233:
[----:B------:R-:W-:Y:S05]  /*17090*/  BSYNC B0 ;  /* 0x0000000000007941 */ /* 0x000fea0003800000 */
.L_x_2232:
[----:B------:R-:W-:Y:S05]  /*170a0*/  BRA `(.L_x_2234) ;  /* 0xffffffc000747947 */ /* 0x000fea000383ffff */
.L_x_2165:
[----:B------:R-:W-:Y:S01]  /*170b0*/  BSSY B0, `(.L_x_2235) ;  /* 0x0000006000007945 */ /* 0x000fe20003800000 */
[----:B------:R-:W-:-:S07]  /*170c0*/  IMAD.MOV.U32 R15, RZ, RZ, -0x1 ;  /* 0xffffffffff0f7424 */ /* 0x000fce00078e00ff */
[----:B------:R-:W-:Y:S05]  /*170d0*/  WARPSYNC.COLLECTIVE R15, `(.L_x_2236) ;  /* 0x000000000f0c7348 */ /* 0x000fea0003c00000 */
[----:B------:R-:W-:Y:S02]  /*170e0*/  ELECT P6, UR62, PT ;  /* 0x00000000003e782f */ /* 0x000fe400038c0000 */
[----:B------:R-:W-:Y:S01]  /*170f0*/  MOV R14, UR62 ;  /* 0x0000003e000e7c02 */ /* 0x000fe20008000f00 */
[----:B------:R-:W-:Y:S10]  /*17100*/  ENDCOLLECTIVE ;  /* 0x000000000000791b */ /* 0x000ff40003800000 */
.L_x_2236:
[----:B------:R-:W-:Y:S05]  /*17110*/  BSYNC B0 ;  /* 0x0000000000007941 */ /* 0x000fea0003800000 */
.L_x_2235:
[----:B------:R-:W-:Y:S05]  /*17120*/  BRA `(.L_x_2237) ;  /* 0xffffffc000647947 */ /* 0x000fea000383ffff */
.L_x_2168:
[----:B0-----:R0:W1:Y:S02]  /*17130*/  SYNCS.PHASECHK.TRANS64.TRYWAIT P0, [R8+URZ+0x38840], R9 ;  /* 0x03884009080075a7 */ /* 0x001064000800017f */
[----:B-1----:R-:W-:Y:S05]  /*17140*/  @!P0 NANOSLEEP.SYNCS 0x989680 ;  /* 0x009896800000895d */ /* 0x002fea0003900000 */
[----:B------:R-:W1:Y:S02]  /*17150*/  @!P0 SYNCS.PHASECHK.TRANS64 P0, [R8+URZ+0x38840], R9 ;  /* 0x03884009080085a7 */ /* 0x000e64000800007f */
[----:B-1----:R-:W-:Y:S05]  /*17160*/  @!P0 BRA `(.L_x_2168) ;  /* 0xfffffffc00f08947 */ /* 0x002fea000383ffff */
[----:B------:R-:W-:Y:S05]  /*17170*/  BRA `(.L_x_2238) ;  /* 0xffffffc000d07947 */ /* 0x000fea000383ffff */
.L_x_2171:
        /* <DEDUP_REMOVED lines=8> */
.L_x_2179:
[----:B0-----:R0:W1:Y:S02]  /*17200*/  SYNCS.PHASECHK.TRANS64.TRYWAIT P0, [R2+URZ+0x38840], R3 ;  /* 0x03884003020075a7 */ /* 0x001064000800017f */
[----:B-1----:R-:W-:Y:S05]  /*17210*/  @!P0 NANOSLEEP.SYNCS 0x989680 ;  /* 0x009896800000895d */ /* 0x002fea0003900000 */
[----:B------:R-:W1:Y:S02]  /*17220*/  @!P0 SYNCS.PHASECHK.TRANS64 P0, [R2+URZ+0x38840], R3 ;  /* 0x03884003020085a7 */ /* 0x000e64000800007f */
[----:B-1----:R-:W-:Y:S05]  /*17230*/  @!P0 BRA `(.L_x_2179) ;  /* 0xfffffffc00f08947 */ /* 0x002fea000383ffff */
[----:B------:R-:W-:Y:S05]  /*17240*/  BRA `(.L_x_2240) ;  /* 0xffffffcc00047947 */ /* 0x000fea000383ffff */
.L_x_2181:
[----:B0-----:R0:W1:Y:S02]  /*17250*/  SYNCS.PHASECHK.TRANS64.TRYWAIT P0, [R3+URZ+0x60], R2 ;  /* 0x00006002030075a7 */ /* 0x001064000800017f */
[----:B-1----:R-:W-:Y:S05]  /*17260*/  @!P0 NANOSLEEP.SYNCS 0x989680 ;  /* 0x009896800000895d */ /* 0x002fea0003900000 */
[----:B------:R-:W1:Y:S02]  /*17270*/  @!P0 SYNCS.PHASECHK.TRANS64 P0, [R3+URZ+0x60], R2 ;  /* 0x00006002030085a7 */ /* 0x000e64000800007f */
[----:B-1----:R-:W-:Y:S05]  /*17280*/  @!P0 BRA `(.L_x_2181) ;  /* 0xfffffffc00f08947 */ /* 0x002fea000383ffff */
[----:B------:R-:W-:Y:S05]  /*17290*/  BRA `(.L_x_2241) ;  /* 0xffffffcc00c47947 */ /* 0x000fea000383ffff */
.L_x_2186:
[----:B-1----:R1:W2:Y:S02]  /*172a0*/  SYNCS.PHASECHK.TRANS64.TRYWAIT P0, [R2+URZ+0x38840], R3 ;  /* 0x03884003020075a7 */ /* 0x0022a4000800017f */
[----:B--2---:R-:W-:Y:S05]  /*172b0*/  @!P0 NANOSLEEP.SYNCS 0x989680 ;  /* 0x009896800000895d */ /* 0x004fea0003900000 */
[----:B------:R-:W2:Y:S02]  /*172c0*/  @!P0 SYNCS.PHASECHK.TRANS64 P0, [R2+URZ+0x38840], R3 ;  /* 0x03884003020085a7 */ /* 0x000ea4000800007f */
[----:B--2---:R-:W-:Y:S05]  /*172d0*/  @!P0 BRA `(.L_x_2186) ;  /* 0xfffffffc00f08947 */ /* 0x004fea000383ffff */
[----:B------:R-:W-:Y:S05]  /*172e0*/  BRA `(.L_x_2242) ;  /* 0xffffffd4004c7947 */ /* 0x000fea000383ffff */
.L_x_2188:
[----:B0-----:R0:W1:Y:S02]  /*172f0*/  SYNCS.PHASECHK.TRANS64.TRYWAIT P1, [R3+URZ+0x60], R2 ;  /* 0x00006002030075a7 */ /* 0x001064000802017f */
[----:B-1----:R-:W-:Y:S05]  /*17300*/  @!P1 NANOSLEEP.SYNCS 0x989680 ;  /* 0x009896800000995d */ /* 0x002fea0003900000 */
[----:B------:R-:W1:Y:S02]  /*17310*/  @!P1 SYNCS.PHASECHK.TRANS64 P1, [R3+URZ+0x60], R2 ;  /* 0x00006002030095a7 */ /* 0x000e64000802007f */
[----:B-1----:R-:W-:Y:S05]  /*17320*/  @!P1 BRA `(.L_x_2188) ;  /* 0xfffffffc00f09947 */ /* 0x002fea000383ffff */
[----:B------:R-:W-:Y:S05]  /*17330*/  BRA `(.L_x_2243) ;  /* 0xffffffd8000c7947 */ /* 0x000fea000383ffff */
.L_x_2193:
[----:B--2---:R2:W3:Y:S02]  /*17340*/  SYNCS.PHASECHK.TRANS64.TRYWAIT P0, [R2+URZ+0x38840], R3 ;  /* 0x03884003020075a7 */ /* 0x0044e4000800017f */
[----:B---3--:R-:W-:Y:S05]  /*17350*/  @!P0 NANOSLEEP.SYNCS 0x989680 ;  /* 0x009896800000895d */ /* 0x008fea0003900000 */
[----:B------:R-:W3:Y:S02]  /*17360*/  @!P0 SYNCS.PHASECHK.TRANS64 P0, [R2+URZ+0x38840], R3 ;  /* 0x03884003020085a7 */ /* 0x000ee4000800007f */
[----:B---3--:R-:W-:Y:S05]  /*17370*/  @!P0 BRA `(.L_x_2193) ;  /* 0xfffffffc00f08947 */ /* 0x008fea000383ffff */
[----:B------:R-:W-:Y:S05]  /*17380*/  BRA `(.L_x_2244) ;  /* 0xffffffdc00547947 */ /* 0x000fea000383ffff */
.L_x_2195:
[----:B0-----:R0:W1:Y:S02]  /*17390*/  SYNCS.PHASECHK.TRANS64.TRYWAIT P1, [R2+URZ+0x60], R9 ;  /* 0x00006009020075a7 */ /* 0x001064000802017f */
[----:B-1----:R-:W-:Y:S05]  /*173a0*/  @!P1 NANOSLEEP.SYNCS 0x989680 ;  /* 0x009896800000995d */ /* 0x002fea0003900000 */
[----:B------:R-:W1:Y:S02]  /*173b0*/  @!P1 SYNCS.PHASECHK.TRANS64 P1, [R2+URZ+0x60], R9 ;  /* 0x00006009020095a7 */ /* 0x000e64000802007f */
[----:B-1----:R-:W-:Y:S05]  /*173c0*/  @!P1 BRA `(.L_x_2195) ;  /* 0xfffffffc00f09947 */ /* 0x002fea000383ffff */
[----:B------:R-:W-:Y:S05]  /*173d0*/  BRA `(.L_x_2245) ;  /* 0xffffffe000147947 */ /* 0x000fea000383ffff */
.L_x_2202:
[----:B-1----:R1:W2:Y:S02]  /*173e0*/  SYNCS.PHASECHK.TRANS64.TRYWAIT P0, [R3+URZ+0x38860], R2 ;  /* 0x03886002030075a7 */ /* 0x0022a4000800017f */
[----:B--2---:R-:W-:Y:S05]  /*173f0*/  @!P0 NANOSLEEP.SYNCS 0x989680 ;  /* 0x009896800000895d */ /* 0x004fea0003900000 */
[----:B------:R-:W2:Y:S02]  /*17400*/  @!P0 SYNCS.PHASECHK.TRANS64 P0, [R3+URZ+0x38860], R2 ;  /* 0x03886002030085a7 */ /* 0x000ea4000800007f */
[----:B--2---:R-:W-:Y:S05]  /*17410*/  @!P0 BRA `(.L_x_2202) ;  /* 0xfffffffc00f08947 */ /* 0x004fea000383ffff */
[----:B------:R-:W-:Y:S05]  /*17420*/  BRA `(.L_x_2246) ;  /* 0xffffffe400487947 */ /* 0x000fea000383ffff */
.L_x_2204:
        /* <DEDUP_REMOVED lines=8> */
.L_x_2248:
[----:B------:R-:W-:Y:S05]  /*174b0*/  BSYNC B0 ;  /* 0x0000000000007941 */ /* 0x000fea0003800000 */
.L_x_2247:
        /* <DEDUP_REMOVED lines=8> */
.L_x_2249:
[----:B------:R-:W-:Y:S01]  /*17540*/  IMAD.MOV.U32 R16, RZ, RZ, R14 ;  /* 0x000000ffff107224 */ /* 0x000fe200078e000e */
[----:B------:R-:W-:Y:S06]  /*17550*/  BRA `(.L_x_2250) ;  /* 0xffffffe400f87947 */ /* 0x000fec000383ffff */
.L_x_2207:
        /* <DEDUP_REMOVED lines=8> */
.L_x_2252:
[----:B------:R-:W-:Y:S05]  /*175e0*/  BSYNC B0 ;  /* 0x0000000000007941 */ /* 0x000fea0003800000 */
.L_x_2251:
[----:B------:R-:W-:Y:S01]  /*175f0*/  ISETP.NE.AND P0, PT, R6, RZ, PT ;  /* 0x000000ff0600720c */ /* 0x000fe20003f05270 */
        /* <DEDUP_REMOVED lines=9> */
.L_x_2253:
        /* <DEDUP_REMOVED lines=8> */
.L_x_2254:
        /* <DEDUP_REMOVED lines=8> */
.L_x_2255:
        /* <DEDUP_REMOVED lines=8> */
.L_x_2256:
        /* <DEDUP_REMOVED lines=8> */
.L_x_2257:
[----:B------:R-:W-:Y:S05]  /*17890*/  BRA `(.L_x_2258) ;  /* 0xffffffe400c07947 */ /* 0x000fea000383ffff */
.L_x_2212:
[----:B------:R-:W-:Y:S01]  /*178a0*/  BSSY B0, `(.L_x_2259) ;  /* 0x0000008000007945 */ /* 0x000fe20003800000 */
[----:B-----5:R-:W-:Y:S01]  /*178b0*/  IMAD.MOV.U32 R13, RZ, RZ, R17 ;  /* 0x000000ffff0d7224 */ /* 0x020fe200078e0011 */
[----:B------:R-:W-:Y:S01]  /*178c0*/  MOV R11, RZ ;  /* 0x000000ff000b7202 */ /* 0x000fe20000000f00 */
[----:B------:R-:W-:Y:S02]  /*178d0*/  IMAD.MOV.U32 R12, RZ, RZ, 0x1 ;  /* 0x00000001ff0c7424 */ /* 0x000fe400078e00ff */
[----:B------:R-:W-:-:S07]  /*178e0*/  IMAD.MOV.U32 R15, RZ, RZ, -0x1 ;  /* 0xffffffffff0f7424 */ /* 0x000fce00078e00ff */
[----:B0-----:R-:W-:Y:S05]  /*178f0*/  WARPSYNC.COLLECTIVE R15, `(.L_x_2260) ;  /* 0x000000000f087348 */ /* 0x001fea0003c00000 */
[----:B------:R1:W2:Y:S02]  /*17900*/  SHFL.UP P6, R14, R13, R12, R11 ;  /* 0x0400000c0d0e7389 */ /* 0x0002a400000c000b */
[----:B012---:R-:W-:Y:S01]  /*17910*/  ENDCOLLECTIVE ;  /* 0x000000000000791b */ /* 0x007fe20003800000 */
.L_x_2260:
[----:B------:R-:W-:Y:S05]  /*17920*/  BSYNC B0 ;  /* 0x0000000000007941 */ /* 0x000fea0003800000 */
.L_x_2259:
        /* <DEDUP_REMOVED lines=10> */
.L_x_2261:
        /* <DEDUP_REMOVED lines=8> */
.L_x_2262:
        /* <DEDUP_REMOVED lines=8> */
.L_x_2263:
        /* <DEDUP_REMOVED lines=8> */
.L_x_2264:
        /* <DEDUP_REMOVED lines=8> */
.L_x_2265:
[----:B------:R-:W-:Y:S05]  /*17bd0*/  BRA `(.L_x_2266) ;  /* 0xffffffe400a87947 */ /* 0x000fea000383ffff */
.L_x_2214:
[----:B------:R-:W-:Y:S01]  /*17be0*/  BSSY B0, `(.L_x_2267) ;  /* 0x0000006000007945 */ /* 0x000fe20003800000 */
[----:B------:R-:W-:Y:S01]  /*17bf0*/  PLOP3.LUT P6, PT, P6, PT, PT, 0x8, 0x0 ;  /* 0x000000000000781c */ /* 0x000fe200037ce170 */
[----:B------:R-:W-:-:S12]  /*17c00*/  IMAD.MOV.U32 R15, RZ, RZ, -0x1 ;  /* 0xffffffffff0f7424 */ /* 0x000fd800078e00ff */
[----:B0-----:R-:W-:Y:S05]  /*17c10*/  WARPSYNC.COLLECTIVE R15, `(.L_x_2268) ;  /* 0x000000000f087348 */ /* 0x001fea0003c00000 */
[----:B------:R-:W-:Y:S01]  /*17c20*/  VOTE.ANY R14, PT, P6 ;  /* 0x00000000000e7806 */ /* 0x000fe200030e0100 */
[----:B0-----:R-:W-:Y:S06]  /*17c30*/  ENDCOLLECTIVE ;  /* 0x000000000000791b */ /* 0x001fec0003800000 */
.L_x_2268:
[----:B------:R-:W-:Y:S05]  /*17c40*/  BSYNC B0 ;  /* 0x0000000000007941 */ /* 0x000fea0003800000 */
.L_x_2267:
        /* <DEDUP_REMOVED lines=9> */
.L_x_2269:
[----:B------:R-:W-:Y:S01]  /*17ce0*/  IMAD.MOV.U32 R17, RZ, RZ, R14 ;  /* 0x000000ffff117224 */ /* 0x000fe200078e000e */
[----:B------:R-:W-:Y:S06]  /*17cf0*/  BRA `(.L_x_2270) ;  /* 0xffffffe400987947 */ /* 0x000fec000383ffff */
.L_x_2216:
[----:B------:R-:W-:Y:S01]  /*17d00*/  BSSY B0, `(.L_x_2271) ;  /* 0x0000007000007945 */ /* 0x000fe20003800000 */
[----:B------:R-:W-:Y:S01]  /*17d10*/  IMAD.MOV.U32 R13, RZ, RZ, R2 ;  /* 0x000000ffff0d7224 */ /* 0x000fe200078e0002 */
[----:B------:R-:W-:Y:S01]  /*17d20*/  MOV R11, 0x1f ;  /* 0x0000001f000b7802 */ /* 0x000fe20000000f00 */
[----:B------:R-:W-:-:S07]  /*17d30*/  IMAD.MOV.U32 R15, RZ, RZ, -0x1 ;  /* 0xffffffffff0f7424 */ /* 0x000fce00078e00ff */
[----:B012---:R-:W-:Y:S05]  /*17d40*/  WARPSYNC.COLLECTIVE R15, `(.L_x_2272) ;  /* 0x000000000f087348 */ /* 0x007fea0003c00000 */
[----:B------:R3:W4:Y:S02]  /*17d50*/  SHFL.IDX P6, R14, R13, R12, R11 ;  /* 0x0000000c0d0e7389 */ /* 0x00072400000c000b */
[----:B01234-:R-:W-:Y:S01]  /*17d60*/  ENDCOLLECTIVE ;  /* 0x000000000000791b */ /* 0x01ffe20003800000 */
.L_x_2272:
[----:B------:R-:W-:Y:S05]  /*17d70*/  BSYNC B0 ;  /* 0x0000000000007941 */ /* 0x000fea0003800000 */
.L_x_2271:
[----:B------:R-:W-:Y:S01]  /*17d80*/  IMAD.MOV.U32 R7, RZ, RZ, R14 ;  /* 0x000000ffff077224 */ /* 0x000fe200078e000e */
[----:B------:R-:W-:Y:S06]  /*17d90*/  BRA `(.L_x_2215) ;  /* 0xffffffe4008c7947 */ /* 0x000fec000383ffff */
.L_x_2220:
[----:B-1----:R1:W2:Y:S02]  /*17da0*/  SYNCS.PHASECHK.TRANS64.TRYWAIT P0, [R0+URZ+0x38820], R3 ;  /* 0x03882003000075a7 */ /* 0x0022a4000800017f */
[----:B--2---:R-:W-:Y:S05]  /*17db0*/  @!P0 NANOSLEEP.SYNCS 0x989680 ;  /* 0x009896800000895d */ /* 0x004fea0003900000 */
[----:B------:R-:W2:Y:S02]  /*17dc0*/  @!P0 SYNCS.PHASECHK.TRANS64 P0, [R0+URZ+0x38820], R3 ;  /* 0x03882003000085a7 */ /* 0x000ea4000800007f */
[----:B--2---:R-:W-:Y:S05]  /*17dd0*/  @!P0 BRA `(.L_x_2220) ;  /* 0xfffffffc00f08947 */ /* 0x004fea000383ffff */
[----:B------:R-:W-:Y:S05]  /*17de0*/  BRA `(.L_x_2273) ;  /* 0xffffffec00047947 */ /* 0x000fea000383ffff */
.L_x_2221:
        /* <DEDUP_REMOVED lines=11> */
.L_x_2275:
[----:B------:R-:W-:Y:S05]  /*17ea0*/  BSYNC B0 ;  /* 0x0000000000007941 */ /* 0x000fea0003800000 */
.L_x_2274:
[----:B------:R-:W-:Y:S05]  /*17eb0*/  BRA `(.L_x_2276) ;  /* 0xffffffe800ec7947 */ /* 0x000fea000383ffff */
.L_x_2224:
[----:B------:R-:W-:Y:S01]  /*17ec0*/  BSSY B1, `(.L_x_2277) ;  /* 0x0000006000017945 */ /* 0x000fe20003800000 */
[----:B------:R-:W-:-:S07]  /*17ed0*/  IMAD.MOV.U32 R15, RZ, RZ, -0x1 ;  /* 0xffffffffff0f7424 */ /* 0x000fce00078e00ff */
[----:B012---:R-:W-:Y:S05]  /*17ee0*/  WARPSYNC.COLLECTIVE R15, `(.L_x_2278) ;  /* 0x000000000f0c7348 */ /* 0x007fea0003c00000 */
[----:B------:R-:W-:Y:S02]  /*17ef0*/  ELECT P6, UR62, PT ;  /* 0x00000000003e782f */ /* 0x000fe400038c0000 */
[----:B------:R-:W-:Y:S01]  /*17f00*/  MOV R14, UR62 ;  /* 0x0000003e000e7c02 */ /* 0x000fe20008000f00 */
[----:B012---:R-:W-:Y:S10]  /*17f10*/  ENDCOLLECTIVE ;  /* 0x000000000000791b */ /* 0x007ff40003800000 */
.L_x_2278:
[----:B------:R-:W-:Y:S05]  /*17f20*/  BSYNC B1 ;  /* 0x0000000000017941 */ /* 0x000fea0003800000 */
.L_x_2277:
[----:B------:R-:W-:Y:S05]  /*17f30*/  BRA `(.L_x_2279) ;  /* 0xffffffe800e47947 */ /* 0x000fea000383ffff */
.L_x_2226:
[----:B-1----:R1:W2:Y:S02]  /*17f40*/  SYNCS.PHASECHK.TRANS64.TRYWAIT P0, [R6+URZ], R5 ;  /* 0x00000005060075a7 */ /* 0x0022a4000800017f */
[----:B--2---:R-:W-:Y:S05]  /*17f50*/  @!P0 NANOSLEEP.SYNCS 0x989680 ;  /* 0x009896800000895d */ /* 0x004fea0003900000 */
[----:B------:R-:W2:Y:S02]  /*17f60*/  @!P0 SYNCS.PHASECHK.TRANS64 P0, [R6+URZ], R5 ;  /* 0x00000005060085a7 */ /* 0x000ea4000800007f */
[----:B--2---:R-:W-:Y:S05]  /*17f70*/  @!P0 BRA `(.L_x_2226) ;  /* 0xfffffffc00f08947 */ /* 0x004fea000383ffff */
[----:B------:R-:W-:Y:S05]  /*17f80*/  BRA `(.L_x_2280) ;  /* 0xffffffec00287947 */ /* 0x000fea000383ffff */
.L_x_2227:
[----:B--2---:R2:W3:Y:S02]  /*17f90*/  SYNCS.PHASECHK.TRANS64.TRYWAIT P0, [R7+URZ], R2 ;  /* 0x00000002070075a7 */ /* 0x0044e4000800017f */
[----:B---3--:R-:W-:Y:S05]  /*17fa0*/  @!P0 NANOSLEEP.SYNCS 0x989680 ;  /* 0x009896800000895d */ /* 0x008fea0003900000 */
[----:B------:R-:W3:Y:S02]  /*17fb0*/  @!P0 SYNCS.PHASECHK.TRANS64 P0, [R7+URZ], R2 ;  /* 0x00000002070085a7 */ /* 0x000ee4000800007f */
[----:B---3--:R-:W-:Y:S05]  /*17fc0*/  @!P0 BRA `(.L_x_2227) ;  /* 0xfffffffc00f08947 */ /* 0x008fea000383ffff */
[----:B------:R-:W-:Y:S05]  /*17fd0*/  BRA `(.L_x_2281) ;  /* 0xffffffec001c7947 */ /* 0x000fea000383ffff */
.L_x_2229:
[----:B---3--:R3:W4:Y:S02]  /*17fe0*/  SYNCS.PHASECHK.TRANS64.TRYWAIT P0, [R4+URZ], R5 ;  /* 0x00000005040075a7 */ /* 0x008724000800017f */
[----:B----4-:R-:W-:Y:S05]  /*17ff0*/  @!P0 NANOSLEEP.SYNCS 0x989680 ;  /* 0x009896800000895d */ /* 0x010fea0003900000 */
[----:B------:R-:W4:Y:S02]  /*18000*/  @!P0 SYNCS.PHASECHK.TRANS64 P0, [R4+URZ], R5 ;  /* 0x00000005040085a7 */ /* 0x000f24000800007f */
[----:B----4-:R-:W-:Y:S05]  /*18010*/  @!P0 BRA `(.L_x_2229) ;  /* 0xfffffffc00f08947 */ /* 0x010fea000383ffff */
[----:B------:R-:W-:Y:S05]  /*18020*/  BRA `(.L_x_2282) ;  /* 0xffffffec00247947 */ /* 0x000fea000383ffff */
.L_x_2283:
        /* <DEDUP_REMOVED lines=13> */
.L_x_12757:


//--------------------- .text._ZN7cutlass13device_kernelIN5flash11enable_sm90INS1_16FlashAttnFwdSm90INS1_25CollectiveMainloopFwdSm90ILi2EN4cute5tupleIJNS5_1CILi1EEES8_S8_EEENS6_IJNS7_ILi128EEENS7_ILi80EEENS7_ILi256EEEEEELi256ENS_6half_tEfNS_4arch4Sm90ELb1ELb0ELb0ELb1ELb0ELb1ELb0ELb1ELb1ELb0ELb0ELb0EEENS1_21CollectiveEpilogueFwdINS6_IJSA_SC_SB_EEES9_SE_SG_Li256ELb1ELb0ELb0ELb0EEENS1_36VarlenDynamicPersistentTileSchedulerILi128ELi80ELi256ELi32ELb0ELb0ELb1ELb1ELb1ELb1EEEEEEEEEvNT_6ParamsE --------------------------
	.section	.text._ZN7cutlass13device_kernelIN5flash11enable_sm90INS1_16FlashAttnFwdSm90INS1_25CollectiveMainloopFwdSm90ILi2EN4cute5tupleIJNS5_1CILi1EEES8_S8_EEENS6_IJNS7_ILi128EEENS7_ILi80EEENS7_ILi256EEEEEELi256ENS_6half_tEfNS_4arch4Sm90ELb1ELb0ELb0ELb1ELb0ELb1ELb0ELb1ELb1ELb0ELb0ELb0EEENS1_21CollectiveEpilogueFwdINS6_IJSA_SC_SB_EEES9_SE_SG_Li256ELb1ELb0ELb0ELb0EEENS1_36VarlenDynamicPersistentTileSchedulerILi128ELi80ELi256ELi32ELb0ELb0ELb1ELb1ELb1ELb1EEEEEEEEEvNT_6ParamsE,"ax",@progbits
	.align	128
.text._ZN7cutlass13device_kernelIN5flash11enable_sm90INS1_16FlashAttnFwdSm90INS1_25CollectiveMainloopFwdSm90ILi2EN4cute5tupleIJNS5_1CILi1EEES8_S8_EEENS6_IJNS7_ILi128EEENS7_ILi80EEENS7_ILi256EEEEEELi256ENS_6half_tEfNS_4arch4Sm90ELb1ELb0ELb0ELb1ELb0ELb1ELb0ELb1ELb1ELb0ELb0ELb0EEENS1_21CollectiveEpilogueFwdINS6_IJSA_SC_SB_EEES9_SE_SG_Li256ELb1ELb0ELb0ELb0EEENS1_36VarlenDynamicPersistentTileSchedulerILi128ELi80ELi256ELi32ELb0ELb0ELb1ELb1ELb1ELb1EEEEEEEEEvNT_6ParamsE:
        .type           _ZN7cutlass13device_kernelIN5flash11enable_sm90INS1_16FlashAttnFwdSm90INS1_25CollectiveMainloopFwdSm90ILi2EN4cute5tupleIJNS5_1CILi1EEES8_S8_EEENS6_IJNS7_ILi128EEENS7_ILi80EEENS7_ILi256EEEEEELi256ENS_6half_tEfNS_4arch4Sm90ELb1ELb0ELb0ELb1ELb0ELb1ELb0ELb1ELb1ELb0ELb0ELb0EEENS1_21CollectiveEpilogueFwdINS6_IJSA_SC_SB_EEES9_SE_SG_Li256ELb1ELb0ELb0ELb0EEENS1_36VarlenDynamicPersistentTileSchedulerILi128ELi80ELi256ELi32ELb0ELb0ELb1ELb1ELb1ELb1EEEEEEEEEvNT_6ParamsE,@function
        .size           _ZN7cutlass13device_kernelIN5flash11enable_sm90INS1_16FlashAttnFwdSm90INS1_25CollectiveMainloopFwdSm90ILi2EN4cute5tupleIJNS5_1CILi1EEES8_S8_EEENS6_IJNS7_ILi128EEENS7_ILi80EEENS7_ILi256EEEEEELi256ENS_6half_tEfNS_4arch4Sm90ELb1ELb0ELb0ELb1ELb0ELb1ELb0ELb1ELb1ELb0ELb0ELb0EEENS1_21CollectiveEpilogueFwdINS6_IJSA_SC_SB_EEES9_SE_SG_Li256ELb1ELb0ELb0ELb0EEENS1_36VarlenDynamicPersistentTileSchedulerILi128ELi80ELi256ELi32ELb0ELb0ELb1ELb1ELb1ELb1EEEEEEEEEvNT_6ParamsE,(.L_x_12758 - _ZN7cutlass13device_kernelIN5flash11enable_sm90INS1_16FlashAttnFwdSm90INS1_25CollectiveMainloopFwdSm90ILi2EN4cute5tupleIJNS5_1CILi1EEES8_S8_EEENS6_IJNS7_ILi128EEENS7_ILi80EEENS7_ILi256EEEEEELi256ENS_6half_tEfNS_4arch4Sm90ELb1ELb0ELb0ELb1ELb0ELb1ELb0ELb1ELb1ELb0ELb0ELb0EEENS1_21CollectiveEpilogueFwdINS6_IJSA_SC_SB_EEES9_SE_SG_Li256ELb1ELb0ELb0ELb0EEENS1_36VarlenDynamicPersistentTileSchedulerILi128ELi80ELi256ELi32ELb0ELb0ELb1ELb1ELb1ELb1EEEEEEEEEvNT_6ParamsE)
        .other          _ZN7cutlass13device_kernelIN5flash11enable_sm90INS1_16FlashAttnFwdSm90INS1_25CollectiveMainloopFwdSm90ILi2EN4cute5tupleIJNS5_1CILi1EEES8_S8_EEENS6_IJNS7_ILi128EEENS7_ILi80EEENS7_ILi256EEEEEELi256ENS_6half_tEfNS_4arch4Sm90ELb1ELb0ELb0ELb1ELb0ELb1ELb0ELb1ELb1ELb0ELb0ELb0EEENS1_21CollectiveEpilogueFwdINS6_IJSA_SC_SB_EEES9_SE_SG_Li256ELb1ELb0ELb0ELb0EEENS1_36VarlenDynamicPersistentTileSchedulerILi128ELi80ELi256ELi32ELb0ELb0ELb1ELb1ELb1ELb1EEEEEEEEEvNT_6ParamsE,@"STO_CUDA_ENTRY STV_DEFAULT"
_ZN7cutlass13device_kernelIN5flash11enable_sm90INS1_16FlashAttnFwdSm90INS1_25CollectiveMainloopFwdSm90ILi2EN4cute5tupleIJNS5_1CILi1EEES8_S8_EEENS6_IJNS7_ILi128EEENS7_ILi80EEENS7_ILi256EEEEEELi256ENS_6half_tEfNS_4arch4Sm90ELb1ELb0ELb0ELb1ELb0ELb1ELb0ELb1ELb1ELb0ELb0ELb0EEENS1_21CollectiveEpilogueFwdINS6_IJSA_SC_SB_EEES9_SE_SG_Li256ELb1ELb0ELb0ELb0EEENS1_36VarlenDynamicPersistentTileSchedulerILi128ELi80ELi256ELi32ELb0ELb0ELb1ELb1ELb1ELb1EEEEEEEEEvNT_6ParamsE:
        /* <DEDUP_REMOVED lines=27> */
.L_x_2285:
[----:B------:R-:W-:Y:S05]  /*01b0*/  BSYNC B0 ;  /* 0x0000000000007941 */ /* 0x000fea0003800000 */
.L_x_2284:
        /* <DEDUP_REMOVED lines=41> */
.L_x_2286:
        /* <DEDUP_REMOVED lines=22> */
.L_x_2287:
        /* <DEDUP_REMOVED lines=18> */
.L_x_2288:
        /* <DEDUP_REMOVED lines=22> */
.L_x_2289:
        /* <DEDUP_REMOVED lines=22> */
.L_x_2290:
[----:B0-----:R-:W-:Y:S01]  /*0990*/  UMOV UR4, 0x1 ;  /* 0x0000000100047882 */ /* 0x001fe20000000000 */
[----:B------:R-:W-:Y:S01]  /*09a0*/  PLOP3.LUT P0, PT, PT, PT, UP0, 0x80, 0x0 ;  /* 0x000000000000781c */ /* 0x000fe20003f0f008 */
[----:B------:R-:W-:Y:S01]  /*09b0*/  USEL UR4, UR4, 0x2, !UP0 ;  /* 0x0000000204047887 */ /* 0x000fe2000c000000 */
[----:B------:R-:W-:Y:S01]  /*09c0*/  NOP ;  /* 0x0000000000007918 */ /* 0x000fe20000000000 */
[----:B------:R-:W-:Y:S01]  /*09d0*/  ULDC.64 UR60, c[0x0][0x208] ;  /* 0x00008200003c7ab9 */ /* 0x000fe20000000a00 */
[----:B------:R-:W-:Y:S03]  /*09e0*/  BSSY B7, `(.L_x_2291) ;  /* 0x0002c77000077945 */ /* 0x000fe60003800000 */
[----:B------:R-:W-:-:S05]  /*09f0*/  IMAD.U32 R2, RZ, RZ, UR4 ;  /* 0x00000004ff027e24 */ /* 0x000fca000f8e00ff */
[----:B------:R0:W-:Y:S01]  /*0a00*/  STL [R1+0x9c], R2 ;  /* 0x00009c0201007387 */ /* 0x0001e20000100800 */
[----:B-12-4-:R-:W-:Y:S06]  /*0a10*/  BAR.SYNC.DEFER_BLOCKING 0x0 ;  /* 0x0000000000007b1d */ /* 0x016fec0000010000 */
[----:B------:R-:W-:Y:S05]  /*0a20*/  @!P0 BRA `(.L_x_2292) ;  /* 0x0000025c00908947 */ /* 0x000fea0003800000 */
.L_x_2293:
        /* <DEDUP_REMOVED lines=16> */
[----:B------:R-:W-:Y:S01]  /*0b30*/  R2UR UR4, R16 ;  /* 0x00000000100472ca */ /* 0x000fe200000e0000 */
[----:B------:R-:W-:Y:S01]  /*0b40*/  IMAD.MOV.U32 R17, RZ, RZ, RZ ;  /* 0x000000ffff117224 */ /* 0x000fe200078e00ff */
[----:B------:R-:W0:Y:S01]  /*0b50*/  S2R R0, SR_TID.X ;  /* 0x0000000000007919 */ /* 0x000e220000002100 */
[----:B------:R-:W-:Y:S02]  /*0b60*/  IMAD.MOV.U32 R221, RZ, RZ, RZ ;  /* 0x000000ffffdd7224 */ /* 0x000fe400078e00ff */
[----:B------:R-:W-:Y:S02]  /*0b70*/  IMAD.MOV.U32 R219, RZ, RZ, RZ ;  /* 0x000000ffffdb7224 */ /* 0x000fe400078e00ff */
[----:B------:R-:W-:-:S06]  /*0b80*/  IMAD.MOV.U32 R214, RZ, RZ, RZ ;  /* 0x000000ffffd67224 */ /* 0x000fcc00078e00ff */
[----:B------:R-:W-:Y:S01]  /*0b90*/  UIADD3 UR4, UR4, 0x14400, URZ ;  /* 0x0001440004047890 */ /* 0x000fe2000fffe03f */
[----:B0-----:R-:W-:-:S04]  /*0ba0*/  IADD3 R222, R0, -0x80, RZ ;  /* 0xffffff8000de7810 */ /* 0x001fc80007ffe0ff */
[----:B------:R-:W-:-:S04]  /*0bb0*/  SHF.R.S32.HI R3, RZ, 0x1f, R222 ;  /* 0x0000001fff037819 */ /* 0x000fc800000114de */
[CC--:B------:R-:W-:Y:S02]  /*0bc0*/  LEA.HI R0, R3.reuse, R222.reuse, RZ, 0x7 ;  /* 0x000000de03007211 */ /* 0x0c0fe400078f38ff */
[CC--:B------:R-:W-:Y:S02]  /*0bd0*/  LEA.HI R18, R3.reuse, R222.reuse, RZ, 0x3 ;  /* 0x000000de03127211 */ /* 0x0c0fe400078f18ff */
[----:B------:R-:W-:Y:S02]  /*0be0*/  LOP3.LUT R5, R0, 0xffffff80, RZ, 0xc0, !PT ;  /* 0xffffff8000057812 */ /* 0x000fe400078ec0ff */
[CC--:B------:R-:W-:Y:S02]  /*0bf0*/  LEA.HI R4, R3.reuse, R222.reuse, RZ, 0x5 ;  /* 0x000000de03047211 */ /* 0x0c0fe400078f28ff */
[----:B------:R-:W-:Y:S01]  /*0c00*/  LEA.HI R10, R3, R222, RZ, 0x6 ;  /* 0x000000de030a7211 */ /* 0x000fe200078f30ff */
[----:B------:R-:W-:Y:S01]  /*0c10*/  IMAD.IADD R6, R222, 0x1, -R5 ;  /* 0x00000001de067824 */ /* 0x000fe200078e0a05 */
[----:B------:R-:W-:Y:S01]  /*0c20*/  LOP3.LUT R7, R18, 0xfffffff8, RZ, 0xc0, !PT ;  /* 0xfffffff812077812 */ /* 0x000fe200078ec0ff */
[----:B------:R-:W-:Y:S01]  /*0c30*/  IMAD.SHL.U32 R5, R4, 0x20, RZ ;  /* 0x0000002004057824 */ /* 0x000fe200078e00ff */
[----:B------:R-:W-:Y:S01]  /*0c40*/  SHF.R.S32.HI R18, RZ, 0x3, R18 ;  /* 0x00000003ff127819 */ /* 0x000fe20000011412 */
[----:B------:R-:W-:Y:S01]  /*0c50*/  IMAD.SHL.U32 R10, R10, 0x8, RZ ;  /* 0x000000080a0a7824 */ /* 0x000fe200078e00ff */
[----:B------:R-:W-:-:S02]  /*0c60*/  SHF.R.S32.HI R9, RZ, 0x1f, R6 ;  /* 0x0000001fff097819 */ /* 0x000fc40000011406 */
[C---:B------:R-:W-:Y:S01]  /*0c70*/  SHF.L.U32 R234, R18.reuse, 0x6, RZ ;  /* 0x0000000612ea7819 */ /* 0x040fe200000006ff */
[----:B------:R-:W-:Y:S01]  /*0c80*/  VIADD R220, R18, 0x40 ;  /* 0x0000004012dc7836 */ /* 0x000fe20000000000 */
[CC--:B------:R-:W-:Y:S02]  /*0c90*/  LEA.HI R8, R9.reuse, R6.reuse, RZ, 0x2 ;  /* 0x0000000609087211 */ /* 0x0c0fe400078f10ff */
[----:B------:R-:W-:Y:S01]  /*0ca0*/  LEA.HI R9, R9, R6, RZ, 0x5 ;  /* 0x0000000609097211 */ /* 0x000fe200078f28ff */
[----:B------:R-:W-:Y:S01]  /*0cb0*/  IMAD.SHL.U32 R228, R220, 0x40, RZ ;  /* 0x00000040dce47824 */ /* 0x000fe200078e00ff */
[----:B------:R-:W-:Y:S02]  /*0cc0*/  SHF.R.S32.HI R11, RZ, 0x1f, R8 ;  /* 0x0000001fff0b7819 */ /* 0x000fe40000011408 */
[----:B------:R-:W-:Y:S02]  /*0cd0*/  SHF.R.S32.HI R9, RZ, 0x5, R9 ;  /* 0x00000005ff097819 */ /* 0x000fe40000011409 */
[----:B------:R-:W-:-:S02]  /*0ce0*/  LOP3.LUT R236, R10, 0xfffffe00, RZ, 0xc0, !PT ;  /* 0xfffffe000aec7812 */ /* 0x000fc400078ec0ff */
[----:B------:R-:W-:Y:S02]  /*0cf0*/  IADD3 R218, R18, 0x20, RZ ;  /* 0x0000002012da7810 */ /* 0x000fe40007ffe0ff */
[----:B------:R-:W-:Y:S02]  /*0d00*/  LOP3.LUT R228, R228, 0x1c0, RZ, 0xc0, !PT ;  /* 0x000001c0e4e47812 */ /* 0x000fe400078ec0ff */
[----:B------:R-:W-:Y:S01]  /*0d10*/  SHF.R.S32.HI R19, RZ, 0x1f, R18 ;  /* 0x0000001fff137819 */ /* 0x000fe20000011412 */
[----:B------:R-:W-:Y:S01]  /*0d20*/  IMAD.SHL.U32 R229, R218, 0x40, RZ ;  /* 0x00000040dae57824 */ /* 0x000fe200078e00ff */
[----:B------:R-:W-:-:S04]  /*0d30*/  SHF.R.U32.HI R232, RZ, 0x3, R228 ;  /* 0x00000003ffe87819 */ /* 0x000fc800000116e4 */
[----:B------:R-:W-:-:S04]  /*0d40*/  LOP3.LUT R229, R229, 0x1c0, RZ, 0xc0, !PT ;  /* 0x000001c0e5e57812 */ /* 0x000fc800078ec0ff */
[----:B------:R-:W-:Y:S02]  /*0d50*/  SHF.R.U32.HI R233, RZ, 0x3, R229 ;  /* 0x00000003ffe97819 */ /* 0x000fe400000116e5 */
[----:B--2---:R-:W-:Y:S02]  /*0d60*/  R2UR UR5, R2 ;  /* 0x00000000020572ca */ /* 0x004fe400000e0000 */
[----:B------:R-:W-:-:S04]  /*0d70*/  LEA.HI R2, R3, R222, RZ, 0x4 ;  /* 0x000000de03027211 */ /* 0x000fc800078f20ff */
[----:B------:R-:W-:-:S05]  /*0d80*/  LOP3.LUT R3, R2, 0x3fffff0, RZ, 0xc0, !PT ;  /* 0x03fffff002037812 */ /* 0x000fca00078ec0ff */
[C---:B------:R-:W-:Y:S01]  /*0d90*/  IMAD.IADD R4, R222.reuse, 0x1, -R3 ;  /* 0x00000001de047824 */ /* 0x040fe200078e0a03 */
[----:B------:R-:W-:Y:S01]  /*0da0*/  IADD3 R222, R222, -R7, RZ ;  /* 0x80000007dede7210 */ /* 0x000fe20007ffe0ff */
[----:B------:R-:W-:Y:S01]  /*0db0*/  ULOP3.LUT UR5, UR5, 0x1, URZ, 0xfc, !UPT ;  /* 0x0000000105057892 */ /* 0x000fe2000f8efc3f */
[----:B------:R-:W-:Y:S02]  /*0dc0*/  SHF.R.S32.HI R3, RZ, 0x7, R0 ;  /* 0x00000007ff037819 */ /* 0x000fe40000011400 */
[----:B------:R-:W-:Y:S01]  /*0dd0*/  LOP3.LUT R7, R5, 0xfffffc00, RZ, 0xc0, !PT ;  /* 0xfffffc0005077812 */ /* 0x000fe200078ec0ff */
[----:B------:R-:W-:Y:S01]  /*0de0*/  IMAD.SHL.U32 R22, R222, 0x4, RZ ;  /* 0x00000004de167824 */ /* 0x000fe200078e00ff */
[----:B------:R-:W-:Y:S02]  /*0df0*/  SHF.R.S32.HI R5, RZ, 0x4, R2 ;  /* 0x00000004ff057819 */ /* 0x000fe40000011402 */
[----:B------:R-:W-:Y:S01]  /*0e00*/  LEA.HI R0, R0, R3, RZ, 0x1 ;  /* 0x0000000300007211 */ /* 0x000fe200078f08ff */
[----:B------:R-:W-:Y:S01]  /*0e10*/  VIADD R215, R22, 0x40 ;  /* 0x0000004016d77836 */ /* 0x000fe20000000000 */
[----:B------:R-:W-:Y:S01]  /*0e20*/  LEA.HI R2, R2, R5, RZ, 0x1 ;  /* 0x0000000502027211 */ /* 0x000fe200078f08ff */
[----:B------:R-:W-:Y:S01]  /*0e30*/  IMAD R7, R4, 0x40, R7 ;  /* 0x0000004004077824 */ /* 0x000fe200078e0207 */
[----:B------:R-:W-:Y:S01]  /*0e40*/  SHF.R.S32.HI R4, RZ, 0x2, R8 ;  /* 0x00000002ff047819 */ /* 0x000fe20000011408 */
[----:B------:R-:W-:Y:S01]  /*0e50*/  IMAD.IADD R212, R22, 0x1, R215 ;  /* 0x0000000116d47824 */ /* 0x000fe200078e02d7 */
[----:B------:R-:W-:Y:S01]  /*0e60*/  LOP3.LUT R0, R0, 0x3fffffe, RZ, 0xc0, !PT ;  /* 0x03fffffe00007812 */ /* 0x000fe200078ec0ff */
[----:B------:R-:W-:Y:S01]  /*0e70*/  VIADD R216, R22, 0x20 ;  /* 0x0000002016d87836 */ /* 0x000fe20000000000 */
[----:B------:R-:W-:-:S02]  /*0e80*/  LOP3.LUT R2, R2, 0x1ffffffe, RZ, 0xc0, !PT ;  /* 0x1ffffffe02027812 */ /* 0x000fc400078ec0ff */
[----:B------:R-:W-:Y:S02]  /*0e90*/  LEA.HI R11, R11, R4, RZ, 0x3 ;  /* 0x000000040b0b7211 */ /* 0x000fe400078f18ff */
[----:B------:R-:W-:Y:S01]  /*0ea0*/  IADD3 R0, R3, -R0, RZ ;  /* 0x8000000003007210 */ /* 0x000fe20007ffe0ff */
[----:B------:R-:W-:Y:S01]  /*0eb0*/  IMAD.IADD R2, R5, 0x1, -R2 ;  /* 0x0000000105027824 */ /* 0x000fe200078e0a02 */
[----:B------:R-:W-:Y:S02]  /*0ec0*/  SHF.R.S32.HI R3, RZ, 0x1f, R212 ;  /* 0x0000001fff037819 */ /* 0x000fe400000114d4 */
[----:B------:R-:W-:Y:S01]  /*0ed0*/  LOP3.LUT R11, R11, 0xfffffff8, RZ, 0xc0, !PT ;  /* 0xfffffff80b0b7812 */ /* 0x000fe200078ec0ff */
[----:B------:R-:W-:Y:S01]  /*0ee0*/  IMAD R2, R2, 0x8, R7 ;  /* 0x0000000802027824 */ /* 0x000fe200078e0207 */
[CC--:B------:R-:W-:Y:S02]  /*0ef0*/  LEA.HI R5, R3.reuse, R212.reuse, RZ, 0x3 ;  /* 0x000000d403057211 */ /* 0x0c0fe400078f18ff */
[----:B------:R-:W-:Y:S01]  /*0f00*/  LEA.HI R3, R3, R212, RZ, 0x6 ;  /* 0x000000d403037211 */ /* 0x000fe200078f30ff */
[----:B------:R-:W-:Y:S01]  /*0f10*/  IMAD.IADD R4, R4, 0x1, -R11 ;  /* 0x0000000104047824 */ /* 0x000fe200078e0a0b */
[----:B------:R0:W-:Y:S01]  /*0f20*/  STL [R1+0x98], R2 ;  /* 0x0000980201007387 */ /* 0x0001e20000100800 */
[----:B------:R-:W-:-:S02]  /*0f30*/  LOP3.LUT R5, R5, 0x38, RZ, 0xc0, !PT ;  /* 0x0000003805057812 */ /* 0x000fc400078ec0ff */
[----:B------:R-:W-:Y:S01]  /*0f40*/  SHF.L.U32 R7, R3, 0x7, RZ ;  /* 0x0000000703077819 */ /* 0x000fe200000006ff */
[----:B------:R-:W-:Y:S01]  /*0f50*/  IMAD R9, R9, 0x10, R4 ;  /* 0x0000001009097824 */ /* 0x000fe200078e0204 */
[----:B------:R-:W-:Y:S02]  /*0f60*/  LOP3.LUT R3, R8, 0x7ffffffc, RZ, 0xc0, !PT ;  /* 0x7ffffffc08037812 */ /* 0x000fe400078ec0ff */
[----:B------:R-:W-:Y:S01]  /*0f70*/  LOP3.LUT R4, R5, 0x1c0, R234, 0xf8, !PT ;  /* 0x000001c005047812 */ /* 0x000fe200078ef8ea */
[----:B------:R-:W-:Y:S01]  /*0f80*/  IMAD R0, R0, 0x40, R9 ;  /* 0x0000004000007824 */ /* 0x000fe200078e0209 */
[----:B------:R-:W-:Y:S01]  /*0f90*/  SHF.L.U32 R213, R222, 0x3, RZ ;  /* 0x00000003ded57819 */ /* 0x000fe200000006ff */
[----:B------:R-:W-:Y:S01]  /*0fa0*/  IMAD.IADD R3, R6, 0x1, -R3 ;  /* 0x0000000106037824 */ /* 0x000fe200078e0a03 */
[----:B0-----:R-:W-:Y:S01]  /*0fb0*/  LOP3.LUT R2, R234, 0x1c0, RZ, 0xc0, !PT ;  /* 0x000001c0ea027812 */ /* 0x001fe200078ec0ff */
[----:B------:R-:W-:Y:S01]  /*0fc0*/  VIADD R6, R18, 0x60 ;  /* 0x0000006012067836 */ /* 0x000fe20000000000 */
[----:B------:R-:W-:-:S02]  /*0fd0*/  LOP3.LUT R7, R7, 0xffffe000, RZ, 0xc0, !PT ;  /* 0xffffe00007077812 */ /* 0x000fc400078ec0ff */
[----:B------:R-:W-:Y:S01]  /*0fe0*/  STL [R1+0x68], R3 ;  /* 0x0000680301007387 */ /* 0x000fe20000100800 */
[----:B------:R-:W-:Y:S02]  /*0ff0*/  SHF.R.U32.HI R235, RZ, 0x3, R2 ;  /* 0x00000003ffeb7819 */ /* 0x000fe40000011602 */
[----:B------:R-:W-:Y:S01]  /*1000*/  LOP3.LUT R2, R2, 0x38, R213, 0xf8, !PT ;  /* 0x0000003802027812 */ /* 0x000fe200078ef8d5 */
[----:B------:R0:W-:Y:S01]  /*1010*/  STL [R1+0x6c], R0 ;  /* 0x00006c0001007387 */ /* 0x0001e20000100800 */
[----:B------:R-:W-:Y:S02]  /*1020*/  LOP3.LUT R4, R4, R235, RZ, 0x3c, !PT ;  /* 0x000000eb04047212 */ /* 0x000fe400078e3cff */
[----:B------:R-:W-:Y:S01]  /*1030*/  SHF.R.S32.HI R8, RZ, 0x1f, R218 ;  /* 0x0000001fff087819 */ /* 0x000fe200000114da */
[----:B------:R-:W-:Y:S01]  /*1040*/  STL [R1+0x84], RZ ;  /* 0x000084ff01007387 */ /* 0x000fe20000100800 */
[----:B------:R-:W-:Y:S02]  /*1050*/  IADD3 R4, R4, R7, R236 ;  /* 0x0000000704047210 */ /* 0x000fe40007ffe0ec */
[----:B------:R-:W-:-:S02]  /*1060*/  SHF.R.S32.HI R7, RZ, 0x1f, R220 ;  /* 0x0000001fff077819 */ /* 0x000fc400000114dc */
[----:B------:R-:W-:Y:S02]  /*1070*/  LOP3.LUT R2, R236, R2, R235, 0xf6, !PT ;  /* 0x00000002ec027212 */ /* 0x000fe400078ef6eb */
[----:B0-----:R-:W-:Y:S02]  /*1080*/  MOV R0, UR5 ;  /* 0x0000000500007c02 */ /* 0x001fe40008000f00 */
[----:B------:R-:W-:Y:S02]  /*1090*/  SHF.R.S32.HI R3, RZ, 0x1f, R218 ;  /* 0x0000001fff037819 */ /* 0x000fe400000114da */
[----:B------:R-:W-:Y:S01]  /*10a0*/  SHF.R.S32.HI R5, RZ, 0x1f, R220 ;  /* 0x0000001fff057819 */ /* 0x000fe200000114dc */
[----:B------:R0:W-:Y:S01]  /*10b0*/  STL [R1+0x60], R0 ;  /* 0x0000600001007387 */ /* 0x0001e20000100800 */
[----:B------:R-:W-:Y:S02]  /*10c0*/  LEA.HI R3, R3, R218, RZ, 0x3 ;  /* 0x000000da03037211 */ /* 0x000fe400078f18ff */
[----:B------:R-:W-:-:S02]  /*10d0*/  LEA.HI R5, R5, R220, RZ, 0x3 ;  /* 0x000000dc05057211 */ /* 0x000fc400078f18ff */
[----:B------:R-:W-:Y:S01]  /*10e0*/  IADD3 R217, R22, 0x60, RZ ;  /* 0x0000006016d97810 */ /* 0x000fe20007ffe0ff */
[----:B------:R-:W-:Y:S01]  /*10f0*/  IMAD.SHL.U32 R3, R3, 0x40, RZ ;  /* 0x0000004003037824 */ /* 0x000fe200078e00ff */
[----:B------:R-:W-:Y:S01]  /*1100*/  SHF.L.U32 R5, R5, 0x6, RZ ;  /* 0x0000000605057819 */ /* 0x000fe200000006ff */
[----:B0-----:R-:W-:-:S03]  /*1110*/  IMAD.U32 R0, RZ, RZ, UR4 ;  /* 0x00000004ff007e24 */ /* 0x001fc6000f8e00ff */
[----:B------:R-:W-:Y:S02]  /*1120*/  LOP3.LUT R230, R3, 0xfffffe00, RZ, 0xc0, !PT ;  /* 0xfffffe0003e67812 */ /* 0x000fe400078ec0ff */
[----:B------:R-:W-:Y:S01]  /*1130*/  LOP3.LUT R231, R5, 0xfffffe00, RZ, 0xc0, !PT ;  /* 0xfffffe0005e77812 */ /* 0x000fe200078ec0ff */
[----:B------:R0:W-:Y:S04]  /*1140*/  STL [R1+0x80], R0 ;  /* 0x0000800001007387 */ /* 0x0001e80000100800 */
[----:B------:R1:W-:Y:S04]  /*1150*/  STL [R1+0x8c], R6 ;  /* 0x00008c0601007387 */ /* 0x0003e80000100800 */
[----:B------:R-:W-:Y:S01]  /*1160*/  STL [R1+0x74], R8 ;  /* 0x0000740801007387 */ /* 0x000fe20000100800 */
[----:B0-----:R-:W-:-:S03]  /*1170*/  SHF.R.S32.HI R0, RZ, 0x1f, R6 ;  /* 0x0000001fff007819 */ /* 0x001fc60000011406 */
[----:B------:R0:W-:Y:S01]  /*1180*/  STL [R1+0x70], R7 ;  /* 0x0000700701007387 */ /* 0x0001e20000100800 */
[----:B------:R-:W-:Y:S01]  /*1190*/  LEA.HI R0, R0, R6, RZ, 0x3 ;  /* 0x0000000600007211 */ /* 0x000fe200078f18ff */
[C---:B-1----:R-:W-:Y:S02]  /*11a0*/  VIADD R6, R213.reuse, 0xc0 ;  /* 0x000000c0d5067836 */ /* 0x042fe40000000000 */
[----:B------:R1:W-:Y:S02]  /*11b0*/  STL [R1+0x64], R2 ;  /* 0x0000640201007387 */ /* 0x0003e40000100800 */
[----:B------:R-:W-:Y:S02]  /*11c0*/  IMAD.SHL.U32 R0, R0, 0x40, RZ ;  /* 0x0000004000007824 */ /* 0x000fe400078e00ff */
[----:B0-----:R-:W-:-:S03]  /*11d0*/  VIADD R7, R213, 0x80 ;  /* 0x00000080d5077836 */ /* 0x001fc60000000000 */
[----:B-1----:R-:W-:Y:S02]  /*11e0*/  LOP3.LUT R2, R0, 0xfffffe00, RZ, 0xc0, !PT ;  /* 0xfffffe0000027812 */ /* 0x002fe400078ec0ff */
[----:B------:R-:W-:-:S05]  /*11f0*/  LEA R0, R4, UR4, 0x1 ;  /* 0x0000000404007c11 */ /* 0x000fca000f8e08ff */
[----:B------:R0:W-:Y:S04]  /*1200*/  STL [R1+0x94], R0 ;  /* 0x0000940001007387 */ /* 0x0001e80000100800 */
[----:B------:R0:W-:Y:S02]  /*1210*/  STL [R1+0x90], R2 ;  /* 0x0000900201007387 */ /* 0x0001e40000100800 */
.L_x_2574:
[----:B0-----:R-:W0:Y:S01]  /*1220*/  LDC.64 R2, c[0x0][0xc60] ;  /* 0x00031800ff027b82 */ /* 0x001e220000000a00 */
[----:B------:R-:W-:Y:S01]  /*1230*/  ULDC.64 UR4, c[0x0][0xa28] ;  /* 0x00028a0000047ab9 */ /* 0x000fe20000000a00 */
[----:B------:R-:W-:Y:S01]  /*1240*/  ULDC.64 UR8, c[0x0][0xa18] ;  /* 0x0002860000087ab9 */ /* 0x000fe20000000a00 */
[----:B------:R-:W-:Y:S01]  /*1250*/  ULDC.64 UR6, c[0x0][0xa08] ;  /* 0x0002820000067ab9 */ /* 0x000fe20000000a00 */
[----:B0-----:R-:W-:-:S05]  /*1260*/  IMAD.WIDE R2, R227, 0x4, R2 ;  /* 0x00000004e3027825 */ /* 0x001fca00078e0202 */
[----:B--2345:R-:W2:Y:S01]  /*1270*/  LDG.E R8, desc[UR60][R2.64] ;  /* 0x0000003c02087981 */ /* 0x03cea2000c1e1900 */
[----:B------:R-:W-:Y:S02]  /*1280*/  ISETP.NE.U32.AND P2, PT, RZ, UR4, PT ;  /* 0x00000004ff007c0c */ /* 0x000fe4000bf45070 */
[----:B------:R-:W-:Y:S02]  /*1290*/  ISETP.NE.U32.AND P1, PT, RZ, UR8, PT ;  /* 0x00000008ff007c0c */ /* 0x000fe4000bf25070 */
[----:B------:R-:W-:Y:S02]  /*12a0*/  ISETP.NE.AND.EX P2, PT, RZ, UR5, PT, P2 ;  /* 0x00000005ff007c0c */ /* 0x000fe4000bf45320 */
[----:B------:R-:W-:Y:S02]  /*12b0*/  ISETP.NE.AND.EX P1, PT, RZ, UR9, PT, P1 ;  /* 0x00000009ff007c0c */ /* 0x000fe4000bf25310 */
[----:B------:R-:W-:Y:S02]  /*12c0*/  ISETP.NE.U32.AND P0, PT, RZ, UR6, PT ;  /* 0x00000006ff007c0c */ /* 0x000fe4000bf05070 */
[----:B------:R-:W-:-:S02]  /*12d0*/  MOV R26, RZ ;  /* 0x000000ff001a7202 */ /* 0x000fc40000000f00 */
[----:B------:R-:W-:Y:S02]  /*12e0*/  ISETP.NE.AND.EX P0, PT, RZ, UR7, PT, P0 ;  /* 0x00000007ff007c0c */ /* 0x000fe4000bf05300 */
[----:B--2---:R-:W-:Y:S01]  /*12f0*/  SHF.R.S32.HI R0, RZ, 0x1f, R8 ;  /* 0x0000001fff007819 */ /* 0x004fe20000011408 */
[C---:B------:R-:W-:Y:S02]  /*1300*/  IMAD.SHL.U32 R28, R8.reuse, 0x4, RZ ;  /* 0x00000004081c7824 */ /* 0x040fe400078e00ff */
[C---:B------:R-:W-:Y:S01]  /*1310*/  @P2 LEA R2, P3, R8.reuse, UR4, 0x2 ;  /* 0x0000000408022c11 */ /* 0x040fe2000f8610ff */
[----:B------:R0:W-:Y:S01]  /*1320*/  STL [R1+0x78], R8 ;  /* 0x0000780801007387 */ /* 0x0001e20000100800 */
[C-C-:B------:R-:W-:Y:S02]  /*1330*/  SHF.L.U64.HI R29, R8.reuse, 0x2, R0.reuse ;  /* 0x00000002081d7819 */ /* 0x140fe40000010200 */
[----:B------:R-:W-:Y:S01]  /*1340*/  @P2 LEA.HI.X R3, R8, UR5, R0, 0x2, P3 ;  /* 0x0000000508032c11 */ /* 0x000fe200098f1400 */
[----:B------:R-:W-:Y:S01]  /*1350*/  IMAD.MOV.U32 R0, RZ, RZ, RZ ;  /* 0x000000ffff007224 */ /* 0x000fe200078e00ff */
[----:B------:R-:W-:Y:S01]  /*1360*/  IADD3 R6, P4, R28, UR6, RZ ;  /* 0x000000061c067c10 */ /* 0x000fe2000ff9e0ff */
[----:B------:R-:W-:-:S04]  /*1370*/  ULDC UR4, c[0x0][0x288] ;  /* 0x0000a20000047ab9 */ /* 0x000fc80000000800 */
[----:B------:R0:W5:Y:S01]  /*1380*/  @P2 LDG.E R0, desc[UR60][R2.64] ;  /* 0x0000003c02002981 */ /* 0x000162000c1e1900 */
[----:B------:R-:W-:Y:S01]  /*1390*/  @P1 IADD3 R4, P2, R28, UR8, RZ ;  /* 0x000000081c041c10 */ /* 0x000fe2000ff5e0ff */
[----:B------:R-:W-:Y:S01]  /*13a0*/  IMAD.U32 R227, RZ, RZ, UR4 ;  /* 0x00000004ffe37e24 */ /* 0x000fe2000f8e00ff */
[C---:B------:R-:W-:Y:S01]  /*13b0*/  IADD3.X R7, R29.reuse, UR7, RZ, P4, !PT ;  /* 0x000000071d077c10 */ /* 0x040fe2000a7fe4ff */
[----:B------:R0:W-:Y:S01]  /*13c0*/  STL [R1+0x88], R225 ;  /* 0x000088e101007387 */ /* 0x0001e20000100800 */
[----:B------:R-:W-:Y:S01]  /*13d0*/  @P1 IADD3.X R5, R29, UR9, RZ, P2, !PT ;  /* 0x000000091d051c10 */ /* 0x000fe200097fe4ff */
[----:B------:R-:W-:Y:S01]  /*13e0*/  ULDC.64 UR4, c[0x0][0x3f8] ;  /* 0x0000fe0000047ab9 */ /* 0x000fe20000000a00 */
[----:B------:R-:W-:Y:S01]  /*13f0*/  ULDC.64 UR6, c[0x0][0xa20] ;  /* 0x0002880000067ab9 */ /* 0x000fe20000000a00 */
[----:B------:R0:W5:Y:S04]  /*1400*/  @P0 LDG.E R26, desc[UR60][R6.64] ;  /* 0x0000003c061a0981 */ /* 0x000168000c1e1900 */
[----:B------:R0:W5:Y:S04]  /*1410*/  @P1 LDG.E R227, desc[UR60][R4.64] ;  /* 0x0000003c04e31981 */ /* 0x000168000c1e1900 */
[----:B------:R0:W-:Y:S01]  /*1420*/  STL [R1+0x7c], R226 ;  /* 0x00007ce201007387 */ /* 0x0001e20000100800 */
[----:B------:R-:W-:-:S03]  /*1430*/  UISETP.NE.U32.AND UP0, UPT, UR4, URZ, UPT ;  /* 0x0000003f0400728c */ /* 0x000fc6000bf05070 */
[----:B------:R-:W-:Y:S01]  /*1440*/  ULDC UR4, c[0x0][0x404] ;  /* 0x0001010000047ab9 */ /* 0x000fe20000000800 */
[----:B------:R-:W-:Y:S01]  /*1450*/  UISETP.NE.AND.EX UP0, UPT, UR5, URZ, UPT, UP0 ;  /* 0x0000003f0500728c */ /* 0x000fe2000bf05300 */
[----:B------:R-:W-:Y:S02]  /*1460*/  ISETP.NE.U32.AND P2, PT, RZ, UR6, PT ;  /* 0x00000006ff007c0c */ /* 0x000fe4000bf45070 */
[----:B------:R-:W-:Y:S01]  /*1470*/  ULDC UR5, c[0x0][0x2e0] ;  /* 0x0000b80000057ab9 */ /* 0x000fe20000000800 */
[----:B------:R-:W-:Y:S01]  /*1480*/  USEL UR4, UR4, 0x1, UP0 ;  /* 0x0000000104047887 */ /* 0x000fe20008000000 */
[----:B------:R-:W-:-:S03]  /*1490*/  ISETP.NE.AND.EX P2, PT, RZ, UR7, PT, P2 ;  /* 0x00000007ff007c0c */ /* 0x000fc6000bf45320 */
[----:B------:R-:W-:-:S03]  /*14a0*/  UIMAD UR4, UR4, UR5, URZ ;  /* 0x00000005040472a4 */ /* 0x000fc6000f8e023f */
[----:B------:R-:W-:Y:S01]  /*14b0*/  ULDC UR5, c[0x0][0x338] ;  /* 0x0000ce0000057ab9 */ /* 0x000fe20000000800 */
[----:B------:R-:W-:Y:S01]  /*14c0*/  IMAD.MOV.U32 R25, RZ, RZ, R8 ;  /* 0x000000ffff197224 */ /* 0x000fe200078e0008 */
[----:B0-----:R-:W-:Y:S07]  /*14d0*/  @P1 BRA `(.L_x_2295) ;  /* 0x0000000000241947 */ /* 0x001fee0003800000 */
[----:B------:R-:W-:Y:S02]  /*14e0*/  ULDC.64 UR8, c[0x0][0xa00] ;  /* 0x0002800000087ab9 */ /* 0x000fe40000000a00 */
[----:B------:R-:W-:-:S04]  /*14f0*/  ISETP.NE.U32.AND P1, PT, RZ, UR8, PT ;  /* 0x00000008ff007c0c */ /* 0x000fc8000bf25070 */
[----:B------:R-:W-:-:S13]  /*1500*/  ISETP.NE.AND.EX P1, PT, RZ, UR9, PT, P1 ;  /* 0x00000009ff007c0c */ /* 0x000fda000bf25310 */
[----:B------:R-:W-:Y:S05]  /*1510*/  @!P1 BRA `(.L_x_2295) ;  /* 0x0000000000149947 */ /* 0x000fea0003800000 */
[----:B------:R-:W0:Y:S02]  /*1520*/  LDC.64 R2, c[0x0][0xa00] ;  /* 0x00028000ff027b82 */ /* 0x000e240000000a00 */
[----:B0-----:R-:W-:-:S05]  /*1530*/  IMAD.WIDE R2, R25, 0x4, R2 ;  /* 0x0000000419027825 */ /* 0x001fca00078e0202 */
[----:B-----5:R-:W2:Y:S04]  /*1540*/  LDG.E R227, desc[UR60][R2.64] ;  /* 0x0000003c02e37981 */ /* 0x020ea8000c1e1900 */
[----:B------:R-:W2:Y:S02]  /*1550*/  LDG.E R4, desc[UR60][R2.64+0x4] ;  /* 0x0000043c02047981 */ /* 0x000ea4000c1e1900 */
[----:B--2---:R-:W-:-:S07]  /*1560*/  IMAD.IADD R227, R4, 0x1, -R227 ;  /* 0x0000000104e37824 */ /* 0x004fce00078e0ae3 */
.L_x_2295:
[----:B------:R-:W-:Y:S01]  /*1570*/  MOV R2, UR5 ;  /* 0x0000000500027c02 */ /* 0x000fe20008000f00 */
[----:B------:R-:W-:Y:S01]  /*1580*/  IMAD.U32 R27, RZ, RZ, UR4 ;  /* 0x00000004ff1b7e24 */ /* 0x000fe2000f8e00ff */
[----:B------:R-:W-:Y:S06]  /*1590*/  @!P2 BRA `(.L_x_2296) ;  /* 0x000000000010a947 */ /* 0x000fec0003800000 */
[----:B------:R-:W-:-:S04]  /*15a0*/  IADD3 R4, P0, R28, UR6, RZ ;  /* 0x000000061c047c10 */ /* 0x000fc8000ff1e0ff */
[----:B------:R-:W-:-:S05]  /*15b0*/  IADD3.X R5, R29, UR7, RZ, P0, !PT ;  /* 0x000000071d057c10 */ /* 0x000fca00087fe4ff */
[----:B------:R0:W5:Y:S01]  /*15c0*/  LDG.E R27, desc[UR60][R4.64] ;  /* 0x0000003c041b7981 */ /* 0x000162000c1e1900 */
[----:B------:R-:W-:Y:S05]  /*15d0*/  BRA `(.L_x_2297) ;  /* 0x0000000000107947 */ /* 0x000fea0003800000 */
.L_x_2296:
[----:B------:R-:W-:Y:S05]  /*15e0*/  @!P0 BRA `(.L_x_2297) ;  /* 0x00000000000c8947 */ /* 0x000fea0003800000 */
[----:B------:R-:W2:Y:S04]  /*15f0*/  LDG.E R4, desc[UR60][R6.64] ;  /* 0x0000003c06047981 */ /* 0x000ea8000c1e1900 */
[----:B------:R-:W2:Y:S02]  /*1600*/  LDG.E R27, desc[UR60][R6.64+0x4] ;  /* 0x0000043c061b7981 */ /* 0x000ea4000c1e1900 */
[----:B--2---:R-:W-:-:S07]  /*1610*/  IMAD.IADD R27, R27, 0x1, -R4 ;  /* 0x000000011b1b7824 */ /* 0x004fce00078e0a04 */
.L_x_2297:
[----:B------:R-:W-:Y:S02]  /*1620*/  ULDC.64 UR4, c[0x0][0xa10] ;  /* 0x0002840000047ab9 */ /* 0x000fe40000000a00 */
[----:B------:R-:W-:-:S04]  /*1630*/  ISETP.NE.U32.AND P0, PT, RZ, UR4, PT ;  /* 0x00000004ff007c0c */ /* 0x000fc8000bf05070 */
[----:B------:R-:W-:Y:S01]  /*1640*/  ISETP.NE.AND.EX P0, PT, RZ, UR5, PT, P0 ;  /* 0x00000005ff007c0c */ /* 0x000fe2000bf05300 */
[----:B------:R-:W-:-:S12]  /*1650*/  ULDC.64 UR4, c[0x0][0xa30] ;  /* 0x00028c0000047ab9 */ /* 0x000fd80000000a00 */
[----:B0-----:R-:W0:Y:S02]  /*1660*/  @P0 LDC.64 R4, c[0x0][0xa10] ;  /* 0x00028400ff040b82 */ /* 0x001e240000000a00 */
[----:B0-----:R-:W-:-:S05]  /*1670*/  @P0 IMAD.WIDE R4, R25, 0x4, R4 ;  /* 0x0000000419040825 */ /* 0x001fca00078e0204 */
[----:B------:R-:W2:Y:S04]  /*1680*/  @P0 LDG.E R3, desc[UR60][R4.64] ;  /* 0x0000003c04030981 */ /* 0x000ea8000c1e1900 */
[----:B------:R0:W2:Y:S01]  /*1690*/  @P0 LDG.E R8, desc[UR60][R4.64+0x4] ;  /* 0x0000043c04080981 */ /* 0x0000a2000c1e1900 */
[----:B------:R-:W-:Y:S01]  /*16a0*/  ISETP.NE.U32.AND P1, PT, RZ, UR4, PT ;  /* 0x00000004ff007c0c */ /* 0x000fe2000bf25070 */
[----:B-----5:R-:W-:-:S03]  /*16b0*/  IMAD.MOV.U32 R144, RZ, RZ, R27 ;  /* 0x000000ffff907224 */ /* 0x020fc600078e001b */
[----:B------:R-:W-:-:S13]  /*16c0*/  ISETP.NE.AND.EX P1, PT, RZ, UR5, PT, P1 ;  /* 0x00000005ff007c0c */ /* 0x000fda000bf25310 */
[----:B------:R-:W-:-:S04]  /*16d0*/  @P1 IADD3 R6, P2, R28, UR4, RZ ;  /* 0x000000041c061c10 */ /* 0x000fc8000ff5e0ff */
[----:B------:R-:W-:-:S05]  /*16e0*/  @P1 IADD3.X R7, R29, UR5, RZ, P2, !PT ;  /* 0x000000051d071c10 */ /* 0x000fca00097fe4ff */
[----:B------:R1:W5:Y:S01]  /*16f0*/  @P1 LDG.E R144, desc[UR60][R6.64] ;  /* 0x0000003c06901981 */ /* 0x000362000c1e1900 */
[----:B------:R-:W-:Y:S02]  /*1700*/  IADD3 R9, R27, -R0, RZ ;  /* 0x800000001b097210 */ /* 0x000fe40007ffe0ff */
[----:B0-----:R-:W-:Y:S02]  /*1710*/  LEA R4, R225, 0xcf, 0x7 ;  /* 0x000000cfe1047811 */ /* 0x001fe400078e38ff */
[----:B------:R-:W-:Y:S02]  /*1720*/  IADD3 R124, -R9, RZ, RZ ;  /* 0x000000ff097c7210 */ /* 0x000fe40007ffe1ff */
[----:B------:R-:W-:Y:S02]  /*1730*/  PLOP3.LUT P2, PT, PT, PT, PT, 0x80, 0x0 ;  /* 0x000000000000781c */ /* 0x000fe40003f4f070 */
[----:B------:R-:W-:Y:S01]  /*1740*/  VIMNMX R124, RZ, R124, !PT ;  /* 0x0000007cff7c7248 */ /* 0x000fe20007fe0100 */
[----:B--2---:R-:W-:-:S04]  /*1750*/  @P0 IMAD.IADD R2, R8, 0x1, -R3 ;  /* 0x0000000108020824 */ /* 0x004fc800078e0a03 */
[----:B------:R-:W-:-:S04]  /*1760*/  IMAD.IADD R237, R9, 0x1, R2 ;  /* 0x0000000109ed7824 */ /* 0x000fc800078e0202 */
[C---:B------:R-:W-:Y:S01]  /*1770*/  VIADD R0, R237.reuse, 0x4f ;  /* 0x0000004fed007836 */ /* 0x040fe20000000000 */
[----:B------:R-:W-:-:S03]  /*1780*/  IADD3 R4, R237, R4, -R227 ;  /* 0x00000004ed047210 */ /* 0x000fc60007ffe8e3 */
[----:B------:R-:W-:-:S04]  /*1790*/  IMAD.HI R0, R0, 0x66666667, RZ ;  /* 0x6666666700007827 */ /* 0x000fc800078e02ff */
[----:B------:R-:W-:Y:S01]  /*17a0*/  IMAD.HI R4, R4, 0x66666667, RZ ;  /* 0x6666666704047827 */ /* 0x000fe200078e02ff */
[----:B------:R-:W-:-:S04]  /*17b0*/  SHF.R.U32.HI R3, RZ, 0x1f, R0 ;  /* 0x0000001fff037819 */ /* 0x000fc80000011600 */
[----:B------:R-:W-:Y:S02]  /*17c0*/  SHF.R.U32.HI R5, RZ, 0x1f, R4 ;  /* 0x0000001fff057819 */ /* 0x000fe40000011604 */
[----:B------:R-:W-:Y:S02]  /*17d0*/  LEA.HI.SX32 R3, R0, R3, 0x1b ;  /* 0x0000000300037211 */ /* 0x000fe400078fdaff */
[----:B------:R-:W-:-:S04]  /*17e0*/  LEA.HI.SX32 R148, R4, R5, 0x1b ;  /* 0x0000000504947211 */ /* 0x000fc800078fdaff */
[----:B------:R-:W-:-:S05]  /*17f0*/  VIMNMX R148, R3, R148, PT ;  /* 0x0000009403947248 */ /* 0x000fca0003fe0100 */
[----:B------:R-:W-:-:S05]  /*1800*/  IMAD R3, R148, 0x50, -R9 ;  /* 0x0000005094037824 */ /* 0x000fca00078e0a09 */
[----:B------:R-:W-:-:S04]  /*1810*/  VIMNMX R3, R3, R2, PT ;  /* 0x0000000203037248 */ /* 0x000fc80003fe0100 */
[----:B------:R-:W-:Y:S01]  /*1820*/  ISETP.GT.AND P0, PT, R3, R124, PT ;  /* 0x0000007c0300720c */ /* 0x000fe20003f04270 */
[----:B------:R-:W-:-:S05]  /*1830*/  IMAD.WIDE.U32 R124, R124, -0x33333333, RZ ;  /* 0xcccccccd7c7c7825 */ /* 0x000fca00078e00ff */
[----:B------:R-:W-:-:S05]  /*1840*/  SHF.R.U32.HI R124, RZ, 0x6, R125 ;  /* 0x00000006ff7c7819 */ /* 0x000fca000001167d */
[----:B------:R-:W-:Y:S02]  /*1850*/  IMAD.MOV.U32 R24, RZ, RZ, R124 ;  /* 0x000000ffff187224 */ /* 0x000fe400078e007c */
[----:B------:R-:W-:-:S04]  /*1860*/  @P0 VIADD R0, R3, 0x4f ;  /* 0x0000004f03000836 */ /* 0x000fc80000000000 */
[----:B------:R-:W-:-:S05]  /*1870*/  @P0 IMAD.HI R0, R0, 0x66666667, RZ ;  /* 0x6666666700000827 */ /* 0x000fca00078e02ff */
[----:B------:R-:W-:-:S04]  /*1880*/  @P0 SHF.R.U32.HI R3, RZ, 0x1f, R0 ;  /* 0x0000001fff030819 */ /* 0x000fc80000011600 */
[----:B------:R-:W-:-:S04]  /*1890*/  @P0 LEA.HI.SX32 R24, R0, R3, 0x1b ;  /* 0x0000000300180211 */ /* 0x000fc800078fdaff */
[----:B------:R-:W-:-:S13]  /*18a0*/  ISETP.GT.AND P0, PT, R24, R124, PT ;  /* 0x0000007c1800720c */ /* 0x000fda0003f04270 */
[----:B-1----:R-:W-:Y:S05]  /*18b0*/  @!P0 BRA `(.L_x_2298) ;  /* 0x0000008c00748947 */ /* 0x002fea0003800000 */
        /* <DEDUP_REMOVED lines=17> */
[----:B0-----:R-:W-:-:S07]  /*19d0*/  IMAD.MOV.U32 R12, RZ, RZ, 0x1 ;  /* 0x00000001ff0c7424 */ /* 0x001fce00078e00ff */
[----:B------:R-:W-:-:S07]  /*19e0*/  LEPC R20, `(.L_x_2300) ;  /* 0x000000001014794e */ /* 0x000fce0000000000 */
[----:B-1---5:R-:W-:Y:S05]  /*19f0*/  CALL.ABS.NOINC R14 ;  /* 0x000000000e007343 */ /* 0x022fea0003c00000 */
.L_x_2300:
[----:B------:R-:W-:Y:S05]  /*1a00*/  BSYNC B6 ;  /* 0x0000000000067941 */ /* 0x000fea0003800000 */
.L_x_2299:
        /* <DEDUP_REMOVED lines=20> */
.L_x_2302:
[----:B------:R-:W-:Y:S05]  /*1b50*/  BSYNC B6 ;  /* 0x0000000000067941 */ /* 0x000fea0003800000 */
.L_x_2301:
[----:B------:R-:W-:Y:S01]  /*1b60*/  ULDC.64 UR4, c[0x0][0x9f8] ;  /* 0x00027e0000047ab9 */ /* 0x000fe20000000a00 */
[----:B------:R-:W0:Y:S01]  /*1b70*/  LDC R0, c[0x0][0x428] ;  /* 0x00010a00ff007b82 */ /* 0x000e220000000800 */
[----:B------:R-:W-:-:S07]  /*1b80*/  ISETP.NE.U32.AND P0, PT, RZ, UR4, PT ;  /* 0x00000004ff007c0c */ /* 0x000fce000bf05070 */
[----:B------:R-:W1:Y:S01]  /*1b90*/  LDC.64 R98, c[0x0][0x2f0] ;  /* 0x0000bc00ff627b82 */ /* 0x000e620000000a00 */
[----:B------:R-:W-:Y:S01]  /*1ba0*/  ISETP.NE.AND.EX P0, PT, RZ, UR5, PT, P0 ;  /* 0x00000005ff007c0c */ /* 0x000fe2000bf05300 */
[----:B------:R-:W-:Y:S01]  /*1bb0*/  IMAD.IADD R113, R26, 0x1, R27 ;  /* 0x000000011a717824 */ /* 0x000fe200078e021b */
[----:B------:R-:W-:Y:S01]  /*1bc0*/  ULDC UR6, c[0x0][0x2e4] ;  /* 0x0000b90000067ab9 */ /* 0x000fe20000000800 */
[----:B------:R-:W-:Y:S01]  /*1bd0*/  VIADD R20, R213, 0x80 ;  /* 0x00000080d5147836 */ /* 0x000fe20000000000 */
[----:B------:R-:W-:-:S03]  /*1be0*/  ULDC.64 UR8, c[0x0][0x320] ;  /* 0x0000c80000087ab9 */ /* 0x000fc60000000a00 */
[----:B------:R-:W2:Y:S06]  /*1bf0*/  LDC.64 R104, c[0x0][0x3e8] ;  /* 0x0000fa00ff687b82 */ /* 0x000eac0000000a00 */
[----:B------:R-:W-:Y:S02]  /*1c00*/  @P0 IADD3 R4, P1, R28, UR4, RZ ;  /* 0x000000041c040c10 */ /* 0x000fe4000ff3e0ff */
[----:B------:R-:W3:Y:S02]  /*1c10*/  LDC.64 R110, c[0x0][0x3d8] ;  /* 0x0000f600ff6e7b82 */ /* 0x000ee40000000a00 */
[----:B------:R-:W-:Y:S01]  /*1c20*/  @P0 IADD3.X R5, R29, UR5, RZ, P1, !PT ;  /* 0x000000051d050c10 */ /* 0x000fe20008ffe4ff */
[----:B------:R-:W-:-:S04]  /*1c30*/  ULDC.64 UR4, c[0x0][0x2f8] ;  /* 0x0000be0000047ab9 */ /* 0x000fc80000000a00 */
[----:B------:R4:W3:Y:S01]  /*1c40*/  @P0 LDG.E R25, desc[UR60][R4.64] ;  /* 0x0000003c04190981 */ /* 0x0008e2000c1e1900 */
[----:B0-----:R-:W-:Y:S01]  /*1c50*/  ISETP.NE.AND P0, PT, R0, 0x1, PT ;  /* 0x000000010000780c */ /* 0x001fe20003f05270 */
[----:B------:R-:W0:Y:S01]  /*1c60*/  LDC R117, c[0x0][0x3d4] ;  /* 0x0000f500ff757b82 */ /* 0x000e220000000800 */
[----:B------:R-:W-:Y:S01]  /*1c70*/  SHF.R.S32.HI R21, RZ, 0x1f, R113 ;  /* 0x0000001fff157819 */ /* 0x000fe20000011471 */
[----:B------:R-:W0:Y:S01]  /*1c80*/  S2R R147, SR_TID.X ;  /* 0x0000000000937919 */ /* 0x000e220000002100 */
[----:B------:R-:W-:Y:S01]  /*1c90*/  ISETP.GE.AND P1, PT, R212, UR6, PT ;  /* 0x00000006d4007c0c */ /* 0x000fe2000bf26270 */
[----:B------:R-:W-:Y:S01]  /*1ca0*/  VIADD R12, R213, 0xc0 ;  /* 0x000000c0d50c7836 */ /* 0x000fe20000000000 */
[----:B------:R-:W-:Y:S01]  /*1cb0*/  SHF.R.S32.HI R23, RZ, 0x1f, R22 ;  /* 0x0000001fff177819 */ /* 0x000fe20000011416 */
[-C--:B-1----:R-:W-:Y:S01]  /*1cc0*/  IMAD R6, R21, R98.reuse, RZ ;  /* 0x0000006215067224 */ /* 0x082fe200078e02ff */
[----:B------:R-:W-:Y:S01]  /*1cd0*/  IADD3 R112, P3, R18, R113, RZ ;  /* 0x0000007112707210 */ /* 0x000fe20007f7e0ff */
[----:B----4-:R-:W-:Y:S01]  /*1ce0*/  IMAD.WIDE.U32 R4, R113, R98, RZ ;  /* 0x0000006271047225 */ /* 0x010fe200078e00ff */
[----:B------:R-:W-:-:S02]  /*1cf0*/  ISETP.GE.AND P2, PT, R12, UR6, PT ;  /* 0x000000060c007c0c */ /* 0x000fc4000bf46270 */
[----:B------:R-:W-:Y:S01]  /*1d00*/  SHF.L.U64.HI R128, R98, 0x5, R99 ;  /* 0x0000000562807819 */ /* 0x000fe20000010263 */
[----:B------:R-:W1:Y:S01]  /*1d10*/  @P0 LDC R3, c[0x0][0x42c] ;  /* 0x00010b00ff030b82 */ /* 0x000e620000000800 */
[----:B--2---:R-:W-:Y:S01]  /*1d20*/  IMAD.WIDE.U32 R100, R18, R104, R22 ;  /* 0x0000006812647225 */ /* 0x004fe200078e0016 */
[----:B------:R-:W-:Y:S02]  /*1d30*/  SHF.L.U64.HI R130, R98, 0x6, R99 ;  /* 0x0000000662827819 */ /* 0x000fe40000010263 */
[----:B---3--:R-:W-:Y:S01]  /*1d40*/  SHF.L.U64.HI R30, R110, 0x5, R111 ;  /* 0x000000056e1e7819 */ /* 0x008fe2000001026f */
[----:B------:R-:W-:Y:S01]  /*1d50*/  IMAD.WIDE.U32 R106, R18, R110, R22 ;  /* 0x0000006e126a7225 */ /* 0x000fe200078e0016 */
[C---:B------:R-:W-:Y:S02]  /*1d60*/  SHF.L.U64.HI R29, R110.reuse, 0x6, R111 ;  /* 0x000000066e1d7819 */ /* 0x040fe4000001026f */
[----:B------:R-:W2:Y:S01]  /*1d70*/  @P0 LDC R7, c[0x0][0x430] ;  /* 0x00010c00ff070b82 */ /* 0x000ea20000000800 */
[C---:B------:R-:W-:Y:S01]  /*1d80*/  SHF.L.U32 R28, R110.reuse, 0x5, RZ ;  /* 0x000000056e1c7819 */ /* 0x040fe200000006ff */
[----:B------:R-:W-:Y:S01]  /*1d90*/  IMAD.SHL.U32 R27, R110, 0x40, RZ ;  /* 0x000000406e1b7824 */ /* 0x000fe200078e00ff */
[----:B------:R-:W-:Y:S01]  /*1da0*/  SHF.L.U32 R129, R98, 0x5, RZ ;  /* 0x0000000562817819 */ /* 0x000fe200000006ff */
[----:B------:R-:W-:Y:S01]  /*1db0*/  IMAD R125, R99, 0x50, RZ ;  /* 0x00000050637d7824 */ /* 0x000fe200078e02ff */
[--C-:B------:R-:W-:Y:S01]  /*1dc0*/  SHF.L.U64.HI R34, R104, 0x5, R105.reuse ;  /* 0x0000000568227819 */ /* 0x100fe20000010269 */
[----:B------:R-:W-:Y:S01]  /*1dd0*/  IMAD.SHL.U32 R131, R98, 0x40, RZ ;  /* 0x0000004062837824 */ /* 0x000fe200078e00ff */
[----:B------:R-:W-:Y:S01]  /*1de0*/  SHF.L.U64.HI R33, R104, 0x6, R105 ;  /* 0x0000000668217819 */ /* 0x000fe20000010269 */
[----:B------:R-:W-:-:S02]  /*1df0*/  IMAD R127, R105, 0x50, RZ ;  /* 0x00000050697f7824 */ /* 0x000fc400078e02ff */
[C---:B------:R-:W-:Y:S02]  /*1e00*/  IMAD.SHL.U32 R32, R104.reuse, 0x20, RZ ;  /* 0x0000002068207824 */ /* 0x040fe400078e00ff */
[----:B------:R-:W-:Y:S01]  /*1e10*/  IMAD.SHL.U32 R31, R104, 0x40, RZ ;  /* 0x00000040681f7824 */ /* 0x000fe200078e00ff */
[----:B0-----:R-:W-:Y:S01]  /*1e20*/  LEA.HI R147, R147, 0x8, RZ, 0x19 ;  /* 0x0000000893937811 */ /* 0x001fe200078fc8ff */
[----:B-1----:R-:W-:-:S04]  /*1e30*/  @P0 IMAD.HI.U32 R0, R226, R3, RZ ;  /* 0x00000003e2000227 */ /* 0x002fc800078e00ff */
[----:B------:R-:W-:Y:S01]  /*1e40*/  IMAD R3, R113, R99, R6 ;  /* 0x0000006371037224 */ /* 0x000fe200078e0206 */
[----:B------:R-:W-:Y:S02]  /*1e50*/  IADD3.X R113, R19, R21, RZ, P3, !PT ;  /* 0x0000001513717210 */ /* 0x000fe40001ffe4ff */
[----:B--2---:R-:W-:Y:S02]  /*1e60*/  @P0 SHF.R.U32.HI R226, RZ, R7, R0 ;  /* 0x00000007ffe20219 */ /* 0x004fe40000011600 */
[----:B------:R-:W-:Y:S02]  /*1e70*/  IADD3 R5, R5, R3, RZ ;  /* 0x0000000305057210 */ /* 0x000fe40007ffe0ff */
[----:B------:R-:W-:Y:S02]  /*1e80*/  SHF.R.S32.HI R6, RZ, 0x1f, R226 ;  /* 0x0000001fff067819 */ /* 0x000fe400000114e2 */
[----:B------:R-:W-:Y:S01]  /*1e90*/  SEL R3, RZ, 0xffffffff, P1 ;  /* 0xffffffffff037807 */ /* 0x000fe20000800000 */
[----:B------:R-:W-:Y:S01]  /*1ea0*/  IMAD.WIDE.U32 R4, R226, UR4, R4 ;  /* 0x00000004e2047c25 */ /* 0x000fe2000f8e0004 */
[----:B------:R-:W-:-:S02]  /*1eb0*/  ISETP.GE.AND P0, PT, R213, UR6, PT ;  /* 0x00000006d5007c0c */ /* 0x000fc4000bf06270 */
[----:B------:R-:W-:Y:S01]  /*1ec0*/  ISETP.GE.AND P1, PT, R212, R117, PT ;  /* 0x00000075d400720c */ /* 0x000fe20003f26270 */
[----:B------:R-:W-:Y:S01]  /*1ed0*/  IMAD R7, R6, UR4, RZ ;  /* 0x0000000406077c24 */ /* 0x000fe2000f8e02ff */
[----:B------:R-:W-:Y:S01]  /*1ee0*/  SEL R0, RZ, 0x1, P0 ;  /* 0x00000001ff007807 */ /* 0x000fe20000000000 */
[----:B------:R-:W-:Y:S01]  /*1ef0*/  IMAD.SHL.U32 R3, R3, 0x2, RZ ;  /* 0x0000000203037824 */ /* 0x000fe200078e00ff */
[----:B------:R-:W-:Y:S01]  /*1f00*/  ISETP.GE.AND P0, PT, R20, UR6, PT ;  /* 0x0000000614007c0c */ /* 0x000fe2000bf06270 */
[----:B------:R-:W-:Y:S01]  /*1f10*/  IMAD R7, R226, UR5, R7 ;  /* 0x00000005e2077c24 */ /* 0x000fe2000f8e0207 */
[----:B------:R-:W-:Y:S01]  /*1f20*/  ULDC.64 UR4, c[0x0][0xa08] ;  /* 0x0002820000047ab9 */ /* 0x000fe20000000a00 */
[----:B------:R-:W-:Y:S01]  /*1f30*/  MOV R38, R4 ;  /* 0x0000000400267202 */ /* 0x000fe20000000f00 */
[----:B------:R-:W-:Y:S01]  /*1f40*/  IMAD.MOV.U32 R4, RZ, RZ, R213 ;  /* 0x000000ffff047224 */ /* 0x000fe200078e00d5 */
[----:B------:R-:W-:Y:S01]  /*1f50*/  LOP3.LUT R0, R3, 0x2, R0, 0xe2, !PT ;  /* 0x0000000203007812 */ /* 0x000fe200078ee200 */
[----:B------:R-:W-:Y:S01]  /*1f60*/  IMAD.IADD R39, R5, 0x1, R7 ;  /* 0x0000000105277824 */ /* 0x000fe200078e0207 */
[----:B------:R-:W-:Y:S01]  /*1f70*/  SEL R3, RZ, 0x4, P0 ;  /* 0x00000004ff037807 */ /* 0x000fe20000000000 */
[----:B------:R-:W-:Y:S01]  /*1f80*/  IMAD R7, R6, UR8, RZ ;  /* 0x0000000806077c24 */ /* 0x000fe2000f8e02ff */
[----:B------:R-:W-:Y:S01]  /*1f90*/  ISETP.NE.U32.AND P0, PT, RZ, UR4, PT ;  /* 0x00000004ff007c0c */ /* 0x000fe2000bf05070 */
[C---:B------:R-:W-:Y:S01]  /*1fa0*/  IMAD R6, R19.reuse, R104, RZ ;  /* 0x0000006813067224 */ /* 0x040fe200078e02ff */
[----:B------:R-:W-:Y:S01]  /*1fb0*/  LOP3.LUT R3, R0, R3, RZ, 0xfc, !PT ;  /* 0x0000000300037212 */ /* 0x000fe200078efcff */
[----:B------:R-:W-:Y:S01]  /*1fc0*/  IMAD R15, R226, UR9, R7 ;  /* 0x00000009e20f7c24 */ /* 0x000fe2000f8e0207 */
[----:B------:R-:W-:Y:S01]  /*1fd0*/  ISETP.NE.AND.EX P0, PT, RZ, UR5, PT, P0 ;  /* 0x00000005ff007c0c */ /* 0x000fe2000bf05300 */
[----:B------:R-:W-:Y:S01]  /*1fe0*/  ULDC.64 UR4, c[0x0][0x300] ;  /* 0x0000c00000047ab9 */ /* 0x000fe20000000a00 */
[----:B------:R-:W-:Y:S01]  /*1ff0*/  SHF.R.S32.HI R5, RZ, 0x1f, R213 ;  /* 0x0000001fff057819 */ /* 0x000fe200000114d5 */
[----:B------:R-:W-:Y:S01]  /*2000*/  IMAD R7, R19, R98, RZ ;  /* 0x0000006213077224 */ /* 0x000fe200078e02ff */
[----:B------:R-:W-:Y:S01]  /*2010*/  LOP3.LUT R26, R3, 0x1, RZ, 0xc0, !PT ;  /* 0x00000001031a7812 */ /* 0x000fe200078ec0ff */
[----:B------:R-:W-:-:S02]  /*2020*/  IMAD R13, R18, R105, R6 ;  /* 0x00000069120d7224 */ /* 0x000fc400078e0206 */
[C---:B------:R-:W-:Y:S02]  /*2030*/  IMAD R35, R18.reuse, R99, R7 ;  /* 0x0000006312237224 */ /* 0x040fe400078e0207 */
[----:B------:R-:W-:-:S04]  /*2040*/  IMAD.WIDE.U32 R6, R18, R98, R4 ;  /* 0x0000006212067225 */ /* 0x000fc800078e0004 */
[----:B------:R-:W-:-:S04]  /*2050*/  IMAD.WIDE.U32 R8, R226, UR8, R4 ;  /* 0x00000008e2087c25 */ /* 0x000fc8000f8e0004 */
[----:B------:R-:W-:-:S04]  /*2060*/  IMAD.WIDE.U32 R102, R18, R104, R4 ;  /* 0x0000006812667225 */ /* 0x000fc800078e0004 */
[----:B------:R-:W-:Y:S01]  /*2070*/  IMAD.WIDE.U32 R108, R18, R110, R4 ;  /* 0x0000006e126c7225 */ /* 0x000fe200078e0004 */
[----:B------:R-:W-:-:S03]  /*2080*/  SEL R5, R117, RZ, P1 ;  /* 0x000000ff75057207 */ /* 0x000fc60000800000 */
[----:B------:R-:W-:Y:S02]  /*2090*/  IMAD.IADD R9, R9, 0x1, R15 ;  /* 0x0000000109097824 */ /* 0x000fe400078e020f */
[----:B------:R-:W-:Y:S02]  /*20a0*/  IMAD.IADD R101, R101, 0x1, R13 ;  /* 0x0000000165657824 */ /* 0x000fe400078e020d */
[----:B------:R-:W-:Y:S02]  /*20b0*/  IMAD.IADD R103, R13, 0x1, R103 ;  /* 0x000000010d677824 */ /* 0x000fe400078e0267 */
[----:B-----5:R-:W-:-:S04]  /*20c0*/  IMAD.WIDE.U32 R100, R144, R104, R100 ;  /* 0x0000006890647225 */ /* 0x020fc800078e0064 */
[----:B------:R-:W-:-:S04]  /*20d0*/  IMAD.WIDE.U32 R102, R144, R104, R102 ;  /* 0x0000006890667225 */ /* 0x000fc800078e0066 */
[----:B------:R-:W-:-:S04]  /*20e0*/  IMAD.WIDE.U32 R98, R98, 0x50, RZ ;  /* 0x0000005062627825 */ /* 0x000fc800078e00ff */
[----:B------:R-:W-:Y:S01]  /*20f0*/  IMAD.IADD R125, R99, 0x1, R125 ;  /* 0x00000001637d7824 */ /* 0x000fe200078e027d */
[----:B------:R-:W-:Y:S02]  /*2100*/  SHF.R.S32.HI R0, RZ, 0x1f, R25 ;  /* 0x0000001fff007819 */ /* 0x000fe40000011419 */
[----:B------:R-:W-:Y:S02]  /*2110*/  SEL R11, R25, RZ, !P0 ;  /* 0x000000ff190b7207 */ /* 0x000fe40004000000 */
[----:B------:R-:W-:-:S03]  /*2120*/  SEL R0, R0, RZ, !P0 ;  /* 0x000000ff00007207 */ /* 0x000fc60004000000 */
[----:B------:R-:W-:-:S04]  /*2130*/  IMAD.WIDE.U32 R38, R11, UR4, R38 ;  /* 0x000000040b267c25 */ /* 0x000fc8000f8e0026 */
[----:B------:R-:W-:Y:S01]  /*2140*/  IMAD R10, R0, UR4, RZ ;  /* 0x00000004000a7c24 */ /* 0x000fe2000f8e02ff */
[----:B------:R-:W-:Y:S01]  /*2150*/  IADD3 R36, P0, R38, R6, RZ ;  /* 0x0000000626247210 */ /* 0x000fe20007f1e0ff */
[----:B------:R-:W-:Y:S02]  /*2160*/  IMAD.IADD R6, R212, 0x1, R5 ;  /* 0x00000001d4067824 */ /* 0x000fe400078e0205 */
[----:B------:R-:W-:Y:S01]  /*2170*/  IMAD R37, R11, UR5, R10 ;  /* 0x000000050b257c24 */ /* 0x000fe2000f8e020a */
[----:B------:R-:W-:Y:S02]  /*2180*/  ULDC.64 UR4, c[0x0][0x328] ;  /* 0x0000ca0000047ab9 */ /* 0x000fe40000000a00 */
[----:B------:R-:W-:Y:S02]  /*2190*/  IMAD R0, R0, UR4, RZ ;  /* 0x0000000400007c24 */ /* 0x000fe4000f8e02ff */
[----:B------:R-:W-:Y:S01]  /*21a0*/  IADD3 R37, R39, R37, RZ ;  /* 0x0000002527257210 */ /* 0x000fe20007ffe0ff */
[----:B------:R-:W-:-:S03]  /*21b0*/  IMAD.WIDE.U32 R96, R11, UR4, R8 ;  /* 0x000000040b607c25 */ /* 0x000fc6000f8e0008 */
[----:B------:R-:W-:Y:S01]  /*21c0*/  IADD3.X R35, R37, R7, R35, P0, !PT ;  /* 0x0000000725237210 */ /* 0x000fe200007fe423 */
[----:B------:R-:W-:Y:S01]  /*21d0*/  IMAD R41, R11, UR5, R0 ;  /* 0x000000050b297c24 */ /* 0x000fe2000f8e0200 */
[----:B------:R-:W-:Y:S01]  /*21e0*/  ISETP.GE.AND P0, PT, R213, R117, PT ;  /* 0x00000075d500720c */ /* 0x000fe20003f06270 */
[----:B------:R-:W-:-:S04]  /*21f0*/  IMAD R0, R19, R110, RZ ;  /* 0x0000006e13007224 */ /* 0x000fc800078e02ff */
[----:B------:R-:W-:Y:S01]  /*2200*/  IMAD R7, R18, R111, R0 ;  /* 0x0000006f12077224 */ /* 0x000fe200078e0200 */
[C---:B------:R-:W-:Y:S01]  /*2210*/  SEL R0, R117.reuse, RZ, P0 ;  /* 0x000000ff75007207 */ /* 0x040fe20000000000 */
[----:B------:R-:W-:Y:S02]  /*2220*/  IMAD.SHL.U32 R117, R117, 0x2, RZ ;  /* 0x0000000275757824 */ /* 0x000fe400078e00ff */
[----:B------:R-:W-:Y:S01]  /*2230*/  IMAD.IADD R107, R107, 0x1, R7 ;  /* 0x000000016b6b7824 */ /* 0x000fe200078e0207 */
[----:B------:R-:W-:Y:S01]  /*2240*/  IADD3 R109, R7, R109, RZ ;  /* 0x0000006d076d7210 */ /* 0x000fe20007ffe0ff */
[----:B------:R-:W-:Y:S01]  /*2250*/  IMAD.IADD R0, R213, 0x1, R0 ;  /* 0x00000001d5007824 */ /* 0x000fe200078e0200 */
[----:B------:R-:W-:Y:S01]  /*2260*/  SHF.R.S32.HI R7, RZ, 0x1f, R6 ;  /* 0x0000001fff077819 */ /* 0x000fe20000011406 */
[----:B------:R-:W-:-:S03]  /*2270*/  IMAD.WIDE.U32 R106, R144, R110, R106 ;  /* 0x0000006e906a7225 */ /* 0x000fc600078e006a */
[----:B------:R-:W-:Y:S01]  /*2280*/  SHF.R.S32.HI R5, RZ, 0x1f, R0 ;  /* 0x0000001fff057819 */ /* 0x000fe20000011400 */
[----:B------:R-:W-:-:S03]  /*2290*/  IMAD.WIDE.U32 R108, R144, R110, R108 ;  /* 0x0000006e906c7225 */ /* 0x000fc600078e006c */
[CC--:B------:R-:W-:Y:S02]  /*22a0*/  LEA.HI R4, R5.reuse, R0.reuse, RZ, 0x6 ;  /* 0x0000000005047211 */ /* 0x0c0fe400078f30ff */
[----:B------:R-:W-:Y:S02]  /*22b0*/  LEA.HI R5, R5, R0, RZ, 0x3 ;  /* 0x0000000005057211 */ /* 0x000fe400078f18ff */
[CC--:B------:R-:W-:Y:S02]  /*22c0*/  LEA.HI R0, R7.reuse, R6.reuse, RZ, 0x6 ;  /* 0x0000000607007211 */ /* 0x0c0fe400078f30ff */
[----:B------:R-:W-:Y:S02]  /*22d0*/  LEA.HI R6, R7, R6, RZ, 0x3 ;  /* 0x0000000607067211 */ /* 0x000fe400078f18ff */
[----:B------:R-:W-:Y:S02]  /*22e0*/  SHF.R.S32.HI R13, RZ, 0x6, R0 ;  /* 0x00000006ff0d7819 */ /* 0x000fe40000011400 */
[----:B------:R-:W-:-:S02]  /*22f0*/  LOP3.LUT R0, R229, 0x38, R6, 0xf8, !PT ;  /* 0x00000038e5007812 */ /* 0x000fc400078ef806 */
[----:B------:R-:W-:Y:S01]  /*2300*/  SHF.R.S32.HI R9, RZ, 0x6, R4 ;  /* 0x00000006ff097819 */ /* 0x000fe20000011404 */
[----:B------:R-:W-:Y:S01]  /*2310*/  IMAD R140, R13, 0x1400, R230 ;  /* 0x000014000d8c7824 */ /* 0x000fe200078e02e6 */
[--C-:B------:R-:W-:Y:S01]  /*2320*/  LOP3.LUT R4, R229, 0x38, R5.reuse, 0xf8, !PT ;  /* 0x00000038e5047812 */ /* 0x100fe200078ef805 */
[----:B------:R-:W-:Y:S01]  /*2330*/  IMAD R142, R13, 0x1400, R236 ;  /* 0x000014000d8e7824 */ /* 0x000fe200078e02ec */
[-C--:B------:R-:W-:Y:S01]  /*2340*/  LOP3.LUT R11, R0, R233.reuse, RZ, 0x3c, !PT ;  /* 0x000000e9000b7212 */ /* 0x080fe200078e3cff */
[C---:B------:R-:W-:Y:S01]  /*2350*/  IMAD R141, R9.reuse, 0x1400, R230 ;  /* 0x00001400098d7824 */ /* 0x040fe200078e02e6 */
[----:B------:R-:W-:Y:S01]  /*2360*/  LOP3.LUT R7, R228, 0x38, R5, 0xf8, !PT ;  /* 0x00000038e4077812 */ /* 0x000fe200078ef805 */
[C---:B------:R-:W-:Y:S01]  /*2370*/  IMAD R143, R9.reuse, 0x1400, R236 ;  /* 0x00001400098f7824 */ /* 0x040fe200078e02ec */
[----:B------:R-:W-:Y:S01]  /*2380*/  LOP3.LUT R4, R4, R233, RZ, 0x3c, !PT ;  /* 0x000000e904047212 */ /* 0x000fe200078e3cff */
[--C-:B------:R-:W-:Y:S01]  /*2390*/  IMAD R133, R9, 0x1400, R231.reuse ;  /* 0x0000140009857824 */ /* 0x100fe200078e02e7 */
[----:B------:R-:W-:Y:S01]  /*23a0*/  IADD3 R140, R140, R11, RZ ;  /* 0x0000000b8c8c7210 */ /* 0x000fe20007ffe0ff */
[----:B------:R-:W-:Y:S01]  /*23b0*/  IMAD R132, R13, 0x1400, R231 ;  /* 0x000014000d847824 */ /* 0x000fe200078e02e7 */
[----:B------:R-:W-:Y:S01]  /*23c0*/  LOP3.LUT R11, R6, 0x38, RZ, 0xc0, !PT ;  /* 0x00000038060b7812 */ /* 0x000fe200078ec0ff */
[----:B------:R-:W-:Y:S01]  /*23d0*/  IMAD.IADD R141, R141, 0x1, R4 ;  /* 0x000000018d8d7824 */ /* 0x000fe200078e0204 */
[----:B------:R-:W-:-:S02]  /*23e0*/  LOP3.LUT R8, R7, R232, RZ, 0x3c, !PT ;  /* 0x000000e807087212 */ /* 0x000fc400078e3cff */
[----:B------:R-:W-:Y:S02]  /*23f0*/  LOP3.LUT R7, R5, 0x38, RZ, 0xc0, !PT ;  /* 0x0000003805077812 */ /* 0x000fe400078ec0ff */
[----:B------:R-:W-:Y:S01]  /*2400*/  LOP3.LUT R4, R11, 0x1c0, R234, 0xf8, !PT ;  /* 0x000001c00b047812 */ /* 0x000fe200078ef8ea */
[----:B------:R-:W-:Y:S01]  /*2410*/  IMAD.IADD R133, R133, 0x1, R8 ;  /* 0x0000000185857824 */ /* 0x000fe200078e0208 */
[----:B------:R-:W-:Y:S02]  /*2420*/  LOP3.LUT R0, R7, 0x1c0, R234, 0xf8, !PT ;  /* 0x000001c007007812 */ /* 0x000fe400078ef8ea */
[-C--:B------:R-:W-:Y:S02]  /*2430*/  LOP3.LUT R7, R4, R235.reuse, RZ, 0x3c, !PT ;  /* 0x000000eb04077212 */ /* 0x080fe400078e3cff */
[----:B------:R-:W-:Y:S02]  /*2440*/  LOP3.LUT R0, R0, R235, RZ, 0x3c, !PT ;  /* 0x000000eb00007212 */ /* 0x000fe400078e3cff */
[----:B------:R-:W-:Y:S01]  /*2450*/  LOP3.LUT R15, R228, 0x38, R6, 0xf8, !PT ;  /* 0x00000038e40f7812 */ /* 0x000fe200078ef806 */
[----:B------:R-:W-:Y:S01]  /*2460*/  IMAD.IADD R142, R142, 0x1, R7 ;  /* 0x000000018e8e7824 */ /* 0x000fe200078e0207 */
[----:B------:R-:W-:Y:S01]  /*2470*/  SHF.R.S32.HI R7, RZ, 0x1f, R144 ;  /* 0x0000001fff077819 */ /* 0x000fe20000011490 */
[----:B------:R-:W-:Y:S01]  /*2480*/  IMAD.IADD R143, R143, 0x1, R0 ;  /* 0x000000018f8f7824 */ /* 0x000fe200078e0200 */
[----:B------:R-:W-:-:S02]  /*2490*/  LOP3.LUT R15, R15, R232, RZ, 0x3c, !PT ;  /* 0x000000e80f0f7212 */ /* 0x000fc400078e3cff */
[----:B------:R-:W-:Y:S01]  /*24a0*/  LOP3.LUT R13, R5, 0xfffffff8, RZ, 0xc0, !PT ;  /* 0xfffffff8050d7812 */ /* 0x000fe200078ec0ff */
[C---:B------:R-:W-:Y:S01]  /*24b0*/  IMAD R0, R7.reuse, R104, RZ ;  /* 0x0000006807007224 */ /* 0x040fe200078e02ff */
[----:B------:R-:W-:Y:S01]  /*24c0*/  LOP3.LUT R11, R6, 0xfffffff8, RZ, 0xc0, !PT ;  /* 0xfffffff8060b7812 */ /* 0x000fe200078ec0ff */
[----:B------:R-:W-:Y:S01]  /*24d0*/  IMAD.IADD R132, R132, 0x1, R15 ;  /* 0x0000000184847824 */ /* 0x000fe200078e020f */
[----:B------:R-:W-:Y:S01]  /*24e0*/  SHF.R.S32.HI R14, RZ, 0x3, R5 ;  /* 0x00000003ff0e7819 */ /* 0x000fe20000011405 */
[C---:B------:R-:W-:Y:S01]  /*24f0*/  IMAD R9, R144.reuse, R105, R0 ;  /* 0x0000006990097224 */ /* 0x040fe200078e0200 */
[----:B------:R-:W-:Y:S01]  /*2500*/  SHF.R.S32.HI R12, RZ, 0x3, R6 ;  /* 0x00000003ff0c7819 */ /* 0x000fe20000011406 */
[----:B------:R-:W-:Y:S01]  /*2510*/  IMAD R0, R7, R110, RZ ;  /* 0x0000006e07007224 */ /* 0x000fe200078e02ff */
[----:B------:R-:W-:Y:S01]  /*2520*/  SHF.R.S32.HI R6, RZ, 0x1f, R11 ;  /* 0x0000001fff067819 */ /* 0x000fe2000001140b */
[----:B------:R-:W-:Y:S01]  /*2530*/  IMAD R7, R111, 0x50, RZ ;  /* 0x000000506f077824 */ /* 0x000fe200078e02ff */
[----:B------:R-:W-:Y:S01]  /*2540*/  IADD3 R25, R101, R9, RZ ;  /* 0x0000000965197210 */ /* 0x000fe20007ffe0ff */
[----:B------:R-:W-:Y:S01]  /*2550*/  IMAD R15, R144, R111, R0 ;  /* 0x0000006f900f7224 */ /* 0x000fe200078e0200 */
[----:B------:R-:W-:Y:S01]  /*2560*/  SEL R0, RZ, 0x8, P2 ;  /* 0x00000008ff007807 */ /* 0x000fe20001000000 */
[----:B------:R-:W-:Y:S01]  /*2570*/  IMAD.WIDE.U32 R110, R110, 0x50, RZ ;  /* 0x000000506e6e7825 */ /* 0x000fe200078e00ff */
[----:B------:R-:W-:-:S02]  /*2580*/  IADD3 R5, R97, R41, RZ ;  /* 0x0000002961057210 */ /* 0x000fc40007ffe0ff */
[----:B------:R-:W-:Y:S01]  /*2590*/  LOP3.LUT R0, R3, R0, RZ, 0xfc, !PT ;  /* 0x0000000003007212 */ /* 0x000fe200078efcff */
[----:B------:R-:W-:-:S03]  /*25a0*/  IMAD.WIDE.U32 R104, R104, 0x50, RZ ;  /* 0x0000005068687825 */ /* 0x000fc600078e00ff */
[C---:B------:R-:W-:Y:S01]  /*25b0*/  LOP3.LUT R10, R0.reuse, 0x2, RZ, 0xc0, !PT ;  /* 0x00000002000a7812 */ /* 0x040fe200078ec0ff */
[----:B------:R-:W-:Y:S01]  /*25c0*/  IMAD.IADD R126, R111, 0x1, R7 ;  /* 0x000000016f7e7824 */ /* 0x000fe200078e0207 */
[C---:B------:R-:W-:Y:S01]  /*25d0*/  LOP3.LUT R8, R0.reuse, 0x8, RZ, 0xc0, !PT ;  /* 0x0000000800087812 */ /* 0x040fe200078ec0ff */
[----:B------:R-:W-:Y:S01]  /*25e0*/  IMAD.IADD R21, R9, 0x1, R103 ;  /* 0x0000000109157824 */ /* 0x000fe200078e0267 */
[----:B------:R-:W-:Y:S01]  /*25f0*/  LOP3.LUT R9, R0, 0x4, RZ, 0xc0, !PT ;  /* 0x0000000400097812 */ /* 0x000fe200078ec0ff */
[----:B------:R-:W-:Y:S01]  /*2600*/  IMAD.IADD R20, R107, 0x1, R15 ;  /* 0x000000016b147824 */ /* 0x000fe200078e020f */
[----:B------:R-:W-:Y:S01]  /*2610*/  SHF.R.S32.HI R7, RZ, 0x1f, R13 ;  /* 0x0000001fff077819 */ /* 0x000fe2000001140d */
[----:B------:R-:W-:Y:S02]  /*2620*/  IMAD.IADD R127, R105, 0x1, R127 ;  /* 0x00000001697f7824 */ /* 0x000fe400078e027f */
[----:B------:R-:W-:-:S07]  /*2630*/  IMAD.IADD R15, R15, 0x1, R109 ;  /* 0x000000010f0f7824 */ /* 0x000fce00078e026d */
.L_x_2410:
[----:B--23--:R-:W2:Y:S01]  /*2640*/  LDL R43, [R1+0x64] ;  /* 0x00006400012b7983 */ /* 0x00cea20000100800 */
[----:B------:R-:W0:Y:S01]  /*2650*/  LDC.64 R118, c[0x0][0x2d8] ;  /* 0x0000b600ff767b82 */ /* 0x000e220000000a00 */
[----:B------:R-:W-:Y:S01]  /*2660*/  VIADD R45, R24, 0xffffffff ;  /* 0xffffffff182d7836 */ /* 0x000fe20000000000 */
[----:B------:R-:W-:Y:S05]  /*2670*/  YIELD ;  /* 0x0000000000007946 */ /* 0x000fea0003800000 */
[----:B------:R-:W-:Y:S01]  /*2680*/  SHF.R.S32.HI R42, RZ, 0x1f, R45 ;  /* 0x0000001fff2a7819 */ /* 0x000fe2000001142d */
[----:B------:R-:W1:Y:S01]  /*2690*/  LDC R116, c[0x0][0x3d4] ;  /* 0x0000f500ff747b82 */ /* 0x000e620000000800 */
        /* <DEDUP_REMOVED lines=12> */
[----:B------:R-:W-:Y:S02]  /*2760*/  LEA.HI.X R53, R0, R119, R3, 0x1, P2 ;  /* 0x0000007700357211 */ /* 0x000fe400010f0c03 */
[----:B-1----:R-:W-:Y:S02]  /*2770*/  ISETP.GE.AND P2, PT, R116, 0x1, PT ;  /* 0x000000017400780c */ /* 0x002fe40003f46270 */
[----:B------:R-:W-:-:S02]  /*2780*/  LEA R54, P5, R4, R118, 0x1 ;  /* 0x0000007604367211 */ /* 0x000fc400078a08ff */
[----:B-----5:R-:W-:Y:S02]  /*2790*/  LEA R60, P6, R40, R118, 0x1 ;  /* 0x00000076283c7211 */ /* 0x020fe400078c08ff */
[----:B------:R-:W-:Y:S02]  /*27a0*/  ISETP.GT.AND P3, PT, R45, R124, PT ;  /* 0x0000007c2d00720c */ /* 0x000fe40003f64270 */
[-C--:B------:R-:W-:Y:S01]  /*27b0*/  LEA.HI.X R55, R4, R119.reuse, R24, 0x1, P5 ;  /* 0x0000007704377211 */ /* 0x080fe200028f0c18 */
[----:B------:R-:W-:Y:S01]  /*27c0*/  IMAD.MOV.U32 R24, RZ, RZ, R45 ;  /* 0x000000ffff187224 */ /* 0x000fe200078e002d */
[----:B------:R-:W-:Y:S02]  /*27d0*/  LEA.HI.X R61, R40, R119, R41, 0x1, P6 ;  /* 0x00000077283d7211 */ /* 0x000fe400030f0c29 */
[----:B------:R-:W-:Y:S01]  /*27e0*/  P2R R114, PR, RZ, 0x8 ;  /* 0x00000008ff727803 */ /* 0x000fe20000000000 */
[----:B--2---:R-:W-:-:S05]  /*27f0*/  IMAD R3, R17, 0x5000, R43 ;  /* 0x0000500011037824 */ /* 0x004fca00078e022b */
[----:B------:R-:W-:Y:S01]  /*2800*/  LEA R4, R3, R16, 0x1 ;  /* 0x0000001003047211 */ /* 0x000fe200078e08ff */
[----:B------:R-:W-:Y:S06]  /*2810*/  @!P2 BRA `(.L_x_2304) ;  /* 0x000000700040a947 */ /* 0x000fec0003800000 */
[----:B------:R-:W-:Y:S01]  /*2820*/  ULDC.U8 UR4, c[0x0][0x3f0] ;  /* 0x0000fc0000047ab9 */ /* 0x000fe20000000000 */
[-C--:B------:R-:W-:Y:S01]  /*2830*/  IMAD R3, R126, R45.reuse, RZ ;  /* 0x0000002d7e037224 */ /* 0x080fe200078e02ff */
[----:B------:R-:W-:Y:S01]  /*2840*/  ISETP.NE.AND P2, PT, RZ, UR4, PT ;  /* 0x00000004ff007c0c */ /* 0x000fe2000bf45270 */
[-C--:B------:R-:W-:Y:S02]  /*2850*/  IMAD R43, R127, R45.reuse, RZ ;  /* 0x0000002d7f2b7224 */ /* 0x080fe400078e02ff */
[----:B------:R-:W-:Y:S02]  /*2860*/  IMAD R41, R42, R110, R3 ;  /* 0x0000006e2a297224 */ /* 0x000fe400078e0203 */
        /* <DEDUP_REMOVED lines=24> */
[----:B------:R-:W-:Y:S02]  /*29f0*/  IADD3.X R42, R0, R20, RZ, P2, !PT ;  /* 0x00000014002a7210 */ /* 0x000fe400017fe4ff */
[----:B------:R-:W-:Y:S02]  /*2a00*/  CS2R R122, SRZ ;  /* 0x00000000007a7805 */ /* 0x000fe4000001ff00 */
[----:B------:R-:W-:Y:S01]  /*2a10*/  LEA R40, P2, R41, UR4, 0x1 ;  /* 0x0000000429287c11 */ /* 0x000fe2000f8408ff */
[----:B------:R-:W-:Y:S01]  /*2a20*/  IMAD.X R44, R115, 0x1, R25, P4 ;  /* 0x00000001732c7824 */ /* 0x000fe200020e0619 */
[----:B------:R-:W-:-:S02]  /*2a30*/  ISETP.GE.AND P5, PT, R22, R116, PT ;  /* 0x000000741600720c */ /* 0x000fc40003fa6270 */
[----:B------:R-:W-:Y:S01]  /*2a40*/  LEA.HI.X R41, R41, UR5, R42, 0x1, P2 ;  /* 0x0000000529297c11 */ /* 0x000fe200090f0c2a */
[----:B------:R-:W-:Y:S01]  /*2a50*/  ULDC.64 UR4, c[0x0][0x3e0] ;  /* 0x0000f80000047ab9 */ /* 0x000fe20000000a00 */
[----:B------:R-:W-:Y:S02]  /*2a60*/  ISETP.GE.AND P4, PT, R216, R116, PT ;  /* 0x00000074d800720c */ /* 0x000fe40003f86270 */
[----:B------:R-:W-:-:S04]  /*2a70*/  LEA R42, P2, R43, UR4, 0x1 ;  /* 0x000000042b2a7c11 */ /* 0x000fc8000f8408ff */
[----:B------:R-:W-:Y:S02]  /*2a80*/  LEA.HI.X R43, R43, UR5, R44, 0x1, P2 ;  /* 0x000000052b2b7c11 */ /* 0x000fe400090f0c2c */
[-C--:B------:R-:W-:Y:S01]  /*2a90*/  ISETP.GE.AND P2, PT, R215, R116.reuse, PT ;  /* 0x00000074d700720c */ /* 0x080fe20003f46270 */
[----:B------:R0:W5:Y:S04]  /*2aa0*/  @!P5 LDG.E.64 R120, desc[UR60][R40.64] ;  /* 0x0000003c2878d981 */ /* 0x000168000c1e1b00 */
[----:B------:R0:W5:Y:S01]  /*2ab0*/  @!P5 LDG.E.64 R122, desc[UR60][R42.64] ;  /* 0x0000003c2a7ad981 */ /* 0x000162000c1e1b00 */
[----:B------:R-:W-:Y:S02]  /*2ac0*/  ISETP.GE.AND P5, PT, R217, R116, PT ;  /* 0x00000074d900720c */ /* 0x000fe40003fa6270 */
[----:B------:R-:W-:-:S02]  /*2ad0*/  CS2R R94, SRZ ;  /* 0x00000000005e7805 */ /* 0x000fc4000001ff00 */
[----:B------:R-:W-:Y:S02]  /*2ae0*/  CS2R R86, SRZ ;  /* 0x0000000000567805 */ /* 0x000fe4000001ff00 */
        /* <DEDUP_REMOVED lines=9> */
[----:B------:R0:W5:Y:S02]  /*2b80*/  @!P5 LDG.E.64 R84, desc[UR60][R42.64+0xc0] ;  /* 0x0000c03c2a54d981 */ /* 0x000164000c1e1b00 */
.L_x_2307:
[----:B------:R-:W-:Y:S05]  /*2b90*/  BSYNC B1 ;  /* 0x0000000000017941 */ /* 0x000fea0003800000 */
.L_x_2306:
[----:B0----5:R-:W-:Y:S01]  /*2ba0*/  IMAD.MOV.U32 R40, RZ, RZ, R82 ;  /* 0x000000ffff287224 */ /* 0x021fe200078e0052 */
[----:B------:R-:W-:Y:S01]  /*2bb0*/  MOV R42, R86 ;  /* 0x00000056002a7202 */ /* 0x000fe20000000f00 */
[----:B------:R-:W-:Y:S01]  /*2bc0*/  IMAD.MOV.U32 R41, RZ, RZ, R83 ;  /* 0x000000ffff297224 */ /* 0x000fe200078e0053 */
[----:B------:R-:W-:Y:S01]  /*2bd0*/  ISETP.GE.AND P4, PT, R218, R3, PT ;  /* 0x00000003da00720c */ /* 0x000fe20003f86270 */
[----:B------:R-:W-:Y:S01]  /*2be0*/  BSSY B1, `(.L_x_2308) ;  /* 0x000003c000017945 */ /* 0x000fe20003800000 */
        /* <DEDUP_REMOVED lines=10> */
[----:B------:R-:W-:Y:S02]  /*2c90*/  MOV R42, R120 ;  /* 0x00000078002a7202 */ /* 0x000fe40000000f00 */
[----:B------:R-:W-:Y:S02]  /*2ca0*/  CS2R R76, SRZ ;  /* 0x00000000004c7805 */ /* 0x000fe4000001ff00 */
[----:B------:R-:W-:Y:S02]  /*2cb0*/  CS2R R80, SRZ ;  /* 0x0000000000507805 */ /* 0x000fe4000001ff00 */
[----:B------:R-:W-:Y:S01]  /*2cc0*/  PRMT R163, R41, 0x5410, R40 ;  /* 0x0000541029a37816 */ /* 0x000fe20000000028 */
[----:B------:R-:W-:-:S02]  /*2cd0*/  IMAD.MOV.U32 R41, RZ, RZ, R121 ;  /* 0x000000ffff297224 */ /* 0x000fc400078e0079 */
[----:B------:R-:W-:-:S03]  /*2ce0*/  IMAD.MOV.U32 R40, RZ, RZ, R84 ;  /* 0x000000ffff287224 */ /* 0x000fc600078e0054 */
[----:B------:R-:W-:Y:S01]  /*2cf0*/  PRMT R155, R42, 0x5410, R41 ;  /* 0x000054102a9b7816 */ /* 0x000fe20000000029 */
[----:B------:R-:W-:Y:S01]  /*2d00*/  IMAD.MOV.U32 R41, RZ, RZ, R85 ;  /* 0x000000ffff297224 */ /* 0x000fe200078e0055 */
[----:B------:R-:W-:-:S04]  /*2d10*/  MOV R42, R92 ;  /* 0x0000005c002a7202 */ /* 0x000fc80000000f00 */
[----:B------:R-:W-:Y:S01]  /*2d20*/  PRMT R161, R40, 0x5410, R41 ;  /* 0x0000541028a17816 */ /* 0x000fe20000000029 */
[----:B------:R-:W-:Y:S02]  /*2d30*/  IMAD.MOV.U32 R40, RZ, RZ, R93 ;  /* 0x000000ffff287224 */ /* 0x000fe400078e005d */
[----:B------:R-:W-:-:S03]  /*2d40*/  IMAD.MOV.U32 R41, RZ, RZ, R118 ;  /* 0x000000ffff297224 */ /* 0x000fc600078e0076 */
[----:B------:R-:W-:Y:S01]  /*2d50*/  PRMT R164, R42, 0x5410, R40 ;  /* 0x000054102aa47816 */ /* 0x000fe20000000028 */
[----:B------:R-:W-:Y:S01]  /*2d60*/  IMAD.MOV.U32 R40, RZ, RZ, R119 ;  /* 0x000000ffff287224 */ /* 0x000fe200078e0077 */
[----:B------:R-:W-:-:S04]  /*2d70*/  MOV R42, R122 ;  /* 0x0000007a002a7202 */ /* 0x000fc80000000f00 */
[----:B------:R-:W-:Y:S01]  /*2d80*/  PRMT R165, R41, 0x5410, R40 ;  /* 0x0000541029a57816 */ /* 0x000fe20000000028 */
[----:B------:R-:W-:-:S05]  /*2d90*/  IMAD.MOV.U32 R41, RZ, RZ, R123 ;  /* 0x000000ffff297224 */ /* 0x000fca00078e007b */
        /* <DEDUP_REMOVED lines=32> */
.L_x_2309:
[----:B------:R-:W-:Y:S05]  /*2fa0*/  BSYNC B1 ;  /* 0x0000000000017941 */ /* 0x000fea0003800000 */
.L_x_2308:
        /* <DEDUP_REMOVED lines=42> */
.L_x_2311:
[----:B------:R-:W-:Y:S05]  /*3250*/  BSYNC B1 ;  /* 0x0000000000017941 */ /* 0x000fea0003800000 */
.L_x_2310:
[----:B------:R-:W2:Y:S01]  /*3260*/  LDL R0, [R1+0x60] ;  /* 0x0000600001007983 */ /* 0x000ea20000100800 */
[----:B01----:R-:W-:Y:S01]  /*3270*/  IMAD.MOV.U32 R41, RZ, RZ, R71 ;  /* 0x000000ffff297224 */ /* 0x003fe200078e0047 */
[----:B------:R-:W-:Y:S01]  /*3280*/  PRMT R138, R134, 0x7610, R138 ;  /* 0x00007610868a7816 */ /* 0x000fe2000000008a */
[----:B------:R-:W-:Y:S01]  /*3290*/  IMAD.MOV.U32 R42, RZ, RZ, R74 ;  /* 0x000000ffff2a7224 */ /* 0x000fe200078e004a */
[----:B------:R-:W-:-:S04]  /*32a0*/  MOV R40, R70 ;  /* 0x0000004600287202 */ /* 0x000fc80000000f00 */
[----:B------:R-:W-:Y:S01]  /*32b0*/  PRMT R145, R40, 0x5410, R41 ;  /* 0x0000541028917816 */ /* 0x000fe20000000029 */
[----:B------:R-:W-:Y:S01]  /*32c0*/  IMAD.MOV.U32 R41, RZ, RZ, R79 ;  /* 0x000000ffff297224 */ /* 0x000fe200078e004f */
[----:B------:R-:W-:Y:S01]  /*32d0*/  PRMT R151, R42, 0x7610, R151 ;  /* 0x000076102a977816 */ /* 0x000fe20000000097 */
[----:B------:R-:W-:Y:S01]  /*32e0*/  IMAD.MOV.U32 R42, RZ, RZ, R68 ;  /* 0x000000ffff2a7224 */ /* 0x000fe200078e0044 */
[----:B------:R-:W-:Y:S02]  /*32f0*/  MOV R40, R78 ;  /* 0x0000004e00287202 */ /* 0x000fe40000000f00 */
[----:B------:R-:W-:Y:S01]  /*3300*/  PRMT R158, R41, 0x7610, R158 ;  /* 0x00007610299e7816 */ /* 0x000fe2000000009e */
[----:B------:R-:W-:Y:S01]  /*3310*/  IMAD.MOV.U32 R41, RZ, RZ, R73 ;  /* 0x000000ffff297224 */ /* 0x000fe200078e0049 */
[----:B------:R-:W-:Y:S02]  /*3320*/  PRMT R159, R159, 0x5410, R40 ;  /* 0x000054109f9f7816 */ /* 0x000fe40000000028 */
[----:B------:R-:W-:Y:S01]  /*3330*/  PRMT R139, R42, 0x7610, R139 ;  /* 0x000076102a8b7816 */ /* 0x000fe2000000008b */
[----:B------:R-:W-:Y:S01]  /*3340*/  IMAD.MOV.U32 R42, RZ, RZ, R76 ;  /* 0x000000ffff2a7224 */ /* 0x000fe200078e004c */
[----:B------:R-:W-:-:S04]  /*3350*/  MOV R40, R72 ;  /* 0x0000004800287202 */ /* 0x000fc80000000f00 */
[----:B------:R-:W-:Y:S01]  /*3360*/  PRMT R146, R40, 0x5410, R41 ;  /* 0x0000541028927816 */ /* 0x000fe20000000029 */
[----:B------:R-:W-:Y:S01]  /*3370*/  IMAD.MOV.U32 R41, RZ, RZ, R81 ;  /* 0x000000ffff297224 */ /* 0x000fe200078e0051 */
[----:B------:R-:W-:Y:S01]  /*3380*/  PRMT R152, R42, 0x7610, R152 ;  /* 0x000076102a987816 */ /* 0x000fe20000000098 */
[----:B-----5:R-:W-:Y:S01]  /*3390*/  IMAD.MOV.U32 R42, RZ, RZ, R44 ;  /* 0x000000ffff2a7224 */ /* 0x020fe200078e002c */
        /* <DEDUP_REMOVED lines=9> */
[----:B------:R-:W-:Y:S02]  /*3430*/  MOV R41, R62 ;  /* 0x0000003e00297202 */ /* 0x000fe40000000f00 */
[----:B------:R-:W-:Y:S01]  /*3440*/  PRMT R134, R42, 0x7610, R134 ;  /* 0x000076102a867816 */ /* 0x000fe20000000086 */
[----:B------:R-:W-:Y:S01]  /*3450*/  IMAD.MOV.U32 R42, RZ, RZ, R57 ;  /* 0x000000ffff2a7224 */ /* 0x000fe200078e0039 */
[----:B------:R-:W-:Y:S01]  /*3460*/  PRMT R136, R41, 0x5410, R40 ;  /* 0x0000541029887816 */ /* 0x000fe20000000028 */
[----:B------:R-:W-:Y:S01]  /*3470*/  IMAD.MOV.U32 R41, RZ, RZ, R47 ;  /* 0x000000ffff297224 */ /* 0x000fe200078e002f */
[----:B------:R-:W-:Y:S02]  /*3480*/  MOV R40, R48 ;  /* 0x0000003000287202 */ /* 0x000fe40000000f00 */
[----:B------:R-:W-:Y:S01]  /*3490*/  PRMT R134, R134, 0x5410, R42 ;  /* 0x0000541086867816 */ /* 0x000fe2000000002a */
[----:B------:R-:W-:Y:S01]  /*34a0*/  IMAD.MOV.U32 R42, RZ, RZ, R58 ;  /* 0x000000ffff2a7224 */ /* 0x000fe200078e003a */
[----:B--2---:R-:W-:Y:S01]  /*34b0*/  R2UR UR4, R0 ;  /* 0x00000000000472ca */ /* 0x004fe200000e0000 */
[----:B------:R-:W-:-:S05]  /*34c0*/  IMAD.MOV.U32 R0, RZ, RZ, R67 ;  /* 0x000000ffff007224 */ /* 0x000fca00078e0043 */
[----:B------:R-:W-:Y:S01]  /*34d0*/  PRMT R138, R138, 0x5410, R0 ;  /* 0x000054108a8a7816 */ /* 0x000fe20000000000 */
[----:B------:R-:W-:-:S05]  /*34e0*/  IMAD.MOV.U32 R0, RZ, RZ, R75 ;  /* 0x000000ffff007224 */ /* 0x000fca00078e004b */
[----:B------:R-:W-:Y:S01]  /*34f0*/  PRMT R151, R151, 0x5410, R0 ;  /* 0x0000541097977816 */ /* 0x000fe20000000000 */
[----:B------:R-:W-:Y:S01]  /*3500*/  IMAD.MOV.U32 R0, RZ, RZ, R69 ;  /* 0x000000ffff007224 */ /* 0x000fe200078e0045 */
[----:B------:R-:W-:-:S04]  /*3510*/  UISETP.NE.AND UP0, UPT, UR4, 0x3, UPT ;  /* 0x000000030400788c */ /* 0x000fc8000bf05270 */
[----:B------:R-:W-:Y:S01]  /*3520*/  PRMT R139, R139, 0x5410, R0 ;  /* 0x000054108b8b7816 */ /* 0x000fe20000000000 */
[----:B------:R-:W-:Y:S01]  /*3530*/  IMAD.MOV.U32 R0, RZ, RZ, R77 ;  /* 0x000000ffff007224 */ /* 0x000fe200078e004d */
[----:B------:R-:W-:-:S04]  /*3540*/  PLOP3.LUT P2, PT, PT, PT, UP0, 0x80, 0x0 ;  /* 0x000000000000781c */ /* 0x000fc80003f4f008 */
[----:B------:R-:W-:Y:S01]  /*3550*/  PRMT R152, R152, 0x5410, R0 ;  /* 0x0000541098987816 */ /* 0x000fe20000000000 */
[----:B------:R-:W-:-:S05]  /*3560*/  IMAD.MOV.U32 R0, RZ, RZ, R45 ;  /* 0x000000ffff007224 */ /* 0x000fca00078e002d */
[----:B------:R-:W-:Y:S01]  /*3570*/  PRMT R88, R88, 0x5410, R0 ;  /* 0x0000541058587816 */ /* 0x000fe20000000000 */
[----:B------:R-:W-:-:S05]  /*3580*/  IMAD.MOV.U32 R0, RZ, RZ, R46 ;  /* 0x000000ffff007224 */ /* 0x000fca00078e002e */
[----:B------:R-:W-:Y:S01]  /*3590*/  PRMT R89, R0, 0x7610, R89 ;  /* 0x0000761000597816 */ /* 0x000fe20000000059 */
[----:B------:R-:W-:-:S03]  /*35a0*/  IMAD.MOV.U32 R0, RZ, RZ, R49 ;  /* 0x000000ffff007224 */ /* 0x000fc600078e0031 */
[----:B------:R-:W-:Y:S01]  /*35b0*/  PRMT R89, R89, 0x5410, R41 ;  /* 0x0000541059597816 */ /* 0x000fe20000000029 */
[----:B------:R-:W-:Y:S01]  /*35c0*/  IMAD.MOV.U32 R41, RZ, RZ, R59 ;  /* 0x000000ffff297224 */ /* 0x000fe200078e003b */
[----:B------:R-:W-:Y:S01]  /*35d0*/  PRMT R91, R40, 0x5410, R0 ;  /* 0x00005410285b7816 */ /* 0x000fe20000000000 */
[----:B------:R-:W-:Y:S01]  /*35e0*/  IMAD.MOV.U32 R0, RZ, RZ, R65 ;  /* 0x000000ffff007224 */ /* 0x000fe200078e0041 */
[----:B------:R-:W-:Y:S02]  /*35f0*/  MOV R40, R64 ;  /* 0x0000004000287202 */ /* 0x000fe40000000f00 */
[----:B------:R-:W-:Y:S02]  /*3600*/  PRMT R135, R42, 0x5410, R41 ;  /* 0x000054102a877816 */ /* 0x000fe40000000029 */
[----:B------:R-:W-:Y:S01]  /*3610*/  PRMT R137, R40, 0x5410, R0 ;  /* 0x0000541028897816 */ /* 0x000fe20000000000 */
[----:B------:R-:W-:Y:S06]  /*3620*/  @!P2 BRA `(.L_x_2312) ;  /* 0x000000000004a947 */ /* 0x000fec0003800000 */
[----:B------:R-:W-:Y:S01]  /*3630*/  BPT.TRAP 0x1 ;  /* 0x000000040000795c */ /* 0x000fe20000300000 */
.L_x_2312:
[----:B------:R-:W-:Y:S01]  /*3640*/  IMAD R0, R17, 0x8, R16 ;  /* 0x0000000811007824 */ /* 0x000fe200078e0210 */
[----:B------:R-:W-:Y:S01]  /*3650*/  SHF.L.U32 R115, R221, 0x1f, RZ ;  /* 0x0000001fdd737819 */ /* 0x000fe200000006ff */
[----:B------:R-:W-:Y:S03]  /*3660*/  BSSY B1, `(.L_x_2313) ;  /* 0x0000003000017945 */ /* 0x000fe60003800000 */
[----:B------:R-:W0:Y:S02]  /*3670*/  SYNCS.PHASECHK.TRANS64.TRYWAIT P6, [R0+URZ+0x38890], R115 ;  /* 0x03889073000075a7 */ /* 0x000e2400080c017f */
[----:B0-----:R-:W-:Y:S05]  /*3680*/  @!P6 BRA `(.L_x_2314) ;  /* 0x0000029800b8e947 */ /* 0x001fea0003800000 */
.L_x_2684:
[----:B------:R-:W-:Y:S05]  /*3690*/  BSYNC B1 ;  /* 0x0000000000017941 */ /* 0x000fea0003800000 */
.L_x_2313:
        /* <DEDUP_REMOVED lines=14> */
[--C-:B------:R-:W-:Y:S01]  /*3780*/  HADD2.F32 R122, -RZ, R43.reuse.H1_H1 ;  /* 0x3000002bff7a7230 */ /* 0x100fe20000004100 */
[----:B------:R-:W-:Y:S01]  /*3790*/  SHF.R.U32.HI R123, RZ, 0x10, R123 ;  /* 0x00000010ff7b7819 */ /* 0x000fe2000001167b */
[----:B------:R-:W-:Y:S02]  /*37a0*/  HADD2.F32 R154, -RZ, R43.H0_H0 ;  /* 0x2000002bff9a7230 */ /* 0x000fe40000004100 */
[----:B------:R-:W-:Y:S02]  /*37b0*/  HADD2.F32 R153, -RZ, R121.H0_H0 ;  /* 0x20000079ff997230 */ /* 0x000fe40000004100 */
[----:B------:R-:W-:-:S02]  /*37c0*/  HADD2.F32 R123, -RZ, R123.H0_H0 ;  /* 0x2000007bff7b7230 */ /* 0x000fc40000004100 */
[----:B------:R-:W-:Y:S02]  /*37d0*/  HADD2.F32 R149, -RZ, R149.H0_H0 ;  /* 0x20000095ff957230 */ /* 0x000fe40000004100 */
[----:B------:R-:W-:Y:S01]  /*37e0*/  FMUL.FTZ R41, R150, R153 ;  /* 0x0000009996297220 */ /* 0x000fe20000410000 */
[----:B------:R-:W-:Y:S02]  /*37f0*/  HADD2.F32 R121, -RZ, R120.H0_H0 ;  /* 0x20000078ff797230 */ /* 0x000fe40000004100 */
[----:B------:R-:W-:Y:S01]  /*3800*/  FMUL.FTZ R43, R122, R123 ;  /* 0x0000007b7a2b7220 */ /* 0x000fe20000410000 */
[----:B------:R-:W-:Y:S01]  /*3810*/  FMUL.FTZ R153, R156, R153 ;  /* 0x000000999c997220 */ /* 0x000fe20000410000 */
[----:B------:R-:W-:Y:S01]  /*3820*/  FMUL.FTZ R123, R154, R123 ;  /* 0x0000007b9a7b7220 */ /* 0x000fe20000410000 */
[----:B------:R-:W-:Y:S01]  /*3830*/  FFMA.FTZ R41, R156, R149, -R41 ;  /* 0x000000959c297223 */ /* 0x000fe20000010829 */
[----:B------:R-:W-:Y:S01]  /*3840*/  FFMA.FTZ R43, R154, R121, -R43 ;  /* 0x000000799a2b7223 */ /* 0x000fe2000001082b */
        /* <DEDUP_REMOVED lines=8> */
[-C--:B------:R-:W-:Y:S01]  /*38d0*/  FMUL.FTZ R153, R150, R123.reuse ;  /* 0x0000007b96997220 */ /* 0x080fe20000410000 */
[----:B------:R-:W-:Y:S02]  /*38e0*/  HADD2.F32 R40, -RZ, R42.H1_H1 ;  /* 0x3000002aff287230 */ /* 0x000fe40000004100 */
[----:B------:R-:W-:Y:S01]  /*38f0*/  FMUL.FTZ R157, R154, R123 ;  /* 0x0000007b9a9d7220 */ /* 0x000fe20000410000 */
[----:B------:R-:W-:-:S02]  /*3900*/  HADD2.F32 R149, -RZ, R155.H0_H0 ;  /* 0x2000009bff957230 */ /* 0x000fc40000004100 */
[----:B------:R-:W-:Y:S02]  /*3910*/  HADD2.F32 R42, -RZ, R42.H0_H0 ;  /* 0x2000002aff2a7230 */ /* 0x000fe40000004100 */
[----:B------:R-:W-:Y:S01]  /*3920*/  FMUL.FTZ R123, R40, R121 ;  /* 0x00000079287b7220 */ /* 0x000fe20000410000 */
[----:B------:R-:W-:Y:S02]  /*3930*/  HADD2.F32 R155, -RZ, R155.H1_H1 ;  /* 0x3000009bff9b7230 */ /* 0x000fe40000004100 */
        /* <DEDUP_REMOVED lines=8> */
.L_x_2320:
[----:B------:R-:W-:Y:S05]  /*39c0*/  BSYNC B3 ;  /* 0x0000000000037941 */ /* 0x000fea0003800000 */
.L_x_2319:
[----:B--2---:R1:W-:Y:S02]  /*39d0*/  STG.E.128 desc[UR60][R60.64], R40 ;  /* 0x000000283c007986 */ /* 0x0043e4000c101d3c */
.L_x_2318:
[----:B------:R-:W-:Y:S05]  /*39e0*/  BSYNC B2 ;  /* 0x0000000000027941 */ /* 0x000fea0003800000 */
.L_x_2317:
        /* <DEDUP_REMOVED lines=48> */
.L_x_2324:
[----:B------:R-:W-:Y:S05]  /*3cf0*/  BSYNC B3 ;  /* 0x0000000000037941 */ /* 0x000fea0003800000 */
.L_x_2323:
[----:B--2---:R2:W-:Y:S02]  /*3d00*/  STG.E.128 desc[UR60][R60.64+0x80], R40 ;  /* 0x000080283c007986 */ /* 0x0045e4000c101d3c */
.L_x_2322:
[----:B------:R-:W-:Y:S05]  /*3d10*/  BSYNC B2 ;  /* 0x0000000000027941 */ /* 0x000fea0003800000 */
.L_x_2321:
[----:B------:R-:W-:Y:S01]  /*3d20*/  ISETP.NE.AND P3, PT, R9, RZ, PT ;  /* 0x000000ff0900720c */ /* 0x000fe20003f65270 */
[----:B------:R-:W-:-:S12]  /*3d30*/  BSSY B2, `(.L_x_2325) ;  /* 0x0000030000027945 */ /* 0x000fd80003800000 */
[----:B------:R-:W-:Y:S05]  /*3d40*/  @!P3 BRA `(.L_x_2326) ;  /* 0x0000000000b8b947 */ /* 0x000fea0003800000 */
[----:B-12---:R1:W2:Y:S01]  /*3d50*/  LDS.128 R40, [R4+0x29400] ;  /* 0x0294000004287984 */ /* 0x0062a20000000c00 */
        /* <DEDUP_REMOVED lines=10> */
[----:B------:R-:W-:Y:S02]  /*3e00*/  HADD2.F32 R93, -RZ, R93.H0_H0 ;  /* 0x2000005dff5d7230 */ /* 0x000fe40000004100 */
[--C-:B------:R-:W-:Y:S02]  /*3e10*/  HADD2.F32 R94, -RZ, R43.reuse.H1_H1 ;  /* 0x3000002bff5e7230 */ /* 0x100fe40000004100 */
[----:B------:R-:W-:Y:S01]  /*3e20*/  FMUL.FTZ R120, R95, R92 ;  /* 0x0000005c5f787220 */ /* 0x000fe20000410000 */
[----:B------:R-:W-:-:S02]  /*3e30*/  HADD2.F32 R118, -RZ, R43.H0_H0 ;  /* 0x2000002bff767230 */ /* 0x000fc40000004100 */
[C---:B------:R-:W-:Y:S01]  /*3e40*/  FMUL.FTZ R92, R41.reuse, R92 ;  /* 0x0000005c295c7220 */ /* 0x040fe20000410000 */
[----:B------:R-:W-:Y:S02]  /*3e50*/  HADD2.F32 R86, -RZ, R86.H0_H0 ;  /* 0x20000056ff567230 */ /* 0x000fe40000004100 */
[-C--:B------:R-:W-:Y:S01]  /*3e60*/  FMUL.FTZ R43, R94, R93.reuse ;  /* 0x0000005d5e2b7220 */ /* 0x080fe20000410000 */
[----:B------:R-:W-:Y:S02]  /*3e70*/  HADD2.F32 R87, -RZ, R87.H0_H0 ;  /* 0x20000057ff577230 */ /* 0x000fe40000004100 */
[C---:B------:R-:W-:Y:S01]  /*3e80*/  FMUL.FTZ R93, R118.reuse, R93 ;  /* 0x0000005d765d7220 */ /* 0x040fe20000410000 */
[----:B------:R-:W-:Y:S02]  /*3e90*/  HADD2.F32 R119, -RZ, R42.H0_H0 ;  /* 0x2000002aff777230 */ /* 0x000fe40000004100 */
[-C--:B------:R-:W-:Y:S01]  /*3ea0*/  FFMA.FTZ R120, R41, R86.reuse, -R120 ;  /* 0x0000005629787223 */ /* 0x080fe20000010878 */
[----:B------:R-:W-:Y:S01]  /*3eb0*/  FFMA.FTZ R95, R95, R86, R92 ;  /* 0x000000565f5f7223 */ /* 0x000fe2000001005c */
[-C--:B------:R-:W-:Y:S01]  /*3ec0*/  FFMA.FTZ R43, R118, R87.reuse, -R43 ;  /* 0x00000057762b7223 */ /* 0x080fe2000001082b */
[----:B------:R-:W-:Y:S01]  /*3ed0*/  FFMA.FTZ R94, R94, R87, R93 ;  /* 0x000000575e5e7223 */ /* 0x000fe2000001005d */
[----:B------:R-:W-:-:S02]  /*3ee0*/  HADD2.F32 R86, -RZ, R164.H0_H0 ;  /* 0x200000a4ff567230 */ /* 0x000fc40000004100 */
[----:B------:R-:W-:Y:S02]  /*3ef0*/  HADD2.F32 R164, -RZ, R164.H1_H1 ;  /* 0x300000a4ffa47230 */ /* 0x000fe40000004100 */
[----:B------:R-:W-:Y:S01]  /*3f00*/  HADD2.F32 R87, -RZ, R40.H1_H1 ;  /* 0x30000028ff577230 */ /* 0x000fe20000004100 */
[----:B------:R-:W-:Y:S01]  /*3f10*/  F2FP.F16.F32.PACK_AB R43, R94, R43 ;  /* 0x0000002b5e2b723e */ /* 0x000fe200000000ff */
[----:B------:R-:W-:Y:S02]  /*3f20*/  HADD2.F32 R93, -RZ, R42.H1_H1 ;  /* 0x3000002aff5d7230 */ /* 0x000fe40000004100 */
[----:B------:R-:W-:Y:S02]  /*3f30*/  HADD2.F32 R40, -RZ, R40.H0_H0 ;  /* 0x20000028ff287230 */ /* 0x000fe40000004100 */
[----:B------:R-:W-:Y:S01]  /*3f40*/  FMUL.FTZ R121, R87, R86 ;  /* 0x0000005657797220 */ /* 0x000fe20000410000 */
[--C-:B------:R-:W-:Y:S02]  /*3f50*/  HADD2.F32 R41, -RZ, R162.reuse.H0_H0 ;  /* 0x200000a2ff297230 */ /* 0x100fe40000004100 */
[----:B------:R-:W-:Y:S01]  /*3f60*/  FMUL.FTZ R42, R93, R164 ;  /* 0x000000a45d2a7220 */ /* 0x000fe20000410000 */
[----:B------:R-:W-:-:S02]  /*3f70*/  HADD2.F32 R162, -RZ, R162.H1_H1 ;  /* 0x300000a2ffa27230 */ /* 0x000fc40000004100 */
[C---:B------:R-:W-:Y:S01]  /*3f80*/  FMUL.FTZ R86, R40.reuse, R86 ;  /* 0x0000005628567220 */ /* 0x040fe20000410000 */
[----:B------:R-:W-:Y:S01]  /*3f90*/  FMUL.FTZ R164, R119, R164 ;  /* 0x000000a477a47220 */ /* 0x000fe20000410000 */
[-C--:B------:R-:W-:Y:S02]  /*3fa0*/  FFMA.FTZ R121, R40, R41.reuse, -R121 ;  /* 0x0000002928797223 */ /* 0x080fe40000010879 */
[----:B------:R-:W-:Y:S01]  /*3fb0*/  FFMA.FTZ R86, R87, R41, R86 ;  /* 0x0000002957567223 */ /* 0x000fe20000010056 */
[-C--:B------:R-:W-:Y:S01]  /*3fc0*/  FFMA.FTZ R42, R119, R162.reuse, -R42 ;  /* 0x000000a2772a7223 */ /* 0x080fe2000001082a */
[----:B------:R-:W-:Y:S01]  /*3fd0*/  FFMA.FTZ R93, R93, R162, R164 ;  /* 0x000000a25d5d7223 */ /* 0x000fe200000100a4 */
[----:B------:R-:W-:Y:S02]  /*3fe0*/  F2FP.F16.F32.PACK_AB R41, R95, R120 ;  /* 0x000000785f29723e */ /* 0x000fe400000000ff */
[----:B------:R-:W-:Y:S02]  /*3ff0*/  F2FP.F16.F32.PACK_AB R40, R86, R121 ;  /* 0x000000795628723e */ /* 0x000fe400000000ff */
[----:B------:R-:W-:-:S07]  /*4000*/  F2FP.F16.F32.PACK_AB R42, R93, R42 ;  /* 0x0000002a5d2a723e */ /* 0x000fce00000000ff */
.L_x_2328:
[----:B------:R-:W-:Y:S05]  /*4010*/  BSYNC B3 ;  /* 0x0000000000037941 */ /* 0x000fea0003800000 */
.L_x_2327:
[----:B--2---:R3:W-:Y:S02]  /*4020*/  STG.E.128 desc[UR60][R60.64+0x100], R40 ;  /* 0x000100283c007986 */ /* 0x0047e4000c101d3c */
.L_x_2326:
[----:B------:R-:W-:Y:S05]  /*4030*/  BSYNC B2 ;  /* 0x0000000000027941 */ /* 0x000fea0003800000 */
.L_x_2325:
[----:B------:R-:W-:-:S13]  /*4040*/  ISETP.NE.AND P3, PT, R8, RZ, PT ;  /* 0x000000ff0800720c */ /* 0x000fda0003f65270 */
[----:B------:R-:W-:Y:S05]  /*4050*/  @!P3 BRA `(.L_x_2316) ;  /* 0x0000000000bcb947 */ /* 0x000fea0003800000 */
[----:B-123--:R1:W2:Y:S01]  /*4060*/  LDS.128 R40, [R4+0x2bc00] ;  /* 0x02bc000004287984 */ /* 0x00e2a20000000c00 */
[----:B------:R-:W-:Y:S01]  /*4070*/  ISETP.GE.AND P3, PT, R217, R116, PT ;  /* 0x00000074d900720c */ /* 0x000fe20003f66270 */
[----:B------:R-:W-:-:S12]  /*4080*/  BSSY B2, `(.L_x_2329) ;  /* 0x000002b000027945 */ /* 0x000fd80003800000 */
[----:B-1----:R-:W-:Y:S05]  /*4090*/  @P3 BRA `(.L_x_2330) ;  /* 0x0000000000a43947 */ /* 0x002fea0003800000 */
[----:B------:R-:W-:Y:S01]  /*40a0*/  SHF.R.U64 R86, R82, 0x10, R83 ;  /* 0x0000001052567819 */ /* 0x000fe20000001253 */
[----:B--2---:R-:W-:Y:S01]  /*40b0*/  HADD2.F32 R92, -RZ, R41.H1_H1 ;  /* 0x30000029ff5c7230 */ /* 0x004fe20000004100 */
[----:B------:R-:W-:Y:S02]  /*40c0*/  SHF.R.U64 R87, R84, 0x10, R85 ;  /* 0x0000001054577819 */ /* 0x000fe40000001255 */
[----:B------:R-:W-:Y:S01]  /*40d0*/  SHF.R.U32.HI R82, RZ, 0x10, R83 ;  /* 0x00000010ff527819 */ /* 0x000fe20000011653 */
[----:B------:R-:W-:Y:S01]  /*40e0*/  IMAD.MOV.U32 R83, RZ, RZ, R43 ;  /* 0x000000ffff537224 */ /* 0x000fe200078e002b */
[----:B------:R-:W-:Y:S01]  /*40f0*/  SHF.R.U32.HI R93, RZ, 0x10, R85 ;  /* 0x00000010ff5d7819 */ /* 0x000fe20000011655 */
[----:B------:R-:W-:Y:S02]  /*4100*/  HADD2.F32 R43, -RZ, R86.H0_H0 ;  /* 0x20000056ff2b7230 */ /* 0x000fe40000004100 */
[----:B------:R-:W-:Y:S02]  /*4110*/  HADD2.F32 R87, -RZ, R87.H0_H0 ;  /* 0x20000057ff577230 */ /* 0x000fe40000004100 */
[----:B------:R-:W-:-:S02]  /*4120*/  HADD2.F32 R86, -RZ, R41.H0_H0 ;  /* 0x20000029ff567230 */ /* 0x000fc40000004100 */
[----:B------:R-:W-:Y:S02]  /*4130*/  HADD2.F32 R93, -RZ, R93.H0_H0 ;  /* 0x2000005dff5d7230 */ /* 0x000fe40000004100 */
[-C--:B------:R-:W-:Y:S01]  /*4140*/  FMUL.FTZ R41, R92, R87.reuse ;  /* 0x000000575c297220 */ /* 0x080fe20000410000 */
[--C-:B------:R-:W-:Y:S02]  /*4150*/  HADD2.F32 R84, -RZ, R83.reuse.H1_H1 ;  /* 0x30000053ff547230 */ /* 0x100fe40000004100 */
[C---:B------:R-:W-:Y:S01]  /*4160*/  FMUL.FTZ R87, R86.reuse, R87 ;  /* 0x0000005756577220 */ /* 0x040fe20000410000 */
[----:B------:R-:W-:Y:S02]  /*4170*/  HADD2.F32 R83, -RZ, R83.H0_H0 ;  /* 0x20000053ff537230 */ /* 0x000fe40000004100 */
[----:B------:R-:W-:Y:S01]  /*4180*/  FFMA.FTZ R41, R86, R43, -R41 ;  /* 0x0000002b56297223 */ /* 0x000fe20000010829 */
[----:B------:R-:W-:Y:S02]  /*4190*/  HADD2.F32 R85, -RZ, R82.H0_H0 ;  /* 0x20000052ff557230 */ /* 0x000fe40000004100 */
[----:B------:R-:W-:Y:S01]  /*41a0*/  FMUL.FTZ R94, R84, R93 ;  /* 0x0000005d545e7220 */ /* 0x000fe20000410000 */
[----:B------:R-:W-:Y:S01]  /*41b0*/  FFMA.FTZ R82, R92, R43, R87 ;  /* 0x0000002b5c527223 */ /* 0x000fe20000010057 */
[----:B------:R-:W-:Y:S01]  /*41c0*/  FMUL.FTZ R93, R83, R93 ;  /* 0x0000005d535d7220 */ /* 0x000fe20000410000 */
[----:B------:R-:W-:-:S02]  /*41d0*/  HADD2.F32 R87, -RZ, R161.H0_H0 ;  /* 0x200000a1ff577230 */ /* 0x000fc40000004100 */
[-C--:B------:R-:W-:Y:S01]  /*41e0*/  FFMA.FTZ R43, R83, R85.reuse, -R94 ;  /* 0x00000055532b7223 */ /* 0x080fe2000001085e */
[--C-:B------:R-:W-:Y:S02]  /*41f0*/  HADD2.F32 R83, -RZ, R40.reuse.H1_H1 ;  /* 0x30000028ff537230 */ /* 0x100fe40000004100 */
[----:B------:R-:W-:Y:S01]  /*4200*/  FFMA.FTZ R84, R84, R85, R93 ;  /* 0x0000005554547223 */ /* 0x000fe2000001005d */
[----:B------:R-:W-:Y:S01]  /*4210*/  HADD2.F32 R40, -RZ, R40.H0_H0 ;  /* 0x20000028ff287230 */ /* 0x000fe20000004100 */
[----:B------:R-:W-:Y:S01]  /*4220*/  F2FP.F16.F32.PACK_AB R41, R82, R41 ;  /* 0x000000295229723e */ /* 0x000fe200000000ff */
[--C-:B------:R-:W-:Y:S02]  /*4230*/  HADD2.F32 R85, -RZ, R42.reuse.H1_H1 ;  /* 0x3000002aff557230 */ /* 0x100fe40000004100 */
[-C--:B------:R-:W-:Y:S01]  /*4240*/  FMUL.FTZ R93, R83, R87.reuse ;  /* 0x00000057535d7220 */ /* 0x080fe20000410000 */
[----:B------:R-:W-:Y:S02]  /*4250*/  HADD2.F32 R161, -RZ, R161.H1_H1 ;  /* 0x300000a1ffa17230 */ /* 0x000fe40000004100 */
[----:B------:R-:W-:Y:S01]  /*4260*/  FMUL.FTZ R92, R40, R87 ;  /* 0x00000057285c7220 */ /* 0x000fe20000410000 */
[----:B------:R-:W-:Y:S01]  /*4270*/  HADD2.F32 R42, -RZ, R42.H0_H0 ;  /* 0x2000002aff2a7230 */ /* 0x000fe20000004100 */
[----:B------:R-:W-:Y:S01]  /*4280*/  F2FP.F16.F32.PACK_AB R43, R84, R43 ;  /* 0x0000002b542b723e */ /* 0x000fe200000000ff */
[----:B------:R-:W-:-:S02]  /*4290*/  HADD2.F32 R86, -RZ, R160.H1_H1 ;  /* 0x300000a0ff567230 */ /* 0x000fc40000004100 */
[-C--:B------:R-:W-:Y:S01]  /*42a0*/  FMUL.FTZ R87, R85, R161.reuse ;  /* 0x000000a155577220 */ /* 0x080fe20000410000 */
[----:B------:R-:W-:Y:S02]  /*42b0*/  HADD2.F32 R160, -RZ, R160.H0_H0 ;  /* 0x200000a0ffa07230 */ /* 0x000fe40000004100 */
[----:B------:R-:W-:Y:S01]  /*42c0*/  FMUL.FTZ R94, R42, R161 ;  /* 0x000000a12a5e7220 */ /* 0x000fe20000410000 */
[-C--:B------:R-:W-:Y:S01]  /*42d0*/  FFMA.FTZ R93, R40, R86.reuse, -R93 ;  /* 0x00000056285d7223 */ /* 0x080fe2000001085d */
[----:B------:R-:W-:Y:S01]  /*42e0*/  FFMA.FTZ R92, R83, R86, R92 ;  /* 0x00000056535c7223 */ /* 0x000fe2000001005c */
[-C--:B------:R-:W-:Y:S01]  /*42f0*/  FFMA.FTZ R87, R42, R160.reuse, -R87 ;  /* 0x000000a02a577223 */ /* 0x080fe20000010857 */
[----:B------:R-:W-:-:S03]  /*4300*/  FFMA.FTZ R94, R85, R160, R94 ;  /* 0x000000a0555e7223 */ /* 0x000fc6000001005e */
[----:B------:R-:W-:Y:S02]  /*4310*/  F2FP.F16.F32.PACK_AB R40, R92, R93 ;  /* 0x0000005d5c28723e */ /* 0x000fe400000000ff */
[----:B------:R-:W-:-:S07]  /*4320*/  F2FP.F16.F32.PACK_AB R42, R94, R87 ;  /* 0x000000575e2a723e */ /* 0x000fce00000000ff */
.L_x_2330:
[----:B------:R-:W-:Y:S05]  /*4330*/  BSYNC B2 ;  /* 0x0000000000027941 */ /* 0x000fea0003800000 */
.L_x_2329:
[----:B--2---:R4:W-:Y:S02]  /*4340*/  STG.E.128 desc[UR60][R60.64+0x180], R40 ;  /* 0x000180283c007986 */ /* 0x0049e4000c101d3c */
.L_x_2316:
[----:B------:R-:W-:Y:S05]  /*4350*/  BSYNC B1 ;  /* 0x0000000000017941 */ /* 0x000fea0003800000 */
.L_x_2315:
        /* <DEDUP_REMOVED lines=11> */
[----:B------:R-:W-:Y:S01]  /*4410*/  SHF.R.U32.HI R83, RZ, 0x10, R79 ;  /* 0x00000010ff537819 */ /* 0x000fe2000001164f */
[----:B------:R-:W-:Y:S01]  /*4420*/  IMAD.MOV.U32 R60, RZ, RZ, R40 ;  /* 0x000000ffff3c7224 */ /* 0x000fe200078e0028 */
[--C-:B------:R-:W-:Y:S01]  /*4430*/  SHF.R.U64 R79, R80, 0x10, R81.reuse ;  /* 0x00000010504f7819 */ /* 0x100fe20000001251 */
[--C-:B------:R-:W-:Y:S01]  /*4440*/  HADD2.F32 R43, -RZ, R41.reuse.H1_H1 ;  /* 0x30000029ff2b7230 */ /* 0x100fe20000004100 */
[----:B------:R-:W-:Y:S01]  /*4450*/  SHF.R.U32.HI R82, RZ, 0x10, R81 ;  /* 0x00000010ff527819 */ /* 0x000fe20000011651 */
[----:B------:R-:W-:Y:S02]  /*4460*/  HADD2.F32 R40, -RZ, R41.H0_H0 ;  /* 0x20000029ff287230 */ /* 0x000fe40000004100 */
        /* <DEDUP_REMOVED lines=8> */
[----:B------:R-:W-:Y:S02]  /*44f0*/  HADD2.F32 R80, -RZ, R83.H0_H0 ;  /* 0x20000053ff507230 */ /* 0x000fe40000004100 */
[----:B------:R-:W-:Y:S01]  /*4500*/  FMUL.FTZ R82, R61, R82 ;  /* 0x000000523d527220 */ /* 0x000fe20000410000 */
[-C--:B------:R-:W-:Y:S01]  /*4510*/  FFMA.FTZ R40, R40, R78.reuse, -R81 ;  /* 0x0000004e28287223 */ /* 0x080fe20000010851 */
[----:B------:R-:W-:Y:S01]  /*4520*/  FFMA.FTZ R81, R43, R78, R84 ;  /* 0x0000004e2b517223 */ /* 0x000fe20000010054 */
[-C--:B------:R-:W-:Y:S01]  /*4530*/  FFMA.FTZ R86, R61, R80.reuse, -R86 ;  /* 0x000000503d567223 */ /* 0x080fe20000010856 */
[----:B------:R-:W-:Y:S01]  /*4540*/  FFMA.FTZ R85, R41, R80, R82 ;  /* 0x0000005029557223 */ /* 0x000fe20000010052 */
[----:B------:R-:W-:-:S02]  /*4550*/  HADD2.F32 R61, -RZ, R159.H1_H1 ;  /* 0x3000009fff3d7230 */ /* 0x000fc40000004100 */
[----:B------:R-:W-:Y:S02]  /*4560*/  HADD2.F32 R78, -RZ, R158.H1_H1 ;  /* 0x3000009eff4e7230 */ /* 0x000fe40000004100 */
[----:B------:R-:W-:Y:S02]  /*4570*/  HADD2.F32 R41, -RZ, R60.H1_H1 ;  /* 0x3000003cff297230 */ /* 0x000fe40000004100 */
        /* <DEDUP_REMOVED lines=12> */
[----:B------:R-:W-:Y:S01]  /*4640*/  FFMA.FTZ R78, R43, R158, R78 ;  /* 0x0000009e2b4e7223 */ /* 0x000fe2000001004e */
[----:B------:R-:W-:-:S02]  /*4650*/  F2FP.F16.F32.PACK_AB R41, R81, R40 ;  /* 0x000000285129723e */ /* 0x000fc400000000ff */
[----:B------:R-:W-:Y:S02]  /*4660*/  F2FP.F16.F32.PACK_AB R43, R85, R86 ;  /* 0x00000056552b723e */ /* 0x000fe400000000ff */
[----:B------:R-:W-:Y:S02]  /*4670*/  F2FP.F16.F32.PACK_AB R40, R80, R79 ;  /* 0x0000004f5028723e */ /* 0x000fe400000000ff */
[----:B------:R-:W-:-:S07]  /*4680*/  F2FP.F16.F32.PACK_AB R42, R78, R83 ;  /* 0x000000534e2a723e */ /* 0x000fce00000000ff */
.L_x_2336:
[----:B------:R-:W-:Y:S05]  /*4690*/  BSYNC B3 ;  /* 0x0000000000037941 */ /* 0x000fea0003800000 */
.L_x_2335:
[----:B--2---:R1:W-:Y:S02]  /*46a0*/  STG.E.128 desc[UR60][R54.64], R40 ;  /* 0x0000002836007986 */ /* 0x0043e4000c101d3c */
.L_x_2334:
[----:B------:R-:W-:Y:S05]  /*46b0*/  BSYNC B2 ;  /* 0x0000000000027941 */ /* 0x000fea0003800000 */
.L_x_2333:
        /* <DEDUP_REMOVED lines=48> */
.L_x_2340:
[----:B------:R-:W-:Y:S05]  /*49c0*/  BSYNC B3 ;  /* 0x0000000000037941 */ /* 0x000fea0003800000 */
.L_x_2339:
[----:B--2---:R1:W-:Y:S02]  /*49d0*/  STG.E.128 desc[UR60][R54.64+0x80], R40 ;  /* 0x0000802836007986 */ /* 0x0043e4000c101d3c */
.L_x_2338:
[----:B------:R-:W-:Y:S05]  /*49e0*/  BSYNC B2 ;  /* 0x0000000000027941 */ /* 0x000fea0003800000 */
.L_x_2337:
        /* <DEDUP_REMOVED lines=48> */
.L_x_2344:
[----:B------:R-:W-:Y:S05]  /*4cf0*/  BSYNC B3 ;  /* 0x0000000000037941 */ /* 0x000fea0003800000 */
.L_x_2343:
[----:B--2---:R1:W-:Y:S02]  /*4d00*/  STG.E.128 desc[UR60][R54.64+0x100], R40 ;  /* 0x0001002836007986 */ /* 0x0043e4000c101d3c */
.L_x_2342:
[----:B------:R-:W-:Y:S05]  /*4d10*/  BSYNC B2 ;  /* 0x0000000000027941 */ /* 0x000fea0003800000 */
.L_x_2341:
        /* <DEDUP_REMOVED lines=47> */
.L_x_2346:
[----:B------:R-:W-:Y:S05]  /*5010*/  BSYNC B2 ;  /* 0x0000000000027941 */ /* 0x000fea0003800000 */
.L_x_2345:
[----:B--2---:R1:W-:Y:S02]  /*5020*/  STG.E.128 desc[UR60][R54.64+0x180], R40 ;  /* 0x0001802836007986 */ /* 0x0043e4000c101d3c */
.L_x_2332:
[----:B------:R-:W-:Y:S05]  /*5030*/  BSYNC B1 ;  /* 0x0000000000017941 */ /* 0x000fea0003800000 */
.L_x_2331:
        /* <DEDUP_REMOVED lines=49> */
.L_x_2351:
[----:B------:R-:W-:Y:S05]  /*5350*/  BSYNC B2 ;  /* 0x0000000000027941 */ /* 0x000fea0003800000 */
.L_x_2350:
[----:B--2---:R1:W-:Y:S02]  /*5360*/  STG.E.128 desc[UR60][R52.64], R40 ;  /* 0x0000002834007986 */ /* 0x0043e4000c101d3c */
.L_x_2349:
[----:B------:R-:W-:Y:S05]  /*5370*/  BSYNC B1 ;  /* 0x0000000000017941 */ /* 0x000fea0003800000 */
.L_x_2348:
        /* <DEDUP_REMOVED lines=13> */
[----:B------:R-:W-:Y:S01]  /*5450*/  MOV R54, R42 ;  /* 0x0000002a00367202 */ /* 0x000fe20000000f00 */
[----:B------:R-:W-:Y:S01]  /*5460*/  HADD2.F32 R42, -RZ, R41.H1_H1 ;  /* 0x30000029ff2a7230 */ /* 0x000fe20000004100 */
[----:B------:R-:W-:Y:S01]  /*5470*/  SHF.R.U32.HI R60, RZ, 0x10, R59 ;  /* 0x00000010ff3c7819 */ /* 0x000fe2000001163b */
[----:B------:R-:W-:Y:S02]  /*5480*/  HADD2.F32 R57, -RZ, R57.H0_H0 ;  /* 0x20000039ff397230 */ /* 0x000fe40000004100 */
[----:B------:R-:W-:-:S02]  /*5490*/  HADD2.F32 R41, -RZ, R41.H0_H0 ;  /* 0x20000029ff297230 */ /* 0x000fc40000004100 */
[----:B------:R-:W-:Y:S02]  /*54a0*/  HADD2.F32 R60, -RZ, R60.H0_H0 ;  /* 0x2000003cff3c7230 */ /* 0x000fe40000004100 */
[CC--:B------:R-:W-:Y:S01]  /*54b0*/  FMUL.FTZ R62, R42.reuse, R57.reuse ;  /* 0x000000392a3e7220 */ /* 0x0c0fe20000410000 */
[----:B------:R-:W-:Y:S02]  /*54c0*/  HADD2.F32 R58, -RZ, R61.H0_H0 ;  /* 0x2000003dff3a7230 */ /* 0x000fe40000004100 */
[C---:B------:R-:W-:Y:S01]  /*54d0*/  FMUL.FTZ R57, R41.reuse, R57 ;  /* 0x0000003929397220 */ /* 0x040fe20000410000 */
[----:B------:R-:W-:Y:S01]  /*54e0*/  FFMA.FTZ R62, R41, R56, -R62 ;  /* 0x00000038293e7223 */ /* 0x000fe2000001083e */
[----:B------:R-:W-:Y:S02]  /*54f0*/  FMUL.FTZ R64, R55, R60 ;  /* 0x0000003c37407220 */ /* 0x000fe40000410000 */
[----:B------:R-:W-:Y:S01]  /*5500*/  FFMA.FTZ R59, R42, R56, R57 ;  /* 0x000000382a3b7223 */ /* 0x000fe20000010039 */
        /* <DEDUP_REMOVED lines=23> */
.L_x_2355:
[----:B------:R-:W-:Y:S05]  /*5680*/  BSYNC B2 ;  /* 0x0000000000027941 */ /* 0x000fea0003800000 */
.L_x_2354:
[----:B--2---:R1:W-:Y:S02]  /*5690*/  STG.E.128 desc[UR60][R52.64+0x80], R40 ;  /* 0x0000802834007986 */ /* 0x0043e4000c101d3c */
.L_x_2353:
[----:B------:R-:W-:Y:S05]  /*56a0*/  BSYNC B1 ;  /* 0x0000000000017941 */ /* 0x000fea0003800000 */
.L_x_2352:
        /* <DEDUP_REMOVED lines=10> */
[----:B--2---:R-:W-:Y:S01]  /*5750*/  IMAD.MOV.U32 R48, RZ, RZ, R42 ;  /* 0x000000ffff307224 */ /* 0x004fe200078e002a */
[----:B------:R-:W-:Y:S01]  /*5760*/  SHF.R.U32.HI R56, RZ, 0x10, R49 ;  /* 0x00000010ff387819 */ /* 0x000fe20000011631 */
[----:B------:R-:W-:Y:S02]  /*5770*/  HADD2.F32 R42, -RZ, R41.H1_H1 ;  /* 0x30000029ff2a7230 */ /* 0x000fe40000004100 */
[----:B------:R-:W-:Y:S02]  /*5780*/  HADD2.F32 R51, -RZ, R51.H0_H0 ;  /* 0x20000033ff337230 */ /* 0x000fe40000004100 */
[----:B------:R-:W-:-:S02]  /*5790*/  HADD2.F32 R41, -RZ, R41.H0_H0 ;  /* 0x20000029ff297230 */ /* 0x000fc40000004100 */
[----:B------:R-:W-:Y:S02]  /*57a0*/  HADD2.F32 R50, -RZ, R50.H0_H0 ;  /* 0x20000032ff327230 */ /* 0x000fe40000004100 */
[CC--:B------:R-:W-:Y:S01]  /*57b0*/  FMUL.FTZ R58, R42.reuse, R51.reuse ;  /* 0x000000332a3a7220 */ /* 0x0c0fe20000410000 */
[----:B------:R-:W-:Y:S02]  /*57c0*/  HADD2.F32 R56, -RZ, R56.H0_H0 ;  /* 0x20000038ff387230 */ /* 0x000fe40000004100 */
[C---:B------:R-:W-:Y:S01]  /*57d0*/  FMUL.FTZ R51, R41.reuse, R51 ;  /* 0x0000003329337220 */ /* 0x040fe20000410000 */
[--C-:B------:R-:W-:Y:S02]  /*57e0*/  HADD2.F32 R49, -RZ, R43.reuse.H1_H1 ;  /* 0x3000002bff317230 */ /* 0x100fe40000004100 */
[-C--:B------:R-:W-:Y:S01]  /*57f0*/  FFMA.FTZ R58, R41, R50.reuse, -R58 ;  /* 0x00000032293a7223 */ /* 0x080fe2000001083a */
[----:B------:R-:W-:Y:S02]  /*5800*/  HADD2.F32 R43, -RZ, R43.H0_H0 ;  /* 0x2000002bff2b7230 */ /* 0x000fe40000004100 */
[----:B------:R-:W-:Y:S01]  /*5810*/  FFMA.FTZ R55, R42, R50, R51 ;  /* 0x000000322a377223 */ /* 0x000fe20000010033 */
[----:B------:R-:W-:-:S02]  /*5820*/  HADD2.F32 R54, -RZ, R54.H0_H0 ;  /* 0x20000036ff367230 */ /* 0x000fc40000004100 */
[-C--:B------:R-:W-:Y:S01]  /*5830*/  FMUL.FTZ R60, R49, R56.reuse ;  /* 0x00000038313c7220 */ /* 0x080fe20000410000 */
[--C-:B------:R-:W-:Y:S02]  /*5840*/  HADD2.F32 R50, -RZ, R91.reuse.H0_H0 ;  /* 0x2000005bff327230 */ /* 0x100fe40000004100 */
[C---:B------:R-:W-:Y:S01]  /*5850*/  FMUL.FTZ R56, R43.reuse, R56 ;  /* 0x000000382b387220 */ /* 0x040fe20000410000 */
[----:B------:R-:W-:Y:S02]  /*5860*/  HADD2.F32 R91, -RZ, R91.H1_H1 ;  /* 0x3000005bff5b7230 */ /* 0x000fe40000004100 */
[-C--:B------:R-:W-:Y:S01]  /*5870*/  FFMA.FTZ R60, R43, R54.reuse, -R60 ;  /* 0x000000362b3c7223 */ /* 0x080fe2000001083c */
[----:B------:R-:W-:Y:S02]  /*5880*/  HADD2.F32 R41, -RZ, R40.H1_H1 ;  /* 0x30000028ff297230 */ /* 0x000fe40000004100 */
[----:B------:R-:W-:Y:S01]  /*5890*/  FFMA.FTZ R59, R49, R54, R56 ;  /* 0x00000036313b7223 */ /* 0x000fe20000010038 */
[----:B------:R-:W-:-:S02]  /*58a0*/  HADD2.F32 R42, -RZ, R48.H1_H1 ;  /* 0x30000030ff2a7230 */ /* 0x000fc40000004100 */
[----:B------:R-:W-:Y:S02]  /*58b0*/  HADD2.F32 R40, -RZ, R40.H0_H0 ;  /* 0x20000028ff287230 */ /* 0x000fe40000004100 */
        /* <DEDUP_REMOVED lines=15> */
.L_x_2359:
[----:B------:R-:W-:Y:S05]  /*59b0*/  BSYNC B2 ;  /* 0x0000000000027941 */ /* 0x000fea0003800000 */
.L_x_2358:
[----:B--2---:R1:W-:Y:S02]  /*59c0*/  STG.E.128 desc[UR60][R52.64+0x100], R40 ;  /* 0x0001002834007986 */ /* 0x0043e4000c101d3c */
.L_x_2357:
[----:B------:R-:W-:Y:S05]  /*59d0*/  BSYNC B1 ;  /* 0x0000000000017941 */ /* 0x000fea0003800000 */
.L_x_2356:
        /* <DEDUP_REMOVED lines=47> */
.L_x_2361:
[----:B------:R-:W-:Y:S05]  /*5cd0*/  BSYNC B1 ;  /* 0x0000000000017941 */ /* 0x000fea0003800000 */
.L_x_2360:
[----:B--2---:R1:W-:Y:S01]  /*5ce0*/  STG.E.128 desc[UR60][R52.64+0x180], R40 ;  /* 0x0001802834007986 */ /* 0x0043e2000c101d3c */
[----:B------:R-:W-:Y:S05]  /*5cf0*/  BRA `(.L_x_2347) ;  /* 0x0000003c00f87947 */ /* 0x000fea0003800000 */
.L_x_2305:
        /* <DEDUP_REMOVED lines=31> */
[----:B------:R-:W-:-:S03]  /*5ef0*/  CS2R R40, SRZ ;  /* 0x0000000000287805 */ /* 0x000fc6000001ff00 */
[----:B------:R0:W5:Y:S04]  /*5f00*/  @!P4 LDG.E.128 R48, desc[UR60][R60.64+0x80] ;  /* 0x0000803c3c30c981 */ /* 0x000168000c1e1d00 */
[----:B------:R0:W5:Y:S04]  /*5f10*/  @!P3 LDG.E.128 R44, desc[UR60][R56.64] ;  /* 0x0000003c382cb981 */ /* 0x000168000c1e1d00 */
[----:B------:R0:W5:Y:S04]  /*5f20*/  @!P4 LDG.E.128 R40, desc[UR60][R56.64+0x80] ;  /* 0x0000803c3828c981 */ /* 0x000168000c1e1d00 */
[----:B------:R0:W5:Y:S02]  /*5f30*/  @!P3 LDG.E.128 R52, desc[UR60][R60.64] ;  /* 0x0000003c3c34b981 */ /* 0x000164000c1e1d00 */
.L_x_2363:
[----:B------:R-:W-:Y:S05]  /*5f40*/  BSYNC B1 ;  /* 0x0000000000017941 */ /* 0x000fea0003800000 */
.L_x_2362:
[----:B0----5:R-:W-:Y:S01]  /*5f50*/  IMAD.MOV.U32 R56, RZ, RZ, R42 ;  /* 0x000000ffff387224 */ /* 0x021fe200078e002a */
[----:B------:R-:W-:Y:S01]  /*5f60*/  ISETP.GE.AND P3, PT, R218, R3, PT ;  /* 0x00000003da00720c */ /* 0x000fe20003f66270 */
[----:B------:R-:W-:Y:S01]  /*5f70*/  IMAD.MOV.U32 R57, RZ, RZ, R43 ;  /* 0x000000ffff397224 */ /* 0x000fe200078e002b */
[----:B------:R-:W-:Y:S01]  /*5f80*/  BSSY B1, `(.L_x_2364) ;  /* 0x000003e000017945 */ /* 0x000fe20003800000 */
[----:B------:R-:W-:Y:S01]  /*5f90*/  IMAD.MOV.U32 R60, RZ, RZ, R40 ;  /* 0x000000ffff3c7224 */ /* 0x000fe200078e0028 */
[----:B------:R-:W-:Y:S02]  /*5fa0*/  PRMT R175, R175, 0x5410, R56 ;  /* 0x00005410afaf7816 */ /* 0x000fe40000000038 */
[----:B------:R-:W-:Y:S02]  /*5fb0*/  CS2R R62, SRZ ;  /* 0x00000000003e7805 */ /* 0x000fe4000001ff00 */
[----:B------:R-:W-:Y:S01]  /*5fc0*/  PRMT R177, R177, 0x5410, R57 ;  /* 0x00005410b1b17816 */ /* 0x000fe20000000039 */
[----:B------:R-:W-:Y:S01]  /*5fd0*/  IMAD.MOV.U32 R57, RZ, RZ, R46 ;  /* 0x000000ffff397224 */ /* 0x000fe200078e002e */
[----:B------:R-:W-:-:S02]  /*5fe0*/  MOV R56, R41 ;  /* 0x0000002900387202 */ /* 0x000fc40000000f00 */
[----:B------:R-:W-:Y:S02]  /*5ff0*/  CS2R R66, SRZ ;  /* 0x0000000000427805 */ /* 0x000fe4000001ff00 */
[----:B------:R-:W-:Y:S01]  /*6000*/  PRMT R176, R176, 0x5410, R60 ;  /* 0x00005410b0b07816 */ /* 0x000fe2000000003c */
[----:B------:R-:W-:Y:S01]  /*6010*/  IMAD.MOV.U32 R60, RZ, RZ, R44 ;  /* 0x000000ffff3c7224 */ /* 0x000fe200078e002c */
[----:B------:R-:W-:Y:S01]  /*6020*/  PRMT R178, R56, 0x7610, R178 ;  /* 0x0000761038b27816 */ /* 0x000fe200000000b2 */
[----:B------:R-:W-:Y:S01]  /*6030*/  IMAD.MOV.U32 R56, RZ, RZ, R47 ;  /* 0x000000ffff387224 */ /* 0x000fe200078e002f */
[----:B------:R-:W-:Y:S02]  /*6040*/  PRMT R163, R57, 0x7610, R163 ;  /* 0x0000761039a37816 */ /* 0x000fe400000000a3 */
[----:B------:R-:W-:Y:S02]  /*6050*/  CS2R R64, SRZ ;  /* 0x0000000000407805 */ /* 0x000fe4000001ff00 */
[----:B------:R-:W-:-:S02]  /*6060*/  MOV R57, R45 ;  /* 0x0000002d00397202 */ /* 0x000fc40000000f00 */
[----:B------:R-:W-:Y:S02]  /*6070*/  CS2R R70, SRZ ;  /* 0x0000000000467805 */ /* 0x000fe4000001ff00 */
[----:B------:R-:W-:Y:S01]  /*6080*/  PRMT R161, R56, 0x5410, R60 ;  /* 0x0000541038a17816 */ /* 0x000fe2000000003c */
[----:B------:R-:W-:Y:S01]  /*6090*/  IMAD.MOV.U32 R56, RZ, RZ, R50 ;  /* 0x000000ffff387224 */ /* 0x000fe200078e0032 */
[----:B------:R-:W-:Y:S01]  /*60a0*/  PRMT R159, R57, 0x7610, R159 ;  /* 0x00007610399f7816 */ /* 0x000fe2000000009f */
[----:B------:R-:W-:Y:S01]  /*60b0*/  IMAD.MOV.U32 R57, RZ, RZ, R51 ;  /* 0x000000ffff397224 */ /* 0x000fe200078e0033 */
[----:B------:R-:W-:Y:S01]  /*60c0*/  CS2R R68, SRZ ;  /* 0x0000000000447805 */ /* 0x000fe2000001ff00 */
        /* <DEDUP_REMOVED lines=14> */
[----:B------:R-:W-:Y:S02]  /*61b0*/  PRMT R160, R57, 0x7610, R160 ;  /* 0x0000761039a07816 */ /* 0x000fe400000000a0 */
        /* <DEDUP_REMOVED lines=14> */
[----:B------:R-:W-:Y:S02]  /*62a0*/  LEA R72, P4, R58, UR4, 0x1 ;  /* 0x000000043a487c11 */ /* 0x000fe4000f8808ff */
        /* <DEDUP_REMOVED lines=11> */
.L_x_2365:
[----:B------:R-:W-:Y:S05]  /*6360*/  BSYNC B1 ;  /* 0x0000000000017941 */ /* 0x000fea0003800000 */
.L_x_2364:
        /* <DEDUP_REMOVED lines=14> */
[----:B------:R-:W-:Y:S02]  /*6450*/  ULDC.64 UR6, c[0x0][0x3e0] ;  /* 0x0000f80000067ab9 */ /* 0x000fe40000000a00 */
        /* <DEDUP_REMOVED lines=17> */
.L_x_2367:
[----:B------:R-:W-:Y:S05]  /*6570*/  BSYNC B1 ;  /* 0x0000000000017941 */ /* 0x000fea0003800000 */
.L_x_2366:
[----:B------:R-:W2:Y:S01]  /*6580*/  LDL R0, [R1+0x60] ;  /* 0x0000600001007983 */ /* 0x000ea20000100800 */
[----:B0-----:R-:W-:Y:S01]  /*6590*/  IMAD.MOV.U32 R88, RZ, RZ, R56 ;  /* 0x000000ffff587224 */ /* 0x001fe200078e0038 */
[----:B------:R-:W-:Y:S01]  /*65a0*/  MOV R89, R57 ;  /* 0x0000003900597202 */ /* 0x000fe20000000f00 */
[----:B------:R-:W-:Y:S01]  /*65b0*/  IMAD.MOV.U32 R90, RZ, RZ, R62 ;  /* 0x000000ffff5a7224 */ /* 0x000fe200078e003e */
[----:B------:R-:W-:Y:S02]  /*65c0*/  PRMT R170, R170, 0x5410, R93 ;  /* 0x00005410aaaa7816 */ /* 0x000fe4000000005d */
        /* <DEDUP_REMOVED lines=14> */
[----:B-----5:R-:W-:Y:S01]  /*66b0*/  IMAD.MOV.U32 R90, RZ, RZ, R74 ;  /* 0x000000ffff5a7224 */ /* 0x020fe200078e004a */
        /* <DEDUP_REMOVED lines=11> */
[----:B------:R-:W-:Y:S02]  /*6770*/  IMAD.MOV.U32 R89, RZ, RZ, R83 ;  /* 0x000000ffff597224 */ /* 0x000fe400078e0053 */
[----:B------:R-:W-:Y:S01]  /*6780*/  IMAD.MOV.U32 R88, RZ, RZ, R80 ;  /* 0x000000ffff587224 */ /* 0x000fe200078e0050 */
        /* <DEDUP_REMOVED lines=16> */
[----:B------:R-:W-:Y:S02]  /*6890*/  PRMT R151, R0, 0x7610, R151 ;  /* 0x0000761000977816 */ /* 0x000fe40000000097 */
[----:B------:R-:W-:Y:S02]  /*68a0*/  MOV R0, R81 ;  /* 0x0000005100007202 */ /* 0x000fe40000000f00 */
[----:B------:R-:W-:Y:S01]  /*68b0*/  PRMT R151, R151, 0x5410, R89 ;  /* 0x0000541097977816 */ /* 0x000fe20000000059 */
[----:B------:R-:W-:Y:S01]  /*68c0*/  IMAD.MOV.U32 R89, RZ, RZ, R87 ;  /* 0x000000ffff597224 */ /* 0x000fe200078e0057 */
[----:B------:R-:W-:Y:S01]  /*68d0*/  PRMT R152, R88, 0x5410, R0 ;  /* 0x0000541058987816 */ /* 0x000fe20000000000 */
[----:B------:R-:W-:Y:S01]  /*68e0*/  IMAD.MOV.U32 R88, RZ, RZ, R84 ;  /* 0x000000ffff587224 */ /* 0x000fe200078e0054 */
[----:B------:R-:W-:Y:S02]  /*68f0*/  MOV R0, R85 ;  /* 0x0000005500007202 */ /* 0x000fe40000000f00 */
[----:B------:R-:W-:-:S02]  /*6900*/  PRMT R155, R90, 0x5410, R89 ;  /* 0x000054105a9b7816 */ /* 0x000fc40000000059 */
[----:B------:R-:W-:Y:S01]  /*6910*/  PRMT R156, R88, 0x5410, R0 ;  /* 0x00005410589c7816 */ /* 0x000fe20000000000 */
[----:B------:R-:W-:Y:S06]  /*6920*/  @!P2 BRA `(.L_x_2368) ;  /* 0x000000000004a947 */ /* 0x000fec0003800000 */
[----:B------:R-:W-:Y:S01]  /*6930*/  BPT.TRAP 0x1 ;  /* 0x000000040000795c */ /* 0x000fe20000300000 */
.L_x_2368:
[----:B------:R-:W-:Y:S01]  /*6940*/  IMAD R0, R17, 0x8, R16 ;  /* 0x0000000811007824 */ /* 0x000fe200078e0210 */
[----:B------:R-:W-:Y:S01]  /*6950*/  SHF.L.U32 R115, R221, 0x1f, RZ ;  /* 0x0000001fdd737819 */ /* 0x000fe200000006ff */
[----:B------:R-:W0:Y:S01]  /*6960*/  LDC R145, c[0x0][0x2e4] ;  /* 0x0000b900ff917b82 */ /* 0x000e220000000800 */
[----:B------:R-:W-:Y:S02]  /*6970*/  BSSY B1, `(.L_x_2369) ;  /* 0x0000004000017945 */ /* 0x000fe40003800000 */
[----:B------:R-:W1:Y:S05]  /*6980*/  SYNCS.PHASECHK.TRANS64.TRYWAIT P6, [R0+URZ+0x38890], R115 ;  /* 0x03889073000075a7 */ /* 0x000e6a00080c017f */
[----:B------:R-:W2:Y:S01]  /*6990*/  LDC.64 R120, c[0x0][0x2f0] ;  /* 0x0000bc00ff787b82 */ /* 0x000ea20000000a00 */
[----:B-1----:R-:W-:Y:S05]  /*69a0*/  @!P6 BRA `(.L_x_2370) ;  /* 0x000002680004e947 */ /* 0x002fea0003800000 */
.L_x_2685:
[----:B------:R-:W-:Y:S05]  /*69b0*/  BSYNC B1 ;  /* 0x0000000000017941 */ /* 0x000fea0003800000 */
.L_x_2369:
[----:B------:R-:W-:Y:S01]  /*69c0*/  BSSY B1, `(.L_x_2371) ;  /* 0x00000fc000017945 */ /* 0x000fe20003800000 */
[----:B0-----:R-:W-:Y:S02]  /*69d0*/  IMAD.IADD R146, R145, 0x1, -R117 ;  /* 0x0000000191927824 */ /* 0x001fe400078e0a75 */
[----:B------:R-:W-:Y:S01]  /*69e0*/  IMAD.MOV.U32 R123, RZ, RZ, R92 ;  /* 0x000000ffff7b7224 */ /* 0x000fe200078e005c */
[----:B------:R-:W-:Y:S06]  /*69f0*/  @P5 BRA `(.L_x_2372) ;  /* 0x0000000c00e05947 */ /* 0x000fec0003800000 */
[----:B------:R-:W-:Y:S01]  /*6a00*/  ISETP.NE.AND P5, PT, R26, RZ, PT ;  /* 0x000000ff1a00720c */ /* 0x000fe20003fa5270 */
[-C--:B--2---:R-:W-:Y:S01]  /*6a10*/  IMAD R88, R19, R120.reuse, RZ ;  /* 0x0000007813587224 */ /* 0x084fe200078e02ff */
[----:B------:R-:W-:Y:S01]  /*6a20*/  BSSY B2, `(.L_x_2373) ;  /* 0x000007c000027945 */ /* 0x000fe20003800000 */
[----:B------:R-:W-:-:S04]  /*6a30*/  IMAD.WIDE.U32 R134, R18, R120, R122 ;  /* 0x0000007812867225 */ /* 0x000fc800078e007a */
[----:B------:R-:W-:-:S05]  /*6a40*/  IMAD R89, R18, R121, R88 ;  /* 0x0000007912597224 */ /* 0x000fca00078e0258 */
[----:B------:R-:W-:Y:S01]  /*6a50*/  IADD3 R158, R89, R135, RZ ;  /* 0x00000087599e7210 */ /* 0x000fe20007ffe0ff */
[----:B------:R-:W-:Y:S06]  /*6a60*/  @!P5 BRA `(.L_x_2374) ;  /* 0x0000000400dcd947 */ /* 0x000fec0003800000 */
        /* <DEDUP_REMOVED lines=11> */
[----:B------:R-:W-:Y:S02]  /*6b20*/  @!P5 IADD3 R90, P1, P6, R38, R134, R89 ;  /* 0x00000086265ad210 */ /* 0x000fe40007e3e059 */
[----:B------:R-:W-:Y:S02]  /*6b30*/  LOP3.LUT R89, R89, 0x38, RZ, 0xc0, !PT ;  /* 0x0000003859597812 */ /* 0x000fe400078ec0ff */
[----:B------:R-:W-:Y:S02]  /*6b40*/  @!P5 IADD3.X R91, R37, R158, R91, P1, P6 ;  /* 0x0000009e255bd210 */ /* 0x000fe40000fec45b */
[----:B------:R-:W-:Y:S02]  /*6b50*/  LEA R136, P6, R92, R118, 0x1 ;  /* 0x000000765c887211 */ /* 0x000fe400078c08ff */
[----:B------:R-:W-:-:S02]  /*6b60*/  ISETP.NE.AND P1, PT, R94, RZ, PT ;  /* 0x000000ff5e00720c */ /* 0x000fc40003f25270 */
[----:B------:R-:W-:Y:S02]  /*6b70*/  LEA.HI.X R137, R92, R119, R93, 0x1, P6 ;  /* 0x000000775c897211 */ /* 0x000fe400030f0c5d */
[----:B------:R-:W-:-:S04]  /*6b80*/  @!P5 LEA R138, P6, R90, R118, 0x1 ;  /* 0x000000765a8ad211 */ /* 0x000fc800078c08ff */
[----:B------:R-:W-:Y:S02]  /*6b90*/  @!P5 LEA.HI.X R139, R90, R119, R91, 0x1, P6 ;  /* 0x000000775a8bd211 */ /* 0x000fe400030f0c5b */
[----:B------:R-:W-:Y:S02]  /*6ba0*/  SHF.R.S32.HI R91, RZ, 0x1f, R88 ;  /* 0x0000001fff5b7819 */ /* 0x000fe40000011458 */
[----:B------:R-:W-:Y:S02]  /*6bb0*/  ISETP.GE.AND P6, PT, R213, R116, PT ;  /* 0x00000074d500720c */ /* 0x000fe40003fc6270 */
[----:B------:R-:W-:Y:S02]  /*6bc0*/  LEA.HI R91, R91, R88, RZ, 0x3 ;  /* 0x000000585b5b7211 */ /* 0x000fe400078f18ff */
[----:B------:R-:W-:Y:S02]  /*6bd0*/  LOP3.LUT R88, R89, 0x1c0, R234, 0xf8, !PT ;  /* 0x000001c059587812 */ /* 0x000fe400078ef8ea */
[----:B------:R-:W-:-:S02]  /*6be0*/  SHF.R.S32.HI R91, RZ, 0x3, R91 ;  /* 0x00000003ff5b7819 */ /* 0x000fc4000001145b */
[----:B------:R-:W-:-:S03]  /*6bf0*/  LOP3.LUT R88, R88, R235, RZ, 0x3c, !PT ;  /* 0x000000eb58587212 */ /* 0x000fc600078e3cff */
[----:B------:R-:W-:-:S04]  /*6c00*/  IMAD R91, R91, 0x1400, R236 ;  /* 0x000014005b5b7824 */ /* 0x000fc800078e02ec */
[----:B------:R-:W-:Y:S02]  /*6c10*/  IMAD.IADD R88, R91, 0x1, R88 ;  /* 0x000000015b587824 */ /* 0x000fe400078e0258 */
[C---:B------:R-:W-:Y:S02]  /*6c20*/  IMAD R91, R17.reuse, 0x5000, R143 ;  /* 0x00005000115b7824 */ /* 0x040fe400078e028f */
[----:B------:R-:W-:Y:S02]  /*6c30*/  IMAD R89, R17, 0x5000, R88 ;  /* 0x0000500011597824 */ /* 0x000fe400078e0258 */
[----:B------:R-:W-:-:S03]  /*6c40*/  IMAD R88, R91, 0x2, R16 ;  /* 0x000000025b587824 */ /* 0x000fc600078e0210 */
[----:B------:R-:W-:-:S03]  /*6c50*/  LEA R92, R89, R16, 0x1 ;  /* 0x00000010595c7211 */ /* 0x000fc600078e08ff */
[----:B------:R-:W0:Y:S04]  /*6c60*/  LDS.128 R88, [R88+0x24400] ;  /* 0x0244000058587984 */ /* 0x000e280000000c00 */
[----:B------:R-:W2:Y:S01]  /*6c70*/  LDS.128 R92, [R92+0x24400] ;  /* 0x024400005c5c7984 */ /* 0x000ea20000000c00 */
[----:B------:R-:W-:Y:S05]  /*6c80*/  @P6 BRA `(.L_x_2376) ;  /* 0x0000000400486947 */ /* 0x000fea0003800000 */
[--C-:B------:R-:W-:Y:S01]  /*6c90*/  SHF.R.U64 R44, R44, 0x10, R45.reuse ;  /* 0x000000102c2c7819 */ /* 0x100fe2000000122d */
[----:B0-----:R-:W-:Y:S01]  /*6ca0*/  HADD2.F32 R162, -RZ, R89.H0_H0 ;  /* 0x20000059ffa27230 */ /* 0x001fe20000004100 */
[----:B------:R-:W-:Y:S01]  /*6cb0*/  SHF.R.U32.HI R157, RZ, 0x10, R45 ;  /* 0x00000010ff9d7819 */ /* 0x000fe2000001162d */
[----:B------:R-:W-:Y:S01]  /*6cc0*/  HADD2.F32 R159, -RZ, R159.H0_H0 ;  /* 0x2000009fff9f7230 */ /* 0x000fe20000004100 */
[--C-:B------:R-:W-:Y:S01]  /*6cd0*/  SHF.R.U64 R45, R52, 0x10, R53.reuse ;  /* 0x00000010342d7819 */ /* 0x100fe20000001235 */
[----:B------:R-:W-:Y:S01]  /*6ce0*/  HADD2.F32 R89, -RZ, R89.H1_H1 ;  /* 0x30000059ff597230 */ /* 0x000fe20000004100 */
[----:B------:R-:W-:Y:S01]  /*6cf0*/  SHF.R.U32.HI R52, RZ, 0x10, R53 ;  /* 0x00000010ff347819 */ /* 0x000fe20000011635 */
[----:B------:R-:W-:Y:S01]  /*6d00*/  HADD2.F32 R164, -RZ, R157.H0_H0 ;  /* 0x2000009dffa47230 */ /* 0x000fe20000004100 */
[--C-:B------:R-:W-:Y:S01]  /*6d10*/  SHF.R.U64 R53, R54, 0x10, R55.reuse ;  /* 0x0000001036357819 */ /* 0x100fe20000001237 */
[----:B------:R-:W-:Y:S01]  /*6d20*/  HADD2.F32 R45, -RZ, R45.H0_H0 ;  /* 0x2000002dff2d7230 */ /* 0x000fe20000004100 */
[----:B------:R-:W-:Y:S01]  /*6d30*/  SHF.R.U32.HI R54, RZ, 0x10, R55 ;  /* 0x00000010ff367819 */ /* 0x000fe20000011637 */
[----:B------:R-:W-:Y:S01]  /*6d40*/  HADD2.F32 R55, -RZ, R160.H0_H0 ;  /* 0x200000a0ff377230 */ /* 0x000fe20000004100 */
[--C-:B------:R-:W-:Y:S01]  /*6d50*/  SHF.R.U64 R46, R46, 0x10, R47.reuse ;  /* 0x000000102e2e7819 */ /* 0x100fe2000000122f */
[--C-:B--2---:R-:W-:Y:S01]  /*6d60*/  HADD2.F32 R160, -RZ, R93.reuse.H0_H0 ;  /* 0x2000005dffa07230 */ /* 0x104fe20000004100 */
[----:B------:R-:W-:Y:S01]  /*6d70*/  SHF.R.U32.HI R47, RZ, 0x10, R47 ;  /* 0x00000010ff2f7819 */ /* 0x000fe2000001162f */
[----:B------:R-:W-:-:S02]  /*6d80*/  HADD2.F32 R93, -RZ, R93.H1_H1 ;  /* 0x3000005dff5d7230 */ /* 0x000fc40000004100 */
[----:B------:R-:W-:Y:S02]  /*6d90*/  HADD2.F32 R52, -RZ, R52.H0_H0 ;  /* 0x20000034ff347230 */ /* 0x000fe40000004100 */
[-C--:B------:R-:W-:Y:S01]  /*6da0*/  FMUL.FTZ R157, R160, R55.reuse ;  /* 0x00000037a09d7220 */ /* 0x080fe20000410000 */
[----:B------:R-:W-:Y:S01]  /*6db0*/  FMUL.FTZ R55, R162, R55 ;  /* 0x00000037a2377220 */ /* 0x000fe20000410000 */
[----:B------:R-:W-:Y:S02]  /*6dc0*/  HADD2.F32 R54, -RZ, R54.H0_H0 ;  /* 0x20000036ff367230 */ /* 0x000fe40000004100 */
[-C--:B------:R-:W-:Y:S01]  /*6dd0*/  FMUL.FTZ R166, R93, R52.reuse ;  /* 0x000000345da67220 */ /* 0x080fe20000410000 */
[C---:B------:R-:W-:Y:S01]  /*6de0*/  FMUL.FTZ R52, R89.reuse, R52 ;  /* 0x0000003459347220 */ /* 0x040fe20000410000 */
[-C--:B------:R-:W-:Y:S01]  /*6df0*/  FFMA.FTZ R55, R160, R159.reuse, R55 ;  /* 0x0000009fa0377223 */ /* 0x080fe20000010037 */
[----:B------:R-:W-:Y:S01]  /*6e00*/  FFMA.FTZ R157, R162, R159, -R157 ;  /* 0x0000009fa29d7223 */ /* 0x000fe2000001089d */
[----:B------:R-:W-:Y:S01]  /*6e10*/  FFMA.FTZ R166, R89, R164, -R166 ;  /* 0x000000a459a67223 */ /* 0x000fe200000108a6 */
[----:B------:R-:W-:-:S02]  /*6e20*/  HADD2.F32 R89, -RZ, R168.H0_H0 ;  /* 0x200000a8ff597230 */ /* 0x000fc40000004100 */
[----:B------:R-:W-:Y:S01]  /*6e30*/  FFMA.FTZ R52, R93, R164, R52 ;  /* 0x000000a45d347223 */ /* 0x000fe20000010034 */
[--C-:B------:R-:W-:Y:S02]  /*6e40*/  HADD2.F32 R160, -RZ, R95.reuse.H0_H0 ;  /* 0x2000005fffa07230 */ /* 0x100fe40000004100 */
[----:B------:R-:W-:Y:S01]  /*6e50*/  HADD2.F32 R95, -RZ, R95.H1_H1 ;  /* 0x3000005fff5f7230 */ /* 0x000fe20000004100 */
[----:B------:R-:W-:Y:S01]  /*6e60*/  F2FP.F16.F32.PACK_AB R157, R166, R157 ;  /* 0x0000009da69d723e */ /* 0x000fe200000000ff */
[----:B------:R-:W-:Y:S02]  /*6e70*/  HADD2.F32 R162, -RZ, R91.H0_H0 ;  /* 0x2000005bffa27230 */ /* 0x000fe40000004100 */
[----:B------:R-:W-:Y:S02]  /*6e80*/  HADD2.F32 R164, -RZ, R47.H0_H0 ;  /* 0x2000002fffa47230 */ /* 0x000fe40000004100 */
[----:B------:R-:W-:Y:S01]  /*6e90*/  FMUL.FTZ R47, R160, R89 ;  /* 0x00000059a02f7220 */ /* 0x000fe20000410000 */
[----:B------:R-:W-:-:S02]  /*6ea0*/  HADD2.F32 R93, -RZ, R161.H0_H0 ;  /* 0x200000a1ff5d7230 */ /* 0x000fc40000004100 */
        /* <DEDUP_REMOVED lines=8> */
[----:B------:R-:W-:-:S02]  /*6f30*/  HADD2.F32 R91, -RZ, R179.H0_H0 ;  /* 0x200000b3ff5b7230 */ /* 0x000fc40000004100 */
[----:B------:R-:W-:Y:S02]  /*6f40*/  HADD2.F32 R162, -RZ, R92.H0_H0 ;  /* 0x2000005cffa27230 */ /* 0x000fe40000004100 */
[----:B------:R-:W-:Y:S01]  /*6f50*/  FFMA.FTZ R54, R95, R164, R54 ;  /* 0x000000a45f367223 */ /* 0x000fe20000010036 */
[----:B------:R-:W-:Y:S02]  /*6f60*/  HADD2.F32 R160, -RZ, R88.H0_H0 ;  /* 0x20000058ffa07230 */ /* 0x000fe40000004100 */
[----:B------:R-:W-:Y:S02]  /*6f70*/  HADD2.F32 R92, -RZ, R92.H1_H1 ;  /* 0x3000005cff5c7230 */ /* 0x000fe40000004100 */
[-C--:B------:R-:W-:Y:S01]  /*6f80*/  FMUL.FTZ R95, R162, R91.reuse ;  /* 0x0000005ba25f7220 */ /* 0x080fe20000410000 */
[----:B------:R-:W-:Y:S02]  /*6f90*/  HADD2.F32 R93, -RZ, R161.H1_H1 ;  /* 0x300000a1ff5d7230 */ /* 0x000fe40000004100 */
[----:B------:R-:W-:Y:S01]  /*6fa0*/  FMUL.FTZ R161, R160, R91 ;  /* 0x0000005ba0a17220 */ /* 0x000fe20000410000 */
[----:B------:R-:W-:-:S02]  /*6fb0*/  HADD2.F32 R88, -RZ, R88.H1_H1 ;  /* 0x30000058ff587230 */ /* 0x000fc40000004100 */
[----:B------:R-:W-:Y:S01]  /*6fc0*/  FMUL.FTZ R91, R92, R45 ;  /* 0x0000002d5c5b7220 */ /* 0x000fe20000410000 */
[----:B------:R-:W-:Y:S02]  /*6fd0*/  HADD2.F32 R44, -RZ, R163.H1_H1 ;  /* 0x300000a3ff2c7230 */ /* 0x000fe40000004100 */
[-C--:B------:R-:W-:Y:S01]  /*6fe0*/  FFMA.FTZ R95, R160, R93.reuse, -R95 ;  /* 0x0000005da05f7223 */ /* 0x080fe2000001085f */
[----:B------:R-:W-:Y:S01]  /*6ff0*/  FFMA.FTZ R161, R162, R93, R161 ;  /* 0x0000005da2a17223 */ /* 0x000fe200000100a1 */
[C---:B------:R-:W-:Y:S01]  /*7000*/  FMUL.FTZ R45, R88.reuse, R45 ;  /* 0x0000002d582d7220 */ /* 0x040fe20000410000 */
[----:B------:R-:W-:Y:S01]  /*7010*/  FFMA.FTZ R88, R88, R159, -R91 ;  /* 0x0000009f58587223 */ /* 0x000fe2000001085b */
[----:B------:R-:W-:Y:S01]  /*7020*/  HADD2.F32 R93, -RZ, R94.H0_H0 ;  /* 0x2000005eff5d7230 */ /* 0x000fe20000004100 */
[----:B------:R-:W-:Y:S01]  /*7030*/  F2FP.F16.F32.PACK_AB R54, R54, R89 ;  /* 0x000000593636723e */ /* 0x000fe200000000ff */
[----:B------:R-:W-:Y:S02]  /*7040*/  HADD2.F32 R53, -RZ, R53.H0_H0 ;  /* 0x20000035ff357230 */ /* 0x000fe40000004100 */
[----:B------:R-:W-:Y:S01]  /*7050*/  FFMA.FTZ R92, R92, R159, R45 ;  /* 0x0000009f5c5c7223 */ /* 0x000fe2000001002d */
[----:B------:R-:W-:Y:S01]  /*7060*/  HADD2.F32 R91, -RZ, R90.H0_H0 ;  /* 0x2000005aff5b7230 */ /* 0x000fe20000004100 */
[----:B------:R-:W-:Y:S01]  /*7070*/  F2FP.F16.F32.PACK_AB R88, R88, R95 ;  /* 0x0000005f5858723e */ /* 0x000fe200000000ff */
[----:B------:R-:W-:-:S02]  /*7080*/  HADD2.F32 R94, -RZ, R94.H1_H1 ;  /* 0x3000005eff5e7230 */ /* 0x000fc40000004100 */
[----:B------:R-:W-:Y:S01]  /*7090*/  HADD2.F32 R90, -RZ, R90.H1_H1 ;  /* 0x3000005aff5a7230 */ /* 0x000fe20000004100 */
[----:B------:R-:W-:Y:S01]  /*70a0*/  F2FP.F16.F32.PACK_AB R92, R92, R161 ;  /* 0x000000a15c5c723e */ /* 0x000fe200000000ff */
[----:B------:R-:W-:Y:S02]  /*70b0*/  HADD2.F32 R45, -RZ, R163.H0_H0 ;  /* 0x200000a3ff2d7230 */ /* 0x000fe40000004100 */
        /* <DEDUP_REMOVED lines=14> */
[----:B------:R-:W-:-:S07]  /*71a0*/  F2FP.F16.F32.PACK_AB R94, R53, R44 ;  /* 0x0000002c355e723e */ /* 0x000fce00000000ff */
.L_x_2376:
[----:B------:R-:W-:Y:S05]  /*71b0*/  BSYNC B3 ;  /* 0x0000000000037941 */ /* 0x000fea0003800000 */
.L_x_2375:
[----:B0-----:R0:W-:Y:S04]  /*71c0*/  STG.E.128 desc[UR60][R136.64], R88 ;  /* 0x0000005888007986 */ /* 0x0011e8000c101d3c */
[----:B--2---:R0:W-:Y:S02]  /*71d0*/  @!P5 STG.E.128 desc[UR60][R138.64], R92 ;  /* 0x0000005c8a00d986 */ /* 0x0041e4000c101d3c */
.L_x_2374:
[----:B------:R-:W-:Y:S05]  /*71e0*/  BSYNC B2 ;  /* 0x0000000000027941 */ /* 0x000fea0003800000 */
.L_x_2373:
        /* <DEDUP_REMOVED lines=16> */
[----:B0-----:R-:W-:Y:S02]  /*72f0*/  LEA R88, P6, R47, R118, 0x1 ;  /* 0x000000762f587211 */ /* 0x001fe400078c08ff */
[----:B------:R-:W-:-:S02]  /*7300*/  ISETP.NE.AND P0, PT, R52, RZ, PT ;  /* 0x000000ff3400720c */ /* 0x000fc40003f05270 */
[----:B------:R-:W-:Y:S02]  /*7310*/  LEA.HI.X R89, R47, R119, R46, 0x1, P6 ;  /* 0x000000772f597211 */ /* 0x000fe400030f0c2e */
[----:B------:R-:W-:Y:S02]  /*7320*/  SHF.R.S32.HI R47, RZ, 0x1f, R44 ;  /* 0x0000001fff2f7819 */ /* 0x000fe4000001142c */
[----:B------:R-:W-:Y:S02]  /*7330*/  @!P5 LEA R90, P6, R134, R118, 0x1 ;  /* 0x00000076865ad211 */ /* 0x000fe400078c08ff */
[----:B------:R-:W-:Y:S02]  /*7340*/  LEA.HI R47, R47, R44, RZ, 0x3 ;  /* 0x0000002c2f2f7211 */ /* 0x000fe400078f18ff */
[----:B------:R-:W-:Y:S02]  /*7350*/  LOP3.LUT R44, R45, 0x1c0, R234, 0xf8, !PT ;  /* 0x000001c02d2c7812 */ /* 0x000fe400078ef8ea */
[----:B------:R-:W-:-:S02]  /*7360*/  SHF.R.S32.HI R47, RZ, 0x3, R47 ;  /* 0x00000003ff2f7819 */ /* 0x000fc4000001142f */
[----:B------:R-:W-:Y:S02]  /*7370*/  LOP3.LUT R44, R44, R235, RZ, 0x3c, !PT ;  /* 0x000000eb2c2c7212 */ /* 0x000fe400078e3cff */
[----:B------:R-:W-:Y:S01]  /*7380*/  @!P5 LEA.HI.X R91, R134, R119, R158, 0x1, P6 ;  /* 0x00000077865bd211 */ /* 0x000fe200030f0c9e */
[----:B------:R-:W-:Y:S01]  /*7390*/  IMAD R47, R47, 0x1400, R236 ;  /* 0x000014002f2f7824 */ /* 0x000fe200078e02ec */
[----:B------:R-:W-:-:S04]  /*73a0*/  ISETP.GE.AND P6, PT, R212, R116, PT ;  /* 0x00000074d400720c */ /* 0x000fc80003fc6270 */
        /* <DEDUP_REMOVED lines=9> */
[--C-:B--2---:R-:W-:Y:S01]  /*7440*/  HADD2.F32 R94, -RZ, R53.reuse.H0_H0 ;  /* 0x20000035ff5e7230 */ /* 0x104fe20000004100 */
[----:B------:R-:W-:Y:S01]  /*7450*/  SHF.R.U32.HI R92, RZ, 0x10, R41 ;  /* 0x00000010ff5c7819 */ /* 0x000fe20000011629 */
[----:B------:R-:W-:Y:S01]  /*7460*/  HADD2.F32 R53, -RZ, R53.H1_H1 ;  /* 0x30000035ff357230 */ /* 0x000fe20000004100 */
[--C-:B------:R-:W-:Y:S01]  /*7470*/  SHF.R.U64 R41, R48, 0x10, R49.reuse ;  /* 0x0000001030297819 */ /* 0x100fe20000001231 */
[--C-:B0-----:R-:W-:Y:S01]  /*7480*/  HADD2.F32 R134, -RZ, R45.reuse.H0_H0 ;  /* 0x2000002dff867230 */ /* 0x101fe20000004100 */
[----:B------:R-:W-:Y:S01]  /*7490*/  SHF.R.U32.HI R48, RZ, 0x10, R49 ;  /* 0x00000010ff307819 */ /* 0x000fe20000011631 */
[----:B------:R-:W-:Y:S01]  /*74a0*/  HADD2.F32 R45, -RZ, R45.H1_H1 ;  /* 0x3000002dff2d7230 */ /* 0x000fe20000004100 */
[--C-:B------:R-:W-:Y:S01]  /*74b0*/  SHF.R.U64 R49, R50, 0x10, R51.reuse ;  /* 0x0000001032317819 */ /* 0x100fe20000001233 */
[----:B------:R-:W-:Y:S01]  /*74c0*/  HADD2.F32 R92, -RZ, R92.H0_H0 ;  /* 0x2000005cff5c7230 */ /* 0x000fe20000004100 */
[----:B------:R-:W-:Y:S01]  /*74d0*/  SHF.R.U32.HI R50, RZ, 0x10, R51 ;  /* 0x00000010ff327819 */ /* 0x000fe20000011633 */
[----:B------:R-:W-:Y:S01]  /*74e0*/  HADD2.F32 R48, -RZ, R48.H0_H0 ;  /* 0x20000030ff307230 */ /* 0x000fe20000004100 */
[--C-:B------:R-:W-:Y:S01]  /*74f0*/  SHF.R.U64 R42, R42, 0x10, R43.reuse ;  /* 0x000000102a2a7819 */ /* 0x100fe2000000122b */
[--C-:B------:R-:W-:Y:S01]  /*7500*/  HADD2.F32 R51, -RZ, R178.reuse.H1_H1 ;  /* 0x300000b2ff337230 */ /* 0x100fe20000004100 */
[----:B------:R-:W-:Y:S01]  /*7510*/  SHF.R.U32.HI R43, RZ, 0x10, R43 ;  /* 0x00000010ff2b7819 */ /* 0x000fe2000001162b */
[----:B------:R-:W-:-:S02]  /*7520*/  HADD2.F32 R93, -RZ, R178.H0_H0 ;  /* 0x200000b2ff5d7230 */ /* 0x000fc40000004100 */
[-C--:B------:R-:W-:Y:S01]  /*7530*/  FMUL.FTZ R136, R53, R48.reuse ;  /* 0x0000003035887220 */ /* 0x080fe20000410000 */
[C---:B------:R-:W-:Y:S01]  /*7540*/  FMUL.FTZ R48, R45.reuse, R48 ;  /* 0x000000302d307220 */ /* 0x040fe20000410000 */
[-C--:B------:R-:W-:Y:S01]  /*7550*/  FMUL.FTZ R95, R94, R51.reuse ;  /* 0x000000335e5f7220 */ /* 0x080fe20000410000 */
[----:B------:R-:W-:Y:S01]  /*7560*/  FMUL.FTZ R51, R134, R51 ;  /* 0x0000003386337220 */ /* 0x000fe20000410000 */
[-C--:B------:R-:W-:Y:S01]  /*7570*/  FFMA.FTZ R136, R45, R92.reuse, -R136 ;  /* 0x0000005c2d887223 */ /* 0x080fe20000010888 */
[----:B------:R-:W-:Y:S01]  /*7580*/  FFMA.FTZ R48, R53, R92, R48 ;  /* 0x0000005c35307223 */ /* 0x000fe20000010030 */
[----:B------:R-:W-:Y:S02]  /*7590*/  HADD2.F32 R45, -RZ, R177.H0_H0 ;  /* 0x200000b1ff2d7230 */ /* 0x000fe40000004100 */
[-C--:B------:R-:W-:Y:S01]  /*75a0*/  FFMA.FTZ R51, R94, R93.reuse, R51 ;  /* 0x0000005d5e337223 */ /* 0x080fe20000010033 */
[--C-:B------:R-:W-:Y:S02]  /*75b0*/  HADD2.F32 R92, -RZ, R55.reuse.H0_H0 ;  /* 0x20000037ff5c7230 */ /* 0x100fe40000004100 */
[----:B------:R-:W-:Y:S01]  /*75c0*/  FFMA.FTZ R95, R134, R93, -R95 ;  /* 0x0000005d865f7223 */ /* 0x000fe2000001085f */
[----:B------:R-:W-:-:S02]  /*75d0*/  HADD2.F32 R55, -RZ, R55.H1_H1 ;  /* 0x30000037ff377230 */ /* 0x000fc40000004100 */
[----:B------:R-:W-:Y:S02]  /*75e0*/  HADD2.F32 R94, -RZ, R47.H0_H0 ;  /* 0x2000002fff5e7230 */ /* 0x000fe40000004100 */
[----:B------:R-:W-:Y:S01]  /*75f0*/  HADD2.F32 R50, -RZ, R50.H0_H0 ;  /* 0x20000032ff327230 */ /* 0x000fe20000004100 */
[----:B------:R-:W-:Y:S01]  /*7600*/  F2FP.F16.F32.PACK_AB R95, R136, R95 ;  /* 0x0000005f885f723e */ /* 0x000fe200000000ff */
[----:B------:R-:W-:Y:S02]  /*7610*/  HADD2.F32 R134, -RZ, R43.H0_H0 ;  /* 0x2000002bff867230 */ /* 0x000fe40000004100 */
[-C--:B------:R-:W-:Y:S01]  /*7620*/  FMUL.FTZ R43, R92, R45.reuse ;  /* 0x0000002d5c2b7220 */ /* 0x080fe20000410000 */
[----:B------:R-:W-:Y:S02]  /*7630*/  HADD2.F32 R53, -RZ, R177.H1_H1 ;  /* 0x300000b1ff357230 */ /* 0x000fe40000004100 */
[----:B------:R-:W-:Y:S01]  /*7640*/  FMUL.FTZ R45, R94, R45 ;  /* 0x0000002d5e2d7220 */ /* 0x000fe20000410000 */
[----:B------:R-:W-:-:S02]  /*7650*/  HADD2.F32 R47, -RZ, R47.H1_H1 ;  /* 0x3000002fff2f7230 */ /* 0x000fc40000004100 */
[-C--:B------:R-:W-:Y:S01]  /*7660*/  FMUL.FTZ R138, R55, R50.reuse ;  /* 0x00000032378a7220 */ /* 0x080fe20000410000 */
[----:B------:R-:W-:Y:S02]  /*7670*/  HADD2.F32 R41, -RZ, R41.H0_H0 ;  /* 0x20000029ff297230 */ /* 0x000fe40000004100 */
[-C--:B------:R-:W-:Y:S01]  /*7680*/  FFMA.FTZ R43, R94, R53.reuse, -R43 ;  /* 0x000000355e2b7223 */ /* 0x080fe2000001082b */
[----:B------:R-:W-:Y:S01]  /*7690*/  FFMA.FTZ R45, R92, R53, R45 ;  /* 0x000000355c2d7223 */ /* 0x000fe2000001002d */
[C---:B------:R-:W-:Y:S01]  /*76a0*/  FMUL.FTZ R50, R47.reuse, R50 ;  /* 0x000000322f327220 */ /* 0x040fe20000410000 */
[-C--:B------:R-:W-:Y:S01]  /*76b0*/  FFMA.FTZ R138, R47, R134.reuse, -R138 ;  /* 0x000000862f8a7223 */ /* 0x080fe2000001088a */
[----:B------:R-:W-:Y:S02]  /*76c0*/  HADD2.F32 R47, -RZ, R176.H0_H0 ;  /* 0x200000b0ff2f7230 */ /* 0x000fe40000004100 */
[----:B------:R-:W-:Y:S02]  /*76d0*/  HADD2.F32 R94, -RZ, R52.H0_H0 ;  /* 0x20000034ff5e7230 */ /* 0x000fe40000004100 */
[----:B------:R-:W-:Y:S01]  /*76e0*/  FFMA.FTZ R50, R55, R134, R50 ;  /* 0x0000008637327223 */ /* 0x000fe20000010032 */
[----:B------:R-:W-:-:S02]  /*76f0*/  HADD2.F32 R92, -RZ, R44.H0_H0 ;  /* 0x2000002cff5c7230 */ /* 0x000fc40000004100 */
[----:B------:R-:W-:Y:S02]  /*7700*/  HADD2.F32 R52, -RZ, R52.H1_H1 ;  /* 0x30000034ff347230 */ /* 0x000fe40000004100 */
[-C--:B------:R-:W-:Y:S01]  /*7710*/  FMUL.FTZ R55, R94, R47.reuse ;  /* 0x0000002f5e377220 */ /* 0x080fe20000410000 */
[----:B------:R-:W-:Y:S02]  /*7720*/  HADD2.F32 R53, -RZ, R176.H1_H1 ;  /* 0x300000b0ff357230 */ /* 0x000fe40000004100 */
[----:B------:R-:W-:Y:S01]  /*7730*/  FMUL.FTZ R135, R92, R47 ;  /* 0x0000002f5c877220 */ /* 0x000fe20000410000 */
[----:B------:R-:W-:Y:S02]  /*7740*/  HADD2.F32 R44, -RZ, R44.H1_H1 ;  /* 0x3000002cff2c7230 */ /* 0x000fe40000004100 */
[----:B------:R-:W-:Y:S01]  /*7750*/  FMUL.FTZ R47, R52, R41 ;  /* 0x00000029342f7220 */ /* 0x000fe20000410000 */
[----:B------:R-:W-:Y:S02]  /*7760*/  HADD2.F32 R93, -RZ, R40.H0_H0 ;  /* 0x20000028ff5d7230 */ /* 0x000fe40000004100 */
[-C--:B------:R-:W-:Y:S01]  /*7770*/  FFMA.FTZ R55, R92, R53.reuse, -R55 ;  /* 0x000000355c377223 */ /* 0x080fe20000010837 */
[----:B------:R-:W-:Y:S01]  /*7780*/  FFMA.FTZ R135, R94, R53, R135 ;  /* 0x000000355e877223 */ /* 0x000fe20000010087 */
[----:B------:R-:W-:Y:S01]  /*7790*/  FMUL.FTZ R41, R44, R41 ;  /* 0x000000292c297220 */ /* 0x000fe20000410000 */
[----:B------:R-:W-:-:S02]  /*77a0*/  HADD2.F32 R53, -RZ, R54.H0_H0 ;  /* 0x20000036ff357230 */ /* 0x000fc40000004100 */
[-C--:B------:R-:W-:Y:S01]  /*77b0*/  FFMA.FTZ R44, R44, R93.reuse, -R47 ;  /* 0x0000005d2c2c7223 */ /* 0x080fe2000001082f */
[----:B------:R-:W-:Y:S02]  /*77c0*/  HADD2.F32 R40, -RZ, R175.H0_H0 ;  /* 0x200000afff287230 */ /* 0x000fe40000004100 */
[----:B------:R-:W-:Y:S01]  /*77d0*/  FFMA.FTZ R52, R52, R93, R41 ;  /* 0x0000005d34347223 */ /* 0x000fe20000010029 */
[----:B------:R-:W-:Y:S01]  /*77e0*/  HADD2.F32 R49, -RZ, R49.H0_H0 ;  /* 0x20000031ff317230 */ /* 0x000fe20000004100 */
[----:B------:R-:W-:Y:S01]  /*77f0*/  F2FP.F16.F32.PACK_AB R50, R50, R45 ;  /* 0x0000002d3232723e */ /* 0x000fe200000000ff */
[----:B------:R-:W-:Y:S01]  /*7800*/  HADD2.F32 R47, -RZ, R46.H0_H0 ;  /* 0x2000002eff2f7230 */ /* 0x000fe20000004100 */
[----:B------:R-:W-:Y:S01]  /*7810*/  F2FP.F16.F32.PACK_AB R44, R44, R55 ;  /* 0x000000372c2c723e */ /* 0x000fe200000000ff */
[----:B------:R-:W-:Y:S01]  /*7820*/  HADD2.F32 R54, -RZ, R54.H1_H1 ;  /* 0x30000036ff367230 */ /* 0x000fe20000004100 */
[----:B------:R-:W-:Y:S01]  /*7830*/  F2FP.F16.F32.PACK_AB R52, R52, R135 ;  /* 0x000000873434723e */ /* 0x000fe200000000ff */
[----:B------:R-:W-:Y:S01]  /*7840*/  HADD2.F32 R46, -RZ, R46.H1_H1 ;  /* 0x3000002eff2e7230 */ /* 0x000fe20000004100 */
[----:B------:R-:W-:Y:S01]  /*7850*/  MOV R55, R50 ;  /* 0x0000003200377202 */ /* 0x000fe20000000f00 */
[----:B------:R-:W-:-:S02]  /*7860*/  HADD2.F32 R93, -RZ, R42.H0_H0 ;  /* 0x2000002aff5d7230 */ /* 0x000fc40000004100 */
[-C--:B------:R-:W-:Y:S01]  /*7870*/  FMUL.FTZ R42, R53, R40.reuse ;  /* 0x00000028352a7220 */ /* 0x080fe20000410000 */
[----:B------:R-:W-:Y:S02]  /*7880*/  HADD2.F32 R41, -RZ, R175.H1_H1 ;  /* 0x300000afff297230 */ /* 0x000fe40000004100 */
[-C--:B------:R-:W-:Y:S01]  /*7890*/  FMUL.FTZ R137, R54, R49.reuse ;  /* 0x0000003136897220 */ /* 0x080fe20000410000 */
[C---:B------:R-:W-:Y:S01]  /*78a0*/  FMUL.FTZ R40, R47.reuse, R40 ;  /* 0x000000282f287220 */ /* 0x040fe20000410000 */
[C---:B------:R-:W-:Y:S01]  /*78b0*/  FMUL.FTZ R49, R46.reuse, R49 ;  /* 0x000000312e317220 */ /* 0x040fe20000410000 */
[----:B------:R-:W-:Y:S02]  /*78c0*/  IMAD.MOV.U32 R45, RZ, RZ, R95 ;  /* 0x000000ffff2d7224 */ /* 0x000fe400078e005f */
        /* <DEDUP_REMOVED lines=8> */
.L_x_2378:
[----:B------:R-:W-:Y:S05]  /*7950*/  BSYNC B2 ;  /* 0x0000000000027941 */ /* 0x000fea0003800000 */
.L_x_2377:
[----:B0-----:R3:W-:Y:S04]  /*7960*/  STG.E.128 desc[UR60][R88.64], R44 ;  /* 0x0000002c58007986 */ /* 0x0017e8000c101d3c */
[----:B--2---:R3:W-:Y:S02]  /*7970*/  @!P5 STG.E.128 desc[UR60][R90.64], R52 ;  /* 0x000000345a00d986 */ /* 0x0047e4000c101d3c */
.L_x_2372:
[----:B------:R-:W-:Y:S05]  /*7980*/  BSYNC B1 ;  /* 0x0000000000017941 */ /* 0x000fea0003800000 */
.L_x_2371:
[----:B------:R-:W-:Y:S04]  /*7990*/  BSSY B1, `(.L_x_2379) ;  /* 0x00000f7000017945 */ /* 0x000fe80003800000 */
[----:B------:R-:W-:Y:S05]  /*79a0*/  @P3 BRA `(.L_x_2380) ;  /* 0x0000000c00d43947 */ /* 0x000fea0003800000 */
[----:B------:R-:W4:Y:S01]  /*79b0*/  LDL R40, [R1+0x74] ;  /* 0x0000740001287983 */ /* 0x000f220000100800 */
[----:B------:R-:W-:Y:S01]  /*79c0*/  ISETP.NE.AND P3, PT, R26, RZ, PT ;  /* 0x000000ff1a00720c */ /* 0x000fe20003f65270 */
[-C--:B--2---:R-:W-:Y:S01]  /*79d0*/  IMAD.WIDE.U32 R48, R218, R120.reuse, R122 ;  /* 0x00000078da307225 */ /* 0x084fe200078e007a */
[----:B------:R-:W-:Y:S03]  /*79e0*/  BSSY B2, `(.L_x_2381) ;  /* 0x0000079000027945 */ /* 0x000fe60003800000 */
[----:B----4-:R-:W-:-:S04]  /*79f0*/  IMAD R40, R40, R120, RZ ;  /* 0x0000007828287224 */ /* 0x010fc800078e02ff */
[----:B------:R-:W-:-:S04]  /*7a00*/  IMAD R41, R218, R121, R40 ;  /* 0x00000079da297224 */ /* 0x000fc800078e0228 */
[----:B---3--:R-:W-:Y:S01]  /*7a10*/  IMAD.IADD R54, R49, 0x1, R41 ;  /* 0x0000000131367824 */ /* 0x008fe200078e0229 */
[----:B------:R-:W-:Y:S06]  /*7a20*/  @!P3 BRA `(.L_x_2382) ;  /* 0x0000000400d0b947 */ /* 0x000fec0003800000 */
[----:B------:R-:W-:Y:S01]  /*7a30*/  SEL R40, R117, R146, !P0 ;  /* 0x0000009275287207 */ /* 0x000fe20004000000 */
[----:B------:R-:W-:Y:S01]  /*7a40*/  BSSY B3, `(.L_x_2383) ;  /* 0x0000070000037945 */ /* 0x000fe20003800000 */
[----:B------:R-:W-:Y:S02]  /*7a50*/  IADD3 R42, P3, P5, R38, R48, R13 ;  /* 0x00000030262a7210 */ /* 0x000fe40007d7e00d */
[----:B------:R-:W-:Y:S02]  /*7a60*/  SHF.R.S32.HI R41, RZ, 0x1f, R40 ;  /* 0x0000001fff297819 */ /* 0x000fe40000011428 */
[----:B------:R-:W-:Y:S02]  /*7a70*/  IADD3.X R43, R37, R54, R7, P3, P5 ;  /* 0x00000036252b7210 */ /* 0x000fe40001fea407 */
[----:B------:R-:W-:-:S04]  /*7a80*/  LEA.HI R41, R41, R40, RZ, 0x4 ;  /* 0x0000002829297211 */ /* 0x000fc800078f20ff */
[----:B------:R-:W-:-:S04]  /*7a90*/  LEA.HI.SX32 R44, R41, R14, 0x1c ;  /* 0x0000000e292c7211 */ /* 0x000fc800078fe2ff */
[----:B------:R-:W-:Y:S01]  /*7aa0*/  SHF.R.S32.HI R47, RZ, 0x1f, R44 ;  /* 0x0000001fff2f7819 */ /* 0x000fe2000001142c */
[----:B------:R-:W-:-:S03]  /*7ab0*/  IMAD.SHL.U32 R45, R44, 0x8, RZ ;  /* 0x000000082c2d7824 */ /* 0x000fc600078e00ff */
[----:B------:R-:W-:Y:S02]  /*7ac0*/  LEA.HI R47, R47, R44, RZ, 0x3 ;  /* 0x0000002c2f2f7211 */ /* 0x000fe400078f18ff */
[----:B------:R-:W-:Y:S02]  /*7ad0*/  ISETP.GE.AND P3, PT, R45, R145, PT ;  /* 0x000000912d00720c */ /* 0x000fe40003f66270 */
[----:B------:R-:W-:Y:S02]  /*7ae0*/  SHF.R.S32.HI R47, RZ, 0x3, R47 ;  /* 0x00000003ff2f7819 */ /* 0x000fe4000001142f */
[----:B------:R-:W-:-:S04]  /*7af0*/  LOP3.LUT R44, R229, 0x38, R45, 0xf8, !PT ;  /* 0x00000038e52c7812 */ /* 0x000fc800078ef82d */
[----:B------:R-:W-:-:S05]  /*7b00*/  LOP3.LUT R44, R44, R233, RZ, 0x3c, !PT ;  /* 0x000000e92c2c7212 */ /* 0x000fca00078e3cff */
[--C-:B------:R-:W-:Y:S02]  /*7b10*/  @!P3 SHF.R.S32.HI R41, RZ, 0x1f, R45.reuse ;  /* 0x0000001fff29b819 */ /* 0x100fe4000001142d */
[----:B------:R-:W-:Y:S01]  /*7b20*/  @!P3 IADD3 R40, P5, P6, R38, R48, R45 ;  /* 0x000000302628b210 */ /* 0x000fe20007ebe02d */
[----:B------:R-:W-:-:S03]  /*7b30*/  IMAD R45, R47, 0x1400, R230 ;  /* 0x000014002f2d7824 */ /* 0x000fc600078e02e6 */
[----:B------:R-:W-:Y:S01]  /*7b40*/  @!P3 IADD3.X R41, R37, R54, R41, P5, P6 ;  /* 0x000000362529b210 */ /* 0x000fe20002fec429 */
[----:B------:R-:W-:Y:S01]  /*7b50*/  IMAD.IADD R44, R45, 0x1, R44 ;  /* 0x000000012d2c7824 */ /* 0x000fe200078e022c */
[C---:B------:R-:W-:Y:S01]  /*7b60*/  LEA R50, P5, R42.reuse, R118, 0x1 ;  /* 0x000000762a327211 */ /* 0x040fe200078a08ff */
[C---:B------:R-:W-:Y:S02]  /*7b70*/  IMAD R45, R17.reuse, 0x5000, R141 ;  /* 0x00005000112d7824 */ /* 0x040fe400078e028d */
[----:B------:R-:W-:Y:S01]  /*7b80*/  IMAD R47, R17, 0x5000, R44 ;  /* 0x00005000112f7824 */ /* 0x000fe200078e022c */
[----:B------:R-:W-:Y:S02]  /*7b90*/  LEA.HI.X R51, R42, R119, R43, 0x1, P5 ;  /* 0x000000772a337211 */ /* 0x000fe400028f0c2b */
[----:B------:R-:W-:Y:S01]  /*7ba0*/  LEA R42, R45, R16, 0x1 ;  /* 0x000000102d2a7211 */ /* 0x000fe200078e08ff */
[----:B------:R-:W-:Y:S01]  /*7bb0*/  IMAD R47, R47, 0x2, R16 ;  /* 0x000000022f2f7824 */ /* 0x000fe200078e0210 */
[----:B------:R-:W-:-:S04]  /*7bc0*/  @!P3 LEA R52, P5, R40, R118, 0x1 ;  /* 0x000000762834b211 */ /* 0x000fc800078a08ff */
[----:B------:R-:W-:Y:S01]  /*7bd0*/  @!P3 LEA.HI.X R53, R40, R119, R41, 0x1, P5 ;  /* 0x000000772835b211 */ /* 0x000fe200028f0c29 */
[----:B------:R-:W2:Y:S01]  /*7be0*/  LDS.128 R44, [R47+0x24400] ;  /* 0x024400002f2c7984 */ /* 0x000ea20000000c00 */
[----:B------:R-:W-:-:S03]  /*7bf0*/  ISETP.GE.AND P5, PT, R213, R116, PT ;  /* 0x00000074d500720c */ /* 0x000fc60003fa6270 */
[----:B------:R-:W3:Y:S10]  /*7c00*/  LDS.128 R40, [R42+0x24400] ;  /* 0x024400002a287984 */ /* 0x000ef40000000c00 */
[----:B------:R-:W-:Y:S05]  /*7c10*/  @P5 BRA `(.L_x_2384) ;  /* 0x0000000400485947 */ /* 0x000fea0003800000 */
[----:B------:R-:W-:Y:S01]  /*7c20*/  SHF.R.U64 R55, R60, 0x10, R61 ;  /* 0x000000103c377819 */ /* 0x000fe2000000123d */
[----:B0-----:R-:W-:Y:S01]  /*7c30*/  HADD2.F32 R88, -RZ, R174.H1_H1 ;  /* 0x300000aeff587230 */ /* 0x001fe20000004100 */
[--C-:B------:R-:W-:Y:S01]  /*7c40*/  SHF.R.U64 R60, R68, 0x10, R69.reuse ;  /* 0x00000010443c7819 */ /* 0x100fe20000001245 */
[--C-:B--2---:R-:W-:Y:S01]  /*7c50*/  HADD2.F32 R89, -RZ, R45.reuse.H0_H0 ;  /* 0x2000002dff597230 */ /* 0x104fe20000004100 */
[----:B------:R-:W-:Y:S01]  /*7c60*/  SHF.R.U32.HI R68, RZ, 0x10, R69 ;  /* 0x00000010ff447819 */ /* 0x000fe20000011645 */
[----:B------:R-:W-:Y:S01]  /*7c70*/  HADD2.F32 R90, -RZ, R45.H1_H1 ;  /* 0x3000002dff5a7230 */ /* 0x000fe20000004100 */
[----:B------:R-:W-:Y:S01]  /*7c80*/  SHF.R.U32.HI R61, RZ, 0x10, R61 ;  /* 0x00000010ff3d7819 */ /* 0x000fe2000001163d */
[--C-:B---3--:R-:W-:Y:S01]  /*7c90*/  HADD2.F32 R45, -RZ, R41.reuse.H0_H0 ;  /* 0x20000029ff2d7230 */ /* 0x108fe20000004100 */
[--C-:B------:R-:W-:Y:S01]  /*7ca0*/  SHF.R.U64 R69, R70, 0x10, R71.reuse ;  /* 0x0000001046457819 */ /* 0x100fe20000001247 */
[----:B------:R-:W-:Y:S01]  /*7cb0*/  HADD2.F32 R91, -RZ, R68.H0_H0 ;  /* 0x20000044ff5b7230 */ /* 0x000fe20000004100 */
[----:B------:R-:W-:Y:S01]  /*7cc0*/  SHF.R.U32.HI R70, RZ, 0x10, R71 ;  /* 0x00000010ff467819 */ /* 0x000fe20000011647 */
        /* <DEDUP_REMOVED lines=10> */
[----:B------:R-:W-:Y:S01]  /*7d70*/  SHF.R.U64 R62, R62, 0x10, R63 ;  /* 0x000000103e3e7819 */ /* 0x000fe2000000123f */
[----:B------:R-:W-:Y:S01]  /*7d80*/  FFMA.FTZ R91, R90, R61, R91 ;  /* 0x0000003d5a5b7223 */ /* 0x000fe2000001005b */
[----:B------:R-:W-:Y:S01]  /*7d90*/  HADD2.F32 R71, -RZ, R173.H1_H1 ;  /* 0x300000adff477230 */ /* 0x000fe20000004100 */
[----:B------:R-:W-:Y:S01]  /*7da0*/  SHF.R.U32.HI R63, RZ, 0x10, R63 ;  /* 0x00000010ff3f7819 */ /* 0x000fe2000001163f */
[----:B------:R-:W-:Y:S01]  /*7db0*/  HADD2.F32 R68, -RZ, R47.H0_H0 ;  /* 0x2000002fff447230 */ /* 0x000fe20000004100 */
[----:B------:R-:W-:Y:S01]  /*7dc0*/  F2FP.F16.F32.PACK_AB R41, R41, R92 ;  /* 0x0000005c2929723e */ /* 0x000fe200000000ff */
[----:B------:R-:W-:Y:S01]  /*7dd0*/  HADD2.F32 R90, -RZ, R43.H0_H0 ;  /* 0x2000002bff5a7230 */ /* 0x000fe20000004100 */
[----:B------:R-:W-:Y:S01]  /*7de0*/  F2FP.F16.F32.PACK_AB R88, R91, R88 ;  /* 0x000000585b58723e */ /* 0x000fe200000000ff */
[----:B------:R-:W-:-:S02]  /*7df0*/  HADD2.F32 R47, -RZ, R47.H1_H1 ;  /* 0x3000002fff2f7230 */ /* 0x000fc40000004100 */
[----:B------:R-:W-:Y:S02]  /*7e00*/  HADD2.F32 R94, -RZ, R70.H0_H0 ;  /* 0x20000046ff5e7230 */ /* 0x000fe40000004100 */
[----:B------:R-:W-:Y:S02]  /*7e10*/  HADD2.F32 R61, -RZ, R43.H1_H1 ;  /* 0x3000002bff3d7230 */ /* 0x000fe40000004100 */
        /* <DEDUP_REMOVED lines=8> */
[----:B------:R-:W-:Y:S01]  /*7ea0*/  FFMA.FTZ R68, R61, R70, -R134 ;  /* 0x000000463d447223 */ /* 0x000fe20000010886 */
[----:B------:R-:W-:-:S02]  /*7eb0*/  HADD2.F32 R89, -RZ, R60.H0_H0 ;  /* 0x2000003cff597230 */ /* 0x000fc40000004100 */
[----:B------:R-:W-:Y:S01]  /*7ec0*/  FFMA.FTZ R70, R47, R70, R94 ;  /* 0x000000462f467223 */ /* 0x000fe2000001005e */
[----:B------:R-:W-:Y:S02]  /*7ed0*/  HADD2.F32 R174, -RZ, R174.H0_H0 ;  /* 0x200000aeffae7230 */ /* 0x000fe40000004100 */
[--C-:B------:R-:W-:Y:S01]  /*7ee0*/  HADD2.F32 R63, -RZ, R40.reuse.H0_H0 ;  /* 0x20000028ff3f7230 */ /* 0x100fe20000004100 */
[----:B------:R-:W-:Y:S01]  /*7ef0*/  F2FP.F16.F32.PACK_AB R43, R68, R43 ;  /* 0x0000002b442b723e */ /* 0x000fe200000000ff */
[----:B------:R-:W-:Y:S01]  /*7f00*/  HADD2.F32 R60, -RZ, R40.H1_H1 ;  /* 0x30000028ff3c7230 */ /* 0x000fe20000004100 */
[----:B------:R-:W-:Y:S01]  /*7f10*/  F2FP.F16.F32.PACK_AB R70, R70, R45 ;  /* 0x0000002d4646723e */ /* 0x000fe200000000ff */
[----:B------:R-:W-:Y:S02]  /*7f20*/  HADD2.F32 R47, -RZ, R44.H1_H1 ;  /* 0x3000002cff2f7230 */ /* 0x000fe40000004100 */
[----:B------:R-:W-:Y:S02]  /*7f30*/  HADD2.F32 R172, -RZ, R172.H0_H0 ;  /* 0x200000acffac7230 */ /* 0x000fe40000004100 */
[----:B------:R-:W-:Y:S01]  /*7f40*/  FMUL.FTZ R90, R60, R89 ;  /* 0x000000593c5a7220 */ /* 0x000fe20000410000 */
[----:B------:R-:W-:-:S02]  /*7f50*/  HADD2.F32 R61, -RZ, R44.H0_H0 ;  /* 0x2000002cff3d7230 */ /* 0x000fc40000004100 */
[-C--:B------:R-:W-:Y:S01]  /*7f60*/  FMUL.FTZ R44, R63, R174.reuse ;  /* 0x000000ae3f2c7220 */ /* 0x080fe20000410000 */
[----:B------:R-:W-:Y:S02]  /*7f70*/  HADD2.F32 R71, -RZ, R55.H0_H0 ;  /* 0x20000037ff477230 */ /* 0x000fe40000004100 */
[----:B------:R-:W-:Y:S01]  /*7f80*/  FMUL.FTZ R55, R47, R89 ;  /* 0x000000592f377220 */ /* 0x000fe20000410000 */
[----:B------:R-:W-:Y:S02]  /*7f90*/  HADD2.F32 R173, -RZ, R173.H0_H0 ;  /* 0x200000adffad7230 */ /* 0x000fe40000004100 */
[C---:B------:R-:W-:Y:S01]  /*7fa0*/  FMUL.FTZ R40, R61.reuse, R174 ;  /* 0x000000ae3d287220 */ /* 0x040fe20000410000 */
[----:B------:R-:W-:Y:S01]  /*7fb0*/  FFMA.FTZ R44, R61, R172, R44 ;  /* 0x000000ac3d2c7223 */ /* 0x000fe2000001002c */
[-C--:B------:R-:W-:Y:S01]  /*7fc0*/  FFMA.FTZ R47, R47, R71.reuse, R90 ;  /* 0x000000472f2f7223 */ /* 0x080fe2000001005a */
[----:B------:R-:W-:Y:S01]  /*7fd0*/  FFMA.FTZ R55, R60, R71, -R55 ;  /* 0x000000473c377223 */ /* 0x000fe20000010837 */
[----:B------:R-:W-:-:S02]  /*7fe0*/  HADD2.F32 R90, -RZ, R46.H0_H0 ;  /* 0x2000002eff5a7230 */ /* 0x000fc40000004100 */
[----:B------:R-:W-:Y:S01]  /*7ff0*/  FFMA.FTZ R40, R63, R172, -R40 ;  /* 0x000000ac3f287223 */ /* 0x000fe20000010828 */
[----:B------:R-:W-:Y:S01]  /*8000*/  HADD2.F32 R61, -RZ, R46.H1_H1 ;  /* 0x3000002eff3d7230 */ /* 0x000fe20000004100 */
[----:B------:R-:W-:Y:S01]  /*8010*/  F2FP.F16.F32.PACK_AB R44, R47, R44 ;  /* 0x0000002c2f2c723e */ /* 0x000fe200000000ff */
[----:B------:R-:W-:Y:S02]  /*8020*/  HADD2.F32 R69, -RZ, R69.H0_H0 ;  /* 0x20000045ff457230 */ /* 0x000fe40000004100 */
[----:B------:R-:W-:Y:S01]  /*8030*/  FMUL.FTZ R63, R90, R173 ;  /* 0x000000ad5a3f7220 */ /* 0x000fe20000410000 */
[--C-:B------:R-:W-:Y:S01]  /*8040*/  HADD2.F32 R60, -RZ, R42.reuse.H0_H0 ;  /* 0x2000002aff3c7230 */ /* 0x100fe20000004100 */
[----:B------:R-:W-:Y:S01]  /*8050*/  F2FP.F16.F32.PACK_AB R40, R55, R40 ;  /* 0x000000283728723e */ /* 0x000fe200000000ff */
[----:B------:R-:W-:Y:S02]  /*8060*/  HADD2.F32 R46, -RZ, R42.H1_H1 ;  /* 0x3000002aff2e7230 */ /* 0x000fe40000004100 */
[----:B------:R-:W-:Y:S01]  /*8070*/  FMUL.FTZ R71, R61, R69 ;  /* 0x000000453d477220 */ /* 0x000fe20000410000 */
[----:B------:R-:W-:-:S02]  /*8080*/  HADD2.F32 R171, -RZ, R171.H0_H0 ;  /* 0x200000abffab7230 */ /* 0x000fc40000004100 */
[----:B------:R-:W-:Y:S01]  /*8090*/  FMUL.FTZ R173, R60, R173 ;  /* 0x000000ad3cad7220 */ /* 0x000fe20000410000 */
[----:B------:R-:W-:Y:S02]  /*80a0*/  HADD2.F32 R62, -RZ, R62.H0_H0 ;  /* 0x2000003eff3e7230 */ /* 0x000fe40000004100 */
[----:B------:R-:W-:Y:S01]  /*80b0*/  FMUL.FTZ R94, R46, R69 ;  /* 0x000000452e5e7220 */ /* 0x000fe20000410000 */
[----:B------:R-:W-:Y:S02]  /*80c0*/  IMAD.MOV.U32 R45, RZ, RZ, R88 ;  /* 0x000000ffff2d7224 */ /* 0x000fe400078e0058 */
[-C--:B------:R-:W-:Y:S01]  /*80d0*/  FFMA.FTZ R42, R60, R171.reuse, -R63 ;  /* 0x000000ab3c2a7223 */ /* 0x080fe2000001083f */
[----:B------:R-:W-:Y:S01]  /*80e0*/  FFMA.FTZ R173, R90, R171, R173 ;  /* 0x000000ab5aad7223 */ /* 0x000fe200000100ad */
[-C--:B------:R-:W-:Y:S01]  /*80f0*/  FFMA.FTZ R71, R46, R62.reuse, -R71 ;  /* 0x0000003e2e477223 */ /* 0x080fe20000010847 */
[----:B------:R-:W-:Y:S01]  /*8100*/  FFMA.FTZ R94, R61, R62, R94 ;  /* 0x0000003e3d5e7223 */ /* 0x000fe2000001005e */
[----:B------:R-:W-:-:S03]  /*8110*/  IMAD.MOV.U32 R47, RZ, RZ, R70 ;  /* 0x000000ffff2f7224 */ /* 0x000fc600078e0046 */
[----:B------:R-:W-:Y:S02]  /*8120*/  F2FP.F16.F32.PACK_AB R42, R71, R42 ;  /* 0x0000002a472a723e */ /* 0x000fe400000000ff */
[----:B------:R-:W-:-:S07]  /*8130*/  F2FP.F16.F32.PACK_AB R46, R94, R173 ;  /* 0x000000ad5e2e723e */ /* 0x000fce00000000ff */
.L_x_2384:
[----:B------:R-:W-:Y:S05]  /*8140*/  BSYNC B3 ;  /* 0x0000000000037941 */ /* 0x000fea0003800000 */
.L_x_2383:
[----:B---3--:R3:W-:Y:S04]  /*8150*/  STG.E.128 desc[UR60][R50.64], R40 ;  /* 0x0000002832007986 */ /* 0x0087e8000c101d3c */
[----:B--2---:R3:W-:Y:S02]  /*8160*/  @!P3 STG.E.128 desc[UR60][R52.64], R44 ;  /* 0x0000002c3400b986 */ /* 0x0047e4000c101d3c */
.L_x_2382:
[----:B------:R-:W-:Y:S05]  /*8170*/  BSYNC B2 ;  /* 0x0000000000027941 */ /* 0x000fea0003800000 */
.L_x_2381:
[----:B------:R-:W-:-:S13]  /*8180*/  ISETP.NE.AND P3, PT, R10, RZ, PT ;  /* 0x000000ff0a00720c */ /* 0x000fda0003f65270 */
[----:B------:R-:W-:Y:S05]  /*8190*/  @!P3 BRA `(.L_x_2380) ;  /* 0x0000000400d8b947 */ /* 0x000fea0003800000 */
[----:B---3--:R-:W-:Y:S01]  /*81a0*/  SEL R40, R117, R146, !P1 ;  /* 0x0000009275287207 */ /* 0x008fe20004800000 */
        /* <DEDUP_REMOVED lines=20> */
[C---:B------:R-:W-:Y:S01]  /*82f0*/  IMAD R41, R17.reuse, 0x5000, R140 ;  /* 0x0000500011297824 */ /* 0x040fe200078e028c */
[C---:B------:R-:W-:Y:S01]  /*8300*/  @!P3 LEA R50, P5, R42.reuse, R118, 0x1 ;  /* 0x000000762a32b211 */ /* 0x040fe200078a08ff */
[----:B------:R-:W-:Y:S02]  /*8310*/  IMAD R43, R17, 0x5000, R40 ;  /* 0x00005000112b7824 */ /* 0x000fe400078e0228 */
[----:B------:R-:W-:Y:S01]  /*8320*/  IMAD R41, R41, 0x2, R16 ;  /* 0x0000000229297824 */ /* 0x000fe200078e0210 */
[----:B------:R-:W-:Y:S01]  /*8330*/  @!P3 LEA.HI.X R51, R42, R119, R54, 0x1, P5 ;  /* 0x000000772a33b211 */ /* 0x000fe200028f0c36 */
[----:B------:R-:W-:Y:S01]  /*8340*/  IMAD R44, R43, 0x2, R16 ;  /* 0x000000022b2c7824 */ /* 0x000fe200078e0210 */
[----:B------:R-:W-:-:S03]  /*8350*/  ISETP.GE.AND P5, PT, R212, R116, PT ;  /* 0x00000074d400720c */ /* 0x000fc60003fa6270 */
[----:B------:R-:W2:Y:S04]  /*8360*/  LDS.128 R40, [R41+0x24400] ;  /* 0x0244000029287984 */ /* 0x000ea80000000c00 */
[----:B------:R-:W3:Y:S06]  /*8370*/  LDS.128 R44, [R44+0x24400] ;  /* 0x024400002c2c7984 */ /* 0x000eec0000000c00 */
[----:B------:R-:W-:Y:S05]  /*8380*/  @P5 BRA `(.L_x_2386) ;  /* 0x0000000400505947 */ /* 0x000fea0003800000 */
[----:B------:R-:W-:Y:S01]  /*8390*/  SHF.R.U64 R52, R56, 0x10, R57 ;  /* 0x0000001038347819 */ /* 0x000fe20000001239 */
[--C-:B------:R-:W-:Y:S01]  /*83a0*/  HADD2.F32 R62, -RZ, R169.reuse.H0_H0 ;  /* 0x200000a9ff3e7230 */ /* 0x100fe20000004100 */
[----:B------:R-:W-:Y:S01]  /*83b0*/  SHF.R.U32.HI R61, RZ, 0x10, R65 ;  /* 0x00000010ff3d7819 */ /* 0x000fe20000011641 */
[----:B------:R-:W-:Y:S01]  /*83c0*/  HADD2.F32 R169, -RZ, R169.H1_H1 ;  /* 0x300000a9ffa97230 */ /* 0x000fe20000004100 */
[----:B---3--:R-:W-:Y:S01]  /*83d0*/  MOV R56, R45 ;  /* 0x0000002d00387202 */ /* 0x008fe20000000f00 */
[----:B--2---:R-:W-:Y:S01]  /*83e0*/  IMAD.MOV.U32 R45, RZ, RZ, R43 ;  /* 0x000000ffff2d7224 */ /* 0x004fe200078e002b */
[----:B------:R-:W-:Y:S01]  /*83f0*/  SHF.R.U32.HI R63, RZ, 0x10, R57 ;  /* 0x00000010ff3f7819 */ /* 0x000fe20000011639 */
[----:B------:R-:W-:Y:S01]  /*8400*/  IMAD.MOV.U32 R57, RZ, RZ, R47 ;  /* 0x000000ffff397224 */ /* 0x000fe200078e002f */
[----:B------:R-:W-:Y:S01]  /*8410*/  SHF.R.U64 R54, R64, 0x10, R65 ;  /* 0x0000001040367819 */ /* 0x000fe20000001241 */
[----:B------:R-:W-:Y:S01]  /*8420*/  HADD2.F32 R64, -RZ, R165.H0_H0 ;  /* 0x200000a5ff407230 */ /* 0x000fe20000004100 */
[--C-:B------:R-:W-:Y:S01]  /*8430*/  SHF.R.U64 R53, R58, 0x10, R59.reuse ;  /* 0x000000103a357819 */ /* 0x100fe2000000123b */
[--C-:B------:R-:W-:Y:S01]  /*8440*/  HADD2.F32 R47, -RZ, R56.reuse.H0_H0 ;  /* 0x20000038ff2f7230 */ /* 0x100fe20000004100 */
[----:B------:R-:W-:Y:S01]  /*8450*/  SHF.R.U32.HI R58, RZ, 0x10, R59 ;  /* 0x00000010ff3a7819 */ /* 0x000fe2000001163b */
[----:B------:R-:W-:Y:S01]  /*8460*/  HADD2.F32 R60, -RZ, R56.H1_H1 ;  /* 0x30000038ff3c7230 */ /* 0x000fe20000004100 */
[----:B------:R-:W-:Y:S01]  /*8470*/  SHF.R.U64 R55, R66, 0x10, R67 ;  /* 0x0000001042377819 */ /* 0x000fe20000001243 */
[----:B------:R-:W-:-:S02]  /*8480*/  HADD2.F32 R61, -RZ, R61.H0_H0 ;  /* 0x2000003dff3d7230 */ /* 0x000fc40000004100 */
[-C--:B------:R-:W-:Y:S01]  /*8490*/  FMUL.FTZ R68, R47, R64.reuse ;  /* 0x000000402f447220 */ /* 0x080fe20000410000 */
[--C-:B------:R-:W-:Y:S01]  /*84a0*/  HADD2.F32 R43, -RZ, R41.reuse.H0_H0 ;  /* 0x20000029ff2b7230 */ /* 0x100fe20000004100 */
[----:B------:R-:W-:Y:S01]  /*84b0*/  SHF.R.U32.HI R66, RZ, 0x10, R67 ;  /* 0x00000010ff427819 */ /* 0x000fe20000011643 */
[----:B------:R-:W-:Y:S02]  /*84c0*/  HADD2.F32 R56, -RZ, R41.H1_H1 ;  /* 0x30000029ff387230 */ /* 0x000fe40000004100 */
[----:B------:R-:W-:Y:S02]  /*84d0*/  HADD2.F32 R59, -RZ, R63.H0_H0 ;  /* 0x2000003fff3b7230 */ /* 0x000fe40000004100 */
[-C--:B------:R-:W-:Y:S01]  /*84e0*/  FMUL.FTZ R63, R60, R61.reuse ;  /* 0x0000003d3c3f7220 */ /* 0x080fe20000410000 */
[C---:B------:R-:W-:Y:S01]  /*84f0*/  FMUL.FTZ R64, R43.reuse, R64 ;  /* 0x000000402b407220 */ /* 0x040fe20000410000 */
[C---:B------:R-:W-:Y:S01]  /*8500*/  FMUL.FTZ R61, R56.reuse, R61 ;  /* 0x0000003d383d7220 */ /* 0x040fe20000410000 */
[-C--:B------:R-:W-:Y:S01]  /*8510*/  FFMA.FTZ R41, R43, R62.reuse, -R68 ;  /* 0x0000003e2b297223 */ /* 0x080fe20000010844 */
[-C--:B------:R-:W-:Y:S01]  /*8520*/  FFMA.FTZ R56, R56, R59.reuse, -R63 ;  /* 0x0000003b38387223 */ /* 0x080fe2000001083f */
[----:B------:R-:W-:Y:S01]  /*8530*/  FFMA.FTZ R43, R47, R62, R64 ;  /* 0x0000003e2f2b7223 */ /* 0x000fe20000010040 */
[----:B------:R-:W-:Y:S01]  /*8540*/  FFMA.FTZ R60, R60, R59, R61 ;  /* 0x0000003b3c3c7223 */ /* 0x000fe2000001003d */
[----:B------:R-:W-:-:S02]  /*8550*/  HADD2.F32 R68, -RZ, R167.H0_H0 ;  /* 0x200000a7ff447230 */ /* 0x000fc40000004100 */
[--C-:B------:R-:W-:Y:S01]  /*8560*/  HADD2.F32 R59, -RZ, R57.reuse.H0_H0 ;  /* 0x20000039ff3b7230 */ /* 0x100fe20000004100 */
[----:B------:R-:W-:Y:S01]  /*8570*/  F2FP.F16.F32.PACK_AB R41, R56, R41 ;  /* 0x000000293829723e */ /* 0x000fe200000000ff */
[----:B------:R-:W-:Y:S02]  /*8580*/  HADD2.F32 R62, -RZ, R57.H1_H1 ;  /* 0x30000039ff3e7230 */ /* 0x000fe40000004100 */
[----:B------:R-:W-:Y:S02]  /*8590*/  HADD2.F32 R66, -RZ, R66.H0_H0 ;  /* 0x20000042ff427230 */ /* 0x000fe40000004100 */
[--C-:B------:R-:W-:Y:S02]  /*85a0*/  HADD2.F32 R57, -RZ, R45.reuse.H1_H1 ;  /* 0x3000002dff397230 */ /* 0x100fe40000004100 */
[----:B------:R-:W-:Y:S02]  /*85b0*/  HADD2.F32 R64, -RZ, R170.H0_H0 ;  /* 0x200000aaff407230 */ /* 0x000fe40000004100 */
[----:B------:R-:W-:Y:S01]  /*85c0*/  FMUL.FTZ R70, R62, R66 ;  /* 0x000000423e467220 */ /* 0x000fe20000410000 */
[----:B------:R-:W-:-:S02]  /*85d0*/  HADD2.F32 R47, -RZ, R45.H0_H0 ;  /* 0x2000002dff2f7230 */ /* 0x000fc40000004100 */
[----:B------:R-:W-:Y:S01]  /*85e0*/  FMUL.FTZ R63, R57, R66 ;  /* 0x00000042393f7220 */ /* 0x000fe20000410000 */
[----:B------:R-:W-:Y:S02]  /*85f0*/  HADD2.F32 R61, -RZ, R58.H0_H0 ;  /* 0x2000003aff3d7230 */ /* 0x000fe40000004100 */
[-C--:B------:R-:W-:Y:S01]  /*8600*/  FMUL.FTZ R58, R59, R68.reuse ;  /* 0x000000443b3a7220 */ /* 0x080fe20000410000 */
[----:B------:R-:W-:Y:S02]  /*8610*/  HADD2.F32 R165, -RZ, R165.H1_H1 ;  /* 0x300000a5ffa57230 */ /* 0x000fe40000004100 */
[C---:B------:R-:W-:Y:S01]  /*8620*/  FMUL.FTZ R68, R47.reuse, R68 ;  /* 0x000000442f447220 */ /* 0x040fe20000410000 */
[----:B------:R-:W-:Y:S02]  /*8630*/  HADD2.F32 R167, -RZ, R167.H1_H1 ;  /* 0x300000a7ffa77230 */ /* 0x000fe40000004100 */
[----:B------:R-:W-:Y:S01]  /*8640*/  FFMA.FTZ R45, R47, R64, -R58 ;  /* 0x000000402f2d7223 */ /* 0x000fe2000001083a */
[-C--:B------:R-:W-:Y:S01]  /*8650*/  FFMA.FTZ R58, R57, R61.reuse, -R70 ;  /* 0x0000003d393a7223 */ /* 0x080fe20000010846 */
[----:B------:R-:W-:Y:S01]  /*8660*/  FFMA.FTZ R62, R62, R61, R63 ;  /* 0x0000003d3e3e7223 */ /* 0x000fe2000001003f */
[----:B------:R-:W-:-:S02]  /*8670*/  HADD2.F32 R61, -RZ, R54.H0_H0 ;  /* 0x20000036ff3d7230 */ /* 0x000fc40000004100 */
[----:B------:R-:W-:Y:S01]  /*8680*/  FFMA.FTZ R47, R59, R64, R68 ;  /* 0x000000403b2f7223 */ /* 0x000fe20000010044 */
[----:B------:R-:W-:Y:S01]  /*8690*/  HADD2.F32 R57, -RZ, R44.H0_H0 ;  /* 0x2000002cff397230 */ /* 0x000fe20000004100 */
[----:B------:R-:W-:Y:S01]  /*86a0*/  F2FP.F16.F32.PACK_AB R58, R58, R45 ;  /* 0x0000002d3a3a723e */ /* 0x000fe200000000ff */
[----:B------:R-:W-:Y:S01]  /*86b0*/  HADD2.F32 R54, -RZ, R40.H0_H0 ;  /* 0x20000028ff367230 */ /* 0x000fe20000004100 */
[----:B------:R-:W-:Y:S01]  /*86c0*/  F2FP.F16.F32.PACK_AB R45, R60, R43 ;  /* 0x0000002b3c2d723e */ /* 0x000fe200000000ff */
[----:B------:R-:W-:Y:S02]  /*86d0*/  HADD2.F32 R44, -RZ, R44.H1_H1 ;  /* 0x3000002cff2c7230 */ /* 0x000fe40000004100 */
[----:B------:R-:W-:Y:S01]  /*86e0*/  FMUL.FTZ R63, R57, R165 ;  /* 0x000000a5393f7220 */ /* 0x000fe20000410000 */
[----:B------:R-:W-:Y:S01]  /*86f0*/  HADD2.F32 R40, -RZ, R40.H1_H1 ;  /* 0x30000028ff287230 */ /* 0x000fe20000004100 */
[----:B------:R-:W-:Y:S01]  /*8700*/  F2FP.F16.F32.PACK_AB R47, R62, R47 ;  /* 0x0000002f3e2f723e */ /* 0x000fe200000000ff */
[----:B------:R-:W-:-:S02]  /*8710*/  HADD2.F32 R59, -RZ, R52.H0_H0 ;  /* 0x20000034ff3b7230 */ /* 0x000fc40000004100 */
[----:B------:R-:W-:Y:S01]  /*8720*/  FMUL.FTZ R65, R44, R61 ;  /* 0x0000003d2c417220 */ /* 0x000fe20000410000 */
[----:B------:R-:W-:Y:S01]  /*8730*/  FMUL.FTZ R52, R54, R165 ;  /* 0x000000a536347220 */ /* 0x000fe20000410000 */
[----:B------:R-:W-:Y:S01]  /*8740*/  FMUL.FTZ R61, R40, R61 ;  /* 0x0000003d283d7220 */ /* 0x000fe20000410000 */
[----:B------:R-:W-:Y:S01]  /*8750*/  FFMA.FTZ R63, R54, R169, -R63 ;  /* 0x000000a9363f7223 */ /* 0x000fe2000001083f */
[-C--:B------:R-:W-:Y:S01]  /*8760*/  FFMA.FTZ R54, R40, R59.reuse, -R65 ;  /* 0x0000003b28367223 */ /* 0x080fe20000010841 */
[----:B------:R-:W-:Y:S02]  /*8770*/  HADD2.F32 R55, -RZ, R55.H0_H0 ;  /* 0x20000037ff377230 */ /* 0x000fe40000004100 */
[----:B------:R-:W-:Y:S01]  /*8780*/  FFMA.FTZ R61, R44, R59, R61 ;  /* 0x0000003b2c3d7223 */ /* 0x000fe2000001003d */
        /* <DEDUP_REMOVED lines=16> */
[----:B------:R-:W-:Y:S02]  /*8890*/  F2FP.F16.F32.PACK_AB R40, R54, R63 ;  /* 0x0000003f3628723e */ /* 0x000fe400000000ff */
[----:B------:R-:W-:Y:S02]  /*88a0*/  F2FP.F16.F32.PACK_AB R44, R61, R52 ;  /* 0x000000343d2c723e */ /* 0x000fe400000000ff */
[----:B------:R-:W-:Y:S02]  /*88b0*/  F2FP.F16.F32.PACK_AB R42, R42, R59 ;  /* 0x0000003b2a2a723e */ /* 0x000fe400000000ff */
[----:B------:R-:W-:-:S07]  /*88c0*/  F2FP.F16.F32.PACK_AB R46, R46, R167 ;  /* 0x000000a72e2e723e */ /* 0x000fce00000000ff */
.L_x_2386:
[----:B------:R-:W-:Y:S05]  /*88d0*/  BSYNC B2 ;  /* 0x0000000000027941 */ /* 0x000fea0003800000 */
.L_x_2385:
[----:B--2---:R4:W-:Y:S04]  /*88e0*/  STG.E.128 desc[UR60][R48.64], R40 ;  /* 0x0000002830007986 */ /* 0x0049e8000c101d3c */
[----:B---3--:R4:W-:Y:S02]  /*88f0*/  @!P3 STG.E.128 desc[UR60][R50.64], R44 ;  /* 0x0000002c3200b986 */ /* 0x0089e4000c101d3c */
.L_x_2380:
[----:B------:R-:W-:Y:S05]  /*8900*/  BSYNC B1 ;  /* 0x0000000000017941 */ /* 0x000fea0003800000 */
.L_x_2379:
[----:B---34-:R-:W3:Y:S01]  /*8910*/  LDL R40, [R1+0x70] ;  /* 0x0000700001287983 */ /* 0x018ee20000100800 */
[----:B--2---:R-:W-:-:S04]  /*8920*/  IMAD.WIDE.U32 R122, R220, R120, R122 ;  /* 0x00000078dc7a7225 */ /* 0x004fc800078e007a */
[----:B---3--:R-:W-:-:S04]  /*8930*/  IMAD R40, R40, R120, RZ ;  /* 0x0000007828287224 */ /* 0x008fc800078e02ff */
[----:B------:R-:W-:Y:S01]  /*8940*/  IMAD R121, R220, R121, R40 ;  /* 0x00000079dc797224 */ /* 0x000fe200078e0228 */
[----:B------:R-:W-:Y:S06]  /*8950*/  @P4 BRA `(.L_x_2347) ;  /* 0x0000001000e04947 */ /* 0x000fec0003800000 */
[----:B------:R-:W-:Y:S01]  /*8960*/  ISETP.NE.AND P3, PT, R26, RZ, PT ;  /* 0x000000ff1a00720c */ /* 0x000fe20003f65270 */
[----:B------:R-:W-:Y:S01]  /*8970*/  BSSY B1, `(.L_x_2387) ;  /* 0x000007c000017945 */ /* 0x000fe20003800000 */
[----:B------:R-:W-:-:S11]  /*8980*/  IADD3 R52, R123, R121, RZ ;  /* 0x000000797b347210 */ /* 0x000fd60007ffe0ff */
        /* <DEDUP_REMOVED lines=10> */
[----:B------:R-:W-:Y:S01]  /*8a30*/  SHF.R.S32.HI R40, RZ, 0x1f, R41 ;  /* 0x0000001fff287819 */ /* 0x000fe20000011429 */
[----:B------:R-:W-:-:S03]  /*8a40*/  IMAD.SHL.U32 R51, R41, 0x8, RZ ;  /* 0x0000000829337824 */ /* 0x000fc600078e00ff */
[----:B------:R-:W-:Y:S02]  /*8a50*/  LEA.HI R40, R40, R41, RZ, 0x3 ;  /* 0x0000002928287211 */ /* 0x000fe400078f18ff */
[----:B------:R-:W-:Y:S02]  /*8a60*/  LOP3.LUT R41, R228, 0x38, R51, 0xf8, !PT ;  /* 0x00000038e4297812 */ /* 0x000fe400078ef833 */
        /* <DEDUP_REMOVED lines=21> */
[----:B------:R-:W-:Y:S01]  /*8bc0*/  SHF.R.U32.HI R60, RZ, 0x10, R77 ;  /* 0x00000010ff3c7819 */ /* 0x000fe2000001164d */
[----:B------:R-:W-:Y:S01]  /*8bd0*/  IMAD.MOV.U32 R58, RZ, RZ, R44 ;  /* 0x000000ffff3a7224 */ /* 0x000fe200078e002c */
[----:B------:R-:W-:Y:S01]  /*8be0*/  MOV R45, R43 ;  /* 0x0000002b002d7202 */ /* 0x000fe20000000f00 */
[----:B------:R-:W-:Y:S01]  /*8bf0*/  IMAD.MOV.U32 R59, RZ, RZ, R47 ;  /* 0x000000ffff3b7224 */ /* 0x000fe200078e002f */
[--C-:B------:R-:W-:Y:S01]  /*8c00*/  SHF.R.U64 R54, R86, 0x10, R87.reuse ;  /* 0x0000001056367819 */ /* 0x100fe20000001257 */
[----:B------:R-:W-:Y:S01]  /*8c10*/  HADD2.F32 R63, -RZ, R156.H1_H1 ;  /* 0x3000009cff3f7230 */ /* 0x000fe20000004100 */
[----:B------:R-:W-:Y:S01]  /*8c20*/  SHF.R.U32.HI R86, RZ, 0x10, R87 ;  /* 0x00000010ff567819 */ /* 0x000fe20000011657 */
[--C-:B------:R-:W-:Y:S01]  /*8c30*/  HADD2.F32 R44, -RZ, R40.reuse.H0_H0 ;  /* 0x20000028ff2c7230 */ /* 0x100fe20000004100 */
[--C-:B------:R-:W-:Y:S01]  /*8c40*/  SHF.R.U64 R53, R78, 0x10, R79.reuse ;  /* 0x000000104e357819 */ /* 0x100fe2000000124f */
[----:B------:R-:W-:Y:S01]  /*8c50*/  HADD2.F32 R47, -RZ, R40.H1_H1 ;  /* 0x30000028ff2f7230 */ /* 0x000fe20000004100 */
        /* <DEDUP_REMOVED lines=38> */
[----:B------:R-:W-:Y:S02]  /*8ec0*/  HADD2.F32 R58, -RZ, R58.H1_H1 ;  /* 0x3000003aff3a7230 */ /* 0x000fe40000004100 */
[----:B------:R-:W-:Y:S01]  /*8ed0*/  FMUL.FTZ R156, R45, R156 ;  /* 0x0000009c2d9c7220 */ /* 0x000fe20000410000 */
[----:B------:R-:W-:Y:S01]  /*8ee0*/  HADD2.F32 R57, -RZ, R57.H1_H1 ;  /* 0x30000039ff397230 */ /* 0x000fe20000004100 */
[----:B------:R-:W-:Y:S01]  /*8ef0*/  F2FP.F16.F32.PACK_AB R65, R65, R66 ;  /* 0x000000424141723e */ /* 0x000fe200000000ff */
[----:B------:R-:W-:Y:S02]  /*8f00*/  HADD2.F32 R154, -RZ, R154.H0_H0 ;  /* 0x2000009aff9a7230 */ /* 0x000fe40000004100 */
[----:B------:R-:W-:Y:S01]  /*8f10*/  FMUL.FTZ R62, R58, R56 ;  /* 0x000000383a3e7220 */ /* 0x000fe20000410000 */
[----:B------:R-:W-:-:S02]  /*8f20*/  HADD2.F32 R55, -RZ, R55.H0_H0 ;  /* 0x20000037ff377230 */ /* 0x000fc40000004100 */
[----:B------:R-:W-:Y:S01]  /*8f30*/  FMUL.FTZ R59, R57, R56 ;  /* 0x00000038393b7220 */ /* 0x000fe20000410000 */
[----:B------:R-:W-:Y:S02]  /*8f40*/  HADD2.F32 R56, -RZ, R153.H0_H0 ;  /* 0x20000099ff387230 */ /* 0x000fe40000004100 */
[-C--:B------:R-:W-:Y:S01]  /*8f50*/  FFMA.FTZ R156, R47, R154.reuse, R156 ;  /* 0x0000009a2f9c7223 */ /* 0x080fe2000001009c */
[----:B------:R-:W-:Y:S01]  /*8f60*/  FFMA.FTZ R60, R45, R154, -R60 ;  /* 0x0000009a2d3c7223 */ /* 0x000fe2000001083c */
[-C--:B------:R-:W-:Y:S01]  /*8f70*/  FFMA.FTZ R57, R57, R55.reuse, -R62 ;  /* 0x0000003739397223 */ /* 0x080fe2000001083e */
[----:B------:R-:W-:Y:S01]  /*8f80*/  FFMA.FTZ R59, R58, R55, R59 ;  /* 0x000000373a3b7223 */ /* 0x000fe2000001003b */
[----:B------:R-:W-:Y:S02]  /*8f90*/  HADD2.F32 R47, -RZ, R46.H0_H0 ;  /* 0x2000002eff2f7230 */ /* 0x000fe40000004100 */
[----:B------:R-:W-:Y:S01]  /*8fa0*/  HADD2.F32 R58, -RZ, R155.H0_H0 ;  /* 0x2000009bff3a7230 */ /* 0x000fe20000004100 */
[----:B------:R-:W-:Y:S01]  /*8fb0*/  F2FP.F16.F32.PACK_AB R40, R57, R60 ;  /* 0x0000003c3928723e */ /* 0x000fe200000000ff */
[----:B------:R-:W-:-:S02]  /*8fc0*/  HADD2.F32 R55, -RZ, R54.H0_H0 ;  /* 0x20000036ff377230 */ /* 0x000fc40000004100 */
[----:B------:R-:W-:Y:S02]  /*8fd0*/  HADD2.F32 R45, -RZ, R42.H0_H0 ;  /* 0x2000002aff2d7230 */ /* 0x000fe40000004100 */
[-C--:B------:R-:W-:Y:S01]  /*8fe0*/  FMUL.FTZ R54, R47, R58.reuse ;  /* 0x0000003a2f367220 */ /* 0x080fe20000410000 */
[----:B------:R-:W-:Y:S02]  /*8ff0*/  HADD2.F32 R46, -RZ, R46.H1_H1 ;  /* 0x3000002eff2e7230 */ /* 0x000fe40000004100 */
[----:B------:R-:W-:Y:S02]  /*9000*/  HADD2.F32 R42, -RZ, R42.H1_H1 ;  /* 0x3000002aff2a7230 */ /* 0x000fe40000004100 */
[C---:B------:R-:W-:Y:S01]  /*9010*/  FMUL.FTZ R58, R45.reuse, R58 ;  /* 0x0000003a2d3a7220 */ /* 0x040fe20000410000 */
[----:B------:R-:W-:Y:S02]  /*9020*/  HADD2.F32 R53, -RZ, R53.H0_H0 ;  /* 0x20000035ff357230 */ /* 0x000fe40000004100 */
[-C--:B------:R-:W-:Y:S01]  /*9030*/  FMUL.FTZ R61, R46, R55.reuse ;  /* 0x000000372e3d7220 */ /* 0x080fe20000410000 */
[-C--:B------:R-:W-:Y:S01]  /*9040*/  FFMA.FTZ R54, R45, R56.reuse, -R54 ;  /* 0x000000382d367223 */ /* 0x080fe20000010836 */
[C---:B------:R-:W-:Y:S01]  /*9050*/  FMUL.FTZ R55, R42.reuse, R55 ;  /* 0x000000372a377220 */ /* 0x040fe20000410000 */
[----:B------:R-:W-:Y:S01]  /*9060*/  FFMA.FTZ R58, R47, R56, R58 ;  /* 0x000000382f3a7223 */ /* 0x000fe2000001003a */
[----:B------:R-:W-:Y:S01]  /*9070*/  FFMA.FTZ R61, R42, R53, -R61 ;  /* 0x000000352a3d7223 */ /* 0x000fe2000001083d */
[----:B------:R-:W-:Y:S01]  /*9080*/  F2FP.F16.F32.PACK_AB R45, R44, R41 ;  /* 0x000000292c2d723e */ /* 0x000fe200000000ff */
[----:B------:R-:W-:Y:S01]  /*9090*/  FFMA.FTZ R55, R46, R53, R55 ;  /* 0x000000352e377223 */ /* 0x000fe20000010037 */
[----:B------:R-:W-:Y:S01]  /*90a0*/  IMAD.MOV.U32 R41, RZ, RZ, R43 ;  /* 0x000000ffff297224 */ /* 0x000fe200078e002b */
[----:B------:R-:W-:Y:S01]  /*90b0*/  F2FP.F16.F32.PACK_AB R47, R64, R63 ;  /* 0x0000003f402f723e */ /* 0x000fe200000000ff */
[----:B------:R-:W-:Y:S01]  /*90c0*/  IMAD.MOV.U32 R43, RZ, RZ, R65 ;  /* 0x000000ffff2b7224 */ /* 0x000fe200078e0041 */
[----:B------:R-:W-:-:S02]  /*90d0*/  F2FP.F16.F32.PACK_AB R44, R59, R156 ;  /* 0x0000009c3b2c723e */ /* 0x000fc400000000ff */
[----:B------:R-:W-:Y:S02]  /*90e0*/  F2FP.F16.F32.PACK_AB R42, R61, R54 ;  /* 0x000000363d2a723e */ /* 0x000fe400000000ff */
[----:B------:R-:W-:-:S07]  /*90f0*/  F2FP.F16.F32.PACK_AB R46, R55, R58 ;  /* 0x0000003a372e723e */ /* 0x000fce00000000ff */
.L_x_2390:
[----:B------:R-:W-:Y:S05]  /*9100*/  BSYNC B2 ;  /* 0x0000000000027941 */ /* 0x000fea0003800000 */
.L_x_2389:
[----:B--2---:R2:W-:Y:S04]  /*9110*/  STG.E.128 desc[UR60][R48.64], R40 ;  /* 0x0000002830007986 */ /* 0x0045e8000c101d3c */
[----:B---3--:R2:W-:Y:S02]  /*9120*/  @!P3 STG.E.128 desc[UR60][R50.64], R44 ;  /* 0x0000002c3200b986 */ /* 0x0085e4000c101d3c */
.L_x_2388:
[----:B------:R-:W-:Y:S05]  /*9130*/  BSYNC B1 ;  /* 0x0000000000017941 */ /* 0x000fea0003800000 */
.L_x_2387:
        /* <DEDUP_REMOVED lines=11> */
[----:B------:R-:W-:Y:S02]  /*91f0*/  SHF.R.S32.HI R40, RZ, 0x1f, R41 ;  /* 0x0000001fff287819 */ /* 0x000fe40000011429 */
[----:B------:R-:W-:Y:S02]  /*9200*/  SHF.L.U32 R51, R41, 0x3, RZ ;  /* 0x0000000329337819 */ /* 0x000fe400000006ff */
[----:B------:R-:W-:Y:S02]  /*9210*/  LEA.HI R40, R40, R41, RZ, 0x3 ;  /* 0x0000002928287211 */ /* 0x000fe400078f18ff */
[----:B------:R-:W-:-:S02]  /*9220*/  LOP3.LUT R41, R228, 0x38, R51, 0xf8, !PT ;  /* 0x00000038e4297812 */ /* 0x000fc400078ef833 */
[----:B------:R-:W-:Y:S02]  /*9230*/  SHF.R.S32.HI R40, RZ, 0x3, R40 ;  /* 0x00000003ff287819 */ /* 0x000fe40000011428 */
[----:B------:R-:W-:Y:S02]  /*9240*/  LOP3.LUT R41, R41, R232, RZ, 0x3c, !PT ;  /* 0x000000e829297212 */ /* 0x000fe400078e3cff */
[----:B------:R-:W-:Y:S01]  /*9250*/  LEA.HI.X R49, R49, R119, R50, 0x1, P3 ;  /* 0x0000007731317211 */ /* 0x000fe200018f0c32 */
[----:B------:R-:W-:-:S04]  /*9260*/  IMAD R40, R40, 0x1400, R231 ;  /* 0x0000140028287824 */ /* 0x000fc800078e02e7 */
[----:B------:R-:W-:Y:S02]  /*9270*/  IMAD.IADD R40, R40, 0x1, R41 ;  /* 0x0000000128287824 */ /* 0x000fe400078e0229 */
[C---:B------:R-:W-:Y:S02]  /*9280*/  IMAD R41, R17.reuse, 0x5000, R132 ;  /* 0x0000500011297824 */ /* 0x040fe400078e0284 */
        /* <DEDUP_REMOVED lines=11> */
[----:B------:R-:W-:Y:S01]  /*9340*/  HADD2.F32 R57, -RZ, R152.H1_H1 ;  /* 0x30000098ff397230 */ /* 0x000fe20000004100 */
[--C-:B------:R-:W-:Y:S01]  /*9350*/  SHF.R.U64 R61, R82, 0x10, R83.reuse ;  /* 0x00000010523d7819 */ /* 0x100fe20000001253 */
[----:B------:R-:W-:Y:S01]  /*9360*/  HADD2.F32 R46, -RZ, R45.H0_H0 ;  /* 0x2000002dff2e7230 */ /* 0x000fe20000004100 */
[----:B------:R-:W-:Y:S01]  /*9370*/  SHF.R.U32.HI R82, RZ, 0x10, R83 ;  /* 0x00000010ff527819 */ /* 0x000fe20000011653 */
[----:B------:R-:W-:Y:S01]  /*9380*/  HADD2.F32 R42, -RZ, R41.H0_H0 ;  /* 0x20000029ff2a7230 */ /* 0x000fe20000004100 */
[----:B------:R-:W-:Y:S01]  /*9390*/  SHF.R.U64 R50, R74, 0x10, R75 ;  /* 0x000000104a327819 */ /* 0x000fe2000000124b */
[----:B------:R-:W-:-:S02]  /*93a0*/  HADD2.F32 R45, -RZ, R45.H1_H1 ;  /* 0x3000002dff2d7230 */ /* 0x000fc40000004100 */
[-C--:B------:R-:W-:Y:S01]  /*93b0*/  FMUL.FTZ R59, R46, R57.reuse ;  /* 0x000000392e3b7220 */ /* 0x080fe20000410000 */
[----:B------:R-:W-:Y:S02]  /*93c0*/  HADD2.F32 R58, -RZ, R58.H0_H0 ;  /* 0x2000003aff3a7230 */ /* 0x000fe40000004100 */
[C---:B------:R-:W-:Y:S01]  /*93d0*/  FMUL.FTZ R57, R42.reuse, R57 ;  /* 0x000000392a397220 */ /* 0x040fe20000410000 */
[----:B------:R-:W-:Y:S01]  /*93e0*/  HADD2.F32 R55, -RZ, R150.H1_H1 ;  /* 0x30000096ff377230 */ /* 0x000fe20000004100 */
[----:B------:R-:W-:Y:S01]  /*93f0*/  SHF.R.U32.HI R74, RZ, 0x10, R75 ;  /* 0x00000010ff4a7819 */ /* 0x000fe2000001164b */
[----:B------:R-:W-:Y:S02]  /*9400*/  HADD2.F32 R41, -RZ, R41.H1_H1 ;  /* 0x30000029ff297230 */ /* 0x000fe40000004100 */
[-C--:B------:R-:W-:Y:S01]  /*9410*/  FMUL.FTZ R60, R45, R58.reuse ;  /* 0x0000003a2d3c7220 */ /* 0x080fe20000410000 */
[----:B------:R-:W-:Y:S02]  /*9420*/  HADD2.F32 R56, -RZ, R56.H0_H0 ;  /* 0x20000038ff387230 */ /* 0x000fe40000004100 */
[-C--:B------:R-:W-:Y:S01]  /*9430*/  FFMA.FTZ R59, R42, R55.reuse, -R59 ;  /* 0x000000372a3b7223 */ /* 0x080fe2000001083b */
[----:B------:R-:W-:Y:S01]  /*9440*/  FFMA.FTZ R57, R46, R55, R57 ;  /* 0x000000372e397223 */ /* 0x000fe20000010039 */
[----:B------:R-:W-:Y:S01]  /*9450*/  FMUL.FTZ R58, R41, R58 ;  /* 0x0000003a293a7220 */ /* 0x000fe20000410000 */
[----:B------:R-:W-:-:S02]  /*9460*/  HADD2.F32 R55, -RZ, R151.H1_H1 ;  /* 0x30000097ff377230 */ /* 0x000fc40000004100 */
[-C--:B------:R-:W-:Y:S01]  /*9470*/  FFMA.FTZ R60, R41, R56.reuse, -R60 ;  /* 0x00000038293c7223 */ /* 0x080fe2000001083c */
[----:B------:R-:W-:Y:S02]  /*9480*/  HADD2.F32 R42, -RZ, R47.H0_H0 ;  /* 0x2000002fff2a7230 */ /* 0x000fe40000004100 */
[----:B------:R-:W-:Y:S01]  /*9490*/  FFMA.FTZ R58, R45, R56, R58 ;  /* 0x000000382d3a7223 */ /* 0x000fe2000001003a */
[----:B------:R-:W-:Y:S01]  /*94a0*/  HADD2.F32 R41, -RZ, R43.H0_H0 ;  /* 0x2000002bff297230 */ /* 0x000fe20000004100 */
[----:B------:R-:W-:Y:S01]  /*94b0*/  SHF.R.U64 R66, R80, 0x10, R81 ;  /* 0x0000001050427819 */ /* 0x000fe20000001251 */
[----:B------:R-:W-:Y:S02]  /*94c0*/  HADD2.F32 R45, -RZ, R149.H1_H1 ;  /* 0x30000095ff2d7230 */ /* 0x000fe40000004100 */
[-C--:B------:R-:W-:Y:S01]  /*94d0*/  FMUL.FTZ R62, R42, R55.reuse ;  /* 0x000000372a3e7220 */ /* 0x080fe20000410000 */
[----:B------:R-:W-:Y:S02]  /*94e0*/  HADD2.F32 R47, -RZ, R47.H1_H1 ;  /* 0x3000002fff2f7230 */ /* 0x000fe40000004100 */
[----:B------:R-:W-:Y:S01]  /*94f0*/  FMUL.FTZ R55, R41, R55 ;  /* 0x0000003729377220 */ /* 0x000fe20000410000 */
[----:B------:R-:W-:Y:S01]  /*9500*/  HADD2.F32 R56, -RZ, R82.H0_H0 ;  /* 0x20000052ff387230 */ /* 0x000fe20000004100 */
[----:B------:R-:W-:Y:S01]  /*9510*/  SHF.R.U64 R67, R72, 0x10, R73 ;  /* 0x0000001048437819 */ /* 0x000fe20000001249 */
[----:B------:R-:W-:-:S02]  /*9520*/  HADD2.F32 R43, -RZ, R43.H1_H1 ;  /* 0x3000002bff2b7230 */ /* 0x000fc40000004100 */
[-C--:B------:R-:W-:Y:S01]  /*9530*/  FFMA.FTZ R63, R42, R45.reuse, R55 ;  /* 0x0000002d2a3f7223 */ /* 0x080fe20000010037 */
[----:B------:R-:W-:Y:S02]  /*9540*/  HADD2.F32 R46, -RZ, R74.H0_H0 ;  /* 0x2000004aff2e7230 */ /* 0x000fe40000004100 */
[-C--:B------:R-:W-:Y:S01]  /*9550*/  FMUL.FTZ R64, R47, R56.reuse ;  /* 0x000000382f407220 */ /* 0x080fe20000410000 */
[----:B------:R-:W-:Y:S01]  /*9560*/  FFMA.FTZ R62, R41, R45, -R62 ;  /* 0x0000002d293e7223 */ /* 0x000fe2000001083e */
[C---:B------:R-:W-:Y:S01]  /*9570*/  FMUL.FTZ R56, R43.reuse, R56 ;  /* 0x000000382b387220 */ /* 0x040fe20000410000 */
[----:B------:R-:W-:Y:S02]  /*9580*/  HADD2.F32 R152, -RZ, R152.H0_H0 ;  /* 0x20000098ff987230 */ /* 0x000fe40000004100 */
[-C--:B------:R-:W-:Y:S01]  /*9590*/  FFMA.FTZ R65, R43, R46.reuse, -R64 ;  /* 0x0000002e2b417223 */ /* 0x080fe20000010840 */
[--C-:B------:R-:W-:Y:S02]  /*95a0*/  HADD2.F32 R42, -RZ, R53.reuse.H0_H0 ;  /* 0x20000035ff2a7230 */ /* 0x100fe40000004100 */
[----:B------:R-:W-:Y:S01]  /*95b0*/  FFMA.FTZ R64, R47, R46, R56 ;  /* 0x0000002e2f407223 */ /* 0x000fe20000010038 */
[----:B------:R-:W-:Y:S01]  /*95c0*/  HADD2.F32 R45, -RZ, R66.H0_H0 ;  /* 0x20000042ff2d7230 */ /* 0x000fe20000004100 */
[----:B------:R-:W-:Y:S01]  /*95d0*/  F2FP.F16.F32.PACK_AB R57, R58, R57 ;  /* 0x000000393a39723e */ /* 0x000fe200000000ff */
[----:B------:R-:W-:-:S02]  /*95e0*/  HADD2.F32 R53, -RZ, R53.H1_H1 ;  /* 0x30000035ff357230 */ /* 0x000fc40000004100 */
[-C--:B------:R-:W-:Y:S01]  /*95f0*/  FMUL.FTZ R46, R42, R152.reuse ;  /* 0x000000982a2e7220 */ /* 0x080fe20000410000 */
[----:B------:R-:W-:Y:S01]  /*9600*/  HADD2.F32 R150, -RZ, R150.H0_H0 ;  /* 0x20000096ff967230 */ /* 0x000fe20000004100 */
[----:B------:R-:W-:Y:S01]  /*9610*/  F2FP.F16.F32.PACK_AB R63, R64, R63 ;  /* 0x0000003f403f723e */ /* 0x000fe200000000ff */
[--C-:B------:R-:W-:Y:S02]  /*9620*/  HADD2.F32 R41, -RZ, R40.reuse.H0_H0 ;  /* 0x20000028ff297230 */ /* 0x100fe40000004100 */
[-C--:B------:R-:W-:Y:S01]  /*9630*/  FMUL.FTZ R55, R53, R45.reuse ;  /* 0x0000002d35377220 */ /* 0x080fe20000410000 */
[----:B------:R-:W-:Y:S02]  /*9640*/  HADD2.F32 R40, -RZ, R40.H1_H1 ;  /* 0x30000028ff287230 */ /* 0x000fe40000004100 */
[----:B------:R-:W-:Y:S02]  /*9650*/  HADD2.F32 R43, -RZ, R67.H0_H0 ;  /* 0x20000043ff2b7230 */ /* 0x000fe40000004100 */
[C---:B------:R-:W-:Y:S01]  /*9660*/  FMUL.FTZ R47, R41.reuse, R152 ;  /* 0x00000098292f7220 */ /* 0x040fe20000410000 */
[----:B------:R-:W-:Y:S01]  /*9670*/  FFMA.FTZ R46, R41, R150, -R46 ;  /* 0x00000096292e7223 */ /* 0x000fe2000001082e */
[----:B------:R-:W-:Y:S01]  /*9680*/  FMUL.FTZ R56, R40, R45 ;  /* 0x0000002d28387220 */ /* 0x000fe20000410000 */
[----:B------:R-:W-:-:S02]  /*9690*/  HADD2.F32 R41, -RZ, R54.H0_H0 ;  /* 0x20000036ff297230 */ /* 0x000fc40000004100 */
[-C--:B------:R-:W-:Y:S01]  /*96a0*/  FFMA.FTZ R55, R40, R43.reuse, -R55 ;  /* 0x0000002b28377223 */ /* 0x080fe20000010837 */
[----:B------:R-:W-:Y:S02]  /*96b0*/  HADD2.F32 R151, -RZ, R151.H0_H0 ;  /* 0x20000097ff977230 */ /* 0x000fe40000004100 */
[----:B------:R-:W-:Y:S01]  /*96c0*/  FFMA.FTZ R56, R53, R43, R56 ;  /* 0x0000002b35387223 */ /* 0x000fe20000010038 */
[----:B------:R-:W-:Y:S02]  /*96d0*/  HADD2.F32 R45, -RZ, R61.H0_H0 ;  /* 0x2000003dff2d7230 */ /* 0x000fe40000004100 */
[----:B------:R-:W-:Y:S01]  /*96e0*/  FFMA.FTZ R47, R42, R150, R47 ;  /* 0x000000962a2f7223 */ /* 0x000fe2000001002f */
[----:B------:R-:W-:Y:S02]  /*96f0*/  HADD2.F32 R40, -RZ, R44.H0_H0 ;  /* 0x2000002cff287230 */ /* 0x000fe40000004100 */
[----:B------:R-:W-:Y:S01]  /*9700*/  FMUL.FTZ R53, R41, R151 ;  /* 0x0000009729357220 */ /* 0x000fe20000410000 */
[----:B------:R-:W-:-:S02]  /*9710*/  HADD2.F32 R54, -RZ, R54.H1_H1 ;  /* 0x30000036ff367230 */ /* 0x000fc40000004100 */
        /* <DEDUP_REMOVED lines=17> */
[----:B------:R-:W-:Y:S01]  /*9830*/  F2FP.F16.F32.PACK_AB R41, R60, R59 ;  /* 0x0000003b3c29723e */ /* 0x000fe200000000ff */
[----:B------:R-:W-:Y:S01]  /*9840*/  IMAD.MOV.U32 R42, RZ, RZ, R46 ;  /* 0x000000ffff2a7224 */ /* 0x000fe200078e002e */
[----:B------:R-:W-:Y:S01]  /*9850*/  MOV R45, R57 ;  /* 0x00000039002d7202 */ /* 0x000fe20000000f00 */
[----:B------:R-:W-:-:S07]  /*9860*/  IMAD.MOV.U32 R46, RZ, RZ, R62 ;  /* 0x000000ffff2e7224 */ /* 0x000fce00078e003e */
.L_x_2392:
[----:B------:R-:W-:Y:S05]  /*9870*/  BSYNC B1 ;  /* 0x0000000000017941 */ /* 0x000fea0003800000 */
.L_x_2391:
[----:B--2---:R2:W-:Y:S01]  /*9880*/  STG.E.128 desc[UR60][R48.64], R40 ;  /* 0x0000002830007986 */ /* 0x0045e2000c101d3c */
[----:B------:R-:W-:-:S13]  /*9890*/  ISETP.GE.AND P3, PT, R51, R145, PT ;  /* 0x000000913300720c */ /* 0x000fda0003f66270 */
[----:B------:R-:W-:Y:S05]  /*98a0*/  @P3 BRA `(.L_x_2347) ;  /* 0x00000004000c3947 */ /* 0x000fea0003800000 */
[--C-:B------:R-:W-:Y:S02]  /*98b0*/  IADD3 R122, P3, P4, R38, R122, R51.reuse ;  /* 0x0000007a267a7210 */ /* 0x100fe40007c7e033 */
[----:B------:R-:W-:-:S04]  /*98c0*/  SHF.R.S32.HI R51, RZ, 0x1f, R51 ;  /* 0x0000001fff337819 */ /* 0x000fc80000011433 */
[----:B------:R-:W-:Y:S02]  /*98d0*/  IADD3.X R52, R37, R52, R51, P3, P4 ;  /* 0x0000003425347210 */ /* 0x000fe40001fe8433 */
[----:B------:R-:W-:-:S04]  /*98e0*/  LEA R118, P3, R122, R118, 0x1 ;  /* 0x000000767a767211 */ /* 0x000fc800078608ff */
[----:B------:R-:W-:-:S05]  /*98f0*/  LEA.HI.X R119, R122, R119, R52, 0x1, P3 ;  /* 0x000000777a777211 */ /* 0x000fca00018f0c34 */
[----:B---3--:R3:W-:Y:S01]  /*9900*/  STG.E.128 desc[UR60][R118.64], R44 ;  /* 0x0000002c76007986 */ /* 0x0087e2000c101d3c */
[----:B------:R-:W-:Y:S05]  /*9910*/  BRA `(.L_x_2347) ;  /* 0x0000000000f07947 */ /* 0x000fea0003800000 */
.L_x_2304:
[----:B------:R-:W2:Y:S02]  /*9920*/  LDL R40, [R1+0x60] ;  /* 0x0000600001287983 */ /* 0x000ea40000100800 */
[----:B--2---:R-:W-:-:S13]  /*9930*/  R2UR UR4, R40 ;  /* 0x00000000280472ca */ /* 0x004fda00000e0000 */
[----:B------:R-:W-:-:S06]  /*9940*/  UISETP.NE.AND UP0, UPT, UR4, 0x3, UPT ;  /* 0x000000030400788c */ /* 0x000fcc000bf05270 */
[----:B------:R-:W-:-:S13]  /*9950*/  PLOP3.LUT P2, PT, PT, PT, UP0, 0x80, 0x0 ;  /* 0x000000000000781c */ /* 0x000fda0003f4f008 */
[----:B------:R-:W-:Y:S05]  /*9960*/  @!P2 BRA `(.L_x_2393) ;  /* 0x000000000004a947 */ /* 0x000fea0003800000 */
[----:B------:R-:W-:Y:S01]  /*9970*/  BPT.TRAP 0x1 ;  /* 0x000000040000795c */ /* 0x000fe20000300000 */
.L_x_2393:
        /* <DEDUP_REMOVED lines=8> */
.L_x_2686:
[----:B------:R-:W-:Y:S05]  /*9a00*/  BSYNC B1 ;  /* 0x0000000000017941 */ /* 0x000fea0003800000 */
.L_x_2394:
[----:B------:R-:W-:Y:S04]  /*9a10*/  BSSY B1, `(.L_x_2396) ;  /* 0x000000e000017945 */ /* 0x000fe80003800000 */
[----:B------:R-:W-:Y:S05]  /*9a20*/  @P4 BRA `(.L_x_2397) ;  /* 0x0000000000304947 */ /* 0x000fea0003800000 */
[----:B------:R-:W-:Y:S02]  /*9a30*/  ISETP.NE.AND P5, PT, R26, RZ, PT ;  /* 0x000000ff1a00720c */ /* 0x000fe40003fa5270 */
        /* <DEDUP_REMOVED lines=11> */
.L_x_2397:
[----:B------:R-:W-:Y:S05]  /*9af0*/  BSYNC B1 ;  /* 0x0000000000017941 */ /* 0x000fea0003800000 */
.L_x_2396:
[----:B------:R-:W-:Y:S01]  /*9b00*/  ISETP.GE.AND P3, PT, R218, R3, PT ;  /* 0x00000003da00720c */ /* 0x000fe20003f66270 */
[----:B------:R-:W-:-:S12]  /*9b10*/  BSSY B1, `(.L_x_2398) ;  /* 0x000000e000017945 */ /* 0x000fd80003800000 */
[----:B------:R-:W-:Y:S05]  /*9b20*/  @P3 BRA `(.L_x_2399) ;  /* 0x0000000000303947 */ /* 0x000fea0003800000 */
[----:B------:R-:W-:Y:S02]  /*9b30*/  ISETP.NE.AND P5, PT, R26, RZ, PT ;  /* 0x000000ff1a00720c */ /* 0x000fe40003fa5270 */
        /* <DEDUP_REMOVED lines=11> */
.L_x_2399:
[----:B------:R-:W-:Y:S05]  /*9bf0*/  BSYNC B1 ;  /* 0x0000000000017941 */ /* 0x000fea0003800000 */
.L_x_2398:
[----:B------:R-:W-:-:S13]  /*9c00*/  ISETP.GE.AND P3, PT, R220, R3, PT ;  /* 0x00000003dc00720c */ /* 0x000fda0003f66270 */
[----:B------:R-:W-:Y:S05]  /*9c10*/  @P3 BRA `(.L_x_2347) ;  /* 0x0000000000303947 */ /* 0x000fea0003800000 */
[----:B------:R-:W-:Y:S02]  /*9c20*/  ISETP.NE.AND P5, PT, R26, RZ, PT ;  /* 0x000000ff1a00720c */ /* 0x000fe40003fa5270 */
        /* <DEDUP_REMOVED lines=11> */
.L_x_2347:
[----:B------:R-:W-:Y:S05]  /*9ce0*/  BSYNC B0 ;  /* 0x0000000000007941 */ /* 0x000fea0003800000 */
.L_x_2303:
        /* <DEDUP_REMOVED lines=17> */
.L_x_2401:
[----:B------:R-:W-:Y:S05]  /*9e00*/  BSYNC B0 ;  /* 0x0000000000007941 */ /* 0x000fea0003800000 */
.L_x_2400:
[----:B------:R-:W2:Y:S01]  /*9e10*/  SYNCS.PHASECHK.TRANS64.TRYWAIT P2, [R0+URZ+0x388b0], R115 ;  /* 0x0388b073000075a7 */ /* 0x000ea2000804017f */
[----:B------:R-:W-:Y:S01]  /*9e20*/  ULDC.64 UR6, c[0x0][0x318] ;  /* 0x0000c60000067ab9 */ /* 0x000fe20000000a00 */
[----:B------:R-:W-:Y:S01]  /*9e30*/  ULDC.64 UR4, c[0x0][0x308] ;  /* 0x0000c20000047ab9 */ /* 0x000fe20000000a00 */
[----:B-1----:R-:W-:Y:S01]  /*9e40*/  IMAD.U32 R40, RZ, RZ, UR6 ;  /* 0x00000006ff287e24 */ /* 0x002fe2000f8e00ff */
[----:B------:R-:W-:Y:S01]  /*9e50*/  MOV R41, UR4 ;  /* 0x0000000400297c02 */ /* 0x000fe20008000f00 */
[----:B------:R-:W-:Y:S01]  /*9e60*/  IMAD.U32 R42, RZ, RZ, UR7 ;  /* 0x00000007ff2a7e24 */ /* 0x000fe2000f8e00ff */
[----:B------:R-:W-:Y:S01]  /*9e70*/  BSSY B0, `(.L_x_2402) ;  /* 0x0000009000007945 */ /* 0x000fe20003800000 */
[----:B------:R-:W-:Y:S01]  /*9e80*/  ISETP.GE.AND P4, PT, R18, R3, PT ;  /* 0x000000031200720c */ /* 0x000fe20003f86270 */
[----:B------:R1:W-:Y:S01]  /*9e90*/  STL [R1+0x5c], R40 ;  /* 0x00005c2801007387 */ /* 0x0003e20000100800 */
[----:B------:R-:W-:-:S03]  /*9ea0*/  IMAD.WIDE R52, R24, 0x50, R112 ;  /* 0x0000005018347825 */ /* 0x000fc600078e0270 */
[----:B------:R3:W-:Y:S01]  /*9eb0*/  STL [R1+0x58], R42 ;  /* 0x0000582a01007387 */ /* 0x0007e20000100800 */
[----:B-1----:R-:W-:-:S05]  /*9ec0*/  IMAD.U32 R40, RZ, RZ, UR5 ;  /* 0x00000005ff287e24 */ /* 0x002fca000f8e00ff */
[----:B------:R3:W-:Y:S04]  /*9ed0*/  STL [R1+0x50], R40 ;  /* 0x0000502801007387 */ /* 0x0007e80000100800 */
[----:B------:R3:W-:Y:S02]  /*9ee0*/  STL [R1+0x54], R41 ;  /* 0x0000542901007387 */ /* 0x0007e40000100800 */
[----:B--23--:R-:W-:Y:S05]  /*9ef0*/  @!P2 BRA `(.L_x_2403) ;  /* 0x0000023000d8a947 */ /* 0x00cfea0003800000 */
.L_x_2687:
[----:B------:R-:W-:Y:S05]  /*9f00*/  BSYNC B0 ;  /* 0x0000000000007941 */ /* 0x000fea0003800000 */
.L_x_2402:
        /* <DEDUP_REMOVED lines=8> */
[----:B------:R-:W-:Y:S01]  /*9f90*/  IMAD.MOV.U32 R44, RZ, RZ, R96 ;  /* 0x000000ffff2c7224 */ /* 0x000fe200078e0060 */
[----:B------:R-:W-:Y:S01]  /*9fa0*/  ISETP.GE.AND P4, PT, R212, UR4, PT ;  /* 0x00000004d4007c0c */ /* 0x000fe2000bf86270 */
[----:B------:R-:W-:-:S02]  /*9fb0*/  IMAD.MOV.U32 R45, RZ, RZ, R5 ;  /* 0x000000ffff2d7224 */ /* 0x000fc400078e0005 */
[C---:B------:R-:W-:Y:S02]  /*9fc0*/  VIADD R48, R213.reuse, 0x80 ;  /* 0x00000080d5307836 */ /* 0x040fe40000000000 */
[----:B------:R-:W-:Y:S01]  /*9fd0*/  VIADD R46, R213, 0xc0 ;  /* 0x000000c0d52e7836 */ /* 0x000fe20000000000 */
[----:B--2---:R-:W-:Y:S02]  /*9fe0*/  R2UR UR8, R43 ;  /* 0x000000002b0872ca */ /* 0x004fe400000e0000 */
[----:B---3--:R-:W-:Y:S02]  /*9ff0*/  R2UR UR7, R42 ;  /* 0x000000002a0772ca */ /* 0x008fe400000e0000 */
[----:B----4-:R-:W-:Y:S02]  /*a000*/  R2UR UR6, R41 ;  /* 0x00000000290672ca */ /* 0x010fe400000e0000 */
[----:B-----5:R-:W-:-:S07]  /*a010*/  R2UR UR5, R40 ;  /* 0x00000000280572ca */ /* 0x020fce00000e0000 */
[----:B------:R-:W-:Y:S01]  /*a020*/  IMAD R47, R53, UR8, RZ ;  /* 0x00000008352f7c24 */ /* 0x000fe2000f8e02ff */
[----:B------:R-:W2:Y:S01]  /*a030*/  @!P5 LDS.128 R40, [R4+0x400] ;  /* 0x000400000428d984 */ /* 0x000ea20000000c00 */
[----:B------:R-:W-:-:S04]  /*a040*/  IMAD.WIDE.U32 R44, R52, UR8, R44 ;  /* 0x00000008342c7c25 */ /* 0x000fc8000f8e002c */
[----:B------:R-:W-:Y:S01]  /*a050*/  IMAD R47, R52, UR7, R47 ;  /* 0x00000007342f7c24 */ /* 0x000fe2000f8e022f */
[----:B------:R-:W-:-:S04]  /*a060*/  LEA R54, P2, R44, UR6, 0x1 ;  /* 0x000000062c367c11 */ /* 0x000fc8000f8408ff */
[----:B------:R-:W-:-:S04]  /*a070*/  IADD3 R45, R45, R47, RZ ;  /* 0x0000002f2d2d7210 */ /* 0x000fc80007ffe0ff */
        /* <DEDUP_REMOVED lines=10> */
.L_x_2405:
[----:B------:R-:W-:Y:S05]  /*a120*/  BSYNC B0 ;  /* 0x0000000000007941 */ /* 0x000fea0003800000 */
.L_x_2404:
[----:B------:R3:W5:Y:S04]  /*a130*/  LDL R61, [R1+0x5c] ;  /* 0x00005c00013d7983 */ /* 0x0007680000100800 */
[----:B------:R3:W5:Y:S04]  /*a140*/  LDL R60, [R1+0x58] ;  /* 0x00005800013c7983 */ /* 0x0007680000100800 */
[----:B------:R3:W5:Y:S04]  /*a150*/  LDL R59, [R1+0x54] ;  /* 0x00005400013b7983 */ /* 0x0007680000100800 */
[----:B------:R3:W5:Y:S01]  /*a160*/  LDL R58, [R1+0x50] ;  /* 0x00005000013a7983 */ /* 0x0007620000100800 */
[----:B------:R-:W-:Y:S01]  /*a170*/  ISETP.GE.AND P2, PT, R218, R3, PT ;  /* 0x00000003da00720c */ /* 0x000fe20003f46270 */
[----:B------:R-:W-:Y:S01]  /*a180*/  BSSY B0, `(.L_x_2406) ;  /* 0x000001f000007945 */ /* 0x000fe20003800000 */
[C---:B------:R-:W-:Y:S01]  /*a190*/  VIADD R56, R213.reuse, 0xc0 ;  /* 0x000000c0d5387836 */ /* 0x040fe20000000000 */
[----:B------:R-:W-:-:S10]  /*a1a0*/  IADD3 R57, R213, 0x80, RZ ;  /* 0x00000080d5397810 */ /* 0x000fd40007ffe0ff */
[----:B---3--:R-:W-:Y:S05]  /*a1b0*/  @P2 BRA `(.L_x_2407) ;  /* 0x00000000006c2947 */ /* 0x008fea0003800000 */
[----:B------:R-:W-:Y:S01]  /*a1c0*/  ULDC UR4, c[0x0][0x2e4] ;  /* 0x0000b90000047ab9 */ /* 0x000fe20000000800 */
[----:B-----5:R-:W-:Y:S01]  /*a1d0*/  R2UR UR8, R61 ;  /* 0x000000003d0872ca */ /* 0x020fe200000e0000 */
[----:B--2---:R-:W-:Y:S01]  /*a1e0*/  IMAD.MOV.U32 R45, RZ, RZ, R5 ;  /* 0x000000ffff2d7224 */ /* 0x004fe200078e0005 */
[----:B------:R-:W-:Y:S02]  /*a1f0*/  ISETP.GE.AND P2, PT, R213, UR4, PT ;  /* 0x00000004d5007c0c */ /* 0x000fe4000bf46270 */
[----:B------:R-:W-:Y:S02]  /*a200*/  IADD3 R47, P4, R52, 0x20, RZ ;  /* 0x00000020342f7810 */ /* 0x000fe40007f9e0ff */
[----:B------:R-:W-:Y:S02]  /*a210*/  R2UR UR7, R60 ;  /* 0x000000003c0772ca */ /* 0x000fe400000e0000 */
[----:B------:R-:W-:Y:S01]  /*a220*/  R2UR UR6, R59 ;  /* 0x000000003b0672ca */ /* 0x000fe200000e0000 */
[----:B------:R-:W-:Y:S01]  /*a230*/  IMAD.X R44, RZ, RZ, R53, P4 ;  /* 0x000000ffff2c7224 */ /* 0x000fe200020e0635 */
[----:B------:R-:W-:-:S02]  /*a240*/  R2UR UR5, R58 ;  /* 0x000000003a0572ca */ /* 0x000fc400000e0000 */
[----:B------:R-:W-:Y:S01]  /*a250*/  ISETP.GE.AND P5, PT, R212, UR4, PT ;  /* 0x00000004d4007c0c */ /* 0x000fe2000bfa6270 */
[----:B------:R-:W-:Y:S02]  /*a260*/  IMAD R46, R44, UR8, RZ ;  /* 0x000000082c2e7c24 */ /* 0x000fe4000f8e02ff */
[----:B------:R-:W2:Y:S01]  /*a270*/  @!P2 LDS.128 R40, [R4+0x1400] ;  /* 0x001400000428a984 */ /* 0x000ea20000000c00 */
[----:B------:R-:W-:-:S04]  /*a280*/  IMAD.MOV.U32 R44, RZ, RZ, R96 ;  /* 0x000000ffff2c7224 */ /* 0x000fc800078e0060 */
[----:B------:R-:W-:-:S04]  /*a290*/  IMAD.WIDE.U32 R44, R47, UR8, R44 ;  /* 0x000000082f2c7c25 */ /* 0x000fc8000f8e002c */
[----:B------:R-:W-:Y:S01]  /*a2a0*/  IMAD R47, R47, UR7, R46 ;  /* 0x000000072f2f7c24 */ /* 0x000fe2000f8e022e */
[----:B------:R-:W-:-:S04]  /*a2b0*/  LEA R54, P4, R44, UR6, 0x1 ;  /* 0x000000062c367c11 */ /* 0x000fc8000f8808ff */
[----:B------:R-:W-:-:S04]  /*a2c0*/  IADD3 R45, R45, R47, RZ ;  /* 0x0000002f2d2d7210 */ /* 0x000fc80007ffe0ff */
[----:B------:R-:W-:Y:S02]  /*a2d0*/  LEA.HI.X R55, R44, UR5, R45, 0x1, P4 ;  /* 0x000000052c377c11 */ /* 0x000fe4000a0f0c2d */
[----:B------:R-:W-:-:S13]  /*a2e0*/  ISETP.GE.AND P4, PT, R57, UR4, PT ;  /* 0x0000000439007c0c */ /* 0x000fda000bf86270 */
[----:B------:R-:W3:Y:S04]  /*a2f0*/  @!P4 LDS.128 R44, [R4+0x6400] ;  /* 0x00640000042cc984 */ /* 0x000ee80000000c00 */
[----:B--2---:R-:W-:Y:S01]  /*a300*/  @!P2 STG.E.128 desc[UR60][R54.64], R40 ;  /* 0x000000283600a986 */ /* 0x004fe2000c101d3c */
[----:B------:R-:W-:-:S03]  /*a310*/  ISETP.GE.AND P2, PT, R56, UR4, PT ;  /* 0x0000000438007c0c */ /* 0x000fc6000bf46270 */
[----:B------:R-:W2:Y:S10]  /*a320*/  @!P5 LDS.128 R40, [R4+0x3c00] ;  /* 0x003c00000428d984 */ /* 0x000eb40000000c00 */
[----:B------:R-:W4:Y:S04]  /*a330*/  @!P2 LDS.128 R48, [R4+0x8c00] ;  /* 0x008c00000430a984 */ /* 0x000f280000000c00 */
[----:B---3--:R3:W-:Y:S04]  /*a340*/  @!P4 STG.E.128 desc[UR60][R54.64+0x100], R44 ;  /* 0x0001002c3600c986 */ /* 0x0087e8000c101d3c */
[----:B--2---:R3:W-:Y:S04]  /*a350*/  @!P5 STG.E.128 desc[UR60][R54.64+0x80], R40 ;  /* 0x000080283600d986 */ /* 0x0047e8000c101d3c */
[----:B----4-:R3:W-:Y:S02]  /*a360*/  @!P2 STG.E.128 desc[UR60][R54.64+0x180], R48 ;  /* 0x000180303600a986 */ /* 0x0107e4000c101d3c */
.L_x_2407:
[----:B------:R-:W-:Y:S05]  /*a370*/  BSYNC B0 ;  /* 0x0000000000007941 */ /* 0x000fea0003800000 */
.L_x_2406:
[----:B------:R-:W-:Y:S01]  /*a380*/  ISETP.GE.AND P2, PT, R220, R3, PT ;  /* 0x00000003dc00720c */ /* 0x000fe20003f46270 */
[----:B------:R-:W-:-:S12]  /*a390*/  BSSY B0, `(.L_x_2408) ;  /* 0x000001d000007945 */ /* 0x000fd80003800000 */
[----:B------:R-:W-:Y:S05]  /*a3a0*/  @P2 BRA `(.L_x_2409) ;  /* 0x00000000006c2947 */ /* 0x000fea0003800000 */
[----:B------:R-:W-:Y:S01]  /*a3b0*/  ULDC UR4, c[0x0][0x2e4] ;  /* 0x0000b90000047ab9 */ /* 0x000fe20000000800 */
[----:B-----5:R-:W-:Y:S01]  /*a3c0*/  R2UR UR8, R61 ;  /* 0x000000003d0872ca */ /* 0x020fe200000e0000 */
[----:B--23--:R-:W-:Y:S01]  /*a3d0*/  IMAD.MOV.U32 R44, RZ, RZ, R96 ;  /* 0x000000ffff2c7224 */ /* 0x00cfe200078e0060 */
[----:B------:R-:W-:Y:S01]  /*a3e0*/  ISETP.GE.AND P2, PT, R213, UR4, PT ;  /* 0x00000004d5007c0c */ /* 0x000fe2000bf46270 */
[----:B------:R-:W-:Y:S01]  /*a3f0*/  IMAD.MOV.U32 R45, RZ, RZ, R5 ;  /* 0x000000ffff2d7224 */ /* 0x000fe200078e0005 */
[----:B------:R-:W-:Y:S02]  /*a400*/  R2UR UR7, R60 ;  /* 0x000000003c0772ca */ /* 0x000fe400000e0000 */
[----:B------:R-:W-:Y:S02]  /*a410*/  IADD3 R3, P4, R52, 0x40, RZ ;  /* 0x0000004034037810 */ /* 0x000fe40007f9e0ff */
[----:B------:R-:W-:Y:S02]  /*a420*/  R2UR UR6, R59 ;  /* 0x000000003b0672ca */ /* 0x000fe400000e0000 */
[----:B------:R-:W-:Y:S01]  /*a430*/  R2UR UR5, R58 ;  /* 0x000000003a0572ca */ /* 0x000fe200000e0000 */
[----:B------:R-:W-:Y:S01]  /*a440*/  IMAD.X R52, RZ, RZ, R53, P4 ;  /* 0x000000ffff347224 */ /* 0x000fe200020e0635 */
[----:B------:R-:W-:Y:S01]  /*a450*/  ISETP.GE.AND P5, PT, R212, UR4, PT ;  /* 0x00000004d4007c0c */ /* 0x000fe2000bfa6270 */
[----:B------:R-:W-:-:S02]  /*a460*/  IMAD.WIDE.U32 R44, R3, UR8, R44 ;  /* 0x00000008032c7c25 */ /* 0x000fc4000f8e002c */
[----:B------:R-:W2:Y:S02]  /*a470*/  @!P2 LDS.128 R40, [R4+0x2400] ;  /* 0x002400000428a984 */ /* 0x000ea40000000c00 */
[----:B------:R-:W-:-:S04]  /*a480*/  IMAD R52, R52, UR8, RZ ;  /* 0x0000000834347c24 */ /* 0x000fc8000f8e02ff */
[----:B------:R-:W-:Y:S01]  /*a490*/  IMAD R3, R3, UR7, R52 ;  /* 0x0000000703037c24 */ /* 0x000fe2000f8e0234 */
[----:B------:R-:W-:-:S04]  /*a4a0*/  LEA R52, P4, R44, UR6, 0x1 ;  /* 0x000000062c347c11 */ /* 0x000fc8000f8808ff */
[----:B------:R-:W-:-:S04]  /*a4b0*/  IADD3 R3, R45, R3, RZ ;  /* 0x000000032d037210 */ /* 0x000fc80007ffe0ff */
[----:B------:R-:W-:Y:S02]  /*a4c0*/  LEA.HI.X R53, R44, UR5, R3, 0x1, P4 ;  /* 0x000000052c357c11 */ /* 0x000fe4000a0f0c03 */
[----:B------:R-:W-:Y:S01]  /*a4d0*/  ISETP.GE.AND P4, PT, R57, UR4, PT ;  /* 0x0000000439007c0c */ /* 0x000fe2000bf86270 */
[----:B------:R-:W3:Y:S04]  /*a4e0*/  @!P5 LDS.128 R44, [R4+0x4c00] ;  /* 0x004c0000042cd984 */ /* 0x000ee80000000c00 */
[----:B--2---:R-:W-:Y:S01]  /*a4f0*/  @!P2 STG.E.128 desc[UR60][R52.64], R40 ;  /* 0x000000283400a986 */ /* 0x004fe2000c101d3c */
[----:B------:R-:W-:-:S07]  /*a500*/  ISETP.GE.AND P2, PT, R56, UR4, PT ;  /* 0x0000000438007c0c */ /* 0x000fce000bf46270 */
[----:B------:R-:W2:Y:S06]  /*a510*/  @!P4 LDS.128 R40, [R4+0x7400] ;  /* 0x007400000428c984 */ /* 0x000eac0000000c00 */
[----:B------:R-:W4:Y:S04]  /*a520*/  @!P2 LDS.128 R48, [R4+0x9c00] ;  /* 0x009c00000430a984 */ /* 0x000f280000000c00 */
[----:B---3--:R3:W-:Y:S04]  /*a530*/  @!P5 STG.E.128 desc[UR60][R52.64+0x80], R44 ;  /* 0x0000802c3400d986 */ /* 0x0087e8000c101d3c */
[----:B--2---:R3:W-:Y:S04]  /*a540*/  @!P4 STG.E.128 desc[UR60][R52.64+0x100], R40 ;  /* 0x000100283400c986 */ /* 0x0047e8000c101d3c */
[----:B----4-:R3:W-:Y:S02]  /*a550*/  @!P2 STG.E.128 desc[UR60][R52.64+0x180], R48 ;  /* 0x000180303400a986 */ /* 0x0107e4000c101d3c */
.L_x_2409:
[----:B------:R-:W-:Y:S05]  /*a560*/  BSYNC B0 ;  /* 0x0000000000007941 */ /* 0x000fea0003800000 */
.L_x_2408:
[----:B------:R-:W-:Y:S01]  /*a570*/  @!PT LDS RZ, [RZ] ;  /* 0x00000000fffff984 */ /* 0x000fe20000000800 */
[----:B------:R-:W-:Y:S01]  /*a580*/  @!PT LDS RZ, [RZ] ;  /* 0x00000000fffff984 */ /* 0x000fe20000000800 */
[----:B------:R-:W-:Y:S01]  /*a590*/  @!PT LDS RZ, [RZ] ;  /* 0x00000000fffff984 */ /* 0x000fe20000000800 */
[----:B------:R-:W-:Y:S01]  /*a5a0*/  @!PT LDS RZ, [RZ] ;  /* 0x00000000fffff984 */ /* 0x000fe20000000800 */
[----:B------:R4:W-:Y:S06]  /*a5b0*/  MEMBAR.ALL.CTA ;  /* 0x0000000000007992 */ /* 0x0009ec0000008000 */
[----:B----4-:R-:W4:Y:S01]  /*a5c0*/  FENCE.VIEW.ASYNC.S ;  /* 0x00000000000073c6 */ /* 0x010f220000000000 */
[----:B01----:R-:W-:Y:S01]  /*a5d0*/  @!P3 VIADD R0, R0, 0x388c0 ;  /* 0x000388c00000b836 */ /* 0x003fe20000000000 */
        /* <DEDUP_REMOVED lines=8> */
[----:B-1----:R-:W-:-:S04]  /*a660*/  SEL R0, RZ, 0x1, P3 ;  /* 0x00000001ff007807 */ /* 0x002fc80001800000 */
[----:B------:R-:W-:Y:S01]  /*a670*/  LOP3.LUT R221, R221, R0, RZ, 0x3c, !PT ;  /* 0x00000000dddd7212 */ /* 0x000fe200078e3cff */
[----:B0-----:R-:W-:Y:S06]  /*a680*/  @P4 BRA `(.L_x_2410) ;  /* 0xffffff7c00ec4947 */ /* 0x001fec000383ffff */
.L_x_2298:
[----:B------:R-:W-:Y:S01]  /*a690*/  BSSY B0, `(.L_x_2411) ;  /* 0x000004c000007945 */ /* 0x000fe20003800000 */
[----:B------:R-:W-:Y:S02]  /*a6a0*/  ISETP.GE.AND P1, PT, R148, 0x1, PT ;  /* 0x000000019400780c */ /* 0x000fe40003f26270 */
[----:B------:R-:W-:Y:S02]  /*a6b0*/  CS2R R2, SRZ ;  /* 0x0000000000027805 */ /* 0x000fe4000001ff00 */
[----:B------:R-:W-:Y:S01]  /*a6c0*/  PLOP3.LUT P0, PT, PT, PT, PT, 0x80, 0x0 ;  /* 0x000000000000781c */ /* 0x000fe20003f0f070 */
[----:B------:R-:W-:Y:S01]  /*a6d0*/  IMAD.MOV.U32 R0, RZ, RZ, RZ ;  /* 0x000000ffff007224 */ /* 0x000fe200078e00ff */
[----:B------:R-:W-:Y:S02]  /*a6e0*/  CS2R R150, SRZ ;  /* 0x0000000000967805 */ /* 0x000fe4000001ff00 */
[----:B------:R-:W-:Y:S01]  /*a6f0*/  MOV R149, RZ ;  /* 0x000000ff00957202 */ /* 0x000fe20000000f00 */
[----:B------:R-:W-:Y:S01]  /*a700*/  IMAD.MOV.U32 R178, RZ, RZ, RZ ;  /* 0x000000ffffb27224 */ /* 0x000fe200078e00ff */
[----:B------:R-:W-:Y:S01]  /*a710*/  CS2R R146, SRZ ;  /* 0x0000000000927805 */ /* 0x000fe2000001ff00 */
[----:B------:R-:W-:Y:S01]  /*a720*/  IMAD.MOV.U32 R145, RZ, RZ, RZ ;  /* 0x000000ffff917224 */ /* 0x000fe200078e00ff */
        /* <DEDUP_REMOVED lines=16> */
[----:B-----5:R-:W-:Y:S02]  /*a830*/  CS2R R60, SRZ ;  /* 0x00000000003c7805 */ /* 0x020fe4000001ff00 */
[----:B------:R-:W-:Y:S02]  /*a840*/  CS2R R56, SRZ ;  /* 0x0000000000387805 */ /* 0x000fe4000001ff00 */
[----:B--23--:R-:W-:Y:S02]  /*a850*/  CS2R R50, SRZ ;  /* 0x0000000000327805 */ /* 0x00cfe4000001ff00 */
        /* <DEDUP_REMOVED lines=31> */
[----:B------:R-:W-:-:S02]  /*aa50*/  MOV R54, RZ ;  /* 0x000000ff00367202 */ /* 0x000fc40000000f00 */
[----:B------:R-:W-:Y:S01]  /*aa60*/  CS2R R12, SRZ ;  /* 0x00000000000c7805 */ /* 0x000fe2000001ff00 */
[----:B------:R-:W-:Y:S01]  /*aa70*/  IMAD.MOV.U32 R24, RZ, RZ, RZ ;  /* 0x000000ffff187224 */ /* 0x000fe200078e00ff */
[----:B------:R-:W-:Y:S01]  /*aa80*/  CS2R R10, SRZ ;  /* 0x00000000000a7805 */ /* 0x000fe2000001ff00 */
[----:B------:R-:W-:Y:S01]  /*aa90*/  IMAD.MOV.U32 R47, RZ, RZ, RZ ;  /* 0x000000ffff2f7224 */ /* 0x000fe200078e00ff */
[----:B------:R-:W-:Y:S02]  /*aaa0*/  CS2R R8, SRZ ;  /* 0x0000000000087805 */ /* 0x000fe4000001ff00 */
[----:B------:R-:W-:Y:S02]  /*aab0*/  CS2R R38, SRZ ;  /* 0x0000000000267805 */ /* 0x000fe4000001ff00 */
[----:B------:R-:W-:Y:S01]  /*aac0*/  CS2R R34, SRZ ;  /* 0x0000000000227805 */ /* 0x000fe2000001ff00 */
[----:B------:R-:W-:Y:S01]  /*aad0*/  IMAD.MOV.U32 R31, RZ, RZ, RZ ;  /* 0x000000ffff1f7224 */ /* 0x000fe200078e00ff */
[----:B------:R-:W-:-:S02]  /*aae0*/  MOV R7, RZ ;  /* 0x000000ff00077202 */ /* 0x000fc40000000f00 */
[----:B------:R-:W-:Y:S01]  /*aaf0*/  CS2R R28, SRZ ;  /* 0x00000000001c7805 */ /* 0x000fe2000001ff00 */
[----:B------:R-:W-:Y:S02]  /*ab00*/  IMAD.MOV.U32 R27, RZ, RZ, RZ ;  /* 0x000000ffff1b7224 */ /* 0x000fe400078e00ff */
[----:B------:R-:W-:Y:S01]  /*ab10*/  IMAD.MOV.U32 R5, RZ, RZ, RZ ;  /* 0x000000ffff057224 */ /* 0x000fe200078e00ff */
[----:B------:R-:W-:Y:S06]  /*ab20*/  @P2 BRA `(.L_x_2412) ;  /* 0x0000000000082947 */ /* 0x000fec0003800000 */
[----:B------:R-:W0:Y:S02]  /*ab30*/  FENCE.VIEW.ASYNC.G ;  /* 0x00000000000073c6 */ /* 0x000e240000000100 */
[----:B0-----:R-:W-:Y:S06]  /*ab40*/  BAR.ARV 0xc, 0x120 ;  /* 0x0304800000007b1d */ /* 0x001fec0000002000 */
.L_x_2412:
[----:B------:R-:W-:Y:S05]  /*ab50*/  BSYNC B0 ;  /* 0x0000000000007941 */ /* 0x000fea0003800000 */
.L_x_2411:
[----:B------:R-:W-:Y:S01]  /*ab60*/  IMAD.MOV.U32 R25, RZ, RZ, RZ ;  /* 0x000000ffff197224 */ /* 0x000fe200078e00ff */
[----:B------:R-:W-:Y:S01]  /*ab70*/  MOV R4, RZ ;  /* 0x000000ff00047202 */ /* 0x000fe20000000f00 */
[----:B------:R-:W-:Y:S06]  /*ab80*/  @!P1 BRA `(.L_x_2413) ;  /* 0x0000019000f09947 */ /* 0x000fec0003800000 */
[----:B------:R-:W2:Y:S01]  /*ab90*/  LDL R20, [R1+0x80] ;  /* 0x0000800001147983 */ /* 0x000ea20000100800 */
[----:B------:R-:W0:Y:S02]  /*aba0*/  S2R R6, SR_TID.X ;  /* 0x0000000000067919 */ /* 0x000e240000002100 */
[----:B0-----:R-:W-:-:S05]  /*abb0*/  VIADD R0, R6, 0xffffff80 ;  /* 0xffffff8006007836 */ /* 0x001fca0000000000 */
[----:B------:R-:W-:-:S04]  /*abc0*/  SHF.R.S32.HI R3, RZ, 0x1f, R0 ;  /* 0x0000001fff037819 */ /* 0x000fc80000011400 */
[----:B------:R-:W-:-:S04]  /*abd0*/  LEA.HI R3, R3, R0, RZ, 0x7 ;  /* 0x0000000003037211 */ /* 0x000fc800078f38ff */
[----:B------:R-:W-:-:S06]  /*abe0*/  SHF.R.S32.HI R0, RZ, 0x7, R3 ;  /* 0x00000007ff007819 */ /* 0x000fcc0000011403 */
[----:B------:R-:W0:Y:S02]  /*abf0*/  SHFL.IDX PT, R0, R0, RZ, 0x1f ;  /* 0x00001fff00007589 */ /* 0x000e2400000e0000 */
[----:B0-----:R-:W-:-:S04]  /*ac00*/  LEA.HI R2, R0, R0, RZ, 0x1 ;  /* 0x0000000000027211 */ /* 0x001fc800078f08ff */
[----:B------:R-:W-:-:S05]  /*ac10*/  LOP3.LUT R3, R2, 0x1e, RZ, 0xc0, !PT ;  /* 0x0000001e02037812 */ /* 0x000fca00078ec0ff */
[----:B------:R-:W-:Y:S01]  /*ac20*/  IMAD.IADD R3, R0, 0x1, -R3 ;  /* 0x0000000100037824 */ /* 0x000fe200078e0a03 */
[----:B--2---:R-:W-:-:S13]  /*ac30*/  R2UR UR4, R20 ;  /* 0x00000000140472ca */ /* 0x004fda00000e0000 */
[----:B------:R-:W-:Y:S02]  /*ac40*/  ULOP3.LUT UP0, URZ, UR4, 0x9f, URZ, 0xc0, !UPT ;  /* 0x0000009f043f7892 */ /* 0x000fe4000f80c03f */
[----:B------:R-:W-:-:S04]  /*ac50*/  LEA R3, R3, UR4, 0xd ;  /* 0x0000000403037c11 */ /* 0x000fc8000f8e68ff */
[----:B------:R-:W-:Y:S02]  /*ac60*/  SHF.R.U32.HI R2, RZ, 0x4, R3 ;  /* 0x00000004ff027819 */ /* 0x000fe40000011603 */
[----:B------:R-:W-:Y:S02]  /*ac70*/  PLOP3.LUT P0, PT, PT, PT, UP0, 0x80, 0x0 ;  /* 0x000000000000781c */ /* 0x000fe40003f0f008 */
[----:B------:R-:W-:-:S11]  /*ac80*/  LOP3.LUT R2, R2, 0x3fff, RZ, 0xc0, !PT ;  /* 0x00003fff02027812 */ /* 0x000fd600078ec0ff */
        /* <DEDUP_REMOVED lines=16> */
[----:B-1----:R-:W-:Y:S05]  /*ad90*/  CALL.ABS.NOINC R14 ;  /* 0x000000000e007343 */ /* 0x002fea0003c00000 */
.L_x_2414:
[----:B------:R-:W-:Y:S02]  /*ada0*/  ULDC UR4, c[0x0][0x3d4] ;  /* 0x0000f50000047ab9 */ /* 0x000fe40000000800 */
[----:B------:R-:W-:-:S13]  /*adb0*/  ISETP.LT.AND P0, PT, RZ, UR4, PT ;  /* 0x00000004ff007c0c */ /* 0x000fda000bf01270 */
[----:B------:R-:W-:Y:S05]  /*adc0*/  @P0 BRA `(.L_x_2415) ;  /* 0x0000000000400947 */ /* 0x000fea0003800000 */
[----:B------:R-:W2:Y:S02]  /*add0*/  LDL R20, [R1+0x84] ;  /* 0x0000840001147983 */ /* 0x000ea40000100800 */
[----:B--2---:R-:W-:-:S04]  /*ade0*/  LEA.HI R0, R20, R20, RZ, 0x1 ;  /* 0x0000001414007211 */ /* 0x004fc800078f08ff */
[----:B------:R-:W-:-:S04]  /*adf0*/  LOP3.LUT R0, R0, 0xfffffffe, RZ, 0xc0, !PT ;  /* 0xfffffffe00007812 */ /* 0x000fc800078ec0ff */
[----:B------:R-:W-:-:S04]  /*ae00*/  IADD3 R0, R20, -R0, RZ ;  /* 0x8000000014007210 */ /* 0x000fc80007ffe0ff */
[----:B------:R-:W-:-:S04]  /*ae10*/  SHF.L.U32 R3, R0, 0x1f, RZ ;  /* 0x0000001f00037819 */ /* 0x000fc800000006ff */
[----:B------:R0:W1:Y:S03]  /*ae20*/  SYNCS.PHASECHK.TRANS64.TRYWAIT P0, [R16+URZ+0x38800], R3 ;  /* 0x03880003100075a7 */ /* 0x000066000800017f */
[----:B-1----:R-:W-:Y:S05]  /*ae30*/  @!P0 NANOSLEEP.SYNCS 0x989680 ;  /* 0x009896800000895d */ /* 0x002fea0003900000 */
[----:B------:R-:W1:Y:S01]  /*ae40*/  @!P0 SYNCS.PHASECHK.TRANS64 P0, [R16+URZ+0x38800], R3 ;  /* 0x03880003100085a7 */ /* 0x000e62000800007f */
[----:B------:R-:W-:Y:S04]  /*ae50*/  BSSY B0, `(.L_x_2416) ;  /* 0x0000006000007945 */ /* 0x000fe80003800000 */
[----:B-1----:R-:W-:Y:S05]  /*ae60*/  @P0 BRA `(.L_x_2417) ;  /* 0x0000000000100947 */ /* 0x002fea0003800000 */
.L_x_2418:
[----:B-1----:R1:W2:Y:S02]  /*ae70*/  SYNCS.PHASECHK.TRANS64.TRYWAIT P0, [R16+URZ+0x38800], R3 ;  /* 0x03880003100075a7 */ /* 0x0022a4000800017f */
[----:B--2---:R-:W-:Y:S05]  /*ae80*/  @!P0 NANOSLEEP.SYNCS 0x989680 ;  /* 0x009896800000895d */ /* 0x004fea0003900000 */
[----:B------:R-:W2:Y:S02]  /*ae90*/  @!P0 SYNCS.PHASECHK.TRANS64 P0, [R16+URZ+0x38800], R3 ;  /* 0x03880003100085a7 */ /* 0x000ea4000800007f */
[----:B--2---:R-:W-:Y:S05]  /*aea0*/  @!P0 BRA `(.L_x_2418) ;  /* 0xfffffffc00f08947 */ /* 0x004fea000383ffff */
.L_x_2417:
[----:B------:R-:W-:Y:S05]  /*aeb0*/  BSYNC B0 ;  /* 0x0000000000007941 */ /* 0x000fea0003800000 */
.L_x_2416:
[----:B------:R-:W-:Y:S05]  /*aec0*/  BRA `(.L_x_2419) ;  /* 0x0000009000ec7947 */ /* 0x000fea0003800000 */
.L_x_2415:
[----:B------:R-:W2:Y:S01]  /*aed0*/  LDL R24, [R1+0x80] ;  /* 0x0000800001187983 */ /* 0x000ea20000100800 */
[----:B------:R-:W0:Y:S01]  /*aee0*/  LDC.64 R10, c[0x0][0x3d8] ;  /* 0x0000f600ff0a7b82 */ /* 0x000e220000000a00 */
[----:B------:R-:W-:Y:S01]  /*aef0*/  SHF.R.S32.HI R3, RZ, 0x1f, R144 ;  /* 0x0000001fff037819 */ /* 0x000fe20000011490 */
[--C-:B------:R-:W-:Y:S01]  /*af00*/  IMAD.MOV.U32 R4, RZ, RZ, R22.reuse ;  /* 0x000000ffff047224 */ /* 0x100fe200078e0016 */
[----:B------:R-:W-:Y:S02]  /*af10*/  SHF.R.S32.HI R5, RZ, 0x1f, R22 ;  /* 0x0000001fff057819 */ /* 0x000fe40000011416 */
[----:B------:R-:W-:-:S03]  /*af20*/  SHF.R.S32.HI R9, RZ, 0x1f, R213 ;  /* 0x0000001fff097819 */ /* 0x000fc600000114d5 */
[----:B------:R-:W1:Y:S01]  /*af30*/  LDC.64 R12, c[0x0][0x3e8] ;  /* 0x0000fa00ff0c7b82 */ /* 0x000e620000000a00 */
[-C--:B0-----:R-:W-:Y:S01]  /*af40*/  IMAD R0, R3, R10.reuse, RZ ;  /* 0x0000000a03007224 */ /* 0x081fe200078e02ff */
[----:B------:R-:W-:Y:S01]  /*af50*/  SHF.L.U64.HI R82, R10, 0x5, R11 ;  /* 0x000000050a527819 */ /* 0x000fe2000001020b */
[-C--:B------:R-:W-:Y:S02]  /*af60*/  IMAD R8, R19, R10.reuse, RZ ;  /* 0x0000000a13087224 */ /* 0x080fe400078e02ff */
[----:B------:R-:W-:-:S04]  /*af70*/  IMAD.WIDE.U32 R86, R144, R10, RZ ;  /* 0x0000000a90567225 */ /* 0x000fc800078e00ff */
[----:B------:R-:W-:Y:S01]  /*af80*/  IMAD R25, R144, R11, R0 ;  /* 0x0000000b90197224 */ /* 0x000fe200078e0200 */
[----:B-1----:R-:W-:Y:S01]  /*af90*/  SHF.L.U64.HI R92, R12, 0x5, R13 ;  /* 0x000000050c5c7819 */ /* 0x002fe2000001020d */
[----:B------:R-:W-:-:S04]  /*afa0*/  IMAD.WIDE.U32 R6, R18, R10, R4 ;  /* 0x0000000a12067225 */ /* 0x000fc800078e0004 */
[----:B------:R-:W-:Y:S01]  /*afb0*/  IMAD R97, R18, R11, R8 ;  /* 0x0000000b12617224 */ /* 0x000fe200078e0208 */
[----:B------:R-:W-:Y:S01]  /*afc0*/  IADD3 R83, P0, R6, R86, RZ ;  /* 0x0000005606537210 */ /* 0x000fe20007f1e0ff */
[----:B------:R-:W-:Y:S02]  /*afd0*/  IMAD.IADD R25, R25, 0x1, R87 ;  /* 0x0000000119197824 */ /* 0x000fe400078e0257 */
[----:B------:R-:W-:Y:S02]  /*afe0*/  IMAD.MOV.U32 R8, RZ, RZ, R213 ;  /* 0x000000ffff087224 */ /* 0x000fe400078e00d5 */
[----:B------:R-:W-:Y:S01]  /*aff0*/  IMAD R3, R3, R12, RZ ;  /* 0x0000000c03037224 */ /* 0x000fe200078e02ff */
[----:B------:R-:W-:Y:S01]  /*b000*/  IADD3.X R89, R25, R7, R97, P0, !PT ;  /* 0x0000000719597210 */ /* 0x000fe200007fe461 */
[----:B------:R-:W-:-:S04]  /*b010*/  IMAD.WIDE.U32 R6, R18, R10, R8 ;  /* 0x0000000a12067225 */ /* 0x000fc800078e0008 */
[----:B------:R-:W-:Y:S01]  /*b020*/  IMAD R0, R19, R12, RZ ;  /* 0x0000000c13007224 */ /* 0x000fe200078e02ff */
[----:B------:R-:W-:Y:S01]  /*b030*/  IADD3 R95, P1, R6, R86, RZ ;  /* 0x00000056065f7210 */ /* 0x000fe20007f3e0ff */
[C---:B------:R-:W-:Y:S02]  /*b040*/  IMAD R3, R144.reuse, R13, R3 ;  /* 0x0000000d90037224 */ /* 0x040fe400078e0203 */
[----:B------:R-:W-:Y:S01]  /*b050*/  IMAD.WIDE.U32 R90, R144, R12, RZ ;  /* 0x0000000c905a7225 */ /* 0x000fe200078e00ff */
[----:B------:R-:W-:-:S03]  /*b060*/  IADD3.X R97, R25, R97, R7, P1, !PT ;  /* 0x0000006119617210 */ /* 0x000fc60000ffe407 */
[----:B------:R-:W-:Y:S01]  /*b070*/  IMAD.WIDE.U32 R4, R18, R12, R4 ;  /* 0x0000000c12047225 */ /* 0x000fe200078e0004 */
[----:B------:R-:W-:-:S03]  /*b080*/  IADD3 R27, R3, R91, RZ ;  /* 0x0000005b031b7210 */ /* 0x000fc60007ffe0ff */
[----:B------:R-:W-:Y:S01]  /*b090*/  IMAD.WIDE.U32 R8, R18, R12, R8 ;  /* 0x0000000c12087225 */ /* 0x000fe200078e0008 */
[----:B------:R-:W-:-:S03]  /*b0a0*/  IADD3 R109, P0, R4, R90, RZ ;  /* 0x0000005a046d7210 */ /* 0x000fc60007f1e0ff */
[----:B------:R-:W-:Y:S01]  /*b0b0*/  IMAD R0, R18, R13, R0 ;  /* 0x0000000d12007224 */ /* 0x000fe200078e0200 */
[----:B------:R-:W-:Y:S01]  /*b0c0*/  IADD3 R93, P2, R8, R90, RZ ;  /* 0x0000005a085d7210 */ /* 0x000fe20007f5e0ff */
[----:B------:R-:W-:Y:S02]  /*b0d0*/  IMAD.SHL.U32 R88, R10, 0x20, RZ ;  /* 0x000000200a587824 */ /* 0x000fe400078e00ff */
[----:B------:R-:W-:Y:S01]  /*b0e0*/  IMAD.SHL.U32 R94, R12, 0x20, RZ ;  /* 0x000000200c5e7824 */ /* 0x000fe200078e00ff */
[C---:B------:R-:W-:Y:S02]  /*b0f0*/  IADD3.X R111, R27.reuse, R5, R0, P0, !PT ;  /* 0x000000051b6f7210 */ /* 0x040fe400007fe400 */
[----:B------:R-:W-:Y:S02]  /*b100*/  IADD3.X R99, R27, R0, R9, P2, !PT ;  /* 0x000000001b637210 */ /* 0x000fe400017fe409 */
[----:B--2---:R-:W-:-:S13]  /*b110*/  R2UR UR4, R24 ;  /* 0x00000000180472ca */ /* 0x004fda00000e0000 */
[----:B------:R-:W-:-:S06]  /*b120*/  ULOP3.LUT UP0, URZ, UR4, 0x3ff, URZ, 0xc0, !UPT ;  /* 0x000003ff043f7892 */ /* 0x000fcc000f80c03f */
[----:B------:R-:W-:-:S13]  /*b130*/  PLOP3.LUT P1, PT, PT, PT, UP0, 0x80, 0x0 ;  /* 0x000000000000781c */ /* 0x000fda0003f2f008 */
        /* <DEDUP_REMOVED lines=17> */
.L_x_2420:
[----:B------:R-:W2:Y:S01]  /*b250*/  LDL R20, [R1+0x64] ;  /* 0x0000640001147983 */ /* 0x000ea20000100800 */
[----:B------:R-:W0:Y:S01]  /*b260*/  LDC.64 R84, c[0x0][0x3d8] ;  /* 0x0000f600ff547b82 */ /* 0x000e220000000a00 */
[----:B------:R-:W-:Y:S01]  /*b270*/  SHF.R.S32.HI R3, RZ, 0x1f, R225 ;  /* 0x0000001fff037819 */ /* 0x000fe200000114e1 */
[----:B------:R-:W-:Y:S01]  /*b280*/  ULDC.U8 UR4, c[0x0][0x3f0] ;  /* 0x0000fc0000047ab9 */ /* 0x000fe20000000000 */
[----:B------:R-:W-:Y:S01]  /*b290*/  R2UR UR5, R24 ;  /* 0x00000000180572ca */ /* 0x000fe200000e0000 */
[----:B------:R-:W-:Y:S01]  /*b2a0*/  BSSY B0, `(.L_x_2421) ;  /* 0x00008f5000007945 */ /* 0x000fe20003800000 */
[----:B------:R-:W-:-:S03]  /*b2b0*/  ISETP.NE.AND P0, PT, RZ, UR4, PT ;  /* 0x00000004ff007c0c */ /* 0x000fc6000bf05270 */
[----:B------:R-:W1:Y:S01]  /*b2c0*/  LDC.64 R14, c[0x0][0x3e8] ;  /* 0x0000fa00ff0e7b82 */ /* 0x000e620000000a00 */
[-C--:B0-----:R-:W-:Y:S02]  /*b2d0*/  IMAD R0, R3, R84.reuse, RZ ;  /* 0x0000005403007224 */ /* 0x081fe400078e02ff */
[----:B------:R-:W-:-:S04]  /*b2e0*/  IMAD.WIDE.U32 R4, R225, R84, RZ ;  /* 0x00000054e1047225 */ /* 0x000fc800078e00ff */
[----:B------:R-:W-:Y:S02]  /*b2f0*/  IMAD.SHL.U32 R12, R4, 0x80, RZ ;  /* 0x00000080040c7824 */ /* 0x000fe400078e00ff */
[-C--:B-1----:R-:W-:Y:S02]  /*b300*/  IMAD R8, R3, R14.reuse, RZ ;  /* 0x0000000e03087224 */ /* 0x082fe400078e02ff */
[C---:B------:R-:W-:Y:S02]  /*b310*/  IMAD R3, R225.reuse, R85, R0 ;  /* 0x00000055e1037224 */ /* 0x040fe400078e0200 */
[----:B------:R-:W-:-:S03]  /*b320*/  IMAD.WIDE.U32 R6, R225, R14, RZ ;  /* 0x0000000ee1067225 */ /* 0x000fc600078e00ff */
[----:B------:R-:W-:Y:S01]  /*b330*/  IADD3 R5, R5, R3, RZ ;  /* 0x0000000305057210 */ /* 0x000fe20007ffe0ff */
[C---:B------:R-:W-:Y:S02]  /*b340*/  IMAD R9, R225.reuse, R15, R8 ;  /* 0x0000000fe1097224 */ /* 0x040fe400078e0208 */
[----:B------:R-:W-:Y:S01]  /*b350*/  IMAD R0, R225, -0x80, R227 ;  /* 0xffffff80e1007824 */ /* 0x000fe200078e02e3 */
[----:B------:R-:W-:Y:S01]  /*b360*/  SHF.L.U64.HI R13, R4, 0x7, R5 ;  /* 0x00000007040d7819 */ /* 0x000fe20000010205 */
[----:B------:R-:W-:Y:S02]  /*b370*/  IMAD.IADD R3, R7, 0x1, R9 ;  /* 0x0000000107037824 */ /* 0x000fe400078e0209 */
[----:B------:R-:W-:Y:S01]  /*b380*/  IMAD.SHL.U32 R10, R6, 0x80, RZ ;  /* 0x00000080060a7824 */ /* 0x000fe200078e00ff */
[----:B------:R-:W-:Y:S02]  /*b390*/  VIMNMX R29, R0, 0x80, PT ;  /* 0x00000080001d7848 */ /* 0x000fe40003fe0100 */
[----:B------:R-:W-:-:S02]  /*b3a0*/  SHF.L.U64.HI R11, R6, 0x7, R3 ;  /* 0x00000007060b7819 */ /* 0x000fc40000010203 */
[----:B--2---:R-:W-:Y:S01]  /*b3b0*/  LEA R21, R20, UR5, 0x1 ;  /* 0x0000000514157c11 */ /* 0x004fe2000f8e08ff */
[----:B------:R-:W-:Y:S06]  /*b3c0*/  @!P0 BRA `(.L_x_2422) ;  /* 0x0000004400448947 */ /* 0x000fec0003800000 */
[-C--:B------:R-:W-:Y:S01]  /*b3d0*/  ISETP.GE.AND P0, PT, R18, R29.reuse, PT ;  /* 0x0000001d1200720c */ /* 0x080fe20003f06270 */
[----:B------:R-:W-:Y:S01]  /*b3e0*/  BSSY B1, `(.L_x_2423) ;  /* 0x0000034000017945 */ /* 0x000fe20003800000 */
[-C--:B------:R-:W-:Y:S02]  /*b3f0*/  ISETP.GE.AND P1, PT, R218, R29.reuse, PT ;  /* 0x0000001dda00720c */ /* 0x080fe40003f26270 */
[----:B------:R-:W-:Y:S02]  /*b400*/  CS2R R50, SRZ ;  /* 0x0000000000327805 */ /* 0x000fe4000001ff00 */
[----:B------:R-:W-:Y:S02]  /*b410*/  ISETP.GE.AND P2, PT, R220, R29, PT ;  /* 0x0000001ddc00720c */ /* 0x000fe40003f46270 */
        /* <DEDUP_REMOVED lines=17> */
[----:B------:R-:W-:Y:S01]  /*b530*/  IADD3 R0, P4, R10, R109, RZ ;  /* 0x0000006d0a007210 */ /* 0x000fe20007f9e0ff */
[----:B------:R-:W-:Y:S01]  /*b540*/  ULDC.64 UR4, c[0x0][0x3c8] ;  /* 0x0000f20000047ab9 */ /* 0x000fe20000000a00 */
[----:B------:R-:W-:Y:S01]  /*b550*/  IADD3 R7, P3, R12, R83, RZ ;  /* 0x000000530c077210 */ /* 0x000fe20007f7e0ff */
[----:B------:R-:W-:Y:S01]  /*b560*/  ULDC.64 UR6, c[0x0][0x3e0] ;  /* 0x0000f80000067ab9 */ /* 0x000fe20000000a00 */
[----:B------:R-:W-:Y:S01]  /*b570*/  CS2R R80, SRZ ;  /* 0x0000000000507805 */ /* 0x000fe2000001ff00 */
[----:B------:R-:W-:Y:S01]  /*b580*/  IMAD.X R3, R11, 0x1, R111, P4 ;  /* 0x000000010b037824 */ /* 0x000fe200020e066f */
[----:B------:R-:W-:Y:S02]  /*b590*/  IADD3.X R20, R13, R89, RZ, P3, !PT ;  /* 0x000000590d147210 */ /* 0x000fe40001ffe4ff */
[----:B------:R-:W-:Y:S02]  /*b5a0*/  CS2R R76, SRZ ;  /* 0x00000000004c7805 */ /* 0x000fe4000001ff00 */
[----:B------:R-:W-:Y:S01]  /*b5b0*/  LEA R6, P3, R7, UR4, 0x1 ;  /* 0x0000000407067c11 */ /* 0x000fe2000f8608ff */
[----:B------:R-:W-:Y:S01]  /*b5c0*/  ULDC UR4, c[0x0][0x3d4] ;  /* 0x0000f50000047ab9 */ /* 0x000fe20000000800 */
[----:B------:R-:W-:-:S02]  /*b5d0*/  LEA R8, P4, R0, UR6, 0x1 ;  /* 0x0000000600087c11 */ /* 0x000fc4000f8808ff */
[----:B------:R-:W-:Y:S02]  /*b5e0*/  CS2R R70, SRZ ;  /* 0x0000000000467805 */ /* 0x000fe4000001ff00 */
[----:B------:R-:W-:Y:S02]  /*b5f0*/  LEA.HI.X R7, R7, UR5, R20, 0x1, P3 ;  /* 0x0000000507077c11 */ /* 0x000fe400098f0c14 */
[----:B------:R-:W-:Y:S02]  /*b600*/  CS2R R68, SRZ ;  /* 0x0000000000447805 */ /* 0x000fe4000001ff00 */
[----:B------:R-:W-:Y:S02]  /*b610*/  LEA.HI.X R9, R0, UR7, R3, 0x1, P4 ;  /* 0x0000000700097c11 */ /* 0x000fe4000a0f0c03 */
[----:B------:R-:W-:Y:S02]  /*b620*/  ISETP.GE.AND P3, PT, R22, UR4, PT ;  /* 0x0000000416007c0c */ /* 0x000fe4000bf66270 */
[----:B------:R-:W-:-:S02]  /*b630*/  ISETP.GE.AND P4, PT, R216, UR4, PT ;  /* 0x00000004d8007c0c */ /* 0x000fc4000bf86270 */
[----:B------:R-:W-:Y:S02]  /*b640*/  ISETP.GE.AND P5, PT, R215, UR4, PT ;  /* 0x00000004d7007c0c */ /* 0x000fe4000bfa6270 */
        /* <DEDUP_REMOVED lines=13> */
.L_x_2424:
[----:B------:R-:W-:Y:S05]  /*b720*/  BSYNC B1 ;  /* 0x0000000000017941 */ /* 0x000fea0003800000 */
.L_x_2423:
        /* <DEDUP_REMOVED lines=16> */
[----:B------:R-:W-:-:S02]  /*b830*/  LEA.HI.X R9, R0, UR7, R3, 0x1, P4 ;  /* 0x0000000700097c11 */ /* 0x000fc4000a0f0c03 */
[----:B------:R-:W-:Y:S02]  /*b840*/  ISETP.GE.AND P3, PT, R22, UR4, PT ;  /* 0x0000000416007c0c */ /* 0x000fe4000bf66270 */
[----:B------:R-:W-:Y:S02]  /*b850*/  ISETP.GE.AND P4, PT, R216, UR4, PT ;  /* 0x00000004d8007c0c */ /* 0x000fe4000bf86270 */
[----:B------:R-:W-:Y:S02]  /*b860*/  ISETP.GE.AND P5, PT, R215, UR4, PT ;  /* 0x00000004d7007c0c */ /* 0x000fe4000bfa6270 */
[----:B------:R-:W-:Y:S02]  /*b870*/  ISETP.GE.AND P6, PT, R217, UR4, PT ;  /* 0x00000004d9007c0c */ /* 0x000fe4000bfc6270 */
[----:B------:R-:W-:Y:S02]  /*b880*/  CS2R R62, SRZ ;  /* 0x00000000003e7805 */ /* 0x000fe4000001ff00 */
[----:B------:R-:W-:-:S02]  /*b890*/  CS2R R58, SRZ ;  /* 0x00000000003a7805 */ /* 0x000fc4000001ff00 */
        /* <DEDUP_REMOVED lines=10> */
.L_x_2426:
[----:B------:R-:W-:Y:S05]  /*b940*/  BSYNC B1 ;  /* 0x0000000000017941 */ /* 0x000fea0003800000 */
.L_x_2425:
        /* <DEDUP_REMOVED lines=10> */
[----:B01----:R-:W-:Y:S01]  /*b9f0*/  LEA R6, P3, R84, R12, 0x6 ;  /* 0x0000000c54067211 */ /* 0x003fe200078630ff */
[----:B------:R-:W-:Y:S01]  /*ba00*/  ULDC.64 UR4, c[0x0][0x3c8] ;  /* 0x0000f20000047ab9 */ /* 0x000fe20000000a00 */
[----:B------:R-:W-:Y:S01]  /*ba10*/  LEA R0, P4, R14, R10, 0x6 ;  /* 0x0000000a0e007211 */ /* 0x000fe200078830ff */
        /* <DEDUP_REMOVED lines=11> */
[----:B------:R-:W-:Y:S01]  /*bad0*/  CS2R R34, SRZ ;  /* 0x0000000000227805 */ /* 0x000fe2000001ff00 */
[----:B------:R-:W-:Y:S01]  /*bae0*/  IMAD.X R3, R8, 0x1, R111, P6 ;  /* 0x0000000108037824 */ /* 0x000fe200030e066f */
[----:B------:R-:W-:-:S02]  /*baf0*/  LEA R8, P4, R0, UR6, 0x1 ;  /* 0x0000000600087c11 */ /* 0x000fc4000f8808ff */
[----:B------:R-:W-:Y:S02]  /*bb00*/  LEA.HI.X R7, R7, UR5, R20, 0x1, P3 ;  /* 0x0000000507077c11 */ /* 0x000fe400098f0c14 */
[----:B------:R-:W-:Y:S02]  /*bb10*/  LEA.HI.X R9, R0, UR7, R3, 0x1, P4 ;  /* 0x0000000700097c11 */ /* 0x000fe4000a0f0c03 */
[----:B------:R-:W-:Y:S02]  /*bb20*/  ISETP.GE.AND P3, PT, R22, UR4, PT ;  /* 0x0000000416007c0c */ /* 0x000fe4000bf66270 */
[----:B------:R-:W-:Y:S02]  /*bb30*/  ISETP.GE.AND P4, PT, R216, UR4, PT ;  /* 0x00000004d8007c0c */ /* 0x000fe4000bf86270 */
[----:B------:R-:W-:Y:S02]  /*bb40*/  ISETP.GE.AND P5, PT, R215, UR4, PT ;  /* 0x00000004d7007c0c */ /* 0x000fe4000bfa6270 */
[----:B------:R-:W-:-:S02]  /*bb50*/  ISETP.GE.AND P6, PT, R217, UR4, PT ;  /* 0x00000004d9007c0c */ /* 0x000fc4000bfc6270 */
        /* <DEDUP_REMOVED lines=12> */
.L_x_2428:
[----:B------:R-:W-:Y:S05]  /*bc20*/  BSYNC B1 ;  /* 0x0000000000017941 */ /* 0x000fea0003800000 */
.L_x_2427:
[----:B------:R-:W3:Y:S01]  /*bc30*/  LDL R0, [R1+0x8c] ;  /* 0x00008c0001007983 */ /* 0x000ee20000100800 */
[----:B-----5:R-:W-:Y:S01]  /*bc40*/  IMAD.MOV.U32 R3, RZ, RZ, R69 ;  /* 0x000000ffff037224 */ /* 0x020fe200078e0045 */
[----:B------:R-:W4:Y:S01]  /*bc50*/  LDC R20, c[0x0][0x428] ;  /* 0x00010a00ff147b82 */ /* 0x000f220000000800 */
[----:B012---:R-:W-:Y:S01]  /*bc60*/  IMAD.MOV.U32 R6, RZ, RZ, R76 ;  /* 0x000000ffff067224 */ /* 0x007fe200078e004c */
        /* <DEDUP_REMOVED lines=26> */
[----:B------:R-:W-:Y:S02]  /*be10*/  PRMT R110, R3, 0x7610, R110 ;  /* 0x00007610036e7816 */ /* 0x000fe4000000006e */
[----:B------:R-:W-:Y:S02]  /*be20*/  CS2R R24, SRZ ;  /* 0x0000000000187805 */ /* 0x000fe4000001ff00 */
[----:B------:R-:W-:-:S02]  /*be30*/  CS2R R32, SRZ ;  /* 0x0000000000207805 */ /* 0x000fc4000001ff00 */
[----:B---3--:R-:W-:Y:S02]  /*be40*/  ISETP.GE.AND P3, PT, R0, R29, PT ;  /* 0x0000001d0000720c */ /* 0x008fe40003f66270 */
[----:B------:R-:W-:Y:S02]  /*be50*/  CS2R R28, SRZ ;  /* 0x00000000001c7805 */ /* 0x000fe4000001ff00 */
[----:B------:R-:W-:-:S04]  /*be60*/  MOV R0, R68 ;  /* 0x0000004400007202 */ /* 0x000fc80000000f00 */
[----:B------:R-:W-:Y:S02]  /*be70*/  PRMT R97, R97, 0x5410, R0 ;  /* 0x0000541061617816 */ /* 0x000fe40000000000 */
[----:B------:R-:W-:-:S04]  /*be80*/  MOV R0, R70 ;  /* 0x0000004600007202 */ /* 0x000fc80000000f00 */
[----:B------:R-:W-:Y:S02]  /*be90*/  PRMT R101, R101, 0x5410, R0 ;  /* 0x0000541065657816 */ /* 0x000fe40000000000 */
[----:B------:R-:W-:-:S04]  /*bea0*/  MOV R0, R80 ;  /* 0x0000005000007202 */ /* 0x000fc80000000f00 */
[----:B------:R-:W-:Y:S02]  /*beb0*/  PRMT R108, R108, 0x5410, R0 ;  /* 0x000054106c6c7816 */ /* 0x000fe40000000000 */
[----:B------:R-:W-:Y:S02]  /*bec0*/  MOV R0, R72 ;  /* 0x0000004800007202 */ /* 0x000fe40000000f00 */
[----:B------:R-:W-:Y:S02]  /*bed0*/  PRMT R108, R6, 0x7610, R108 ;  /* 0x00007610066c7816 */ /* 0x000fe4000000006c */
[----:B------:R-:W-:Y:S02]  /*bee0*/  CS2R R6, SRZ ;  /* 0x0000000000067805 */ /* 0x000fe4000001ff00 */
[----:B------:R-:W-:Y:S01]  /*bef0*/  PRMT R102, R102, 0x5410, R0 ;  /* 0x0000541066667816 */ /* 0x000fe20000000000 */
[----:B------:R-:W-:-:S05]  /*bf00*/  IMAD.MOV.U32 R0, RZ, RZ, R75 ;  /* 0x000000ffff007224 */ /* 0x000fca00078e004b */
[----:B------:R-:W-:Y:S01]  /*bf10*/  PRMT R107, R0, 0x7610, R107 ;  /* 0x00007610006b7816 */ /* 0x000fe2000000006b */
[----:B----4-:R-:W-:Y:S06]  /*bf20*/  @P3 BRA `(.L_x_2430) ;  /* 0x00000000008c3947 */ /* 0x010fec0003800000 */
        /* <DEDUP_REMOVED lines=10> */
[----:B------:R-:W-:-:S03]  /*bfd0*/  IMAD R0, R15, 0x60, RZ ;  /* 0x000000600f007824 */ /* 0x000fc600078e02ff */
        /* <DEDUP_REMOVED lines=24> */
.L_x_2430:
[----:B------:R-:W-:Y:S05]  /*c160*/  BSYNC B1 ;  /* 0x0000000000017941 */ /* 0x000fea0003800000 */
.L_x_2429:
[----:B------:R-:W2:Y:S01]  /*c170*/  LDL R109, [R1+0x84] ;  /* 0x00008400016d7983 */ /* 0x000ea20000100800 */
[----:B------:R-:W-:Y:S01]  /*c180*/  ISETP.NE.AND P4, PT, R20, 0x1, PT ;  /* 0x000000011400780c */ /* 0x000fe20003f85270 */
[----:B0-----:R-:W-:Y:S01]  /*c190*/  IMAD.MOV.U32 R11, RZ, RZ, R60 ;  /* 0x000000ffff0b7224 */ /* 0x001fe200078e003c */
[----:B------:R-:W-:Y:S01]  /*c1a0*/  MOV R3, R54 ;  /* 0x0000003600037202 */ /* 0x000fe20000000f00 */
        /* <DEDUP_REMOVED lines=13> */
[----:B------:R-:W0:Y:S01]  /*c280*/  @P4 LDC R0, c[0x0][0x42c] ;  /* 0x00010b00ff004b82 */ /* 0x000e220000000800 */
[----:B------:R-:W-:Y:S01]  /*c290*/  PRMT R95, R95, 0x5410, R3 ;  /* 0x000054105f5f7816 */ /* 0x000fe20000000003 */
[----:B------:R-:W-:Y:S01]  /*c2a0*/  IMAD.MOV.U32 R13, RZ, RZ, R63 ;  /* 0x000000ffff0d7224 */ /* 0x000fe200078e003f */
[----:B------:R-:W-:Y:S01]  /*c2b0*/  PRMT R97, R11, 0x7610, R97 ;  /* 0x000076100b617816 */ /* 0x000fe20000000061 */
[----:B------:R-:W-:Y:S01]  /*c2c0*/  IMAD.MOV.U32 R20, RZ, RZ, R39 ;  /* 0x000000ffff147224 */ /* 0x000fe200078e0027 */
[----:B------:R-:W-:Y:S01]  /*c2d0*/  MOV R3, R64 ;  /* 0x0000004000037202 */ /* 0x000fe20000000f00 */
[----:B------:R-:W-:Y:S01]  /*c2e0*/  ULDC.64 UR6, c[0x0][0x3e0] ;  /* 0x0000f80000067ab9 */ /* 0x000fe20000000a00 */
[----:B------:R-:W-:Y:S01]  /*c2f0*/  PRMT R104, R10, 0x7610, R104 ;  /* 0x000076100a687816 */ /* 0x000fe20000000068 */
[----:B------:R-:W1:Y:S01]  /*c300*/  @P4 LDC R11, c[0x0][0x430] ;  /* 0x00010c00ff0b4b82 */ /* 0x000e620000000800 */
[----:B------:R-:W-:Y:S01]  /*c310*/  PRMT R103, R103, 0x5410, R3 ;  /* 0x0000541067677816 */ /* 0x000fe20000000003 */
[----:B------:R-:W-:Y:S01]  /*c320*/  IMAD.MOV.U32 R3, RZ, RZ, R53 ;  /* 0x000000ffff037224 */ /* 0x000fe200078e0035 */
[----:B------:R-:W-:-:S02]  /*c330*/  MOV R10, R56 ;  /* 0x00000038000a7202 */ /* 0x000fc40000000f00 */
[----:B------:R-:W-:Y:S02]  /*c340*/  PRMT R100, R100, 0x5410, R12 ;  /* 0x0000541064647816 */ /* 0x000fe4000000000c */
[----:B------:R-:W-:Y:S01]  /*c350*/  PRMT R96, R96, 0x5410, R10 ;  /* 0x0000541060607816 */ /* 0x000fe2000000000a */
[----:B------:R-:W-:Y:S01]  /*c360*/  IMAD.MOV.U32 R10, RZ, RZ, R59 ;  /* 0x000000ffff0a7224 */ /* 0x000fe200078e003b */
[----:B------:R-:W-:Y:S02]  /*c370*/  MOV R12, R62 ;  /* 0x0000003e000c7202 */ /* 0x000fe40000000f00 */
[----:B------:R-:W-:Y:S01]  /*c380*/  PRMT R95, R3, 0x7610, R95 ;  /* 0x00007610035f7816 */ /* 0x000fe2000000005f */
[----:B------:R-:W-:Y:S01]  /*c390*/  IMAD R3, R225, 0x80, R18 ;  /* 0x00000080e1037824 */ /* 0x000fe200078e0212 */
[----:B------:R-:W-:Y:S01]  /*c3a0*/  PRMT R104, R104, 0x5410, R12 ;  /* 0x0000541068687816 */ /* 0x000fe2000000000c */
[----:B------:R-:W-:Y:S01]  /*c3b0*/  IMAD.MOV.U32 R12, RZ, RZ, R35 ;  /* 0x000000ffff0c7224 */ /* 0x000fe200078e0023 */
[----:B------:R-:W-:Y:S01]  /*c3c0*/  PRMT R101, R10, 0x7610, R101 ;  /* 0x000076100a657816 */ /* 0x000fe20000000065 */
[----:B------:R-:W-:Y:S01]  /*c3d0*/  IMAD R3, R222, 0x20, R3 ;  /* 0x00000020de037824 */ /* 0x000fe200078e0203 */
[----:B------:R-:W-:-:S02]  /*c3e0*/  MOV R10, R34 ;  /* 0x00000022000a7202 */ /* 0x000fc40000000f00 */
[----:B------:R-:W-:Y:S01]  /*c3f0*/  PRMT R105, R13, 0x7610, R105 ;  /* 0x000076100d697816 */ /* 0x000fe20000000069 */
[----:B0-----:R-:W-:Y:S01]  /*c400*/  @P4 IMAD.HI.U32 R0, R3, R0, RZ ;  /* 0x0000000003004227 */ /* 0x001fe200078e00ff */
[----:B------:R-:W-:Y:S02]  /*c410*/  PRMT R82, R12, 0x5410, R10 ;  /* 0x000054100c527816 */ /* 0x000fe4000000000a */
[----:B------:R-:W-:Y:S01]  /*c420*/  MOV R10, R42 ;  /* 0x0000002a000a7202 */ /* 0x000fe20000000f00 */
[----:B------:R-:W-:Y:S01]  /*c430*/  IMAD.MOV.U32 R13, RZ, RZ, R38 ;  /* 0x000000ffff0d7224 */ /* 0x000fe200078e0026 */
[----:B-1----:R-:W-:Y:S01]  /*c440*/  @P4 SHF.R.U32.HI R3, RZ, R11, R0 ;  /* 0x0000000bff034219 */ /* 0x002fe20000011600 */
[----:B------:R-:W-:Y:S01]  /*c450*/  IMAD.MOV.U32 R12, RZ, RZ, R43 ;  /* 0x000000ffff0c7224 */ /* 0x000fe200078e002b */
[----:B------:R-:W-:Y:S01]  /*c460*/  PRMT R89, R89, 0x5410, R10 ;  /* 0x0000541059597816 */ /* 0x000fe2000000000a */
[----:B------:R-:W-:Y:S01]  /*c470*/  IMAD.MOV.U32 R10, RZ, RZ, R37 ;  /* 0x000000ffff0a7224 */ /* 0x000fe200078e0025 */
[----:B------:R-:W-:Y:S01]  /*c480*/  PRMT R88, R13, 0x5410, R20 ;  /* 0x000054100d587816 */ /* 0x000fe20000000014 */
[----:B------:R-:W-:Y:S01]  /*c490*/  IMAD.MOV.U32 R13, RZ, RZ, R46 ;  /* 0x000000ffff0d7224 */ /* 0x000fe200078e002e */
[----:B------:R-:W-:Y:S01]  /*c4a0*/  PRMT R92, R12, 0x7610, R92 ;  /* 0x000076100c5c7816 */ /* 0x000fe2000000005c */
[----:B------:R-:W-:Y:S01]  /*c4b0*/  IMAD.MOV.U32 R20, RZ, RZ, R47 ;  /* 0x000000ffff147224 */ /* 0x000fe200078e002f */
[----:B------:R-:W-:Y:S01]  /*c4c0*/  SHF.R.S32.HI R11, RZ, 0x1f, R3 ;  /* 0x0000001fff0b7819 */ /* 0x000fe20000011403 */
[----:B------:R-:W-:Y:S01]  /*c4d0*/  IMAD.MOV.U32 R12, RZ, RZ, R40 ;  /* 0x000000ffff0c7224 */ /* 0x000fe200078e0028 */
[----:B------:R-:W-:-:S02]  /*c4e0*/  MOV R0, R36 ;  /* 0x0000002400007202 */ /* 0x000fc40000000f00 */
[----:B------:R-:W-:Y:S02]  /*c4f0*/  PRMT R93, R13, 0x5410, R20 ;  /* 0x000054100d5d7816 */ /* 0x000fe40000000014 */
[----:B------:R-:W-:Y:S01]  /*c500*/  PRMT R89, R12, 0x7610, R89 ;  /* 0x000076100c597816 */ /* 0x000fe20000000059 */
[----:B------:R-:W-:Y:S01]  /*c510*/  IMAD.WIDE.U32 R12, R3, R84, R86 ;  /* 0x00000054030c7225 */ /* 0x000fe200078e0056 */
[----:B------:R-:W-:-:S03]  /*c520*/  PRMT R83, R0, 0x5410, R10 ;  /* 0x0000541000537816 */ /* 0x000fc6000000000a */
[C---:B------:R-:W-:Y:S02]  /*c530*/  IMAD R84, R11.reuse, R84, RZ ;  /* 0x000000540b547224 */ /* 0x040fe400078e02ff */
[-C--:B------:R-:W-:Y:S02]  /*c540*/  IMAD R0, R11, R14.reuse, RZ ;  /* 0x0000000e0b007224 */ /* 0x080fe400078e02ff */
[----:B------:R-:W-:Y:S02]  /*c550*/  IMAD.MOV.U32 R10, RZ, RZ, R41 ;  /* 0x000000ffff0a7224 */ /* 0x000fe400078e0029 */
[C---:B------:R-:W-:Y:S01]  /*c560*/  IMAD.WIDE.U32 R86, R3.reuse, R14, R90 ;  /* 0x0000000e03567225 */ /* 0x040fe200078e005a */
[----:B------:R-:W-:Y:S02]  /*c570*/  MOV R14, R44 ;  /* 0x0000002c000e7202 */ /* 0x000fe40000000f00 */
[----:B------:R-:W-:Y:S01]  /*c580*/  PRMT R90, R10, 0x7610, R90 ;  /* 0x000076100a5a7816 */ /* 0x000fe2000000005a */
[C---:B------:R-:W-:Y:S01]  /*c590*/  IMAD R11, R3.reuse, R85, R84 ;  /* 0x00000055030b7224 */ /* 0x040fe200078e0254 */
[----:B------:R-:W-:Y:S01]  /*c5a0*/  LEA R10, P4, R12, UR4, 0x1 ;  /* 0x000000040c0a7c11 */ /* 0x000fe2000f8808ff */
[----:B------:R-:W-:Y:S01]  /*c5b0*/  IMAD R3, R3, R15, R0 ;  /* 0x0000000f03037224 */ /* 0x000fe200078e0200 */
[----:B------:R-:W-:Y:S01]  /*c5c0*/  LEA R0, P5, R86, UR6, 0x1 ;  /* 0x0000000656007c11 */ /* 0x000fe2000f8a08ff */
[----:B------:R-:W-:Y:S01]  /*c5d0*/  IMAD.IADD R11, R13, 0x1, R11 ;  /* 0x000000010d0b7824 */ /* 0x000fe200078e020b */
[----:B------:R-:W-:Y:S01]  /*c5e0*/  UMOV UR4, 0xffffffff ;  /* 0xffffffff00047882 */ /* 0x000fe20000000000 */
[----:B------:R-:W-:-:S02]  /*c5f0*/  IMAD.IADD R3, R87, 0x1, R3 ;  /* 0x0000000157037824 */ /* 0x000fc400078e0203 */
[----:B------:R-:W-:Y:S01]  /*c600*/  IMAD.MOV.U32 R15, RZ, RZ, R45 ;  /* 0x000000ffff0f7224 */ /* 0x000fe200078e002d */
[----:B------:R-:W-:Y:S02]  /*c610*/  LEA.HI.X R20, R12, UR5, R11, 0x1, P4 ;  /* 0x000000050c147c11 */ /* 0x000fe4000a0f0c0b */
[----:B------:R-:W-:Y:S02]  /*c620*/  LEA.HI.X R3, R86, UR7, R3, 0x1, P5 ;  /* 0x0000000756037c11 */ /* 0x000fe4000a8f0c03 */
[----:B------:R-:W-:Y:S02]  /*c630*/  PRMT R87, R14, 0x5410, R15 ;  /* 0x000054100e577816 */ /* 0x000fe4000000000f */
[----:B--2---:R-:W-:Y:S01]  /*c640*/  LEA.HI R84, R109, R109, RZ, 0x1 ;  /* 0x0000006d6d547211 */ /* 0x004fe200078f08ff */
[----:B------:R-:W-:Y:S06]  /*c650*/  BRA.DIV UR4, `(.L_x_2431) ;  /* 0x0000020e04147947 */ /* 0x000fec000b800000 */
.L_x_2690:
[----:B------:R-:W-:-:S03]  /*c660*/  UMOV UR4, 0xffffffff ;  /* 0xffffffff00047882 */ /* 0x000fc60000000000 */
[----:B------:R-:W-:Y:S05]  /*c670*/  BRA.DIV UR4, `(.L_x_2432) ;  /* 0x0000020e04347947 */ /* 0x000fea000b800000 */
.L_x_2693:
[----:B------:R-:W-:-:S03]  /*c680*/  UMOV UR4, 0xffffffff ;  /* 0xffffffff00047882 */ /* 0x000fc60000000000 */
[----:B------:R-:W-:Y:S05]  /*c690*/  BRA.DIV UR4, `(.L_x_2433) ;  /* 0x0000020e04547947 */ /* 0x000fea000b800000 */
.L_x_2696:
[----:B------:R-:W-:-:S03]  /*c6a0*/  UMOV UR4, 0xffffffff ;  /* 0xffffffff00047882 */ /* 0x000fc60000000000 */
[----:B------:R-:W-:Y:S05]  /*c6b0*/  BRA.DIV UR4, `(.L_x_2434) ;  /* 0x0000020e04747947 */ /* 0x000fea000b800000 */
.L_x_2699:
[----:B------:R-:W-:-:S03]  /*c6c0*/  UMOV UR4, 0xffffffff ;  /* 0xffffffff00047882 */ /* 0x000fc60000000000 */
[----:B------:R-:W-:Y:S05]  /*c6d0*/  BRA.DIV UR4, `(.L_x_2435) ;  /* 0x0000020e04947947 */ /* 0x000fea000b800000 */
.L_x_2702:
[----:B------:R-:W-:-:S03]  /*c6e0*/  UMOV UR4, 0xffffffff ;  /* 0xffffffff00047882 */ /* 0x000fc60000000000 */
[----:B------:R-:W-:Y:S05]  /*c6f0*/  BRA.DIV UR4, `(.L_x_2436) ;  /* 0x0000020e04b47947 */ /* 0x000fea000b800000 */
.L_x_2705:
[----:B------:R-:W-:-:S03]  /*c700*/  UMOV UR4, 0xffffffff ;  /* 0xffffffff00047882 */ /* 0x000fc60000000000 */
[----:B------:R-:W-:Y:S05]  /*c710*/  BRA.DIV UR4, `(.L_x_2437) ;  /* 0x0000020e04d47947 */ /* 0x000fea000b800000 */
.L_x_2708:
[----:B------:R-:W-:-:S03]  /*c720*/  UMOV UR4, 0xffffffff ;  /* 0xffffffff00047882 */ /* 0x000fc60000000000 */
[----:B------:R-:W-:Y:S05]  /*c730*/  BRA.DIV UR4, `(.L_x_2438) ;  /* 0x0000020e04f47947 */ /* 0x000fea000b800000 */
.L_x_2711:
[----:B------:R-:W-:-:S03]  /*c740*/  UMOV UR4, 0xffffffff ;  /* 0xffffffff00047882 */ /* 0x000fc60000000000 */
[----:B------:R-:W-:Y:S05]  /*c750*/  BRA.DIV UR4, `(.L_x_2439) ;  /* 0x0000021204147947 */ /* 0x000fea000b800000 */
.L_x_2714:
[----:B------:R-:W-:-:S03]  /*c760*/  UMOV UR4, 0xffffffff ;  /* 0xffffffff00047882 */ /* 0x000fc60000000000 */
[----:B------:R-:W-:Y:S05]  /*c770*/  BRA.DIV UR4, `(.L_x_2440) ;  /* 0x0000021204347947 */ /* 0x000fea000b800000 */
.L_x_2717:
[----:B------:R-:W-:-:S03]  /*c780*/  UMOV UR4, 0xffffffff ;  /* 0xffffffff00047882 */ /* 0x000fc60000000000 */
[----:B------:R-:W-:Y:S05]  /*c790*/  BRA.DIV UR4, `(.L_x_2441) ;  /* 0x0000021204547947 */ /* 0x000fea000b800000 */
.L_x_2720:
[----:B------:R-:W-:-:S03]  /*c7a0*/  UMOV UR4, 0xffffffff ;  /* 0xffffffff00047882 */ /* 0x000fc60000000000 */
[----:B------:R-:W-:Y:S05]  /*c7b0*/  BRA.DIV UR4, `(.L_x_2442) ;  /* 0x0000021204747947 */ /* 0x000fea000b800000 */
.L_x_2723:
[----:B------:R-:W-:-:S03]  /*c7c0*/  UMOV UR4, 0xffffffff ;  /* 0xffffffff00047882 */ /* 0x000fc60000000000 */
[----:B------:R-:W-:Y:S05]  /*c7d0*/  BRA.DIV UR4, `(.L_x_2443) ;  /* 0x0000021204947947 */ /* 0x000fea000b800000 */
.L_x_2726:
[----:B------:R-:W-:Y:S01]  /*c7e0*/  UMOV UR4, 0xffffffff ;  /* 0xffffffff00047882 */ /* 0x000fe20000000000 */
[----:B------:R-:W-:Y:S02]  /*c7f0*/  LOP3.LUT R84, R84, 0xfffffffe, RZ, 0xc0, !PT ;  /* 0xfffffffe54547812 */ /* 0x000fe400078ec0ff */
[----:B------:R-:W-:Y:S05]  /*c800*/  BRA.DIV UR4, `(.L_x_2444) ;  /* 0x0000021204b07947 */ /* 0x000fea000b800000 */
.L_x_2729:
[----:B------:R-:W-:Y:S01]  /*c810*/  UMOV UR4, 0xffffffff ;  /* 0xffffffff00047882 */ /* 0x000fe20000000000 */
[----:B------:R-:W-:Y:S02]  /*c820*/  IADD3 R84, R109, -R84, RZ ;  /* 0x800000546d547210 */ /* 0x000fe40007ffe0ff */
[----:B------:R-:W-:Y:S05]  /*c830*/  BRA.DIV UR4, `(.L_x_2445) ;  /* 0x0000021204cc7947 */ /* 0x000fea000b800000 */
.L_x_2732:
[----:B------:R-:W-:Y:S01]  /*c840*/  UMOV UR4, 0xffffffff ;  /* 0xffffffff00047882 */ /* 0x000fe20000000000 */
[----:B------:R-:W-:Y:S02]  /*c850*/  SHF.L.U32 R109, R84, 0x1f, RZ ;  /* 0x0000001f546d7819 */ /* 0x000fe400000006ff */
[----:B------:R-:W-:Y:S05]  /*c860*/  BRA.DIV UR4, `(.L_x_2446) ;  /* 0x0000021204e87947 */ /* 0x000fea000b800000 */
.L_x_2735:
[----:B------:R-:W0:Y:S01]  /*c870*/  SYNCS.PHASECHK.TRANS64.TRYWAIT P4, [R16+URZ+0x38800], R109 ;  /* 0x0388006d100075a7 */ /* 0x000e22000808017f */
[----:B------:R-:W-:Y:S01]  /*c880*/  IMAD.MOV.U32 R0, RZ, RZ, R48 ;  /* 0x000000ffff007224 */ /* 0x000fe200078e0030 */
[----:B-----5:R-:W-:Y:S01]  /*c890*/  MOV R11, R5 ;  /* 0x00000005000b7202 */ /* 0x020fe20000000f00 */
[----:B------:R-:W-:Y:S01]  /*c8a0*/  IMAD.MOV.U32 R3, RZ, RZ, R49 ;  /* 0x000000ffff037224 */ /* 0x000fe200078e0031 */
        /* <DEDUP_REMOVED lines=11> */
[----:B------:R-:W-:Y:S01]  /*c960*/  BSSY B1, `(.L_x_2447) ;  /* 0x000000f000017945 */ /* 0x000fe20003800000 */
[----:B------:R-:W-:Y:S01]  /*c970*/  PRMT R11, R10, 0x5410, R3 ;  /* 0x000054100a0b7816 */ /* 0x000fe20000000003 */
[----:B------:R-:W-:Y:S01]  /*c980*/  IMAD.MOV.U32 R3, RZ, RZ, R30 ;  /* 0x000000ffff037224 */ /* 0x000fe200078e001e */
[----:B------:R-:W-:Y:S01]  /*c990*/  MOV R14, R29 ;  /* 0x0000001d000e7202 */ /* 0x000fe20000000f00 */
[----:B------:R-:W-:-:S05]  /*c9a0*/  IMAD.MOV.U32 R10, RZ, RZ, R31 ;  /* 0x000000ffff0a7224 */ /* 0x000fca00078e001f */
[----:B------:R-:W-:Y:S01]  /*c9b0*/  PRMT R85, R3, 0x5410, R10 ;  /* 0x0000541003557816 */ /* 0x000fe2000000000a */
[----:B------:R-:W-:Y:S01]  /*c9c0*/  IMAD.MOV.U32 R10, RZ, RZ, R24 ;  /* 0x000000ffff0a7224 */ /* 0x000fe200078e0018 */
[----:B------:R-:W-:Y:S01]  /*c9d0*/  PRMT R3, R12, 0x5410, R13 ;  /* 0x000054100c037816 */ /* 0x000fe2000000000d */
[----:B------:R-:W-:Y:S02]  /*c9e0*/  IMAD.MOV.U32 R12, RZ, RZ, R25 ;  /* 0x000000ffff0c7224 */ /* 0x000fe400078e0019 */
[----:B------:R-:W-:-:S03]  /*c9f0*/  IMAD.MOV.U32 R13, RZ, RZ, R28 ;  /* 0x000000ffff0d7224 */ /* 0x000fc600078e001c */
[----:B------:R-:W-:Y:S01]  /*ca00*/  PRMT R10, R12, 0x5410, R10 ;  /* 0x000054100c0a7816 */ /* 0x000fe2000000000a */
[----:B------:R-:W-:Y:S01]  /*ca10*/  IMAD.MOV.U32 R12, RZ, RZ, R32 ;  /* 0x000000ffff0c7224 */ /* 0x000fe200078e0020 */
[----:B------:R-:W-:Y:S01]  /*ca20*/  PRMT R84, R13, 0x5410, R14 ;  /* 0x000054100d547816 */ /* 0x000fe2000000000e */
[----:B------:R-:W-:Y:S01]  /*ca30*/  IMAD.MOV.U32 R13, RZ, RZ, R33 ;  /* 0x000000ffff0d7224 */ /* 0x000fe200078e0021 */
[----:B0-----:R-:W-:Y:S06]  /*ca40*/  @!P4 BRA `(.L_x_2448) ;  /* 0x000002100098c947 */ /* 0x001fec0003800000 */
.L_x_2736:
[----:B------:R-:W-:Y:S05]  /*ca50*/  BSYNC B1 ;  /* 0x0000000000017941 */ /* 0x000fea0003800000 */
.L_x_2447:
[----:B------:R-:W-:Y:S01]  /*ca60*/  BSSY B1, `(.L_x_2449) ;  /* 0x00000ba000017945 */ /* 0x000fe20003800000 */
[----:B------:R-:W-:-:S03]  /*ca70*/  PRMT R86, R12, 0x5410, R13 ;  /* 0x000054100c567816 */ /* 0x000fc6000000000d */
[----:B------:R-:W-:Y:S05]  /*ca80*/  @P0 BRA `(.L_x_2450) ;  /* 0x0000000800dc0947 */ /* 0x000fea0003800000 */
[----:B------:R-:W1:Y:S01]  /*ca90*/  LDC R12, c[0x0][0x3d4] ;  /* 0x0000f500ff0c7b82 */ /* 0x000e620000000800 */
[----:B------:R-:W-:Y:S01]  /*caa0*/  BSSY B2, `(.L_x_2451) ;  /* 0x0000030000027945 */ /* 0x000fe20003800000 */
[-C--:B-1----:R-:W-:Y:S02]  /*cab0*/  ISETP.GE.AND P0, PT, R22, R12.reuse, PT ;  /* 0x0000000c1600720c */ /* 0x082fe40003f06270 */
[-C--:B------:R-:W-:Y:S02]  /*cac0*/  ISETP.GE.AND P4, PT, R216, R12.reuse, PT ;  /* 0x0000000cd800720c */ /* 0x080fe40003f86270 */
[-C--:B------:R-:W-:Y:S02]  /*cad0*/  ISETP.GE.AND P5, PT, R215, R12.reuse, PT ;  /* 0x0000000cd700720c */ /* 0x080fe40003fa6270 */
[----:B------:R-:W-:-:S07]  /*cae0*/  ISETP.GE.AND P6, PT, R217, R12, PT ;  /* 0x0000000cd900720c */ /* 0x000fce0003fc6270 */
[----:B------:R-:W-:Y:S06]  /*caf0*/  @P0 BRA `(.L_x_2452) ;  /* 0x0000000000a80947 */ /* 0x000fec0003800000 */
[----:B------:R-:W1:Y:S01]  /*cb00*/  LDS.128 R12, [R21] ;  /* 0x00000000150c7984 */ /* 0x000e620000000c00 */
[----:B------:R-:W-:Y:S01]  /*cb10*/  SHF.R.U32.HI R112, RZ, 0x10, R79 ;  /* 0x00000010ff707819 */ /* 0x000fe2000001164f */
[----:B------:R-:W-:Y:S01]  /*cb20*/  HADD2.F32 R111, -RZ, R110.H0_H0 ;  /* 0x2000006eff6f7230 */ /* 0x000fe20000004100 */
[--C-:B------:R-:W-:Y:S01]  /*cb30*/  SHF.R.U32.HI R113, RZ, 0x10, R81.reuse ;  /* 0x00000010ff717819 */ /* 0x100fe20000011651 */
[----:B0-----:R-:W-:Y:S01]  /*cb40*/  HADD2.F32 R109, -RZ, R108.H1_H1 ;  /* 0x3000006cff6d7230 */ /* 0x001fe20000004100 */
[----:B------:R-:W-:Y:S01]  /*cb50*/  SHF.R.U64 R116, R80, 0x10, R81 ;  /* 0x0000001050747819 */ /* 0x000fe20000001251 */
[----:B------:R-:W-:Y:S01]  /*cb60*/  HADD2.F32 R112, -RZ, R112.H0_H0 ;  /* 0x20000070ff707230 */ /* 0x000fe20000004100 */
[----:B------:R-:W-:Y:S01]  /*cb70*/  SHF.R.U64 R115, R78, 0x10, R79 ;  /* 0x000000104e737819 */ /* 0x000fe2000000124f */
[----:B------:R-:W-:Y:S02]  /*cb80*/  HADD2.F32 R110, -RZ, R113.H0_H0 ;  /* 0x20000071ff6e7230 */ /* 0x000fe40000004100 */
[----:B------:R-:W-:-:S02]  /*cb90*/  HADD2.F32 R108, -RZ, R108.H0_H0 ;  /* 0x2000006cff6c7230 */ /* 0x000fc40000004100 */
[--C-:B-1----:R-:W-:Y:S02]  /*cba0*/  HADD2.F32 R81, -RZ, R15.reuse.H1_H1 ;  /* 0x3000000fff517230 */ /* 0x102fe40000004100 */
[----:B------:R-:W-:Y:S02]  /*cbb0*/  HADD2.F32 R80, -RZ, R15.H0_H0 ;  /* 0x2000000fff507230 */ /* 0x000fe40000004100 */
[--C-:B------:R-:W-:Y:S02]  /*cbc0*/  HADD2.F32 R15, -RZ, R12.reuse.H0_H0 ;  /* 0x2000000cff0f7230 */ /* 0x100fe40000004100 */
[C---:B------:R-:W-:Y:S01]  /*cbd0*/  FMUL.FTZ R113, R81.reuse, R112 ;  /* 0x0000007051717220 */ /* 0x040fe20000410000 */
[----:B------:R-:W-:Y:S02]  /*cbe0*/  HADD2.F32 R12, -RZ, R12.H1_H1 ;  /* 0x3000000cff0c7230 */ /* 0x000fe40000004100 */
[----:B------:R-:W-:Y:S01]  /*cbf0*/  FMUL.FTZ R81, R81, R110 ;  /* 0x0000006e51517220 */ /* 0x000fe20000410000 */
[----:B------:R-:W-:-:S02]  /*cc00*/  HADD2.F32 R78, -RZ, R14.H0_H0 ;  /* 0x2000000eff4e7230 */ /* 0x000fc40000004100 */
[----:B------:R-:W-:Y:S01]  /*cc10*/  FFMA.FTZ R113, R80, R110, -R113 ;  /* 0x0000006e50717223 */ /* 0x000fe20000010871 */
[----:B------:R-:W-:Y:S02]  /*cc20*/  HADD2.F32 R79, -RZ, R14.H1_H1 ;  /* 0x3000000eff4f7230 */ /* 0x000fe40000004100 */
[----:B------:R-:W-:Y:S01]  /*cc30*/  FMUL.FTZ R114, R12, R111 ;  /* 0x0000006f0c727220 */ /* 0x000fe20000410000 */
[--C-:B------:R-:W-:Y:S02]  /*cc40*/  HADD2.F32 R14, -RZ, R13.reuse.H0_H0 ;  /* 0x2000000dff0e7230 */ /* 0x100fe40000004100 */
[----:B------:R-:W-:Y:S01]  /*cc50*/  FFMA.FTZ R112, R80, R112, R81 ;  /* 0x0000007050707223 */ /* 0x000fe20000010051 */
[-C--:B------:R-:W-:Y:S01]  /*cc60*/  FMUL.FTZ R110, R12, R109.reuse ;  /* 0x0000006d0c6e7220 */ /* 0x080fe20000410000 */
[----:B------:R-:W-:Y:S02]  /*cc70*/  HADD2.F32 R13, -RZ, R13.H1_H1 ;  /* 0x3000000dff0d7230 */ /* 0x000fe40000004100 */
[----:B------:R-:W-:Y:S01]  /*cc80*/  FFMA.FTZ R114, R15, R109, -R114 ;  /* 0x0000006d0f727223 */ /* 0x000fe20000010872 */
[----:B------:R-:W-:-:S02]  /*cc90*/  HADD2.F32 R80, -RZ, R107.H1_H1 ;  /* 0x3000006bff507230 */ /* 0x000fc40000004100 */
[----:B------:R-:W-:Y:S01]  /*cca0*/  FFMA.FTZ R111, R15, R111, R110 ;  /* 0x0000006f0f6f7223 */ /* 0x000fe2000001006e */
[----:B------:R-:W-:Y:S02]  /*ccb0*/  HADD2.F32 R81, -RZ, R115.H0_H0 ;  /* 0x20000073ff517230 */ /* 0x000fe40000004100 */
[C---:B------:R-:W-:Y:S01]  /*ccc0*/  FMUL.FTZ R109, R79.reuse, R108 ;  /* 0x0000006c4f6d7220 */ /* 0x040fe20000410000 */
[----:B------:R-:W-:Y:S02]  /*ccd0*/  HADD2.F32 R12, -RZ, R116.H0_H0 ;  /* 0x20000074ff0c7230 */ /* 0x000fe40000004100 */
[-C--:B------:R-:W-:Y:S01]  /*cce0*/  FMUL.FTZ R79, R79, R80.reuse ;  /* 0x000000504f4f7220 */ /* 0x080fe20000410000 */
        /* <DEDUP_REMOVED lines=11> */
.L_x_2452:
[----:B------:R-:W-:Y:S05]  /*cda0*/  BSYNC B2 ;  /* 0x0000000000027941 */ /* 0x000fea0003800000 */
.L_x_2451:
[----:B------:R-:W-:Y:S04]  /*cdb0*/  BSSY B2, `(.L_x_2453) ;  /* 0x000002c000027945 */ /* 0x000fe80003800000 */
[----:B------:R-:W-:Y:S05]  /*cdc0*/  @P4 BRA `(.L_x_2454) ;  /* 0x0000000000a84947 */ /* 0x000fea0003800000 */
[----:B-1----:R-:W1:Y:S01]  /*cdd0*/  LDS.128 R12, [R21+0x4000] ;  /* 0x00400000150c7984 */ /* 0x002e620000000c00 */
        /* <DEDUP_REMOVED lines=10> */
[--C-:B-1----:R-:W-:Y:S02]  /*ce80*/  HADD2.F32 R77, -RZ, R15.reuse.H1_H1 ;  /* 0x3000000fff4d7230 */ /* 0x102fe40000004100 */
[----:B------:R-:W-:Y:S02]  /*ce90*/  HADD2.F32 R76, -RZ, R15.H0_H0 ;  /* 0x2000000fff4c7230 */ /* 0x000fe40000004100 */
[--C-:B------:R-:W-:Y:S02]  /*cea0*/  HADD2.F32 R15, -RZ, R12.reuse.H0_H0 ;  /* 0x2000000cff0f7230 */ /* 0x100fe40000004100 */
[C---:B------:R-:W-:Y:S01]  /*ceb0*/  FMUL.FTZ R110, R77.reuse, R79 ;  /* 0x0000004f4d6e7220 */ /* 0x040fe20000410000 */
[----:B------:R-:W-:Y:S02]  /*cec0*/  HADD2.F32 R12, -RZ, R12.H1_H1 ;  /* 0x3000000cff0c7230 */ /* 0x000fe40000004100 */
[----:B0-----:R-:W-:Y:S01]  /*ced0*/  FMUL.FTZ R109, R77, R81 ;  /* 0x000000514d6d7220 */ /* 0x001fe20000410000 */
        /* <DEDUP_REMOVED lines=25> */
.L_x_2454:
[----:B------:R-:W-:Y:S05]  /*d070*/  BSYNC B2 ;  /* 0x0000000000027941 */ /* 0x000fea0003800000 */
.L_x_2453:
[----:B------:R-:W-:Y:S04]  /*d080*/  BSSY B2, `(.L_x_2455) ;  /* 0x000002c000027945 */ /* 0x000fe80003800000 */
[----:B------:R-:W-:Y:S05]  /*d090*/  @P5 BRA `(.L_x_2456) ;  /* 0x0000000000a85947 */ /* 0x000fea0003800000 */
[----:B-12---:R-:W1:Y:S01]  /*d0a0*/  LDS.128 R12, [R21+0x8000] ;  /* 0x00800000150c7984 */ /* 0x006e620000000c00 */
[----:B------:R-:W-:Y:S01]  /*d0b0*/  SHF.R.U32.HI R75, RZ, 0x10, R71 ;  /* 0x00000010ff4b7819 */ /* 0x000fe20000011647 */
[----:B------:R-:W-:Y:S01]  /*d0c0*/  HADD2.F32 R74, -RZ, R101.H1_H1 ;  /* 0x30000065ff4a7230 */ /* 0x000fe20000004100 */
[--C-:B------:R-:W-:Y:S01]  /*d0d0*/  SHF.R.U32.HI R77, RZ, 0x10, R73.reuse ;  /* 0x00000010ff4d7819 */ /* 0x100fe20000011649 */
[--C-:B------:R-:W-:Y:S01]  /*d0e0*/  HADD2.F32 R76, -RZ, R102.reuse.H1_H1 ;  /* 0x30000066ff4c7230 */ /* 0x100fe20000004100 */
        /* <DEDUP_REMOVED lines=37> */
.L_x_2456:
[----:B------:R-:W-:Y:S05]  /*d340*/  BSYNC B2 ;  /* 0x0000000000027941 */ /* 0x000fea0003800000 */
.L_x_2455:
[----:B------:R-:W-:Y:S05]  /*d350*/  @P6 BRA `(.L_x_2450) ;  /* 0x0000000000a86947 */ /* 0x000fea0003800000 */
[----:B-123--:R-:W1:Y:S01]  /*d360*/  LDS.128 R12, [R21+0xc000] ;  /* 0x00c00000150c7984 */ /* 0x00ee620000000c00 */
        /* <DEDUP_REMOVED lines=41> */
.L_x_2450:
[----:B------:R-:W-:Y:S05]  /*d600*/  BSYNC B1 ;  /* 0x0000000000017941 */ /* 0x000fea0003800000 */
.L_x_2449:
[----:B------:R-:W-:Y:S04]  /*d610*/  BSSY B1, `(.L_x_2457) ;  /* 0x00000b9000017945 */ /* 0x000fe80003800000 */
[----:B------:R-:W-:Y:S05]  /*d620*/  @P1 BRA `(.L_x_2458) ;  /* 0x0000000800dc1947 */ /* 0x000fea0003800000 */
[----:B-1234-:R-:W1:Y:S01]  /*d630*/  LDC R12, c[0x0][0x3d4] ;  /* 0x0000f500ff0c7b82 */ /* 0x01ee620000000800 */
[----:B------:R-:W-:Y:S01]  /*d640*/  BSSY B2, `(.L_x_2459) ;  /* 0x0000030000027945 */ /* 0x000fe20003800000 */
[-C--:B-1----:R-:W-:Y:S02]  /*d650*/  ISETP.GE.AND P0, PT, R22, R12.reuse, PT ;  /* 0x0000000c1600720c */ /* 0x082fe40003f06270 */
[-C--:B------:R-:W-:Y:S02]  /*d660*/  ISETP.GE.AND P1, PT, R216, R12.reuse, PT ;  /* 0x0000000cd800720c */ /* 0x080fe40003f26270 */
[-C--:B------:R-:W-:Y:S02]  /*d670*/  ISETP.GE.AND P4, PT, R215, R12.reuse, PT ;  /* 0x0000000cd700720c */ /* 0x080fe40003f86270 */
[----:B------:R-:W-:-:S07]  /*d680*/  ISETP.GE.AND P5, PT, R217, R12, PT ;  /* 0x0000000cd900720c */ /* 0x000fce0003fa6270 */
[----:B------:R-:W-:Y:S06]  /*d690*/  @P0 BRA `(.L_x_2460) ;  /* 0x0000000000a80947 */ /* 0x000fec0003800000 */
[----:B------:R-:W1:Y:S01]  /*d6a0*/  LDS.128 R12, [R21+0x1000] ;  /* 0x00100000150c7984 */ /* 0x000e620000000c00 */
        /* <DEDUP_REMOVED lines=41> */
.L_x_2460:
[----:B------:R-:W-:Y:S05]  /*d940*/  BSYNC B2 ;  /* 0x0000000000027941 */ /* 0x000fea0003800000 */
.L_x_2459:
[----:B------:R-:W-:Y:S04]  /*d950*/  BSSY B2, `(.L_x_2461) ;  /* 0x000002c000027945 */ /* 0x000fe80003800000 */
[----:B------:R-:W-:Y:S05]  /*d960*/  @P1 BRA `(.L_x_2462) ;  /* 0x0000000000a81947 */ /* 0x000fea0003800000 */
[----:B-1----:R-:W1:Y:S01]  /*d970*/  LDS.128 R12, [R21+0x5000] ;  /* 0x00500000150c7984 */ /* 0x002e620000000c00 */
        /* <DEDUP_REMOVED lines=41> */
.L_x_2462:
[----:B------:R-:W-:Y:S05]  /*dc10*/  BSYNC B2 ;  /* 0x0000000000027941 */ /* 0x000fea0003800000 */
.L_x_2461:
[----:B------:R-:W-:Y:S04]  /*dc20*/  BSSY B2, `(.L_x_2463) ;  /* 0x000002c000027945 */ /* 0x000fe80003800000 */
[----:B------:R-:W-:Y:S05]  /*dc30*/  @P4 BRA `(.L_x_2464) ;  /* 0x0000000000a84947 */ /* 0x000fea0003800000 */
[----:B-12---:R-:W1:Y:S01]  /*dc40*/  LDS.128 R12, [R21+0x9000] ;  /* 0x00900000150c7984 */ /* 0x006e620000000c00 */
        /* <DEDUP_REMOVED lines=41> */
.L_x_2464:
[----:B------:R-:W-:Y:S05]  /*dee0*/  BSYNC B2 ;  /* 0x0000000000027941 */ /* 0x000fea0003800000 */
.L_x_2463:
[----:B------:R-:W-:Y:S05]  /*def0*/  @P5 BRA `(.L_x_2458) ;  /* 0x0000000000a85947 */ /* 0x000fea0003800000 */
[----:B-123--:R-:W1:Y:S01]  /*df00*/  LDS.128 R12, [R21+0xd000] ;  /* 0x00d00000150c7984 */ /* 0x00ee620000000c00 */
        /* <DEDUP_REMOVED lines=41> */
.L_x_2458:
[----:B------:R-:W-:Y:S05]  /*e1a0*/  BSYNC B1 ;  /* 0x0000000000017941 */ /* 0x000fea0003800000 */
.L_x_2457:
        /* <DEDUP_REMOVED lines=18> */
[----:B------:R-:W-:-:S02]  /*e2d0*/  HADD2.F32 R91, -RZ, R91.H0_H0 ;  /* 0x2000005bff5b7230 */ /* 0x000fc40000004100 */
[----:B------:R-:W-:Y:S02]  /*e2e0*/  HADD2.F32 R93, -RZ, R93.H1_H1 ;  /* 0x3000005dff5d7230 */ /* 0x000fe40000004100 */
        /* <DEDUP_REMOVED lines=31> */
.L_x_2468:
[----:B------:R-:W-:Y:S05]  /*e4e0*/  BSYNC B2 ;  /* 0x0000000000027941 */ /* 0x000fea0003800000 */
.L_x_2467:
[----:B------:R-:W-:Y:S04]  /*e4f0*/  BSSY B2, `(.L_x_2469) ;  /* 0x000002c000027945 */ /* 0x000fe80003800000 */
[----:B------:R-:W-:Y:S05]  /*e500*/  @P1 BRA `(.L_x_2470) ;  /* 0x0000000000a81947 */ /* 0x000fea0003800000 */
[----:B-1----:R-:W1:Y:S01]  /*e510*/  LDS.128 R12, [R21+0x6000] ;  /* 0x00600000150c7984 */ /* 0x002e620000000c00 */
[----:B------:R-:W-:Y:S01]  /*e520*/  SHF.R.U32.HI R47, RZ, 0x10, R43 ;  /* 0x00000010ff2f7819 */ /* 0x000fe2000001162b */
[----:B------:R-:W-:Y:S01]  /*e530*/  HADD2.F32 R46, -RZ, R89.H1_H1 ;  /* 0x30000059ff2e7230 */ /* 0x000fe20000004100 */
[--C-:B------:R-:W-:Y:S01]  /*e540*/  SHF.R.U32.HI R49, RZ, 0x10, R45.reuse ;  /* 0x00000010ff317819 */ /* 0x100fe2000001162d */
[----:B------:R-:W-:Y:S01]  /*e550*/  HADD2.F32 R48, -RZ, R87.H0_H0 ;  /* 0x20000057ff307230 */ /* 0x000fe20000004100 */
[----:B------:R-:W-:Y:S01]  /*e560*/  SHF.R.U64 R53, R44, 0x10, R45 ;  /* 0x000000102c357819 */ /* 0x000fe2000000122d */
[----:B------:R-:W-:Y:S01]  /*e570*/  HADD2.F32 R47, -RZ, R47.H0_H0 ;  /* 0x2000002fff2f7230 */ /* 0x000fe20000004100 */
[----:B------:R-:W-:Y:S01]  /*e580*/  SHF.R.U64 R55, R42, 0x10, R43 ;  /* 0x000000102a377819 */ /* 0x000fe2000000122b */
[----:B------:R-:W-:Y:S02]  /*e590*/  HADD2.F32 R49, -RZ, R49.H0_H0 ;  /* 0x20000031ff317230 */ /* 0x000fe40000004100 */
[----:B------:R-:W-:-:S02]  /*e5a0*/  HADD2.F32 R87, -RZ, R87.H1_H1 ;  /* 0x30000057ff577230 */ /* 0x000fc40000004100 */
        /* <DEDUP_REMOVED lines=32> */
.L_x_2470:
[----:B------:R-:W-:Y:S05]  /*e7b0*/  BSYNC B2 ;  /* 0x0000000000027941 */ /* 0x000fea0003800000 */
.L_x_2469:
[----:B------:R-:W-:Y:S04]  /*e7c0*/  BSSY B2, `(.L_x_2471) ;  /* 0x000002c000027945 */ /* 0x000fe80003800000 */
[----:B------:R-:W-:Y:S05]  /*e7d0*/  @P2 BRA `(.L_x_2472) ;  /* 0x0000000000a82947 */ /* 0x000fea0003800000 */
[----:B-12---:R-:W1:Y:S01]  /*e7e0*/  LDS.128 R12, [R21+0xa000] ;  /* 0x00a00000150c7984 */ /* 0x006e620000000c00 */
        /* <DEDUP_REMOVED lines=41> */
.L_x_2472:
[----:B------:R-:W-:Y:S05]  /*ea80*/  BSYNC B2 ;  /* 0x0000000000027941 */ /* 0x000fea0003800000 */
.L_x_2471:
[----:B------:R-:W-:Y:S05]  /*ea90*/  @P4 BRA `(.L_x_2466) ;  /* 0x0000000000a84947 */ /* 0x000fea0003800000 */
[----:B-123--:R-:W1:Y:S01]  /*eaa0*/  LDS.128 R12, [R21+0xe000] ;  /* 0x00e00000150c7984 */ /* 0x00ee620000000c00 */
        /* <DEDUP_REMOVED lines=41> */
.L_x_2466:
[----:B------:R-:W-:Y:S05]  /*ed40*/  BSYNC B1 ;  /* 0x0000000000017941 */ /* 0x000fea0003800000 */
.L_x_2465:
        /* <DEDUP_REMOVED lines=12> */
[--C-:B------:R-:W-:Y:S01]  /*ee10*/  HADD2.F32 R36, -RZ, R86.reuse.H0_H0 ;  /* 0x20000056ff247230 */ /* 0x100fe20000004100 */
[----:B------:R-:W-:Y:S01]  /*ee20*/  SHF.R.U64 R41, R32, 0x10, R33 ;  /* 0x0000001020297819 */ /* 0x000fe20000001221 */
[----:B------:R-:W-:Y:S01]  /*ee30*/  HADD2.F32 R35, -RZ, R35.H0_H0 ;  /* 0x20000023ff237230 */ /* 0x000fe20000004100 */
[----:B------:R-:W-:Y:S01]  /*ee40*/  SHF.R.U64 R43, R30, 0x10, R31 ;  /* 0x000000101e2b7819 */ /* 0x000fe2000000121f */
[----:B------:R-:W-:Y:S02]  /*ee50*/  HADD2.F32 R37, -RZ, R37.H0_H0 ;  /* 0x20000025ff257230 */ /* 0x000fe40000004100 */
[----:B------:R-:W-:-:S02]  /*ee60*/  HADD2.F32 R86, -RZ, R86.H1_H1 ;  /* 0x30000056ff567230 */ /* 0x000fc40000004100 */
        /* <DEDUP_REMOVED lines=32> */
.L_x_2475:
[----:B------:R-:W-:Y:S05]  /*f070*/  BSYNC B1 ;  /* 0x0000000000017941 */ /* 0x000fea0003800000 */
.L_x_2474:
[----:B------:R-:W-:Y:S04]  /*f080*/  BSSY B1, `(.L_x_2476) ;  /* 0x000002c000017945 */ /* 0x000fe80003800000 */
[----:B------:R-:W-:Y:S05]  /*f090*/  @P1 BRA `(.L_x_2477) ;  /* 0x0000000000a81947 */ /* 0x000fea0003800000 */
[----:B-1----:R-:W1:Y:S01]  /*f0a0*/  LDS.128 R12, [R21+0x7000] ;  /* 0x00700000150c7984 */ /* 0x002e620000000c00 */
        /* <DEDUP_REMOVED lines=41> */
.L_x_2477:
[----:B------:R-:W-:Y:S05]  /*f340*/  BSYNC B1 ;  /* 0x0000000000017941 */ /* 0x000fea0003800000 */
.L_x_2476:
[----:B------:R-:W-:Y:S04]  /*f350*/  BSSY B1, `(.L_x_2478) ;  /* 0x000002c000017945 */ /* 0x000fe80003800000 */
[----:B------:R-:W-:Y:S05]  /*f360*/  @P2 BRA `(.L_x_2479) ;  /* 0x0000000000a82947 */ /* 0x000fea0003800000 */
[----:B-12---:R-:W1:Y:S01]  /*f370*/  LDS.128 R12, [R21+0xb000] ;  /* 0x00b00000150c7984 */ /* 0x006e620000000c00 */
[----:B------:R-:W-:Y:S01]  /*f380*/  SHF.R.U32.HI R31, RZ, 0x10, R25 ;  /* 0x00000010ff1f7819 */ /* 0x000fe20000011619 */
[----:B------:R-:W-:Y:S01]  /*f390*/  HADD2.F32 R29, -RZ, R10.H1_H1 ;  /* 0x3000000aff1d7230 */ /* 0x000fe20000004100 */
[----:B------:R-:W-:Y:S02]  /*f3a0*/  SHF.R.U32.HI R27, RZ, 0x10, R7 ;  /* 0x00000010ff1b7819 */ /* 0x000fe40000011607 */
[----:B------:R-:W-:Y:S01]  /*f3b0*/  SHF.R.U64 R28, R24, 0x10, R25 ;  /* 0x00000010181c7819 */ /* 0x000fe20000001219 */
[----:B------:R-:W-:Y:S01]  /*f3c0*/  HADD2.F32 R31, -RZ, R31.H0_H0 ;  /* 0x2000001fff1f7230 */ /* 0x000fe20000004100 */
[----:B------:R-:W-:Y:S01]  /*f3d0*/  SHF.R.U64 R30, R6, 0x10, R7 ;  /* 0x00000010061e7819 */ /* 0x000fe20000001207 */
[----:B------:R-:W-:Y:S02]  /*f3e0*/  HADD2.F32 R27, -RZ, R27.H0_H0 ;  /* 0x2000001bff1b7230 */ /* 0x000fe40000004100 */
[----:B------:R-:W-:-:S02]  /*f3f0*/  HADD2.F32 R25, -RZ, R11.H1_H1 ;  /* 0x3000000bff197230 */ /* 0x000fc40000004100 */
[----:B------:R-:W-:Y:S02]  /*f400*/  HADD2.F32 R11, -RZ, R11.H0_H0 ;  /* 0x2000000bff0b7230 */ /* 0x000fe40000004100 */
[--C-:B-1----:R-:W-:Y:S02]  /*f410*/  HADD2.F32 R24, -RZ, R15.reuse.H1_H1 ;  /* 0x3000000fff187230 */ /* 0x102fe40000004100 */
[--C-:B------:R-:W-:Y:S02]  /*f420*/  HADD2.F32 R6, -RZ, R12.reuse.H0_H0 ;  /* 0x2000000cff067230 */ /* 0x100fe40000004100 */
[----:B------:R-:W-:Y:S02]  /*f430*/  HADD2.F32 R20, -RZ, R15.H0_H0 ;  /* 0x2000000fff147230 */ /* 0x000fe40000004100 */
[C---:B------:R-:W-:Y:S01]  /*f440*/  FMUL.FTZ R35, R24.reuse, R31 ;  /* 0x0000001f18237220 */ /* 0x040fe20000410000 */
[----:B------:R-:W-:Y:S02]  /*f450*/  HADD2.F32 R12, -RZ, R12.H1_H1 ;  /* 0x3000000cff0c7230 */ /* 0x000fe40000004100 */
[----:B------:R-:W-:Y:S01]  /*f460*/  FMUL.FTZ R24, R24, R27 ;  /* 0x0000001b18187220 */ /* 0x000fe20000410000 */
[----:B------:R-:W-:-:S02]  /*f470*/  HADD2.F32 R15, -RZ, R14.H0_H0 ;  /* 0x2000000eff0f7230 */ /* 0x000fc40000004100 */
[----:B------:R-:W-:Y:S01]  /*f480*/  FFMA.FTZ R35, R20, R27, -R35 ;  /* 0x0000001b14237223 */ /* 0x000fe20000010823 */
[----:B------:R-:W-:Y:S02]  /*f490*/  HADD2.F32 R14, -RZ, R14.H1_H1 ;  /* 0x3000000eff0e7230 */ /* 0x000fe40000004100 */
[----:B------:R-:W-:Y:S01]  /*f4a0*/  FMUL.FTZ R33, R12, R29 ;  /* 0x0000001d0c217220 */ /* 0x000fe20000410000 */
[----:B------:R-:W-:Y:S01]  /*f4b0*/  FFMA.FTZ R26, R20, R31, R24 ;  /* 0x0000001f141a7223 */ /* 0x000fe20000010018 */
[--C-:B------:R-:W-:Y:S02]  /*f4c0*/  HADD2.F32 R7, -RZ, R13.reuse.H0_H0 ;  /* 0x2000000dff077230 */ /* 0x100fe40000004100 */
[-C--:B------:R-:W-:Y:S01]  /*f4d0*/  FMUL.FTZ R27, R12, R25.reuse ;  /* 0x000000190c1b7220 */ /* 0x080fe20000410000 */
[----:B------:R-:W-:Y:S02]  /*f4e0*/  HADD2.F32 R20, -RZ, R10.H0_H0 ;  /* 0x2000000aff147230 */ /* 0x000fe40000004100 */
[----:B------:R-:W-:Y:S01]  /*f4f0*/  FFMA.FTZ R33, R6, R25, -R33 ;  /* 0x0000001906217223 */ /* 0x000fe20000010821 */
[----:B------:R-:W-:-:S02]  /*f500*/  HADD2.F32 R13, -RZ, R13.H1_H1 ;  /* 0x3000000dff0d7230 */ /* 0x000fc40000004100 */
[----:B------:R-:W-:Y:S01]  /*f510*/  FFMA.FTZ R6, R6, R29, R27 ;  /* 0x0000001d06067223 */ /* 0x000fe2000001001b */
[----:B------:R-:W-:Y:S02]  /*f520*/  HADD2.F32 R12, -RZ, R28.H0_H0 ;  /* 0x2000001cff0c7230 */ /* 0x000fe40000004100 */
[C---:B------:R-:W-:Y:S01]  /*f530*/  FMUL.FTZ R24, R14.reuse, R20 ;  /* 0x000000140e187220 */ /* 0x040fe20000410000 */
[----:B------:R-:W-:Y:S02]  /*f540*/  HADD2.F32 R10, -RZ, R30.H0_H0 ;  /* 0x2000001eff0a7230 */ /* 0x000fe40000004100 */
[-C--:B------:R-:W-:Y:S01]  /*f550*/  FMUL.FTZ R27, R14, R11.reuse ;  /* 0x0000000b0e1b7220 */ /* 0x080fe20000410000 */
[----:B------:R-:W-:Y:S01]  /*f560*/  FMUL.FTZ R14, R13, R12 ;  /* 0x0000000c0d0e7220 */ /* 0x000fe20000410000 */
[----:B------:R-:W-:Y:S01]  /*f570*/  FFMA.FTZ R24, R15, R11, -R24 ;  /* 0x0000000b0f187223 */ /* 0x000fe20000010818 */
[----:B------:R-:W-:Y:S01]  /*f580*/  FMUL.FTZ R25, R13, R10 ;  /* 0x0000000a0d197220 */ /* 0x000fe20000410000 */
[----:B------:R-:W-:Y:S01]  /*f590*/  FFMA.FTZ R27, R15, R20, R27 ;  /* 0x000000140f1b7223 */ /* 0x000fe2000001001b */
[C---:B------:R-:W-:Y:S01]  /*f5a0*/  FFMA.FTZ R13, R7.reuse, R10, -R14 ;  /* 0x0000000a070d7223 */ /* 0x040fe2000001080e */
[----:B------:R-:W-:Y:S01]  /*f5b0*/  F2FP.F16.F32.PACK_AB R15, R26, R35 ;  /* 0x000000231a0f723e */ /* 0x000fe200000000ff */
[----:B------:R-:W-:Y:S01]  /*f5c0*/  FFMA.FTZ R10, R7, R12, R25 ;  /* 0x0000000c070a7223 */ /* 0x000fe20000010019 */
[----:B------:R-:W-:-:S02]  /*f5d0*/  F2FP.F16.F32.PACK_AB R12, R6, R33 ;  /* 0x00000021060c723e */ /* 0x000fc400000000ff */
[----:B------:R-:W-:Y:S02]  /*f5e0*/  F2FP.F16.F32.PACK_AB R14, R27, R24 ;  /* 0x000000181b0e723e */ /* 0x000fe400000000ff */
[----:B------:R-:W-:-:S05]  /*f5f0*/  F2FP.F16.F32.PACK_AB R13, R10, R13 ;  /* 0x0000000d0a0d723e */ /* 0x000fca00000000ff */
[----:B------:R3:W-:Y:S02]  /*f600*/  STS.128 [R21+0xb000], R12 ;  /* 0x00b0000c15007388 */ /* 0x0007e40000000c00 */
.L_x_2479:
[----:B------:R-:W-:Y:S05]  /*f610*/  BSYNC B1 ;  /* 0x0000000000017941 */ /* 0x000fea0003800000 */
.L_x_2478:
[----:B------:R-:W-:Y:S05]  /*f620*/  @P3 BRA `(.L_x_2473) ;  /* 0x0000004800f03947 */ /* 0x000fea0003800000 */
[----:B-123--:R-:W1:Y:S01]  /*f630*/  LDS.128 R12, [R21+0xf000] ;  /* 0x00f00000150c7984 */ /* 0x00ee620000000c00 */
[--C-:B------:R-:W-:Y:S01]  /*f640*/  SHF.R.U64 R26, R4, 0x10, R5.reuse ;  /* 0x00000010041a7819 */ /* 0x100fe20000001205 */
[----:B------:R-:W-:Y:S01]  /*f650*/  HADD2.F32 R11, -RZ, R3.H0_H0 ;  /* 0x20000003ff0b7230 */ /* 0x000fe20000004100 */
[----:B------:R-:W-:Y:S02]  /*f660*/  SHF.R.U32.HI R5, RZ, 0x10, R5 ;  /* 0x00000010ff057819 */ /* 0x000fe40000011605 */
[--C-:B------:R-:W-:Y:S02]  /*f670*/  SHF.R.U32.HI R10, RZ, 0x10, R9.reuse ;  /* 0x00000010ff0a7819 */ /* 0x100fe40000011609 */
[----:B------:R-:W-:Y:S01]  /*f680*/  SHF.R.U64 R24, R8, 0x10, R9 ;  /* 0x0000001008187819 */ /* 0x000fe20000001209 */
[----:B------:R-:W-:Y:S02]  /*f690*/  HADD2.F32 R8, -RZ, R5.H0_H0 ;  /* 0x20000005ff087230 */ /* 0x000fe40000004100 */
[----:B------:R-:W-:-:S02]  /*f6a0*/  HADD2.F32 R10, -RZ, R10.H0_H0 ;  /* 0x2000000aff0a7230 */ /* 0x000fc40000004100 */
[----:B------:R-:W-:Y:S02]  /*f6b0*/  HADD2.F32 R9, -RZ, R0.H1_H1 ;  /* 0x30000000ff097230 */ /* 0x000fe40000004100 */
[--C-:B-1----:R-:W-:Y:S02]  /*f6c0*/  HADD2.F32 R7, -RZ, R15.reuse.H0_H0 ;  /* 0x2000000fff077230 */ /* 0x102fe40000004100 */
        /* <DEDUP_REMOVED lines=33> */
.L_x_2422:
[----:B------:R-:W2:Y:S01]  /*f8e0*/  LDL R0, [R1+0x8c] ;  /* 0x00008c0001007983 */ /* 0x000ea20000100800 */
[-C--:B------:R-:W-:Y:S01]  /*f8f0*/  ISETP.GE.AND P0, PT, R18, R29.reuse, PT ;  /* 0x0000001d1200720c */ /* 0x080fe20003f06270 */
[----:B------:R-:W-:Y:S01]  /*f900*/  BSSY B1, `(.L_x_2480) ;  /* 0x0000030000017945 */ /* 0x000fe20003800000 */
[-C--:B------:R-:W-:Y:S01]  /*f910*/  ISETP.GE.AND P1, PT, R218, R29.reuse, PT ;  /* 0x0000001dda00720c */ /* 0x080fe20003f26270 */
[----:B------:R-:W-:Y:S01]  /*f920*/  IMAD.MOV.U32 R87, RZ, RZ, R25 ;  /* 0x000000ffff577224 */ /* 0x000fe200078e0019 */
[----:B------:R-:W-:Y:S01]  /*f930*/  ISETP.GE.AND P2, PT, R220, R29, PT ;  /* 0x0000001ddc00720c */ /* 0x000fe20003f46270 */
[----:B------:R-:W-:Y:S01]  /*f940*/  IMAD.MOV.U32 R9, RZ, RZ, R27 ;  /* 0x000000ffff097224 */ /* 0x000fe200078e001b */
[----:B------:R-:W-:Y:S02]  /*f950*/  MOV R8, R90 ;  /* 0x0000005a00087202 */ /* 0x000fe40000000f00 */
        /* <DEDUP_REMOVED lines=14> */
[----:B--2---:R-:W-:Y:S02]  /*fa40*/  ISETP.GE.AND P3, PT, R0, R29, PT ;  /* 0x0000001d0000720c */ /* 0x004fe40003f66270 */
        /* <DEDUP_REMOVED lines=23> */
[----:B------:R0:W5:Y:S04]  /*fbc0*/  @!P6 LDG.E.128 R44, desc[UR60][R50.64+0x80] ;  /* 0x0000803c322ce981 */ /* 0x000168000c1e1d00 */
[----:B------:R0:W5:Y:S04]  /*fbd0*/  @!P5 LDG.E.128 R28, desc[UR60][R50.64] ;  /* 0x0000003c321cd981 */ /* 0x000168000c1e1d00 */
[----:B------:R0:W5:Y:S04]  /*fbe0*/  @!P5 LDG.E.128 R24, desc[UR60][R52.64] ;  /* 0x0000003c3418d981 */ /* 0x000168000c1e1d00 */
[----:B------:R0:W5:Y:S02]  /*fbf0*/  @!P6 LDG.E.128 R4, desc[UR60][R52.64+0x80] ;  /* 0x0000803c3404e981 */ /* 0x000164000c1e1d00 */
.L_x_2481:
[----:B------:R-:W-:Y:S05]  /*fc00*/  BSYNC B1 ;  /* 0x0000000000017941 */ /* 0x000fea0003800000 */
.L_x_2480:
[----:B------:R-:W-:Y:S01]  /*fc10*/  BSSY B1, `(.L_x_2482) ;  /* 0x000001e000017945 */ /* 0x000fe20003800000 */
[----:B-----5:R-:W-:Y:S01]  /*fc20*/  MOV R56, R6 ;  /* 0x0000000600387202 */ /* 0x020fe20000000f00 */
[----:B------:R-:W-:Y:S01]  /*fc30*/  IMAD.MOV.U32 R57, RZ, RZ, R7 ;  /* 0x000000ffff397224 */ /* 0x000fe200078e0007 */
        /* <DEDUP_REMOVED lines=21> */
[----:B------:R-:W-:Y:S02]  /*fd90*/  CS2R R32, SRZ ;  /* 0x0000000000207805 */ /* 0x000fe4000001ff00 */
[----:B------:R-:W-:Y:S01]  /*fda0*/  LEA.HI.X R55, R0, UR7, R3, 0x1, P4 ;  /* 0x0000000700377c11 */ /* 0x000fe2000a0f0c03 */
[----:B------:R0:W5:Y:S04]  /*fdb0*/  @!P5 LDG.E.128 R40, desc[UR60][R52.64] ;  /* 0x0000003c3428d981 */ /* 0x000168000c1e1d00 */
[----:B------:R0:W5:Y:S04]  /*fdc0*/  @!P6 LDG.E.128 R48, desc[UR60][R52.64+0x80] ;  /* 0x0000803c3430e981 */ /* 0x000168000c1e1d00 */
[----:B------:R0:W5:Y:S04]  /*fdd0*/  @!P5 LDG.E.128 R36, desc[UR60][R54.64] ;  /* 0x0000003c3624d981 */ /* 0x000168000c1e1d00 */
[----:B------:R0:W5:Y:S02]  /*fde0*/  @!P6 LDG.E.128 R32, desc[UR60][R54.64+0x80] ;  /* 0x0000803c3620e981 */ /* 0x000164000c1e1d00 */
.L_x_2483:
[----:B------:R-:W-:Y:S05]  /*fdf0*/  BSYNC B1 ;  /* 0x0000000000017941 */ /* 0x000fea0003800000 */
.L_x_2482:
[----:B------:R-:W-:Y:S01]  /*fe00*/  IMAD.MOV.U32 R0, RZ, RZ, R4 ;  /* 0x000000ffff007224 */ /* 0x000fe200078e0004 */
[----:B------:R-:W1:Y:S01]  /*fe10*/  LDC R92, c[0x0][0x428] ;  /* 0x00010a00ff5c7b82 */ /* 0x000e620000000800 */
        /* <DEDUP_REMOVED lines=14> */
[----:B0-----:R-:W-:Y:S02]  /*ff00*/  CS2R R54, SRZ ;  /* 0x0000000000367805 */ /* 0x001fe4000001ff00 */
        /* <DEDUP_REMOVED lines=9> */
[----:B------:R-:W-:-:S02]  /*ffa0*/  CS2R R60, SRZ ;  /* 0x00000000003c7805 */ /* 0x000fc4000001ff00 */
[----:B------:R-:W-:Y:S02]  /*ffb0*/  MOV R0, R44 ;  /* 0x0000002c00007202 */ /* 0x000fe40000000f00 */
[----:B------:R-:W-:Y:S02]  /*ffc0*/  CS2R R62, SRZ ;  /* 0x00000000003e7805 */ /* 0x000fe4000001ff00 */
[----:B------:R-:W-:Y:S01]  /*ffd0*/  PRMT R114, R114, 0x5410, R3 ;  /* 0x0000541072727816 */ /* 0x000fe20000000003 */
[----:B------:R-:W-:Y:S01]  /*ffe0*/  IMAD.MOV.U32 R3, RZ, RZ, R46 ;  /* 0x000000ffff037224 */ /* 0x000fe200078e002e */
[----:B------:R-:W-:Y:S01]  /*fff0*/  PRMT R110, R0, 0x5410, R20 ;  /* 0x00005410006e7816 */ /* 0x000fe20000000014 */
[----:B------:R-:W-:Y:S01]  /*10000*/  IMAD.MOV.U32 R0, RZ, RZ, R47 ;  /* 0x000000ffff007224 */ /* 0x000fe200078e002f */
[----:B------:R-:W-:Y:S01]  /*10010*/  CS2R R80, SRZ ;  /* 0x0000000000507805 */ /* 0x000fe2000001ff00 */
[----:B-----5:R-:W-:Y:S01]  /*10020*/  IMAD.MOV.U32 R20, RZ, RZ, R35 ;  /* 0x000000ffff147224 */ /* 0x020fe200078e0023 */
[----:B------:R-:W-:-:S02]  /*10030*/  CS2R R66, SRZ ;  /* 0x0000000000427805 */ /* 0x000fc4000001ff00 */
[----:B------:R-:W-:Y:S02]  /*10040*/  CS2R R68, SRZ ;  /* 0x0000000000447805 */ /* 0x000fe4000001ff00 */
[----:B------:R-:W-:Y:S02]  /*10050*/  PRMT R111, R3, 0x5410, R0 ;  /* 0x00005410036f7816 */ /* 0x000fe40000000000 */
[----:B------:R-:W-:Y:S02]  /*10060*/  CS2R R70, SRZ ;  /* 0x0000000000467805 */ /* 0x000fe4000001ff00 */
[----:B------:R-:W-:Y:S02]  /*10070*/  MOV R3, R34 ;  /* 0x0000002200037202 */ /* 0x000fe40000000f00 */
[----:B------:R-:W-:Y:S02]  /*10080*/  CS2R R72, SRZ ;  /* 0x0000000000487805 */ /* 0x000fe4000001ff00 */
[----:B------:R-:W-:-:S02]  /*10090*/  CS2R R74, SRZ ;  /* 0x00000000004a7805 */ /* 0x000fc4000001ff00 */
[----:B------:R-:W-:Y:S02]  /*100a0*/  CS2R R76, SRZ ;  /* 0x00000000004c7805 */ /* 0x000fe4000001ff00 */
[----:B------:R-:W-:Y:S02]  /*100b0*/  PRMT R100, R3, 0x5410, R20 ;  /* 0x0000541003647816 */ /* 0x000fe40000000014 */
[----:B------:R-:W-:Y:S02]  /*100c0*/  CS2R R78, SRZ ;  /* 0x00000000004e7805 */ /* 0x000fe4000001ff00 */
[----:B------:R-:W-:Y:S01]  /*100d0*/  CS2R R82, SRZ ;  /* 0x0000000000527805 */ /* 0x000fe2000001ff00 */
[----:B-1----:R-:W-:Y:S06]  /*100e0*/  @P2 BRA `(.L_x_2485) ;  /* 0x0000000000742947 */ /* 0x002fec0003800000 */
        /* <DEDUP_REMOVED lines=16> */
[----:B------:R-:W-:Y:S02]  /*101f0*/  LEA.HI.X R52, R14, R11, R15, 0x6, P4 ;  /* 0x0000000b0e347211 */ /* 0x000fe400020f340f */
[----:B------:R-:W-:Y:S02]  /*10200*/  CS2R R58, SRZ ;  /* 0x00000000003a7805 */ /* 0x000fe4000001ff00 */
[----:B------:R-:W-:Y:S02]  /*10210*/  LEA.HI.X R89, R3, UR5, R20, 0x1, P5 ;  /* 0x0000000503597c11 */ /* 0x000fe4000a8f0c14 */
        /* <DEDUP_REMOVED lines=10> */
.L_x_2485:
[----:B------:R-:W-:Y:S05]  /*102c0*/  BSYNC B1 ;  /* 0x0000000000017941 */ /* 0x000fea0003800000 */
.L_x_2484:
        /* <DEDUP_REMOVED lines=23> */
[----:B------:R-:W-:Y:S02]  /*10440*/  ISETP.GE.AND P6, PT, R212, UR4, PT ;  /* 0x00000004d4007c0c */ /* 0x000fe4000bfc6270 */
[----:B------:R-:W-:Y:S02]  /*10450*/  LEA.HI.X R11, R95, UR5, R12, 0x1, P4 ;  /* 0x000000055f0b7c11 */ /* 0x000fe4000a0f0c0c */
[----:B------:R-:W-:-:S04]  /*10460*/  LEA R12, P4, R93, UR6, 0x1 ;  /* 0x000000065d0c7c11 */ /* 0x000fc8000f8808ff */
[----:B------:R-:W-:Y:S01]  /*10470*/  LEA.HI.X R13, R93, UR7, R0, 0x1, P4 ;  /* 0x000000075d0d7c11 */ /* 0x000fe2000a0f0c00 */
[----:B------:R1:W5:Y:S04]  /*10480*/  @!P5 LDG.E.128 R72, desc[UR60][R10.64] ;  /* 0x0000003c0a48d981 */ /* 0x000368000c1e1d00 */
[----:B------:R1:W5:Y:S04]  /*10490*/  @!P6 LDG.E.128 R76, desc[UR60][R10.64+0x80] ;  /* 0x0000803c0a4ce981 */ /* 0x000368000c1e1d00 */
[----:B------:R1:W5:Y:S04]  /*104a0*/  @!P5 LDG.E.128 R64, desc[UR60][R12.64] ;  /* 0x0000003c0c40d981 */ /* 0x000368000c1e1d00 */
[----:B------:R1:W5:Y:S02]  /*104b0*/  @!P6 LDG.E.128 R68, desc[UR60][R12.64+0x80] ;  /* 0x0000803c0c44e981 */ /* 0x000364000c1e1d00 */
.L_x_2487:
[----:B------:R-:W-:Y:S05]  /*104c0*/  BSYNC B1 ;  /* 0x0000000000017941 */ /* 0x000fea0003800000 */
.L_x_2486:
[----:B0-----:R-:W2:Y:S01]  /*104d0*/  LDL R90, [R1+0x84] ;  /* 0x00008400015a7983 */ /* 0x001ea20000100800 */
[----:B------:R-:W-:Y:S01]  /*104e0*/  ISETP.NE.AND P4, PT, R92, 0x1, PT ;  /* 0x000000015c00780c */ /* 0x000fe20003f85270 */
[----:B-1----:R-:W-:Y:S01]  /*104f0*/  IMAD.MOV.U32 R10, RZ, RZ, R38 ;  /* 0x000000ffff0a7224 */ /* 0x002fe200078e0026 */
[----:B------:R-:W-:Y:S01]  /*10500*/  MOV R0, R32 ;  /* 0x0000002000007202 */ /* 0x000fe20000000f00 */
[----:B------:R-:W-:Y:S01]  /*10510*/  IMAD.MOV.U32 R11, RZ, RZ, R39 ;  /* 0x000000ffff0b7224 */ /* 0x000fe200078e0027 */
[----:B-----5:R-:W-:Y:S01]  /*10520*/  MOV R20, R52 ;  /* 0x0000003400147202 */ /* 0x020fe20000000f00 */
[----:B------:R-:W-:Y:S01]  /*10530*/  IMAD.MOV.U32 R3, RZ, RZ, R33 ;  /* 0x000000ffff037224 */ /* 0x000fe200078e0021 */
[----:B------:R-:W-:Y:S01]  /*10540*/  ULDC.64 UR4, c[0x0][0x3c8] ;  /* 0x0000f20000047ab9 */ /* 0x000fe20000000a00 */
[----:B------:R-:W-:Y:S01]  /*10550*/  IMAD.MOV.U32 R12, RZ, RZ, R49 ;  /* 0x000000ffff0c7224 */ /* 0x000fe200078e0031 */
[----:B------:R-:W-:Y:S01]  /*10560*/  PRMT R104, R10, 0x5410, R11 ;  /* 0x000054100a687816 */ /* 0x000fe2000000000b */
[----:B------:R-:W-:Y:S01]  /*10570*/  IMAD.MOV.U32 R10, RZ, RZ, R40 ;  /* 0x000000ffff0a7224 */ /* 0x000fe200078e0028 */
[----:B------:R-:W-:Y:S01]  /*10580*/  PRMT R101, R0, 0x5410, R3 ;  /* 0x0000541000657816 */ /* 0x000fe20000000003 */
[----:B------:R-:W-:Y:S01]  /*10590*/  IMAD.MOV.U32 R11, RZ, RZ, R41 ;  /* 0x000000ffff0b7224 */ /* 0x000fe200078e0029 */
        /* <DEDUP_REMOVED lines=8> */
[----:B------:R-:W0:Y:S01]  /*10620*/  @P4 LDC R0, c[0x0][0x42c] ;  /* 0x00010b00ff004b82 */ /* 0x000e220000000800 */
[----:B------:R-:W-:-:S02]  /*10630*/  MOV R3, R42 ;  /* 0x0000002a00037202 */ /* 0x000fc40000000f00 */
[----:B------:R-:W-:Y:S01]  /*10640*/  PRMT R102, R11, 0x5410, R12 ;  /* 0x000054100b667816 */ /* 0x000fe2000000000c */
[----:B------:R-:W-:Y:S01]  /*10650*/  IMAD.MOV.U32 R12, RZ, RZ, R51 ;  /* 0x000000ffff0c7224 */ /* 0x000fe200078e0033 */
[----:B------:R-:W-:Y:S01]  /*10660*/  PRMT R107, R3, 0x5410, R10 ;  /* 0x00005410036b7816 */ /* 0x000fe2000000000a */
[----:B------:R-:W-:Y:S01]  /*10670*/  IMAD R3, R225, 0x80, R18 ;  /* 0x00000080e1037824 */ /* 0x000fe200078e0212 */
[----:B------:R-:W-:Y:S01]  /*10680*/  MOV R10, R50 ;  /* 0x00000032000a7202 */ /* 0x000fe20000000f00 */
[----:B------:R-:W1:Y:S01]  /*10690*/  @P4 LDC R11, c[0x0][0x430] ;  /* 0x00010c00ff0b4b82 */ /* 0x000e620000000800 */
[----:B------:R-:W-:Y:S01]  /*106a0*/  PRMT R88, R88, 0x5410, R13 ;  /* 0x0000541058587816 */ /* 0x000fe2000000000d */
[----:B------:R-:W-:Y:S01]  /*106b0*/  IMAD.MOV.U32 R13, RZ, RZ, R55 ;  /* 0x000000ffff0d7224 */ /* 0x000fe200078e0037 */
[----:B------:R-:W-:Y:S01]  /*106c0*/  PRMT R103, R10, 0x5410, R12 ;  /* 0x000054100a677816 */ /* 0x000fe2000000000c */
[----:B------:R-:W-:Y:S01]  /*106d0*/  IMAD.MOV.U32 R10, RZ, RZ, R57 ;  /* 0x000000ffff0a7224 */ /* 0x000fe200078e0039 */
[----:B------:R-:W-:Y:S01]  /*106e0*/  LEA R3, R222, R3, 0x5 ;  /* 0x00000003de037211 */ /* 0x000fe200078e28ff */
        /* <DEDUP_REMOVED lines=8> */
[----:B0-----:R-:W-:-:S03]  /*10770*/  @P4 IMAD.HI.U32 R0, R3, R0, RZ ;  /* 0x0000000003004227 */ /* 0x001fc600078e00ff */
[----:B------:R-:W-:Y:S02]  /*10780*/  PRMT R97, R10, 0x5410, R20 ;  /* 0x000054100a617816 */ /* 0x000fe40000000014 */
[----:B------:R-:W-:Y:S01]  /*10790*/  PRMT R89, R12, 0x5410, R13 ;  /* 0x000054100c597816 */ /* 0x000fe2000000000d */
[----:B------:R-:W-:Y:S01]  /*107a0*/  IMAD.MOV.U32 R10, RZ, RZ, R62 ;  /* 0x000000ffff0a7224 */ /* 0x000fe200078e003e */
[----:B------:R-:W-:Y:S02]  /*107b0*/  MOV R20, R80 ;  /* 0x0000005000147202 */ /* 0x000fe40000000f00 */
[----:B-1----:R-:W-:Y:S01]  /*107c0*/  @P4 SHF.R.U32.HI R3, RZ, R11, R0 ;  /* 0x0000000bff034219 */ /* 0x002fe20000011600 */
[----:B------:R-:W-:Y:S01]  /*107d0*/  IMAD.MOV.U32 R0, RZ, RZ, R61 ;  /* 0x000000ffff007224 */ /* 0x000fe200078e003d */
[----:B------:R-:W-:Y:S01]  /*107e0*/  PRMT R94, R20, 0x7610, R94 ;  /* 0x00007610145e7816 */ /* 0x000fe2000000005e */
[----:B------:R-:W-:Y:S01]  /*107f0*/  IMAD.MOV.U32 R11, RZ, RZ, R63 ;  /* 0x000000ffff0b7224 */ /* 0x000fe200078e003f */
[----:B------:R-:W-:-:S02]  /*10800*/  SHF.R.S32.HI R13, RZ, 0x1f, R3 ;  /* 0x0000001fff0d7819 */ /* 0x000fc40000011403 */
[----:B------:R-:W-:Y:S02]  /*10810*/  PRMT R98, R0, 0x5410, R10 ;  /* 0x0000541000627816 */ /* 0x000fe4000000000a */
[----:B------:R-:W-:Y:S01]  /*10820*/  PRMT R99, R11, 0x7610, R99 ;  /* 0x000076100b637816 */ /* 0x000fe20000000063 */
[----:B------:R-:W-:-:S04]  /*10830*/  IMAD.WIDE.U32 R10, R3, R84, R86 ;  /* 0x00000054030a7225 */ /* 0x000fc800078e0056 */
[C---:B------:R-:W-:Y:S02]  /*10840*/  IMAD R84, R13.reuse, R84, RZ ;  /* 0x000000540d547224 */ /* 0x040fe400078e02ff */
[-C--:B------:R-:W-:Y:S02]  /*10850*/  IMAD R0, R13, R14.reuse, RZ ;  /* 0x0000000e0d007224 */ /* 0x080fe400078e02ff */
[C---:B------:R-:W-:Y:S01]  /*10860*/  IMAD.WIDE.U32 R12, R3.reuse, R14, R8 ;  /* 0x0000000e030c7225 */ /* 0x040fe200078e0008 */
[----:B------:R-:W-:Y:S01]  /*10870*/  LEA R8, P4, R10, UR4, 0x1 ;  /* 0x000000040a087c11 */ /* 0x000fe2000f8808ff */
[----:B------:R-:W-:Y:S02]  /*10880*/  UMOV UR4, 0xffffffff ;  /* 0xffffffff00047882 */ /* 0x000fe40000000000 */
[C---:B------:R-:W-:Y:S02]  /*10890*/  IMAD R9, R3.reuse, R85, R84 ;  /* 0x0000005503097224 */ /* 0x040fe400078e0254 */
[----:B------:R-:W-:Y:S01]  /*108a0*/  IMAD R3, R3, R15, R0 ;  /* 0x0000000f03037224 */ /* 0x000fe200078e0200 */
[----:B------:R-:W-:Y:S01]  /*108b0*/  LEA R0, P5, R12, UR6, 0x1 ;  /* 0x000000060c007c11 */ /* 0x000fe2000f8a08ff */
[----:B------:R-:W-:-:S02]  /*108c0*/  IMAD.IADD R9, R11, 0x1, R9 ;  /* 0x000000010b097824 */ /* 0x000fc400078e0209 */
[----:B------:R-:W-:Y:S01]  /*108d0*/  IMAD.MOV.U32 R14, RZ, RZ, R81 ;  /* 0x000000ffff0e7224 */ /* 0x000fe200078e0051 */
[----:B------:R-:W-:Y:S01]  /*108e0*/  IADD3 R3, R13, R3, RZ ;  /* 0x000000030d037210 */ /* 0x000fe20007ffe0ff */
[----:B------:R-:W-:Y:S01]  /*108f0*/  IMAD.MOV.U32 R15, RZ, RZ, R82 ;  /* 0x000000ffff0f7224 */ /* 0x000fe200078e0052 */
[----:B------:R-:W-:Y:S02]  /*10900*/  LEA.HI.X R9, R10, UR5, R9, 0x1, P4 ;  /* 0x000000050a097c11 */ /* 0x000fe4000a0f0c09 */
[----:B------:R-:W-:Y:S02]  /*10910*/  LEA.HI.X R3, R12, UR7, R3, 0x1, P5 ;  /* 0x000000070c037c11 */ /* 0x000fe4000a8f0c03 */
[----:B------:R-:W-:Y:S02]  /*10920*/  PRMT R94, R94, 0x5410, R14 ;  /* 0x000054105e5e7816 */ /* 0x000fe4000000000e */
[----:B------:R-:W-:Y:S02]  /*10930*/  PRMT R95, R15, 0x7610, R95 ;  /* 0x000076100f5f7816 */ /* 0x000fe4000000005f */
[----:B--2---:R-:W-:Y:S01]  /*10940*/  LEA.HI R10, R90, R90, RZ, 0x1 ;  /* 0x0000005a5a0a7211 */ /* 0x004fe200078f08ff */
[----:B------:R-:W-:Y:S06]  /*10950*/  BRA.DIV UR4, `(.L_x_2488) ;  /* 0x000001d204e87947 */ /* 0x000fec000b800000 */
.L_x_2739:
[----:B------:R-:W-:-:S03]  /*10960*/  UMOV UR4, 0xffffffff ;  /* 0xffffffff00047882 */ /* 0x000fc60000000000 */
[----:B------:R-:W-:Y:S05]  /*10970*/  BRA.DIV UR4, `(.L_x_2489) ;  /* 0x000001d604087947 */ /* 0x000fea000b800000 */
.L_x_2742:
[----:B------:R-:W-:-:S03]  /*10980*/  UMOV UR4, 0xffffffff ;  /* 0xffffffff00047882 */ /* 0x000fc60000000000 */
[----:B------:R-:W-:Y:S05]  /*10990*/  BRA.DIV UR4, `(.L_x_2490) ;  /* 0x000001d604287947 */ /* 0x000fea000b800000 */
.L_x_2745:
[----:B------:R-:W-:-:S03]  /*109a0*/  UMOV UR4, 0xffffffff ;  /* 0xffffffff00047882 */ /* 0x000fc60000000000 */
[----:B------:R-:W-:Y:S05]  /*109b0*/  BRA.DIV UR4, `(.L_x_2491) ;  /* 0x000001d604487947 */ /* 0x000fea000b800000 */
.L_x_2748:
[----:B------:R-:W-:-:S03]  /*109c0*/  UMOV UR4, 0xffffffff ;  /* 0xffffffff00047882 */ /* 0x000fc60000000000 */
[----:B------:R-:W-:Y:S05]  /*109d0*/  BRA.DIV UR4, `(.L_x_2492) ;  /* 0x000001d604687947 */ /* 0x000fea000b800000 */
.L_x_2751:
[----:B------:R-:W-:-:S03]  /*109e0*/  UMOV UR4, 0xffffffff ;  /* 0xffffffff00047882 */ /* 0x000fc60000000000 */
[----:B------:R-:W-:Y:S05]  /*109f0*/  BRA.DIV UR4, `(.L_x_2493) ;  /* 0x000001d604887947 */ /* 0x000fea000b800000 */
.L_x_2754:
[----:B------:R-:W-:-:S03]  /*10a00*/  UMOV UR4, 0xffffffff ;  /* 0xffffffff00047882 */ /* 0x000fc60000000000 */
[----:B------:R-:W-:Y:S05]  /*10a10*/  BRA.DIV UR4, `(.L_x_2494) ;  /* 0x000001d604a87947 */ /* 0x000fea000b800000 */
.L_x_2757:
[----:B------:R-:W-:-:S03]  /*10a20*/  UMOV UR4, 0xffffffff ;  /* 0xffffffff00047882 */ /* 0x000fc60000000000 */
[----:B------:R-:W-:Y:S05]  /*10a30*/  BRA.DIV UR4, `(.L_x_2495) ;  /* 0x000001d604c87947 */ /* 0x000fea000b800000 */
.L_x_2760:
[----:B------:R-:W-:-:S03]  /*10a40*/  UMOV UR4, 0xffffffff ;  /* 0xffffffff00047882 */ /* 0x000fc60000000000 */
[----:B------:R-:W-:Y:S05]  /*10a50*/  BRA.DIV UR4, `(.L_x_2496) ;  /* 0x000001d604e87947 */ /* 0x000fea000b800000 */
.L_x_2763:
[----:B------:R-:W-:-:S03]  /*10a60*/  UMOV UR4, 0xffffffff ;  /* 0xffffffff00047882 */ /* 0x000fc60000000000 */
[----:B------:R-:W-:Y:S05]  /*10a70*/  BRA.DIV UR4, `(.L_x_2497) ;  /* 0x000001da04087947 */ /* 0x000fea000b800000 */
.L_x_2766:
[----:B------:R-:W-:-:S03]  /*10a80*/  UMOV UR4, 0xffffffff ;  /* 0xffffffff00047882 */ /* 0x000fc60000000000 */
[----:B------:R-:W-:Y:S05]  /*10a90*/  BRA.DIV UR4, `(.L_x_2498) ;  /* 0x000001da04287947 */ /* 0x000fea000b800000 */
.L_x_2769:
[----:B------:R-:W-:-:S03]  /*10aa0*/  UMOV UR4, 0xffffffff ;  /* 0xffffffff00047882 */ /* 0x000fc60000000000 */
[----:B------:R-:W-:Y:S05]  /*10ab0*/  BRA.DIV UR4, `(.L_x_2499) ;  /* 0x000001da04487947 */ /* 0x000fea000b800000 */
.L_x_2772:
[----:B------:R-:W-:-:S03]  /*10ac0*/  UMOV UR4, 0xffffffff ;  /* 0xffffffff00047882 */ /* 0x000fc60000000000 */
[----:B------:R-:W-:Y:S05]  /*10ad0*/  BRA.DIV UR4, `(.L_x_2500) ;  /* 0x000001da04687947 */ /* 0x000fea000b800000 */
.L_x_2775:
[----:B------:R-:W-:Y:S01]  /*10ae0*/  UMOV UR4, 0xffffffff ;  /* 0xffffffff00047882 */ /* 0x000fe20000000000 */
[----:B------:R-:W-:Y:S02]  /*10af0*/  LOP3.LUT R10, R10, 0xfffffffe, RZ, 0xc0, !PT ;  /* 0xfffffffe0a0a7812 */ /* 0x000fe400078ec0ff */
[----:B------:R-:W-:Y:S05]  /*10b00*/  BRA.DIV UR4, `(.L_x_2501) ;  /* 0x000001da04847947 */ /* 0x000fea000b800000 */
.L_x_2778:
[----:B------:R-:W-:Y:S01]  /*10b10*/  UMOV UR4, 0xffffffff ;  /* 0xffffffff00047882 */ /* 0x000fe20000000000 */
[----:B------:R-:W-:Y:S02]  /*10b20*/  IMAD.IADD R9, R90, 0x1, -R10 ;  /* 0x000000015a097824 */ /* 0x000fe400078e0a0a */
[----:B------:R-:W-:Y:S05]  /*10b30*/  BRA.DIV UR4, `(.L_x_2502) ;  /* 0x000001da04a07947 */ /* 0x000fea000b800000 */
.L_x_2781:
[----:B------:R-:W-:Y:S01]  /*10b40*/  UMOV UR4, 0xffffffff ;  /* 0xffffffff00047882 */ /* 0x000fe20000000000 */
[----:B------:R-:W-:Y:S01]  /*10b50*/  SHF.L.U32 R9, R9, 0x1f, RZ ;  /* 0x0000001f09097819 */ /* 0x000fe200000006ff */
[----:B------:R-:W-:Y:S01]  /*10b60*/  IMAD.MOV.U32 R3, RZ, RZ, R83 ;  /* 0x000000ffff037224 */ /* 0x000fe200078e0053 */
[----:B------:R-:W-:Y:S06]  /*10b70*/  BRA.DIV UR4, `(.L_x_2503) ;  /* 0x000001da04b87947 */ /* 0x000fec000b800000 */
.L_x_2784:
[----:B------:R-:W0:Y:S01]  /*10b80*/  SYNCS.PHASECHK.TRANS64.TRYWAIT P4, [R16+URZ+0x38800], R9 ;  /* 0x03880009100075a7 */ /* 0x000e22000808017f */
[----:B------:R-:W-:Y:S01]  /*10b90*/  PRMT R99, R99, 0x5410, R3 ;  /* 0x0000541063637816 */ /* 0x000fe20000000003 */
[----:B------:R-:W-:Y:S01]  /*10ba0*/  IMAD.MOV.U32 R0, RZ, RZ, R64 ;  /* 0x000000ffff007224 */ /* 0x000fe200078e0040 */
[----:B------:R-:W-:Y:S01]  /*10bb0*/  MOV R3, R65 ;  /* 0x0000004100037202 */ /* 0x000fe20000000f00 */
[----:B------:R-:W-:Y:S01]  /*10bc0*/  IMAD.MOV.U32 R8, RZ, RZ, R66 ;  /* 0x000000ffff087224 */ /* 0x000fe200078e0042 */
[----:B------:R-:W-:Y:S01]  /*10bd0*/  BSSY B1, `(.L_x_2504) ;  /* 0x0000019000017945 */ /* 0x000fe20003800000 */
        /* <DEDUP_REMOVED lines=14> */
[----:B------:R-:W-:Y:S01]  /*10cc0*/  SHF.R.S32.HI R0, RZ, 0x1f, R212 ;  /* 0x0000001fff007819 */ /* 0x000fe200000114d4 */
[----:B------:R-:W-:-:S03]  /*10cd0*/  IMAD.MOV.U32 R3, RZ, RZ, R76 ;  /* 0x000000ffff037224 */ /* 0x000fc600078e004c */
[----:B------:R-:W-:Y:S01]  /*10ce0*/  PRMT R93, R8, 0x5410, R10 ;  /* 0x00005410085d7816 */ /* 0x000fe2000000000a */
[----:B------:R-:W-:Y:S01]  /*10cf0*/  IMAD.MOV.U32 R10, RZ, RZ, R78 ;  /* 0x000000ffff0a7224 */ /* 0x000fe200078e004e */
[----:B------:R-:W-:-:S04]  /*10d00*/  MOV R8, R77 ;  /* 0x0000004d00087202 */ /* 0x000fc80000000f00 */
[----:B------:R-:W-:Y:S01]  /*10d10*/  PRMT R86, R3, 0x5410, R8 ;  /* 0x0000541003567816 */ /* 0x000fe20000000008 */
[----:B------:R-:W-:Y:S01]  /*10d20*/  IMAD.MOV.U32 R8, RZ, RZ, R79 ;  /* 0x000000ffff087224 */ /* 0x000fe200078e004f */
[----:B------:R-:W-:Y:S02]  /*10d30*/  PRMT R87, R10, 0x7610, R87 ;  /* 0x000076100a577816 */ /* 0x000fe40000000057 */
[----:B------:R-:W-:Y:S01]  /*10d40*/  LEA.HI R3, R0, R212, RZ, 0x3 ;  /* 0x000000d400037211 */ /* 0x000fe200078f18ff */
[----:B0-----:R-:W-:Y:S06]  /*10d50*/  @!P4 BRA `(.L_x_2505) ;  /* 0x000001d80068c947 */ /* 0x001fec0003800000 */
.L_x_2785:
[----:B------:R-:W-:Y:S05]  /*10d60*/  BSYNC B1 ;  /* 0x0000000000017941 */ /* 0x000fea0003800000 */
.L_x_2504:
        /* <DEDUP_REMOVED lines=10> */
[--C-:B------:R-:W-:Y:S01]  /*10e10*/  HADD2.F32 R129, -RZ, R117.reuse.H0_H0 ;  /* 0x20000075ff817230 */ /* 0x100fe20000004100 */
[--C-:B------:R-:W-:Y:S01]  /*10e20*/  SHF.R.U64 R28, R28, 0x10, R29.reuse ;  /* 0x000000101c1c7819 */ /* 0x100fe2000000121d */
[----:B------:R-:W-:Y:S01]  /*10e30*/  HADD2.F32 R127, -RZ, R117.H1_H1 ;  /* 0x30000075ff7f7230 */ /* 0x000fe20000004100 */
[----:B------:R-:W-:Y:S01]  /*10e40*/  SHF.R.S32.HI R11, RZ, 0x1f, R8 ;  /* 0x0000001fff0b7819 */ /* 0x000fe20000011408 */
[----:B0-----:R-:W-:Y:S01]  /*10e50*/  IMAD.SHL.U32 R9, R8, 0x8, RZ ;  /* 0x0000000808097824 */ /* 0x001fe200078e00ff */
[----:B------:R-:W-:Y:S02]  /*10e60*/  SHF.R.U32.HI R29, RZ, 0x10, R29 ;  /* 0x00000010ff1d7819 */ /* 0x000fe4000001161d */
[----:B------:R-:W-:Y:S02]  /*10e70*/  LEA.HI R11, R11, R8, RZ, 0x3 ;  /* 0x000000080b0b7211 */ /* 0x000fe400078f18ff */
[----:B------:R-:W-:Y:S01]  /*10e80*/  LOP3.LUT R9, R9, 0x38, RZ, 0xc0, !PT ;  /* 0x0000003809097812 */ /* 0x000fe200078ec0ff */
[----:B------:R-:W-:Y:S01]  /*10e90*/  HADD2.F32 R126, -RZ, R29.H0_H0 ;  /* 0x2000001dff7e7230 */ /* 0x000fe20000004100 */
[----:B------:R-:W-:-:S02]  /*10ea0*/  SHF.L.U32 R11, R11, 0xa, RZ ;  /* 0x0000000a0b0b7819 */ /* 0x000fc400000006ff */
[----:B------:R-:W-:Y:S02]  /*10eb0*/  LOP3.LUT R8, R9, 0x1c0, R234, 0xf8, !PT ;  /* 0x000001c009087812 */ /* 0x000fe400078ef8ea */
[----:B------:R-:W-:Y:S02]  /*10ec0*/  LOP3.LUT R13, R11, 0x7fffe000, RZ, 0xc0, !PT ;  /* 0x7fffe0000b0d7812 */ /* 0x000fe400078ec0ff */
[----:B------:R-:W-:Y:S02]  /*10ed0*/  LOP3.LUT R12, R8, R235, RZ, 0x3c, !PT ;  /* 0x000000eb080c7212 */ /* 0x000fe400078e3cff */
[----:B------:R-:W0:Y:S01]  /*10ee0*/  LDS.128 R8, [R21] ;  /* 0x0000000015087984 */ /* 0x000e220000000c00 */
[--C-:B------:R-:W-:Y:S02]  /*10ef0*/  SHF.R.U32.HI R120, RZ, 0x10, R25.reuse ;  /* 0x00000010ff787819 */ /* 0x100fe40000011619 */
[----:B------:R-:W-:Y:S02]  /*10f00*/  IADD3 R13, R12, R13, R236 ;  /* 0x0000000d0c0d7210 */ /* 0x000fe40007ffe0ec */
[----:B------:R-:W-:Y:S01]  /*10f10*/  SHF.R.U64 R24, R24, 0x10, R25 ;  /* 0x0000001018187819 */ /* 0x000fe20000001219 */
[----:B------:R-:W-:Y:S01]  /*10f20*/  HADD2.F32 R120, -RZ, R120.H0_H0 ;  /* 0x20000078ff787230 */ /* 0x000fe20000004100 */
[----:B------:R-:W-:Y:S01]  /*10f30*/  SHF.R.U64 R25, R30, 0x10, R31 ;  /* 0x000000101e197819 */ /* 0x000fe2000000121f */
[----:B------:R-:W-:Y:S01]  /*10f40*/  IMAD R112, R13, 0x2, R16 ;  /* 0x000000020d707824 */ /* 0x000fe200078e0210 */
[----:B------:R-:W-:-:S02]  /*10f50*/  SHF.R.U64 R26, R26, 0x10, R27 ;  /* 0x000000101a1a7819 */ /* 0x000fc4000000121b */
[----:B------:R-:W-:Y:S01]  /*10f60*/  SHF.R.U32.HI R30, RZ, 0x10, R31 ;  /* 0x00000010ff1e7819 */ /* 0x000fe2000001161f */
[----:B------:R-:W-:Y:S01]  /*10f70*/  HADD2.F32 R25, -RZ, R25.H0_H0 ;  /* 0x20000019ff197230 */ /* 0x000fe20000004100 */
[----:B------:R-:W1:Y:S01]  /*10f80*/  LDS.128 R12, [R112+0x14400] ;  /* 0x01440000700c7984 */ /* 0x000e620000000c00 */
[----:B------:R-:W-:Y:S02]  /*10f90*/  SHF.R.U32.HI R27, RZ, 0x10, R27 ;  /* 0x00000010ff1b7819 */ /* 0x000fe4000001161b */
[----:B------:R-:W-:Y:S02]  /*10fa0*/  HADD2.F32 R30, -RZ, R30.H0_H0 ;  /* 0x2000001eff1e7230 */ /* 0x000fe40000004100 */
[--C-:B0-----:R-:W-:Y:S02]  /*10fb0*/  HADD2.F32 R122, -RZ, R9.reuse.H0_H0 ;  /* 0x20000009ff7a7230 */ /* 0x101fe40000004100 */
[----:B------:R-:W-:Y:S02]  /*10fc0*/  HADD2.F32 R119, -RZ, R9.H1_H1 ;  /* 0x30000009ff777230 */ /* 0x000fe40000004100 */
[----:B------:R-:W-:-:S02]  /*10fd0*/  HADD2.F32 R118, -RZ, R8.H0_H0 ;  /* 0x20000008ff767230 */ /* 0x000fc40000004100 */
[----:B------:R-:W-:Y:S02]  /*10fe0*/  HADD2.F32 R9, -RZ, R10.H0_H0 ;  /* 0x2000000aff097230 */ /* 0x000fe40000004100 */
[--C-:B------:R-:W-:Y:S02]  /*10ff0*/  HADD2.F32 R31, -RZ, R11.reuse.H0_H0 ;  /* 0x2000000bff1f7230 */ /* 0x100fe40000004100 */
[----:B------:R-:W-:Y:S02]  /*11000*/  HADD2.F32 R11, -RZ, R11.H1_H1 ;  /* 0x3000000bff0b7230 */ /* 0x000fe40000004100 */
[----:B------:R-:W-:Y:S02]  /*11010*/  HADD2.F32 R8, -RZ, R8.H1_H1 ;  /* 0x30000008ff087230 */ /* 0x000fe40000004100 */
[--C-:B-1----:R-:W-:Y:S02]  /*11020*/  HADD2.F32 R124, -RZ, R13.reuse.H0_H0 ;  /* 0x2000000dff7c7230 */ /* 0x102fe40000004100 */
[----:B------:R-:W-:-:S02]  /*11030*/  HADD2.F32 R125, -RZ, R13.H1_H1 ;  /* 0x3000000dff7d7230 */ /* 0x000fc40000004100 */
[----:B------:R-:W-:Y:S02]  /*11040*/  HADD2.F32 R123, -RZ, R12.H0_H0 ;  /* 0x2000000cff7b7230 */ /* 0x000fe40000004100 */
[C---:B------:R-:W-:Y:S01]  /*11050*/  FMUL.FTZ R13, R124.reuse, R129 ;  /* 0x000000817c0d7220 */ /* 0x040fe20000410000 */
[-C--:B------:R-:W-:Y:S01]  /*11060*/  FMUL.FTZ R131, R124, R127.reuse ;  /* 0x0000007f7c837220 */ /* 0x080fe20000410000 */
[C---:B------:R-:W-:Y:S01]  /*11070*/  FMUL.FTZ R128, R125.reuse, R120 ;  /* 0x000000787d807220 */ /* 0x040fe20000410000 */
[--C-:B------:R-:W-:Y:S02]  /*11080*/  HADD2.F32 R124, -RZ, R116.reuse.H1_H1 ;  /* 0x30000074ff7c7230 */ /* 0x100fe40000004100 */
[C---:B------:R-:W-:Y:S01]  /*11090*/  FFMA.FTZ R13, R122.reuse, R127, -R13 ;  /* 0x0000007f7a0d7223 */ /* 0x040fe2000001080d */
[----:B------:R-:W-:Y:S02]  /*110a0*/  HADD2.F32 R127, -RZ, R116.H0_H0 ;  /* 0x20000074ff7f7230 */ /* 0x000fe40000004100 */
[----:B------:R-:W-:Y:S01]  /*110b0*/  FMUL.FTZ R130, R125, R126 ;  /* 0x0000007e7d827220 */ /* 0x000fe20000410000 */
[----:B------:R-:W-:Y:S01]  /*110c0*/  FFMA.FTZ R29, R122, R129, R131 ;  /* 0x000000817a1d7223 */ /* 0x000fe20000010083 */
[----:B------:R-:W-:-:S02]  /*110d0*/  HADD2.F32 R121, -RZ, R14.H0_H0 ;  /* 0x2000000eff797230 */ /* 0x000fc40000004100 */
[----:B------:R-:W-:Y:S01]  /*110e0*/  FFMA.FTZ R116, R119, R126, -R128 ;  /* 0x0000007e77747223 */ /* 0x000fe20000010880 */
[----:B------:R-:W-:Y:S01]  /*110f0*/  FMUL.FTZ R125, R123, R127 ;  /* 0x0000007f7b7d7220 */ /* 0x000fe20000410000 */
[--C-:B------:R-:W-:Y:S02]  /*11100*/  HADD2.F32 R122, -RZ, R115.reuse.H1_H1 ;  /* 0x30000073ff7a7230 */ /* 0x100fe40000004100 */
[----:B------:R-:W-:Y:S01]  /*11110*/  FFMA.FTZ R120, R119, R120, R130 ;  /* 0x0000007877787223 */ /* 0x000fe20000010082 */
[-C--:B------:R-:W-:Y:S01]  /*11120*/  FMUL.FTZ R126, R123, R124.reuse ;  /* 0x0000007c7b7e7220 */ /* 0x080fe20000410000 */
[----:B------:R-:W-:Y:S01]  /*11130*/  FFMA.FTZ R119, R118, R124, -R125 ;  /* 0x0000007c76777223 */ /* 0x000fe2000001087d */
[----:B------:R-:W-:Y:S02]  /*11140*/  HADD2.F32 R124, -RZ, R115.H0_H0 ;  /* 0x20000073ff7c7230 */ /* 0x000fe40000004100 */
[----:B------:R-:W-:Y:S01]  /*11150*/  FMUL.FTZ R130, R121, R122 ;  /* 0x0000007a79827220 */ /* 0x000fe20000410000 */
[----:B------:R-:W-:-:S02]  /*11160*/  HADD2.F32 R117, -RZ, R15.H0_H0 ;  /* 0x2000000fff757230 */ /* 0x000fc40000004100 */
[----:B------:R-:W-:Y:S01]  /*11170*/  FFMA.FTZ R118, R118, R127, R126 ;  /* 0x0000007f76767223 */ /* 0x000fe2000001007e */
[--C-:B------:R-:W-:Y:S02]  /*11180*/  HADD2.F32 R128, -RZ, R114.reuse.H0_H0 ;  /* 0x20000072ff807230 */ /* 0x100fe40000004100 */
[-C--:B------:R-:W-:Y:S01]  /*11190*/  FMUL.FTZ R132, R121, R124.reuse ;  /* 0x0000007c79847220 */ /* 0x080fe20000410000 */
[----:B------:R-:W-:Y:S02]  /*111a0*/  HADD2.F32 R126, -RZ, R114.H1_H1 ;  /* 0x30000072ff7e7230 */ /* 0x000fe40000004100 */
[----:B------:R-:W-:Y:S01]  /*111b0*/  FFMA.FTZ R114, R9, R124, -R130 ;  /* 0x0000007c09727223 */ /* 0x000fe20000010882 */
[----:B------:R-:W-:Y:S02]  /*111c0*/  HADD2.F32 R15, -RZ, R15.H1_H1 ;  /* 0x3000000fff0f7230 */ /* 0x000fe40000004100 */
[----:B------:R-:W-:Y:S01]  /*111d0*/  FMUL.FTZ R130, R117, R128 ;  /* 0x0000008075827220 */ /* 0x000fe20000410000 */
[----:B------:R-:W-:-:S02]  /*111e0*/  HADD2.F32 R124, -RZ, R27.H0_H0 ;  /* 0x2000001bff7c7230 */ /* 0x000fc40000004100 */
[----:B------:R-:W-:Y:S01]  /*111f0*/  FMUL.FTZ R117, R117, R126 ;  /* 0x0000007e75757220 */ /* 0x000fe20000410000 */
[----:B------:R-:W-:Y:S01]  /*11200*/  FFMA.FTZ R122, R9, R122, R132 ;  /* 0x0000007a097a7223 */ /* 0x000fe20000010084 */
[----:B------:R-:W-:Y:S01]  /*11210*/  FFMA.FTZ R130, R31, R126, -R130 ;  /* 0x0000007e1f827223 */ /* 0x000fe20000010882 */
[C---:B------:R-:W-:Y:S01]  /*11220*/  FMUL.FTZ R126, R15.reuse, R30 ;  /* 0x0000001e0f7e7220 */ /* 0x040fe20000410000 */
[----:B------:R-:W-:Y:S01]  /*11230*/  FMUL.FTZ R132, R15, R124 ;  /* 0x0000007c0f847220 */ /* 0x000fe20000410000 */
[----:B------:R-:W-:Y:S02]  /*11240*/  HADD2.F32 R12, -RZ, R12.H1_H1 ;  /* 0x3000000cff0c7230 */ /* 0x000fe40000004100 */
[----:B------:R-:W-:Y:S01]  /*11250*/  FFMA.FTZ R117, R31, R128, R117 ;  /* 0x000000801f757223 */ /* 0x000fe20000010075 */
[----:B------:R-:W-:Y:S02]  /*11260*/  HADD2.F32 R14, -RZ, R14.H1_H1 ;  /* 0x3000000eff0e7230 */ /* 0x000fe40000004100 */
[----:B------:R-:W-:Y:S01]  /*11270*/  FFMA.FTZ R121, R11, R30, -R132 ;  /* 0x0000001e0b797223 */ /* 0x000fe20000010884 */
[----:B------:R-:W-:-:S02]  /*11280*/  HADD2.F32 R15, -RZ, R24.H0_H0 ;  /* 0x20000018ff0f7230 */ /* 0x000fc40000004100 */
[----:B------:R-:W-:Y:S01]  /*11290*/  FFMA.FTZ R126, R11, R124, R126 ;  /* 0x0000007c0b7e7223 */ /* 0x000fe2000001007e */
[----:B------:R-:W-:Y:S02]  /*112a0*/  HADD2.F32 R27, -RZ, R26.H0_H0 ;  /* 0x2000001aff1b7230 */ /* 0x000fe40000004100 */
[----:B------:R-:W-:Y:S02]  /*112b0*/  HADD2.F32 R9, -RZ, R28.H0_H0 ;  /* 0x2000001cff097230 */ /* 0x000fe40000004100 */
[----:B------:R-:W-:Y:S01]  /*112c0*/  FMUL.FTZ R11, R12, R15 ;  /* 0x0000000f0c0b7220 */ /* 0x000fe20000410000 */
[----:B------:R-:W-:Y:S02]  /*112d0*/  HADD2.F32 R10, -RZ, R10.H1_H1 ;  /* 0x3000000aff0a7230 */ /* 0x000fe40000004100 */
[C---:B------:R-:W-:Y:S01]  /*112e0*/  FMUL.FTZ R115, R14.reuse, R27 ;  /* 0x0000001b0e737220 */ /* 0x040fe20000410000 */
[----:B------:R-:W-:Y:S01]  /*112f0*/  FMUL.FTZ R14, R14, R25 ;  /* 0x000000190e0e7220 */ /* 0x000fe20000410000 */
[-C--:B------:R-:W-:Y:S01]  /*11300*/  FMUL.FTZ R24, R12, R9.reuse ;  /* 0x000000090c187220 */ /* 0x080fe20000410000 */
[----:B------:R-:W-:Y:S01]  /*11310*/  FFMA.FTZ R12, R8, R9, -R11 ;  /* 0x00000009080c7223 */ /* 0x000fe2000001080b */
[C---:B------:R-:W-:Y:S01]  /*11320*/  FFMA.FTZ R115, R10.reuse, R25, -R115 ;  /* 0x000000190a737223 */ /* 0x040fe20000010873 */
        /* <DEDUP_REMOVED lines=12> */
.L_x_2509:
[----:B------:R-:W-:Y:S05]  /*113f0*/  BSYNC B2 ;  /* 0x0000000000027941 */ /* 0x000fea0003800000 */
.L_x_2508:
[----:B------:R-:W-:Y:S05]  /*11400*/  @P4 BRA `(.L_x_2507) ;  /* 0x0000000400804947 */ /* 0x000fea0003800000 */
[----:B------:R-:W2:Y:S01]  /*11410*/  LDL R119, [R1+0x94] ;  /* 0x0000940001777983 */ /* 0x000ea20000100800 */
[----:B------:R-:W-:Y:S01]  /*11420*/  LEA.HI R113, R113, R20, RZ, 0x1d ;  /* 0x0000001471717211 */ /* 0x000fe200078fe8ff */
[--C-:B-1----:R-:W-:Y:S01]  /*11430*/  HADD2.F32 R112, -RZ, R110.reuse.H1_H1 ;  /* 0x3000006eff707230 */ /* 0x102fe20000004100 */
[----:B------:R-:W-:Y:S01]  /*11440*/  SHF.R.U32.HI R114, RZ, 0x10, R45 ;  /* 0x00000010ff727819 */ /* 0x000fe2000001162d */
[----:B------:R-:W-:Y:S01]  /*11450*/  HADD2.F32 R110, -RZ, R110.H0_H0 ;  /* 0x2000006eff6e7230 */ /* 0x000fe20000004100 */
[----:B------:R-:W-:Y:S01]  /*11460*/  SHF.R.S32.HI R10, RZ, 0x1f, R113 ;  /* 0x0000001fff0a7819 */ /* 0x000fe20000011471 */
[----:B------:R-:W-:Y:S01]  /*11470*/  IMAD.SHL.U32 R8, R113, 0x8, RZ ;  /* 0x0000000871087824 */ /* 0x000fe200078e00ff */
[--C-:B------:R-:W-:Y:S02]  /*11480*/  SHF.R.U64 R25, R4, 0x10, R5.reuse ;  /* 0x0000001004197819 */ /* 0x100fe40000001205 */
[----:B------:R-:W-:Y:S01]  /*11490*/  LEA.HI R10, R10, R113, RZ, 0x3 ;  /* 0x000000710a0a7211 */ /* 0x000fe200078f18ff */
[--C-:B------:R-:W-:Y:S01]  /*114a0*/  HADD2.F32 R113, -RZ, R109.reuse.H1_H1 ;  /* 0x3000006dff717230 */ /* 0x100fe20000004100 */
[----:B0-----:R-:W-:Y:S01]  /*114b0*/  LOP3.LUT R9, R8, 0x38, RZ, 0xc0, !PT ;  /* 0x0000003808097812 */ /* 0x001fe200078ec0ff */
[----:B------:R-:W-:Y:S01]  /*114c0*/  HADD2.F32 R109, -RZ, R109.H0_H0 ;  /* 0x2000006dff6d7230 */ /* 0x000fe20000004100 */
[----:B------:R-:W-:Y:S01]  /*114d0*/  SHF.R.U32.HI R115, RZ, 0x10, R5 ;  /* 0x00000010ff737819 */ /* 0x000fe20000011605 */
[----:B------:R-:W-:Y:S01]  /*114e0*/  IMAD.SHL.U32 R10, R10, 0x400, RZ ;  /* 0x000004000a0a7824 */ /* 0x000fe200078e00ff */
[----:B------:R-:W-:Y:S01]  /*114f0*/  LOP3.LUT R8, R9, 0x1c0, R234, 0xf8, !PT ;  /* 0x000001c009087812 */ /* 0x000fe200078ef8ea */
[----:B------:R-:W-:Y:S01]  /*11500*/  HADD2.F32 R25, -RZ, R25.H0_H0 ;  /* 0x20000019ff197230 */ /* 0x000fe20000004100 */
[----:B------:R-:W-:Y:S01]  /*11510*/  SHF.R.U64 R4, R46, 0x10, R47 ;  /* 0x000000102e047819 */ /* 0x000fe2000000122f */
[----:B------:R-:W-:Y:S01]  /*11520*/  HADD2.F32 R115, -RZ, R115.H0_H0 ;  /* 0x20000073ff737230 */ /* 0x000fe20000004100 */
[----:B------:R-:W-:-:S02]  /*11530*/  LOP3.LUT R12, R8, R235, RZ, 0x3c, !PT ;  /* 0x000000eb080c7212 */ /* 0x000fc400078e3cff */
[----:B------:R-:W-:Y:S02]  /*11540*/  LOP3.LUT R13, R10, 0x7fffe000, RZ, 0xc0, !PT ;  /* 0x7fffe0000a0d7812 */ /* 0x000fe400078ec0ff */
[----:B------:R-:W-:Y:S02]  /*11550*/  SHF.R.U64 R24, R44, 0x10, R45 ;  /* 0x000000102c187819 */ /* 0x000fe4000000122d */
[----:B------:R-:W-:Y:S02]  /*11560*/  IADD3 R13, R12, R13, R236 ;  /* 0x0000000d0c0d7210 */ /* 0x000fe40007ffe0ec */
[----:B------:R-:W-:Y:S02]  /*11570*/  SHF.R.U32.HI R46, RZ, 0x10, R47 ;  /* 0x00000010ff2e7819 */ /* 0x000fe4000001162f */
[----:B------:R-:W-:Y:S02]  /*11580*/  LEA R21, R13, R16, 0x1 ;  /* 0x000000100d157211 */ /* 0x000fe400078e08ff */
[--C-:B------:R-:W-:Y:S01]  /*11590*/  SHF.R.U64 R5, R6, 0x10, R7.reuse ;  /* 0x0000001006057819 */ /* 0x100fe20000001207 */
[----:B------:R-:W-:Y:S01]  /*115a0*/  HADD2.F32 R46, -RZ, R46.H0_H0 ;  /* 0x2000002eff2e7230 */ /* 0x000fe20000004100 */
[----:B------:R-:W-:Y:S01]  /*115b0*/  SHF.R.U32.HI R6, RZ, 0x10, R7 ;  /* 0x00000010ff067819 */ /* 0x000fe20000011607 */
[----:B------:R-:W0:Y:S04]  /*115c0*/  LDS.128 R12, [R21+0x14400] ;  /* 0x01440000150c7984 */ /* 0x000e280000000c00 */
[----:B------:R-:W-:-:S02]  /*115d0*/  HADD2.F32 R6, -RZ, R6.H0_H0 ;  /* 0x20000006ff067230 */ /* 0x000fc40000004100 */
[--C-:B0-----:R-:W-:Y:S02]  /*115e0*/  HADD2.F32 R31, -RZ, R13.reuse.H0_H0 ;  /* 0x2000000dff1f7230 */ /* 0x101fe40000004100 */
[----:B------:R-:W-:Y:S02]  /*115f0*/  HADD2.F32 R44, -RZ, R13.H1_H1 ;  /* 0x3000000dff2c7230 */ /* 0x000fe40000004100 */
[--C-:B------:R-:W-:Y:S02]  /*11600*/  HADD2.F32 R47, -RZ, R15.reuse.H0_H0 ;  /* 0x2000000fff2f7230 */ /* 0x100fe40000004100 */
[C---:B------:R-:W-:Y:S01]  /*11610*/  FMUL.FTZ R13, R31.reuse, R113 ;  /* 0x000000711f0d7220 */ /* 0x040fe20000410000 */
[----:B------:R-:W-:Y:S02]  /*11620*/  HADD2.F32 R27, -RZ, R15.H1_H1 ;  /* 0x3000000fff1b7230 */ /* 0x000fe40000004100 */
[----:B------:R-:W-:Y:S01]  /*11630*/  FMUL.FTZ R15, R31, R112 ;  /* 0x000000701f0f7220 */ /* 0x000fe20000410000 */
[----:B------:R-:W-:-:S02]  /*11640*/  HADD2.F32 R31, -RZ, R114.H0_H0 ;  /* 0x20000072ff1f7230 */ /* 0x000fc40000004100 */
[----:B------:R-:W-:Y:S01]  /*11650*/  FMUL.FTZ R117, R44, R115 ;  /* 0x000000732c757220 */ /* 0x000fe20000410000 */
[----:B------:R-:W-:Y:S02]  /*11660*/  HADD2.F32 R30, -RZ, R12.H0_H0 ;  /* 0x2000000cff1e7230 */ /* 0x000fe40000004100 */
[----:B------:R-:W-:Y:S02]  /*11670*/  HADD2.F32 R45, -RZ, R14.H0_H0 ;  /* 0x2000000eff2d7230 */ /* 0x000fe40000004100 */
[----:B------:R-:W-:Y:S02]  /*11680*/  HADD2.F32 R12, -RZ, R12.H1_H1 ;  /* 0x3000000cff0c7230 */ /* 0x000fe40000004100 */
[----:B------:R-:W-:Y:S01]  /*11690*/  FMUL.FTZ R114, R30, R110 ;  /* 0x0000006e1e727220 */ /* 0x000fe20000410000 */
[----:B------:R-:W-:Y:S01]  /*116a0*/  HADD2.F32 R14, -RZ, R14.H1_H1 ;  /* 0x3000000eff0e7230 */ /* 0x000fe20000004100 */
[----:B--2---:R-:W0:Y:S02]  /*116b0*/  LDS.128 R8, [R119] ;  /* 0x0000000077087984 */ /* 0x004e240000000c00 */
[----:B0-----:R-:W-:-:S02]  /*116c0*/  HADD2.F32 R26, -RZ, R9.H0_H0 ;  /* 0x20000009ff1a7230 */ /* 0x001fc40000004100 */
[----:B------:R-:W-:Y:S02]  /*116d0*/  HADD2.F32 R29, -RZ, R8.H0_H0 ;  /* 0x20000008ff1d7230 */ /* 0x000fe40000004100 */
[----:B------:R-:W-:Y:S02]  /*116e0*/  HADD2.F32 R7, -RZ, R10.H0_H0 ;  /* 0x2000000aff077230 */ /* 0x000fe40000004100 */
[C---:B------:R-:W-:Y:S01]  /*116f0*/  FFMA.FTZ R13, R26.reuse, R112, -R13 ;  /* 0x000000701a0d7223 */ /* 0x040fe2000001080d */
[----:B------:R-:W-:Y:S01]  /*11700*/  FFMA.FTZ R15, R26, R113, R15 ;  /* 0x000000711a0f7223 */ /* 0x000fe2000001000f */
[----:B------:R-:W-:Y:S01]  /*11710*/  FMUL.FTZ R113, R44, R31 ;  /* 0x0000001f2c717220 */ /* 0x000fe20000410000 */
[----:B------:R-:W-:Y:S02]  /*11720*/  HADD2.F32 R112, -RZ, R108.H0_H0 ;  /* 0x2000006cff707230 */ /* 0x000fe40000004100 */
[----:B------:R-:W-:Y:S01]  /*11730*/  FMUL.FTZ R44, R30, R109 ;  /* 0x0000006d1e2c7220 */ /* 0x000fe20000410000 */
[----:B------:R-:W-:-:S02]  /*11740*/  HADD2.F32 R30, -RZ, R111.H0_H0 ;  /* 0x2000006fff1e7230 */ /* 0x000fc40000004100 */
[C---:B------:R-:W-:Y:S01]  /*11750*/  FFMA.FTZ R114, R29.reuse, R109, R114 ;  /* 0x0000006d1d727223 */ /* 0x040fe20000010072 */
[----:B------:R-:W-:Y:S02]  /*11760*/  HADD2.F32 R108, -RZ, R108.H1_H1 ;  /* 0x3000006cff6c7230 */ /* 0x000fe40000004100 */
[----:B------:R-:W-:Y:S01]  /*11770*/  FFMA.FTZ R110, R29, R110, -R44 ;  /* 0x0000006e1d6e7223 */ /* 0x000fe2000001082c */
[C---:B------:R-:W-:Y:S01]  /*11780*/  FMUL.FTZ R116, R45.reuse, R112 ;  /* 0x000000702d747220 */ /* 0x040fe20000410000 */
[----:B------:R-:W-:Y:S02]  /*11790*/  HADD2.F32 R44, -RZ, R111.H1_H1 ;  /* 0x3000006fff2c7230 */ /* 0x000fe40000004100 */
[-C--:B------:R-:W-:Y:S01]  /*117a0*/  FMUL.FTZ R118, R45, R30.reuse ;  /* 0x0000001e2d767220 */ /* 0x080fe20000410000 */
[----:B------:R-:W-:Y:S02]  /*117b0*/  HADD2.F32 R28, -RZ, R9.H1_H1 ;  /* 0x30000009ff1c7230 */ /* 0x000fe40000004100 */
[----:B------:R-:W-:Y:S01]  /*117c0*/  FFMA.FTZ R116, R7, R30, -R116 ;  /* 0x0000001e07747223 */ /* 0x000fe20000010874 */
[----:B------:R-:W-:-:S02]  /*117d0*/  HADD2.F32 R9, -RZ, R11.H0_H0 ;  /* 0x2000000bff097230 */ /* 0x000fc40000004100 */
[C---:B------:R-:W-:Y:S01]  /*117e0*/  FMUL.FTZ R30, R47.reuse, R108 ;  /* 0x0000006c2f1e7220 */ /* 0x040fe20000410000 */
[----:B------:R-:W-:Y:S01]  /*117f0*/  FMUL.FTZ R47, R47, R44 ;  /* 0x0000002c2f2f7220 */ /* 0x000fe20000410000 */
[----:B------:R-:W-:Y:S02]  /*11800*/  HADD2.F32 R11, -RZ, R11.H1_H1 ;  /* 0x3000000bff0b7230 */ /* 0x000fe40000004100 */
[----:B------:R-:W-:Y:S01]  /*11810*/  FFMA.FTZ R118, R7, R112, R118 ;  /* 0x0000007007767223 */ /* 0x000fe20000010076 */
[C---:B------:R-:W-:Y:S01]  /*11820*/  FFMA.FTZ R30, R9.reuse, R44, -R30 ;  /* 0x0000002c091e7223 */ /* 0x040fe2000001081e */
[----:B------:R-:W-:Y:S01]  /*11830*/  FFMA.FTZ R47, R9, R108, R47 ;  /* 0x0000006c092f7223 */ /* 0x000fe2000001002f */
[C---:B------:R-:W-:Y:S01]  /*11840*/  FMUL.FTZ R112, R27.reuse, R6 ;  /* 0x000000061b707220 */ /* 0x040fe20000410000 */
[----:B------:R-:W-:Y:S01]  /*11850*/  FMUL.FTZ R44, R27, R46 ;  /* 0x0000002e1b2c7220 */ /* 0x000fe20000410000 */
[----:B------:R-:W-:Y:S02]  /*11860*/  HADD2.F32 R9, -RZ, R5.H0_H0 ;  /* 0x20000005ff097230 */ /* 0x000fe40000004100 */
[----:B------:R-:W-:Y:S01]  /*11870*/  FFMA.FTZ R26, R28, R31, -R117 ;  /* 0x0000001f1c1a7223 */ /* 0x000fe20000010875 */
[----:B------:R-:W-:-:S02]  /*11880*/  HADD2.F32 R7, -RZ, R24.H0_H0 ;  /* 0x20000018ff077230 */ /* 0x000fc40000004100 */
[C---:B------:R-:W-:Y:S01]  /*11890*/  FFMA.FTZ R45, R11.reuse, R46, -R112 ;  /* 0x0000002e0b2d7223 */ /* 0x040fe20000010870 */
[----:B------:R-:W-:Y:S02]  /*118a0*/  HADD2.F32 R5, -RZ, R4.H0_H0 ;  /* 0x20000004ff057230 */ /* 0x000fe40000004100 */
[----:B------:R-:W-:Y:S01]  /*118b0*/  FFMA.FTZ R44, R11, R6, R44 ;  /* 0x000000060b2c7223 */ /* 0x000fe2000001002c */
[----:B------:R-:W-:Y:S02]  /*118c0*/  HADD2.F32 R8, -RZ, R8.H1_H1 ;  /* 0x30000008ff087230 */ /* 0x000fe40000004100 */
[----:B------:R-:W-:Y:S01]  /*118d0*/  FMUL.FTZ R11, R12, R25 ;  /* 0x000000190c0b7220 */ /* 0x000fe20000410000 */
[----:B------:R-:W-:Y:S02]  /*118e0*/  HADD2.F32 R10, -RZ, R10.H1_H1 ;  /* 0x3000000aff0a7230 */ /* 0x000fe40000004100 */
[----:B------:R-:W-:Y:S01]  /*118f0*/  FMUL.FTZ R29, R14, R9 ;  /* 0x000000090e1d7220 */ /* 0x000fe20000410000 */
[----:B------:R-:W-:Y:S01]  /*11900*/  FMUL.FTZ R12, R12, R7 ;  /* 0x000000070c0c7220 */ /* 0x000fe20000410000 */
[----:B------:R-:W-:Y:S01]  /*11910*/  FMUL.FTZ R14, R14, R5 ;  /* 0x000000050e0e7220 */ /* 0x000fe20000410000 */
        /* <DEDUP_REMOVED lines=15> */
.L_x_2507:
[----:B------:R-:W-:Y:S05]  /*11a10*/  BSYNC B1 ;  /* 0x0000000000017941 */ /* 0x000fea0003800000 */
.L_x_2506:
[----:B------:R-:W-:Y:S04]  /*11a20*/  BSSY B1, `(.L_x_2510) ;  /* 0x00000d2000017945 */ /* 0x000fe80003800000 */
[----:B------:R-:W-:Y:S05]  /*11a30*/  @P1 BRA `(.L_x_2511) ;  /* 0x0000000c00401947 */ /* 0x000fea0003800000 */
[----:B------:R3:W5:Y:S01]  /*11a40*/  LDL R108, [R1+0x80] ;  /* 0x00008000016c7983 */ /* 0x0007620000100800 */
[----:B-1----:R-:W1:Y:S01]  /*11a50*/  LDC R13, c[0x0][0x3d4] ;  /* 0x0000f500ff0d7b82 */ /* 0x002e620000000800 */
[----:B------:R-:W-:Y:S01]  /*11a60*/  BSSY B2, `(.L_x_2512) ;  /* 0x0000066000027945 */ /* 0x000fe20003800000 */
[-C--:B-1----:R-:W-:Y:S02]  /*11a70*/  ISETP.GE.AND P0, PT, R213, R13.reuse, PT ;  /* 0x0000000dd500720c */ /* 0x082fe40003f06270 */
[----:B------:R-:W-:-:S11]  /*11a80*/  ISETP.GE.AND P1, PT, R212, R13, PT ;  /* 0x0000000dd400720c */ /* 0x000fd60003f26270 */
[----:B---3--:R-:W-:Y:S05]  /*11a90*/  @P0 BRA `(.L_x_2513) ;  /* 0x0000000400880947 */ /* 0x008fea0003800000 */
[----:B--2---:R-:W-:Y:S02]  /*11aa0*/  LEA.HI R4, R13, R222, RZ, 0x1d ;  /* 0x000000de0d047211 */ /* 0x004fe400078fe8ff */
[----:B-----5:R-:W-:Y:S02]  /*11ab0*/  R2UR UR4, R108 ;  /* 0x000000006c0472ca */ /* 0x020fe400000e0000 */
[----:B------:R-:W-:Y:S01]  /*11ac0*/  SHF.R.S32.HI R5, RZ, 0x1f, R4 ;  /* 0x0000001fff057819 */ /* 0x000fe20000011404 */
[----:B------:R-:W-:Y:S01]  /*11ad0*/  IMAD.SHL.U32 R6, R4, 0x8, RZ ;  /* 0x0000000804067824 */ /* 0x000fe200078e00ff */
[----:B------:R-:W-:Y:S02]  /*11ae0*/  LOP3.LUT R7, R229, 0x38, R213, 0xf8, !PT ;  /* 0x00000038e5077812 */ /* 0x000fe400078ef8d5 */
[----:B------:R-:W-:Y:S02]  /*11af0*/  LEA.HI R5, R5, R4, RZ, 0x3 ;  /* 0x0000000405057211 */ /* 0x000fe400078f18ff */
[----:B------:R-:W-:-:S02]  /*11b00*/  LOP3.LUT R4, R229, 0x38, R6, 0xf8, !PT ;  /* 0x00000038e5047812 */ /* 0x000fc400078ef806 */
[----:B------:R-:W-:Y:S01]  /*11b10*/  LOP3.LUT R7, R230, R7, R233, 0xf6, !PT ;  /* 0x00000007e6077212 */ /* 0x000fe200078ef6e9 */
[----:B------:R-:W-:Y:S01]  /*11b20*/  IMAD.SHL.U32 R5, R5, 0x400, RZ ;  /* 0x0000040005057824 */ /* 0x000fe200078e00ff */
[----:B0-----:R-:W-:Y:S02]  /*11b30*/  LOP3.LUT R9, R4, R233, RZ, 0x3c, !PT ;  /* 0x000000e904097212 */ /* 0x001fe400078e3cff */
[----:B------:R-:W-:Y:S02]  /*11b40*/  LEA R12, R7, UR4, 0x1 ;  /* 0x00000004070c7c11 */ /* 0x000fe4000f8e08ff */
[----:B------:R-:W-:Y:S02]  /*11b50*/  LOP3.LUT R8, R5, 0x7fffe000, RZ, 0xc0, !PT ;  /* 0x7fffe00005087812 */ /* 0x000fe400078ec0ff */
[----:B------:R-:W-:Y:S01]  /*11b60*/  SHF.R.U64 R15, R40, 0x10, R41 ;  /* 0x00000010280f7819 */ /* 0x000fe20000001229 */
[----:B------:R-:W0:Y:S01]  /*11b70*/  LDS.128 R4, [R12] ;  /* 0x000000000c047984 */ /* 0x000e220000000c00 */
[----:B------:R-:W-:-:S02]  /*11b80*/  IADD3 R9, R9, R8, R230 ;  /* 0x0000000809097210 */ /* 0x000fc40007ffe0e6 */
[----:B------:R-:W-:Y:S01]  /*11b90*/  SHF.R.U32.HI R44, RZ, 0x10, R41 ;  /* 0x00000010ff2c7819 */ /* 0x000fe20000011629 */
[--C-:B------:R-:W-:Y:S01]  /*11ba0*/  HADD2.F32 R41, -RZ, R105.reuse.H1_H1 ;  /* 0x30000069ff297230 */ /* 0x100fe20000004100 */
[--C-:B------:R-:W-:Y:S01]  /*11bb0*/  SHF.R.U64 R25, R38, 0x10, R39.reuse ;  /* 0x0000001026197819 */ /* 0x100fe20000001227 */
[----:B------:R-:W-:Y:S01]  /*11bc0*/  IMAD R14, R9, 0x2, R16 ;  /* 0x00000002090e7824 */ /* 0x000fe200078e0210 */
[----:B------:R-:W-:Y:S01]  /*11bd0*/  SHF.R.U32.HI R46, RZ, 0x10, R39 ;  /* 0x00000010ff2e7819 */ /* 0x000fe20000011627 */
[--C-:B------:R-:W-:Y:S01]  /*11be0*/  HADD2.F32 R39, -RZ, R106.reuse.H1_H1 ;  /* 0x3000006aff277230 */ /* 0x100fe20000004100 */
[----:B------:R-:W-:Y:S01]  /*11bf0*/  SHF.R.U32.HI R40, RZ, 0x10, R37 ;  /* 0x00000010ff287819 */ /* 0x000fe20000011625 */
[----:B------:R-:W-:Y:S01]  /*11c00*/  HADD2.F32 R38, -RZ, R105.H0_H0 ;  /* 0x20000069ff267230 */ /* 0x000fe20000004100 */
[----:B------:R-:W1:Y:S01]  /*11c10*/  LDS.128 R8, [R14+0x14400] ;  /* 0x014400000e087984 */ /* 0x000e620000000c00 */
[--C-:B------:R-:W-:Y:S01]  /*11c20*/  SHF.R.U64 R21, R42, 0x10, R43.reuse ;  /* 0x000000102a157819 */ /* 0x100fe2000000122b */
[----:B------:R-:W-:Y:S01]  /*11c30*/  HADD2.F32 R106, -RZ, R106.H0_H0 ;  /* 0x2000006aff6a7230 */ /* 0x000fe20000004100 */
[----:B------:R-:W-:Y:S01]  /*11c40*/  SHF.R.U32.HI R47, RZ, 0x10, R43 ;  /* 0x00000010ff2f7819 */ /* 0x000fe2000001162b */
[----:B------:R-:W-:Y:S01]  /*11c50*/  HADD2.F32 R40, -RZ, R40.H0_H0 ;  /* 0x20000028ff287230 */ /* 0x000fe20000004100 */
[----:B------:R-:W-:Y:S01]  /*11c60*/  SHF.R.U64 R24, R36, 0x10, R37 ;  /* 0x0000001024187819 */ /* 0x000fe20000001225 */
[----:B------:R-:W-:-:S02]  /*11c70*/  HADD2.F32 R25, -RZ, R25.H0_H0 ;  /* 0x20000019ff197230 */ /* 0x000fc40000004100 */
[----:B------:R-:W-:Y:S02]  /*11c80*/  HADD2.F32 R15, -RZ, R15.H0_H0 ;  /* 0x2000000fff0f7230 */ /* 0x000fe40000004100 */
[----:B------:R-:W-:Y:S02]  /*11c90*/  HADD2.F32 R21, -RZ, R21.H0_H0 ;  /* 0x20000015ff157230 */ /* 0x000fe40000004100 */
[--C-:B0-----:R-:W-:Y:S02]  /*11ca0*/  HADD2.F32 R26, -RZ, R5.reuse.H0_H0 ;  /* 0x20000005ff1a7230 */ /* 0x101fe40000004100 */
[----:B------:R-:W-:Y:S02]  /*11cb0*/  HADD2.F32 R27, -RZ, R5.H1_H1 ;  /* 0x30000005ff1b7230 */ /* 0x000fe40000004100 */
[----:B------:R-:W-:Y:S02]  /*11cc0*/  HADD2.F32 R5, -RZ, R4.H0_H0 ;  /* 0x20000004ff057230 */ /* 0x000fe40000004100 */
[----:B------:R-:W-:-:S02]  /*11cd0*/  HADD2.F32 R28, -RZ, R6.H0_H0 ;  /* 0x20000006ff1c7230 */ /* 0x000fc40000004100 */
[--C-:B------:R-:W-:Y:S02]  /*11ce0*/  HADD2.F32 R29, -RZ, R7.reuse.H0_H0 ;  /* 0x20000007ff1d7230 */ /* 0x100fe40000004100 */
[----:B------:R-:W-:Y:S02]  /*11cf0*/  HADD2.F32 R7, -RZ, R7.H1_H1 ;  /* 0x30000007ff077230 */ /* 0x000fe40000004100 */
[--C-:B-1----:R-:W-:Y:S02]  /*11d00*/  HADD2.F32 R30, -RZ, R9.reuse.H0_H0 ;  /* 0x20000009ff1e7230 */ /* 0x102fe40000004100 */
[----:B------:R-:W-:Y:S02]  /*11d10*/  HADD2.F32 R31, -RZ, R9.H1_H1 ;  /* 0x30000009ff1f7230 */ /* 0x000fe40000004100 */
[----:B------:R-:W-:Y:S02]  /*11d20*/  HADD2.F32 R9, -RZ, R8.H0_H0 ;  /* 0x20000008ff097230 */ /* 0x000fe40000004100 */
[C---:B------:R-:W-:Y:S01]  /*11d30*/  FMUL.FTZ R43, R30.reuse, R41 ;  /* 0x000000291e2b7220 */ /* 0x040fe20000410000 */
[----:B------:R-:W-:Y:S01]  /*11d40*/  FMUL.FTZ R45, R30, R39 ;  /* 0x000000271e2d7220 */ /* 0x000fe20000410000 */
[----:B------:R-:W-:-:S02]  /*11d50*/  HADD2.F32 R30, -RZ, R44.H0_H0 ;  /* 0x2000002cff1e7230 */ /* 0x000fc40000004100 */
[----:B------:R-:W-:Y:S01]  /*11d60*/  FMUL.FTZ R42, R31, R40 ;  /* 0x000000281f2a7220 */ /* 0x000fe20000410000 */
[C---:B------:R-:W-:Y:S01]  /*11d70*/  FFMA.FTZ R43, R26.reuse, R39, -R43 ;  /* 0x000000271a2b7223 */ /* 0x040fe2000001082b */
[----:B------:R-:W-:Y:S01]  /*11d80*/  FFMA.FTZ R45, R26, R41, R45 ;  /* 0x000000291a2d7223 */ /* 0x000fe2000001002d */
[----:B------:R-:W-:Y:S01]  /*11d90*/  FMUL.FTZ R26, R9, R38 ;  /* 0x00000026091a7220 */ /* 0x000fe20000410000 */
[----:B------:R-:W-:Y:S01]  /*11da0*/  FMUL.FTZ R44, R31, R30 ;  /* 0x0000001e1f2c7220 */ /* 0x000fe20000410000 */
[-C--:B------:R-:W-:Y:S01]  /*11db0*/  FMUL.FTZ R39, R9, R106.reuse ;  /* 0x0000006a09277220 */ /* 0x080fe20000410000 */
[----:B------:R-:W-:Y:S02]  /*11dc0*/  HADD2.F32 R36, -RZ, R10.H0_H0 ;  /* 0x2000000aff247230 */ /* 0x000fe40000004100 */
[C---:B------:R-:W-:Y:S01]  /*11dd0*/  FFMA.FTZ R106, R5.reuse, R106, -R26 ;  /* 0x0000006a056a7223 */ /* 0x040fe2000001081a */
[----:B------:R-:W-:Y:S02]  /*11de0*/  HADD2.F32 R31, -RZ, R104.H0_H0 ;  /* 0x20000068ff1f7230 */ /* 0x000fe40000004100 */
[----:B------:R-:W-:Y:S01]  /*11df0*/  FFMA.FTZ R39, R5, R38, R39 ;  /* 0x0000002605277223 */ /* 0x000fe20000010027 */
[----:B------:R-:W-:-:S02]  /*11e00*/  HADD2.F32 R9, -RZ, R107.H0_H0 ;  /* 0x2000006bff097230 */ /* 0x000fc40000004100 */
[C---:B------:R-:W-:Y:S01]  /*11e10*/  FFMA.FTZ R42, R27.reuse, R30, -R42 ;  /* 0x0000001e1b2a7223 */ /* 0x040fe2000001082a */
[----:B------:R-:W-:Y:S02]  /*11e20*/  HADD2.F32 R37, -RZ, R11.H0_H0 ;  /* 0x2000000bff257230 */ /* 0x000fe40000004100 */
[C---:B------:R-:W-:Y:S01]  /*11e30*/  FMUL.FTZ R5, R36.reuse, R31 ;  /* 0x0000001f24057220 */ /* 0x040fe20000410000 */
[----:B------:R-:W-:Y:S02]  /*11e40*/  HADD2.F32 R104, -RZ, R104.H1_H1 ;  /* 0x30000068ff687230 */ /* 0x000fe40000004100 */
[----:B------:R-:W-:Y:S01]  /*11e50*/  FMUL.FTZ R41, R36, R9 ;  /* 0x0000000924297220 */ /* 0x000fe20000410000 */
[----:B------:R-:W-:Y:S02]  /*11e60*/  HADD2.F32 R26, -RZ, R107.H1_H1 ;  /* 0x3000006bff1a7230 */ /* 0x000fe40000004100 */
[----:B------:R-:W-:Y:S01]  /*11e70*/  FFMA.FTZ R44, R27, R40, R44 ;  /* 0x000000281b2c7223 */ /* 0x000fe2000001002c */
        /* <DEDUP_REMOVED lines=8> */
[----:B------:R-:W-:Y:S02]  /*11f00*/  HADD2.F32 R8, -RZ, R8.H1_H1 ;  /* 0x30000008ff087230 */ /* 0x000fe40000004100 */
[----:B------:R-:W-:Y:S01]  /*11f10*/  FMUL.FTZ R28, R11, R36 ;  /* 0x000000240b1c7220 */ /* 0x000fe20000410000 */
[----:B------:R-:W-:-:S02]  /*11f20*/  HADD2.F32 R10, -RZ, R10.H1_H1 ;  /* 0x3000000aff0a7230 */ /* 0x000fc40000004100 */
[-C--:B------:R-:W-:Y:S01]  /*11f30*/  FMUL.FTZ R26, R11, R30.reuse ;  /* 0x0000001e0b1a7220 */ /* 0x080fe20000410000 */
        /* <DEDUP_REMOVED lines=24> */
.L_x_2513:
[----:B------:R-:W-:Y:S05]  /*120c0*/  BSYNC B2 ;  /* 0x0000000000027941 */ /* 0x000fea0003800000 */
.L_x_2512:
[----:B------:R-:W-:Y:S05]  /*120d0*/  @P1 BRA `(.L_x_2511) ;  /* 0x0000000400981947 */ /* 0x000fea0003800000 */
[----:B-12---:R-:W-:Y:S01]  /*120e0*/  LEA.HI R4, R0, R212, RZ, 0x6 ;  /* 0x000000d400047211 */ /* 0x006fe200078f30ff */
[--C-:B------:R-:W-:Y:S01]  /*120f0*/  HADD2.F32 R29, -RZ, R102.reuse.H1_H1 ;  /* 0x30000066ff1d7230 */ /* 0x100fe20000004100 */
[----:B------:R-:W-:Y:S01]  /*12100*/  LEA.HI R13, R13, R20, RZ, 0x1d ;  /* 0x000000140d0d7211 */ /* 0x000fe200078fe8ff */
[--C-:B------:R-:W-:Y:S01]  /*12110*/  HADD2.F32 R31, -RZ, R101.reuse.H1_H1 ;  /* 0x30000065ff1f7230 */ /* 0x100fe20000004100 */
[----:B------:R-:W-:Y:S01]  /*12120*/  SHF.L.U32 R4, R4, 0x7, RZ ;  /* 0x0000000704047819 */ /* 0x000fe200000006ff */
[----:B------:R-:W-:Y:S01]  /*12130*/  HADD2.F32 R30, -RZ, R101.H0_H0 ;  /* 0x20000065ff1e7230 */ /* 0x000fe20000004100 */
[----:B------:R-:W-:Y:S01]  /*12140*/  SHF.R.S32.HI R6, RZ, 0x1f, R13 ;  /* 0x0000001fff067819 */ /* 0x000fe2000001140d */
[----:B------:R-:W-:Y:S01]  /*12150*/  HADD2.F32 R102, -RZ, R102.H0_H0 ;  /* 0x20000066ff667230 */ /* 0x000fe20000004100 */
[----:B------:R-:W-:Y:S01]  /*12160*/  LOP3.LUT R5, R4, 0xffffe000, RZ, 0xc0, !PT ;  /* 0xffffe00004057812 */ /* 0x000fe200078ec0ff */
[----:B------:R-:W-:Y:S01]  /*12170*/  IMAD.SHL.U32 R4, R13, 0x8, RZ ;  /* 0x000000080d047824 */ /* 0x000fe200078e00ff */
[----:B------:R-:W-:-:S02]  /*12180*/  LEA.HI R6, R6, R13, RZ, 0x3 ;  /* 0x0000000d06067211 */ /* 0x000fc400078f18ff */
[C---:B------:R-:W-:Y:S02]  /*12190*/  LOP3.LUT R8, R229.reuse, 0x38, R3, 0xf8, !PT ;  /* 0x00000038e5087812 */ /* 0x040fe400078ef803 */
[----:B------:R-:W-:Y:S01]  /*121a0*/  LOP3.LUT R4, R229, 0x38, R4, 0xf8, !PT ;  /* 0x00000038e5047812 */ /* 0x000fe200078ef804 */
[----:B------:R-:W-:Y:S01]  /*121b0*/  IMAD.SHL.U32 R6, R6, 0x400, RZ ;  /* 0x0000040006067824 */ /* 0x000fe200078e00ff */
[----:B------:R-:W-:Y:S02]  /*121c0*/  LOP3.LUT R8, R8, R233, RZ, 0x3c, !PT ;  /* 0x000000e908087212 */ /* 0x000fe400078e3cff */
[----:B-----5:R-:W-:Y:S02]  /*121d0*/  R2UR UR4, R108 ;  /* 0x000000006c0472ca */ /* 0x020fe400000e0000 */
[----:B------:R-:W-:Y:S02]  /*121e0*/  IADD3 R5, R8, R5, R230 ;  /* 0x0000000508057210 */ /* 0x000fe40007ffe0e6 */
[----:B0-----:R-:W-:-:S02]  /*121f0*/  LOP3.LUT R9, R4, R233, RZ, 0x3c, !PT ;  /* 0x000000e904097212 */ /* 0x001fc400078e3cff */
[----:B------:R-:W-:Y:S02]  /*12200*/  LOP3.LUT R8, R6, 0x7fffe000, RZ, 0xc0, !PT ;  /* 0x7fffe00006087812 */ /* 0x000fe400078ec0ff */
[----:B------:R-:W-:Y:S02]  /*12210*/  SHF.R.U64 R39, R32, 0x10, R33 ;  /* 0x0000001020277819 */ /* 0x000fe40000001221 */
[----:B------:R-:W-:Y:S02]  /*12220*/  IADD3 R9, R9, R8, R230 ;  /* 0x0000000809097210 */ /* 0x000fe40007ffe0e6 */
[----:B------:R-:W-:Y:S02]  /*12230*/  SHF.R.U64 R41, R48, 0x10, R49 ;  /* 0x0000001030297819 */ /* 0x000fe40000001231 */
[----:B------:R-:W-:Y:S01]  /*12240*/  LEA R12, R5, UR4, 0x1 ;  /* 0x00000004050c7c11 */ /* 0x000fe2000f8e08ff */
[----:B------:R-:W-:Y:S01]  /*12250*/  IMAD R13, R9, 0x2, R16 ;  /* 0x00000002090d7824 */ /* 0x000fe200078e0210 */
[----:B------:R-:W-:-:S02]  /*12260*/  SHF.R.U32.HI R32, RZ, 0x10, R33 ;  /* 0x00000010ff207819 */ /* 0x000fc40000011621 */
[----:B------:R-:W-:Y:S01]  /*12270*/  SHF.R.U32.HI R48, RZ, 0x10, R49 ;  /* 0x00000010ff307819 */ /* 0x000fe20000011631 */
[----:B------:R-:W0:Y:S01]  /*12280*/  LDS.128 R4, [R12] ;  /* 0x000000000c047984 */ /* 0x000e220000000c00 */
[--C-:B------:R-:W-:Y:S01]  /*12290*/  SHF.R.U64 R38, R34, 0x10, R35.reuse ;  /* 0x0000001022267819 */ /* 0x100fe20000001223 */
[----:B------:R-:W-:Y:S01]  /*122a0*/  HADD2.F32 R32, -RZ, R32.H0_H0 ;  /* 0x20000020ff207230 */ /* 0x000fe20000004100 */
[----:B------:R-:W-:Y:S01]  /*122b0*/  SHF.R.U32.HI R37, RZ, 0x10, R35 ;  /* 0x00000010ff257819 */ /* 0x000fe20000011623 */
[----:B------:R-:W1:Y:S01]  /*122c0*/  LDS.128 R8, [R13+0x14400] ;  /* 0x014400000d087984 */ /* 0x000e620000000c00 */
[--C-:B------:R-:W-:Y:S02]  /*122d0*/  SHF.R.U64 R40, R50, 0x10, R51.reuse ;  /* 0x0000001032287819 */ /* 0x100fe40000001233 */
[----:B------:R-:W-:Y:S01]  /*122e0*/  SHF.R.U32.HI R50, RZ, 0x10, R51 ;  /* 0x00000010ff327819 */ /* 0x000fe20000011633 */
[--C-:B0-----:R-:W-:Y:S02]  /*122f0*/  HADD2.F32 R14, -RZ, R5.reuse.H0_H0 ;  /* 0x20000005ff0e7230 */ /* 0x101fe40000004100 */
        /* <DEDUP_REMOVED lines=10> */
[----:B------:R-:W-:Y:S01]  /*123a0*/  FFMA.FTZ R35, R14, R31, R35 ;  /* 0x0000001f0e237223 */ /* 0x000fe20000010023 */
[C---:B------:R-:W-:Y:S01]  /*123b0*/  FMUL.FTZ R14, R9.reuse, R30 ;  /* 0x0000001e090e7220 */ /* 0x040fe20000410000 */
[-C--:B------:R-:W-:Y:S01]  /*123c0*/  FMUL.FTZ R36, R26, R25.reuse ;  /* 0x000000191a247220 */ /* 0x080fe20000410000 */
[-C--:B------:R-:W-:Y:S01]  /*123d0*/  FMUL.FTZ R9, R9, R102.reuse ;  /* 0x0000006609097220 */ /* 0x080fe20000410000 */
        /* <DEDUP_REMOVED lines=8> */
[----:B------:R-:W-:Y:S02]  /*12460*/  HADD2.F32 R28, -RZ, R11.H0_H0 ;  /* 0x2000000bff1c7230 */ /* 0x000fe40000004100 */
[----:B------:R-:W-:Y:S01]  /*12470*/  FFMA.FTZ R36, R15, R32, R36 ;  /* 0x000000200f247223 */ /* 0x000fe20000010024 */
[----:B------:R-:W-:Y:S02]  /*12480*/  HADD2.F32 R5, -RZ, R100.H1_H1 ;  /* 0x30000064ff057230 */ /* 0x000fe40000004100 */
[----:B------:R-:W-:Y:S01]  /*12490*/  FMUL.FTZ R32, R27, R14 ;  /* 0x0000000e1b207220 */ /* 0x000fe20000410000 */
[----:B------:R-:W-:-:S02]  /*124a0*/  HADD2.F32 R103, -RZ, R103.H1_H1 ;  /* 0x30000067ff677230 */ /* 0x000fc40000004100 */
[C---:B------:R-:W-:Y:S01]  /*124b0*/  FFMA.FTZ R27, R21.reuse, R14, -R30 ;  /* 0x0000000e151b7223 */ /* 0x040fe2000001081e */
[----:B------:R-:W-:Y:S02]  /*124c0*/  HADD2.F32 R24, -RZ, R7.H0_H0 ;  /* 0x20000007ff187230 */ /* 0x000fe40000004100 */
[C---:B------:R-:W-:Y:S01]  /*124d0*/  FMUL.FTZ R9, R28.reuse, R5 ;  /* 0x000000051c097220 */ /* 0x040fe20000410000 */
[----:B------:R-:W-:Y:S02]  /*124e0*/  HADD2.F32 R11, -RZ, R11.H1_H1 ;  /* 0x3000000bff0b7230 */ /* 0x000fe40000004100 */
[----:B------:R-:W-:Y:S01]  /*124f0*/  FMUL.FTZ R28, R28, R103 ;  /* 0x000000671c1c7220 */ /* 0x000fe20000410000 */
[----:B------:R-:W-:Y:S02]  /*12500*/  HADD2.F32 R30, -RZ, R37.H0_H0 ;  /* 0x20000025ff1e7230 */ /* 0x000fe40000004100 */
[----:B------:R-:W-:Y:S01]  /*12510*/  FFMA.FTZ R32, R21, R26, R32 ;  /* 0x0000001a15207223 */ /* 0x000fe20000010020 */
[----:B------:R-:W-:-:S02]  /*12520*/  HADD2.F32 R14, -RZ, R50.H0_H0 ;  /* 0x20000032ff0e7230 */ /* 0x000fc40000004100 */
[C---:B------:R-:W-:Y:S01]  /*12530*/  FFMA.FTZ R103, R24.reuse, R103, -R9 ;  /* 0x0000006718677223 */ /* 0x040fe20000010809 */
[----:B------:R-:W-:Y:S01]  /*12540*/  FFMA.FTZ R28, R24, R5, R28 ;  /* 0x00000005181c7223 */ /* 0x000fe2000001001c */
[----:B------:R-:W-:Y:S02]  /*12550*/  HADD2.F32 R7, -RZ, R7.H1_H1 ;  /* 0x30000007ff077230 */ /* 0x000fe40000004100 */
[C---:B------:R-:W-:Y:S01]  /*12560*/  FMUL.FTZ R26, R11.reuse, R30 ;  /* 0x0000001e0b1a7220 */ /* 0x040fe20000410000 */
[-C--:B------:R-:W-:Y:S01]  /*12570*/  FMUL.FTZ R24, R11, R14.reuse ;  /* 0x0000000e0b187220 */ /* 0x080fe20000410000 */
[----:B------:R-:W-:Y:S02]  /*12580*/  HADD2.F32 R8, -RZ, R8.H1_H1 ;  /* 0x30000008ff087230 */ /* 0x000fe40000004100 */
        /* <DEDUP_REMOVED lines=27> */
.L_x_2511:
[----:B------:R-:W-:Y:S05]  /*12740*/  BSYNC B1 ;  /* 0x0000000000017941 */ /* 0x000fea0003800000 */
.L_x_2510:
[----:B------:R-:W-:Y:S04]  /*12750*/  BSSY B1, `(.L_x_2514) ;  /* 0x00000d2000017945 */ /* 0x000fe80003800000 */
[----:B------:R-:W-:Y:S05]  /*12760*/  @P2 BRA `(.L_x_2515) ;  /* 0x0000000c00402947 */ /* 0x000fea0003800000 */
[----:B------:R4:W5:Y:S01]  /*12770*/  LDL R43, [R1+0x80] ;  /* 0x00008000012b7983 */ /* 0x0009620000100800 */
[----:B-1-3--:R-:W1:Y:S01]  /*12780*/  LDC R13, c[0x0][0x3d4] ;  /* 0x0000f500ff0d7b82 */ /* 0x00ae620000000800 */
[----:B------:R-:W-:Y:S01]  /*12790*/  BSSY B2, `(.L_x_2516) ;  /* 0x0000066000027945 */ /* 0x000fe20003800000 */
[-C--:B-1----:R-:W-:Y:S02]  /*127a0*/  ISETP.GE.AND P0, PT, R213, R13.reuse, PT ;  /* 0x0000000dd500720c */ /* 0x082fe40003f06270 */
[----:B------:R-:W-:-:S11]  /*127b0*/  ISETP.GE.AND P1, PT, R212, R13, PT ;  /* 0x0000000dd400720c */ /* 0x000fd60003f26270 */
[----:B----4-:R-:W-:Y:S05]  /*127c0*/  @P0 BRA `(.L_x_2517) ;  /* 0x0000000400880947 */ /* 0x010fea0003800000 */
[----:B--2---:R-:W-:Y:S01]  /*127d0*/  LEA.HI R4, R13, R222, RZ, 0x1d ;  /* 0x000000de0d047211 */ /* 0x004fe200078fe8ff */
[----:B------:R-:W-:Y:S01]  /*127e0*/  HADD2.F32 R31, -RZ, R97.H0_H0 ;  /* 0x20000061ff1f7230 */ /* 0x000fe20000004100 */
[----:B-----5:R-:W-:Y:S01]  /*127f0*/  R2UR UR4, R43 ;  /* 0x000000002b0472ca */ /* 0x020fe200000e0000 */
[----:B------:R-:W-:Y:S01]  /*12800*/  HADD2.F32 R30, -RZ, R98.H0_H0 ;  /* 0x20000062ff1e7230 */ /* 0x000fe20000004100 */
[----:B------:R-:W-:Y:S02]  /*12810*/  SHF.R.S32.HI R7, RZ, 0x1f, R4 ;  /* 0x0000001fff077819 */ /* 0x000fe40000011404 */
[----:B------:R-:W-:Y:S02]  /*12820*/  SHF.L.U32 R5, R4, 0x3, RZ ;  /* 0x0000000304057819 */ /* 0x000fe400000006ff */
[----:B------:R-:W-:Y:S02]  /*12830*/  LEA.HI R7, R7, R4, RZ, 0x3 ;  /* 0x0000000407077211 */ /* 0x000fe400078f18ff */
[----:B------:R-:W-:-:S02]  /*12840*/  LOP3.LUT R5, R228, 0x38, R5, 0xf8, !PT ;  /* 0x00000038e4057812 */ /* 0x000fc400078ef805 */
[----:B------:R-:W-:Y:S01]  /*12850*/  LOP3.LUT R6, R228, 0x38, R213, 0xf8, !PT ;  /* 0x00000038e4067812 */ /* 0x000fe200078ef8d5 */
[----:B------:R-:W-:Y:S01]  /*12860*/  IMAD.SHL.U32 R7, R7, 0x400, RZ ;  /* 0x0000040007077824 */ /* 0x000fe200078e00ff */
[----:B------:R-:W-:Y:S02]  /*12870*/  LOP3.LUT R8, R5, R232, RZ, 0x3c, !PT ;  /* 0x000000e805087212 */ /* 0x000fe400078e3cff */
[----:B------:R-:W-:Y:S02]  /*12880*/  LOP3.LUT R6, R231, R6, R232, 0xf6, !PT ;  /* 0x00000006e7067212 */ /* 0x000fe400078ef6e8 */
[----:B0-----:R-:W-:Y:S02]  /*12890*/  LOP3.LUT R9, R7, 0x7fffe000, RZ, 0xc0, !PT ;  /* 0x7fffe00007097812 */ /* 0x001fe400078ec0ff */
[----:B------:R-:W-:Y:S02]  /*128a0*/  LEA R12, R6, UR4, 0x1 ;  /* 0x00000004060c7c11 */ /* 0x000fe4000f8e08ff */
[----:B------:R-:W-:-:S02]  /*128b0*/  IADD3 R9, R8, R9, R231 ;  /* 0x0000000908097210 */ /* 0x000fc40007ffe0e7 */
[----:B------:R-:W-:Y:S01]  /*128c0*/  SHF.R.U32.HI R34, RZ, 0x10, R53 ;  /* 0x00000010ff227819 */ /* 0x000fe20000011635 */
[----:B------:R-:W0:Y:S01]  /*128d0*/  LDS.128 R4, [R12] ;  /* 0x000000000c047984 */ /* 0x000e220000000c00 */
[--C-:B------:R-:W-:Y:S01]  /*128e0*/  SHF.R.U64 R42, R60, 0x10, R61.reuse ;  /* 0x000000103c2a7819 */ /* 0x100fe2000000123d */
[----:B------:R-:W-:Y:S01]  /*128f0*/  IMAD R14, R9, 0x2, R16 ;  /* 0x00000002090e7824 */ /* 0x000fe200078e0210 */
[----:B------:R-:W-:Y:S01]  /*12900*/  SHF.R.U32.HI R60, RZ, 0x10, R61 ;  /* 0x00000010ff3c7819 */ /* 0x000fe2000001163d */
[----:B------:R-:W-:Y:S01]  /*12910*/  HADD2.F32 R34, -RZ, R34.H0_H0 ;  /* 0x20000022ff227230 */ /* 0x000fe20000004100 */
[----:B------:R-:W-:Y:S02]  /*12920*/  SHF.R.U64 R41, R62, 0x10, R63 ;  /* 0x000000103e297819 */ /* 0x000fe4000000123f */
[----:B------:R-:W1:Y:S01]  /*12930*/  LDS.128 R8, [R14+0x14400] ;  /* 0x014400000e087984 */ /* 0x000e620000000c00 */
[----:B------:R-:W-:Y:S02]  /*12940*/  SHF.R.U64 R39, R54, 0x10, R55 ;  /* 0x0000001036277819 */ /* 0x000fe40000001237 */
[----:B------:R-:W-:-:S02]  /*12950*/  SHF.R.U32.HI R62, RZ, 0x10, R63 ;  /* 0x00000010ff3e7819 */ /* 0x000fc4000001163f */
[----:B------:R-:W-:Y:S02]  /*12960*/  SHF.R.U32.HI R54, RZ, 0x10, R55 ;  /* 0x00000010ff367819 */ /* 0x000fe40000011637 */
[----:B------:R-:W-:Y:S01]  /*12970*/  SHF.R.U64 R40, R52, 0x10, R53 ;  /* 0x0000001034287819 */ /* 0x000fe20000001235 */
[--C-:B0-----:R-:W-:Y:S02]  /*12980*/  HADD2.F32 R15, -RZ, R5.reuse.H0_H0 ;  /* 0x20000005ff0f7230 */ /* 0x101fe40000004100 */
[----:B------:R-:W-:Y:S02]  /*12990*/  HADD2.F32 R21, -RZ, R5.H1_H1 ;  /* 0x30000005ff157230 */ /* 0x000fe40000004100 */
[----:B------:R-:W-:Y:S02]  /*129a0*/  HADD2.F32 R5, -RZ, R4.H0_H0 ;  /* 0x20000004ff057230 */ /* 0x000fe40000004100 */
[----:B------:R-:W-:Y:S02]  /*129b0*/  HADD2.F32 R24, -RZ, R6.H0_H0 ;  /* 0x20000006ff187230 */ /* 0x000fe40000004100 */
[----:B-1----:R-:W-:-:S02]  /*129c0*/  HADD2.F32 R26, -RZ, R9.H0_H0 ;  /* 0x20000009ff1a7230 */ /* 0x002fc40000004100 */
[----:B------:R-:W-:Y:S02]  /*129d0*/  HADD2.F32 R27, -RZ, R9.H1_H1 ;  /* 0x30000009ff1b7230 */ /* 0x000fe40000004100 */
[----:B------:R-:W-:Y:S02]  /*129e0*/  HADD2.F32 R9, -RZ, R8.H0_H0 ;  /* 0x20000008ff097230 */ /* 0x000fe40000004100 */
[C---:B------:R-:W-:Y:S01]  /*129f0*/  FMUL.FTZ R32, R26.reuse, R31 ;  /* 0x0000001f1a207220 */ /* 0x040fe20000410000 */
[----:B------:R-:W-:Y:S01]  /*12a00*/  FMUL.FTZ R26, R26, R30 ;  /* 0x0000001e1a1a7220 */ /* 0x000fe20000410000 */
[----:B------:R-:W-:Y:S01]  /*12a10*/  FMUL.FTZ R36, R27, R34 ;  /* 0x000000221b247220 */ /* 0x000fe20000410000 */
[----:B------:R-:W-:Y:S02]  /*12a20*/  HADD2.F32 R28, -RZ, R10.H0_H0 ;  /* 0x2000000aff1c7230 */ /* 0x000fe40000004100 */
[----:B------:R-:W-:Y:S01]  /*12a30*/  FFMA.FTZ R33, R15, R30, -R32 ;  /* 0x0000001e0f217223 */ /* 0x000fe20000010820 */
[----:B------:R-:W-:-:S02]  /*12a40*/  HADD2.F32 R30, -RZ, R60.H0_H0 ;  /* 0x2000003cff1e7230 */ /* 0x000fc40000004100 */
[----:B------:R-:W-:Y:S01]  /*12a50*/  FFMA.FTZ R31, R15, R31, R26 ;  /* 0x0000001f0f1f7223 */ /* 0x000fe2000001001a */
[----:B------:R-:W-:Y:S02]  /*12a60*/  HADD2.F32 R32, -RZ, R96.H1_H1 ;  /* 0x30000060ff207230 */ /* 0x000fe40000004100 */
[----:B------:R-:W-:Y:S02]  /*12a70*/  HADD2.F32 R26, -RZ, R97.H1_H1 ;  /* 0x30000061ff1a7230 */ /* 0x000fe40000004100 */
[-C--:B------:R-:W-:Y:S01]  /*12a80*/  FMUL.FTZ R38, R27, R30.reuse ;  /* 0x0000001e1b267220 */ /* 0x080fe20000410000 */
[----:B------:R-:W-:Y:S01]  /*12a90*/  FFMA.FTZ R36, R21, R30, -R36 ;  /* 0x0000001e15247223 */ /* 0x000fe20000010824 */
[C---:B------:R-:W-:Y:S01]  /*12aa0*/  FMUL.FTZ R30, R9.reuse, R32 ;  /* 0x00000020091e7220 */ /* 0x040fe20000410000 */
[----:B------:R-:W-:Y:S02]  /*12ab0*/  HADD2.F32 R15, -RZ, R95.H1_H1 ;  /* 0x3000005fff0f7230 */ /* 0x000fe40000004100 */
[----:B------:R-:W-:Y:S01]  /*12ac0*/  FMUL.FTZ R27, R9, R26 ;  /* 0x0000001a091b7220 */ /* 0x000fe20000410000 */
[----:B------:R-:W-:-:S02]  /*12ad0*/  HADD2.F32 R9, -RZ, R98.H1_H1 ;  /* 0x30000062ff097230 */ /* 0x000fc40000004100 */
[----:B------:R-:W-:Y:S01]  /*12ae0*/  FFMA.FTZ R38, R21, R34, R38 ;  /* 0x0000002215267223 */ /* 0x000fe20000010026 */
[----:B------:R-:W-:Y:S02]  /*12af0*/  HADD2.F32 R29, -RZ, R11.H0_H0 ;  /* 0x2000000bff1d7230 */ /* 0x000fe40000004100 */
[C---:B------:R-:W-:Y:S01]  /*12b00*/  FFMA.FTZ R21, R5.reuse, R26, -R30 ;  /* 0x0000001a05157223 */ /* 0x040fe2000001081e */
[----:B------:R-:W-:Y:S02]  /*12b10*/  HADD2.F32 R96, -RZ, R96.H0_H0 ;  /* 0x20000060ff607230 */ /* 0x000fe40000004100 */
[----:B------:R-:W-:Y:S01]  /*12b20*/  FFMA.FTZ R27, R5, R32, R27 ;  /* 0x00000020051b7223 */ /* 0x000fe2000001001b */
[----:B------:R-:W-:Y:S02]  /*12b30*/  HADD2.F32 R25, -RZ, R7.H0_H0 ;  /* 0x20000007ff197230 */ /* 0x000fe40000004100 */
[----:B------:R-:W-:Y:S01]  /*12b40*/  FMUL.FTZ R5, R28, R15 ;  /* 0x0000000f1c057220 */ /* 0x000fe20000410000 */
[----:B------:R-:W-:-:S02]  /*12b50*/  HADD2.F32 R26, -RZ, R99.H0_H0 ;  /* 0x20000063ff1a7230 */ /* 0x000fc40000004100 */
[-C--:B------:R-:W-:Y:S01]  /*12b60*/  FMUL.FTZ R35, R28, R9.reuse ;  /* 0x000000091c237220 */ /* 0x080fe20000410000 */
[----:B------:R-:W-:Y:S02]  /*12b70*/  HADD2.F32 R11, -RZ, R11.H1_H1 ;  /* 0x3000000bff0b7230 */ /* 0x000fe40000004100 */
[C---:B------:R-:W-:Y:S01]  /*12b80*/  FMUL.FTZ R34, R29.reuse, R96 ;  /* 0x000000601d227220 */ /* 0x040fe20000410000 */
[----:B------:R-:W-:Y:S02]  /*12b90*/  HADD2.F32 R30, -RZ, R54.H0_H0 ;  /* 0x20000036ff1e7230 */ /* 0x000fe40000004100 */
[C---:B------:R-:W-:Y:S01]  /*12ba0*/  FFMA.FTZ R32, R24.reuse, R9, -R5 ;  /* 0x0000000918207223 */ /* 0x040fe20000010805 */
[----:B------:R-:W-:Y:S02]  /*12bb0*/  HADD2.F32 R28, -RZ, R62.H0_H0 ;  /* 0x2000003eff1c7230 */ /* 0x000fe40000004100 */
[-C--:B------:R-:W-:Y:S01]  /*12bc0*/  FMUL.FTZ R29, R29, R26.reuse ;  /* 0x0000001a1d1d7220 */ /* 0x080fe20000410000 */
[----:B------:R-:W-:Y:S01]  /*12bd0*/  FFMA.FTZ R35, R24, R15, R35 ;  /* 0x0000000f18237223 */ /* 0x000fe20000010023 */
[----:B------:R-:W-:Y:S01]  /*12be0*/  FFMA.FTZ R34, R25, R26, -R34 ;  /* 0x0000001a19227223 */ /* 0x000fe20000010822 */
[----:B------:R-:W-:-:S02]  /*12bf0*/  HADD2.F32 R7, -RZ, R7.H1_H1 ;  /* 0x30000007ff077230 */ /* 0x000fc40000004100 */
[C---:B------:R-:W-:Y:S01]  /*12c00*/  FMUL.FTZ R24, R11.reuse, R30 ;  /* 0x0000001e0b187220 */ /* 0x040fe20000410000 */
[----:B------:R-:W-:Y:S01]  /*12c10*/  FMUL.FTZ R26, R11, R28 ;  /* 0x0000001c0b1a7220 */ /* 0x000fe20000410000 */
[----:B------:R-:W-:Y:S02]  /*12c20*/  HADD2.F32 R8, -RZ, R8.H1_H1 ;  /* 0x30000008ff087230 */ /* 0x000fe40000004100 */
[----:B------:R-:W-:Y:S01]  /*12c30*/  FFMA.FTZ R29, R25, R96, R29 ;  /* 0x00000060191d7223 */ /* 0x000fe2000001001d */
[----:B------:R-:W-:Y:S02]  /*12c40*/  HADD2.F32 R10, -RZ, R10.H1_H1 ;  /* 0x3000000aff0a7230 */ /* 0x000fe40000004100 */
[C---:B------:R-:W-:Y:S01]  /*12c50*/  FFMA.FTZ R37, R7.reuse, R28, -R24 ;  /* 0x0000001c07257223 */ /* 0x040fe20000010818 */
[----:B------:R-:W-:Y:S02]  /*12c60*/  HADD2.F32 R11, -RZ, R40.H0_H0 ;  /* 0x20000028ff0b7230 */ /* 0x000fe40000004100 */
[----:B------:R-:W-:Y:S01]  /*12c70*/  FFMA.FTZ R26, R7, R30, R26 ;  /* 0x0000001e071a7223 */ /* 0x000fe2000001001a */
[----:B------:R-:W-:-:S02]  /*12c80*/  HADD2.F32 R15, -RZ, R39.H0_H0 ;  /* 0x20000027ff0f7230 */ /* 0x000fc40000004100 */
[----:B------:R-:W-:Y:S02]  /*12c90*/  HADD2.F32 R5, -RZ, R42.H0_H0 ;  /* 0x2000002aff057230 */ /* 0x000fe40000004100 */
[----:B------:R-:W-:Y:S01]  /*12ca0*/  FMUL.FTZ R7, R8, R11 ;  /* 0x0000000b08077220 */ /* 0x000fe20000410000 */
[----:B------:R-:W-:Y:S02]  /*12cb0*/  HADD2.F32 R9, -RZ, R41.H0_H0 ;  /* 0x20000029ff097230 */ /* 0x000fe40000004100 */
        /* <DEDUP_REMOVED lines=19> */
.L_x_2517:
[----:B------:R-:W-:Y:S05]  /*12df0*/  BSYNC B2 ;  /* 0x0000000000027941 */ /* 0x000fea0003800000 */
.L_x_2516:
[----:B------:R-:W-:Y:S05]  /*12e00*/  @P1 BRA `(.L_x_2515) ;  /* 0x0000000400981947 */ /* 0x000fea0003800000 */
[----:B-12---:R-:W-:Y:S01]  /*12e10*/  LEA.HI R4, R0, R212, RZ, 0x6 ;  /* 0x000000d400047211 */ /* 0x006fe200078f30ff */
[----:B------:R-:W-:Y:S01]  /*12e20*/  HADD2.F32 R28, -RZ, R94.H1_H1 ;  /* 0x3000005eff1c7230 */ /* 0x000fe20000004100 */
[----:B------:R-:W-:Y:S01]  /*12e30*/  LEA.HI R13, R13, R20, RZ, 0x1d ;  /* 0x000000140d0d7211 */ /* 0x000fe200078fe8ff */
[--C-:B------:R-:W-:Y:S01]  /*12e40*/  HADD2.F32 R29, -RZ, R88.reuse.H0_H0 ;  /* 0x20000058ff1d7230 */ /* 0x100fe20000004100 */
[----:B-----5:R-:W-:Y:S01]  /*12e50*/  R2UR UR4, R43 ;  /* 0x000000002b0472ca */ /* 0x020fe200000e0000 */
[----:B------:R-:W-:Y:S01]  /*12e60*/  IMAD.SHL.U32 R5, R4, 0x80, RZ ;  /* 0x0000008004057824 */ /* 0x000fe200078e00ff */
[----:B------:R-:W-:Y:S01]  /*12e70*/  SHF.R.S32.HI R4, RZ, 0x1f, R13 ;  /* 0x0000001fff047819 */ /* 0x000fe2000001140d */
[----:B------:R-:W-:Y:S01]  /*12e80*/  HADD2.F32 R88, -RZ, R88.H1_H1 ;  /* 0x30000058ff587230 */ /* 0x000fe20000004100 */
[----:B------:R-:W-:Y:S01]  /*12e90*/  LOP3.LUT R7, R228, 0x38, R3, 0xf8, !PT ;  /* 0x00000038e4077812 */ /* 0x000fe200078ef803 */
[----:B------:R-:W-:Y:S01]  /*12ea0*/  HADD2.F32 R94, -RZ, R94.H0_H0 ;  /* 0x2000005eff5e7230 */ /* 0x000fe20000004100 */
[----:B------:R-:W-:Y:S01]  /*12eb0*/  LEA.HI R4, R4, R13, RZ, 0x3 ;  /* 0x0000000d04047211 */ /* 0x000fe200078f18ff */
[----:B------:R-:W-:Y:S01]  /*12ec0*/  HADD2.F32 R95, -RZ, R95.H0_H0 ;  /* 0x2000005fff5f7230 */ /* 0x000fe20000004100 */
[----:B------:R-:W-:-:S02]  /*12ed0*/  LOP3.LUT R6, R5, 0xffffe000, RZ, 0xc0, !PT ;  /* 0xffffe00005067812 */ /* 0x000fc400078ec0ff */
[----:B------:R-:W-:Y:S01]  /*12ee0*/  SHF.L.U32 R5, R13, 0x3, RZ ;  /* 0x000000030d057819 */ /* 0x000fe200000006ff */
[----:B------:R-:W-:Y:S01]  /*12ef0*/  IMAD.SHL.U32 R4, R4, 0x400, RZ ;  /* 0x0000040004047824 */ /* 0x000fe200078e00ff */
[-C--:B------:R-:W-:Y:S02]  /*12f00*/  LOP3.LUT R7, R7, R232.reuse, RZ, 0x3c, !PT ;  /* 0x000000e807077212 */ /* 0x080fe400078e3cff */
[----:B------:R-:W-:Y:S02]  /*12f10*/  LOP3.LUT R5, R228, 0x38, R5, 0xf8, !PT ;  /* 0x00000038e4057812 */ /* 0x000fe400078ef805 */
[----:B0-----:R-:W-:Y:S02]  /*12f20*/  LOP3.LUT R9, R4, 0x7fffe000, RZ, 0xc0, !PT ;  /* 0x7fffe00004097812 */ /* 0x001fe400078ec0ff */
[----:B------:R-:W-:Y:S02]  /*12f30*/  LOP3.LUT R8, R5, R232, RZ, 0x3c, !PT ;  /* 0x000000e805087212 */ /* 0x000fe400078e3cff */
[----:B------:R-:W-:-:S02]  /*12f40*/  IADD3 R6, R7, R6, R231 ;  /* 0x0000000607067210 */ /* 0x000fc40007ffe0e7 */
[----:B------:R-:W-:Y:S02]  /*12f50*/  IADD3 R9, R8, R9, R231 ;  /* 0x0000000908097210 */ /* 0x000fe40007ffe0e7 */
[----:B------:R-:W-:Y:S02]  /*12f60*/  LEA R40, R6, UR4, 0x1 ;  /* 0x0000000406287c11 */ /* 0x000fe4000f8e08ff */
[----:B------:R-:W-:Y:S01]  /*12f70*/  SHF.R.U32.HI R30, RZ, 0x10, R57 ;  /* 0x00000010ff1e7819 */ /* 0x000fe20000011639 */
[----:B------:R-:W-:Y:S01]  /*12f80*/  IMAD R12, R9, 0x2, R16 ;  /* 0x00000002090c7824 */ /* 0x000fe200078e0210 */
[--C-:B------:R-:W-:Y:S01]  /*12f90*/  SHF.R.U64 R39, R80, 0x10, R81.reuse ;  /* 0x0000001050277819 */ /* 0x100fe20000001251 */
[----:B------:R-:W0:Y:S01]  /*12fa0*/  LDS.128 R4, [R40] ;  /* 0x0000000028047984 */ /* 0x000e220000000c00 */
[----:B------:R-:W-:Y:S01]  /*12fb0*/  SHF.R.U32.HI R80, RZ, 0x10, R81 ;  /* 0x00000010ff507819 */ /* 0x000fe20000011651 */
[----:B------:R-:W-:Y:S01]  /*12fc0*/  HADD2.F32 R30, -RZ, R30.H0_H0 ;  /* 0x2000001eff1e7230 */ /* 0x000fe20000004100 */
[----:B------:R-:W-:Y:S01]  /*12fd0*/  SHF.R.U64 R37, R82, 0x10, R83 ;  /* 0x0000001052257819 */ /* 0x000fe20000001253 */
[----:B------:R-:W1:Y:S01]  /*12fe0*/  LDS.128 R8, [R12+0x14400] ;  /* 0x014400000c087984 */ /* 0x000e620000000c00 */
[----:B------:R-:W-:-:S02]  /*12ff0*/  SHF.R.U64 R33, R58, 0x10, R59 ;  /* 0x000000103a217819 */ /* 0x000fc4000000123b */
[----:B------:R-:W-:Y:S02]  /*13000*/  SHF.R.U32.HI R82, RZ, 0x10, R83 ;  /* 0x00000010ff527819 */ /* 0x000fe40000011653 */
[----:B------:R-:W-:Y:S02]  /*13010*/  SHF.R.U32.HI R58, RZ, 0x10, R59 ;  /* 0x00000010ff3a7819 */ /* 0x000fe4000001163b */
[----:B------:R-:W-:Y:S01]  /*13020*/  SHF.R.U64 R35, R56, 0x10, R57 ;  /* 0x0000001038237819 */ /* 0x000fe20000001239 */
[--C-:B0-----:R-:W-:Y:S02]  /*13030*/  HADD2.F32 R13, -RZ, R5.reuse.H0_H0 ;  /* 0x20000005ff0d7230 */ /* 0x101fe40000004100 */
[----:B------:R-:W-:Y:S02]  /*13040*/  HADD2.F32 R14, -RZ, R5.H1_H1 ;  /* 0x30000005ff0e7230 */ /* 0x000fe40000004100 */
[--C-:B-1----:R-:W-:Y:S02]  /*13050*/  HADD2.F32 R24, -RZ, R9.reuse.H0_H0 ;  /* 0x20000009ff187230 */ /* 0x102fe40000004100 */
[----:B------:R-:W-:-:S02]  /*13060*/  HADD2.F32 R25, -RZ, R9.H1_H1 ;  /* 0x30000009ff197230 */ /* 0x000fc40000004100 */
[----:B------:R-:W-:Y:S02]  /*13070*/  HADD2.F32 R9, -RZ, R8.H0_H0 ;  /* 0x20000008ff097230 */ /* 0x000fe40000004100 */
[CC--:B------:R-:W-:Y:S01]  /*13080*/  FMUL.FTZ R32, R24.reuse, R29.reuse ;  /* 0x0000001d18207220 */ /* 0x0c0fe20000410000 */
[----:B------:R-:W-:Y:S01]  /*13090*/  FMUL.FTZ R34, R24, R28 ;  /* 0x0000001c18227220 */ /* 0x000fe20000410000 */
[----:B------:R-:W-:Y:S02]  /*130a0*/  HADD2.F32 R24, -RZ, R80.H0_H0 ;  /* 0x20000050ff187230 */ /* 0x000fe40000004100 */
[----:B------:R-:W-:Y:S01]  /*130b0*/  FMUL.FTZ R31, R25, R30 ;  /* 0x0000001e191f7220 */ /* 0x000fe20000410000 */
[----:B------:R-:W-:Y:S02]  /*130c0*/  HADD2.F32 R5, -RZ, R4.H0_H0 ;  /* 0x20000004ff057230 */ /* 0x000fe40000004100 */
[C---:B------:R-:W-:Y:S01]  /*130d0*/  FFMA.FTZ R32, R13.reuse, R28, -R32 ;  /* 0x0000001c0d207223 */ /* 0x040fe20000010820 */
[----:B------:R-:W-:Y:S01]  /*130e0*/  FFMA.FTZ R34, R13, R29, R34 ;  /* 0x0000001d0d227223 */ /* 0x000fe20000010022 */
[-C--:B------:R-:W-:Y:S01]  /*130f0*/  FMUL.FTZ R25, R25, R24.reuse ;  /* 0x0000001819197220 */ /* 0x080fe20000410000 */
[----:B------:R-:W-:Y:S01]  /*13100*/  FFMA.FTZ R31, R14, R24, -R31 ;  /* 0x000000180e1f7223 */ /* 0x000fe2000001081f */
[----:B------:R-:W-:-:S02]  /*13110*/  HADD2.F32 R26, -RZ, R10.H0_H0 ;  /* 0x2000000aff1a7230 */ /* 0x000fc40000004100 */
[C---:B------:R-:W-:Y:S01]  /*13120*/  FMUL.FTZ R24, R9.reuse, R88 ;  /* 0x0000005809187220 */ /* 0x040fe20000410000 */
[----:B------:R-:W-:Y:S02]  /*13130*/  HADD2.F32 R13, -RZ, R89.H0_H0 ;  /* 0x20000059ff0d7230 */ /* 0x000fe40000004100 */
[-C--:B------:R-:W-:Y:S01]  /*13140*/  FMUL.FTZ R9, R9, R94.reuse ;  /* 0x0000005e09097220 */ /* 0x080fe20000410000 */
[----:B------:R-:W-:Y:S02]  /*13150*/  HADD2.F32 R15, -RZ, R6.H0_H0 ;  /* 0x20000006ff0f7230 */ /* 0x000fe40000004100 */
[----:B------:R-:W-:Y:S01]  /*13160*/  FFMA.FTZ R94, R5, R94, -R24 ;  /* 0x0000005e055e7223 */ /* 0x000fe20000010818 */
[----:B------:R-:W-:Y:S02]  /*13170*/  HADD2.F32 R27, -RZ, R11.H0_H0 ;  /* 0x2000000bff1b7230 */ /* 0x000fe40000004100 */
[----:B------:R-:W-:Y:S01]  /*13180*/  FMUL.FTZ R24, R26, R13 ;  /* 0x0000000d1a187220 */ /* 0x000fe20000410000 */
[----:B------:R-:W-:-:S02]  /*13190*/  HADD2.F32 R28, -RZ, R89.H1_H1 ;  /* 0x30000059ff1c7230 */ /* 0x000fc40000004100 */
[----:B------:R-:W-:Y:S01]  /*131a0*/  FFMA.FTZ R25, R14, R30, R25 ;  /* 0x0000001e0e197223 */ /* 0x000fe20000010019 */
[-C--:B------:R-:W-:Y:S01]  /*131b0*/  FMUL.FTZ R30, R26, R95.reuse ;  /* 0x0000005f1a1e7220 */ /* 0x080fe20000410000 */
[----:B------:R-:W-:Y:S02]  /*131c0*/  HADD2.F32 R21, -RZ, R7.H0_H0 ;  /* 0x20000007ff157230 */ /* 0x000fe40000004100 */
[----:B------:R-:W-:Y:S01]  /*131d0*/  FFMA.FTZ R95, R15, R95, -R24 ;  /* 0x0000005f0f5f7223 */ /* 0x000fe20000010818 */
[----:B------:R-:W-:Y:S02]  /*131e0*/  HADD2.F32 R14, -RZ, R99.H1_H1 ;  /* 0x30000063ff0e7230 */ /* 0x000fe40000004100 */
[----:B------:R-:W-:Y:S01]  /*131f0*/  FMUL.FTZ R36, R27, R28 ;  /* 0x0000001c1b247220 */ /* 0x000fe20000410000 */
[----:B------:R-:W-:Y:S02]  /*13200*/  HADD2.F32 R11, -RZ, R11.H1_H1 ;  /* 0x3000000bff0b7230 */ /* 0x000fe40000004100 */
[----:B------:R-:W-:Y:S01]  /*13210*/  FFMA.FTZ R30, R15, R13, R30 ;  /* 0x0000000d0f1e7223 */ /* 0x000fe2000001001e */
[----:B------:R-:W-:-:S02]  /*13220*/  HADD2.F32 R26, -RZ, R58.H0_H0 ;  /* 0x2000003aff1a7230 */ /* 0x000fc40000004100 */
[-C--:B------:R-:W-:Y:S01]  /*13230*/  FMUL.FTZ R27, R27, R14.reuse ;  /* 0x0000000e1b1b7220 */ /* 0x080fe20000410000 */
[----:B------:R-:W-:Y:S02]  /*13240*/  HADD2.F32 R24, -RZ, R82.H0_H0 ;  /* 0x20000052ff187230 */ /* 0x000fe40000004100 */
[----:B------:R-:W-:Y:S01]  /*13250*/  FFMA.FTZ R36, R21, R14, -R36 ;  /* 0x0000000e15247223 */ /* 0x000fe20000010824 */
[----:B------:R-:W-:Y:S02]  /*13260*/  HADD2.F32 R7, -RZ, R7.H1_H1 ;  /* 0x30000007ff077230 */ /* 0x000fe40000004100 */
[C---:B------:R-:W-:Y:S01]  /*13270*/  FMUL.FTZ R38, R11.reuse, R26 ;  /* 0x0000001a0b267220 */ /* 0x040fe20000410000 */
[----:B------:R-:W-:Y:S02]  /*13280*/  HADD2.F32 R8, -RZ, R8.H1_H1 ;  /* 0x30000008ff087230 */ /* 0x000fe40000004100 */
[----:B------:R-:W-:Y:S01]  /*13290*/  FMUL.FTZ R14, R11, R24 ;  /* 0x000000180b0e7220 */ /* 0x000fe20000410000 */
[----:B------:R-:W-:-:S02]  /*132a0*/  HADD2.F32 R10, -RZ, R10.H1_H1 ;  /* 0x3000000aff0a7230 */ /* 0x000fc40000004100 */
[----:B------:R-:W-:Y:S01]  /*132b0*/  FFMA.FTZ R88, R5, R88, R9 ;  /* 0x0000005805587223 */ /* 0x000fe20000010009 */
[----:B------:R-:W-:Y:S02]  /*132c0*/  HADD2.F32 R11, -RZ, R35.H0_H0 ;  /* 0x20000023ff0b7230 */ /* 0x000fe40000004100 */
[----:B------:R-:W-:Y:S01]  /*132d0*/  FFMA.FTZ R28, R21, R28, R27 ;  /* 0x0000001c151c7223 */ /* 0x000fe2000001001b */
[----:B------:R-:W-:Y:S02]  /*132e0*/  HADD2.F32 R13, -RZ, R33.H0_H0 ;  /* 0x20000021ff0d7230 */ /* 0x000fe40000004100 */
[C---:B------:R-:W-:Y:S01]  /*132f0*/  FFMA.FTZ R29, R7.reuse, R24, -R38 ;  /* 0x00000018071d7223 */ /* 0x040fe20000010826 */
[----:B------:R-:W-:Y:S02]  /*13300*/  HADD2.F32 R5, -RZ, R39.H0_H0 ;  /* 0x20000027ff057230 */ /* 0x000fe40000004100 */
[----:B------:R-:W-:Y:S01]  /*13310*/  FFMA.FTZ R33, R7, R26, R14 ;  /* 0x0000001a07217223 */ /* 0x000fe2000001000e */
[----:B------:R-:W-:-:S02]  /*13320*/  HADD2.F32 R9, -RZ, R37.H0_H0 ;  /* 0x20000025ff097230 */ /* 0x000fc40000004100 */
        /* <DEDUP_REMOVED lines=20> */
.L_x_2515:
[----:B------:R-:W-:Y:S05]  /*13470*/  BSYNC B1 ;  /* 0x0000000000017941 */ /* 0x000fea0003800000 */
.L_x_2514:
[----:B------:R-:W-:Y:S05]  /*13480*/  @P3 BRA `(.L_x_2473) ;  /* 0x0000000c00583947 */ /* 0x000fea0003800000 */
[----:B-1234-:R-:W2:Y:S01]  /*13490*/  LDL R4, [R1+0x8c] ;  /* 0x00008c0001047983 */ /* 0x01eea20000100800 */
[----:B-----5:R-:W1:Y:S03]  /*134a0*/  LDC R43, c[0x0][0x3d4] ;  /* 0x0000f500ff2b7b82 */ /* 0x020e660000000800 */
[----:B------:R-:W3:Y:S04]  /*134b0*/  LDL R5, [R1+0x80] ;  /* 0x0000800001057983 */ /* 0x000ee80000100800 */
[----:B------:R4:W5:Y:S01]  /*134c0*/  LDL R46, [R1+0x90] ;  /* 0x00009000012e7983 */ /* 0x0009620000100800 */
[----:B------:R-:W-:Y:S01]  /*134d0*/  BSSY B1, `(.L_x_2518) ;  /* 0x000006a000017945 */ /* 0x000fe20003800000 */
[----:B-1----:R-:W-:-:S02]  /*134e0*/  ISETP.GE.AND P0, PT, R213, R43, PT ;  /* 0x0000002bd500720c */ /* 0x002fc40003f06270 */
[----:B------:R-:W-:Y:S02]  /*134f0*/  ISETP.GE.AND P1, PT, R212, R43, PT ;  /* 0x0000002bd400720c */ /* 0x000fe40003f26270 */
[----:B--2---:R-:W-:-:S04]  /*13500*/  SHF.L.U32 R4, R4, 0x6, RZ ;  /* 0x0000000604047819 */ /* 0x004fc800000006ff */
[----:B------:R-:W-:Y:S01]  /*13510*/  LOP3.LUT R42, R4, 0x1c0, RZ, 0xc0, !PT ;  /* 0x000001c0042a7812 */ /* 0x000fe200078ec0ff */
[----:B---3--:R-:W-:-:S03]  /*13520*/  IMAD.MOV.U32 R47, RZ, RZ, R5 ;  /* 0x000000ffff2f7224 */ /* 0x008fc600078e0005 */
[----:B------:R-:W-:Y:S01]  /*13530*/  SHF.R.U32.HI R45, RZ, 0x3, R42 ;  /* 0x00000003ff2d7819 */ /* 0x000fe2000001162a */
[----:B----4-:R-:W-:Y:S06]  /*13540*/  @P0 BRA `(.L_x_2519) ;  /* 0x0000000400880947 */ /* 0x010fec0003800000 */
[----:B------:R-:W-:Y:S01]  /*13550*/  LEA.HI R4, R43, R222, RZ, 0x1d ;  /* 0x000000de2b047211 */ /* 0x000fe200078fe8ff */
[----:B------:R-:W-:Y:S01]  /*13560*/  HADD2.F32 R28, -RZ, R92.H1_H1 ;  /* 0x3000005cff1c7230 */ /* 0x000fe20000004100 */
[----:B------:R-:W-:Y:S01]  /*13570*/  R2UR UR4, R47 ;  /* 0x000000002f0472ca */ /* 0x000fe200000e0000 */
[--C-:B------:R-:W-:Y:S01]  /*13580*/  HADD2.F32 R29, -RZ, R90.reuse.H1_H1 ;  /* 0x3000005aff1d7230 */ /* 0x100fe20000004100 */
[----:B------:R-:W-:Y:S01]  /*13590*/  SHF.R.S32.HI R7, RZ, 0x1f, R4 ;  /* 0x0000001fff077819 */ /* 0x000fe20000011404 */
[----:B------:R-:W-:Y:S01]  /*135a0*/  IMAD.SHL.U32 R5, R4, 0x8, RZ ;  /* 0x0000000804057824 */ /* 0x000fe200078e00ff */
[C---:B------:R-:W-:Y:S01]  /*135b0*/  LOP3.LUT R6, R42.reuse, 0x38, R213, 0xf8, !PT ;  /* 0x000000382a067812 */ /* 0x040fe200078ef8d5 */
[----:B------:R-:W-:Y:S01]  /*135c0*/  HADD2.F32 R90, -RZ, R90.H0_H0 ;  /* 0x2000005aff5a7230 */ /* 0x000fe20000004100 */
[----:B------:R-:W-:Y:S01]  /*135d0*/  LEA.HI R7, R7, R4, RZ, 0x3 ;  /* 0x0000000407077211 */ /* 0x000fe200078f18ff */
[----:B------:R-:W-:Y:S01]  /*135e0*/  HADD2.F32 R92, -RZ, R92.H0_H0 ;  /* 0x2000005cff5c7230 */ /* 0x000fe20000004100 */
[----:B------:R-:W-:-:S02]  /*135f0*/  LOP3.LUT R4, R42, 0x38, R5, 0xf8, !PT ;  /* 0x000000382a047812 */ /* 0x000fc400078ef805 */
[----:B-----5:R-:W-:Y:S01]  /*13600*/  LOP3.LUT R6, R46, R6, R45, 0xf6, !PT ;  /* 0x000000062e067212 */ /* 0x020fe200078ef62d */
[----:B------:R-:W-:Y:S01]  /*13610*/  IMAD.SHL.U32 R7, R7, 0x400, RZ ;  /* 0x0000040007077824 */ /* 0x000fe200078e00ff */
[----:B------:R-:W-:Y:S02]  /*13620*/  LOP3.LUT R8, R4, R45, RZ, 0x3c, !PT ;  /* 0x0000002d04087212 */ /* 0x000fe400078e3cff */
[----:B------:R-:W-:Y:S02]  /*13630*/  LEA R44, R6, UR4, 0x1 ;  /* 0x00000004062c7c11 */ /* 0x000fe4000f8e08ff */
[----:B0-----:R-:W-:Y:S02]  /*13640*/  LOP3.LUT R9, R7, 0x7fffe000, RZ, 0xc0, !PT ;  /* 0x7fffe00007097812 */ /* 0x001fe400078ec0ff */
[----:B------:R-:W-:Y:S01]  /*13650*/  SHF.R.U32.HI R30, RZ, 0x10, R65 ;  /* 0x00000010ff1e7819 */ /* 0x000fe20000011641 */
[----:B------:R-:W0:Y:S01]  /*13660*/  LDS.128 R4, [R44] ;  /* 0x000000002c047984 */ /* 0x000e220000000c00 */
[----:B------:R-:W-:-:S02]  /*13670*/  IADD3 R9, R8, R9, R46 ;  /* 0x0000000908097210 */ /* 0x000fc40007ffe02e */
[--C-:B------:R-:W-:Y:S01]  /*13680*/  SHF.R.U64 R41, R72, 0x10, R73.reuse ;  /* 0x0000001048297819 */ /* 0x100fe20000001249 */
[----:B------:R-:W-:Y:S01]  /*13690*/  HADD2.F32 R30, -RZ, R30.H0_H0 ;  /* 0x2000001eff1e7230 */ /* 0x000fe20000004100 */
[----:B------:R-:W-:Y:S01]  /*136a0*/  SHF.R.U32.HI R72, RZ, 0x10, R73 ;  /* 0x00000010ff487819 */ /* 0x000fe20000011649 */
[----:B------:R-:W-:Y:S01]  /*136b0*/  IMAD R12, R9, 0x2, R16 ;  /* 0x00000002090c7824 */ /* 0x000fe200078e0210 */
[----:B------:R-:W-:Y:S02]  /*136c0*/  SHF.R.U64 R39, R74, 0x10, R75 ;  /* 0x000000104a277819 */ /* 0x000fe4000000124b */
[----:B------:R-:W-:Y:S02]  /*136d0*/  SHF.R.U64 R35, R66, 0x10, R67 ;  /* 0x0000001042237819 */ /* 0x000fe40000001243 */
[----:B------:R-:W1:Y:S01]  /*136e0*/  LDS.128 R8, [R12+0x14400] ;  /* 0x014400000c087984 */ /* 0x000e620000000c00 */
[----:B------:R-:W-:Y:S02]  /*136f0*/  SHF.R.U32.HI R74, RZ, 0x10, R75 ;  /* 0x00000010ff4a7819 */ /* 0x000fe4000001164b */
[----:B------:R-:W-:-:S02]  /*13700*/  SHF.R.U32.HI R66, RZ, 0x10, R67 ;  /* 0x00000010ff427819 */ /* 0x000fc40000011643 */
[----:B------:R-:W-:Y:S01]  /*13710*/  SHF.R.U64 R37, R64, 0x10, R65 ;  /* 0x0000001040257819 */ /* 0x000fe20000001241 */
        /* <DEDUP_REMOVED lines=9> */
[CC--:B------:R-:W-:Y:S01]  /*137b0*/  FMUL.FTZ R32, R24.reuse, R29.reuse ;  /* 0x0000001d18207220 */ /* 0x0c0fe20000410000 */
[----:B------:R-:W-:Y:S01]  /*137c0*/  FMUL.FTZ R34, R24, R28 ;  /* 0x0000001c18227220 */ /* 0x000fe20000410000 */
[----:B------:R-:W-:Y:S02]  /*137d0*/  HADD2.F32 R24, -RZ, R72.H0_H0 ;  /* 0x20000048ff187230 */ /* 0x000fe40000004100 */
[----:B------:R-:W-:Y:S01]  /*137e0*/  FMUL.FTZ R31, R25, R30 ;  /* 0x0000001e191f7220 */ /* 0x000fe20000410000 */
[C---:B------:R-:W-:Y:S01]  /*137f0*/  FFMA.FTZ R32, R13.reuse, R28, -R32 ;  /* 0x0000001c0d207223 */ /* 0x040fe20000010820 */
[----:B------:R-:W-:Y:S01]  /*13800*/  FFMA.FTZ R34, R13, R29, R34 ;  /* 0x0000001d0d227223 */ /* 0x000fe20000010022 */
[----:B------:R-:W-:-:S02]  /*13810*/  HADD2.F32 R26, -RZ, R10.H0_H0 ;  /* 0x2000000aff1a7230 */ /* 0x000fc40000004100 */
[-C--:B------:R-:W-:Y:S01]  /*13820*/  FMUL.FTZ R29, R25, R24.reuse ;  /* 0x00000018191d7220 */ /* 0x080fe20000410000 */
[----:B------:R-:W-:Y:S01]  /*13830*/  FFMA.FTZ R31, R14, R24, -R31 ;  /* 0x000000180e1f7223 */ /* 0x000fe2000001081f */
        /* <DEDUP_REMOVED lines=9> */
[----:B------:R-:W-:Y:S02]  /*138d0*/  HADD2.F32 R14, -RZ, R93.H1_H1 ;  /* 0x3000005dff0e7230 */ /* 0x000fe40000004100 */
[-C--:B------:R-:W-:Y:S01]  /*138e0*/  FMUL.FTZ R36, R26, R9.reuse ;  /* 0x000000091a247220 */ /* 0x080fe20000410000 */
[----:B------:R-:W-:Y:S01]  /*138f0*/  FFMA.FTZ R30, R15, R9, -R24 ;  /* 0x000000090f1e7223 */ /* 0x000fe20000010818 */
[----:B------:R-:W-:Y:S02]  /*13900*/  HADD2.F32 R11, -RZ, R11.H1_H1 ;  /* 0x3000000bff0b7230 */ /* 0x000fe40000004100 */
[C---:B------:R-:W-:Y:S01]  /*13910*/  FMUL.FTZ R38, R27.reuse, R28 ;  /* 0x0000001c1b267220 */ /* 0x040fe20000410000 */
[----:B------:R-:W-:Y:S02]  /*13920*/  HADD2.F32 R26, -RZ, R66.H0_H0 ;  /* 0x20000042ff1a7230 */ /* 0x000fe40000004100 */
[----:B------:R-:W-:Y:S01]  /*13930*/  FMUL.FTZ R27, R27, R14 ;  /* 0x0000000e1b1b7220 */ /* 0x000fe20000410000 */
[----:B------:R-:W-:-:S02]  /*13940*/  HADD2.F32 R24, -RZ, R74.H0_H0 ;  /* 0x2000004aff187230 */ /* 0x000fc40000004100 */
[----:B------:R-:W-:Y:S01]  /*13950*/  FFMA.FTZ R38, R21, R14, -R38 ;  /* 0x0000000e15267223 */ /* 0x000fe20000010826 */
[----:B------:R-:W-:Y:S01]  /*13960*/  FFMA.FTZ R36, R15, R13, R36 ;  /* 0x0000000d0f247223 */ /* 0x000fe20000010024 */
[C---:B------:R-:W-:Y:S01]  /*13970*/  FMUL.FTZ R40, R11.reuse, R26 ;  /* 0x0000001a0b287220 */ /* 0x040fe20000410000 */
[----:B------:R-:W-:Y:S02]  /*13980*/  HADD2.F32 R8, -RZ, R8.H1_H1 ;  /* 0x30000008ff087230 */ /* 0x000fe40000004100 */
[----:B------:R-:W-:Y:S01]  /*13990*/  FMUL.FTZ R14, R11, R24 ;  /* 0x000000180b0e7220 */ /* 0x000fe20000410000 */
[----:B------:R-:W-:Y:S02]  /*139a0*/  HADD2.F32 R10, -RZ, R10.H1_H1 ;  /* 0x3000000aff0a7230 */ /* 0x000fe40000004100 */
[----:B------:R-:W-:Y:S01]  /*139b0*/  FFMA.FTZ R25, R5, R90, R25 ;  /* 0x0000005a05197223 */ /* 0x000fe20000010019 */
[----:B------:R-:W-:Y:S02]  /*139c0*/  HADD2.F32 R11, -RZ, R37.H0_H0 ;  /* 0x20000025ff0b7230 */ /* 0x000fe40000004100 */
[----:B------:R-:W-:Y:S01]  /*139d0*/  FFMA.FTZ R27, R21, R28, R27 ;  /* 0x0000001c151b7223 */ /* 0x000fe2000001001b */
[----:B------:R-:W-:-:S02]  /*139e0*/  HADD2.F32 R13, -RZ, R35.H0_H0 ;  /* 0x20000023ff0d7230 */ /* 0x000fc40000004100 */
        /* <DEDUP_REMOVED lines=24> */
.L_x_2519:
[----:B------:R-:W-:Y:S05]  /*13b70*/  BSYNC B1 ;  /* 0x0000000000017941 */ /* 0x000fea0003800000 */
.L_x_2518:
[----:B------:R-:W-:Y:S05]  /*13b80*/  @P1 BRA `(.L_x_2473) ;  /* 0x0000000400981947 */ /* 0x000fea0003800000 */
[----:B------:R-:W-:Y:S01]  /*13b90*/  LEA.HI R0, R0, R212, RZ, 0x6 ;  /* 0x000000d400007211 */ /* 0x000fe200078f30ff */
[----:B------:R-:W-:Y:S01]  /*13ba0*/  HADD2.F32 R25, -RZ, R86.H1_H1 ;  /* 0x30000056ff197230 */ /* 0x000fe20000004100 */
[----:B------:R-:W-:Y:S01]  /*13bb0*/  LEA.HI R20, R43, R20, RZ, 0x1d ;  /* 0x000000142b147211 */ /* 0x000fe200078fe8ff */
[--C-:B------:R-:W-:Y:S01]  /*13bc0*/  HADD2.F32 R26, -RZ, R84.reuse.H1_H1 ;  /* 0x30000054ff1a7230 */ /* 0x100fe20000004100 */
[----:B-1----:R-:W-:Y:S01]  /*13bd0*/  LOP3.LUT R4, R42, 0x38, R3, 0xf8, !PT ;  /* 0x000000382a047812 */ /* 0x002fe200078ef803 */
[----:B------:R-:W-:Y:S01]  /*13be0*/  HADD2.F32 R84, -RZ, R84.H0_H0 ;  /* 0x20000054ff547230 */ /* 0x000fe20000004100 */
[----:B------:R-:W-:Y:S01]  /*13bf0*/  SHF.L.U32 R0, R0, 0x7, RZ ;  /* 0x0000000700007819 */ /* 0x000fe200000006ff */
[----:B------:R-:W-:Y:S01]  /*13c00*/  HADD2.F32 R86, -RZ, R86.H0_H0 ;  /* 0x20000056ff567230 */ /* 0x000fe20000004100 */
[----:B------:R-:W-:Y:S02]  /*13c10*/  SHF.R.S32.HI R3, RZ, 0x1f, R20 ;  /* 0x0000001fff037819 */ /* 0x000fe40000011414 */
[----:B------:R-:W-:-:S02]  /*13c20*/  LOP3.LUT R5, R4, R45, RZ, 0x3c, !PT ;  /* 0x0000002d04057212 */ /* 0x000fc400078e3cff */
[----:B------:R-:W-:Y:S01]  /*13c30*/  LOP3.LUT R4, R0, 0xffffe000, RZ, 0xc0, !PT ;  /* 0xffffe00000047812 */ /* 0x000fe200078ec0ff */
[----:B------:R-:W-:Y:S01]  /*13c40*/  IMAD.SHL.U32 R0, R20, 0x8, RZ ;  /* 0x0000000814007824 */ /* 0x000fe200078e00ff */
[----:B------:R-:W-:Y:S02]  /*13c50*/  LEA.HI R3, R3, R20, RZ, 0x3 ;  /* 0x0000001403037211 */ /* 0x000fe400078f18ff */
[----:B------:R-:W-:Y:S02]  /*13c60*/  R2UR UR4, R47 ;  /* 0x000000002f0472ca */ /* 0x000fe400000e0000 */
[----:B------:R-:W-:Y:S01]  /*13c70*/  LOP3.LUT R0, R42, 0x38, R0, 0xf8, !PT ;  /* 0x000000382a007812 */ /* 0x000fe200078ef800 */
[----:B------:R-:W-:Y:S01]  /*13c80*/  IMAD.SHL.U32 R3, R3, 0x400, RZ ;  /* 0x0000040003037824 */ /* 0x000fe200078e00ff */
[----:B-----5:R-:W-:Y:S02]  /*13c90*/  IADD3 R4, R5, R4, R46 ;  /* 0x0000000405047210 */ /* 0x020fe40007ffe02e */
[----:B------:R-:W-:-:S02]  /*13ca0*/  LOP3.LUT R0, R0, R45, RZ, 0x3c, !PT ;  /* 0x0000002d00007212 */ /* 0x000fc400078e3cff */
[----:B------:R-:W-:Y:S02]  /*13cb0*/  LOP3.LUT R3, R3, 0x7fffe000, RZ, 0xc0, !PT ;  /* 0x7fffe00003037812 */ /* 0x000fe400078ec0ff */
[----:B------:R-:W-:Y:S02]  /*13cc0*/  SHF.R.U32.HI R27, RZ, 0x10, R69 ;  /* 0x00000010ff1b7819 */ /* 0x000fe40000011645 */
[----:B------:R-:W-:Y:S02]  /*13cd0*/  IADD3 R3, R0, R3, R46 ;  /* 0x0000000300037210 */ /* 0x000fe40007ffe02e */
[----:B------:R-:W-:Y:S01]  /*13ce0*/  LEA R36, R4, UR4, 0x1 ;  /* 0x0000000404247c11 */ /* 0x000fe2000f8e08ff */
[----:B------:R-:W-:Y:S01]  /*13cf0*/  HADD2.F32 R27, -RZ, R27.H0_H0 ;  /* 0x2000001bff1b7230 */ /* 0x000fe20000004100 */
[--C-:B------:R-:W-:Y:S01]  /*13d00*/  SHF.R.U64 R35, R76, 0x10, R77.reuse ;  /* 0x000000104c237819 */ /* 0x100fe2000000124d */
[----:B------:R-:W-:Y:S01]  /*13d10*/  IMAD R3, R3, 0x2, R16 ;  /* 0x0000000203037824 */ /* 0x000fe200078e0210 */
[----:B------:R-:W-:Y:S01]  /*13d20*/  SHF.R.U32.HI R76, RZ, 0x10, R77 ;  /* 0x00000010ff4c7819 */ /* 0x000fe2000001164d */
[----:B------:R-:W1:Y:S01]  /*13d30*/  LDS.128 R4, [R36] ;  /* 0x0000000024047984 */ /* 0x000e620000000c00 */
[----:B------:R-:W-:-:S02]  /*13d40*/  SHF.R.U64 R34, R78, 0x10, R79 ;  /* 0x000000104e227819 */ /* 0x000fc4000000124f */
[----:B------:R-:W-:Y:S01]  /*13d50*/  SHF.R.U64 R32, R70, 0x10, R71 ;  /* 0x0000001046207819 */ /* 0x000fe20000001247 */
[----:B0-----:R-:W0:Y:S01]  /*13d60*/  LDS.128 R8, [R3+0x14400] ;  /* 0x0144000003087984 */ /* 0x001e220000000c00 */
[----:B------:R-:W-:Y:S02]  /*13d70*/  SHF.R.U32.HI R78, RZ, 0x10, R79 ;  /* 0x00000010ff4e7819 */ /* 0x000fe4000001164f */
[----:B------:R-:W-:Y:S02]  /*13d80*/  SHF.R.U32.HI R70, RZ, 0x10, R71 ;  /* 0x00000010ff467819 */ /* 0x000fe40000011647 */
[----:B------:R-:W-:Y:S01]  /*13d90*/  SHF.R.U64 R33, R68, 0x10, R69 ;  /* 0x0000001044217819 */ /* 0x000fe20000001245 */
[--C-:B-1----:R-:W-:Y:S02]  /*13da0*/  HADD2.F32 R12, -RZ, R5.reuse.H0_H0 ;  /* 0x20000005ff0c7230 */ /* 0x102fe40000004100 */
[----:B------:R-:W-:Y:S02]  /*13db0*/  HADD2.F32 R5, -RZ, R5.H1_H1 ;  /* 0x30000005ff057230 */ /* 0x000fe40000004100 */
[----:B0-----:R-:W-:-:S02]  /*13dc0*/  HADD2.F32 R15, -RZ, R9.H0_H0 ;  /* 0x20000009ff0f7230 */ /* 0x001fc40000004100 */
        /* <DEDUP_REMOVED lines=28> */
[----:B------:R-:W-:Y:S02]  /*13f90*/  HADD2.F32 R11, -RZ, R11.H1_H1 ;  /* 0x3000000bff0b7230 */ /* 0x000fe40000004100 */
[-C--:B------:R-:W-:Y:S01]  /*13fa0*/  FMUL.FTZ R24, R24, R87.reuse ;  /* 0x0000005718187220 */ /* 0x080fe20000410000 */
[----:B------:R-:W-:Y:S02]  /*13fb0*/  HADD2.F32 R12, -RZ, R70.H0_H0 ;  /* 0x20000046ff0c7230 */ /* 0x000fe40000004100 */
[----:B------:R-:W-:Y:S01]  /*13fc0*/  FFMA.FTZ R30, R13, R20, R30 ;  /* 0x000000140d1e7223 */ /* 0x000fe2000001001e */
[----:B------:R-:W-:Y:S02]  /*13fd0*/  HADD2.F32 R0, -RZ, R78.H0_H0 ;  /* 0x2000004eff007230 */ /* 0x000fe40000004100 */
[----:B------:R-:W-:Y:S01]  /*13fe0*/  FFMA.FTZ R87, R14, R87, -R5 ;  /* 0x000000570e577223 */ /* 0x000fe20000010805 */
[----:B------:R-:W-:-:S02]  /*13ff0*/  HADD2.F32 R7, -RZ, R7.H1_H1 ;  /* 0x30000007ff077230 */ /* 0x000fc40000004100 */
[----:B------:R-:W-:Y:S01]  /*14000*/  FFMA.FTZ R24, R14, R85, R24 ;  /* 0x000000550e187223 */ /* 0x000fe20000010018 */
[----:B------:R-:W-:Y:S02]  /*14010*/  HADD2.F32 R10, -RZ, R10.H1_H1 ;  /* 0x3000000aff0a7230 */ /* 0x000fe40000004100 */
[C---:B------:R-:W-:Y:S01]  /*14020*/  FMUL.FTZ R20, R11.reuse, R12 ;  /* 0x0000000c0b147220 */ /* 0x040fe20000410000 */
[----:B------:R-:W-:Y:S02]  /*14030*/  HADD2.F32 R13, -RZ, R32.H0_H0 ;  /* 0x20000020ff0d7230 */ /* 0x000fe40000004100 */
[-C--:B------:R-:W-:Y:S01]  /*14040*/  FMUL.FTZ R14, R11, R0.reuse ;  /* 0x000000000b0e7220 */ /* 0x080fe20000410000 */
[----:B------:R-:W-:Y:S02]  /*14050*/  HADD2.F32 R9, -RZ, R34.H0_H0 ;  /* 0x20000022ff097230 */ /* 0x000fe40000004100 */
[----:B------:R-:W-:Y:S01]  /*14060*/  FFMA.FTZ R20, R7, R0, -R20 ;  /* 0x0000000007147223 */ /* 0x000fe20000010814 */
[----:B------:R-:W-:-:S02]  /*14070*/  HADD2.F32 R8, -RZ, R8.H1_H1 ;  /* 0x30000008ff087230 */ /* 0x000fc40000004100 */
[C---:B------:R-:W-:Y:S01]  /*14080*/  FMUL.FTZ R25, R10.reuse, R13 ;  /* 0x0000000d0a197220 */ /* 0x040fe20000410000 */
        /* <DEDUP_REMOVED lines=22> */
.L_x_2473:
[----:B------:R-:W-:Y:S05]  /*141f0*/  BSYNC B0 ;  /* 0x0000000000007941 */ /* 0x000fea0003800000 */
.L_x_2421:
[----:B------:R-:W-:Y:S01]  /*14200*/  @!PT LDS RZ, [RZ] ;  /* 0x00000000fffff984 */ /* 0x000fe20000000800 */
[----:B------:R-:W-:Y:S01]  /*14210*/  @!PT LDS RZ, [RZ] ;  /* 0x00000000fffff984 */ /* 0x000fe20000000800 */
[----:B------:R-:W-:Y:S01]  /*14220*/  @!PT LDS RZ, [RZ] ;  /* 0x00000000fffff984 */ /* 0x000fe20000000800 */
[----:B------:R-:W-:Y:S01]  /*14230*/  @!PT LDS RZ, [RZ] ;  /* 0x00000000fffff984 */ /* 0x000fe20000000800 */
[----:B------:R2:W-:Y:S06]  /*14240*/  MEMBAR.ALL.CTA ;  /* 0x0000000000007992 */ /* 0x0005ec0000008000 */
[----:B--2---:R-:W2:Y:S01]  /*14250*/  FENCE.VIEW.ASYNC.S ;  /* 0x00000000000073c6 */ /* 0x004ea20000000000 */
[----:B------:R-:W-:Y:S05]  /*14260*/  WARPSYNC.ALL ;  /* 0x0000000000007948 */ /* 0x000fea0003800000 */
[----:B--2---:R-:W-:Y:S06]  /*14270*/  BAR.SYNC.DEFER_BLOCKING 0xd, 0x100 ;  /* 0x0344000000007b1d */ /* 0x004fec0000010000 */
.L_x_2419:
[----:B------:R-:W2:Y:S02]  /*14280*/  LDL R0, [R1+0x60] ;  /* 0x0000600001007983 */ /* 0x000ea40000100800 */
[----:B--2---:R-:W-:-:S13]  /*14290*/  R2UR UR4, R0 ;  /* 0x00000000000472ca */ /* 0x004fda00000e0000 */
[----:B------:R-:W-:-:S04]  /*142a0*/  MOV R0, UR4 ;  /* 0x0000000400007c02 */ /* 0x000fc80008000f00 */
[----:B------:R-:W-:-:S13]  /*142b0*/  ISETP.NE.AND P0, PT, R0, 0x3, PT ;  /* 0x000000030000780c */ /* 0x000fda0003f05270 */
[----:B------:R-:W-:Y:S05]  /*142c0*/  @!P0 BRA `(.L_x_2520) ;  /* 0x0000000000048947 */ /* 0x000fea0003800000 */
[----:B------:R-:W-:Y:S01]  /*142d0*/  BPT.TRAP 0x1 ;  /* 0x000000040000795c */ /* 0x000fe20000300000 */
.L_x_2520:
[----:B------:R-:W-:Y:S01]  /*142e0*/  IMAD R0, R214, 0x8, R16 ;  /* 0x00000008d6007824 */ /* 0x000fe200078e0210 */
[----:B01----:R-:W-:-:S04]  /*142f0*/  SHF.L.U32 R3, R219, 0x1f, RZ ;  /* 0x0000001fdb037819 */ /* 0x003fc800000006ff */
[----:B------:R0:W1:Y:S01]  /*14300*/  SYNCS.PHASECHK.TRANS64.TRYWAIT P2, [R0+URZ+0x38830], R3 ;  /* 0x03883003000075a7 */ /* 0x000062000804017f */
[----:B------:R-:W-:Y:S05]  /*14310*/  @!P0 BRA `(.L_x_2521) ;  /* 0x0000000000048947 */ /* 0x000fea0003800000 */
[----:B------:R-:W-:Y:S01]  /*14320*/  BPT.TRAP 0x1 ;  /* 0x000000040000795c */ /* 0x000fe20000300000 */
.L_x_2521:
[----:B---34-:R-:W2:Y:S01]  /*14330*/  S2R R4, SR_TID.X ;  /* 0x0000000000047919 */ /* 0x018ea20000002100 */
[----:B------:R-:W-:Y:S01]  /*14340*/  IMAD.MOV.U32 R151, RZ, RZ, RZ ;  /* 0x000000ffff977224 */ /* 0x000fe200078e00ff */
[----:B--2---:R-:W-:-:S04]  /*14350*/  LOP3.LUT R4, R4, 0x7f, RZ, 0xc0, !PT ;  /* 0x0000007f04047812 */ /* 0x004fc800078ec0ff */
[----:B------:R-:W-:Y:S01]  /*14360*/  ISETP.NE.AND P1, PT, R4, RZ, PT ;  /* 0x000000ff0400720c */ /* 0x000fe20003f25270 */
[----:B-1----:R-:W-:-:S12]  /*14370*/  @P2 BRA `(.L_x_2522) ;  /* 0x0000000000082947 */ /* 0x002fd80003800000 */
[----:B------:R-:W1:Y:S02]  /*14380*/  SYNCS.PHASECHK.TRANS64.TRYWAIT P2, [R0+URZ+0x38830], R3 ;  /* 0x03883003000075a7 */ /* 0x000e64000804017f */
[----:B-1----:R-:W-:Y:S05]  /*14390*/  @!P2 BRA `(.L_x_2523) ;  /* 0x000001a000eca947 */ /* 0x002fea0003800000 */
.L_x_2522:
[----:B------:R-:W-:Y:S05]  /*143a0*/  WARPSYNC.ALL ;  /* 0x0000000000007948 */ /* 0x000fea0003800000 */
[----:B01----:R-:W-:Y:S01]  /*143b0*/  VIADD R3, R16, 0x24400 ;  /* 0x0002440010037836 */ /* 0x003fe20000000000 */
[----:B------:R-:W-:Y:S01]  /*143c0*/  R2UR UR12, R2 ;  /* 0x00000000020c72ca */ /* 0x000fe200000e0000 */
[----:B------:R-:W-:Y:S01]  /*143d0*/  WARPGROUP.ARRIVE ;  /* 0x00000000000079c5 */ /* 0x000fe20000000000 */
[----:B------:R-:W-:Y:S01]  /*143e0*/  UMOV UR9, 0x40000040 ;  /* 0x4000004000097882 */ /* 0x000fe20000000000 */
[----:B------:R-:W-:Y:S01]  /*143f0*/  IMAD.MOV.U32 R5, RZ, RZ, 0x40000040 ;  /* 0x40000040ff057424 */ /* 0x000fe200078e00ff */
[----:B------:R-:W-:Y:S01]  /*14400*/  SHF.R.U32.HI R3, RZ, 0x4, R3 ;  /* 0x00000004ff037819 */ /* 0x000fe20000011603 */
[----:B------:R-:W-:Y:S01]  /*14410*/  UMOV UR5, UR9 ;  /* 0x0000000900057c82 */ /* 0x000fe20008000000 */
[----:B------:R-:W-:Y:S01]  /*14420*/  IMAD.MOV.U32 R7, RZ, RZ, 0x40000040 ;  /* 0x40000040ff077424 */ /* 0x000fe200078e00ff */
[----:B------:R-:W-:Y:S01]  /*14430*/  UMOV UR17, 0x40000040 ;  /* 0x4000004000117882 */ /* 0x000fe20000000000 */
[----:B------:R-:W-:-:S02]  /*14440*/  LOP3.LUT R3, R3, 0x3fff, RZ, 0xc0, !PT ;  /* 0x00003fff03037812 */ /* 0x000fc400078ec0ff */
[----:B------:R-:W-:Y:S01]  /*14450*/  R2UR UR7, R5 ;  /* 0x00000000050772ca */ /* 0x000fe200000e0000 */
[----:B------:R-:W-:Y:S01]  /*14460*/  IMAD.MOV.U32 R5, RZ, RZ, 0x40000040 ;  /* 0x40000040ff057424 */ /* 0x000fe200078e00ff */
[----:B------:R-:W-:Y:S01]  /*14470*/  LOP3.LUT R223, R3, 0x10000, RZ, 0xfc, !PT ;  /* 0x0001000003df7812 */ /* 0x000fe200078efcff */
[----:B------:R-:W-:Y:S01]  /*14480*/  ULOP3.LUT UR12, UR12, 0x10000, URZ, 0xfc, !UPT ;  /* 0x000100000c0c7892 */ /* 0x000fe2000f8efc3f */
[----:B------:R-:W-:Y:S02]  /*14490*/  MOV R3, 0x40000040 ;  /* 0x4000004000037802 */ /* 0x000fe40000000f00 */
[----:B------:R-:W-:Y:S01]  /*144a0*/  MOV R9, UR9 ;  /* 0x0000000900097c02 */ /* 0x000fe20008000f00 */
[----:B------:R-:W-:Y:S01]  /*144b0*/  IMAD R2, R214, 0xa00, R223 ;  /* 0x00000a00d6027824 */ /* 0x000fe200078e02df */
[----:B------:R-:W-:Y:S02]  /*144c0*/  R2UR UR11, R3 ;  /* 0x00000000030b72ca */ /* 0x000fe400000e0000 */
[----:B------:R-:W-:Y:S01]  /*144d0*/  UMOV UR8, UR12 ;  /* 0x0000000c00087c82 */ /* 0x000fe20008000000 */
[C---:B------:R-:W-:Y:S01]  /*144e0*/  VIADD R4, R2.reuse, 0x80 ;  /* 0x0000008002047836 */ /* 0x040fe20000000000 */
[C---:B------:R-:W-:Y:S01]  /*144f0*/  R2UR UR10, R2.reuse ;  /* 0x00000000020a72ca */ /* 0x040fe200000e0000 */
[----:B------:R-:W-:Y:S01]  /*14500*/  UMOV UR4, UR8 ;  /* 0x0000000800047c82 */ /* 0x000fe20008000000 */
[----:B------:R-:W-:Y:S01]  /*14510*/  IADD3 R6, R2, 0x200, RZ ;  /* 0x0000020002067810 */ /* 0x000fe20007ffe0ff */
[----:B------:R-:W-:Y:S01]  /*14520*/  IMAD.U32 R8, RZ, RZ, UR8 ;  /* 0x00000008ff087e24 */ /* 0x000fe2000f8e00ff */
[----:B------:R-:W-:Y:S01]  /*14530*/  R2UR UR6, R4 ;  /* 0x00000000040672ca */ /* 0x000fe200000e0000 */
[----:B------:R-:W-:-:S03]  /*14540*/  VIADD R4, R2, 0x100 ;  /* 0x0000010002047836 */ /* 0x000fc60000000000 */
[----:B------:R0:W-:Y:S05]  /*14550*/  STL.64 [R1+0x48], R8 ;  /* 0x0000480801007387 */ /* 0x0001ea0000100a00 */
[----:B------:R-:W-:Y:S01]  /*14560*/  HGMMA.64x16x16.F32 R56, gdesc[UR8], RZ, !UPT, gsb0 ;  /* 0x00200000083879f0 */ /* 0x000fe2000c0008ff */
[----:B------:R-:W-:Y:S02]  /*14570*/  R2UR UR10, R6 ;  /* 0x00000000060a72ca */ /* 0x000fe400000e0000 */
[----:B------:R-:W-:Y:S01]  /*14580*/  R2UR UR11, R7 ;  /* 0x00000000070b72ca */ /* 0x000fe200000e0000 */
[----:B------:R-:W-:Y:S01]  /*14590*/  IMAD.MOV.U32 R7, RZ, RZ, 0x40000040 ;  /* 0x40000040ff077424 */ /* 0x000fe200078e00ff */
[----:B------:R-:W-:-:S02]  /*145a0*/  IADD3 R6, R2, 0x202, RZ ;  /* 0x0000020202067810 */ /* 0x000fc40007ffe0ff */
[----:B0-----:R-:W-:Y:S01]  /*145b0*/  MOV R9, UR17 ;  /* 0x0000001100097c02 */ /* 0x001fe20008000f00 */
[----:B------:R-:W-:Y:S02]  /*145c0*/  WARPGROUP.DEPBAR.LE gsb0, 0x0 ;  /* 0x00008000000079c5 */ /* 0x000fe40000010000 */
[----:B------:R-:W-:-:S06]  /*145d0*/  WARPGROUP.ARRIVE ;  /* 0x00000000000079c5 */ /* 0x000fcc0000000000 */
[----:B------:R-:W-:Y:S01]  /*145e0*/  HGMMA.64x16x16.F32 R48, gdesc[UR4], RZ, !UPT, gsb0 ;  /* 0x00200000043079f0 */ /* 0x000fe2000c0008ff */
[----:B------:R-:W-:Y:S01]  /*145f0*/  R2UR UR6, R4 ;  /* 0x00000000040672ca */ /* 0x000fe200000e0000 */
[----:B------:R-:W-:Y:S01]  /*14600*/  UMOV UR4, UR8 ;  /* 0x0000000800047c82 */ /* 0x000fe20008000000 */
[----:B------:R-:W-:Y:S01]  /*14610*/  R2UR UR7, R5 ;  /* 0x00000000050772ca */ /* 0x000fe200000e0000 */
[----:B------:R-:W-:Y:S01]  /*14620*/  UMOV UR5, UR9 ;  /* 0x0000000900057c82 */ /* 0x000fe20008000000 */
[----:B------:R-:W-:Y:S02]  /*14630*/  VIADD R4, R2, 0x180 ;  /* 0x0000018002047836 */ /* 0x000fe40000000000 */
[----:B------:R-:W-:Y:S01]  /*14640*/  IMAD.MOV.U32 R5, RZ, RZ, 0x40000040 ;  /* 0x40000040ff057424 */ /* 0x000fe200078e00ff */
[----:B------:R-:W-:Y:S02]  /*14650*/  WARPGROUP.DEPBAR.LE gsb0, 0x0 ;  /* 0x00008000000079c5 */ /* 0x000fe40000010000 */
[----:B-----5:R-:W-:-:S06]  /*14660*/  WARPGROUP.ARRIVE ;  /* 0x00000000000079c5 */ /* 0x020fcc0000000000 */
[----:B------:R-:W-:Y:S01]  /*14670*/  HGMMA.64x16x16.F32 R40, gdesc[UR4], RZ, !UPT, gsb0 ;  /* 0x00200000042879f0 */ /* 0x000fe2000c0008ff */
[----:B------:R-:W-:Y:S01]  /*14680*/  R2UR UR6, R4 ;  /* 0x00000000040672ca */ /* 0x000fe200000e0000 */
[----:B------:R-:W-:Y:S01]  /*14690*/  UMOV UR4, UR8 ;  /* 0x0000000800047c82 */ /* 0x000fe20008000000 */
[----:B------:R-:W-:Y:S01]  /*146a0*/  R2UR UR7, R5 ;  /* 0x00000000050772ca */ /* 0x000fe200000e0000 */
[----:B------:R-:W-:Y:S01]  /*146b0*/  UMOV UR5, UR9 ;  /* 0x0000000900057c82 */ /* 0x000fe20008000000 */
[----:B------:R-:W-:Y:S01]  /*146c0*/  VIADD R4, R2, 0x2 ;  /* 0x0000000202047836 */ /* 0x000fe20000000000 */
[----:B------:R-:W-:-:S04]  /*146d0*/  MOV R5, 0x40000040 ;  /* 0x4000004000057802 */ /* 0x000fc80000000f00 */
[----:B------:R-:W-:Y:S01]  /*146e0*/  R2UR UR18, R4 ;  /* 0x00000000041272ca */ /* 0x000fe200000e0000 */
[----:B------:R-:W-:Y:S01]  /*146f0*/  VIADD R4, R2, 0x82 ;  /* 0x0000008202047836 */ /* 0x000fe20000000000 */
[----:B------:R-:W-:Y:S01]  /*14700*/  R2UR UR19, R5 ;  /* 0x00000000051372ca */ /* 0x000fe200000e0000 */
[----:B------:R-:W-:Y:S01]  /*14710*/  IMAD.MOV.U32 R5, RZ, RZ, 0x40000040 ;  /* 0x40000040ff057424 */ /* 0x000fe200078e00ff */
[----:B------:R-:W-:Y:S02]  /*14720*/  WARPGROUP.DEPBAR.LE gsb0, 0x0 ;  /* 0x00008000000079c5 */ /* 0x000fe40000010000 */
[----:B------:R-:W-:-:S06]  /*14730*/  WARPGROUP.ARRIVE ;  /* 0x00000000000079c5 */ /* 0x000fcc0000000000 */
[----:B------:R-:W-:Y:S01]  /*14740*/  HGMMA.64x16x16.F32 R32, gdesc[UR4], RZ, !UPT, gsb0 ;  /* 0x00200000042079f0 */ /* 0x000fe2000c0008ff */
[----:B------:R-:W-:Y:S01]  /*14750*/  UIADD3 UR4, UR12, 0x2, URZ ;  /* 0x000000020c047890 */ /* 0x000fe2000fffe03f */
[----:B------:R-:W-:Y:S01]  /*14760*/  R2UR UR6, R4 ;  /* 0x00000000040672ca */ /* 0x000fe200000e0000 */
[----:B------:R-:W-:Y:S01]  /*14770*/  VIADD R4, R2, 0x102 ;  /* 0x0000010202047836 */ /* 0x000fe20000000000 */
[----:B------:R-:W-:Y:S01]  /*14780*/  R2UR UR7, R5 ;  /* 0x00000000050772ca */ /* 0x000fe200000e0000 */
[----:B------:R-:W-:-:S03]  /*14790*/  IMAD.MOV.U32 R5, RZ, RZ, 0x40000040 ;  /* 0x40000040ff057424 */ /* 0x000fc600078e00ff */
        /* <DEDUP_REMOVED lines=10> */
[----:B------:R-:W-:Y:S01]  /*14840*/  R2UR UR10, R6 ;  /* 0x00000000060a72ca */ /* 0x000fe200000e0000 */
[----:B------:R-:W-:Y:S01]  /*14850*/  VIADD R6, R2, 0x204 ;  /* 0x0000020402067836 */ /* 0x000fe20000000000 */
[----:B------:R-:W-:Y:S01]  /*14860*/  R2UR UR11, R7 ;  /* 0x00000000070b72ca */ /* 0x000fe200000e0000 */
[----:B------:R-:W-:Y:S01]  /*14870*/  IMAD.MOV.U32 R7, RZ, RZ, 0x40000040 ;  /* 0x40000040ff077424 */ /* 0x000fe200078e00ff */
[----:B------:R-:W-:Y:S02]  /*14880*/  WARPGROUP.DEPBAR.LE gsb0, 0x0 ;  /* 0x00008000000079c5 */ /* 0x000fe40000010000 */
        /* <DEDUP_REMOVED lines=28> */
[----:B------:R-:W-:Y:S01]  /*14a50*/  HGMMA.64x16x16.F32 R32, gdesc[UR4], R32, gsb0 ;  /* 0x00200000042079f0 */ /* 0x000fe20008000820 */
        /* <DEDUP_REMOVED lines=35> */
[----:B------:R-:W-:-:S07]  /*14c90*/  WARPGROUP.ARRIVE ;  /* 0x00000000000079c5 */ /* 0x000fce0000000000 */
[----:B------:R-:W-:Y:S01]  /*14ca0*/  HGMMA.64x16x16.F32 R40, gdesc[UR4], R40, gsb0 ;  /* 0x00200000042879f0 */ /* 0x000fe20008000828 */
[----:B------:R-:W-:Y:S01]  /*14cb0*/  R2UR UR6, R4 ;  /* 0x00000000040672ca */ /* 0x000fe200000e0000 */
[----:B------:R-:W-:Y:S01]  /*14cc0*/  UMOV UR4, UR8 ;  /* 0x0000000800047c82 */ /* 0x000fe20008000000 */
[----:B------:R-:W-:Y:S01]  /*14cd0*/  R2UR UR7, R5 ;  /* 0x00000000050772ca */ /* 0x000fe200000e0000 */
[----:B------:R-:W-:Y:S01]  /*14ce0*/  UMOV UR5, UR9 ;  /* 0x0000000900057c82 */ /* 0x000fe20008000000 */
[----:B------:R-:W-:Y:S01]  /*14cf0*/  IMAD.MOV.U32 R5, RZ, RZ, 0x40000040 ;  /* 0x40000040ff057424 */ /* 0x000fe200078e00ff */
[----:B------:R-:W-:-:S04]  /*14d00*/  IADD3 R4, R2, 0x6, RZ ;  /* 0x0000000602047810 */ /* 0x000fc80007ffe0ff */
[----:B------:R-:W-:Y:S02]  /*14d10*/  R2UR UR18, R4 ;  /* 0x00000000041272ca */ /* 0x000fe400000e0000 */
[----:B------:R-:W-:Y:S01]  /*14d20*/  R2UR UR19, R5 ;  /* 0x00000000051372ca */ /* 0x000fe200000e0000 */
[----:B------:R-:W-:Y:S01]  /*14d30*/  IMAD.MOV.U32 R5, RZ, RZ, 0x40000040 ;  /* 0x40000040ff057424 */ /* 0x000fe200078e00ff */
[----:B------:R-:W-:Y:S01]  /*14d40*/  IADD3 R4, R2, 0x86, RZ ;  /* 0x0000008602047810 */ /* 0x000fe20007ffe0ff */
[----:B------:R-:W-:Y:S02]  /*14d50*/  WARPGROUP.DEPBAR.LE gsb0, 0x0 ;  /* 0x00008000000079c5 */ /* 0x000fe40000010000 */
[----:B------:R-:W-:-:S06]  /*14d60*/  WARPGROUP.ARRIVE ;  /* 0x00000000000079c5 */ /* 0x000fcc0000000000 */
[----:B------:R-:W-:Y:S01]  /*14d70*/  HGMMA.64x16x16.F32 R32, gdesc[UR4], R32, gsb0 ;  /* 0x00200000042079f0 */ /* 0x000fe20008000820 */
[----:B------:R-:W-:Y:S01]  /*14d80*/  UIADD3 UR4, UR12, 0x6, URZ ;  /* 0x000000060c047890 */ /* 0x000fe2000fffe03f */
[----:B------:R-:W-:Y:S01]  /*14d90*/  R2UR UR6, R4 ;  /* 0x00000000040672ca */ /* 0x000fe200000e0000 */
[----:B------:R-:W-:Y:S01]  /*14da0*/  UMOV UR5, UR15 ;  /* 0x0000000f00057c82 */ /* 0x000fe20008000000 */
[----:B------:R-:W-:Y:S01]  /*14db0*/  R2UR UR7, R5 ;  /* 0x00000000050772ca */ /* 0x000fe200000e0000 */
[----:B------:R-:W-:Y:S02]  /*14dc0*/  VIADD R4, R2, 0x106 ;  /* 0x0000010602047836 */ /* 0x000fe40000000000 */
[----:B------:R-:W-:Y:S01]  /*14dd0*/  IMAD.MOV.U32 R5, RZ, RZ, 0x40000040 ;  /* 0x40000040ff057424 */ /* 0x000fe200078e00ff */
        /* <DEDUP_REMOVED lines=246> */
[----:B------:R-:W-:Y:S01]  /*15d40*/  IMAD.U32 R8, RZ, RZ, UR16 ;  /* 0x00000010ff087e24 */ /* 0x000fe2000f8e00ff */
[----:B------:R-:W-:Y:S01]  /*15d50*/  UIADD3 UR56, UR12, 0x804, URZ ;  /* 0x000008040c387890 */ /* 0x000fe2000fffe03f */
[----:B------:R-:W-:Y:S01]  /*15d60*/  UMOV UR57, 0x40000040 ;  /* 0x4000004000397882 */ /* 0x000fe20000000000 */
[----:B------:R-:W-:Y:S02]  /*15d70*/  UIADD3 UR52, UR12, 0x806, URZ ;  /* 0x000008060c347890 */ /* 0x000fe4000fffe03f */
[----:B------:R0:W-:Y:S01]  /*15d80*/  STL.64 [R1+0x8], R8 ;  /* 0x0000080801007387 */ /* 0x0001e20000100a00 */
[----:B------:R-:W-:Y:S01]  /*15d90*/  UMOV UR53, 0x40000040 ;  /* 0x4000004000357882 */ /* 0x000fe20000000000 */
[----:B------:R-:W-:Y:S01]  /*15da0*/  UIADD3 UR48, UR12, 0xc00, URZ ;  /* 0x00000c000c307890 */ /* 0x000fe2000fffe03f */
[----:B------:R-:W-:Y:S01]  /*15db0*/  UMOV UR49, 0x40000040 ;  /* 0x4000004000317882 */ /* 0x000fe20000000000 */
[----:B------:R-:W-:Y:S01]  /*15dc0*/  UIADD3 UR44, UR12, 0xc02, URZ ;  /* 0x00000c020c2c7890 */ /* 0x000fe2000fffe03f */
[----:B------:R-:W-:Y:S01]  /*15dd0*/  UMOV UR45, 0x40000040 ;  /* 0x40000040002d7882 */ /* 0x000fe20000000000 */
[----:B------:R-:W-:Y:S01]  /*15de0*/  UIADD3 UR40, UR12, 0xc04, URZ ;  /* 0x00000c040c287890 */ /* 0x000fe2000fffe03f */
[----:B------:R-:W-:Y:S01]  /*15df0*/  UMOV UR41, 0x40000040 ;  /* 0x4000004000297882 */ /* 0x000fe20000000000 */
[----:B0-----:R-:W2:Y:S04]  /*15e00*/  LDL R8, [R1+0x68] ;  /* 0x0000680001087983 */ /* 0x001ea80000100800 */
[----:B------:R-:W3:Y:S01]  /*15e10*/  LDL R9, [R1+0x6c] ;  /* 0x00006c0001097983 */ /* 0x000ee20000100800 */
[----:B------:R-:W-:-:S02]  /*15e20*/  WARPGROUP.DEPBAR.LE gsb0, 0x0 ;  /* 0x00008000000079c5 */ /* 0x000fc40000010000 */
        /* <DEDUP_REMOVED lines=8> */
[----:B------:R-:W-:Y:S02]  /*15eb0*/  WARPGROUP.DEPBAR.LE gsb0, 0x0 ;  /* 0x00008000000079c5 */ /* 0x000fe40000010000 */
[----:B------:R-:W-:-:S06]  /*15ec0*/  WARPGROUP.ARRIVE ;  /* 0x00000000000079c5 */ /* 0x000fcc0000000000 */
[----:B------:R-:W-:Y:S01]  /*15ed0*/  HGMMA.64x16x16.F32 R56, gdesc[UR16], R56, gsb0 ;  /* 0x00200000103879f0 */ /* 0x000fe20008000838 */
[----:B------:R-:W-:Y:S02]  /*15ee0*/  UMOV UR17, 0x40000040 ;  /* 0x4000004000117882 */ /* 0x000fe40000000000 */
[----:B------:R-:W-:Y:S02]  /*15ef0*/  WARPGROUP.DEPBAR.LE gsb0, 0x0 ;  /* 0x00008000000079c5 */ /* 0x000fe40000010000 */
[----:B------:R-:W-:Y:S01]  /*15f00*/  WARPGROUP.ARRIVE ;  /* 0x00000000000079c5 */ /* 0x000fe20000000000 */
[----:B------:R-:W-:Y:S01]  /*15f10*/  UMOV UR15, UR17 ;  /* 0x00000011000f7c82 */ /* 0x000fe20008000000 */
[----:B------:R-:W-:Y:S01]  /*15f20*/  VIADD R6, R2, 0x702 ;  /* 0x0000070202067836 */ /* 0x000fe20000000000 */
[----:B------:R-:W-:Y:S01]  /*15f30*/  UIADD3 UR36, UR12, 0xc06, URZ ;  /* 0x00000c060c247890 */ /* 0x000fe2000fffe03f */
[----:B------:R-:W-:Y:S01]  /*15f40*/  IMAD.MOV.U32 R7, RZ, RZ, 0x40000040 ;  /* 0x40000040ff077424 */ /* 0x000fe200078e00ff */
[----:B------:R-:W-:Y:S01]  /*15f50*/  UMOV UR37, 0x40000040 ;  /* 0x4000004000257882 */ /* 0x000fe20000000000 */
[----:B------:R-:W-:Y:S01]  /*15f60*/  HGMMA.64x16x16.F32 R48, gdesc[UR4], R48, gsb0 ;  /* 0x00200000043079f0 */ /* 0x000fe20008000830 */
[----:B------:R-:W-:Y:S01]  /*15f70*/  R2UR UR6, R4 ;  /* 0x00000000040672ca */ /* 0x000fe200000e0000 */
[----:B------:R-:W-:Y:S01]  /*15f80*/  UMOV UR4, UR8 ;  /* 0x0000000800047c82 */ /* 0x000fe20008000000 */
[----:B------:R-:W-:Y:S01]  /*15f90*/  R2UR UR7, R5 ;  /* 0x00000000050772ca */ /* 0x000fe200000e0000 */
[----:B------:R-:W-:Y:S01]  /*15fa0*/  UMOV UR5, UR9 ;  /* 0x0000000900057c82 */ /* 0x000fe20008000000 */
[----:B------:R-:W-:Y:S01]  /*15fb0*/  IMAD.MOV.U32 R5, RZ, RZ, 0x40000040 ;  /* 0x40000040ff057424 */ /* 0x000fe200078e00ff */
[----:B------:R-:W-:-:S02]  /*15fc0*/  IADD3 R4, R2, 0x680, RZ ;  /* 0x0000068002047810 */ /* 0x000fc40007ffe0ff */
[----:B------:R-:W-:Y:S01]  /*15fd0*/  MOV R11, UR17 ;  /* 0x00000011000b7c02 */ /* 0x000fe20008000f00 */
        /* <DEDUP_REMOVED lines=17> */
[----:B------:R-:W-:Y:S02]  /*160f0*/  R2UR UR6, R4 ;  /* 0x00000000040672ca */ /* 0x000fe400000e0000 */
[----:B------:R-:W-:-:S04]  /*16100*/  R2UR UR7, R5 ;  /* 0x00000000050772ca */ /* 0x000fc800000e0000 */
[----:B------:R-:W-:Y:S01]  /*16110*/  UMOV UR16, UR4 ;  /* 0x0000000400107c82 */ /* 0x000fe20008000000 */
[----:B------:R-:W-:Y:S02]  /*16120*/  WARPGROUP.DEPBAR.LE gsb0, 0x0 ;  /* 0x00008000000079c5 */ /* 0x000fe40000010000 */
[----:B------:R-:W-:Y:S01]  /*16130*/  WARPGROUP.ARRIVE ;  /* 0x00000000000079c5 */ /* 0x000fe20000000000 */
[----:B------:R-:W-:Y:S01]  /*16140*/  UMOV UR14, UR16 ;  /* 0x00000010000e7c82 */ /* 0x000fe20008000000 */
[----:B------:R-:W-:Y:S01]  /*16150*/  UMOV UR5, UR15 ;  /* 0x0000000f00057c82 */ /* 0x000fe20008000000 */
[----:B------:R-:W-:Y:S02]  /*16160*/  VIADD R4, R2, 0x602 ;  /* 0x0000060202047836 */ /* 0x000fe40000000000 */
[----:B------:R-:W-:Y:S01]  /*16170*/  IMAD.MOV.U32 R5, RZ, RZ, 0x40000040 ;  /* 0x40000040ff057424 */ /* 0x000fe200078e00ff */
[----:B------:R-:W-:Y:S01]  /*16180*/  HGMMA.64x16x16.F32 R24, gdesc[UR8], R24, gsb0 ;  /* 0x00200000081879f0 */ /* 0x000fe20008000818 */
[----:B------:R-:W-:-:S02]  /*16190*/  IMAD.U32 R10, RZ, RZ, UR16 ;  /* 0x00000010ff0a7e24 */ /* 0x000fc4000f8e00ff */
[----:B------:R-:W-:Y:S02]  /*161a0*/  WARPGROUP.DEPBAR.LE gsb0, 0x0 ;  /* 0x00008000000079c5 */ /* 0x000fe40000010000 */
[----:B------:R-:W-:-:S06]  /*161b0*/  WARPGROUP.ARRIVE ;  /* 0x00000000000079c5 */ /* 0x000fcc0000000000 */
[----:B------:R-:W-:Y:S01]  /*161c0*/  HGMMA.64x16x16.F32 R56, gdesc[UR16], R56, gsb0 ;  /* 0x00200000103879f0 */ /* 0x000fe20008000838 */
[----:B------:R-:W-:Y:S02]  /*161d0*/  UMOV UR4, UR14 ;  /* 0x0000000e00047c82 */ /* 0x000fe40008000000 */
[----:B------:R-:W-:Y:S02]  /*161e0*/  WARPGROUP.DEPBAR.LE gsb0, 0x0 ;  /* 0x00008000000079c5 */ /* 0x000fe40000010000 */
[----:B------:R-:W-:-:S06]  /*161f0*/  WARPGROUP.ARRIVE ;  /* 0x00000000000079c5 */ /* 0x000fcc0000000000 */
[----:B------:R-:W-:Y:S01]  /*16200*/  HGMMA.64x16x16.F32 R48, gdesc[UR4], R48, gsb0 ;  /* 0x00200000043079f0 */ /* 0x000fe20008000830 */
[----:B------:R-:W-:Y:S02]  /*16210*/  R2UR UR6, R4 ;  /* 0x00000000040672ca */ /* 0x000fe400000e0000 */
[----:B------:R-:W-:Y:S01]  /*16220*/  R2UR UR7, R5 ;  /* 0x00000000050772ca */ /* 0x000fe200000e0000 */
[----:B------:R-:W-:Y:S01]  /*16230*/  UMOV UR4, UR14 ;  /* 0x0000000e00047c82 */ /* 0x000fe20008000000 */
[----:B------:R-:W-:Y:S01]  /*16240*/  UMOV UR5, UR15 ;  /* 0x0000000f00057c82 */ /* 0x000fe20008000000 */
[----:B------:R-:W-:Y:S02]  /*16250*/  WARPGROUP.DEPBAR.LE gsb0, 0x0 ;  /* 0x00008000000079c5 */ /* 0x000fe40000010000 */
[----:B------:R-:W-:-:S08]  /*16260*/  WARPGROUP.ARRIVE ;  /* 0x00000000000079c5 */ /* 0x000fd00000000000 */
[----:B------:R-:W-:Y:S01]  /*16270*/  HGMMA.64x16x16.F32 R40, gdesc[UR4], R40, gsb0 ;  /* 0x00200000042879f0 */ /* 0x000fe20008000828 */
[----:B------:R-:W-:Y:S01]  /*16280*/  IMAD.MOV.U32 R5, RZ, RZ, 0x40000040 ;  /* 0x40000040ff057424 */ /* 0x000fe200078e00ff */
[----:B------:R-:W-:-:S04]  /*16290*/  IADD3 R4, R2, 0x682, RZ ;  /* 0x0000068202047810 */ /* 0x000fc80007ffe0ff */
[----:B------:R-:W-:Y:S02]  /*162a0*/  R2UR UR10, R4 ;  /* 0x00000000040a72ca */ /* 0x000fe400000e0000 */
[----:B------:R-:W-:Y:S01]  /*162b0*/  R2UR UR11, R5 ;  /* 0x00000000050b72ca */ /* 0x000fe200000e0000 */
[----:B------:R-:W-:Y:S01]  /*162c0*/  UMOV UR8, UR14 ;  /* 0x0000000e00087c82 */ /* 0x000fe20008000000 */
[----:B------:R-:W-:Y:S01]  /*162d0*/  UMOV UR9, UR15 ;  /* 0x0000000f00097c82 */ /* 0x000fe20008000000 */
[----:B------:R-:W-:Y:S02]  /*162e0*/  WARPGROUP.DEPBAR.LE gsb0, 0x0 ;  /* 0x00008000000079c5 */ /* 0x000fe40000010000 */
[----:B------:R-:W-:-:S08]  /*162f0*/  WARPGROUP.ARRIVE ;  /* 0x00000000000079c5 */ /* 0x000fd00000000000 */
        /* <DEDUP_REMOVED lines=12> */
[----:B------:R-:W-:Y:S02]  /*163c0*/  WARPGROUP.DEPBAR.LE gsb0, 0x0 ;  /* 0x00008000000079c5 */ /* 0x000fe40000010000 */
[----:B------:R-:W-:-:S10]  /*163d0*/  WARPGROUP.ARRIVE ;  /* 0x00000000000079c5 */ /* 0x000fd40000000000 */
        /* <DEDUP_REMOVED lines=28> */
[----:B------:R-:W-:Y:S02]  /*165a0*/  VIADD R6, R2, 0x704 ;  /* 0x0000070402067836 */ /* 0x000fe40000000000 */
[----:B------:R-:W-:-:S03]  /*165b0*/  IMAD.MOV.U32 R7, RZ, RZ, 0x40000040 ;  /* 0x40000040ff077424 */ /* 0x000fc600078e00ff */
        /* <DEDUP_REMOVED lines=41> */
[----:B------:R-:W-:Y:S02]  /*16850*/  IADD3 R6, R2, 0x706, RZ ;  /* 0x0000070602067810 */ /* 0x000fe40007ffe0ff */
[----:B------:R-:W-:Y:S02]  /*16860*/  MOV R7, 0x40000040 ;  /* 0x4000004000077802 */ /* 0x000fe40000000f00 */
[----:B------:R-:W-:Y:S02]  /*16870*/  R2UR UR6, R6 ;  /* 0x00000000060672ca */ /* 0x000fe400000e0000 */
[----:B------:R-:W-:Y:S01]  /*16880*/  R2UR UR7, R7 ;  /* 0x00000000070772ca */ /* 0x000fe200000e0000 */
[----:B------:R-:W-:Y:S01]  /*16890*/  UMOV UR4, UR52 ;  /* 0x0000003400047c82 */ /* 0x000fe20008000000 */
[----:B------:R-:W-:Y:S01]  /*168a0*/  UMOV UR5, UR53 ;  /* 0x0000003500057c82 */ /* 0x000fe20008000000 */
[----:B------:R-:W-:-:S02]  /*168b0*/  WARPGROUP.DEPBAR.LE gsb0, 0x0 ;  /* 0x00008000000079c5 */ /* 0x000fc40000010000 */
[----:B------:R-:W-:-:S08]  /*168c0*/  WARPGROUP.ARRIVE ;  /* 0x00000000000079c5 */ /* 0x000fd00000000000 */
[----:B------:R-:W-:Y:S01]  /*168d0*/  HGMMA.64x16x16.F32 R24, gdesc[UR4], R24, gsb0 ;  /* 0x00200000041879f0 */ /* 0x000fe20008000818 */
[----:B------:R-:W-:Y:S02]  /*168e0*/  VIADD R4, R2, 0x780 ;  /* 0x0000078002047836 */ /* 0x000fe40000000000 */
[----:B------:R-:W-:-:S03]  /*168f0*/  IMAD.MOV.U32 R5, RZ, RZ, 0x40000040 ;  /* 0x40000040ff057424 */ /* 0x000fc600078e00ff */
        /* <DEDUP_REMOVED lines=135> */
[----:B------:R-:W-:Y:S01]  /*17170*/  MOV R5, 0x40000040 ;  /* 0x4000004000057802 */ /* 0x000fe20000000f00 */
[----:B------:R-:W-:Y:S01]  /*17180*/  UMOV UR4, UR36 ;  /* 0x0000002400047c82 */ /* 0x000fe20008000000 */
[----:B------:R-:W-:Y:S01]  /*17190*/  UMOV UR5, UR37 ;  /* 0x0000002500057c82 */ /* 0x000fe20008000000 */
[----:B------:R-:W-:Y:S01]  /*171a0*/  IMAD.MOV.U32 R7, RZ, RZ, 0x40000040 ;  /* 0x40000040ff077424 */ /* 0x000fe200078e00ff */
[----:B------:R-:W-:Y:S01]  /*171b0*/  R2UR UR6, R4 ;  /* 0x00000000040672ca */ /* 0x000fe200000e0000 */
[----:B------:R-:W-:Y:S01]  /*171c0*/  STL.64 [R1], R10 ;  /* 0x0000000a01007387 */ /* 0x000fe20000100a00 */
[----:B------:R-:W-:Y:S01]  /*171d0*/  R2UR UR7, R5 ;  /* 0x00000000050772ca */ /* 0x000fe200000e0000 */
[----:B------:R-:W-:Y:S01]  /*171e0*/  ULDC UR38, c[0x0][0x988] ;  /* 0x0002620000267ab9 */ /* 0x000fe20000000800 */
[----:B------:R-:W-:Y:S01]  /*171f0*/  IADD3 R6, R2, 0x906, RZ ;  /* 0x0000090602067810 */ /* 0x000fe20007ffe0ff */
[----:B------:R-:W-:Y:S01]  /*17200*/  ULDC UR39, c[0x0][0x988] ;  /* 0x0002620000277ab9 */ /* 0x000fe20000000800 */
[----:B------:R-:W-:-:S02]  /*17210*/  WARPGROUP.DEPBAR.LE gsb0, 0x0 ;  /* 0x00008000000079c5 */ /* 0x000fc40000010000 */
[----:B------:R-:W-:-:S07]  /*17220*/  WARPGROUP.ARRIVE ;  /* 0x00000000000079c5 */ /* 0x000fce0000000000 */
        /* <DEDUP_REMOVED lines=14> */
[----:B------:R-:W-:-:S05]  /*17310*/  IMAD R4, R148, -0x50, R237 ;  /* 0xffffffb094047824 */ /* 0x000fca00078e02ed */
[----:B------:R-:W-:Y:S01]  /*17320*/  IADD3 R3, -R227, 0x51, R4 ;  /* 0x00000051e3037810 */ /* 0x000fe20007ffe104 */
[----:B------:R-:W-:Y:S01]  /*17330*/  VIADD R4, R4, 0x50 ;  /* 0x0000005004047836 */ /* 0x000fe20000000000 */
[----:B---3--:R-:W-:Y:S01]  /*17340*/  LEA R6, R225, R9, 0x7 ;  /* 0x00000009e1067211 */ /* 0x008fe200078e38ff */
[----:B------:R-:W-:Y:S02]  /*17350*/  WARPGROUP.DEPBAR.LE gsb0, 0x0 ;  /* 0x00008000000079c5 */ /* 0x000fe40000010000 */
[----:B------:R-:W-:-:S06]  /*17360*/  WARPGROUP.ARRIVE ;  /* 0x00000000000079c5 */ /* 0x000fcc0000000000 */
[----:B------:R-:W-:Y:S01]  /*17370*/  HGMMA.64x16x16.F32 R32, gdesc[UR4], R32, gsb0 ;  /* 0x00200000042079f0 */ /* 0x000fe20008000820 */
[C---:B--2---:R-:W-:Y:S02]  /*17380*/  IMAD R5, R8.reuse, -0x2, R3 ;  /* 0xfffffffe08057824 */ /* 0x044fe400078e0203 */
[----:B------:R-:W-:-:S03]  /*17390*/  IMAD R4, R8, -0x2, R4 ;  /* 0xfffffffe08047824 */ /* 0x000fc600078e0204 */
[----:B------:R-:W-:Y:S01]  /*173a0*/  IADD3 R3, R5, 0x8, R6 ;  /* 0x0000000805037810 */ /* 0x000fe20007ffe006 */
[----:B------:R-:W-:-:S03]  /*173b0*/  VIADD R2, R2, 0x986 ;  /* 0x0000098602027836 */ /* 0x000fc60000000000 */
[----:B------:R-:W-:Y:S01]  /*173c0*/  VIMNMX R7, R4, R3, PT ;  /* 0x0000000304077248 */ /* 0x000fe20003fe0100 */
[----:B------:R-:W-:Y:S01]  /*173d0*/  IMAD.MOV.U32 R3, RZ, RZ, 0x40000040 ;  /* 0x40000040ff037424 */ /* 0x000fe200078e00ff */
[----:B------:R-:W-:Y:S02]  /*173e0*/  R2UR UR6, R2 ;  /* 0x00000000020672ca */ /* 0x000fe400000e0000 */
[----:B------:R-:W-:Y:S02]  /*173f0*/  ISETP.GT.AND P2, PT, R7, RZ, PT ;  /* 0x000000ff0700720c */ /* 0x000fe40003f44270 */
[----:B------:R-:W-:Y:S02]  /*17400*/  R2UR UR7, R3 ;  /* 0x00000000030772ca */ /* 0x000fe400000e0000 */
[C---:B------:R-:W-:Y:S02]  /*17410*/  ISETP.GT.AND P3, PT, R7.reuse, 0x1, PT ;  /* 0x000000010700780c */ /* 0x040fe40003f64270 */
[----:B------:R-:W-:-:S02]  /*17420*/  ISETP.GT.AND P4, PT, R7, 0x8, PT ;  /* 0x000000080700780c */ /* 0x000fc40003f84270 */
[----:B------:R-:W-:Y:S02]  /*17430*/  FSEL R58, R58, -INF , P2 ;  /* 0xff8000003a3a7808 */ /* 0x000fe40001000000 */
[----:B------:R-:W-:Y:S02]  /*17440*/  FSEL R59, R59, -INF , P3 ;  /* 0xff8000003b3b7808 */ /* 0x000fe40001800000 */
[C---:B------:R-:W-:Y:S02]  /*17450*/  ISETP.GT.AND P2, PT, R7.reuse, 0x9, PT ;  /* 0x000000090700780c */ /* 0x040fe40003f44270 */
[----:B------:R-:W-:Y:S02]  /*17460*/  FSEL R62, R62, -INF , P4 ;  /* 0xff8000003e3e7808 */ /* 0x000fe40002000000 */
[----:B------:R-:W-:Y:S01]  /*17470*/  FMNMX.FTZ R3, R58, R59, !PT ;  /* 0x0000003b3a037209 */ /* 0x000fe20007810000 */
[----:B------:R-:W-:Y:S01]  /*17480*/  UMOV UR4, UR36 ;  /* 0x0000002400047c82 */ /* 0x000fe20008000000 */
[----:B------:R-:W-:Y:S01]  /*17490*/  UMOV UR5, UR37 ;  /* 0x0000002500057c82 */ /* 0x000fe20008000000 */
[----:B------:R-:W-:-:S02]  /*174a0*/  ISETP.GT.AND P3, PT, R7, 0x10, PT ;  /* 0x000000100700780c */ /* 0x000fc40003f64270 */
[----:B------:R-:W-:Y:S02]  /*174b0*/  FSEL R64, R63, -INF , P2 ;  /* 0xff8000003f407808 */ /* 0x000fe40001000000 */
[----:B------:R-:W-:Y:S02]  /*174c0*/  FMNMX.FTZ R3, R62, R3, !PT ;  /* 0x000000033e037209 */ /* 0x000fe40007810000 */
[----:B------:R-:W-:Y:S02]  /*174d0*/  ISETP.GT.AND P2, PT, R7, 0x11, PT ;  /* 0x000000110700780c */ /* 0x000fe40003f44270 */
[----:B------:R-:W-:Y:S01]  /*174e0*/  FSEL R50, R50, -INF , P3 ;  /* 0xff80000032327808 */ /* 0x000fe20001800000 */
[----:B------:R-:W-:Y:S02]  /*174f0*/  WARPGROUP.DEPBAR.LE gsb0, 0x0 ;  /* 0x00008000000079c5 */ /* 0x000fe40000010000 */
[----:B------:R-:W-:Y:S01]  /*17500*/  WARPGROUP.ARRIVE ;  /* 0x00000000000079c5 */ /* 0x000fe20000000000 */
[----:B------:R-:W-:-:S05]  /*17510*/  FMNMX.FTZ R3, R64, R3, !PT ;  /* 0x0000000340037209 */ /* 0x000fca0007810000 */
[----:B------:R-:W-:Y:S01]  /*17520*/  HGMMA.64x16x16.F32 R24, gdesc[UR4], R24, gsb0 ;  /* 0x00200000041879f0 */ /* 0x000fe20008000818 */
[----:B------:R-:W-:Y:S01]  /*17530*/  ISETP.GT.AND P3, PT, R7, 0x18, PT ;  /* 0x000000180700780c */ /* 0x000fe20003f64270 */
[----:B------:R-:W-:Y:S01]  /*17540*/  ULDC UR4, c[0x0][0x988] ;  /* 0x0002620000047ab9 */ /* 0x000fe20000000800 */
        /* <DEDUP_REMOVED lines=31> */
[----:B------:R-:W-:Y:S01]  /*17740*/  FMNMX.FTZ R3, R78, R3, !PT ;  /* 0x000000034e037209 */ /* 0x000fe20007810000 */
[----:B------:R-:W-:Y:S02]  /*17750*/  WARPGROUP.DEPBAR.LE gsb0, 0x0 ;  /* 0x00008000000079c5 */ /* 0x000fe40000010000 */
        /* <DEDUP_REMOVED lines=9> */
[----:B------:R-:W-:Y:S02]  /*177f0*/  FSEL R88, R31, -INF , P2 ;  /* 0xff8000001f587808 */ /* 0x000fe40001000000 */
[----:B------:R-:W-:-:S04]  /*17800*/  FMNMX.FTZ R3, R86, R3, !PT ;  /* 0x0000000356037209 */ /* 0x000fc80007810000 */
[----:B------:R-:W-:-:S05]  /*17810*/  FMNMX.FTZ R3, R88, R3, !PT ;  /* 0x0000000358037209 */ /* 0x000fca0007810000 */
[----:B------:R-:W0:Y:S01]  /*17820*/  SHFL.BFLY PT, R2, R3, 0x2, 0x1f ;  /* 0x0c401f0003027f89 */ /* 0x000e2200000e0000 */
[----:B------:R-:W-:-:S04]  /*17830*/  VIADDMNMX R5, R6, R5, R4, PT ;  /* 0x0000000506057246 */ /* 0x000fc80003800104 */
[----:B------:R-:W-:Y:S02]  /*17840*/  ISETP.GT.AND P2, PT, R5, RZ, PT ;  /* 0x000000ff0500720c */ /* 0x000fe40003f44270 */
[----:B0-----:R-:W-:-:S05]  /*17850*/  FMNMX.FTZ R2, R3, R2, !PT ;  /* 0x0000000203027209 */ /* 0x001fca0007810000 */
[----:B------:R-:W0:Y:S01]  /*17860*/  SHFL.BFLY PT, R7, R2, 0x1, 0x1f ;  /* 0x0c201f0002077f89 */ /* 0x000e2200000e0000 */
[C---:B------:R-:W-:Y:S02]  /*17870*/  ISETP.GT.AND P3, PT, R5.reuse, 0x1, PT ;  /* 0x000000010500780c */ /* 0x040fe40003f64270 */
[----:B------:R-:W-:Y:S02]  /*17880*/  ISETP.GT.AND P4, PT, R5, 0x8, PT ;  /* 0x000000080500780c */ /* 0x000fe40003f84270 */
[----:B------:R-:W-:Y:S02]  /*17890*/  FSEL R56, R56, -INF , P2 ;  /* 0xff80000038387808 */ /* 0x000fe40001000000 */
[----:B------:R-:W-:Y:S02]  /*178a0*/  FSEL R57, R57, -INF , P3 ;  /* 0xff80000039397808 */ /* 0x000fe40001800000 */
[----:B------:R-:W-:Y:S02]  /*178b0*/  ISETP.GT.AND P5, PT, R5, 0x9, PT ;  /* 0x000000090500780c */ /* 0x000fe40003fa4270 */
[----:B------:R-:W-:-:S02]  /*178c0*/  FSEL R60, R60, -INF , P4 ;  /* 0xff8000003c3c7808 */ /* 0x000fc40002000000 */
[----:B------:R-:W-:Y:S02]  /*178d0*/  FMNMX.FTZ R3, R56, R57, !PT ;  /* 0x0000003938037209 */ /* 0x000fe40007810000 */
[----:B------:R-:W-:Y:S02]  /*178e0*/  FSEL R8, R61, -INF , P5 ;  /* 0xff8000003d087808 */ /* 0x000fe40002800000 */
[C---:B------:R-:W-:Y:S02]  /*178f0*/  ISETP.GT.AND P2, PT, R5.reuse, 0x10, PT ;  /* 0x000000100500780c */ /* 0x040fe40003f44270 */
[----:B------:R-:W-:Y:S02]  /*17900*/  ISETP.GT.AND P3, PT, R5, 0x11, PT ;  /* 0x000000110500780c */ /* 0x000fe40003f64270 */
[----:B0-----:R-:W-:Y:S02]  /*17910*/  FMNMX.FTZ R4, R2, R7, !PT ;  /* 0x0000000702047209 */ /* 0x001fe40007810000 */
[----:B------:R-:W-:-:S02]  /*17920*/  FMNMX.FTZ R7, R60, R3, !PT ;  /* 0x000000033c077209 */ /* 0x000fc40007810000 */
[----:B------:R-:W-:Y:S02]  /*17930*/  FSEL R48, R48, -INF , P2 ;  /* 0xff80000030307808 */ /* 0x000fe40001000000 */
[----:B------:R-:W-:Y:S02]  /*17940*/  FMNMX.FTZ R7, R8, R7, !PT ;  /* 0x0000000708077209 */ /* 0x000fe40007810000 */
[----:B------:R-:W-:Y:S02]  /*17950*/  ISETP.GT.AND P2, PT, R5, 0x18, PT ;  /* 0x000000180500780c */ /* 0x000fe40003f44270 */
[----:B------:R-:W-:Y:S02]  /*17960*/  FSEL R10, R49, -INF , P3 ;  /* 0xff800000310a7808 */ /* 0x000fe40001800000 */
[----:B------:R-:W-:Y:S02]  /*17970*/  FMNMX.FTZ R7, R48, R7, !PT ;  /* 0x0000000730077209 */ /* 0x000fe40007810000 */
[----:B------:R-:W-:-:S02]  /*17980*/  MOV R3, UR4 ;  /* 0x0000000400037c02 */ /* 0x000fc40008000f00 */
[C---:B------:R-:W-:Y:S02]  /*17990*/  ISETP.GT.AND P4, PT, R5.reuse, 0x19, PT ;  /* 0x000000190500780c */ /* 0x040fe40003f84270 */
[----:B------:R-:W-:Y:S02]  /*179a0*/  FSEL R52, R52, -INF , P2 ;  /* 0xff80000034347808 */ /* 0x000fe40001000000 */
[----:B------:R-:W-:Y:S01]  /*179b0*/  FMNMX.FTZ R7, R10, R7, !PT ;  /* 0x000000070a077209 */ /* 0x000fe20007810000 */
[C---:B------:R-:W-:Y:S01]  /*179c0*/  FMUL.FTZ R2, R4.reuse, R3 ;  /* 0x0000000304027220 */ /* 0x040fe20000410000 */
[----:B------:R-:W-:Y:S02]  /*179d0*/  FSETP.NEU.FTZ.AND P3, PT, R4, -INF , PT ;  /* 0xff8000000400780b */ /* 0x000fe40003f7d000 */
[----:B------:R-:W-:Y:S02]  /*179e0*/  ISETP.GT.AND P2, PT, R5, 0x20, PT ;  /* 0x000000200500780c */ /* 0x000fe40003f44270 */
[----:B------:R-:W-:-:S02]  /*179f0*/  FSEL R12, R53, -INF , P4 ;  /* 0xff800000350c7808 */ /* 0x000fc40002000000 */
[----:B------:R-:W-:Y:S02]  /*17a00*/  FMNMX.FTZ R7, R52, R7, !PT ;  /* 0x0000000734077209 */ /* 0x000fe40007810000 */
[----:B------:R-:W-:Y:S02]  /*17a10*/  FSEL R9, R2, RZ, P3 ;  /* 0x000000ff02097208 */ /* 0x000fe40001800000 */
[C---:B------:R-:W-:Y:S02]  /*17a20*/  ISETP.GT.AND P3, PT, R5.reuse, 0x21, PT ;  /* 0x000000210500780c */ /* 0x040fe40003f64270 */
[----:B------:R-:W-:Y:S02]  /*17a30*/  FSEL R40, R40, -INF , P2 ;  /* 0xff80000028287808 */ /* 0x000fe40001000000 */
[----:B------:R-:W-:Y:S02]  /*17a40*/  FMNMX.FTZ R7, R12, R7, !PT ;  /* 0x000000070c077209 */ /* 0x000fe40007810000 */
[----:B------:R-:W-:-:S02]  /*17a50*/  ISETP.GT.AND P2, PT, R5, 0x28, PT ;  /* 0x000000280500780c */ /* 0x000fc40003f44270 */
[----:B------:R-:W-:Y:S02]  /*17a60*/  FSEL R14, R41, -INF , P3 ;  /* 0xff800000290e7808 */ /* 0x000fe40001800000 */
[----:B------:R-:W-:Y:S02]  /*17a70*/  FMNMX.FTZ R7, R40, R7, !PT ;  /* 0x0000000728077209 */ /* 0x000fe40007810000 */
[----:B------:R-:W-:Y:S02]  /*17a80*/  ISETP.GT.AND P3, PT, R5, 0x29, PT ;  /* 0x000000290500780c */ /* 0x000fe40003f64270 */
[----:B------:R-:W-:Y:S02]  /*17a90*/  FSEL R44, R44, -INF , P2 ;  /* 0xff8000002c2c7808 */ /* 0x000fe40001000000 */
[----:B------:R-:W-:Y:S02]  /*17aa0*/  FMNMX.FTZ R7, R14, R7, !PT ;  /* 0x000000070e077209 */ /* 0x000fe40007810000 */
[----:B------:R-:W-:-:S02]  /*17ab0*/  FSEL R20, R45, -INF , P3 ;  /* 0xff8000002d147808 */ /* 0x000fc40001800000 */
[C---:B------:R-:W-:Y:S02]  /*17ac0*/  ISETP.GT.AND P2, PT, R5.reuse, 0x30, PT ;  /* 0x000000300500780c */ /* 0x040fe40003f44270 */
[----:B------:R-:W-:Y:S02]  /*17ad0*/  FMNMX.FTZ R7, R44, R7, !PT ;  /* 0x000000072c077209 */ /* 0x000fe40007810000 */
        /* <DEDUP_REMOVED lines=22> */
[----:B------:R-:W-:Y:S01]  /*17c40*/  FMNMX.FTZ R7, R28, R7, !PT ;  /* 0x000000071c077209 */ /* 0x000fe20007810000 */
[----:B------:R-:W-:-:S03]  /*17c50*/  FFMA.FTZ R50, R50, R3, -R9 ;  /* 0x0000000332327223 */ /* 0x000fc60000010809 */
[----:B------:R-:W-:Y:S01]  /*17c60*/  FMNMX.FTZ R7, R38, R7, !PT ;  /* 0x0000000726077209 */ /* 0x000fe20007810000 */
[----:B------:R0:W-:Y:S04]  /*17c70*/  MUFU.EX2 R205, R50 ;  /* 0x0000003200cd7308 */ /* 0x0001e80000000800 */
[----:B0-----:R-:W0:Y:S02]  /*17c80*/  SHFL.BFLY PT, R50, R7, 0x2, 0x1f ;  /* 0x0c401f0007327f89 */ /* 0x001e2400000e0000 */
[----:B0-----:R-:W-:-:S05]  /*17c90*/  FMNMX.FTZ R50, R7, R50, !PT ;  /* 0x0000003207327209 */ /* 0x001fca0007810000 */
[----:B------:R-:W0:Y:S01]  /*17ca0*/  SHFL.BFLY PT, R5, R50, 0x1, 0x1f ;  /* 0x0c201f0032057f89 */ /* 0x000e2200000e0000 */
[-CC-:B------:R-:W-:Y:S01]  /*17cb0*/  FFMA.FTZ R209, R58, R3.reuse, -R9.reuse ;  /* 0x000000033ad17223 */ /* 0x180fe20000010809 */
[-CC-:B------:R-:W-:Y:S01]  /*17cc0*/  FFMA.FTZ R2, R59, R3.reuse, -R9.reuse ;  /* 0x000000033b027223 */ /* 0x180fe20000010809 */
[-CC-:B------:R-:W-:Y:S01]  /*17cd0*/  FFMA.FTZ R211, R62, R3.reuse, -R9.reuse ;  /* 0x000000033ed37223 */ /* 0x180fe20000010809 */
[----:B------:R-:W-:-:S03]  /*17ce0*/  FFMA.FTZ R6, R64, R3, -R9 ;  /* 0x0000000340067223 */ /* 0x000fc60000010809 */
[----:B------:R-:W-:Y:S08]  /*17cf0*/  MUFU.EX2 R209, R209 ;  /* 0x000000d100d17308 */ /* 0x000ff00000000800 */
[----:B------:R-:W1:Y:S01]  /*17d00*/  MUFU.EX2 R2, R2 ;  /* 0x0000000200027308 */ /* 0x000e620000000800 */
[----:B0-----:R-:W-:-:S04]  /*17d10*/  FMNMX.FTZ R5, R50, R5, !PT ;  /* 0x0000000532057209 */ /* 0x001fc80007810000 */
[C---:B------:R-:W-:Y:S01]  /*17d20*/  FSETP.NEU.FTZ.AND P2, PT, R5.reuse, -INF , PT ;  /* 0xff8000000500780b */ /* 0x040fe20003f5d000 */
[-C--:B------:R-:W-:Y:S02]  /*17d30*/  FMUL.FTZ R7, R5, R3.reuse ;  /* 0x0000000305077220 */ /* 0x080fe40000410000 */
[----:B------:R-:W0:Y:S03]  /*17d40*/  MUFU.EX2 R211, R211 ;  /* 0x000000d300d37308 */ /* 0x000e260000000800 */
[----:B------:R-:W-:Y:S01]  /*17d50*/  FSEL R7, R7, RZ, P2 ;  /* 0x000000ff07077208 */ /* 0x000fe20001000000 */
[----:B------:R-:W-:-:S04]  /*17d60*/  FFMA.FTZ R66, R66, R3, -R9 ;  /* 0x0000000342427223 */ /* 0x000fc80000010809 */
[----:B------:R-:W2:Y:S01]  /*17d70*/  MUFU.EX2 R6, R6 ;  /* 0x0000000600067308 */ /* 0x000ea20000000800 */
[-CC-:B------:R-:W-:Y:S01]  /*17d80*/  FFMA.FTZ R56, R56, R3.reuse, -R7.reuse ;  /* 0x0000000338387223 */ /* 0x180fe20000010807 */
[-CC-:B------:R-:W-:Y:S01]  /*17d90*/  FFMA.FTZ R57, R57, R3.reuse, -R7.reuse ;  /* 0x0000000339397223 */ /* 0x180fe20000010807 */
[-CC-:B------:R-:W-:Y:S01]  /*17da0*/  FFMA.FTZ R60, R60, R3.reuse, -R7.reuse ;  /* 0x000000033c3c7223 */ /* 0x180fe20000010807 */
[-C--:B------:R-:W-:Y:S01]  /*17db0*/  FFMA.FTZ R8, R8, R3.reuse, -R7 ;  /* 0x0000000308087223 */ /* 0x080fe20000010807 */
[-CC-:B------:R-:W-:Y:S01]  /*17dc0*/  FFMA.FTZ R54, R54, R3.reuse, -R9.reuse ;  /* 0x0000000336367223 */ /* 0x180fe20000010809 */
[-CC-:B------:R-:W-:Y:S02]  /*17dd0*/  FFMA.FTZ R68, R68, R3.reuse, -R9.reuse ;  /* 0x0000000344447223 */ /* 0x180fe40000010809 */
[----:B------:R-:W-:Y:S01]  /*17de0*/  MUFU.EX2 R56, R56 ;  /* 0x0000003800387308 */ /* 0x000fe20000000800 */
[-CC-:B------:R-:W-:Y:S01]  /*17df0*/  FFMA.FTZ R42, R42, R3.reuse, -R9.reuse ;  /* 0x000000032a2a7223 */ /* 0x180fe20000010809 */
[-CC-:B------:R-:W-:Y:S01]  /*17e00*/  FFMA.FTZ R70, R70, R3.reuse, -R9.reuse ;  /* 0x0000000346467223 */ /* 0x180fe20000010809 */
[-CC-:B------:R-:W-:Y:S01]  /*17e10*/  FFMA.FTZ R46, R46, R3.reuse, -R9.reuse ;  /* 0x000000032e2e7223 */ /* 0x180fe20000010809 */
[-CC-:B------:R-:W-:Y:S01]  /*17e20*/  FFMA.FTZ R72, R72, R3.reuse, -R9.reuse ;  /* 0x0000000348487223 */ /* 0x180fe20000010809 */
[-CC-:B------:R-:W-:Y:S01]  /*17e30*/  FFMA.FTZ R74, R74, R3.reuse, -R9.reuse ;  /* 0x000000034a4a7223 */ /* 0x180fe20000010809 */
[----:B------:R-:W-:-:S02]  /*17e40*/  FFMA.FTZ R76, R76, R3, -R9 ;  /* 0x000000034c4c7223 */ /* 0x000fc40000010809 */
[----:B------:R-:W3:Y:S01]  /*17e50*/  MUFU.EX2 R57, R57 ;  /* 0x0000003900397308 */ /* 0x000ee20000000800 */
[-CC-:B------:R-:W-:Y:S01]  /*17e60*/  FFMA.FTZ R78, R78, R3.reuse, -R9.reuse ;  /* 0x000000034e4e7223 */ /* 0x180fe20000010809 */
[-CC-:B------:R-:W-:Y:S01]  /*17e70*/  FFMA.FTZ R80, R80, R3.reuse, -R9.reuse ;  /* 0x0000000350507223 */ /* 0x180fe20000010809 */
[-CC-:B------:R-:W-:Y:S01]  /*17e80*/  FFMA.FTZ R82, R82, R3.reuse, -R9.reuse ;  /* 0x0000000352527223 */ /* 0x180fe20000010809 */
[-CC-:B------:R-:W-:Y:S01]  /*17e90*/  FFMA.FTZ R84, R84, R3.reuse, -R9.reuse ;  /* 0x0000000354547223 */ /* 0x180fe20000010809 */
[-CC-:B------:R-:W-:Y:S01]  /*17ea0*/  FFMA.FTZ R86, R86, R3.reuse, -R9.reuse ;  /* 0x0000000356567223 */ /* 0x180fe20000010809 */
[-C--:B------:R-:W-:Y:S02]  /*17eb0*/  FFMA.FTZ R88, R88, R3.reuse, -R9 ;  /* 0x0000000358587223 */ /* 0x080fe40000010809 */
[----:B------:R-:W4:Y:S01]  /*17ec0*/  MUFU.EX2 R66, R66 ;  /* 0x0000004200427308 */ /* 0x000f220000000800 */
[-CC-:B------:R-:W-:Y:S01]  /*17ed0*/  FFMA.FTZ R10, R10, R3.reuse, -R7.reuse ;  /* 0x000000030a0a7223 */ /* 0x180fe20000010807 */
[----:B------:R-:W-:-:S06]  /*17ee0*/  FFMA.FTZ R48, R48, R3, -R7 ;  /* 0x0000000330307223 */ /* 0x000fcc0000010807 */
[----:B------:R1:W-:Y:S08]  /*17ef0*/  MUFU.EX2 R9, R8 ;  /* 0x0000000800097308 */ /* 0x0003f00000000800 */
[----:B------:R-:W4:Y:S01]  /*17f00*/  MUFU.EX2 R60, R60 ;  /* 0x0000003c003c7308 */ /* 0x000f220000000800 */
[----:B-1----:R-:W-:-:S04]  /*17f10*/  FADD.FTZ R8, R209, R2 ;  /* 0x00000002d1087221 */ /* 0x002fc80000010000 */
[----:B0-----:R-:W-:-:S03]  /*17f20*/  FADD.FTZ R25, R211, R8 ;  /* 0x00000008d3197221 */ /* 0x001fc60000010000 */
[----:B------:R-:W0:Y:S01]  /*17f30*/  MUFU.EX2 R54, R54 ;  /* 0x0000003600367308 */ /* 0x000e220000000800 */
[----:B--2---:R-:W-:Y:S01]  /*17f40*/  FADD.FTZ R8, R6, R25 ;  /* 0x0000001906087221 */ /* 0x004fe20000010000 */
[----:B------:R-:W-:-:S06]  /*17f50*/  FFMA.FTZ R52, R52, R3, -R7 ;  /* 0x0000000334347223 */ /* 0x000fcc0000010807 */
[----:B------:R1:W-:Y:S01]  /*17f60*/  MUFU.EX2 R11, R10 ;  /* 0x0000000a000b7308 */ /* 0x0003e20000000800 */
[----:B------:R-:W-:Y:S01]  /*17f70*/  FADD.FTZ R27, R205, R8 ;  /* 0x00000008cd1b7221 */ /* 0x000fe20000010000 */
[----:B---3--:R-:W-:-:S06]  /*17f80*/  FADD.FTZ R25, R56, R57 ;  /* 0x0000003938197221 */ /* 0x008fcc0000010000 */
[----:B------:R-:W2:Y:S01]  /*17f90*/  MUFU.EX2 R207, R68 ;  /* 0x0000004400cf7308 */ /* 0x000ea20000000800 */
[----:B-1----:R-:W-:-:S04]  /*17fa0*/  IMAD.IADD R10, R237, 0x1, -R227 ;  /* 0x00000001ed0a7824 */ /* 0x002fc800078e0ae3 */
[----:B------:R-:W-:-:S03]  /*17fb0*/  IMAD R10, R225, 0x80, R10 ;  /* 0x00000080e10a7824 */ /* 0x000fc600078e020a */
[----:B------:R-:W1:Y:S01]  /*17fc0*/  MUFU.EX2 R48, R48 ;  /* 0x0000003000307308 */ /* 0x000e620000000800 */
[----:B------:R-:W-:-:S04]  /*17fd0*/  IMAD.HI R224, R10, 0x66666667, RZ ;  /* 0x666666670ae07827 */ /* 0x000fc800078e02ff */
[-C--:B------:R-:W-:Y:S01]  /*17fe0*/  FFMA.FTZ R12, R12, R3.reuse, -R7 ;  /* 0x000000030c0c7223 */ /* 0x080fe20000010807 */
[----:B----4-:R-:W-:Y:S02]  /*17ff0*/  FADD.FTZ R27, R66, R27 ;  /* 0x0000001b421b7221 */ /* 0x010fe40000010000 */
[----:B------:R-:W3:Y:S01]  /*18000*/  MUFU.EX2 R42, R42 ;  /* 0x0000002a002a7308 */ /* 0x000ee20000000800 */
[----:B------:R-:W-:Y:S01]  /*18010*/  FADD.FTZ R8, R60, R25 ;  /* 0x000000193c087221 */ /* 0x000fe20000010000 */
[----:B------:R-:W-:Y:S01]  /*18020*/  FFMA.FTZ R40, R40, R3, -R7 ;  /* 0x0000000328287223 */ /* 0x000fe20000010807 */
[----:B------:R-:W-:-:S05]  /*18030*/  SHF.R.U32.HI R29, RZ, 0x1f, R224 ;  /* 0x0000001fff1d7819 */ /* 0x000fca00000116e0 */
[----:B------:R-:W4:Y:S01]  /*18040*/  MUFU.EX2 R201, R70 ;  /* 0x0000004600c97308 */ /* 0x000f220000000800 */
[----:B0-----:R-:W-:Y:S01]  /*18050*/  FADD.FTZ R10, R54, R27 ;  /* 0x0000001b360a7221 */ /* 0x001fe20000010000 */
[----:B------:R-:W-:-:S06]  /*18060*/  FADD.FTZ R27, R9, R8 ;  /* 0x00000008091b7221 */ /* 0x000fcc0000010000 */
[----:B------:R-:W0:Y:S01]  /*18070*/  MUFU.EX2 R52, R52 ;  /* 0x0000003400347308 */ /* 0x000e220000000800 */
[----:B------:R-:W-:Y:S01]  /*18080*/  LEA.HI.SX32 R224, R224, R29, 0x1b ;  /* 0x0000001de0e07211 */ /* 0x000fe200078fdaff */
[----:B------:R-:W-:Y:S01]  /*18090*/  FFMA.FTZ R14, R14, R3, -R7 ;  /* 0x000000030e0e7223 */ /* 0x000fe20000010807 */
[----:B--2---:R-:W-:-:S05]  /*180a0*/  FADD.FTZ R29, R207, R10 ;  /* 0x0000000acf1d7221 */ /* 0x004fca0000010000 */
[----:B------:R-:W2:Y:S01]  /*180b0*/  MUFU.EX2 R46, R46 ;  /* 0x0000002e002e7308 */ /* 0x000ea20000000800 */
[----:B-1----:R-:W-:Y:S01]  /*180c0*/  FADD.FTZ R8, R48, R27 ;  /* 0x0000001b30087221 */ /* 0x002fe20000010000 */
[----:B------:R-:W-:-:S06]  /*180d0*/  FFMA.FTZ R44, R44, R3, -R7 ;  /* 0x000000032c2c7223 */ /* 0x000fcc0000010807 */
[----:B------:R-:W1:Y:S01]  /*180e0*/  MUFU.EX2 R13, R12 ;  /* 0x0000000c000d7308 */ /* 0x000e620000000800 */
[----:B------:R-:W-:Y:S01]  /*180f0*/  @!P1 IADD3 R0, R0, 0x38840, RZ ;  /* 0x0003884000009810 */ /* 0x000fe20007ffe0ff */
[----:B---3--:R-:W-:-:S06]  /*18100*/  FADD.FTZ R10, R42, R29 ;  /* 0x0000001d2a0a7221 */ /* 0x008fcc0000010000 */
[----:B------:R-:W3:Y:S01]  /*18110*/  MUFU.EX2 R203, R72 ;  /* 0x0000004800cb7308 */ /* 0x000ee20000000800 */
[----:B------:R-:W-:-:S07]  /*18120*/  FADD.FTZ R27, R11, R8 ;  /* 0x000000080b1b7221 */ /* 0x000fce0000010000 */
[----:B------:R-:W3:Y:S01]  /*18130*/  MUFU.EX2 R40, R40 ;  /* 0x0000002800287308 */ /* 0x000ee20000000800 */
[----:B------:R-:W-:Y:S01]  /*18140*/  @!P1 PRMT R0, RZ, 0x654, R0 ;  /* 0x00000654ff009816 */ /* 0x000fe20000000000 */
[----:B------:R-:W-:Y:S01]  /*18150*/  FFMA.FTZ R20, R20, R3, -R7 ;  /* 0x0000000314147223 */ /* 0x000fe20000010807 */
[----:B----4-:R-:W-:-:S05]  /*18160*/  FADD.FTZ R29, R201, R10 ;  /* 0x0000000ac91d7221 */ /* 0x010fca0000010000 */
[----:B------:R-:W4:Y:S01]  /*18170*/  MUFU.EX2 R74, R74 ;  /* 0x0000004a004a7308 */ /* 0x000f220000000800 */
[----:B0-----:R-:W-:Y:S01]  /*18180*/  FADD.FTZ R8, R52, R27 ;  /* 0x0000001b34087221 */ /* 0x001fe20000010000 */
[----:B------:R-:W-:Y:S01]  /*18190*/  FFMA.FTZ R32, R32, R3, -R7 ;  /* 0x0000000320207223 */ /* 0x000fe20000010807 */
[----:B------:R2:W-:Y:S05]  /*181a0*/  @!P1 SYNCS.ARRIVE.TRANS64.RED.A1T0 RZ, [R0+URZ], RZ ;  /* 0x000000ff00ff99a7 */ /* 0x0005ea000810043f */
[----:B------:R-:W0:Y:S01]  /*181b0*/  MUFU.EX2 R15, R14 ;  /* 0x0000000e000f7308 */ /* 0x000e220000000800 */
[----:B--2---:R-:W-:-:S07]  /*181c0*/  FADD.FTZ R0, R46, R29 ;  /* 0x0000001d2e007221 */ /* 0x004fce0000010000 */
[----:B------:R-:W2:Y:S01]  /*181d0*/  MUFU.EX2 R197, R76 ;  /* 0x0000004c00c57308 */ /* 0x000ea20000000800 */
[----:B-1----:R-:W-:-:S07]  /*181e0*/  FADD.FTZ R29, R13, R8 ;  /* 0x000000080d1d7221 */ /* 0x002fce0000010000 */
[----:B------:R-:W1:Y:S01]  /*181f0*/  MUFU.EX2 R44, R44 ;  /* 0x0000002c002c7308 */ /* 0x000e620000000800 */
[----:B------:R-:W-:Y:S01]  /*18200*/  FFMA.FTZ R26, R26, R3, -R7 ;  /* 0x000000031a1a7223 */ /* 0x000fe20000010807 */
[----:B---3--:R-:W-:-:S06]  /*18210*/  FADD.FTZ R31, R203, R0 ;  /* 0x00000000cb1f7221 */ /* 0x008fcc0000010000 */
[----:B------:R-:W3:Y:S01]  /*18220*/  MUFU.EX2 R78, R78 ;  /* 0x0000004e004e7308 */ /* 0x000ee20000000800 */
[----:B------:R-:W-:Y:S01]  /*18230*/  FADD.FTZ R0, R40, R29 ;  /* 0x0000001d28007221 */ /* 0x000fe20000010000 */
[----:B------:R-:W-:-:S06]  /*18240*/  FFMA.FTZ R36, R36, R3, -R7 ;  /* 0x0000000324247223 */ /* 0x000fcc0000010807 */
[----:B------:R-:W3:Y:S01]  /*18250*/  MUFU.EX2 R21, R20 ;  /* 0x0000001400157308 */ /* 0x000ee20000000800 */
[----:B----4-:R-:W-:Y:S01]  /*18260*/  FADD.FTZ R8, R74, R31 ;  /* 0x0000001f4a087221 */ /* 0x010fe20000010000 */
[----:B0-----:R-:W-:-:S06]  /*18270*/  FADD.FTZ R29, R15, R0 ;  /* 0x000000000f1d7221 */ /* 0x001fcc0000010000 */
[----:B------:R-:W0:Y:S01]  /*18280*/  MUFU.EX2 R199, R80 ;  /* 0x0000005000c77308 */ /* 0x000e220000000800 */
[----:B------:R-:W-:-:S07]  /*18290*/  FFMA.FTZ R30, R30, R3, -R7 ;  /* 0x000000031e1e7223 */ /* 0x000fce0000010807 */
[----:B------:R-:W4:Y:S01]  /*182a0*/  MUFU.EX2 R32, R32 ;  /* 0x0000002000207308 */ /* 0x000f220000000800 */
[-CC-:B------:R-:W-:Y:S01]  /*182b0*/  FFMA.FTZ R24, R24, R3.reuse, -R7.reuse ;  /* 0x0000000318187223 */ /* 0x180fe20000010807 */
[-CC-:B------:R-:W-:Y:S01]  /*182c0*/  FFMA.FTZ R34, R34, R3.reuse, -R7.reuse ;  /* 0x0000000322227223 */ /* 0x180fe20000010807 */
[-CC-:B------:R-:W-:Y:S01]  /*182d0*/  FFMA.FTZ R28, R28, R3.reuse, -R7.reuse ;  /* 0x000000031c1c7223 */ /* 0x180fe20000010807 */
[----:B------:R-:W-:-:S04]  /*182e0*/  FFMA.FTZ R38, R38, R3, -R7 ;  /* 0x0000000326267223 */ /* 0x000fc80000010807 */
[----:B------:R-:W4:Y:S01]  /*182f0*/  MUFU.EX2 R82, R82 ;  /* 0x0000005200527308 */ /* 0x000f220000000800 */
[----:B--2---:R-:W-:Y:S01]  /*18300*/  FADD.FTZ R7, R197, R8 ;  /* 0x00000008c5077221 */ /* 0x004fe20000010000 */
[----:B-1----:R-:W-:-:S06]  /*18310*/  FADD.FTZ R0, R44, R29 ;  /* 0x0000001d2c007221 */ /* 0x002fcc0000010000 */
[----:B------:R-:W1:Y:S01]  /*18320*/  MUFU.EX2 R25, R26 ;  /* 0x0000001a00197308 */ /* 0x000e620000000800 */
[----:B------:R-:W-:Y:S01]  /*18330*/  F2FP.F16.F32.PACK_AB R209, R2, R209 ;  /* 0x000000d102d1723e */ /* 0x000fe200000000ff */
[----:B---3--:R-:W-:-:S06]  /*18340*/  FADD.FTZ R2, R78, R7 ;  /* 0x000000074e027221 */ /* 0x008fcc0000010000 */
[----:B------:R-:W2:Y:S01]  /*18350*/  MUFU.EX2 R193, R84 ;  /* 0x0000005400c17308 */ /* 0x000ea20000000800 */
[----:B------:R-:W-:-:S07]  /*18360*/  FADD.FTZ R29, R21, R0 ;  /* 0x00000000151d7221 */ /* 0x000fce0000010000 */
[----:B------:R-:W3:Y:S01]  /*18370*/  MUFU.EX2 R36, R36 ;  /* 0x0000002400247308 */ /* 0x000ee20000000800 */
[----:B0-----:R-:W-:Y:S01]  /*18380*/  FADD.FTZ R31, R199, R2 ;  /* 0x00000002c71f7221 */ /* 0x001fe20000010000 */
[----:B----4-:R-:W-:-:S06]  /*18390*/  FADD.FTZ R0, R32, R29 ;  /* 0x0000001d20007221 */ /* 0x010fcc0000010000 */
[----:B------:R-:W0:Y:S08]  /*183a0*/  MUFU.EX2 R86, R86 ;  /* 0x0000005600567308 */ /* 0x000e300000000800 */
[----:B------:R-:W4:Y:S01]  /*183b0*/  MUFU.EX2 R27, R30 ;  /* 0x0000001e001b7308 */ /* 0x000f220000000800 */
[----:B------:R-:W-:Y:S01]  /*183c0*/  FADD.FTZ R2, R82, R31 ;  /* 0x0000001f52027221 */ /* 0x000fe20000010000 */
[----:B-1----:R-:W-:-:S06]  /*183d0*/  FADD.FTZ R29, R25, R0 ;  /* 0x00000000191d7221 */ /* 0x002fcc0000010000 */
[----:B------:R-:W1:Y:S01]  /*183e0*/  MUFU.EX2 R24, R24 ;  /* 0x0000001800187308 */ /* 0x000e620000000800 */
[----:B--2---:R-:W-:Y:S01]  /*183f0*/  FADD.FTZ R31, R193, R2 ;  /* 0x00000002c11f7221 */ /* 0x004fe20000010000 */
[----:B---3--:R-:W-:-:S06]  /*18400*/  FADD.FTZ R0, R36, R29 ;  /* 0x0000001d24007221 */ /* 0x008fcc0000010000 */
[----:B------:R-:W2:Y:S01]  /*18410*/  MUFU.EX2 R7, R34 ;  /* 0x0000002200077308 */ /* 0x000ea20000000800 */
[----:B------:R-:W-:Y:S01]  /*18420*/  VIADD R8, R148, 0xfffffffe ;  /* 0xfffffffe94087836 */ /* 0x000fe20000000000 */
[----:B------:R-:W-:Y:S01]  /*18430*/  VIMNMX R224, RZ, R224, !PT ;  /* 0x000000e0ffe07248 */ /* 0x000fe20007fe0100 */
[----:B0-----:R-:W-:-:S05]  /*18440*/  FADD.FTZ R12, R86, R31 ;  /* 0x0000001f560c7221 */ /* 0x001fca0000010000 */
[----:B------:R-:W0:Y:S01]  /*18450*/  MUFU.EX2 R28, R28 ;  /* 0x0000001c001c7308 */ /* 0x000e220000000800 */
[----:B----4-:R-:W-:Y:S01]  /*18460*/  FADD.FTZ R31, R27, R0 ;  /* 0x000000001b1f7221 */ /* 0x010fe20000010000 */
[----:B------:R-:W-:-:S06]  /*18470*/  ISETP.GE.AND P2, PT, R8, R224, PT ;  /* 0x000000e00800720c */ /* 0x000fcc0003f46270 */
[----:B------:R-:W3:Y:S01]  /*18480*/  MUFU.EX2 R195, R88 ;  /* 0x0000005800c37308 */ /* 0x000ee20000000800 */
[----:B-1----:R-:W-:-:S07]  /*18490*/  FADD.FTZ R0, R24, R31 ;  /* 0x0000001f18007221 */ /* 0x002fce0000010000 */
[----:B------:R-:W1:Y:S01]  /*184a0*/  MUFU.EX2 R29, R38 ;  /* 0x00000026001d7308 */ /* 0x000e620000000800 */
[----:B------:R-:W-:Y:S01]  /*184b0*/  F2FP.F16.F32.PACK_AB R210, R9, R60 ;  /* 0x0000003c09d2723e */ /* 0x000fe200000000ff */
[----:B--2---:R-:W-:Y:S01]  /*184c0*/  FADD.FTZ R9, R7, R0 ;  /* 0x0000000007097221 */ /* 0x004fe20000010000 */
[----:B------:R-:W-:Y:S03]  /*184d0*/  BSSY B0, `(.L_x_2524) ;  /* 0x00005c0000007945 */ /* 0x000fe60003800000 */
[----:B0-----:R-:W-:Y:S01]  /*184e0*/  FADD.FTZ R0, R28, R9 ;  /* 0x000000091c007221 */ /* 0x001fe20000010000 */
[----:B------:R-:W-:Y:S01]  /*184f0*/  F2FP.F16.F32.PACK_AB R206, R13, R52 ;  /* 0x000000340dce723e */ /* 0x000fe200000000ff */
[----:B---3--:R-:W-:Y:S01]  /*18500*/  FADD.FTZ R12, R195, R12 ;  /* 0x0000000cc30c7221 */ /* 0x008fe20000010000 */
[----:B------:R-:W-:Y:S01]  /*18510*/  F2FP.F16.F32.PACK_AB R205, R66, R205 ;  /* 0x000000cd42cd723e */ /* 0x000fe200000000ff */
[----:B------:R-:W-:Y:S01]  /*18520*/  IMAD.MOV.U32 R2, RZ, RZ, 0x3f800000 ;  /* 0x3f800000ff027424 */ /* 0x000fe200078e00ff */
[----:B------:R-:W-:Y:S01]  /*18530*/  F2FP.F16.F32.PACK_AB R207, R207, R54 ;  /* 0x00000036cfcf723e */ /* 0x000fe200000000ff */
[--C-:B------:R-:W-:Y:S01]  /*18540*/  IMAD.MOV.U32 R150, RZ, RZ, R151.reuse ;  /* 0x000000ffff967224 */ /* 0x100fe200078e0097 */
[----:B------:R-:W-:Y:S01]  /*18550*/  F2FP.F16.F32.PACK_AB R201, R201, R42 ;  /* 0x0000002ac9c9723e */ /* 0x000fe200000000ff */
[--C-:B------:R-:W-:Y:S01]  /*18560*/  IMAD.MOV.U32 R149, RZ, RZ, R151.reuse ;  /* 0x000000ffff957224 */ /* 0x100fe200078e0097 */
[----:B------:R-:W-:Y:S01]  /*18570*/  F2FP.F16.F32.PACK_AB R203, R203, R46 ;  /* 0x0000002ecbcb723e */ /* 0x000fe200000000ff */
[----:B-1----:R-:W-:Y:S01]  /*18580*/  FADD.FTZ R13, R29, R0 ;  /* 0x000000001d0d7221 */ /* 0x002fe20000010000 */
[----:B------:R-:W-:Y:S01]  /*18590*/  F2FP.F16.F32.PACK_AB R197, R197, R74 ;  /* 0x0000004ac5c5723e */ /* 0x000fe200000000ff */
[--C-:B------:R-:W-:Y:S01]  /*185a0*/  IMAD.MOV.U32 R147, RZ, RZ, R151.reuse ;  /* 0x000000ffff937224 */ /* 0x100fe200078e0097 */
        /* <DEDUP_REMOVED lines=24> */
[----:B------:R-:W-:Y:S01]  /*18730*/  MOV R0, 0x3f800000 ;  /* 0x3f80000000007802 */ /* 0x000fe20000000f00 */
        /* <DEDUP_REMOVED lines=111> */
[----:B------:R-:W-:Y:S01]  /*18e30*/  IMAD.MOV.U32 R24, RZ, RZ, R151 ;  /* 0x000000ffff187224 */ /* 0x000fe200078e0097 */
[----:B------:R-:W-:Y:S06]  /*18e40*/  @!P2 BRA `(.L_x_2525) ;  /* 0x0000005000a0a947 */ /* 0x000fec0003800000 */
[----:B------:R-:W-:Y:S01]  /*18e50*/  BSSY B1, `(.L_x_2525) ;  /* 0x0000527000017945 */ /* 0x000fe20003800000 */
[----:B------:R-:W-:Y:S01]  /*18e60*/  IMAD.MOV.U32 R6, RZ, RZ, R4 ;  /* 0x000000ffff067224 */ /* 0x000fe200078e0004 */
[----:B------:R-:W-:Y:S01]  /*18e70*/  MOV R7, R5 ;  /* 0x0000000500077202 */ /* 0x000fe20000000f00 */
[----:B------:R-:W-:Y:S01]  /*18e80*/  IMAD.MOV.U32 R9, RZ, RZ, R219 ;  /* 0x000000ffff097224 */ /* 0x000fe200078e00db */
[----:B------:R-:W-:Y:S01]  /*18e90*/  MOV R2, 0x3f800000 ;  /* 0x3f80000000027802 */ /* 0x000fe20000000f00 */
[----:B------:R-:W-:Y:S01]  /*18ea0*/  IMAD.MOV.U32 R10, RZ, RZ, R214 ;  /* 0x000000ffff0a7224 */ /* 0x000fe200078e00d6 */
        /* <DEDUP_REMOVED lines=64> */
.L_x_2536:
[----:B------:R-:W-:-:S05]  /*192b0*/  VIADD R3, R10, 0x1 ;  /* 0x000000010a037836 */ /* 0x000fca0000000000 */
[----:B------:R-:W-:-:S04]  /*192c0*/  ISETP.NE.AND P2, PT, R3, 0x2, PT ;  /* 0x000000020300780c */ /* 0x000fc80003f45270 */
[----:B------:R-:W-:Y:S02]  /*192d0*/  SEL R4, RZ, 0x1, P2 ;  /* 0x00000001ff047807 */ /* 0x000fe40001000000 */
[----:B------:R-:W-:Y:S02]  /*192e0*/  SEL R214, R3, RZ, P2 ;  /* 0x000000ff03d67207 */ /* 0x000fe40001000000 */
[----:B------:R-:W-:Y:S01]  /*192f0*/  LOP3.LUT R219, R9, R4, RZ, 0x3c, !PT ;  /* 0x0000000409db7212 */ /* 0x000fe200078e3cff */
[----:B------:R-:W-:Y:S06]  /*19300*/  @!P0 BRA `(.L_x_2526) ;  /* 0x0000000000048947 */ /* 0x000fec0003800000 */
[----:B------:R-:W-:Y:S01]  /*19310*/  BPT.TRAP 0x1 ;  /* 0x000000040000795c */ /* 0x000fe20000300000 */
.L_x_2526:
[----:B------:R-:W-:Y:S01]  /*19320*/  IMAD R11, R214, 0x8, R16 ;  /* 0x00000008d60b7824 */ /* 0x000fe200078e0210 */
[----:B------:R-:W-:-:S04]  /*19330*/  SHF.L.U32 R4, R219, 0x1f, RZ ;  /* 0x0000001fdb047819 */ /* 0x000fc800000006ff */
[----:B------:R0:W1:Y:S01]  /*19340*/  SYNCS.PHASECHK.TRANS64.TRYWAIT P2, [R11+URZ+0x38830], R4 ;  /* 0x038830040b0075a7 */ /* 0x000062000804017f */
[----:B------:R-:W-:Y:S05]  /*19350*/  @!P0 BRA `(.L_x_2527) ;  /* 0x0000000000048947 */ /* 0x000fea0003800000 */
[----:B------:R-:W-:Y:S01]  /*19360*/  BPT.TRAP 0x1 ;  /* 0x000000040000795c */ /* 0x000fe20000300000 */
.L_x_2527:
[----:B------:R-:W-:Y:S01]  /*19370*/  IMAD R3, R214, 0xa00, R223 ;  /* 0x00000a00d6037824 */ /* 0x000fe200078e02df */
[----:B------:R-:W-:Y:S03]  /*19380*/  BSSY B2, `(.L_x_2528) ;  /* 0x0000006000027945 */ /* 0x000fe60003800000 */
[C---:B------:R-:W-:Y:S01]  /*19390*/  VIADD R20, R3.reuse, 0x100 ;  /* 0x0000010003147836 */ /* 0x040fe20000000000 */
[----:B------:R-:W-:Y:S01]  /*193a0*/  IADD3 R14, R3, 0x80, RZ ;  /* 0x00000080030e7810 */ /* 0x000fe20007ffe0ff */
[----:B-1----:R-:W-:Y:S06]  /*193b0*/  @P2 BRA `(.L_x_2529) ;  /* 0x0000000000082947 */ /* 0x002fec0003800000 */
[----:B------:R-:W1:Y:S02]  /*193c0*/  SYNCS.PHASECHK.TRANS64.TRYWAIT P2, [R11+URZ+0x38830], R4 ;  /* 0x038830040b0075a7 */ /* 0x000e64000804017f */
[----:B-1----:R-:W-:Y:S05]  /*193d0*/  @!P2 BRA `(.L_x_2530) ;  /* 0x0000015000f0a947 */ /* 0x002fea0003800000 */
.L_x_2529:
[----:B------:R-:W-:Y:S05]  /*193e0*/  BSYNC B2 ;  /* 0x0000000000027941 */ /* 0x000fea0003800000 */
.L_x_2528:
[----:B------:R-:W2:Y:S04]  /*193f0*/  LDL.64 R152, [R1+0x40] ;  /* 0x0000400001987983 */ /* 0x000ea80000100a00 */
[----:B------:R-:W3:Y:S01]  /*19400*/  LDL.64 R154, [R1+0x48] ;  /* 0x00004800019a7983 */ /* 0x000ee20000100a00 */
[----:B01----:R-:W-:Y:S01]  /*19410*/  IMAD.MOV.U32 R4, RZ, RZ, R3 ;  /* 0x000000ffff047224 */ /* 0x003fe200078e0003 */
[----:B------:R-:W-:-:S04]  /*19420*/  MOV R5, 0x40000040 ;  /* 0x4000004000057802 */ /* 0x000fc80000000f00 */
[----:B------:R-:W-:Y:S02]  /*19430*/  R2UR UR6, R4 ;  /* 0x00000000040672ca */ /* 0x000fe400000e0000 */
[----:B------:R-:W-:Y:S01]  /*19440*/  R2UR UR7, R5 ;  /* 0x00000000050772ca */ /* 0x000fe200000e0000 */
[----:B------:R-:W-:Y:S01]  /*19450*/  WARPGROUP.ARRIVE ;  /* 0x00000000000079c5 */ /* 0x000fe20000000000 */
[----:B------:R-:W-:Y:S01]  /*19460*/  IMAD.MOV.U32 R15, RZ, RZ, 0x40000040 ;  /* 0x40000040ff0f7424 */ /* 0x000fe200078e00ff */
[----:B------:R-:W-:-:S04]  /*19470*/  R2UR UR14, R14 ;  /* 0x000000000e0e72ca */ /* 0x000fc800000e0000 */
[----:B------:R-:W-:Y:S01]  /*19480*/  R2UR UR15, R15 ;  /* 0x000000000f0f72ca */ /* 0x000fe200000e0000 */
[----:B------:R-:W-:Y:S01]  /*19490*/  IMAD.MOV.U32 R21, RZ, RZ, 0x40000040 ;  /* 0x40000040ff157424 */ /* 0x000fe200078e00ff */
[----:B------:R-:W-:-:S04]  /*194a0*/  R2UR UR26, R20 ;  /* 0x00000000141a72ca */ /* 0x000fc800000e0000 */
        /* <DEDUP_REMOVED lines=24> */
[----:B------:R-:W-:Y:S01]  /*19630*/  IADD3 R14, R3, 0x200, RZ ;  /* 0x00000200030e7810 */ /* 0x000fe20007ffe0ff */
        /* <DEDUP_REMOVED lines=25> */
[----:B------:R-:W-:Y:S02]  /*197d0*/  VIADD R20, R3, 0x102 ;  /* 0x0000010203147836 */ /* 0x000fe40000000000 */
[----:B------:R-:W-:Y:S01]  /*197e0*/  IMAD.MOV.U32 R21, RZ, RZ, 0x40000040 ;  /* 0x40000040ff157424 */ /* 0x000fe200078e00ff */
[----:B------:R-:W-:Y:S01]  /*197f0*/  UMOV UR16, UR28 ;  /* 0x0000001c00107c82 */ /* 0x000fe20008000000 */
[----:B------:R-:W-:Y:S01]  /*19800*/  UMOV UR17, UR29 ;  /* 0x0000001d00117c82 */ /* 0x000fe20008000000 */
[----:B------:R-:W-:-:S02]  /*19810*/  WARPGROUP.DEPBAR.LE gsb0, 0x0 ;  /* 0x00008000000079c5 */ /* 0x000fc40000010000 */
[----:B------:R-:W-:Y:S01]  /*19820*/  WARPGROUP.ARRIVE ;  /* 0x00000000000079c5 */ /* 0x000fe20000000000 */
[----:B------:R-:W-:Y:S01]  /*19830*/  IADD3 R4, R3, 0x182, RZ ;  /* 0x0000018203047810 */ /* 0x000fe20007ffe0ff */
[----:B------:R-:W-:Y:S01]  /*19840*/  UMOV UR24, UR28 ;  /* 0x0000001c00187c82 */ /* 0x000fe20008000000 */
[----:B------:R-:W-:Y:S01]  /*19850*/  MOV R5, 0x40000040 ;  /* 0x4000004000057802 */ /* 0x000fe20000000f00 */
[----:B------:R-:W-:Y:S01]  /*19860*/  UMOV UR25, UR29 ;  /* 0x0000001d00197c82 */ /* 0x000fe20008000000 */
[----:B------:R-:W-:Y:S01]  /*19870*/  UMOV UR20, UR28 ;  /* 0x0000001c00147c82 */ /* 0x000fe20008000000 */
[----:B------:R-:W-:Y:S01]  /*19880*/  HGMMA.64x16x16.F32 R176, gdesc[UR12], R176, gsb0 ;  /* 0x002000000cb079f0 */ /* 0x000fe200080008b0 */
[----:B------:R-:W-:Y:S01]  /*19890*/  R2UR UR18, R20 ;  /* 0x00000000141272ca */ /* 0x000fe200000e0000 */
[----:B------:R-:W-:Y:S01]  /*198a0*/  UMOV UR21, UR29 ;  /* 0x0000001d00157c82 */ /* 0x000fe20008000000 */
[----:B------:R-:W-:Y:S01]  /*198b0*/  R2UR UR19, R21 ;  /* 0x00000000151372ca */ /* 0x000fe200000e0000 */
[----:B------:R-:W2:Y:S01]  /*198c0*/  LDL.64 R14, [R1+0x30] ;  /* 0x00003000010e7983 */ /* 0x000ea20000100a00 */
[----:B------:R-:W-:Y:S01]  /*198d0*/  R2UR UR26, R4 ;  /* 0x00000000041a72ca */ /* 0x000fe200000e0000 */
[----:B------:R-:W-:-:S02]  /*198e0*/  WARPGROUP.DEPBAR.LE gsb0, 0x0 ;  /* 0x00008000000079c5 */ /* 0x000fc40000010000 */
[----:B------:R-:W-:Y:S01]  /*198f0*/  WARPGROUP.ARRIVE ;  /* 0x00000000000079c5 */ /* 0x000fe20000000000 */
[----:B------:R-:W-:Y:S01]  /*19900*/  R2UR UR27, R5 ;  /* 0x00000000051b72ca */ /* 0x000fe200000e0000 */
[----:B------:R-:W-:Y:S01]  /*19910*/  UMOV UR8, UR30 ;  /* 0x0000001e00087c82 */ /* 0x000fe20008000000 */
[----:B------:R-:W-:Y:S01]  /*19920*/  UMOV UR9, UR31 ;  /* 0x0000001f00097c82 */ /* 0x000fe20008000000 */
[----:B------:R-:W-:Y:S01]  /*19930*/  UMOV UR4, UR30 ;  /* 0x0000001e00047c82 */ /* 0x000fe20008000000 */
[----:B------:R-:W-:-:S03]  /*19940*/  UMOV UR5, UR31 ;  /* 0x0000001f00057c82 */ /* 0x000fc60008000000 */
[----:B------:R-:W-:Y:S01]  /*19950*/  HGMMA.64x16x16.F32 R168, gdesc[UR16], R168, gsb0 ;  /* 0x0020000010a879f0 */ /* 0x000fe200080008a8 */
[----:B------:R-:W-:Y:S01]  /*19960*/  VIADD R4, R3, 0x202 ;  /* 0x0000020203047836 */ /* 0x000fe20000000000 */
[----:B------:R-:W-:Y:S01]  /*19970*/  UMOV UR12, UR30 ;  /* 0x0000001e000c7c82 */ /* 0x000fe20008000000 */
[----:B------:R-:W-:Y:S01]  /*19980*/  IMAD.MOV.U32 R5, RZ, RZ, 0x40000040 ;  /* 0x40000040ff057424 */ /* 0x000fe200078e00ff */
[----:B------:R-:W-:Y:S01]  /*19990*/  UMOV UR13, UR31 ;  /* 0x0000001f000d7c82 */ /* 0x000fe20008000000 */
[----:B------:R-:W3:Y:S01]  /*199a0*/  LDL.64 R20, [R1+0x28] ;  /* 0x0000280001147983 */ /* 0x000ee20000100a00 */
[----:B------:R-:W-:Y:S02]  /*199b0*/  WARPGROUP.DEPBAR.LE gsb0, 0x0 ;  /* 0x00008000000079c5 */ /* 0x000fe40000010000 */
[----:B------:R-:W-:-:S06]  /*199c0*/  WARPGROUP.ARRIVE ;  /* 0x00000000000079c5 */ /* 0x000fcc0000000000 */
[----:B------:R-:W-:Y:S01]  /*199d0*/  HGMMA.64x16x16.F32 R160, gdesc[UR24], R160, gsb0 ;  /* 0x0020000018a079f0 */ /* 0x000fe200080008a0 */
[----:B------:R-:W-:Y:S02]  /*199e0*/  R2UR UR22, R4 ;  /* 0x00000000041672ca */ /* 0x000fe400000e0000 */
[----:B------:R-:W-:Y:S01]  /*199f0*/  R2UR UR23, R5 ;  /* 0x00000000051772ca */ /* 0x000fe200000e0000 */
[----:B------:R-:W-:Y:S01]  /*19a00*/  IMAD.MOV.U32 R5, RZ, RZ, 0x40000040 ;  /* 0x40000040ff057424 */ /* 0x000fe200078e00ff */
[----:B------:R-:W-:Y:S02]  /*19a10*/  WARPGROUP.DEPBAR.LE gsb0, 0x0 ;  /* 0x00008000000079c5 */ /* 0x000fe40000010000 */
[----:B------:R-:W-:-:S09]  /*19a20*/  WARPGROUP.ARRIVE ;  /* 0x00000000000079c5 */ /* 0x000fd20000000000 */
[----:B------:R-:W-:Y:S01]  /*19a30*/  HGMMA.64x16x16.F32 R152, gdesc[UR20], R152, gsb0 ;  /* 0x00200000149879f0 */ /* 0x000fe20008000898 */
[----:B------:R-:W-:Y:S02]  /*19a40*/  IADD3 R4, R3, 0x4, RZ ;  /* 0x0000000403047810 */ /* 0x000fe40007ffe0ff */
        /* <DEDUP_REMOVED lines=38> */
[----:B------:R-:W-:Y:S01]  /*19cb0*/  IMAD.MOV.U32 R5, RZ, RZ, 0x40000040 ;  /* 0x40000040ff057424 */ /* 0x000fe200078e00ff */
        /* <DEDUP_REMOVED lines=95> */
[----:B------:R-:W-:Y:S02]  /*1a2b0*/  IADD3 R4, R3, 0x282, RZ ;  /* 0x0000028203047810 */ /* 0x000fe40007ffe0ff */
        /* <DEDUP_REMOVED lines=637> */
.L_x_2531:
[----:B------:R-:W-:Y:S01]  /*1ca90*/  SHF.L.U32 R0, R9, 0x1f, RZ ;  /* 0x0000001f09007819 */ /* 0x000fe200000006ff */
[----:B------:R-:W-:-:S04]  /*1caa0*/  IMAD R9, R10, 0x8, R16 ;  /* 0x000000080a097824 */ /* 0x000fc800078e0210 */
[----:B------:R0:W1:Y:S01]  /*1cab0*/  SYNCS.PHASECHK.TRANS64.TRYWAIT P2, [R9+URZ+0x38850], R0 ;  /* 0x03885000090075a7 */ /* 0x000062000804017f */
[----:B------:R-:W-:Y:S05]  /*1cac0*/  @!P0 BRA `(.L_x_2532) ;  /* 0x0000000000048947 */ /* 0x000fea0003800000 */
[----:B------:R-:W-:Y:S01]  /*1cad0*/  BPT.TRAP 0x1 ;  /* 0x000000040000795c */ /* 0x000fe20000300000 */
.L_x_2532:
[----:B------:R-:W-:Y:S04]  /*1cae0*/  BSSY B2, `(.L_x_2533) ;  /* 0x0000004000027945 */ /* 0x000fe80003800000 */
[----:B-1----:R-:W-:Y:S05]  /*1caf0*/  @P2 BRA `(.L_x_2534) ;  /* 0x0000000000082947 */ /* 0x002fea0003800000 */
[----:B------:R-:W1:Y:S02]  /*1cb00*/  SYNCS.PHASECHK.TRANS64.TRYWAIT P2, [R9+URZ+0x38850], R0 ;  /* 0x03885000090075a7 */ /* 0x000e64000804017f */
[----:B-1----:R-:W-:Y:S05]  /*1cb10*/  @!P2 BRA `(.L_x_2535) ;  /* 0x0000011c0034a947 */ /* 0x002fea0003800000 */
.L_x_2534:
[----:B------:R-:W-:Y:S05]  /*1cb20*/  BSYNC B2 ;  /* 0x0000000000027941 */ /* 0x000fea0003800000 */
.L_x_2533:
[----:B01----:R-:W-:Y:S01]  /*1cb30*/  IADD3 R0, R16, 0x400, RZ ;  /* 0x0000040010007810 */ /* 0x003fe20007ffe0ff */
[----:B------:R-:W2:Y:S03]  /*1cb40*/  LDL R15, [R1+0x68] ;  /* 0x00006800010f7983 */ /* 0x000ea60000100800 */
[----:B------:R-:W-:Y:S01]  /*1cb50*/  SHF.R.U32.HI R0, RZ, 0x4, R0 ;  /* 0x00000004ff007819 */ /* 0x000fe20000011600 */
[----:B------:R-:W3:Y:S01]  /*1cb60*/  LDL R14, [R1+0x6c] ;  /* 0x00006c00010e7983 */ /* 0x000ee20000100800 */
[----:B------:R-:W-:Y:S01]  /*1cb70*/  IMAD.MOV.U32 R3, RZ, RZ, 0x40000040 ;  /* 0x40000040ff037424 */ /* 0x000fe200078e00ff */
[----:B------:R-:W-:Y:S01]  /*1cb80*/  WARPGROUP.ARRIVE ;  /* 0x00000000000079c5 */ /* 0x000fe20000000000 */
[----:B------:R-:W-:Y:S01]  /*1cb90*/  LOP3.LUT R0, R0, 0x3fff, RZ, 0xc0, !PT ;  /* 0x00003fff00007812 */ /* 0x000fe200078ec0ff */
[----:B------:R-:W-:Y:S01]  /*1cba0*/  @!P1 VIADD R9, R9, 0x38860 ;  /* 0x0003886009099836 */ /* 0x000fe20000000000 */
[----:B------:R-:W-:-:S02]  /*1cbb0*/  MOV R5, 0x40000040 ;  /* 0x4000004000057802 */ /* 0x000fc40000000f00 */
[----:B------:R-:W-:Y:S02]  /*1cbc0*/  LOP3.LUT R0, R0, 0x2800000, RZ, 0xfc, !PT ;  /* 0x0280000000007812 */ /* 0x000fe400078efcff */
[----:B------:R-:W-:Y:S02]  /*1cbd0*/  R2UR UR7, R3 ;  /* 0x00000000030772ca */ /* 0x000fe400000e0000 */
[----:B------:R-:W-:Y:S01]  /*1cbe0*/  @!P1 IADD3 R11, R11, 0x38840, RZ ;  /* 0x000388400b0b9810 */ /* 0x000fe20007ffe0ff */
[----:B------:R-:W-:Y:S01]  /*1cbf0*/  IMAD R2, R10, 0xa00, R0 ;  /* 0x00000a000a027824 */ /* 0x000fe200078e0200 */
[----:B------:R-:W-:Y:S01]  /*1cc00*/  @!P1 PRMT R9, RZ, 0x654, R9 ;  /* 0x00000654ff099816 */ /* 0x000fe20000000009 */
[----:B------:R-:W-:Y:S01]  /*1cc10*/  IMAD.SHL.U32 R0, R225, 0x80, RZ ;  /* 0x00000080e1007824 */ /* 0x000fe200078e00ff */
[----:B------:R-:W-:Y:S01]  /*1cc20*/  @!P1 PRMT R11, RZ, 0x654, R11 ;  /* 0x00000654ff0b9816 */ /* 0x000fe2000000000b */
[C---:B------:R-:W-:Y:S01]  /*1cc30*/  VIADD R4, R2.reuse, 0x80 ;  /* 0x0000008002047836 */ /* 0x040fe20000000000 */
[----:B------:R-:W-:Y:S01]  /*1cc40*/  R2UR UR6, R2 ;  /* 0x00000000020672ca */ /* 0x000fe200000e0000 */
[----:B------:R-:W-:-:S05]  /*1cc50*/  IMAD R0, R8, -0x50, R0 ;  /* 0xffffffb008007824 */ /* 0x000fca00078e0200 */
[----:B------:R-:W-:-:S04]  /*1cc60*/  IADD3 R0, R0, 0x1, R237 ;  /* 0x0000000100007810 */ /* 0x000fc80007ffe0ed */
[----:B------:R-:W-:-:S03]  /*1cc70*/  IADD3 R0, R0, -R227, RZ ;  /* 0x800000e300007210 */ /* 0x000fc60007ffe0ff */
[----:B------:R-:W-:Y:S01]  /*1cc80*/  HGMMA.64x256x16.F32 R24, R208, gdesc[UR4].tnspB, R24, gsb0 ;  /* 0x43e00004d0187df0 */ /* 0x000fe20008000818 */
[----:B------:R-:W-:Y:S01]  /*1cc90*/  R2UR UR6, R4 ;  /* 0x00000000040672ca */ /* 0x000fe200000e0000 */
[----:B------:R-:W-:Y:S01]  /*1cca0*/  VIADD R4, R2, 0x100 ;  /* 0x0000010002047836 */ /* 0x000fe20000000000 */
[----:B------:R-:W-:Y:S01]  /*1ccb0*/  R2UR UR7, R5 ;  /* 0x00000000050772ca */ /* 0x000fe200000e0000 */
[----:B------:R-:W-:Y:S02]  /*1ccc0*/  IMAD.MOV.U32 R5, RZ, RZ, 0x40000040 ;  /* 0x40000040ff057424 */ /* 0x000fe400078e00ff */
[----:B--2---:R-:W-:Y:S01]  /*1ccd0*/  IMAD R0, R15, -0x2, R0 ;  /* 0xfffffffe0f007824 */ /* 0x004fe200078e0200 */
[----:B------:R-:W-:Y:S02]  /*1cce0*/  WARPGROUP.DEPBAR.LE gsb0, 0x0 ;  /* 0x00008000000079c5 */ /* 0x000fe40000010000 */
[----:B------:R-:W-:Y:S01]  /*1ccf0*/  WARPGROUP.ARRIVE ;  /* 0x00000000000079c5 */ /* 0x000fe20000000000 */
[----:B---3--:R-:W-:-:S15]  /*1cd00*/  IMAD.IADD R0, R14, 0x1, R0 ;  /* 0x000000010e007824 */ /* 0x008fde00078e0200 */
[----:B------:R-:W-:-:S03]  /*1cd10*/  NOP ;  /* 0x0000000000007918 */ /* 0x000fc60000000000 */
[----:B------:R-:W-:Y:S01]  /*1cd20*/  HGMMA.64x256x16.F32 R24, R204, gdesc[UR4].tnspB, R24, gsb0 ;  /* 0x43e00004cc187df0 */ /* 0x000fe20008000818 */
[----:B------:R-:W-:Y:S02]  /*1cd30*/  R2UR UR6, R4 ;  /* 0x00000000040672ca */ /* 0x000fe400000e0000 */
[----:B------:R-:W-:Y:S01]  /*1cd40*/  R2UR UR7, R5 ;  /* 0x00000000050772ca */ /* 0x000fe200000e0000 */
[----:B------:R-:W-:Y:S01]  /*1cd50*/  IMAD.MOV.U32 R5, RZ, RZ, 0x40000040 ;  /* 0x40000040ff057424 */ /* 0x000fe200078e00ff */
[C---:B------:R-:W-:Y:S01]  /*1cd60*/  IADD3 R4, R2.reuse, 0x180, RZ ;  /* 0x0000018002047810 */ /* 0x040fe20007ffe0ff */
[----:B------:R-:W-:Y:S01]  /*1cd70*/  VIADD R2, R2, 0x200 ;  /* 0x0000020002027836 */ /* 0x000fe20000000000 */
[C---:B------:R-:W-:Y:S02]  /*1cd80*/  ISETP.GT.AND P2, PT, R0.reuse, RZ, PT ;  /* 0x000000ff0000720c */ /* 0x040fe40003f44270 */
[----:B------:R-:W-:Y:S02]  /*1cd90*/  ISETP.GT.AND P3, PT, R0, 0x1, PT ;  /* 0x000000010000780c */ /* 0x000fe40003f64270 */
[----:B------:R-:W-:-:S02]  /*1cda0*/  FSEL R184, R184, -INF , P2 ;  /* 0xff800000b8b87808 */ /* 0x000fc40001000000 */
        /* <DEDUP_REMOVED lines=51> */
[C---:B------:R-:W-:Y:S01]  /*1d0e0*/  ISETP.GT.AND P3, PT, R0.reuse, 0x49, PT ;  /* 0x000000490000780c */ /* 0x040fe20003f64270 */
[----:B------:R-:W-:Y:S01]  /*1d0f0*/  VIADD R0, R0, 0x8 ;  /* 0x0000000800007836 */ /* 0x000fe20000000000 */
[----:B------:R-:W-:Y:S02]  /*1d100*/  FSEL R156, R156, -INF , P2 ;  /* 0xff8000009c9c7808 */ /* 0x000fe40001000000 */
[----:B------:R-:W-:-:S02]  /*1d110*/  FMNMX.FTZ R3, R153, R3, !PT ;  /* 0x0000000399037209 */ /* 0x000fc40007810000 */
[----:B------:R-:W-:Y:S02]  /*1d120*/  FSEL R157, R157, -INF , P3 ;  /* 0xff8000009d9d7808 */ /* 0x000fe40001800000 */
[----:B------:R-:W-:Y:S02]  /*1d130*/  FMNMX.FTZ R3, R156, R3, !PT ;  /* 0x000000039c037209 */ /* 0x000fe40007810000 */
[C---:B------:R-:W-:Y:S02]  /*1d140*/  ISETP.GT.AND P2, PT, R0.reuse, RZ, PT ;  /* 0x000000ff0000720c */ /* 0x040fe40003f44270 */
[----:B------:R-:W-:Y:S02]  /*1d150*/  ISETP.GT.AND P3, PT, R0, 0x1, PT ;  /* 0x000000010000780c */ /* 0x000fe40003f64270 */
[----:B------:R-:W-:Y:S02]  /*1d160*/  FSEL R186, R186, -INF , P2 ;  /* 0xff800000baba7808 */ /* 0x000fe40001000000 */
[----:B------:R-:W-:-:S02]  /*1d170*/  ISETP.GT.AND P4, PT, R0, 0x8, PT ;  /* 0x000000080000780c */ /* 0x000fc40003f84270 */
[----:B------:R-:W-:Y:S02]  /*1d180*/  FSEL R187, R187, -INF , P3 ;  /* 0xff800000bbbb7808 */ /* 0x000fe40001800000 */
[----:B------:R-:W-:Y:S02]  /*1d190*/  ISETP.GT.AND P5, PT, R0, 0x9, PT ;  /* 0x000000090000780c */ /* 0x000fe40003fa4270 */
[----:B------:R-:W-:Y:S02]  /*1d1a0*/  FSEL R190, R190, -INF , P4 ;  /* 0xff800000bebe7808 */ /* 0x000fe40002000000 */
[----:B------:R-:W-:Y:S02]  /*1d1b0*/  FSEL R191, R191, -INF , P5 ;  /* 0xff800000bfbf7808 */ /* 0x000fe40002800000 */
[C---:B------:R-:W-:Y:S02]  /*1d1c0*/  ISETP.GT.AND P3, PT, R0.reuse, 0x10, PT ;  /* 0x000000100000780c */ /* 0x040fe40003f64270 */
[----:B------:R-:W-:-:S02]  /*1d1d0*/  ISETP.GT.AND P4, PT, R0, 0x11, PT ;  /* 0x000000110000780c */ /* 0x000fc40003f84270 */
[----:B------:R-:W-:Y:S02]  /*1d1e0*/  FSEL R178, R178, -INF , P3 ;  /* 0xff800000b2b27808 */ /* 0x000fe40001800000 */
[C---:B------:R-:W-:Y:S02]  /*1d1f0*/  ISETP.GT.AND P5, PT, R0.reuse, 0x18, PT ;  /* 0x000000180000780c */ /* 0x040fe40003fa4270 */
[----:B------:R-:W-:Y:S02]  /*1d200*/  FSEL R179, R179, -INF , P4 ;  /* 0xff800000b3b37808 */ /* 0x000fe40002000000 */
[----:B------:R-:W-:Y:S02]  /*1d210*/  ISETP.GT.AND P6, PT, R0, 0x19, PT ;  /* 0x000000190000780c */ /* 0x000fe40003fc4270 */
[----:B------:R-:W-:Y:S02]  /*1d220*/  FSEL R182, R182, -INF , P5 ;  /* 0xff800000b6b67808 */ /* 0x000fe40002800000 */
[----:B------:R-:W-:-:S02]  /*1d230*/  FSEL R183, R183, -INF , P6 ;  /* 0xff800000b7b77808 */ /* 0x000fc40003000000 */
[C---:B------:R-:W-:Y:S02]  /*1d240*/  ISETP.GT.AND P3, PT, R0.reuse, 0x20, PT ;  /* 0x000000200000780c */ /* 0x040fe40003f64270 */
[----:B------:R-:W-:Y:S02]  /*1d250*/  ISETP.GT.AND P4, PT, R0, 0x21, PT ;  /* 0x000000210000780c */ /* 0x000fe40003f84270 */
[----:B------:R-:W-:Y:S02]  /*1d260*/  FSEL R170, R170, -INF , P3 ;  /* 0xff800000aaaa7808 */ /* 0x000fe40001800000 */
[C---:B------:R-:W-:Y:S02]  /*1d270*/  ISETP.GT.AND P5, PT, R0.reuse, 0x28, PT ;  /* 0x000000280000780c */ /* 0x040fe40003fa4270 */
[----:B------:R-:W-:Y:S02]  /*1d280*/  FSEL R171, R171, -INF , P4 ;  /* 0xff800000abab7808 */ /* 0x000fe40002000000 */
[----:B------:R-:W-:-:S02]  /*1d290*/  ISETP.GT.AND P6, PT, R0, 0x29, PT ;  /* 0x000000290000780c */ /* 0x000fc40003fc4270 */
[----:B------:R-:W-:Y:S02]  /*1d2a0*/  FSEL R174, R174, -INF , P5 ;  /* 0xff800000aeae7808 */ /* 0x000fe40002800000 */
[----:B------:R-:W-:Y:S02]  /*1d2b0*/  FSEL R175, R175, -INF , P6 ;  /* 0xff800000afaf7808 */ /* 0x000fe40003000000 */
[C---:B------:R-:W-:Y:S02]  /*1d2c0*/  ISETP.GT.AND P3, PT, R0.reuse, 0x30, PT ;  /* 0x000000300000780c */ /* 0x040fe40003f64270 */
        /* <DEDUP_REMOVED lines=13> */
[----:B------:R-:W-:Y:S01]  /*1d3a0*/  FSEL R158, R158, -INF , P5 ;  /* 0xff8000009e9e7808 */ /* 0x000fe20002800000 */
[----:B------:R-:W-:Y:S02]  /*1d3b0*/  WARPGROUP.DEPBAR.LE gsb0, 0x0 ;  /* 0x00008000000079c5 */ /* 0x000fe40000010000 */
[----:B------:R-:W-:-:S06]  /*1d3c0*/  WARPGROUP.ARRIVE ;  /* 0x00000000000079c5 */ /* 0x000fcc0000000000 */
[----:B------:R-:W-:Y:S01]  /*1d3d0*/  HGMMA.64x256x16.F32 R24, R200, gdesc[UR4].tnspB, R24, gsb0 ;  /* 0x43e00004c8187df0 */ /* 0x000fe20008000818 */
[----:B------:R-:W-:Y:S02]  /*1d3e0*/  R2UR UR6, R4 ;  /* 0x00000000040672ca */ /* 0x000fe400000e0000 */
[----:B------:R-:W-:Y:S02]  /*1d3f0*/  R2UR UR7, R5 ;  /* 0x00000000050772ca */ /* 0x000fe400000e0000 */
[----:B------:R-:W-:Y:S02]  /*1d400*/  FMNMX.FTZ R5, R157, R3, !PT ;  /* 0x000000039d057209 */ /* 0x000fe40007810000 */
        /* <DEDUP_REMOVED lines=9> */
[----:B------:R-:W-:Y:S02]  /*1d4a0*/  MOV R3, 0x40000040 ;  /* 0x4000004000037802 */ /* 0x000fe40000000f00 */
        /* <DEDUP_REMOVED lines=17> */
[----:B------:R-:W0:Y:S01]  /*1d5c0*/  SHFL.BFLY PT, R2, R5, 0x1, 0x1f ;  /* 0x0c201f0005027f89 */ /* 0x000e2200000e0000 */
[----:B------:R-:W-:Y:S01]  /*1d5d0*/  IMAD.U32 R3, RZ, RZ, UR39 ;  /* 0x00000027ff037e24 */ /* 0x000fe2000f8e00ff */
[----:B0-----:R-:W-:-:S04]  /*1d5e0*/  FMNMX.FTZ R5, R5, R2, !PT ;  /* 0x0000000205057209 */ /* 0x001fc80007810000 */
[C---:B------:R-:W-:Y:S01]  /*1d5f0*/  FSETP.NEU.FTZ.AND P2, PT, R5.reuse, -INF , PT ;  /* 0xff8000000500780b */ /* 0x040fe20003f5d000 */
[----:B------:R-:W-:-:S05]  /*1d600*/  FMUL.FTZ R2, R5, R3 ;  /* 0x0000000305027220 */ /* 0x000fca0000410000 */
[----:B------:R-:W-:-:S05]  /*1d610*/  FSEL R2, R2, RZ, P2 ;  /* 0x000000ff02027208 */ /* 0x000fca0001000000 */
[-CC-:B------:R-:W-:Y:S01]  /*1d620*/  FFMA.FTZ R204, R176, R3.reuse, -R2.reuse ;  /* 0x00000003b0cc7223 */ /* 0x180fe20000010802 */
[----:B------:R-:W-:Y:S01]  /*1d630*/  FSEL R176, R159, -INF , P6 ;  /* 0xff8000009fb07808 */ /* 0x000fe20003000000 */
[-CC-:B------:R-:W-:Y:S01]  /*1d640*/  FFMA.FTZ R208, R184, R3.reuse, -R2.reuse ;  /* 0x00000003b8d07223 */ /* 0x180fe20000010802 */
[-CC-:B------:R-:W-:Y:S01]  /*1d650*/  FFMA.FTZ R10, R185, R3.reuse, -R2.reuse ;  /* 0x00000003b90a7223 */ /* 0x180fe20000010802 */
[-CC-:B------:R-:W-:Y:S01]  /*1d660*/  FFMA.FTZ R210, R188, R3.reuse, -R2.reuse ;  /* 0x00000003bcd27223 */ /* 0x180fe20000010802 */
[----:B------:R-:W-:Y:S01]  /*1d670*/  FMNMX.FTZ R0, R176, R0, !PT ;  /* 0x00000000b0007209 */ /* 0x000fe20007810000 */
[-CC-:B------:R-:W-:Y:S01]  /*1d680*/  FFMA.FTZ R14, R189, R3.reuse, -R2.reuse ;  /* 0x00000003bd0e7223 */ /* 0x180fe20000010802 */
[-CC-:B------:R-:W-:Y:S01]  /*1d690*/  FFMA.FTZ R15, R177, R3.reuse, -R2.reuse ;  /* 0x00000003b10f7223 */ /* 0x180fe20000010802 */
[-CC-:B------:R-:W-:Y:S01]  /*1d6a0*/  FFMA.FTZ R206, R180, R3.reuse, -R2.reuse ;  /* 0x00000003b4ce7223 */ /* 0x180fe20000010802 */
[-CC-:B------:R-:W-:Y:S01]  /*1d6b0*/  FFMA.FTZ R20, R181, R3.reuse, -R2.reuse ;  /* 0x00000003b5147223 */ /* 0x180fe20000010802 */
[----:B------:R-:W0:Y:S01]  /*1d6c0*/  SHFL.BFLY PT, R4, R0, 0x2, 0x1f ;  /* 0x0c401f0000047f89 */ /* 0x000e2200000e0000 */
[-CC-:B------:R-:W-:Y:S01]  /*1d6d0*/  FFMA.FTZ R200, R168, R3.reuse, -R2.reuse ;  /* 0x00000003a8c87223 */ /* 0x180fe20000010802 */
[-CC-:B------:R-:W-:Y:S01]  /*1d6e0*/  FFMA.FTZ R21, R169, R3.reuse, -R2.reuse ;  /* 0x00000003a9157223 */ /* 0x180fe20000010802 */
[-CC-:B------:R-:W-:Y:S01]  /*1d6f0*/  FFMA.FTZ R202, R172, R3.reuse, -R2.reuse ;  /* 0x00000003acca7223 */ /* 0x180fe20000010802 */
[----:B------:R-:W-:Y:S01]  /*1d700*/  FFMA.FTZ R159, R173, R3, -R2 ;  /* 0x00000003ad9f7223 */ /* 0x000fe20000010802 */
        /* <DEDUP_REMOVED lines=10> */
[----:B------:R-:W-:Y:S02]  /*1d7b0*/  FSEL R0, R5, RZ, P2 ;  /* 0x000000ff05007208 */ /* 0x000fe40001000000 */
[C---:B------:R-:W-:Y:S01]  /*1d7c0*/  FSETP.NEU.FTZ.AND P2, PT, R4.reuse, -INF , PT ;  /* 0xff8000000400780b */ /* 0x040fe20003f5d000 */
[-C--:B------:R-:W-:Y:S02]  /*1d7d0*/  FMUL.FTZ R168, R4, R3.reuse ;  /* 0x0000000304a87220 */ /* 0x080fe40000410000 */
[----:B------:R-:W-:Y:S02]  /*1d7e0*/  FADD.FTZ R0, -R0, R7 ;  /* 0x0000000700007221 */ /* 0x000fe40000010100 */
[----:B------:R-:W-:Y:S01]  /*1d7f0*/  MUFU.EX2 R20, R20 ;  /* 0x0000001400147308 */ /* 0x000fe20000000800 */
[----:B------:R-:W-:Y:S01]  /*1d800*/  FSEL R168, R168, RZ, P2 ;  /* 0x000000ffa8a87208 */ /* 0x000fe20001000000 */
[----:B------:R-:W-:-:S04]  /*1d810*/  FMUL.FTZ R0, R0, R3 ;  /* 0x0000000300007220 */ /* 0x000fc80000410000 */
        /* <DEDUP_REMOVED lines=9> */
[----:B------:R-:W-:Y:S01]  /*1d8b0*/  FFMA.FTZ R155, R155, R3, -R168 ;  /* 0x000000039b9b7223 */ /* 0x000fe200000108a8 */
[----:B------:R-:W-:Y:S08]  /*1d8c0*/  MUFU.EX2 R209, R209 ;  /* 0x000000d100d17308 */ /* 0x000ff00000000800 */
[----:B------:R-:W-:Y:S01]  /*1d8d0*/  MUFU.EX2 R211, R211 ;  /* 0x000000d300d37308 */ /* 0x000fe20000000800 */
[----:B0-----:R-:W-:Y:S01]  /*1d8e0*/  FFMA.FTZ R13, R0, R13, R208 ;  /* 0x0000000d000d7223 */ /* 0x001fe200000100d0 */
[----:B------:R-:W-:-:S03]  /*1d8f0*/  F2FP.F16.F32.PACK_AB R208, R10, R208 ;  /* 0x000000d00ad0723e */ /* 0x000fc600000000ff */
[----:B------:R-:W-:-:S03]  /*1d900*/  FADD.FTZ R13, R10, R13 ;  /* 0x0000000d0a0d7221 */ /* 0x000fc60000010000 */
[----:B------:R-:W-:Y:S01]  /*1d910*/  MUFU.EX2 R205, R205 ;  /* 0x000000cd00cd7308 */ /* 0x000fe20000000800 */
[----:B------:R-:W-:Y:S01]  /*1d920*/  FADD.FTZ R13, R210, R13 ;  /* 0x0000000dd20d7221 */ /* 0x000fe20000010000 */
[----:B------:R-:W-:-:S03]  /*1d930*/  F2FP.F16.F32.PACK_AB R210, R14, R210 ;  /* 0x000000d20ed2723e */ /* 0x000fc600000000ff */
[----:B------:R-:W-:-:S03]  /*1d940*/  FADD.FTZ R13, R14, R13 ;  /* 0x0000000d0e0d7221 */ /* 0x000fc60000010000 */
[----:B------:R-:W-:Y:S01]  /*1d950*/  MUFU.EX2 R207, R207 ;  /* 0x000000cf00cf7308 */ /* 0x000fe20000000800 */
[----:B------:R-:W-:Y:S01]  /*1d960*/  FADD.FTZ R13, R204, R13 ;  /* 0x0000000dcc0d7221 */ /* 0x000fe20000010000 */
[----:B------:R-:W-:-:S03]  /*1d970*/  F2FP.F16.F32.PACK_AB R204, R15, R204 ;  /* 0x000000cc0fcc723e */ /* 0x000fc600000000ff */
[----:B------:R-:W-:-:S03]  /*1d980*/  FADD.FTZ R13, R15, R13 ;  /* 0x0000000d0f0d7221 */ /* 0x000fc60000010000 */
[----:B------:R-:W0:Y:S01]  /*1d990*/  MUFU.EX2 R200, R200 ;  /* 0x000000c800c87308 */ /* 0x000e220000000800 */
[----:B------:R-:W-:Y:S01]  /*1d9a0*/  FADD.FTZ R13, R206, R13 ;  /* 0x0000000dce0d7221 */ /* 0x000fe20000010000 */
[----:B------:R-:W-:-:S03]  /*1d9b0*/  F2FP.F16.F32.PACK_AB R206, R20, R206 ;  /* 0x000000ce14ce723e */ /* 0x000fc600000000ff */
[----:B------:R-:W-:-:S03]  /*1d9c0*/  FADD.FTZ R13, R20, R13 ;  /* 0x0000000d140d7221 */ /* 0x000fc60000010000 */
[----:B------:R-:W1:Y:S08]  /*1d9d0*/  MUFU.EX2 R21, R21 ;  /* 0x0000001500157308 */ /* 0x000e700000000800 */
[----:B------:R-:W-:Y:S01]  /*1d9e0*/  MUFU.EX2 R201, R201 ;  /* 0x000000c900c97308 */ /* 0x000fe20000000800 */
[----:B0-----:R-:W-:-:S07]  /*1d9f0*/  FADD.FTZ R13, R200, R13 ;  /* 0x0000000dc80d7221 */ /* 0x001fce0000010000 */
[----:B------:R-:W0:Y:S01]  /*1da00*/  MUFU.EX2 R202, R202 ;  /* 0x000000ca00ca7308 */ /* 0x000e220000000800 */
[C---:B-1----:R-:W-:Y:S01]  /*1da10*/  FADD.FTZ R13, R21.reuse, R13 ;  /* 0x0000000d150d7221 */ /* 0x042fe20000010000 */
[----:B------:R-:W-:-:S06]  /*1da20*/  F2FP.F16.F32.PACK_AB R200, R21, R200 ;  /* 0x000000c815c8723e */ /* 0x000fcc00000000ff */
[----:B------:R-:W1:Y:S08]  /*1da30*/  MUFU.EX2 R159, R159 ;  /* 0x0000009f009f7308 */ /* 0x000e700000000800 */
[----:B------:R-:W-:Y:S01]  /*1da40*/  MUFU.EX2 R203, R203 ;  /* 0x000000cb00cb7308 */ /* 0x000fe20000000800 */
[----:B0-----:R-:W-:-:S07]  /*1da50*/  FADD.FTZ R13, R202, R13 ;  /* 0x0000000dca0d7221 */ /* 0x001fce0000010000 */
[----:B------:R-:W-:Y:S01]  /*1da60*/  MUFU.EX2 R10, R155 ;  /* 0x0000009b000a7308 */ /* 0x000fe20000000800 */
[C---:B-1----:R-:W-:Y:S01]  /*1da70*/  FADD.FTZ R13, R159.reuse, R13 ;  /* 0x0000000d9f0d7221 */ /* 0x042fe20000010000 */
[----:B------:R-:W-:Y:S01]  /*1da80*/  F2FP.F16.F32.PACK_AB R202, R159, R202 ;  /* 0x000000ca9fca723e */ /* 0x000fe200000000ff */
[----:B------:R-:W-:Y:S02]  /*1da90*/  WARPGROUP.DEPBAR.LE gsb0, 0x0 ;  /* 0x00008000000079c5 */ /* 0x000fe40000010000 */
[----:B------:R-:W-:Y:S01]  /*1daa0*/  WARPGROUP.ARRIVE ;  /* 0x00000000000079c5 */ /* 0x000fe20000000000 */
[-CC-:B------:R-:W-:Y:S01]  /*1dab0*/  FFMA.FTZ R196, R160, R3.reuse, -R2.reuse ;  /* 0x00000003a0c47223 */ /* 0x180fe20000010802 */
[-CC-:B------:R-:W-:Y:S01]  /*1dac0*/  FFMA.FTZ R160, R161, R3.reuse, -R2.reuse ;  /* 0x00000003a1a07223 */ /* 0x180fe20000010802 */
[-CC-:B------:R-:W-:Y:S01]  /*1dad0*/  FFMA.FTZ R198, R164, R3.reuse, -R2.reuse ;  /* 0x00000003a4c67223 */ /* 0x180fe20000010802 */
[-C--:B------:R-:W-:Y:S01]  /*1dae0*/  FFMA.FTZ R161, R165, R3.reuse, -R2 ;  /* 0x00000003a5a17223 */ /* 0x080fe20000010802 */
[-CC-:B------:R-:W-:Y:S01]  /*1daf0*/  FFMA.FTZ R164, R183, R3.reuse, -R168.reuse ;  /* 0x00000003b7a47223 */ /* 0x180fe200000108a8 */
[----:B------:R-:W-:Y:S01]  /*1db00*/  HGMMA.64x256x16.F32 R24, R192, gdesc[UR4].tnspB, R24, gsb0 ;  /* 0x43e00004c0187df0 */ /* 0x000fe20008000818 */
[-CC-:B------:R-:W-:Y:S01]  /*1db10*/  FFMA.FTZ R165, R175, R3.reuse, -R168.reuse ;  /* 0x00000003afa57223 */ /* 0x180fe200000108a8 */
[-CC-:B------:R-:W-:Y:S01]  /*1db20*/  FFMA.FTZ R197, R162, R3.reuse, -R168.reuse ;  /* 0x00000003a2c57223 */ /* 0x180fe200000108a8 */
[----:B------:R-:W0:Y:S01]  /*1db30*/  MUFU.EX2 R196, R196 ;  /* 0x000000c400c47308 */ /* 0x000e220000000800 */
[----:B------:R-:W-:-:S07]  /*1db40*/  FFMA.FTZ R199, R166, R3, -R168 ;  /* 0x00000003a6c77223 */ /* 0x000fce00000108a8 */
[----:B------:R-:W-:Y:S08]  /*1db50*/  MUFU.EX2 R164, R164 ;  /* 0x000000a400a47308 */ /* 0x000ff00000000800 */
[----:B------:R-:W-:Y:S01]  /*1db60*/  MUFU.EX2 R165, R165 ;  /* 0x000000a500a57308 */ /* 0x000fe20000000800 */
[----:B0-----:R-:W-:-:S07]  /*1db70*/  FADD.FTZ R13, R196, R13 ;  /* 0x0000000dc40d7221 */ /* 0x001fce0000010000 */
[----:B------:R-:W0:Y:S08]  /*1db80*/  MUFU.EX2 R160, R160 ;  /* 0x000000a000a07308 */ /* 0x000e300000000800 */
[----:B------:R-:W-:Y:S08]  /*1db90*/  MUFU.EX2 R197, R197 ;  /* 0x000000c500c57308 */ /* 0x000ff00000000800 */
[----:B------:R-:W1:Y:S01]  /*1dba0*/  MUFU.EX2 R198, R198 ;  /* 0x000000c600c67308 */ /* 0x000e620000000800 */
[C---:B0-----:R-:W-:Y:S01]  /*1dbb0*/  FADD.FTZ R13, R160.reuse, R13 ;  /* 0x0000000da00d7221 */ /* 0x041fe20000010000 */
[----:B------:R-:W-:-:S06]  /*1dbc0*/  F2FP.F16.F32.PACK_AB R196, R160, R196 ;  /* 0x000000c4a0c4723e */ /* 0x000fcc00000000ff */
[----:B------:R-:W0:Y:S08]  /*1dbd0*/  MUFU.EX2 R161, R161 ;  /* 0x000000a100a17308 */ /* 0x000e300000000800 */
[----:B------:R-:W-:Y:S01]  /*1dbe0*/  MUFU.EX2 R199, R199 ;  /* 0x000000c700c77308 */ /* 0x000fe20000000800 */
[----:B-1----:R-:W-:-:S04]  /*1dbf0*/  FADD.FTZ R13, R198, R13 ;  /* 0x0000000dc60d7221 */ /* 0x002fc80000010000 */
[C---:B0-----:R-:W-:Y:S01]  /*1dc00*/  FADD.FTZ R13, R161.reuse, R13 ;  /* 0x0000000da10d7221 */ /* 0x041fe20000010000 */
[----:B------:R-:W-:Y:S01]  /*1dc10*/  F2FP.F16.F32.PACK_AB R198, R161, R198 ;  /* 0x000000c6a1c6723e */ /* 0x000fe200000000ff */
[----:B------:R-:W-:Y:S02]  /*1dc20*/  WARPGROUP.DEPBAR.LE gsb0, 0x0 ;  /* 0x00008000000079c5 */ /* 0x000fe40000010000 */
[-CC-:B------:R-:W-:Y:S01]  /*1dc30*/  FFMA.FTZ R192, R152, R3.reuse, -R2.reuse ;  /* 0x0000000398c07223 */ /* 0x180fe20000010802 */
[-CC-:B------:R-:W-:Y:S01]  /*1dc40*/  FFMA.FTZ R152, R153, R3.reuse, -R2.reuse ;  /* 0x0000000399987223 */ /* 0x180fe20000010802 */
[-CC-:B------:R-:W-:Y:S01]  /*1dc50*/  FFMA.FTZ R194, R156, R3.reuse, -R2.reuse ;  /* 0x000000039cc27223 */ /* 0x180fe20000010802 */
[-C--:B------:R-:W-:Y:S01]  /*1dc60*/  FFMA.FTZ R2, R157, R3.reuse, -R2 ;  /* 0x000000039d027223 */ /* 0x080fe20000010802 */
[-CC-:B------:R-:W-:Y:S01]  /*1dc70*/  FFMA.FTZ R153, R187, R3.reuse, -R168.reuse ;  /* 0x00000003bb997223 */ /* 0x180fe200000108a8 */
[-CC-:B------:R-:W-:Y:S01]  /*1dc80*/  FFMA.FTZ R156, R191, R3.reuse, -R168.reuse ;  /* 0x00000003bf9c7223 */ /* 0x180fe200000108a8 */
[-CC-:B------:R-:W-:Y:S01]  /*1dc90*/  FFMA.FTZ R157, R179, R3.reuse, -R168.reuse ;  /* 0x00000003b39d7223 */ /* 0x180fe200000108a8 */
[----:B------:R0:W-:Y:S01]  /*1dca0*/  MUFU.EX2 R7, R2 ;  /* 0x0000000200077308 */ /* 0x0001e20000000800 */
[----:B------:R-:W-:Y:S01]  /*1dcb0*/  @!P1 SYNCS.ARRIVE.TRANS64.RED.A1T0 RZ, [R11+URZ], RZ ;  /* 0x000000ff0bff99a7 */ /* 0x000fe2000810043f */
[-CC-:B------:R-:W-:Y:S01]  /*1dcc0*/  FFMA.FTZ R193, R154, R3.reuse, -R168.reuse ;  /* 0x000000039ac17223 */ /* 0x180fe200000108a8 */
[----:B------:R-:W-:-:S05]  /*1dcd0*/  FFMA.FTZ R195, R158, R3, -R168 ;  /* 0x000000039ec37223 */ /* 0x000fca00000108a8 */
[----:B------:R-:W-:Y:S01]  /*1dce0*/  MUFU.EX2 R153, R153 ;  /* 0x0000009900997308 */ /* 0x000fe20000000800 */
[----:B0-----:R-:W-:Y:S01]  /*1dcf0*/  FSEL R2, R4, RZ, P2 ;  /* 0x000000ff04027208 */ /* 0x001fe20001000000 */
[----:B------:R0:W-:Y:S01]  /*1dd00*/  @!P1 SYNCS.ARRIVE.TRANS64.RED.A1T0 RZ, [R9+URZ], RZ ;  /* 0x000000ff09ff99a7 */ /* 0x0001e2000810043f */
[C---:B------:R-:W-:Y:S01]  /*1dd10*/  ISETP.GT.AND P2, PT, R8.reuse, R224, PT ;  /* 0x000000e00800720c */ /* 0x040fe20003f44270 */
[----:B------:R-:W-:Y:S02]  /*1dd20*/  VIADD R8, R8, 0xffffffff ;  /* 0xffffffff08087836 */ /* 0x000fe40000000000 */
[----:B------:R-:W-:Y:S02]  /*1dd30*/  FADD.FTZ R2, -R2, R6 ;  /* 0x0000000602027221 */ /* 0x000fe40000010100 */
[----:B------:R-:W-:Y:S02]  /*1dd40*/  MUFU.EX2 R156, R156 ;  /* 0x0000009c009c7308 */ /* 0x000fe40000000800 */
[-C--:B------:R-:W-:Y:S01]  /*1dd50*/  FMUL.FTZ R2, R2, R3.reuse ;  /* 0x0000000302027220 */ /* 0x080fe20000410000 */
[-CC-:B0-----:R-:W-:Y:S01]  /*1dd60*/  FFMA.FTZ R9, R167, R3.reuse, -R168.reuse ;  /* 0x00000003a7097223 */ /* 0x181fe200000108a8 */
[----:B------:R-:W-:-:S04]  /*1dd70*/  FFMA.FTZ R168, R176, R3, -R168 ;  /* 0x00000003b0a87223 */ /* 0x000fc800000108a8 */
[----:B------:R-:W0:Y:S08]  /*1dd80*/  MUFU.EX2 R2, R2 ;  /* 0x0000000200027308 */ /* 0x000e300000000800 */
[----:B------:R-:W1:Y:S08]  /*1dd90*/  MUFU.EX2 R157, R157 ;  /* 0x0000009d009d7308 */ /* 0x000e700000000800 */
        /* <DEDUP_REMOVED lines=10> */
[----:B-1----:R-:W-:-:S03]  /*1de40*/  F2FP.F16.F32.PACK_AB R205, R157, R205 ;  /* 0x000000cd9dcd723e */ /* 0x002fc600000000ff */
[----:B------:R-:W-:-:S03]  /*1de50*/  FADD.FTZ R12, R157, R12 ;  /* 0x0000000c9d0c7221 */ /* 0x000fc60000010000 */
[----:B------:R-:W-:Y:S01]  /*1de60*/  MUFU.EX2 R9, R9 ;  /* 0x0000000900097308 */ /* 0x000fe20000000800 */
[----:B------:R-:W-:Y:S01]  /*1de70*/  FADD.FTZ R12, R207, R12 ;  /* 0x0000000ccf0c7221 */ /* 0x000fe20000010000 */
[----:B------:R-:W-:-:S03]  /*1de80*/  F2FP.F16.F32.PACK_AB R207, R164, R207 ;  /* 0x000000cfa4cf723e */ /* 0x000fc600000000ff */
[----:B------:R-:W-:-:S03]  /*1de90*/  FADD.FTZ R12, R164, R12 ;  /* 0x0000000ca40c7221 */ /* 0x000fc60000010000 */
[----:B------:R-:W1:Y:S01]  /*1dea0*/  MUFU.EX2 R152, R152 ;  /* 0x0000009800987308 */ /* 0x000e620000000800 */
[----:B------:R-:W-:Y:S01]  /*1deb0*/  FADD.FTZ R12, R201, R12 ;  /* 0x0000000cc90c7221 */ /* 0x000fe20000010000 */
[----:B0-----:R-:W-:Y:S01]  /*1dec0*/  FADD.FTZ R13, R192, R13 ;  /* 0x0000000dc00d7221 */ /* 0x001fe20000010000 */
[C---:B------:R-:W-:Y:S02]  /*1ded0*/  F2FP.F16.F32.PACK_AB R201, R6.reuse, R201 ;  /* 0x000000c906c9723e */ /* 0x040fe400000000ff */
[----:B------:R-:W-:Y:S01]  /*1dee0*/  FADD.FTZ R12, R6, R12 ;  /* 0x0000000c060c7221 */ /* 0x000fe20000010000 */
[----:B------:R-:W-:Y:S02]  /*1def0*/  MOV R6, R4 ;  /* 0x0000000400067202 */ /* 0x000fe40000000f00 */
[----:B------:R-:W0:Y:S01]  /*1df00*/  MUFU.EX2 R193, R193 ;  /* 0x000000c100c17308 */ /* 0x000e220000000800 */
[----:B------:R-:W-:Y:S01]  /*1df10*/  FADD.FTZ R12, R203, R12 ;  /* 0x0000000ccb0c7221 */ /* 0x000fe20000010000 */
[----:B------:R-:W-:-:S03]  /*1df20*/  F2FP.F16.F32.PACK_AB R203, R165, R203 ;  /* 0x000000cba5cb723e */ /* 0x000fc600000000ff */
[----:B------:R-:W-:-:S03]  /*1df30*/  FADD.FTZ R12, R165, R12 ;  /* 0x0000000ca50c7221 */ /* 0x000fc60000010000 */
[----:B------:R-:W2:Y:S01]  /*1df40*/  MUFU.EX2 R194, R194 ;  /* 0x000000c200c27308 */ /* 0x000ea20000000800 */
[----:B------:R-:W-:Y:S01]  /*1df50*/  FADD.FTZ R12, R197, R12 ;  /* 0x0000000cc50c7221 */ /* 0x000fe20000010000 */
[C---:B-1----:R-:W-:Y:S01]  /*1df60*/  FADD.FTZ R13, R152.reuse, R13 ;  /* 0x0000000d980d7221 */ /* 0x042fe20000010000 */
[----:B------:R-:W-:Y:S02]  /*1df70*/  F2FP.F16.F32.PACK_AB R192, R152, R192 ;  /* 0x000000c098c0723e */ /* 0x000fe400000000ff */
[C---:B------:R-:W-:Y:S01]  /*1df80*/  FADD.FTZ R12, R11.reuse, R12 ;  /* 0x0000000c0b0c7221 */ /* 0x040fe20000010000 */
[----:B------:R-:W-:Y:S02]  /*1df90*/  F2FP.F16.F32.PACK_AB R197, R11, R197 ;  /* 0x000000c50bc5723e */ /* 0x000fe400000000ff */
[----:B------:R-:W1:Y:S01]  /*1dfa0*/  MUFU.EX2 R195, R195 ;  /* 0x000000c300c37308 */ /* 0x000e620000000800 */
[----:B------:R-:W-:Y:S01]  /*1dfb0*/  FADD.FTZ R12, R199, R12 ;  /* 0x0000000cc70c7221 */ /* 0x000fe20000010000 */
[----:B------:R-:W-:-:S03]  /*1dfc0*/  F2FP.F16.F32.PACK_AB R199, R9, R199 ;  /* 0x000000c709c7723e */ /* 0x000fc600000000ff */
[----:B------:R-:W-:Y:S01]  /*1dfd0*/  FADD.FTZ R12, R9, R12 ;  /* 0x0000000c090c7221 */ /* 0x000fe20000010000 */
[----:B------:R-:W-:Y:S02]  /*1dfe0*/  MOV R9, R219 ;  /* 0x000000db00097202 */ /* 0x000fe40000000f00 */
[----:B------:R-:W3:Y:S01]  /*1dff0*/  MUFU.EX2 R168, R168 ;  /* 0x000000a800a87308 */ /* 0x000ee20000000800 */
[----:B0-----:R-:W-:Y:S01]  /*1e000*/  FADD.FTZ R12, R193, R12 ;  /* 0x0000000cc10c7221 */ /* 0x001fe20000010000 */
[----:B--2---:R-:W-:Y:S01]  /*1e010*/  FADD.FTZ R13, R194, R13 ;  /* 0x0000000dc20d7221 */ /* 0x004fe20000010000 */
[C---:B------:R-:W-:Y:S02]  /*1e020*/  F2FP.F16.F32.PACK_AB R194, R7.reuse, R194 ;  /* 0x000000c207c2723e */ /* 0x040fe400000000ff */
[C---:B------:R-:W-:Y:S01]  /*1e030*/  FADD.FTZ R12, R10.reuse, R12 ;  /* 0x0000000c0a0c7221 */ /* 0x040fe20000010000 */
[----:B------:R-:W-:Y:S01]  /*1e040*/  FADD.FTZ R13, R7, R13 ;  /* 0x0000000d070d7221 */ /* 0x000fe20000010000 */
[----:B------:R-:W-:Y:S01]  /*1e050*/  F2FP.F16.F32.PACK_AB R193, R10, R193 ;  /* 0x000000c10ac1723e */ /* 0x000fe200000000ff */
[----:B------:R-:W-:-:S02]  /*1e060*/  IMAD.MOV.U32 R10, RZ, RZ, R214 ;  /* 0x000000ffff0a7224 */ /* 0x000fc400078e00d6 */
[----:B-1----:R-:W-:-:S04]  /*1e070*/  FADD.FTZ R7, R195, R12 ;  /* 0x0000000cc3077221 */ /* 0x002fc80000010000 */
[C---:B---3--:R-:W-:Y:S01]  /*1e080*/  FADD.FTZ R12, R168.reuse, R7 ;  /* 0x00000007a80c7221 */ /* 0x048fe20000010000 */
[----:B------:R-:W-:Y:S01]  /*1e090*/  F2FP.F16.F32.PACK_AB R195, R168, R195 ;  /* 0x000000c3a8c3723e */ /* 0x000fe200000000ff */
[----:B------:R-:W-:Y:S01]  /*1e0a0*/  IMAD.MOV.U32 R7, RZ, RZ, R5 ;  /* 0x000000ffff077224 */ /* 0x000fe200078e0005 */
[----:B------:R-:W-:Y:S06]  /*1e0b0*/  @P2 BRA `(.L_x_2536) ;  /* 0xffffffb0007c2947 */ /* 0x000fec000383ffff */
[----:B------:R-:W-:Y:S05]  /*1e0c0*/  BSYNC B1 ;  /* 0x0000000000017941 */ /* 0x000fea0003800000 */
.L_x_2525:
[----:B------:R-:W-:Y:S05]  /*1e0d0*/  BSYNC B0 ;  /* 0x0000000000007941 */ /* 0x000fea0003800000 */
.L_x_2524:
[----:B------:R-:W-:Y:S01]  /*1e0e0*/  ISETP.GE.AND P2, PT, R8, RZ, PT ;  /* 0x000000ff0800720c */ /* 0x000fe20003f46270 */
[----:B------:R-:W-:-:S12]  /*1e0f0*/  BSSY B0, `(.L_x_2537) ;  /* 0x000048a000007945 */ /* 0x000fd80003800000 */
[----:B------:R-:W-:Y:S05]  /*1e100*/  @!P2 BRA `(.L_x_2538) ;  /* 0x000000480020a947 */ /* 0x000fea0003800000 */
[----:B------:R-:W-:Y:S01]  /*1e110*/  IMAD.MOV.U32 R6, RZ, RZ, R4 ;  /* 0x000000ffff067224 */ /* 0x000fe200078e0004 */
[----:B------:R-:W-:Y:S01]  /*1e120*/  MOV R9, R219 ;  /* 0x000000db00097202 */ /* 0x000fe20000000f00 */
[----:B------:R-:W-:Y:S02]  /*1e130*/  IMAD.MOV.U32 R7, RZ, RZ, R5 ;  /* 0x000000ffff077224 */ /* 0x000fe400078e0005 */
[----:B------:R-:W-:-:S07]  /*1e140*/  IMAD.MOV.U32 R10, RZ, RZ, R214 ;  /* 0x000000ffff0a7224 */ /* 0x000fce00078e00d6 */
.L_x_2549:
[----:B------:R-:W-:-:S05]  /*1e150*/  VIADD R11, R10, 0x1 ;  /* 0x000000010a0b7836 */ /* 0x000fca0000000000 */
[----:B------:R-:W-:-:S04]  /*1e160*/  ISETP.NE.AND P2, PT, R11, 0x2, PT ;  /* 0x000000020b00780c */ /* 0x000fc80003f45270 */
[----:B------:R-:W-:Y:S02]  /*1e170*/  SEL R4, RZ, 0x1, P2 ;  /* 0x00000001ff047807 */ /* 0x000fe40001000000 */
[----:B------:R-:W-:Y:S02]  /*1e180*/  SEL R11, R11, RZ, P2 ;  /* 0x000000ff0b0b7207 */ /* 0x000fe40001000000 */
[----:B------:R-:W-:Y:S02]  /*1e190*/  LOP3.LUT R219, R9, R4, RZ, 0x3c, !PT ;  /* 0x0000000409db7212 */ /* 0x000fe400078e3cff */
[----:B------:R-:W-:Y:S01]  /*1e1a0*/  MOV R214, R11 ;  /* 0x0000000b00d67202 */ /* 0x000fe20000000f00 */
[----:B------:R-:W-:Y:S06]  /*1e1b0*/  @!P0 BRA `(.L_x_2539) ;  /* 0x0000000000048947 */ /* 0x000fec0003800000 */
[----:B------:R-:W-:Y:S01]  /*1e1c0*/  BPT.TRAP 0x1 ;  /* 0x000000040000795c */ /* 0x000fe20000300000 */
.L_x_2539:
[----:B------:R-:W-:Y:S01]  /*1e1d0*/  IMAD R4, R214, 0x8, R16 ;  /* 0x00000008d6047824 */ /* 0x000fe200078e0210 */
[----:B------:R-:W-:-:S04]  /*1e1e0*/  SHF.L.U32 R5, R219, 0x1f, RZ ;  /* 0x0000001fdb057819 */ /* 0x000fc800000006ff */
[----:B------:R0:W1:Y:S01]  /*1e1f0*/  SYNCS.PHASECHK.TRANS64.TRYWAIT P2, [R4+URZ+0x38830], R5 ;  /* 0x03883005040075a7 */ /* 0x000062000804017f */
[----:B------:R-:W-:Y:S05]  /*1e200*/  @!P0 BRA `(.L_x_2540) ;  /* 0x0000000000048947 */ /* 0x000fea0003800000 */
[----:B------:R-:W-:Y:S01]  /*1e210*/  BPT.TRAP 0x1 ;  /* 0x000000040000795c */ /* 0x000fe20000300000 */
.L_x_2540:
[----:B------:R-:W-:Y:S01]  /*1e220*/  IMAD R3, R214, 0xa00, R223 ;  /* 0x00000a00d6037824 */ /* 0x000fe200078e02df */
[----:B------:R-:W-:Y:S03]  /*1e230*/  BSSY B1, `(.L_x_2541) ;  /* 0x0000006000017945 */ /* 0x000fe60003800000 */
[C---:B------:R-:W-:Y:S01]  /*1e240*/  VIADD R14, R3.reuse, 0x80 ;  /* 0x00000080030e7836 */ /* 0x040fe20000000000 */
[----:B------:R-:W-:Y:S01]  /*1e250*/  IADD3 R20, R3, 0x100, RZ ;  /* 0x0000010003147810 */ /* 0x000fe20007ffe0ff */
[----:B-1----:R-:W-:Y:S06]  /*1e260*/  @P2 BRA `(.L_x_2542) ;  /* 0x0000000000082947 */ /* 0x002fec0003800000 */
[----:B------:R-:W1:Y:S02]  /*1e270*/  SYNCS.PHASECHK.TRANS64.TRYWAIT P2, [R4+URZ+0x38830], R5 ;  /* 0x03883005040075a7 */ /* 0x000e64000804017f */
[----:B-1----:R-:W-:Y:S05]  /*1e280*/  @!P2 BRA `(.L_x_2543) ;  /* 0x00000104006ca947 */ /* 0x002fea0003800000 */
.L_x_2542:
[----:B------:R-:W-:Y:S05]  /*1e290*/  BSYNC B1 ;  /* 0x0000000000017941 */ /* 0x000fea0003800000 */
.L_x_2541:
[----:B------:R-:W2:Y:S04]  /*1e2a0*/  LDL.64 R152, [R1+0x40] ;  /* 0x0000400001987983 */ /* 0x000ea80000100a00 */
[----:B------:R-:W3:Y:S01]  /*1e2b0*/  LDL.64 R154, [R1+0x48] ;  /* 0x00004800019a7983 */ /* 0x000ee20000100a00 */
[----:B01----:R-:W-:Y:S02]  /*1e2c0*/  IMAD.MOV.U32 R4, RZ, RZ, R3 ;  /* 0x000000ffff047224 */ /* 0x003fe400078e0003 */
[----:B------:R-:W-:Y:S01]  /*1e2d0*/  IMAD.MOV.U32 R5, RZ, RZ, 0x40000040 ;  /* 0x40000040ff057424 */ /* 0x000fe200078e00ff */
[----:B------:R-:W4:Y:S02]  /*1e2e0*/  LDL.64 R224, [R1+0x30] ;  /* 0x0000300001e07983 */ /* 0x000f240000100a00 */
[----:B------:R-:W-:-:S02]  /*1e2f0*/  R2UR UR6, R4 ;  /* 0x00000000040672ca */ /* 0x000fc400000e0000 */
[----:B------:R-:W-:Y:S01]  /*1e300*/  R2UR UR7, R5 ;  /* 0x00000000050772ca */ /* 0x000fe200000e0000 */
[----:B------:R-:W-:Y:S01]  /*1e310*/  WARPGROUP.ARRIVE ;  /* 0x00000000000079c5 */ /* 0x000fe20000000000 */
[----:B------:R-:W-:Y:S01]  /*1e320*/  IMAD.MOV.U32 R15, RZ, RZ, 0x40000040 ;  /* 0x40000040ff0f7424 */ /* 0x000fe200078e00ff */
[----:B------:R-:W-:-:S04]  /*1e330*/  R2UR UR14, R14 ;  /* 0x000000000e0e72ca */ /* 0x000fc800000e0000 */
[----:B------:R-:W-:Y:S02]  /*1e340*/  R2UR UR15, R15 ;  /* 0x000000000f0f72ca */ /* 0x000fe400000e0000 */
[----:B------:R-:W-:Y:S02]  /*1e350*/  MOV R21, 0x40000040 ;  /* 0x4000004000157802 */ /* 0x000fe40000000f00 */
[----:B------:R-:W-:Y:S02]  /*1e360*/  R2UR UR26, R20 ;  /* 0x00000000141a72ca */ /* 0x000fe400000e0000 */
[----:B------:R-:W-:Y:S02]  /*1e370*/  R2UR UR27, R21 ;  /* 0x00000000151b72ca */ /* 0x000fe400000e0000 */
[----:B------:R-:W-:Y:S02]  /*1e380*/  IADD3 R4, R3, 0x180, RZ ;  /* 0x0000018003047810 */ /* 0x000fe40007ffe0ff */
[----:B------:R-:W-:-:S02]  /*1e390*/  R2UR UR23, R5 ;  /* 0x00000000051772ca */ /* 0x000fc400000e0000 */
        /* <DEDUP_REMOVED lines=29> */
[----:B------:R-:W-:Y:S01]  /*1e570*/  IMAD.MOV.U32 R5, RZ, RZ, 0x40000040 ;  /* 0x40000040ff057424 */ /* 0x000fe200078e00ff */
[----:B--2---:R-:W-:Y:S02]  /*1e580*/  R2UR UR30, R152 ;  /* 0x00000000981e72ca */ /* 0x004fe400000e0000 */
[----:B------:R-:W-:-:S02]  /*1e590*/  R2UR UR31, R153 ;  /* 0x00000000991f72ca */ /* 0x000fc400000e0000 */
[----:B------:R-:W-:-:S06]  /*1e5a0*/  WARPGROUP.ARRIVE ;  /* 0x00000000000079c5 */ /* 0x000fcc0000000000 */
[----:B------:R-:W-:Y:S01]  /*1e5b0*/  HGMMA.64x16x16.F32 R152, gdesc[UR8], RZ, !UPT, gsb0 ;  /* 0x00200000089879f0 */ /* 0x000fe2000c0008ff */
        /* <DEDUP_REMOVED lines=13> */
[----:B------:R-:W-:-:S02]  /*1e690*/  VIADD R20, R3, 0x102 ;  /* 0x0000010203147836 */ /* 0x000fc40000000000 */
[----:B------:R-:W-:Y:S01]  /*1e6a0*/  IMAD.MOV.U32 R21, RZ, RZ, 0x40000040 ;  /* 0x40000040ff157424 */ /* 0x000fe200078e00ff */
[----:B------:R-:W-:Y:S01]  /*1e6b0*/  UMOV UR16, UR28 ;  /* 0x0000001c00107c82 */ /* 0x000fe20008000000 */
[----:B------:R-:W-:Y:S01]  /*1e6c0*/  UMOV UR17, UR29 ;  /* 0x0000001d00117c82 */ /* 0x000fe20008000000 */
[----:B------:R-:W-:Y:S02]  /*1e6d0*/  WARPGROUP.DEPBAR.LE gsb0, 0x0 ;  /* 0x00008000000079c5 */ /* 0x000fe40000010000 */
[----:B------:R-:W-:Y:S01]  /*1e6e0*/  WARPGROUP.ARRIVE ;  /* 0x00000000000079c5 */ /* 0x000fe20000000000 */
[----:B------:R-:W-:Y:S02]  /*1e6f0*/  VIADD R4, R3, 0x182 ;  /* 0x0000018203047836 */ /* 0x000fe40000000000 */
[----:B------:R-:W-:Y:S01]  /*1e700*/  IMAD.MOV.U32 R5, RZ, RZ, 0x40000040 ;  /* 0x40000040ff057424 */ /* 0x000fe200078e00ff */
        /* <DEDUP_REMOVED lines=10> */
[----:B------:R-:W-:Y:S01]  /*1e7b0*/  UMOV UR4, UR30 ;  /* 0x0000001e00047c82 */ /* 0x000fe20008000000 */
[----:B------:R-:W-:Y:S01]  /*1e7c0*/  UMOV UR5, UR31 ;  /* 0x0000001f00057c82 */ /* 0x000fe20008000000 */
[----:B------:R-:W2:Y:S01]  /*1e7d0*/  LDL.64 R14, [R1+0x20] ;  /* 0x00002000010e7983 */ /* 0x000ea20000100a00 */
[----:B------:R-:W-:-:S02]  /*1e7e0*/  WARPGROUP.DEPBAR.LE gsb0, 0x0 ;  /* 0x00008000000079c5 */ /* 0x000fc40000010000 */
[----:B------:R-:W-:Y:S01]  /*1e7f0*/  WARPGROUP.ARRIVE ;  /* 0x00000000000079c5 */ /* 0x000fe20000000000 */
[----:B------:R-:W-:Y:S01]  /*1e800*/  R2UR UR27, R5 ;  /* 0x00000000051b72ca */ /* 0x000fe200000e0000 */
[----:B------:R-:W-:Y:S01]  /*1e810*/  UMOV UR12, UR30 ;  /* 0x0000001e000c7c82 */ /* 0x000fe20008000000 */
[----:B------:R-:W-:Y:S01]  /*1e820*/  UMOV UR13, UR31 ;  /* 0x0000001f000d7c82 */ /* 0x000fe20008000000 */
[----:B------:R-:W3:Y:S02]  /*1e830*/  LDL.64 R20, [R1+0x28] ;  /* 0x0000280001147983 */ /* 0x000ee40000100a00 */
[----:B------:R-:W-:Y:S01]  /*1e840*/  HGMMA.64x16x16.F32 R168, gdesc[UR16], R168, gsb0 ;  /* 0x0020000010a879f0 */ /* 0x000fe200080008a8 */
[----:B------:R-:W-:Y:S01]  /*1e850*/  IMAD.MOV.U32 R5, RZ, RZ, 0x40000040 ;  /* 0x40000040ff057424 */ /* 0x000fe200078e00ff */
[----:B------:R-:W-:Y:S01]  /*1e860*/  IADD3 R4, R3, 0x202, RZ ;  /* 0x0000020203047810 */ /* 0x000fe20007ffe0ff */
        /* <DEDUP_REMOVED lines=49> */
[----:B----4-:R-:W-:Y:S02]  /*1eb80*/  R2UR UR28, R224 ;  /* 0x00000000e01c72ca */ /* 0x010fe400000e0000 */
        /* <DEDUP_REMOVED lines=731> */
.L_x_2544:
[----:B------:R-:W-:Y:S01]  /*21940*/  SHF.L.U32 R0, R9, 0x1f, RZ ;  /* 0x0000001f09007819 */ /* 0x000fe200000006ff */
[----:B------:R-:W-:-:S04]  /*21950*/  IMAD R9, R10, 0x8, R16 ;  /* 0x000000080a097824 */ /* 0x000fc800078e0210 */
[----:B------:R0:W1:Y:S01]  /*21960*/  SYNCS.PHASECHK.TRANS64.TRYWAIT P2, [R9+URZ+0x38850], R0 ;  /* 0x03885000090075a7 */ /* 0x000062000804017f */
[----:B------:R-:W-:Y:S05]  /*21970*/  @!P0 BRA `(.L_x_2545) ;  /* 0x0000000000048947 */ /* 0x000fea0003800000 */
[----:B------:R-:W-:Y:S01]  /*21980*/  BPT.TRAP 0x1 ;  /* 0x000000040000795c */ /* 0x000fe20000300000 */
.L_x_2545:
[----:B------:R-:W-:Y:S04]  /*21990*/  BSSY B1, `(.L_x_2546) ;  /* 0x0000004000017945 */ /* 0x000fe80003800000 */
[----:B-1----:R-:W-:Y:S05]  /*219a0*/  @P2 BRA `(.L_x_2547) ;  /* 0x0000000000082947 */ /* 0x002fea0003800000 */
[----:B------:R-:W1:Y:S02]  /*219b0*/  SYNCS.PHASECHK.TRANS64.TRYWAIT P2, [R9+URZ+0x38850], R0 ;  /* 0x03885000090075a7 */ /* 0x000e64000804017f */
[----:B-1----:R-:W-:Y:S05]  /*219c0*/  @!P2 BRA `(.L_x_2548) ;  /* 0x000000cc00b0a947 */ /* 0x002fea0003800000 */
.L_x_2547:
[----:B------:R-:W-:Y:S05]  /*219d0*/  BSYNC B1 ;  /* 0x0000000000017941 */ /* 0x000fea0003800000 */
.L_x_2546:
[----:B01----:R-:W-:Y:S01]  /*219e0*/  VIADD R0, R16, 0x400 ;  /* 0x0000040010007836 */ /* 0x003fe20000000000 */
[----:B------:R-:W-:Y:S01]  /*219f0*/  MOV R3, 0x40000040 ;  /* 0x4000004000037802 */ /* 0x000fe20000000f00 */
[----:B------:R-:W-:Y:S01]  /*21a00*/  WARPGROUP.ARRIVE ;  /* 0x00000000000079c5 */ /* 0x000fe20000000000 */
[----:B------:R-:W-:Y:S01]  /*21a10*/  IMAD.MOV.U32 R5, RZ, RZ, 0x40000040 ;  /* 0x40000040ff057424 */ /* 0x000fe200078e00ff */
[----:B------:R-:W-:Y:S01]  /*21a20*/  @!P1 IADD3 R9, R9, 0x38860, RZ ;  /* 0x0003886009099810 */ /* 0x000fe20007ffe0ff */
[----:B------:R-:W-:Y:S01]  /*21a30*/  @!P1 IMAD R11, R11, 0x8, R16 ;  /* 0x000000080b0b9824 */ /* 0x000fe200078e0210 */
[----:B------:R-:W-:Y:S02]  /*21a40*/  SHF.R.U32.HI R0, RZ, 0x4, R0 ;  /* 0x00000004ff007819 */ /* 0x000fe40000011600 */
[----:B------:R-:W-:Y:S01]  /*21a50*/  R2UR UR7, R3 ;  /* 0x00000000030772ca */ /* 0x000fe200000e0000 */
[----:B------:R-:W-:Y:S01]  /*21a60*/  IMAD.MOV.U32 R3, RZ, RZ, 0x40000040 ;  /* 0x40000040ff037424 */ /* 0x000fe200078e00ff */
[----:B------:R-:W-:Y:S01]  /*21a70*/  LOP3.LUT R0, R0, 0x3fff, RZ, 0xc0, !PT ;  /* 0x00003fff00007812 */ /* 0x000fe200078ec0ff */
[----:B------:R-:W-:Y:S01]  /*21a80*/  @!P1 VIADD R11, R11, 0x38840 ;  /* 0x000388400b0b9836 */ /* 0x000fe20000000000 */
[----:B------:R-:W-:-:S02]  /*21a90*/  @!P1 PRMT R9, RZ, 0x654, R9 ;  /* 0x00000654ff099816 */ /* 0x000fc40000000009 */
[----:B------:R-:W-:Y:S02]  /*21aa0*/  LOP3.LUT R0, R0, 0x2800000, RZ, 0xfc, !PT ;  /* 0x0280000000007812 */ /* 0x000fe400078efcff */
[C---:B------:R-:W-:Y:S01]  /*21ab0*/  ISETP.GT.AND P2, PT, R8.reuse, RZ, PT ;  /* 0x000000ff0800720c */ /* 0x040fe20003f44270 */
[----:B------:R-:W-:Y:S02]  /*21ac0*/  VIADD R8, R8, 0xffffffff ;  /* 0xffffffff08087836 */ /* 0x000fe40000000000 */
[----:B------:R-:W-:Y:S01]  /*21ad0*/  IMAD R2, R10, 0xa00, R0 ;  /* 0x00000a000a027824 */ /* 0x000fe200078e0200 */
[----:B------:R-:W-:-:S03]  /*21ae0*/  FMNMX.FTZ R0, R184, R7, !PT ;  /* 0x00000007b8007209 */ /* 0x000fc60007810000 */
[C---:B------:R-:W-:Y:S01]  /*21af0*/  VIADD R4, R2.reuse, 0x80 ;  /* 0x0000008002047836 */ /* 0x040fe20000000000 */
[----:B------:R-:W-:Y:S02]  /*21b00*/  R2UR UR6, R2 ;  /* 0x00000000020672ca */ /* 0x000fe400000e0000 */
[----:B------:R-:W-:-:S04]  /*21b10*/  FMNMX.FTZ R0, R185, R0, !PT ;  /* 0x00000000b9007209 */ /* 0x000fc80007810000 */
[----:B------:R-:W-:-:S04]  /*21b20*/  FMNMX.FTZ R0, R188, R0, !PT ;  /* 0x00000000bc007209 */ /* 0x000fc80007810000 */
[----:B------:R-:W-:-:S03]  /*21b30*/  FMNMX.FTZ R0, R189, R0, !PT ;  /* 0x00000000bd007209 */ /* 0x000fc60007810000 */
        /* <DEDUP_REMOVED lines=24> */
[C---:B------:R-:W-:Y:S01]  /*21cc0*/  VIADD R4, R2.reuse, 0x180 ;  /* 0x0000018002047836 */ /* 0x040fe20000000000 */
[----:B------:R-:W-:Y:S01]  /*21cd0*/  R2UR UR7, R5 ;  /* 0x00000000050772ca */ /* 0x000fe200000e0000 */
[----:B------:R-:W-:Y:S01]  /*21ce0*/  VIADD R2, R2, 0x200 ;  /* 0x0000020002027836 */ /* 0x000fe20000000000 */
[----:B------:R-:W-:Y:S01]  /*21cf0*/  MOV R5, 0x40000040 ;  /* 0x4000004000057802 */ /* 0x000fe20000000f00 */
[----:B------:R-:W-:Y:S02]  /*21d00*/  WARPGROUP.DEPBAR.LE gsb0, 0x0 ;  /* 0x00008000000079c5 */ /* 0x000fe40000010000 */
[----:B------:R-:W-:-:S15]  /*21d10*/  WARPGROUP.ARRIVE ;  /* 0x00000000000079c5 */ /* 0x000fde0000000000 */
[----:B------:R-:W-:-:S05]  /*21d20*/  NOP ;  /* 0x0000000000007918 */ /* 0x000fca0000000000 */
        /* <DEDUP_REMOVED lines=29> */
[----:B0-----:R-:W-:Y:S01]  /*21f00*/  FMNMX.FTZ R4, R4, R21, !PT ;  /* 0x0000001504047209 */ /* 0x001fe20007810000 */
[----:B------:R-:W-:Y:S02]  /*21f10*/  WARPGROUP.DEPBAR.LE gsb0, 0x0 ;  /* 0x00008000000079c5 */ /* 0x000fe40000010000 */
[----:B------:R-:W-:-:S06]  /*21f20*/  WARPGROUP.ARRIVE ;  /* 0x00000000000079c5 */ /* 0x000fcc0000000000 */
[----:B------:R-:W-:Y:S01]  /*21f30*/  HGMMA.64x256x16.F32 R24, R196, gdesc[UR4].tnspB, R24, gsb0 ;  /* 0x43e00004c4187df0 */ /* 0x000fe20008000818 */
[----:B------:R-:W-:Y:S01]  /*21f40*/  R2UR UR6, R2 ;  /* 0x00000000020672ca */ /* 0x000fe200000e0000 */
[----:B------:R-:W-:Y:S01]  /*21f50*/  FADD.FTZ R2, -R5, R7 ;  /* 0x0000000705027221 */ /* 0x000fe20000010100 */
[----:B------:R-:W-:Y:S02]  /*21f60*/  R2UR UR7, R3 ;  /* 0x00000000030772ca */ /* 0x000fe400000e0000 */
[----:B------:R-:W-:-:S05]  /*21f70*/  MOV R3, UR38 ;  /* 0x0000002600037c02 */ /* 0x000fca0008000f00 */
[-C--:B------:R-:W-:Y:S01]  /*21f80*/  FMUL.FTZ R0, R2, R3.reuse ;  /* 0x0000000302007220 */ /* 0x080fe20000410000 */
[----:B------:R-:W-:-:S04]  /*21f90*/  FMUL.FTZ R2, R5, R3 ;  /* 0x0000000305027220 */ /* 0x000fc80000410000 */
[-CC-:B------:R-:W-:Y:S01]  /*21fa0*/  FFMA.FTZ R21, R161, R3.reuse, -R2.reuse ;  /* 0x00000003a1157223 */ /* 0x180fe20000010802 */
[-CC-:B------:R-:W-:Y:S01]  /*21fb0*/  FFMA.FTZ R208, R184, R3.reuse, -R2.reuse ;  /* 0x00000003b8d07223 */ /* 0x180fe20000010802 */
[----:B------:R-:W0:Y:S01]  /*21fc0*/  SHFL.BFLY PT, R161, R4, 0x1, 0x1f ;  /* 0x0c201f0004a17f89 */ /* 0x000e2200000e0000 */
        /* <DEDUP_REMOVED lines=13> */
[----:B------:R-:W1:Y:S01]  /*220a0*/  MUFU.EX2 R208, R208 ;  /* 0x000000d000d07308 */ /* 0x000e620000000800 */
[----:B0-----:R-:W-:-:S07]  /*220b0*/  FMNMX.FTZ R4, R4, R161, !PT ;  /* 0x000000a104047209 */ /* 0x001fce0007810000 */
[----:B------:R-:W0:Y:S08]  /*220c0*/  MUFU.EX2 R7, R7 ;  /* 0x0000000700077308 */ /* 0x000e300000000800 */
[----:B------:R-:W2:Y:S01]  /*220d0*/  MUFU.EX2 R210, R210 ;  /* 0x000000d200d27308 */ /* 0x000ea20000000800 */
[----:B-1----:R-:W-:-:S07]  /*220e0*/  FFMA.FTZ R13, R0, R13, R208 ;  /* 0x0000000d000d7223 */ /* 0x002fce00000100d0 */
        /* <DEDUP_REMOVED lines=12> */
[----:B------:R-:W-:Y:S02]  /*221b0*/  F2FP.F16.F32.PACK_AB R204, R10, R204 ;  /* 0x000000cc0acc723e */ /* 0x000fe400000000ff */
[----:B------:R-:W-:-:S04]  /*221c0*/  MOV R10, R214 ;  /* 0x000000d6000a7202 */ /* 0x000fc80000000f00 */
        /* <DEDUP_REMOVED lines=10> */
[----:B------:R-:W-:Y:S01]  /*22270*/  MUFU.EX2 R21, R21 ;  /* 0x0000001500157308 */ /* 0x000fe20000000800 */
[----:B0-----:R-:W-:-:S04]  /*22280*/  FADD.FTZ R13, R202, R13 ;  /* 0x0000000dca0d7221 */ /* 0x001fc80000010000 */
[C---:B--2---:R-:W-:Y:S01]  /*22290*/  FADD.FTZ R13, R20.reuse, R13 ;  /* 0x0000000d140d7221 */ /* 0x044fe20000010000 */
[----:B------:R-:W-:Y:S01]  /*222a0*/  F2FP.F16.F32.PACK_AB R202, R20, R202 ;  /* 0x000000ca14ca723e */ /* 0x000fe200000000ff */
[----:B------:R-:W-:Y:S02]  /*222b0*/  WARPGROUP.DEPBAR.LE gsb0, 0x0 ;  /* 0x00008000000079c5 */ /* 0x000fe40000010000 */
[----:B------:R-:W-:Y:S01]  /*222c0*/  WARPGROUP.ARRIVE ;  /* 0x00000000000079c5 */ /* 0x000fe20000000000 */
[-CC-:B------:R-:W-:Y:S01]  /*222d0*/  FFMA.FTZ R196, R160, R3.reuse, -R2.reuse ;  /* 0x00000003a0c47223 */ /* 0x180fe20000010802 */
[-CC-:B------:R-:W-:Y:S01]  /*222e0*/  FFMA.FTZ R198, R164, R3.reuse, -R2.reuse ;  /* 0x00000003a4c67223 */ /* 0x180fe20000010802 */
[----:B------:R-:W-:-:S03]  /*222f0*/  FFMA.FTZ R160, R165, R3, -R2 ;  /* 0x00000003a5a07223 */ /* 0x000fc60000010802 */
[----:B------:R-:W-:Y:S01]  /*22300*/  HGMMA.64x256x16.F32 R24, R192, gdesc[UR4].tnspB, R24, gsb0 ;  /* 0x43e00004c0187df0 */ /* 0x000fe20008000818 */
[----:B------:R-:W0:Y:S08]  /*22310*/  MUFU.EX2 R196, R196 ;  /* 0x000000c400c47308 */ /* 0x000e300000000800 */
[----:B------:R-:W1:Y:S08]  /*22320*/  MUFU.EX2 R198, R198 ;  /* 0x000000c600c67308 */ /* 0x000e700000000800 */
[----:B------:R-:W2:Y:S01]  /*22330*/  MUFU.EX2 R160, R160 ;  /* 0x000000a000a07308 */ /* 0x000ea20000000800 */
[----:B0-----:R-:W-:Y:S01]  /*22340*/  FADD.FTZ R13, R196, R13 ;  /* 0x0000000dc40d7221 */ /* 0x001fe20000010000 */
[----:B------:R-:W-:-:S03]  /*22350*/  F2FP.F16.F32.PACK_AB R196, R21, R196 ;  /* 0x000000c415c4723e */ /* 0x000fc600000000ff */
[----:B------:R-:W-:-:S04]  /*22360*/  FADD.FTZ R13, R21, R13 ;  /* 0x0000000d150d7221 */ /* 0x000fc80000010000 */
[----:B-1----:R-:W-:-:S04]  /*22370*/  FADD.FTZ R13, R198, R13 ;  /* 0x0000000dc60d7221 */ /* 0x002fc80000010000 */
[C---:B--2---:R-:W-:Y:S01]  /*22380*/  FADD.FTZ R13, R160.reuse, R13 ;  /* 0x0000000da00d7221 */ /* 0x044fe20000010000 */
[----:B------:R-:W-:Y:S01]  /*22390*/  F2FP.F16.F32.PACK_AB R198, R160, R198 ;  /* 0x000000c6a0c6723e */ /* 0x000fe200000000ff */
[----:B------:R-:W-:Y:S02]  /*223a0*/  WARPGROUP.DEPBAR.LE gsb0, 0x0 ;  /* 0x00008000000079c5 */ /* 0x000fe40000010000 */
[-CC-:B------:R-:W-:Y:S01]  /*223b0*/  FFMA.FTZ R192, R152, R3.reuse, -R2.reuse ;  /* 0x0000000398c07223 */ /* 0x180fe20000010802 */
[-CC-:B------:R-:W-:Y:S01]  /*223c0*/  FFMA.FTZ R152, R153, R3.reuse, -R2.reuse ;  /* 0x0000000399987223 */ /* 0x180fe20000010802 */
[-C--:B------:R-:W-:Y:S01]  /*223d0*/  FFMA.FTZ R194, R156, R3.reuse, -R2 ;  /* 0x000000039cc27223 */ /* 0x080fe20000010802 */
[C---:B------:R-:W-:Y:S01]  /*223e0*/  FADD.FTZ R153, -R4.reuse, R6 ;  /* 0x0000000604997221 */ /* 0x040fe20000010100 */
[-C--:B------:R-:W-:Y:S01]  /*223f0*/  FMUL.FTZ R156, R4, R3.reuse ;  /* 0x00000003049c7220 */ /* 0x080fe20000410000 */
[-C--:B------:R-:W-:Y:S01]  /*22400*/  FFMA.FTZ R2, R157, R3.reuse, -R2 ;  /* 0x000000039d027223 */ /* 0x080fe20000010802 */
[----:B------:R-:W-:Y:S01]  /*22410*/  @!P1 SYNCS.ARRIVE.TRANS64.RED.A1T0 RZ, [R168+URZ], RZ ;  /* 0x000000ffa8ff99a7 */ /* 0x000fe2000810043f */
[-C--:B------:R-:W-:Y:S01]  /*22420*/  FMUL.FTZ R153, R153, R3.reuse ;  /* 0x0000000399997220 */ /* 0x080fe20000410000 */
        /* <DEDUP_REMOVED lines=16> */
[----:B------:R1:W-:Y:S01]  /*22530*/  @!P1 SYNCS.ARRIVE.TRANS64.RED.A1T0 RZ, [R9+URZ], RZ ;  /* 0x000000ff09ff99a7 */ /* 0x0003e2000810043f */
[----:B------:R-:W2:Y:S01]  /*22540*/  MUFU.EX2 R209, R209 ;  /* 0x000000d100d17308 */ /* 0x000ea20000000800 */
[-CC-:B0-----:R-:W-:Y:S01]  /*22550*/  FFMA.FTZ R153, R187, R3.reuse, -R156.reuse ;  /* 0x00000003bb997223 */ /* 0x181fe2000001089c */
[-CC-:B------:R-:W-:Y:S01]  /*22560*/  FFMA.FTZ R193, R154, R3.reuse, -R156.reuse ;  /* 0x000000039ac17223 */ /* 0x180fe2000001089c */
[-CC-:B------:R-:W-:Y:S01]  /*22570*/  FFMA.FTZ R155, R155, R3.reuse, -R156.reuse ;  /* 0x000000039b9b7223 */ /* 0x180fe2000001089c */
[----:B------:R-:W-:-:S04]  /*22580*/  FFMA.FTZ R158, R158, R3, -R156 ;  /* 0x000000039e9e7223 */ /* 0x000fc8000001089c */
[----:B------:R-:W0:Y:S08]  /*22590*/  MUFU.EX2 R153, R153 ;  /* 0x0000009900997308 */ /* 0x000e300000000800 */
[----:B------:R-:W3:Y:S01]  /*225a0*/  MUFU.EX2 R211, R211 ;  /* 0x000000d300d37308 */ /* 0x000ee20000000800 */
[----:B--2---:R-:W-:-:S07]  /*225b0*/  FFMA.FTZ R12, R2, R12, R209 ;  /* 0x0000000c020c7223 */ /* 0x004fce00000100d1 */
[----:B------:R-:W2:Y:S01]  /*225c0*/  MUFU.EX2 R165, R165 ;  /* 0x000000a500a57308 */ /* 0x000ea20000000800 */
[C---:B0-----:R-:W-:Y:S01]  /*225d0*/  FADD.FTZ R12, R153.reuse, R12 ;  /* 0x0000000c990c7221 */ /* 0x041fe20000010000 */
[----:B------:R-:W-:-:S06]  /*225e0*/  F2FP.F16.F32.PACK_AB R209, R153, R209 ;  /* 0x000000d199d1723e */ /* 0x000fcc00000000ff */
[----:B------:R-:W0:Y:S01]  /*225f0*/  MUFU.EX2 R205, R205 ;  /* 0x000000cd00cd7308 */ /* 0x000e220000000800 */
[----:B---3--:R-:W-:-:S07]  /*22600*/  FADD.FTZ R12, R211, R12 ;  /* 0x0000000cd30c7221 */ /* 0x008fce0000010000 */
[----:B------:R-:W3:Y:S01]  /*22610*/  MUFU.EX2 R157, R157 ;  /* 0x0000009d009d7308 */ /* 0x000ee20000000800 */
[----:B--2---:R-:W-:Y:S01]  /*22620*/  FADD.FTZ R162, R165, R12 ;  /* 0x0000000ca5a27221 */ /* 0x004fe20000010000 */
[-CC-:B------:R-:W-:Y:S01]  /*22630*/  FFMA.FTZ R12, R167, R3.reuse, -R156.reuse ;  /* 0x00000003a70c7223 */ /* 0x180fe2000001089c */
[----:B------:R-:W-:Y:S01]  /*22640*/  FFMA.FTZ R156, R159, R3, -R156 ;  /* 0x000000039f9c7223 */ /* 0x000fe2000001089c */
[----:B------:R-:W-:-:S04]  /*22650*/  F2FP.F16.F32.PACK_AB R211, R165, R211 ;  /* 0x000000d3a5d3723e */ /* 0x000fc800000000ff */
[----:B------:R-:W2:Y:S01]  /*22660*/  MUFU.EX2 R207, R207 ;  /* 0x000000cf00cf7308 */ /* 0x000ea20000000800 */
[----:B0-----:R-:W-:-:S07]  /*22670*/  FADD.FTZ R162, R205, R162 ;  /* 0x000000a2cda27221 */ /* 0x001fce0000010000 */
[----:B------:R-:W0:Y:S01]  /*22680*/  MUFU.EX2 R164, R164 ;  /* 0x000000a400a47308 */ /* 0x000e220000000800 */
[C---:B---3--:R-:W-:Y:S01]  /*22690*/  FADD.FTZ R162, R157.reuse, R162 ;  /* 0x000000a29da27221 */ /* 0x048fe20000010000 */
[----:B------:R-:W-:-:S06]  /*226a0*/  F2FP.F16.F32.PACK_AB R205, R157, R205 ;  /* 0x000000cd9dcd723e */ /* 0x000fcc00000000ff */
[----:B------:R-:W3:Y:S01]  /*226b0*/  MUFU.EX2 R201, R201 ;  /* 0x000000c900c97308 */ /* 0x000ee20000000800 */
[----:B--2---:R-:W-:-:S07]  /*226c0*/  FADD.FTZ R162, R207, R162 ;  /* 0x000000a2cfa27221 */ /* 0x004fce0000010000 */
[----:B------:R-:W2:Y:S01]  /*226d0*/  MUFU.EX2 R161, R161 ;  /* 0x000000a100a17308 */ /* 0x000ea20000000800 */
[C---:B0-----:R-:W-:Y:S01]  /*226e0*/  FADD.FTZ R162, R164.reuse, R162 ;  /* 0x000000a2a4a27221 */ /* 0x041fe20000010000 */
[----:B------:R-:W-:-:S06]  /*226f0*/  F2FP.F16.F32.PACK_AB R207, R164, R207 ;  /* 0x000000cfa4cf723e */ /* 0x000fcc00000000ff */
[----:B------:R-:W0:Y:S01]  /*22700*/  MUFU.EX2 R203, R203 ;  /* 0x000000cb00cb7308 */ /* 0x000e220000000800 */
[----:B---3--:R-:W-:-:S07]  /*22710*/  FADD.FTZ R162, R201, R162 ;  /* 0x000000a2c9a27221 */ /* 0x008fce0000010000 */
[----:B------:R-:W3:Y:S01]  /*22720*/  MUFU.EX2 R11, R175 ;  /* 0x000000af000b7308 */ /* 0x000ee20000000800 */
[C---:B--2---:R-:W-:Y:S01]  /*22730*/  FADD.FTZ R162, R161.reuse, R162 ;  /* 0x000000a2a1a27221 */ /* 0x044fe20000010000 */
[----:B------:R-:W-:-:S06]  /*22740*/  F2FP.F16.F32.PACK_AB R201, R161, R201 ;  /* 0x000000c9a1c9723e */ /* 0x000fcc00000000ff */
[----:B------:R-:W2:Y:S01]  /*22750*/  MUFU.EX2 R197, R197 ;  /* 0x000000c500c57308 */ /* 0x000ea20000000800 */
[----:B0-----:R-:W-:-:S07]  /*22760*/  FADD.FTZ R162, R203, R162 ;  /* 0x000000a2cba27221 */ /* 0x001fce0000010000 */
[----:B-1----:R-:W0:Y:S01]  /*22770*/  MUFU.EX2 R9, R163 ;  /* 0x000000a300097308 */ /* 0x002e220000000800 */
[C---:B---3--:R-:W-:Y:S01]  /*22780*/  FADD.FTZ R162, R11.reuse, R162 ;  /* 0x000000a20ba27221 */ /* 0x048fe20000010000 */
[----:B------:R-:W-:-:S06]  /*22790*/  F2FP.F16.F32.PACK_AB R203, R11, R203 ;  /* 0x000000cb0bcb723e */ /* 0x000fcc00000000ff */
[----:B------:R-:W1:Y:S01]  /*227a0*/  MUFU.EX2 R199, R199 ;  /* 0x000000c700c77308 */ /* 0x000e620000000800 */
[----:B--2---:R-:W-:-:S07]  /*227b0*/  FADD.FTZ R162, R197, R162 ;  /* 0x000000a2c5a27221 */ /* 0x004fce0000010000 */
[----:B------:R-:W2:Y:S01]  /*227c0*/  MUFU.EX2 R12, R12 ;  /* 0x0000000c000c7308 */ /* 0x000ea20000000800 */
[C---:B0-----:R-:W-:Y:S01]  /*227d0*/  FADD.FTZ R162, R9.reuse, R162 ;  /* 0x000000a209a27221 */ /* 0x041fe20000010000 */
[----:B------:R-:W-:Y:S01]  /*227e0*/  F2FP.F16.F32.PACK_AB R197, R9, R197 ;  /* 0x000000c509c5723e */ /* 0x000fe200000000ff */
[----:B------:R-:W-:-:S05]  /*227f0*/  IMAD.MOV.U32 R9, RZ, RZ, R219 ;  /* 0x000000ffff097224 */ /* 0x000fca00078e00db */
        /* <DEDUP_REMOVED lines=8> */
[----:B-1----:R-:W-:-:S07]  /*22880*/  FADD.FTZ R162, R193, R162 ;  /* 0x000000a2c1a27221 */ /* 0x002fce0000010000 */
[----:B------:R-:W1:Y:S01]  /*22890*/  MUFU.EX2 R194, R194 ;  /* 0x000000c200c27308 */ /* 0x000e620000000800 */
[C---:B--2---:R-:W-:Y:S01]  /*228a0*/  FADD.FTZ R13, R152.reuse, R13 ;  /* 0x0000000d980d7221 */ /* 0x044fe20000010000 */
[----:B------:R-:W-:-:S06]  /*228b0*/  F2FP.F16.F32.PACK_AB R192, R152, R192 ;  /* 0x000000c098c0723e */ /* 0x000fcc00000000ff */
[----:B------:R-:W2:Y:S01]  /*228c0*/  MUFU.EX2 R158, R158 ;  /* 0x0000009e009e7308 */ /* 0x000ea20000000800 */
[C---:B0-----:R-:W-:Y:S01]  /*228d0*/  FADD.FTZ R7, R155.reuse, R162 ;  /* 0x000000a29b077221 */ /* 0x041fe20000010000 */
[----:B------:R-:W-:-:S06]  /*228e0*/  F2FP.F16.F32.PACK_AB R193, R155, R193 ;  /* 0x000000c19bc1723e */ /* 0x000fcc00000000ff */
[----:B------:R-:W0:Y:S01]  /*228f0*/  MUFU.EX2 R156, R156 ;  /* 0x0000009c009c7308 */ /* 0x000e220000000800 */
[----:B-1----:R-:W-:Y:S01]  /*22900*/  FADD.FTZ R13, R194, R13 ;  /* 0x0000000dc20d7221 */ /* 0x002fe20000010000 */
[----:B------:R-:W-:-:S03]  /*22910*/  F2FP.F16.F32.PACK_AB R194, R6, R194 ;  /* 0x000000c206c2723e */ /* 0x000fc600000000ff */
[----:B------:R-:W-:Y:S01]  /*22920*/  FADD.FTZ R13, R6, R13 ;  /* 0x0000000d060d7221 */ /* 0x000fe20000010000 */
[----:B------:R-:W-:Y:S02]  /*22930*/  IMAD.MOV.U32 R6, RZ, RZ, R4 ;  /* 0x000000ffff067224 */ /* 0x000fe400078e0004 */
[----:B--2---:R-:W-:-:S04]  /*22940*/  FADD.FTZ R7, R158, R7 ;  /* 0x000000079e077221 */ /* 0x004fc80000010000 */
[C---:B0-----:R-:W-:Y:S01]  /*22950*/  FADD.FTZ R12, R156.reuse, R7 ;  /* 0x000000079c0c7221 */ /* 0x041fe20000010000 */
[----:B------:R-:W-:Y:S01]  /*22960*/  F2FP.F16.F32.PACK_AB R195, R156, R158 ;  /* 0x0000009e9cc3723e */ /* 0x000fe200000000ff */
[----:B------:R-:W-:Y:S01]  /*22970*/  IMAD.MOV.U32 R7, RZ, RZ, R5 ;  /* 0x000000ffff077224 */ /* 0x000fe200078e0005 */
[----:B------:R-:W-:Y:S06]  /*22980*/  @P2 BRA `(.L_x_2549) ;  /* 0xffffffb400f02947 */ /* 0x000fec000383ffff */
.L_x_2538:
[----:B------:R-:W-:Y:S05]  /*22990*/  BSYNC B0 ;  /* 0x0000000000007941 */ /* 0x000fea0003800000 */
.L_x_2537:
        /* <DEDUP_REMOVED lines=131> */
.L_x_2550:
[----:B------:R-:W-:Y:S02]  /*231d0*/  LEA R0, R214, R16, 0x3 ;  /* 0x00000010d6007211 */ /* 0x000fe400078e18ff */
[----:B------:R-:W-:-:S04]  /*231e0*/  SHF.L.U32 R7, R219, 0x1f, RZ ;  /* 0x0000001fdb077819 */ /* 0x000fc800000006ff */
[----:B------:R0:W1:Y:S01]  /*231f0*/  SYNCS.PHASECHK.TRANS64.TRYWAIT P2, [R0+URZ+0x38850], R7 ;  /* 0x03885007000075a7 */ /* 0x000062000804017f */
[----:B------:R-:W-:Y:S05]  /*23200*/  @!P0 BRA `(.L_x_2551) ;  /* 0x0000000000048947 */ /* 0x000fea0003800000 */
[----:B------:R-:W-:Y:S01]  /*23210*/  BPT.TRAP 0x1 ;  /* 0x000000040000795c */ /* 0x000fe20000300000 */
.L_x_2551:
        /* <DEDUP_REMOVED lines=9> */
.L_x_2553:
[----:B------:R-:W-:Y:S05]  /*232b0*/  BSYNC B0 ;  /* 0x0000000000007941 */ /* 0x000fea0003800000 */
.L_x_2552:
[----:B------:R-:W-:Y:S01]  /*232c0*/  IMAD.MOV.U32 R6, RZ, RZ, R2 ;  /* 0x000000ffff067224 */ /* 0x000fe200078e0002 */
[----:B01----:R-:W-:Y:S01]  /*232d0*/  MOV R7, 0x40000040 ;  /* 0x4000004000077802 */ /* 0x003fe20000000f00 */
[----:B------:R-:W2:Y:S01]  /*232e0*/  LDL.LU R16, [R1+0x84] ;  /* 0x0000840001107983 */ /* 0x000ea20000300800 */
[----:B------:R-:W-:Y:S01]  /*232f0*/  WARPGROUP.ARRIVE ;  /* 0x00000000000079c5 */ /* 0x000fe20000000000 */
[----:B------:R-:W-:Y:S01]  /*23300*/  IADD3 R214, R214, 0x1, RZ ;  /* 0x00000001d6d67810 */ /* 0x000fe20007ffe0ff */
[----:B------:R-:W-:Y:S01]  /*23310*/  @!P1 VIADD R11, R0, 0x38860 ;  /* 0x00038860000b9836 */ /* 0x000fe20000000000 */
[----:B------:R-:W-:Y:S01]  /*23320*/  R2UR UR6, R6 ;  /* 0x00000000060672ca */ /* 0x000fe200000e0000 */
[----:B------:R-:W-:Y:S01]  /*23330*/  VIADD R6, R2, 0x80 ;  /* 0x0000008002067836 */ /* 0x000fe20000000000 */
[----:B------:R-:W-:Y:S01]  /*23340*/  R2UR UR7, R7 ;  /* 0x00000000070772ca */ /* 0x000fe200000e0000 */
[----:B------:R-:W-:Y:S01]  /*23350*/  IMAD.MOV.U32 R7, RZ, RZ, 0x40000040 ;  /* 0x40000040ff077424 */ /* 0x000fe200078e00ff */
[----:B------:R-:W-:Y:S01]  /*23360*/  ISETP.NE.AND P2, PT, R214, 0x2, PT ;  /* 0x00000002d600780c */ /* 0x000fe20003f45270 */
[----:B------:R-:W-:Y:S01]  /*23370*/  IMAD.MOV.U32 R0, RZ, RZ, -0x800000 ;  /* 0xff800000ff007424 */ /* 0x000fe200078e00ff */
[----:B------:R-:W-:-:S02]  /*23380*/  @!P1 PRMT R11, RZ, 0x654, R11 ;  /* 0x00000654ff0b9816 */ /* 0x000fc4000000000b */
[----:B------:R-:W-:-:S07]  /*23390*/  SEL R214, R214, RZ, P2 ;  /* 0x000000ffd6d67207 */ /* 0x000fce0001000000 */
[----:B------:R-:W-:Y:S01]  /*233a0*/  HGMMA.64x256x16.F32 R24, R208, gdesc[UR4].tnspB, R24, gsb0 ;  /* 0x43e00004d0187df0 */ /* 0x000fe20008000818 */
[----:B------:R-:W-:Y:S02]  /*233b0*/  R2UR UR6, R6 ;  /* 0x00000000060672ca */ /* 0x000fe400000e0000 */
[----:B------:R-:W-:Y:S01]  /*233c0*/  R2UR UR7, R7 ;  /* 0x00000000070772ca */ /* 0x000fe200000e0000 */
[----:B------:R-:W-:Y:S01]  /*233d0*/  IMAD.MOV.U32 R7, RZ, RZ, 0x40000040 ;  /* 0x40000040ff077424 */ /* 0x000fe200078e00ff */
[----:B------:R-:W-:Y:S01]  /*233e0*/  IADD3 R6, R2, 0x100, RZ ;  /* 0x0000010002067810 */ /* 0x000fe20007ffe0ff */
[----:B------:R-:W-:Y:S02]  /*233f0*/  WARPGROUP.DEPBAR.LE gsb0, 0x0 ;  /* 0x00008000000079c5 */ /* 0x000fe40000010000 */
[----:B------:R-:W-:-:S15]  /*23400*/  WARPGROUP.ARRIVE ;  /* 0x00000000000079c5 */ /* 0x000fde0000000000 */
[----:B------:R-:W-:-:S05]  /*23410*/  NOP ;  /* 0x0000000000007918 */ /* 0x000fca0000000000 */
        /* <DEDUP_REMOVED lines=11> */
[----:B------:R-:W-:Y:S01]  /*234d0*/  R2UR UR6, R6 ;  /* 0x00000000060672ca */ /* 0x000fe200000e0000 */
[----:B------:R-:W-:Y:S01]  /*234e0*/  VIADD R6, R2, 0x200 ;  /* 0x0000020002067836 */ /* 0x000fe20000000000 */
[----:B------:R-:W-:Y:S01]  /*234f0*/  R2UR UR7, R7 ;  /* 0x00000000070772ca */ /* 0x000fe200000e0000 */
[----:B------:R-:W-:Y:S01]  /*23500*/  IMAD.MOV.U32 R7, RZ, RZ, 0x40000040 ;  /* 0x40000040ff077424 */ /* 0x000fe200078e00ff */
[----:B------:R-:W0:Y:S02]  /*23510*/  SHFL.BFLY PT, R2, R13, 0x2, 0x1f ;  /* 0x0c401f000d027f89 */ /* 0x000e2400000e0000 */
[----:B0-----:R-:W-:Y:S01]  /*23520*/  FADD.FTZ R2, R2, R13 ;  /* 0x0000000d02027221 */ /* 0x001fe20000010000 */
[----:B------:R-:W-:Y:S02]  /*23530*/  WARPGROUP.DEPBAR.LE gsb0, 0x0 ;  /* 0x00008000000079c5 */ /* 0x000fe40000010000 */
[----:B------:R-:W-:-:S15]  /*23540*/  WARPGROUP.ARRIVE ;  /* 0x00000000000079c5 */ /* 0x000fde0000000000 */
[----:B------:R-:W-:-:S03]  /*23550*/  NOP ;  /* 0x0000000000007918 */ /* 0x000fc60000000000 */
[----:B------:R-:W-:Y:S01]  /*23560*/  HGMMA.64x256x16.F32 R24, R196, gdesc[UR4].tnspB, R24, gsb0 ;  /* 0x43e00004c4187df0 */ /* 0x000fe20008000818 */
[----:B------:R-:W-:Y:S02]  /*23570*/  R2UR UR6, R6 ;  /* 0x00000000060672ca */ /* 0x000fe400000e0000 */
[----:B------:R-:W-:Y:S02]  /*23580*/  R2UR UR7, R7 ;  /* 0x00000000070772ca */ /* 0x000fe400000e0000 */
[----:B------:R-:W0:Y:S02]  /*23590*/  SHFL.BFLY PT, R7, R12, 0x2, 0x1f ;  /* 0x0c401f000c077f89 */ /* 0x000e2400000e0000 */
[----:B0-----:R-:W-:Y:S02]  /*235a0*/  FADD.FTZ R6, R7, R12 ;  /* 0x0000000c07067221 */ /* 0x001fe40000010000 */
[----:B------:R-:W0:Y:S04]  /*235b0*/  SHFL.BFLY PT, R7, R2, 0x1, 0x1f ;  /* 0x0c201f0002077f89 */ /* 0x000e2800000e0000 */
[----:B------:R-:W1:Y:S01]  /*235c0*/  SHFL.BFLY PT, R9, R6, 0x1, 0x1f ;  /* 0x0c201f0006097f89 */ /* 0x000e6200000e0000 */
[----:B0-----:R-:W-:Y:S01]  /*235d0*/  FADD.FTZ R14, R2, R7 ;  /* 0x00000007020e7221 */ /* 0x001fe20000010000 */
[----:B------:R-:W-:Y:S01]  /*235e0*/  SEL R2, RZ, 0x1, P2 ;  /* 0x00000001ff027807 */ /* 0x000fe20001000000 */
[----:B-1----:R-:W-:-:S03]  /*235f0*/  FADD.FTZ R15, R6, R9 ;  /* 0x00000009060f7221 */ /* 0x002fc60000010000 */
[----:B------:R-:W-:Y:S02]  /*23600*/  FSETP.NE.FTZ.AND P0, PT, R14, RZ, PT ;  /* 0x000000ff0e00720b */ /* 0x000fe40003f15000 */
[----:B------:R-:W-:Y:S02]  /*23610*/  CS2R R6, SRZ ;  /* 0x0000000000067805 */ /* 0x000fe4000001ff00 */
[----:B------:R-:W-:Y:S02]  /*23620*/  LOP3.LUT R219, R219, R2, RZ, 0x3c, !PT ;  /* 0x00000002dbdb7212 */ /* 0x000fe400078e3cff */
[----:B------:R-:W-:Y:S02]  /*23630*/  FSETP.NE.FTZ.AND P3, PT, R15, RZ, PT ;  /* 0x000000ff0f00720b */ /* 0x000fe40003f75000 */
[----:B------:R-:W-:-:S05]  /*23640*/  MOV R2, 0xff800000 ;  /* 0xff80000000027802 */ /* 0x000fca0000000f00 */
[----:B------:R-:W0:Y:S01]  /*23650*/  @P0 MUFU.LG2 R9, R14 ;  /* 0x0000000e00090308 */ /* 0x000e220000000c00 */
[----:B------:R-:W-:-:S05]  /*23660*/  @P0 FMUL.FTZ R8, R3, 0.69314718246459960938 ;  /* 0x3f31721803080820 */ /* 0x000fca0000410000 */
[----:B------:R-:W-:Y:S02]  /*23670*/  @P3 FMUL.FTZ R12, R3, 0.69314718246459960938 ;  /* 0x3f317218030c3820 */ /* 0x000fe40000410000 */
[----:B------:R-:W1:Y:S08]  /*23680*/  @P3 MUFU.LG2 R10, R15 ;  /* 0x0000000f000a3308 */ /* 0x000e700000000c00 */
[----:B------:R-:W2:Y:S01]  /*23690*/  @P0 MUFU.RCP R7, R14 ;  /* 0x0000000e00070308 */ /* 0x000ea20000001000 */
[----:B0-----:R-:W-:-:S04]  /*236a0*/  @P0 FMUL.FTZ R9, R9, 0.69314718246459960938 ;  /* 0x3f31721809090820 */ /* 0x001fc80000410000 */
[----:B------:R-:W-:Y:S01]  /*236b0*/  @P0 FFMA.FTZ R0, R8, R5, R9 ;  /* 0x0000000508000223 */ /* 0x000fe20000010009 */
[----:B------:R-:W-:Y:S02]  /*236c0*/  PLOP3.LUT P0, PT, PT, PT, PT, 0x8, 0x0 ;  /* 0x000000000000781c */ /* 0x000fe40003f0e170 */
[----:B------:R-:W0:Y:S01]  /*236d0*/  @P3 MUFU.RCP R6, R15 ;  /* 0x0000000f00063308 */ /* 0x000e220000001000 */
[----:B-1----:R-:W-:-:S04]  /*236e0*/  @P3 FMUL.FTZ R3, R10, 0.69314718246459960938 ;  /* 0x3f3172180a033820 */ /* 0x002fc80000410000 */
[----:B------:R-:W-:Y:S01]  /*236f0*/  @P3 FFMA.FTZ R2, R12, R4, R3 ;  /* 0x000000040c023223 */ /* 0x000fe20000010003 */
[----:B------:R-:W-:Y:S02]  /*23700*/  WARPGROUP.DEPBAR.LE gsb0, 0x0 ;  /* 0x00008000000079c5 */ /* 0x000fe40000010000 */
[----:B------:R-:W-:-:S06]  /*23710*/  WARPGROUP.ARRIVE ;  /* 0x00000000000079c5 */ /* 0x000fcc0000000000 */
[----:B------:R-:W-:Y:S03]  /*23720*/  HGMMA.64x256x16.F32 R24, R192, gdesc[UR4].tnspB, R24, gsb0 ;  /* 0x43e00004c0187df0 */ /* 0x000fe60008000818 */
[----:B------:R-:W-:Y:S02]  /*23730*/  WARPGROUP.DEPBAR.LE gsb0, 0x0 ;  /* 0x00008000000079c5 */ /* 0x000fe40000010000 */
[-C--:B--2---:R-:W-:Y:S01]  /*23740*/  FMUL.FTZ R4, R24, R7.reuse ;  /* 0x0000000718047220 */ /* 0x084fe20000410000 */
[-C--:B------:R-:W-:Y:S01]  /*23750*/  FMUL.FTZ R14, R44, R7.reuse ;  /* 0x000000072c0e7220 */ /* 0x080fe20000410000 */
        /* <DEDUP_REMOVED lines=127> */
.L_x_2413:
        /* <DEDUP_REMOVED lines=10> */
[----:B------:R-:W3:Y:S01]  /*23ff0*/  LDL R148, [R1+0x78] ;  /* 0x0000780001947983 */ /* 0x000ee20000100800 */
[----:B------:R-:W4:Y:S01]  /*24000*/  S2R R55, SR_SWINHI ;  /* 0x0000000000377919 */ /* 0x000f220000002f00 */
[----:B------:R-:W-:Y:S01]  /*24010*/  F2FP.F16.F32.PACK_AB R4, R25, R4 ;  /* 0x000000041904723e */ /* 0x000fe200000000ff */
[----:B------:R-:W-:Y:S01]  /*24020*/  ULDC.64 UR4, c[0x0][0xbd8] ;  /* 0x0002f60000047ab9 */ /* 0x000fe20000000a00 */
[----:B------:R-:W3:Y:S01]  /*24030*/  LDL R144, [R1+0x7c] ;  /* 0x00007c0001907983 */ /* 0x000ee20000100800 */
[----:B------:R-:W-:Y:S02]  /*24040*/  MOV R20, R16 ;  /* 0x0000001000147202 */ /* 0x000fe40000000f00 */
[----:B----4-:R-:W-:-:S02]  /*24050*/  MOV R21, R55 ;  /* 0x0000003700157202 */ /* 0x010fc40000000f00 */
        /* <DEDUP_REMOVED lines=12> */
[----:B------:R-:W-:Y:S01]  /*24120*/  F2FP.F16.F32.PACK_AB R179, R151, R150 ;  /* 0x0000009697b3723e */ /* 0x000fe200000000ff */
[----:B------:R-:W-:Y:S01]  /*24130*/  BAR.SYNC.DEFER_BLOCKING 0x1, 0x100 ;  /* 0x0044000000007b1d */ /* 0x000fe20000010000 */
[----:B--2---:R-:W-:-:S03]  /*24140*/  IMAD.WIDE R122, R6, 0x2, R20 ;  /* 0x00000002067a7825 */ /* 0x004fc600078e0214 */
[----:B------:R-:W-:-:S04]  /*24150*/  IADD3 R6, P1, R122, 0x20, RZ ;  /* 0x000000207a067810 */ /* 0x000fc80007f3e0ff */
[----:B------:R-:W-:Y:S02]  /*24160*/  LOP3.LUT R92, R6, 0x380, RZ, 0xc0, !PT ;  /* 0x00000380065c7812 */ /* 0x000fe400078ec0ff */
[----:B------:R-:W-:Y:S02]  /*24170*/  IADD3 R55, P0, R122, 0x40, RZ ;  /* 0x000000407a377810 */ /* 0x000fe40007f1e0ff */
[----:B------:R-:W-:Y:S02]  /*24180*/  IADD3.X R93, RZ, R123, RZ, P1, !PT ;  /* 0x0000007bff5d7210 */ /* 0x000fe40000ffe4ff */
[----:B------:R-:W-:Y:S02]  /*24190*/  SHF.R.U64 R92, R92, 0x3, RZ ;  /* 0x000000035c5c7819 */ /* 0x000fe400000012ff */
[C---:B------:R-:W-:Y:S02]  /*241a0*/  IADD3 R110, P1, R122.reuse, 0x8000, RZ ;  /* 0x000080007a6e7810 */ /* 0x040fe40007f3e0ff */
[----:B------:R-:W-:-:S02]  /*241b0*/  IADD3 R84, P4, R122, 0x60, RZ ;  /* 0x000000607a547810 */ /* 0x000fc40007f9e0ff */
[----:B------:R-:W-:Y:S02]  /*241c0*/  LOP3.LUT R96, R55, 0x380, RZ, 0xc0, !PT ;  /* 0x0000038037607812 */ /* 0x000fe400078ec0ff */
[----:B------:R-:W-:Y:S02]  /*241d0*/  LOP3.LUT R92, R92, R6, RZ, 0x3c, !PT ;  /* 0x000000065c5c7212 */ /* 0x000fe400078e3cff */
[----:B------:R-:W-:Y:S02]  /*241e0*/  IADD3 R88, P3, R122, 0x4000, RZ ;  /* 0x000040007a587810 */ /* 0x000fe40007f7e0ff */
[----:B------:R-:W-:Y:S02]  /*241f0*/  LOP3.LUT R6, R110, 0x380, RZ, 0xc0, !PT ;  /* 0x000003806e067812 */ /* 0x000fe400078ec0ff */
[----:B------:R-:W-:Y:S02]  /*24200*/  LOP3.LUT R100, R84, 0x380, RZ, 0xc0, !PT ;  /* 0x0000038054647812 */ /* 0x000fe400078ec0ff */
[----:B------:R-:W-:-:S02]  /*24210*/  SHF.R.U64 R96, R96, 0x3, RZ ;  /* 0x0000000360607819 */ /* 0x000fc400000012ff */
[----:B------:R-:W-:Y:S02]  /*24220*/  IADD3 R108, P2, R122, 0x4060, RZ ;  /* 0x000040607a6c7810 */ /* 0x000fe40007f5e0ff */
[----:B------:R-:W-:Y:S02]  /*24230*/  IADD3.X R103, RZ, R123, RZ, P3, !PT ;  /* 0x0000007bff677210 */ /* 0x000fe40001ffe4ff */
[----:B------:R-:W-:Y:S02]  /*24240*/  SHF.R.U64 R6, R6, 0x3, RZ ;  /* 0x0000000306067819 */ /* 0x000fe400000012ff */
[----:B------:R-:W-:Y:S02]  /*24250*/  IADD3 R116, P3, R122, 0x8060, RZ ;  /* 0x000080607a747810 */ /* 0x000fe40007f7e0ff */
[----:B------:R-:W-:Y:S02]  /*24260*/  SHF.R.U64 R100, R100, 0x3, RZ ;  /* 0x0000000364647819 */ /* 0x000fe400000012ff */
[----:B------:R-:W-:-:S02]  /*24270*/  LOP3.LUT R85, R122, 0x380, RZ, 0xc0, !PT ;  /* 0x000003807a557812 */ /* 0x000fc400078ec0ff */
[C---:B------:R-:W-:Y:S02]  /*24280*/  IADD3 R104, P6, R122.reuse, 0x4020, RZ ;  /* 0x000040207a687810 */ /* 0x040fe40007fde0ff */
[----:B------:R-:W-:Y:S02]  /*24290*/  IADD3 R106, P5, R122, 0x4040, RZ ;  /* 0x000040407a6a7810 */ /* 0x000fe40007fbe0ff */
[----:B------:R-:W-:Y:S02]  /*242a0*/  LOP3.LUT R102, R88, 0x380, RZ, 0xc0, !PT ;  /* 0x0000038058667812 */ /* 0x000fe400078ec0ff */
[----:B------:R-:W-:Y:S02]  /*242b0*/  LOP3.LUT R96, R96, R55, RZ, 0x3c, !PT ;  /* 0x0000003760607212 */ /* 0x000fe400078e3cff */
[----:B------:R-:W-:Y:S02]  /*242c0*/  LOP3.LUT R55, R108, 0x380, RZ, 0xc0, !PT ;  /* 0x000003806c377812 */ /* 0x000fe400078ec0ff */
[----:B------:R-:W-:-:S02]  /*242d0*/  LOP3.LUT R110, R6, R110, RZ, 0x3c, !PT ;  /* 0x0000006e066e7212 */ /* 0x000fc400078e3cff */
[----:B------:R-:W-:Y:S02]  /*242e0*/  LOP3.LUT R100, R100, R84, RZ, 0x3c, !PT ;  /* 0x0000005464647212 */ /* 0x000fe400078e3cff */
[----:B------:R-:W-:Y:S01]  /*242f0*/  LOP3.LUT R6, R116, 0x380, RZ, 0xc0, !PT ;  /* 0x0000038074067812 */ /* 0x000fe200078ec0ff */
[--C-:B------:R-:W-:Y:S01]  /*24300*/  IMAD.X R105, RZ, RZ, R123.reuse, P6 ;  /* 0x000000ffff697224 */ /* 0x100fe200030e067b */
[----:B------:R-:W-:Y:S02]  /*24310*/  SHF.R.U64 R85, R85, 0x3, RZ ;  /* 0x0000000355557819 */ /* 0x000fe400000012ff */
[----:B------:R-:W-:Y:S02]  /*24320*/  SHF.R.U64 R102, R102, 0x3, RZ ;  /* 0x0000000366667819 */ /* 0x000fe400000012ff */
[----:B------:R-:W-:Y:S01]  /*24330*/  LOP3.LUT R84, R106, 0x380, RZ, 0xc0, !PT ;  /* 0x000003806a547812 */ /* 0x000fe200078ec0ff */
[--C-:B------:R-:W-:Y:S01]  /*24340*/  IMAD.X R97, RZ, RZ, R123.reuse, P0 ;  /* 0x000000ffff617224 */ /* 0x100fe200000e067b */
[----:B------:R-:W-:Y:S01]  /*24350*/  SHF.R.U64 R55, R55, 0x3, RZ ;  /* 0x0000000337377819 */ /* 0x000fe200000012ff */
[--C-:B------:R-:W-:Y:S01]  /*24360*/  IMAD.X R101, RZ, RZ, R123.reuse, P4 ;  /* 0x000000ffff657224 */ /* 0x100fe200020e067b */
[C---:B------:R-:W-:Y:S01]  /*24370*/  IADD3 R118, P6, R122.reuse, 0xc000, RZ ;  /* 0x0000c0007a767810 */ /* 0x040fe20007fde0ff */
[--C-:B------:R-:W-:Y:S01]  /*24380*/  IMAD.X R107, RZ, RZ, R123.reuse, P5 ;  /* 0x000000ffff6b7224 */ /* 0x100fe200028e067b */
[----:B------:R-:W-:Y:S01]  /*24390*/  IADD3.X R109, RZ, R123, RZ, P2, !PT ;  /* 0x0000007bff6d7210 */ /* 0x000fe200017fe4ff */
[----:B------:R-:W-:Y:S01]  /*243a0*/  IMAD.X R111, RZ, RZ, R123, P1 ;  /* 0x000000ffff6f7224 */ /* 0x000fe200008e067b */
[----:B------:R-:W-:-:S02]  /*243b0*/  IADD3 R112, P0, R122, 0x8020, RZ ;  /* 0x000080207a707810 */ /* 0x000fc40007f1e0ff */
[C---:B------:R-:W-:Y:S02]  /*243c0*/  IADD3 R114, P4, R122.reuse, 0x8040, RZ ;  /* 0x000080407a727810 */ /* 0x040fe40007f9e0ff */
[C---:B------:R-:W-:Y:S02]  /*243d0*/  IADD3 R26, P5, R122.reuse, 0xc020, RZ ;  /* 0x0000c0207a1a7810 */ /* 0x040fe40007fbe0ff */
[C---:B------:R-:W-:Y:S02]  /*243e0*/  IADD3 R30, P2, R122.reuse, 0xc040, RZ ;  /* 0x0000c0407a1e7810 */ /* 0x040fe40007f5e0ff */
[----:B------:R-:W-:Y:S02]  /*243f0*/  IADD3 R46, P1, R122, 0xc060, RZ ;  /* 0x0000c0607a2e7810 */ /* 0x000fe40007f3e0ff */
[----:B------:R-:W-:Y:S02]  /*24400*/  SHF.R.U64 R6, R6, 0x3, RZ ;  /* 0x0000000306067819 */ /* 0x000fe400000012ff */
[----:B------:R-:W-:-:S02]  /*24410*/  LOP3.LUT R122, R85, R122, RZ, 0x3c, !PT ;  /* 0x0000007a557a7212 */ /* 0x000fc400078e3cff */
[----:B------:R-:W-:Y:S02]  /*24420*/  LOP3.LUT R102, R102, R88, RZ, 0x3c, !PT ;  /* 0x0000005866667212 */ /* 0x000fe400078e3cff */
[----:B------:R-:W-:Y:S02]  /*24430*/  SHF.R.U64 R84, R84, 0x3, RZ ;  /* 0x0000000354547819 */ /* 0x000fe400000012ff */
[----:B------:R-:W-:Y:S02]  /*24440*/  LOP3.LUT R88, R104, 0x380, RZ, 0xc0, !PT ;  /* 0x0000038068587812 */ /* 0x000fe400078ec0ff */
[----:B------:R-:W-:Y:S02]  /*24450*/  LOP3.LUT R108, R55, R108, RZ, 0x3c, !PT ;  /* 0x0000006c376c7212 */ /* 0x000fe400078e3cff */
[----:B------:R-:W-:Y:S02]  /*24460*/  LOP3.LUT R55, R118, 0x380, RZ, 0xc0, !PT ;  /* 0x0000038076377812 */ /* 0x000fe400078ec0ff */
[----:B------:R-:W-:-:S02]  /*24470*/  LOP3.LUT R116, R6, R116, RZ, 0x3c, !PT ;  /* 0x0000007406747212 */ /* 0x000fc400078e3cff */
[----:B------:R-:W-:Y:S02]  /*24480*/  LOP3.LUT R106, R84, R106, RZ, 0x3c, !PT ;  /* 0x0000006a546a7212 */ /* 0x000fe400078e3cff */
[----:B------:R-:W-:Y:S02]  /*24490*/  MOV R122, R122 ;  /* 0x0000007a007a7202 */ /* 0x000fe40000000f00 */
[----:B------:R-:W-:Y:S02]  /*244a0*/  F2FP.F16.F32.PACK_AB R6, R29, R28 ;  /* 0x0000001c1d06723e */ /* 0x000fe400000000ff */
[----:B------:R-:W-:Y:S02]  /*244b0*/  SHF.R.U64 R88, R88, 0x3, RZ ;  /* 0x0000000358587819 */ /* 0x000fe400000012ff */
[----:B------:R-:W-:Y:S02]  /*244c0*/  LOP3.LUT R84, R112, 0x380, RZ, 0xc0, !PT ;  /* 0x0000038070547812 */ /* 0x000fe400078ec0ff */
[----:B------:R-:W-:-:S02]  /*244d0*/  SHF.R.U64 R55, R55, 0x3, RZ ;  /* 0x0000000337377819 */ /* 0x000fc400000012ff */
[----:B------:R-:W-:Y:S02]  /*244e0*/  LOP3.LUT R25, R26, 0x380, RZ, 0xc0, !PT ;  /* 0x000003801a197812 */ /* 0x000fe400078ec0ff */
[----:B------:R-:W-:Y:S01]  /*244f0*/  LOP3.LUT R27, R30, 0x380, RZ, 0xc0, !PT ;  /* 0x000003801e1b7812 */ /* 0x000fe200078ec0ff */
[----:B------:R2:W-:Y:S01]  /*24500*/  STSM.16.M88.4 [R122], R4 ;  /* 0x000000047a007844 */ /* 0x0005e20000000200 */
[----:B------:R-:W-:Y:S02]  /*24510*/  LOP3.LUT R104, R88, R104, RZ, 0x3c, !PT ;  /* 0x0000006858687212 */ /* 0x000fe400078e3cff */
[----:B------:R-:W-:Y:S02]  /*24520*/  SHF.R.U64 R84, R84, 0x3, RZ ;  /* 0x0000000354547819 */ /* 0x000fe400000012ff */
[----:B------:R-:W-:Y:S02]  /*24530*/  LOP3.LUT R88, R114, 0x380, RZ, 0xc0, !PT ;  /* 0x0000038072587812 */ /* 0x000fe400078ec0ff */
[----:B------:R-:W-:-:S02]  /*24540*/  LOP3.LUT R118, R55, R118, RZ, 0x3c, !PT ;  /* 0x0000007637767212 */ /* 0x000fc400078e3cff */
[----:B------:R-:W-:Y:S02]  /*24550*/  SHF.R.U64 R25, R25, 0x3, RZ ;  /* 0x0000000319197819 */ /* 0x000fe400000012ff */
[----:B------:R-:W-:Y:S02]  /*24560*/  SHF.R.U64 R27, R27, 0x3, RZ ;  /* 0x000000031b1b7819 */ /* 0x000fe400000012ff */
[----:B------:R-:W-:Y:S02]  /*24570*/  MOV R92, R92 ;  /* 0x0000005c005c7202 */ /* 0x000fe40000000f00 */
[----:B------:R-:W-:Y:S02]  /*24580*/  LOP3.LUT R55, R46, 0x380, RZ, 0xc0, !PT ;  /* 0x000003802e377812 */ /* 0x000fe400078ec0ff */
[----:B--2---:R-:W-:Y:S02]  /*24590*/  F2FP.F16.F32.PACK_AB R4, R33, R8 ;  /* 0x000000082104723e */ /* 0x004fe400000000ff */
[----:B------:R-:W-:-:S02]  /*245a0*/  F2FP.F16.F32.PACK_AB R5, R35, R34 ;  /* 0x000000222305723e */ /* 0x000fc400000000ff */
[----:B------:R-:W-:Y:S02]  /*245b0*/  F2FP.F16.F32.PACK_AB R6, R37, R10 ;  /* 0x0000000a2506723e */ /* 0x000fe400000000ff */
[----:B------:R-:W-:Y:S02]  /*245c0*/  F2FP.F16.F32.PACK_AB R7, R39, R38 ;  /* 0x000000262707723e */ /* 0x000fe400000000ff */
[----:B------:R-:W-:Y:S02]  /*245d0*/  MOV R96, R96 ;  /* 0x0000006000607202 */ /* 0x000fe40000000f00 */
[----:B------:R-:W-:Y:S02]  /*245e0*/  F2FP.F16.F32.PACK_AB R8, R41, R12 ;  /* 0x0000000c2908723e */ /* 0x000fe400000000ff */
[----:B------:R-:W-:Y:S02]  /*245f0*/  F2FP.F16.F32.PACK_AB R10, R45, R14 ;  /* 0x0000000e2d0a723e */ /* 0x000fe400000000ff */
[----:B------:R-:W-:Y:S01]  /*24600*/  LOP3.LUT R112, R84, R112, RZ, 0x3c, !PT ;  /* 0x0000007054707212 */ /* 0x000fe200078e3cff */
[----:B------:R2:W-:Y:S01]  /*24610*/  STSM.16.M88.4 [R92], R4 ;  /* 0x000000045c007844 */ /* 0x0005e20000000200 */
[----:B------:R-:W-:-:S02]  /*24620*/  SHF.R.U64 R88, R88, 0x3, RZ ;  /* 0x0000000358587819 */ /* 0x000fc400000012ff */
[----:B------:R-:W-:Y:S02]  /*24630*/  LOP3.LUT R120, R25, R26, RZ, 0x3c, !PT ;  /* 0x0000001a19787212 */ /* 0x000fe400078e3cff */
[----:B------:R-:W-:Y:S02]  /*24640*/  LOP3.LUT R84, R27, R30, RZ, 0x3c, !PT ;  /* 0x0000001e1b547212 */ /* 0x000fe400078e3cff */
[----:B------:R-:W-:Y:S02]  /*24650*/  MOV R100, R100 ;  /* 0x0000006400647202 */ /* 0x000fe40000000f00 */
[----:B------:R-:W-:Y:S02]  /*24660*/  F2FP.F16.F32.PACK_AB R12, R49, R24 ;  /* 0x00000018310c723e */ /* 0x000fe400000000ff */
[----:B------:R-:W-:Y:S01]  /*24670*/  F2FP.F16.F32.PACK_AB R14, R53, R158 ;  /* 0x0000009e350e723e */ /* 0x000fe200000000ff */
[----:B------:R-:W-:Y:S01]  /*24680*/  IMAD.X R113, RZ, RZ, R123, P0 ;  /* 0x000000ffff717224 */ /* 0x000fe200000e067b */
[----:B------:R-:W-:-:S02]  /*24690*/  SHF.R.U64 R55, R55, 0x3, RZ ;  /* 0x0000000337377819 */ /* 0x000fc400000012ff */
[----:B------:R-:W-:Y:S02]  /*246a0*/  MOV R102, R102 ;  /* 0x0000006600667202 */ /* 0x000fe40000000f00 */
[----:B------:R-:W-:Y:S02]  /*246b0*/  F2FP.F16.F32.PACK_AB R24, R57, R159 ;  /* 0x0000009f3918723e */ /* 0x000fe400000000ff */
[----:B------:R-:W-:Y:S02]  /*246c0*/  F2FP.F16.F32.PACK_AB R25, R59, R58 ;  /* 0x0000003a3b19723e */ /* 0x000fe400000000ff */
[----:B------:R-:W-:Y:S02]  /*246d0*/  F2FP.F16.F32.PACK_AB R26, R61, R160 ;  /* 0x000000a03d1a723e */ /* 0x000fe400000000ff */
[----:B------:R-:W-:Y:S01]  /*246e0*/  F2FP.F16.F32.PACK_AB R27, R63, R62 ;  /* 0x0000003e3f1b723e */ /* 0x000fe200000000ff */
[----:B------:R4:W-:Y:S01]  /*246f0*/  STSM.16.M88.4 [R96], R8 ;  /* 0x0000000860007844 */ /* 0x0009e20000000200 */
[----:B------:R-:W-:-:S02]  /*24700*/  MOV R104, R104 ;  /* 0x0000006800687202 */ /* 0x000fc40000000f00 */
[----:B--2---:R-:W-:Y:S02]  /*24710*/  F2FP.F16.F32.PACK_AB R4, R65, R161 ;  /* 0x000000a14104723e */ /* 0x004fe400000000ff */
[----:B------:R-:W-:Y:S02]  /*24720*/  F2FP.F16.F32.PACK_AB R5, R67, R66 ;  /* 0x000000424305723e */ /* 0x000fe400000000ff */
[----:B------:R-:W-:Y:S02]  /*24730*/  F2FP.F16.F32.PACK_AB R6, R69, R162 ;  /* 0x000000a24506723e */ /* 0x000fe400000000ff */
[----:B------:R-:W-:Y:S01]  /*24740*/  F2FP.F16.F32.PACK_AB R7, R71, R70 ;  /* 0x000000464707723e */ /* 0x000fe200000000ff */
[----:B------:R-:W-:Y:S01]  /*24750*/  STSM.16.M88.4 [R100], R12 ;  /* 0x0000000c64007844 */ /* 0x000fe20000000200 */
[----:B------:R-:W-:Y:S02]  /*24760*/  IADD3.X R115, RZ, R123, RZ, P4, !PT ;  /* 0x0000007bff737210 */ /* 0x000fe400027fe4ff */
[----:B------:R-:W-:-:S02]  /*24770*/  LOP3.LUT R114, R88, R114, RZ, 0x3c, !PT ;  /* 0x0000007258727212 */ /* 0x000fc400078e3cff */
[----:B------:R-:W-:Y:S02]  /*24780*/  MOV R106, R106 ;  /* 0x0000006a006a7202 */ /* 0x000fe40000000f00 */
[----:B----4-:R-:W-:Y:S02]  /*24790*/  F2FP.F16.F32.PACK_AB R8, R73, R163 ;  /* 0x000000a34908723e */ /* 0x010fe400000000ff */
        /* <DEDUP_REMOVED lines=14> */
[--C-:B------:R-:W-:Y:S01]  /*24880*/  IMAD.X R117, RZ, RZ, R123.reuse, P3 ;  /* 0x000000ffff757224 */ /* 0x100fe200018e067b */
[----:B------:R-:W-:Y:S02]  /*24890*/  MOV R112, R112 ;  /* 0x0000007000707202 */ /* 0x000fe40000000f00 */
[----:B------:R-:W-:Y:S02]  /*248a0*/  F2FP.F16.F32.PACK_AB R52, R80, R169 ;  /* 0x000000a95034723e */ /* 0x000fe400000000ff */
[----:B------:R-:W-:Y:S02]  /*248b0*/  F2FP.F16.F32.PACK_AB R53, R99, R98 ;  /* 0x000000626335723e */ /* 0x000fe400000000ff */
[----:B------:R-:W-:Y:S01]  /*248c0*/  F2FP.F16.F32.PACK_AB R55, R32, R3 ;  /* 0x000000032037723e */ /* 0x000fe200000000ff */
[----:B------:R-:W-:Y:S01]  /*248d0*/  IMAD.X R119, RZ, RZ, R123, P6 ;  /* 0x000000ffff777224 */ /* 0x000fe200030e067b */
[----:B------:R-:W-:Y:S01]  /*248e0*/  MOV R114, R114 ;  /* 0x0000007200727202 */ /* 0x000fe20000000f00 */
[----:B------:R4:W-:Y:S01]  /*248f0*/  STSM.16.M88.4 [R106], R8 ;  /* 0x000000086a007844 */ /* 0x0009e20000000200 */
[----:B--2---:R-:W-:-:S02]  /*24900*/  F2FP.F16.F32.PACK_AB R4, R153, R171 ;  /* 0x000000ab9904723e */ /* 0x004fc400000000ff */
[----:B------:R-:W-:Y:S02]  /*24910*/  F2FP.F16.F32.PACK_AB R5, R40, R36 ;  /* 0x000000242805723e */ /* 0x000fe400000000ff */
[----:B------:R-:W-:Y:S02]  /*24920*/  F2FP.F16.F32.PACK_AB R6, R154, R172 ;  /* 0x000000ac9a06723e */ /* 0x000fe400000000ff */
[----:B------:R-:W-:Y:S01]  /*24930*/  F2FP.F16.F32.PACK_AB R7, R48, R42 ;  /* 0x0000002a3007723e */ /* 0x000fe200000000ff */
[----:B------:R-:W-:Y:S01]  /*24940*/  STSM.16.M88.4 [R108], R28 ;  /* 0x0000001c6c007844 */ /* 0x000fe20000000200 */
[----:B------:R-:W-:Y:S01]  /*24950*/  IADD3.X R121, RZ, R123, RZ, P5, !PT ;  /* 0x0000007bff797210 */ /* 0x000fe20002ffe4ff */
[--C-:B------:R-:W-:Y:S02]  /*24960*/  IMAD.X R85, RZ, RZ, R123.reuse, P2 ;  /* 0x000000ffff557224 */ /* 0x100fe400010e067b */
[----:B------:R-:W-:Y:S01]  /*24970*/  STSM.16.M88.4 [R110], R44 ;  /* 0x0000002c6e007844 */ /* 0x000fe20000000200 */
[----:B------:R-:W-:Y:S01]  /*24980*/  IMAD.X R89, RZ, RZ, R123, P1 ;  /* 0x000000ffff597224 */ /* 0x000fe200008e067b */
[----:B------:R-:W-:-:S02]  /*24990*/  MOV R116, R116 ;  /* 0x0000007400747202 */ /* 0x000fc40000000f00 */
[----:B------:R-:W-:Y:S01]  /*249a0*/  STSM.16.M88.4 [R112], R52 ;  /* 0x0000003470007844 */ /* 0x000fe20000000200 */
[----:B----4-:R-:W-:Y:S02]  /*249b0*/  F2FP.F16.F32.PACK_AB R8, R155, R173 ;  /* 0x000000ad9b08723e */ /* 0x010fe400000000ff */
[----:B------:R-:W-:Y:S01]  /*249c0*/  F2FP.F16.F32.PACK_AB R9, R56, R51 ;  /* 0x000000333809723e */ /* 0x000fe200000000ff */
[----:B------:R2:W-:Y:S01]  /*249d0*/  STSM.16.M88.4 [R114], R4 ;  /* 0x0000000472007844 */ /* 0x0005e20000000200 */
[----:B------:R-:W-:Y:S02]  /*249e0*/  F2FP.F16.F32.PACK_AB R10, R156, R174 ;  /* 0x000000ae9c0a723e */ /* 0x000fe400000000ff */
[----:B------:R-:W-:Y:S02]  /*249f0*/  F2FP.F16.F32.PACK_AB R11, R64, R60 ;  /* 0x0000003c400b723e */ /* 0x000fe400000000ff */
[----:B------:R-:W-:Y:S02]  /*24a00*/  MOV R118, R118 ;  /* 0x0000007600767202 */ /* 0x000fe40000000f00 */
[----:B------:R-:W-:-:S02]  /*24a10*/  F2FP.F16.F32.PACK_AB R12, R157, R175 ;  /* 0x000000af9d0c723e */ /* 0x000fc400000000ff */
[----:B------:R-:W-:Y:S02]  /*24a20*/  F2FP.F16.F32.PACK_AB R13, R72, R68 ;  /* 0x00000044480d723e */ /* 0x000fe400000000ff */
[----:B------:R-:W-:Y:S02]  /*24a30*/  F2FP.F16.F32.PACK_AB R14, R125, R124 ;  /* 0x0000007c7d0e723e */ /* 0x000fe400000000ff */
[----:B------:R-:W-:Y:S02]  /*24a40*/  F2FP.F16.F32.PACK_AB R15, R127, R126 ;  /* 0x0000007e7f0f723e */ /* 0x000fe400000000ff */
[----:B---3--:R-:W-:Y:S02]  /*24a50*/  SHF.R.S32.HI R80, RZ, 0x1f, R148 ;  /* 0x0000001fff507819 */ /* 0x008fe40000011494 */
[----:B--2---:R-:W-:Y:S02]  /*24a60*/  SHF.L.U32 R4, R148, 0x2, RZ ;  /* 0x0000000294047819 */ /* 0x004fe400000006ff */
[----:B------:R-:W-:-:S02]  /*24a70*/  MOV R120, R120 ;  /* 0x0000007800787202 */ /* 0x000fc40000000f00 */
[----:B------:R-:W-:Y:S02]  /*24a80*/  F2FP.F16.F32.PACK_AB R24, R129, R128 ;  /* 0x000000808118723e */ /* 0x000fe400000000ff */
[----:B------:R-:W-:Y:S02]  /*24a90*/  F2FP.F16.F32.PACK_AB R25, R131, R130 ;  /* 0x000000828319723e */ /* 0x000fe400000000ff */
[----:B------:R-:W-:Y:S02]  /*24aa0*/  F2FP.F16.F32.PACK_AB R26, R133, R132 ;  /* 0x00000084851a723e */ /* 0x000fe400000000ff */
[----:B------:R-:W-:Y:S02]  /*24ab0*/  F2FP.F16.F32.PACK_AB R27, R135, R134 ;  /* 0x00000086871b723e */ /* 0x000fe400000000ff */
[----:B------:R-:W-:Y:S02]  /*24ac0*/  MOV R84, R84 ;  /* 0x0000005400547202 */ /* 0x000fe40000000f00 */
[----:B------:R-:W-:-:S02]  /*24ad0*/  F2FP.F16.F32.PACK_AB R28, R137, R136 ;  /* 0x00000088891c723e */ /* 0x000fc400000000ff */
[----:B------:R-:W-:Y:S02]  /*24ae0*/  F2FP.F16.F32.PACK_AB R29, R139, R138 ;  /* 0x0000008a8b1d723e */ /* 0x000fe400000000ff */
[----:B------:R-:W-:Y:S02]  /*24af0*/  F2FP.F16.F32.PACK_AB R30, R141, R140 ;  /* 0x0000008c8d1e723e */ /* 0x000fe400000000ff */
[----:B------:R-:W-:Y:S01]  /*24b00*/  F2FP.F16.F32.PACK_AB R31, R143, R142 ;  /* 0x0000008e8f1f723e */ /* 0x000fe200000000ff */
[----:B------:R2:W-:Y:S01]  /*24b10*/  STSM.16.M88.4 [R116], R8 ;  /* 0x0000000874007844 */ /* 0x0005e20000000200 */
[----:B------:R-:W-:Y:S02]  /*24b20*/  MOV R88, R88 ;  /* 0x0000005800587202 */ /* 0x000fe40000000f00 */
[----:B------:R-:W-:Y:S01]  /*24b30*/  ISETP.NE.U32.AND P0, PT, RZ, UR4, PT ;  /* 0x00000004ff007c0c */ /* 0x000fe2000bf05070 */
[----:B------:R2:W-:Y:S01]  /*24b40*/  STSM.16.M88.4 [R118], R12 ;  /* 0x0000000c76007844 */ /* 0x0005e20000000200 */
[----:B------:R-:W-:-:S02]  /*24b50*/  SHF.L.U64.HI R3, R148, 0x2, R80 ;  /* 0x0000000294037819 */ /* 0x000fc40000010250 */
[----:B------:R-:W-:Y:S01]  /*24b60*/  IADD3 R6, P1, R4, UR4, RZ ;  /* 0x0000000404067c10 */ /* 0x000fe2000ff3e0ff */
[----:B------:R2:W-:Y:S01]  /*24b70*/  STSM.16.M88.4 [R120], R24 ;  /* 0x0000001878007844 */ /* 0x0005e20000000200 */
[----:B------:R-:W-:Y:S02]  /*24b80*/  ISETP.NE.AND.EX P0, PT, RZ, UR5, PT, P0 ;  /* 0x00000005ff007c0c */ /* 0x000fe4000bf05300 */
[----:B------:R-:W-:Y:S01]  /*24b90*/  IADD3.X R7, R3, UR5, RZ, P1, !PT ;  /* 0x0000000503077c10 */ /* 0x000fe20008ffe4ff */
[----:B------:R2:W-:Y:S01]  /*24ba0*/  STSM.16.M88.4 [R84], R28 ;  /* 0x0000001c54007844 */ /* 0x0005e20000000200 */
[----:B------:R-:W-:-:S03]  /*24bb0*/  ULDC.64 UR4, c[0x0][0xbe0] ;  /* 0x0002f80000047ab9 */ /* 0x000fc60000000a00 */
[----:B------:R2:W-:Y:S01]  /*24bc0*/  STSM.16.M88.4 [R88], R176 ;  /* 0x000000b058007844 */ /* 0x0005e20000000200 */
[----:B------:R-:W-:Y:S01]  /*24bd0*/  BAR.SYNC.DEFER_BLOCKING 0x1, 0x100 ;  /* 0x0044000000007b1d */ /* 0x000fe20000010000 */
[----:B------:R-:W-:-:S04]  /*24be0*/  ISETP.NE.U32.AND P1, PT, RZ, UR4, PT ;  /* 0x00000004ff007c0c */ /* 0x000fc8000bf25070 */
[----:B------:R-:W-:Y:S01]  /*24bf0*/  ISETP.NE.AND.EX P1, PT, RZ, UR5, PT, P1 ;  /* 0x00000005ff007c0c */ /* 0x000fe2000bf25310 */
[----:B------:R-:W-:-:S12]  /*24c00*/  IMAD.MOV.U32 R76, RZ, RZ, RZ ;  /* 0x000000ffff4c7224 */ /* 0x000fd800078e00ff */
[----:B------:R-:W-:Y:S01]  /*24c10*/  @P1 IADD3 R4, P2, R4, UR4, RZ ;  /* 0x0000000404041c10 */ /* 0x000fe2000ff5e0ff */
[----:B------:R-:W-:Y:S02]  /*24c20*/  ULDC UR4, c[0x0][0xa88] ;  /* 0x0002a20000047ab9 */ /* 0x000fe40000000800 */
[----:B------:R-:W-:Y:S01]  /*24c30*/  IMAD.U32 R77, RZ, RZ, UR4 ;  /* 0x00000004ff4d7e24 */ /* 0x000fe2000f8e00ff */
[----:B------:R-:W-:Y:S01]  /*24c40*/  @P1 IADD3.X R5, R3, UR5, RZ, P2, !PT ;  /* 0x0000000503051c10 */ /* 0x000fe200097fe4ff */
[----:B------:R-:W3:Y:S04]  /*24c50*/  @P0 LDG.E R76, desc[UR60][R6.64] ;  /* 0x0000003c064c0981 */ /* 0x000ee8000c1e1900 */
[----:B------:R2:W5:Y:S01]  /*24c60*/  @P1 LDG.E R77, desc[UR60][R4.64] ;  /* 0x0000003c044d1981 */ /* 0x000562000c1e1900 */
[----:B------:R-:W-:-:S02]  /*24c70*/  SHF.R.S32.HI R3, RZ, 0x1f, R144 ;  /* 0x0000001fff037819 */ /* 0x000fc40000011490 */
[----:B---3--:R-:W-:Y:S01]  /*24c80*/  SHF.R.S32.HI R79, RZ, 0x1f, R76 ;  /* 0x0000001fff4f7819 */ /* 0x008fe2000001144c */
[----:B--2---:R-:W-:Y:S06]  /*24c90*/  @P1 BRA `(.L_x_2557) ;  /* 0x0000000000101947 */ /* 0x004fec0003800000 */
[----:B------:R-:W-:Y:S05]  /*24ca0*/  @!P0 BRA `(.L_x_2557) ;  /* 0x00000000000c8947 */ /* 0x000fea0003800000 */
[----:B------:R-:W2:Y:S04]  /*24cb0*/  LDG.E R4, desc[UR60][R6.64] ;  /* 0x0000003c06047981 */ /* 0x000ea8000c1e1900 */
[----:B-----5:R-:W2:Y:S02]  /*24cc0*/  LDG.E R77, desc[UR60][R6.64+0x4] ;  /* 0x0000043c064d7981 */ /* 0x020ea4000c1e1900 */
[----:B--2---:R-:W-:-:S07]  /*24cd0*/  IADD3 R77, -R4, R77, RZ ;  /* 0x0000004d044d7210 */ /* 0x004fce0007ffe1ff */
.L_x_2557:
[----:B------:R-:W2:Y:S01]  /*24ce0*/  LDL R8, [R1+0x6c] ;  /* 0x00006c0001087983 */ /* 0x000ea20000100800 */
[----:B------:R-:W-:-:S03]  /*24cf0*/  ULDC.64 UR4, c[0x0][0xb70] ;  /* 0x0002dc0000047ab9 */ /* 0x000fc60000000a00 */
[----:B------:R-:W2:Y:S01]  /*24d00*/  LDL.LU R81, [R1+0x88] ;  /* 0x0000880001517983 */ /* 0x000ea20000300800 */
[----:B------:R-:W-:Y:S01]  /*24d10*/  IMAD R6, R3, UR4, RZ ;  /* 0x0000000403067c24 */ /* 0x000fe2000f8e02ff */
[----:B------:R-:W-:Y:S01]  /*24d20*/  SEL R80, R80, RZ, !P0 ;  /* 0x000000ff50507207 */ /* 0x000fe20004000000 */
[----:B------:R-:W-:Y:S01]  /*24d30*/  IMAD.MOV.U32 R78, RZ, RZ, R76 ;  /* 0x000000ffff4e7224 */ /* 0x000fe200078e004c */
[----:B------:R-:W3:Y:S01]  /*24d40*/  LDL R82, [R1+0x8c] ;  /* 0x00008c0001527983 */ /* 0x000ee20000100800 */
[C---:B------:R-:W-:Y:S02]  /*24d50*/  IMAD R9, R144.reuse, UR5, R6 ;  /* 0x0000000590097c24 */ /* 0x040fe4000f8e0206 */
[----:B------:R-:W-:Y:S01]  /*24d60*/  IMAD.WIDE.U32 R4, R144, UR4, R78 ;  /* 0x0000000490047c25 */ /* 0x000fe2000f8e004e */
[----:B------:R-:W4:Y:S01]  /*24d70*/  S2R R10, SR_TID.X ;  /* 0x00000000000a7919 */ /* 0x000f220000002100 */
[----:B------:R-:W-:Y:S01]  /*24d80*/  SEL R78, R148, RZ, !P0 ;  /* 0x000000ff944e7207 */ /* 0x000fe20004000000 */
[----:B------:R-:W-:Y:S01]  /*24d90*/  ULDC.64 UR4, c[0x0][0xb78] ;  /* 0x0002de0000047ab9 */ /* 0x000fe20000000a00 */
[----:B------:R-:W-:-:S02]  /*24da0*/  IMAD R7, R222, 0x8, R234 ;  /* 0x00000008de077824 */ /* 0x000fc400078e02ea */
[----:B------:R-:W-:Y:S02]  /*24db0*/  IMAD.IADD R5, R5, 0x1, R9 ;  /* 0x0000000105057824 */ /* 0x000fe400078e0209 */
[----:B------:R-:W-:-:S04]  /*24dc0*/  IMAD.WIDE R20, R7, 0x2, R20 ;  /* 0x0000000207147825 */ /* 0x000fc800078e0214 */
[----:B------:R-:W-:Y:S02]  /*24dd0*/  IMAD R7, R80, UR4, RZ ;  /* 0x0000000450077c24 */ /* 0x000fe4000f8e02ff */
[----:B------:R-:W-:Y:S01]  /*24de0*/  IMAD.WIDE.U32 R4, R78, UR4, R4 ;  /* 0x000000044e047c25 */ /* 0x000fe2000f8e0004 */
[----:B----4-:R-:W-:-:S04]  /*24df0*/  IADD3 R11, R10, -0x80, RZ ;  /* 0xffffff800a0b7810 */ /* 0x010fc80007ffe0ff */
[----:B------:R-:W-:Y:S02]  /*24e00*/  SHF.R.S32.HI R6, RZ, 0x1f, R11 ;  /* 0x0000001fff067819 */ /* 0x000fe4000001140b */
[C---:B------:R-:W-:Y:S02]  /*24e10*/  IADD3 R9, P4, R20.reuse, 0x1000, RZ ;  /* 0x0000100014097810 */ /* 0x040fe40007f9e0ff */
[C---:B------:R-:W-:Y:S02]  /*24e20*/  IADD3 R13, P3, R20.reuse, 0x2000, RZ ;  /* 0x00002000140d7810 */ /* 0x040fe40007f7e0ff */
[----:B------:R-:W-:-:S04]  /*24e30*/  IADD3 R29, P2, R20, 0x4000, RZ ;  /* 0x00004000141d7810 */ /* 0x000fc80007f5e0ff */
[----:B------:R-:W-:-:S04]  /*24e40*/  LOP3.LUT R28, R29, 0x380, RZ, 0xc0, !PT ;  /* 0x000003801d1c7812 */ /* 0x000fc800078ec0ff */
[----:B------:R-:W-:Y:S02]  /*24e50*/  SHF.R.U64 R28, R28, 0x3, RZ ;  /* 0x000000031c1c7819 */ /* 0x000fe400000012ff */
[----:B------:R-:W-:Y:S02]  /*24e60*/  IADD3 R33, P6, R20, 0x5000, RZ ;  /* 0x0000500014217810 */ /* 0x000fe40007fde0ff */
[----:B------:R-:W-:Y:S01]  /*24e70*/  LOP3.LUT R28, R28, R29, RZ, 0x3c, !PT ;  /* 0x0000001d1c1c7212 */ /* 0x000fe200078e3cff */
[----:B------:R-:W-:Y:S01]  /*24e80*/  IMAD.X R29, RZ, RZ, R21, P2 ;  /* 0x000000ffff1d7224 */ /* 0x000fe200010e0615 */
[C---:B------:R-:W-:Y:S02]  /*24e90*/  IADD3 R37, P5, R20.reuse, 0x6000, RZ ;  /* 0x0000600014257810 */ /* 0x040fe40007fbe0ff */
[----:B------:R-:W-:Y:S02]  /*24ea0*/  IADD3 R53, P2, R20, 0xa000, RZ ;  /* 0x0000a00014357810 */ /* 0x000fe40007f5e0ff */
[----:B------:R-:W-:-:S02]  /*24eb0*/  LOP3.LUT R32, R33, 0x380, RZ, 0xc0, !PT ;  /* 0x0000038021207812 */ /* 0x000fc400078ec0ff */
[----:B------:R-:W-:Y:S02]  /*24ec0*/  LOP3.LUT R36, R37, 0x380, RZ, 0xc0, !PT ;  /* 0x0000038025247812 */ /* 0x000fe400078ec0ff */
[----:B------:R-:W-:Y:S02]  /*24ed0*/  LOP3.LUT R52, R53, 0x380, RZ, 0xc0, !PT ;  /* 0x0000038035347812 */ /* 0x000fe400078ec0ff */
        /* <DEDUP_REMOVED lines=8> */
[----:B------:R-:W-:Y:S02]  /*24f60*/  IADD3.X R37, RZ, R21, RZ, P5, !PT ;  /* 0x00000015ff257210 */ /* 0x000fe40002ffe4ff */
[C---:B------:R-:W-:Y:S02]  /*24f70*/  IADD3 R57, P6, R20.reuse, 0xb000, RZ ;  /* 0x0000b00014397810 */ /* 0x040fe40007fde0ff */
[----:B------:R-:W-:Y:S02]  /*24f80*/  IADD3 R61, P5, R20, 0xc000, RZ ;  /* 0x0000c000143d7810 */ /* 0x000fe40007fbe0ff */
[----:B------:R-:W-:Y:S02]  /*24f90*/  LOP3.LUT R56, R57, 0x380, RZ, 0xc0, !PT ;  /* 0x0000038039387812 */ /* 0x000fe400078ec0ff */
[----:B------:R-:W-:-:S02]  /*24fa0*/  LOP3.LUT R60, R61, 0x380, RZ, 0xc0, !PT ;  /* 0x000003803d3c7812 */ /* 0x000fc400078ec0ff */
[----:B------:R-:W-:Y:S02]  /*24fb0*/  SHF.R.U64 R56, R56, 0x3, RZ ;  /* 0x0000000338387819 */ /* 0x000fe400000012ff */
[----:B------:R-:W-:Y:S02]  /*24fc0*/  SHF.R.U64 R60, R60, 0x3, RZ ;  /* 0x000000033c3c7819 */ /* 0x000fe400000012ff */
[----:B------:R-:W-:Y:S02]  /*24fd0*/  LOP3.LUT R56, R56, R57, RZ, 0x3c, !PT ;  /* 0x0000003938387212 */ /* 0x000fe400078e3cff */
[----:B------:R-:W-:Y:S01]  /*24fe0*/  LOP3.LUT R60, R60, R61, RZ, 0x3c, !PT ;  /* 0x0000003d3c3c7212 */ /* 0x000fe200078e3cff */
[----:B------:R-:W-:Y:S01]  /*24ff0*/  IMAD.X R61, RZ, RZ, R21, P5 ;  /* 0x000000ffff3d7224 */ /* 0x000fe200028e0615 */
[----:B------:R-:W-:Y:S01]  /*25000*/  IADD3.X R57, RZ, R21, RZ, P6, !PT ;  /* 0x00000015ff397210 */ /* 0x000fe200037fe4ff */
[----:B------:R-:W-:Y:S01]  /*25010*/  BSSY B1, `(.L_x_2558) ;  /* 0x0000086000017945 */ /* 0x000fe20003800000 */
[----:B------:R-:W-:-:S02]  /*25020*/  VIADD R83, R213, 0x80 ;  /* 0x00000080d5537836 */ /* 0x000fc40000000000 */
[----:B--2---:R-:W-:Y:S01]  /*25030*/  IMAD R10, R81, 0x80, R8 ;  /* 0x00000080510a7824 */ /* 0x004fe200078e0208 */
[----:B------:R-:W-:Y:S01]  /*25040*/  LEA.HI R8, R6, R11, RZ, 0x7 ;  /* 0x0000000b06087211 */ /* 0x000fe200078f38ff */
[----:B------:R-:W-:Y:S01]  /*25050*/  IMAD R6, R78, UR5, R7 ;  /* 0x000000054e067c24 */ /* 0x000fe2000f8e0207 */
[----:B------:R-:W-:Y:S02]  /*25060*/  ULDC.64 UR4, c[0x0][0xb40] ;  /* 0x0002d00000047ab9 */ /* 0x000fe40000000a00 */
[----:B------:R-:W-:Y:S02]  /*25070*/  SHF.R.S32.HI R7, RZ, 0x1f, R10 ;  /* 0x0000001fff077819 */ /* 0x000fe4000001140a */
[----:B------:R-:W-:-:S04]  /*25080*/  IADD3 R4, P0, R10, R4, RZ ;  /* 0x000000040a047210 */ /* 0x000fc80007f1e0ff */
[----:B------:R-:W-:Y:S02]  /*25090*/  IADD3.X R7, R7, R5, R6, P0, !PT ;  /* 0x0000000507077210 */ /* 0x000fe400007fe406 */
[----:B------:R-:W-:Y:S02]  /*250a0*/  LEA R54, P1, R4, UR4, 0x2 ;  /* 0x0000000404367c11 */ /* 0x000fe4000f8210ff */
[----:B------:R-:W-:Y:S02]  /*250b0*/  LOP3.LUT R12, R8, 0xffffff80, RZ, 0xc0, !PT ;  /* 0xffffff80080c7812 */ /* 0x000fe400078ec0ff */
[----:B------:R-:W-:Y:S02]  /*250c0*/  LEA.HI.X R55, R4, UR5, R7, 0x2, P1 ;  /* 0x0000000504377c11 */ /* 0x000fe400088f1407 */
[----:B------:R-:W-:Y:S02]  /*250d0*/  IADD3 R11, R11, -R12, RZ ;  /* 0x8000000c0b0b7210 */ /* 0x000fe40007ffe0ff */
[----:B------:R-:W-:Y:S01]  /*250e0*/  LOP3.LUT R8, R9, 0x380, RZ, 0xc0, !PT ;  /* 0x0000038009087812 */ /* 0x000fe200078ec0ff */
[----:B------:R-:W-:Y:S01]  /*250f0*/  VIADD R4, R10, 0x8 ;  /* 0x000000080a047836 */ /* 0x000fe20000000000 */
[----:B------:R-:W-:Y:S01]  /*25100*/  IADD3 R25, P1, R20, 0x3000, RZ ;  /* 0x0000300014197810 */ /* 0x000fe20007f3e0ff */
[----:B------:R-:W-:Y:S01]  /*25110*/  ULDC.64 UR4, c[0x0][0xaa0] ;  /* 0x0002a80000047ab9 */ /* 0x000fe20000000a00 */
[----:B------:R-:W-:-:S02]  /*25120*/  LOP3.LUT R12, R13, 0x380, RZ, 0xc0, !PT ;  /* 0x000003800d0c7812 */ /* 0x000fc400078ec0ff */
[----:B------:R-:W-:Y:S02]  /*25130*/  LOP3.LUT R24, R25, 0x380, RZ, 0xc0, !PT ;  /* 0x0000038019187812 */ /* 0x000fe400078ec0ff */
[----:B------:R-:W-:Y:S02]  /*25140*/  SHF.R.U64 R8, R8, 0x3, RZ ;  /* 0x0000000308087819 */ /* 0x000fe400000012ff */
[----:B------:R-:W-:Y:S02]  /*25150*/  SHF.R.U64 R12, R12, 0x3, RZ ;  /* 0x000000030c0c7819 */ /* 0x000fe400000012ff */
[----:B------:R-:W-:Y:S02]  /*25160*/  SHF.R.U64 R24, R24, 0x3, RZ ;  /* 0x0000000318187819 */ /* 0x000fe400000012ff */
[----:B------:R-:W-:Y:S01]  /*25170*/  LOP3.LUT R8, R8, R9, RZ, 0x3c, !PT ;  /* 0x0000000908087212 */ /* 0x000fe200078e3cff */
[--C-:B------:R-:W-:Y:S01]  /*25180*/  IMAD.X R9, RZ, RZ, R21.reuse, P4 ;  /* 0x000000ffff097224 */ /* 0x100fe200020e0615 */
[----:B------:R-:W-:Y:S01]  /*25190*/  LOP3.LUT R12, R12, R13, RZ, 0x3c, !PT ;  /* 0x0000000d0c0c7212 */ /* 0x000fe200078e3cff */
[----:B------:R-:W-:Y:S01]  /*251a0*/  IMAD.X R13, RZ, RZ, R21, P3 ;  /* 0x000000ffff0d7224 */ /* 0x000fe200018e0615 */
[----:B------:R-:W-:-:S02]  /*251b0*/  LOP3.LUT R24, R24, R25, RZ, 0x3c, !PT ;  /* 0x0000001918187212 */ /* 0x000fc400078e3cff */
[----:B------:R-:W-:Y:S02]  /*251c0*/  IADD3.X R25, RZ, R21, RZ, P1, !PT ;  /* 0x00000015ff197210 */ /* 0x000fe40000ffe4ff */
[C---:B------:R-:W-:Y:S02]  /*251d0*/  IADD3 R41, P4, R20.reuse, 0x7000, RZ ;  /* 0x0000700014297810 */ /* 0x040fe40007f9e0ff */
[C---:B------:R-:W-:Y:S02]  /*251e0*/  IADD3 R45, P3, R20.reuse, 0x8000, RZ ;  /* 0x00008000142d7810 */ /* 0x040fe40007f7e0ff */
[----:B------:R-:W-:Y:S02]  /*251f0*/  IADD3 R49, P1, R20, 0x9000, RZ ;  /* 0x0000900014317810 */ /* 0x000fe40007f3e0ff */
[----:B------:R-:W-:Y:S02]  /*25200*/  LOP3.LUT R40, R41, 0x380, RZ, 0xc0, !PT ;  /* 0x0000038029287812 */ /* 0x000fe400078ec0ff */
[----:B------:R-:W-:-:S02]  /*25210*/  LOP3.LUT R44, R45, 0x380, RZ, 0xc0, !PT ;  /* 0x000003802d2c7812 */ /* 0x000fc400078ec0ff */
[----:B------:R-:W-:Y:S02]  /*25220*/  LOP3.LUT R48, R49, 0x380, RZ, 0xc0, !PT ;  /* 0x0000038031307812 */ /* 0x000fe400078ec0ff */
[----:B------:R-:W-:Y:S02]  /*25230*/  SHF.R.U64 R40, R40, 0x3, RZ ;  /* 0x0000000328287819 */ /* 0x000fe400000012ff */
[----:B------:R-:W-:Y:S02]  /*25240*/  SHF.R.U64 R44, R44, 0x3, RZ ;  /* 0x000000032c2c7819 */ /* 0x000fe400000012ff */
[----:B------:R-:W-:Y:S02]  /*25250*/  SHF.R.U64 R48, R48, 0x3, RZ ;  /* 0x0000000330307819 */ /* 0x000fe400000012ff */
[----:B------:R-:W-:Y:S02]  /*25260*/  LOP3.LUT P0, RZ, R11, 0x3, RZ, 0xc0, !PT ;  /* 0x000000030bff7812 */ /* 0x000fe4000780c0ff */
[----:B------:R-:W-:Y:S01]  /*25270*/  LOP3.LUT R40, R40, R41, RZ, 0x3c, !PT ;  /* 0x0000002928287212 */ /* 0x000fe200078e3cff */
[--C-:B------:R-:W-:Y:S01]  /*25280*/  IMAD.X R41, RZ, RZ, R21.reuse, P4 ;  /* 0x000000ffff297224 */ /* 0x100fe200020e0615 */
[----:B------:R-:W-:Y:S01]  /*25290*/  LOP3.LUT R44, R44, R45, RZ, 0x3c, !PT ;  /* 0x0000002d2c2c7212 */ /* 0x000fe200078e3cff */
[----:B------:R-:W-:Y:S01]  /*252a0*/  IMAD.X R45, RZ, RZ, R21, P3 ;  /* 0x000000ffff2d7224 */ /* 0x000fe200018e0615 */
[----:B------:R-:W-:-:S02]  /*252b0*/  LOP3.LUT R48, R48, R49, RZ, 0x3c, !PT ;  /* 0x0000003130307212 */ /* 0x000fc400078e3cff */
[----:B------:R-:W-:Y:S02]  /*252c0*/  IADD3.X R49, RZ, R21, RZ, P1, !PT ;  /* 0x00000015ff317210 */ /* 0x000fe40000ffe4ff */
[C---:B------:R-:W-:Y:S02]  /*252d0*/  IADD3 R65, P4, R20.reuse, 0xd000, RZ ;  /* 0x0000d00014417810 */ /* 0x040fe40007f9e0ff */
[----:B------:R-:W-:Y:S02]  /*252e0*/  IADD3 R69, P3, R20, 0xe000, RZ ;  /* 0x0000e00014457810 */ /* 0x000fe40007f7e0ff */
[-C--:B-----5:R-:W-:Y:S02]  /*252f0*/  ISETP.GE.OR P1, PT, R10, R77.reuse, P0 ;  /* 0x0000004d0a00720c */ /* 0x0a0fe40000726670 */
[----:B------:R-:W-:Y:S02]  /*25300*/  IADD3 R5, P2, R20, 0xf000, RZ ;  /* 0x0000f00014057810 */ /* 0x000fe40007f5e0ff */
[----:B------:R-:W-:-:S02]  /*25310*/  ISETP.GE.OR P0, PT, R4, R77, P0 ;  /* 0x0000004d0400720c */ /* 0x000fc40000706670 */
[----:B------:R-:W-:Y:S02]  /*25320*/  LOP3.LUT R7, R20, 0x380, RZ, 0xc0, !PT ;  /* 0x0000038014077812 */ /* 0x000fe400078ec0ff */
[----:B------:R-:W-:Y:S02]  /*25330*/  LOP3.LUT R64, R65, 0x380, RZ, 0xc0, !PT ;  /* 0x0000038041407812 */ /* 0x000fe400078ec0ff */
[----:B------:R-:W-:Y:S02]  /*25340*/  LOP3.LUT R68, R69, 0x380, RZ, 0xc0, !PT ;  /* 0x0000038045447812 */ /* 0x000fe400078ec0ff */
[----:B------:R-:W-:Y:S02]  /*25350*/  LOP3.LUT R4, R5, 0x380, RZ, 0xc0, !PT ;  /* 0x0000038005047812 */ /* 0x000fe400078ec0ff */
[----:B------:R-:W-:Y:S02]  /*25360*/  SHF.R.U64 R7, R7, 0x3, RZ ;  /* 0x0000000307077819 */ /* 0x000fe400000012ff */
[----:B------:R-:W-:-:S02]  /*25370*/  SHF.R.U64 R64, R64, 0x3, RZ ;  /* 0x0000000340407819 */ /* 0x000fc400000012ff */
[----:B------:R-:W-:Y:S02]  /*25380*/  SHF.R.U64 R68, R68, 0x3, RZ ;  /* 0x0000000344447819 */ /* 0x000fe400000012ff */
[----:B------:R-:W-:Y:S02]  /*25390*/  SHF.R.U64 R4, R4, 0x3, RZ ;  /* 0x0000000304047819 */ /* 0x000fe400000012ff */
[----:B------:R-:W-:Y:S01]  /*253a0*/  LOP3.LUT R20, R7, R20, RZ, 0x3c, !PT ;  /* 0x0000001407147212 */ /* 0x000fe200078e3cff */
[--C-:B------:R-:W-:Y:S01]  /*253b0*/  IMAD.X R73, RZ, RZ, R21.reuse, P2 ;  /* 0x000000ffff497224 */ /* 0x100fe200010e0615 */
[----:B------:R-:W-:Y:S01]  /*253c0*/  LOP3.LUT R64, R64, R65, RZ, 0x3c, !PT ;  /* 0x0000004140407212 */ /* 0x000fe200078e3cff */
[----:B------:R-:W-:Y:S01]  /*253d0*/  IMAD.X R65, RZ, RZ, R21, P4 ;  /* 0x000000ffff417224 */ /* 0x000fe200020e0615 */
[----:B------:R-:W-:Y:S01]  /*253e0*/  LOP3.LUT R68, R68, R69, RZ, 0x3c, !PT ;  /* 0x0000004544447212 */ /* 0x000fe200078e3cff */
[----:B------:R-:W-:Y:S01]  /*253f0*/  @!P1 STG.E desc[UR60][R54.64], R0 ;  /* 0x0000000036009986 */ /* 0x000fe2000c10193c */
[----:B------:R-:W-:-:S02]  /*25400*/  IADD3.X R69, RZ, R21, RZ, P3, !PT ;  /* 0x00000015ff457210 */ /* 0x000fc40001ffe4ff */
[----:B------:R-:W-:Y:S01]  /*25410*/  LOP3.LUT R72, R4, R5, RZ, 0x3c, !PT ;  /* 0x0000000504487212 */ /* 0x000fe200078e3cff */
[----:B------:R2:W-:Y:S01]  /*25420*/  @!P0 STG.E desc[UR60][R54.64+0x20], R2 ;  /* 0x0000200236008986 */ /* 0x0005e2000c10193c */
[----:B------:R-:W-:-:S03]  /*25430*/  IMAD R79, R79, UR4, RZ ;  /* 0x000000044f4f7c24 */ /* 0x000fc6000f8e02ff */
[----:B------:R4:W5:Y:S01]  /*25440*/  LD.E.128 R4, desc[UR60][R20.64] ;  /* 0x0000003c14047980 */ /* 0x000962000c101d00 */
[----:B------:R-:W-:-:S03]  /*25450*/  IMAD R79, R76, UR5, R79 ;  /* 0x000000054c4f7c24 */ /* 0x000fc6000f8e024f */
[----:B------:R-:W5:Y:S04]  /*25460*/  LD.E.128 R8, desc[UR60][R8.64] ;  /* 0x0000003c08087980 */ /* 0x000f68000c101d00 */
[----:B------:R-:W5:Y:S01]  /*25470*/  LD.E.128 R12, desc[UR60][R12.64] ;  /* 0x0000003c0c0c7980 */ /* 0x000f62000c101d00 */
[--C-:B----4-:R-:W-:Y:S01]  /*25480*/  SHF.R.S32.HI R21, RZ, 0x1f, R213.reuse ;  /* 0x0000001fff157819 */ /* 0x110fe200000114d5 */
[----:B------:R-:W-:Y:S02]  /*25490*/  IMAD.MOV.U32 R20, RZ, RZ, R213 ;  /* 0x000000ffff147224 */ /* 0x000fe400078e00d5 */
[----:B------:R-:W5:Y:S04]  /*254a0*/  LD.E.128 R24, desc[UR60][R24.64] ;  /* 0x0000003c18187980 */ /* 0x000f68000c101d00 */
[----:B------:R-:W5:Y:S01]  /*254b0*/  LD.E.128 R28, desc[UR60][R28.64] ;  /* 0x0000003c1c1c7980 */ /* 0x000f62000c101d00 */
[----:B------:R-:W-:Y:S01]  /*254c0*/  IMAD.WIDE.U32 R20, R76, UR4, R20 ;  /* 0x000000044c147c25 */ /* 0x000fe2000f8e0014 */
[----:B------:R-:W-:-:S02]  /*254d0*/  ULDC.64 UR4, c[0x0][0xae0] ;  /* 0x0002b80000047ab9 */ /* 0x000fc40000000a00 */
        /* <DEDUP_REMOVED lines=16> */
[----:B--2---:R-:W2:Y:S01]  /*255e0*/  FENCE.VIEW.ASYNC.S ;  /* 0x00000000000073c6 */ /* 0x004ea20000000000 */
[----:B------:R-:W-:Y:S01]  /*255f0*/  IADD3 R21, R21, R79, RZ ;  /* 0x0000004f15157210 */ /* 0x000fe20007ffe0ff */
[----:B------:R-:W-:-:S02]  /*25600*/  IMAD R79, R81, -0x80, R77 ;  /* 0xffffff80514f7824 */ /* 0x000fc400078e024d */
[----:B------:R-:W-:-:S03]  /*25610*/  IMAD R3, R3, UR4, RZ ;  /* 0x0000000403037c24 */ /* 0x000fc6000f8e02ff */
[----:B------:R-:W-:Y:S01]  /*25620*/  ISETP.GE.AND P3, PT, R18, R79, PT ;  /* 0x0000004f1200720c */ /* 0x000fe20003f66270 */
[C---:B------:R-:W-:Y:S02]  /*25630*/  IMAD R77, R144.reuse, UR5, R3 ;  /* 0x00000005904d7c24 */ /* 0x040fe4000f8e0203 */
[----:B------:R-:W-:Y:S01]  /*25640*/  IMAD.WIDE.U32 R2, R144, UR4, R20 ;  /* 0x0000000490027c25 */ /* 0x000fe2000f8e0014 */
[----:B------:R-:W-:-:S03]  /*25650*/  ULDC.64 UR4, c[0x0][0xae8] ;  /* 0x0002ba0000047ab9 */ /* 0x000fc60000000a00 */
[----:B------:R-:W-:Y:S02]  /*25660*/  VIADD R0, R16, 0x38820 ;  /* 0x0003882010007836 */ /* 0x000fe40000000000 */
[----:B------:R-:W-:Y:S02]  /*25670*/  IMAD R21, R80, UR4, RZ ;  /* 0x0000000450157c24 */ /* 0x000fe4000f8e02ff */
[----:B------:R-:W-:Y:S01]  /*25680*/  IMAD.IADD R3, R3, 0x1, R77 ;  /* 0x0000000103037824 */ /* 0x000fe200078e024d */
[----:B------:R-:W-:Y:S01]  /*25690*/  PRMT R0, RZ, 0x654, R0 ;  /* 0x00000654ff007816 */ /* 0x000fe20000000000 */
[----:B------:R-:W-:Y:S01]  /*256a0*/  IMAD R77, R78, UR5, R21 ;  /* 0x000000054e4d7c24 */ /* 0x000fe2000f8e0215 */
[-C--:B------:R-:W-:Y:S02]  /*256b0*/  ISETP.GE.AND P0, PT, R218, R79.reuse, PT ;  /* 0x0000004fda00720c */ /* 0x080fe40003f06270 */
[-C--:B------:R-:W-:Y:S01]  /*256c0*/  ISETP.GE.AND P1, PT, R220, R79.reuse, PT ;  /* 0x0000004fdc00720c */ /* 0x080fe20003f26270 */
[----:B--2---:R2:W-:Y:S01]  /*256d0*/  SYNCS.ARRIVE.TRANS64.RED.A1T0 RZ, [R0+URZ], RZ ;  /* 0x000000ff00ff79a7 */ /* 0x0045e2000810043f */
[----:B---3--:R-:W-:Y:S01]  /*256e0*/  ISETP.GE.AND P2, PT, R82, R79, PT ;  /* 0x0000004f5200720c */ /* 0x008fe20003f46270 */
[----:B------:R-:W-:Y:S01]  /*256f0*/  IMAD.WIDE.U32 R78, R78, UR4, R2 ;  /* 0x000000044e4e7c25 */ /* 0x000fe2000f8e0002 */
[----:B------:R-:W-:-:S03]  /*25700*/  IADD3 R82, R213, 0xc0, RZ ;  /* 0x000000c0d5527810 */ /* 0x000fc60007ffe0ff */
[----:B------:R-:W-:-:S04]  /*25710*/  IMAD.WIDE R20, R81, 0x80, R18 ;  /* 0x0000008051147825 */ /* 0x000fc800078e0212 */
[----:B------:R-:W-:Y:S01]  /*25720*/  IMAD.IADD R81, R79, 0x1, R77 ;  /* 0x000000014f517824 */ /* 0x000fe200078e024d */
[----:B--2---:R-:W-:Y:S06]  /*25730*/  @P3 BRA `(.L_x_2559) ;  /* 0x00000000004c3947 */ /* 0x004fec0003800000 */
[----:B------:R-:W-:Y:S01]  /*25740*/  ULDC.64 UR4, c[0x0][0xad8] ;  /* 0x0002b60000047ab9 */ /* 0x000fe20000000a00 */
[----:B------:R-:W-:Y:S01]  /*25750*/  MOV R2, R78 ;  /* 0x0000004e00027202 */ /* 0x000fe20000000f00 */
[----:B------:R-:W-:Y:S01]  /*25760*/  IMAD R77, R21, UR4, RZ ;  /* 0x00000004154d7c24 */ /* 0x000fe2000f8e02ff */
[----:B------:R-:W-:Y:S01]  /*25770*/  ULDC.64 UR6, c[0x0][0xa80] ;  /* 0x0002a00000067ab9 */ /* 0x000fe20000000a00 */
[----:B------:R-:W-:Y:S02]  /*25780*/  IMAD.MOV.U32 R3, RZ, RZ, R81 ;  /* 0x000000ffff037224 */ /* 0x000fe400078e0051 */
        /* <DEDUP_REMOVED lines=8> */
[----:B------:R-:W-:Y:S02]  /*25810*/  ISETP.GE.AND P5, PT, R83, UR4, PT ;  /* 0x0000000453007c0c */ /* 0x000fe4000bfa6270 */
[----:B------:R-:W-:-:S03]  /*25820*/  ISETP.GE.AND P6, PT, R82, UR4, PT ;  /* 0x0000000452007c0c */ /* 0x000fc6000bfc6270 */
[----:B-----5:R2:W-:Y:S04]  /*25830*/  @!P3 STG.E.128 desc[UR60][R76.64], R4 ;  /* 0x000000044c00b986 */ /* 0x0205e8000c101d3c */
[----:B------:R2:W-:Y:S04]  /*25840*/  @!P4 STG.E.128 desc[UR60][R76.64+0x80], R28 ;  /* 0x0000801c4c00c986 */ /* 0x0005e8000c101d3c */
[----:B------:R2:W-:Y:S04]  /*25850*/  @!P5 STG.E.128 desc[UR60][R76.64+0x100], R44 ;  /* 0x0001002c4c00d986 */ /* 0x0005e8000c101d3c */
[----:B------:R2:W-:Y:S02]  /*25860*/  @!P6 STG.E.128 desc[UR60][R76.64+0x180], R60 ;  /* 0x0001803c4c00e986 */ /* 0x0005e4000c101d3c */
.L_x_2559:
[----:B------:R-:W-:Y:S05]  /*25870*/  BSYNC B1 ;  /* 0x0000000000017941 */ /* 0x000fea0003800000 */
.L_x_2558:
[----:B------:R-:W-:Y:S04]  /*25880*/  BSSY B1, `(.L_x_2560) ;  /* 0x0000017000017945 */ /* 0x000fe80003800000 */
[----:B------:R-:W-:Y:S05]  /*25890*/  @P0 BRA `(.L_x_2561) ;  /* 0x0000000000540947 */ /* 0x000fea0003800000 */
[----:B--2--5:R-:W-:Y:S01]  /*258a0*/  IADD3 R5, P0, R20, 0x20, RZ ;  /* 0x0000002014057810 */ /* 0x024fe20007f1e0ff */
[----:B------:R-:W-:Y:S01]  /*258b0*/  ULDC.64 UR6, c[0x0][0xad8] ;  /* 0x0002b60000067ab9 */ /* 0x000fe20000000a00 */
[----:B------:R-:W-:Y:S01]  /*258c0*/  IMAD.MOV.U32 R2, RZ, RZ, R78 ;  /* 0x000000ffff027224 */ /* 0x000fe200078e004e */
[----:B------:R-:W-:Y:S01]  /*258d0*/  ULDC UR4, c[0x0][0xa8c] ;  /* 0x0002a30000047ab9 */ /* 0x000fe20000000800 */
[----:B------:R-:W-:Y:S01]  /*258e0*/  IADD3.X R0, RZ, R21, RZ, P0, !PT ;  /* 0x00000015ff007210 */ /* 0x000fe200007fe4ff */
[----:B------:R-:W-:Y:S01]  /*258f0*/  IMAD.MOV.U32 R3, RZ, RZ, R81 ;  /* 0x000000ffff037224 */ /* 0x000fe200078e0051 */
[----:B------:R-:W-:Y:S02]  /*25900*/  ISETP.GE.AND P3, PT, R213, UR4, PT ;  /* 0x00000004d5007c0c */ /* 0x000fe4000bf66270 */
[----:B------:R-:W-:Y:S01]  /*25910*/  ISETP.GE.AND P4, PT, R212, UR4, PT ;  /* 0x00000004d4007c0c */ /* 0x000fe2000bf86270 */
[----:B------:R-:W-:Y:S01]  /*25920*/  IMAD R0, R0, UR6, RZ ;  /* 0x0000000600007c24 */ /* 0x000fe2000f8e02ff */
[----:B------:R-:W-:Y:S01]  /*25930*/  ISETP.GE.AND P5, PT, R83, UR4, PT ;  /* 0x0000000453007c0c */ /* 0x000fe2000bfa6270 */
[----:B------:R-:W-:Y:S01]  /*25940*/  IMAD.WIDE.U32 R2, R5, UR6, R2 ;  /* 0x0000000605027c25 */ /* 0x000fe2000f8e0002 */
        /* <DEDUP_REMOVED lines=10> */
.L_x_2561:
[----:B------:R-:W-:Y:S05]  /*259f0*/  BSYNC B1 ;  /* 0x0000000000017941 */ /* 0x000fea0003800000 */
.L_x_2560:
[----:B------:R-:W-:Y:S04]  /*25a00*/  BSSY B1, `(.L_x_2562) ;  /* 0x0000017000017945 */ /* 0x000fe80003800000 */
[----:B------:R-:W-:Y:S05]  /*25a10*/  @P1 BRA `(.L_x_2563) ;  /* 0x0000000000541947 */ /* 0x000fea0003800000 */
[----:B--23-5:R-:W-:Y:S01]  /*25a20*/  IADD3 R5, P0, R20, 0x40, RZ ;  /* 0x0000004014057810 */ /* 0x02cfe20007f1e0ff */
[----:B------:R-:W-:Y:S01]  /*25a30*/  ULDC.64 UR6, c[0x0][0xad8] ;  /* 0x0002b60000067ab9 */ /* 0x000fe20000000a00 */
[----:B------:R-:W-:Y:S01]  /*25a40*/  MOV R3, R81 ;  /* 0x0000005100037202 */ /* 0x000fe20000000f00 */
[----:B------:R-:W-:Y:S01]  /*25a50*/  IMAD.MOV.U32 R2, RZ, RZ, R78 ;  /* 0x000000ffff027224 */ /* 0x000fe200078e004e */
[----:B------:R-:W-:Y:S01]  /*25a60*/  ULDC UR4, c[0x0][0xa8c] ;  /* 0x0002a30000047ab9 */ /* 0x000fe20000000800 */
[----:B------:R-:W-:Y:S01]  /*25a70*/  IMAD.X R0, RZ, RZ, R21, P0 ;  /* 0x000000ffff007224 */ /* 0x000fe200000e0615 */
[----:B------:R-:W-:Y:S01]  /*25a80*/  ISETP.GE.AND P1, PT, R213, UR4, PT ;  /* 0x00000004d5007c0c */ /* 0x000fe2000bf26270 */
[----:B------:R-:W-:Y:S01]  /*25a90*/  IMAD.WIDE.U32 R2, R5, UR6, R2 ;  /* 0x0000000605027c25 */ /* 0x000fe2000f8e0002 */
[----:B------:R-:W-:Y:S02]  /*25aa0*/  ISETP.GE.AND P3, PT, R212, UR4, PT ;  /* 0x00000004d4007c0c */ /* 0x000fe4000bf66270 */
        /* <DEDUP_REMOVED lines=12> */
.L_x_2563:
[----:B------:R-:W-:Y:S05]  /*25b70*/  BSYNC B1 ;  /* 0x0000000000017941 */ /* 0x000fea0003800000 */
.L_x_2562:
[----:B------:R-:W-:Y:S05]  /*25b80*/  @P2 BRA `(.L_x_2564) ;  /* 0x0000000c00242947 */ /* 0x000fea0003800000 */
[----:B--2345:R-:W-:Y:S01]  /*25b90*/  IADD3 R5, P0, R20, 0x60, RZ ;  /* 0x0000006014057810 */ /* 0x03cfe20007f1e0ff */
        /* <DEDUP_REMOVED lines=22> */
.L_x_2556:
[----:B------:R-:W2:Y:S01]  /*25d00*/  LDL R13, [R1+0x78] ;  /* 0x00007800010d7983 */ /* 0x000ea20000100800 */
[----:B------:R-:W-:Y:S01]  /*25d10*/  ULDC.64 UR4, c[0x0][0xbd8] ;  /* 0x0002f60000047ab9 */ /* 0x000fe20000000a00 */
[----:B------:R-:W-:Y:S01]  /*25d20*/  IMAD.MOV.U32 R7, RZ, RZ, RZ ;  /* 0x000000ffff077224 */ /* 0x000fe200078e00ff */
[----:B------:R-:W-:-:S04]  /*25d30*/  ISETP.NE.U32.AND P0, PT, RZ, UR4, PT ;  /* 0x00000004ff007c0c */ /* 0x000fc8000bf05070 */
[----:B------:R-:W-:Y:S02]  /*25d40*/  ISETP.NE.AND.EX P0, PT, RZ, UR5, PT, P0 ;  /* 0x00000005ff007c0c */ /* 0x000fe4000bf05300 */
[C---:B--2---:R-:W-:Y:S02]  /*25d50*/  SHF.L.U32 R4, R13.reuse, 0x2, RZ ;  /* 0x000000020d047819 */ /* 0x044fe400000006ff */
[----:B------:R-:W-:Y:S02]  /*25d60*/  SHF.R.S32.HI R10, RZ, 0x1f, R13 ;  /* 0x0000001fff0a7819 */ /* 0x000fe4000001140d */
        /* <DEDUP_REMOVED lines=10> */
[----:B------:R-:W-:-:S06]  /*25e10*/  IMAD.U32 R0, RZ, RZ, UR4 ;  /* 0x00000004ff007e24 */ /* 0x000fcc000f8e00ff */
[----:B------:R2:W5:Y:S01]  /*25e20*/  @P1 LDG.E R0, desc[UR60][R4.64] ;  /* 0x0000003c04001981 */ /* 0x000562000c1e1900 */
[----:B------:R-:W3:Y:S02]  /*25e30*/  S2R R8, SR_TID.X ;  /* 0x0000000000087919 */ /* 0x000ee40000002100 */
[----:B---3--:R-:W-:-:S04]  /*25e40*/  IADD3 R6, R8, -0x80, RZ ;  /* 0xffffff8008067810 */ /* 0x008fc80007ffe0ff */
[----:B------:R-:W-:Y:S01]  /*25e50*/  ISETP.GT.AND P2, PT, R6, 0x7f, PT ;  /* 0x0000007f0600780c */ /* 0x000fe20003f44270 */
[----:B--2---:R-:W-:-:S12]  /*25e60*/  @P1 BRA `(.L_x_2565) ;  /* 0x0000000000101947 */ /* 0x004fd80003800000 */
[----:B------:R-:W-:Y:S05]  /*25e70*/  @!P0 BRA `(.L_x_2565) ;  /* 0x00000000000c8947 */ /* 0x000fea0003800000 */
[----:B------:R-:W2:Y:S04]  /*25e80*/  LDG.E R5, desc[UR60][R2.64] ;  /* 0x0000003c02057981 */ /* 0x000ea8000c1e1900 */
[----:B-----5:R-:W2:Y:S02]  /*25e90*/  LDG.E R0, desc[UR60][R2.64+0x4] ;  /* 0x0000043c02007981 */ /* 0x020ea4000c1e1900 */
[----:B--2---:R-:W-:-:S07]  /*25ea0*/  IMAD.IADD R0, R0, 0x1, -R5 ;  /* 0x0000000100007824 */ /* 0x004fce00078e0a05 */
.L_x_2565:
[----:B------:R-:W2:Y:S04]  /*25eb0*/  LDL R11, [R1+0x7c] ;  /* 0x00007c00010b7983 */ /* 0x000ea80000100800 */
[----:B------:R3:W5:Y:S01]  /*25ec0*/  LDL R14, [R1+0x88] ;  /* 0x00008800010e7983 */ /* 0x0007620000100800 */
[----:B------:R-:W-:Y:S01]  /*25ed0*/  BSSY B1, `(.L_x_2566) ;  /* 0x000001c000017945 */ /* 0x000fe20003800000 */
[----:B------:R-:W-:Y:S02]  /*25ee0*/  SHF.R.S32.HI R12, RZ, 0x1f, R213 ;  /* 0x0000001fff0c7819 */ /* 0x000fe400000114d5 */
[----:B------:R-:W-:Y:S02]  /*25ef0*/  SEL R13, R13, RZ, !P0 ;  /* 0x000000ff0d0d7207 */ /* 0x000fe40004000000 */
[----:B------:R-:W-:-:S02]  /*25f00*/  SEL R10, R10, RZ, !P0 ;  /* 0x000000ff0a0a7207 */ /* 0x000fc40004000000 */
[----:B-----5:R-:W-:Y:S02]  /*25f10*/  SHF.R.S32.HI R6, RZ, 0x1f, R7 ;  /* 0x0000001fff067819 */ /* 0x020fe40000011407 */
[----:B--2---:R-:W-:Y:S01]  /*25f20*/  SHF.R.S32.HI R9, RZ, 0x1f, R11 ;  /* 0x0000001fff097819 */ /* 0x004fe2000001140b */
[----:B---3--:R-:W-:Y:S06]  /*25f30*/  @P2 BRA `(.L_x_2567) ;  /* 0x0000000000542947 */ /* 0x008fec0003800000 */
[----:B------:R-:W-:-:S05]  /*25f40*/  IMAD R2, R14, 0x80, R8 ;  /* 0x000000800e027824 */ /* 0x000fca00078e0208 */
[----:B------:R-:W-:-:S04]  /*25f50*/  IADD3 R3, R2, -0x80, RZ ;  /* 0xffffff8002037810 */ /* 0x000fc80007ffe0ff */
[----:B------:R-:W-:-:S13]  /*25f60*/  ISETP.GE.AND P0, PT, R3, R0, PT ;  /* 0x000000000300720c */ /* 0x000fda0003f06270 */
[----:B------:R-:W-:Y:S05]  /*25f70*/  @P0 BRA `(.L_x_2567) ;  /* 0x0000000000440947 */ /* 0x000fea0003800000 */
[----:B------:R-:W-:Y:S01]  /*25f80*/  IADD3 R2, P0, R3, R7, RZ ;  /* 0x0000000703027210 */ /* 0x000fe20007f1e0ff */
[----:B------:R-:W-:Y:S02]  /*25f90*/  ULDC.64 UR4, c[0x0][0xb70] ;  /* 0x0002dc0000047ab9 */ /* 0x000fe40000000a00 */
[----:B------:R-:W-:Y:S01]  /*25fa0*/  IMAD R4, R9, UR4, RZ ;  /* 0x0000000409047c24 */ /* 0x000fe2000f8e02ff */
[----:B------:R-:W-:-:S03]  /*25fb0*/  LEA.HI.X.SX32 R3, R3, R6, 0x1, P0 ;  /* 0x0000000603037211 */ /* 0x000fc600000f0eff */
[C---:B------:R-:W-:Y:S02]  /*25fc0*/  IMAD R5, R11.reuse, UR5, R4 ;  /* 0x000000050b057c24 */ /* 0x040fe4000f8e0204 */
[----:B------:R-:W-:Y:S01]  /*25fd0*/  IMAD.WIDE.U32 R2, R11, UR4, R2 ;  /* 0x000000040b027c25 */ /* 0x000fe2000f8e0002 */
[----:B------:R-:W-:-:S03]  /*25fe0*/  ULDC.64 UR4, c[0x0][0xb78] ;  /* 0x0002de0000047ab9 */ /* 0x000fc60000000a00 */
[----:B------:R-:W-:Y:S02]  /*25ff0*/  IMAD R4, R10, UR4, RZ ;  /* 0x000000040a047c24 */ /* 0x000fe4000f8e02ff */
[----:B------:R-:W-:Y:S02]  /*26000*/  IMAD.IADD R3, R3, 0x1, R5 ;  /* 0x0000000103037824 */ /* 0x000fe400078e0205 */
        /* <DEDUP_REMOVED lines=8> */
.L_x_2567:
[----:B------:R-:W-:Y:S05]  /*26090*/  BSYNC B1 ;  /* 0x0000000000017941 */ /* 0x000fea0003800000 */
.L_x_2566:
[----:B------:R-:W-:Y:S01]  /*260a0*/  ULDC.64 UR4, c[0x0][0xaa0] ;  /* 0x0002a80000047ab9 */ /* 0x000fe20000000a00 */
[----:B------:R-:W-:Y:S01]  /*260b0*/  IMAD.MOV.U32 R2, RZ, RZ, R213 ;  /* 0x000000ffff027224 */ /* 0x000fe200078e00d5 */
[----:B------:R-:W-:Y:S01]  /*260c0*/  BSSY B1, `(.L_x_2568) ;  /* 0x000002d000017945 */ /* 0x000fe20003800000 */
[----:B--2---:R-:W-:Y:S02]  /*260d0*/  IMAD.MOV.U32 R3, RZ, RZ, R12 ;  /* 0x000000ffff037224 */ /* 0x004fe400078e000c */
[----:B------:R-:W-:Y:S02]  /*260e0*/  IMAD R4, R6, UR4, RZ ;  /* 0x0000000406047c24 */ /* 0x000fe4000f8e02ff */
[----:B------:R-:W-:-:S04]  /*260f0*/  IMAD.WIDE.U32 R2, R7, UR4, R2 ;  /* 0x0000000407027c25 */ /* 0x000fc8000f8e0002 */
[----:B------:R-:W-:Y:S01]  /*26100*/  IMAD R7, R7, UR5, R4 ;  /* 0x0000000507077c24 */ /* 0x000fe2000f8e0204 */
[----:B------:R-:W-:Y:S01]  /*26110*/  ULDC.64 UR4, c[0x0][0xae0] ;  /* 0x0002b80000047ab9 */ /* 0x000fe20000000a00 */
[----:B------:R-:W-:Y:S02]  /*26120*/  VIADD R15, R213, 0x80 ;  /* 0x00000080d50f7836 */ /* 0x000fe40000000000 */
[----:B------:R-:W-:Y:S01]  /*26130*/  IMAD R4, R9, UR4, RZ ;  /* 0x0000000409047c24 */ /* 0x000fe2000f8e02ff */
[----:B------:R-:W-:-:S03]  /*26140*/  IADD3 R3, R3, R7, RZ ;  /* 0x0000000703037210 */ /* 0x000fc60007ffe0ff */
[C---:B------:R-:W-:Y:S02]  /*26150*/  IMAD R5, R11.reuse, UR5, R4 ;  /* 0x000000050b057c24 */ /* 0x040fe4000f8e0204 */
[----:B------:R-:W-:Y:S01]  /*26160*/  IMAD.WIDE.U32 R2, R11, UR4, R2 ;  /* 0x000000040b027c25 */ /* 0x000fe2000f8e0002 */
[----:B------:R-:W-:-:S03]  /*26170*/  ULDC.64 UR4, c[0x0][0xae8] ;  /* 0x0002ba0000047ab9 */ /* 0x000fc60000000a00 */
[----:B------:R-:W-:Y:S02]  /*26180*/  IMAD R11, R14, -0x80, R0 ;  /* 0xffffff800e0b7824 */ /* 0x000fe400078e0200 */
[----:B------:R-:W-:Y:S02]  /*26190*/  IMAD.IADD R3, R3, 0x1, R5 ;  /* 0x0000000103037824 */ /* 0x000fe400078e0205 */
[----:B------:R-:W-:Y:S01]  /*261a0*/  IMAD R0, R10, UR4, RZ ;  /* 0x000000040a007c24 */ /* 0x000fe2000f8e02ff */
[----:B------:R-:W-:Y:S01]  /*261b0*/  ISETP.GE.AND P2, PT, R18, R11, PT ;  /* 0x0000000b1200720c */ /* 0x000fe20003f46270 */
[C---:B------:R-:W-:Y:S01]  /*261c0*/  IMAD.WIDE.U32 R4, R13.reuse, UR4, R2 ;  /* 0x000000040d047c25 */ /* 0x040fe2000f8e0002 */
[----:B------:R-:W-:Y:S02]  /*261d0*/  MOV R3, R19 ;  /* 0x0000001300037202 */ /* 0x000fe40000000f00 */
[-C--:B------:R-:W-:Y:S01]  /*261e0*/  ISETP.GE.AND P1, PT, R218, R11.reuse, PT ;  /* 0x0000000bda00720c */ /* 0x080fe20003f26270 */
[----:B------:R-:W-:Y:S01]  /*261f0*/  IMAD R9, R13, UR5, R0 ;  /* 0x000000050d097c24 */ /* 0x000fe2000f8e0200 */
[----:B------:R-:W-:Y:S01]  /*26200*/  ISETP.GE.AND P0, PT, R220, R11, PT ;  /* 0x0000000bdc00720c */ /* 0x000fe20003f06270 */
[----:B------:R-:W-:-:S03]  /*26210*/  IMAD.MOV.U32 R2, RZ, RZ, R18 ;  /* 0x000000ffff027224 */ /* 0x000fc600078e0012 */
[----:B------:R-:W-:Y:S01]  /*26220*/  IADD3 R13, R5, R9, RZ ;  /* 0x00000009050d7210 */ /* 0x000fe20007ffe0ff */
[----:B------:R-:W-:-:S04]  /*26230*/  IMAD.WIDE R6, R14, 0x80, R2 ;  /* 0x000000800e067825 */ /* 0x000fc800078e0202 */
[----:B------:R-:W-:Y:S01]  /*26240*/  VIADD R14, R213, 0xc0 ;  /* 0x000000c0d50e7836 */ /* 0x000fe20000000000 */
[----:B------:R-:W-:Y:S06]  /*26250*/  @P2 BRA `(.L_x_2569) ;  /* 0x00000000004c2947 */ /* 0x000fec0003800000 */
        /* <DEDUP_REMOVED lines=8> */
[----:B------:R-:W-:Y:S01]  /*262e0*/  ISETP.GE.AND P5, PT, R15, UR4, PT ;  /* 0x000000040f007c0c */ /* 0x000fe2000bfa6270 */
[----:B------:R-:W-:Y:S01]  /*262f0*/  IMAD.WIDE.U32 R2, R6, UR6, R2 ;  /* 0x0000000606027c25 */ /* 0x000fe2000f8e0002 */
[----:B------:R-:W-:Y:S01]  /*26300*/  ISETP.GE.AND P6, PT, R14, UR4, PT ;  /* 0x000000040e007c0c */ /* 0x000fe2000bfc6270 */
[----:B------:R-:W-:-:S02]  /*26310*/  ULDC.64 UR6, c[0x0][0xa80] ;  /* 0x0002a00000067ab9 */ /* 0x000fc40000000a00 */
[----:B------:R-:W-:Y:S02]  /*26320*/  LEA R8, P2, R2, UR6, 0x1 ;  /* 0x0000000602087c11 */ /* 0x000fe4000f8408ff */
[----:B------:R-:W-:-:S04]  /*26330*/  IADD3 R3, R3, R9, RZ ;  /* 0x0000000903037210 */ /* 0x000fc80007ffe0ff */
[----:B------:R-:W-:-:S05]  /*26340*/  LEA.HI.X R9, R2, UR7, R3, 0x1, P2 ;  /* 0x0000000702097c11 */ /* 0x000fca00090f0c03 */
[----:B------:R2:W-:Y:S04]  /*26350*/  @!P3 STG.E.128 desc[UR60][R8.64], RZ ;  /* 0x000000ff0800b986 */ /* 0x0005e8000c101d3c */
[----:B------:R2:W-:Y:S04]  /*26360*/  @!P4 STG.E.128 desc[UR60][R8.64+0x80], RZ ;  /* 0x000080ff0800c986 */ /* 0x0005e8000c101d3c */
[----:B------:R2:W-:Y:S04]  /*26370*/  @!P5 STG.E.128 desc[UR60][R8.64+0x100], RZ ;  /* 0x000100ff0800d986 */ /* 0x0005e8000c101d3c */
[----:B------:R2:W-:Y:S02]  /*26380*/  @!P6 STG.E.128 desc[UR60][R8.64+0x180], RZ ;  /* 0x000180ff0800e986 */ /* 0x0005e4000c101d3c */
.L_x_2569:
[----:B------:R-:W-:Y:S05]  /*26390*/  BSYNC B1 ;  /* 0x0000000000017941 */ /* 0x000fea0003800000 */
.L_x_2568:
        /* <DEDUP_REMOVED lines=25> */
.L_x_2571:
[----:B------:R-:W-:Y:S05]  /*26530*/  BSYNC B1 ;  /* 0x0000000000017941 */ /* 0x000fea0003800000 */
.L_x_2570:
[----:B------:R-:W-:Y:S04]  /*26540*/  BSSY B1, `(.L_x_2572) ;  /* 0x0000017000017945 */ /* 0x000fe80003800000 */
[----:B------:R-:W-:Y:S05]  /*26550*/  @P0 BRA `(.L_x_2573) ;  /* 0x0000000000540947 */ /* 0x000fea0003800000 */
[----:B--23--:R-:W-:Y:S01]  /*26560*/  IADD3 R9, P0, R6, 0x40, RZ ;  /* 0x0000004006097810 */ /* 0x00cfe20007f1e0ff */
        /* <DEDUP_REMOVED lines=20> */
.L_x_2573:
[----:B------:R-:W-:Y:S05]  /*266b0*/  BSYNC B1 ;  /* 0x0000000000017941 */ /* 0x000fea0003800000 */
.L_x_2572:
[----:B------:R-:W-:Y:S05]  /*266c0*/  @P2 BRA `(.L_x_2564) ;  /* 0x0000000000542947 */ /* 0x000fea0003800000 */
[----:B------:R-:W-:Y:S01]  /*266d0*/  IADD3 R5, P0, R6, 0x60, RZ ;  /* 0x0000006006057810 */ /* 0x000fe20007f1e0ff */
        /* <DEDUP_REMOVED lines=20> */
.L_x_2564:
[----:B------:R-:W-:Y:S05]  /*26820*/  BSYNC B0 ;  /* 0x0000000000007941 */ /* 0x000fea0003800000 */
.L_x_2555:
[----:B------:R-:W-:Y:S02]  /*26830*/  ULDC UR4, c[0x0][0xc14] ;  /* 0x0003050000047ab9 */ /* 0x000fe40000000800 */
[----:B-1----:R-:W-:-:S13]  /*26840*/  ISETP.GE.AND P0, PT, R227, UR4, PT ;  /* 0x00000004e3007c0c */ /* 0x002fda000bf06270 */
[----:B------:R-:W-:Y:S05]  /*26850*/  @!P0 BRA `(.L_x_2574) ;  /* 0xfffffda800708947 */ /* 0x000fea000383ffff */
[----:B------:R-:W-:Y:S05]  /*26860*/  BRA `(.L_x_2294) ;  /* 0x0000006800387947 */ /* 0x000fea0003800000 */
.L_x_2292:
        /* <DEDUP_REMOVED lines=10> */
[----:B------:R-:W1:Y:S01]  /*26910*/  S2UR UR6, SR_CTAID.X ;  /* 0x00000000000679c3 */ /* 0x000e620000002500 */
        /* <DEDUP_REMOVED lines=15> */
[----:B------:R-:W-:Y:S02]  /*26a10*/  LOP3.LUT R6, R6, 0xffffffef, RZ, 0xc0, !PT ;  /* 0xffffffef06067812 */ /* 0x000fe400078ec0ff */
[----:B------:R-:W-:Y:S01]  /*26a20*/  MOV R19, RZ ;  /* 0x000000ff00137202 */ /* 0x000fe20000000f00 */
[----:B--2---:R-:W0:Y:S02]  /*26a30*/  SHFL.UP PT, R0, R17, 0x1, RZ ;  /* 0x0420000011007989 */ /* 0x004e2400000e00ff */
[----:B0-----:R-:W-:-:S05]  /*26a40*/  SEL R0, R0, RZ, P1 ;  /* 0x000000ff00007207 */ /* 0x001fca0000800000 */
[----:B------:R-:W-:-:S05]  /*26a50*/  IMAD.IADD R0, R17, 0x1, R0 ;  /* 0x0000000111007824 */ /* 0x000fca00078e0200 */
[----:B------:R-:W0:Y:S02]  /*26a60*/  SHFL.UP PT, R4, R0, 0x2, RZ ;  /* 0x0440000000047989 */ /* 0x000e2400000e00ff */
[----:B0-----:R-:W-:-:S05]  /*26a70*/  SEL R5, R4, RZ, P0 ;  /* 0x000000ff04057207 */ /* 0x001fca0000000000 */
[----:B------:R-:W-:-:S05]  /*26a80*/  IMAD.IADD R5, R0, 0x1, R5 ;  /* 0x0000000100057824 */ /* 0x000fca00078e0205 */
[----:B------:R-:W0:Y:S01]  /*26a90*/  SHFL.UP PT, R4, R5, 0x4, RZ ;  /* 0x0480000005047989 */ /* 0x000e2200000e00ff */
[----:B------:R-:W-:-:S04]  /*26aa0*/  ISETP.GE.U32.AND P0, PT, R7, 0x4, PT ;  /* 0x000000040700780c */ /* 0x000fc80003f06070 */
[----:B0-----:R-:W-:-:S04]  /*26ab0*/  SEL R4, R4, RZ, P0 ;  /* 0x000000ff04047207 */ /* 0x001fc80000000000 */
[----:B------:R-:W-:-:S05]  /*26ac0*/  IADD3 R4, R5, R4, RZ ;  /* 0x0000000405047210 */ /* 0x000fca0007ffe0ff */
[----:B------:R-:W0:Y:S01]  /*26ad0*/  SHFL.UP PT, R2, R4, 0x8, RZ ;  /* 0x0500000004027989 */ /* 0x000e2200000e00ff */
[----:B------:R-:W-:Y:S02]  /*26ae0*/  @P0 LOP3.LUT R6, R6, 0x10, RZ, 0xfc, !PT ;  /* 0x0000001006060812 */ /* 0x000fe400078efcff */
[----:B------:R-:W-:-:S04]  /*26af0*/  ISETP.GE.U32.AND P0, PT, R7, 0x8, PT ;  /* 0x000000080700780c */ /* 0x000fc80003f06070 */
[----:B0-----:R-:W-:-:S05]  /*26b00*/  SEL R3, R2, RZ, P0 ;  /* 0x000000ff02037207 */ /* 0x001fca0000000000 */
[----:B------:R-:W-:-:S05]  /*26b10*/  IMAD.IADD R3, R4, 0x1, R3 ;  /* 0x0000000104037824 */ /* 0x000fca00078e0203 */
[----:B------:R-:W0:Y:S01]  /*26b20*/  SHFL.UP PT, R0, R3, 0x10, RZ ;  /* 0x0600000003007989 */ /* 0x000e2200000e00ff */
[----:B------:R-:W-:-:S04]  /*26b30*/  LOP3.LUT R6, R6, 0xfffffff7, RZ, 0xc0, !PT ;  /* 0xfffffff706067812 */ /* 0x000fc800078ec0ff */
[----:B------:R-:W-:Y:S02]  /*26b40*/  @P0 LOP3.LUT R6, R6, 0x8, RZ, 0xfc, !PT ;  /* 0x0000000806060812 */ /* 0x000fe400078efcff */
[----:B------:R-:W-:-:S04]  /*26b50*/  ISETP.GE.U32.AND P0, PT, R7, 0x10, PT ;  /* 0x000000100700780c */ /* 0x000fc80003f06070 */
[----:B0-----:R-:W-:-:S05]  /*26b60*/  SEL R0, R0, RZ, P0 ;  /* 0x000000ff00007207 */ /* 0x001fca0000000000 */
[----:B------:R-:W-:-:S05]  /*26b70*/  IMAD.IADD R0, R3, 0x1, R0 ;  /* 0x0000000103007824 */ /* 0x000fca00078e0200 */
[----:B------:R-:W0:Y:S01]  /*26b80*/  SHFL.IDX PT, R2, R0, 0x1f, 0x1f ;  /* 0x03e01f0000027f89 */ /* 0x000e2200000e0000 */
[----:B------:R-:W-:-:S04]  /*26b90*/  LOP3.LUT R6, R6, 0xfffffffb, RZ, 0xc0, !PT ;  /* 0xfffffffb06067812 */ /* 0x000fc800078ec0ff */
[----:B------:R-:W-:-:S05]  /*26ba0*/  @P0 LOP3.LUT R6, R6, 0x4, RZ, 0xfc, !PT ;  /* 0x0000000406060812 */ /* 0x000fca00078efcff */
[----:B------:R2:W-:Y:S01]  /*26bb0*/  STL [R1+0x14], R6 ;  /* 0x0000140601007387 */ /* 0x0005e20000100800 */
[----:B0-----:R-:W-:-:S05]  /*26bc0*/  IMAD R4, R2, UR4, RZ ;  /* 0x0000000402047c24 */ /* 0x001fca000f8e02ff */
[----:B-1----:R-:W-:Y:S01]  /*26bd0*/  ISETP.GT.AND P0, PT, R4, UR6, PT ;  /* 0x0000000604007c0c */ /* 0x002fe2000bf04270 */
[----:B------:R-:W-:-:S12]  /*26be0*/  IMAD.MOV.U32 R5, RZ, RZ, R4 ;  /* 0x000000ffff057224 */ /* 0x000fd800078e0004 */
[----:B--2---:R-:W-:Y:S05]  /*26bf0*/  @P0 BRA `(.L_x_2575) ;  /* 0x0000000000bc0947 */ /* 0x004fea0003800000 */
[----:B------:R-:W-:Y:S01]  /*26c00*/  IMAD.MOV.U32 R4, RZ, RZ, R5 ;  /* 0x000000ffff047224 */ /* 0x000fe200078e0005 */
[----:B------:R-:W-:Y:S01]  /*26c10*/  MOV R19, RZ ;  /* 0x000000ff00137202 */ /* 0x000fe20000000f00 */
[----:B------:R-:W-:Y:S01]  /*26c20*/  ULDC UR5, c[0x0][0xc14] ;  /* 0x0003050000057ab9 */ /* 0x000fe20000000800 */
[----:B------:R-:W-:Y:S01]  /*26c30*/  ULDC UR7, c[0x0][0xc14] ;  /* 0x0003050000077ab9 */ /* 0x000fe20000000800 */
[----:B------:R-:W-:-:S05]  /*26c40*/  ULDC UR4, c[0x0][0xc10] ;  /* 0x0003040000047ab9 */ /* 0x000fca0000000800 */
.L_x_2579:
        /* <DEDUP_REMOVED lines=16> */
.L_x_2578:
[----:B------:R-:W-:Y:S05]  /*26d50*/  BSYNC B0 ;  /* 0x0000000000007941 */ /* 0x000fea0003800000 */
.L_x_2577:
[----:B-----5:R-:W1:Y:S01]  /*26d60*/  SHFL.UP PT, R0, R17, 0x1, RZ ;  /* 0x0420000011007989 */ /* 0x020e6200000e00ff */
[C---:B------:R-:W-:Y:S02]  /*26d70*/  ISETP.NE.AND P0, PT, R6.reuse, RZ, PT ;  /* 0x000000ff0600720c */ /* 0x040fe40003f05270 */
[----:B------:R-:W-:Y:S02]  /*26d80*/  ISETP.GE.U32.AND P1, PT, R6, 0x2, PT ;  /* 0x000000020600780c */ /* 0x000fe40003f26070 */
[----:B-1----:R-:W-:Y:S02]  /*26d90*/  SEL R0, R0, RZ, P0 ;  /* 0x000000ff00007207 */ /* 0x002fe40000000000 */
[----:B------:R-:W-:Y:S02]  /*26da0*/  ISETP.GE.U32.AND P0, PT, R6, 0x4, PT ;  /* 0x000000040600780c */ /* 0x000fe40003f06070 */
[----:B------:R-:W-:-:S05]  /*26db0*/  IADD3 R0, R17, R0, RZ ;  /* 0x0000000011007210 */ /* 0x000fca0007ffe0ff */
[----:B0-----:R-:W0:Y:S02]  /*26dc0*/  SHFL.UP PT, R2, R0, 0x2, RZ ;  /* 0x0440000000027989 */ /* 0x001e2400000e00ff */
        /* <DEDUP_REMOVED lines=18> */
.L_x_2575:
[----:B------:R-:W-:-:S05]  /*26ef0*/  IADD3 R5, -R5, R4, RZ ;  /* 0x0000000405057210 */ /* 0x000fca0007ffe1ff */
        /* <DEDUP_REMOVED lines=19> */
.L_x_2580:
[----:B-12---:R-:W-:Y:S02]  /*27030*/  IMAD.MOV R0, RZ, RZ, -R3 ;  /* 0x000000ffff007224 */ /* 0x006fe400078e0a03 */
[----:B---3--:R-:W-:Y:S02]  /*27040*/  IMAD R16, R16, UR4, R5 ;  /* 0x0000000410107c24 */ /* 0x008fe4000f8e0205 */
[----:B------:R-:W-:Y:S02]  /*27050*/  IMAD R5, R0, R9, RZ ;  /* 0x0000000900057224 */ /* 0x000fe400078e02ff */
[----:B------:R-:W-:-:S04]  /*27060*/  IMAD.MOV.U32 R2, RZ, RZ, RZ ;  /* 0x000000ffff027224 */ /* 0x000fc800078e00ff */
[----:B------:R-:W-:Y:S01]  /*27070*/  IMAD.HI.U32 R2, R3, R5, R2 ;  /* 0x0000000503027227 */ /* 0x000fe200078e0002 */
[----:B------:R-:W-:Y:S02]  /*27080*/  IADD3 R5, -R16, UR6, RZ ;  /* 0x0000000610057c10 */ /* 0x000fe4000fffe1ff */
[----:B------:R-:W-:Y:S02]  /*27090*/  IABS R3, R6 ;  /* 0x0000000600037213 */ /* 0x000fe40000000000 */
[----:B------:R-:W-:Y:S02]  /*270a0*/  IABS R0, R5 ;  /* 0x0000000500007213 */ /* 0x000fe40000000000 */
[----:B------:R-:W-:-:S03]  /*270b0*/  IADD3 R3, RZ, -R3, RZ ;  /* 0x80000003ff037210 */ /* 0x000fc60007ffe0ff */
        /* <DEDUP_REMOVED lines=16> */
[----:B------:R-:W-:Y:S02]  /*271c0*/  VIADDMNMX R8, R3, UR4, R8, PT ;  /* 0x0000000403087c46 */ /* 0x000fe4000b800108 */
[----:B------:R-:W-:Y:S02]  /*271d0*/  IABS R6, R5 ;  /* 0x0000000500067213 */ /* 0x000fe40000000000 */
[----:B------:R-:W-:Y:S02]  /*271e0*/  IABS R4, R8 ;  /* 0x0000000800047213 */ /* 0x000fe40000000000 */
[----:B------:R-:W-:Y:S02]  /*271f0*/  IADD3 R0, R5, R0, RZ ;  /* 0x0000000005007210 */ /* 0x000fe40007ffe0ff */
[----:B------:R-:W1:Y:S08]  /*27200*/  I2F.RP R9, R4 ;  /* 0x0000000400097306 */ /* 0x000e700000209400 */
[----:B-1----:R-:W1:Y:S02]  /*27210*/  MUFU.RCP R9, R9 ;  /* 0x0000000900097308 */ /* 0x002e640000001000 */
[----:B-1----:R-:W-:-:S06]  /*27220*/  IADD3 R2, R9, 0xffffffe, RZ ;  /* 0x0ffffffe09027810 */ /* 0x002fcc0007ffe0ff */
        /* <DEDUP_REMOVED lines=11> */
[----:B------:R-:W-:Y:S01]  /*272e0*/  @!P0 IADD3 R7, R7, -R4, RZ ;  /* 0x8000000407078210 */ /* 0x000fe20007ffe0ff */
[----:B------:R-:W-:-:S03]  /*272f0*/  @!P0 VIADD R3, R3, 0x1 ;  /* 0x0000000103038836 */ /* 0x000fc60000000000 */
[----:B------:R-:W-:-:S13]  /*27300*/  ISETP.GE.U32.AND P0, PT, R7, R4, PT ;  /* 0x000000040700720c */ /* 0x000fda0003f06070 */
[----:B------:R-:W-:Y:S01]  /*27310*/  @P0 VIADD R3, R3, 0x1 ;  /* 0x0000000103030836 */ /* 0x000fe20000000000 */
[----:B------:R-:W-:-:S13]  /*27320*/  ISETP.GE.AND P0, PT, R2, RZ, PT ;  /* 0x000000ff0200720c */ /* 0x000fda0003f06270 */
[----:B------:R-:W-:Y:S01]  /*27330*/  @!P0 IMAD.MOV R3, RZ, RZ, -R3 ;  /* 0x000000ffff038224 */ /* 0x000fe200078e0a03 */
[----:B------:R-:W-:-:S13]  /*27340*/  ISETP.NE.AND P0, PT, R8, RZ, PT ;  /* 0x000000ff0800720c */ /* 0x000fda0003f05270 */
[----:B------:R-:W-:Y:S01]  /*27350*/  @!P0 LOP3.LUT R3, RZ, R8, RZ, 0x33, !PT ;  /* 0x00000008ff038212 */ /* 0x000fe200078e33ff */
[----:B------:R-:W-:-:S04]  /*27360*/  IMAD.MOV R8, RZ, RZ, -R8 ;  /* 0x000000ffff087224 */ /* 0x000fc800078e0a08 */
[----:B------:R-:W-:Y:S01]  /*27370*/  IMAD R18, R3, R8, R0 ;  /* 0x0000000803127224 */ /* 0x000fe200078e0200 */
[----:B------:R-:W-:-:S05]  /*27380*/  LOP3.LUT R0, RZ, R3, RZ, 0x33, !PT ;  /* 0x00000003ff007212 */ /* 0x000fca00078e33ff */
[----:B------:R-:W-:Y:S01]  /*27390*/  IMAD.IADD R17, R17, 0x1, R0 ;  /* 0x0000000111117824 */ /* 0x000fe200078e0200 */
[----:B------:R-:W-:Y:S06]  /*273a0*/  BRA `(.L_x_2581) ;  /* 0x00000000000c7947 */ /* 0x000fec0003800000 */
.L_x_2576:
[----:B------:R-:W-:Y:S01]  /*273b0*/  MOV R17, RZ ;  /* 0x000000ff00117202 */ /* 0x000fe20000000f00 */
[----:B------:R-:W-:Y:S02]  /*273c0*/  IMAD.U32 R16, RZ, RZ, UR6 ;  /* 0x00000006ff107e24 */ /* 0x000fe4000f8e00ff */
[----:B------:R-:W-:-:S07]  /*273d0*/  IMAD.MOV.U32 R18, RZ, RZ, RZ ;  /* 0x000000ffff127224 */ /* 0x000fce00078e00ff */
.L_x_2581:
        /* <DEDUP_REMOVED lines=38> */
.L_x_2673:
[----:B--2---:R-:W1:Y:S02]  /*27640*/  LDC.64 R2, c[0x0][0xc60] ;  /* 0x00031800ff027b82 */ /* 0x004e640000000a00 */
[----:B-1----:R-:W-:-:S05]  /*27650*/  IMAD.WIDE R2, R19, 0x4, R2 ;  /* 0x0000000413027825 */ /* 0x002fca00078e0202 */
[----:B0-----:R-:W2:Y:S01]  /*27660*/  LDG.E R11, desc[UR60][R2.64] ;  /* 0x0000003c020b7981 */ /* 0x001ea2000c1e1900 */
        /* <DEDUP_REMOVED lines=8> */
[----:B------:R-:W-:-:S10]  /*276f0*/  IMAD.SHL.U32 R15, R11, 0x4, RZ ;  /* 0x000000040b0f7824 */ /* 0x000fd400078e00ff */
[C---:B------:R-:W-:Y:S01]  /*27700*/  @P0 LEA R2, P1, R11.reuse, UR4, 0x2 ;  /* 0x000000040b020c11 */ /* 0x040fe2000f8210ff */
[----:B------:R-:W-:Y:S03]  /*27710*/  STL [R1+0x20], R11 ;  /* 0x0000200b01007387 */ /* 0x000fe60000100800 */
[----:B------:R-:W-:Y:S01]  /*27720*/  @P0 LEA.HI.X R3, R11, UR5, R0, 0x2, P1 ;  /* 0x000000050b030c11 */ /* 0x000fe200088f1400 */
[----:B------:R-:W-:-:S04]  /*27730*/  ULDC.64 UR4, c[0x0][0xa18] ;  /* 0x0002860000047ab9 */ /* 0x000fc80000000a00 */
[----:B------:R0:W5:Y:S01]  /*27740*/  @P0 LDG.E R8, desc[UR60][R2.64] ;  /* 0x0000003c02080981 */ /* 0x000162000c1e1900 */
[----:B------:R-:W-:Y:S02]  /*27750*/  ISETP.NE.U32.AND P0, PT, RZ, UR4, PT ;  /* 0x00000004ff007c0c */ /* 0x000fe4000bf05070 */
[----:B------:R-:W-:Y:S01]  /*27760*/  SHF.L.U64.HI R14, R11, 0x2, R0 ;  /* 0x000000020b0e7819 */ /* 0x000fe20000010200 */
[----:B------:R-:W-:Y:S01]  /*27770*/  STL [R1+0x28], R15 ;  /* 0x0000280f01007387 */ /* 0x000fe20000100800 */
[----:B------:R-:W-:Y:S01]  /*27780*/  ISETP.NE.AND.EX P0, PT, RZ, UR5, PT, P0 ;  /* 0x00000005ff007c0c */ /* 0x000fe2000bf05300 */
[----:B------:R-:W-:Y:S02]  /*27790*/  ULDC UR6, c[0x0][0x338] ;  /* 0x0000ce0000067ab9 */ /* 0x000fe40000000800 */
[----:B------:R-:W-:Y:S10]  /*277a0*/  STL [R1+0x2c], R14 ;  /* 0x00002c0e01007387 */ /* 0x000ff40000100800 */
[----:B------:R-:W-:-:S04]  /*277b0*/  @P0 IADD3 R12, P1, R15, UR4, RZ ;  /* 0x000000040f0c0c10 */ /* 0x000fc8000ff3e0ff */
[C---:B------:R-:W-:Y:S01]  /*277c0*/  @P0 IADD3.X R13, R14.reuse, UR5, RZ, P1, !PT ;  /* 0x000000050e0d0c10 */ /* 0x040fe20008ffe4ff */
[----:B------:R-:W-:Y:S02]  /*277d0*/  ULDC.64 UR4, c[0x0][0xa00] ;  /* 0x0002800000047ab9 */ /* 0x000fe40000000a00 */
[----:B------:R-:W-:Y:S02]  /*277e0*/  ISETP.NE.U32.AND P2, PT, RZ, UR4, PT ;  /* 0x00000004ff007c0c */ /* 0x000fe4000bf45070 */
[C---:B0-----:R-:W-:Y:S02]  /*277f0*/  IADD3 R2, P1, R15.reuse, UR4, RZ ;  /* 0x000000040f027c10 */ /* 0x041fe4000ff3e0ff */
[----:B------:R-:W-:Y:S02]  /*27800*/  ISETP.NE.AND.EX P2, PT, RZ, UR5, PT, P2 ;  /* 0x00000005ff007c0c */ /* 0x000fe4000bf45320 */
[----:B------:R-:W-:Y:S01]  /*27810*/  IADD3.X R3, R14, UR5, RZ, P1, !PT ;  /* 0x000000050e037c10 */ /* 0x000fe20008ffe4ff */
[----:B------:R-:W-:Y:S01]  /*27820*/  ULDC UR4, c[0x0][0x288] ;  /* 0x0000a20000047ab9 */ /* 0x000fe20000000800 */
[----:B------:R-:W-:-:S02]  /*27830*/  IADD3 R6, P1, R15, UR8, RZ ;  /* 0x000000080f067c10 */ /* 0x000fc4000ff3e0ff */
[----:B------:R-:W-:Y:S01]  /*27840*/  MOV R10, UR4 ;  /* 0x00000004000a7c02 */ /* 0x000fe20008000f00 */
[----:B------:R-:W-:Y:S01]  /*27850*/  ULDC.64 UR4, c[0x0][0x3f8] ;  /* 0x0000fe0000047ab9 */ /* 0x000fe20000000a00 */
[----:B------:R-:W-:-:S04]  /*27860*/  IADD3.X R7, R14, UR9, RZ, P1, !PT ;  /* 0x000000090e077c10 */ /* 0x000fc80008ffe4ff */
[----:B------:R0:W5:Y:S04]  /*27870*/  @P0 LDG.E R10, desc[UR60][R12.64] ;  /* 0x0000003c0c0a0981 */ /* 0x000168000c1e1900 */
[----:B------:R-:W2:Y:S01]  /*27880*/  @P2 LDG.E R9, desc[UR60][R2.64] ;  /* 0x0000003c02092981 */ /* 0x000ea2000c1e1900 */
[----:B------:R-:W-:Y:S01]  /*27890*/  UISETP.NE.U32.AND UP0, UPT, UR4, URZ, UPT ;  /* 0x0000003f0400728c */ /* 0x000fe2000bf05070 */
[----:B------:R-:W-:Y:S02]  /*278a0*/  IADD3 R4, P1, R15, UR10, RZ ;  /* 0x0000000a0f047c10 */ /* 0x000fe4000ff3e0ff */
[----:B------:R-:W-:Y:S01]  /*278b0*/  ULDC UR4, c[0x0][0x404] ;  /* 0x0001010000047ab9 */ /* 0x000fe20000000800 */
[----:B------:R-:W-:Y:S01]  /*278c0*/  UISETP.NE.AND.EX UP0, UPT, UR5, URZ, UPT, UP0 ;  /* 0x0000003f0500728c */ /* 0x000fe2000bf05300 */
[----:B------:R-:W-:-:S02]  /*278d0*/  IADD3.X R5, R14, UR11, RZ, P1, !PT ;  /* 0x0000000b0e057c10 */ /* 0x000fc40008ffe4ff */
[----:B------:R-:W-:Y:S01]  /*278e0*/  ISETP.NE.U32.AND P1, PT, RZ, UR8, PT ;  /* 0x00000008ff007c0c */ /* 0x000fe2000bf25070 */
[----:B------:R-:W-:Y:S01]  /*278f0*/  USEL UR4, UR4, 0x1, UP0 ;  /* 0x0000000104047887 */ /* 0x000fe20008000000 */
[----:B------:R-:W-:Y:S02]  /*27900*/  ULDC UR5, c[0x0][0x2e0] ;  /* 0x0000b80000057ab9 */ /* 0x000fe40000000800 */
[----:B------:R-:W-:Y:S01]  /*27910*/  ISETP.NE.AND.EX P3, PT, RZ, UR9, PT, P1 ;  /* 0x00000009ff007c0c */ /* 0x000fe2000bf65310 */
[----:B------:R-:W-:Y:S01]  /*27920*/  UIMAD UR4, UR4, UR5, URZ ;  /* 0x00000005040472a4 */ /* 0x000fe2000f8e023f */
[----:B------:R-:W-:Y:S01]  /*27930*/  ISETP.NE.U32.AND P1, PT, RZ, UR10, PT ;  /* 0x0000000aff007c0c */ /* 0x000fe2000bf25070 */
[----:B------:R-:W-:-:S03]  /*27940*/  IMAD.U32 R0, RZ, RZ, UR6 ;  /* 0x00000006ff007e24 */ /* 0x000fc6000f8e00ff */
[----:B------:R-:W-:Y:S01]  /*27950*/  ISETP.NE.AND.EX P1, PT, RZ, UR11, PT, P1 ;  /* 0x0000000bff007c0c */ /* 0x000fe2000bf25310 */
[----:B--2---:R1:W-:Y:S02]  /*27960*/  STL [R1+0x34], R9 ;  /* 0x0000340901007387 */ /* 0x0043e40000100800 */
[----:B-1----:R-:W-:Y:S01]  /*27970*/  IMAD.U32 R9, RZ, RZ, UR4 ;  /* 0x00000004ff097e24 */ /* 0x002fe2000f8e00ff */
[----:B0-----:R-:W-:Y:S09]  /*27980*/  @P0 BRA `(.L_x_2583) ;  /* 0x0000000000100947 */ /* 0x001ff20003800000 */
[----:B------:R-:W-:Y:S05]  /*27990*/  @!P2 BRA `(.L_x_2583) ;  /* 0x00000000000ca947 */ /* 0x000fea0003800000 */
[----:B-----5:R-:W2:Y:S04]  /*279a0*/  LDG.E R10, desc[UR60][R2.64] ;  /* 0x0000003c020a7981 */ /* 0x020ea8000c1e1900 */
[----:B------:R-:W2:Y:S02]  /*279b0*/  LDG.E R2, desc[UR60][R2.64+0x4] ;  /* 0x0000043c02027981 */ /* 0x000ea4000c1e1900 */
[----:B--2---:R-:W-:-:S07]  /*279c0*/  IADD3 R10, -R10, R2, RZ ;  /* 0x000000020a0a7210 */ /* 0x004fce0007ffe1ff */
.L_x_2583:
[----:B------:R-:W-:Y:S01]  /*279d0*/  IMAD.MOV.U32 R2, RZ, RZ, RZ ;  /* 0x000000ffff027224 */ /* 0x000fe200078e00ff */
[----:B------:R-:W-:-:S05]  /*279e0*/  ULDC.64 UR4, c[0x0][0xa20] ;  /* 0x0002880000047ab9 */ /* 0x000fca0000000a00 */
[----:B------:R-:W2:Y:S01]  /*279f0*/  @P3 LDG.E R2, desc[UR60][R6.64] ;  /* 0x0000003c06023981 */ /* 0x000ea2000c1e1900 */
[----:B------:R-:W-:-:S06]  /*27a00*/  IMAD.MOV.U32 R20, RZ, RZ, RZ ;  /* 0x000000ffff147224 */ /* 0x000fcc00078e00ff */
[----:B------:R0:W5:Y:S01]  /*27a10*/  @P1 LDG.E R20, desc[UR60][R4.64] ;  /* 0x0000003c04141981 */ /* 0x000162000c1e1900 */
[----:B------:R-:W-:-:S04]  /*27a20*/  ISETP.NE.U32.AND P0, PT, RZ, UR4, PT ;  /* 0x00000004ff007c0c */ /* 0x000fc8000bf05070 */
[----:B------:R-:W-:Y:S02]  /*27a30*/  ISETP.NE.AND.EX P0, PT, RZ, UR5, PT, P0 ;  /* 0x00000005ff007c0c */ /* 0x000fe4000bf05300 */
[----:B--2--5:R-:W-:-:S05]  /*27a40*/  IADD3 R2, R2, R8, RZ ;  /* 0x0000000802027210 */ /* 0x024fca0007ffe0ff */
[----:B------:R0:W-:Y:S06]  /*27a50*/  STL [R1+0x4], R2 ;  /* 0x0000040201007387 */ /* 0x0001ec0000100800 */
[----:B------:R-:W-:Y:S05]  /*27a60*/  @!P0 BRA `(.L_x_2584) ;  /* 0x0000000000108947 */ /* 0x000fea0003800000 */
[----:B0-----:R-:W-:-:S04]  /*27a70*/  IADD3 R2, P0, R15, UR4, RZ ;  /* 0x000000040f027c10 */ /* 0x001fc8000ff1e0ff */
[----:B------:R-:W-:-:S05]  /*27a80*/  IADD3.X R3, R14, UR5, RZ, P0, !PT ;  /* 0x000000050e037c10 */ /* 0x000fca00087fe4ff */
[----:B------:R0:W5:Y:S01]  /*27a90*/  LDG.E R9, desc[UR60][R2.64] ;  /* 0x0000003c02097981 */ /* 0x000162000c1e1900 */
[----:B------:R-:W-:Y:S05]  /*27aa0*/  BRA `(.L_x_2585) ;  /* 0x0000000000107947 */ /* 0x000fea0003800000 */
.L_x_2584:
[----:B------:R-:W-:Y:S05]  /*27ab0*/  @!P3 BRA `(.L_x_2585) ;  /* 0x00000000000cb947 */ /* 0x000fea0003800000 */
[----:B------:R-:W2:Y:S04]  /*27ac0*/  LDG.E R9, desc[UR60][R6.64] ;  /* 0x0000003c06097981 */ /* 0x000ea8000c1e1900 */
[----:B------:R-:W2:Y:S02]  /*27ad0*/  LDG.E R6, desc[UR60][R6.64+0x4] ;  /* 0x0000043c06067981 */ /* 0x000ea4000c1e1900 */
[----:B--2---:R-:W-:-:S07]  /*27ae0*/  IMAD.IADD R9, R6, 0x1, -R9 ;  /* 0x0000000106097824 */ /* 0x004fce00078e0a09 */
.L_x_2585:
[----:B0-----:R-:W2:Y:S01]  /*27af0*/  @P1 LDG.E R2, desc[UR60][R4.64] ;  /* 0x0000003c04021981 */ /* 0x001ea2000c1e1900 */
[----:B-----5:R-:W-:-:S03]  /*27b00*/  IMAD.IADD R9, R9, 0x1, -R8 ;  /* 0x0000000109097824 */ /* 0x020fc600078e0a08 */
[----:B------:R-:W2:Y:S01]  /*27b10*/  @P1 LDG.E R4, desc[UR60][R4.64+0x4] ;  /* 0x0000043c04041981 */ /* 0x000ea2000c1e1900 */
[----:B------:R-:W-:Y:S01]  /*27b20*/  LEA R3, R17, 0xcf, 0x7 ;  /* 0x000000cf11037811 */ /* 0x000fe200078e38ff */
[----:B------:R-:W-:Y:S01]  /*27b30*/  BSSY B0, `(.L_x_2586) ;  /* 0x0000108000007945 */ /* 0x000fe20003800000 */
[----:B------:R-:W-:Y:S02]  /*27b40*/  PLOP3.LUT P2, PT, PT, PT, PT, 0x80, 0x0 ;  /* 0x000000000000781c */ /* 0x000fe40003f4f070 */
[----:B--2---:R-:W-:-:S05]  /*27b50*/  @P1 IADD3 R0, -R2, R4, RZ ;  /* 0x0000000402001210 */ /* 0x004fca0007ffe1ff */
[----:B------:R-:W-:-:S05]  /*27b60*/  IMAD.IADD R2, R9, 0x1, R0 ;  /* 0x0000000109027824 */ /* 0x000fca00078e0200 */
[C---:B------:R-:W-:Y:S01]  /*27b70*/  IADD3 R3, R2.reuse, R3, -R10 ;  /* 0x0000000302037210 */ /* 0x040fe20007ffe80a */
[----:B------:R-:W-:-:S04]  /*27b80*/  VIADD R2, R2, 0x4f ;  /* 0x0000004f02027836 */ /* 0x000fc80000000000 */
[----:B------:R-:W-:-:S04]  /*27b90*/  IMAD.HI R2, R2, 0x66666667, RZ ;  /* 0x6666666702027827 */ /* 0x000fc800078e02ff */
[----:B------:R-:W-:Y:S01]  /*27ba0*/  IMAD.HI R3, R3, 0x66666667, RZ ;  /* 0x6666666703037827 */ /* 0x000fe200078e02ff */
[----:B------:R-:W-:-:S04]  /*27bb0*/  SHF.R.U32.HI R4, RZ, 0x1f, R2 ;  /* 0x0000001fff047819 */ /* 0x000fc80000011602 */
[----:B------:R-:W-:Y:S02]  /*27bc0*/  LEA.HI.SX32 R4, R2, R4, 0x1b ;  /* 0x0000000402047211 */ /* 0x000fe400078fdaff */
[----:B------:R-:W-:-:S04]  /*27bd0*/  SHF.R.U32.HI R2, RZ, 0x1f, R3 ;  /* 0x0000001fff027819 */ /* 0x000fc80000011603 */
[----:B------:R-:W-:-:S04]  /*27be0*/  LEA.HI.SX32 R2, R3, R2, 0x1b ;  /* 0x0000000203027211 */ /* 0x000fc800078fdaff */
[----:B------:R-:W-:-:S05]  /*27bf0*/  VIMNMX R6, R4, R2, PT ;  /* 0x0000000204067248 */ /* 0x000fca0003fe0100 */
[----:B------:R-:W-:Y:S01]  /*27c00*/  IMAD R2, R6, 0x50, -R9 ;  /* 0x0000005006027824 */ /* 0x000fe200078e0a09 */
[----:B------:R-:W-:-:S04]  /*27c10*/  IADD3 R9, -R9, RZ, RZ ;  /* 0x000000ff09097210 */ /* 0x000fc80007ffe1ff */
[----:B------:R-:W-:Y:S02]  /*27c20*/  VIMNMX R2, R2, R0, PT ;  /* 0x0000000002027248 */ /* 0x000fe40003fe0100 */
[----:B------:R-:W-:-:S04]  /*27c30*/  VIMNMX R9, RZ, R9, !PT ;  /* 0x00000009ff097248 */ /* 0x000fc80007fe0100 */
[----:B------:R-:W-:Y:S01]  /*27c40*/  ISETP.GT.AND P0, PT, R2, R9, PT ;  /* 0x000000090200720c */ /* 0x000fe20003f04270 */
[----:B------:R-:W-:-:S05]  /*27c50*/  IMAD.WIDE.U32 R4, R9, -0x33333333, RZ ;  /* 0xcccccccd09047825 */ /* 0x000fca00078e00ff */
[----:B------:R-:W-:-:S07]  /*27c60*/  SHF.R.U32.HI R0, RZ, 0x6, R5 ;  /* 0x00000006ff007819 */ /* 0x000fce0000011605 */
[----:B------:R-:W-:-:S04]  /*27c70*/  @P0 VIADD R2, R2, 0x4f ;  /* 0x0000004f02020836 */ /* 0x000fc80000000000 */
[----:B------:R-:W-:Y:S01]  /*27c80*/  @P0 IMAD.HI R2, R2, 0x66666667, RZ ;  /* 0x6666666702020827 */ /* 0x000fe200078e02ff */
[----:B------:R0:W-:Y:S04]  /*27c90*/  STL [R1+0x24], R6 ;  /* 0x0000240601007387 */ /* 0x0001e80000100800 */
[----:B------:R-:W-:Y:S01]  /*27ca0*/  @P0 SHF.R.U32.HI R3, RZ, 0x1f, R2 ;  /* 0x0000001fff030819 */ /* 0x000fe20000011602 */
[----:B------:R-:W-:-:S03]  /*27cb0*/  IMAD.MOV.U32 R4, RZ, RZ, R0 ;  /* 0x000000ffff047224 */ /* 0x000fc600078e0000 */
[----:B------:R-:W-:-:S04]  /*27cc0*/  @P0 LEA.HI.SX32 R4, R2, R3, 0x1b ;  /* 0x0000000302040211 */ /* 0x000fc800078fdaff */
        /* <DEDUP_REMOVED lines=12> */
.L_x_2788:
[----:B------:R-:W-:-:S03]  /*27d90*/  UMOV UR4, 0xffffffff ;  /* 0xffffffff00047882 */ /* 0x000fc60000000000 */
[----:B------:R-:W-:Y:S05]  /*27da0*/  BRA.DIV UR4, `(.L_x_2589) ;  /* 0x0000006e04147947 */ /* 0x000fea000b800000 */
[----:B------:R-:W-:-:S13]  /*27db0*/  ELECT P6, URZ, PT ;  /* 0x00000000003f782f */ /* 0x000fda00038c0000 */
.L_x_2791:
[----:B------:R-:W2:Y:S01]  /*27dc0*/  LDL R5, [R1+0x30] ;  /* 0x0000300001057983 */ /* 0x000ea20000100800 */
[----:B------:R-:W-:Y:S01]  /*27dd0*/  BSSY B1, `(.L_x_2590) ;  /* 0x000000b000017945 */ /* 0x000fe20003800000 */
[----:B------:R-:W0:Y:S01]  /*27de0*/  S2R R9, SR_CgaCtaId ;  /* 0x0000000000097919 */ /* 0x000e220000008800 */
        /* <DEDUP_REMOVED lines=9> */
.L_x_2792:
[----:B------:R-:W-:Y:S05]  /*27e80*/  BSYNC B1 ;  /* 0x0000000000017941 */ /* 0x000fea0003800000 */
.L_x_2590:
[----:B------:R-:W-:Y:S04]  /*27e90*/  BSSY B1, `(.L_x_2592) ;  /* 0x000005a000017945 */ /* 0x000fe80003800000 */
[----:B------:R-:W-:Y:S05]  /*27ea0*/  @!P6 BRA `(.L_x_2593) ;  /* 0x000000040060e947 */ /* 0x000fea0003800000 */
[----:B------:R-:W0:Y:S04]  /*27eb0*/  LDL R7, [R1+0xc] ;  /* 0x00000c0001077983 */ /* 0x000e280000100800 */
[----:B------:R-:W2:Y:S01]  /*27ec0*/  LDL R6, [R1+0x10] ;  /* 0x0000100001067983 */ /* 0x000ea20000100800 */
[----:B0-----:R-:W-:Y:S02]  /*27ed0*/  LEA R5, R7, R9, 0x3 ;  /* 0x0000000907057211 */ /* 0x001fe400078e18ff */
[----:B--2---:R-:W-:-:S04]  /*27ee0*/  SHF.L.U32 R8, R6, 0x1f, RZ ;  /* 0x0000001f06087819 */ /* 0x004fc800000006ff */
[----:B------:R-:W0:Y:S02]  /*27ef0*/  SYNCS.PHASECHK.TRANS64.TRYWAIT P0, [R5+URZ+0x388a0], R8 ;  /* 0x0388a008050075a7 */ /* 0x000e24000800017f */
[----:B0-----:R-:W-:Y:S05]  /*27f00*/  @!P0 BRA `(.L_x_2594) ;  /* 0x0000006800f08947 */ /* 0x001fea0003800000 */
.L_x_2793:
        /* <DEDUP_REMOVED lines=11> */
.L_x_2595:
[----:B-1----:R-:W2:Y:S01]  /*27fc0*/  LDL R6, [R1+0xc] ;  /* 0x00000c0001067983 */ /* 0x002ea20000100800 */
[----:B------:R-:W-:Y:S01]  /*27fd0*/  R2UR UR9, R5 ;  /* 0x00000000050972ca */ /* 0x000fe200000e0000 */
[----:B------:R-:W-:Y:S01]  /*27fe0*/  IMAD R7, R4, 0x50, R20 ;  /* 0x0000005004077824 */ /* 0x000fe200078e0214 */
        /* <DEDUP_REMOVED lines=31> */
.L_x_2794:
        /* <DEDUP_REMOVED lines=8> */
.L_x_2597:
        /* <DEDUP_REMOVED lines=29> */
.L_x_2593:
[----:B------:R-:W-:Y:S05]  /*28430*/  BSYNC B1 ;  /* 0x0000000000017941 */ /* 0x000fea0003800000 */
.L_x_2592:
[----:B01----:R-:W2:Y:S04]  /*28440*/  LDL.LU R5, [R1+0xc] ;  /* 0x00000c0001057983 */ /* 0x003ea80000300800 */
[----:B------:R-:W3:Y:S01]  /*28450*/  LDL.LU R7, [R1+0x10] ;  /* 0x0000100001077983 */ /* 0x000ee20000300800 */
[----:B------:R-:W-:Y:S01]  /*28460*/  PLOP3.LUT P2, PT, PT, PT, PT, 0x8, 0x0 ;  /* 0x000000000000781c */ /* 0x000fe20003f4e170 */
[----:B--2---:R-:W-:-:S05]  /*28470*/  VIADD R5, R5, 0x1 ;  /* 0x0000000105057836 */ /* 0x004fca0000000000 */
[----:B------:R-:W-:-:S04]  /*28480*/  ISETP.NE.AND P0, PT, R5, 0x2, PT ;  /* 0x000000020500780c */ /* 0x000fc80003f05270 */
[----:B------:R-:W-:Y:S02]  /*28490*/  SEL R6, RZ, 0x1, P0 ;  /* 0x00000001ff067807 */ /* 0x000fe40000000000 */
[----:B------:R-:W-:Y:S01]  /*284a0*/  SEL R8, R5, RZ, P0 ;  /* 0x000000ff05087207 */ /* 0x000fe20000000000 */
[----:B------:R-:W-:Y:S01]  /*284b0*/  VIADD R5, R4, 0xfffffffe ;  /* 0xfffffffe04057836 */ /* 0x000fe20000000000 */
[----:B---3--:R-:W-:-:S03]  /*284c0*/  LOP3.LUT R7, R7, R6, RZ, 0x3c, !PT ;  /* 0x0000000607077212 */ /* 0x008fc600078e3cff */
[----:B------:R0:W-:Y:S01]  /*284d0*/  STL [R1+0xc], R8 ;  /* 0x00000c0801007387 */ /* 0x0001e20000100800 */
[----:B------:R-:W-:-:S03]  /*284e0*/  ISETP.GE.AND P0, PT, R5, R0, PT ;  /* 0x000000000500720c */ /* 0x000fc60003f06270 */
[----:B------:R0:W-:Y:S10]  /*284f0*/  STL [R1+0x10], R7 ;  /* 0x0000100701007387 */ /* 0x0001f40000100800 */
[----:B0-----:R-:W-:Y:S05]  /*28500*/  @!P0 BRA `(.L_x_2587) ;  /* 0x0000000400a88947 */ /* 0x001fea0003800000 */
[C---:B------:R-:W-:Y:S01]  /*28510*/  IMAD R5, R4.reuse, 0x50, R20 ;  /* 0x0000005004057824 */ /* 0x040fe200078e0214 */
[----:B------:R-:W-:-:S03]  /*28520*/  IADD3 R4, R4, -0x1, RZ ;  /* 0xffffffff04047810 */ /* 0x000fc60007ffe0ff */
[----:B------:R-:W-:-:S07]  /*28530*/  VIADD R5, R5, 0xffffff60 ;  /* 0xffffff6005057836 */ /* 0x000fce0000000000 */
.L_x_2604:
        /* <DEDUP_REMOVED lines=9> */
.L_x_2795:
        /* <DEDUP_REMOVED lines=11> */
.L_x_2601:
        /* <DEDUP_REMOVED lines=32> */
.L_x_2796:
        /* <DEDUP_REMOVED lines=8> */
.L_x_2603:
        /* <DEDUP_REMOVED lines=29> */
.L_x_2599:
[----:B------:R-:W-:Y:S05]  /*28ad0*/  BSYNC B1 ;  /* 0x0000000000017941 */ /* 0x000fea0003800000 */
.L_x_2598:
[----:B01----:R-:W2:Y:S04]  /*28ae0*/  LDL.LU R6, [R1+0xc] ;  /* 0x00000c0001067983 */ /* 0x003ea80000300800 */
[----:B------:R-:W3:Y:S01]  /*28af0*/  LDL.LU R7, [R1+0x10] ;  /* 0x0000100001077983 */ /* 0x000ee20000300800 */
[----:B------:R-:W-:Y:S01]  /*28b00*/  IADD3 R4, R4, -0x1, RZ ;  /* 0xffffffff04047810 */ /* 0x000fe20007ffe0ff */
[----:B------:R-:W-:Y:S02]  /*28b10*/  VIADD R5, R5, 0xffffffb0 ;  /* 0xffffffb005057836 */ /* 0x000fe40000000000 */
[----:B--2---:R-:W-:-:S05]  /*28b20*/  VIADD R6, R6, 0x1 ;  /* 0x0000000106067836 */ /* 0x004fca0000000000 */
        /* <DEDUP_REMOVED lines=8> */
.L_x_2587:
[----:B------:R-:W-:Y:S05]  /*28bb0*/  BSYNC B0 ;  /* 0x0000000000007941 */ /* 0x000fea0003800000 */
.L_x_2586:
        /* <DEDUP_REMOVED lines=13> */
[----:B------:R-:W0:Y:S08]  /*28c90*/  FLO.U32 R0, UR4 ;  /* 0x0000000400007d00 */ /* 0x000e3000080e0000 */
        /* <DEDUP_REMOVED lines=9> */
.L_x_2606:
        /* <DEDUP_REMOVED lines=14> */
[----:B------:R-:W-:Y:S01]  /*28e10*/  IMAD.U32 R6, RZ, RZ, UR8 ;  /* 0x00000008ff067e24 */ /* 0x000fe2000f8e00ff */
[----:B0-----:R-:W-:Y:S01]  /*28e20*/  MOV R7, UR9 ;  /* 0x0000000900077c02 */ /* 0x001fe20008000f00 */
[----:B------:R-:W-:Y:S01]  /*28e30*/  IMAD.U32 R10, RZ, RZ, UR4 ;  /* 0x00000004ff0a7e24 */ /* 0x000fe2000f8e00ff */
[----:B------:R-:W-:Y:S01]  /*28e40*/  MOV R8, 0x70 ;  /* 0x0000007000087802 */ /* 0x000fe20000000f00 */
[----:B------:R-:W-:-:S02]  /*28e50*/  IMAD.U32 R11, RZ, RZ, UR5 ;  /* 0x00000005ff0b7e24 */ /* 0x000fc4000f8e00ff */
[----:B------:R-:W-:Y:S02]  /*28e60*/  IMAD.MOV.U32 R12, RZ, RZ, 0x1 ;  /* 0x00000001ff0c7424 */ /* 0x000fe400078e00ff */
[----:B------:R-:W-:-:S07]  /*28e70*/  IMAD.MOV.U32 R13, RZ, RZ, RZ ;  /* 0x000000ffff0d7224 */ /* 0x000fce00078e00ff */
[----:B------:R-:W-:-:S07]  /*28e80*/  LEPC R20, `(.L_x_2608) ;  /* 0x000000001014794e */ /* 0x000fce0000000000 */
[----:B-1----:R-:W-:Y:S05]  /*28e90*/  CALL.ABS.NOINC R2 ;  /* 0x0000000002007343 */ /* 0x002fea0003c00000 */
.L_x_2608:
        /* <DEDUP_REMOVED lines=13> */
[----:B0-----:R-:W-:Y:S01]  /*28f70*/  IMAD.U32 R7, RZ, RZ, UR9 ;  /* 0x00000009ff077e24 */ /* 0x001fe2000f8e00ff */
[----:B------:R-:W-:Y:S01]  /*28f80*/  MOV R13, RZ ;  /* 0x000000ff000d7202 */ /* 0x000fe20000000f00 */
[----:B------:R-:W-:-:S02]  /*28f90*/  IMAD.U32 R10, RZ, RZ, UR4 ;  /* 0x00000004ff0a7e24 */ /* 0x000fc4000f8e00ff */
[----:B------:R-:W-:Y:S02]  /*28fa0*/  IMAD.MOV.U32 R8, RZ, RZ, 0x70 ;  /* 0x00000070ff087424 */ /* 0x000fe400078e00ff */
[----:B-1----:R-:W-:-:S07]  /*28fb0*/  IMAD.MOV.U32 R12, RZ, RZ, 0x1 ;  /* 0x00000001ff0c7424 */ /* 0x002fce00078e00ff */
[----:B------:R-:W-:-:S07]  /*28fc0*/  LEPC R20, `(.L_x_2610) ;  /* 0x000000001014794e */ /* 0x000fce0000000000 */
[----:B--2---:R-:W-:Y:S05]  /*28fd0*/  CALL.ABS.NOINC R2 ;  /* 0x0000000002007343 */ /* 0x004fea0003c00000 */
.L_x_2610:
        /* <DEDUP_REMOVED lines=15> */
[----:B0-----:R-:W-:Y:S05]  /*290d0*/  CALL.ABS.NOINC R2 ;  /* 0x0000000002007343 */ /* 0x001fea0003c00000 */
.L_x_2609:
[----:B------:R-:W2:Y:S01]  /*290e0*/  LDL.LU R2, [R1+0x28] ;  /* 0x0000280001027983 */ /* 0x000ea20000300800 */
[----:B------:R-:W-:-:S03]  /*290f0*/  ULDC.64 UR4, c[0x0][0x9f8] ;  /* 0x00027e0000047ab9 */ /* 0x000fc60000000a00 */
[----:B------:R-:W3:Y:S04]  /*29100*/  LDL.LU R0, [R1+0x2c] ;  /* 0x00002c0001007983 */ /* 0x000ee80000300800 */
[----:B------:R-:W4:Y:S04]  /*29110*/  LDL.LU R4, [R1+0x34] ;  /* 0x0000340001047983 */ /* 0x000f280000300800 */
[----:B------:R-:W4:Y:S01]  /*29120*/  LDL.LU R6, [R1+0x20] ;  /* 0x0000200001067983 */ /* 0x000f220000300800 */
[----:B------:R-:W-:-:S04]  /*29130*/  ISETP.NE.U32.AND P0, PT, RZ, UR4, PT ;  /* 0x00000004ff007c0c */ /* 0x000fc8000bf05070 */
[----:B------:R-:W-:Y:S01]  /*29140*/  ISETP.NE.AND.EX P0, PT, RZ, UR5, PT, P0 ;  /* 0x00000005ff007c0c */ /* 0x000fe2000bf05300 */
[----:B0-----:R-:W0:Y:S02]  /*29150*/  S2R R7, SR_TID.X ;  /* 0x0000000000077919 */ /* 0x001e240000002100 */
        /* <DEDUP_REMOVED lines=9> */
[----:B----4-:R-:W-:-:S06]  /*291f0*/  IMAD.MOV.U32 R0, RZ, RZ, R6 ;  /* 0x000000ffff007224 */ /* 0x010fcc00078e0006 */
[----:B------:R0:W5:Y:S01]  /*29200*/  @P0 LDG.E R0, desc[UR60][R2.64] ;  /* 0x0000003c02000981 */ /* 0x000162000c1e1900 */
[----:B------:R-:W-:Y:S01]  /*29210*/  PLOP3.LUT P1, PT, P6, PT, PT, 0x8, 0x0 ;  /* 0x000000000000781c */ /* 0x000fe2000372e170 */
[----:B0-----:R-:W-:Y:S02]  /*29220*/  IMAD R3, R17, 0x80, R4 ;  /* 0x0000008011037824 */ /* 0x001fe400078e0204 */
[----:B------:R-:W0:Y:S02]  /*29230*/  LDC R4, c[0x0][0x428] ;  /* 0x00010a00ff047b82 */ /* 0x000e240000000800 */
[----:B0-----:R-:W-:-:S13]  /*29240*/  ISETP.NE.AND P0, PT, R4, 0x1, PT ;  /* 0x000000010400780c */ /* 0x001fda0003f05270 */
[----:B------:R-:W0:Y:S08]  /*29250*/  @P0 LDC R5, c[0x0][0x42c] ;  /* 0x00010b00ff050b82 */ /* 0x000e300000000800 */
[----:B------:R-:W1:Y:S01]  /*29260*/  @P0 LDC R2, c[0x0][0x430] ;  /* 0x00010c00ff020b82 */ /* 0x000e620000000800 */
[----:B0-----:R-:W-:Y:S01]  /*29270*/  @P0 IMAD.HI.U32 R4, R18, R5, RZ ;  /* 0x0000000512040227 */ /* 0x001fe200078e00ff */
[----:B------:R-:W-:-:S04]  /*29280*/  MOV R5, R18 ;  /* 0x0000001200057202 */ /* 0x000fc80000000f00 */
[----:B-1----:R-:W-:Y:S02]  /*29290*/  @P0 SHF.R.U32.HI R5, RZ, R2, R4 ;  /* 0x00000002ff050219 */ /* 0x002fe40000011604 */
[----:B------:R-:W-:-:S04]  /*292a0*/  ISETP.NE.U32.AND P0, PT, RZ, UR4, PT ;  /* 0x00000004ff007c0c */ /* 0x000fc8000bf05070 */
[----:B------:R-:W-:-:S04]  /*292b0*/  ISETP.NE.AND.EX P0, PT, RZ, UR5, PT, P0 ;  /* 0x00000005ff007c0c */ /* 0x000fc8000bf05300 */
[----:B------:R-:W-:-:S09]  /*292c0*/  SEL R2, R6, RZ, !P0 ;  /* 0x000000ff06027207 */ /* 0x000fd20004000000 */
.L_x_2611:
        /* <DEDUP_REMOVED lines=16> */
.L_x_2612:
        /* <DEDUP_REMOVED lines=15> */
.L_x_2613:
        /* <DEDUP_REMOVED lines=15> */
.L_x_2614:
        /* <DEDUP_REMOVED lines=18> */
.L_x_2799:
[----:B------:R-:W-:Y:S01]  /*296d0*/  UMOV UR4, 0xffffffff ;  /* 0xffffffff00047882 */ /* 0x000fe20000000000 */
[----:B------:R-:W-:Y:S02]  /*296e0*/  SHF.R.S32.HI R17, RZ, 0x1f, R0 ;  /* 0x0000001fff117819 */ /* 0x000fe40000011400 */
[----:B------:R-:W-:Y:S05]  /*296f0*/  BRA.DIV UR4, `(.L_x_2616) ;  /* 0x0000005604787947 */ /* 0x000fea000b800000 */
[----:B------:R-:W-:-:S13]  /*29700*/  ELECT P6, URZ, PT ;  /* 0x00000000003f782f */ /* 0x000fda00038c0000 */
.L_x_2802:
[----:B------:R-:W-:Y:S05]  /*29710*/  @!P6 BRA `(.L_x_2617) ;  /* 0x000000040034e947 */ /* 0x000fea0003800000 */
[----:B------:R-:W-:-:S04]  /*29720*/  ISETP.NE.U32.AND P0, PT, R8, RZ, PT ;  /* 0x000000ff0800720c */ /* 0x000fc80003f05070 */
        /* <DEDUP_REMOVED lines=19> */
.L_x_2618:
        /* <DEDUP_REMOVED lines=9> */
.L_x_2803:
        /* <DEDUP_REMOVED lines=11> */
.L_x_2620:
        /* <DEDUP_REMOVED lines=37> */
.L_x_2617:
        /* <DEDUP_REMOVED lines=55> */
.L_x_2804:
[----:B------:R-:W-:Y:S05]  /*29f60*/  BSYNC B0 ;  /* 0x0000000000007941 */ /* 0x000fea0003800000 */
.L_x_2621:
[----:B0-----:R-:W2:Y:S01]  /*29f70*/  LDL R3, [R1+0x24] ;  /* 0x0000240001037983 */ /* 0x001ea20000100800 */
[----:B------:R-:W-:Y:S01]  /*29f80*/  BSSY B0, `(.L_x_2623) ;  /* 0x00001c4000007945 */ /* 0x000fe20003800000 */
[----:B--2---:R-:W-:-:S13]  /*29f90*/  ISETP.GE.AND P0, PT, R3, 0x2, PT ;  /* 0x000000020300780c */ /* 0x004fda0003f06270 */
[----:B------:R-:W-:Y:S05]  /*29fa0*/  @!P0 BRA `(.L_x_2624) ;  /* 0x0000001c00048947 */ /* 0x000fea0003800000 */
[C---:B------:R-:W-:Y:S01]  /*29fb0*/  LOP3.LUT R2, R3.reuse, 0x1, RZ, 0xc0, !PT ;  /* 0x0000000103027812 */ /* 0x040fe200078ec0ff */
[----:B------:R-:W-:Y:S03]  /*29fc0*/  BSSY B1, `(.L_x_2625) ;  /* 0x000009a000017945 */ /* 0x000fe60003800000 */
[----:B------:R-:W-:Y:S01]  /*29fd0*/  ISETP.NE.U32.AND P0, PT, R2, 0x1, PT ;  /* 0x000000010200780c */ /* 0x000fe20003f05070 */
[----:B------:R-:W-:-:S04]  /*29fe0*/  VIADD R2, R3, 0xfffffffe ;  /* 0xfffffffe03027836 */ /* 0x000fc80000000000 */
[----:B------:R-:W-:-:S08]  /*29ff0*/  IMAD.MOV.U32 R7, RZ, RZ, R2 ;  /* 0x000000ffff077224 */ /* 0x000fd000078e0002 */
[----:B------:R-:W-:Y:S05]  /*2a000*/  @!P0 BRA `(.L_x_2626) ;  /* 0x0000000800548947 */ /* 0x000fea0003800000 */
[----:B------:R-:W2:Y:S04]  /*2a010*/  LDL R10, [R1] ;  /* 0x00000000010a7983 */ /* 0x000ea80000100800 */
[----:B------:R-:W3:Y:S01]  /*2a020*/  LDL R3, [R1+0x8] ;  /* 0x0000080001037983 */ /* 0x000ee20000100800 */
[----:B------:R-:W-:Y:S01]  /*2a030*/  BSSY B2, `(.L_x_2627) ;  /* 0x000008e000027945 */ /* 0x000fe20003800000 */
[----:B--2---:R-:W-:-:S04]  /*2a040*/  IADD3 R12, R10, 0x1, RZ ;  /* 0x000000010a0c7810 */ /* 0x004fc80007ffe0ff */
[----:B------:R-:W-:-:S04]  /*2a050*/  ISETP.NE.AND P0, PT, R12, 0x2, PT ;  /* 0x000000020c00780c */ /* 0x000fc80003f05270 */
[----:B------:R-:W-:Y:S02]  /*2a060*/  SEL R13, RZ, 0x1, P0 ;  /* 0x00000001ff0d7807 */ /* 0x000fe40000000000 */
[----:B------:R-:W-:Y:S02]  /*2a070*/  SEL R12, R12, RZ, P0 ;  /* 0x000000ff0c0c7207 */ /* 0x000fe40000000000 */
[----:B---3--:R-:W-:Y:S01]  /*2a080*/  LOP3.LUT R13, R3, R13, RZ, 0x3c, !PT ;  /* 0x0000000d030d7212 */ /* 0x008fe200078e3cff */
[----:B------:R-:W-:Y:S06]  /*2a090*/  @!P6 BRA `(.L_x_2628) ;  /* 0x00000008001ce947 */ /* 0x000fec0003800000 */
[----:B------:R-:W-:Y:S01]  /*2a0a0*/  ISETP.NE.U32.AND P0, PT, R8, RZ, PT ;  /* 0x000000ff0800720c */ /* 0x000fe20003f05070 */
[----:B------:R-:W-:Y:S02]  /*2a0b0*/  IMAD.MOV.U32 R3, RZ, RZ, R2 ;  /* 0x000000ffff037224 */ /* 0x000fe400078e0002 */
[----:B------:R-:W-:Y:S01]  /*2a0c0*/  IMAD.MOV.U32 R7, RZ, RZ, R6 ;  /* 0x000000ffff077224 */ /* 0x000fe200078e0006 */
[----:B------:R-:W-:-:S13]  /*2a0d0*/  ISETP.NE.AND.EX P0, PT, R9, RZ, PT, P0 ;  /* 0x000000ff0900720c */ /* 0x000fda0003f05300 */
[----:B------:R-:W-:Y:S05]  /*2a0e0*/  @!P0 BRA `(.L_x_2629) ;  /* 0x0000000000488947 */ /* 0x000fea0003800000 */
[----:B------:R-:W0:Y:S01]  /*2a0f0*/  LDC R14, c[0x0][0x41c] ;  /* 0x00010700ff0e7b82 */ /* 0x000e220000000800 */
[----:B------:R-:W-:Y:S01]  /*2a100*/  MOV R3, R2 ;  /* 0x0000000200037202 */ /* 0x000fe20000000f00 */
[----:B------:R-:W-:Y:S02]  /*2a110*/  ULDC.64 UR4, c[0x0][0x408] ;  /* 0x0001020000047ab9 */ /* 0x000fe40000000a00 */
[----:B------:R-:W-:-:S04]  /*2a120*/  IMAD R7, R17, UR4, RZ ;  /* 0x0000000411077c24 */ /* 0x000fc8000f8e02ff */
[----:B------:R-:W-:Y:S01]  /*2a130*/  IMAD R7, R0, UR5, R7 ;  /* 0x0000000500077c24 */ /* 0x000fe2000f8e0207 */
[----:B0-----:R-:W-:-:S13]  /*2a140*/  ISETP.NE.AND P0, PT, R14, 0x1, PT ;  /* 0x000000010e00780c */ /* 0x001fda0003f05270 */
[----:B------:R-:W0:Y:S02]  /*2a150*/  @P0 LDC.64 R10, c[0x0][0x420] ;  /* 0x00010800ff0a0b82 */ /* 0x000e240000000a00 */
[----:B0-----:R-:W-:-:S05]  /*2a160*/  @P0 IMAD.HI.U32 R10, R2, R10, RZ ;  /* 0x0000000a020a0227 */ /* 0x001fca00078e00ff */
[----:B------:R-:W-:-:S04]  /*2a170*/  @P0 SHF.R.U32.HI R3, RZ, R11, R10 ;  /* 0x0000000bff030219 */ /* 0x000fc8000001160a */
[--C-:B------:R-:W-:Y:S01]  /*2a180*/  SHF.R.S32.HI R11, RZ, 0x1f, R3.reuse ;  /* 0x0000001fff0b7819 */ /* 0x100fe20000011403 */
[----:B------:R-:W-:Y:S01]  /*2a190*/  IMAD.MOV.U32 R10, RZ, RZ, R3 ;  /* 0x000000ffff0a7224 */ /* 0x000fe200078e0003 */
[----:B------:R-:W-:-:S03]  /*2a1a0*/  IADD3 R3, -R3, RZ, RZ ;  /* 0x000000ff03037210 */ /* 0x000fc60007ffe1ff */
[----:B------:R-:W-:-:S04]  /*2a1b0*/  IMAD.WIDE.U32 R10, R0, UR4, R10 ;  /* 0x00000004000a7c25 */ /* 0x000fc8000f8e000a */
[----:B------:R-:W-:Y:S01]  /*2a1c0*/  IMAD.IADD R7, R7, 0x1, R11 ;  /* 0x0000000107077824 */ /* 0x000fe200078e020b */
[----:B------:R-:W-:Y:S01]  /*2a1d0*/  LEA R8, P0, R10, R8, 0x2 ;  /* 0x000000080a087211 */ /* 0x000fe200078010ff */
[----:B------:R-:W-:-:S03]  /*2a1e0*/  IMAD R3, R14, R3, R2 ;  /* 0x000000030e037224 */ /* 0x000fc600078e0202 */
[----:B------:R-:W-:-:S05]  /*2a1f0*/  LEA.HI.X R9, R10, R9, R7, 0x2, P0 ;  /* 0x000000090a097211 */ /* 0x000fca00000f1407 */
[----:B------:R0:W5:Y:S04]  /*2a200*/  LDG.E R7, desc[UR60][R8.64] ;  /* 0x0000003c08077981 */ /* 0x000168000c1e1900 */
.L_x_2629:
[----:B0-----:R-:W0:Y:S01]  /*2a210*/  S2R R9, SR_CgaCtaId ;  /* 0x0000000000097919 */ /* 0x001e220000008800 */
[----:B------:R-:W-:-:S04]  /*2a220*/  MOV R8, 0x400 ;  /* 0x0000040000087802 */ /* 0x000fc80000000f00 */
[----:B0-----:R-:W-:Y:S02]  /*2a230*/  LEA R8, R9, R8, 0x18 ;  /* 0x0000000809087211 */ /* 0x001fe400078ec0ff */
[----:B------:R-:W-:-:S03]  /*2a240*/  SHF.L.U32 R9, R13, 0x1f, RZ ;  /* 0x0000001f0d097819 */ /* 0x000fc600000006ff */
[----:B------:R-:W-:-:S04]  /*2a250*/  IMAD R8, R12, 0x8, R8 ;  /* 0x000000080c087824 */ /* 0x000fc800078e0208 */
[----:B------:R-:W0:Y:S02]  /*2a260*/  SYNCS.PHASECHK.TRANS64.TRYWAIT P0, [R8+URZ+0x38840], R9 ;  /* 0x03884009080075a7 */ /* 0x000e24000800017f */
[----:B0-----:R-:W-:Y:S05]  /*2a270*/  @!P0 BRA `(.L_x_2630) ;  /* 0x0000004800ec8947 */ /* 0x001fea0003800000 */
.L_x_2805:
        /* <DEDUP_REMOVED lines=11> */
.L_x_2631:
        /* <DEDUP_REMOVED lines=41> */
.L_x_2806:
        /* <DEDUP_REMOVED lines=10> */
.L_x_2633:
[----:B------:R-:W2:Y:S02]  /*2a660*/  LDL R9, [R1+0x14] ;  /* 0x0000140001097983 */ /* 0x000ea40000100800 */
[----:B--2---:R-:W-:-:S13]  /*2a670*/  LOP3.LUT P0, RZ, R9, 0x40, RZ, 0xc0, !PT ;  /* 0x0000004009ff7812 */ /* 0x004fda000780c0ff */
[----:B------:R-:W-:Y:S05]  /*2a680*/  @P0 BRA `(.L_x_2634) ;  /* 0x0000000000040947 */ /* 0x000fea0003800000 */
[----:B------:R-:W-:Y:S01]  /*2a690*/  BPT.TRAP 0x1 ;  /* 0x000000040000795c */ /* 0x000fe20000300000 */
.L_x_2634:
        /* <DEDUP_REMOVED lines=30> */
[----:B------:R-:W-:Y:S01]  /*2a880*/  MOV R4, R3 ;  /* 0x0000000300047202 */ /* 0x000fe20000000f00 */
        /* <DEDUP_REMOVED lines=8> */
.L_x_2628:
[----:B------:R-:W-:Y:S05]  /*2a910*/  BSYNC B2 ;  /* 0x0000000000027941 */ /* 0x000fea0003800000 */
.L_x_2627:
[----:B------:R-:W2:Y:S04]  /*2a920*/  LDL.LU R3, [R1+0x24] ;  /* 0x0000240001037983 */ /* 0x000ea80000300800 */
[----:B------:R0:W-:Y:S04]  /*2a930*/  STL [R1], R12 ;  /* 0x0000000c01007387 */ /* 0x0001e80000100800 */
[----:B------:R0:W-:Y:S02]  /*2a940*/  STL [R1+0x8], R13 ;  /* 0x0000080d01007387 */ /* 0x0001e40000100800 */
[----:B0-2---:R-:W-:-:S07]  /*2a950*/  VIADD R7, R3, 0xfffffffd ;  /* 0xfffffffd03077836 */ /* 0x005fce0000000000 */
.L_x_2626:
[----:B------:R-:W-:Y:S05]  /*2a960*/  BSYNC B1 ;  /* 0x0000000000017941 */ /* 0x000fea0003800000 */
.L_x_2625:
[----:B------:R-:W-:-:S13]  /*2a970*/  ISETP.NE.AND P0, PT, R2, RZ, PT ;  /* 0x000000ff0200720c */ /* 0x000fda0003f05270 */
[----:B------:R-:W-:Y:S05]  /*2a980*/  @!P0 BRA `(.L_x_2624) ;  /* 0x00000010008c8947 */ /* 0x000fea0003800000 */
[----:B------:R-:W-:-:S07]  /*2a990*/  IMAD.MOV.U32 R11, RZ, RZ, R6 ;  /* 0x000000ffff0b7224 */ /* 0x000fce00078e0006 */
.L_x_2651:
        /* <DEDUP_REMOVED lines=24> */
[----:B------:R-:W-:Y:S01]  /*2ab20*/  IMAD R10, R0, UR7, R10 ;  /* 0x00000007000a7c24 */ /* 0x000fe2000f8e020a */
[----:B------:R-:W-:Y:S01]  /*2ab30*/  IADD3 R12, -R2, RZ, RZ ;  /* 0x000000ff020c7210 */ /* 0x000fe20007ffe1ff */
[----:B------:R-:W-:-:S04]  /*2ab40*/  IMAD.WIDE.U32 R2, R0, UR6, R2 ;  /* 0x0000000600027c25 */ /* 0x000fc8000f8e0002 */
[----:B------:R-:W-:Y:S01]  /*2ab50*/  IMAD.IADD R3, R10, 0x1, R3 ;  /* 0x000000010a037824 */ /* 0x000fe200078e0203 */
[----:B------:R-:W-:Y:S01]  /*2ab60*/  LEA R10, P0, R2, UR4, 0x2 ;  /* 0x00000004020a7c11 */ /* 0x000fe2000f8010ff */
[----:B------:R-:W-:-:S03]  /*2ab70*/  IMAD R12, R11, R12, R7 ;  /* 0x0000000c0b0c7224 */ /* 0x000fc600078e0207 */
[----:B------:R-:W-:-:S06]  /*2ab80*/  LEA.HI.X R11, R2, UR5, R3, 0x2, P0 ;  /* 0x00000005020b7c11 */ /* 0x000fcc00080f1403 */
[----:B------:R0:W5:Y:S03]  /*2ab90*/  LDG.E R11, desc[UR60][R10.64] ;  /* 0x0000003c0a0b7981 */ /* 0x000166000c1e1900 */
.L_x_2637:
[----:B------:R-:W1:Y:S01]  /*2aba0*/  S2R R3, SR_CgaCtaId ;  /* 0x0000000000037919 */ /* 0x000e620000008800 */
[----:B------:R-:W-:-:S04]  /*2abb0*/  MOV R2, 0x400 ;  /* 0x0000040000027802 */ /* 0x000fc80000000f00 */
[----:B-1----:R-:W-:Y:S02]  /*2abc0*/  LEA R2, R3, R2, 0x18 ;  /* 0x0000000203027211 */ /* 0x002fe400078ec0ff */
[----:B------:R-:W-:-:S03]  /*2abd0*/  SHF.L.U32 R3, R9, 0x1f, RZ ;  /* 0x0000001f09037819 */ /* 0x000fc600000006ff */
[----:B------:R-:W-:-:S04]  /*2abe0*/  IMAD R2, R8, 0x8, R2 ;  /* 0x0000000808027824 */ /* 0x000fc800078e0202 */
[----:B------:R-:W1:Y:S02]  /*2abf0*/  SYNCS.PHASECHK.TRANS64.TRYWAIT P0, [R2+URZ+0x38840], R3 ;  /* 0x03884003020075a7 */ /* 0x000e64000800017f */
[----:B-1----:R-:W-:Y:S05]  /*2ac00*/  @!P0 BRA `(.L_x_2638) ;  /* 0x0000004000b08947 */ /* 0x002fea0003800000 */
.L_x_2807:
        /* <DEDUP_REMOVED lines=11> */
.L_x_2639:
        /* <DEDUP_REMOVED lines=41> */
.L_x_2808:
        /* <DEDUP_REMOVED lines=10> */
.L_x_2641:
[----:B------:R-:W2:Y:S02]  /*2aff0*/  LDL R3, [R1+0x14] ;  /* 0x0000140001037983 */ /* 0x000ea40000100800 */
[----:B--2---:R-:W-:-:S13]  /*2b000*/  LOP3.LUT P0, RZ, R3, 0x40, RZ, 0xc0, !PT ;  /* 0x0000004003ff7812 */ /* 0x004fda000780c0ff */
[----:B------:R-:W-:Y:S05]  /*2b010*/  @P0 BRA `(.L_x_2642) ;  /* 0x0000000000040947 */ /* 0x000fea0003800000 */
[----:B------:R-:W-:Y:S01]  /*2b020*/  BPT.TRAP 0x1 ;  /* 0x000000040000795c */ /* 0x000fe20000300000 */
.L_x_2642:
        /* <DEDUP_REMOVED lines=15> */
[----:B------:R-:W-:Y:S01]  /*2b120*/  MOV R4, R12 ;  /* 0x0000000c00047202 */ /* 0x000fe20000000f00 */
        /* <DEDUP_REMOVED lines=23> */
.L_x_2636:
[----:B------:R-:W-:Y:S05]  /*2b2a0*/  BSYNC B1 ;  /* 0x0000000000017941 */ /* 0x000fea0003800000 */
.L_x_2635:
        /* <DEDUP_REMOVED lines=29> */
[----:B------:R-:W-:-:S05]  /*2b480*/  LEA.HI.X R13, R2, UR5, R11, 0x2, P0 ;  /* 0x00000005020d7c11 */ /* 0x000fca00080f140b */
[----:B------:R1:W5:Y:S04]  /*2b490*/  LDG.E R11, desc[UR60][R12.64] ;  /* 0x0000003c0c0b7981 */ /* 0x000368000c1e1900 */
.L_x_2645:
[----:B------:R-:W2:Y:S01]  /*2b4a0*/  S2R R3, SR_CgaCtaId ;  /* 0x0000000000037919 */ /* 0x000ea20000008800 */
[----:B------:R-:W-:-:S04]  /*2b4b0*/  MOV R2, 0x400 ;  /* 0x0000040000027802 */ /* 0x000fc80000000f00 */
[----:B--2---:R-:W-:Y:S02]  /*2b4c0*/  LEA R2, R3, R2, 0x18 ;  /* 0x0000000203027211 */ /* 0x004fe400078ec0ff */
[----:B------:R-:W-:-:S03]  /*2b4d0*/  SHF.L.U32 R3, R14, 0x1f, RZ ;  /* 0x0000001f0e037819 */ /* 0x000fc600000006ff */
[----:B------:R-:W-:-:S04]  /*2b4e0*/  IMAD R2, R15, 0x8, R2 ;  /* 0x000000080f027824 */ /* 0x000fc800078e0202 */
[----:B------:R-:W2:Y:S02]  /*2b4f0*/  SYNCS.PHASECHK.TRANS64.TRYWAIT P0, [R2+URZ+0x38840], R3 ;  /* 0x03884003020075a7 */ /* 0x000ea4000800017f */
[----:B--2---:R-:W-:Y:S05]  /*2b500*/  @!P0 BRA `(.L_x_2646) ;  /* 0x0000003800988947 */ /* 0x004fea0003800000 */
.L_x_2809:
        /* <DEDUP_REMOVED lines=11> */
.L_x_2647:
        /* <DEDUP_REMOVED lines=40> */
.L_x_2810:
        /* <DEDUP_REMOVED lines=10> */
.L_x_2649:
[----:B------:R-:W2:Y:S02]  /*2b8e0*/  LDL R3, [R1+0x14] ;  /* 0x0000140001037983 */ /* 0x000ea40000100800 */
[----:B--2---:R-:W-:-:S13]  /*2b8f0*/  LOP3.LUT P0, RZ, R3, 0x40, RZ, 0xc0, !PT ;  /* 0x0000004003ff7812 */ /* 0x004fda000780c0ff */
[----:B------:R-:W-:Y:S05]  /*2b900*/  @P0 BRA `(.L_x_2650) ;  /* 0x0000000000040947 */ /* 0x000fea0003800000 */
[----:B------:R-:W-:Y:S01]  /*2b910*/  BPT.TRAP 0x1 ;  /* 0x000000040000795c */ /* 0x000fe20000300000 */
.L_x_2650:
        /* <DEDUP_REMOVED lines=38> */
.L_x_2644:
[----:B------:R-:W-:Y:S05]  /*2bb80*/  BSYNC B1 ;  /* 0x0000000000017941 */ /* 0x000fea0003800000 */
.L_x_2643:
[C---:B------:R-:W-:Y:S01]  /*2bb90*/  ISETP.GT.AND P0, PT, R7.reuse, 0x1, PT ;  /* 0x000000010700780c */ /* 0x040fe20003f04270 */
[----:B------:R-:W-:-:S12]  /*2bba0*/  VIADD R7, R7, 0xfffffffe ;  /* 0xfffffffe07077836 */ /* 0x000fd80000000000 */
[----:B------:R-:W-:Y:S05]  /*2bbb0*/  @P0 BRA `(.L_x_2651) ;  /* 0xffffffec00780947 */ /* 0x000fea000383ffff */
.L_x_2624:
[----:B------:R-:W-:Y:S05]  /*2bbc0*/  BSYNC B0 ;  /* 0x0000000000007941 */ /* 0x000fea0003800000 */
.L_x_2623:
        /* <DEDUP_REMOVED lines=8> */
[----:B------:R-:W1:Y:S02]  /*2bc50*/  FLO.U32 R0, UR4 ;  /* 0x0000000400007d00 */ /* 0x000e6400080e0000 */
        /* <DEDUP_REMOVED lines=8> */
.L_x_2653:
[----:B------:R-:W-:Y:S05]  /*2bce0*/  BSYNC B0 ;  /* 0x0000000000007941 */ /* 0x000fea0003800000 */
.L_x_2652:
        /* <DEDUP_REMOVED lines=11> */
.L_x_2811:
[----:B------:R-:W2:Y:S01]  /*2bda0*/  S2R R2, SR_TID.X ;  /* 0x0000000000027919 */ /* 0x000ea20000002100 */
[----:B------:R-:W-:-:S04]  /*2bdb0*/  UPRMT UR4, UR38, 0x9910, URZ ;  /* 0x0000991026047896 */ /* 0x000fc8000800003f */
[----:B------:R-:W-:Y:S01]  /*2bdc0*/  UISETP.NE.AND UP0, UPT, UR4, 0x2, UPT ;  /* 0x000000020400788c */ /* 0x000fe2000bf05270 */
[----:B--2---:R-:W-:-:S04]  /*2bdd0*/  LOP3.LUT R2, R2, 0x7f, RZ, 0xc0, !PT ;  /* 0x0000007f02027812 */ /* 0x004fc800078ec0ff */
[----:B------:R-:W-:-:S13]  /*2bde0*/  ISETP.NE.AND P0, PT, R2, RZ, PT ;  /* 0x000000ff0200720c */ /* 0x000fda0003f05270 */
[----:B-1----:R-:W-:-:S04]  /*2bdf0*/  @!P0 MOV R0, 0xa000 ;  /* 0x0000a00000008802 */ /* 0x002fc80000000f00 */
[----:B------:R1:W-:Y:S01]  /*2be00*/  @!P0 SYNCS.ARRIVE.TRANS64 RZ, [R3+URZ+0x38850], R0 ;  /* 0x0388500003ff89a7 */ /* 0x0003e2000800003f */
[----:B------:R-:W-:-:S13]  /*2be10*/  PLOP3.LUT P0, PT, PT, PT, UP0, 0x40, 0x0 ;  /* 0x000000000000781c */ /* 0x000fda0003f0e808 */
[----:B-1----:R-:W-:Y:S05]  /*2be20*/  @!P0 BRA `(.L_x_2657) ;  /* 0x0000000000048947 */ /* 0x002fea0003800000 */
[----:B------:R-:W-:Y:S01]  /*2be30*/  BPT.TRAP 0x1 ;  /* 0x000000040000795c */ /* 0x000fe20000300000 */
.L_x_2657:
[----:B------:R-:W2:Y:S02]  /*2be40*/  LDL R0, [R1+0x14] ;  /* 0x0000140001007983 */ /* 0x000ea40000100800 */
[----:B--2---:R-:W-:-:S13]  /*2be50*/  LOP3.LUT P0, RZ, R0, 0x40, RZ, 0xc0, !PT ;  /* 0x0000004000ff7812 */ /* 0x004fda000780c0ff */
[----:B------:R-:W-:Y:S05]  /*2be60*/  @P0 BRA `(.L_x_2658) ;  /* 0x0000000000040947 */ /* 0x000fea0003800000 */
[----:B------:R-:W-:Y:S01]  /*2be70*/  BPT.TRAP 0x1 ;  /* 0x000000040000795c */ /* 0x000fe20000300000 */
.L_x_2658:
[----:B------:R-:W2:Y:S01]  /*2be80*/  LDL R0, [R1] ;  /* 0x0000000001007983 */ /* 0x000ea20000100800 */
        /* <DEDUP_REMOVED lines=36> */
.L_x_2655:
[----:B------:R-:W-:Y:S05]  /*2c0d0*/  BSYNC B0 ;  /* 0x0000000000007941 */ /* 0x000fea0003800000 */
.L_x_2654:
        /* <DEDUP_REMOVED lines=9> */
.L_x_2607:
[----:B------:R-:W-:Y:S05]  /*2c170*/  BSYNC B6 ;  /* 0x0000000000067941 */ /* 0x000fea0003800000 */
.L_x_2605:
[----:B------:R-:W-:-:S03]  /*2c180*/  UMOV UR4, 0xffffffff ;  /* 0xffffffff00047882 */ /* 0x000fc60000000000 */
[----:B------:R-:W-:Y:S05]  /*2c190*/  BRA.DIV UR4, `(.L_x_2659) ;  /* 0x0000002e04b07947 */ /* 0x000fea000b800000 */
[----:B------:R2:W3:Y:S04]  /*2c1a0*/  SHFL.IDX PT, R4, R16, RZ, 0x1f ;  /* 0x00001fff10047589 */ /* 0x0004e800000e0000 */
[----:B------:R-:W4:Y:S02]  /*2c1b0*/  SHFL.IDX PT, R16, R16, 0x1, 0x1f ;  /* 0x00201f0010107f89 */ /* 0x000f2400000e0000 */
.L_x_2815:
[----:B-1----:R-:W0:Y:S01]  /*2c1c0*/  S2R R0, SR_TID.X ;  /* 0x0000000000007919 */ /* 0x002e220000002100 */
[----:B------:R-:W-:Y:S01]  /*2c1d0*/  ULDC UR4, c[0x0][0xc14] ;  /* 0x0003050000047ab9 */ /* 0x000fe20000000800 */
[----:B------:R-:W-:Y:S01]  /*2c1e0*/  BSSY B0, `(.L_x_2660) ;  /* 0x000000b000007945 */ /* 0x000fe20003800000 */
[----:B------:R-:W-:Y:S01]  /*2c1f0*/  IMAD.MOV.U32 R17, RZ, RZ, RZ ;  /* 0x000000ffff117224 */ /* 0x000fe200078e00ff */
[----:B0-----:R-:W-:Y:S02]  /*2c200*/  LOP3.LUT R7, R0, 0x1f, RZ, 0xc0, !PT ;  /* 0x0000001f00077812 */ /* 0x001fe400078ec0ff */
[----:B------:R-:W-:Y:S02]  /*2c210*/  MOV R0, UR4 ;  /* 0x0000000400007c02 */ /* 0x000fe40008000f00 */
[C---:B------:R-:W-:Y:S01]  /*2c220*/  ISETP.NE.AND P0, PT, R7.reuse, 0x1f, PT ;  /* 0x0000001f0700780c */ /* 0x040fe20003f05270 */
[----:B------:R-:W-:-:S05]  /*2c230*/  IMAD.IADD R5, R7, 0x1, R19 ;  /* 0x0000000107057824 */ /* 0x000fca00078e0213 */
[----:B------:R-:W-:-:S13]  /*2c240*/  ISETP.GE.OR P0, PT, R5, R0, !P0 ;  /* 0x000000000500720c */ /* 0x000fda0004706670 */
[----:B------:R-:W-:Y:S05]  /*2c250*/  @P0 BRA `(.L_x_2661) ;  /* 0x00000000000c0947 */ /* 0x000fea0003800000 */
[----:B------:R-:W0:Y:S02]  /*2c260*/  LDC.64 R2, c[0x0][0xc58] ;  /* 0x00031600ff027b82 */ /* 0x000e240000000a00 */
[----:B0-----:R-:W-:-:S05]  /*2c270*/  IMAD.WIDE R2, R5, 0x4, R2 ;  /* 0x0000000405027825 */ /* 0x001fca00078e0202 */
[----:B------:R0:W5:Y:S02]  /*2c280*/  LDG.E R17, desc[UR60][R2.64] ;  /* 0x0000003c02117981 */ /* 0x000164000c1e1900 */
.L_x_2661:
[----:B------:R-:W-:Y:S05]  /*2c290*/  BSYNC B0 ;  /* 0x0000000000007941 */ /* 0x000fea0003800000 */
.L_x_2660:
        /* <DEDUP_REMOVED lines=20> */
[----:B0-----:R-:W-:-:S04]  /*2c3e0*/  SEL R7, R14, RZ, P0 ;  /* 0x000000ff0e077207 */ /* 0x001fc80000000000 */
[----:B------:R-:W-:-:S05]  /*2c3f0*/  IADD3 R2, R6, R7, RZ ;  /* 0x0000000706027210 */ /* 0x000fca0007ffe0ff */
[----:B------:R0:W1:Y:S02]  /*2c400*/  SHFL.IDX PT, R14, R2, 0x1f, 0x1f ;  /* 0x03e01f00020e7f89 */ /* 0x00006400000e0000 */
.L_x_2823:
[----:B------:R-:W-:Y:S02]  /*2c410*/  ULDC UR4, c[0x0][0xc10] ;  /* 0x0003040000047ab9 */ /* 0x000fe40000000800 */
[----:B------:R-:W-:-:S04]  /*2c420*/  IMAD.U32 R5, RZ, RZ, UR4 ;  /* 0x00000004ff057e24 */ /* 0x000fc8000f8e00ff */
[----:B-1----:R-:W-:-:S04]  /*2c430*/  IMAD R3, R14, R5, RZ ;  /* 0x000000050e037224 */ /* 0x002fc800078e02ff */
[----:B--2-4-:R-:W-:-:S05]  /*2c440*/  IMAD.IADD R16, R16, 0x1, R3 ;  /* 0x0000000110107824 */ /* 0x014fca00078e0203 */
[----:B---3--:R-:W-:-:S13]  /*2c450*/  ISETP.GT.AND P0, PT, R16, R4, PT ;  /* 0x000000041000720c */ /* 0x008fda0003f04270 */
[----:B------:R-:W-:Y:S05]  /*2c460*/  @P0 BRA `(.L_x_2663) ;  /* 0x0000000000b40947 */ /* 0x000fea0003800000 */
[----:B------:R-:W1:Y:S02]  /*2c470*/  LDC R0, c[0x0][0xc14] ;  /* 0x00030500ff007b82 */ /* 0x000e640000000800 */
.L_x_2668:
        /* <DEDUP_REMOVED lines=14> */
.L_x_2666:
[----:B------:R-:W-:Y:S05]  /*2c560*/  BSYNC B0 ;  /* 0x0000000000007941 */ /* 0x000fea0003800000 */
.L_x_2665:
        /* <DEDUP_REMOVED lines=11> */
[----:B0-----:R-:W-:-:S05]  /*2c620*/  IMAD.IADD R3, R13, 0x1, R14 ;  /* 0x000000010d037824 */ /* 0x001fca00078e020e */
        /* <DEDUP_REMOVED lines=11> */
.L_x_2831:
[----:B------:R-:W-:Y:S02]  /*2c6e0*/  ULDC UR4, c[0x0][0xc10] ;  /* 0x0003040000047ab9 */ /* 0x000fe40000000800 */
[----:B------:R-:W-:-:S04]  /*2c6f0*/  IMAD.U32 R5, RZ, RZ, UR4 ;  /* 0x00000004ff057e24 */ /* 0x000fc8000f8e00ff */
[----:B-1----:R-:W-:-:S05]  /*2c700*/  IMAD R3, R14, R5, RZ ;  /* 0x000000050e037224 */ /* 0x002fca00078e02ff */
[----:B------:R-:W-:-:S04]  /*2c710*/  IADD3 R16, R3, R16, RZ ;  /* 0x0000001003107210 */ /* 0x000fc80007ffe0ff */
[----:B------:R-:W-:-:S13]  /*2c720*/  ISETP.GT.AND P0, PT, R16, R4, PT ;  /* 0x000000041000720c */ /* 0x000fda0003f04270 */
[----:B------:R-:W-:Y:S05]  /*2c730*/  @!P0 BRA `(.L_x_2668) ;  /* 0xfffffffc00508947 */ /* 0x000fea000383ffff */
.L_x_2663:
        /* <DEDUP_REMOVED lines=8> */
.L_x_2835:
[----:B------:R-:W-:Y:S01]  /*2c7c0*/  ISETP.NE.AND P0, PT, R3, RZ, PT ;  /* 0x000000ff0300720c */ /* 0x000fe20003f05270 */
[----:B------:R-:W-:-:S12]  /*2c7d0*/  IMAD.MOV.U32 R7, RZ, RZ, RZ ;  /* 0x000000ffff077224 */ /* 0x000fd800078e00ff */
[----:B------:R-:W-:Y:S05]  /*2c7e0*/  @!P0 BRA `(.L_x_2670) ;  /* 0x0000000000108947 */ /* 0x000fea0003800000 */
[----:B------:R-:W-:Y:S01]  /*2c7f0*/  UMOV UR4, 0xffffffff ;  /* 0xffffffff00047882 */ /* 0x000fe20000000000 */
[----:B------:R-:W-:Y:S02]  /*2c800*/  IADD3 R12, R6, -0x1, RZ ;  /* 0xffffffff060c7810 */ /* 0x000fe40007ffe0ff */
[----:B------:R-:W-:Y:S05]  /*2c810*/  BRA.DIV UR4, `(.L_x_2671) ;  /* 0x0000003204447947 */ /* 0x000fea000b800000 */
[----:B------:R3:W4:Y:S02]  /*2c820*/  SHFL.IDX PT, R7, R2, R12, 0x1f ;  /* 0x00001f0c02077589 */ /* 0x00072400000e0000 */
.L_x_2670:
[----:B0--3--:R-:W0:Y:S01]  /*2c830*/  LDC.64 R2, c[0x0][0xc68] ;  /* 0x00031a00ff027b82 */ /* 0x009e220000000a00 */
[----:B------:R-:W-:-:S04]  /*2c840*/  IMAD.IADD R19, R6, 0x1, R19 ;  /* 0x0000000106137824 */ /* 0x000fc800078e0213 */
        /* <DEDUP_REMOVED lines=9> */
[----:B0-----:R-:W-:-:S05]  /*2c8e0*/  IADD3 R2, RZ, -R3, RZ ;  /* 0x80000003ff027210 */ /* 0x001fca0007ffe0ff */
[----:B------:R-:W-:Y:S02]  /*2c8f0*/  IMAD R10, R2, R8, RZ ;  /* 0x00000008020a7224 */ /* 0x000fe400078e02ff */
[----:B------:R-:W-:-:S04]  /*2c900*/  IMAD.MOV.U32 R2, RZ, RZ, RZ ;  /* 0x000000ffff027224 */ /* 0x000fc800078e00ff */
[----:B------:R-:W-:-:S04]  /*2c910*/  IMAD.HI.U32 R10, R3, R10, R2 ;  /* 0x0000000a030a7227 */ /* 0x000fc800078e0002 */
[----:B------:R-:W-:Y:S01]  /*2c920*/  IMAD.IADD R2, R4, 0x1, -R16 ;  /* 0x0000000104027824 */ /* 0x000fe200078e0a10 */
[----:B------:R-:W-:-:S04]  /*2c930*/  IABS R4, R6 ;  /* 0x0000000600047213 */ /* 0x000fc80000000000 */
        /* <DEDUP_REMOVED lines=28> */
[----:B------:R-:W-:Y:S01]  /*2cb00*/  IMAD.HI.U32 R11, R3, R11, R2 ;  /* 0x0000000b030b7227 */ /* 0x000fe200078e0002 */
[----:B------:R-:W-:Y:S02]  /*2cb10*/  IABS R2, R4 ;  /* 0x0000000400027213 */ /* 0x000fe40000000000 */
[----:B------:R-:W-:-:S03]  /*2cb20*/  IABS R3, R9 ;  /* 0x0000000900037213 */ /* 0x000fc60000000000 */
[----:B------:R-:W-:-:S04]  /*2cb30*/  IMAD.HI.U32 R11, R11, R2, RZ ;  /* 0x000000020b0b7227 */ /* 0x000fc800078e00ff */
[----:B------:R-:W-:-:S04]  /*2cb40*/  IMAD.MOV R3, RZ, RZ, -R3 ;  /* 0x000000ffff037224 */ /* 0x000fc800078e0a03 */
[----:B------:R-:W-:-:S05]  /*2cb50*/  IMAD R2, R11, R3, R2 ;  /* 0x000000030b027224 */ /* 0x000fca00078e0202 */
[----:B------:R-:W-:-:S13]  /*2cb60*/  ISETP.GT.U32.AND P0, PT, R5, R2, PT ;  /* 0x000000020500720c */ /* 0x000fda0003f04070 */
[----:B------:R-:W-:Y:S01]  /*2cb70*/  @!P0 IADD3 R2, R2, -R5, RZ ;  /* 0x8000000502028210 */ /* 0x000fe20007ffe0ff */
[----:B------:R-:W-:-:S03]  /*2cb80*/  @!P0 VIADD R11, R11, 0x1 ;  /* 0x000000010b0b8836 */ /* 0x000fc60000000000 */
[----:B------:R-:W-:Y:S02]  /*2cb90*/  ISETP.GE.U32.AND P0, PT, R2, R5, PT ;  /* 0x000000050200720c */ /* 0x000fe40003f06070 */
[C---:B------:R-:W-:Y:S01]  /*2cba0*/  LOP3.LUT R2, R4.reuse, R9, RZ, 0x3c, !PT ;  /* 0x0000000904027212 */ /* 0x040fe200078e3cff */
[----:B------:R-:W-:-:S10]  /*2cbb0*/  IMAD.IADD R4, R4, 0x1, R7 ;  /* 0x0000000104047824 */ /* 0x000fd400078e0207 */
[----:B------:R-:W-:Y:S01]  /*2cbc0*/  @P0 VIADD R11, R11, 0x1 ;  /* 0x000000010b0b0836 */ /* 0x000fe20000000000 */
[----:B------:R-:W-:-:S13]  /*2cbd0*/  ISETP.GE.AND P0, PT, R2, RZ, PT ;  /* 0x000000ff0200720c */ /* 0x000fda0003f06270 */
[----:B------:R-:W-:Y:S02]  /*2cbe0*/  @!P0 IADD3 R11, -R11, RZ, RZ ;  /* 0x000000ff0b0b8210 */ /* 0x000fe40007ffe1ff */
[----:B------:R-:W-:-:S13]  /*2cbf0*/  ISETP.NE.AND P0, PT, R9, RZ, PT ;  /* 0x000000ff0900720c */ /* 0x000fda0003f05270 */
[----:B------:R-:W-:Y:S01]  /*2cc00*/  @!P0 LOP3.LUT R11, RZ, R9, RZ, 0x33, !PT ;  /* 0x00000009ff0b8212 */ /* 0x000fe200078e33ff */
[----:B------:R-:W-:-:S03]  /*2cc10*/  IMAD.MOV R9, RZ, RZ, -R9 ;  /* 0x000000ffff097224 */ /* 0x000fc600078e0a09 */
[----:B------:R-:W-:Y:S01]  /*2cc20*/  LOP3.LUT R2, RZ, R11, RZ, 0x33, !PT ;  /* 0x0000000bff027212 */ /* 0x000fe200078e33ff */
[----:B------:R-:W-:-:S03]  /*2cc30*/  IMAD R18, R11, R9, R4 ;  /* 0x000000090b127224 */ /* 0x000fc600078e0204 */
[----:B------:R-:W-:Y:S01]  /*2cc40*/  IADD3 R17, R17, R2, RZ ;  /* 0x0000000211117210 */ /* 0x000fe20007ffe0ff */
[----:B------:R-:W-:Y:S06]  /*2cc50*/  BRA `(.L_x_2672) ;  /* 0x00000000001c7947 */ /* 0x000fec0003800000 */
.L_x_2664:
[----:B------:R-:W-:Y:S01]  /*2cc60*/  UMOV UR4, URZ ;  /* 0x0000003f00047c82 */ /* 0x000fe20008000000 */
[----:B------:R-:W-:Y:S01]  /*2cc70*/  UMOV UR5, URZ ;  /* 0x0000003f00057c82 */ /* 0x000fe20008000000 */
[----:B------:R-:W-:Y:S01]  /*2cc80*/  ULDC UR6, c[0x0][0xc14] ;  /* 0x0003050000067ab9 */ /* 0x000fe20000000800 */
[----:B------:R-:W-:Y:S01]  /*2cc90*/  IMAD.MOV.U32 R16, RZ, RZ, R4 ;  /* 0x000000ffff107224 */ /* 0x000fe200078e0004 */
[----:B------:R-:W-:Y:S01]  /*2cca0*/  MOV R18, UR5 ;  /* 0x0000000500127c02 */ /* 0x000fe20008000f00 */
[----:B------:R-:W-:Y:S02]  /*2ccb0*/  IMAD.U32 R17, RZ, RZ, UR4 ;  /* 0x00000004ff117e24 */ /* 0x000fe4000f8e00ff */
[----:B------:R-:W-:-:S07]  /*2ccc0*/  IMAD.U32 R19, RZ, RZ, UR6 ;  /* 0x00000006ff137e24 */ /* 0x000fce000f8e00ff */
.L_x_2672:
        /* <DEDUP_REMOVED lines=12> */
.L_x_2582:
[----:B-1----:R-:W3:Y:S01]  /*2cd90*/  LDL.LU R0, [R1+0x30] ;  /* 0x0000300001007983 */ /* 0x002ee20000300800 */
[----:B------:R-:W-:Y:S01]  /*2cda0*/  BSSY B0, `(.L_x_2674) ;  /* 0x000000b000007945 */ /* 0x000fe20003800000 */
[----:B------:R-:W1:Y:S01]  /*2cdb0*/  S2R R5, SR_CgaCtaId ;  /* 0x0000000000057919 */ /* 0x000e620000008800 */
[----:B---3--:R-:W-:-:S05]  /*2cdc0*/  VIADD R0, R0, 0x1 ;  /* 0x0000000100007836 */ /* 0x008fca0000000000 */
[----:B--2---:R-:W-:-:S04]  /*2cdd0*/  LEA.HI R2, R0, R0, RZ, 0x1 ;  /* 0x0000000000027211 */ /* 0x004fc800078f08ff */
[----:B------:R-:W-:-:S04]  /*2cde0*/  LOP3.LUT R3, R2, 0xfffffffe, RZ, 0xc0, !PT ;  /* 0xfffffffe02037812 */ /* 0x000fc800078ec0ff */
[----:B------:R-:W-:Y:S02]  /*2cdf0*/  IADD3 R3, R0, -R3, RZ ;  /* 0x8000000300037210 */ /* 0x000fe40007ffe0ff */
[----:B------:R-:W-:Y:S02]  /*2ce00*/  MOV R0, 0x400 ;  /* 0x0000040000007802 */ /* 0x000fe40000000f00 */
[----:B------:R-:W-:Y:S02]  /*2ce10*/  SHF.L.U32 R3, R3, 0x1f, RZ ;  /* 0x0000001f03037819 */ /* 0x000fe400000006ff */
[----:B-1----:R-:W-:-:S04]  /*2ce20*/  LEA R0, R5, R0, 0x18 ;  /* 0x0000000005007211 */ /* 0x002fc800078ec0ff */
[----:B------:R-:W1:Y:S02]  /*2ce30*/  SYNCS.PHASECHK.TRANS64.TRYWAIT P0, [R0+URZ+0x38820], R3 ;  /* 0x03882003000075a7 */ /* 0x000e64000800017f */
[----:B-1----:R-:W-:Y:S05]  /*2ce40*/  @!P0 BRA `(.L_x_2675) ;  /* 0x0000002800e08947 */ /* 0x002fea0003800000 */
.L_x_2838:
[----:B------:R-:W-:Y:S05]  /*2ce50*/  BSYNC B0 ;  /* 0x0000000000007941 */ /* 0x000fea0003800000 */
.L_x_2674:
[----:B------:R-:W-:-:S03]  /*2ce60*/  UMOV UR4, 0xffffffff ;  /* 0xffffffff00047882 */ /* 0x000fc60000000000 */
[----:B------:R-:W-:Y:S05]  /*2ce70*/  BRA.DIV UR4, `(.L_x_2676) ;  /* 0x0000002a04e87947 */ /* 0x000fea000b800000 */
[----:B------:R-:W2:Y:S02]  /*2ce80*/  S2R R2, SR_TID.X ;  /* 0x0000000000027919 */ /* 0x000ea40000002100 */
[----:B--2---:R-:W-:-:S04]  /*2ce90*/  SHF.R.U32.HI R2, RZ, 0x5, R2 ;  /* 0x00000005ff027819 */ /* 0x004fc80000011602 */
[----:B------:R-:W-:-:S05]  /*2cea0*/  LOP3.LUT R2, R2, 0x3, RZ, 0xc0, !PT ;  /* 0x0000000302027812 */ /* 0x000fca00078ec0ff */
[----:B------:R2:W3:Y:S02]  /*2ceb0*/  SHFL.IDX PT, R14, R2, RZ, 0x1f ;  /* 0x00001fff020e7589 */ /* 0x0004e400000e0000 */
.L_x_2841:
[----:B---3--:R-:W-:-:S13]  /*2cec0*/  ISETP.NE.AND P0, PT, R14, RZ, PT ;  /* 0x000000ff0e00720c */ /* 0x008fda0003f05270 */
[----:B------:R-:W-:Y:S05]  /*2ced0*/  @P0 BRA `(.L_x_2294) ;  /* 0x00000000009c0947 */ /* 0x000fea0003800000 */
[----:B------:R-:W-:-:S03]  /*2cee0*/  UMOV UR4, 0xffffffff ;  /* 0xffffffff00047882 */ /* 0x000fc60000000000 */
[----:B------:R-:W-:Y:S05]  /*2cef0*/  BRA.DIV UR4, `(.L_x_2677) ;  /* 0x0000002a04fc7947 */ /* 0x000fea000b800000 */
[----:B------:R-:W-:-:S13]  /*2cf00*/  ELECT P6, URZ, PT ;  /* 0x00000000003f782f */ /* 0x000fda00038c0000 */
.L_x_2844:
        /* <DEDUP_REMOVED lines=8> */
.L_x_2678:
[----:B-1----:R-:W2:Y:S04]  /*2cf90*/  LDL R3, [R1] ;  /* 0x0000000001037983 */ /* 0x002ea80000100800 */
[----:B------:R-:W3:Y:S01]  /*2cfa0*/  LDL.LU R7, [R1+0x8] ;  /* 0x0000080001077983 */ /* 0x000ee20000300800 */
[----:B------:R-:W-:-:S05]  /*2cfb0*/  VIADD R2, R0, 0x38840 ;  /* 0x0003884000027836 */ /* 0x000fca0000000000 */
[C---:B--2---:R-:W-:Y:S01]  /*2cfc0*/  LEA R6, R3.reuse, R2, 0x3 ;  /* 0x0000000203067211 */ /* 0x044fe200078e18ff */
        /* <DEDUP_REMOVED lines=10> */
.L_x_2845:
[----:B------:R-:W2:Y:S02]  /*2d070*/  SYNCS.PHASECHK.TRANS64.TRYWAIT P0, [R7+URZ], R2 ;  /* 0x00000002070075a7 */ /* 0x000ea4000800017f */
[----:B--2---:R-:W-:Y:S05]  /*2d080*/  @!P0 BRA `(.L_x_2680) ;  /* 0x0000002800cc8947 */ /* 0x004fea0003800000 */
.L_x_2846:
[----:B------:R-:W-:Y:S05]  /*2d090*/  @!P2 BRA `(.L_x_2681) ;  /* 0x000000000004a947 */ /* 0x000fea0003800000 */
[----:B------:R-:W-:Y:S01]  /*2d0a0*/  BPT.TRAP 0x1 ;  /* 0x000000040000795c */ /* 0x000fe20000300000 */
.L_x_2681:
[----:B------:R-:W3:Y:S01]  /*2d0b0*/  LDL.LU R4, [R1] ;  /* 0x0000000001047983 */ /* 0x000ee20000300800 */
[----:B------:R-:W-:-:S05]  /*2d0c0*/  IADD3 R0, R0, 0x38860, RZ ;  /* 0x0003886000007810 */ /* 0x000fca0007ffe0ff */
[----:B---3--:R-:W-:-:S04]  /*2d0d0*/  IMAD R4, R4, 0x8, R0 ;  /* 0x0000000804047824 */ /* 0x008fc800078e0200 */
[----:B------:R-:W3:Y:S02]  /*2d0e0*/  SYNCS.PHASECHK.TRANS64.TRYWAIT P0, [R4+URZ], R5 ;  /* 0x00000005040075a7 */ /* 0x000ee4000800017f */
[----:B---3--:R-:W-:Y:S05]  /*2d0f0*/  @!P0 BRA `(.L_x_2682) ;  /* 0x0000002800c48947 */ /* 0x008fea0003800000 */
.L_x_2847:
[----:B------:R-:W-:-:S07]  /*2d100*/  IMAD R3, R3, 0x8, R0 ;  /* 0x0000000803037824 */ /* 0x000fce00078e0200 */
.L_x_2683:
[----:B----4-:R4:W0:Y:S02]  /*2d110*/  SYNCS.PHASECHK.TRANS64.TRYWAIT P0, [R3+URZ], R2 ;  /* 0x00000002030075a7 */ /* 0x010824000800017f */
[----:B0-----:R-:W-:Y:S05]  /*2d120*/  @!P0 NANOSLEEP.SYNCS 0x989680 ;  /* 0x009896800000895d */ /* 0x001fea0003900000 */
[----:B------:R-:W0:Y:S02]  /*2d130*/  @!P0 SYNCS.PHASECHK.TRANS64 P0, [R3+URZ], R2 ;  /* 0x00000002030085a7 */ /* 0x000e24000800007f */
[----:B0-----:R-:W-:Y:S05]  /*2d140*/  @!P0 BRA `(.L_x_2683) ;  /* 0xfffffffc00f08947 */ /* 0x001fea000383ffff */
.L_x_2294:
[----:B------:R-:W-:Y:S05]  /*2d150*/  BSYNC B7 ;  /* 0x0000000000077941 */ /* 0x000fea0003800000 */
.L_x_2291:
[----:B------:R-:W-:Y:S05]  /*2d160*/  EXIT ;  /* 0x000000000000794d */ /* 0x000fea0003800000 */
.L_x_2314:
[----:B0-----:R0:W1:Y:S02]  /*2d170*/  SYNCS.PHASECHK.TRANS64.TRYWAIT P6, [R0+URZ+0x38890], R115 ;  /* 0x03889073000075a7 */ /* 0x00106400080c017f */
[----:B-1----:R-:W-:Y:S05]  /*2d180*/  @!P6 NANOSLEEP.SYNCS 0x989680 ;  /* 0x009896800000e95d */ /* 0x002fea0003900000 */
[----:B------:R-:W1:Y:S02]  /*2d190*/  @!P6 SYNCS.PHASECHK.TRANS64 P6, [R0+URZ+0x38890], R115 ;  /* 0x038890730000e5a7 */ /* 0x000e6400080c007f */
[----:B-1----:R-:W-:Y:S05]  /*2d1a0*/  @!P6 BRA `(.L_x_2314) ;  /* 0xfffffffc00f0e947 */ /* 0x002fea000383ffff */
[----:B------:R-:W-:Y:S05]  /*2d1b0*/  BRA `(.L_x_2684) ;  /* 0xfffffd6400347947 */ /* 0x000fea000383ffff */
.L_x_2370:
[----:B-1----:R1:W3:Y:S02]  /*2d1c0*/  SYNCS.PHASECHK.TRANS64.TRYWAIT P6, [R0+URZ+0x38890], R115 ;  /* 0x03889073000075a7 */ /* 0x0022e400080c017f */
[----:B---3--:R-:W-:Y:S05]  /*2d1d0*/  @!P6 NANOSLEEP.SYNCS 0x989680 ;  /* 0x009896800000e95d */ /* 0x008fea0003900000 */
[----:B------:R-:W3:Y:S02]  /*2d1e0*/  @!P6 SYNCS.PHASECHK.TRANS64 P6, [R0+URZ+0x38890], R115 ;  /* 0x038890730000e5a7 */ /* 0x000ee400080c007f */
[----:B---3--:R-:W-:Y:S05]  /*2d1f0*/  @!P6 BRA `(.L_x_2370) ;  /* 0xfffffffc00f0e947 */ /* 0x008fea000383ffff */
[----:B------:R-:W-:Y:S05]  /*2d200*/  BRA `(.L_x_2685) ;  /* 0xfffffd9400e87947 */ /* 0x000fea000383ffff */
.L_x_2395:
[----:B0-----:R0:W1:Y:S02]  /*2d210*/  SYNCS.PHASECHK.TRANS64.TRYWAIT P3, [R0+URZ+0x38890], R115 ;  /* 0x03889073000075a7 */ /* 0x001064000806017f */
[----:B-1----:R-:W-:Y:S05]  /*2d220*/  @!P3 NANOSLEEP.SYNCS 0x989680 ;  /* 0x009896800000b95d */ /* 0x002fea0003900000 */
[----:B------:R-:W1:Y:S02]  /*2d230*/  @!P3 SYNCS.PHASECHK.TRANS64 P3, [R0+URZ+0x38890], R115 ;  /* 0x038890730000b5a7 */ /* 0x000e64000806007f */
[----:B-1----:R-:W-:Y:S05]  /*2d240*/  @!P3 BRA `(.L_x_2395) ;  /* 0xfffffffc00f0b947 */ /* 0x002fea000383ffff */
[----:B------:R-:W-:Y:S05]  /*2d250*/  BRA `(.L_x_2686) ;  /* 0xfffffdc400e87947 */ /* 0x000fea000383ffff */
.L_x_2403:
[----:B-1----:R1:W2:Y:S02]  /*2d260*/  SYNCS.PHASECHK.TRANS64.TRYWAIT P2, [R0+URZ+0x388b0], R115 ;  /* 0x0388b073000075a7 */ /* 0x0022a4000804017f */
[----:B--2---:R-:W-:Y:S05]  /*2d270*/  @!P2 NANOSLEEP.SYNCS 0x989680 ;  /* 0x009896800000a95d */ /* 0x004fea0003900000 */
[----:B------:R-:W2:Y:S02]  /*2d280*/  @!P2 SYNCS.PHASECHK.TRANS64 P2, [R0+URZ+0x388b0], R115 ;  /* 0x0388b0730000a5a7 */ /* 0x000ea4000804007f */
[----:B--2---:R-:W-:Y:S05]  /*2d290*/  @!P2 BRA `(.L_x_2403) ;  /* 0xfffffffc00f0a947 */ /* 0x004fea000383ffff */
[----:B------:R-:W-:Y:S05]  /*2d2a0*/  BRA `(.L_x_2687) ;  /* 0xfffffdcc00147947 */ /* 0x000fea000383ffff */
.L_x_2431:
[----:B------:R-:W-:Y:S01]  /*2d2b0*/  BSSY B1, `(.L_x_2688) ;  /* 0x0000008000017945 */ /* 0x000fe20003800000 */
[----:B------:R-:W-:Y:S01]  /*2d2c0*/  MOV R13, R20 ;  /* 0x00000014000d7202 */ /* 0x000fe20000000f00 */
[----:B------:R-:W-:Y:S01]  /*2d2d0*/  IMAD.MOV.U32 R12, RZ, RZ, RZ ;  /* 0x000000ffff0c7224 */ /* 0x000fe200078e00ff */
[----:B------:R-:W-:Y:S01]  /*2d2e0*/  MOV R15, 0xffffffff ;  /* 0xffffffff000f7802 */ /* 0x000fe20000000f00 */
[----:B------:R-:W-:-:S07]  /*2d2f0*/  IMAD.MOV.U32 R11, RZ, RZ, 0x181f ;  /* 0x0000181fff0b7424 */ /* 0x000fce00078e00ff */
[----:B-----5:R-:W-:Y:S05]  /*2d300*/  WARPSYNC.COLLECTIVE R15, `(.L_x_2689) ;  /* 0x000000000f087348 */ /* 0x020fea0003c00000 */
[----:B------:R0:W1:Y:S02]  /*2d310*/  SHFL.IDX P6, R14, R13, R12, R11 ;  /* 0x0000000c0d0e7389 */ /* 0x00006400000c000b */
[----:B01---5:R-:W-:Y:S01]  /*2d320*/  ENDCOLLECTIVE ;  /* 0x000000000000791b */ /* 0x023fe20003800000 */
.L_x_2689:
[----:B------:R-:W-:Y:S05]  /*2d330*/  BSYNC B1 ;  /* 0x0000000000017941 */ /* 0x000fea0003800000 */
.L_x_2688:
[----:B------:R-:W-:Y:S05]  /*2d340*/  BRA `(.L_x_2690) ;  /* 0xfffffdf000c47947 */ /* 0x000fea000383ffff */
.L_x_2432:
[----:B------:R-:W-:Y:S01]  /*2d350*/  BSSY B1, `(.L_x_2691) ;  /* 0x0000008000017945 */ /* 0x000fe20003800000 */
[----:B------:R-:W-:Y:S01]  /*2d360*/  IMAD.MOV.U32 R13, RZ, RZ, R10 ;  /* 0x000000ffff0d7224 */ /* 0x000fe200078e000a */
[----:B------:R-:W-:Y:S01]  /*2d370*/  MOV R11, 0x181f ;  /* 0x0000181f000b7802 */ /* 0x000fe20000000f00 */
[----:B------:R-:W-:Y:S02]  /*2d380*/  IMAD.MOV.U32 R12, RZ, RZ, RZ ;  /* 0x000000ffff0c7224 */ /* 0x000fe400078e00ff */
[----:B------:R-:W-:-:S07]  /*2d390*/  IMAD.MOV.U32 R15, RZ, RZ, -0x1 ;  /* 0xffffffffff0f7424 */ /* 0x000fce00078e00ff */
[----:B-----5:R-:W-:Y:S05]  /*2d3a0*/  WARPSYNC.COLLECTIVE R15, `(.L_x_2692) ;  /* 0x000000000f087348 */ /* 0x020fea0003c00000 */
[----:B------:R0:W1:Y:S02]  /*2d3b0*/  SHFL.IDX P6, R14, R13, R12, R11 ;  /* 0x0000000c0d0e7389 */ /* 0x00006400000c000b */
[----:B01---5:R-:W-:Y:S01]  /*2d3c0*/  ENDCOLLECTIVE ;  /* 0x000000000000791b */ /* 0x023fe20003800000 */
.L_x_2692:
[----:B------:R-:W-:Y:S05]  /*2d3d0*/  BSYNC B1 ;  /* 0x0000000000017941 */ /* 0x000fea0003800000 */
.L_x_2691:
[----:B------:R-:W-:Y:S05]  /*2d3e0*/  BRA `(.L_x_2693) ;  /* 0xfffffdf000a47947 */ /* 0x000fea000383ffff */
.L_x_2433:
        /* <DEDUP_REMOVED lines=8> */
.L_x_2695:
[----:B------:R-:W-:Y:S05]  /*2d470*/  BSYNC B1 ;  /* 0x0000000000017941 */ /* 0x000fea0003800000 */
.L_x_2694:
[----:B------:R-:W-:Y:S05]  /*2d480*/  BRA `(.L_x_2696) ;  /* 0xfffffdf000847947 */ /* 0x000fea000383ffff */
.L_x_2434:
        /* <DEDUP_REMOVED lines=8> */
.L_x_2698:
[----:B------:R-:W-:Y:S05]  /*2d510*/  BSYNC B1 ;  /* 0x0000000000017941 */ /* 0x000fea0003800000 */
.L_x_2697:
[----:B------:R-:W-:Y:S05]  /*2d520*/  BRA `(.L_x_2699) ;  /* 0xfffffdf000647947 */ /* 0x000fea000383ffff */
.L_x_2435:
        /* <DEDUP_REMOVED lines=8> */
.L_x_2701:
[----:B------:R-:W-:Y:S05]  /*2d5b0*/  BSYNC B1 ;  /* 0x0000000000017941 */ /* 0x000fea0003800000 */
.L_x_2700:
[----:B------:R-:W-:Y:S05]  /*2d5c0*/  BRA `(.L_x_2702) ;  /* 0xfffffdf000447947 */ /* 0x000fea000383ffff */
.L_x_2436:
        /* <DEDUP_REMOVED lines=8> */
.L_x_2704:
[----:B------:R-:W-:Y:S05]  /*2d650*/  BSYNC B1 ;  /* 0x0000000000017941 */ /* 0x000fea0003800000 */
.L_x_2703:
[----:B------:R-:W-:Y:S05]  /*2d660*/  BRA `(.L_x_2705) ;  /* 0xfffffdf000247947 */ /* 0x000fea000383ffff */
.L_x_2437:
[----:B------:R-:W-:Y:S01]  /*2d670*/  BSSY B1, `(.L_x_2706) ;  /* 0x0000008000017945 */ /* 0x000fe20003800000 */
[----:B------:R-:W-:Y:S01]  /*2d680*/  MOV R13, R3 ;  /* 0x00000003000d7202 */ /* 0x000fe20000000f00 */
[----:B------:R-:W-:Y:S01]  /*2d690*/  IMAD.MOV.U32 R12, RZ, RZ, 0x1 ;  /* 0x00000001ff0c7424 */ /* 0x000fe200078e00ff */
[----:B------:R-:W-:Y:S01]  /*2d6a0*/  MOV R15, 0xffffffff ;  /* 0xffffffff000f7802 */ /* 0x000fe20000000f00 */
[----:B------:R-:W-:-:S07]  /*2d6b0*/  IMAD.MOV.U32 R11, RZ, RZ, 0x181f ;  /* 0x0000181fff0b7424 */ /* 0x000fce00078e00ff */
[----:B-----5:R-:W-:Y:S05]  /*2d6c0*/  WARPSYNC.COLLECTIVE R15, `(.L_x_2707) ;  /* 0x000000000f087348 */ /* 0x020fea0003c00000 */
[----:B------:R0:W1:Y:S02]  /*2d6d0*/  SHFL.IDX P6, R14, R13, R12, R11 ;  /* 0x0000000c0d0e7389 */ /* 0x00006400000c000b */
[----:B01---5:R-:W-:Y:S01]  /*2d6e0*/  ENDCOLLECTIVE ;  /* 0x000000000000791b */ /* 0x023fe20003800000 */
.L_x_2707:
[----:B------:R-:W-:Y:S05]  /*2d6f0*/  BSYNC B1 ;  /* 0x0000000000017941 */ /* 0x000fea0003800000 */
.L_x_2706:
[----:B------:R-:W-:Y:S05]  /*2d700*/  BRA `(.L_x_2708) ;  /* 0xfffffdf000047947 */ /* 0x000fea000383ffff */
.L_x_2438:
        /* <DEDUP_REMOVED lines=8> */
.L_x_2710:
[----:B------:R-:W-:Y:S05]  /*2d790*/  BSYNC B1 ;  /* 0x0000000000017941 */ /* 0x000fea0003800000 */
.L_x_2709:
[----:B------:R-:W-:Y:S05]  /*2d7a0*/  BRA `(.L_x_2711) ;  /* 0xfffffdec00e47947 */ /* 0x000fea000383ffff */
.L_x_2439:
        /* <DEDUP_REMOVED lines=8> */
.L_x_2713:
[----:B------:R-:W-:Y:S05]  /*2d830*/  BSYNC B1 ;  /* 0x0000000000017941 */ /* 0x000fea0003800000 */
.L_x_2712:
[----:B------:R-:W-:Y:S05]  /*2d840*/  BRA `(.L_x_2714) ;  /* 0xfffffdec00c47947 */ /* 0x000fea000383ffff */
.L_x_2440:
        /* <DEDUP_REMOVED lines=8> */
.L_x_2716:
[----:B------:R-:W-:Y:S05]  /*2d8d0*/  BSYNC B1 ;  /* 0x0000000000017941 */ /* 0x000fea0003800000 */
.L_x_2715:
[----:B------:R-:W-:Y:S05]  /*2d8e0*/  BRA `(.L_x_2717) ;  /* 0xfffffdec00a47947 */ /* 0x000fea000383ffff */
.L_x_2441:
        /* <DEDUP_REMOVED lines=8> */
.L_x_2719:
[----:B------:R-:W-:Y:S05]  /*2d970*/  BSYNC B1 ;  /* 0x0000000000017941 */ /* 0x000fea0003800000 */
.L_x_2718:
[----:B------:R-:W-:Y:S05]  /*2d980*/  BRA `(.L_x_2720) ;  /* 0xfffffdec00847947 */ /* 0x000fea000383ffff */
.L_x_2442:
        /* <DEDUP_REMOVED lines=8> */
.L_x_2722:
[----:B------:R-:W-:Y:S05]  /*2da10*/  BSYNC B1 ;  /* 0x0000000000017941 */ /* 0x000fea0003800000 */
.L_x_2721:
[----:B------:R-:W-:Y:S05]  /*2da20*/  BRA `(.L_x_2723) ;  /* 0xfffffdec00647947 */ /* 0x000fea000383ffff */
.L_x_2443:
        /* <DEDUP_REMOVED lines=8> */
.L_x_2725:
[----:B------:R-:W-:Y:S05]  /*2dab0*/  BSYNC B1 ;  /* 0x0000000000017941 */ /* 0x000fea0003800000 */
.L_x_2724:
[----:B------:R-:W-:Y:S05]  /*2dac0*/  BRA `(.L_x_2726) ;  /* 0xfffffdec00447947 */ /* 0x000fea000383ffff */
.L_x_2444:
        /* <DEDUP_REMOVED lines=8> */
.L_x_2728:
[----:B------:R-:W-:Y:S05]  /*2db50*/  BSYNC B1 ;  /* 0x0000000000017941 */ /* 0x000fea0003800000 */
.L_x_2727:
[----:B------:R-:W-:Y:S05]  /*2db60*/  BRA `(.L_x_2729) ;  /* 0xfffffdec00287947 */ /* 0x000fea000383ffff */
.L_x_2445:
        /* <DEDUP_REMOVED lines=8> */
.L_x_2731:
[----:B------:R-:W-:Y:S05]  /*2dbf0*/  BSYNC B1 ;  /* 0x0000000000017941 */ /* 0x000fea0003800000 */
.L_x_2730:
[----:B------:R-:W-:Y:S05]  /*2dc00*/  BRA `(.L_x_2732) ;  /* 0xfffffdec000c7947 */ /* 0x000fea000383ffff */
.L_x_2446:
        /* <DEDUP_REMOVED lines=8> */
.L_x_2734:
[----:B------:R-:W-:Y:S05]  /*2dc90*/  BSYNC B1 ;  /* 0x0000000000017941 */ /* 0x000fea0003800000 */
.L_x_2733:
[----:B------:R-:W-:Y:S05]  /*2dca0*/  BRA `(.L_x_2735) ;  /* 0xfffffde800f07947 */ /* 0x000fea000383ffff */
.L_x_2448:
[----:B0-----:R0:W1:Y:S02]  /*2dcb0*/  SYNCS.PHASECHK.TRANS64.TRYWAIT P4, [R16+URZ+0x38800], R109 ;  /* 0x0388006d100075a7 */ /* 0x001064000808017f */
[----:B-1----:R-:W-:Y:S05]  /*2dcc0*/  @!P4 NANOSLEEP.SYNCS 0x989680 ;  /* 0x009896800000c95d */ /* 0x002fea0003900000 */
[----:B------:R-:W1:Y:S02]  /*2dcd0*/  @!P4 SYNCS.PHASECHK.TRANS64 P4, [R16+URZ+0x38800], R109 ;  /* 0x0388006d1000c5a7 */ /* 0x000e64000808007f */
[----:B-1----:R-:W-:Y:S05]  /*2dce0*/  @!P4 BRA `(.L_x_2448) ;  /* 0xfffffffc00f0c947 */ /* 0x002fea000383ffff */
[----:B------:R-:W-:Y:S05]  /*2dcf0*/  BRA `(.L_x_2736) ;  /* 0xfffffdec00547947 */ /* 0x000fea000383ffff */
.L_x_2488:
[----:B------:R-:W-:Y:S01]  /*2dd00*/  BSSY B1, `(.L_x_2737) ;  /* 0x0000008000017945 */ /* 0x000fe20003800000 */
[----:B------:R-:W-:Y:S01]  /*2dd10*/  IMAD.MOV.U32 R13, RZ, RZ, R9 ;  /* 0x000000ffff0d7224 */ /* 0x000fe200078e0009 */
[----:B------:R-:W-:Y:S01]  /*2dd20*/  MOV R11, 0x181f ;  /* 0x0000181f000b7802 */ /* 0x000fe20000000f00 */
[----:B------:R-:W-:Y:S02]  /*2dd30*/  IMAD.MOV.U32 R12, RZ, RZ, RZ ;  /* 0x000000ffff0c7224 */ /* 0x000fe400078e00ff */
[----:B------:R-:W-:-:S07]  /*2dd40*/  IMAD.MOV.U32 R15, RZ, RZ, -0x1 ;  /* 0xffffffffff0f7424 */ /* 0x000fce00078e00ff */
[----:B------:R-:W-:Y:S05]  /*2dd50*/  WARPSYNC.COLLECTIVE R15, `(.L_x_2738) ;  /* 0x000000000f087348 */ /* 0x000fea0003c00000 */
[----:B------:R0:W1:Y:S02]  /*2dd60*/  SHFL.IDX P6, R14, R13, R12, R11 ;  /* 0x0000000c0d0e7389 */ /* 0x00006400000c000b */
[----:B01----:R-:W-:Y:S01]  /*2dd70*/  ENDCOLLECTIVE ;  /* 0x000000000000791b */ /* 0x003fe20003800000 */
.L_x_2738:
[----:B------:R-:W-:Y:S05]  /*2dd80*/  BSYNC B1 ;  /* 0x0000000000017941 */ /* 0x000fea0003800000 */
.L_x_2737:
[----:B------:R-:W-:Y:S05]  /*2dd90*/  BRA `(.L_x_2739) ;  /* 0xfffffe2800f07947 */ /* 0x000fea000383ffff */
.L_x_2489:
        /* <DEDUP_REMOVED lines=8> */
.L_x_2741:
[----:B------:R-:W-:Y:S05]  /*2de20*/  BSYNC B1 ;  /* 0x0000000000017941 */ /* 0x000fea0003800000 */
.L_x_2740:
[----:B------:R-:W-:Y:S05]  /*2de30*/  BRA `(.L_x_2742) ;  /* 0xfffffe2800d07947 */ /* 0x000fea000383ffff */
.L_x_2490:
[----:B------:R-:W-:Y:S01]  /*2de40*/  BSSY B1, `(.L_x_2743) ;  /* 0x0000008000017945 */ /* 0x000fe20003800000 */
[----:B------:R-:W-:Y:S01]  /*2de50*/  MOV R13, R3 ;  /* 0x00000003000d7202 */ /* 0x000fe20000000f00 */
[----:B------:R-:W-:Y:S01]  /*2de60*/  IMAD.MOV.U32 R12, RZ, RZ, RZ ;  /* 0x000000ffff0c7224 */ /* 0x000fe200078e00ff */
[----:B------:R-:W-:Y:S01]  /*2de70*/  MOV R15, 0xffffffff ;  /* 0xffffffff000f7802 */ /* 0x000fe20000000f00 */
[----:B------:R-:W-:-:S07]  /*2de80*/  IMAD.MOV.U32 R11, RZ, RZ, 0x181f ;  /* 0x0000181fff0b7424 */ /* 0x000fce00078e00ff */
[----:B------:R-:W-:Y:S05]  /*2de90*/  WARPSYNC.COLLECTIVE R15, `(.L_x_2744) ;  /* 0x000000000f087348 */ /* 0x000fea0003c00000 */
[----:B------:R0:W1:Y:S02]  /*2dea0*/  SHFL.IDX P6, R14, R13, R12, R11 ;  /* 0x0000000c0d0e7389 */ /* 0x00006400000c000b */
[----:B01----:R-:W-:Y:S01]  /*2deb0*/  ENDCOLLECTIVE ;  /* 0x000000000000791b */ /* 0x003fe20003800000 */
.L_x_2744:
[----:B------:R-:W-:Y:S05]  /*2dec0*/  BSYNC B1 ;  /* 0x0000000000017941 */ /* 0x000fea0003800000 */
.L_x_2743:
[----:B------:R-:W-:Y:S05]  /*2ded0*/  BRA `(.L_x_2745) ;  /* 0xfffffe2800b07947 */ /* 0x000fea000383ffff */
.L_x_2491:
        /* <DEDUP_REMOVED lines=8> */
.L_x_2747:
[----:B------:R-:W-:Y:S05]  /*2df60*/  BSYNC B1 ;  /* 0x0000000000017941 */ /* 0x000fea0003800000 */
.L_x_2746:
[----:B------:R-:W-:Y:S05]  /*2df70*/  BRA `(.L_x_2748) ;  /* 0xfffffe2800907947 */ /* 0x000fea000383ffff */
.L_x_2492:
        /* <DEDUP_REMOVED lines=8> */
.L_x_2750:
[----:B------:R-:W-:Y:S05]  /*2e000*/  BSYNC B1 ;  /* 0x0000000000017941 */ /* 0x000fea0003800000 */
.L_x_2749:
[----:B------:R-:W-:Y:S05]  /*2e010*/  BRA `(.L_x_2751) ;  /* 0xfffffe2800707947 */ /* 0x000fea000383ffff */
.L_x_2493:
[----:B------:R-:W-:Y:S01]  /*2e020*/  BSSY B1, `(.L_x_2752) ;  /* 0x0000008000017945 */ /* 0x000fe20003800000 */
[----:B------:R-:W-:Y:S01]  /*2e030*/  MOV R13, R8 ;  /* 0x00000008000d7202 */ /* 0x000fe20000000f00 */
[----:B------:R-:W-:Y:S01]  /*2e040*/  IMAD.MOV.U32 R12, RZ, RZ, 0x1 ;  /* 0x00000001ff0c7424 */ /* 0x000fe200078e00ff */
[----:B------:R-:W-:Y:S01]  /*2e050*/  MOV R15, 0xffffffff ;  /* 0xffffffff000f7802 */ /* 0x000fe20000000f00 */
[----:B------:R-:W-:-:S07]  /*2e060*/  IMAD.MOV.U32 R11, RZ, RZ, 0x181f ;  /* 0x0000181fff0b7424 */ /* 0x000fce00078e00ff */
[----:B------:R-:W-:Y:S05]  /*2e070*/  WARPSYNC.COLLECTIVE R15, `(.L_x_2753) ;  /* 0x000000000f087348 */ /* 0x000fea0003c00000 */
[----:B------:R0:W1:Y:S02]  /*2e080*/  SHFL.IDX P6, R14, R13, R12, R11 ;  /* 0x0000000c0d0e7389 */ /* 0x00006400000c000b */
[----:B01----:R-:W-:Y:S01]  /*2e090*/  ENDCOLLECTIVE ;  /* 0x000000000000791b */ /* 0x003fe20003800000 */
.L_x_2753:
[----:B------:R-:W-:Y:S05]  /*2e0a0*/  BSYNC B1 ;  /* 0x0000000000017941 */ /* 0x000fea0003800000 */
.L_x_2752:
[----:B------:R-:W-:Y:S05]  /*2e0b0*/  BRA `(.L_x_2754) ;  /* 0xfffffe2800507947 */ /* 0x000fea000383ffff */
.L_x_2494:
        /* <DEDUP_REMOVED lines=8> */
.L_x_2756:
[----:B------:R-:W-:Y:S05]  /*2e140*/  BSYNC B1 ;  /* 0x0000000000017941 */ /* 0x000fea0003800000 */
.L_x_2755:
[----:B------:R-:W-:Y:S05]  /*2e150*/  BRA `(.L_x_2757) ;  /* 0xfffffe2800307947 */ /* 0x000fea000383ffff */
.L_x_2495:
        /* <DEDUP_REMOVED lines=8> */
.L_x_2759:
[----:B------:R-:W-:Y:S05]  /*2e1e0*/  BSYNC B1 ;  /* 0x0000000000017941 */ /* 0x000fea0003800000 */
.L_x_2758:
[----:B------:R-:W-:Y:S05]  /*2e1f0*/  BRA `(.L_x_2760) ;  /* 0xfffffe2800107947 */ /* 0x000fea000383ffff */
.L_x_2496:
        /* <DEDUP_REMOVED lines=8> */
.L_x_2762:
[----:B------:R-:W-:Y:S05]  /*2e280*/  BSYNC B1 ;  /* 0x0000000000017941 */ /* 0x000fea0003800000 */
.L_x_2761:
[----:B------:R-:W-:Y:S05]  /*2e290*/  BRA `(.L_x_2763) ;  /* 0xfffffe2400f07947 */ /* 0x000fea000383ffff */
.L_x_2497:
        /* <DEDUP_REMOVED lines=8> */
.L_x_2765:
[----:B------:R-:W-:Y:S05]  /*2e320*/  BSYNC B1 ;  /* 0x0000000000017941 */ /* 0x000fea0003800000 */
.L_x_2764:
[----:B------:R-:W-:Y:S05]  /*2e330*/  BRA `(.L_x_2766) ;  /* 0xfffffe2400d07947 */ /* 0x000fea000383ffff */
.L_x_2498:
        /* <DEDUP_REMOVED lines=8> */
.L_x_2768:
[----:B------:R-:W-:Y:S05]  /*2e3c0*/  BSYNC B1 ;  /* 0x0000000000017941 */ /* 0x000fea0003800000 */
.L_x_2767:
[----:B------:R-:W-:Y:S05]  /*2e3d0*/  BRA `(.L_x_2769) ;  /* 0xfffffe2400b07947 */ /* 0x000fea000383ffff */
.L_x_2499:
        /* <DEDUP_REMOVED lines=8> */
.L_x_2771:
[----:B------:R-:W-:Y:S05]  /*2e460*/  BSYNC B1 ;  /* 0x0000000000017941 */ /* 0x000fea0003800000 */
.L_x_2770:
[----:B------:R-:W-:Y:S05]  /*2e470*/  BRA `(.L_x_2772) ;  /* 0xfffffe2400907947 */ /* 0x000fea000383ffff */
.L_x_2500:
        /* <DEDUP_REMOVED lines=8> */
.L_x_2774:
[----:B------:R-:W-:Y:S05]  /*2e500*/  BSYNC B1 ;  /* 0x0000000000017941 */ /* 0x000fea0003800000 */
.L_x_2773:
[----:B------:R-:W-:Y:S05]  /*2e510*/  BRA `(.L_x_2775) ;  /* 0xfffffe2400707947 */ /* 0x000fea000383ffff */
.L_x_2501:
        /* <DEDUP_REMOVED lines=8> */
.L_x_2777:
[----:B------:R-:W-:Y:S05]  /*2e5a0*/  BSYNC B1 ;  /* 0x0000000000017941 */ /* 0x000fea0003800000 */
.L_x_2776:
[----:B------:R-:W-:Y:S05]  /*2e5b0*/  BRA `(.L_x_2778) ;  /* 0xfffffe2400547947 */ /* 0x000fea000383ffff */
.L_x_2502:
        /* <DEDUP_REMOVED lines=8> */
.L_x_2780:
[----:B------:R-:W-:Y:S05]  /*2e640*/  BSYNC B1 ;  /* 0x0000000000017941 */ /* 0x000fea0003800000 */
.L_x_2779:
[----:B------:R-:W-:Y:S05]  /*2e650*/  BRA `(.L_x_2781) ;  /* 0xfffffe2400387947 */ /* 0x000fea000383ffff */
.L_x_2503:
        /* <DEDUP_REMOVED lines=8> */
.L_x_2783:
[----:B------:R-:W-:Y:S05]  /*2e6e0*/  BSYNC B1 ;  /* 0x0000000000017941 */ /* 0x000fea0003800000 */
.L_x_2782:
[----:B------:R-:W-:Y:S05]  /*2e6f0*/  BRA `(.L_x_2784) ;  /* 0xfffffe2400207947 */ /* 0x000fea000383ffff */
.L_x_2505:
[----:B0-----:R0:W1:Y:S02]  /*2e700*/  SYNCS.PHASECHK.TRANS64.TRYWAIT P4, [R16+URZ+0x38800], R9 ;  /* 0x03880009100075a7 */ /* 0x001064000808017f */
[----:B-1----:R-:W-:Y:S05]  /*2e710*/  @!P4 NANOSLEEP.SYNCS 0x989680 ;  /* 0x009896800000c95d */ /* 0x002fea0003900000 */
[----:B------:R-:W1:Y:S02]  /*2e720*/  @!P4 SYNCS.PHASECHK.TRANS64 P4, [R16+URZ+0x38800], R9 ;  /* 0x038800091000c5a7 */ /* 0x000e64000808007f */
[----:B-1----:R-:W-:Y:S05]  /*2e730*/  @!P4 BRA `(.L_x_2505) ;  /* 0xfffffffc00f0c947 */ /* 0x002fea000383ffff */
[----:B------:R-:W-:Y:S05]  /*2e740*/  BRA `(.L_x_2785) ;  /* 0xfffffe2400847947 */ /* 0x000fea000383ffff */
.L_x_2523:
[----:B-1----:R1:W2:Y:S02]  /*2e750*/  SYNCS.PHASECHK.TRANS64.TRYWAIT P2, [R0+URZ+0x38830], R3 ;  /* 0x03883003000075a7 */ /* 0x0022a4000804017f */
[----:B--2---:R-:W-:Y:S05]  /*2e760*/  @!P2 NANOSLEEP.SYNCS 0x989680 ;  /* 0x009896800000a95d */ /* 0x004fea0003900000 */
[----:B------:R-:W2:Y:S02]  /*2e770*/  @!P2 SYNCS.PHASECHK.TRANS64 P2, [R0+URZ+0x38830], R3 ;  /* 0x038830030000a5a7 */ /* 0x000ea4000804007f */
[----:B--2---:R-:W-:Y:S05]  /*2e780*/  @!P2 BRA `(.L_x_2523) ;  /* 0xfffffffc00f0a947 */ /* 0x004fea000383ffff */
[----:B------:R-:W-:Y:S05]  /*2e790*/  BRA `(.L_x_2522) ;  /* 0xfffffe5c00007947 */ /* 0x000fea000383ffff */
.L_x_2530:
[----:B-1----:R1:W2:Y:S02]  /*2e7a0*/  SYNCS.PHASECHK.TRANS64.TRYWAIT P2, [R11+URZ+0x38830], R4 ;  /* 0x038830040b0075a7 */ /* 0x0022a4000804017f */
[----:B--2---:R-:W-:Y:S05]  /*2e7b0*/  @!P2 NANOSLEEP.SYNCS 0x989680 ;  /* 0x009896800000a95d */ /* 0x004fea0003900000 */
[----:B------:R-:W2:Y:S02]  /*2e7c0*/  @!P2 SYNCS.PHASECHK.TRANS64 P2, [R11+URZ+0x38830], R4 ;  /* 0x038830040b00a5a7 */ /* 0x000ea4000804007f */
[----:B--2---:R-:W-:Y:S05]  /*2e7d0*/  @!P2 BRA `(.L_x_2530) ;  /* 0xfffffffc00f0a947 */ /* 0x004fea000383ffff */
[----:B------:R-:W-:Y:S05]  /*2e7e0*/  BRA `(.L_x_2529) ;  /* 0xfffffea800fc7947 */ /* 0x000fea000383ffff */
.L_x_2535:
[----:B-1----:R1:W2:Y:S02]  /*2e7f0*/  SYNCS.PHASECHK.TRANS64.TRYWAIT P2, [R9+URZ+0x38850], R0 ;  /* 0x03885000090075a7 */ /* 0x0022a4000804017f */
[----:B--2---:R-:W-:Y:S05]  /*2e800*/  @!P2 NANOSLEEP.SYNCS 0x989680 ;  /* 0x009896800000a95d */ /* 0x004fea0003900000 */
[----:B------:R-:W2:Y:S02]  /*2e810*/  @!P2 SYNCS.PHASECHK.TRANS64 P2, [R9+URZ+0x38850], R0 ;  /* 0x038850000900a5a7 */ /* 0x000ea4000804007f */
[----:B--2---:R-:W-:Y:S05]  /*2e820*/  @!P2 BRA `(.L_x_2535) ;  /* 0xfffffffc00f0a947 */ /* 0x004fea000383ffff */
[----:B------:R-:W-:Y:S05]  /*2e830*/  BRA `(.L_x_2534) ;  /* 0xfffffee000b87947 */ /* 0x000fea000383ffff */
.L_x_2543:
[----:B-1----:R1:W2:Y:S02]  /*2e840*/  SYNCS.PHASECHK.TRANS64.TRYWAIT P2, [R4+URZ+0x38830], R5 ;  /* 0x03883005040075a7 */ /* 0x0022a4000804017f */
[----:B--2---:R-:W-:Y:S05]  /*2e850*/  @!P2 NANOSLEEP.SYNCS 0x989680 ;  /* 0x009896800000a95d */ /* 0x004fea0003900000 */
[----:B------:R-:W2:Y:S02]  /*2e860*/  @!P2 SYNCS.PHASECHK.TRANS64 P2, [R4+URZ+0x38830], R5 ;  /* 0x038830050400a5a7 */ /* 0x000ea4000804007f */
[----:B--2---:R-:W-:Y:S05]  /*2e870*/  @!P2 BRA `(.L_x_2543) ;  /* 0xfffffffc00f0a947 */ /* 0x004fea000383ffff */
[----:B------:R-:W-:Y:S05]  /*2e880*/  BRA `(.L_x_2542) ;  /* 0xfffffef800807947 */ /* 0x000fea000383ffff */
.L_x_2548:
[----:B-1----:R1:W2:Y:S02]  /*2e890*/  SYNCS.PHASECHK.TRANS64.TRYWAIT P2, [R9+URZ+0x38850], R0 ;  /* 0x03885000090075a7 */ /* 0x0022a4000804017f */
[----:B--2---:R-:W-:Y:S05]  /*2e8a0*/  @!P2 NANOSLEEP.SYNCS 0x989680 ;  /* 0x009896800000a95d */ /* 0x004fea0003900000 */
[----:B------:R-:W2:Y:S02]  /*2e8b0*/  @!P2 SYNCS.PHASECHK.TRANS64 P2, [R9+URZ+0x38850], R0 ;  /* 0x038850000900a5a7 */ /* 0x000ea4000804007f */
[----:B--2---:R-:W-:Y:S05]  /*2e8c0*/  @!P2 BRA `(.L_x_2548) ;  /* 0xfffffffc00f0a947 */ /* 0x004fea000383ffff */
[----:B------:R-:W-:Y:S05]  /*2e8d0*/  BRA `(.L_x_2547) ;  /* 0xffffff30003c7947 */ /* 0x000fea000383ffff */
.L_x_2554:
[----:B-1----:R1:W2:Y:S02]  /*2e8e0*/  SYNCS.PHASECHK.TRANS64.TRYWAIT P0, [R0+URZ+0x38850], R7 ;  /* 0x03885007000075a7 */ /* 0x0022a4000800017f */
[----:B--2---:R-:W-:Y:S05]  /*2e8f0*/  @!P0 NANOSLEEP.SYNCS 0x989680 ;  /* 0x009896800000895d */ /* 0x004fea0003900000 */
[----:B------:R-:W2:Y:S02]  /*2e900*/  @!P0 SYNCS.PHASECHK.TRANS64 P0, [R0+URZ+0x38850], R7 ;  /* 0x03885007000085a7 */ /* 0x000ea4000800007f */
[----:B--2---:R-:W-:Y:S05]  /*2e910*/  @!P0 BRA `(.L_x_2554) ;  /* 0xfffffffc00f08947 */ /* 0x004fea000383ffff */
[----:B------:R-:W-:Y:S05]  /*2e920*/  BRA `(.L_x_2553) ;  /* 0xffffff4800607947 */ /* 0x000fea000383ffff */
.L_x_2588:
[----:B------:R-:W0:Y:S01]  /*2e930*/  S2R R6, SR_TID.X ;  /* 0x0000000000067919 */ /* 0x000e220000002100 */
[----:B------:R-:W-:Y:S01]  /*2e940*/  BSSY B1, `(.L_x_2786) ;  /* 0x000000a000017945 */ /* 0x000fe20003800000 */
[----:B------:R-:W-:Y:S01]  /*2e950*/  MOV R12, RZ ;  /* 0x000000ff000c7202 */ /* 0x000fe20000000f00 */
[----:B------:R-:W-:Y:S02]  /*2e960*/  IMAD.MOV.U32 R11, RZ, RZ, 0x1f ;  /* 0x0000001fff0b7424 */ /* 0x000fe400078e00ff */
[----:B------:R-:W-:Y:S01]  /*2e970*/  IMAD.MOV.U32 R15, RZ, RZ, -0x1 ;  /* 0xffffffffff0f7424 */ /* 0x000fe200078e00ff */
[----:B0-----:R-:W-:-:S04]  /*2e980*/  SHF.R.U32.HI R6, RZ, 0x5, R6 ;  /* 0x00000005ff067819 */ /* 0x001fc80000011606 */
[----:B------:R-:W-:-:S05]  /*2e990*/  LOP3.LUT R6, R6, 0x3, RZ, 0xc0, !PT ;  /* 0x0000000306067812 */ /* 0x000fca00078ec0ff */
[----:B------:R-:W-:-:S07]  /*2e9a0*/  IMAD.MOV.U32 R13, RZ, RZ, R6 ;  /* 0x000000ffff0d7224 */ /* 0x000fce00078e0006 */
[----:B------:R-:W-:Y:S05]  /*2e9b0*/  WARPSYNC.COLLECTIVE R15, `(.L_x_2787) ;  /* 0x000000000f087348 */ /* 0x000fea0003c00000 */
[----:B------:R0:W1:Y:S02]  /*2e9c0*/  SHFL.IDX P6, R14, R13, R12, R11 ;  /* 0x0000000c0d0e7389 */ /* 0x00006400000c000b */
[----:B01----:R-:W-:Y:S01]  /*2e9d0*/  ENDCOLLECTIVE ;  /* 0x000000000000791b */ /* 0x003fe20003800000 */
.L_x_2787:
[----:B------:R-:W-:Y:S05]  /*2e9e0*/  BSYNC B1 ;  /* 0x0000000000017941 */ /* 0x000fea0003800000 */
.L_x_2786:
[----:B------:R-:W-:Y:S05]  /*2e9f0*/  BRA `(.L_x_2788) ;  /* 0xffffff9000e47947 */ /* 0x000fea000383ffff */
.L_x_2589:
[----:B------:R-:W-:Y:S01]  /*2ea00*/  BSSY B1, `(.L_x_2789) ;  /* 0x0000006000017945 */ /* 0x000fe20003800000 */
[----:B------:R-:W-:-:S07]  /*2ea10*/  MOV R15, 0xffffffff ;  /* 0xffffffff000f7802 */ /* 0x000fce0000000f00 */
[----:B------:R-:W-:Y:S05]  /*2ea20*/  WARPSYNC.COLLECTIVE R15, `(.L_x_2790) ;  /* 0x000000000f0c7348 */ /* 0x000fea0003c00000 */
[----:B------:R-:W-:Y:S02]  /*2ea30*/  ELECT P6, UR62, PT ;  /* 0x00000000003e782f */ /* 0x000fe400038c0000 */
[----:B------:R-:W-:Y:S01]  /*2ea40*/  MOV R14, UR62 ;  /* 0x0000003e000e7c02 */ /* 0x000fe20008000f00 */
[----:B------:R-:W-:Y:S10]  /*2ea50*/  ENDCOLLECTIVE ;  /* 0x000000000000791b */ /* 0x000ff40003800000 */
.L_x_2790:
[----:B------:R-:W-:Y:S05]  /*2ea60*/  BSYNC B1 ;  /* 0x0000000000017941 */ /* 0x000fea0003800000 */
.L_x_2789:
[----:B------:R-:W-:Y:S05]  /*2ea70*/  BRA `(.L_x_2791) ;  /* 0xffffff9000d07947 */ /* 0x000fea000383ffff */
.L_x_2591:
[----:B0-----:R0:W1:Y:S02]  /*2ea80*/  SYNCS.PHASECHK.TRANS64.TRYWAIT P0, [R9+URZ+0x38820], R5 ;  /* 0x03882005090075a7 */ /* 0x001064000800017f */
[----:B-1----:R-:W-:Y:S05]  /*2ea90*/  @!P0 NANOSLEEP.SYNCS 0x989680 ;  /* 0x009896800000895d */ /* 0x002fea0003900000 */
[----:B------:R-:W1:Y:S02]  /*2eaa0*/  @!P0 SYNCS.PHASECHK.TRANS64 P0, [R9+URZ+0x38820], R5 ;  /* 0x03882005090085a7 */ /* 0x000e64000800007f */
[----:B-1----:R-:W-:Y:S05]  /*2eab0*/  @!P0 BRA `(.L_x_2591) ;  /* 0xfffffffc00f08947 */ /* 0x002fea000383ffff */
[----:B------:R-:W-:Y:S05]  /*2eac0*/  BRA `(.L_x_2792) ;  /* 0xffffff9000ec7947 */ /* 0x000fea000383ffff */
.L_x_2594:
[----:B0-----:R0:W1:Y:S02]  /*2ead0*/  SYNCS.PHASECHK.TRANS64.TRYWAIT P0, [R5+URZ+0x388a0], R8 ;  /* 0x0388a008050075a7 */ /* 0x001064000800017f */
[----:B-1----:R-:W-:Y:S05]  /*2eae0*/  @!P0 NANOSLEEP.SYNCS 0x989680 ;  /* 0x009896800000895d */ /* 0x002fea0003900000 */
[----:B------:R-:W1:Y:S02]  /*2eaf0*/  @!P0 SYNCS.PHASECHK.TRANS64 P0, [R5+URZ+0x388a0], R8 ;  /* 0x0388a008050085a7 */ /* 0x000e64000800007f */
[----:B-1----:R-:W-:Y:S05]  /*2eb00*/  @!P0 BRA `(.L_x_2594) ;  /* 0xfffffffc00f08947 */ /* 0x002fea000383ffff */
[----:B------:R-:W-:Y:S05]  /*2eb10*/  BRA `(.L_x_2793) ;  /* 0xffffff9000fc7947 */ /* 0x000fea000383ffff */
.L_x_2596:
[----:B-1----:R1:W2:Y:S02]  /*2eb20*/  SYNCS.PHASECHK.TRANS64.TRYWAIT P0, [R5+URZ+0x388c0], R8 ;  /* 0x0388c008050075a7 */ /* 0x0022a4000800017f */
[----:B--2---:R-:W-:Y:S05]  /*2eb30*/  @!P0 NANOSLEEP.SYNCS 0x989680 ;  /* 0x009896800000895d */ /* 0x004fea0003900000 */
[----:B------:R-:W2:Y:S02]  /*2eb40*/  @!P0 SYNCS.PHASECHK.TRANS64 P0, [R5+URZ+0x388c0], R8 ;  /* 0x0388c008050085a7 */ /* 0x000ea4000800007f */
[----:B--2---:R-:W-:Y:S05]  /*2eb50*/  @!P0 BRA `(.L_x_2596) ;  /* 0xfffffffc00f08947 */ /* 0x004fea000383ffff */
[----:B------:R-:W-:Y:S05]  /*2eb60*/  BRA `(.L_x_2794) ;  /* 0xffffff94009c7947 */ /* 0x000fea000383ffff */
.L_x_2600:
[----:B0-----:R0:W1:Y:S02]  /*2eb70*/  SYNCS.PHASECHK.TRANS64.TRYWAIT P0, [R6+URZ+0x388a0], R7 ;  /* 0x0388a007060075a7 */ /* 0x001064000800017f */
[----:B-1----:R-:W-:Y:S05]  /*2eb80*/  @!P0 NANOSLEEP.SYNCS 0x989680 ;  /* 0x009896800000895d */ /* 0x002fea0003900000 */
[----:B------:R-:W1:Y:S02]  /*2eb90*/  @!P0 SYNCS.PHASECHK.TRANS64 P0, [R6+URZ+0x388a0], R7 ;  /* 0x0388a007060085a7 */ /* 0x000e64000800007f */
[----:B-1----:R-:W-:Y:S05]  /*2eba0*/  @!P0 BRA `(.L_x_2600) ;  /* 0xfffffffc00f08947 */ /* 0x002fea000383ffff */
[----:B------:R-:W-:Y:S05]  /*2ebb0*/  BRA `(.L_x_2795) ;  /* 0xffffff9800847947 */ /* 0x000fea000383ffff */
.L_x_2602:
[----:B-1----:R1:W2:Y:S02]  /*2ebc0*/  SYNCS.PHASECHK.TRANS64.TRYWAIT P1, [R6+URZ+0x388c0], R7 ;  /* 0x0388c007060075a7 */ /* 0x0022a4000802017f */
[----:B--2---:R-:W-:Y:S05]  /*2ebd0*/  @!P1 NANOSLEEP.SYNCS 0x989680 ;  /* 0x009896800000995d */ /* 0x004fea0003900000 */
[----:B------:R-:W2:Y:S02]  /*2ebe0*/  @!P1 SYNCS.PHASECHK.TRANS64 P1, [R6+URZ+0x388c0], R7 ;  /* 0x0388c007060095a7 */ /* 0x000ea4000802007f */
[----:B--2---:R-:W-:Y:S05]  /*2ebf0*/  @!P1 BRA `(.L_x_2602) ;  /* 0xfffffffc00f09947 */ /* 0x004fea000383ffff */
[----:B------:R-:W-:Y:S05]  /*2ec00*/  BRA `(.L_x_2796) ;  /* 0xffffff9c001c7947 */ /* 0x000fea000383ffff */
.L_x_2615:
[----:B------:R-:W0:Y:S01]  /*2ec10*/  S2R R7, SR_TID.X ;  /* 0x0000000000077919 */ /* 0x000e220000002100 */
[----:B------:R-:W-:Y:S01]  /*2ec20*/  BSSY B0, `(.L_x_2797) ;  /* 0x000000a000007945 */ /* 0x000fe20003800000 */
[----:B------:R-:W-:Y:S01]  /*2ec30*/  IMAD.MOV.U32 R12, RZ, RZ, RZ ;  /* 0x000000ffff0c7224 */ /* 0x000fe200078e00ff */
[----:B------:R-:W-:Y:S01]  /*2ec40*/  MOV R11, 0x1f ;  /* 0x0000001f000b7802 */ /* 0x000fe20000000f00 */
[----:B------:R-:W-:Y:S01]  /*2ec50*/  IMAD.MOV.U32 R15, RZ, RZ, -0x1 ;  /* 0xffffffffff0f7424 */ /* 0x000fe200078e00ff */
[----:B0-----:R-:W-:-:S04]  /*2ec60*/  SHF.R.U32.HI R7, RZ, 0x5, R7 ;  /* 0x00000005ff077819 */ /* 0x001fc80000011607 */
[----:B------:R-:W-:-:S05]  /*2ec70*/  LOP3.LUT R7, R7, 0x3, RZ, 0xc0, !PT ;  /* 0x0000000307077812 */ /* 0x000fca00078ec0ff */
[----:B------:R-:W-:-:S07]  /*2ec80*/  IMAD.MOV.U32 R13, RZ, RZ, R7 ;  /* 0x000000ffff0d7224 */ /* 0x000fce00078e0007 */
[----:B------:R-:W-:Y:S05]  /*2ec90*/  WARPSYNC.COLLECTIVE R15, `(.L_x_2798) ;  /* 0x000000000f087348 */ /* 0x000fea0003c00000 */
[----:B------:R0:W1:Y:S02]  /*2eca0*/  SHFL.IDX P6, R14, R13, R12, R11 ;  /* 0x0000000c0d0e7389 */ /* 0x00006400000c000b */
[----:B01----:R-:W-:Y:S01]  /*2ecb0*/  ENDCOLLECTIVE ;  /* 0x000000000000791b */ /* 0x003fe20003800000 */
.L_x_2798:
[----:B------:R-:W-:Y:S05]  /*2ecc0*/  BSYNC B0 ;  /* 0x0000000000007941 */ /* 0x000fea0003800000 */
.L_x_2797:
[----:B------:R-:W-:Y:S05]  /*2ecd0*/  BRA `(.L_x_2799) ;  /* 0xffffffa8007c7947 */ /* 0x000fea000383ffff */
.L_x_2616:
[----:B------:R-:W-:Y:S01]  /*2ece0*/  BSSY B0, `(.L_x_2800) ;  /* 0x0000006000007945 */ /* 0x000fe20003800000 */
[----:B------:R-:W-:-:S07]  /*2ecf0*/  IMAD.MOV.U32 R15, RZ, RZ, -0x1 ;  /* 0xffffffffff0f7424 */ /* 0x000fce00078e00ff */
[----:B------:R-:W-:Y:S05]  /*2ed00*/  WARPSYNC.COLLECTIVE R15, `(.L_x_2801) ;  /* 0x000000000f0c7348 */ /* 0x000fea0003c00000 */
[----:B------:R-:W-:Y:S02]  /*2ed10*/  ELECT P6, UR62, PT ;  /* 0x00000000003e782f */ /* 0x000fe400038c0000 */
[----:B------:R-:W-:Y:S01]  /*2ed20*/  MOV R14, UR62 ;  /* 0x0000003e000e7c02 */ /* 0x000fe20008000f00 */
[----:B------:R-:W-:Y:S10]  /*2ed30*/  ENDCOLLECTIVE ;  /* 0x000000000000791b */ /* 0x000ff40003800000 */
.L_x_2801:
[----:B------:R-:W-:Y:S05]  /*2ed40*/  BSYNC B0 ;  /* 0x0000000000007941 */ /* 0x000fea0003800000 */
.L_x_2800:
[----:B------:R-:W-:Y:S05]  /*2ed50*/  BRA `(.L_x_2802) ;  /* 0xffffffa8006c7947 */ /* 0x000fea000383ffff */
.L_x_2619:
[----:B0-----:R0:W1:Y:S02]  /*2ed60*/  SYNCS.PHASECHK.TRANS64.TRYWAIT P0, [R7+URZ+0x38840], R10 ;  /* 0x0388400a070075a7 */ /* 0x001064000800017f */
[----:B-1----:R-:W-:Y:S05]  /*2ed70*/  @!P0 NANOSLEEP.SYNCS 0x989680 ;  /* 0x009896800000895d */ /* 0x002fea0003900000 */
[----:B------:R-:W1:Y:S02]  /*2ed80*/  @!P0 SYNCS.PHASECHK.TRANS64 P0, [R7+URZ+0x38840], R10 ;  /* 0x0388400a070085a7 */ /* 0x000e64000800007f */
[----:B-1----:R-:W-:Y:S05]  /*2ed90*/  @!P0 BRA `(.L_x_2619) ;  /* 0xfffffffc00f08947 */ /* 0x002fea000383ffff */
[----:B------:R-:W-:Y:S05]  /*2eda0*/  BRA `(.L_x_2803) ;  /* 0xffffffa800d07947 */ /* 0x000fea000383ffff */
.L_x_2622:
        /* <DEDUP_REMOVED lines=8> */
.L_x_2630:
[----:B0-----:R0:W1:Y:S02]  /*2ee30*/  SYNCS.PHASECHK.TRANS64.TRYWAIT P0, [R8+URZ+0x38840], R9 ;  /* 0x03884009080075a7 */ /* 0x001064000800017f */
[----:B-1----:R-:W-:Y:S05]  /*2ee40*/  @!P0 NANOSLEEP.SYNCS 0x989680 ;  /* 0x009896800000895d */ /* 0x002fea0003900000 */
[----:B------:R-:W1:Y:S02]  /*2ee50*/  @!P0 SYNCS.PHASECHK.TRANS64 P0, [R8+URZ+0x38840], R9 ;  /* 0x03884009080085a7 */ /* 0x000e64000800007f */
[----:B-1----:R-:W-:Y:S05]  /*2ee60*/  @!P0 BRA `(.L_x_2630) ;  /* 0xfffffffc00f08947 */ /* 0x002fea000383ffff */
[----:B------:R-:W-:Y:S05]  /*2ee70*/  BRA `(.L_x_2805) ;  /* 0xffffffb400007947 */ /* 0x000fea000383ffff */
.L_x_2632:
[----:B0-----:R0:W1:Y:S02]  /*2ee80*/  SYNCS.PHASECHK.TRANS64.TRYWAIT P0, [R8+URZ+0x38860], R9 ;  /* 0x03886009080075a7 */ /* 0x001064000800017f */
[----:B-1----:R-:W-:Y:S05]  /*2ee90*/  @!P0 NANOSLEEP.SYNCS 0x989680 ;  /* 0x009896800000895d */ /* 0x002fea0003900000 */
[----:B------:R-:W1:Y:S02]  /*2eea0*/  @!P0 SYNCS.PHASECHK.TRANS64 P0, [R8+URZ+0x38860], R9 ;  /* 0x03886009080085a7 */ /* 0x000e64000800007f */
[----:B-1----:R-:W-:Y:S05]  /*2eeb0*/  @!P0 BRA `(.L_x_2632) ;  /* 0xfffffffc00f08947 */ /* 0x002fea000383ffff */
[----:B------:R-:W-:Y:S05]  /*2eec0*/  BRA `(.L_x_2806) ;  /* 0xffffffb400bc7947 */ /* 0x000fea000383ffff */
.L_x_2638:
[----:B-1----:R1:W2:Y:S02]  /*2eed0*/  SYNCS.PHASECHK.TRANS64.TRYWAIT P0, [R2+URZ+0x38840], R3 ;  /* 0x03884003020075a7 */ /* 0x0022a4000800017f */
[----:B--2---:R-:W-:Y:S05]  /*2eee0*/  @!P0 NANOSLEEP.SYNCS 0x989680 ;  /* 0x009896800000895d */ /* 0x004fea0003900000 */
[----:B------:R-:W2:Y:S02]  /*2eef0*/  @!P0 SYNCS.PHASECHK.TRANS64 P0, [R2+URZ+0x38840], R3 ;  /* 0x03884003020085a7 */ /* 0x000ea4000800007f */
[----:B--2---:R-:W-:Y:S05]  /*2ef00*/  @!P0 BRA `(.L_x_2638) ;  /* 0xfffffffc00f08947 */ /* 0x004fea000383ffff */
[----:B------:R-:W-:Y:S05]  /*2ef10*/  BRA `(.L_x_2807) ;  /* 0xffffffbc003c7947 */ /* 0x000fea000383ffff */
.L_x_2640:
[----:B0-----:R0:W1:Y:S02]  /*2ef20*/  SYNCS.PHASECHK.TRANS64.TRYWAIT P0, [R2+URZ+0x38860], R3 ;  /* 0x03886003020075a7 */ /* 0x001064000800017f */
[----:B-1----:R-:W-:Y:S05]  /*2ef30*/  @!P0 NANOSLEEP.SYNCS 0x989680 ;  /* 0x009896800000895d */ /* 0x002fea0003900000 */
[----:B------:R-:W1:Y:S02]  /*2ef40*/  @!P0 SYNCS.PHASECHK.TRANS64 P0, [R2+URZ+0x38860], R3 ;  /* 0x03886003020085a7 */ /* 0x000e64000800007f */
[----:B-1----:R-:W-:Y:S05]  /*2ef50*/  @!P0 BRA `(.L_x_2640) ;  /* 0xfffffffc00f08947 */ /* 0x002fea000383ffff */
[----:B------:R-:W-:Y:S05]  /*2ef60*/  BRA `(.L_x_2808) ;  /* 0xffffffbc00f87947 */ /* 0x000fea000383ffff */
.L_x_2646:
[----:B--2---:R2:W3:Y:S02]  /*2ef70*/  SYNCS.PHASECHK.TRANS64.TRYWAIT P0, [R2+URZ+0x38840], R3 ;  /* 0x03884003020075a7 */ /* 0x0044e4000800017f */
[----:B---3--:R-:W-:Y:S05]  /*2ef80*/  @!P0 NANOSLEEP.SYNCS 0x989680 ;  /* 0x009896800000895d */ /* 0x008fea0003900000 */
[----:B------:R-:W3:Y:S02]  /*2ef90*/  @!P0 SYNCS.PHASECHK.TRANS64 P0, [R2+URZ+0x38840], R3 ;  /* 0x03884003020085a7 */ /* 0x000ee4000800007f */
[----:B---3--:R-:W-:Y:S05]  /*2efa0*/  @!P0 BRA `(.L_x_2646) ;  /* 0xfffffffc00f08947 */ /* 0x008fea000383ffff */
[----:B------:R-:W-:Y:S05]  /*2efb0*/  BRA `(.L_x_2809) ;  /* 0xffffffc400547947 */ /* 0x000fea000383ffff */
.L_x_2648:
[----:B0-----:R0:W1:Y:S02]  /*2efc0*/  SYNCS.PHASECHK.TRANS64.TRYWAIT P0, [R2+URZ+0x38860], R9 ;  /* 0x03886009020075a7 */ /* 0x001064000800017f */
[----:B-1----:R-:W-:Y:S05]  /*2efd0*/  @!P0 NANOSLEEP.SYNCS 0x989680 ;  /* 0x009896800000895d */ /* 0x002fea0003900000 */
[----:B------:R-:W1:Y:S02]  /*2efe0*/  @!P0 SYNCS.PHASECHK.TRANS64 P0, [R2+URZ+0x38860], R9 ;  /* 0x03886009020085a7 */ /* 0x000e64000800007f */
[----:B-1----:R-:W-:Y:S05]  /*2eff0*/  @!P0 BRA `(.L_x_2648) ;  /* 0xfffffffc00f08947 */ /* 0x002fea000383ffff */
[----:B------:R-:W-:Y:S05]  /*2f000*/  BRA `(.L_x_2810) ;  /* 0xffffffc8000c7947 */ /* 0x000fea000383ffff */
.L_x_2656:
[----:B-1----:R1:W2:Y:S02]  /*2f010*/  SYNCS.PHASECHK.TRANS64.TRYWAIT P0, [R3+URZ+0x38860], R0 ;  /* 0x03886000030075a7 */ /* 0x0022a4000800017f */
[----:B--2---:R-:W-:Y:S05]  /*2f020*/  @!P0 NANOSLEEP.SYNCS 0x989680 ;  /* 0x009896800000895d */ /* 0x004fea0003900000 */
[----:B------:R-:W2:Y:S02]  /*2f030*/  @!P0 SYNCS.PHASECHK.TRANS64 P0, [R3+URZ+0x38860], R0 ;  /* 0x03886000030085a7 */ /* 0x000ea4000800007f */
[----:B--2---:R-:W-:Y:S05]  /*2f040*/  @!P0 BRA `(.L_x_2656) ;  /* 0xfffffffc00f08947 */ /* 0x004fea000383ffff */
[----:B------:R-:W-:Y:S05]  /*2f050*/  BRA `(.L_x_2811) ;  /* 0xffffffcc00507947 */ /* 0x000fea000383ffff */
.L_x_2659:
[----:B------:R-:W-:Y:S01]  /*2f060*/  BSSY B0, `(.L_x_2812) ;  /* 0x0000008000007945 */ /* 0x000fe20003800000 */
[----:B------:R-:W-:Y:S01]  /*2f070*/  MOV R13, R16 ;  /* 0x00000010000d7202 */ /* 0x000fe20000000f00 */
[----:B------:R-:W-:Y:S01]  /*2f080*/  IMAD.MOV.U32 R12, RZ, RZ, RZ ;  /* 0x000000ffff0c7224 */ /* 0x000fe200078e00ff */
[----:B0-----:R-:W-:Y:S01]  /*2f090*/  MOV R15, 0xffffffff ;  /* 0xffffffff000f7802 */ /* 0x001fe20000000f00 */
[----:B------:R-:W-:-:S07]  /*2f0a0*/  IMAD.MOV.U32 R11, RZ, RZ, 0x1f ;  /* 0x0000001fff0b7424 */ /* 0x000fce00078e00ff */
[----:B-1----:R-:W-:Y:S05]  /*2f0b0*/  WARPSYNC.COLLECTIVE R15, `(.L_x_2813) ;  /* 0x000000000f087348 */ /* 0x002fea0003c00000 */
[----:B------:R0:W2:Y:S02]  /*2f0c0*/  SHFL.IDX P6, R14, R13, R12, R11 ;  /* 0x0000000c0d0e7389 */ /* 0x0000a400000c000b */
[----:B012---:R-:W-:Y:S01]  /*2f0d0*/  ENDCOLLECTIVE ;  /* 0x000000000000791b */ /* 0x007fe20003800000 */
.L_x_2813:
[----:B------:R-:W-:Y:S05]  /*2f0e0*/  BSYNC B0 ;  /* 0x0000000000007941 */ /* 0x000fea0003800000 */
.L_x_2812:
        /* <DEDUP_REMOVED lines=8> */
.L_x_2814:
[----:B------:R-:W-:Y:S01]  /*2f170*/  MOV R16, R14 ;  /* 0x0000000e00107202 */ /* 0x000fe20000000f00 */
[----:B------:R-:W-:Y:S06]  /*2f180*/  BRA `(.L_x_2815) ;  /* 0xffffffd0000c7947 */ /* 0x000fec000383ffff */
.L_x_2662:
[----:B------:R-:W-:Y:S01]  /*2f190*/  BSSY B0, `(.L_x_2816) ;  /* 0x0000008000007945 */ /* 0x000fe20003800000 */
[----:B-----5:R-:W-:Y:S01]  /*2f1a0*/  IMAD.MOV.U32 R13, RZ, RZ, R17 ;  /* 0x000000ffff0d7224 */ /* 0x020fe200078e0011 */
[----:B------:R-:W-:Y:S01]  /*2f1b0*/  MOV R11, RZ ;  /* 0x000000ff000b7202 */ /* 0x000fe20000000f00 */
[----:B------:R-:W-:Y:S02]  /*2f1c0*/  IMAD.MOV.U32 R12, RZ, RZ, 0x1 ;  /* 0x00000001ff0c7424 */ /* 0x000fe400078e00ff */
[----:B------:R-:W-:-:S07]  /*2f1d0*/  IMAD.MOV.U32 R15, RZ, RZ, -0x1 ;  /* 0xffffffffff0f7424 */ /* 0x000fce00078e00ff */
[----:B0-234-:R-:W-:Y:S05]  /*2f1e0*/  WARPSYNC.COLLECTIVE R15, `(.L_x_2817) ;  /* 0x000000000f087348 */ /* 0x01dfea0003c00000 */
[----:B------:R1:W0:Y:S02]  /*2f1f0*/  SHFL.UP P6, R14, R13, R12, R11 ;  /* 0x0400000c0d0e7389 */ /* 0x00022400000c000b */
[----:B01234-:R-:W-:Y:S01]  /*2f200*/  ENDCOLLECTIVE ;  /* 0x000000000000791b */ /* 0x01ffe20003800000 */
.L_x_2817:
[----:B------:R-:W-:Y:S05]  /*2f210*/  BSYNC B0 ;  /* 0x0000000000007941 */ /* 0x000fea0003800000 */
.L_x_2816:
        /* <DEDUP_REMOVED lines=10> */
.L_x_2818:
        /* <DEDUP_REMOVED lines=8> */
.L_x_2819:
        /* <DEDUP_REMOVED lines=8> */
.L_x_2820:
        /* <DEDUP_REMOVED lines=8> */
.L_x_2821:
[----:B------:R-:W-:Y:S01]  /*2f440*/  IMAD.MOV.U32 R12, RZ, RZ, 0x1f ;  /* 0x0000001fff0c7424 */ /* 0x000fe200078e00ff */
[----:B------:R-:W-:Y:S02]  /*2f450*/  MOV R11, 0x1f ;  /* 0x0000001f000b7802 */ /* 0x000fe40000000f00 */
[----:B------:R-:W-:-:S04]  /*2f460*/  SEL R3, R14, RZ, P0 ;  /* 0x000000ff0e037207 */ /* 0x000fc80000000000 */
[----:B------:R-:W-:-:S05]  /*2f470*/  IADD3 R2, R6, R3, RZ ;  /* 0x0000000306027210 */ /* 0x000fca0007ffe0ff */
[----:B------:R-:W-:-:S07]  /*2f480*/  IMAD.MOV.U32 R13, RZ, RZ, R2 ;  /* 0x000000ffff0d7224 */ /* 0x000fce00078e0002 */
[----:B------:R-:W-:Y:S05]  /*2f490*/  WARPSYNC.COLLECTIVE R15, `(.L_x_2822) ;  /* 0x000000000f087348 */ /* 0x000fea0003c00000 */
[----:B------:R0:W1:Y:S02]  /*2f4a0*/  SHFL.IDX P6, R14, R13, R12, R11 ;  /* 0x0000000c0d0e7389 */ /* 0x00006400000c000b */
[----:B01----:R-:W-:Y:S01]  /*2f4b0*/  ENDCOLLECTIVE ;  /* 0x000000000000791b */ /* 0x003fe20003800000 */
.L_x_2822:
[----:B------:R-:W-:Y:S05]  /*2f4c0*/  BRA `(.L_x_2823) ;  /* 0xffffffcc00d07947 */ /* 0x000fea000383ffff */
.L_x_2667:
        /* <DEDUP_REMOVED lines=8> */
.L_x_2825:
[----:B------:R-:W-:Y:S05]  /*2f550*/  BSYNC B0 ;  /* 0x0000000000007941 */ /* 0x000fea0003800000 */
.L_x_2824:
        /* <DEDUP_REMOVED lines=10> */
.L_x_2826:
        /* <DEDUP_REMOVED lines=8> */
.L_x_2827:
        /* <DEDUP_REMOVED lines=8> */
.L_x_2828:
        /* <DEDUP_REMOVED lines=8> */
.L_x_2829:
        /* <DEDUP_REMOVED lines=8> */
.L_x_2830:
[----:B------:R-:W-:Y:S05]  /*2f800*/  BRA `(.L_x_2831) ;  /* 0xffffffcc00b47947 */ /* 0x000fea000383ffff */
.L_x_2669:
[----:B------:R-:W-:Y:S01]  /*2f810*/  BSSY B0, `(.L_x_2832) ;  /* 0x0000006000007945 */ /* 0x000fe20003800000 */
[----:B------:R-:W-:Y:S01]  /*2f820*/  PLOP3.LUT P6, PT, P6, PT, PT, 0x8, 0x0 ;  /* 0x000000000000781c */ /* 0x000fe200037ce170 */
[----:B------:R-:W-:-:S12]  /*2f830*/  IMAD.MOV.U32 R15, RZ, RZ, -0x1 ;  /* 0xffffffffff0f7424 */ /* 0x000fd800078e00ff */
[----:B0-----:R-:W-:Y:S05]  /*2f840*/  WARPSYNC.COLLECTIVE R15, `(.L_x_2833) ;  /* 0x000000000f087348 */ /* 0x001fea0003c00000 */
[----:B------:R-:W-:Y:S01]  /*2f850*/  VOTE.ANY R14, PT, P6 ;  /* 0x00000000000e7806 */ /* 0x000fe200030e0100 */
[----:B0-----:R-:W-:Y:S06]  /*2f860*/  ENDCOLLECTIVE ;  /* 0x000000000000791b */ /* 0x001fec0003800000 */
.L_x_2833:
[----:B------:R-:W-:Y:S05]  /*2f870*/  BSYNC B0 ;  /* 0x0000000000007941 */ /* 0x000fea0003800000 */
.L_x_2832:
        /* <DEDUP_REMOVED lines=9> */
.L_x_2834:
[----:B------:R-:W-:Y:S01]  /*2f910*/  IMAD.MOV.U32 R17, RZ, RZ, R14 ;  /* 0x000000ffff117224 */ /* 0x000fe200078e000e */
[----:B------:R-:W-:Y:S06]  /*2f920*/  BRA `(.L_x_2835) ;  /* 0xffffffcc00a47947 */ /* 0x000fec000383ffff */
.L_x_2671:
[----:B------:R-:W-:Y:S01]  /*2f930*/  BSSY B0, `(.L_x_2836) ;  /* 0x0000007000007945 */ /* 0x000fe20003800000 */
[----:B------:R-:W-:Y:S01]  /*2f940*/  IMAD.MOV.U32 R13, RZ, RZ, R2 ;  /* 0x000000ffff0d7224 */ /* 0x000fe200078e0002 */
[----:B------:R-:W-:Y:S01]  /*2f950*/  MOV R11, 0x1f ;  /* 0x0000001f000b7802 */ /* 0x000fe20000000f00 */
[----:B------:R-:W-:-:S07]  /*2f960*/  IMAD.MOV.U32 R15, RZ, RZ, -0x1 ;  /* 0xffffffffff0f7424 */ /* 0x000fce00078e00ff */
[----:B012---:R-:W-:Y:S05]  /*2f970*/  WARPSYNC.COLLECTIVE R15, `(.L_x_2837) ;  /* 0x000000000f087348 */ /* 0x007fea0003c00000 */
[----:B------:R3:W4:Y:S02]  /*2f980*/  SHFL.IDX P6, R14, R13, R12, R11 ;  /* 0x0000000c0d0e7389 */ /* 0x00072400000c000b */
[----:B01234-:R-:W-:Y:S01]  /*2f990*/  ENDCOLLECTIVE ;  /* 0x000000000000791b */ /* 0x01ffe20003800000 */
.L_x_2837:
[----:B------:R-:W-:Y:S05]  /*2f9a0*/  BSYNC B0 ;  /* 0x0000000000007941 */ /* 0x000fea0003800000 */
.L_x_2836:
[----:B------:R-:W-:Y:S01]  /*2f9b0*/  IMAD.MOV.U32 R7, RZ, RZ, R14 ;  /* 0x000000ffff077224 */ /* 0x000fe200078e000e */
[----:B------:R-:W-:Y:S06]  /*2f9c0*/  BRA `(.L_x_2670) ;  /* 0xffffffcc00987947 */ /* 0x000fec000383ffff */
.L_x_2675:
[----:B-1----:R1:W2:Y:S02]  /*2f9d0*/  SYNCS.PHASECHK.TRANS64.TRYWAIT P0, [R0+URZ+0x38820], R3 ;  /* 0x03882003000075a7 */ /* 0x0022a4000800017f */
[----:B--2---:R-:W-:Y:S05]  /*2f9e0*/  @!P0 NANOSLEEP.SYNCS 0x989680 ;  /* 0x009896800000895d */ /* 0x004fea0003900000 */
[----:B------:R-:W2:Y:S02]  /*2f9f0*/  @!P0 SYNCS.PHASECHK.TRANS64 P0, [R0+URZ+0x38820], R3 ;  /* 0x03882003000085a7 */ /* 0x000ea4000800007f */
[----:B--2---:R-:W-:Y:S05]  /*2fa00*/  @!P0 BRA `(.L_x_2675) ;  /* 0xfffffffc00f08947 */ /* 0x004fea000383ffff */
[----:B------:R-:W-:Y:S05]  /*2fa10*/  BRA `(.L_x_2838) ;  /* 0xffffffd4000c7947 */ /* 0x000fea000383ffff */
.L_x_2676:
        /* <DEDUP_REMOVED lines=11> */
.L_x_2840:
[----:B------:R-:W-:Y:S05]  /*2fad0*/  BSYNC B0 ;  /* 0x0000000000007941 */ /* 0x000fea0003800000 */
.L_x_2839:
[----:B------:R-:W-:Y:S05]  /*2fae0*/  BRA `(.L_x_2841) ;  /* 0xffffffd000f47947 */ /* 0x000fea000383ffff */
.L_x_2677:
[----:B------:R-:W-:Y:S01]  /*2faf0*/  BSSY B0, `(.L_x_2842) ;  /* 0x0000006000007945 */ /* 0x000fe20003800000 */
[----:B------:R-:W-:-:S07]  /*2fb00*/  IMAD.MOV.U32 R15, RZ, RZ, -0x1 ;  /* 0xffffffffff0f7424 */ /* 0x000fce00078e00ff */
[----:B012---:R-:W-:Y:S05]  /*2fb10*/  WARPSYNC.COLLECTIVE R15, `(.L_x_2843) ;  /* 0x000000000f0c7348 */ /* 0x007fea0003c00000 */
[----:B------:R-:W-:Y:S02]  /*2fb20*/  ELECT P6, UR62, PT ;  /* 0x00000000003e782f */ /* 0x000fe400038c0000 */
[----:B------:R-:W-:Y:S01]  /*2fb30*/  MOV R14, UR62 ;  /* 0x0000003e000e7c02 */ /* 0x000fe20008000f00 */
[----:B012---:R-:W-:Y:S10]  /*2fb40*/  ENDCOLLECTIVE ;  /* 0x000000000000791b */ /* 0x007ff40003800000 */
.L_x_2843:
[----:B------:R-:W-:Y:S05]  /*2fb50*/  BSYNC B0 ;  /* 0x0000000000007941 */ /* 0x000fea0003800000 */
.L_x_2842:
[----:B------:R-:W-:Y:S05]  /*2fb60*/  BRA `(.L_x_2844) ;  /* 0xffffffd000e87947 */ /* 0x000fea000383ffff */
.L_x_2679:
[----:B-1----:R1:W2:Y:S02]  /*2fb70*/  SYNCS.PHASECHK.TRANS64.TRYWAIT P0, [R6+URZ], R5 ;  /* 0x00000005060075a7 */ /* 0x0022a4000800017f */
[----:B--2---:R-:W-:Y:S05]  /*2fb80*/  @!P0 NANOSLEEP.SYNCS 0x989680 ;  /* 0x009896800000895d */ /* 0x004fea0003900000 */
[----:B------:R-:W2:Y:S02]  /*2fb90*/  @!P0 SYNCS.PHASECHK.TRANS64 P0, [R6+URZ], R5 ;  /* 0x00000005060085a7 */ /* 0x000ea4000800007f */
[----:B--2---:R-:W-:Y:S05]  /*2fba0*/  @!P0 BRA `(.L_x_2679) ;  /* 0xfffffffc00f08947 */ /* 0x004fea000383ffff */
[----:B------:R-:W-:Y:S05]  /*2fbb0*/  BRA `(.L_x_2845) ;  /* 0xffffffd4002c7947 */ /* 0x000fea000383ffff */
.L_x_2680:
[----:B--2---:R2:W3:Y:S02]  /*2fbc0*/  SYNCS.PHASECHK.TRANS64.TRYWAIT P0, [R7+URZ], R2 ;  /* 0x00000002070075a7 */ /* 0x0044e4000800017f */
[----:B---3--:R-:W-:Y:S05]  /*2fbd0*/  @!P0 NANOSLEEP.SYNCS 0x989680 ;  /* 0x009896800000895d */ /* 0x008fea0003900000 */
[----:B------:R-:W3:Y:S02]  /*2fbe0*/  @!P0 SYNCS.PHASECHK.TRANS64 P0, [R7+URZ], R2 ;  /* 0x00000002070085a7 */ /* 0x000ee4000800007f */
[----:B---3--:R-:W-:Y:S05]  /*2fbf0*/  @!P0 BRA `(.L_x_2680) ;  /* 0xfffffffc00f08947 */ /* 0x008fea000383ffff */
[----:B------:R-:W-:Y:S05]  /*2fc00*/  BRA `(.L_x_2846) ;  /* 0xffffffd400207947 */ /* 0x000fea000383ffff */
.L_x_2682:
[----:B---3--:R3:W4:Y:S02]  /*2fc10*/  SYNCS.PHASECHK.TRANS64.TRYWAIT P0, [R4+URZ], R5 ;  /* 0x00000005040075a7 */ /* 0x008724000800017f */
[----:B----4-:R-:W-:Y:S05]  /*2fc20*/  @!P0 NANOSLEEP.SYNCS 0x989680 ;  /* 0x009896800000895d */ /* 0x010fea0003900000 */
[----:B------:R-:W4:Y:S02]  /*2fc30*/  @!P0 SYNCS.PHASECHK.TRANS64 P0, [R4+URZ], R5 ;  /* 0x00000005040085a7 */ /* 0x000f24000800007f */
[----:B----4-:R-:W-:Y:S05]  /*2fc40*/  @!P0 BRA `(.L_x_2682) ;  /* 0xfffffffc00f08947 */ /* 0x010fea000383ffff */
[----:B------:R-:W-:Y:S05]  /*2fc50*/  BRA `(.L_x_2847) ;  /* 0xffffffd400287947 */ /* 0x000fea000383ffff */
.L_x_2848:
        /* <DEDUP_REMOVED lines=10> */
.L_x_12758:


//--------------------- .text._ZN7cutlass13device_kernelIN5flash11enable_sm90INS1_16FlashAttnFwdSm90INS1_25CollectiveMainloopFwdSm90ILi2EN4cute5tupleIJNS5_1CILi1EEES8_S8_EEENS6_IJNS7_ILi128EEENS7_ILi112EEENS7_ILi192EEEEEELi192ENS_6half_tEfNS_4arch4Sm90ELb0ELb0ELb0ELb0ELb0ELb0ELb0ELb1ELb1ELb0ELb0ELb0EEENS1_21CollectiveEpilogueFwdINS6_IJSA_SC_SB_EEES9_SE_SG_Li256ELb0ELb0ELb0ELb0EEENS1_29StaticPersistentTileSchedulerILb0EEEEEEEEEvNT_6ParamsE --------------------------
	.section	.text._ZN7cutlass13device_kernelIN5flash11enable_sm90INS1_16FlashAttnFwdSm90INS1_25CollectiveMainloopFwdSm90ILi2EN4cute5tupleIJNS5_1CILi1EEES8_S8_EEENS6_IJNS7_ILi128EEENS7_ILi112EEENS7_ILi192EEEEEELi192ENS_6half_tEfNS_4arch4Sm90ELb0ELb0ELb0ELb0ELb0ELb0ELb0ELb1ELb1ELb0ELb0ELb0EEENS1_21CollectiveEpilogueFwdINS6_IJSA_SC_SB_EEES9_SE_SG_Li256ELb0ELb0ELb0ELb0EEENS1_29StaticPersistentTileSchedulerILb0EEEEEEEEEvNT_6ParamsE,"ax",@progbits
	.align	128
.text._ZN7cutlass13device_kernelIN5flash11enable_sm90INS1_16FlashAttnFwdSm90INS1_25CollectiveMainloopFwdSm90ILi2EN4cute5tupleIJNS5_1CILi1EEES8_S8_EEENS6_IJNS7_ILi128EEENS7_ILi112EEENS7_ILi192EEEEEELi192ENS_6half_tEfNS_4arch4Sm90ELb0ELb0ELb0ELb0ELb0ELb0ELb0ELb1ELb1ELb0ELb0ELb0EEENS1_21CollectiveEpilogueFwdINS6_IJSA_SC_SB_EEES9_SE_SG_Li256ELb0ELb0ELb0ELb0EEENS1_29StaticPersistentTileSchedulerILb0EEEEEEEEEvNT_6ParamsE:
        .type           _ZN7cutlass13device_kernelIN5flash11enable_sm90INS1_16FlashAttnFwdSm90INS1_25CollectiveMainloopFwdSm90ILi2EN4cute5tupleIJNS5_1CILi1EEES8_S8_EEENS6_IJNS7_ILi128EEENS7_ILi112EEENS7_ILi192EEEEEELi192ENS_6half_tEfNS_4arch4Sm90ELb0ELb0ELb0ELb0ELb0ELb0ELb0ELb1ELb1ELb0ELb0ELb0EEENS1_21CollectiveEpilogueFwdINS6_IJSA_SC_SB_EEES9_SE_SG_Li256ELb0ELb0ELb0ELb0EEENS1_29StaticPersistentTileSchedulerILb0EEEEEEEEEvNT_6ParamsE,@function
        .size           _ZN7cutlass13device_kernelIN5flash11enable_sm90INS1_16FlashAttnFwdSm90INS1_25CollectiveMainloopFwdSm90ILi2EN4cute5tupleIJNS5_1CILi1EEES8_S8_EEENS6_IJNS7_ILi128EEENS7_ILi112EEENS7_ILi192EEEEEELi192ENS_6half_tEfNS_4arch4Sm90ELb0ELb0ELb0ELb0ELb0ELb0ELb0ELb1ELb1ELb0ELb0ELb0EEENS1_21CollectiveEpilogueFwdINS6_IJSA_SC_SB_EEES9_SE_SG_Li256ELb0ELb0ELb0ELb0EEENS1_29StaticPersistentTileSchedulerILb0EEEEEEEEEvNT_6ParamsE,(.L_x_12759 - _ZN7cutlass13device_kernelIN5flash11enable_sm90INS1_16FlashAttnFwdSm90INS1_25CollectiveMainloopFwdSm90ILi2EN4cute5tupleIJNS5_1CILi1EEES8_S8_EEENS6_IJNS7_ILi128EEENS7_ILi112EEENS7_ILi192EEEEEELi192ENS_6half_tEfNS_4arch4Sm90ELb0ELb0ELb0ELb0ELb0ELb0ELb0ELb1ELb1ELb0ELb0ELb0EEENS1_21CollectiveEpilogueFwdINS6_IJSA_SC_SB_EEES9_SE_SG_Li256ELb0ELb0ELb0ELb0EEENS1_29StaticPersistentTileSchedulerILb0EEEEEEEEEvNT_6ParamsE)
        .other          _ZN7cutlass13device_kernelIN5flash11enable_sm90INS1_16FlashAttnFwdSm90INS1_25CollectiveMainloopFwdSm90ILi2EN4cute5tupleIJNS5_1CILi1EEES8_S8_EEENS6_IJNS7_ILi128EEENS7_ILi112EEENS7_ILi192EEEEEELi192ENS_6half_tEfNS_4arch4Sm90ELb0ELb0ELb0ELb0ELb0ELb0ELb0ELb1ELb1ELb0ELb0ELb0EEENS1_21CollectiveEpilogueFwdINS6_IJSA_SC_SB_EEES9_SE_SG_Li256ELb0ELb0ELb0ELb0EEENS1_29StaticPersistentTileSchedulerILb0EEEEEEEEEvNT_6ParamsE,@"STO_CUDA_ENTRY STV_DEFAULT"
_ZN7cutlass13device_kernelIN5flash11enable_sm90INS1_16FlashAttnFwdSm90INS1_25CollectiveMainloopFwdSm90ILi2EN4cute5tupleIJNS5_1CILi1EEES8_S8_EEENS6_IJNS7_ILi128EEENS7_ILi112EEENS7_ILi192EEEEEELi192ENS_6half_tEfNS_4arch4Sm90ELb0ELb0ELb0ELb0ELb0ELb0ELb0ELb1ELb1ELb0ELb0ELb0EEENS1_21CollectiveEpilogueFwdINS6_IJSA_SC_SB_EEES9_SE_SG_Li256ELb0ELb0ELb0ELb0EEENS1_29StaticPersistentTileSchedulerILb0EEEEEEEEEvNT_6ParamsE:
        /* <DEDUP_REMOVED lines=24> */
.L_x_2850:
[----:B------:R-:W-:Y:S05]  /*0180*/  BSYNC B0 ;  /* 0x0000000000007941 */ /* 0x000fea0003800000 */
.L_x_2849:
        /* <DEDUP_REMOVED lines=37> */
.L_x_2851:
        /* <DEDUP_REMOVED lines=22> */
.L_x_2852:
        /* <DEDUP_REMOVED lines=18> */
.L_x_2853:
        /* <DEDUP_REMOVED lines=22> */
.L_x_2854:
        /* <DEDUP_REMOVED lines=22> */
.L_x_2855:
[----:B-1----:R-:W-:Y:S01]  /*0920*/  UMOV UR4, 0x1 ;  /* 0x0000000100047882 */ /* 0x002fe20000000000 */
[----:B------:R-:W-:Y:S01]  /*0930*/  PLOP3.LUT P0, PT, PT, PT, UP0, 0x80, 0x0 ;  /* 0x000000000000781c */ /* 0x000fe20003f0f008 */
[----:B------:R-:W-:Y:S01]  /*0940*/  USEL UR4, UR4, 0x2, !UP0 ;  /* 0x0000000204047887 */ /* 0x000fe2000c000000 */
[----:B------:R-:W-:-:S05]  /*0950*/  NOP ;  /* 0x0000000000007918 */ /* 0x000fca0000000000 */
[----:B------:R-:W-:-:S05]  /*0960*/  IMAD.U32 R2, RZ, RZ, UR4 ;  /* 0x00000004ff027e24 */ /* 0x000fca000f8e00ff */
[----:B------:R1:W-:Y:S01]  /*0970*/  STL [R1+0x1c], R2 ;  /* 0x00001c0201007387 */ /* 0x0003e20000100800 */
[----:B--23--:R-:W-:Y:S06]  /*0980*/  BAR.SYNC.DEFER_BLOCKING 0x0 ;  /* 0x0000000000007b1d */ /* 0x00cfec0000010000 */
[----:B------:R-:W-:Y:S05]  /*0990*/  @!P0 BRA `(.L_x_2856) ;  /* 0x000000a8009c8947 */ /* 0x000fea0003800000 */
.L_x_2857:
        /* <DEDUP_REMOVED lines=9> */
[----:B-1----:R-:W2:Y:S01]  /*0a30*/  LDL R2, [R1+0x1c] ;  /* 0x00001c0001027983 */ /* 0x002ea20000100800 */
[----:B------:R-:W-:Y:S01]  /*0a40*/  VIADD R0, R4, 0xffffff80 ;  /* 0xffffff8004007836 */ /* 0x000fe20000000000 */
[----:B------:R-:W1:Y:S01]  /*0a50*/  S2UR UR5, SR_CgaCtaId ;  /* 0x00000000000579c3 */ /* 0x000e620000008800 */
[----:B------:R-:W-:Y:S01]  /*0a60*/  UMOV UR4, 0x400 ;  /* 0x0000040000047882 */ /* 0x000fe20000000000 */
[----:B------:R-:W-:Y:S01]  /*0a70*/  IMAD.MOV.U32 R210, RZ, RZ, -0x2 ;  /* 0xfffffffeffd27424 */ /* 0x000fe200078e00ff */
[----:B------:R-:W-:Y:S01]  /*0a80*/  UMOV UR38, URZ ;  /* 0x0000003f00267c82 */ /* 0x000fe20008000000 */
[----:B------:R-:W-:Y:S01]  /*0a90*/  SHF.R.S32.HI R3, RZ, 0x1f, R0 ;  /* 0x0000001fff037819 */ /* 0x000fe20000011400 */
[----:B------:R-:W-:-:S03]  /*0aa0*/  IMAD.U32 R22, RZ, RZ, UR7 ;  /* 0x00000007ff167e24 */ /* 0x000fc6000f8e00ff */
[----:B------:R-:W3:Y:S01]  /*0ab0*/  S2UR UR6, SR_SWINHI ;  /* 0x00000000000679c3 */ /* 0x000ee20000002f00 */
[CC--:B------:R-:W-:Y:S02]  /*0ac0*/  LEA.HI R6, R3.reuse, R0.reuse, RZ, 0x4 ;  /* 0x0000000003067211 */ /* 0x0c0fe400078f20ff */
[----:B------:R-:W-:Y:S02]  /*0ad0*/  LEA.HI R208, R3, R0, RZ, 0x5 ;  /* 0x0000000003d07211 */ /* 0x000fe400078f28ff */
[----:B------:R-:W-:Y:S02]  /*0ae0*/  SHF.R.S32.HI R7, RZ, 0x4, R6 ;  /* 0x00000004ff077819 */ /* 0x000fe40000011406 */
[----:B------:R-:W-:Y:S02]  /*0af0*/  SHF.R.S32.HI R208, RZ, 0x5, R208 ;  /* 0x00000005ffd07819 */ /* 0x000fe400000114d0 */
[----:B------:R-:W-:-:S04]  /*0b00*/  LEA.HI R8, R6, R7, RZ, 0x1 ;  /* 0x0000000706087211 */ /* 0x000fc800078f08ff */
[----:B------:R-:W-:Y:S01]  /*0b10*/  LOP3.LUT R8, R8, 0x1ffffffe, RZ, 0xc0, !PT ;  /* 0x1ffffffe08087812 */ /* 0x000fe200078ec0ff */
[----:B-1----:R-:W-:-:S03]  /*0b20*/  ULEA UR9, UR5, UR4, 0x18 ;  /* 0x0000000405097291 */ /* 0x002fc6000f8ec03f */
[----:B------:R-:W-:-:S03]  /*0b30*/  IADD3 R8, R7, -R8, RZ ;  /* 0x8000000807087210 */ /* 0x000fc60007ffe0ff */
[----:B------:R-:W-:Y:S01]  /*0b40*/  IMAD.U32 R16, RZ, RZ, UR9 ;  /* 0x00000009ff107e24 */ /* 0x000fe2000f8e00ff */
[----:B------:R-:W-:Y:S01]  /*0b50*/  UMOV UR4, UR9 ;  /* 0x0000000900047c82 */ /* 0x000fe20008000000 */
[----:B---3--:R-:W-:Y:S01]  /*0b60*/  UMOV UR5, UR6 ;  /* 0x0000000600057c82 */ /* 0x008fe20008000000 */
[----:B------:R-:W-:Y:S02]  /*0b70*/  IMAD.U32 R18, RZ, RZ, UR4 ;  /* 0x00000004ff127e24 */ /* 0x000fe4000f8e00ff */
[----:B------:R-:W-:Y:S01]  /*0b80*/  IMAD.U32 R19, RZ, RZ, UR5 ;  /* 0x00000005ff137e24 */ /* 0x000fe2000f8e00ff */
[----:B------:R-:W-:Y:S02]  /*0b90*/  UMOV UR5, URZ ;  /* 0x0000003f00057c82 */ /* 0x000fe40008000000 */
[----:B------:R-:W-:Y:S01]  /*0ba0*/  IMAD.U32 R23, RZ, RZ, UR5 ;  /* 0x00000005ff177e24 */ /* 0x000fe2000f8e00ff */
[----:B--2---:R-:W-:Y:S02]  /*0bb0*/  R2UR UR8, R2 ;  /* 0x00000000020872ca */ /* 0x004fe400000e0000 */
[----:B------:R-:W-:-:S02]  /*0bc0*/  LEA.HI R2, R3, R0, RZ, 0x7 ;  /* 0x0000000003027211 */ /* 0x000fc400078f38ff */
[----:B------:R-:W-:Y:S02]  /*0bd0*/  LOP3.LUT R3, R6, 0x3fffff0, RZ, 0xc0, !PT ;  /* 0x03fffff006037812 */ /* 0x000fe400078ec0ff */
[----:B------:R-:W-:Y:S02]  /*0be0*/  LOP3.LUT R5, R2, 0xffffff80, RZ, 0xc0, !PT ;  /* 0xffffff8002057812 */ /* 0x000fe400078ec0ff */
[----:B------:R-:W-:Y:S01]  /*0bf0*/  SHF.R.S32.HI R207, RZ, 0x7, R2 ;  /* 0x00000007ffcf7819 */ /* 0x000fe20000011402 */
[C---:B------:R-:W-:Y:S02]  /*0c00*/  IMAD.IADD R3, R0.reuse, 0x1, -R3 ;  /* 0x0000000100037824 */ /* 0x040fe400078e0a03 */
[----:B------:R-:W-:Y:S01]  /*0c10*/  IMAD.IADD R204, R0, 0x1, -R5 ;  /* 0x0000000100cc7824 */ /* 0x000fe200078e0a05 */
[----:B------:R-:W-:Y:S01]  /*0c20*/  LEA.HI R2, R2, R207, RZ, 0x1 ;  /* 0x000000cf02027211 */ /* 0x000fe200078f08ff */
[----:B------:R-:W-:Y:S01]  /*0c30*/  IMAD R3, R208, 0x10, R3 ;  /* 0x00000010d0037824 */ /* 0x000fe200078e0203 */
[----:B------:R-:W-:-:S02]  /*0c40*/  ULOP3.LUT UR4, UR8, 0x1, URZ, 0xfc, !UPT ;  /* 0x0000000108047892 */ /* 0x000fc4000f8efc3f */
[----:B------:R-:W-:Y:S01]  /*0c50*/  SHF.R.S32.HI R5, RZ, 0x1f, R204 ;  /* 0x0000001fff057819 */ /* 0x000fe200000114cc */
[----:B------:R-:W-:Y:S01]  /*0c60*/  IMAD R8, R3, 0x8, R8 ;  /* 0x0000000803087824 */ /* 0x000fe200078e0208 */
[----:B------:R-:W-:Y:S02]  /*0c70*/  LOP3.LUT R2, R2, 0x3fffffe, RZ, 0xc0, !PT ;  /* 0x03fffffe02027812 */ /* 0x000fe400078ec0ff */
[CC--:B------:R-:W-:Y:S01]  /*0c80*/  LEA.HI R4, R5.reuse, R204.reuse, RZ, 0x2 ;  /* 0x000000cc05047211 */ /* 0x0c0fe200078f10ff */
[----:B------:R-:W-:Y:S01]  /*0c90*/  IMAD.U32 R211, RZ, RZ, UR4 ;  /* 0x00000004ffd37e24 */ /* 0x000fe2000f8e00ff */
[----:B------:R-:W-:Y:S01]  /*0ca0*/  LEA.HI R5, R5, R204, RZ, 0x5 ;  /* 0x000000cc05057211 */ /* 0x000fe200078f28ff */
[----:B------:R-:W-:Y:S01]  /*0cb0*/  IMAD.IADD R2, R207, 0x1, -R2 ;  /* 0x00000001cf027824 */ /* 0x000fe200078e0a02 */
[--C-:B------:R-:W-:Y:S01]  /*0cc0*/  SHF.R.S32.HI R6, RZ, 0x2, R4.reuse ;  /* 0x00000002ff067819 */ /* 0x100fe20000011404 */
[----:B------:R-:W-:Y:S01]  /*0cd0*/  UMOV UR4, URZ ;  /* 0x0000003f00047c82 */ /* 0x000fe20008000000 */
[----:B------:R-:W-:Y:S01]  /*0ce0*/  SHF.R.S32.HI R9, RZ, 0x1f, R4 ;  /* 0x0000001fff097819 */ /* 0x000fe20000011404 */
[----:B------:R-:W-:Y:S01]  /*0cf0*/  IMAD.U32 R17, RZ, RZ, UR4 ;  /* 0x00000004ff117e24 */ /* 0x000fe2000f8e00ff */
[----:B------:R-:W-:Y:S01]  /*0d00*/  SHF.R.S32.HI R0, RZ, 0x5, R5 ;  /* 0x00000005ff007819 */ /* 0x000fe20000011405 */
[----:B------:R-:W-:Y:S01]  /*0d10*/  IMAD.SHL.U32 R5, R8, 0x8, RZ ;  /* 0x0000000808057824 */ /* 0x000fe200078e00ff */
[----:B------:R-:W-:-:S02]  /*0d20*/  LEA.HI R9, R9, R6, RZ, 0x3 ;  /* 0x0000000609097211 */ /* 0x000fc400078f18ff */
[----:B------:R-:W-:Y:S01]  /*0d30*/  LOP3.LUT R3, R4, 0x7ffffffc, RZ, 0xc0, !PT ;  /* 0x7ffffffc04037812 */ /* 0x000fe200078ec0ff */
[----:B------:R-:W-:Y:S01]  /*0d40*/  IMAD.WIDE R18, R5, 0x2, R18 ;  /* 0x0000000205127825 */ /* 0x000fe200078e0212 */
[----:B------:R-:W-:Y:S02]  /*0d50*/  LOP3.LUT R9, R9, 0xfffffff8, RZ, 0xc0, !PT ;  /* 0xfffffff809097812 */ /* 0x000fe400078ec0ff */
[----:B------:R-:W-:-:S03]  /*0d60*/  IADD3 R3, R204, -R3, RZ ;  /* 0x80000003cc037210 */ /* 0x000fc60007ffe0ff */
[----:B------:R-:W-:Y:S02]  /*0d70*/  IMAD.IADD R9, R6, 0x1, -R9 ;  /* 0x0000000106097824 */ /* 0x000fe400078e0a09 */
[----:B------:R-:W-:Y:S02]  /*0d80*/  IMAD R210, R3, R210, 0x70 ;  /* 0x0000007003d27424 */ /* 0x000fe400078e02d2 */
[----:B------:R-:W-:-:S05]  /*0d90*/  IMAD R9, R0, 0x10, R9 ;  /* 0x0000001000097824 */ /* 0x000fca00078e0209 */
[----:B------:R-:W-:-:S07]  /*0da0*/  LEA R209, R2, R9, 0x6 ;  /* 0x0000000902d17211 */ /* 0x000fce00078e30ff */
.L_x_2880:
[----:B------:R-:W1:Y:S01]  /*0db0*/  SHFL.IDX PT, R0, R207, RZ, 0x1f ;  /* 0x00001fffcf007589 */ /* 0x000e6200000e0000 */
[----:B------:R-:W-:Y:S01]  /*0dc0*/  R2UR UR9, R16 ;  /* 0x00000000100972ca */ /* 0x000fe200000e0000 */
[----:B------:R-:W-:Y:S01]  /*0dd0*/  ULDC UR5, c[0x0][0xda8] ;  /* 0x00036a0000057ab9 */ /* 0x000fe20000000800 */
[----:B------:R-:W-:Y:S01]  /*0de0*/  ULDC.64 UR6, c[0x0][0x3f8] ;  /* 0x0000fe0000067ab9 */ /* 0x000fe20000000a00 */
[----:B------:R-:W-:Y:S01]  /*0df0*/  R2UR UR12, R22 ;  /* 0x00000000160c72ca */ /* 0x000fe200000e0000 */
[----:B------:R-:W-:Y:S02]  /*0e00*/  UISETP.NE.AND UP1, UPT, UR5, 0x1, UPT ;  /* 0x000000010500788c */ /* 0x000fe4000bf25270 */
[----:B------:R-:W-:Y:S01]  /*0e10*/  UISETP.NE.U32.AND UP0, UPT, UR6, URZ, UPT ;  /* 0x0000003f0600728c */ /* 0x000fe2000bf05070 */
[----:B------:R-:W-:Y:S01]  /*0e20*/  ULDC UR5, c[0x0][0xdb4] ;  /* 0x00036d0000057ab9 */ /* 0x000fe20000000800 */
[----:B------:R-:W-:Y:S01]  /*0e30*/  ULDC UR60, c[0x0][0x404] ;  /* 0x00010100003c7ab9 */ /* 0x000fe20000000800 */
[----:B------:R-:W-:-:S02]  /*0e40*/  UISETP.NE.AND UP2, UPT, UR5, 0x1, UPT ;  /* 0x000000010500788c */ /* 0x000fc4000bf45270 */
[----:B------:R-:W-:Y:S02]  /*0e50*/  UISETP.NE.AND.EX UP0, UPT, UR7, URZ, UPT, UP0 ;  /* 0x0000003f0700728c */ /* 0x000fe4000bf05300 */
[----:B------:R-:W-:Y:S02]  /*0e60*/  UIADD3 UR9, UR9, 0x15400, URZ ;  /* 0x0001540009097890 */ /* 0x000fe4000fffe03f */
[----:B------:R-:W-:Y:S01]  /*0e70*/  USEL UR60, UR60, 0x1, UP0 ;  /* 0x000000013c3c7887 */ /* 0x000fe20008000000 */
[----:B------:R-:W-:Y:S01]  /*0e80*/  ULDC UR8, c[0x0][0x2e0] ;  /* 0x0000b80000087ab9 */ /* 0x000fe20000000800 */
[----:B------:R-:W-:Y:S01]  /*0e90*/  @UP1 ULDC UR6, c[0x0][0xdac] ;  /* 0x00036b0000061ab9 */ /* 0x000fe20000000800 */
[----:B------:R-:W-:Y:S02]  /*0ea0*/  ULOP3.LUT UP0, URZ, UR9, 0x9f, URZ, 0xc0, !UPT ;  /* 0x0000009f093f7892 */ /* 0x000fe4000f80c03f */
[----:B------:R-:W-:Y:S01]  /*0eb0*/  UIMAD.WIDE.U32 UR6, UR12, UR6, URZ ;  /* 0x000000060c0672a5 */ /* 0x000fe2000f8e003f */
[----:B-1----:R-:W-:Y:S01]  /*0ec0*/  R2UR UR4, R0 ;  /* 0x00000000000472ca */ /* 0x002fe200000e0000 */
[----:B------:R-:W-:Y:S01]  /*0ed0*/  UIMAD UR60, UR60, UR8, URZ ;  /* 0x000000083c3c72a4 */ /* 0x000fe2000f8e023f */
[----:B------:R-:W-:-:S02]  /*0ee0*/  UMOV UR13, UR12 ;  /* 0x0000000c000d7c82 */ /* 0x000fc40008000000 */
[----:B------:R-:W-:Y:S01]  /*0ef0*/  @UP1 ULDC UR8, c[0x0][0xdb0] ;  /* 0x00036c0000081ab9 */ /* 0x000fe20000000800 */
[----:B------:R-:W-:Y:S01]  /*0f00*/  PLOP3.LUT P0, PT, PT, PT, UP0, 0x80, 0x0 ;  /* 0x000000000000781c */ /* 0x000fe20003f0f008 */
[----:B------:R-:W-:Y:S01]  /*0f10*/  @UP1 USHF.R.U32.HI UR13, URZ, UR8, UR7 ;  /* 0x000000083f0d1299 */ /* 0x000fe20008011607 */
[----:B------:R-:W-:-:S03]  /*0f20*/  @UP2 ULDC.64 UR10, c[0x0][0xdb8] ;  /* 0x00036e00000a2ab9 */ /* 0x000fc60000000a00 */
[----:B------:R-:W-:Y:S02]  /*0f30*/  UIMAD.WIDE.U32 UR6, UR13, UR10, URZ ;  /* 0x0000000a0d0672a5 */ /* 0x000fe4000f8e003f */
[----:B------:R-:W-:Y:S01]  /*0f40*/  IMAD.U32 R206, RZ, RZ, UR13 ;  /* 0x0000000dffce7e24 */ /* 0x000fe2000f8e00ff */
[----:B------:R-:W-:Y:S01]  /*0f50*/  ULEA.HI UR5, UR4, UR4, URZ, 0x1 ;  /* 0x0000000404057291 */ /* 0x000fe2000f8f083f */
[----:B------:R-:W-:Y:S01]  /*0f60*/  UMOV UR36, UR13 ;  /* 0x0000000d00247c82 */ /* 0x000fe20008000000 */
[----:B------:R-:W-:Y:S02]  /*0f70*/  @UP2 USHF.R.U32.HI UR36, URZ, UR11, UR7 ;  /* 0x0000000b3f242299 */ /* 0x000fe40008011607 */
[----:B------:R-:W-:-:S04]  /*0f80*/  ULOP3.LUT UR5, UR5, 0x1e, URZ, 0xc0, !UPT ;  /* 0x0000001e05057892 */ /* 0x000fc8000f8ec03f */
[----:B------:R-:W-:Y:S02]  /*0f90*/  UIADD3 UR4, UR4, -UR5, URZ ;  /* 0x8000000504047290 */ /* 0x000fe4000fffe03f */
[----:B------:R-:W-:Y:S02]  /*0fa0*/  UIADD3 UR5, UR60, 0x6f, URZ ;  /* 0x0000006f3c057890 */ /* 0x000fe4000fffe03f */
[----:B------:R-:W-:-:S03]  /*0fb0*/  ULEA UR8, UR4, UR9, 0xd ;  /* 0x0000000904087291 */ /* 0x000fc6000f8e683f */
[----:B------:R-:W-:Y:S01]  /*0fc0*/  UMOV UR4, URZ ;  /* 0x0000003f00047c82 */ /* 0x000fe20008000000 */
[----:B------:R-:W-:Y:S02]  /*0fd0*/  USHF.R.U32.HI UR8, URZ, 0x4, UR8 ;  /* 0x000000043f087899 */ /* 0x000fe40008011608 */
[----:B------:R-:W-:Y:S02]  /*0fe0*/  UIMAD.WIDE UR4, UR5, -0x6db6db6d, UR4 ;  /* 0x92492493050478a5 */ /* 0x000fe4000f8e0204 */
[----:B------:R-:W-:Y:S02]  /*0ff0*/  ULOP3.LUT UR39, UR8, 0x3fff, URZ, 0xc0, !UPT ;  /* 0x00003fff08277892 */ /* 0x000fe4000f8ec03f */
[----:B------:R-:W-:-:S03]  /*1000*/  USHF.R.U32.HI UR61, URZ, 0x1f, UR5 ;  /* 0x0000001f3f3d7899 */ /* 0x000fc60008011605 */
[----:B------:R-:W-:Y:S01]  /*1010*/  UMOV UR4, UR12 ;  /* 0x0000000c00047c82 */ /* 0x000fe20008000000 */
[----:B------:R-:W-:Y:S01]  /*1020*/  ULEA.HI.SX32 UR61, UR5, UR61, 0x1a ;  /* 0x0000003d053d7291 */ /* 0x000fe2000f8fd23f */
[----:B------:R-:W-:Y:S01]  /*1030*/  MOV R205, UR4 ;  /* 0x0000000400cd7c02 */ /* 0x000fe20008000f00 */
[----:B------:R-:W-:Y:S10]  /*1040*/  @!P0 BRA `(.L_x_2858) ;  /* 0x0000000000408947 */ /* 0x000ff40003800000 */
        /* <DEDUP_REMOVED lines=8> */
[----:B------:R-:W-:Y:S01]  /*10d0*/  MOV R11, UR7 ;  /* 0x00000007000b7c02 */ /* 0x000fe20008000f00 */
[----:B------:R-:W-:Y:S02]  /*10e0*/  IMAD.U32 R6, RZ, RZ, UR4 ;  /* 0x00000004ff067e24 */ /* 0x000fe4000f8e00ff */
[----:B------:R-:W-:-:S02]  /*10f0*/  IMAD.U32 R7, RZ, RZ, UR5 ;  /* 0x00000005ff077e24 */ /* 0x000fc4000f8e00ff */
[----:B------:R-:W-:Y:S02]  /*1100*/  IMAD.MOV.U32 R8, RZ, RZ, 0x70 ;  /* 0x00000070ff087424 */ /* 0x000fe400078e00ff */
[----:B------:R-:W-:Y:S02]  /*1110*/  IMAD.MOV.U32 R12, RZ, RZ, 0x1 ;  /* 0x00000001ff0c7424 */ /* 0x000fe400078e00ff */
[----:B-1----:R-:W-:-:S07]  /*1120*/  IMAD.MOV.U32 R13, RZ, RZ, RZ ;  /* 0x000000ffff0d7224 */ /* 0x002fce00078e00ff */
[----:B------:R-:W-:-:S07]  /*1130*/  LEPC R20, `(.L_x_2858) ;  /* 0x000000001014794e */ /* 0x000fce0000000000 */
[----:B--2---:R-:W-:Y:S05]  /*1140*/  CALL.ABS.NOINC R2 ;  /* 0x0000000002007343 */ /* 0x004fea0003c00000 */
.L_x_2858:
[----:B------:R-:W-:Y:S02]  /*1150*/  R2UR UR4, R23 ;  /* 0x00000000170472ca */ /* 0x000fe400000e0000 */
[----:B------:R-:W-:Y:S02]  /*1160*/  R2UR UR6, R16 ;  /* 0x00000000100672ca */ /* 0x000fe400000e0000 */
[----:B------:R-:W-:-:S09]  /*1170*/  R2UR UR5, R211 ;  /* 0x00000000d30572ca */ /* 0x000fd200000e0000 */
[----:B------:R-:W-:-:S04]  /*1180*/  ULOP3.LUT UR4, UR4, 0x1, URZ, 0xc0, !UPT ;  /* 0x0000000104047892 */ /* 0x000fc8000f8ec03f */
[----:B------:R-:W-:Y:S02]  /*1190*/  IMAD.U32 R2, RZ, RZ, UR5 ;  /* 0x00000005ff027e24 */ /* 0x000fe4000f8e00ff */
[----:B------:R-:W-:-:S03]  /*11a0*/  IMAD.U32 R0, RZ, RZ, UR4 ;  /* 0x00000004ff007e24 */ /* 0x000fc6000f8e00ff */
[----:B------:R-:W-:Y:S02]  /*11b0*/  ISETP.NE.AND P0, PT, R2, 0x3, PT ;  /* 0x000000030200780c */ /* 0x000fe40003f05270 */
[----:B------:R-:W-:-:S04]  /*11c0*/  SHF.L.U32 R0, R0, 0x1f, RZ ;  /* 0x0000001f00007819 */ /* 0x000fc800000006ff */
[----:B------:R-:W1:Y:S02]  /*11d0*/  SYNCS.PHASECHK.TRANS64.TRYWAIT P1, [UR6+0x36800], R0 ;  /* 0x03680000ff0075a7 */ /* 0x000e640008020146 */
[----:B-1----:R-:W-:Y:S05]  /*11e0*/  @!P1 BRA `(.L_x_2859) ;  /* 0x000000d4004c9947 */ /* 0x002fea0003800000 */
.L_x_2938:
[----:B------:R-:W-:Y:S05]  /*11f0*/  @!P0 BRA `(.L_x_2860) ;  /* 0x0000000000048947 */ /* 0x000fea0003800000 */
[----:B------:R-:W-:Y:S01]  /*1200*/  BPT.TRAP 0x1 ;  /* 0x000000040000795c */ /* 0x000fe20000300000 */
.L_x_2860:
[----:B------:R-:W-:Y:S02]  /*1210*/  R2UR UR5, R17 ;  /* 0x00000000110572ca */ /* 0x000fe400000e0000 */
[----:B------:R-:W-:Y:S02]  /*1220*/  R2UR UR4, R16 ;  /* 0x00000000100472ca */ /* 0x000fe400000e0000 */
[----:B------:R-:W-:-:S09]  /*1230*/  MOV R2, UR38 ;  /* 0x0000002600027c02 */ /* 0x000fd20008000f00 */
[----:B-1----:R-:W-:Y:S02]  /*1240*/  IMAD.U32 R3, RZ, RZ, UR5 ;  /* 0x00000005ff037e24 */ /* 0x002fe4000f8e00ff */
[----:B------:R-:W-:-:S03]  /*1250*/  LEA R2, R2, UR4, 0x3 ;  /* 0x0000000402027c11 */ /* 0x000fc6000f8e18ff */
[----:B------:R-:W-:-:S04]  /*1260*/  SHF.L.U32 R3, R3, 0x1f, RZ ;  /* 0x0000001f03037819 */ /* 0x000fc800000006ff */
[----:B------:R1:W2:Y:S01]  /*1270*/  SYNCS.PHASECHK.TRANS64.TRYWAIT P2, [R2+URZ+0x36830], R3 ;  /* 0x03683003020075a7 */ /* 0x0002a2000804017f */
[----:B------:R-:W-:Y:S05]  /*1280*/  @!P0 BRA `(.L_x_2861) ;  /* 0x0000000000048947 */ /* 0x000fea0003800000 */
[----:B------:R-:W-:Y:S01]  /*1290*/  BPT.TRAP 0x1 ;  /* 0x000000040000795c */ /* 0x000fe20000300000 */
.L_x_2861:
[----:B------:R-:W3:Y:S01]  /*12a0*/  S2R R0, SR_TID.X ;  /* 0x0000000000007919 */ /* 0x000ee20000002100 */
[----:B------:R-:W-:Y:S01]  /*12b0*/  IMAD.MOV.U32 R119, RZ, RZ, RZ ;  /* 0x000000ffff777224 */ /* 0x000fe200078e00ff */
[----:B---3--:R-:W-:-:S04]  /*12c0*/  LOP3.LUT R0, R0, 0x7f, RZ, 0xc0, !PT ;  /* 0x0000007f00007812 */ /* 0x008fc800078ec0ff */
[----:B------:R-:W-:Y:S01]  /*12d0*/  ISETP.NE.AND P1, PT, R0, RZ, PT ;  /* 0x000000ff0000720c */ /* 0x000fe20003f25270 */
[----:B--2---:R-:W-:-:S12]  /*12e0*/  @P2 BRA `(.L_x_2862) ;  /* 0x0000000000082947 */ /* 0x004fd80003800000 */
[----:B------:R-:W2:Y:S02]  /*12f0*/  SYNCS.PHASECHK.TRANS64.TRYWAIT P2, [R2+URZ+0x36830], R3 ;  /* 0x03683003020075a7 */ /* 0x000ea4000804017f */
[----:B--2---:R-:W-:Y:S05]  /*1300*/  @!P2 BRA `(.L_x_2863) ;  /* 0x000000d40020a947 */ /* 0x004fea0003800000 */
.L_x_2862:
[----:B------:R-:W-:Y:S05]  /*1310*/  WARPSYNC.ALL ;  /* 0x0000000000007948 */ /* 0x000fea0003800000 */
[----:B------:R-:W-:Y:S01]  /*1320*/  R2UR UR4, R16 ;  /* 0x00000000100472ca */ /* 0x000fe200000e0000 */
[----:B------:R-:W-:Y:S01]  /*1330*/  ULOP3.LUT UR39, UR39, 0x10000, URZ, 0xfc, !UPT ;  /* 0x0001000027277892 */ /* 0x000fe2000f8efc3f */
[----:B------:R-:W-:Y:S01]  /*1340*/  WARPGROUP.ARRIVE ;  /* 0x00000000000079c5 */ /* 0x000fe20000000000 */
[----:B------:R-:W-:Y:S01]  /*1350*/  UMOV UR57, 0x40000040 ;  /* 0x4000004000397882 */ /* 0x000fe20000000000 */
[----:B------:R-:W-:Y:S01]  /*1360*/  UMOV UR59, 0x40000040 ;  /* 0x40000040003b7882 */ /* 0x000fe20000000000 */
[----:B------:R-:W-:Y:S01]  /*1370*/  UMOV UR7, 0x40000040 ;  /* 0x4000004000077882 */ /* 0x000fe20000000000 */
[----:B------:R-:W-:Y:S01]  /*1380*/  UMOV UR9, UR57 ;  /* 0x0000003900097c82 */ /* 0x000fe20008000000 */
[----:B------:R-:W-:Y:S01]  /*1390*/  UMOV UR11, 0x40000040 ;  /* 0x40000040000b7882 */ /* 0x000fe20000000000 */
[----:B------:R-:W-:Y:S01]  /*13a0*/  UMOV UR56, UR39 ;  /* 0x0000002700387c82 */ /* 0x000fe20008000000 */
[----:B------:R-:W-:Y:S01]  /*13b0*/  UMOV UR13, UR57 ;  /* 0x00000039000d7c82 */ /* 0x000fe20008000000 */
[----:B------:R-:W-:Y:S01]  /*13c0*/  UMOV UR8, UR56 ;  /* 0x0000003800087c82 */ /* 0x000fe20008000000 */
[----:B------:R-:W-:Y:S01]  /*13d0*/  UMOV UR12, UR56 ;  /* 0x00000038000c7c82 */ /* 0x000fe20008000000 */
[----:B------:R-:W-:Y:S01]  /*13e0*/  UMOV UR15, 0x40000040 ;  /* 0x40000040000f7882 */ /* 0x000fe20000000000 */
[----:B------:R-:W-:Y:S01]  /*13f0*/  UIADD3 UR4, UR4, 0x21400, URZ ;  /* 0x0002140004047890 */ /* 0x000fe2000fffe03f */
[----:B------:R-:W-:Y:S01]  /*1400*/  MOV R0, UR57 ;  /* 0x0000003900007c02 */ /* 0x000fe20008000f00 */
[----:B------:R-:W-:Y:S01]  /*1410*/  UMOV UR16, UR56 ;  /* 0x0000003800107c82 */ /* 0x000fe20008000000 */
[----:B------:R-:W-:Y:S01]  /*1420*/  UMOV UR17, UR57 ;  /* 0x0000003900117c82 */ /* 0x000fe20008000000 */
[----:B------:R-:W-:Y:S01]  /*1430*/  USHF.R.U32.HI UR4, URZ, 0x4, UR4 ;  /* 0x000000043f047899 */ /* 0x000fe20008011604 */
[----:B-12---:R-:W-:Y:S01]  /*1440*/  MOV R3, UR56 ;  /* 0x0000003800037c02 */ /* 0x006fe20008000f00 */
[----:B------:R-:W-:Y:S01]  /*1450*/  UMOV UR19, 0x40000040 ;  /* 0x4000004000137882 */ /* 0x000fe20000000000 */
[----:B------:R-:W-:Y:S01]  /*1460*/  UIADD3 UR20, UR39, 0x2, URZ ;  /* 0x0000000227147890 */ /* 0x000fe2000fffe03f */
[----:B------:R-:W-:Y:S01]  /*1470*/  P2R R80, PR, RZ, 0x2 ;  /* 0x00000002ff507803 */ /* 0x000fe20000000000 */
[----:B------:R-:W-:Y:S01]  /*1480*/  ULOP3.LUT UR4, UR4, 0x3fff, URZ, 0xc0, !UPT ;  /* 0x00003fff04047892 */ /* 0x000fe2000f8ec03f */
[----:B------:R-:W-:Y:S01]  /*1490*/  P2R R82, PR, RZ, 0x1 ;  /* 0x00000001ff527803 */ /* 0x000fe20000000000 */
[----:B------:R-:W-:Y:S01]  /*14a0*/  UMOV UR23, 0x40000040 ;  /* 0x4000004000177882 */ /* 0x000fe20000000000 */
[----:B------:R-:W-:Y:S01]  /*14b0*/  UMOV UR27, 0x40000040 ;  /* 0x40000040001b7882 */ /* 0x000fe20000000000 */
[----:B------:R-:W-:Y:S01]  /*14c0*/  ULOP3.LUT UR5, UR4, 0x10000, URZ, 0xfc, !UPT ;  /* 0x0001000004057892 */ /* 0x000fe2000f8efc3f */
[-C--:B------:R-:W-:Y:S01]  /*14d0*/  MOV R118, R119.reuse ;  /* 0x0000007700767202 */ /* 0x080fe20000000f00 */
[----:B------:R-:W-:Y:S01]  /*14e0*/  UMOV UR31, 0x40000040 ;  /* 0x40000040001f7882 */ /* 0x000fe20000000000 */
[----:B------:R-:W-:Y:S01]  /*14f0*/  UMOV UR4, UR56 ;  /* 0x0000003800047c82 */ /* 0x000fe20008000000 */
[----:B------:R-:W-:Y:S01]  /*1500*/  UIMAD UR37, UR38, 0xa80, UR5 ;  /* 0x00000a80262578a4 */ /* 0x000fe2000f8e0205 */
[--C-:B------:R-:W-:Y:S01]  /*1510*/  IMAD.MOV.U32 R116, RZ, RZ, R119.reuse ;  /* 0x000000ffff747224 */ /* 0x100fe200078e0077 */
[----:B------:R-:W-:Y:S01]  /*1520*/  UMOV UR35, 0x40000040 ;  /* 0x4000004000237882 */ /* 0x000fe20000000000 */
[----:B------:R-:W-:Y:S01]  /*1530*/  IMAD.U32 R8, RZ, RZ, UR5 ;  /* 0x00000005ff087e24 */ /* 0x000fe2000f8e00ff */
[----:B------:R-:W-:Y:S01]  /*1540*/  UIADD3 UR6, UR37, 0x80, URZ ;  /* 0x0000008025067890 */ /* 0x000fe2000fffe03f */
[--C-:B------:R-:W-:Y:S01]  /*1550*/  IMAD.MOV.U32 R114, RZ, RZ, R119.reuse ;  /* 0x000000ffff727224 */ /* 0x100fe200078e0077 */
[----:B------:R-:W-:Y:S01]  /*1560*/  UMOV UR5, UR57 ;  /* 0x0000003900057c82 */ /* 0x000fe20008000000 */
[----:B------:R-:W-:Y:S01]  /*1570*/  UMOV UR58, UR37 ;  /* 0x00000025003a7c82 */ /* 0x000fe20008000000 */
[----:B------:R-:W-:Y:S01]  /*1580*/  UIADD3 UR10, UR37, 0x180, URZ ;  /* 0x00000180250a7890 */ /* 0x000fe2000fffe03f */
[----:B------:R-:W-:Y:S01]  /*1590*/  HGMMA.64x16x16.F32 R72, gdesc[UR56], RZ, !UPT, gsb0 ;  /* 0x00200000384879f0 */ /* 0x000fe2000c0008ff */
[----:B------:R-:W-:Y:S01]  /*15a0*/  UIADD3 UR14, UR37, 0x200, URZ ;  /* 0x00000200250e7890 */ /* 0x000fe2000fffe03f */
[--C-:B------:R-:W-:Y:S01]  /*15b0*/  IMAD.MOV.U32 R112, RZ, RZ, R119.reuse ;  /* 0x000000ffff707224 */ /* 0x100fe200078e0077 */
[----:B------:R-:W-:Y:S01]  /*15c0*/  UIADD3 UR18, UR37, 0x280, URZ ;  /* 0x0000028025127890 */ /* 0x000fe2000fffe03f */
[--C-:B------:R-:W-:Y:S01]  /*15d0*/  IMAD.MOV.U32 R110, RZ, RZ, R119.reuse ;  /* 0x000000ffff6e7224 */ /* 0x100fe200078e0077 */
[----:B------:R-:W-:Y:S01]  /*15e0*/  UIADD3 UR22, UR37, 0x284, URZ ;  /* 0x0000028425167890 */ /* 0x000fe2000fffe03f */
[-C--:B------:R-:W-:Y:S01]  /*15f0*/  MOV R108, R119.reuse ;  /* 0x00000077006c7202 */ /* 0x080fe20000000f00 */
[----:B------:R-:W-:Y:S01]  /*1600*/  UIADD3 UR26, UR37, 0x286, URZ ;  /* 0x00000286251a7890 */ /* 0x000fe2000fffe03f */
[--C-:B------:R-:W-:Y:S01]  /*1610*/  IMAD.MOV.U32 R106, RZ, RZ, R119.reuse ;  /* 0x000000ffff6a7224 */ /* 0x100fe200078e0077 */
[----:B------:R-:W-:Y:S01]  /*1620*/  UIADD3 UR30, UR37, 0x600, URZ ;  /* 0x00000600251e7890 */ /* 0x000fe2000fffe03f */
[--C-:B------:R-:W-:Y:S01]  /*1630*/  IMAD.MOV.U32 R104, RZ, RZ, R119.reuse ;  /* 0x000000ffff687224 */ /* 0x100fe200078e0077 */
[----:B------:R-:W-:Y:S01]  /*1640*/  UIADD3 UR34, UR37, 0x602, URZ ;  /* 0x0000060225227890 */ /* 0x000fe2000fffe03f */
[--C-:B------:R-:W-:Y:S01]  /*1650*/  IMAD.MOV.U32 R102, RZ, RZ, R119.reuse ;  /* 0x000000ffff667224 */ /* 0x100fe200078e0077 */
[----:B------:R-:W-:Y:S01]  /*1660*/  UIADD3 UR42, UR37, 0x604, URZ ;  /* 0x00000604252a7890 */ /* 0x000fe2000fffe03f */
[--C-:B------:R-:W-:Y:S01]  /*1670*/  IMAD.MOV.U32 R100, RZ, RZ, R119.reuse ;  /* 0x000000ffff647224 */ /* 0x100fe200078e0077 */
[----:B------:R-:W-:Y:S01]  /*1680*/  UMOV UR43, 0x40000040 ;  /* 0x40000040002b7882 */ /* 0x000fe20000000000 */
[----:B------:R-:W-:Y:S01]  /*1690*/  UIADD3 UR46, UR37, 0x606, URZ ;  /* 0x00000606252e7890 */ /* 0x000fe2000fffe03f */
[-C--:B------:R-:W-:Y:S01]  /*16a0*/  MOV R98, R119.reuse ;  /* 0x0000007700627202 */ /* 0x080fe20000000f00 */
[----:B------:R-:W-:Y:S01]  /*16b0*/  UMOV UR47, 0x40000040 ;  /* 0x40000040002f7882 */ /* 0x000fe20000000000 */
[----:B------:R-:W-:Y:S01]  /*16c0*/  UIADD3 UR50, UR37, 0x800, URZ ;  /* 0x0000080025327890 */ /* 0x000fe2000fffe03f */
[--C-:B------:R-:W-:Y:S01]  /*16d0*/  IMAD.MOV.U32 R96, RZ, RZ, R119.reuse ;  /* 0x000000ffff607224 */ /* 0x100fe200078e0077 */
[----:B------:R-:W-:Y:S01]  /*16e0*/  UMOV UR51, 0x40000040 ;  /* 0x4000004000337882 */ /* 0x000fe20000000000 */
[----:B------:R-:W-:Y:S01]  /*16f0*/  UIADD3 UR54, UR37, 0x802, URZ ;  /* 0x0000080225367890 */ /* 0x000fe2000fffe03f */
[--C-:B------:R-:W-:Y:S01]  /*1700*/  IMAD.MOV.U32 R94, RZ, RZ, R119.reuse ;  /* 0x000000ffff5e7224 */ /* 0x100fe200078e0077 */
[----:B------:R-:W-:Y:S01]  /*1710*/  UMOV UR55, 0x40000040 ;  /* 0x4000004000377882 */ /* 0x000fe20000000000 */
[----:B------:R-:W-:Y:S01]  /*1720*/  UMOV UR59, 0x40000040 ;  /* 0x40000040003b7882 */ /* 0x000fe20000000000 */
[----:B------:R-:W-:Y:S01]  /*1730*/  UISETP.GE.AND UP0, UPT, UR60, 0x71, UPT ;  /* 0x000000713c00788c */ /* 0x000fe2000bf06270 */
[--C-:B------:R-:W-:Y:S01]  /*1740*/  IMAD.MOV.U32 R92, RZ, RZ, R119.reuse ;  /* 0x000000ffff5c7224 */ /* 0x100fe200078e0077 */
[----:B------:R-:W-:Y:S01]  /*1750*/  MOV R88, R119 ;  /* 0x0000007700587202 */ /* 0x000fe20000000f00 */
[----:B------:R-:W-:-:S02]  /*1760*/  IMAD.MOV.U32 R90, RZ, RZ, R119 ;  /* 0x000000ffff5a7224 */ /* 0x000fc400078e0077 */
        /* <DEDUP_REMOVED lines=21> */
[----:B------:R-:W-:Y:S01]  /*18c0*/  UMOV UR9, 0x40000040 ;  /* 0x4000004000097882 */ /* 0x000fe20000000000 */
[----:B------:R-:W-:Y:S01]  /*18d0*/  UMOV UR11, 0x40000040 ;  /* 0x40000040000b7882 */ /* 0x000fe20000000000 */
        /* <DEDUP_REMOVED lines=49> */
[----:B------:R-:W-:Y:S01]  /*1bf0*/  UIADD3 UR14, UR37, 0x4, URZ ;  /* 0x00000004250e7890 */ /* 0x000fe2000fffe03f */
[----:B------:R-:W-:Y:S01]  /*1c00*/  UMOV UR12, UR20 ;  /* 0x00000014000c7c82 */ /* 0x000fe20008000000 */
[----:B------:R-:W-:Y:S01]  /*1c10*/  UMOV UR13, 0x40000040 ;  /* 0x40000040000d7882 */ /* 0x000fe20000000000 */
[----:B------:R-:W-:Y:S01]  /*1c20*/  UMOV UR15, 0x40000040 ;  /* 0x40000040000f7882 */ /* 0x000fe20000000000 */
[----:B------:R-:W-:Y:S01]  /*1c30*/  UMOV UR20, UR12 ;  /* 0x0000000c00147c82 */ /* 0x000fe20008000000 */
        /* <DEDUP_REMOVED lines=323> */
[----:B------:R-:W-:Y:S01]  /*3070*/  UMOV UR46, UR11 ;  /* 0x0000000b002e7c82 */ /* 0x000fe20008000000 */
[----:B------:R-:W-:Y:S01]  /*3080*/  UMOV UR47, 0x40000040 ;  /* 0x40000040002f7882 */ /* 0x000fe20000000000 */
[----:B------:R-:W-:Y:S01]  /*3090*/  UMOV UR52, UR44 ;  /* 0x0000002c00347c82 */ /* 0x000fe20008000000 */
[----:B------:R-:W-:Y:S01]  /*30a0*/  UMOV UR53, UR45 ;  /* 0x0000002d00357c82 */ /* 0x000fe20008000000 */
[----:B------:R-:W-:Y:S01]  /*30b0*/  UMOV UR48, UR44 ;  /* 0x0000002c00307c82 */ /* 0x000fe20008000000 */
[----:B------:R-:W-:Y:S01]  /*30c0*/  UMOV UR49, UR45 ;  /* 0x0000002d00317c82 */ /* 0x000fe20008000000 */
[----:B------:R-:W-:Y:S02]  /*30d0*/  UIADD3 UR11, UR37, 0xa02, URZ ;  /* 0x00000a02250b7890 */ /* 0x000fe4000fffe03f */
[----:B------:R-:W-:Y:S01]  /*30e0*/  UIADD3 UR10, UR39, 0x804, URZ ;  /* 0x00000804270a7890 */ /* 0x000fe2000fffe03f */
[----:B------:R-:W-:-:S02]  /*30f0*/  WARPGROUP.DEPBAR.LE gsb0, 0x0 ;  /* 0x00008000000079c5 */ /* 0x000fc40000010000 */
        /* <DEDUP_REMOVED lines=32> */
[----:B------:R-:W-:Y:S01]  /*3300*/  UMOV UR52, UR48 ;  /* 0x0000003000347c82 */ /* 0x000fe20008000000 */
[----:B------:R-:W-:Y:S01]  /*3310*/  UMOV UR53, UR49 ;  /* 0x0000003100357c82 */ /* 0x000fe20008000000 */
[----:B------:R-:W-:Y:S01]  /*3320*/  UIADD3 UR10, UR39, 0x806, URZ ;  /* 0x00000806270a7890 */ /* 0x000fe2000fffe03f */
[----:B------:R-:W-:-:S02]  /*3330*/  WARPGROUP.DEPBAR.LE gsb0, 0x0 ;  /* 0x00008000000079c5 */ /* 0x000fc40000010000 */
        /* <DEDUP_REMOVED lines=28> */
[----:B------:R-:W-:-:S04]  /*3500*/  UMOV UR7, 0x40000040 ;  /* 0x4000004000077882 */ /* 0x000fc80000000000 */
[----:B------:R-:W-:Y:S01]  /*3510*/  UMOV UR58, UR6 ;  /* 0x00000006003a7c82 */ /* 0x000fe20008000000 */
[----:B------:R-:W-:Y:S01]  /*3520*/  UIADD3 UR6, UR37, 0x984, URZ ;  /* 0x0000098425067890 */ /* 0x000fe2000fffe03f */
[----:B------:R-:W-:Y:S02]  /*3530*/  WARPGROUP.DEPBAR.LE gsb0, 0x0 ;  /* 0x00008000000079c5 */ /* 0x000fe40000010000 */
[----:B------:R-:W-:-:S06]  /*3540*/  WARPGROUP.ARRIVE ;  /* 0x00000000000079c5 */ /* 0x000fcc0000000000 */
[----:B------:R-:W-:Y:S01]  /*3550*/  HGMMA.64x16x16.F32 R56, gdesc[UR56], R56, gsb0 ;  /* 0x00200000383879f0 */ /* 0x000fe20008000838 */
[----:B------:R-:W-:Y:S02]  /*3560*/  R2UR UR56, R3 ;  /* 0x00000000033872ca */ /* 0x000fe400000e0000 */
[----:B------:R-:W-:Y:S01]  /*3570*/  R2UR UR57, R0 ;  /* 0x00000000003972ca */ /* 0x000fe200000e0000 */
[----:B------:R-:W-:Y:S01]  /*3580*/  VIADD R0, R210, UR60 ;  /* 0x0000003cd2007c36 */ /* 0x000fe20008000000 */
[----:B------:R-:W-:-:S05]  /*3590*/  MOV R3, UR61 ;  /* 0x0000003d00037c02 */ /* 0x000fca0008000f00 */
[----:B------:R-:W-:-:S05]  /*35a0*/  IMAD R3, R3, -0x70, R0 ;  /* 0xffffff9003037824 */ /* 0x000fca00078e0200 */
[C---:B------:R-:W-:Y:S02]  /*35b0*/  ISETP.GT.AND P2, PT, R3.reuse, RZ, PT ;  /* 0x000000ff0300720c */ /* 0x040fe40003f44270 */
[C---:B------:R-:W-:Y:S02]  /*35c0*/  ISETP.GT.AND P3, PT, R3.reuse, 0x1, PT ;  /* 0x000000010300780c */ /* 0x040fe40003f64270 */
[C---:B------:R-:W-:Y:S02]  /*35d0*/  ISETP.GT.AND P4, PT, R3.reuse, 0x8, PT ;  /* 0x000000080300780c */ /* 0x040fe40003f84270 */
[C---:B------:R-:W-:Y:S02]  /*35e0*/  ISETP.GT.AND P5, PT, R3.reuse, 0x9, PT ;  /* 0x000000090300780c */ /* 0x040fe40003fa4270 */
[C---:B------:R-:W-:Y:S02]  /*35f0*/  ISETP.GT.AND P6, PT, R3.reuse, 0x21, PT ;  /* 0x000000210300780c */ /* 0x040fe40003fc4270 */
[----:B------:R-:W-:-:S02]  /*3600*/  ISETP.GT.AND P1, PT, R3, 0x49, PT ;  /* 0x000000490300780c */ /* 0x000fc40003f24270 */
[----:B------:R-:W-:Y:S01]  /*3610*/  ISETP.GT.AND P0, PT, R3, 0x50, PT ;  /* 0x000000500300780c */ /* 0x000fe20003f04270 */
[----:B------:R-:W-:Y:S02]  /*3620*/  WARPGROUP.DEPBAR.LE gsb0, 0x0 ;  /* 0x00008000000079c5 */ /* 0x000fe40000010000 */
[----:B------:R-:W-:-:S06]  /*3630*/  WARPGROUP.ARRIVE ;  /* 0x00000000000079c5 */ /* 0x000fcc0000000000 */
[----:B------:R-:W-:Y:S01]  /*3640*/  HGMMA.64x16x16.F32 R48, gdesc[UR52], R48, gsb0 ;  /* 0x00200000343079f0 */ /* 0x000fe20008000830 */
[----:B------:R-:W-:Y:S01]  /*3650*/  UIADD3 UR54, UR37, 0x706, URZ ;  /* 0x0000070625367890 */ /* 0x000fe2000fffe03f */
[----:B------:R-:W-:Y:S01]  /*3660*/  UMOV UR52, UR10 ;  /* 0x0000000a00347c82 */ /* 0x000fe20008000000 */
[----:B------:R-:W-:Y:S01]  /*3670*/  UMOV UR53, 0x40000040 ;  /* 0x4000004000357882 */ /* 0x000fe20000000000 */
        /* <DEDUP_REMOVED lines=23> */
[----:B------:R-:W-:Y:S01]  /*37f0*/  WARPGROUP.ARRIVE ;  /* 0x00000000000079c5 */ /* 0x000fe20000000000 */
[----:B------:R-:W-:Y:S01]  /*3800*/  FSEL R81, R72, -INF , P2 ;  /* 0xff80000048517808 */ /* 0x000fe20001000000 */
[--C-:B------:R-:W-:Y:S01]  /*3810*/  IMAD.MOV.U32 R72, RZ, RZ, R119.reuse ;  /* 0x000000ffff487224 */ /* 0x100fe200078e0077 */
[----:B------:R-:W-:Y:S02]  /*3820*/  FSEL R73, R73, -INF , P3 ;  /* 0xff80000049497808 */ /* 0x000fe40001800000 */
        /* <DEDUP_REMOVED lines=9> */
[----:B------:R-:W-:Y:S01]  /*38c0*/  FSEL R77, R77, -INF , P5 ;  /* 0xff8000004d4d7808 */ /* 0x000fe20002800000 */
[----:B------:R-:W-:Y:S01]  /*38d0*/  IMAD.MOV.U32 R74, RZ, RZ, R119 ;  /* 0x000000ffff4a7224 */ /* 0x000fe200078e0077 */
[----:B------:R-:W-:-:S02]  /*38e0*/  ISETP.GT.AND P2, PT, R3, 0x10, PT ;  /* 0x000000100300780c */ /* 0x000fc40003f44270 */
[----:B------:R-:W-:Y:S02]  /*38f0*/  FMNMX.FTZ R0, R83, R0, !PT ;  /* 0x0000000053007209 */ /* 0x000fe40007810000 */
[----:B------:R-:W-:Y:S02]  /*3900*/  FSEL R75, R75, -INF , P3 ;  /* 0xff8000004b4b7808 */ /* 0x000fe40001800000 */
[----:B------:R-:W-:Y:S02]  /*3910*/  ISETP.GT.AND P3, PT, R3, 0x11, PT ;  /* 0x000000110300780c */ /* 0x000fe40003f64270 */
[----:B------:R-:W-:Y:S02]  /*3920*/  FMNMX.FTZ R0, R77, R0, !PT ;  /* 0x000000004d007209 */ /* 0x000fe40007810000 */
[----:B------:R-:W-:Y:S02]  /*3930*/  FSEL R7, R78, -INF , P4 ;  /* 0xff8000004e077808 */ /* 0x000fe40002000000 */
[----:B------:R-:W-:-:S02]  /*3940*/  ISETP.GT.AND P4, PT, R3, 0x18, PT ;  /* 0x000000180300780c */ /* 0x000fc40003f84270 */
[----:B------:R-:W-:Y:S02]  /*3950*/  FSEL R79, R79, -INF , P5 ;  /* 0xff8000004f4f7808 */ /* 0x000fe40002800000 */
[----:B------:R-:W-:Y:S02]  /*3960*/  ISETP.GT.AND P5, PT, R3, 0x19, PT ;  /* 0x000000190300780c */ /* 0x000fe40003fa4270 */
[----:B------:R-:W-:Y:S01]  /*3970*/  MOV R78, R119 ;  /* 0x00000077004e7202 */ /* 0x000fe20000000f00 */
[----:B------:R-:W-:Y:S02]  /*3980*/  WARPGROUP.DEPBAR.LE gsb0, 0x0 ;  /* 0x00008000000079c5 */ /* 0x000fe40000010000 */
[----:B------:R-:W-:Y:S01]  /*3990*/  WARPGROUP.ARRIVE ;  /* 0x00000000000079c5 */ /* 0x000fe20000000000 */
[----:B------:R-:W-:Y:S01]  /*39a0*/  FSEL R85, R64, -INF , P2 ;  /* 0xff80000040557808 */ /* 0x000fe20001000000 */
[----:B------:R-:W-:Y:S01]  /*39b0*/  IMAD.MOV.U32 R64, RZ, RZ, R119 ;  /* 0x000000ffff407224 */ /* 0x000fe200078e0077 */
[----:B------:R-:W-:-:S02]  /*39c0*/  FSEL R65, R65, -INF , P3 ;  /* 0xff80000041417808 */ /* 0x000fc40001800000 */
[----:B------:R-:W-:Y:S01]  /*39d0*/  FMNMX.FTZ R0, R85, R0, !PT ;  /* 0x0000000055007209 */ /* 0x000fe20007810000 */
[----:B------:R-:W-:Y:S01]  /*39e0*/  HGMMA.64x16x16.F32 R56, gdesc[UR4], R56, gsb0 ;  /* 0x00200000043879f0 */ /* 0x000fe20008000838 */
[----:B------:R-:W-:Y:S01]  /*39f0*/  UIADD3 UR6, UR37, 0x886, URZ ;  /* 0x0000088625067890 */ /* 0x000fe2000fffe03f */
[----:B------:R-:W-:Y:S01]  /*3a00*/  FSEL R87, R68, -INF , P4 ;  /* 0xff80000044577808 */ /* 0x000fe20002000000 */
[----:B------:R-:W-:Y:S01]  /*3a10*/  UMOV UR4, UR52 ;  /* 0x0000003400047c82 */ /* 0x000fe20008000000 */
[----:B------:R-:W-:Y:S01]  /*3a20*/  UMOV UR5, UR53 ;  /* 0x0000003500057c82 */ /* 0x000fe20008000000 */
[----:B------:R-:W-:Y:S01]  /*3a30*/  UMOV UR7, 0x40000040 ;  /* 0x4000004000077882 */ /* 0x000fe20000000000 */
[----:B------:R-:W-:Y:S02]  /*3a40*/  FMNMX.FTZ R0, R65, R0, !PT ;  /* 0x0000000041007209 */ /* 0x000fe40007810000 */
[----:B------:R-:W-:Y:S01]  /*3a50*/  FSEL R9, R66, -INF , P2 ;  /* 0xff80000042097808 */ /* 0x000fe20001000000 */
[----:B------:R-:W-:Y:S01]  /*3a60*/  IMAD.MOV.U32 R66, RZ, RZ, R119 ;  /* 0x000000ffff427224 */ /* 0x000fe200078e0077 */
[----:B------:R-:W-:-:S02]  /*3a70*/  FSEL R69, R69, -INF , P5 ;  /* 0xff80000045457808 */ /* 0x000fc40002800000 */
[----:B------:R-:W-:Y:S02]  /*3a80*/  ISETP.GT.AND P2, PT, R3, 0x20, PT ;  /* 0x000000200300780c */ /* 0x000fe40003f44270 */
[----:B------:R-:W-:Y:S02]  /*3a90*/  FMNMX.FTZ R0, R87, R0, !PT ;  /* 0x0000000057007209 */ /* 0x000fe40007810000 */
[----:B------:R-:W-:Y:S02]  /*3aa0*/  FSEL R71, R71, -INF , P5 ;  /* 0xff80000047477808 */ /* 0x000fe40002800000 */
[----:B------:R-:W-:Y:S02]  /*3ab0*/  FMNMX.FTZ R0, R69, R0, !PT ;  /* 0x0000000045007209 */ /* 0x000fe40007810000 */
[C---:B------:R-:W-:Y:S02]  /*3ac0*/  ISETP.GT.AND P5, PT, R3.reuse, 0x28, PT ;  /* 0x000000280300780c */ /* 0x040fe40003fa4270 */
[----:B------:R-:W-:Y:S01]  /*3ad0*/  FSEL R11, R70, -INF , P4 ;  /* 0xff800000460b7808 */ /* 0x000fe20002000000 */
[----:B------:R-:W-:Y:S01]  /*3ae0*/  IMAD.MOV.U32 R70, RZ, RZ, R119 ;  /* 0x000000ffff467224 */ /* 0x000fe200078e0077 */
        /* <DEDUP_REMOVED lines=16> */
[----:B------:R-:W-:Y:S01]  /*3bf0*/  FMNMX.FTZ R0, R57, R0, !PT ;  /* 0x0000000039007209 */ /* 0x000fe20007810000 */
[----:B------:R-:W-:Y:S01]  /*3c00*/  IMAD.MOV.U32 R60, RZ, RZ, R119 ;  /* 0x000000ffff3c7224 */ /* 0x000fe200078e0077 */
[----:B------:R-:W-:Y:S02]  /*3c10*/  FSEL R61, R61, -INF , P4 ;  /* 0xff8000003d3d7808 */ /* 0x000fe40002000000 */
[----:B------:R-:W-:-:S02]  /*3c20*/  FMNMX.FTZ R0, R91, R0, !PT ;  /* 0x000000005b007209 */ /* 0x000fc40007810000 */
[----:B------:R-:W-:Y:S02]  /*3c30*/  FSEL R13, R58, -INF , P2 ;  /* 0xff8000003a0d7808 */ /* 0x000fe40001000000 */
[----:B------:R-:W-:Y:S02]  /*3c40*/  ISETP.GT.AND P2, PT, R3, 0x31, PT ;  /* 0x000000310300780c */ /* 0x000fe40003f44270 */
[----:B------:R-:W-:Y:S02]  /*3c50*/  FMNMX.FTZ R0, R61, R0, !PT ;  /* 0x000000003d007209 */ /* 0x000fe40007810000 */
[----:B------:R-:W-:Y:S02]  /*3c60*/  FSEL R59, R59, -INF , P6 ;  /* 0xff8000003b3b7808 */ /* 0x000fe40003000000 */
        /* <DEDUP_REMOVED lines=9> */
[----:B------:R-:W-:Y:S02]  /*3d00*/  FSEL R93, R48, -INF , P3 ;  /* 0xff800000305d7808 */ /* 0x000fe40001800000 */
[----:B------:R-:W-:-:S02]  /*3d10*/  FSEL R95, R49, -INF , P2 ;  /* 0xff800000315f7808 */ /* 0x000fc40001000000 */
[----:B------:R-:W-:Y:S01]  /*3d20*/  FMNMX.FTZ R0, R93, R0, !PT ;  /* 0x000000005d007209 */ /* 0x000fe20007810000 */
[----:B------:R-:W-:Y:S01]  /*3d30*/  HGMMA.64x16x16.F32 R40, gdesc[UR4], R40, gsb0 ;  /* 0x00200000042879f0 */ /* 0x000fe20008000828 */
[----:B------:R-:W-:Y:S01]  /*3d40*/  UMOV UR4, UR52 ;  /* 0x0000003400047c82 */ /* 0x000fe20008000000 */
[----:B------:R-:W-:Y:S01]  /*3d50*/  UMOV UR5, UR53 ;  /* 0x0000003500057c82 */ /* 0x000fe20008000000 */
[----:B------:R-:W-:Y:S01]  /*3d60*/  UMOV UR6, UR10 ;  /* 0x0000000a00067c82 */ /* 0x000fe20008000000 */
[----:B------:R-:W-:Y:S01]  /*3d70*/  UMOV UR7, 0x40000040 ;  /* 0x4000004000077882 */ /* 0x000fe20000000000 */
[----:B------:R-:W-:Y:S01]  /*3d80*/  FSEL R97, R52, -INF , P6 ;  /* 0xff80000034617808 */ /* 0x000fe20003000000 */
[----:B------:R-:W-:Y:S01]  /*3d90*/  IMAD.MOV.U32 R52, RZ, RZ, R119 ;  /* 0x000000ffff347224 */ /* 0x000fe200078e0077 */
[----:B------:R-:W-:Y:S02]  /*3da0*/  FMNMX.FTZ R0, R95, R0, !PT ;  /* 0x000000005f007209 */ /* 0x000fe40007810000 */
[----:B------:R-:W-:-:S02]  /*3db0*/  FSEL R99, R53, -INF , P5 ;  /* 0xff80000035637808 */ /* 0x000fc40002800000 */
[----:B------:R-:W-:Y:S02]  /*3dc0*/  FMNMX.FTZ R0, R97, R0, !PT ;  /* 0x0000000061007209 */ /* 0x000fe40007810000 */
[----:B------:R-:W-:Y:S01]  /*3dd0*/  FSEL R49, R50, -INF , P3 ;  /* 0xff80000032317808 */ /* 0x000fe20001800000 */
[----:B------:R-:W-:Y:S01]  /*3de0*/  IMAD.MOV.U32 R50, RZ, RZ, R119 ;  /* 0x000000ffff327224 */ /* 0x000fe200078e0077 */
[----:B------:R-:W-:Y:S02]  /*3df0*/  ISETP.GT.AND P3, PT, R3, 0x41, PT ;  /* 0x000000410300780c */ /* 0x000fe40003f64270 */
[----:B------:R-:W-:Y:S02]  /*3e00*/  FMNMX.FTZ R0, R99, R0, !PT ;  /* 0x0000000063007209 */ /* 0x000fe40007810000 */
[----:B------:R-:W-:Y:S02]  /*3e10*/  FSEL R51, R51, -INF , P2 ;  /* 0xff80000033337808 */ /* 0x000fe40001000000 */
[----:B------:R-:W-:-:S02]  /*3e20*/  ISETP.GT.AND P2, PT, R3, 0x48, PT ;  /* 0x000000480300780c */ /* 0x000fc40003f44270 */
[----:B------:R-:W-:Y:S02]  /*3e30*/  FSEL R55, R55, -INF , P5 ;  /* 0xff80000037377808 */ /* 0x000fe40002800000 */
[C---:B------:R-:W-:Y:S02]  /*3e40*/  ISETP.GT.AND P5, PT, R3.reuse, 0x68, PT ;  /* 0x000000680300780c */ /* 0x040fe40003fa4270 */
[----:B------:R-:W-:Y:S01]  /*3e50*/  FSEL R53, R54, -INF , P6 ;  /* 0xff80000036357808 */ /* 0x000fe20003000000 */
[----:B------:R-:W-:Y:S01]  /*3e60*/  IMAD.MOV.U32 R54, RZ, RZ, R119 ;  /* 0x000000ffff367224 */ /* 0x000fe200078e0077 */
        /* <DEDUP_REMOVED lines=15> */
[----:B------:R-:W-:-:S02]  /*3f60*/  FSEL R107, R45, -INF , P1 ;  /* 0xff8000002d6b7808 */ /* 0x000fc40000800000 */
[----:B------:R-:W-:Y:S02]  /*3f70*/  FMNMX.FTZ R0, R105, R0, !PT ;  /* 0x0000000069007209 */ /* 0x000fe40007810000 */
[----:B------:R-:W-:Y:S02]  /*3f80*/  ISETP.GT.AND P1, PT, R3, 0x51, PT ;  /* 0x000000510300780c */ /* 0x000fe40003f24270 */
[----:B------:R-:W-:Y:S02]  /*3f90*/  FMNMX.FTZ R0, R107, R0, !PT ;  /* 0x000000006b007209 */ /* 0x000fe40007810000 */
[----:B------:R-:W-:Y:S01]  /*3fa0*/  FSEL R21, R46, -INF , P2 ;  /* 0xff8000002e157808 */ /* 0x000fe20001000000 */
[----:B------:R-:W-:Y:S01]  /*3fb0*/  IMAD.MOV.U32 R46, RZ, RZ, R119 ;  /* 0x000000ffff2e7224 */ /* 0x000fe200078e0077 */
[----:B------:R-:W-:Y:S02]  /*3fc0*/  ISETP.GT.AND P2, PT, R3, 0x59, PT ;  /* 0x000000590300780c */ /* 0x000fe40003f44270 */
[----:B------:R-:W-:-:S02]  /*3fd0*/  FSEL R43, R43, -INF , P3 ;  /* 0xff8000002b2b7808 */ /* 0x000fc40001800000 */
[C---:B------:R-:W-:Y:S02]  /*3fe0*/  ISETP.GT.AND P3, PT, R3.reuse, 0x60, PT ;  /* 0x000000600300780c */ /* 0x040fe40003f64270 */
[----:B------:R-:W-:Y:S02]  /*3ff0*/  FSEL R41, R42, -INF , P4 ;  /* 0xff8000002a297808 */ /* 0x000fe40002000000 */
[----:B------:R-:W-:Y:S02]  /*4000*/  ISETP.GT.AND P4, PT, R3, 0x61, PT ;  /* 0x000000610300780c */ /* 0x000fe40003f84270 */
[----:B------:R-:W-:Y:S01]  /*4010*/  P2R R14, PR, RZ, 0x4 ;  /* 0x00000004ff0e7803 */ /* 0x000fe20000000000 */
[----:B------:R-:W-:Y:S02]  /*4020*/  WARPGROUP.DEPBAR.LE gsb0, 0x0 ;  /* 0x00008000000079c5 */ /* 0x000fe40000010000 */
[----:B------:R-:W-:Y:S01]  /*4030*/  WARPGROUP.ARRIVE ;  /* 0x00000000000079c5 */ /* 0x000fe20000000000 */
[----:B------:R-:W-:-:S02]  /*4040*/  FSEL R109, R32, -INF , P0 ;  /* 0xff800000206d7808 */ /* 0x000fc40000000000 */
[----:B------:R-:W-:Y:S02]  /*4050*/  ISETP.GT.AND P0, PT, R3, 0x58, PT ;  /* 0x000000580300780c */ /* 0x000fe40003f04270 */
[----:B------:R-:W-:Y:S01]  /*4060*/  FSEL R111, R33, -INF , P1 ;  /* 0xff800000216f7808 */ /* 0x000fe20000800000 */
[----:B------:R-:W-:Y:S01]  /*4070*/  HGMMA.64x16x16.F32 R24, gdesc[UR4], R24, gsb0 ;  /* 0x00200000041879f0 */ /* 0x000fe20008000818 */
[----:B------:R-:W-:Y:S01]  /*4080*/  FMNMX.FTZ R0, R109, R0, !PT ;  /* 0x000000006d007209 */ /* 0x000fe20007810000 */
[----:B------:R-:W-:Y:S01]  /*4090*/  ULDC UR4, c[0x0][0x988] ;  /* 0x0002620000047ab9 */ /* 0x000fe20000000800 */
[----:B------:R-:W-:Y:S02]  /*40a0*/  FSEL R113, R36, -INF , P0 ;  /* 0xff80000024717808 */ /* 0x000fe40000000000 */
[----:B------:R-:W-:Y:S02]  /*40b0*/  FMNMX.FTZ R0, R111, R0, !PT ;  /* 0x000000006f007209 */ /* 0x000fe40007810000 */
[----:B------:R-:W-:-:S02]  /*40c0*/  FSEL R115, R37, -INF , P2 ;  /* 0xff80000025737808 */ /* 0x000fc40001000000 */
[----:B------:R-:W-:Y:S02]  /*40d0*/  FMNMX.FTZ R0, R113, R0, !PT ;  /* 0x0000000071007209 */ /* 0x000fe40007810000 */
[----:B------:R-:W-:Y:S02]  /*40e0*/  P2R R20, PR, RZ, 0x1 ;  /* 0x00000001ff147803 */ /* 0x000fe40000000000 */
[----:B------:R-:W-:Y:S02]  /*40f0*/  FMNMX.FTZ R0, R115, R0, !PT ;  /* 0x0000000073007209 */ /* 0x000fe40007810000 */
[C---:B------:R-:W-:Y:S02]  /*4100*/  ISETP.GT.AND P0, PT, R3.reuse, 0x49, PT ;  /* 0x000000490300780c */ /* 0x040fe40003f04270 */
[----:B------:R-:W-:Y:S02]  /*4110*/  P2R R32, PR, RZ, 0x2 ;  /* 0x00000002ff207803 */ /* 0x000fe40000000000 */
[----:B------:R-:W-:-:S02]  /*4120*/  ISETP.GT.AND P1, PT, R3, 0x50, PT ;  /* 0x000000500300780c */ /* 0x000fc40003f24270 */
[----:B------:R-:W-:Y:S02]  /*4130*/  FSEL R47, R47, -INF , P0 ;  /* 0xff8000002f2f7808 */ /* 0x000fe40000000000 */
[----:B------:R-:W-:Y:S02]  /*4140*/  FSEL R45, R34, -INF , P1 ;  /* 0xff800000222d7808 */ /* 0x000fe40000800000 */
[----:B------:R-:W-:Y:S02]  /*4150*/  ISETP.NE.AND P1, PT, R32, RZ, PT ;  /* 0x000000ff2000720c */ /* 0x000fe40003f25270 */
[----:B------:R-:W-:Y:S02]  /*4160*/  ISETP.NE.AND P0, PT, R20, RZ, PT ;  /* 0x000000ff1400720c */ /* 0x000fe40003f05270 */
[----:B------:R-:W-:Y:S02]  /*4170*/  FSEL R35, R35, -INF , P1 ;  /* 0xff80000023237808 */ /* 0x000fe40000800000 */
[----:B------:R-:W-:Y:S01]  /*4180*/  ISETP.NE.AND P1, PT, R80, RZ, PT ;  /* 0x000000ff5000720c */ /* 0x000fe20003f25270 */
[----:B------:R-:W-:-:S12]  /*4190*/  IMAD.MOV.U32 R80, RZ, RZ, R119 ;  /* 0x000000ffff507224 */ /* 0x000fd800078e0077 */
[----:B------:R-:W-:-:S05]  /*41a0*/  @!P1 VIADD R2, R2, 0x36840 ;  /* 0x0003684002029836 */ /* 0x000fca0000000000 */
[----:B------:R-:W-:Y:S01]  /*41b0*/  @!P1 PRMT R2, RZ, 0x654, R2 ;  /* 0x00000654ff029816 */ /* 0x000fe20000000002 */
        /* <DEDUP_REMOVED lines=10> */
[----:B------:R-:W-:Y:S01]  /*4260*/  FMNMX.FTZ R6, R125, R0, !PT ;  /* 0x000000007d067209 */ /* 0x000fe20007810000 */
[----:B------:R-:W-:Y:S01]  /*4270*/  IMAD.U32 R0, RZ, RZ, UR4 ;  /* 0x00000004ff007e24 */ /* 0x000fe2000f8e00ff */
[----:B------:R-:W-:Y:S02]  /*4280*/  FSEL R27, R27, -INF , P4 ;  /* 0xff8000001b1b7808 */ /* 0x000fe40002000000 */
[----:B------:R-:W-:Y:S01]  /*4290*/  FSEL R31, R31, -INF , P6 ;  /* 0xff8000001f1f7808 */ /* 0x000fe20003000000 */
[----:B------:R-:W2:Y:S01]  /*42a0*/  SHFL.BFLY PT, R25, R6, 0x2, 0x1f ;  /* 0x0c401f0006197f89 */ /* 0x000ea200000e0000 */
[----:B------:R-:W-:Y:S01]  /*42b0*/  ISETP.NE.AND P0, PT, R82, RZ, PT ;  /* 0x000000ff5200720c */ /* 0x000fe20003f05270 */
[----:B------:R-:W-:Y:S01]  /*42c0*/  IMAD.MOV.U32 R82, RZ, RZ, R119 ;  /* 0x000000ffff527224 */ /* 0x000fe200078e0077 */
[----:B--2---:R-:W-:-:S02]  /*42d0*/  FMNMX.FTZ R25, R6, R25, !PT ;  /* 0x0000001906197209 */ /* 0x004fc40007810000 */
[----:B------:R-:W-:-:S03]  /*42e0*/  FMNMX.FTZ R6, R5, R75, !PT ;  /* 0x0000004b05067209 */ /* 0x000fc60007810000 */
[----:B------:R-:W2:Y:S01]  /*42f0*/  SHFL.BFLY PT, R4, R25, 0x1, 0x1f ;  /* 0x0c201f0019047f89 */ /* 0x000ea200000e0000 */
[----:B------:R-:W-:-:S04]  /*4300*/  FMNMX.FTZ R6, R7, R6, !PT ;  /* 0x0000000607067209 */ /* 0x000fc80007810000 */
[----:B------:R-:W-:-:S04]  /*4310*/  FMNMX.FTZ R6, R79, R6, !PT ;  /* 0x000000064f067209 */ /* 0x000fc80007810000 */
[----:B------:R-:W-:-:S04]  /*4320*/  FMNMX.FTZ R6, R9, R6, !PT ;  /* 0x0000000609067209 */ /* 0x000fc80007810000 */
[----:B------:R-:W-:-:S04]  /*4330*/  FMNMX.FTZ R6, R67, R6, !PT ;  /* 0x0000000643067209 */ /* 0x000fc80007810000 */
[----:B------:R-:W-:-:S04]  /*4340*/  FMNMX.FTZ R6, R11, R6, !PT ;  /* 0x000000060b067209 */ /* 0x000fc80007810000 */
[----:B------:R-:W-:Y:S02]  /*4350*/  FMNMX.FTZ R6, R71, R6, !PT ;  /* 0x0000000647067209 */ /* 0x000fe40007810000 */
[----:B--2---:R-:W-:Y:S02]  /*4360*/  FMNMX.FTZ R4, R25, R4, !PT ;  /* 0x0000000419047209 */ /* 0x004fe40007810000 */
[----:B------:R-:W-:Y:S02]  /*4370*/  FMNMX.FTZ R6, R13, R6, !PT ;  /* 0x000000060d067209 */ /* 0x000fe40007810000 */
[C---:B------:R-:W-:Y:S01]  /*4380*/  FSETP.NEU.FTZ.AND P2, PT, R4.reuse, -INF , PT ;  /* 0xff8000000400780b */ /* 0x040fe20003f5d000 */
[----:B------:R-:W-:Y:S01]  /*4390*/  FMUL.FTZ R10, R4, R0 ;  /* 0x00000000040a7220 */ /* 0x000fe20000410000 */
[----:B------:R-:W-:-:S04]  /*43a0*/  FMNMX.FTZ R6, R59, R6, !PT ;  /* 0x000000063b067209 */ /* 0x000fc80007810000 */
[----:B------:R-:W-:Y:S02]  /*43b0*/  FMNMX.FTZ R6, R15, R6, !PT ;  /* 0x000000060f067209 */ /* 0x000fe40007810000 */
[----:B------:R-:W-:Y:S02]  /*43c0*/  FSEL R12, R10, RZ, P2 ;  /* 0x000000ff0a0c7208 */ /* 0x000fe40001000000 */
[----:B------:R-:W-:Y:S02]  /*43d0*/  FMNMX.FTZ R6, R63, R6, !PT ;  /* 0x000000063f067209 */ /* 0x000fe40007810000 */
[----:B------:R-:W-:Y:S01]  /*43e0*/  ISETP.NE.AND P2, PT, R14, RZ, PT ;  /* 0x000000ff0e00720c */ /* 0x000fe20003f45270 */
[--C-:B------:R-:W-:Y:S01]  /*43f0*/  FFMA.FTZ R57, R57, R0, -R12.reuse ;  /* 0x0000000039397223 */ /* 0x100fe2000001080c */
[----:B------:R-:W-:Y:S01]  /*4400*/  FMNMX.FTZ R6, R49, R6, !PT ;  /* 0x0000000631067209 */ /* 0x000fe20007810000 */
[--C-:B------:R-:W-:Y:S01]  /*4410*/  FFMA.FTZ R3, R61, R0, -R12.reuse ;  /* 0x000000003d037223 */ /* 0x100fe2000001080c */
[----:B------:R-:W-:Y:S01]  /*4420*/  FSEL R39, R39, -INF , P2 ;  /* 0xff80000027277808 */ /* 0x000fe20001000000 */
[----:B------:R2:W-:Y:S01]  /*4430*/  MUFU.EX2 R192, R57 ;  /* 0x0000003900c07308 */ /* 0x0005e20000000800 */
[----:B------:R-:W-:Y:S01]  /*4440*/  FMNMX.FTZ R6, R51, R6, !PT ;  /* 0x0000000633067209 */ /* 0x000fe20007810000 */
[-CC-:B------:R-:W-:Y:S01]  /*4450*/  FFMA.FTZ R200, R81, R0.reuse, -R12.reuse ;  /* 0x0000000051c87223 */ /* 0x180fe2000001080c */
[----:B------:R-:W-:Y:S01]  /*4460*/  FSEL R61, R30, -INF , P5 ;  /* 0xff8000001e3d7808 */ /* 0x000fe20002800000 */
[--C-:B------:R-:W-:Y:S01]  /*4470*/  FFMA.FTZ R25, R73, R0, -R12.reuse ;  /* 0x0000000049197223 */ /* 0x100fe2000001080c */
[----:B------:R-:W-:Y:S01]  /*4480*/  FMNMX.FTZ R6, R53, R6, !PT ;  /* 0x0000000635067209 */ /* 0x000fe20007810000 */
[-CC-:B------:R-:W-:Y:S01]  /*4490*/  FFMA.FTZ R202, R83, R0.reuse, -R12.reuse ;  /* 0x0000000053ca7223 */ /* 0x180fe2000001080c */
[--C-:B------:R-:W-:Y:S01]  /*44a0*/  FFMA.FTZ R33, R77, R0, -R12.reuse ;  /* 0x000000004d217223 */ /* 0x100fe2000001080c */
[----:B------:R3:W-:Y:S01]  /*44b0*/  MUFU.EX2 R194, R3 ;  /* 0x0000000300c27308 */ /* 0x0007e20000000800 */
[----:B------:R-:W-:Y:S01]  /*44c0*/  FMNMX.FTZ R6, R55, R6, !PT ;  /* 0x0000000637067209 */ /* 0x000fe20007810000 */
[-CC-:B------:R-:W-:Y:S01]  /*44d0*/  FFMA.FTZ R196, R85, R0.reuse, -R12.reuse ;  /* 0x0000000055c47223 */ /* 0x180fe2000001080c */
[----:B--2---:R-:W-:Y:S01]  /*44e0*/  FSEL R57, R26, -INF , P3 ;  /* 0xff8000001a397808 */ /* 0x004fe20001800000 */
        /* <DEDUP_REMOVED lines=20> */
[----:B------:R-:W4:Y:S01]  /*4630*/  MUFU.EX2 R202, R202 ;  /* 0x000000ca00ca7308 */ /* 0x000f220000000800 */
[----:B------:R-:W-:Y:S01]  /*4640*/  FMNMX.FTZ R6, R35, R6, !PT ;  /* 0x0000000623067209 */ /* 0x000fe20007810000 */
[-CC-:B------:R-:W-:Y:S01]  /*4650*/  FFMA.FTZ R109, R109, R0.reuse, -R12.reuse ;  /* 0x000000006d6d7223 */ /* 0x180fe2000001080c */
[-CC-:B------:R-:W-:Y:S01]  /*4660*/  FFMA.FTZ R111, R111, R0.reuse, -R12.reuse ;  /* 0x000000006f6f7223 */ /* 0x180fe2000001080c */
[--C-:B------:R-:W-:Y:S01]  /*4670*/  FFMA.FTZ R113, R113, R0, -R12.reuse ;  /* 0x0000000071717223 */ /* 0x100fe2000001080c */
[----:B------:R-:W-:Y:S01]  /*4680*/  FMNMX.FTZ R6, R29, R6, !PT ;  /* 0x000000061d067209 */ /* 0x000fe20007810000 */
[-CC-:B------:R-:W-:Y:S01]  /*4690*/  FFMA.FTZ R115, R115, R0.reuse, -R12.reuse ;  /* 0x0000000073737223 */ /* 0x180fe2000001080c */
[--C-:B------:R-:W-:Y:S01]  /*46a0*/  FFMA.FTZ R117, R117, R0, -R12.reuse ;  /* 0x0000000075757223 */ /* 0x100fe2000001080c */
[----:B------:R-:W5:Y:S01]  /*46b0*/  MUFU.EX2 R33, R33 ;  /* 0x0000002100217308 */ /* 0x000f620000000800 */
[----:B------:R-:W-:Y:S01]  /*46c0*/  FMNMX.FTZ R6, R39, R6, !PT ;  /* 0x0000000627067209 */ /* 0x000fe20007810000 */
[-CC-:B------:R-:W-:Y:S01]  /*46d0*/  FFMA.FTZ R121, R121, R0.reuse, -R12.reuse ;  /* 0x0000000079797223 */ /* 0x180fe2000001080c */
[-CC-:B------:R-:W-:Y:S01]  /*46e0*/  FFMA.FTZ R123, R123, R0.reuse, -R12.reuse ;  /* 0x000000007b7b7223 */ /* 0x180fe2000001080c */
[----:B------:R-:W-:Y:S01]  /*46f0*/  FFMA.FTZ R12, R125, R0, -R12 ;  /* 0x000000007d0c7223 */ /* 0x000fe2000001080c */
[----:B------:R-:W-:Y:S01]  /*4700*/  FMNMX.FTZ R6, R57, R6, !PT ;  /* 0x0000000639067209 */ /* 0x000fe20007810000 */
[--C-:B------:R-:W-:Y:S01]  /*4710*/  IMAD.MOV.U32 R87, RZ, RZ, R119.reuse ;  /* 0x000000ffff577224 */ /* 0x100fe200078e0077 */
[-C--:B------:R-:W-:Y:S01]  /*4720*/  MOV R83, R119.reuse ;  /* 0x0000007700537202 */ /* 0x080fe20000000f00 */
[----:B------:R-:W1:Y:S01]  /*4730*/  MUFU.EX2 R196, R196 ;  /* 0x000000c400c47308 */ /* 0x000e620000000800 */
[----:B------:R-:W-:Y:S01]  /*4740*/  FMNMX.FTZ R6, R27, R6, !PT ;  /* 0x000000061b067209 */ /* 0x000fe20007810000 */
[--C-:B------:R-:W-:Y:S01]  /*4750*/  IMAD.MOV.U32 R85, RZ, RZ, R119.reuse ;  /* 0x000000ffff557224 */ /* 0x100fe200078e0077 */
[----:B------:R-:W-:Y:S01]  /*4760*/  MOV R73, R119 ;  /* 0x0000007700497202 */ /* 0x000fe20000000f00 */
[--C-:B------:R-:W-:Y:S01]  /*4770*/  IMAD.MOV.U32 R81, RZ, RZ, R119.reuse ;  /* 0x000000ffff517224 */ /* 0x100fe200078e0077 */
[----:B------:R-:W-:Y:S01]  /*4780*/  FMNMX.FTZ R6, R61, R6, !PT ;  /* 0x000000063d067209 */ /* 0x000fe20007810000 */
[----:B------:R-:W-:-:S02]  /*4790*/  IMAD.MOV.U32 R77, RZ, RZ, R119 ;  /* 0x000000ffff4d7224 */ /* 0x000fc400078e0077 */
[----:B------:R-:W1:Y:S01]  /*47a0*/  MUFU.EX2 R37, R37 ;  /* 0x0000002500257308 */ /* 0x000e620000000800 */
[----:B------:R-:W-:Y:S01]  /*47b0*/  FMNMX.FTZ R6, R31, R6, !PT ;  /* 0x000000061f067209 */ /* 0x000fe20007810000 */
[----:B------:R-:W-:-:S04]  /*47c0*/  IMAD.MOV.U32 R65, RZ, RZ, R119 ;  /* 0x000000ffff417224 */ /* 0x000fc800078e0077 */
[----:B---3--:R-:W3:Y:S02]  /*47d0*/  SHFL.BFLY PT, R3, R6, 0x2, 0x1f ;  /* 0x0c401f0006037f89 */ /* 0x008ee400000e0000 */
[----:B------:R-:W1:Y:S08]  /*47e0*/  MUFU.EX2 R198, R198 ;  /* 0x000000c600c67308 */ /* 0x000e700000000800 */
[----:B------:R-:W-:Y:S08]  /*47f0*/  MUFU.EX2 R69, R69 ;  /* 0x0000004500457308 */ /* 0x000ff00000000800 */
[----:B------:R-:W-:Y:S01]  /*4800*/  MUFU.EX2 R89, R89 ;  /* 0x0000005900597308 */ /* 0x000fe20000000800 */
[----:B---3--:R-:W-:-:S07]  /*4810*/  FMNMX.FTZ R10, R6, R3, !PT ;  /* 0x00000003060a7209 */ /* 0x008fce0007810000 */
[----:B------:R-:W-:Y:S01]  /*4820*/  MUFU.EX2 R91, R91 ;  /* 0x0000005b005b7308 */ /* 0x000fe20000000800 */
[----:B------:R-:W3:Y:S07]  /*4830*/  SHFL.BFLY PT, R3, R10, 0x1, 0x1f ;  /* 0x0c201f000a037f89 */ /* 0x000eee00000e0000 */
[----:B------:R-:W-:Y:S08]  /*4840*/  MUFU.EX2 R93, R93 ;  /* 0x0000005d005d7308 */ /* 0x000ff00000000800 */
[----:B------:R2:W-:Y:S08]  /*4850*/  MUFU.EX2 R188, R95 ;  /* 0x0000005f00bc7308 */ /* 0x0005f00000000800 */
[----:B------:R-:W-:Y:S01]  /*4860*/  MUFU.EX2 R97, R97 ;  /* 0x0000006100617308 */ /* 0x000fe20000000800 */
[----:B--2---:R-:W-:Y:S01]  /*4870*/  IMAD.MOV.U32 R95, RZ, RZ, R119 ;  /* 0x000000ffff5f7224 */ /* 0x004fe200078e0077 */
[----:B---3--:R-:W-:-:S04]  /*4880*/  FMNMX.FTZ R3, R10, R3, !PT ;  /* 0x000000030a037209 */ /* 0x008fc80007810000 */
[C---:B------:R-:W-:Y:S01]  /*4890*/  FSETP.NEU.FTZ.AND P2, PT, R3.reuse, -INF , PT ;  /* 0xff8000000300780b */ /* 0x040fe20003f5d000 */
[-C--:B------:R-:W-:Y:S01]  /*48a0*/  FMUL.FTZ R6, R3, R0.reuse ;  /* 0x0000000003067220 */ /* 0x080fe20000410000 */
[----:B------:R-:W-:Y:S04]  /*48b0*/  MUFU.EX2 R190, R99 ;  /* 0x0000006300be7308 */ /* 0x000fe80000000800 */
[----:B------:R-:W-:Y:S02]  /*48c0*/  FSEL R6, R6, RZ, P2 ;  /* 0x000000ff06067208 */ /* 0x000fe40001000000 */
[----:B------:R-:W-:Y:S02]  /*48d0*/  PLOP3.LUT P2, PT, PT, PT, UP0, 0x80, 0x0 ;  /* 0x000000000000781c */ /* 0x000fe40003f4f008 */
        /* <DEDUP_REMOVED lines=17> */
[----:B--2---:R-:W-:Y:S01]  /*49f0*/  FADD.FTZ R7, R200, R25 ;  /* 0x00000019c8077221 */ /* 0x004fe20000010000 */
[-CC-:B------:R-:W-:Y:S01]  /*4a00*/  FFMA.FTZ R43, R43, R0.reuse, -R6.reuse ;  /* 0x000000002b2b7223 */ /* 0x180fe20000010806 */
[-CC-:B------:R-:W-:Y:S01]  /*4a10*/  FFMA.FTZ R53, R53, R0.reuse, -R6.reuse ;  /* 0x0000000035357223 */ /* 0x180fe20000010806 */
[-CC-:B------:R-:W-:Y:S01]  /*4a20*/  FFMA.FTZ R55, R55, R0.reuse, -R6.reuse ;  /* 0x0000000037377223 */ /* 0x180fe20000010806 */
[----:B----4-:R-:W-:Y:S01]  /*4a30*/  FADD.FTZ R32, R202, R7 ;  /* 0x00000007ca207221 */ /* 0x010fe20000010000 */
[-CC-:B------:R-:W-:Y:S01]  /*4a40*/  FFMA.FTZ R41, R41, R0.reuse, -R6.reuse ;  /* 0x0000000029297223 */ /* 0x180fe20000010806 */
[-C--:B------:R-:W-:Y:S01]  /*4a50*/  FFMA.FTZ R21, R21, R0.reuse, -R6 ;  /* 0x0000000015157223 */ /* 0x080fe20000010806 */
[----:B------:R-:W2:Y:S01]  /*4a60*/  MUFU.EX2 R10, R75 ;  /* 0x0000004b000a7308 */ /* 0x000ea20000000800 */
[----:B-----5:R-:W-:Y:S01]  /*4a70*/  FADD.FTZ R7, R33, R32 ;  /* 0x0000002021077221 */ /* 0x020fe20000010000 */
[-CC-:B------:R-:W-:Y:S01]  /*4a80*/  FFMA.FTZ R47, R47, R0.reuse, -R6.reuse ;  /* 0x000000002f2f7223 */ /* 0x180fe20000010806 */
[--C-:B------:R-:W-:Y:S01]  /*4a90*/  FFMA.FTZ R45, R45, R0, -R6.reuse ;  /* 0x000000002d2d7223 */ /* 0x100fe20000010806 */
[----:B------:R-:W-:Y:S01]  /*4aa0*/  F2FP.F16.F32.PACK_AB R200, R25, R200 ;  /* 0x000000c819c8723e */ /* 0x000fe200000000ff */
[----:B-1----:R-:W-:Y:S01]  /*4ab0*/  FADD.FTZ R34, R196, R7 ;  /* 0x00000007c4227221 */ /* 0x002fe20000010000 */
[-CC-:B------:R-:W-:Y:S01]  /*4ac0*/  FFMA.FTZ R35, R35, R0.reuse, -R6.reuse ;  /* 0x0000000023237223 */ /* 0x180fe20000010806 */
[-C--:B------:R-:W-:Y:S01]  /*4ad0*/  FFMA.FTZ R29, R29, R0.reuse, -R6 ;  /* 0x000000001d1d7223 */ /* 0x080fe20000010806 */
[----:B------:R1:W3:Y:S01]  /*4ae0*/  MUFU.EX2 R14, R79 ;  /* 0x0000004f000e7308 */ /* 0x0002e20000000800 */
[----:B------:R-:W-:Y:S01]  /*4af0*/  FADD.FTZ R7, R37, R34 ;  /* 0x0000002225077221 */ /* 0x000fe20000010000 */
[-CC-:B------:R-:W-:Y:S01]  /*4b00*/  FFMA.FTZ R39, R39, R0.reuse, -R6.reuse ;  /* 0x0000000027277223 */ /* 0x180fe20000010806 */
[-CC-:B------:R-:W-:Y:S01]  /*4b10*/  FFMA.FTZ R57, R57, R0.reuse, -R6.reuse ;  /* 0x0000000039397223 */ /* 0x180fe20000010806 */
[-CC-:B------:R-:W-:Y:S01]  /*4b20*/  FFMA.FTZ R27, R27, R0.reuse, -R6.reuse ;  /* 0x000000001b1b7223 */ /* 0x180fe20000010806 */
[----:B------:R-:W-:Y:S01]  /*4b30*/  FADD.FTZ R36, R198, R7 ;  /* 0x00000007c6247221 */ /* 0x000fe20000010000 */
[-CC-:B------:R-:W-:Y:S01]  /*4b40*/  FFMA.FTZ R61, R61, R0.reuse, -R6.reuse ;  /* 0x000000003d3d7223 */ /* 0x180fe20000010806 */
[----:B------:R-:W-:Y:S01]  /*4b50*/  FFMA.FTZ R31, R31, R0, -R6 ;  /* 0x000000001f1f7223 */ /* 0x000fe20000010806 */
[----:B------:R-:W4:Y:S01]  /*4b60*/  MUFU.EX2 R9, R9 ;  /* 0x0000000900097308 */ /* 0x000f220000000800 */
[----:B--2---:R-:W-:Y:S01]  /*4b70*/  FADD.FTZ R34, R5, R10 ;  /* 0x0000000a05227221 */ /* 0x004fe20000010000 */
[----:B------:R-:W-:Y:S01]  /*4b80*/  FADD.FTZ R38, R69, R36 ;  /* 0x0000002445267221 */ /* 0x000fe20000010000 */
[----:B------:R-:W-:Y:S01]  /*4b90*/  F2FP.F16.F32.PACK_AB R201, R10, R5 ;  /* 0x000000050ac9723e */ /* 0x000fe200000000ff */
[----:B------:R-:W-:-:S02]  /*4ba0*/  IMAD.MOV.U32 R99, RZ, RZ, R119 ;  /* 0x000000ffff637224 */ /* 0x000fc400078e0077 */
[----:B------:R-:W-:Y:S01]  /*4bb0*/  FADD.FTZ R7, R203, R34 ;  /* 0x00000022cb077221 */ /* 0x000fe20000010000 */
[----:B------:R-:W-:Y:S01]  /*4bc0*/  F2FP.F16.F32.PACK_AB R202, R33, R202 ;  /* 0x000000ca21ca723e */ /* 0x000fe200000000ff */
[----:B-1----:R-:W-:Y:S01]  /*4bd0*/  IMAD.MOV.U32 R79, RZ, RZ, R119 ;  /* 0x000000ffff4f7224 */ /* 0x002fe200078e0077 */
[----:B------:R1:W2:Y:S01]  /*4be0*/  MUFU.EX2 R20, R67 ;  /* 0x0000004300147308 */ /* 0x0002a20000000800 */
[C---:B---3--:R-:W-:Y:S01]  /*4bf0*/  FADD.FTZ R36, R14.reuse, R7 ;  /* 0x000000070e247221 */ /* 0x048fe20000010000 */
[----:B------:R-:W-:Y:S01]  /*4c00*/  F2FP.F16.F32.PACK_AB R196, R37, R196 ;  /* 0x000000c425c4723e */ /* 0x000fe200000000ff */
[--C-:B------:R-:W-:Y:S01]  /*4c10*/  IMAD.MOV.U32 R75, RZ, RZ, R119.reuse ;  /* 0x000000ffff4b7224 */ /* 0x100fe200078e0077 */
[----:B------:R-:W-:Y:S01]  /*4c20*/  F2FP.F16.F32.PACK_AB R198, R69, R198 ;  /* 0x000000c645c6723e */ /* 0x000fe200000000ff */
[--C-:B------:R-:W-:Y:S01]  /*4c30*/  IMAD.MOV.U32 R69, RZ, RZ, R119.reuse ;  /* 0x000000ffff457224 */ /* 0x100fe200078e0077 */
[----:B------:R-:W-:Y:S01]  /*4c40*/  F2FP.F16.F32.PACK_AB R203, R14, R203 ;  /* 0x000000cb0ecb723e */ /* 0x000fe200000000ff */
[--C-:B------:R-:W-:Y:S01]  /*4c50*/  IMAD.MOV.U32 R37, RZ, RZ, R119.reuse ;  /* 0x000000ffff257224 */ /* 0x100fe200078e0077 */
[----:B------:R-:W3:Y:S01]  /*4c60*/  MUFU.EX2 R11, R11 ;  /* 0x0000000b000b7308 */ /* 0x000ee20000000800 */
[----:B----4-:R-:W-:Y:S01]  /*4c70*/  FADD.FTZ R7, R9, R36 ;  /* 0x0000002409077221 */ /* 0x010fe20000010000 */
[----:B-1----:R-:W-:Y:S01]  /*4c80*/  IMAD.MOV.U32 R67, RZ, RZ, R119 ;  /* 0x000000ffff437224 */ /* 0x002fe200078e0077 */
[----:B------:R-:W-:-:S05]  /*4c90*/  MOV R33, R119 ;  /* 0x0000007700217202 */ /* 0x000fca0000000f00 */
[----:B------:R1:W4:Y:S01]  /*4ca0*/  MUFU.EX2 R24, R71 ;  /* 0x0000004700187308 */ /* 0x0003220000000800 */
[C---:B--2---:R-:W-:Y:S01]  /*4cb0*/  FADD.FTZ R36, R20.reuse, R7 ;  /* 0x0000000714247221 */ /* 0x044fe20000010000 */
[----:B------:R-:W-:-:S06]  /*4cc0*/  F2FP.F16.F32.PACK_AB R197, R20, R9 ;  /* 0x0000000914c5723e */ /* 0x000fcc00000000ff */
[----:B------:R2:W-:Y:S01]  /*4cd0*/  MUFU.EX2 R30, R51 ;  /* 0x00000033001e7308 */ /* 0x0005e20000000800 */
[----:B---3--:R-:W-:Y:S01]  /*4ce0*/  FADD.FTZ R7, R11, R36 ;  /* 0x000000240b077221 */ /* 0x008fe20000010000 */
[----:B-1----:R-:W-:-:S06]  /*4cf0*/  IMAD.MOV.U32 R71, RZ, RZ, R119 ;  /* 0x000000ffff477224 */ /* 0x002fcc00078e0077 */
[----:B------:R-:W1:Y:S01]  /*4d00*/  MUFU.EX2 R13, R13 ;  /* 0x0000000d000d7308 */ /* 0x000e620000000800 */
[----:B--2---:R-:W-:Y:S01]  /*4d10*/  FADD.FTZ R51, R89, R38 ;  /* 0x0000002659337221 */ /* 0x004fe20000010000 */
[----:B----4-:R-:W-:-:S03]  /*4d20*/  F2FP.F16.F32.PACK_AB R199, R24, R11 ;  /* 0x0000000b18c7723e */ /* 0x010fc600000000ff */
[C---:B------:R-:W-:Y:S01]  /*4d30*/  FADD.FTZ R38, R192.reuse, R51 ;  /* 0x00000033c0267221 */ /* 0x040fe20000010000 */
[----:B------:R-:W-:Y:S01]  /*4d40*/  F2FP.F16.F32.PACK_AB R192, R192, R89 ;  /* 0x00000059c0c0723e */ /* 0x000fe200000000ff */
[----:B------:R-:W-:Y:S01]  /*4d50*/  IMAD.MOV.U32 R89, RZ, RZ, R119 ;  /* 0x000000ffff597224 */ /* 0x000fe200078e0077 */
[----:B------:R2:W3:Y:S01]  /*4d60*/  MUFU.EX2 R26, R59 ;  /* 0x0000003b001a7308 */ /* 0x0004e20000000800 */
[----:B------:R-:W-:Y:S01]  /*4d70*/  FADD.FTZ R51, R91, R38 ;  /* 0x000000265b337221 */ /* 0x000fe20000010000 */
[----:B------:R-:W-:Y:S01]  /*4d80*/  FADD.FTZ R38, R24, R7 ;  /* 0x0000000718267221 */ /* 0x000fe20000010000 */
[----:B------:R-:W-:Y:S02]  /*4d90*/  IMAD.MOV.U32 R24, RZ, RZ, R119 ;  /* 0x000000ffff187224 */ /* 0x000fe400078e0077 */
[C---:B------:R-:W-:Y:S01]  /*4da0*/  FADD.FTZ R40, R194.reuse, R51 ;  /* 0x00000033c2287221 */ /* 0x040fe20000010000 */
[----:B------:R-:W-:Y:S01]  /*4db0*/  F2FP.F16.F32.PACK_AB R194, R194, R91 ;  /* 0x0000005bc2c2723e */ /* 0x000fe200000000ff */
[--C-:B------:R-:W-:Y:S01]  /*4dc0*/  IMAD.MOV.U32 R91, RZ, RZ, R119.reuse ;  /* 0x000000ffff5b7224 */ /* 0x100fe200078e0077 */
[----:B------:R-:W4:Y:S01]  /*4dd0*/  MUFU.EX2 R15, R15 ;  /* 0x0000000f000f7308 */ /* 0x000f220000000800 */
[----:B-1----:R-:W-:Y:S01]  /*4de0*/  FADD.FTZ R7, R13, R38 ;  /* 0x000000260d077221 */ /* 0x002fe20000010000 */
[----:B--2---:R-:W-:-:S02]  /*4df0*/  IMAD.MOV.U32 R59, RZ, RZ, R119 ;  /* 0x000000ffff3b7224 */ /* 0x004fc400078e0077 */
[----:B------:R-:W-:-:S04]  /*4e00*/  IMAD.MOV.U32 R51, RZ, RZ, R119 ;  /* 0x000000ffff337224 */ /* 0x000fc800078e0077 */
[----:B------:R1:W2:Y:S01]  /*4e10*/  MUFU.EX2 R28, R63 ;  /* 0x0000003f001c7308 */ /* 0x0002a20000000800 */
[C---:B---3--:R-:W-:Y:S01]  /*4e20*/  FADD.FTZ R2, R26.reuse, R7 ;  /* 0x000000071a027221 */ /* 0x048fe20000010000 */
[----:B------:R-:W-:Y:S01]  /*4e30*/  F2FP.F16.F32.PACK_AB R193, R26, R13 ;  /* 0x0000000d1ac1723e */ /* 0x000fe200000000ff */
[----:B------:R-:W-:-:S05]  /*4e40*/  IMAD.MOV.U32 R26, RZ, RZ, R119 ;  /* 0x000000ffff1a7224 */ /* 0x000fca00078e0077 */
[----:B------:R3:W-:Y:S01]  /*4e50*/  MUFU.EX2 R34, R43 ;  /* 0x0000002b00227308 */ /* 0x0007e20000000800 */
[----:B----4-:R-:W-:Y:S01]  /*4e60*/  FADD.FTZ R7, R15, R2 ;  /* 0x000000020f077221 */ /* 0x010fe20000010000 */
[----:B-1----:R-:W-:-:S06]  /*4e70*/  MOV R63, R119 ;  /* 0x00000077003f7202 */ /* 0x002fcc0000000f00 */
[----:B------:R-:W1:Y:S01]  /*4e80*/  MUFU.EX2 R49, R49 ;  /* 0x0000003100317308 */ /* 0x000e620000000800 */
[----:B---3--:R-:W-:Y:S01]  /*4e90*/  FADD.FTZ R43, R93, R40 ;  /* 0x000000285d2b7221 */ /* 0x008fe20000010000 */
[----:B--2---:R-:W-:-:S03]  /*4ea0*/  F2FP.F16.F32.PACK_AB R195, R28, R15 ;  /* 0x0000000f1cc3723e */ /* 0x004fc600000000ff */
[C---:B------:R-:W-:Y:S01]  /*4eb0*/  FADD.FTZ R38, R188.reuse, R43 ;  /* 0x0000002bbc267221 */ /* 0x040fe20000010000 */
[----:B------:R-:W-:Y:S02]  /*4ec0*/  F2FP.F16.F32.PACK_AB R188, R188, R93 ;  /* 0x0000005dbcbc723e */ /* 0x000fe400000000ff */
[----:B------:R2:W3:Y:S01]  /*4ed0*/  MUFU.EX2 R184, R103 ;  /* 0x0000006700b87308 */ /* 0x0004e20000000800 */
[----:B------:R-:W-:Y:S01]  /*4ee0*/  FADD.FTZ R43, R97, R38 ;  /* 0x00000026612b7221 */ /* 0x000fe20000010000 */
[----:B------:R-:W-:Y:S01]  /*4ef0*/  FADD.FTZ R38, R28, R7 ;  /* 0x000000071c267221 */ /* 0x000fe20000010000 */
[----:B------:R-:W-:Y:S02]  /*4f00*/  MOV R93, R119 ;  /* 0x00000077005d7202 */ /* 0x000fe40000000f00 */
[C---:B------:R-:W-:Y:S01]  /*4f10*/  FADD.FTZ R40, R190.reuse, R43 ;  /* 0x0000002bbe287221 */ /* 0x040fe20000010000 */
[----:B------:R-:W-:Y:S01]  /*4f20*/  F2FP.F16.F32.PACK_AB R190, R190, R97 ;  /* 0x00000061bebe723e */ /* 0x000fe200000000ff */
[--C-:B------:R-:W-:Y:S01]  /*4f30*/  IMAD.MOV.U32 R97, RZ, RZ, R119.reuse ;  /* 0x000000ffff617224 */ /* 0x100fe200078e0077 */
[----:B------:R-:W4:Y:S01]  /*4f40*/  MUFU.EX2 R105, R105 ;  /* 0x0000006900697308 */ /* 0x000f220000000800 */
[----:B------:R-:W-:Y:S01]  /*4f50*/  FADD.FTZ R43, R101, R40 ;  /* 0x00000028652b7221 */ /* 0x000fe20000010000 */
[----:B-1----:R-:W-:Y:S01]  /*4f60*/  FADD.FTZ R7, R49, R38 ;  /* 0x0000002631077221 */ /* 0x002fe20000010000 */
[C---:B------:R-:W-:Y:S01]  /*4f70*/  F2FP.F16.F32.PACK_AB R189, R30.reuse, R49 ;  /* 0x000000311ebd723e */ /* 0x040fe200000000ff */
[----:B------:R-:W-:Y:S01]  /*4f80*/  IMAD.MOV.U32 R49, RZ, RZ, R119 ;  /* 0x000000ffff317224 */ /* 0x000fe200078e0077 */
[----:B--2---:R-:W-:Y:S01]  /*4f90*/  MOV R103, R119 ;  /* 0x0000007700677202 */ /* 0x004fe20000000f00 */
[----:B------:R-:W-:Y:S01]  /*4fa0*/  FADD.FTZ R38, R30, R7 ;  /* 0x000000071e267221 */ /* 0x000fe20000010000 */
[----:B------:R-:W-:Y:S01]  /*4fb0*/  IMAD.MOV.U32 R30, RZ, RZ, R119 ;  /* 0x000000ffff1e7224 */ /* 0x000fe200078e0077 */
[----:B------:R-:W1:Y:S01]  /*4fc0*/  MUFU.EX2 R53, R53 ;  /* 0x0000003500357308 */ /* 0x000e620000000800 */
[C---:B---3--:R-:W-:Y:S01]  /*4fd0*/  FADD.FTZ R40, R184.reuse, R43 ;  /* 0x0000002bb8287221 */ /* 0x048fe20000010000 */
[----:B------:R-:W-:Y:S01]  /*4fe0*/  F2FP.F16.F32.PACK_AB R184, R184, R101 ;  /* 0x00000065b8b8723e */ /* 0x000fe200000000ff */
[----:B------:R-:W-:Y:S01]  /*4ff0*/  IMAD.MOV.U32 R101, RZ, RZ, R119 ;  /* 0x000000ffff657224 */ /* 0x000fe200078e0077 */
[----:B------:R-:W-:-:S04]  /*5000*/  MOV R28, R119 ;  /* 0x00000077001c7202 */ /* 0x000fc80000000f00 */
[----:B------:R2:W3:Y:S01]  /*5010*/  MUFU.EX2 R186, R107 ;  /* 0x0000006b00ba7308 */ /* 0x0004e20000000800 */
[----:B----4-:R-:W-:-:S07]  /*5020*/  FADD.FTZ R43, R105, R40 ;  /* 0x00000028692b7221 */ /* 0x010fce0000010000 */
[----:B------:R4:W5:Y:S01]  /*5030*/  MUFU.EX2 R32, R55 ;  /* 0x0000003700207308 */ /* 0x0009620000000800 */
[----:B-1----:R-:W-:Y:S01]  /*5040*/  FADD.FTZ R7, R53, R38 ;  /* 0x0000002635077221 */ /* 0x002fe20000010000 */
[----:B--2---:R-:W-:-:S06]  /*5050*/  IMAD.MOV.U32 R107, RZ, RZ, R119 ;  /* 0x000000ffff6b7224 */ /* 0x004fcc00078e0077 */
[----:B------:R-:W1:Y:S01]  /*5060*/  MUFU.EX2 R109, R109 ;  /* 0x0000006d006d7308 */ /* 0x000e620000000800 */
[C---:B---3--:R-:W-:Y:S01]  /*5070*/  FADD.FTZ R40, R186.reuse, R43 ;  /* 0x0000002bba287221 */ /* 0x048fe20000010000 */
[----:B------:R-:W-:Y:S01]  /*5080*/  F2FP.F16.F32.PACK_AB R186, R186, R105 ;  /* 0x00000069baba723e */ /* 0x000fe200000000ff */
[--C-:B------:R-:W-:Y:S01]  /*5090*/  IMAD.MOV.U32 R105, RZ, RZ, R119.reuse ;  /* 0x000000ffff697224 */ /* 0x100fe200078e0077 */
[----:B------:R-:W-:Y:S01]  /*50a0*/  MOV R43, R119 ;  /* 0x00000077002b7202 */ /* 0x000fe20000000f00 */
[----:B----4-:R-:W-:-:S03]  /*50b0*/  IMAD.MOV.U32 R55, RZ, RZ, R119 ;  /* 0x000000ffff377224 */ /* 0x010fc600078e0077 */
[----:B------:R-:W2:Y:S01]  /*50c0*/  MUFU.EX2 R41, R41 ;  /* 0x0000002900297308 */ /* 0x000ea20000000800 */
[C---:B-----5:R-:W-:Y:S01]  /*50d0*/  FADD.FTZ R38, R32.reuse, R7 ;  /* 0x0000000720267221 */ /* 0x060fe20000010000 */
[----:B------:R-:W-:Y:S01]  /*50e0*/  F2FP.F16.F32.PACK_AB R191, R32, R53 ;  /* 0x0000003520bf723e */ /* 0x000fe200000000ff */
[----:B------:R-:W-:Y:S01]  /*50f0*/  IMAD.MOV.U32 R32, RZ, RZ, R119 ;  /* 0x000000ffff207224 */ /* 0x000fe200078e0077 */
[----:B------:R-:W-:-:S04]  /*5100*/  MOV R53, R119 ;  /* 0x0000007700357202 */ /* 0x000fc80000000f00 */
[----:B------:R3:W4:Y:S01]  /*5110*/  MUFU.EX2 R180, R111 ;  /* 0x0000006f00b47308 */ /* 0x0007220000000800 */
[----:B-1----:R-:W-:-:S07]  /*5120*/  FADD.FTZ R25, R109, R40 ;  /* 0x000000286d197221 */ /* 0x002fce0000010000 */
[----:B------:R-:W1:Y:S01]  /*5130*/  MUFU.EX2 R113, R113 ;  /* 0x0000007100717308 */ /* 0x000e620000000800 */
[----:B--2---:R-:W-:Y:S01]  /*5140*/  FADD.FTZ R7, R41, R38 ;  /* 0x0000002629077221 */ /* 0x004fe20000010000 */
[C---:B------:R-:W-:Y:S01]  /*5150*/  F2FP.F16.F32.PACK_AB R185, R34.reuse, R41 ;  /* 0x0000002922b9723e */ /* 0x040fe200000000ff */
[----:B---3--:R-:W-:Y:S02]  /*5160*/  IMAD.MOV.U32 R111, RZ, RZ, R119 ;  /* 0x000000ffff6f7224 */ /* 0x008fe400078e0077 */
[----:B------:R-:W-:Y:S01]  /*5170*/  FADD.FTZ R38, R34, R7 ;  /* 0x0000000722267221 */ /* 0x000fe20000010000 */
[----:B------:R-:W-:Y:S02]  /*5180*/  IMAD.MOV.U32 R41, RZ, RZ, R119 ;  /* 0x000000ffff297224 */ /* 0x000fe400078e0077 */
[----:B------:R-:W2:Y:S01]  /*5190*/  MUFU.EX2 R21, R21 ;  /* 0x0000001500157308 */ /* 0x000ea20000000800 */
[C---:B----4-:R-:W-:Y:S01]  /*51a0*/  FADD.FTZ R40, R180.reuse, R25 ;  /* 0x00000019b4287221 */ /* 0x050fe20000010000 */
[----:B------:R-:W-:Y:S01]  /*51b0*/  F2FP.F16.F32.PACK_AB R180, R180, R109 ;  /* 0x0000006db4b4723e */ /* 0x000fe200000000ff */
[----:B------:R-:W-:-:S02]  /*51c0*/  IMAD.MOV.U32 R109, RZ, RZ, R119 ;  /* 0x000000ffff6d7224 */ /* 0x000fc400078e0077 */
[----:B------:R-:W-:-:S03]  /*51d0*/  IMAD.MOV.U32 R34, RZ, RZ, R119 ;  /* 0x000000ffff227224 */ /* 0x000fc600078e0077 */
[----:B------:R3:W4:Y:S01]  /*51e0*/  MUFU.EX2 R182, R115 ;  /* 0x0000007300b67308 */ /* 0x0007220000000800 */
[----:B-1----:R-:W-:-:S07]  /*51f0*/  FADD.FTZ R25, R113, R40 ;  /* 0x0000002871197221 */ /* 0x002fce0000010000 */
[----:B------:R1:W5:Y:S01]  /*5200*/  MUFU.EX2 R36, R47 ;  /* 0x0000002f00247308 */ /* 0x0003620000000800 */
[----:B--2---:R-:W-:Y:S01]  /*5210*/  FADD.FTZ R7, R21, R38 ;  /* 0x0000002615077221 */ /* 0x004fe20000010000 */
[----:B---3--:R-:W-:-:S06]  /*5220*/  IMAD.MOV.U32 R115, RZ, RZ, R119 ;  /* 0x000000ffff737224 */ /* 0x008fcc00078e0077 */
[----:B------:R-:W2:Y:S01]  /*5230*/  MUFU.EX2 R117, R117 ;  /* 0x0000007500757308 */ /* 0x000ea20000000800 */
[C---:B----4-:R-:W-:Y:S01]  /*5240*/  FADD.FTZ R42, R182.reuse, R25 ;  /* 0x00000019b62a7221 */ /* 0x050fe20000010000 */
[----:B------:R-:W-:Y:S01]  /*5250*/  F2FP.F16.F32.PACK_AB R182, R182, R113 ;  /* 0x00000071b6b6723e */ /* 0x000fe200000000ff */
[----:B-1----:R-:W-:Y:S01]  /*5260*/  IMAD.MOV.U32 R47, RZ, RZ, R119 ;  /* 0x000000ffff2f7224 */ /* 0x002fe200078e0077 */
[----:B------:R-:W-:-:S04]  /*5270*/  MOV R113, R119 ;  /* 0x0000007700717202 */ /* 0x000fc80000000f00 */
[----:B------:R-:W1:Y:S01]  /*5280*/  MUFU.EX2 R45, R45 ;  /* 0x0000002d002d7308 */ /* 0x000e620000000800 */
[C---:B-----5:R-:W-:Y:S01]  /*5290*/  FADD.FTZ R40, R36.reuse, R7 ;  /* 0x0000000724287221 */ /* 0x060fe20000010000 */
[----:B------:R-:W-:Y:S01]  /*52a0*/  F2FP.F16.F32.PACK_AB R187, R36, R21 ;  /* 0x0000001524bb723e */ /* 0x000fe200000000ff */
[----:B------:R-:W-:-:S05]  /*52b0*/  IMAD.MOV.U32 R36, RZ, RZ, R119 ;  /* 0x000000ffff247224 */ /* 0x000fca00078e0077 */
[----:B------:R-:W3:Y:S01]  /*52c0*/  MUFU.EX2 R176, R121 ;  /* 0x0000007900b07308 */ /* 0x000ee20000000800 */
[----:B--2---:R-:W-:-:S07]  /*52d0*/  FADD.FTZ R25, R117, R42 ;  /* 0x0000002a75197221 */ /* 0x004fce0000010000 */
[----:B------:R2:W4:Y:S01]  /*52e0*/  MUFU.EX2 R2, R35 ;  /* 0x0000002300027308 */ /* 0x0005220000000800 */
[----:B-1----:R-:W-:-:S07]  /*52f0*/  FADD.FTZ R7, R45, R40 ;  /* 0x000000282d077221 */ /* 0x002fce0000010000 */
[----:B------:R-:W1:Y:S01]  /*5300*/  MUFU.EX2 R123, R123 ;  /* 0x0000007b007b7308 */ /* 0x000e620000000800 */
[C---:B---3--:R-:W-:Y:S01]  /*5310*/  FADD.FTZ R42, R176.reuse, R25 ;  /* 0x00000019b02a7221 */ /* 0x048fe20000010000 */
[----:B------:R-:W-:Y:S01]  /*5320*/  F2FP.F16.F32.PACK_AB R176, R176, R117 ;  /* 0x00000075b0b0723e */ /* 0x000fe200000000ff */
[--C-:B------:R-:W-:Y:S02]  /*5330*/  IMAD.MOV.U32 R117, RZ, RZ, R119.reuse ;  /* 0x000000ffff757224 */ /* 0x100fe400078e0077 */
[----:B--2---:R-:W-:-:S03]  /*5340*/  IMAD.MOV.U32 R35, RZ, RZ, R119 ;  /* 0x000000ffff237224 */ /* 0x004fc600078e0077 */
[----:B------:R-:W2:Y:S01]  /*5350*/  MUFU.EX2 R29, R29 ;  /* 0x0000001d001d7308 */ /* 0x000ea20000000800 */
[C---:B----4-:R-:W-:Y:S01]  /*5360*/  FADD.FTZ R40, R2.reuse, R7 ;  /* 0x0000000702287221 */ /* 0x050fe20000010000 */
[----:B------:R-:W-:Y:S01]  /*5370*/  F2FP.F16.F32.PACK_AB R181, R2, R45 ;  /* 0x0000002d02b5723e */ /* 0x000fe200000000ff */
[----:B------:R-:W-:Y:S02]  /*5380*/  IMAD.MOV.U32 R2, RZ, RZ, 0x3f800000 ;  /* 0x3f800000ff027424 */ /* 0x000fe400078e00ff */
[----:B------:R-:W-:-:S03]  /*5390*/  IMAD.MOV.U32 R45, RZ, RZ, R119 ;  /* 0x000000ffff2d7224 */ /* 0x000fc600078e0077 */
[----:B------:R-:W3:Y:S01]  /*53a0*/  MUFU.EX2 R12, R12 ;  /* 0x0000000c000c7308 */ /* 0x000ee20000000800 */
[----:B-1----:R-:W-:Y:S01]  /*53b0*/  FADD.FTZ R7, R123, R42 ;  /* 0x0000002a7b077221 */ /* 0x002fe20000010000 */
[----:B------:R-:W-:-:S06]  /*53c0*/  IMAD.MOV.U32 R42, RZ, RZ, R119 ;  /* 0x000000ffff2a7224 */ /* 0x000fcc00078e0077 */
[----:B------:R1:W4:Y:S01]  /*53d0*/  MUFU.EX2 R6, R39 ;  /* 0x0000002700067308 */ /* 0x0003220000000800 */
[----:B--2---:R-:W-:Y:S01]  /*53e0*/  FADD.FTZ R25, R29, R40 ;  /* 0x000000281d197221 */ /* 0x004fe20000010000 */
[----:B------:R-:W-:-:S06]  /*53f0*/  IMAD.MOV.U32 R40, RZ, RZ, R119 ;  /* 0x000000ffff287224 */ /* 0x000fcc00078e0077 */
[----:B------:R-:W2:Y:S01]  /*5400*/  MUFU.EX2 R57, R57 ;  /* 0x0000003900397308 */ /* 0x000ea20000000800 */
[C---:B---3--:R-:W-:Y:S01]  /*5410*/  FADD.FTZ R7, R12.reuse, R7 ;  /* 0x000000070c077221 */ /* 0x048fe20000010000 */
[----:B------:R-:W-:Y:S01]  /*5420*/  F2FP.F16.F32.PACK_AB R178, R12, R123 ;  /* 0x0000007b0cb2723e */ /* 0x000fe200000000ff */
[----:B-1----:R-:W-:-:S05]  /*5430*/  IMAD.MOV.U32 R39, RZ, RZ, R119 ;  /* 0x000000ffff277224 */ /* 0x002fca00078e0077 */
[----:B------:R1:W3:Y:S01]  /*5440*/  MUFU.EX2 R38, R27 ;  /* 0x0000001b00267308 */ /* 0x0002e20000000800 */
[C---:B----4-:R-:W-:Y:S01]  /*5450*/  FADD.FTZ R12, R6.reuse, R25 ;  /* 0x00000019060c7221 */ /* 0x050fe20000010000 */
[----:B------:R-:W-:Y:S01]  /*5460*/  F2FP.F16.F32.PACK_AB R183, R6, R29 ;  /* 0x0000001d06b7723e */ /* 0x000fe200000000ff */
[----:B------:R-:W-:Y:S02]  /*5470*/  IMAD.MOV.U32 R6, RZ, RZ, 0x3f800000 ;  /* 0x3f800000ff067424 */ /* 0x000fe400078e00ff */
[--C-:B------:R-:W-:Y:S02]  /*5480*/  IMAD.MOV.U32 R29, RZ, RZ, R119.reuse ;  /* 0x000000ffff1d7224 */ /* 0x100fe400078e0077 */
[--C-:B------:R-:W-:Y:S01]  /*5490*/  IMAD.MOV.U32 R25, RZ, RZ, R119.reuse ;  /* 0x000000ffff197224 */ /* 0x100fe200078e0077 */
[----:B------:R-:W4:Y:S01]  /*54a0*/  MUFU.EX2 R61, R61 ;  /* 0x0000003d003d7308 */ /* 0x000f220000000800 */
[----:B--2---:R-:W-:Y:S01]  /*54b0*/  FADD.FTZ R5, R57, R12 ;  /* 0x0000000c39057221 */ /* 0x004fe20000010000 */
[----:B-1----:R-:W-:-:S06]  /*54c0*/  IMAD.MOV.U32 R27, RZ, RZ, R119 ;  /* 0x000000ffff1b7224 */ /* 0x002fcc00078e0077 */
[----:B------:R1:W2:Y:S01]  /*54d0*/  MUFU.EX2 R10, R31 ;  /* 0x0000001f000a7308 */ /* 0x0002a20000000800 */
[C---:B---3--:R-:W-:Y:S01]  /*54e0*/  FADD.FTZ R12, R38.reuse, R5 ;  /* 0x00000005260c7221 */ /* 0x048fe20000010000 */
[----:B------:R-:W-:Y:S01]  /*54f0*/  F2FP.F16.F32.PACK_AB R177, R38, R57 ;  /* 0x0000003926b1723e */ /* 0x000fe200000000ff */
[--C-:B------:R-:W-:Y:S01]  /*5500*/  IMAD.MOV.U32 R57, RZ, RZ, R119.reuse ;  /* 0x000000ffff397224 */ /* 0x100fe200078e0077 */
[----:B------:R-:W-:Y:S01]  /*5510*/  MOV R38, R119 ;  /* 0x0000007700267202 */ /* 0x000fe20000000f00 */
[----:B----4-:R-:W-:Y:S01]  /*5520*/  FADD.FTZ R5, R61, R12 ;  /* 0x0000000c3d057221 */ /* 0x010fe20000010000 */
[----:B-1----:R-:W-:Y:S01]  /*5530*/  IMAD.MOV.U32 R31, RZ, RZ, R119 ;  /* 0x000000ffff1f7224 */ /* 0x002fe200078e0077 */
[C---:B--2---:R-:W-:Y:S02]  /*5540*/  F2FP.F16.F32.PACK_AB R179, R10.reuse, R61 ;  /* 0x0000003d0ab3723e */ /* 0x044fe400000000ff */
[----:B------:R-:W-:Y:S01]  /*5550*/  FADD.FTZ R5, R10, R5 ;  /* 0x000000050a057221 */ /* 0x000fe20000010000 */
[----:B------:R-:W-:Y:S01]  /*5560*/  IMAD.MOV.U32 R61, RZ, RZ, R119 ;  /* 0x000000ffff3d7224 */ /* 0x000fe200078e0077 */
[----:B------:R-:W-:Y:S06]  /*5570*/  @!P2 BRA `(.L_x_2864) ;  /* 0x0000003c00b4a947 */ /* 0x000fec0003800000 */
[----:B------:R-:W-:Y:S01]  /*5580*/  R2UR UR60, R17 ;  /* 0x00000000113c72ca */ /* 0x000fe200000e0000 */
[----:B------:R-:W-:Y:S01]  /*5590*/  IMAD.MOV.U32 R9, RZ, RZ, R4 ;  /* 0x000000ffff097224 */ /* 0x000fe200078e0004 */
[----:B------:R-:W-:Y:S01]  /*55a0*/  MOV R10, R3 ;  /* 0x00000003000a7202 */ /* 0x000fe20000000f00 */
[----:B------:R-:W-:Y:S01]  /*55b0*/  IMAD.MOV.U32 R2, RZ, RZ, 0x3f800000 ;  /* 0x3f800000ff027424 */ /* 0x000fe200078e00ff */
        /* <DEDUP_REMOVED lines=48> */
[----:B------:R-:W-:Y:S01]  /*58c0*/  UIADD3 UR61, UR61, -0x2, URZ ;  /* 0xfffffffe3d3d7890 */ /* 0x000fe2000fffe03f */
[----:B------:R-:W-:-:S11]  /*58d0*/  UMOV UR37, UR38 ;  /* 0x0000002600257c82 */ /* 0x000fd60008000000 */
.L_x_2873:
        /* <DEDUP_REMOVED lines=8> */
.L_x_2865:
        /* <DEDUP_REMOVED lines=8> */
.L_x_2866:
[----:B--2---:R-:W-:Y:S05]  /*59e0*/  @P2 BRA `(.L_x_2867) ;  /* 0x0000000000082947 */ /* 0x004fea0003800000 */
[----:B------:R-:W2:Y:S02]  /*59f0*/  SYNCS.PHASECHK.TRANS64.TRYWAIT P2, [UR39+0x36830], R0 ;  /* 0x03683000ff0075a7 */ /* 0x000ea40008040167 */
[----:B--2---:R-:W-:Y:S05]  /*5a00*/  @!P2 BRA `(.L_x_2868) ;  /* 0x0000008c0074a947 */ /* 0x004fea0003800000 */
.L_x_2867:
[----:B------:R-:W-:Y:S01]  /*5a10*/  R2UR UR4, R8 ;  /* 0x00000000080472ca */ /* 0x000fe200000e0000 */
[----:B------:R-:W-:Y:S01]  /*5a20*/  WARPGROUP.ARRIVE ;  /* 0x00000000000079c5 */ /* 0x000fe20000000000 */
[----:B------:R-:W-:Y:S01]  /*5a30*/  UMOV UR59, 0x40000040 ;  /* 0x40000040003b7882 */ /* 0x000fe20000000000 */
        /* <DEDUP_REMOVED lines=10> */
[----:B------:R-:W-:Y:S01]  /*5ae0*/  UIMAD UR4, UR38, 0xa80, UR4 ;  /* 0x00000a80260478a4 */ /* 0x000fe2000f8e0204 */
[-C--:B------:R-:W-:Y:S01]  /*5af0*/  FMUL.FTZ R24, R24, R6.reuse ;  /* 0x0000000618187220 */ /* 0x080fe20000410000 */
[----:B------:R-:W-:Y:S01]  /*5b00*/  UMOV UR55, 0x40000040 ;  /* 0x4000004000377882 */ /* 0x000fe20000000000 */
[----:B------:R-:W-:Y:S01]  /*5b10*/  UMOV UR7, 0x40000040 ;  /* 0x4000004000077882 */ /* 0x000fe20000000000 */
[----:B------:R-:W-:Y:S01]  /*5b20*/  UIADD3 UR5, UR4, 0x80, URZ ;  /* 0x0000008004057890 */ /* 0x000fe2000fffe03f */
[-C--:B------:R-:W-:Y:S01]  /*5b30*/  FMUL.FTZ R25, R25, R6.reuse ;  /* 0x0000000619197220 */ /* 0x080fe20000410000 */
[----:B------:R-:W-:Y:S01]  /*5b40*/  UIADD3 UR6, UR4, 0x100, URZ ;  /* 0x0000010004067890 */ /* 0x000fe2000fffe03f */
[-C--:B------:R-:W-:Y:S01]  /*5b50*/  FMUL.FTZ R28, R28, R6.reuse ;  /* 0x000000061c1c7220 */ /* 0x080fe20000410000 */
[----:B------:R-:W-:Y:S01]  /*5b60*/  UMOV UR58, UR4 ;  /* 0x00000004003a7c82 */ /* 0x000fe20008000000 */
[----:B------:R-:W-:Y:S01]  /*5b70*/  UIADD3 UR10, UR4, 0x2, URZ ;  /* 0x00000002040a7890 */ /* 0x000fe2000fffe03f */
[----:B------:R-:W-:Y:S01]  /*5b80*/  HGMMA.64x16x16.F32 R168, gdesc[UR56], RZ, !UPT, gsb0 ;  /* 0x0020000038a879f0 */ /* 0x000fe2000c0008ff */
        /* <DEDUP_REMOVED lines=60> */
[----:B------:R-:W-:Y:S01]  /*5f50*/  UMOV UR59, 0x40000040 ;  /* 0x40000040003b7882 */ /* 0x000fe20000000000 */
[----:B------:R-:W-:Y:S01]  /*5f60*/  UIADD3 UR6, UR4, 0x200, URZ ;  /* 0x0000020004067890 */ /* 0x000fe2000fffe03f */
        /* <DEDUP_REMOVED lines=51> */
[----:B------:R-:W-:-:S04]  /*62a0*/  FMUL.FTZ R119, R119, R2 ;  /* 0x0000000277777220 */ /* 0x000fc80000410000 */
[----:B------:R-:W-:Y:S01]  /*62b0*/  HGMMA.64x16x16.F32 R152, gdesc[UR56], RZ, !UPT, gsb0 ;  /* 0x00200000389879f0 */ /* 0x000fe2000c0008ff */
[----:B------:R-:W-:Y:S01]  /*62c0*/  UMOV UR58, UR5 ;  /* 0x00000005003a7c82 */ /* 0x000fe20008000000 */
[----:B------:R-:W-:Y:S01]  /*62d0*/  UMOV UR59, 0x40000040 ;  /* 0x40000040003b7882 */ /* 0x000fe20000000000 */
[----:B------:R-:W-:Y:S01]  /*62e0*/  UIADD3 UR5, UR4, 0x280, URZ ;  /* 0x0000028004057890 */ /* 0x000fe2000fffe03f */
[----:B------:R-:W-:Y:S02]  /*62f0*/  WARPGROUP.DEPBAR.LE gsb0, 0x0 ;  /* 0x00008000000079c5 */ /* 0x000fe40000010000 */
[----:B------:R-:W-:-:S06]  /*6300*/  WARPGROUP.ARRIVE ;  /* 0x00000000000079c5 */ /* 0x000fcc0000000000 */
        /* <DEDUP_REMOVED lines=18> */
[----:B------:R-:W-:Y:S03]  /*6430*/  HGMMA.64x16x16.F32 R120, gdesc[UR56], RZ, !UPT, gsb0 ;  /* 0x00200000387879f0 */ /* 0x000fe6000c0008ff */
        /* <DEDUP_REMOVED lines=433> */
.L_x_2869:
[----:B------:R-:W-:Y:S02]  /*7f50*/  R2UR UR4, R16 ;  /* 0x00000000100472ca */ /* 0x000fe400000e0000 */
[----:B-12---:R-:W-:-:S04]  /*7f60*/  MOV R0, UR60 ;  /* 0x0000003c00007c02 */ /* 0x006fc80008000f00 */
[----:B------:R-:W-:-:S07]  /*7f70*/  SHF.L.U32 R0, R0, 0x1f, RZ ;  /* 0x0000001f00007819 */ /* 0x000fce00000006ff */
[----:B------:R-:W-:-:S09]  /*7f80*/  ULEA UR4, UR37, UR4, 0x3 ;  /* 0x0000000425047291 */ /* 0x000fd2000f8e183f */
[----:B------:R1:W2:Y:S01]  /*7f90*/  SYNCS.PHASECHK.TRANS64.TRYWAIT P2, [UR4+0x36850], R0 ;  /* 0x03685000ff0075a7 */ /* 0x0002a20008040144 */
[----:B------:R-:W-:Y:S05]  /*7fa0*/  @!P0 BRA `(.L_x_2870) ;  /* 0x0000000000048947 */ /* 0x000fea0003800000 */
[----:B------:R-:W-:Y:S01]  /*7fb0*/  BPT.TRAP 0x1 ;  /* 0x000000040000795c */ /* 0x000fe20000300000 */
.L_x_2870:
[----:B--2---:R-:W-:Y:S05]  /*7fc0*/  @P2 BRA `(.L_x_2871) ;  /* 0x0000000000082947 */ /* 0x004fea0003800000 */
[----:B------:R-:W2:Y:S02]  /*7fd0*/  SYNCS.PHASECHK.TRANS64.TRYWAIT P2, [UR4+0x36850], R0 ;  /* 0x03685000ff0075a7 */ /* 0x000ea40008040144 */
[----:B--2---:R-:W-:Y:S05]  /*7fe0*/  @!P2 BRA `(.L_x_2872) ;  /* 0x000000680014a947 */ /* 0x004fea0003800000 */
.L_x_2871:
[----:B------:R-:W-:Y:S01]  /*7ff0*/  R2UR UR5, R16 ;  /* 0x00000000100572ca */ /* 0x000fe200000e0000 */
[----:B------:R-:W-:Y:S01]  /*8000*/  WARPGROUP.ARRIVE ;  /* 0x00000000000079c5 */ /* 0x000fe20000000000 */
[----:B------:R-:W-:Y:S01]  /*8010*/  UMOV UR7, 0x40000040 ;  /* 0x4000004000077882 */ /* 0x000fe20000000000 */
[----:B-12---:R-:W-:Y:S02]  /*8020*/  FMNMX.FTZ R0, R168, R9, !PT ;  /* 0x00000009a8007209 */ /* 0x006fe40007810000 */
[----:B------:R-:W-:Y:S02]  /*8030*/  ISETP.LT.AND P2, PT, RZ, UR61, PT ;  /* 0x0000003dff007c0c */ /* 0x000fe4000bf41270 */
[----:B------:R-:W-:Y:S02]  /*8040*/  FMNMX.FTZ R3, R169, R0, !PT ;  /* 0x00000000a9037209 */ /* 0x000fe40007810000 */
[----:B------:R-:W-:Y:S02]  /*8050*/  R2UR UR60, R17 ;  /* 0x00000000113c72ca */ /* 0x000fe400000e0000 */
[----:B------:R-:W-:-:S02]  /*8060*/  FMNMX.FTZ R0, R172, R3, !PT ;  /* 0x00000003ac007209 */ /* 0x000fc40007810000 */
[----:B------:R-:W-:Y:S02]  /*8070*/  UIADD3 UR5, UR5, 0x400, URZ ;  /* 0x0000040005057890 */ /* 0x000fe4000fffe03f */
[----:B------:R-:W-:Y:S02]  /*8080*/  FMNMX.FTZ R3, R173, R0, !PT ;  /* 0x00000000ad037209 */ /* 0x000fe40007810000 */
[----:B------:R-:W-:Y:S02]  /*8090*/  USHF.R.U32.HI UR5, URZ, 0x4, UR5 ;  /* 0x000000043f057899 */ /* 0x000fe40008011605 */
[----:B------:R-:W-:Y:S02]  /*80a0*/  FMNMX.FTZ R0, R160, R3, !PT ;  /* 0x00000003a0007209 */ /* 0x000fe40007810000 */
[----:B------:R-:W-:Y:S02]  /*80b0*/  ULOP3.LUT UR5, UR5, 0x3fff, URZ, 0xc0, !UPT ;  /* 0x00003fff05057892 */ /* 0x000fe4000f8ec03f */
[----:B------:R-:W-:-:S02]  /*80c0*/  FMNMX.FTZ R3, R161, R0, !PT ;  /* 0x00000000a1037209 */ /* 0x000fc40007810000 */
[----:B------:R-:W-:Y:S02]  /*80d0*/  ULOP3.LUT UR5, UR5, 0x3800000, URZ, 0xfc, !UPT ;  /* 0x0380000005057892 */ /* 0x000fe4000f8efc3f */
[----:B------:R-:W-:Y:S02]  /*80e0*/  FMNMX.FTZ R0, R164, R3, !PT ;  /* 0x00000003a4007209 */ /* 0x000fe40007810000 */
[----:B------:R-:W-:Y:S02]  /*80f0*/  UIMAD UR5, UR37, 0xa80, UR5 ;  /* 0x00000a80250578a4 */ /* 0x000fe4000f8e0205 */
[----:B------:R-:W-:Y:S01]  /*8100*/  FMNMX.FTZ R3, R165, R0, !PT ;  /* 0x00000000a5037209 */ /* 0x000fe20007810000 */
[----:B------:R-:W-:-:S03]  /*8110*/  UMOV UR37, UR38 ;  /* 0x0000002600257c82 */ /* 0x000fc60008000000 */
[----:B------:R-:W-:Y:S01]  /*8120*/  FMNMX.FTZ R0, R152, R3, !PT ;  /* 0x0000000398007209 */ /* 0x000fe20007810000 */
[----:B------:R-:W-:Y:S02]  /*8130*/  UMOV UR6, UR5 ;  /* 0x0000000500067c82 */ /* 0x000fe40008000000 */
[----:B------:R-:W-:Y:S01]  /*8140*/  HGMMA.64x192x16.F32 R24, R200, gdesc[UR4].tnspB, R24, gsb0 ;  /* 0x42e00004c8187df0 */ /* 0x000fe20008000818 */
        /* <DEDUP_REMOVED lines=21> */
[----:B------:R-:W1:Y:S03]  /*82a0*/  LDC R0, c[0x0][0x988] ;  /* 0x00026200ff007b82 */ /* 0x000e660000000800 */
[----:B------:R-:W2:Y:S02]  /*82b0*/  SHFL.BFLY PT, R3, R2, 0x2, 0x1f ;  /* 0x0c401f0002037f89 */ /* 0x000ea400000e0000 */
[----:B--2---:R-:W-:Y:S02]  /*82c0*/  FMNMX.FTZ R3, R2, R3, !PT ;  /* 0x0000000302037209 */ /* 0x004fe40007810000 */
[----:B------:R-:W-:-:S03]  /*82d0*/  FMNMX.FTZ R2, R170, R10, !PT ;  /* 0x0000000aaa027209 */ /* 0x000fc60007810000 */
[----:B------:R-:W2:Y:S02]  /*82e0*/  SHFL.BFLY PT, R4, R3, 0x1, 0x1f ;  /* 0x0c201f0003047f89 */ /* 0x000ea400000e0000 */
[----:B--2---:R-:W-:Y:S02]  /*82f0*/  FMNMX.FTZ R4, R3, R4, !PT ;  /* 0x0000000403047209 */ /* 0x004fe40007810000 */
[----:B------:R-:W-:-:S03]  /*8300*/  FMNMX.FTZ R3, R171, R2, !PT ;  /* 0x00000002ab037209 */ /* 0x000fc60007810000 */
[----:B------:R-:W-:Y:S01]  /*8310*/  FADD.FTZ R9, -R4, R9 ;  /* 0x0000000904097221 */ /* 0x000fe20000010100 */
[----:B------:R-:W-:-:S03]  /*8320*/  FMNMX.FTZ R2, R174, R3, !PT ;  /* 0x00000003ae027209 */ /* 0x000fc60007810000 */
[----:B-1----:R-:W-:Y:S01]  /*8330*/  FMUL.FTZ R6, R9, R0 ;  /* 0x0000000009067220 */ /* 0x002fe20000410000 */
[----:B------:R-:W-:-:S04]  /*8340*/  FMNMX.FTZ R3, R175, R2, !PT ;  /* 0x00000002af037209 */ /* 0x000fc80007810000 */
[----:B------:R-:W-:Y:S01]  /*8350*/  FMNMX.FTZ R2, R162, R3, !PT ;  /* 0x00000003a2027209 */ /* 0x000fe20007810000 */
[----:B------:R-:W-:Y:S03]  /*8360*/  MUFU.EX2 R6, R6 ;  /* 0x0000000600067308 */ /* 0x000fe60000000800 */
        /* <DEDUP_REMOVED lines=15> */
[----:B------:R-:W-:Y:S01]  /*8460*/  WARPGROUP.ARRIVE ;  /* 0x00000000000079c5 */ /* 0x000fe20000000000 */
[----:B------:R-:W-:-:S04]  /*8470*/  FMNMX.FTZ R3, R143, R2, !PT ;  /* 0x000000028f037209 */ /* 0x000fc80007810000 */
[----:B------:R-:W-:Y:S01]  /*8480*/  FMNMX.FTZ R2, R130, R3, !PT ;  /* 0x0000000382027209 */ /* 0x000fe20007810000 */
[----:B------:R-:W-:Y:S01]  /*8490*/  HGMMA.64x192x16.F32 R24, R196, gdesc[UR4].tnspB, R24, gsb0 ;  /* 0x42e00004c4187df0 */ /* 0x000fe20008000818 */
        /* <DEDUP_REMOVED lines=12> */
[----:B-1----:R-:W-:Y:S01]  /*8560*/  FMNMX.FTZ R3, R14, R3, !PT ;  /* 0x000000030e037209 */ /* 0x002fe20007810000 */
[----:B------:R-:W-:Y:S02]  /*8570*/  WARPGROUP.DEPBAR.LE gsb0, 0x0 ;  /* 0x00008000000079c5 */ /* 0x000fe40000010000 */
[----:B------:R-:W-:-:S06]  /*8580*/  WARPGROUP.ARRIVE ;  /* 0x00000000000079c5 */ /* 0x000fcc0000000000 */
[----:B------:R-:W-:Y:S01]  /*8590*/  HGMMA.64x192x16.F32 R24, R192, gdesc[UR4].tnspB, R24, gsb0 ;  /* 0x42e00004c0187df0 */ /* 0x000fe20008000818 */
[----:B------:R-:W-:Y:S01]  /*85a0*/  UIADD3 UR6, UR5, 0x180, URZ ;  /* 0x0000018005067890 */ /* 0x000fe2000fffe03f */
[----:B------:R-:W-:Y:S01]  /*85b0*/  UMOV UR7, 0x40000040 ;  /* 0x4000004000077882 */ /* 0x000fe20000000000 */
[----:B------:R-:W-:Y:S02]  /*85c0*/  WARPGROUP.DEPBAR.LE gsb0, 0x0 ;  /* 0x00008000000079c5 */ /* 0x000fe40000010000 */
[----:B------:R-:W-:-:S15]  /*85d0*/  WARPGROUP.ARRIVE ;  /* 0x00000000000079c5 */ /* 0x000fde0000000000 */
[----:B------:R-:W-:Y:S01]  /*85e0*/  HGMMA.64x192x16.F32 R24, R188, gdesc[UR4].tnspB, R24, gsb0 ;  /* 0x42e00004bc187df0 */ /* 0x000fe20008000818 */
[----:B------:R-:W-:Y:S01]  /*85f0*/  UIADD3 UR6, UR5, 0x200, URZ ;  /* 0x0000020005067890 */ /* 0x000fe2000fffe03f */
[----:B------:R-:W-:Y:S01]  /*8600*/  UMOV UR7, 0x40000040 ;  /* 0x4000004000077882 */ /* 0x000fe20000000000 */
[----:B------:R-:W-:Y:S02]  /*8610*/  WARPGROUP.DEPBAR.LE gsb0, 0x0 ;  /* 0x00008000000079c5 */ /* 0x000fe40000010000 */
[----:B------:R-:W-:Y:S01]  /*8620*/  WARPGROUP.ARRIVE ;  /* 0x00000000000079c5 */ /* 0x000fe20000000000 */
[----:B------:R-:W-:-:S04]  /*8630*/  FMUL.FTZ R189, R4, R0 ;  /* 0x0000000004bd7220 */ /* 0x000fc80000410000 */
[----:B------:R-:W-:-:S10]  /*8640*/  FFMA.FTZ R21, R153, R0, -R189 ;  /* 0x0000000099157223 */ /* 0x000fd400000108bd */
[----:B------:R-:W-:Y:S01]  /*8650*/  HGMMA.64x192x16.F32 R24, R184, gdesc[UR4].tnspB, R24, gsb0 ;  /* 0x42e00004b8187df0 */ /* 0x000fe20008000818 */
[----:B------:R-:W-:Y:S01]  /*8660*/  UIADD3 UR6, UR5, 0x280, URZ ;  /* 0x0000028005067890 */ /* 0x000fe2000fffe03f */
[-CC-:B------:R-:W-:Y:S01]  /*8670*/  FFMA.FTZ R153, R157, R0.reuse, -R189.reuse ;  /* 0x000000009d997223 */ /* 0x180fe200000108bd */
[----:B------:R-:W-:Y:S01]  /*8680*/  UMOV UR7, 0x40000040 ;  /* 0x4000004000077882 */ /* 0x000fe20000000000 */
[----:B------:R-:W-:Y:S01]  /*8690*/  FADD.FTZ R157, -R3, R10 ;  /* 0x0000000a039d7221 */ /* 0x000fe20000010100 */
[-CC-:B------:R-:W-:Y:S01]  /*86a0*/  FFMA.FTZ R9, R168, R0.reuse, -R189.reuse ;  /* 0x00000000a8097223 */ /* 0x180fe200000108bd */
[-CC-:B------:R-:W-:Y:S01]  /*86b0*/  FFMA.FTZ R200, R169, R0.reuse, -R189.reuse ;  /* 0x00000000a9c87223 */ /* 0x180fe200000108bd */
[-CC-:B------:R-:W-:Y:S01]  /*86c0*/  FFMA.FTZ R202, R172, R0.reuse, -R189.reuse ;  /* 0x00000000acca7223 */ /* 0x180fe200000108bd */
[-C--:B------:R-:W-:Y:S01]  /*86d0*/  FMUL.FTZ R2, R157, R0.reuse ;  /* 0x000000009d027220 */ /* 0x080fe20000410000 */
[-C--:B------:R-:W-:Y:S01]  /*86e0*/  FMUL.FTZ R157, R3, R0.reuse ;  /* 0x00000000039d7220 */ /* 0x080fe20000410000 */
[-CC-:B------:R-:W-:Y:S01]  /*86f0*/  FFMA.FTZ R11, R173, R0.reuse, -R189.reuse ;  /* 0x00000000ad0b7223 */ /* 0x180fe200000108bd */
[----:B------:R-:W1:Y:S01]  /*8700*/  MUFU.EX2 R9, R9 ;  /* 0x0000000900097308 */ /* 0x000e620000000800 */
[-C--:B------:R-:W-:Y:S01]  /*8710*/  FFMA.FTZ R196, R160, R0.reuse, -R189 ;  /* 0x00000000a0c47223 */ /* 0x080fe200000108bd */
[-CC-:B------:R-:W-:Y:S01]  /*8720*/  FFMA.FTZ R201, R170, R0.reuse, -R157.reuse ;  /* 0x00000000aac97223 */ /* 0x180fe2000001089d */
[-CC-:B------:R-:W-:Y:S01]  /*8730*/  FFMA.FTZ R10, R171, R0.reuse, -R157.reuse ;  /* 0x00000000ab0a7223 */ /* 0x180fe2000001089d */
[-CC-:B------:R-:W-:Y:S01]  /*8740*/  FFMA.FTZ R203, R174, R0.reuse, -R157.reuse ;  /* 0x00000000aecb7223 */ /* 0x180fe2000001089d */
[-C--:B------:R-:W-:Y:S01]  /*8750*/  FFMA.FTZ R20, R175, R0.reuse, -R157 ;  /* 0x00000000af147223 */ /* 0x080fe2000001089d */
        /* <DEDUP_REMOVED lines=19> */
[-C--:B------:R-:W-:Y:S01]  /*8890*/  FFMA.FTZ R125, R125, R0.reuse, -R189 ;  /* 0x000000007d7d7223 */ /* 0x080fe200000108bd */
[-CC-:B------:R-:W-:Y:S01]  /*88a0*/  FFMA.FTZ R197, R162, R0.reuse, -R157.reuse ;  /* 0x00000000a2c57223 */ /* 0x180fe2000001089d */
[-C--:B------:R-:W-:Y:S01]  /*88b0*/  FFMA.FTZ R120, R163, R0.reuse, -R157 ;  /* 0x00000000a3787223 */ /* 0x080fe2000001089d */
[----:B-1----:R-:W-:Y:S01]  /*88c0*/  FFMA.FTZ R7, R6, R7, R9 ;  /* 0x0000000706077223 */ /* 0x002fe20000010009 */
[-CC-:B------:R-:W-:Y:S01]  /*88d0*/  FFMA.FTZ R199, R166, R0.reuse, -R157.reuse ;  /* 0x00000000a6c77223 */ /* 0x180fe2000001089d */
[-CC-:B------:R-:W-:Y:S01]  /*88e0*/  FFMA.FTZ R193, R154, R0.reuse, -R157.reuse ;  /* 0x000000009ac17223 */ /* 0x180fe2000001089d */
[-C--:B------:R-:W-:Y:S01]  /*88f0*/  FFMA.FTZ R195, R158, R0.reuse, -R157 ;  /* 0x000000009ec37223 */ /* 0x080fe2000001089d */
[----:B------:R-:W1:Y:S01]  /*8900*/  MUFU.EX2 R10, R10 ;  /* 0x0000000a000a7308 */ /* 0x000e620000000800 */
[----:B--2---:R-:W-:Y:S01]  /*8910*/  FFMA.FTZ R5, R2, R5, R201 ;  /* 0x0000000502057223 */ /* 0x004fe200000100c9 */
[-CC-:B------:R-:W-:Y:S01]  /*8920*/  FFMA.FTZ R191, R150, R0.reuse, -R157.reuse ;  /* 0x0000000096bf7223 */ /* 0x180fe2000001089d */
[-CC-:B------:R-:W-:Y:S01]  /*8930*/  FFMA.FTZ R151, R151, R0.reuse, -R157.reuse ;  /* 0x0000000097977223 */ /* 0x180fe2000001089d */
[-CC-:B------:R-:W-:Y:S01]  /*8940*/  FFMA.FTZ R143, R143, R0.reuse, -R157.reuse ;  /* 0x000000008f8f7223 */ /* 0x180fe2000001089d */
[-CC-:B------:R-:W-:Y:S01]  /*8950*/  FFMA.FTZ R130, R130, R0.reuse, -R157.reuse ;  /* 0x0000000082827223 */ /* 0x180fe2000001089d */
[-CC-:B------:R-:W-:Y:S01]  /*8960*/  FFMA.FTZ R131, R131, R0.reuse, -R157.reuse ;  /* 0x0000000083837223 */ /* 0x180fe2000001089d */
[-C--:B------:R-:W-:Y:S01]  /*8970*/  FFMA.FTZ R134, R134, R0.reuse, -R157 ;  /* 0x0000000086867223 */ /* 0x080fe2000001089d */
[----:B------:R-:W-:Y:S01]  /*8980*/  MUFU.EX2 R202, R202 ;  /* 0x000000ca00ca7308 */ /* 0x000fe20000000800 */
[----:B---3--:R-:W-:Y:S01]  /*8990*/  FADD.FTZ R7, R200, R7 ;  /* 0x00000007c8077221 */ /* 0x008fe20000010000 */
[-CC-:B------:R-:W-:Y:S01]  /*89a0*/  FFMA.FTZ R135, R135, R0.reuse, -R157.reuse ;  /* 0x0000000087877223 */ /* 0x180fe2000001089d */
[-CC-:B------:R-:W-:Y:S01]  /*89b0*/  FFMA.FTZ R122, R122, R0.reuse, -R157.reuse ;  /* 0x000000007a7a7223 */ /* 0x180fe2000001089d */
[-CC-:B------:R-:W-:Y:S01]  /*89c0*/  FFMA.FTZ R123, R123, R0.reuse, -R157.reuse ;  /* 0x000000007b7b7223 */ /* 0x180fe2000001089d */
[-CC-:B------:R-:W-:Y:S01]  /*89d0*/  FFMA.FTZ R126, R126, R0.reuse, -R157.reuse ;  /* 0x000000007e7e7223 */ /* 0x180fe2000001089d */
[----:B------:R-:W-:Y:S01]  /*89e0*/  FFMA.FTZ R127, R127, R0, -R157 ;  /* 0x000000007f7f7223 */ /* 0x000fe2000001089d */
[----:B------:R-:W-:Y:S01]  /*89f0*/  F2FP.F16.F32.PACK_AB R200, R200, R9 ;  /* 0x00000009c8c8723e */ /* 0x000fe200000000ff */
[----:B------:R-:W-:Y:S01]  /*8a00*/  MUFU.EX2 R203, R203 ;  /* 0x000000cb00cb7308 */ /* 0x000fe20000000800 */
[----:B-1----:R-:W-:Y:S01]  /*8a10*/  F2FP.F16.F32.PACK_AB R201, R10, R201 ;  /* 0x000000c90ac9723e */ /* 0x002fe200000000ff */
[----:B------:R-:W-:-:S06]  /*8a20*/  IMAD.MOV.U32 R9, RZ, RZ, R4 ;  /* 0x000000ffff097224 */ /* 0x000fcc00078e0004 */
[----:B------:R-:W-:Y:S08]  /*8a30*/  MUFU.EX2 R11, R11 ;  /* 0x0000000b000b7308 */ /* 0x000ff00000000800 */
[----:B------:R-:W-:Y:S08]  /*8a40*/  MUFU.EX2 R20, R20 ;  /* 0x0000001400147308 */ /* 0x000ff00000000800 */
[----:B------:R-:W-:Y:S08]  /*8a50*/  MUFU.EX2 R196, R196 ;  /* 0x000000c400c47308 */ /* 0x000ff00000000800 */
[----:B------:R-:W-:Y:S08]  /*8a60*/  MUFU.EX2 R197, R197 ;  /* 0x000000c500c57308 */ /* 0x000ff00000000800 */
[----:B------:R-:W-:Y:S08]  /*8a70*/  MUFU.EX2 R13, R13 ;  /* 0x0000000d000d7308 */ /* 0x000ff00000000800 */
[----:B------:R-:W-:Y:S08]  /*8a80*/  MUFU.EX2 R120, R120 ;  /* 0x0000007800787308 */ /* 0x000ff00000000800 */
[----:B------:R1:W-:Y:S08]  /*8a90*/  MUFU.EX2 R14, R124 ;  /* 0x0000007c000e7308 */ /* 0x0003f00000000800 */
[----:B------:R-:W-:Y:S01]  /*8aa0*/  MUFU.EX2 R198, R198 ;  /* 0x000000c600c67308 */ /* 0x000fe20000000800 */
[----:B-1----:R-:W-:-:S07]  /*8ab0*/  FFMA.FTZ R124, R167, R0, -R157 ;  /* 0x00000000a77c7223 */ /* 0x002fce000001089d */
        /* <DEDUP_REMOVED lines=12> */
[-CC-:B------:R-:W-:Y:S01]  /*8b80*/  FFMA.FTZ R186, R140, R0.reuse, -R189.reuse ;  /* 0x000000008cba7223 */ /* 0x180fe200000108bd */
[----:B------:R-:W-:Y:S02]  /*8b90*/  IMAD.U32 R140, RZ, RZ, UR39 ;  /* 0x00000027ff8c7e24 */ /* 0x000fe4000f8e00ff */
[-C--:B------:R-:W-:Y:S01]  /*8ba0*/  FFMA.FTZ R184, R136, R0.reuse, -R189 ;  /* 0x0000000088b87223 */ /* 0x080fe200000108bd */
[-CC-:B------:R-:W-:Y:S01]  /*8bb0*/  FFMA.FTZ R185, R138, R0.reuse, -R157.reuse ;  /* 0x000000008ab97223 */ /* 0x180fe2000001089d */
[-CC-:B------:R-:W-:Y:S01]  /*8bc0*/  FFMA.FTZ R187, R142, R0.reuse, -R157.reuse ;  /* 0x000000008ebb7223 */ /* 0x180fe2000001089d */
[----:B------:R-:W-:Y:S01]  /*8bd0*/  HGMMA.64x192x16.F32 R24, R180, gdesc[UR4].tnspB, R24, gsb0 ;  /* 0x42e00004b4187df0 */ /* 0x000fe20008000818 */
[----:B------:R-:W-:Y:S01]  /*8be0*/  UIADD3 UR6, UR5, 0x300, URZ ;  /* 0x0000030005067890 */ /* 0x000fe2000fffe03f */
[----:B------:R-:W-:Y:S01]  /*8bf0*/  @!P1 VIADD R140, R140, 0x36840 ;  /* 0x000368408c8c9836 */ /* 0x000fe20000000000 */
[----:B------:R-:W-:Y:S01]  /*8c00*/  UMOV UR7, 0x40000040 ;  /* 0x4000004000077882 */ /* 0x000fe20000000000 */
[----:B------:R-:W-:Y:S01]  /*8c10*/  FFMA.FTZ R136, R147, R0, -R157 ;  /* 0x0000000093887223 */ /* 0x000fe2000001089d */
        /* <DEDUP_REMOVED lines=20> */
[----:B------:R-:W1:Y:S08]  /*8d60*/  MUFU.EX2 R121, R121 ;  /* 0x0000007900797308 */ /* 0x000e700000000800 */
[----:B------:R-:W-:Y:S08]  /*8d70*/  MUFU.EX2 R127, R127 ;  /* 0x0000007f007f7308 */ /* 0x000ff00000000800 */
[----:B------:R-:W2:Y:S01]  /*8d80*/  MUFU.EX2 R125, R125 ;  /* 0x0000007d007d7308 */ /* 0x000ea20000000800 */
[----:B------:R-:W-:-:S02]  /*8d90*/  WARPGROUP.DEPBAR.LE gsb0, 0x0 ;  /* 0x00008000000079c5 */ /* 0x000fc40000010000 */
[----:B------:R-:W-:Y:S01]  /*8da0*/  WARPGROUP.ARRIVE ;  /* 0x00000000000079c5 */ /* 0x000fe20000000000 */
[-CC-:B------:R-:W-:Y:S01]  /*8db0*/  FFMA.FTZ R180, R128, R0.reuse, -R189.reuse ;  /* 0x0000000080b47223 */ /* 0x180fe200000108bd */
[-C--:B------:R-:W-:Y:S01]  /*8dc0*/  FFMA.FTZ R182, R132, R0.reuse, -R189 ;  /* 0x0000000084b67223 */ /* 0x080fe200000108bd */
[-CC-:B------:R-:W-:Y:S01]  /*8dd0*/  FFMA.FTZ R189, R146, R0.reuse, -R157.reuse ;  /* 0x0000000092bd7223 */ /* 0x180fe2000001089d */
[----:B------:R-:W-:Y:S02]  /*8de0*/  IMAD.U32 R146, RZ, RZ, UR4 ;  /* 0x00000004ff927e24 */ /* 0x000fe4000f8e00ff */
[-CC-:B------:R-:W-:Y:S01]  /*8df0*/  FFMA.FTZ R128, R155, R0.reuse, -R157.reuse ;  /* 0x000000009b807223 */ /* 0x180fe2000001089d */
[----:B------:R-:W-:Y:S01]  /*8e00*/  HGMMA.64x192x16.F32 R24, R176, gdesc[UR4].tnspB, R24, gsb0 ;  /* 0x42e00004b0187df0 */ /* 0x000fe20008000818 */
[----:B------:R-:W-:Y:S01]  /*8e10*/  FFMA.FTZ R132, R159, R0, -R157 ;  /* 0x000000009f847223 */ /* 0x000fe2000001089d */
[----:B------:R-:W-:Y:S01]  /*8e20*/  MUFU.EX2 R181, R130 ;  /* 0x0000008200b57308 */ /* 0x000fe20000000800 */
[----:B------:R-:W-:-:S07]  /*8e30*/  UIADD3 UR4, UR61, -0x1, URZ ;  /* 0xffffffff3d047890 */ /* 0x000fce000fffe03f */
[----:B------:R-:W3:Y:S01]  /*8e40*/  MUFU.EX2 R128, R128 ;  /* 0x0000008000807308 */ /* 0x000ee20000000800 */
[----:B------:R-:W-:-:S07]  /*8e50*/  UMOV UR61, UR4 ;  /* 0x00000004003d7c82 */ /* 0x000fce0008000000 */
[----:B------:R-:W4:Y:S08]  /*8e60*/  MUFU.EX2 R132, R132 ;  /* 0x0000008400847308 */ /* 0x000f300000000800 */
[----:B------:R-:W5:Y:S08]  /*8e70*/  MUFU.EX2 R189, R189 ;  /* 0x000000bd00bd7308 */ /* 0x000f700000000800 */
[----:B------:R-:W-:Y:S08]  /*8e80*/  MUFU.EX2 R180, R180 ;  /* 0x000000b400b47308 */ /* 0x000ff00000000800 */
[----:B------:R-:W-:Y:S08]  /*8e90*/  MUFU.EX2 R183, R134 ;  /* 0x0000008600b77308 */ /* 0x000ff00000000800 */
[----:B------:R-:W-:Y:S01]  /*8ea0*/  MUFU.EX2 R182, R182 ;  /* 0x000000b600b67308 */ /* 0x000fe20000000800 */
[----:B------:R-:W-:-:S02]  /*8eb0*/  WARPGROUP.DEPBAR.LE gsb0, 0x0 ;  /* 0x00008000000079c5 */ /* 0x000fc40000010000 */
[----:B------:R3:W-:Y:S05]  /*8ec0*/  @!P1 SYNCS.ARRIVE.TRANS64.RED.A1T0 RZ, [R144+URZ], RZ ;  /* 0x000000ff90ff99a7 */ /* 0x0007ea000810043f */
[----:B------:R-:W-:Y:S01]  /*8ed0*/  MUFU.EX2 R177, R122 ;  /* 0x0000007a00b17308 */ /* 0x000fe20000000800 */
[----:B-1----:R-:W-:Y:S02]  /*8ee0*/  F2FP.F16.F32.PACK_AB R176, R121, R12 ;  /* 0x0000000c79b0723e */ /* 0x002fe400000000ff */
[----:B--2---:R-:W-:Y:S01]  /*8ef0*/  F2FP.F16.F32.PACK_AB R178, R125, R14 ;  /* 0x0000000e7db2723e */ /* 0x004fe200000000ff */
[----:B---3--:R-:W-:Y:S02]  /*8f00*/  @!P1 VIADD R144, R146, 0x36860 ;  /* 0x0003686092909836 */ /* 0x008fe40000000000 */
[----:B------:R-:W-:-:S02]  /*8f10*/  FADD.FTZ R146, R202, R7 ;  /* 0x00000007ca927221 */ /* 0x000fc40000010000 */
[----:B------:R-:W-:Y:S01]  /*8f20*/  MUFU.EX2 R179, R126 ;  /* 0x0000007e00b37308 */ /* 0x000fe20000000800 */
[C---:B------:R-:W-:Y:S02]  /*8f30*/  F2FP.F16.F32.PACK_AB R202, R11.reuse, R202 ;  /* 0x000000ca0bca723e */ /* 0x040fe400000000ff */
[----:B------:R-:W-:Y:S01]  /*8f40*/  @!P1 PRMT R138, RZ, 0x654, R144 ;  /* 0x00000654ff8a9816 */ /* 0x000fe20000000090 */
[----:B------:R-:W-:Y:S01]  /*8f50*/  FADD.FTZ R144, R10, R5 ;  /* 0x000000050a907221 */ /* 0x000fe20000010000 */
[----:B------:R-:W-:Y:S02]  /*8f60*/  FADD.FTZ R7, R11, R146 ;  /* 0x000000920b077221 */ /* 0x000fe40000010000 */
[----:B------:R1:W-:Y:S01]  /*8f70*/  @!P1 SYNCS.ARRIVE.TRANS64.RED.A1T0 RZ, [R138+URZ], RZ ;  /* 0x000000ff8aff99a7 */ /* 0x0003e2000810043f */
[----:B------:R-:W-:Y:S01]  /*8f80*/  FADD.FTZ R5, R203, R144 ;  /* 0x00000090cb057221 */ /* 0x000fe20000010000 */
[----:B------:R-:W-:Y:S01]  /*8f90*/  FADD.FTZ R144, R196, R7 ;  /* 0x00000007c4907221 */ /* 0x000fe20000010000 */
[----:B------:R-:W-:-:S02]  /*8fa0*/  F2FP.F16.F32.PACK_AB R203, R20, R203 ;  /* 0x000000cb14cb723e */ /* 0x000fc400000000ff */
[----:B------:R-:W-:Y:S01]  /*8fb0*/  FADD.FTZ R142, R20, R5 ;  /* 0x00000005148e7221 */ /* 0x000fe20000010000 */
[C---:B------:R-:W-:Y:S01]  /*8fc0*/  FADD.FTZ R7, R13.reuse, R144 ;  /* 0x000000900d077221 */ /* 0x040fe20000010000 */
[----:B------:R-:W-:Y:S01]  /*8fd0*/  F2FP.F16.F32.PACK_AB R196, R13, R196 ;  /* 0x000000c40dc4723e */ /* 0x000fe200000000ff */
[----:B-1----:R-:W-:Y:S01]  /*8fe0*/  FFMA.FTZ R138, R139, R0, -R157 ;  /* 0x000000008b8a7223 */ /* 0x002fe2000001089d */
[----:B------:R-:W-:Y:S01]  /*8ff0*/  FADD.FTZ R5, R197, R142 ;  /* 0x0000008ec5057221 */ /* 0x000fe20000010000 */
[----:B------:R-:W-:Y:S01]  /*9000*/  FADD.FTZ R144, R198, R7 ;  /* 0x00000007c6907221 */ /* 0x000fe20000010000 */
[C---:B------:R-:W-:Y:S02]  /*9010*/  F2FP.F16.F32.PACK_AB R197, R120.reuse, R197 ;  /* 0x000000c578c5723e */ /* 0x040fe400000000ff */
[----:B------:R-:W-:Y:S01]  /*9020*/  FADD.FTZ R142, R120, R5 ;  /* 0x00000005788e7221 */ /* 0x000fe20000010000 */
[C---:B------:R-:W-:Y:S01]  /*9030*/  FADD.FTZ R7, R15.reuse, R144 ;  /* 0x000000900f077221 */ /* 0x040fe20000010000 */
[----:B------:R-:W1:Y:S01]  /*9040*/  MUFU.EX2 R138, R138 ;  /* 0x0000008a008a7308 */ /* 0x000e620000000800 */
[----:B------:R-:W-:Y:S01]  /*9050*/  F2FP.F16.F32.PACK_AB R198, R15, R198 ;  /* 0x000000c60fc6723e */ /* 0x000fe200000000ff */
[----:B------:R-:W-:Y:S01]  /*9060*/  FADD.FTZ R5, R199, R142 ;  /* 0x0000008ec7057221 */ /* 0x000fe20000010000 */
[----:B------:R-:W-:Y:S01]  /*9070*/  FADD.FTZ R144, R192, R7 ;  /* 0x00000007c0907221 */ /* 0x000fe20000010000 */
[----:B------:R-:W-:-:S02]  /*9080*/  F2FP.F16.F32.PACK_AB R199, R124, R199 ;  /* 0x000000c77cc7723e */ /* 0x000fc400000000ff */
[----:B------:R-:W-:Y:S01]  /*9090*/  FADD.FTZ R142, R124, R5 ;  /* 0x000000057c8e7221 */ /* 0x000fe20000010000 */
[C---:B------:R-:W-:Y:S01]  /*90a0*/  FADD.FTZ R7, R21.reuse, R144 ;  /* 0x0000009015077221 */ /* 0x040fe20000010000 */
[----:B------:R-:W-:Y:S02]  /*90b0*/  F2FP.F16.F32.PACK_AB R192, R21, R192 ;  /* 0x000000c015c0723e */ /* 0x000fe400000000ff */
[----:B------:R-:W-:Y:S01]  /*90c0*/  FADD.FTZ R5, R193, R142 ;  /* 0x0000008ec1057221 */ /* 0x000fe20000010000 */
[----:B------:R-:W-:Y:S01]  /*90d0*/  FADD.FTZ R144, R194, R7 ;  /* 0x00000007c2907221 */ /* 0x000fe20000010000 */
[C---:B------:R-:W-:Y:S02]  /*90e0*/  F2FP.F16.F32.PACK_AB R193, R128.reuse, R193 ;  /* 0x000000c180c1723e */ /* 0x040fe400000000ff */
[----:B------:R-:W-:Y:S01]  /*90f0*/  FADD.FTZ R142, R128, R5 ;  /* 0x00000005808e7221 */ /* 0x000fe20000010000 */
[C---:B------:R-:W-:Y:S01]  /*9100*/  FADD.FTZ R7, R153.reuse, R144 ;  /* 0x0000009099077221 */ /* 0x040fe20000010000 */
[----:B------:R-:W-:-:S02]  /*9110*/  F2FP.F16.F32.PACK_AB R194, R153, R194 ;  /* 0x000000c299c2723e */ /* 0x000fc400000000ff */
[----:B------:R-:W-:Y:S01]  /*9120*/  FADD.FTZ R5, R195, R142 ;  /* 0x0000008ec3057221 */ /* 0x000fe20000010000 */
[----:B------:R-:W-:Y:S01]  /*9130*/  FADD.FTZ R10, R188, R7 ;  /* 0x00000007bc0a7221 */ /* 0x000fe20000010000 */
[C---:B----4-:R-:W-:Y:S02]  /*9140*/  F2FP.F16.F32.PACK_AB R195, R132.reuse, R195 ;  /* 0x000000c384c3723e */ /* 0x050fe400000000ff */
[----:B------:R-:W-:Y:S01]  /*9150*/  FADD.FTZ R142, R132, R5 ;  /* 0x00000005848e7221 */ /* 0x000fe20000010000 */
[C---:B------:R-:W-:Y:S01]  /*9160*/  FADD.FTZ R7, R145.reuse, R10 ;  /* 0x0000000a91077221 */ /* 0x040fe20000010000 */
[----:B------:R-:W-:Y:S02]  /*9170*/  F2FP.F16.F32.PACK_AB R188, R145, R188 ;  /* 0x000000bc91bc723e */ /* 0x000fe400000000ff */
[----:B-----5:R-:W-:Y:S01]  /*9180*/  FADD.FTZ R5, R189, R142 ;  /* 0x0000008ebd057221 */ /* 0x020fe20000010000 */
        /* <DEDUP_REMOVED lines=13> */
[C---:B-1----:R-:W-:Y:S02]  /*9260*/  F2FP.F16.F32.PACK_AB R185, R138.reuse, R185 ;  /* 0x000000b98ab9723e */ /* 0x042fe400000000ff */
[----:B------:R-:W-:Y:S01]  /*9270*/  FADD.FTZ R10, R138, R5 ;  /* 0x000000058a0a7221 */ /* 0x000fe20000010000 */
[C---:B------:R-:W-:Y:S01]  /*9280*/  FADD.FTZ R5, R141.reuse, R20 ;  /* 0x000000148d057221 */ /* 0x040fe20000010000 */
[----:B------:R-:W-:Y:S02]  /*9290*/  F2FP.F16.F32.PACK_AB R186, R141, R186 ;  /* 0x000000ba8dba723e */ /* 0x000fe400000000ff */
        /* <DEDUP_REMOVED lines=14> */
[C---:B------:R-:W-:Y:S02]  /*9380*/  F2FP.F16.F32.PACK_AB R183, R135.reuse, R183 ;  /* 0x000000b787b7723e */ /* 0x040fe400000000ff */
[----:B------:R-:W-:Y:S01]  /*9390*/  FADD.FTZ R10, R135, R10 ;  /* 0x0000000a870a7221 */ /* 0x000fe20000010000 */
[----:B------:R-:W-:-:S03]  /*93a0*/  FADD.FTZ R5, R121, R20 ;  /* 0x0000001479057221 */ /* 0x000fc60000010000 */
[----:B------:R-:W-:Y:S01]  /*93b0*/  FADD.FTZ R10, R177, R10 ;  /* 0x0000000ab10a7221 */ /* 0x000fe20000010000 */
[----:B------:R-:W-:Y:S01]  /*93c0*/  FADD.FTZ R12, R14, R5 ;  /* 0x000000050e0c7221 */ /* 0x000fe20000010000 */
[C---:B------:R-:W-:Y:S02]  /*93d0*/  F2FP.F16.F32.PACK_AB R177, R123.reuse, R177 ;  /* 0x000000b17bb1723e */ /* 0x040fe400000000ff */
[----:B------:R-:W-:Y:S01]  /*93e0*/  FADD.FTZ R10, R123, R10 ;  /* 0x0000000a7b0a7221 */ /* 0x000fe20000010000 */
[----:B------:R-:W-:-:S03]  /*93f0*/  FADD.FTZ R7, R125, R12 ;  /* 0x0000000c7d077221 */ /* 0x000fc60000010000 */
[----:B------:R-:W-:Y:S01]  /*9400*/  FADD.FTZ R10, R179, R10 ;  /* 0x0000000ab30a7221 */ /* 0x000fe20000010000 */
[----:B------:R-:W-:-:S03]  /*9410*/  F2FP.F16.F32.PACK_AB R179, R127, R179 ;  /* 0x000000b37fb3723e */ /* 0x000fc600000000ff */
[----:B------:R-:W-:Y:S01]  /*9420*/  FADD.FTZ R5, R127, R10 ;  /* 0x0000000a7f057221 */ /* 0x000fe20000010000 */
[----:B------:R-:W-:Y:S01]  /*9430*/  MOV R10, R3 ;  /* 0x00000003000a7202 */ /* 0x000fe20000000f00 */
[----:B------:R-:W-:Y:S06]  /*9440*/  @P2 BRA `(.L_x_2873) ;  /* 0xffffffc400242947 */ /* 0x000fec000383ffff */
.L_x_2864:
        /* <DEDUP_REMOVED lines=99> */
.L_x_2874:
        /* <DEDUP_REMOVED lines=8> */
.L_x_2875:
[----:B--2---:R-:W-:Y:S05]  /*9b00*/  @P2 BRA `(.L_x_2876) ;  /* 0x0000000000082947 */ /* 0x004fea0003800000 */
[----:B------:R-:W2:Y:S02]  /*9b10*/  SYNCS.PHASECHK.TRANS64.TRYWAIT P0, [UR7+0x36850], R2 ;  /* 0x03685002ff0075a7 */ /* 0x000ea40008000147 */
[----:B--2---:R-:W-:Y:S05]  /*9b20*/  @!P0 BRA `(.L_x_2877) ;  /* 0x0000004c005c8947 */ /* 0x004fea0003800000 */
.L_x_2876:
[----:B------:R-:W-:Y:S01]  /*9b30*/  R2UR UR4, R16 ;  /* 0x00000000100472ca */ /* 0x000fe200000e0000 */
[----:B------:R-:W-:Y:S01]  /*9b40*/  WARPGROUP.ARRIVE ;  /* 0x00000000000079c5 */ /* 0x000fe20000000000 */
[----:B------:R-:W-:Y:S01]  /*9b50*/  UMOV UR11, 0x40000040 ;  /* 0x40000040000b7882 */ /* 0x000fe20000000000 */
[C---:B------:R-:W-:Y:S01]  /*9b60*/  IADD3 R15, P4, R18.reuse, 0x40, RZ ;  /* 0x00000040120f7810 */ /* 0x040fe20007f9e0ff */
[----:B-12---:R-:W1:Y:S01]  /*9b70*/  SHFL.BFLY PT, R2, R7, 0x2, 0x1f ;  /* 0x0c401f0007027f89 */ /* 0x006e6200000e0000 */
[----:B------:R-:W-:Y:S01]  /*9b80*/  IADD3 R123, P0, R18, 0x4020, RZ ;  /* 0x00004020127b7810 */ /* 0x000fe20007f1e0ff */
[----:B------:R-:W-:Y:S01]  /*9b90*/  UIADD3 UR35, -UR36, URZ, URZ ;  /* 0x0000003f24237290 */ /* 0x000fe2000fffe13f */
[----:B------:R-:W-:Y:S01]  /*9ba0*/  LOP3.LUT R14, R15, 0x380, RZ, 0xc0, !PT ;  /* 0x000003800f0e7812 */ /* 0x000fe200078ec0ff */
[----:B------:R-:W2:Y:S01]  /*9bb0*/  SHFL.BFLY PT, R6, R5, 0x2, 0x1f ;  /* 0x0c401f0005067f89 */ /* 0x000ea200000e0000 */
[----:B------:R-:W-:Y:S01]  /*9bc0*/  LOP3.LUT R122, R123, 0x380, RZ, 0xc0, !PT ;  /* 0x000003807b7a7812 */ /* 0x000fe200078ec0ff */
[----:B------:R-:W-:Y:S01]  /*9bd0*/  ULDC.64 UR8, c[0x0][0xb70] ;  /* 0x0002dc0000087ab9 */ /* 0x000fe20000000a00 */
[----:B------:R-:W-:-:S02]  /*9be0*/  SHF.R.U64 R14, R14, 0x3, RZ ;  /* 0x000000030e0e7819 */ /* 0x000fc400000012ff */
[----:B------:R-:W-:Y:S01]  /*9bf0*/  UIADD3 UR4, UR4, 0x400, URZ ;  /* 0x0000040004047890 */ /* 0x000fe2000fffe03f */
[----:B------:R-:W-:Y:S02]  /*9c00*/  SHF.R.U64 R122, R122, 0x3, RZ ;  /* 0x000000037a7a7819 */ /* 0x000fe400000012ff */
[----:B------:R-:W-:Y:S01]  /*9c10*/  LOP3.LUT R14, R14, R15, RZ, 0x3c, !PT ;  /* 0x0000000f0e0e7212 */ /* 0x000fe200078e3cff */
[----:B------:R-:W-:Y:S01]  /*9c20*/  USHF.R.U32.HI UR4, URZ, 0x4, UR4 ;  /* 0x000000043f047899 */ /* 0x000fe20008011604 */
[--C-:B------:R-:W-:Y:S01]  /*9c30*/  IMAD.X R15, RZ, RZ, R19.reuse, P4 ;  /* 0x000000ffff0f7224 */ /* 0x100fe200020e0613 */
[----:B------:R-:W-:Y:S02]  /*9c40*/  IADD3 R13, P4, R18, 0x8000, RZ ;  /* 0x00008000120d7810 */ /* 0x000fe40007f9e0ff */
[----:B------:R-:W-:Y:S01]  /*9c50*/  ULOP3.LUT UR4, UR4, 0x3fff, URZ, 0xc0, !UPT ;  /* 0x00003fff04047892 */ /* 0x000fe2000f8ec03f */
[----:B------:R-:W-:Y:S01]  /*9c60*/  LOP3.LUT R122, R122, R123, RZ, 0x3c, !PT ;  /* 0x0000007b7a7a7212 */ /* 0x000fe200078e3cff */
[----:B------:R-:W-:Y:S01]  /*9c70*/  IMAD.X R123, RZ, RZ, R19, P0 ;  /* 0x000000ffff7b7224 */ /* 0x000fe200000e0613 */
[----:B------:R-:W-:Y:S01]  /*9c80*/  LOP3.LUT R12, R13, 0x380, RZ, 0xc0, !PT ;  /* 0x000003800d0c7812 */ /* 0x000fe200078ec0ff */
[----:B------:R-:W-:Y:S01]  /*9c90*/  ULOP3.LUT UR4, UR4, 0x3800000, URZ, 0xfc, !UPT ;  /* 0x0380000004047892 */ /* 0x000fe2000f8efc3f */
[----:B------:R-:W-:-:S02]  /*9ca0*/  IADD3 R132, P0, R18, 0x8060, RZ ;  /* 0x0000806012847810 */ /* 0x000fc40007f1e0ff */
[----:B------:R-:W-:Y:S01]  /*9cb0*/  SHF.R.U64 R12, R12, 0x3, RZ ;  /* 0x000000030c0c7819 */ /* 0x000fe200000012ff */
[----:B------:R-:W-:Y:S01]  /*9cc0*/  UIMAD UR4, UR38, 0xa80, UR4 ;  /* 0x00000a80260478a4 */ /* 0x000fe2000f8e0204 */
[----:B-1----:R-:W-:Y:S01]  /*9cd0*/  FADD.FTZ R2, R2, R7 ;  /* 0x0000000702027221 */ /* 0x002fe20000010000 */
[----:B------:R-:W-:Y:S01]  /*9ce0*/  IADD3 R21, P5, R18, 0x60, RZ ;  /* 0x0000006012157810 */ /* 0x000fe20007fbe0ff */
[----:B--2---:R-:W-:Y:S01]  /*9cf0*/  FADD.FTZ R5, R6, R5 ;  /* 0x0000000506057221 */ /* 0x004fe20000010000 */
[----:B------:R-:W-:Y:S01]  /*9d00*/  UIADD3 UR6, UR4, 0x80, URZ ;  /* 0x0000008004067890 */ /* 0x000fe2000fffe03f */
[----:B------:R-:W-:Y:S01]  /*9d10*/  LOP3.LUT R12, R12, R13, RZ, 0x3c, !PT ;  /* 0x0000000d0c0c7212 */ /* 0x000fe200078e3cff */
[----:B------:R-:W-:Y:S01]  /*9d20*/  SHFL.BFLY PT, R7, R2, 0x1, 0x1f ;  /* 0x0c201f0002077f89 */ /* 0x000fe200000e0000 */
[----:B------:R-:W-:Y:S01]  /*9d30*/  UMOV UR10, UR4 ;  /* 0x00000004000a7c82 */ /* 0x000fe20008000000 */
[----:B------:R-:W-:Y:S01]  /*9d40*/  LOP3.LUT R13, R132, 0x380, RZ, 0xc0, !PT ;  /* 0x00000380840d7812 */ /* 0x000fe200078ec0ff */
[----:B------:R-:W-:Y:S01]  /*9d50*/  HGMMA.64x192x16.F32 R24, R200, gdesc[UR8].tnspB, R24, gsb0 ;  /* 0x42e00008c8187df0 */ /* 0x000fe20008000818 */
[----:B------:R-:W-:Y:S01]  /*9d60*/  UMOV UR11, 0x40000040 ;  /* 0x40000040000b7882 */ /* 0x000fe20000000000 */
[----:B------:R-:W-:Y:S01]  /*9d70*/  UMOV UR10, UR6 ;  /* 0x00000006000a7c82 */ /* 0x000fe20008000000 */
[----:B------:R-:W-:Y:S01]  /*9d80*/  UIADD3 UR6, UR4, 0x100, URZ ;  /* 0x0000010004067890 */ /* 0x000fe2000fffe03f */
[----:B------:R-:W-:-:S02]  /*9d90*/  SHF.R.U64 R13, R13, 0x3, RZ ;  /* 0x000000030d0d7819 */ /* 0x000fc400000012ff */
[C---:B------:R-:W-:Y:S02]  /*9da0*/  LOP3.LUT R127, R18.reuse, 0x380, RZ, 0xc0, !PT ;  /* 0x00000380127f7812 */ /* 0x040fe400078ec0ff */
[----:B------:R-:W-:Y:S01]  /*9db0*/  LOP3.LUT R6, R13, R132, RZ, 0x3c, !PT ;  /* 0x000000840d067212 */ /* 0x000fe200078e3cff */
[----:B------:R-:W-:Y:S01]  /*9dc0*/  IMAD.X R13, RZ, RZ, R19, P4 ;  /* 0x000000ffff0d7224 */ /* 0x000fe200020e0613 */
[----:B------:R-:W1:Y:S01]  /*9dd0*/  SHFL.BFLY PT, R132, R5, 0x1, 0x1f ;  /* 0x0c201f0005847f89 */ /* 0x000e6200000e0000 */
[C---:B------:R-:W-:Y:S02]  /*9de0*/  IADD3 R129, P3, R18.reuse, 0x20, RZ ;  /* 0x0000002012817810 */ /* 0x040fe40007f7e0ff */
[----:B------:R-:W-:Y:S02]  /*9df0*/  IADD3 R121, P6, R18, 0x4000, RZ ;  /* 0x0000400012797810 */ /* 0x000fe40007fde0ff */
[----:B------:R-:W-:Y:S02]  /*9e00*/  LOP3.LUT R20, R21, 0x380, RZ, 0xc0, !PT ;  /* 0x0000038015147812 */ /* 0x000fe400078ec0ff */
[----:B------:R-:W-:-:S02]  /*9e10*/  SHF.R.U64 R127, R127, 0x3, RZ ;  /* 0x000000037f7f7819 */ /* 0x000fc400000012ff */
[----:B------:R-:W-:Y:S02]  /*9e20*/  IADD3 R131, P2, R18, 0x4040, RZ ;  /* 0x0000404012837810 */ /* 0x000fe40007f5e0ff */
[----:B------:R-:W-:Y:S02]  /*9e30*/  LOP3.LUT R128, R129, 0x380, RZ, 0xc0, !PT ;  /* 0x0000038081807812 */ /* 0x000fe400078ec0ff */
[----:B------:R-:W-:Y:S02]  /*9e40*/  LOP3.LUT R120, R121, 0x380, RZ, 0xc0, !PT ;  /* 0x0000038079787812 */ /* 0x000fe400078ec0ff */
[----:B------:R-:W-:Y:S02]  /*9e50*/  SHF.R.U64 R20, R20, 0x3, RZ ;  /* 0x0000000314147819 */ /* 0x000fe400000012ff */
[----:B------:R-:W-:Y:S01]  /*9e60*/  LOP3.LUT R126, R127, R18, RZ, 0x3c, !PT ;  /* 0x000000127f7e7212 */ /* 0x000fe200078e3cff */
[----:B------:R-:W-:Y:S01]  /*9e70*/  IMAD.MOV.U32 R127, RZ, RZ, R19 ;  /* 0x000000ffff7f7224 */ /* 0x000fe200078e0013 */
[----:B------:R-:W-:-:S02]  /*9e80*/  LOP3.LUT R130, R131, 0x380, RZ, 0xc0, !PT ;  /* 0x0000038083827812 */ /* 0x000fc400078ec0ff */
[----:B------:R-:W-:Y:S02]  /*9e90*/  SHF.R.U64 R128, R128, 0x3, RZ ;  /* 0x0000000380807819 */ /* 0x000fe400000012ff */
[----:B------:R-:W-:Y:S01]  /*9ea0*/  SHF.R.U64 R120, R120, 0x3, RZ ;  /* 0x0000000378787819 */ /* 0x000fe200000012ff */
[----:B-1----:R-:W-:Y:S01]  /*9eb0*/  FADD.FTZ R132, R5, R132 ;  /* 0x0000008405847221 */ /* 0x002fe20000010000 */
[----:B------:R-:W-:Y:S02]  /*9ec0*/  LOP3.LUT R20, R20, R21, RZ, 0x3c, !PT ;  /* 0x0000001514147212 */ /* 0x000fe400078e3cff */
[----:B------:R-:W-:Y:S02]  /*9ed0*/  IADD3.X R21, RZ, R19, RZ, P5, !PT ;  /* 0x00000013ff157210 */ /* 0x000fe40002ffe4ff */
[----:B------:R-:W-:Y:S02]  /*9ee0*/  SHF.R.U64 R130, R130, 0x3, RZ ;  /* 0x0000000382827819 */ /* 0x000fe400000012ff */
[----:B------:R-:W-:-:S02]  /*9ef0*/  IADD3 R11, P5, R18, 0x8020, RZ ;  /* 0x00008020120b7810 */ /* 0x000fc40007fbe0ff */
[----:B------:R-:W-:Y:S01]  /*9f00*/  MOV R126, R126 ;  /* 0x0000007e007e7202 */ /* 0x000fe20000000f00 */
[----:B------:R-:W-:Y:S01]  /*9f10*/  FADD.FTZ R127, R2, R7 ;  /* 0x00000007027f7221 */ /* 0x000fe20000010000 */
[----:B------:R-:W-:Y:S01]  /*9f20*/  LOP3.LUT R128, R128, R129, RZ, 0x3c, !PT ;  /* 0x0000008180807212 */ /* 0x000fe200078e3cff */
[--C-:B------:R-:W-:Y:S01]  /*9f30*/  IMAD.X R129, RZ, RZ, R19.reuse, P3 ;  /* 0x000000ffff817224 */ /* 0x100fe200018e0613 */
[----:B------:R-:W-:Y:S01]  /*9f40*/  LOP3.LUT R120, R120, R121, RZ, 0x3c, !PT ;  /* 0x0000007978787212 */ /* 0x000fe200078e3cff */
[--C-:B------:R-:W-:Y:S01]  /*9f50*/  IMAD.X R121, RZ, RZ, R19.reuse, P6 ;  /* 0x000000ffff797224 */ /* 0x100fe200030e0613 */
[----:B------:R-:W-:Y:S02]  /*9f60*/  IADD3 R125, P3, R18, 0x4060, RZ ;  /* 0x00004060127d7810 */ /* 0x000fe40007f7e0ff */
[----:B------:R-:W-:Y:S01]  /*9f70*/  LOP3.LUT R130, R130, R131, RZ, 0x3c, !PT ;  /* 0x0000008382827212 */ /* 0x000fe200078e3cff */
[----:B------:R-:W-:Y:S01]  /*9f80*/  IMAD.X R131, RZ, RZ, R19, P2 ;  /* 0x000000ffff837224 */ /* 0x000fe200010e0613 */
[----:B------:R-:W-:-:S02]  /*9f90*/  IADD3 R9, P6, R18, 0x8040, RZ ;  /* 0x0000804012097810 */ /* 0x000fc40007fde0ff */
[----:B------:R-:W-:Y:S02]  /*9fa0*/  LOP3.LUT R10, R11, 0x380, RZ, 0xc0, !PT ;  /* 0x000003800b0a7812 */ /* 0x000fe400078ec0ff */
[----:B------:R-:W-:Y:S02]  /*9fb0*/  FSETP.NE.FTZ.AND P2, PT, R127, RZ, PT ;  /* 0x000000ff7f00720b */ /* 0x000fe40003f55000 */
[----:B------:R-:W-:Y:S02]  /*9fc0*/  LOP3.LUT R124, R125, 0x380, RZ, 0xc0, !PT ;  /* 0x000003807d7c7812 */ /* 0x000fe400078ec0ff */
[----:B------:R-:W-:Y:S02]  /*9fd0*/  LOP3.LUT R8, R9, 0x380, RZ, 0xc0, !PT ;  /* 0x0000038009087812 */ /* 0x000fe400078ec0ff */
[----:B------:R-:W-:Y:S02]  /*9fe0*/  SHF.R.U64 R10, R10, 0x3, RZ ;  /* 0x000000030a0a7819 */ /* 0x000fe400000012ff */
[----:B------:R-:W-:-:S02]  /*9ff0*/  FSETP.NE.FTZ.AND P4, PT, R132, RZ, PT ;  /* 0x000000ff8400720b */ /* 0x000fc40003f95000 */
[----:B------:R-:W-:Y:S02]  /*a000*/  R2UR UR5, R206 ;  /* 0x00000000ce0572ca */ /* 0x000fe400000e0000 */
[----:B------:R-:W-:Y:S01]  /*a010*/  SHF.R.U64 R124, R124, 0x3, RZ ;  /* 0x000000037c7c7819 */ /* 0x000fe200000012ff */
[----:B------:R-:W-:Y:S01]  /*a020*/  @P2 FMUL.FTZ R5, R0, 0.69314718246459960938 ;  /* 0x3f31721800052820 */ /* 0x000fe20000410000 */
[----:B------:R-:W-:Y:S02]  /*a030*/  SHF.R.U64 R8, R8, 0x3, RZ ;  /* 0x0000000308087819 */ /* 0x000fe400000012ff */
[----:B------:R-:W-:Y:S01]  /*a040*/  LOP3.LUT R10, R10, R11, RZ, 0x3c, !PT ;  /* 0x0000000b0a0a7212 */ /* 0x000fe200078e3cff */
[----:B------:R-:W-:Y:S01]  /*a050*/  IMAD.X R11, RZ, RZ, R19, P5 ;  /* 0x000000ffff0b7224 */ /* 0x000fe200028e0613 */
[----:B------:R-:W-:Y:S02]  /*a060*/  R2UR UR12, R205 ;  /* 0x00000000cd0c72ca */ /* 0x000fe400000e0000 */
[----:B------:R-:W-:-:S02]  /*a070*/  LOP3.LUT R124, R124, R125, RZ, 0x3c, !PT ;  /* 0x0000007d7c7c7212 */ /* 0x000fc400078e3cff */
[----:B------:R-:W-:Y:S01]  /*a080*/  LOP3.LUT R8, R8, R9, RZ, 0x3c, !PT ;  /* 0x0000000908087212 */ /* 0x000fe200078e3cff */
[----:B------:R-:W-:Y:S01]  /*a090*/  IMAD.X R9, RZ, RZ, R19, P6 ;  /* 0x000000ffff097224 */ /* 0x000fe200030e0613 */
[----:B------:R-:W-:Y:S01]  /*a0a0*/  MOV R121, R120 ;  /* 0x0000007800797202 */ /* 0x000fe20000000f00 */
[----:B------:R-:W-:Y:S01]  /*a0b0*/  UIADD3 UR34, -UR5, URZ, URZ ;  /* 0x0000003f05227290 */ /* 0x000fe2000fffe13f */
[----:B------:R-:W-:Y:S02]  /*a0c0*/  IADD3.X R125, RZ, R19, RZ, P3, !PT ;  /* 0x00000013ff7d7210 */ /* 0x000fe40001ffe4ff */
[----:B------:R-:W-:Y:S01]  /*a0d0*/  MOV R2, R130 ;  /* 0x0000008200027202 */ /* 0x000fe20000000f00 */
[----:B------:R-:W-:Y:S01]  /*a0e0*/  IMAD.MOV.U32 R130, RZ, RZ, RZ ;  /* 0x000000ffff827224 */ /* 0x000fe200078e00ff */
[----:B------:R-:W-:Y:S02]  /*a0f0*/  MOV R120, R10 ;  /* 0x0000000a00787202 */ /* 0x000fe40000000f00 */
[----:B------:R-:W-:Y:S01]  /*a100*/  IADD3.X R7, RZ, R19, RZ, P0, !PT ;  /* 0x00000013ff077210 */ /* 0x000fe200007fe4ff */
[----:B------:R-:W1:Y:S01]  /*a110*/  @P2 MUFU.LG2 R10, R127 ;  /* 0x0000007f000a2308 */ /* 0x000e620000000c00 */
[----:B------:R-:W-:-:S02]  /*a120*/  MOV R14, R14 ;  /* 0x0000000e000e7202 */ /* 0x000fc40000000f00 */
[----:B------:R-:W-:Y:S02]  /*a130*/  MOV R123, R122 ;  /* 0x0000007a007b7202 */ /* 0x000fe40000000f00 */
[----:B------:R-:W-:Y:S01]  /*a140*/  MOV R15, R124 ;  /* 0x0000007c000f7202 */ /* 0x000fe20000000f00 */
[----:B------:R-:W-:Y:S01]  /*a150*/  IMAD.MOV.U32 R124, RZ, RZ, -0x800000 ;  /* 0xff800000ff7c7424 */ /* 0x000fe200078e00ff */
[----:B------:R-:W-:Y:S01]  /*a160*/  MOV R122, R8 ;  /* 0x00000008007a7202 */ /* 0x000fe20000000f00 */
[----:B------:R-:W-:Y:S01]  /*a170*/  @P2 MUFU.RCP R130, R127 ;  /* 0x0000007f00822308 */ /* 0x000fe20000001000 */
[----:B------:R-:W-:Y:S01]  /*a180*/  MOV R125, R6 ;  /* 0x00000006007d7202 */ /* 0x000fe20000000f00 */
[----:B------:R-:W-:Y:S01]  /*a190*/  IMAD.U32 R6, RZ, RZ, UR7 ;  /* 0x00000007ff067e24 */ /* 0x000fe2000f8e00ff */
[----:B------:R-:W-:Y:S01]  /*a1a0*/  MOV R128, R128 ;  /* 0x0000008000807202 */ /* 0x000fe20000000f00 */
[----:B------:R-:W-:Y:S02]  /*a1b0*/  IMAD.MOV.U32 R129, RZ, RZ, RZ ;  /* 0x000000ffff817224 */ /* 0x000fe400078e00ff */
[----:B------:R-:W-:Y:S01]  /*a1c0*/  @P4 FMUL.FTZ R7, R0, 0.69314718246459960938 ;  /* 0x3f31721800074820 */ /* 0x000fe20000410000 */
[----:B------:R-:W-:Y:S01]  /*a1d0*/  LOP3.LUT P0, RZ, R204, 0x3, RZ, 0xc0, !PT ;  /* 0x00000003ccff7812 */ /* 0x000fe2000780c0ff */
[----:B------:R-:W-:Y:S01]  /*a1e0*/  ULDC UR7, c[0x0][0xa88] ;  /* 0x0002a20000077ab9 */ /* 0x000fe20000000800 */
[----:B------:R-:W2:Y:S01]  /*a1f0*/  @P4 MUFU.LG2 R8, R132 ;  /* 0x0000008400084308 */ /* 0x000ea20000000c00 */
[----:B------:R-:W-:Y:S01]  /*a200*/  @!P1 IADD3 R6, R6, 0x36860, RZ ;  /* 0x0003686006069810 */ /* 0x000fe20007ffe0ff */
[----:B-1----:R-:W-:Y:S01]  /*a210*/  @P2 FMUL.FTZ R10, R10, 0.69314718246459960938 ;  /* 0x3f3172180a0a2820 */ /* 0x002fe20000410000 */
[----:B------:R-:W-:-:S02]  /*a220*/  MOV R20, R20 ;  /* 0x0000001400147202 */ /* 0x000fc40000000f00 */
[----:B------:R-:W-:Y:S01]  /*a230*/  @!P1 PRMT R6, RZ, 0x654, R6 ;  /* 0x00000654ff069816 */ /* 0x000fe20000000006 */
[----:B------:R-:W-:Y:S01]  /*a240*/  @P2 FFMA.FTZ R124, R5, R4, R10 ;  /* 0x00000004057c2223 */ /* 0x000fe2000001000a */
[----:B------:R-:W-:Y:S01]  /*a250*/  MOV R21, R12 ;  /* 0x0000000c00157202 */ /* 0x000fe20000000f00 */
[----:B------:R-:W1:Y:S01]  /*a260*/  @P4 MUFU.RCP R129, R132 ;  /* 0x0000008400814308 */ /* 0x000e620000001000 */
[----:B--2---:R-:W-:Y:S01]  /*a270*/  @P4 FMUL.FTZ R8, R8, 0.69314718246459960938 ;  /* 0x3f31721808084820 */ /* 0x004fe20000410000 */
[----:B------:R-:W-:Y:S02]  /*a280*/  WARPGROUP.DEPBAR.LE gsb0, 0x0 ;  /* 0x00008000000079c5 */ /* 0x000fe40000010000 */
[----:B------:R-:W-:-:S06]  /*a290*/  WARPGROUP.ARRIVE ;  /* 0x00000000000079c5 */ /* 0x000fcc0000000000 */
[----:B------:R-:W-:Y:S01]  /*a2a0*/  HGMMA.64x192x16.F32 R24, R196, gdesc[UR8].tnspB, R24, gsb0 ;  /* 0x42e00008c4187df0 */ /* 0x000fe20008000818 */
[----:B------:R-:W-:Y:S01]  /*a2b0*/  UMOV UR10, UR6 ;  /* 0x00000006000a7c82 */ /* 0x000fe20008000000 */
[----:B------:R-:W-:Y:S01]  /*a2c0*/  UMOV UR11, 0x40000040 ;  /* 0x40000040000b7882 */ /* 0x000fe20000000000 */
[----:B------:R-:W-:Y:S01]  /*a2d0*/  UIADD3 UR6, UR4, 0x180, URZ ;  /* 0x0000018004067890 */ /* 0x000fe2000fffe03f */
[----:B------:R-:W-:Y:S02]  /*a2e0*/  WARPGROUP.DEPBAR.LE gsb0, 0x0 ;  /* 0x00008000000079c5 */ /* 0x000fe40000010000 */
[----:B------:R-:W-:-:S14]  /*a2f0*/  WARPGROUP.ARRIVE ;  /* 0x00000000000079c5 */ /* 0x000fdc0000000000 */
        /* <DEDUP_REMOVED lines=9> */
[----:B------:R-:W-:Y:S02]  /*a390*/  UIADD3 UR6, UR4, 0x280, URZ ;  /* 0x0000028004067890 */ /* 0x000fe4000fffe03f */
[----:B------:R-:W-:Y:S01]  /*a3a0*/  UIADD3 UR4, UR4, 0x300, URZ ;  /* 0x0000030004047890 */ /* 0x000fe2000fffe03f */
[----:B------:R-:W-:Y:S02]  /*a3b0*/  WARPGROUP.DEPBAR.LE gsb0, 0x0 ;  /* 0x00008000000079c5 */ /* 0x000fe40000010000 */
[----:B------:R-:W-:-:S12]  /*a3c0*/  WARPGROUP.ARRIVE ;  /* 0x00000000000079c5 */ /* 0x000fd80000000000 */
[----:B------:R-:W-:Y:S01]  /*a3d0*/  HGMMA.64x192x16.F32 R24, R184, gdesc[UR8].tnspB, R24, gsb0 ;  /* 0x42e00008b8187df0 */ /* 0x000fe20008000818 */
[----:B------:R-:W-:Y:S01]  /*a3e0*/  UMOV UR10, UR6 ;  /* 0x00000006000a7c82 */ /* 0x000fe20008000000 */
[----:B------:R-:W-:Y:S01]  /*a3f0*/  UMOV UR11, 0x40000040 ;  /* 0x40000040000b7882 */ /* 0x000fe20000000000 */
[----:B------:R-:W-:Y:S02]  /*a400*/  WARPGROUP.DEPBAR.LE gsb0, 0x0 ;  /* 0x00008000000079c5 */ /* 0x000fe40000010000 */
[----:B------:R-:W-:-:S15]  /*a410*/  WARPGROUP.ARRIVE ;  /* 0x00000000000079c5 */ /* 0x000fde0000000000 */
[----:B------:R-:W-:Y:S01]  /*a420*/  HGMMA.64x192x16.F32 R24, R180, gdesc[UR8].tnspB, R24, gsb0 ;  /* 0x42e00008b4187df0 */ /* 0x000fe20008000818 */
        /* <DEDUP_REMOVED lines=13> */
[----:B------:R-:W-:Y:S01]  /*a500*/  IMAD.U32 R12, RZ, RZ, UR4 ;  /* 0x00000004ff0c7e24 */ /* 0x000fe2000f8e00ff */
[----:B------:R-:W-:Y:S01]  /*a510*/  UIADD3 UR4, UR5, UR6, URZ ;  /* 0x0000000605047290 */ /* 0x000fe2000fffe03f */
[----:B------:R-:W-:Y:S02]  /*a520*/  VIADD R9, R127, 0x8 ;  /* 0x000000087f097836 */ /* 0x000fe40000000000 */
[----:B------:R-:W-:-:S03]  /*a530*/  IMAD.U32 R13, RZ, RZ, UR5 ;  /* 0x00000005ff0d7e24 */ /* 0x000fc6000f8e00ff */
[----:B------:R-:W-:Y:S02]  /*a540*/  ISETP.GE.OR P3, PT, R9, UR7, P0 ;  /* 0x0000000709007c0c */ /* 0x000fe40008766670 */
[----:B------:R-:W-:Y:S01]  /*a550*/  MOV R13, UR4 ;  /* 0x00000004000d7c02 */ /* 0x000fe20008000f00 */
[----:B------:R-:W-:Y:S01]  /*a560*/  USHF.R.S32.HI UR4, URZ, 0x1f, UR36 ;  /* 0x0000001f3f047899 */ /* 0x000fe20008011424 */
[----:B------:R-:W-:Y:S01]  /*a570*/  ISETP.GE.OR P0, PT, R127, UR7, P0 ;  /* 0x000000077f007c0c */ /* 0x000fe20008706670 */
[----:B------:R-:W-:Y:S02]  /*a580*/  WARPGROUP.DEPBAR.LE gsb0, 0x0 ;  /* 0x00008000000079c5 */ /* 0x000fe40000010000 */
[----:B------:R-:W-:-:S06]  /*a590*/  WARPGROUP.ARRIVE ;  /* 0x00000000000079c5 */ /* 0x000fcc0000000000 */
[----:B------:R-:W-:Y:S01]  /*a5a0*/  HGMMA.64x192x16.F32 R24, R176, gdesc[UR8].tnspB, R24, gsb0 ;  /* 0x42e00008b0187df0 */ /* 0x000fe20008000818 */
[----:B------:R-:W-:Y:S01]  /*a5b0*/  R2UR UR10, R22 ;  /* 0x00000000160a72ca */ /* 0x000fe200000e0000 */
[----:B------:R-:W-:Y:S02]  /*a5c0*/  IMAD.MOV.U32 R22, RZ, RZ, -0x800000 ;  /* 0xff800000ff167424 */ /* 0x000fe400078e00ff */
[----:B------:R-:W-:Y:S01]  /*a5d0*/  @P4 FFMA.FTZ R22, R7, R3, R8 ;  /* 0x0000000307164223 */ /* 0x000fe20000010008 */
[----:B------:R-:W-:Y:S02]  /*a5e0*/  WARPGROUP.DEPBAR.LE gsb0, 0x0 ;  /* 0x00008000000079c5 */ /* 0x000fe40000010000 */
[----:B------:R2:W-:Y:S01]  /*a5f0*/  @!P1 SYNCS.ARRIVE.TRANS64.RED.A1T0 RZ, [R6+URZ], RZ ;  /* 0x000000ff06ff99a7 */ /* 0x0005e2000810043f */
[-C--:B------:R-:W-:Y:S01]  /*a600*/  FMUL.FTZ R10, R37, R130.reuse ;  /* 0x00000082250a7220 */ /* 0x080fe20000410000 */
[-C--:B------:R-:W-:Y:S01]  /*a610*/  FMUL.FTZ R11, R36, R130.reuse ;  /* 0x00000082240b7220 */ /* 0x080fe20000410000 */
[-C--:B------:R-:W-:Y:S01]  /*a620*/  FMUL.FTZ R7, R28, R130.reuse ;  /* 0x000000821c077220 */ /* 0x080fe20000410000 */
[-C--:B------:R-:W-:Y:S01]  /*a630*/  FMUL.FTZ R8, R33, R130.reuse ;  /* 0x0000008221087220 */ /* 0x080fe20000410000 */
[-C--:B------:R-:W-:Y:S01]  /*a640*/  FMUL.FTZ R9, R32, R130.reuse ;  /* 0x0000008220097220 */ /* 0x080fe20000410000 */
[-C--:B-1----:R-:W-:Y:S01]  /*a650*/  FMUL.FTZ R35, R35, R129.reuse ;  /* 0x0000008123237220 */ /* 0x082fe20000410000 */
[-C--:B------:R-:W-:Y:S01]  /*a660*/  FMUL.FTZ R34, R34, R129.reuse ;  /* 0x0000008122227220 */ /* 0x080fe20000410000 */
[----:B------:R-:W1:Y:S01]  /*a670*/  LDC.64 R36, c[0x0][0xb78] ;  /* 0x0002de00ff247b82 */ /* 0x000e620000000a00 */
[-C--:B--2---:R-:W-:Y:S01]  /*a680*/  FMUL.FTZ R6, R29, R130.reuse ;  /* 0x000000821d067220 */ /* 0x084fe20000410000 */
        /* <DEDUP_REMOVED lines=19> */
[----:B------:R-:W-:Y:S01]  /*a7c0*/  F2FP.F16.F32.PACK_AB R8, R8, R9 ;  /* 0x000000090808723e */ /* 0x000fe200000000ff */
        /* <DEDUP_REMOVED lines=10> */
[----:B------:R-:W-:Y:S01]  /*a870*/  FMUL.FTZ R60, R60, R130 ;  /* 0x000000823c3c7220 */ /* 0x000fe20000410000 */
[----:B------:R-:W-:Y:S01]  /*a880*/  F2FP.F16.F32.PACK_AB R4, R4, R3 ;  /* 0x000000030404723e */ /* 0x000fe200000000ff */
[-C--:B------:R-:W-:Y:S01]  /*a890*/  FMUL.FTZ R59, R59, R129.reuse ;  /* 0x000000813b3b7220 */ /* 0x080fe20000410000 */
[----:B------:R-:W-:Y:S01]  /*a8a0*/  F2FP.F16.F32.PACK_AB R5, R5, R26 ;  /* 0x0000001a0505723e */ /* 0x000fe200000000ff */
[----:B------:R-:W-:Y:S01]  /*a8b0*/  FMUL.FTZ R58, R58, R129 ;  /* 0x000000813a3a7220 */ /* 0x000fe20000410000 */
[----:B------:R-:W-:Y:S01]  /*a8c0*/  F2FP.F16.F32.PACK_AB R7, R7, R30 ;  /* 0x0000001e0707723e */ /* 0x000fe200000000ff */
[----:B------:R-:W-:Y:S01]  /*a8d0*/  BAR.SYNC.DEFER_BLOCKING 0x1, 0x100 ;  /* 0x0044000000007b1d */ /* 0x000fe20000010000 */
[----:B------:R-:W-:Y:S01]  /*a8e0*/  F2FP.F16.F32.PACK_AB R10, R10, R11 ;  /* 0x0000000b0a0a723e */ /* 0x000fe200000000ff */
        /* <DEDUP_REMOVED lines=22> */
[----:B------:R-:W-:Y:S01]  /*aa50*/  F2FP.F16.F32.PACK_AB R25, R43, R42 ;  /* 0x0000002a2b19723e */ /* 0x000fe200000000ff */
[----:B------:R-:W-:Y:S01]  /*aa60*/  FMUL.FTZ R81, R81, R130 ;  /* 0x0000008251517220 */ /* 0x000fe20000410000 */
[----:B------:R-:W-:Y:S01]  /*aa70*/  F2FP.F16.F32.PACK_AB R26, R45, R44 ;  /* 0x0000002c2d1a723e */ /* 0x000fe200000000ff */
        /* <DEDUP_REMOVED lines=20> */
[----:B------:R-:W-:Y:S01]  /*abc0*/  FMUL.FTZ R98, R98, R129 ;  /* 0x0000008162627220 */ /* 0x000fe20000410000 */
[----:B------:R-:W-:Y:S01]  /*abd0*/  F2FP.F16.F32.PACK_AB R29, R51, R50 ;  /* 0x00000032331d723e */ /* 0x000fe200000000ff */
[----:B------:R-:W-:Y:S01]  /*abe0*/  FMUL.FTZ R101, R101, R130 ;  /* 0x0000008265657220 */ /* 0x000fe20000410000 */
[----:B------:R-:W-:Y:S01]  /*abf0*/  F2FP.F16.F32.PACK_AB R30, R53, R52 ;  /* 0x00000034351e723e */ /* 0x000fe200000000ff */
[----:B------:R-:W-:Y:S01]  /*ac00*/  FMUL.FTZ R100, R100, R130 ;  /* 0x0000008264647220 */ /* 0x000fe20000410000 */
[----:B------:R-:W-:Y:S01]  /*ac10*/  F2FP.F16.F32.PACK_AB R31, R31, R54 ;  /* 0x000000361f1f723e */ /* 0x000fe200000000ff */
[-C--:B------:R-:W-:Y:S01]  /*ac20*/  FMUL.FTZ R113, R113, R130.reuse ;  /* 0x0000008271717220 */ /* 0x080fe20000410000 */
[----:B------:R-:W-:Y:S01]  /*ac30*/  F2FP.F16.F32.PACK_AB R32, R32, R33 ;  /* 0x000000212020723e */ /* 0x000fe200000000ff */
[----:B------:R-:W-:Y:S01]  /*ac40*/  FMUL.FTZ R112, R112, R130 ;  /* 0x0000008270707220 */ /* 0x000fe20000410000 */
[-C--:B------:R-:W-:Y:S01]  /*ac50*/  FMUL.FTZ R103, R103, R129.reuse ;  /* 0x0000008167677220 */ /* 0x080fe20000410000 */
[-C--:B------:R-:W-:Y:S01]  /*ac60*/  FMUL.FTZ R102, R102, R129.reuse ;  /* 0x0000008166667220 */ /* 0x080fe20000410000 */
[-C--:B------:R-:W-:Y:S01]  /*ac70*/  FMUL.FTZ R107, R107, R129.reuse ;  /* 0x000000816b6b7220 */ /* 0x080fe20000410000 */
[-C--:B------:R-:W-:Y:S01]  /*ac80*/  FMUL.FTZ R106, R106, R129.reuse ;  /* 0x000000816a6a7220 */ /* 0x080fe20000410000 */
[----:B------:R2:W-:Y:S01]  /*ac90*/  STSM.16.M88.4 [R126], R4 ;  /* 0x000000047e007844 */ /* 0x0005e20000000200 */
        /* <DEDUP_REMOVED lines=9> */
[----:B------:R3:W-:Y:S01]  /*ad30*/  STSM.16.M88.4 [R128], R8 ;  /* 0x0000000880007844 */ /* 0x0007e20000000200 */
[-C--:B------:R-:W-:Y:S01]  /*ad40*/  FMUL.FTZ R117, R117, R130.reuse ;  /* 0x0000008275757220 */ /* 0x080fe20000410000 */
[----:B------:R-:W-:Y:S01]  /*ad50*/  FMUL.FTZ R116, R116, R130 ;  /* 0x0000008274747220 */ /* 0x000fe20000410000 */
[-C--:B------:R-:W-:Y:S01]  /*ad60*/  FMUL.FTZ R119, R119, R129.reuse ;  /* 0x0000008177777220 */ /* 0x080fe20000410000 */
[----:B------:R-:W-:Y:S01]  /*ad70*/  FMUL.FTZ R118, R118, R129 ;  /* 0x0000008176767220 */ /* 0x000fe20000410000 */
[----:B------:R4:W-:Y:S01]  /*ad80*/  STSM.16.M88.4 [R14], R24 ;  /* 0x000000180e007844 */ /* 0x0009e20000000200 */
[----:B--2---:R-:W-:Y:S01]  /*ad90*/  F2FP.F16.F32.PACK_AB R4, R65, R64 ;  /* 0x000000404104723e */ /* 0x004fe200000000ff */
[C---:B-1----:R-:W-:Y:S01]  /*ada0*/  IMAD R0, R36.reuse, UR4, RZ ;  /* 0x0000000424007c24 */ /* 0x042fe2000f8e02ff */
[----:B------:R-:W-:Y:S01]  /*adb0*/  F2FP.F16.F32.PACK_AB R5, R67, R66 ;  /* 0x000000424305723e */ /* 0x000fe200000000ff */
[----:B------:R-:W-:Y:S01]  /*adc0*/  STSM.16.M88.4 [R20], R28 ;  /* 0x0000001c14007844 */ /* 0x000fe20000000200 */
[----:B------:R-:W-:Y:S01]  /*add0*/  F2FP.F16.F32.PACK_AB R6, R69, R68 ;  /* 0x000000444506723e */ /* 0x000fe200000000ff */
[----:B------:R-:W-:Y:S01]  /*ade0*/  IMAD.WIDE.U32 R12, R36, UR36, R12 ;  /* 0x00000024240c7c25 */ /* 0x000fe2000f8e000c */
[----:B------:R-:W-:Y:S01]  /*adf0*/  F2FP.F16.F32.PACK_AB R7, R71, R70 ;  /* 0x000000464707723e */ /* 0x000fe200000000ff */
[----:B------:R-:W-:Y:S01]  /*ae00*/  STSM.16.M88.4 [R121], R32 ;  /* 0x0000002079007844 */ /* 0x000fe20000000200 */
[----:B------:R-:W-:Y:S01]  /*ae10*/  F2FP.F16.F32.PACK_AB R88, R89, R88 ;  /* 0x000000585958723e */ /* 0x000fe200000000ff */
[----:B------:R-:W-:Y:S01]  /*ae20*/  IMAD R0, R37, UR36, R0 ;  /* 0x0000002425007c24 */ /* 0x000fe2000f8e0200 */
[----:B---3--:R-:W-:Y:S01]  /*ae30*/  F2FP.F16.F32.PACK_AB R8, R73, R72 ;  /* 0x000000484908723e */ /* 0x008fe200000000ff */
[----:B------:R-:W-:Y:S01]  /*ae40*/  STSM.16.M88.4 [R123], R4 ;  /* 0x000000047b007844 */ /* 0x000fe20000000200 */
[----:B------:R-:W-:Y:S01]  /*ae50*/  F2FP.F16.F32.PACK_AB R9, R75, R74 ;  /* 0x0000004a4b09723e */ /* 0x000fe200000000ff */
[----:B------:R-:W-:Y:S01]  /*ae60*/  ULDC.64 UR4, c[0x0][0xb40] ;  /* 0x0002d00000047ab9 */ /* 0x000fe20000000a00 */
[----:B------:R-:W-:-:S02]  /*ae70*/  F2FP.F16.F32.PACK_AB R10, R77, R76 ;  /* 0x0000004c4d0a723e */ /* 0x000fc400000000ff */
[----:B------:R-:W-:Y:S02]  /*ae80*/  F2FP.F16.F32.PACK_AB R11, R79, R78 ;  /* 0x0000004e4f0b723e */ /* 0x000fe400000000ff */
[----:B----4-:R-:W-:Y:S02]  /*ae90*/  F2FP.F16.F32.PACK_AB R24, R81, R80 ;  /* 0x000000505118723e */ /* 0x010fe400000000ff */
        /* <DEDUP_REMOVED lines=23> */
[----:B------:R-:W-:Y:S02]  /*b010*/  SHF.R.S32.HI R3, RZ, 0x1f, R127 ;  /* 0x0000001fff037819 */ /* 0x000fe4000001147f */
[----:B------:R-:W-:Y:S01]  /*b020*/  IADD3 R127, P1, R127, R12, RZ ;  /* 0x0000000c7f7f7210 */ /* 0x000fe20007f3e0ff */
[----:B------:R-:W-:Y:S03]  /*b030*/  STSM.16.M88.4 [R125], R112 ;  /* 0x000000707d007844 */ /* 0x000fe60000000200 */
[----:B------:R-:W-:Y:S01]  /*b040*/  IADD3.X R12, R3, R13, R0, P1, !PT ;  /* 0x0000000d030c7210 */ /* 0x000fe20000ffe400 */
[----:B------:R-:W-:Y:S01]  /*b050*/  @!PT LDS RZ, [RZ] ;  /* 0x00000000fffff984 */ /* 0x000fe20000000800 */
[----:B------:R-:W-:Y:S01]  /*b060*/  @!PT LDS RZ, [RZ] ;  /* 0x00000000fffff984 */ /* 0x000fe20000000800 */
[----:B------:R-:W-:Y:S01]  /*b070*/  @!PT LDS RZ, [RZ] ;  /* 0x00000000fffff984 */ /* 0x000fe20000000800 */
[----:B------:R-:W-:Y:S01]  /*b080*/  @!PT LDS RZ, [RZ] ;  /* 0x00000000fffff984 */ /* 0x000fe20000000800 */
[----:B------:R2:W-:Y:S06]  /*b090*/  MEMBAR.ALL.CTA ;  /* 0x0000000000007992 */ /* 0x0005ec0000008000 */
[----:B--2---:R-:W2:Y:S02]  /*b0a0*/  FENCE.VIEW.ASYNC.S ;  /* 0x00000000000073c6 */ /* 0x004ea40000000000 */
[----:B--2---:R-:W-:Y:S06]  /*b0b0*/  BAR.ARV 0x1, 0x120 ;  /* 0x0044800000007b1d */ /* 0x004fec0000002000 */
[C---:B-1----:R-:W-:Y:S01]  /*b0c0*/  LEA R2, P1, R127.reuse, UR4, 0x2 ;  /* 0x000000047f027c11 */ /* 0x042fe2000f8210ff */
[----:B------:R-:W-:Y:S01]  /*b0d0*/  ULDC UR4, c[0x0][0xc] ;  /* 0x0000030000047ab9 */ /* 0x000fe20000000800 */
[----:B------:R-:W1:Y:S01]  /*b0e0*/  SHFL.IDX PT, R0, R208, RZ, 0x1f ;  /* 0x00001fffd0007589 */ /* 0x000e6200000e0000 */
[----:B------:R-:W-:Y:S01]  /*b0f0*/  UIADD3 UR10, UR4, UR10, URZ ;  /* 0x0000000a040a7290 */ /* 0x000fe2000fffe03f */
[----:B------:R-:W-:-:S05]  /*b100*/  LEA.HI.X R3, R127, UR5, R12, 0x2, P1 ;  /* 0x000000057f037c11 */ /* 0x000fca00088f140c */
[----:B------:R-:W-:Y:S04]  /*b110*/  @!P0 STG.E desc[UR12][R2.64], R124 ;  /* 0x0000007c02008986 */ /* 0x000fe8000c10190c */
[----:B------:R2:W-:Y:S02]  /*b120*/  @!P3 STG.E desc[UR12][R2.64+0x20], R22 ;  /* 0x000020160200b986 */ /* 0x0005e4000c10190c */
[----:B--2---:R-:W-:Y:S01]  /*b130*/  IMAD.U32 R22, RZ, RZ, UR10 ;  /* 0x0000000aff167e24 */ /* 0x004fe2000f8e00ff */
[----:B-1----:R-:W-:-:S13]  /*b140*/  ISETP.NE.AND P0, PT, R0, 0x7, PT ;  /* 0x000000070000780c */ /* 0x002fda0003f05270 */
        /* <DEDUP_REMOVED lines=14> */
[----:B------:R-:W-:Y:S02]  /*b230*/  UMOV UR32, UR9 ;  /* 0x0000000900207c82 */ /* 0x000fe40008000000 */
        /* <DEDUP_REMOVED lines=13> */
.L_x_2879:
[----:B------:R-:W-:Y:S05]  /*b310*/  BSYNC B0 ;  /* 0x0000000000007941 */ /* 0x000fea0003800000 */
.L_x_2878:
[----:B------:R-:W1:Y:S01]  /*b320*/  LDC R0, c[0x0][0xda4] ;  /* 0x00036900ff007b82 */ /* 0x000e620000000800 */
[----:B------:R-:W-:Y:S01]  /*b330*/  R2UR UR4, R23 ;  /* 0x00000000170472ca */ /* 0x000fe200000e0000 */
[----:B------:R-:W-:Y:S01]  /*b340*/  UIADD3 UR38, UR38, 0x1, URZ ;  /* 0x0000000126267890 */ /* 0x000fe2000fffe03f */
[----:B------:R-:W-:Y:S02]  /*b350*/  R2UR UR6, R22 ;  /* 0x00000000160672ca */ /* 0x000fe400000e0000 */
[----:B------:R-:W-:Y:S01]  /*b360*/  R2UR UR5, R17 ;  /* 0x00000000110572ca */ /* 0x000fe200000e0000 */
[----:B------:R-:W-:-:S04]  /*b370*/  UISETP.NE.AND UP0, UPT, UR38, 0x2, UPT ;  /* 0x000000022600788c */ /* 0x000fc8000bf05270 */
[----:B------:R-:W-:-:S04]  /*b380*/  USEL UR38, UR38, URZ, UP0 ;  /* 0x0000003f26267287 */ /* 0x000fc80008000000 */
[----:B------:R-:W-:-:S06]  /*b390*/  UIADD3 UR4, UR4, 0x1, URZ ;  /* 0x0000000104047890 */ /* 0x000fcc000fffe03f */
[----:B------:R-:W-:Y:S01]  /*b3a0*/  IMAD.U32 R23, RZ, RZ, UR4 ;  /* 0x00000004ff177e24 */ /* 0x000fe2000f8e00ff */
[----:B------:R-:W-:Y:S01]  /*b3b0*/  USEL UR4, URZ, 0x1, UP0 ;  /* 0x000000013f047887 */ /* 0x000fe20008000000 */
[----:B-1----:R-:W-:-:S03]  /*b3c0*/  ISETP.LE.AND P0, PT, R0, UR6, PT ;  /* 0x0000000600007c0c */ /* 0x002fc6000bf03270 */
[----:B------:R-:W-:-:S06]  /*b3d0*/  ULOP3.LUT UR5, UR5, UR4, URZ, 0x3c, !UPT ;  /* 0x0000000405057292 */ /* 0x000fcc000f8e3c3f */
[----:B------:R-:W-:-:S04]  /*b3e0*/  IMAD.U32 R17, RZ, RZ, UR5 ;  /* 0x00000005ff117e24 */ /* 0x000fc8000f8e00ff */
[----:B------:R-:W-:Y:S05]  /*b3f0*/  @!P0 BRA `(.L_x_2880) ;  /* 0xffffff58006c8947 */ /* 0x000fea000383ffff */
[----:B------:R-:W-:Y:S05]  /*b400*/  EXIT ;  /* 0x000000000000794d */ /* 0x000fea0003800000 */
.L_x_2856:
[----:B------:R-:W-:-:S08]  /*b410*/  NOP ;  /* 0x0000000000007918 */ /* 0x000fd00000000000 */
[----:B-1----:R-:W1:-:S00]  /*b420*/  USETMAXREG.DEALLOC.CTAPOOL 0x18 ;  /* 0x00000018000079c8 */ /* 0x002e4000080e0500 */
[----:B-1----:R-:W-:-:S06]  /*b430*/  LOP3.LUT R0, R0, 0x3, RZ, 0xc0, !PT ;  /* 0x0000000300007812 */ /* 0x002fcc00078ec0ff */
[----:B------:R-:W1:Y:S02]  /*b440*/  SHFL.IDX PT, R0, R0, RZ, 0x1f ;  /* 0x00001fff00007589 */ /* 0x000e6400000e0000 */
[----:B-1----:R-:W-:-:S13]  /*b450*/  ISETP.NE.AND P0, PT, R0, RZ, PT ;  /* 0x000000ff0000720c */ /* 0x002fda0003f05270 */
[----:B------:R-:W-:Y:S05]  /*b460*/  @P0 EXIT ;  /* 0x000000000000094d */ /* 0x000fea0003800000 */
        /* <DEDUP_REMOVED lines=8> */
[----:B------:R-:W-:Y:S01]  /*b4f0*/  ULDC.64 UR36, c[0x0][0x198] ;  /* 0x0000660000247ab9 */ /* 0x000fe20000000a00 */
[----:B------:R-:W-:Y:S01]  /*b500*/  IMAD.MOV.U32 R16, RZ, RZ, RZ ;  /* 0x000000ffff107224 */ /* 0x000fe200078e00ff */
[----:B------:R-:W-:Y:S01]  /*b510*/  ULDC UR38, c[0x0][0xc] ;  /* 0x0000030000267ab9 */ /* 0x000fe20000000800 */
[----:B------:R-:W-:Y:S01]  /*b520*/  IMAD.MOV.U32 R17, RZ, RZ, 0x1 ;  /* 0x00000001ff117424 */ /* 0x000fe200078e00ff */
[----:B------:R1:W-:Y:S04]  /*b530*/  STL [R1+0x10], R0 ;  /* 0x0000100001007387 */ /* 0x0003e80000100800 */
[----:B------:R1:W-:Y:S02]  /*b540*/  STL [R1+0x18], RZ ;  /* 0x000018ff01007387 */ /* 0x0003e40000100800 */
.L_x_2925:
[----:B------:R-:W2:Y:S01]  /*b550*/  LDL R4, [R1+0x10] ;  /* 0x0000100001047983 */ /* 0x000ea20000100800 */
[----:B-1----:R-:W1:Y:S01]  /*b560*/  LDC R0, c[0x0][0xda8] ;  /* 0x00036a00ff007b82 */ /* 0x002e620000000800 */
[----:B------:R-:W-:Y:S05]  /*b570*/  YIELD ;  /* 0x0000000000007946 */ /* 0x000fea0003800000 */
[----:B------:R-:W3:Y:S01]  /*b580*/  S2R R5, SR_CgaCtaId ;  /* 0x0000000000057919 */ /* 0x000ee20000008800 */
[----:B------:R-:W-:Y:S02]  /*b590*/  ULDC.64 UR4, c[0x0][0x3f8] ;  /* 0x0000fe0000047ab9 */ /* 0x000fe40000000a00 */
[----:B------:R-:W-:-:S03]  /*b5a0*/  UISETP.NE.U32.AND UP0, UPT, UR4, URZ, UPT ;  /* 0x0000003f0400728c */ /* 0x000fc6000bf05070 */
[----:B------:R-:W-:Y:S01]  /*b5b0*/  ULDC UR4, c[0x0][0x404] ;  /* 0x0001010000047ab9 */ /* 0x000fe20000000800 */
[----:B------:R-:W-:-:S04]  /*b5c0*/  UISETP.NE.AND.EX UP0, UPT, UR5, URZ, UPT, UP0 ;  /* 0x0000003f0500728c */ /* 0x000fc8000bf05300 */
[----:B------:R-:W-:Y:S01]  /*b5d0*/  USEL UR4, UR4, 0x1, UP0 ;  /* 0x0000000104047887 */ /* 0x000fe20008000000 */
[----:B-1----:R-:W-:Y:S02]  /*b5e0*/  ISETP.NE.AND P0, PT, R0, 0x1, PT ;  /* 0x000000010000780c */ /* 0x002fe40003f05270 */
[----:B------:R-:W1:Y:S11]  /*b5f0*/  LDC R0, c[0x0][0xdb4] ;  /* 0x00036d00ff007b82 */ /* 0x000e760000000800 */
[----:B------:R-:W2:Y:S08]  /*b600*/  @P0 LDC R2, c[0x0][0xdac] ;  /* 0x00036b00ff020b82 */ /* 0x000eb00000000800 */
[----:B------:R-:W4:Y:S01]  /*b610*/  @P0 LDC R3, c[0x0][0xdb0] ;  /* 0x00036c00ff030b82 */ /* 0x000f220000000800 */
[----:B-1----:R-:W-:Y:S01]  /*b620*/  ISETP.NE.AND P1, PT, R0, 0x1, PT ;  /* 0x000000010000780c */ /* 0x002fe20003f25270 */
[----:B--2---:R-:W-:Y:S01]  /*b630*/  @P0 IMAD.HI.U32 R2, R4, R2, RZ ;  /* 0x0000000204020227 */ /* 0x004fe200078e00ff */
[----:B------:R-:W-:-:S05]  /*b640*/  MOV R6, R4 ;  /* 0x0000000400067202 */ /* 0x000fca0000000f00 */
[----:B------:R-:W1:Y:S01]  /*b650*/  LDC R4, c[0x0][0x2e0] ;  /* 0x0000b800ff047b82 */ /* 0x000e620000000800 */
[----:B----4-:R-:W-:-:S05]  /*b660*/  @P0 SHF.R.U32.HI R6, RZ, R3, R2 ;  /* 0x00000003ff060219 */ /* 0x010fca0000011602 */
[----:B------:R-:W-:Y:S02]  /*b670*/  IMAD.MOV.U32 R19, RZ, RZ, R6 ;  /* 0x000000ffff137224 */ /* 0x000fe400078e0006 */
[----:B------:R-:W2:Y:S01]  /*b680*/  @P1 LDC.64 R2, c[0x0][0xdb8] ;  /* 0x00036e00ff021b82 */ /* 0x000ea20000000a00 */
[----:B------:R4:W-:Y:S01]  /*b690*/  STL [R1+0x8], R6 ;  /* 0x0000080601007387 */ /* 0x0009e20000100800 */
[----:B-1----:R-:W-:-:S05]  /*b6a0*/  IMAD R8, R4, UR4, RZ ;  /* 0x0000000404087c24 */ /* 0x002fca000f8e02ff */
[----:B------:R4:W-:Y:S01]  /*b6b0*/  STL [R1+0x14], R8 ;  /* 0x0000140801007387 */ /* 0x0009e20000100800 */
[----:B--2---:R-:W-:-:S05]  /*b6c0*/  @P1 IMAD.HI.U32 R2, R6, R2, RZ ;  /* 0x0000000206021227 */ /* 0x004fca00078e00ff */
[----:B------:R-:W-:Y:S01]  /*b6d0*/  @P1 SHF.R.U32.HI R19, RZ, R3, R2 ;  /* 0x00000003ff131219 */ /* 0x000fe20000011602 */
[----:B------:R-:W-:Y:S01]  /*b6e0*/  VIADD R3, R8, 0x6f ;  /* 0x0000006f08037836 */ /* 0x000fe20000000000 */
[----:B------:R-:W-:-:S04]  /*b6f0*/  MOV R2, 0x400 ;  /* 0x0000040000027802 */ /* 0x000fc80000000f00 */
[----:B---3--:R-:W-:Y:S01]  /*b700*/  LEA R7, R5, R2, 0x18 ;  /* 0x0000000205077211 */ /* 0x008fe200078ec0ff */
[----:B------:R-:W-:-:S04]  /*b710*/  IMAD.MOV.U32 R2, RZ, RZ, RZ ;  /* 0x000000ffff027224 */ /* 0x000fc800078e00ff */
[----:B------:R-:W-:Y:S01]  /*b720*/  IMAD.HI R2, R3, -0x6db6db6d, R2 ;  /* 0x9249249303027827 */ /* 0x000fe200078e0202 */
[----:B------:R-:W-:Y:S01]  /*b730*/  IADD3 R3, -R19, RZ, RZ ;  /* 0x000000ff13037210 */ /* 0x000fe20007ffe1ff */
[----:B------:R4:W-:Y:S02]  /*b740*/  STL [R1+0x4], R7 ;  /* 0x0000040701007387 */ /* 0x0009e40000100800 */
[----:B------:R-:W-:-:S05]  /*b750*/  VIADD R4, R7, 0x21400 ;  /* 0x0002140007047836 */ /* 0x000fca0000000000 */
[----:B------:R-:W-:Y:S01]  /*b760*/  LOP3.LUT P0, RZ, R4, 0x3ff, RZ, 0xc0, !PT ;  /* 0x000003ff04ff7812 */ /* 0x000fe2000780c0ff */
[----:B------:R-:W-:Y:S01]  /*b770*/  IMAD R4, R0, R3, R6 ;  /* 0x0000000300047224 */ /* 0x000fe200078e0206 */
[----:B------:R-:W-:-:S04]  /*b780*/  SHF.R.U32.HI R3, RZ, 0x1f, R2 ;  /* 0x0000001fff037819 */ /* 0x000fc80000011602 */
[----:B------:R-:W-:Y:S01]  /*b790*/  LEA.HI.SX32 R0, R2, R3, 0x1a ;  /* 0x0000000302007211 */ /* 0x000fe200078fd2ff */
[----:B------:R4:W-:Y:S04]  /*b7a0*/  STL [R1], R4 ;  /* 0x0000000401007387 */ /* 0x0009e80000100800 */
[----:B------:R4:W-:Y:S02]  /*b7b0*/  STL [R1+0xc], R0 ;  /* 0x00000c0001007387 */ /* 0x0009e40000100800 */
[----:B------:R-:W-:Y:S05]  /*b7c0*/  @!P0 BRA `(.L_x_2882) ;  /* 0x0000000000408947 */ /* 0x000fea0003800000 */
[----:B------:R-:W-:Y:S01]  /*b7d0*/  MOV R2, 0x0 ;  /* 0x0000000000027802 */ /* 0x000fe20000000f00 */
[----:B------:R-:W-:Y:S01]  /*b7e0*/  ULDC.64 UR6, c[0x4][0x1b8] ;  /* 0x01006e0000067ab9 */ /* 0x000fe20000000a00 */
[----:B------:R-:W-:Y:S01]  /*b7f0*/  ULDC.64 UR8, c[0x4][0x1c0] ;  /* 0x0100700000087ab9 */ /* 0x000fe20000000a00 */
[----:B------:R-:W-:Y:S01]  /*b800*/  ULDC.64 UR4, c[0x4][0xd0] ;  /* 0x0100340000047ab9 */ /* 0x000fe20000000a00 */
[----:B----4-:R-:W-:Y:S01]  /*b810*/  IMAD.U32 R4, RZ, RZ, UR6 ;  /* 0x00000006ff047e24 */ /* 0x010fe2000f8e00ff */
        /* <DEDUP_REMOVED lines=11> */
.L_x_2882:
[----:B------:R-:W4:Y:S02]  /*b8d0*/  LDL R2, [R1+0x4] ;  /* 0x0000040001027983 */ /* 0x000f240000100800 */
[----:B----4-:R-:W-:-:S04]  /*b8e0*/  IADD3 R0, R2, 0x400, RZ ;  /* 0x0000040002007810 */ /* 0x010fc80007ffe0ff */
        /* <DEDUP_REMOVED lines=18> */
.L_x_2884:
        /* <DEDUP_REMOVED lines=8> */
[----:B------:R-:W-:Y:S01]  /*ba90*/  MOV R11, UR5 ;  /* 0x00000005000b7c02 */ /* 0x000fe20008000f00 */
[----:B------:R-:W-:Y:S02]  /*baa0*/  IMAD.U32 R7, RZ, RZ, UR9 ;  /* 0x00000009ff077e24 */ /* 0x000fe4000f8e00ff */
[----:B------:R-:W-:-:S02]  /*bab0*/  IMAD.U32 R10, RZ, RZ, UR4 ;  /* 0x00000004ff0a7e24 */ /* 0x000fc4000f8e00ff */
[----:B------:R-:W-:Y:S02]  /*bac0*/  IMAD.MOV.U32 R8, RZ, RZ, 0x70 ;  /* 0x00000070ff087424 */ /* 0x000fe400078e00ff */
[----:B------:R-:W-:Y:S02]  /*bad0*/  IMAD.MOV.U32 R12, RZ, RZ, 0x1 ;  /* 0x00000001ff0c7424 */ /* 0x000fe400078e00ff */
[----:B------:R-:W-:-:S07]  /*bae0*/  IMAD.MOV.U32 R13, RZ, RZ, RZ ;  /* 0x000000ffff0d7224 */ /* 0x000fce00078e00ff */
[----:B------:R-:W-:-:S07]  /*baf0*/  LEPC R20, `(.L_x_2883) ;  /* 0x000000001014794e */ /* 0x000fce0000000000 */
[----:B-1----:R-:W-:Y:S05]  /*bb00*/  CALL.ABS.NOINC R2 ;  /* 0x0000000002007343 */ /* 0x002fea0003c00000 */
.L_x_2883:
[----:B------:R-:W2:Y:S01]  /*bb10*/  LDL R2, [R1] ;  /* 0x0000000001027983 */ /* 0x000ea20000100800 */
[----:B------:R-:W1:Y:S01]  /*bb20*/  LDC R0, c[0x0][0x428] ;  /* 0x00010a00ff007b82 */ /* 0x000e620000000800 */
[----:B------:R-:W-:Y:S02]  /*bb30*/  ULDC.64 UR4, c[0x0][0x9f8] ;  /* 0x00027e0000047ab9 */ /* 0x000fe40000000a00 */
[----:B------:R-:W3:Y:S01]  /*bb40*/  LDL.LU R6, [R1+0x8] ;  /* 0x0000080001067983 */ /* 0x000ee20000300800 */
[----:B-1----:R-:W-:-:S03]  /*bb50*/  ISETP.NE.AND P1, PT, R0, 0x1, PT ;  /* 0x000000010000780c */ /* 0x002fc60003f25270 */
[----:B------:R-:W4:Y:S01]  /*bb60*/  LDL R5, [R1+0x10] ;  /* 0x0000100001057983 */ /* 0x000f220000100800 */
[----:B------:R-:W-:Y:S01]  /*bb70*/  ISETP.NE.U32.AND P0, PT, RZ, UR4, PT ;  /* 0x00000004ff007c0c */ /* 0x000fe2000bf05070 */
[----:B------:R-:W-:Y:S01]  /*bb80*/  ULDC.64 UR6, c[0x0][0x208] ;  /* 0x0000820000067ab9 */ /* 0x000fe20000000a00 */
[----:B------:R-:W-:Y:S01]  /*bb90*/  ULDC UR4, c[0x0][0xda8] ;  /* 0x00036a0000047ab9 */ /* 0x000fe20000000800 */
[----:B------:R-:W1:Y:S01]  /*bba0*/  S2R R7, SR_TID.X ;  /* 0x0000000000077919 */ /* 0x000e620000002100 */
[----:B------:R-:W-:-:S05]  /*bbb0*/  ISETP.NE.AND.EX P0, PT, RZ, UR5, PT, P0 ;  /* 0x00000005ff007c0c */ /* 0x000fca000bf05300 */
[----:B------:R-:W2:Y:S08]  /*bbc0*/  @P1 LDC R0, c[0x0][0x42c] ;  /* 0x00010b00ff001b82 */ /* 0x000eb00000000800 */
[----:B------:R-:W2:Y:S01]  /*bbd0*/  @P1 LDC R3, c[0x0][0x430] ;  /* 0x00010c00ff031b82 */ /* 0x000ea20000000800 */
[----:B-1----:R-:W-:Y:S01]  /*bbe0*/  LOP3.LUT R7, R7, 0x1f, RZ, 0xc0, !PT ;  /* 0x0000001f07077812 */ /* 0x002fe200078ec0ff */
[----:B--2---:R-:W-:-:S04]  /*bbf0*/  @P1 IMAD.HI.U32 R0, R2, R0, RZ ;  /* 0x0000000002001227 */ /* 0x004fc800078e00ff */
[----:B------:R-:W-:Y:S01]  /*bc00*/  IMAD.MOV.U32 R4, RZ, RZ, R2 ;  /* 0x000000ffff047224 */ /* 0x000fe200078e0002 */
[----:B------:R-:W-:Y:S02]  /*bc10*/  @P1 SHF.R.U32.HI R4, RZ, R3, R0 ;  /* 0x00000003ff041219 */ /* 0x000fe40000011600 */
[----:B------:R-:W1:Y:S01]  /*bc20*/  @P0 LDC.64 R2, c[0x0][0x9f8] ;  /* 0x00027e00ff020b82 */ /* 0x000e620000000a00 */
[----:B------:R-:W-:Y:S01]  /*bc30*/  MOV R0, R19 ;  /* 0x0000001300007202 */ /* 0x000fe20000000f00 */
[----:B-1----:R-:W-:-:S05]  /*bc40*/  @P0 IMAD.WIDE R2, R19, 0x4, R2 ;  /* 0x0000000413020825 */ /* 0x002fca00078e0202 */
[----:B------:R1:W5:Y:S01]  /*bc50*/  @P0 LDG.E R0, desc[UR6][R2.64] ;  /* 0x0000000602000981 */ /* 0x000362000c1e1900 */
[----:B------:R-:W-:Y:S01]  /*bc60*/  ISETP.NE.AND P1, PT, R7, RZ, PT ;  /* 0x000000ff0700720c */ /* 0x000fe20003f25270 */
[----:B---3--:R-:W-:-:S03]  /*bc70*/  IMAD.MOV R8, RZ, RZ, -R6 ;  /* 0x000000ffff087224 */ /* 0x008fc600078e0a06 */
[----:B------:R-:W-:Y:S01]  /*bc80*/  PLOP3.LUT P2, PT, P1, PT, PT, 0x8, 0x0 ;  /* 0x000000000000781c */ /* 0x000fe20000f4e170 */
[----:B----4-:R-:W-:-:S04]  /*bc90*/  IMAD R8, R8, UR4, R5 ;  /* 0x0000000408087c24 */ /* 0x010fc8000f8e0205 */
[----:B------:R-:W-:-:S04]  /*bca0*/  IMAD.SHL.U32 R8, R8, 0x80, RZ ;  /* 0x0000008008087824 */ /* 0x000fc800078e00ff */
[----:B------:R-:W-:-:S05]  /*bcb0*/  VOTEU.ALL UP1, P1 ;  /* 0x00000000003f7886 */ /* 0x000fca0000820000 */
[----:B------:R-:W-:-:S04]  /*bcc0*/  @!UP1 UIADD3 UR8, UP0, UR36, 0x270, URZ ;  /* 0x0000027024089890 */ /* 0x000fc8000ff1e03f */
[----:B------:R-:W-:-:S03]  /*bcd0*/  @!UP1 UIADD3.X UR9, URZ, UR37, URZ, UP0, !UPT ;  /* 0x000000253f099290 */ /* 0x000fc600087fe43f */
[----:B-1----:R-:W-:-:S09]  /*bce0*/  VOTEU.ALL UP0, P1 ;  /* 0x00000000003f7886 */ /* 0x002fd20000800000 */
.L_x_2885:
[----:B------:R-:W2:Y:S01]  /*bcf0*/  LDL R2, [R1] ;  /* 0x0000000001027983 */ /* 0x000ea20000100800 */
[----:B------:R-:W-:Y:S02]  /*bd00*/  PLOP3.LUT P0, PT, P0, P2, PT, 0xa2, 0x0 ;  /* 0x000000000000781c */ /* 0x000fe40000705472 */
[----:B------:R-:W-:Y:S01]  /*bd10*/  @P2 R2UR P0, UR7, R19 ;  /* 0x00000000130722ca */ /* 0x000fe20000000000 */
[----:B------:R-:W-:-:S07]  /*bd20*/  UMOV UR4, URZ ;  /* 0x0000003f00047c82 */ /* 0x000fce0008000000 */
[----:B------:R-:W-:Y:S02]  /*bd30*/  PLOP3.LUT P0, PT, P0, P2, PT, 0xa2, 0x0 ;  /* 0x000000000000781c */ /* 0x000fe40000705472 */
[----:B--2---:R-:W-:-:S08]  /*bd40*/  @P2 R2UR.OR P0, UR6, R2 ;  /* 0x00000000020622ca */ /* 0x004fd00000100000 */
        /* <DEDUP_REMOVED lines=8> */
.L_x_2886:
[----:B------:R-:W2:Y:S01]  /*bdd0*/  LDL R2, [R1] ;  /* 0x0000000001027983 */ /* 0x000ea20000100800 */
[----:B------:R-:W-:Y:S02]  /*bde0*/  PLOP3.LUT P0, PT, P0, P2, PT, 0xa2, 0x0 ;  /* 0x000000000000781c */ /* 0x000fe40000705472 */
[----:B------:R-:W-:-:S08]  /*bdf0*/  @P2 R2UR P0, UR7, R19 ;  /* 0x00000000130722ca */ /* 0x000fd00000000000 */
        /* <DEDUP_REMOVED lines=10> */
.L_x_2887:
        /* <DEDUP_REMOVED lines=16> */
.L_x_2941:
[----:B------:R-:W2:Y:S01]  /*bfa0*/  LDL R6, [R1+0xc] ;  /* 0x00000c0001067983 */ /* 0x000ea20000100800 */
[----:B------:R-:W-:Y:S01]  /*bfb0*/  UMOV UR4, 0xffffffff ;  /* 0xffffffff00047882 */ /* 0x000fe20000000000 */
[----:B------:R-:W-:Y:S01]  /*bfc0*/  SHF.R.S32.HI R11, RZ, 0x1f, R0 ;  /* 0x0000001fff0b7819 */ /* 0x000fe20000011400 */
[----:B--2---:R-:W-:Y:S01]  /*bfd0*/  VIADD R10, R6, 0xffffffff ;  /* 0xffffffff060a7836 */ /* 0x004fe20000000000 */
[----:B------:R-:W-:Y:S06]  /*bfe0*/  BRA.DIV UR4, `(.L_x_2889) ;  /* 0x0000002a04787947 */ /* 0x000fec000b800000 */
[----:B------:R-:W-:-:S13]  /*bff0*/  ELECT P6, URZ, PT ;  /* 0x00000000003f782f */ /* 0x000fda00038c0000 */
.L_x_2944:
[----:B------:R-:W-:Y:S05]  /*c000*/  @!P6 BRA `(.L_x_2890) ;  /* 0x000000040018e947 */ /* 0x000fea0003800000 */
[----:B------:R-:W-:Y:S01]  /*c010*/  IMAD.MOV.U32 R18, RZ, RZ, R10 ;  /* 0x000000ffff127224 */ /* 0x000fe200078e000a */
[----:B------:R-:W-:Y:S01]  /*c020*/  MOV R5, R0 ;  /* 0x0000000000057202 */ /* 0x000fe20000000f00 */
        /* <DEDUP_REMOVED lines=8> */
[----:B------:R-:W-:Y:S01]  /*c0b0*/  @P1 SHF.R.U32.HI R5, RZ, R7, R6 ;  /* 0x00000007ff051219 */ /* 0x000fe20000011606 */
[----:B------:R-:W-:-:S03]  /*c0c0*/  IMAD R6, R11, UR4, RZ ;  /* 0x000000040b067c24 */ /* 0x000fc6000f8e02ff */
[--C-:B------:R-:W-:Y:S01]  /*c0d0*/  SHF.R.S32.HI R7, RZ, 0x1f, R5.reuse ;  /* 0x0000001fff077819 */ /* 0x100fe20000011405 */
[----:B------:R-:W-:-:S04]  /*c0e0*/  IMAD.MOV R18, RZ, RZ, -R5 ;  /* 0x000000ffff127224 */ /* 0x000fc800078e0a05 */
[----:B------:R-:W-:Y:S02]  /*c0f0*/  IMAD R18, R9, R18, R10 ;  /* 0x0000001209127224 */ /* 0x000fe400078e020a */
[----:B------:R-:W-:Y:S02]  /*c100*/  IMAD R9, R0, UR5, R6 ;  /* 0x0000000500097c24 */ /* 0x000fe4000f8e0206 */
[----:B------:R-:W-:-:S04]  /*c110*/  IMAD.MOV.U32 R6, RZ, RZ, R5 ;  /* 0x000000ffff067224 */ /* 0x000fc800078e0005 */
[----:B------:R-:W-:-:S04]  /*c120*/  IMAD.WIDE.U32 R6, R0, UR4, R6 ;  /* 0x0000000400067c25 */ /* 0x000fc8000f8e0006 */
[----:B------:R-:W-:Y:S01]  /*c130*/  IMAD.IADD R5, R7, 0x1, R9 ;  /* 0x0000000107057824 */ /* 0x000fe200078e0209 */
[----:B------:R-:W-:-:S04]  /*c140*/  LEA R12, P1, R6, R2, 0x2 ;  /* 0x00000002060c7211 */ /* 0x000fc800078210ff */
[----:B------:R-:W-:-:S05]  /*c150*/  LEA.HI.X R13, R6, R3, R5, 0x2, P1 ;  /* 0x00000003060d7211 */ /* 0x000fca00008f1405 */
[----:B------:R1:W5:Y:S04]  /*c160*/  LDG.E R5, desc[UR6][R12.64] ;  /* 0x000000060c057981 */ /* 0x000368000c1e1900 */
.L_x_2891:
[----:B------:R-:W2:Y:S01]  /*c170*/  S2R R7, SR_CgaCtaId ;  /* 0x0000000000077919 */ /* 0x000ea20000008800 */
[----:B------:R-:W-:-:S04]  /*c180*/  MOV R6, 0x400 ;  /* 0x0000040000067802 */ /* 0x000fc80000000f00 */
[----:B--2---:R-:W-:Y:S02]  /*c190*/  LEA R6, R7, R6, 0x18 ;  /* 0x0000000607067211 */ /* 0x004fe400078ec0ff */
[----:B------:R-:W-:Y:S02]  /*c1a0*/  SHF.L.U32 R7, R17, 0x1f, RZ ;  /* 0x0000001f11077819 */ /* 0x000fe400000006ff */
[----:B------:R-:W-:-:S04]  /*c1b0*/  LEA R6, R16, R6, 0x3 ;  /* 0x0000000610067211 */ /* 0x000fc800078e18ff */
[----:B------:R-:W2:Y:S02]  /*c1c0*/  SYNCS.PHASECHK.TRANS64.TRYWAIT P1, [R6+URZ+0x36840], R7 ;  /* 0x03684007060075a7 */ /* 0x000ea4000802017f */
[----:B--2---:R-:W-:Y:S05]  /*c1d0*/  @!P1 BRA `(.L_x_2892) ;  /* 0x00000028001c9947 */ /* 0x004fea0003800000 */
.L_x_2945:
[----:B------:R-:W3:Y:S02]  /*c1e0*/  S2R R9, SR_TID.X ;  /* 0x0000000000097919 */ /* 0x000ee40000002100 */
[----:B---3--:R-:W-:-:S04]  /*c1f0*/  LOP3.LUT R9, R9, 0x7f, RZ, 0xc0, !PT ;  /* 0x0000007f09097812 */ /* 0x008fc800078ec0ff */
[----:B------:R-:W-:-:S13]  /*c200*/  ISETP.NE.AND P1, PT, R9, RZ, PT ;  /* 0x000000ff0900720c */ /* 0x000fda0003f25270 */
        /* <DEDUP_REMOVED lines=8> */
.L_x_2893:
[----:B------:R-:W3:Y:S01]  /*c290*/  S2R R9, SR_CgaCtaId ;  /* 0x0000000000097919 */ /* 0x000ee20000008800 */
        /* <DEDUP_REMOVED lines=10> */
[----:B------:R-:W-:-:S05]  /*c340*/  UMOV UR16, 0x40 ;  /* 0x0000004000107882 */ /* 0x000fca0000000000 */
[----:B------:R-:W-:Y:S02]  /*c350*/  UIADD3 UR9, UR9, 0x36830, URZ ;  /* 0x0003683009097890 */ /* 0x000fe4000fffe03f */
[----:B------:R-:W-:Y:S01]  /*c360*/  UIMAD UR11, UR11, 0x70, URZ ;  /* 0x000000700b0b78a4 */ /* 0x000fe2000f8e023f */
[----:B---3--:R-:W-:-:S05]  /*c370*/  LEA R7, R9, R7, 0x18 ;  /* 0x0000000709077211 */ /* 0x008fca00078ec0ff */
[----:B------:R-:W-:-:S05]  /*c380*/  IMAD R6, R16, 0xa800, R7 ;  /* 0x0000a80010067824 */ /* 0x000fca00078e0207 */
[----:B------:R-:W-:-:S13]  /*c390*/  R2UR UR8, R6 ;  /* 0x00000000060872ca */ /* 0x000fda00000e0000 */
[----:B------:R-:W-:Y:S02]  /*c3a0*/  UIADD3 UR14, UR8, 0x21400, URZ ;  /* 0x00021400080e7890 */ /* 0x000fe4000fffe03f */
[----:B------:R-:W-:Y:S02]  /*c3b0*/  UIADD3 UR15, UR8, 0x24c00, URZ ;  /* 0x00024c00080f7890 */ /* 0x000fe4000fffe03f */
[----:B------:R-:W-:-:S03]  /*c3c0*/  UIADD3 UR17, UR8, 0x28400, URZ ;  /* 0x0002840008117890 */ /* 0x000fc6000fffe03f */
[----:B------:R-:W-:Y:S01]  /*c3d0*/  UMOV UR8, UR14 ;  /* 0x0000000e00087c82 */ /* 0x000fe20008000000 */
[----:B------:R-:W-:Y:S01]  /*c3e0*/  UMOV UR14, 0x80 ;  /* 0x00000080000e7882 */ /* 0x000fe20000000000 */
[----:B------:R2:W-:Y:S02]  /*c3f0*/  UTMALDG.4D [UR8], [UR4], desc[UR6] ;  /* 0x00000608040075b4 */ /* 0x0005e40008019000 */
[----:B--2---:R-:W-:Y:S01]  /*c400*/  UMOV UR8, UR15 ;  /* 0x0000000f00087c82 */ /* 0x004fe20008000000 */
[----:B------:R-:W-:Y:S02]  /*c410*/  UMOV UR10, UR16 ;  /* 0x00000010000a7c82 */ /* 0x000fe40008000000 */
[----:B------:R2:W-:Y:S02]  /*c420*/  UTMALDG.4D [UR8], [UR4], desc[UR6] ;  /* 0x00000608040075b4 */ /* 0x0005e40008019000 */
[----:B--2---:R-:W-:Y:S01]  /*c430*/  UMOV UR8, UR17 ;  /* 0x0000001100087c82 */ /* 0x004fe20008000000 */
[----:B------:R-:W-:-:S02]  /*c440*/  UMOV UR10, UR14 ;  /* 0x0000000e000a7c82 */ /* 0x000fc40008000000 */
[----:B------:R2:W-:Y:S02]  /*c450*/  UTMALDG.4D [UR8], [UR4], desc[UR6] ;  /* 0x00000608040075b4 */ /* 0x0005e40008019000 */
[----:B--2---:R-:W-:Y:S01]  /*c460*/  NOP ;  /* 0x0000000000007918 */ /* 0x004fe20000000000 */
.L_x_2890:
[----:B------:R-:W2:Y:S04]  /*c470*/  LDL.LU R14, [R1] ;  /* 0x00000000010e7983 */ /* 0x000ea80000300800 */
[----:B-1----:R-:W3:Y:S01]  /*c480*/  LDL R13, [R1+0x18] ;  /* 0x00001800010d7983 */ /* 0x002ee20000100800 */
[----:B------:R-:W-:-:S03]  /*c490*/  MOV R9, 0x400 ;  /* 0x0000040000097802 */ /* 0x000fc60000000f00 */
[----:B------:R-:W4:Y:S01]  /*c4a0*/  LDL.LU R7, [R1+0x14] ;  /* 0x0000140001077983 */ /* 0x000f220000300800 */
[----:B------:R-:W1:Y:S01]  /*c4b0*/  S2R R12, SR_CgaCtaId ;  /* 0x00000000000c7919 */ /* 0x000e620000008800 */
[----:B------:R-:W-:Y:S05]  /*c4c0*/  WARPSYNC.ALL ;  /* 0x0000000000007948 */ /* 0x000fea0003800000 */
[----:B------:R-:W-:-:S13]  /*c4d0*/  ELECT P1, URZ, PT ;  /* 0x00000000003f782f */ /* 0x000fda0003820000 */
[----:B------:R-:W-:Y:S01]  /*c4e0*/  @P1 R2UR UR13, R19 ;  /* 0x00000000130d12ca */ /* 0x000fe200000e0000 */
[----:B------:R-:W-:Y:S01]  /*c4f0*/  UIADD3 UR4, UP0, UR36, 0x270, URZ ;  /* 0x0000027024047890 */ /* 0x000fe2000ff1e03f */
[----:B------:R-:W-:-:S03]  /*c500*/  @P1 R2UR UR11, R8 ;  /* 0x00000000080b12ca */ /* 0x000fc600000e0000 */
[----:B------:R-:W-:Y:S01]  /*c510*/  UIADD3.X UR5, URZ, UR37, URZ, UP0, !UPT ;  /* 0x000000253f057290 */ /* 0x000fe200087fe43f */
[----:B-1----:R-:W-:-:S04]  /*c520*/  LEA R9, R12, R9, 0x18 ;  /* 0x000000090c097211 */ /* 0x002fc800078ec0ff */
[----:B------:R-:W-:Y:S01]  /*c530*/  R2UR UR24, R9 ;  /* 0x00000000091872ca */ /* 0x000fe200000e0000 */
[----:B------:R-:W-:Y:S01]  /*c540*/  @P1 IMAD.MOV.U32 R6, RZ, RZ, 0xc000 ;  /* 0x0000c000ff061424 */ /* 0x000fe200078e00ff */
[----:B------:R-:W-:Y:S01]  /*c550*/  BAR.SYNC.DEFER_BLOCKING 0x8, 0x120 ;  /* 0x0204800000007b1d */ /* 0x000fe20000010000 */
[----:B------:R-:W-:-:S10]  /*c560*/  @P1 R2UR UR21, R19 ;  /* 0x00000000131512ca */ /* 0x000fd400000e0000 */
[----:B------:R-:W-:Y:S02]  /*c570*/  UIADD3 UR8, UR24, 0x15400, URZ ;  /* 0x0001540018087890 */ /* 0x000fe4000fffe03f */
[----:B------:R-:W-:Y:S01]  /*c580*/  UIADD3 UR9, UR24, 0x36800, URZ ;  /* 0x0003680018097890 */ /* 0x000fe2000fffe03f */
[----:B------:R-:W-:Y:S01]  /*c590*/  UMOV UR6, 0x0 ;  /* 0x0000000000067882 */ /* 0x000fe20000000000 */
[----:B------:R-:W-:Y:S01]  /*c5a0*/  UMOV UR7, 0x12f00000 ;  /* 0x12f0000000077882 */ /* 0x000fe20000000000 */
[----:B------:R-:W-:Y:S01]  /*c5b0*/  UMOV UR10, URZ ;  /* 0x0000003f000a7c82 */ /* 0x000fe20008000000 */
[----:B------:R-:W-:Y:S01]  /*c5c0*/  @P1 R2UR UR19, R8 ;  /* 0x00000000081312ca */ /* 0x000fe200000e0000 */
[----:B------:R-:W-:Y:S01]  /*c5d0*/  UIADD3 UR16, UR24, 0x19400, URZ ;  /* 0x0001940018107890 */ /* 0x000fe2000fffe03f */
[----:B------:R3:W-:Y:S01]  /*c5e0*/  @P1 SYNCS.ARRIVE.TRANS64 RZ, [R9+URZ+0x36800], R6 ;  /* 0x0368000609ff19a7 */ /* 0x0007e2000800003f */
[----:B------:R-:W-:Y:S01]  /*c5f0*/  UMOV UR14, 0x0 ;  /* 0x00000000000e7882 */ /* 0x000fe20000000000 */
[----:B------:R-:W-:Y:S01]  /*c600*/  UMOV UR15, 0x12f00000 ;  /* 0x12f00000000f7882 */ /* 0x000fe20000000000 */
[----:B------:R-:W-:Y:S01]  /*c610*/  UMOV UR18, 0x40 ;  /* 0x0000004000127882 */ /* 0x000fe20000000000 */
[----:B------:R-:W-:Y:S01]  /*c620*/  UMOV UR17, UR9 ;  /* 0x0000000900117c82 */ /* 0x000fe20008000000 */
[----:B------:R-:W-:Y:S01]  /*c630*/  UMOV UR22, 0x0 ;  /* 0x0000000000167882 */ /* 0x000fe20000000000 */
[----:B------:R-:W-:Y:S01]  /*c640*/  UMOV UR23, 0x12f00000 ;  /* 0x12f0000000177882 */ /* 0x000fe20000000000 */
[----:B------:R-:W-:Y:S01]  /*c650*/  BSSY B0, `(.L_x_2894) ;  /* 0x0000010000007945 */ /* 0x000fe20003800000 */
[----:B--2---:R-:W-:-:S02]  /*c660*/  @P1 R2UR UR12, R14 ;  /* 0x000000000e0c12ca */ /* 0x004fc400000e0000 */
[----:B------:R-:W-:Y:S02]  /*c670*/  @P1 R2UR UR20, R14 ;  /* 0x000000000e1412ca */ /* 0x000fe400000e0000 */
[----:B---3--:R-:W-:-:S09]  /*c680*/  LOP3.LUT R6, R13, 0x1, RZ, 0xc, !PT ;  /* 0x000000010d067812 */ /* 0x008fd200078e0cff */
[----:B------:R1:W-:Y:S01]  /*c690*/  UTMALDG.4D [UR8], [UR4], desc[UR6] ;  /* 0x00000608040075b4 */ /* 0x0003e20008019000 */
[----:B------:R-:W-:Y:S01]  /*c6a0*/  SHF.L.U32 R6, R6, 0x1f, RZ ;  /* 0x0000001f06067819 */ /* 0x000fe200000006ff */
[----:B------:R2:W-:Y:S01]  /*c6b0*/  UTMALDG.4D [UR16], [UR4], desc[UR14] ;  /* 0x00000e10040075b4 */ /* 0x0005e20008019000 */
[----:B-1----:R-:W-:Y:S02]  /*c6c0*/  @P1 R2UR UR13, R19 ;  /* 0x00000000130d12ca */ /* 0x002fe400000e0000 */
[----:B------:R-:W-:Y:S02]  /*c6d0*/  @P1 R2UR UR12, R14 ;  /* 0x000000000e0c12ca */ /* 0x000fe400000e0000 */
[----:B------:R-:W-:Y:S01]  /*c6e0*/  @P1 R2UR UR11, R8 ;  /* 0x00000000080b12ca */ /* 0x000fe200000e0000 */
[----:B------:R-:W-:Y:S01]  /*c6f0*/  UIADD3 UR8, UR24, 0x1d400, URZ ;  /* 0x0001d40018087890 */ /* 0x000fe2000fffe03f */
[----:B------:R-:W-:-:S11]  /*c700*/  UMOV UR10, 0x80 ;  /* 0x00000080000a7882 */ /* 0x000fd60000000000 */
[----:B------:R2:W-:Y:S01]  /*c710*/  UTMALDG.4D [UR8], [UR4], desc[UR22] ;  /* 0x00001608040075b4 */ /* 0x0005e20008019000 */
[----:B------:R-:W1:Y:S01]  /*c720*/  SYNCS.PHASECHK.TRANS64.TRYWAIT P1, [R9+URZ+0x36820], R6 ;  /* 0x03682006090075a7 */ /* 0x000e62000802017f */
[----:B----4-:R-:W-:Y:S01]  /*c730*/  ISETP.GE.AND P2, PT, R7, 0x71, PT ;  /* 0x000000710700780c */ /* 0x010fe20003f46270 */
[----:B-12---:R-:W-:-:S12]  /*c740*/  @!P1 BRA `(.L_x_2895) ;  /* 0x0000002000d49947 */ /* 0x006fd80003800000 */
.L_x_2946:
[----:B------:R-:W-:Y:S05]  /*c750*/  BSYNC B0 ;  /* 0x0000000000007941 */ /* 0x000fea0003800000 */
.L_x_2894:
[----:B------:R-:W-:Y:S05]  /*c760*/  @!P2 BRA `(.L_x_2896) ;  /* 0x000000180008a947 */ /* 0x000fea0003800000 */
[----:B------:R-:W2:Y:S01]  /*c770*/  LDL R8, [R1+0xc] ;  /* 0x00000c0001087983 */ /* 0x000ea20000100800 */
[----:B-1----:R-:W-:Y:S02]  /*c780*/  IMAD.MOV.U32 R7, RZ, RZ, 0x1 ;  /* 0x00000001ff077424 */ /* 0x002fe400078e00ff */
[----:B--2---:R-:W-:-:S05]  /*c790*/  IMAD.MOV R12, RZ, RZ, -R8 ;  /* 0x000000ffff0c7224 */ /* 0x004fca00078e0a08 */
[----:B------:R-:W-:-:S04]  /*c7a0*/  VIADDMNMX R12, R12, R7, 0xffffffff, !PT ;  /* 0xffffffff0c0c7446 */ /* 0x000fc80007800107 */
[----:B------:R-:W-:-:S04]  /*c7b0*/  IADD3 R6, R8, R12, RZ ;  /* 0x0000000c08067210 */ /* 0x000fc80007ffe0ff */
        /* <DEDUP_REMOVED lines=31> */
.L_x_2900:
[----:B-1----:R-:W1:Y:S01]  /*c9b0*/  S2R R3, SR_CgaCtaId ;  /* 0x0000000000037919 */ /* 0x002e620000008800 */
[----:B------:R-:W-:-:S04]  /*c9c0*/  MOV R2, 0x400 ;  /* 0x0000040000027802 */ /* 0x000fc80000000f00 */
[----:B-1----:R-:W-:Y:S02]  /*c9d0*/  LEA R2, R3, R2, 0x18 ;  /* 0x0000000203027211 */ /* 0x002fe400078ec0ff */
[----:B------:R-:W-:-:S03]  /*c9e0*/  SHF.L.U32 R3, R13, 0x1f, RZ ;  /* 0x0000001f0d037819 */ /* 0x000fc600000006ff */
[----:B------:R-:W-:-:S04]  /*c9f0*/  IMAD R2, R7, 0x8, R2 ;  /* 0x0000000807027824 */ /* 0x000fc800078e0202 */
[----:B------:R-:W1:Y:S02]  /*ca00*/  SYNCS.PHASECHK.TRANS64.TRYWAIT P1, [R2+URZ+0x36840], R3 ;  /* 0x03684003020075a7 */ /* 0x000e64000802017f */
[----:B-1----:R-:W-:Y:S05]  /*ca10*/  @!P1 BRA `(.L_x_2901) ;  /* 0x0000002000409947 */ /* 0x002fea0003800000 */
.L_x_2947:
        /* <DEDUP_REMOVED lines=11> */
.L_x_2902:
        /* <DEDUP_REMOVED lines=13> */
[----:B-1----:R-:W-:-:S03]  /*cba0*/  SHF.L.U32 R3, R17, 0x1f, RZ ;  /* 0x0000001f11037819 */ /* 0x002fc600000006ff */
[----:B------:R-:W-:Y:S02]  /*cbb0*/  UIADD3 UR9, UR9, 0x36830, URZ ;  /* 0x0003683009097890 */ /* 0x000fe4000fffe03f */
[----:B------:R-:W-:Y:S01]  /*cbc0*/  UIMAD UR11, UR11, 0x70, URZ ;  /* 0x000000700b0b78a4 */ /* 0x000fe2000f8e023f */
[----:B--2---:R-:W-:-:S05]  /*cbd0*/  LEA R9, R14, R9, 0x18 ;  /* 0x000000090e097211 */ /* 0x004fca00078ec0ff */
[----:B------:R-:W-:-:S05]  /*cbe0*/  IMAD R2, R7, 0xa800, R9 ;  /* 0x0000a80007027824 */ /* 0x000fca00078e0209 */
[----:B------:R-:W-:Y:S01]  /*cbf0*/  R2UR UR14, R2 ;  /* 0x00000000020e72ca */ /* 0x000fe200000e0000 */
[----:B------:R-:W-:-:S05]  /*cc00*/  VIADD R2, R9, 0x36800 ;  /* 0x0003680009027836 */ /* 0x000fca0000000000 */
[----:B------:R-:W-:-:S07]  /*cc10*/  LEA R2, R16, R2, 0x3 ;  /* 0x0000000210027211 */ /* 0x000fce00078e18ff */
[----:B------:R-:W-:Y:S02]  /*cc20*/  UIADD3 UR8, UR14, 0x21400, URZ ;  /* 0x000214000e087890 */ /* 0x000fe4000fffe03f */
[----:B------:R-:W-:Y:S02]  /*cc30*/  UIADD3 UR15, UR14, 0x24c00, URZ ;  /* 0x00024c000e0f7890 */ /* 0x000fe4000fffe03f */
[----:B------:R-:W-:-:S05]  /*cc40*/  UIADD3 UR14, UR14, 0x28400, URZ ;  /* 0x000284000e0e7890 */ /* 0x000fca000fffe03f */
[----:B------:R1:W-:Y:S02]  /*cc50*/  UTMALDG.4D [UR8], [UR4], desc[UR6] ;  /* 0x00000608040075b4 */ /* 0x0003e40008019000 */
[----:B-1----:R-:W-:Y:S01]  /*cc60*/  UMOV UR8, UR15 ;  /* 0x0000000f00087c82 */ /* 0x002fe20008000000 */
[----:B------:R-:W-:Y:S02]  /*cc70*/  UMOV UR10, UR16 ;  /* 0x00000010000a7c82 */ /* 0x000fe40008000000 */
[----:B------:R1:W-:Y:S02]  /*cc80*/  UTMALDG.4D [UR8], [UR4], desc[UR6] ;  /* 0x00000608040075b4 */ /* 0x0003e40008019000 */
[----:B-1----:R-:W-:Y:S01]  /*cc90*/  UMOV UR8, UR14 ;  /* 0x0000000e00087c82 */ /* 0x002fe20008000000 */
[----:B------:R-:W-:Y:S02]  /*cca0*/  UMOV UR10, UR17 ;  /* 0x00000011000a7c82 */ /* 0x000fe40008000000 */
[----:B------:R1:W-:Y:S01]  /*ccb0*/  UTMALDG.4D [UR8], [UR4], desc[UR6] ;  /* 0x00000608040075b4 */ /* 0x0003e20008019000 */
[----:B------:R-:W2:Y:S02]  /*ccc0*/  SYNCS.PHASECHK.TRANS64.TRYWAIT P1, [R2+URZ+0x60], R3 ;  /* 0x00006003020075a7 */ /* 0x000ea4000802017f */
[----:B-12---:R-:W-:Y:S05]  /*ccd0*/  @!P1 BRA `(.L_x_2903) ;  /* 0x0000001c00a49947 */ /* 0x006fea0003800000 */
.L_x_2948:
[----:B------:R-:W-:Y:S05]  /*cce0*/  @P2 BRA `(.L_x_2904) ;  /* 0x00000000002c2947 */ /* 0x000fea0003800000 */
[----:B------:R-:W2:Y:S01]  /*ccf0*/  S2R R9, SR_TID.X ;  /* 0x0000000000097919 */ /* 0x000ea20000002100 */
[----:B------:R-:W-:Y:S01]  /*cd00*/  MOV R14, 0x400 ;  /* 0x00000400000e7802 */ /* 0x000fe20000000f00 */
[----:B-1----:R-:W-:Y:S01]  /*cd10*/  IMAD.MOV.U32 R3, RZ, RZ, 0xa800 ;  /* 0x0000a800ff037424 */ /* 0x002fe200078e00ff */
[----:B------:R-:W1:Y:S01]  /*cd20*/  S2R R15, SR_CgaCtaId ;  /* 0x00000000000f7919 */ /* 0x000e620000008800 */
[----:B--2---:R-:W-:-:S04]  /*cd30*/  LOP3.LUT R9, R9, 0x1f, RZ, 0xc0, !PT ;  /* 0x0000001f09097812 */ /* 0x004fc800078ec0ff */
[----:B------:R-:W-:Y:S02]  /*cd40*/  ISETP.NE.AND P1, PT, R9, RZ, PT ;  /* 0x000000ff0900720c */ /* 0x000fe40003f25270 */
[----:B-1----:R-:W-:-:S05]  /*cd50*/  LEA R14, R15, R14, 0x18 ;  /* 0x0000000e0f0e7211 */ /* 0x002fca00078ec0ff */
[----:B------:R-:W-:-:S04]  /*cd60*/  IMAD R2, R16, 0x8, R14 ;  /* 0x0000000810027824 */ /* 0x000fc800078e020e */
[----:B------:R2:W-:Y:S02]  /*cd70*/  SYNCS.ARRIVE.TRANS64 RZ, [R2+URZ+0x36850], R3 ;  /* 0x0368500302ff79a7 */ /* 0x0005e4000800003f */
[----:B------:R-:W-:Y:S05]  /*cd80*/  @!P1 BRA `(.L_x_2904) ;  /* 0x0000000000049947 */ /* 0x000fea0003800000 */
[----:B------:R-:W-:Y:S01]  /*cd90*/  BPT.TRAP 0x1 ;  /* 0x000000040000795c */ /* 0x000fe20000300000 */
.L_x_2904:
[----:B------:R-:W3:Y:S01]  /*cda0*/  S2R R9, SR_CgaCtaId ;  /* 0x0000000000097919 */ /* 0x000ee20000008800 */
[----:B-12---:R-:W-:Y:S01]  /*cdb0*/  MOV R3, 0x400 ;  /* 0x0000040000037802 */ /* 0x006fe20000000f00 */
        /* <DEDUP_REMOVED lines=9> */
[----:B------:R-:W-:Y:S01]  /*ce50*/  IMAD.MOV.U32 R5, RZ, RZ, R8 ;  /* 0x000000ffff057224 */ /* 0x000fe200078e0008 */
[----:B------:R-:W-:-:S04]  /*ce60*/  MOV R18, R6 ;  /* 0x0000000600127202 */ /* 0x000fc80000000f00 */
[----:B------:R-:W-:Y:S01]  /*ce70*/  UIMAD UR11, UR11, 0x70, URZ ;  /* 0x000000700b0b78a4 */ /* 0x000fe2000f8e023f */
[----:B---3--:R-:W-:-:S05]  /*ce80*/  LEA R3, R9, R3, 0x18 ;  /* 0x0000000309037211 */ /* 0x008fca00078ec0ff */
[----:B------:R-:W-:-:S05]  /*ce90*/  IMAD R2, R16, 0x8, R3 ;  /* 0x0000000810027824 */ /* 0x000fca00078e0203 */
[----:B------:R-:W-:Y:S01]  /*cea0*/  R2UR UR9, R2 ;  /* 0x00000000020972ca */ /* 0x000fe200000e0000 */
[----:B------:R-:W-:-:S05]  /*ceb0*/  IMAD R2, R16, 0xa800, R3 ;  /* 0x0000a80010027824 */ /* 0x000fca00078e0203 */
[----:B------:R-:W-:-:S07]  /*cec0*/  R2UR UR15, R2 ;  /* 0x00000000020f72ca */ /* 0x000fce00000e0000 */
[----:B------:R-:W-:-:S06]  /*ced0*/  UIADD3 UR9, UR9, 0x36850, URZ ;  /* 0x0003685009097890 */ /* 0x000fcc000fffe03f */
[----:B------:R-:W-:Y:S02]  /*cee0*/  UIADD3 UR8, UR15, 0x400, URZ ;  /* 0x000004000f087890 */ /* 0x000fe4000fffe03f */
[----:B------:R-:W-:Y:S02]  /*cef0*/  UIADD3 UR14, UR15, 0x3c00, URZ ;  /* 0x00003c000f0e7890 */ /* 0x000fe4000fffe03f */
[----:B------:R-:W-:-:S05]  /*cf00*/  UIADD3 UR15, UR15, 0x7400, URZ ;  /* 0x000074000f0f7890 */ /* 0x000fca000fffe03f */
        /* <DEDUP_REMOVED lines=8> */
[----:B-1----:R-:W-:Y:S01]  /*cf90*/  NOP ;  /* 0x0000000000007918 */ /* 0x002fe20000000000 */
.L_x_2899:
[----:B------:R-:W-:Y:S05]  /*cfa0*/  BSYNC B0 ;  /* 0x0000000000007941 */ /* 0x000fea0003800000 */
.L_x_2898:
[----:B------:R-:W2:Y:S01]  /*cfb0*/  LDL.LU R2, [R1+0xc] ;  /* 0x00000c0001027983 */ /* 0x000ea20000300800 */
[----:B------:R-:W-:Y:S02]  /*cfc0*/  IMAD.MOV.U32 R16, RZ, RZ, R7 ;  /* 0x000000ffff107224 */ /* 0x000fe400078e0007 */
[----:B------:R-:W-:Y:S02]  /*cfd0*/  IMAD.MOV.U32 R17, RZ, RZ, R13 ;  /* 0x000000ffff117224 */ /* 0x000fe400078e000d */
[----:B--2---:R-:W-:-:S07]  /*cfe0*/  VIADD R6, R2, 0xfffffffd ;  /* 0xfffffffd02067836 */ /* 0x004fce0000000000 */
.L_x_2897:
[----:B------:R-:W-:Y:S01]  /*cff0*/  IMAD.MOV R3, RZ, RZ, -R12 ;  /* 0x000000ffff037224 */ /* 0x000fe200078e0a0c */
[----:B------:R-:W-:Y:S04]  /*d000*/  BSSY B0, `(.L_x_2896) ;  /* 0x00000f8000007945 */ /* 0x000fe80003800000 */
[----:B------:R-:W-:-:S13]  /*d010*/  ISETP.NE.AND P1, PT, R10, R3, PT ;  /* 0x000000030a00720c */ /* 0x000fda0003f25270 */
[----:B------:R-:W-:Y:S05]  /*d020*/  @!P1 BRA `(.L_x_2905) ;  /* 0x0000000c00d49947 */ /* 0x000fea0003800000 */
[----:B------:R-:W-:-:S07]  /*d030*/  MOV R8, R5 ;  /* 0x0000000500087202 */ /* 0x000fce0000000f00 */
.L_x_2920:
        /* <DEDUP_REMOVED lines=22> */
[----:B------:R-:W1:Y:S01]  /*d1a0*/  LDC.64 R8, c[0x0][0x3f8] ;  /* 0x0000fe00ff087b82 */ /* 0x000e620000000a00 */
[----:B------:R-:W-:-:S05]  /*d1b0*/  IMAD.WIDE.U32 R2, R0, UR4, R2 ;  /* 0x0000000400027c25 */ /* 0x000fca000f8e0002 */
[----:B------:R-:W-:Y:S02]  /*d1c0*/  IADD3 R13, R13, R3, RZ ;  /* 0x000000030d0d7210 */ /* 0x000fe40007ffe0ff */
[----:B-1----:R-:W-:-:S04]  /*d1d0*/  LEA R8, P1, R2, R8, 0x2 ;  /* 0x0000000802087211 */ /* 0x002fc800078210ff */
[----:B------:R-:W-:-:S05]  /*d1e0*/  LEA.HI.X R9, R2, R9, R13, 0x2, P1 ;  /* 0x0000000902097211 */ /* 0x000fca00008f140d */
[----:B------:R1:W5:Y:S04]  /*d1f0*/  LDG.E R8, desc[UR6][R8.64] ;  /* 0x0000000608087981 */ /* 0x000368000c1e1900 */
.L_x_2908:
[----:B------:R-:W2:Y:S01]  /*d200*/  S2R R3, SR_CgaCtaId ;  /* 0x0000000000037919 */ /* 0x000ea20000008800 */
[----:B------:R-:W-:-:S04]  /*d210*/  MOV R2, 0x400 ;  /* 0x0000040000027802 */ /* 0x000fc80000000f00 */
[----:B--2---:R-:W-:Y:S02]  /*d220*/  LEA R2, R3, R2, 0x18 ;  /* 0x0000000203027211 */ /* 0x004fe400078ec0ff */
[----:B------:R-:W-:-:S03]  /*d230*/  SHF.L.U32 R3, R10, 0x1f, RZ ;  /* 0x0000001f0a037819 */ /* 0x000fc600000006ff */
[----:B------:R-:W-:-:S04]  /*d240*/  IMAD R2, R7, 0x8, R2 ;  /* 0x0000000807027824 */ /* 0x000fc800078e0202 */
[----:B------:R-:W2:Y:S02]  /*d250*/  SYNCS.PHASECHK.TRANS64.TRYWAIT P1, [R2+URZ+0x36840], R3 ;  /* 0x03684003020075a7 */ /* 0x000ea4000802017f */
[----:B--2---:R-:W-:Y:S05]  /*d260*/  @!P1 BRA `(.L_x_2909) ;  /* 0x0000001800549947 */ /* 0x004fea0003800000 */
.L_x_2949:
        /* <DEDUP_REMOVED lines=11> */
.L_x_2910:
        /* <DEDUP_REMOVED lines=13> */
[----:B------:R-:W-:-:S03]  /*d3f0*/  SHF.L.U32 R17, R17, 0x1f, RZ ;  /* 0x0000001f11117819 */ /* 0x000fc600000006ff */
        /* <DEDUP_REMOVED lines=19> */
.L_x_2950:
        /* <DEDUP_REMOVED lines=8> */
.L_x_2912:
        /* <DEDUP_REMOVED lines=13> */
[----:B------:R-:W-:Y:S02]  /*d680*/  IMAD.MOV.U32 R5, RZ, RZ, R8 ;  /* 0x000000ffff057224 */ /* 0x000fe400078e0008 */
[----:B------:R-:W-:Y:S02]  /*d690*/  UIMAD UR11, UR11, 0x70, URZ ;  /* 0x000000700b0b78a4 */ /* 0x000fe4000f8e023f */
[----:B------:R-:W-:Y:S01]  /*d6a0*/  UIADD3 UR9, UR9, 0x50, URZ ;  /* 0x0000005009097890 */ /* 0x000fe2000fffe03f */
[----:B--2---:R-:W-:-:S05]  /*d6b0*/  LEA R3, R9, R3, 0x18 ;  /* 0x0000000309037211 */ /* 0x004fca00078ec0ff */
        /* <DEDUP_REMOVED lines=15> */
.L_x_2907:
[----:B------:R-:W-:Y:S05]  /*d7b0*/  BSYNC B1 ;  /* 0x0000000000017941 */ /* 0x000fea0003800000 */
.L_x_2906:
        /* <DEDUP_REMOVED lines=28> */
.L_x_2915:
[----:B------:R-:W2:Y:S01]  /*d980*/  S2R R3, SR_CgaCtaId ;  /* 0x0000000000037919 */ /* 0x000ea20000008800 */
[----:B------:R-:W-:-:S04]  /*d990*/  MOV R2, 0x400 ;  /* 0x0000040000027802 */ /* 0x000fc80000000f00 */
[----:B--2---:R-:W-:Y:S02]  /*d9a0*/  LEA R2, R3, R2, 0x18 ;  /* 0x0000000203027211 */ /* 0x004fe400078ec0ff */
[----:B------:R-:W-:-:S03]  /*d9b0*/  SHF.L.U32 R3, R17, 0x1f, RZ ;  /* 0x0000001f11037819 */ /* 0x000fc600000006ff */
[----:B------:R-:W-:-:S04]  /*d9c0*/  IMAD R2, R16, 0x8, R2 ;  /* 0x0000000810027824 */ /* 0x000fc800078e0202 */
[----:B------:R-:W2:Y:S02]  /*d9d0*/  SYNCS.PHASECHK.TRANS64.TRYWAIT P1, [R2+URZ+0x36840], R3 ;  /* 0x03684003020075a7 */ /* 0x000ea4000802017f */
[----:B--2---:R-:W-:Y:S05]  /*d9e0*/  @!P1 BRA `(.L_x_2916) ;  /* 0x00000010009c9947 */ /* 0x004fea0003800000 */
.L_x_2951:
        /* <DEDUP_REMOVED lines=11> */
.L_x_2917:
        /* <DEDUP_REMOVED lines=11> */
[----:B------:R-:W-:-:S05]  /*db50*/  UMOV UR18, 0x80 ;  /* 0x0000008000127882 */ /* 0x000fca0000000000 */
        /* <DEDUP_REMOVED lines=12> */
[----:B------:R-:W-:-:S03]  /*dc20*/  UIADD3 UR16, UR8, 0x28400, URZ ;  /* 0x0002840008107890 */ /* 0x000fc6000fffe03f */
        /* <DEDUP_REMOVED lines=10> */
.L_x_2952:
        /* <DEDUP_REMOVED lines=8> */
.L_x_2919:
[----:B------:R-:W2:Y:S01]  /*dd50*/  S2R R9, SR_CgaCtaId ;  /* 0x0000000000097919 */ /* 0x000ea20000008800 */
[----:B-1----:R-:W-:Y:S01]  /*dd60*/  MOV R3, 0x400 ;  /* 0x0000040000037802 */ /* 0x002fe20000000f00 */
        /* <DEDUP_REMOVED lines=10> */
[----:B------:R-:W-:Y:S01]  /*de10*/  IMAD.MOV.U32 R18, RZ, RZ, R12 ;  /* 0x000000ffff127224 */ /* 0x000fe200078e000c */
[----:B------:R-:W-:-:S03]  /*de20*/  MOV R5, R8 ;  /* 0x0000000800057202 */ /* 0x000fc60000000f00 */
[----:B------:R-:W-:Y:S02]  /*de30*/  UIMAD UR11, UR11, 0x70, URZ ;  /* 0x000000700b0b78a4 */ /* 0x000fe4000f8e023f */
[----:B------:R-:W-:Y:S01]  /*de40*/  UIADD3 UR9, UR9, 0x50, URZ ;  /* 0x0000005009097890 */ /* 0x000fe2000fffe03f */
[----:B--2---:R-:W-:-:S05]  /*de50*/  LEA R3, R9, R3, 0x18 ;  /* 0x0000000309037211 */ /* 0x004fca00078ec0ff */
[----:B------:R-:W-:-:S05]  /*de60*/  IMAD R7, R7, 0xa800, R3 ;  /* 0x0000a80007077824 */ /* 0x000fca00078e0203 */
[----:B------:R-:W-:-:S13]  /*de70*/  R2UR UR15, R7 ;  /* 0x00000000070f72ca */ /* 0x000fda00000e0000 */
        /* <DEDUP_REMOVED lines=12> */
.L_x_2914:
[----:B------:R-:W-:Y:S05]  /*df40*/  BSYNC B1 ;  /* 0x0000000000017941 */ /* 0x000fea0003800000 */
.L_x_2913:
[C---:B------:R-:W-:Y:S01]  /*df50*/  ISETP.GT.AND P1, PT, R6.reuse, 0x1, PT ;  /* 0x000000010600780c */ /* 0x040fe20003f24270 */
[----:B------:R-:W-:-:S12]  /*df60*/  VIADD R6, R6, 0xfffffffe ;  /* 0xfffffffe06067836 */ /* 0x000fd80000000000 */
[----:B------:R-:W-:Y:S05]  /*df70*/  @P1 BRA `(.L_x_2920) ;  /* 0xfffffff000301947 */ /* 0x000fea000383ffff */
.L_x_2905:
[----:B------:R-:W-:Y:S05]  /*df80*/  BSYNC B0 ;  /* 0x0000000000007941 */ /* 0x000fea0003800000 */
.L_x_2896:
[----:B------:R-:W-:Y:S04]  /*df90*/  BSSY B0, `(.L_x_2921) ;  /* 0x0000032000007945 */ /* 0x000fe80003800000 */
[----:B------:R-:W-:Y:S05]  /*dfa0*/  @!P6 BRA `(.L_x_2922) ;  /* 0x0000000000c0e947 */ /* 0x000fea0003800000 */
[----:B------:R-:W2:Y:S01]  /*dfb0*/  S2R R3, SR_CgaCtaId ;  /* 0x0000000000037919 */ /* 0x000ea20000008800 */
[----:B------:R-:W-:Y:S01]  /*dfc0*/  MOV R0, 0x400 ;  /* 0x0000040000007802 */ /* 0x000fe20000000f00 */
[----:B------:R-:W3:Y:S03]  /*dfd0*/  S2R R2, SR_TID.X ;  /* 0x0000000000027919 */ /* 0x000ee60000002100 */
[----:B--2---:R-:W-:Y:S02]  /*dfe0*/  LEA R0, R3, R0, 0x18 ;  /* 0x0000000003007211 */ /* 0x004fe400078ec0ff */
[----:B---3--:R-:W-:-:S03]  /*dff0*/  LOP3.LUT R2, R2, 0x7f, RZ, 0xc0, !PT ;  /* 0x0000007f02027812 */ /* 0x008fc600078ec0ff */
[----:B------:R-:W-:Y:S01]  /*e000*/  IMAD R3, R16, 0x8, R0 ;  /* 0x0000000810037824 */ /* 0x000fe200078e0200 */
[----:B------:R-:W-:Y:S02]  /*e010*/  SHF.L.U32 R0, R17, 0x1f, RZ ;  /* 0x0000001f11007819 */ /* 0x000fe400000006ff */
[----:B------:R-:W-:Y:S02]  /*e020*/  ISETP.NE.AND P1, PT, R2, RZ, PT ;  /* 0x000000ff0200720c */ /* 0x000fe40003f25270 */
[----:B------:R-:W2:Y:S02]  /*e030*/  SYNCS.PHASECHK.TRANS64.TRYWAIT P0, [R3+URZ+0x36860], R0 ;  /* 0x03686000030075a7 */ /* 0x000ea4000800017f */
[----:B--2---:R-:W-:Y:S09]  /*e040*/  @!P0 BRA `(.L_x_2923) ;  /* 0x0000000c002c8947 */ /* 0x004ff20003800000 */
.L_x_2953:
        /* <DEDUP_REMOVED lines=8> */
.L_x_2924:
        /* <DEDUP_REMOVED lines=30> */
.L_x_2922:
[----:B------:R-:W-:Y:S05]  /*e2b0*/  BSYNC B0 ;  /* 0x0000000000007941 */ /* 0x000fea0003800000 */
.L_x_2921:
        /* <DEDUP_REMOVED lines=15> */
.L_x_2881:
[----:B------:R-:W2:Y:S01]  /*e3b0*/  S2R R3, SR_CgaCtaId ;  /* 0x0000000000037919 */ /* 0x000ea20000008800 */
[----:B------:R-:W-:Y:S01]  /*e3c0*/  MOV R0, 0x400 ;  /* 0x0000040000007802 */ /* 0x000fe20000000f00 */
[----:B------:R-:W-:Y:S03]  /*e3d0*/  BSSY B0, `(.L_x_2926) ;  /* 0x0000005000007945 */ /* 0x000fe60003800000 */
[----:B--2---:R-:W-:Y:S02]  /*e3e0*/  LEA R0, R3, R0, 0x18 ;  /* 0x0000000003007211 */ /* 0x004fe400078ec0ff */
[----:B------:R-:W-:-:S04]  /*e3f0*/  SHF.L.U32 R3, R2, 0x1f, RZ ;  /* 0x0000001f02037819 */ /* 0x000fc800000006ff */
[----:B------:R-:W2:Y:S02]  /*e400*/  SYNCS.PHASECHK.TRANS64.TRYWAIT P0, [R0+URZ+0x36820], R3 ;  /* 0x03682003000075a7 */ /* 0x000ea4000800017f */
[----:B--2---:R-:W-:Y:S05]  /*e410*/  @!P0 BRA `(.L_x_2927) ;  /* 0x00000008004c8947 */ /* 0x004fea0003800000 */
.L_x_2954:
[----:B------:R-:W-:Y:S05]  /*e420*/  BSYNC B0 ;  /* 0x0000000000007941 */ /* 0x000fea0003800000 */
.L_x_2926:
[----:B------:R-:W-:-:S03]  /*e430*/  UMOV UR4, 0xffffffff ;  /* 0xffffffff00047882 */ /* 0x000fc60000000000 */
[----:B------:R-:W-:Y:S05]  /*e440*/  BRA.DIV UR4, `(.L_x_2928) ;  /* 0x0000000a04547947 */ /* 0x000fea000b800000 */
[----:B------:R-:W3:Y:S02]  /*e450*/  S2R R2, SR_TID.X ;  /* 0x0000000000027919 */ /* 0x000ee40000002100 */
[----:B---3--:R-:W-:-:S04]  /*e460*/  SHF.R.U32.HI R2, RZ, 0x5, R2 ;  /* 0x00000005ff027819 */ /* 0x008fc80000011602 */
[----:B------:R-:W-:-:S05]  /*e470*/  LOP3.LUT R2, R2, 0x3, RZ, 0xc0, !PT ;  /* 0x0000000302027812 */ /* 0x000fca00078ec0ff */
[----:B------:R3:W4:Y:S02]  /*e480*/  SHFL.IDX PT, R14, R2, RZ, 0x1f ;  /* 0x00001fff020e7589 */ /* 0x00072400000e0000 */
.L_x_2957:
[----:B----4-:R-:W-:Y:S01]  /*e490*/  ISETP.NE.AND P0, PT, R14, RZ, PT ;  /* 0x000000ff0e00720c */ /* 0x010fe20003f05270 */
[----:B------:R-:W-:-:S12]  /*e4a0*/  BSSY B0, `(.L_x_2929) ;  /* 0x0000026000007945 */ /* 0x000fd80003800000 */
[----:B------:R-:W-:Y:S05]  /*e4b0*/  @P0 BRA `(.L_x_2930) ;  /* 0x0000000000900947 */ /* 0x000fea0003800000 */
[----:B------:R-:W-:-:S03]  /*e4c0*/  UMOV UR4, 0xffffffff ;  /* 0xffffffff00047882 */ /* 0x000fc60000000000 */
[----:B------:R-:W-:Y:S05]  /*e4d0*/  BRA.DIV UR4, `(.L_x_2931) ;  /* 0x0000000a04647947 */ /* 0x000fea000b800000 */
[----:B------:R-:W-:-:S13]  /*e4e0*/  ELECT P6, URZ, PT ;  /* 0x00000000003f782f */ /* 0x000fda00038c0000 */
.L_x_2960:
[----:B------:R-:W-:Y:S05]  /*e4f0*/  @!P6 BRA `(.L_x_2930) ;  /* 0x000000000080e947 */ /* 0x000fea0003800000 */
[----:B---3--:R-:W3:Y:S02]  /*e500*/  LDL R2, [R1+0x1c] ;  /* 0x00001c0001027983 */ /* 0x008ee40000100800 */
[----:B---3--:R-:W-:-:S13]  /*e510*/  R2UR UR4, R2 ;  /* 0x00000000020472ca */ /* 0x008fda00000e0000 */
[----:B------:R-:W-:-:S06]  /*e520*/  ULOP3.LUT UR4, UR4, 0x2, URZ, 0xfc, !UPT ;  /* 0x0000000204047892 */ /* 0x000fcc000f8efc3f */
[----:B------:R-:W-:-:S05]  /*e530*/  IMAD.U32 R2, RZ, RZ, UR4 ;  /* 0x00000004ff027e24 */ /* 0x000fca000f8e00ff */
[----:B------:R-:W-:-:S13]  /*e540*/  ISETP.NE.AND P2, PT, R2, 0x3, PT ;  /* 0x000000030200780c */ /* 0x000fda0003f45270 */
[----:B------:R-:W-:Y:S05]  /*e550*/  @!P2 BRA `(.L_x_2932) ;  /* 0x000000000004a947 */ /* 0x000fea0003800000 */
[----:B------:R-:W-:Y:S01]  /*e560*/  BPT.TRAP 0x1 ;  /* 0x000000040000795c */ /* 0x000fe20000300000 */
.L_x_2932:
[----:B--2---:R-:W-:Y:S01]  /*e570*/  VIADD R3, R0, 0x36840 ;  /* 0x0003684000037836 */ /* 0x004fe20000000000 */
[----:B------:R-:W-:Y:S02]  /*e580*/  SHF.L.U32 R5, R17, 0x1f, RZ ;  /* 0x0000001f11057819 */ /* 0x000fe400000006ff */
[C---:B------:R-:W-:Y:S01]  /*e590*/  IADD3 R2, R16.reuse, 0x1, RZ ;  /* 0x0000000110027810 */ /* 0x040fe20007ffe0ff */
        /* <DEDUP_REMOVED lines=9> */
.L_x_2961:
[----:B------:R-:W2:Y:S02]  /*e630*/  SYNCS.PHASECHK.TRANS64.TRYWAIT P0, [R3+URZ], R2 ;  /* 0x00000002030075a7 */ /* 0x000ea4000800017f */
[----:B--2---:R-:W-:Y:S05]  /*e640*/  @!P0 BRA `(.L_x_2934) ;  /* 0x00000008003c8947 */ /* 0x004fea0003800000 */
.L_x_2962:
[----:B------:R-:W-:Y:S05]  /*e650*/  @!P2 BRA `(.L_x_2935) ;  /* 0x000000000004a947 */ /* 0x000fea0003800000 */
[----:B------:R-:W-:Y:S01]  /*e660*/  BPT.TRAP 0x1 ;  /* 0x000000040000795c */ /* 0x000fe20000300000 */
.L_x_2935:
[----:B--2---:R-:W-:-:S04]  /*e670*/  VIADD R3, R0, 0x36860 ;  /* 0x0003686000037836 */ /* 0x004fc80000000000 */
[----:B------:R-:W-:-:S04]  /*e680*/  IMAD R16, R16, 0x8, R3 ;  /* 0x0000000810107824 */ /* 0x000fc800078e0203 */
[----:B------:R-:W2:Y:S02]  /*e690*/  SYNCS.PHASECHK.TRANS64.TRYWAIT P0, [R16+URZ], R5 ;  /* 0x00000005100075a7 */ /* 0x000ea4000800017f */
[----:B--2---:R-:W-:Y:S05]  /*e6a0*/  @!P0 BRA `(.L_x_2936) ;  /* 0x0000000800388947 */ /* 0x004fea0003800000 */
.L_x_2963:
[----:B------:R-:W-:-:S07]  /*e6b0*/  IMAD R3, R4, 0x8, R3 ;  /* 0x0000000804037824 */ /* 0x000fce00078e0203 */
.L_x_2937:
[----:B---3--:R3:W4:Y:S02]  /*e6c0*/  SYNCS.PHASECHK.TRANS64.TRYWAIT P0, [R3+URZ], R2 ;  /* 0x00000002030075a7 */ /* 0x008724000800017f */
[----:B----4-:R-:W-:Y:S05]  /*e6d0*/  @!P0 NANOSLEEP.SYNCS 0x989680 ;  /* 0x009896800000895d */ /* 0x010fea0003900000 */
[----:B------:R-:W4:Y:S02]  /*e6e0*/  @!P0 SYNCS.PHASECHK.TRANS64 P0, [R3+URZ], R2 ;  /* 0x00000002030085a7 */ /* 0x000f24000800007f */
[----:B----4-:R-:W-:Y:S05]  /*e6f0*/  @!P0 BRA `(.L_x_2937) ;  /* 0xfffffffc00f08947 */ /* 0x010fea000383ffff */
.L_x_2930:
[----:B------:R-:W-:Y:S05]  /*e700*/  BSYNC B0 ;  /* 0x0000000000007941 */ /* 0x000fea0003800000 */
.L_x_2929:
[----:B------:R-:W-:Y:S05]  /*e710*/  EXIT ;  /* 0x000000000000794d */ /* 0x000fea0003800000 */
.L_x_2859:
[----:B------:R-:W-:-:S13]  /*e720*/  R2UR UR4, R16 ;  /* 0x00000000100472ca */ /* 0x000fda00000e0000 */
[----:B-1----:R-:W-:-:S04]  /*e730*/  MOV R3, UR4 ;  /* 0x0000000400037c02 */ /* 0x002fc80008000f00 */
[----:B------:R1:W2:Y:S03]  /*e740*/  SYNCS.PHASECHK.TRANS64.TRYWAIT P1, [R3+URZ+0x36800], R0 ;  /* 0x03680000030075a7 */ /* 0x0002a6000802017f */
[----:B--2---:R-:W-:Y:S05]  /*e750*/  @!P1 NANOSLEEP.SYNCS 0x989680 ;  /* 0x009896800000995d */ /* 0x004fea0003900000 */
[----:B------:R-:W2:Y:S02]  /*e760*/  @!P1 SYNCS.PHASECHK.TRANS64 P1, [R3+URZ+0x36800], R0 ;  /* 0x03680000030095a7 */ /* 0x000ea4000802007f */
[----:B--2---:R-:W-:Y:S05]  /*e770*/  @!P1 BRA `(.L_x_2859) ;  /* 0xfffffffc00e89947 */ /* 0x004fea000383ffff */
[----:B------:R-:W-:Y:S05]  /*e780*/  BRA `(.L_x_2938) ;  /* 0xffffff2800987947 */ /* 0x000fea000383ffff */
.L_x_2863:
[----:B--2---:R2:W3:Y:S02]  /*e790*/  SYNCS.PHASECHK.TRANS64.TRYWAIT P2, [R2+URZ+0x36830], R3 ;  /* 0x03683003020075a7 */ /* 0x0044e4000804017f */
[----:B---3--:R-:W-:Y:S05]  /*e7a0*/  @!P2 NANOSLEEP.SYNCS 0x989680 ;  /* 0x009896800000a95d */ /* 0x008fea0003900000 */
[----:B------:R-:W3:Y:S02]  /*e7b0*/  @!P2 SYNCS.PHASECHK.TRANS64 P2, [R2+URZ+0x36830], R3 ;  /* 0x036830030200a5a7 */ /* 0x000ee4000804007f */
[----:B---3--:R-:W-:Y:S05]  /*e7c0*/  @!P2 BRA `(.L_x_2863) ;  /* 0xfffffffc00f0a947 */ /* 0x008fea000383ffff */
[----:B------:R-:W-:Y:S05]  /*e7d0*/  BRA `(.L_x_2862) ;  /* 0xffffff2800cc7947 */ /* 0x000fea000383ffff */
.L_x_2868:
[----:B--2---:R-:W-:-:S04]  /*e7e0*/  IMAD.U32 R3, RZ, RZ, UR39 ;  /* 0x00000027ff037e24 */ /* 0x004fc8000f8e00ff */
[----:B------:R2:W3:Y:S03]  /*e7f0*/  SYNCS.PHASECHK.TRANS64.TRYWAIT P2, [R3+URZ+0x36830], R0 ;  /* 0x03683000030075a7 */ /* 0x0004e6000804017f */
[----:B---3--:R-:W-:Y:S05]  /*e800*/  @!P2 NANOSLEEP.SYNCS 0x989680 ;  /* 0x009896800000a95d */ /* 0x008fea0003900000 */
[----:B------:R-:W3:Y:S02]  /*e810*/  @!P2 SYNCS.PHASECHK.TRANS64 P2, [R3+URZ+0x36830], R0 ;  /* 0x036830000300a5a7 */ /* 0x000ee4000804007f */
[----:B---3--:R-:W-:Y:S05]  /*e820*/  @!P2 BRA `(.L_x_2868) ;  /* 0xfffffffc00eca947 */ /* 0x008fea000383ffff */
[----:B------:R-:W-:Y:S05]  /*e830*/  BRA `(.L_x_2867) ;  /* 0xffffff7000747947 */ /* 0x000fea000383ffff */
.L_x_2872:
[----:B--2---:R-:W-:-:S04]  /*e840*/  IMAD.U32 R3, RZ, RZ, UR4 ;  /* 0x00000004ff037e24 */ /* 0x004fc8000f8e00ff */
[----:B------:R2:W3:Y:S03]  /*e850*/  SYNCS.PHASECHK.TRANS64.TRYWAIT P2, [R3+URZ+0x36850], R0 ;  /* 0x03685000030075a7 */ /* 0x0004e6000804017f */
[----:B---3--:R-:W-:Y:S05]  /*e860*/  @!P2 NANOSLEEP.SYNCS 0x989680 ;  /* 0x009896800000a95d */ /* 0x008fea0003900000 */
[----:B------:R-:W3:Y:S02]  /*e870*/  @!P2 SYNCS.PHASECHK.TRANS64 P2, [R3+URZ+0x36850], R0 ;  /* 0x036850000300a5a7 */ /* 0x000ee4000804007f */
[----:B---3--:R-:W-:Y:S05]  /*e880*/  @!P2 BRA `(.L_x_2872) ;  /* 0xfffffffc00eca947 */ /* 0x008fea000383ffff */
[----:B------:R-:W-:Y:S05]  /*e890*/  BRA `(.L_x_2871) ;  /* 0xffffff9400d47947 */ /* 0x000fea000383ffff */
.L_x_2877:
[----:B--2---:R-:W-:-:S04]  /*e8a0*/  IMAD.U32 R9, RZ, RZ, UR7 ;  /* 0x00000007ff097e24 */ /* 0x004fc8000f8e00ff */
[----:B------:R2:W3:Y:S03]  /*e8b0*/  SYNCS.PHASECHK.TRANS64.TRYWAIT P0, [R9+URZ+0x36850], R2 ;  /* 0x03685002090075a7 */ /* 0x0004e6000800017f */
[----:B---3--:R-:W-:Y:S05]  /*e8c0*/  @!P0 NANOSLEEP.SYNCS 0x989680 ;  /* 0x009896800000895d */ /* 0x008fea0003900000 */
[----:B------:R-:W3:Y:S02]  /*e8d0*/  @!P0 SYNCS.PHASECHK.TRANS64 P0, [R9+URZ+0x36850], R2 ;  /* 0x03685002090085a7 */ /* 0x000ee4000800007f */
[----:B---3--:R-:W-:Y:S05]  /*e8e0*/  @!P0 BRA `(.L_x_2877) ;  /* 0xfffffffc00ec8947 */ /* 0x008fea000383ffff */
[----:B------:R-:W-:Y:S05]  /*e8f0*/  BRA `(.L_x_2876) ;  /* 0xffffffb0008c7947 */ /* 0x000fea000383ffff */
.L_x_2888:
[----:B------:R-:W1:Y:S01]  /*e900*/  S2R R6, SR_TID.X ;  /* 0x0000000000067919 */ /* 0x000e620000002100 */
[----:B------:R-:W-:Y:S01]  /*e910*/  BSSY B0, `(.L_x_2939) ;  /* 0x000000a000007945 */ /* 0x000fe20003800000 */
        /* <DEDUP_REMOVED lines=9> */
.L_x_2940:
[----:B------:R-:W-:Y:S05]  /*e9b0*/  BSYNC B0 ;  /* 0x0000000000007941 */ /* 0x000fea0003800000 */
.L_x_2939:
[----:B------:R-:W-:Y:S05]  /*e9c0*/  BRA `(.L_x_2941) ;  /* 0xffffffd400747947 */ /* 0x000fea000383ffff */
.L_x_2889:
[----:B------:R-:W-:Y:S01]  /*e9d0*/  BSSY B0, `(.L_x_2942) ;  /* 0x0000006000007945 */ /* 0x000fe20003800000 */
[----:B------:R-:W-:-:S07]  /*e9e0*/  IMAD.MOV.U32 R15, RZ, RZ, -0x1 ;  /* 0xffffffffff0f7424 */ /* 0x000fce00078e00ff */
[----:B------:R-:W-:Y:S05]  /*e9f0*/  WARPSYNC.COLLECTIVE R15, `(.L_x_2943) ;  /* 0x000000000f0c7348 */ /* 0x000fea0003c00000 */
[----:B------:R-:W-:Y:S02]  /*ea00*/  ELECT P6, UR62, PT ;  /* 0x00000000003e782f */ /* 0x000fe400038c0000 */
[----:B------:R-:W-:Y:S01]  /*ea10*/  MOV R14, UR62 ;  /* 0x0000003e000e7c02 */ /* 0x000fe20008000f00 */
[----:B------:R-:W-:Y:S10]  /*ea20*/  ENDCOLLECTIVE ;  /* 0x000000000000791b */ /* 0x000ff40003800000 */
.L_x_2943:
[----:B------:R-:W-:Y:S05]  /*ea30*/  BSYNC B0 ;  /* 0x0000000000007941 */ /* 0x000fea0003800000 */
.L_x_2942:
[----:B------:R-:W-:Y:S05]  /*ea40*/  BRA `(.L_x_2944) ;  /* 0xffffffd4006c7947 */ /* 0x000fea000383ffff */
.L_x_2892:
[----:B--2---:R2:W3:Y:S02]  /*ea50*/  SYNCS.PHASECHK.TRANS64.TRYWAIT P1, [R6+URZ+0x36840], R7 ;  /* 0x03684007060075a7 */ /* 0x0044e4000802017f */
[----:B---3--:R-:W-:Y:S05]  /*ea60*/  @!P1 NANOSLEEP.SYNCS 0x989680 ;  /* 0x009896800000995d */ /* 0x008fea0003900000 */
[----:B------:R-:W3:Y:S02]  /*ea70*/  @!P1 SYNCS.PHASECHK.TRANS64 P1, [R6+URZ+0x36840], R7 ;  /* 0x03684007060095a7 */ /* 0x000ee4000802007f */
[----:B---3--:R-:W-:Y:S05]  /*ea80*/  @!P1 BRA `(.L_x_2892) ;  /* 0xfffffffc00f09947 */ /* 0x008fea000383ffff */
[----:B------:R-:W-:Y:S05]  /*ea90*/  BRA `(.L_x_2945) ;  /* 0xffffffd400d07947 */ /* 0x000fea000383ffff */
.L_x_2895:
        /* <DEDUP_REMOVED lines=8> */
.L_x_2901:
[----:B-1----:R1:W2:Y:S02]  /*eb20*/  SYNCS.PHASECHK.TRANS64.TRYWAIT P1, [R2+URZ+0x36840], R3 ;  /* 0x03684003020075a7 */ /* 0x0022a4000802017f */
[----:B--2---:R-:W-:Y:S05]  /*eb30*/  @!P1 NANOSLEEP.SYNCS 0x989680 ;  /* 0x009896800000995d */ /* 0x004fea0003900000 */
[----:B------:R-:W2:Y:S02]  /*eb40*/  @!P1 SYNCS.PHASECHK.TRANS64 P1, [R2+URZ+0x36840], R3 ;  /* 0x03684003020095a7 */ /* 0x000ea4000802007f */
[----:B--2---:R-:W-:Y:S05]  /*eb50*/  @!P1 BRA `(.L_x_2901) ;  /* 0xfffffffc00f09947 */ /* 0x004fea000383ffff */
[----:B------:R-:W-:Y:S05]  /*eb60*/  BRA `(.L_x_2947) ;  /* 0xffffffdc00ac7947 */ /* 0x000fea000383ffff */
.L_x_2903:
[----:B-1----:R1:W2:Y:S02]  /*eb70*/  SYNCS.PHASECHK.TRANS64.TRYWAIT P1, [R2+URZ+0x60], R3 ;  /* 0x00006003020075a7 */ /* 0x0022a4000802017f */
[----:B--2---:R-:W-:Y:S05]  /*eb80*/  @!P1 NANOSLEEP.SYNCS 0x989680 ;  /* 0x009896800000995d */ /* 0x004fea0003900000 */
[----:B------:R-:W2:Y:S02]  /*eb90*/  @!P1 SYNCS.PHASECHK.TRANS64 P1, [R2+URZ+0x60], R3 ;  /* 0x00006003020095a7 */ /* 0x000ea4000802007f */
[----:B--2---:R-:W-:Y:S05]  /*eba0*/  @!P1 BRA `(.L_x_2903) ;  /* 0xfffffffc00f09947 */ /* 0x004fea000383ffff */
[----:B------:R-:W-:Y:S05]  /*ebb0*/  BRA `(.L_x_2948) ;  /* 0xffffffe000487947 */ /* 0x000fea000383ffff */
.L_x_2909:
[----:B--2---:R2:W3:Y:S02]  /*ebc0*/  SYNCS.PHASECHK.TRANS64.TRYWAIT P1, [R2+URZ+0x36840], R3 ;  /* 0x03684003020075a7 */ /* 0x0044e4000802017f */
[----:B---3--:R-:W-:Y:S05]  /*ebd0*/  @!P1 NANOSLEEP.SYNCS 0x989680 ;  /* 0x009896800000995d */ /* 0x008fea0003900000 */
[----:B------:R-:W3:Y:S02]  /*ebe0*/  @!P1 SYNCS.PHASECHK.TRANS64 P1, [R2+URZ+0x36840], R3 ;  /* 0x03684003020095a7 */ /* 0x000ee4000802007f */
[----:B---3--:R-:W-:Y:S05]  /*ebf0*/  @!P1 BRA `(.L_x_2909) ;  /* 0xfffffffc00f09947 */ /* 0x008fea000383ffff */
[----:B------:R-:W-:Y:S05]  /*ec00*/  BRA `(.L_x_2949) ;  /* 0xffffffe400987947 */ /* 0x000fea000383ffff */
.L_x_2911:
[----:B-1----:R1:W2:Y:S02]  /*ec10*/  SYNCS.PHASECHK.TRANS64.TRYWAIT P1, [R2+URZ+0x60], R17 ;  /* 0x00006011020075a7 */ /* 0x0022a4000802017f */
[----:B--2---:R-:W-:Y:S05]  /*ec20*/  @!P1 NANOSLEEP.SYNCS 0x989680 ;  /* 0x009896800000995d */ /* 0x004fea0003900000 */
[----:B------:R-:W2:Y:S02]  /*ec30*/  @!P1 SYNCS.PHASECHK.TRANS64 P1, [R2+URZ+0x60], R17 ;  /* 0x00006011020095a7 */ /* 0x000ea4000802007f */
[----:B--2---:R-:W-:Y:S05]  /*ec40*/  @!P1 BRA `(.L_x_2911) ;  /* 0xfffffffc00f09947 */ /* 0x004fea000383ffff */
[----:B------:R-:W-:Y:S05]  /*ec50*/  BRA `(.L_x_2950) ;  /* 0xffffffe800347947 */ /* 0x000fea000383ffff */
.L_x_2916:
[----:B--2---:R2:W3:Y:S02]  /*ec60*/  SYNCS.PHASECHK.TRANS64.TRYWAIT P1, [R2+URZ+0x36840], R3 ;  /* 0x03684003020075a7 */ /* 0x0044e4000802017f */
[----:B---3--:R-:W-:Y:S05]  /*ec70*/  @!P1 NANOSLEEP.SYNCS 0x989680 ;  /* 0x009896800000995d */ /* 0x008fea0003900000 */
[----:B------:R-:W3:Y:S02]  /*ec80*/  @!P1 SYNCS.PHASECHK.TRANS64 P1, [R2+URZ+0x36840], R3 ;  /* 0x03684003020095a7 */ /* 0x000ee4000802007f */
[----:B---3--:R-:W-:Y:S05]  /*ec90*/  @!P1 BRA `(.L_x_2916) ;  /* 0xfffffffc00f09947 */ /* 0x008fea000383ffff */
[----:B------:R-:W-:Y:S05]  /*eca0*/  BRA `(.L_x_2951) ;  /* 0xffffffec00507947 */ /* 0x000fea000383ffff */
.L_x_2918:
[----:B-1----:R1:W2:Y:S02]  /*ecb0*/  SYNCS.PHASECHK.TRANS64.TRYWAIT P1, [R2+URZ+0x60], R3 ;  /* 0x00006003020075a7 */ /* 0x0022a4000802017f */
[----:B--2---:R-:W-:Y:S05]  /*ecc0*/  @!P1 NANOSLEEP.SYNCS 0x989680 ;  /* 0x009896800000995d */ /* 0x004fea0003900000 */
[----:B------:R-:W2:Y:S02]  /*ecd0*/  @!P1 SYNCS.PHASECHK.TRANS64 P1, [R2+URZ+0x60], R3 ;  /* 0x00006003020095a7 */ /* 0x000ea4000802007f */
[----:B--2---:R-:W-:Y:S05]  /*ece0*/  @!P1 BRA `(.L_x_2918) ;  /* 0xfffffffc00f09947 */ /* 0x004fea000383ffff */
[----:B------:R-:W-:Y:S05]  /*ecf0*/  BRA `(.L_x_2952) ;  /* 0xffffffec00f47947 */ /* 0x000fea000383ffff */
.L_x_2923:
[----:B--2---:R2:W3:Y:S02]  /*ed00*/  SYNCS.PHASECHK.TRANS64.TRYWAIT P0, [R3+URZ+0x36860], R0 ;  /* 0x03686000030075a7 */ /* 0x0044e4000800017f */
[----:B---3--:R-:W-:Y:S05]  /*ed10*/  @!P0 NANOSLEEP.SYNCS 0x989680 ;  /* 0x009896800000895d */ /* 0x008fea0003900000 */
[----:B------:R-:W3:Y:S02]  /*ed20*/  @!P0 SYNCS.PHASECHK.TRANS64 P0, [R3+URZ+0x36860], R0 ;  /* 0x03686000030085a7 */ /* 0x000ee4000800007f */
[----:B---3--:R-:W-:Y:S05]  /*ed30*/  @!P0 BRA `(.L_x_2923) ;  /* 0xfffffffc00f08947 */ /* 0x008fea000383ffff */
[----:B------:R-:W-:Y:S05]  /*ed40*/  BRA `(.L_x_2953) ;  /* 0xfffffff000c07947 */ /* 0x000fea000383ffff */
.L_x_2927:
[----:B--2---:R2:W3:Y:S02]  /*ed50*/  SYNCS.PHASECHK.TRANS64.TRYWAIT P0, [R0+URZ+0x36820], R3 ;  /* 0x03682003000075a7 */ /* 0x0044e4000800017f */
[----:B---3--:R-:W-:Y:S05]  /*ed60*/  @!P0 NANOSLEEP.SYNCS 0x989680 ;  /* 0x009896800000895d */ /* 0x008fea0003900000 */
[----:B------:R-:W3:Y:S02]  /*ed70*/  @!P0 SYNCS.PHASECHK.TRANS64 P0, [R0+URZ+0x36820], R3 ;  /* 0x03682003000085a7 */ /* 0x000ee4000800007f */
[----:B---3--:R-:W-:Y:S05]  /*ed80*/  @!P0 BRA `(.L_x_2927) ;  /* 0xfffffffc00f08947 */ /* 0x008fea000383ffff */
[----:B------:R-:W-:Y:S05]  /*ed90*/  BRA `(.L_x_2954) ;  /* 0xfffffff400a07947 */ /* 0x000fea000383ffff */
.L_x_2928:
[----:B------:R-:W3:Y:S01]  /*eda0*/  S2R R2, SR_TID.X ;  /* 0x0000000000027919 */ /* 0x000ee20000002100 */
[----:B------:R-:W-:Y:S01]  /*edb0*/  BSSY B0, `(.L_x_2955) ;  /* 0x000000a000007945 */ /* 0x000fe20003800000 */
[----:B------:R-:W-:Y:S01]  /*edc0*/  MOV R12, RZ ;  /* 0x000000ff000c7202 */ /* 0x000fe20000000f00 */
[----:B------:R-:W-:Y:S02]  /*edd0*/  IMAD.MOV.U32 R11, RZ, RZ, 0x1f ;  /* 0x0000001fff0b7424 */ /* 0x000fe400078e00ff */
[----:B------:R-:W-:Y:S01]  /*ede0*/  IMAD.MOV.U32 R15, RZ, RZ, -0x1 ;  /* 0xffffffffff0f7424 */ /* 0x000fe200078e00ff */
[----:B---3--:R-:W-:-:S04]  /*edf0*/  SHF.R.U32.HI R2, RZ, 0x5, R2 ;  /* 0x00000005ff027819 */ /* 0x008fc80000011602 */
[----:B------:R-:W-:-:S05]  /*ee00*/  LOP3.LUT R2, R2, 0x3, RZ, 0xc0, !PT ;  /* 0x0000000302027812 */ /* 0x000fca00078ec0ff */
[----:B------:R-:W-:-:S07]  /*ee10*/  IMAD.MOV.U32 R13, RZ, RZ, R2 ;  /* 0x000000ffff0d7224 */ /* 0x000fce00078e0002 */
[----:B-12---:R-:W-:Y:S05]  /*ee20*/  WARPSYNC.COLLECTIVE R15, `(.L_x_2956) ;  /* 0x000000000f087348 */ /* 0x006fea0003c00000 */
[----:B------:R3:W4:Y:S02]  /*ee30*/  SHFL.IDX P6, R14, R13, R12, R11 ;  /* 0x0000000c0d0e7389 */ /* 0x00072400000c000b */
[----:B-1234-:R-:W-:Y:S01]  /*ee40*/  ENDCOLLECTIVE ;  /* 0x000000000000791b */ /* 0x01efe20003800000 */
.L_x_2956:
[----:B------:R-:W-:Y:S05]  /*ee50*/  BSYNC B0 ;  /* 0x0000000000007941 */ /* 0x000fea0003800000 */
.L_x_2955:
[----:B------:R-:W-:Y:S05]  /*ee60*/  BRA `(.L_x_2957) ;  /* 0xfffffff400887947 */ /* 0x000fea000383ffff */
.L_x_2931:
[----:B------:R-:W-:Y:S01]  /*ee70*/  BSSY B1, `(.L_x_2958) ;  /* 0x0000006000017945 */ /* 0x000fe20003800000 */
[----:B------:R-:W-:-:S07]  /*ee80*/  IMAD.MOV.U32 R15, RZ, RZ, -0x1 ;  /* 0xffffffffff0f7424 */ /* 0x000fce00078e00ff */
[----:B-123--:R-:W-:Y:S05]  /*ee90*/  WARPSYNC.COLLECTIVE R15, `(.L_x_2959) ;  /* 0x000000000f0c7348 */ /* 0x00efea0003c00000 */
[----:B------:R-:W-:Y:S02]  /*eea0*/  ELECT P6, UR62, PT ;  /* 0x00000000003e782f */ /* 0x000fe400038c0000 */
[----:B------:R-:W-:Y:S01]  /*eeb0*/  MOV R14, UR62 ;  /* 0x0000003e000e7c02 */ /* 0x000fe20008000f00 */
[----:B-123--:R-:W-:Y:S10]  /*eec0*/  ENDCOLLECTIVE ;  /* 0x000000000000791b */ /* 0x00eff40003800000 */
.L_x_2959:
[----:B------:R-:W-:Y:S05]  /*eed0*/  BSYNC B1 ;  /* 0x0000000000017941 */ /* 0x000fea0003800000 */
.L_x_2958:
[----:B------:R-:W-:Y:S05]  /*eee0*/  BRA `(.L_x_2960) ;  /* 0xfffffff400807947 */ /* 0x000fea000383ffff */
.L_x_2933:
[----:B-1----:R1:W2:Y:S02]  /*eef0*/  SYNCS.PHASECHK.TRANS64.TRYWAIT P0, [R6+URZ], R5 ;  /* 0x00000005060075a7 */ /* 0x0022a4000800017f */
[----:B--2---:R-:W-:Y:S05]  /*ef00*/  @!P0 NANOSLEEP.SYNCS 0x989680 ;  /* 0x009896800000895d */ /* 0x004fea0003900000 */
[----:B------:R-:W2:Y:S02]  /*ef10*/  @!P0 SYNCS.PHASECHK.TRANS64 P0, [R6+URZ], R5 ;  /* 0x00000005060085a7 */ /* 0x000ea4000800007f */
[----:B--2---:R-:W-:Y:S05]  /*ef20*/  @!P0 BRA `(.L_x_2933) ;  /* 0xfffffffc00f08947 */ /* 0x004fea000383ffff */
[----:B------:R-:W-:Y:S05]  /*ef30*/  BRA `(.L_x_2961) ;  /* 0xfffffff400bc7947 */ /* 0x000fea000383ffff */
.L_x_2934:
[----:B--2---:R2:W3:Y:S02]  /*ef40*/  SYNCS.PHASECHK.TRANS64.TRYWAIT P0, [R3+URZ], R2 ;  /* 0x00000002030075a7 */ /* 0x0044e4000800017f */
[----:B---3--:R-:W-:Y:S05]  /*ef50*/  @!P0 NANOSLEEP.SYNCS 0x989680 ;  /* 0x009896800000895d */ /* 0x008fea0003900000 */
[----:B------:R-:W3:Y:S02]  /*ef60*/  @!P0 SYNCS.PHASECHK.TRANS64 P0, [R3+URZ], R2 ;  /* 0x00000002030085a7 */ /* 0x000ee4000800007f */
[----:B---3--:R-:W-:Y:S05]  /*ef70*/  @!P0 BRA `(.L_x_2934) ;  /* 0xfffffffc00f08947 */ /* 0x008fea000383ffff */
[----:B------:R-:W-:Y:S05]  /*ef80*/  BRA `(.L_x_2962) ;  /* 0xfffffff400b07947 */ /* 0x000fea000383ffff */
.L_x_2936:
[----:B--2---:R2:W3:Y:S02]  /*ef90*/  SYNCS.PHASECHK.TRANS64.TRYWAIT P0, [R16+URZ], R5 ;  /* 0x00000005100075a7 */ /* 0x0044e4000800017f */
[----:B---3--:R-:W-:Y:S05]  /*efa0*/  @!P0 NANOSLEEP.SYNCS 0x989680 ;  /* 0x009896800000895d */ /* 0x008fea0003900000 */
[----:B------:R-:W3:Y:S02]  /*efb0*/  @!P0 SYNCS.PHASECHK.TRANS64 P0, [R16+URZ], R5 ;  /* 0x00000005100085a7 */ /* 0x000ee4000800007f */
[----:B---3--:R-:W-:Y:S05]  /*efc0*/  @!P0 BRA `(.L_x_2936) ;  /* 0xfffffffc00f08947 */ /* 0x008fea000383ffff */
[----:B------:R-:W-:Y:S05]  /*efd0*/  BRA `(.L_x_2963) ;  /* 0xfffffff400b47947 */ /* 0x000fea000383ffff */
.L_x_2964:
        /* <DEDUP_REMOVED lines=10> */
.L_x_12759:


//--------------------- .text._ZN7cutlass13device_kernelIN5flash11enable_sm90INS1_16FlashAttnFwdSm90INS1_25CollectiveMainloopFwdSm90ILi2EN4cute5tupleIJNS5_1CILi2EEENS7_ILi1EEES9_EEENS6_IJNS7_ILi128EEENS7_ILi112EEENS7_ILi192EEEEEELi192ENS_6half_tEfNS_4arch4Sm90ELb0ELb0ELb0ELb0ELb0ELb0ELb0ELb1ELb1ELb0ELb0ELb0EEENS1_21CollectiveEpilogueFwdINS6_IJSB_SD_SC_EEESA_SF_SH_Li256ELb0ELb0ELb0ELb0EEENS1_29StaticPersistentTileSchedulerILb0EEEEEEEEEvNT_6ParamsE --------------------------
	.section	.text._ZN7cutlass13device_kernelIN5flash11enable_sm90INS1_16FlashAttnFwdSm90INS1_25CollectiveMainloopFwdSm90ILi2EN4cute5tupleIJNS5_1CILi2EEENS7_ILi1EEES9_EEENS6_IJNS7_ILi128EEENS7_ILi112EEENS7_ILi192EEEEEELi192ENS_6half_tEfNS_4arch4Sm90ELb0ELb0ELb0ELb0ELb0ELb0ELb0ELb1ELb1ELb0ELb0ELb0EEENS1_21CollectiveEpilogueFwdINS6_IJSB_SD_SC_EEESA_SF_SH_Li256ELb0ELb0ELb0ELb0EEENS1_29StaticPersistentTileSchedulerILb0EEEEEEEEEvNT_6ParamsE,"ax",@progbits
	.align	128
.text._ZN7cutlass13device_kernelIN5flash11enable_sm90INS1_16FlashAttnFwdSm90INS1_25CollectiveMainloopFwdSm90ILi2EN4cute5tupleIJNS5_1CILi2EEENS7_ILi1EEES9_EEENS6_IJNS7_ILi128EEENS7_ILi112EEENS7_ILi192EEEEEELi192ENS_6half_tEfNS_4arch4Sm90ELb0ELb0ELb0ELb0ELb0ELb0ELb0ELb1ELb1ELb0ELb0ELb0EEENS1_21CollectiveEpilogueFwdINS6_IJSB_SD_SC_EEESA_SF_SH_Li256ELb0ELb0ELb0ELb0EEENS1_29StaticPersistentTileSchedulerILb0EEEEEEEEEvNT_6ParamsE:
        .type           _ZN7cutlass13device_kernelIN5flash11enable_sm90INS1_16FlashAttnFwdSm90INS1_25CollectiveMainloopFwdSm90ILi2EN4cute5tupleIJNS5_1CILi2EEENS7_ILi1EEES9_EEENS6_IJNS7_ILi128EEENS7_ILi112EEENS7_ILi192EEEEEELi192ENS_6half_tEfNS_4arch4Sm90ELb0ELb0ELb0ELb0ELb0ELb0ELb0ELb1ELb1ELb0ELb0ELb0EEENS1_21CollectiveEpilogueFwdINS6_IJSB_SD_SC_EEESA_SF_SH_Li256ELb0ELb0ELb0ELb0EEENS1_29StaticPersistentTileSchedulerILb0EEEEEEEEEvNT_6ParamsE,@function
        .size           _ZN7cutlass13device_kernelIN5flash11enable_sm90INS1_16FlashAttnFwdSm90INS1_25CollectiveMainloopFwdSm90ILi2EN4cute5tupleIJNS5_1CILi2EEENS7_ILi1EEES9_EEENS6_IJNS7_ILi128EEENS7_ILi112EEENS7_ILi192EEEEEELi192ENS_6half_tEfNS_4arch4Sm90ELb0ELb0ELb0ELb0ELb0ELb0ELb0ELb1ELb1ELb0ELb0ELb0EEENS1_21CollectiveEpilogueFwdINS6_IJSB_SD_SC_EEESA_SF_SH_Li256ELb0ELb0ELb0ELb0EEENS1_29StaticPersistentTileSchedulerILb0EEEEEEEEEvNT_6ParamsE,(.L_x_12760 - _ZN7cutlass13device_kernelIN5flash11enable_sm90INS1_16FlashAttnFwdSm90INS1_25CollectiveMainloopFwdSm90ILi2EN4cute5tupleIJNS5_1CILi2EEENS7_ILi1EEES9_EEENS6_IJNS7_ILi128EEENS7_ILi112EEENS7_ILi192EEEEEELi192ENS_6half_tEfNS_4arch4Sm90ELb0ELb0ELb0ELb0ELb0ELb0ELb0ELb1ELb1ELb0ELb0ELb0EEENS1_21CollectiveEpilogueFwdINS6_IJSB_SD_SC_EEESA_SF_SH_Li256ELb0ELb0ELb0ELb0EEENS1_29StaticPersistentTileSchedulerILb0EEEEEEEEEvNT_6ParamsE)
        .other          _ZN7cutlass13device_kernelIN5flash11enable_sm90INS1_16FlashAttnFwdSm90INS1_25CollectiveMainloopFwdSm90ILi2EN4cute5tupleIJNS5_1CILi2EEENS7_ILi1EEES9_EEENS6_IJNS7_ILi128EEENS7_ILi112EEENS7_ILi192EEEEEELi192ENS_6half_tEfNS_4arch4Sm90ELb0ELb0ELb0ELb0ELb0ELb0ELb0ELb1ELb1ELb0ELb0ELb0EEENS1_21CollectiveEpilogueFwdINS6_IJSB_SD_SC_EEESA_SF_SH_Li256ELb0ELb0ELb0ELb0EEENS1_29StaticPersistentTileSchedulerILb0EEEEEEEEEvNT_6ParamsE,@"STO_CUDA_ENTRY STV_DEFAULT"
_ZN7cutlass13device_kernelIN5flash11enable_sm90INS1_16FlashAttnFwdSm90INS1_25CollectiveMainloopFwdSm90ILi2EN4cute5tupleIJNS5_1CILi2EEENS7_ILi1EEES9_EEENS6_IJNS7_ILi128EEENS7_ILi112EEENS7_ILi192EEEEEELi192ENS_6half_tEfNS_4arch4Sm90ELb0ELb0ELb0ELb0ELb0ELb0ELb0ELb1ELb1ELb0ELb0ELb0EEENS1_21CollectiveEpilogueFwdINS6_IJSB_SD_SC_EEESA_SF_SH_Li256ELb0ELb0ELb0ELb0EEENS1_29StaticPersistentTileSchedulerILb0EEEEEEEEEvNT_6ParamsE:
        /* <DEDUP_REMOVED lines=23> */
.L_x_2966:
[----:B------:R-:W-:Y:S05]  /*0170*/  BSYNC B0 ;  /* 0x0000000000007941 */ /* 0x000fea0003800000 */
.L_x_2965:
[----:B------:R-:W-:Y:S01]  /*0180*/  VOTEU.ANY UP0, P0 ;  /* 0x00000000003f7886 */ /* 0x000fe20000000100 */
[----:B------:R-:W1:Y:S01]  /*0190*/  SHFL.IDX PT, R3, R0, RZ, 0x1f ;  /* 0x00001fff00037589 */ /* 0x000e6200000e0000 */
[----:B------:R-:W-:Y:S01]  /*01a0*/  UMOV UR4, 0x1 ;  /* 0x0000000100047882 */ /* 0x000fe20000000000 */
[----:B------:R-:W-:Y:S01]  /*01b0*/  UMOV UR7, 0x2 ;  /* 0x0000000200077882 */ /* 0x000fe20000000000 */
[----:B------:R-:W-:Y:S01]  /*01c0*/  SHF.R.U32.HI R2, RZ, 0x7, R11 ;  /* 0x00000007ff027819 */ /* 0x000fe2000001160b */
[----:B------:R-:W2:Y:S01]  /*01d0*/  @UP0 S2UR UR8, SR_CgaCtaId ;  /* 0x00000000000809c3 */ /* 0x000ea20000008800 */
[----:B------:R-:W-:Y:S01]  /*01e0*/  @UP0 UMOV UR6, 0x400 ;  /* 0x0000040000060882 */ /* 0x000fe20000000000 */
[----:B------:R-:W-:-:S04]  /*01f0*/  @UP0 UIADD3 UR4, -UR4, 0x100000, URZ ;  /* 0x0010000004040890 */ /* 0x000fc8000fffe13f */
[----:B------:R-:W-:Y:S02]  /*0200*/  @UP0 USHF.L.U32 UR5, UR4, 0xb, URZ ;  /* 0x0000000b04050899 */ /* 0x000fe4000800063f */
[----:B------:R-:W-:Y:S01]  /*0210*/  @UP0 USHF.L.U32 UR4, UR4, 0x1, URZ ;  /* 0x0000000104040899 */ /* 0x000fe2000800063f */
[----:B------:R-:W-:Y:S01]  /*0220*/  VOTEU.ANY UP1, P0 ;  /* 0x00000000003f7886 */ /* 0x000fe20000020100 */
[----:B------:R-:W3:Y:S01]  /*0230*/  SHFL.IDX PT, R2, R2, RZ, 0x1f ;  /* 0x00001fff02027589 */ /* 0x000ee200000e0000 */
[----:B-1----:R-:W-:Y:S01]  /*0240*/  ISETP.NE.AND P1, PT, R3, RZ, PT ;  /* 0x000000ff0300720c */ /* 0x002fe20003f25270 */
[----:B--2---:R-:W-:Y:S02]  /*0250*/  @UP0 ULEA UR8, UR8, UR6, 0x18 ;  /* 0x0000000608080291 */ /* 0x004fe4000f8ec03f */
[----:B------:R-:W-:-:S04]  /*0260*/  @UP0 UIADD3 UR6, -UR7, 0x100000, URZ ;  /* 0x0010000007060890 */ /* 0x000fc8000fffe13f */
[----:B------:R-:W-:Y:S02]  /*0270*/  @UP0 USHF.L.U32 UR7, UR6, 0xb, URZ ;  /* 0x0000000b06070899 */ /* 0x000fe4000800063f */
[----:B------:R-:W-:Y:S01]  /*0280*/  @UP0 USHF.L.U32 UR6, UR6, 0x1, URZ ;  /* 0x0000000106060899 */ /* 0x000fe2000800063f */
[----:B------:R-:W-:Y:S01]  /*0290*/  VOTEU.ANY UP0, P0 ;  /* 0x00000000003f7886 */ /* 0x000fe20000000100 */
[----:B------:R-:W1:Y:S04]  /*02a0*/  FENCE.VIEW.ASYNC.S ;  /* 0x00000000000073c6 */ /* 0x000e680000000000 */
[----:B-1----:R1:W2:Y:S06]  /*02b0*/  @UP0 SYNCS.EXCH.64 URZ, [UR8+0x36800], UR4 ;  /* 0x03680004083f05b2 */ /* 0x0022ac0008000100 */
[----:B------:R1:W4:Y:S01]  /*02c0*/  @UP1 SYNCS.EXCH.64 URZ, [UR8+0x36820], UR6 ;  /* 0x03682006083f15b2 */ /* 0x0003220008000100 */
[----:B---3--:R-:W-:Y:S05]  /*02d0*/  @P1 BRA `(.L_x_2967) ;  /* 0x0000000000481947 */ /* 0x008fea0003800000 */
        /* <DEDUP_REMOVED lines=17> */
[----:B---3--:R-:W-:Y:S01]  /*03f0*/  NOP ;  /* 0x0000000000007918 */ /* 0x008fe20000000000 */
.L_x_2967:
[----:B-1----:R-:W1:Y:S01]  /*0400*/  S2UR UR4, SR_CTAID.Y ;  /* 0x00000000000479c3 */ /* 0x002e620000002600 */
[----:B------:R-:W3:Y:S01]  /*0410*/  SHFL.IDX PT, R7, R0, RZ, 0x1f ;  /* 0x00001fff00077589 */ /* 0x000ee200000e0000 */
[----:B------:R-:W-:Y:S01]  /*0420*/  ULDC UR5, c[0x0][0x154] ;  /* 0x0000550000057ab9 */ /* 0x000fe20000000800 */
[----:B------:R-:W-:-:S05]  /*0430*/  NOP ;  /* 0x0000000000007918 */ /* 0x000fca0000000000 */
[----:B------:R-:W5:Y:S08]  /*0440*/  S2UR UR6, SR_CTAID.X ;  /* 0x00000000000679c3 */ /* 0x000f700000002500 */
[----:B------:R-:W2:Y:S01]  /*0450*/  LDC R8, c[0x0][0x148] ;  /* 0x00005200ff087b82 */ /* 0x000ea20000000800 */
[----:B-1----:R-:W-:Y:S02]  /*0460*/  I2FP.F32.U32 R4, UR4 ;  /* 0x0000000400047c45 */ /* 0x002fe40008201000 */
[----:B---3--:R-:W-:-:S03]  /*0470*/  ISETP.NE.AND P0, PT, R7, RZ, PT ;  /* 0x000000ff0700720c */ /* 0x008fc60003f05270 */
        /* <DEDUP_REMOVED lines=24> */
[----:B------:R1:W3:Y:S01]  /*0600*/  SYNCS.EXCH.64 URZ, [UR8+0x36860], UR6 ;  /* 0x03686006083f75b2 */ /* 0x0002e20008000100 */
[----:B------:R1:W1:Y:S01]  /*0610*/  SYNCS.EXCH.64 URZ, [UR8+0x36858], UR4 ;  /* 0x03685804083f75b2 */ /* 0x0002620008000100 */
[----:B------:R1:W1:Y:S01]  /*0620*/  SYNCS.EXCH.64 URZ, [UR8+0x36868], UR6 ;  /* 0x03686806083f75b2 */ /* 0x0002620008000100 */
[----:B------:R-:W-:Y:S01]  /*0630*/  NOP ;  /* 0x0000000000007918 */ /* 0x000fe20000000000 */
.L_x_2968:
[----:B------:R-:W5:Y:S01]  /*0640*/  SHFL.IDX PT, R10, R0, RZ, 0x1f ;  /* 0x00001fff000a7589 */ /* 0x000f6200000e0000 */
[----:B------:R-:W-:Y:S01]  /*0650*/  LOP3.LUT R4, R4, 0xffffff80, RZ, 0xc0, !PT ;  /* 0xffffff8004047812 */ /* 0x000fe200078ec0ff */
[----:B------:R-:W1:Y:S01]  /*0660*/  F2I.U32.TRUNC.NTZ R9, R9 ;  /* 0x0000000900097305 */ /* 0x000e62000020f000 */
[----:B------:R-:W-:Y:S01]  /*0670*/  SHF.R.S32.HI R8, RZ, 0x1f, R3 ;  /* 0x0000001fff087819 */ /* 0x000fe20000011403 */
[----:B------:R-:W-:Y:S02]  /*0680*/  NOP ;  /* 0x0000000000007918 */ /* 0x000fe40000000000 */
[----:B------:R-:W-:Y:S01]  /*0690*/  IMAD.IADD R4, R11, 0x1, -R4 ;  /* 0x000000010b047824 */ /* 0x000fe200078e0a04 */
[----:B------:R-:W-:Y:S01]  /*06a0*/  LEA.HI R8, R8, R3, RZ, 0x2 ;  /* 0x0000000308087211 */ /* 0x000fe200078f10ff */
[----:B------:R-:W1:Y:S03]  /*06b0*/  LDC R11, c[0x0][0x144] ;  /* 0x00005100ff0b7b82 */ /* 0x000e660000000800 */
[----:B------:R-:W-:-:S02]  /*06c0*/  SHF.R.S32.HI R5, RZ, 0x1f, R4 ;  /* 0x0000001fff057819 */ /* 0x000fc40000011404 */
[----:B------:R-:W-:Y:S02]  /*06d0*/  LOP3.LUT R8, R8, 0x3ffffffc, RZ, 0xc0, !PT ;  /* 0x3ffffffc08087812 */ /* 0x000fe400078ec0ff */
        /* <DEDUP_REMOVED lines=27> */
.L_x_2969:
[----:B------:R-:W5:Y:S01]  /*0890*/  SHFL.IDX PT, R13, R0, RZ, 0x1f ;  /* 0x00001fff000d7589 */ /* 0x000f6200000e0000 */
[----:B-1----:R-:W1:Y:S01]  /*08a0*/  S2UR UR4, SR_CTAID.X ;  /* 0x00000000000479c3 */ /* 0x002e620000002500 */
[----:B------:R-:W-:Y:S01]  /*08b0*/  LOP3.LUT R10, R10, 0x3ffffffc, RZ, 0xc0, !PT ;  /* 0x3ffffffc0a0a7812 */ /* 0x000fe200078ec0ff */
[----:B------:R-:W-:Y:S01]  /*08c0*/  IMAD.IADD R5, R6, 0x1, -R5 ;  /* 0x0000000106057824 */ /* 0x000fe200078e0a05 */
[----:B------:R-:W-:Y:S01]  /*08d0*/  NOP ;  /* 0x0000000000007918 */ /* 0x000fe20000000000 */
[----:B------:R-:W-:Y:S02]  /*08e0*/  IMAD.IADD R8, R3, 0x1, -R8 ;  /* 0x0000000103087824 */ /* 0x000fe400078e0a08 */
[----:B------:R-:W-:Y:S02]  /*08f0*/  IMAD.IADD R10, R7, 0x1, -R10 ;  /* 0x00000001070a7824 */ /* 0x000fe400078e0a0a */
[----:B------:R-:W2:Y:S01]  /*0900*/  LDC R7, c[0x0][0x140] ;  /* 0x00005000ff077b82 */ /* 0x000ea20000000800 */
[----:B------:R-:W-:-:S02]  /*0910*/  IMAD R8, R8, 0x4, R5 ;  /* 0x0000000408087824 */ /* 0x000fc400078e0205 */
[----:B------:R-:W-:Y:S02]  /*0920*/  IMAD R10, R10, 0x4, R5 ;  /* 0x000000040a0a7824 */ /* 0x000fe400078e0205 */
[----:B------:R-:W-:Y:S01]  /*0930*/  IMAD.MOV R6, RZ, RZ, -R9 ;  /* 0x000000ffff067224 */ /* 0x000fe200078e0a09 */
[----:B------:R-:W-:Y:S02]  /*0940*/  LEA.HI R3, R8, R8, RZ, 0x1 ;  /* 0x0000000808037211 */ /* 0x000fe400078f08ff */
[----:B------:R-:W-:Y:S02]  /*0950*/  LEA.HI R5, R10, R10, RZ, 0x1 ;  /* 0x0000000a0a057211 */ /* 0x000fe400078f08ff */
[----:B------:R-:W-:Y:S02]  /*0960*/  LOP3.LUT R3, R3, 0xfffffffe, RZ, 0xc0, !PT ;  /* 0xfffffffe03037812 */ /* 0x000fe400078ec0ff */
[----:B------:R-:W-:Y:S02]  /*0970*/  LOP3.LUT R5, R5, 0xfffffffe, RZ, 0xc0, !PT ;  /* 0xfffffffe05057812 */ /* 0x000fe400078ec0ff */
[----:B-----5:R-:W-:Y:S01]  /*0980*/  ISETP.NE.AND P0, PT, R13, RZ, PT ;  /* 0x000000ff0d00720c */ /* 0x020fe20003f05270 */
[----:B-1----:R-:W-:-:S02]  /*0990*/  IMAD R6, R11, R6, UR4 ;  /* 0x000000040b067e24 */ /* 0x002fc4000f8e0206 */
[----:B------:R-:W-:Y:S02]  /*09a0*/  IMAD.IADD R3, R8, 0x1, -R3 ;  /* 0x0000000108037824 */ /* 0x000fe400078e0a03 */
[----:B------:R-:W-:-:S03]  /*09b0*/  IMAD.IADD R5, R10, 0x1, -R5 ;  /* 0x000000010a057824 */ /* 0x000fc600078e0a05 */
[-C--:B------:R-:W-:Y:S02]  /*09c0*/  ISETP.NE.AND P3, PT, R3, R6.reuse, PT ;  /* 0x000000060300720c */ /* 0x080fe40003f65270 */
[----:B------:R-:W-:-:S03]  /*09d0*/  ISETP.NE.AND P5, PT, R5, R6, PT ;  /* 0x000000060500720c */ /* 0x000fc60003fa5270 */
[----:B------:R-:W-:Y:S10]  /*09e0*/  @P0 BRA `(.L_x_2970) ;  /* 0x0000000000480947 */ /* 0x000ff40003800000 */
        /* <DEDUP_REMOVED lines=18> */
.L_x_2970:
[----:B------:R-:W5:Y:S01]  /*0b10*/  SHFL.IDX PT, R6, R0, RZ, 0x1f ;  /* 0x00001fff00067589 */ /* 0x000f6200000e0000 */
[----:B------:R-:W-:Y:S01]  /*0b20*/  IMAD.SHL.U32 R3, R8, 0x4, RZ ;  /* 0x0000000408037824 */ /* 0x000fe200078e00ff */
[----:B------:R-:W-:Y:S01]  /*0b30*/  LOP3.LUT P0, RZ, R4, 0x7, RZ, 0xc0, !PT ;  /* 0x0000000704ff7812 */ /* 0x000fe2000780c0ff */
[----:B------:R-:W-:Y:S01]  /*0b40*/  IMAD.SHL.U32 R5, R10, 0x4, RZ ;  /* 0x000000040a057824 */ /* 0x000fe200078e00ff */
[----:B------:R-:W-:Y:S01]  /*0b50*/  ISETP.NE.AND P2, PT, R2, RZ, PT ;  /* 0x000000ff0200720c */ /* 0x000fe20003f45270 */
[----:B------:R-:W-:Y:S01]  /*0b60*/  IMAD.MOV.U32 R23, RZ, RZ, 0x1 ;  /* 0x00000001ff177424 */ /* 0x000fe200078e00ff */
[----:B------:R-:W-:Y:S01]  /*0b70*/  LOP3.LUT R11, R8, 0xc, R3, 0x78, !PT ;  /* 0x0000000c080b7812 */ /* 0x000fe200078e7803 */
[----:B------:R-:W-:Y:S01]  /*0b80*/  IMAD.MOV.U32 R22, RZ, RZ, 0x1 ;  /* 0x00000001ff167424 */ /* 0x000fe200078e00ff */
[----:B------:R-:W-:Y:S01]  /*0b90*/  LOP3.LUT R9, R10, 0xc, R5, 0x78, !PT ;  /* 0x0000000c0a097812 */ /* 0x000fe200078e7805 */
[----:B------:R-:W-:Y:S01]  /*0ba0*/  NOP ;  /* 0x0000000000007918 */ /* 0x000fe20000000000 */
[----:B------:R-:W-:Y:S01]  /*0bb0*/  @P3 LEA.HI R3, R11, R11, RZ, 0x1 ;  /* 0x0000000b0b033211 */ /* 0x000fe200078f08ff */
[----:B------:R1:W-:Y:S01]  /*0bc0*/  STL [R1+0x4], R11 ;  /* 0x0000040b01007387 */ /* 0x0003e20000100800 */
[----:B------:R-:W-:-:S02]  /*0bd0*/  @P5 LEA.HI R5, R9, R9, RZ, 0x1 ;  /* 0x0000000909055211 */ /* 0x000fc400078f08ff */
[----:B------:R-:W-:Y:S01]  /*0be0*/  @P3 SHF.R.S32.HI R3, RZ, 0x1, R3 ;  /* 0x00000001ff033819 */ /* 0x000fe20000011403 */
[----:B------:R1:W-:Y:S01]  /*0bf0*/  STL [R1], R9 ;  /* 0x0000000901007387 */ /* 0x0003e20000100800 */
[----:B------:R-:W-:Y:S02]  /*0c00*/  @P5 SHF.R.S32.HI R5, RZ, 0x1, R5 ;  /* 0x00000001ff055819 */ /* 0x000fe40000011405 */
[-C--:B------:R-:W-:Y:S02]  /*0c10*/  @P3 ISETP.NE.AND P6, PT, R3, R12.reuse, PT ;  /* 0x0000000c0300320c */ /* 0x080fe40003fc5270 */
[----:B------:R-:W-:Y:S02]  /*0c20*/  @P5 ISETP.NE.AND P4, PT, R5, R12, PT ;  /* 0x0000000c0500520c */ /* 0x000fe40003f85270 */
[----:B------:R-:W-:Y:S02]  /*0c30*/  @P3 SEL R23, RZ, 0x1, P6 ;  /* 0x00000001ff173807 */ /* 0x000fe40003000000 */
[----:B-----5:R-:W-:-:S02]  /*0c40*/  ISETP.NE.AND P3, PT, R6, RZ, PT ;  /* 0x000000ff0600720c */ /* 0x020fc40003f65270 */
[----:B------:R-:W-:Y:S02]  /*0c50*/  ISETP.LT.U32.AND P6, PT, R11, 0x2, !P0 ;  /* 0x000000020b00780c */ /* 0x000fe400047c1070 */
[----:B------:R-:W-:Y:S02]  /*0c60*/  ISETP.LT.U32.AND P0, PT, R9, 0x2, !P0 ;  /* 0x000000020900780c */ /* 0x000fe40004701070 */
[----:B--2---:R-:W-:Y:S02]  /*0c70*/  ISETP.EQ.U32.AND P1, PT, R7, 0x1, PT ;  /* 0x000000010700780c */ /* 0x004fe40003f22070 */
[----:B------:R-:W-:Y:S02]  /*0c80*/  SEL R2, RZ, 0x1, !P6 ;  /* 0x00000001ff027807 */ /* 0x000fe40007000000 */
[----:B------:R-:W-:Y:S02]  /*0c90*/  SEL R3, RZ, 0x1, !P0 ;  /* 0x00000001ff037807 */ /* 0x000fe40004000000 */
[----:B------:R-:W-:Y:S01]  /*0ca0*/  @P5 SEL R22, RZ, 0x1, P4 ;  /* 0x00000001ff165807 */ /* 0x000fe20002000000 */
[----:B-1----:R-:W-:Y:S06]  /*0cb0*/  @P3 BRA `(.L_x_2971) ;  /* 0x0000000000483947 */ /* 0x002fec0003800000 */
        /* <DEDUP_REMOVED lines=14> */
[----:B------:R1:W1:Y:S01]  /*0da0*/  SYNCS.EXCH.64 URZ, [UR8+0x368c0], UR6 ;  /* 0x0368c006083f75b2 */ /* 0x0002620008000100 */
[----:B------:R1:W1:Y:S01]  /*0db0*/  SYNCS.EXCH.64 URZ, [UR8+0x368b8], UR4 ;  /* 0x0368b804083f75b2 */ /* 0x0002620008000100 */
[----:B------:R1:W1:Y:S01]  /*0dc0*/  SYNCS.EXCH.64 URZ, [UR8+0x368c8], UR6 ;  /* 0x0368c806083f75b2 */ /* 0x0002620008000100 */
[----:B------:R-:W-:Y:S01]  /*0dd0*/  NOP ;  /* 0x0000000000007918 */ /* 0x000fe20000000000 */
.L_x_2971:
[----:B------:R-:W-:Y:S01]  /*0de0*/  LOP3.LUT R23, R23, R2, RZ, 0xc0, !PT ;  /* 0x0000000217177212 */ /* 0x000fe200078ec0ff */
[----:B------:R-:W-:Y:S01]  /*0df0*/  NOP ;  /* 0x0000000000007918 */ /* 0x000fe20000000000 */
[----:B------:R-:W-:Y:S01]  /*0e00*/  LOP3.LUT R22, R22, R3, RZ, 0xc0, !PT ;  /* 0x0000000316167212 */ /* 0x000fe200078ec0ff */
[----:B------:R-:W-:Y:S06]  /*0e10*/  @!P1 BRA `(.L_x_2972) ;  /* 0x0000000000089947 */ /* 0x000fec0003800000 */
[----:B-1234-:R-:W-:Y:S01]  /*0e20*/  UCGABAR_ARV ;  /* 0x00000000000079c7 */ /* 0x01efe20008000000 */
[----:B------:R-:W-:Y:S05]  /*0e30*/  BRA `(.L_x_2973) ;  /* 0x0000000000047947 */ /* 0x000fea0003800000 */
.L_x_2972:
[----:B-1234-:R-:W-:Y:S01]  /*0e40*/  NOP ;  /* 0x0000000000007918 */ /* 0x01efe20000000000 */
.L_x_2973:
[----:B------:R-:W-:Y:S05]  /*0e50*/  @!P1 BRA `(.L_x_2974) ;  /* 0x00000000000c9947 */ /* 0x000fea0003800000 */
[----:B------:R-:W-:Y:S01]  /*0e60*/  UCGABAR_WAIT ;  /* 0x0000000000007dc7 */ /* 0x000fe20008000000 */
[----:B------:R-:W-:Y:S01]  /*0e70*/  CCTL.IVALL ;  /* 0x00000000ff00798f */ /* 0x000fe20002000000 */
[----:B------:R-:W-:Y:S05]  /*0e80*/  BRA `(.L_x_2975) ;  /* 0x0000000000047947 */ /* 0x000fea0003800000 */
.L_x_2974:
[----:B------:R-:W-:Y:S06]  /*0e90*/  BAR.SYNC.DEFER_BLOCKING 0x0 ;  /* 0x0000000000007b1d */ /* 0x000fec0000010000 */
.L_x_2975:
[----:B------:R-:W-:-:S05]  /*0ea0*/  IMAD.MOV.U32 R2, RZ, RZ, 0x1 ;  /* 0x00000001ff027424 */ /* 0x000fca00078e00ff */
[----:B------:R-:W-:-:S05]  /*0eb0*/  SEL R2, R2, 0x2, !P2 ;  /* 0x0000000202027807 */ /* 0x000fca0005000000 */
[----:B------:R1:W-:Y:S01]  /*0ec0*/  STL [R1+0x1c], R2 ;  /* 0x00001c0201007387 */ /* 0x0003e20000100800 */
[----:B------:R-:W-:Y:S05]  /*0ed0*/  @!P2 BRA `(.L_x_2976) ;  /* 0x000000a00098a947 */ /* 0x000fea0003800000 */
.L_x_2977:
        /* <DEDUP_REMOVED lines=9> */
[----:B------:R-:W2:Y:S01]  /*0f70*/  LDL.LU R8, [R1+0x1c] ;  /* 0x00001c0001087983 */ /* 0x000ea20000300800 */
[----:B-1----:R-:W1:Y:S01]  /*0f80*/  S2R R2, SR_TID.X ;  /* 0x0000000000027919 */ /* 0x002e620000002100 */
[----:B------:R-:W3:Y:S01]  /*0f90*/  S2UR UR5, SR_CgaCtaId ;  /* 0x00000000000579c3 */ /* 0x000ee20000008800 */
[----:B-1----:R-:W-:-:S05]  /*0fa0*/  VIADD R0, R2, 0xffffff80 ;  /* 0xffffff8002007836 */ /* 0x002fca0000000000 */
[----:B------:R-:W-:-:S04]  /*0fb0*/  SHF.R.S32.HI R3, RZ, 0x1f, R0 ;  /* 0x0000001fff037819 */ /* 0x000fc80000011400 */
[----:B------:R-:W-:-:S04]  /*0fc0*/  LEA.HI R2, R3, R0, RZ, 0x7 ;  /* 0x0000000003027211 */ /* 0x000fc800078f38ff */
[----:B------:R-:W-:Y:S02]  /*0fd0*/  LOP3.LUT R5, R2, 0xffffff80, RZ, 0xc0, !PT ;  /* 0xffffff8002057812 */ /* 0x000fe400078ec0ff */
[----:B------:R-:W-:-:S03]  /*0fe0*/  LEA.HI R6, R3, R0, RZ, 0x4 ;  /* 0x0000000003067211 */ /* 0x000fc600078f20ff */
[----:B------:R-:W-:Y:S01]  /*0ff0*/  IMAD.IADD R206, R0, 0x1, -R5 ;  /* 0x0000000100ce7824 */ /* 0x000fe200078e0a05 */
[----:B------:R-:W1:Y:S01]  /*1000*/  S2UR UR6, SR_SWINHI ;  /* 0x00000000000679c3 */ /* 0x000e620000002f00 */
[----:B------:R-:W-:-:S03]  /*1010*/  LOP3.LUT R7, R6, 0x3fffff0, RZ, 0xc0, !PT ;  /* 0x03fffff006077812 */ /* 0x000fc600078ec0ff */
[----:B------:R-:W-:Y:S02]  /*1020*/  SHF.R.S32.HI R5, RZ, 0x1f, R206 ;  /* 0x0000001fff057819 */ /* 0x000fe400000114ce */
[----:B------:R-:W-:Y:S02]  /*1030*/  SHF.R.S32.HI R9, RZ, 0x4, R6 ;  /* 0x00000004ff097819 */ /* 0x000fe40000011406 */
[----:B------:R-:W-:Y:S01]  /*1040*/  LEA.HI R4, R5, R206, RZ, 0x2 ;  /* 0x000000ce05047211 */ /* 0x000fe200078f10ff */
[----:B------:R-:W-:Y:S01]  /*1050*/  IMAD.IADD R7, R0, 0x1, -R7 ;  /* 0x0000000100077824 */ /* 0x000fe200078e0a07 */
[----:B------:R-:W-:Y:S02]  /*1060*/  LEA.HI R210, R3, R0, RZ, 0x5 ;  /* 0x0000000003d27211 */ /* 0x000fe400078f28ff */
[----:B------:R-:W-:Y:S02]  /*1070*/  LEA.HI R6, R6, R9, RZ, 0x1 ;  /* 0x0000000906067211 */ /* 0x000fe400078f08ff */
[----:B------:R-:W-:-:S02]  /*1080*/  SHF.R.S32.HI R0, RZ, 0x2, R4 ;  /* 0x00000002ff007819 */ /* 0x000fc40000011404 */
[----:B------:R-:W-:Y:S02]  /*1090*/  SHF.R.S32.HI R3, RZ, 0x1f, R4 ;  /* 0x0000001fff037819 */ /* 0x000fe40000011404 */
[----:B------:R-:W-:Y:S02]  /*10a0*/  LOP3.LUT R6, R6, 0x1ffffffe, RZ, 0xc0, !PT ;  /* 0x1ffffffe06067812 */ /* 0x000fe400078ec0ff */
[----:B------:R-:W-:Y:S02]  /*10b0*/  SHF.R.S32.HI R210, RZ, 0x5, R210 ;  /* 0x00000005ffd27819 */ /* 0x000fe400000114d2 */
[----:B------:R-:W-:Y:S02]  /*10c0*/  LEA.HI R3, R3, R0, RZ, 0x3 ;  /* 0x0000000003037211 */ /* 0x000fe400078f18ff */
[----:B------:R-:W-:Y:S01]  /*10d0*/  SHF.R.S32.HI R209, RZ, 0x7, R2 ;  /* 0x00000007ffd17819 */ /* 0x000fe20000011402 */
[----:B------:R-:W-:Y:S01]  /*10e0*/  UMOV UR4, 0x400 ;  /* 0x0000040000047882 */ /* 0x000fe20000000000 */
[----:B------:R-:W-:Y:S01]  /*10f0*/  IMAD.IADD R6, R9, 0x1, -R6 ;  /* 0x0000000109067824 */ /* 0x000fe200078e0a06 */
[----:B------:R-:W-:Y:S01]  /*1100*/  LOP3.LUT R3, R3, 0xfffffff8, RZ, 0xc0, !PT ;  /* 0xfffffff803037812 */ /* 0x000fe200078ec0ff */
[----:B------:R-:W-:Y:S01]  /*1110*/  IMAD R7, R210, 0x10, R7 ;  /* 0x00000010d2077824 */ /* 0x000fe200078e0207 */
[----:B---3--:R-:W-:Y:S01]  /*1120*/  ULEA UR8, UR5, UR4, 0x18 ;  /* 0x0000000405087291 */ /* 0x008fe2000f8ec03f */
[----:B------:R-:W-:-:S02]  /*1130*/  LEA.HI R5, R5, R206, RZ, 0x5 ;  /* 0x000000ce05057211 */ /* 0x000fc400078f28ff */
[----:B------:R-:W-:Y:S01]  /*1140*/  LEA.HI R2, R2, R209, RZ, 0x1 ;  /* 0x000000d102027211 */ /* 0x000fe200078f08ff */
[----:B------:R-:W-:Y:S02]  /*1150*/  IMAD R6, R7, 0x8, R6 ;  /* 0x0000000807067824 */ /* 0x000fe400078e0206 */
[----:B------:R-:W-:Y:S01]  /*1160*/  IMAD.IADD R7, R0, 0x1, -R3 ;  /* 0x0000000100077824 */ /* 0x000fe200078e0a03 */
[----:B------:R-:W-:Y:S02]  /*1170*/  LOP3.LUT R3, R4, 0x7ffffffc, RZ, 0xc0, !PT ;  /* 0x7ffffffc04037812 */ /* 0x000fe400078ec0ff */
[----:B------:R-:W-:Y:S02]  /*1180*/  SHF.R.S32.HI R0, RZ, 0x5, R5 ;  /* 0x00000005ff007819 */ /* 0x000fe40000011405 */
[----:B------:R-:W-:Y:S01]  /*1190*/  LOP3.LUT R2, R2, 0x3fffffe, RZ, 0xc0, !PT ;  /* 0x03fffffe02027812 */ /* 0x000fe200078ec0ff */
[----:B------:R-:W-:Y:S01]  /*11a0*/  UMOV UR4, UR8 ;  /* 0x0000000800047c82 */ /* 0x000fe20008000000 */
[----:B-1----:R-:W-:Y:S01]  /*11b0*/  UMOV UR5, UR6 ;  /* 0x0000000600057c82 */ /* 0x002fe20008000000 */
[----:B------:R-:W-:-:S02]  /*11c0*/  IMAD.MOV.U32 R212, RZ, RZ, -0x2 ;  /* 0xfffffffeffd47424 */ /* 0x000fc400078e00ff */
[----:B------:R-:W-:Y:S02]  /*11d0*/  IMAD.U32 R18, RZ, RZ, UR4 ;  /* 0x00000004ff127e24 */ /* 0x000fe4000f8e00ff */
[----:B------:R-:W-:Y:S02]  /*11e0*/  IMAD.U32 R19, RZ, RZ, UR5 ;  /* 0x00000005ff137e24 */ /* 0x000fe4000f8e00ff */
[----:B------:R-:W-:Y:S02]  /*11f0*/  IMAD.IADD R3, R206, 0x1, -R3 ;  /* 0x00000001ce037824 */ /* 0x000fe400078e0a03 */
[----:B------:R-:W-:Y:S02]  /*1200*/  IMAD.SHL.U32 R5, R6, 0x8, RZ ;  /* 0x0000000806057824 */ /* 0x000fe400078e00ff */
[----:B------:R-:W-:Y:S02]  /*1210*/  IMAD R7, R0, 0x10, R7 ;  /* 0x0000001000077824 */ /* 0x000fe400078e0207 */
[----:B------:R-:W-:-:S02]  /*1220*/  IMAD.IADD R2, R209, 0x1, -R2 ;  /* 0x00000001d1027824 */ /* 0x000fc400078e0a02 */
[----:B------:R-:W-:Y:S02]  /*1230*/  IMAD.U32 R16, RZ, RZ, UR8 ;  /* 0x00000008ff107e24 */ /* 0x000fe4000f8e00ff */
[----:B------:R-:W-:Y:S02]  /*1240*/  IMAD R212, R3, R212, 0x70 ;  /* 0x0000007003d47424 */ /* 0x000fe400078e02d4 */
[----:B------:R-:W-:Y:S01]  /*1250*/  IMAD.WIDE R18, R5, 0x2, R18 ;  /* 0x0000000205127825 */ /* 0x000fe200078e0212 */
[----:B------:R-:W-:-:S03]  /*1260*/  UMOV UR61, URZ ;  /* 0x0000003f003d7c82 */ /* 0x000fc60008000000 */
[----:B------:R-:W-:Y:S02]  /*1270*/  IMAD R211, R2, 0x40, R7 ;  /* 0x0000004002d37824 */ /* 0x000fe400078e0207 */
[----:B------:R-:W-:Y:S02]  /*1280*/  IMAD.U32 R204, RZ, RZ, UR7 ;  /* 0x00000007ffcc7e24 */ /* 0x000fe4000f8e00ff */
[----:B------:R-:W-:Y:S01]  /*1290*/  IMAD.MOV.U32 R205, RZ, RZ, RZ ;  /* 0x000000ffffcd7224 */ /* 0x000fe200078e00ff */
[----:B------:R-:W-:Y:S01]  /*12a0*/  UMOV UR38, URZ ;  /* 0x0000003f00267c82 */ /* 0x000fe20008000000 */
[----:B--2---:R-:W-:-:S07]  /*12b0*/  LOP3.LUT R17, R8, 0x1, RZ, 0xfc, !PT ;  /* 0x0000000108117812 */ /* 0x004fce00078efcff */
.L_x_3004:
[----:B------:R-:W1:Y:S01]  /*12c0*/  SHFL.IDX PT, R0, R209, RZ, 0x1f ;  /* 0x00001fffd1007589 */ /* 0x000e6200000e0000 */
[----:B--2---:R-:W2:Y:S01]  /*12d0*/  LDC R81, c[0x0][0x2e0] ;  /* 0x0000b800ff517b82 */ /* 0x004ea20000000800 */
[----:B------:R-:W-:Y:S01]  /*12e0*/  R2UR UR12, R16 ;  /* 0x00000000100c72ca */ /* 0x000fe200000e0000 */
[----:B------:R-:W-:Y:S01]  /*12f0*/  ULDC UR4, c[0x0][0xda8] ;  /* 0x00036a0000047ab9 */ /* 0x000fe20000000800 */
[----:B------:R-:W-:Y:S01]  /*1300*/  ULDC.64 UR8, c[0x0][0x3f8] ;  /* 0x0000fe0000087ab9 */ /* 0x000fe20000000a00 */
[----:B------:R-:W-:Y:S01]  /*1310*/  R2UR UR10, R204 ;  /* 0x00000000cc0a72ca */ /* 0x000fe200000e0000 */
[----:B------:R-:W-:Y:S01]  /*1320*/  UISETP.NE.AND UP1, UPT, UR4, 0x1, UPT ;  /* 0x000000010400788c */ /* 0x000fe2000bf25270 */
[----:B------:R-:W-:Y:S01]  /*1330*/  IMAD.MOV.U32 R2, RZ, RZ, RZ ;  /* 0x000000ffff027224 */ /* 0x000fe200078e00ff */
[----:B------:R-:W-:Y:S01]  /*1340*/  UISETP.NE.U32.AND UP0, UPT, UR8, URZ, UPT ;  /* 0x0000003f0800728c */ /* 0x000fe2000bf05070 */
[----:B------:R-:W-:Y:S01]  /*1350*/  ULDC UR5, c[0x0][0xdb4] ;  /* 0x00036d0000057ab9 */ /* 0x000fe20000000800 */
[----:B------:R-:W-:-:S02]  /*1360*/  ULDC UR6, c[0x0][0x404] ;  /* 0x0001010000067ab9 */ /* 0x000fc40000000800 */
[----:B------:R-:W-:Y:S02]  /*1370*/  UISETP.NE.AND.EX UP0, UPT, UR9, URZ, UPT, UP0 ;  /* 0x0000003f0900728c */ /* 0x000fe4000bf05300 */
[----:B------:R-:W-:Y:S02]  /*1380*/  UISETP.NE.AND UP2, UPT, UR5, 0x1, UPT ;  /* 0x000000010500788c */ /* 0x000fe4000bf45270 */
[----:B------:R-:W-:Y:S02]  /*1390*/  UIADD3 UR9, UR12, 0x15400, URZ ;  /* 0x000154000c097890 */ /* 0x000fe4000fffe03f */
[----:B------:R-:W-:Y:S01]  /*13a0*/  USEL UR6, UR6, 0x1, UP0 ;  /* 0x0000000106067887 */ /* 0x000fe20008000000 */
[----:B------:R-:W-:Y:S01]  /*13b0*/  @UP1 ULDC UR5, c[0x0][0xdac] ;  /* 0x00036b0000051ab9 */ /* 0x000fe20000000800 */
[----:B------:R-:W-:Y:S01]  /*13c0*/  ULOP3.LUT UP0, URZ, UR9, 0x9f, URZ, 0xc0, !UPT ;  /* 0x0000009f093f7892 */ /* 0x000fe2000f80c03f */
[----:B------:R-:W-:Y:S01]  /*13d0*/  UMOV UR11, UR10 ;  /* 0x0000000a000b7c82 */ /* 0x000fe20008000000 */
[----:B-1----:R-:W-:-:S02]  /*13e0*/  R2UR UR7, R0 ;  /* 0x00000000000772ca */ /* 0x002fc400000e0000 */
[----:B--2---:R-:W-:Y:S01]  /*13f0*/  IMAD R81, R81, UR6, RZ ;  /* 0x0000000651517c24 */ /* 0x004fe2000f8e02ff */
[----:B------:R-:W-:Y:S01]  /*1400*/  @UP1 ULDC UR6, c[0x0][0xdb0] ;  /* 0x00036c0000061ab9 */ /* 0x000fe20000000800 */
[----:B------:R-:W-:Y:S02]  /*1410*/  PLOP3.LUT P0, PT, PT, PT, UP0, 0x80, 0x0 ;  /* 0x000000000000781c */ /* 0x000fe40003f0f008 */
[----:B------:R-:W-:-:S04]  /*1420*/  VIADD R3, R81, 0x6f ;  /* 0x0000006f51037836 */ /* 0x000fc80000000000 */
[----:B------:R-:W-:-:S03]  /*1430*/  IMAD.HI R2, R3, -0x6db6db6d, R2 ;  /* 0x9249249303027827 */ /* 0x000fc600078e0202 */
        /* <DEDUP_REMOVED lines=34> */
.L_x_2978:
[----:B------:R-:W-:Y:S02]  /*1660*/  R2UR UR4, R16 ;  /* 0x00000000100472ca */ /* 0x000fe400000e0000 */
[----:B------:R-:W-:Y:S02]  /*1670*/  LOP3.LUT R0, R205, 0x1, RZ, 0xc0, !PT ;  /* 0x00000001cd007812 */ /* 0x000fe400078ec0ff */
[----:B------:R-:W-:Y:S02]  /*1680*/  ISETP.NE.AND P0, PT, R17, 0x3, PT ;  /* 0x000000031100780c */ /* 0x000fe40003f05270 */
[----:B------:R-:W-:-:S07]  /*1690*/  SHF.L.U32 R0, R0, 0x1f, RZ ;  /* 0x0000001f00007819 */ /* 0x000fce00000006ff */
[----:B------:R-:W1:Y:S02]  /*16a0*/  SYNCS.PHASECHK.TRANS64.TRYWAIT P1, [UR4+0x36800], R0 ;  /* 0x03680000ff0075a7 */ /* 0x000e640008020144 */
[----:B-1----:R-:W-:Y:S05]  /*16b0*/  @!P1 BRA `(.L_x_2979) ;  /* 0x000000d0001c9947 */ /* 0x002fea0003800000 */
.L_x_3070:
[----:B------:R-:W-:Y:S05]  /*16c0*/  @!P0 BRA `(.L_x_2980) ;  /* 0x0000000000048947 */ /* 0x000fea0003800000 */
[----:B------:R-:W-:Y:S01]  /*16d0*/  BPT.TRAP 0x1 ;  /* 0x000000040000795c */ /* 0x000fe20000300000 */
.L_x_2980:
[----:B------:R-:W-:Y:S01]  /*16e0*/  R2UR UR4, R16 ;  /* 0x00000000100472ca */ /* 0x000fe200000e0000 */
[----:B------:R-:W-:Y:S02]  /*16f0*/  IMAD.U32 R2, RZ, RZ, UR38 ;  /* 0x00000026ff027e24 */ /* 0x000fe4000f8e00ff */
[----:B-1----:R-:W-:-:S05]  /*1700*/  IMAD.U32 R3, RZ, RZ, UR61 ;  /* 0x0000003dff037e24 */ /* 0x002fca000f8e00ff */
[----:B------:R-:W-:-:S05]  /*1710*/  SHF.L.U32 R3, R3, 0x1f, RZ ;  /* 0x0000001f03037819 */ /* 0x000fca00000006ff */
[----:B------:R-:W-:-:S04]  /*1720*/  LEA R2, R2, UR4, 0x3 ;  /* 0x0000000402027c11 */ /* 0x000fc8000f8e18ff */
[----:B------:R1:W2:Y:S01]  /*1730*/  SYNCS.PHASECHK.TRANS64.TRYWAIT P1, [R2+URZ+0x36830], R3 ;  /* 0x03683003020075a7 */ /* 0x0002a2000802017f */
[----:B------:R-:W-:Y:S05]  /*1740*/  @!P0 BRA `(.L_x_2981) ;  /* 0x0000000000048947 */ /* 0x000fea0003800000 */
[----:B------:R-:W-:Y:S01]  /*1750*/  BPT.TRAP 0x1 ;  /* 0x000000040000795c */ /* 0x000fe20000300000 */
.L_x_2981:
[----:B--2---:R-:W-:Y:S05]  /*1760*/  @P1 BRA `(.L_x_2982) ;  /* 0x0000000000081947 */ /* 0x004fea0003800000 */
[----:B------:R-:W2:Y:S02]  /*1770*/  SYNCS.PHASECHK.TRANS64.TRYWAIT P1, [R2+URZ+0x36830], R3 ;  /* 0x03683003020075a7 */ /* 0x000ea4000802017f */
[----:B--2---:R-:W-:Y:S05]  /*1780*/  @!P1 BRA `(.L_x_2983) ;  /* 0x000000d000049947 */ /* 0x004fea0003800000 */
.L_x_2982:
[----:B------:R-:W-:Y:S05]  /*1790*/  WARPSYNC.ALL ;  /* 0x0000000000007948 */ /* 0x000fea0003800000 */
[----:B------:R-:W-:Y:S01]  /*17a0*/  R2UR UR4, R16 ;  /* 0x00000000100472ca */ /* 0x000fe200000e0000 */
[----:B------:R-:W-:Y:S01]  /*17b0*/  WARPGROUP.ARRIVE ;  /* 0x00000000000079c5 */ /* 0x000fe20000000000 */
[----:B------:R-:W-:Y:S01]  /*17c0*/  UMOV UR57, 0x40000040 ;  /* 0x4000004000397882 */ /* 0x000fe20000000000 */
[----:B------:R-:W-:Y:S01]  /*17d0*/  UMOV UR59, 0x40000040 ;  /* 0x40000040003b7882 */ /* 0x000fe20000000000 */
[----:B------:R-:W-:Y:S01]  /*17e0*/  UMOV UR9, UR57 ;  /* 0x0000003900097c82 */ /* 0x000fe20008000000 */
[----:B------:R-:W-:Y:S01]  /*17f0*/  UMOV UR11, 0x40000040 ;  /* 0x40000040000b7882 */ /* 0x000fe20000000000 */
[----:B------:R-:W-:Y:S01]  /*1800*/  UMOV UR13, UR57 ;  /* 0x00000039000d7c82 */ /* 0x000fe20008000000 */
[----:B------:R-:W-:Y:S01]  /*1810*/  UMOV UR15, 0x40000040 ;  /* 0x40000040000f7882 */ /* 0x000fe20000000000 */
[----:B------:R-:W-:Y:S01]  /*1820*/  UMOV UR17, UR57 ;  /* 0x0000003900117c82 */ /* 0x000fe20008000000 */
[----:B------:R-:W-:Y:S01]  /*1830*/  UMOV UR19, 0x40000040 ;  /* 0x4000004000137882 */ /* 0x000fe20000000000 */
[----:B------:R-:W-:Y:S01]  /*1840*/  UMOV UR21, UR57 ;  /* 0x0000003900157c82 */ /* 0x000fe20008000000 */
[----:B------:R-:W-:Y:S01]  /*1850*/  UMOV UR23, 0x40000040 ;  /* 0x4000004000177882 */ /* 0x000fe20000000000 */
[----:B------:R-:W-:Y:S01]  /*1860*/  UMOV UR27, 0x40000040 ;  /* 0x40000040001b7882 */ /* 0x000fe20000000000 */
[----:B------:R-:W-:Y:S01]  /*1870*/  UIADD3 UR4, UR4, 0x21400, URZ ;  /* 0x0002140004047890 */ /* 0x000fe2000fffe03f */
[----:B------:R-:W-:Y:S01]  /*1880*/  MOV R4, UR38 ;  /* 0x0000002600047c02 */ /* 0x000fe20008000f00 */
[----:B------:R-:W-:Y:S01]  /*1890*/  UMOV UR31, 0x40000040 ;  /* 0x40000040001f7882 */ /* 0x000fe20000000000 */
[----:B------:R-:W-:Y:S01]  /*18a0*/  UMOV UR35, 0x40000040 ;  /* 0x4000004000237882 */ /* 0x000fe20000000000 */
[----:B------:R-:W-:Y:S01]  /*18b0*/  USHF.R.U32.HI UR5, URZ, 0x4, UR4 ;  /* 0x000000043f057899 */ /* 0x000fe20008011604 */
[----:B------:R-:W-:Y:S01]  /*18c0*/  MOV R5, UR36 ;  /* 0x0000002400057c02 */ /* 0x000fe20008000f00 */
[----:B------:R-:W-:Y:S01]  /*18d0*/  ULOP3.LUT UR4, UR37, 0x10000, URZ, 0xfc, !UPT ;  /* 0x0001000025047892 */ /* 0x000fe2000f8efc3f */
[----:B------:R-:W-:Y:S01]  /*18e0*/  MOV R0, UR57 ;  /* 0x0000003900007c02 */ /* 0x000fe20008000f00 */
[----:B------:R-:W-:Y:S01]  /*18f0*/  ULOP3.LUT UR5, UR5, 0x3fff, URZ, 0xc0, !UPT ;  /* 0x00003fff05057892 */ /* 0x000fe2000f8ec03f */
[----:B------:R-:W-:Y:S01]  /*1900*/  UMOV UR43, 0x40000040 ;  /* 0x40000040002b7882 */ /* 0x000fe20000000000 */
[----:B------:R-:W-:-:S02]  /*1910*/  UMOV UR47, 0x40000040 ;  /* 0x40000040002f7882 */ /* 0x000fc40000000000 */
[----:B------:R-:W-:Y:S01]  /*1920*/  ULOP3.LUT UR6, UR5, 0x10000, URZ, 0xfc, !UPT ;  /* 0x0001000005067892 */ /* 0x000fe2000f8efc3f */
[----:B------:R-:W-:Y:S01]  /*1930*/  UMOV UR56, UR4 ;  /* 0x0000000400387c82 */ /* 0x000fe20008000000 */
[----:B------:R-:W-:Y:S01]  /*1940*/  UMOV UR51, 0x40000040 ;  /* 0x4000004000337882 */ /* 0x000fe20000000000 */
[----:B------:R-:W-:Y:S01]  /*1950*/  UMOV UR8, UR56 ;  /* 0x0000003800087c82 */ /* 0x000fe20008000000 */
[----:B------:R-:W-:Y:S02]  /*1960*/  UMOV UR12, UR56 ;  /* 0x00000038000c7c82 */ /* 0x000fe40008000000 */
[----:B------:R-:W-:Y:S01]  /*1970*/  IMAD.U32 R8, RZ, RZ, UR6 ;  /* 0x00000006ff087e24 */ /* 0x000fe2000f8e00ff */
[----:B------:R-:W-:Y:S01]  /*1980*/  UIMAD UR6, UR38, 0xa80, UR6 ;  /* 0x00000a80260678a4 */ /* 0x000fe2000f8e0206 */
[----:B-12---:R-:W-:Y:S01]  /*1990*/  MOV R3, UR56 ;  /* 0x0000003800037c02 */ /* 0x006fe20008000f00 */
[----:B------:R-:W-:Y:S01]  /*19a0*/  UMOV UR16, UR56 ;  /* 0x0000003800107c82 */ /* 0x000fe20008000000 */
[----:B------:R-:W-:Y:S01]  /*19b0*/  UMOV UR20, UR56 ;  /* 0x0000003800147c82 */ /* 0x000fe20008000000 */
[----:B------:R-:W-:-:S02]  /*19c0*/  UIADD3 UR10, UR6, 0x80, URZ ;  /* 0x00000080060a7890 */ /* 0x000fc4000fffe03f */
[----:B------:R-:W-:Y:S02]  /*19d0*/  UIADD3 UR14, UR6, 0x100, URZ ;  /* 0x00000100060e7890 */ /* 0x000fe4000fffe03f */
[----:B------:R-:W-:Y:S01]  /*19e0*/  UMOV UR58, UR6 ;  /* 0x00000006003a7c82 */ /* 0x000fe20008000000 */
[----:B------:R-:W-:Y:S01]  /*19f0*/  UIADD3 UR18, UR6, 0x180, URZ ;  /* 0x0000018006127890 */ /* 0x000fe2000fffe03f */
[----:B------:R-:W-:Y:S01]  /*1a00*/  HGMMA.64x16x16.F32 R72, gdesc[UR56], RZ, !UPT, gsb0 ;  /* 0x00200000384879f0 */ /* 0x000fe2000c0008ff */
[----:B------:R-:W-:Y:S02]  /*1a10*/  UIADD3 UR22, UR6, 0x200, URZ ;  /* 0x0000020006167890 */ /* 0x000fe4000fffe03f */
[----:B------:R-:W-:Y:S01]  /*1a20*/  UIADD3 UR58, UR6, 0x280, URZ ;  /* 0x00000280063a7890 */ /* 0x000fe2000fffe03f */
[----:B------:R-:W-:Y:S01]  /*1a30*/  UMOV UR59, 0x40000040 ;  /* 0x40000040003b7882 */ /* 0x000fe20000000000 */
[----:B------:R-:W-:Y:S02]  /*1a40*/  UIADD3 UR5, UR6, 0x300, URZ ;  /* 0x0000030006057890 */ /* 0x000fe4000fffe03f */
[----:B------:R-:W-:-:S02]  /*1a50*/  UIADD3 UR26, UR6, 0x204, URZ ;  /* 0x00000204061a7890 */ /* 0x000fc4000fffe03f */
[----:B------:R-:W-:Y:S02]  /*1a60*/  UIADD3 UR30, UR6, 0x206, URZ ;  /* 0x00000206061e7890 */ /* 0x000fe4000fffe03f */
[----:B------:R-:W-:Y:S02]  /*1a70*/  UIADD3 UR34, UR6, 0x580, URZ ;  /* 0x0000058006227890 */ /* 0x000fe4000fffe03f */
[----:B------:R-:W-:Y:S02]  /*1a80*/  UIADD3 UR42, UR6, 0x582, URZ ;  /* 0x00000582062a7890 */ /* 0x000fe4000fffe03f */
[----:B------:R-:W-:Y:S02]  /*1a90*/  UIADD3 UR46, UR6, 0x584, URZ ;  /* 0x00000584062e7890 */ /* 0x000fe4000fffe03f */
[----:B------:R-:W-:Y:S02]  /*1aa0*/  UIADD3 UR50, UR6, 0x586, URZ ;  /* 0x0000058606327890 */ /* 0x000fe4000fffe03f */
[----:B------:R-:W-:Y:S01]  /*1ab0*/  UIADD3 UR54, UR6, 0x780, URZ ;  /* 0x0000078006367890 */ /* 0x000fe2000fffe03f */
[----:B------:R-:W-:Y:S01]  /*1ac0*/  UMOV UR55, 0x40000040 ;  /* 0x4000004000377882 */ /* 0x000fe20000000000 */
[----:B------:R-:W-:Y:S01]  /*1ad0*/  UMOV UR39, 0x40000040 ;  /* 0x4000004000277882 */ /* 0x000fe20000000000 */
[----:B------:R-:W-:Y:S01]  /*1ae0*/  UIADD3 UR7, UR6, 0xa02, URZ ;  /* 0x00000a0206077890 */ /* 0x000fe2000fffe03f */
[----:B------:R-:W-:-:S02]  /*1af0*/  WARPGROUP.DEPBAR.LE gsb0, 0x0 ;  /* 0x00008000000079c5 */ /* 0x000fc40000010000 */
[----:B------:R-:W-:-:S06]  /*1b00*/  WARPGROUP.ARRIVE ;  /* 0x00000000000079c5 */ /* 0x000fcc0000000000 */
[----:B------:R-:W-:Y:S01]  /*1b10*/  HGMMA.64x16x16.F32 R64, gdesc[UR8], RZ, !UPT, gsb0 ;  /* 0x00200000084079f0 */ /* 0x000fe2000c0008ff */
[----:B------:R-:W-:Y:S02]  /*1b20*/  UIADD3 UR8, UR4, 0x2, URZ ;  /* 0x0000000204087890 */ /* 0x000fe4000fffe03f */
[----:B------:R-:W-:Y:S01]  /*1b30*/  UIADD3 UR10, UR6, 0x2, URZ ;  /* 0x00000002060a7890 */ /* 0x000fe2000fffe03f */
[----:B------:R-:W-:Y:S01]  /*1b40*/  UMOV UR9, 0x40000040 ;  /* 0x4000004000097882 */ /* 0x000fe20000000000 */
        /* <DEDUP_REMOVED lines=31> */
[----:B------:R-:W-:Y:S02]  /*1d40*/  UMOV UR59, 0x40000040 ;  /* 0x40000040003b7882 */ /* 0x000fe40000000000 */
        /* <DEDUP_REMOVED lines=329> */
[----:B------:R-:W-:Y:S01]  /*31e0*/  UMOV UR52, UR44 ;  /* 0x0000002c00347c82 */ /* 0x000fe20008000000 */
[----:B------:R-:W-:Y:S01]  /*31f0*/  UMOV UR53, UR45 ;  /* 0x0000002d00357c82 */ /* 0x000fe20008000000 */
        /* <DEDUP_REMOVED lines=26> */
[----:B------:R-:W-:Y:S02]  /*33a0*/  UMOV UR39, 0x40000040 ;  /* 0x4000004000277882 */ /* 0x000fe40000000000 */
        /* <DEDUP_REMOVED lines=24> */
[----:B------:R-:W-:Y:S01]  /*3530*/  UMOV UR52, UR48 ;  /* 0x0000003000347c82 */ /* 0x000fe20008000000 */
[----:B------:R-:W-:Y:S01]  /*3540*/  UMOV UR53, UR49 ;  /* 0x0000003100357c82 */ /* 0x000fe20008000000 */
[----:B------:R-:W-:-:S02]  /*3550*/  WARPGROUP.DEPBAR.LE gsb0, 0x0 ;  /* 0x00008000000079c5 */ /* 0x000fc40000010000 */
        /* <DEDUP_REMOVED lines=48> */
[----:B------:R-:W-:-:S07]  /*3860*/  UIADD3 UR7, UR6, 0x786, URZ ;  /* 0x0000078606077890 */ /* 0x000fce000fffe03f */
        /* <DEDUP_REMOVED lines=9> */
[----:B------:R-:W-:Y:S02]  /*3900*/  UMOV UR55, 0x40000040 ;  /* 0x4000004000377882 */ /* 0x000fe40000000000 */
[----:B------:R-:W-:Y:S01]  /*3910*/  UMOV UR6, UR11 ;  /* 0x0000000b00067c82 */ /* 0x000fe20008000000 */
[----:B------:R-:W-:Y:S02]  /*3920*/  WARPGROUP.DEPBAR.LE gsb0, 0x0 ;  /* 0x00008000000079c5 */ /* 0x000fe40000010000 */
[----:B------:R-:W-:-:S06]  /*3930*/  WARPGROUP.ARRIVE ;  /* 0x00000000000079c5 */ /* 0x000fcc0000000000 */
[----:B------:R-:W-:Y:S01]  /*3940*/  HGMMA.64x16x16.F32 R64, gdesc[UR56], R64, gsb0 ;  /* 0x00200000384079f0 */ /* 0x000fe20008000840 */
[----:B------:R-:W-:Y:S02]  /*3950*/  R2UR UR57, R0 ;  /* 0x00000000003972ca */ /* 0x000fe400000e0000 */
[----:B------:R-:W-:Y:S01]  /*3960*/  R2UR UR56, R3 ;  /* 0x00000000033872ca */ /* 0x000fe200000e0000 */
[----:B------:R-:W-:Y:S02]  /*3970*/  WARPGROUP.DEPBAR.LE gsb0, 0x0 ;  /* 0x00008000000079c5 */ /* 0x000fe40000010000 */
[----:B------:R-:W-:-:S06]  /*3980*/  WARPGROUP.ARRIVE ;  /* 0x00000000000079c5 */ /* 0x000fcc0000000000 */
[----:B------:R-:W-:Y:S01]  /*3990*/  HGMMA.64x16x16.F32 R56, gdesc[UR36], R56, gsb0 ;  /* 0x00200000243879f0 */ /* 0x000fe20008000838 */
        /* <DEDUP_REMOVED lines=25> */
.L_x_2984:
[----:B------:R-:W-:Y:S01]  /*3b30*/  IMAD.IADD R3, R212, 0x1, R81 ;  /* 0x00000001d4037824 */ /* 0x000fe200078e0251 */
[----:B------:R-:W2:Y:S01]  /*3b40*/  LDL R82, [R1+0x4] ;  /* 0x0000040001527983 */ /* 0x000ea20000100800 */
[----:B------:R-:W-:Y:S01]  /*3b50*/  P2R R80, PR, RZ, 0x1 ;  /* 0x00000001ff507803 */ /* 0x000fe20000000000 */
[----:B------:R-:W-:Y:S01]  /*3b60*/  ULDC UR4, c[0x0][0x988] ;  /* 0x0002620000047ab9 */ /* 0x000fe20000000800 */
[----:B------:R-:W-:-:S05]  /*3b70*/  IMAD R3, R120, -0x70, R3 ;  /* 0xffffff9078037824 */ /* 0x000fca00078e0203 */
[C---:B------:R-:W-:Y:S02]  /*3b80*/  ISETP.GT.AND P6, PT, R3.reuse, RZ, PT ;  /* 0x000000ff0300720c */ /* 0x040fe40003fc4270 */
[C---:B------:R-:W-:Y:S02]  /*3b90*/  ISETP.GT.AND P5, PT, R3.reuse, 0x1, PT ;  /* 0x000000010300780c */ /* 0x040fe40003fa4270 */
[----:B------:R-:W-:Y:S02]  /*3ba0*/  ISETP.GT.AND P4, PT, R3, 0x8, PT ;  /* 0x000000080300780c */ /* 0x000fe40003f84270 */
[----:B------:R-:W-:Y:S02]  /*3bb0*/  FSEL R21, R72, -INF , P6 ;  /* 0xff80000048157808 */ /* 0x000fe40003000000 */
[----:B------:R-:W-:Y:S02]  /*3bc0*/  FSEL R73, R73, -INF , P5 ;  /* 0xff80000049497808 */ /* 0x000fe40002800000 */
[----:B------:R-:W-:-:S02]  /*3bd0*/  ISETP.GT.AND P3, PT, R3, 0x9, PT ;  /* 0x000000090300780c */ /* 0x000fc40003f64270 */
[----:B------:R-:W-:Y:S02]  /*3be0*/  FSEL R83, R76, -INF , P4 ;  /* 0xff8000004c537808 */ /* 0x000fe40002000000 */
[----:B------:R-:W-:Y:S02]  /*3bf0*/  FMNMX.FTZ R0, R21, R73, !PT ;  /* 0x0000004915007209 */ /* 0x000fe40007810000 */
[----:B------:R-:W-:Y:S02]  /*3c00*/  ISETP.GT.AND P1, PT, R3, 0x10, PT ;  /* 0x000000100300780c */ /* 0x000fe40003f24270 */
[----:B------:R-:W-:Y:S02]  /*3c10*/  FSEL R77, R77, -INF , P3 ;  /* 0xff8000004d4d7808 */ /* 0x000fe40001800000 */
[----:B------:R-:W-:Y:S02]  /*3c20*/  FMNMX.FTZ R0, R83, R0, !PT ;  /* 0x0000000053007209 */ /* 0x000fe40007810000 */
[----:B------:R-:W-:-:S02]  /*3c30*/  ISETP.GT.AND P2, PT, R3, 0x11, PT ;  /* 0x000000110300780c */ /* 0x000fc40003f44270 */
[----:B------:R-:W-:Y:S02]  /*3c40*/  FSEL R85, R64, -INF , P1 ;  /* 0xff80000040557808 */ /* 0x000fe40000800000 */
[----:B------:R-:W-:Y:S02]  /*3c50*/  FMNMX.FTZ R0, R77, R0, !PT ;  /* 0x000000004d007209 */ /* 0x000fe40007810000 */
[----:B------:R-:W-:Y:S02]  /*3c60*/  FSEL R5, R74, -INF , P6 ;  /* 0xff8000004a057808 */ /* 0x000fe40003000000 */
[----:B------:R-:W-:Y:S02]  /*3c70*/  ISETP.GT.AND P6, PT, R3, 0x18, PT ;  /* 0x000000180300780c */ /* 0x000fe40003fc4270 */
[----:B------:R-:W-:Y:S02]  /*3c80*/  FSEL R65, R65, -INF , P2 ;  /* 0xff80000041417808 */ /* 0x000fe40001000000 */
[----:B------:R-:W-:-:S02]  /*3c90*/  FMNMX.FTZ R0, R85, R0, !PT ;  /* 0x0000000055007209 */ /* 0x000fc40007810000 */
[----:B------:R-:W-:Y:S02]  /*3ca0*/  FSEL R75, R75, -INF , P5 ;  /* 0xff8000004b4b7808 */ /* 0x000fe40002800000 */
[----:B------:R-:W-:Y:S02]  /*3cb0*/  ISETP.GT.AND P5, PT, R3, 0x19, PT ;  /* 0x000000190300780c */ /* 0x000fe40003fa4270 */
[----:B------:R-:W-:Y:S02]  /*3cc0*/  FSEL R87, R68, -INF , P6 ;  /* 0xff80000044577808 */ /* 0x000fe40003000000 */
[----:B------:R-:W-:Y:S02]  /*3cd0*/  FMNMX.FTZ R0, R65, R0, !PT ;  /* 0x0000000041007209 */ /* 0x000fe40007810000 */
[----:B------:R-:W-:Y:S02]  /*3ce0*/  FSEL R7, R78, -INF , P4 ;  /* 0xff8000004e077808 */ /* 0x000fe40002000000 */
        /* <DEDUP_REMOVED lines=43> */
[----:B------:R-:W-:Y:S02]  /*3fa0*/  ISETP.GT.AND P0, PT, R3, 0x49, PT ;  /* 0x000000490300780c */ /* 0x000fe40003f04270 */
[----:B------:R-:W-:Y:S02]  /*3fb0*/  FSEL R105, R44, -INF , P6 ;  /* 0xff8000002c697808 */ /* 0x000fe40003000000 */
[----:B------:R-:W-:Y:S02]  /*3fc0*/  FMNMX.FTZ R0, R103, R0, !PT ;  /* 0x0000000067007209 */ /* 0x000fe40007810000 */
[----:B------:R-:W-:Y:S02]  /*3fd0*/  FSEL R51, R51, -INF , P5 ;  /* 0xff80000033337808 */ /* 0x000fe40002800000 */
[----:B------:R-:W-:Y:S02]  /*3fe0*/  ISETP.GT.AND P5, PT, R3, 0x50, PT ;  /* 0x000000500300780c */ /* 0x000fe40003fa4270 */
[----:B------:R-:W-:-:S02]  /*3ff0*/  FSEL R107, R45, -INF , P0 ;  /* 0xff8000002d6b7808 */ /* 0x000fc40000000000 */
[----:B------:R-:W-:Y:S02]  /*4000*/  FMNMX.FTZ R0, R105, R0, !PT ;  /* 0x0000000069007209 */ /* 0x000fe40007810000 */
        /* <DEDUP_REMOVED lines=12> */
[----:B------:R-:W-:Y:S02]  /*40d0*/  FSEL R115, R37, -INF , P2 ;  /* 0xff80000025737808 */ /* 0x000fe40001000000 */
[----:B------:R-:W-:Y:S02]  /*40e0*/  FMNMX.FTZ R0, R113, R0, !PT ;  /* 0x0000000071007209 */ /* 0x000fe40007810000 */
[----:B------:R-:W-:Y:S02]  /*40f0*/  ISETP.GT.AND P3, PT, R3, 0x60, PT ;  /* 0x000000600300780c */ /* 0x000fe40003f64270 */
[----:B------:R-:W-:Y:S02]  /*4100*/  FSEL R53, R54, -INF , P4 ;  /* 0xff80000036357808 */ /* 0x000fe40002000000 */
[----:B------:R-:W-:-:S02]  /*4110*/  FSEL R117, R24, -INF , P3 ;  /* 0xff80000018757808 */ /* 0x000fc40001800000 */
[----:B------:R-:W-:Y:S02]  /*4120*/  FMNMX.FTZ R0, R115, R0, !PT ;  /* 0x0000000073007209 */ /* 0x000fe40007810000 */
[----:B------:R-:W-:Y:S02]  /*4130*/  ISETP.GT.AND P4, PT, R3, 0x61, PT ;  /* 0x000000610300780c */ /* 0x000fe40003f84270 */
[----:B------:R-:W-:Y:S02]  /*4140*/  FMNMX.FTZ R0, R117, R0, !PT ;  /* 0x0000000075007209 */ /* 0x000fe40007810000 */
[----:B------:R-:W-:Y:S02]  /*4150*/  FSEL R119, R25, -INF , P4 ;  /* 0xff80000019777808 */ /* 0x000fe40002000000 */
[----:B------:R-:W-:Y:S02]  /*4160*/  ISETP.GT.AND P5, PT, R3, 0x68, PT ;  /* 0x000000680300780c */ /* 0x000fe40003fa4270 */
[----:B------:R-:W-:-:S02]  /*4170*/  FMNMX.FTZ R0, R119, R0, !PT ;  /* 0x0000000077007209 */ /* 0x000fc40007810000 */
[----:B------:R-:W-:Y:S02]  /*4180*/  FSEL R121, R28, -INF , P5 ;  /* 0xff8000001c797808 */ /* 0x000fe40002800000 */
[----:B------:R-:W-:Y:S02]  /*4190*/  ISETP.GT.AND P6, PT, R3, 0x69, PT ;  /* 0x000000690300780c */ /* 0x000fe40003fc4270 */
[----:B------:R-:W-:Y:S02]  /*41a0*/  FMNMX.FTZ R0, R121, R0, !PT ;  /* 0x0000000079007209 */ /* 0x000fe40007810000 */
[----:B------:R-:W-:Y:S02]  /*41b0*/  FSEL R123, R29, -INF , P6 ;  /* 0xff8000001d7b7808 */ /* 0x000fe40003000000 */
[----:B------:R-:W-:Y:S02]  /*41c0*/  P2R R20, PR, RZ, 0x4 ;  /* 0x00000004ff147803 */ /* 0x000fe40000000000 */
[----:B------:R-:W-:Y:S01]  /*41d0*/  FMNMX.FTZ R6, R123, R0, !PT ;  /* 0x000000007b067209 */ /* 0x000fe20007810000 */
[----:B------:R-:W-:Y:S01]  /*41e0*/  IMAD.U32 R0, RZ, RZ, UR4 ;  /* 0x00000004ff007e24 */ /* 0x000fe2000f8e00ff */
[----:B------:R-:W-:-:S02]  /*41f0*/  ISETP.GT.AND P2, PT, R3, 0x48, PT ;  /* 0x000000480300780c */ /* 0x000fc40003f44270 */
[----:B------:R-:W-:Y:S01]  /*4200*/  P2R R32, PR, RZ, 0x2 ;  /* 0x00000002ff207803 */ /* 0x000fe20000000000 */
[----:B------:R-:W1:Y:S01]  /*4210*/  SHFL.BFLY PT, R25, R6, 0x2, 0x1f ;  /* 0x0c401f0006197f89 */ /* 0x000e6200000e0000 */
[C---:B------:R-:W-:Y:S02]  /*4220*/  ISETP.GT.AND P1, PT, R3.reuse, 0x49, PT ;  /* 0x000000490300780c */ /* 0x040fe40003f24270 */
[----:B------:R-:W-:Y:S02]  /*4230*/  FSEL R45, R46, -INF , P2 ;  /* 0xff8000002e2d7808 */ /* 0x000fe40001000000 */
[----:B------:R-:W-:Y:S02]  /*4240*/  P2R R33, PR, RZ, 0x1 ;  /* 0x00000001ff217803 */ /* 0x000fe40000000000 */
[----:B------:R-:W-:Y:S02]  /*4250*/  ISETP.GT.AND P0, PT, R3, 0x50, PT ;  /* 0x000000500300780c */ /* 0x000fe40003f04270 */
[----:B------:R-:W-:-:S02]  /*4260*/  FSEL R47, R47, -INF , P1 ;  /* 0xff8000002f2f7808 */ /* 0x000fc40000800000 */
[----:B------:R-:W-:Y:S02]  /*4270*/  P2R R14, PR, RZ, 0x8 ;  /* 0x00000008ff0e7803 */ /* 0x000fe40000000000 */
[----:B------:R-:W-:Y:S02]  /*4280*/  FSEL R37, R34, -INF , P0 ;  /* 0xff80000022257808 */ /* 0x000fe40000000000 */
[----:B------:R-:W-:Y:S02]  /*4290*/  ISETP.NE.AND P0, PT, R33, RZ, PT ;  /* 0x000000ff2100720c */ /* 0x000fe40003f05270 */
[----:B------:R-:W-:Y:S02]  /*42a0*/  ISETP.NE.AND P1, PT, R32, RZ, PT ;  /* 0x000000ff2000720c */ /* 0x000fe40003f25270 */
[----:B------:R-:W-:Y:S02]  /*42b0*/  FSEL R35, R35, -INF , P0 ;  /* 0xff80000023237808 */ /* 0x000fe40000000000 */
[----:B------:R-:W-:-:S02]  /*42c0*/  ISETP.NE.AND P2, PT, R20, RZ, PT ;  /* 0x000000ff1400720c */ /* 0x000fc40003f45270 */
[----:B------:R-:W-:Y:S02]  /*42d0*/  FSEL R27, R27, -INF , P4 ;  /* 0xff8000001b1b7808 */ /* 0x000fe40002000000 */
[----:B-1----:R-:W-:Y:S02]  /*42e0*/  FMNMX.FTZ R25, R6, R25, !PT ;  /* 0x0000001906197209 */ /* 0x002fe40007810000 */
[----:B------:R-:W-:Y:S02]  /*42f0*/  FMNMX.FTZ R6, R5, R75, !PT ;  /* 0x0000004b05067209 */ /* 0x000fe40007810000 */
[----:B------:R-:W-:Y:S01]  /*4300*/  FSEL R39, R39, -INF , P2 ;  /* 0xff80000027277808 */ /* 0x000fe20001000000 */
[----:B------:R-:W1:Y:S01]  /*4310*/  SHFL.BFLY PT, R4, R25, 0x1, 0x1f ;  /* 0x0c201f0019047f89 */ /* 0x000e6200000e0000 */
[----:B------:R-:W-:Y:S02]  /*4320*/  FMNMX.FTZ R6, R7, R6, !PT ;  /* 0x0000000607067209 */ /* 0x000fe40007810000 */
[----:B------:R-:W-:-:S02]  /*4330*/  FSEL R31, R31, -INF , P6 ;  /* 0xff8000001f1f7808 */ /* 0x000fc40003000000 */
[----:B------:R-:W-:Y:S02]  /*4340*/  FMNMX.FTZ R6, R79, R6, !PT ;  /* 0x000000064f067209 */ /* 0x000fe40007810000 */
[----:B------:R-:W-:Y:S02]  /*4350*/  ISETP.GE.AND P2, PT, R81, 0x71, PT ;  /* 0x000000715100780c */ /* 0x000fe40003f46270 */
[----:B------:R-:W-:Y:S02]  /*4360*/  FMNMX.FTZ R6, R9, R6, !PT ;  /* 0x0000000609067209 */ /* 0x000fe40007810000 */
[----:B------:R-:W-:Y:S02]  /*4370*/  ISETP.NE.AND P0, PT, R80, RZ, PT ;  /* 0x000000ff5000720c */ /* 0x000fe40003f05270 */
[----:B------:R-:W-:Y:S02]  /*4380*/  CS2R R80, SRZ ;  /* 0x0000000000507805 */ /* 0x000fe4000001ff00 */
[----:B------:R-:W-:-:S04]  /*4390*/  FMNMX.FTZ R6, R67, R6, !PT ;  /* 0x0000000643067209 */ /* 0x000fc80007810000 */
[----:B------:R-:W-:-:S04]  /*43a0*/  FMNMX.FTZ R6, R11, R6, !PT ;  /* 0x000000060b067209 */ /* 0x000fc80007810000 */
[----:B------:R-:W-:Y:S02]  /*43b0*/  FMNMX.FTZ R6, R71, R6, !PT ;  /* 0x0000000647067209 */ /* 0x000fe40007810000 */
[----:B-1----:R-:W-:Y:S02]  /*43c0*/  FMNMX.FTZ R4, R25, R4, !PT ;  /* 0x0000000419047209 */ /* 0x002fe40007810000 */
        /* <DEDUP_REMOVED lines=52> */
[--C-:B------:R-:W-:Y:S01]  /*4710*/  FFMA.FTZ R119, R119, R0, -R12.reuse ;  /* 0x0000000077777223 */ /* 0x100fe2000001080c */
[----:B------:R-:W-:Y:S01]  /*4720*/  FMNMX.FTZ R6, R39, R6, !PT ;  /* 0x0000000627067209 */ /* 0x000fe20007810000 */
[-CC-:B------:R-:W-:Y:S01]  /*4730*/  FFMA.FTZ R121, R121, R0.reuse, -R12.reuse ;  /* 0x0000000079797223 */ /* 0x180fe2000001080c */
[----:B------:R-:W-:Y:S01]  /*4740*/  FFMA.FTZ R12, R123, R0, -R12 ;  /* 0x000000007b0c7223 */ /* 0x000fe2000001080c */
[----:B------:R-:W2:Y:S01]  /*4750*/  MUFU.EX2 R25, R25 ;  /* 0x0000001900197308 */ /* 0x000ea20000000800 */
[----:B------:R-:W-:-:S02]  /*4760*/  FMNMX.FTZ R6, R61, R6, !PT ;  /* 0x000000063d067209 */ /* 0x000fc40007810000 */
[----:B------:R-:W-:Y:S02]  /*4770*/  CS2R R88, SRZ ;  /* 0x0000000000587805 */ /* 0x000fe4000001ff00 */
[----:B------:R-:W-:Y:S02]  /*4780*/  CS2R R86, SRZ ;  /* 0x0000000000567805 */ /* 0x000fe4000001ff00 */
[----:B------:R-:W-:Y:S02]  /*4790*/  CS2R R84, SRZ ;  /* 0x0000000000547805 */ /* 0x000fe4000001ff00 */
[----:B------:R-:W-:Y:S02]  /*47a0*/  FMNMX.FTZ R6, R27, R6, !PT ;  /* 0x000000061b067209 */ /* 0x000fe40007810000 */
[----:B------:R-:W-:Y:S02]  /*47b0*/  CS2R R76, SRZ ;  /* 0x00000000004c7805 */ /* 0x000fe4000001ff00 */
[----:B------:R-:W-:Y:S01]  /*47c0*/  CS2R R72, SRZ ;  /* 0x0000000000487805 */ /* 0x000fe2000001ff00 */
[----:B------:R-:W-:Y:S01]  /*47d0*/  MUFU.EX2 R196, R196 ;  /* 0x000000c400c47308 */ /* 0x000fe20000000800 */
[----:B------:R-:W-:-:S04]  /*47e0*/  FMNMX.FTZ R6, R65, R6, !PT ;  /* 0x0000000641067209 */ /* 0x000fc80007810000 */
[----:B------:R-:W-:-:S03]  /*47f0*/  FMNMX.FTZ R6, R31, R6, !PT ;  /* 0x000000061f067209 */ /* 0x000fc60007810000 */
[----:B------:R-:W-:Y:S02]  /*4800*/  MUFU.EX2 R29, R29 ;  /* 0x0000001d001d7308 */ /* 0x000fe40000000800 */
[----:B-1----:R-:W3:Y:S06]  /*4810*/  SHFL.BFLY PT, R3, R6, 0x2, 0x1f ;  /* 0x0c401f0006037f89 */ /* 0x002eec00000e0000 */
[----:B------:R-:W-:Y:S08]  /*4820*/  MUFU.EX2 R198, R198 ;  /* 0x000000c600c67308 */ /* 0x000ff00000000800 */
[----:B------:R-:W-:Y:S08]  /*4830*/  MUFU.EX2 R33, R33 ;  /* 0x0000002100217308 */ /* 0x000ff00000000800 */
[----:B------:R-:W-:Y:S01]  /*4840*/  MUFU.EX2 R192, R192 ;  /* 0x000000c000c07308 */ /* 0x000fe20000000800 */
[----:B---3--:R-:W-:-:S05]  /*4850*/  FMNMX.FTZ R10, R6, R3, !PT ;  /* 0x00000003060a7209 */ /* 0x008fca0007810000 */
[----:B------:R-:W1:Y:S02]  /*4860*/  SHFL.BFLY PT, R3, R10, 0x1, 0x1f ;  /* 0x0c201f000a037f89 */ /* 0x000e6400000e0000 */
[----:B------:R-:W-:Y:S08]  /*4870*/  MUFU.EX2 R91, R91 ;  /* 0x0000005b005b7308 */ /* 0x000ff00000000800 */
[----:B------:R-:W-:Y:S08]  /*4880*/  MUFU.EX2 R93, R93 ;  /* 0x0000005d005d7308 */ /* 0x000ff00000000800 */
[----:B------:R3:W-:Y:S01]  /*4890*/  MUFU.EX2 R188, R95 ;  /* 0x0000005f00bc7308 */ /* 0x0007e20000000800 */
[----:B-1----:R-:W-:-:S07]  /*48a0*/  FMNMX.FTZ R3, R10, R3, !PT ;  /* 0x000000030a037209 */ /* 0x002fce0007810000 */
[----:B------:R-:W-:Y:S01]  /*48b0*/  MUFU.EX2 R97, R97 ;  /* 0x0000006100617308 */ /* 0x000fe20000000800 */
[----:B---3--:R-:W-:Y:S02]  /*48c0*/  CS2R R94, SRZ ;  /* 0x00000000005e7805 */ /* 0x008fe4000001ff00 */
[C---:B------:R-:W-:Y:S01]  /*48d0*/  FSETP.NEU.FTZ.AND P1, PT, R3.reuse, -INF , PT ;  /* 0xff8000000300780b */ /* 0x040fe20003f3d000 */
[----:B------:R-:W-:-:S04]  /*48e0*/  FMUL.FTZ R6, R3, R0 ;  /* 0x0000000003067220 */ /* 0x000fc80000410000 */
[----:B------:R-:W-:Y:S01]  /*48f0*/  MUFU.EX2 R190, R99 ;  /* 0x0000006300be7308 */ /* 0x000fe20000000800 */
[----:B------:R-:W-:Y:S02]  /*4900*/  FSEL R6, R6, RZ, P1 ;  /* 0x000000ff06067208 */ /* 0x000fe40000800000 */
[----:B------:R-:W-:-:S03]  /*4910*/  ISETP.NE.AND P1, PT, R23, RZ, PT ;  /* 0x000000ff1700720c */ /* 0x000fc60003f25270 */
        /* <DEDUP_REMOVED lines=14> */
[----:B----4-:R-:W-:Y:S01]  /*4a00*/  FADD.FTZ R67, R200, R21 ;  /* 0x00000015c8437221 */ /* 0x010fe20000010000 */
[-CC-:B------:R-:W-:Y:S01]  /*4a10*/  FFMA.FTZ R43, R43, R0.reuse, -R6.reuse ;  /* 0x000000002b2b7223 */ /* 0x180fe20000010806 */
[-CC-:B------:R-:W-:Y:S01]  /*4a20*/  FFMA.FTZ R63, R63, R0.reuse, -R6.reuse ;  /* 0x000000003f3f7223 */ /* 0x180fe20000010806 */
[----:B------:R-:W-:Y:S01]  /*4a30*/  FFMA.FTZ R49, R49, R0, -R6 ;  /* 0x0000000031317223 */ /* 0x000fe20000010806 */
[----:B-----5:R-:W-:Y:S01]  /*4a40*/  FADD.FTZ R32, R202, R67 ;  /* 0x00000043ca207221 */ /* 0x020fe20000010000 */
[----:B------:R-:W-:-:S02]  /*4a50*/  @P1 VIADD R2, R2, 0x36840 ;  /* 0x0003684002021836 */ /* 0x000fc40000000000 */
[-CC-:B------:R-:W-:Y:S01]  /*4a60*/  FFMA.FTZ R53, R53, R0.reuse, -R6.reuse ;  /* 0x0000000035357223 */ /* 0x180fe20000010806 */
[----:B------:R-:W1:Y:S01]  /*4a70*/  MUFU.EX2 R10, R75 ;  /* 0x0000004b000a7308 */ /* 0x000e620000000800 */
[-CC-:B------:R-:W-:Y:S01]  /*4a80*/  FFMA.FTZ R55, R55, R0.reuse, -R6.reuse ;  /* 0x0000000037377223 */ /* 0x180fe20000010806 */
[-C--:B------:R-:W-:Y:S01]  /*4a90*/  FFMA.FTZ R41, R41, R0.reuse, -R6 ;  /* 0x0000000029297223 */ /* 0x080fe20000010806 */
[----:B--2---:R-:W-:Y:S01]  /*4aa0*/  @P1 PRMT R2, R82, 0x654, R2 ;  /* 0x0000065452021816 */ /* 0x004fe20000000002 */
[-CC-:B------:R-:W-:Y:S01]  /*4ab0*/  FFMA.FTZ R47, R47, R0.reuse, -R6.reuse ;  /* 0x000000002f2f7223 */ /* 0x180fe20000010806 */
[--C-:B------:R-:W-:Y:S01]  /*4ac0*/  FFMA.FTZ R45, R45, R0, -R6.reuse ;  /* 0x000000002d2d7223 */ /* 0x100fe20000010806 */
[----:B------:R-:W-:Y:S01]  /*4ad0*/  F2FP.F16.F32.PACK_AB R200, R21, R200 ;  /* 0x000000c815c8723e */ /* 0x000fe200000000ff */
[----:B------:R2:W-:Y:S01]  /*4ae0*/  @P1 SYNCS.ARRIVE.TRANS64.RED.A1T0 RZ, [R2+URZ], RZ ;  /* 0x000000ff02ff19a7 */ /* 0x0005e2000810043f */
        /* <DEDUP_REMOVED lines=9> */
[----:B------:R-:W-:Y:S01]  /*4b80*/  FFMA.FTZ R31, R31, R0, -R6 ;  /* 0x000000001f1f7223 */ /* 0x000fe20000010806 */
[----:B------:R-:W-:-:S02]  /*4b90*/  F2FP.F16.F32.PACK_AB R202, R25, R202 ;  /* 0x000000ca19ca723e */ /* 0x000fc400000000ff */
[----:B------:R-:W-:Y:S02]  /*4ba0*/  CS2R R98, SRZ ;  /* 0x0000000000627805 */ /* 0x000fe4000001ff00 */
[----:B-1----:R-:W-:Y:S02]  /*4bb0*/  F2FP.F16.F32.PACK_AB R201, R10, R5 ;  /* 0x000000050ac9723e */ /* 0x002fe400000000ff */
[----:B------:R-:W-:Y:S02]  /*4bc0*/  CS2R R82, SRZ ;  /* 0x0000000000527805 */ /* 0x000fe4000001ff00 */
[----:B------:R-:W-:Y:S02]  /*4bd0*/  CS2R R74, SRZ ;  /* 0x00000000004a7805 */ /* 0x000fe4000001ff00 */
[----:B------:R-:W-:Y:S01]  /*4be0*/  CS2R R66, SRZ ;  /* 0x0000000000427805 */ /* 0x000fe2000001ff00 */
[----:B------:R1:W4:Y:S01]  /*4bf0*/  MUFU.EX2 R14, R79 ;  /* 0x0000004f000e7308 */ /* 0x0003220000000800 */
[----:B---3--:R-:W-:-:S04]  /*4c00*/  FADD.FTZ R59, R25, R32 ;  /* 0x00000020193b7221 */ /* 0x008fc80000010000 */
[----:B------:R-:W-:Y:S01]  /*4c10*/  FADD.FTZ R34, R196, R59 ;  /* 0x0000003bc4227221 */ /* 0x000fe20000010000 */
[C---:B------:R-:W-:Y:S02]  /*4c20*/  F2FP.F16.F32.PACK_AB R196, R29.reuse, R196 ;  /* 0x000000c41dc4723e */ /* 0x040fe400000000ff */
[----:B------:R-:W3:Y:S01]  /*4c30*/  MUFU.EX2 R9, R9 ;  /* 0x0000000900097308 */ /* 0x000ee20000000800 */
[----:B------:R-:W-:Y:S01]  /*4c40*/  FADD.FTZ R59, R29, R34 ;  /* 0x000000221d3b7221 */ /* 0x000fe20000010000 */
[----:B------:R-:W-:Y:S01]  /*4c50*/  FADD.FTZ R34, R5, R10 ;  /* 0x0000000a05227221 */ /* 0x000fe20000010000 */
[----:B-1----:R-:W-:Y:S02]  /*4c60*/  CS2R R78, SRZ ;  /* 0x00000000004e7805 */ /* 0x002fe4000001ff00 */
[----:B------:R-:W-:Y:S01]  /*4c70*/  FADD.FTZ R36, R198, R59 ;  /* 0x0000003bc6247221 */ /* 0x000fe20000010000 */
[C---:B------:R-:W-:Y:S02]  /*4c80*/  F2FP.F16.F32.PACK_AB R198, R33.reuse, R198 ;  /* 0x000000c621c6723e */ /* 0x040fe400000000ff */
[----:B------:R-:W-:Y:S01]  /*4c90*/  MUFU.EX2 R11, R11 ;  /* 0x0000000b000b7308 */ /* 0x000fe20000000800 */
[----:B------:R-:W-:Y:S01]  /*4ca0*/  FADD.FTZ R59, R33, R36 ;  /* 0x00000024213b7221 */ /* 0x000fe20000010000 */
[----:B----4-:R-:W-:-:S03]  /*4cb0*/  F2FP.F16.F32.PACK_AB R203, R14, R7 ;  /* 0x000000070ecb723e */ /* 0x010fc600000000ff */
[----:B------:R-:W-:Y:S01]  /*4cc0*/  FADD.FTZ R38, R192, R59 ;  /* 0x0000003bc0267221 */ /* 0x000fe20000010000 */
[C---:B------:R-:W-:Y:S02]  /*4cd0*/  F2FP.F16.F32.PACK_AB R192, R69.reuse, R192 ;  /* 0x000000c045c0723e */ /* 0x040fe400000000ff */
[----:B------:R-:W-:Y:S01]  /*4ce0*/  CS2R R58, SRZ ;  /* 0x00000000003a7805 */ /* 0x000fe2000001ff00 */
[----:B------:R1:W-:Y:S01]  /*4cf0*/  MUFU.EX2 R30, R51 ;  /* 0x00000033001e7308 */ /* 0x0003e20000000800 */
[----:B------:R-:W-:Y:S01]  /*4d00*/  FADD.FTZ R38, R69, R38 ;  /* 0x0000002645267221 */ /* 0x000fe20000010000 */
[----:B---3--:R-:W-:Y:S02]  /*4d10*/  F2FP.F16.F32.PACK_AB R197, R20, R9 ;  /* 0x0000000914c5723e */ /* 0x008fe400000000ff */
[----:B------:R-:W-:-:S04]  /*4d20*/  CS2R R68, SRZ ;  /* 0x0000000000447805 */ /* 0x000fc8000001ff00 */
[----:B------:R3:W4:Y:S01]  /*4d30*/  MUFU.EX2 R24, R71 ;  /* 0x0000004700187308 */ /* 0x0007220000000800 */
[----:B-1----:R-:W-:Y:S01]  /*4d40*/  FADD.FTZ R51, R7, R34 ;  /* 0x0000002207337221 */ /* 0x002fe20000010000 */
[----:B------:R-:W-:-:S03]  /*4d50*/  IMAD.MOV.U32 R7, RZ, RZ, 0x3f800000 ;  /* 0x3f800000ff077424 */ /* 0x000fc600078e00ff */
[----:B------:R-:W-:-:S03]  /*4d60*/  FADD.FTZ R36, R14, R51 ;  /* 0x000000330e247221 */ /* 0x000fc60000010000 */
[----:B------:R-:W1:Y:S01]  /*4d70*/  MUFU.EX2 R13, R13 ;  /* 0x0000000d000d7308 */ /* 0x000e620000000800 */
[----:B------:R-:W-:Y:S01]  /*4d80*/  FADD.FTZ R51, R9, R36 ;  /* 0x0000002409337221 */ /* 0x000fe20000010000 */
[----:B---3--:R-:W-:-:S03]  /*4d90*/  CS2R R70, SRZ ;  /* 0x0000000000467805 */ /* 0x008fc6000001ff00 */
[----:B------:R-:W-:Y:S01]  /*4da0*/  FADD.FTZ R36, R20, R51 ;  /* 0x0000003314247221 */ /* 0x000fe20000010000 */
[----:B------:R-:W-:Y:S02]  /*4db0*/  FADD.FTZ R51, R91, R38 ;  /* 0x000000265b337221 */ /* 0x000fe40000010000 */
[----:B------:R-:W3:Y:S01]  /*4dc0*/  MUFU.EX2 R15, R15 ;  /* 0x0000000f000f7308 */ /* 0x000ee20000000800 */
[----:B----4-:R-:W-:Y:S01]  /*4dd0*/  F2FP.F16.F32.PACK_AB R199, R24, R11 ;  /* 0x0000000b18c7723e */ /* 0x010fe200000000ff */
[C---:B------:R-:W-:Y:S01]  /*4de0*/  FADD.FTZ R40, R194.reuse, R51 ;  /* 0x00000033c2287221 */ /* 0x040fe20000010000 */
[----:B------:R-:W-:Y:S02]  /*4df0*/  F2FP.F16.F32.PACK_AB R194, R194, R91 ;  /* 0x0000005bc2c2723e */ /* 0x000fe400000000ff */
[----:B------:R-:W-:Y:S01]  /*4e00*/  CS2R R90, SRZ ;  /* 0x00000000005a7805 */ /* 0x000fe2000001ff00 */
[----:B------:R-:W-:Y:S02]  /*4e10*/  FADD.FTZ R51, R93, R40 ;  /* 0x000000285d337221 */ /* 0x000fe40000010000 */
[----:B------:R4:W-:Y:S01]  /*4e20*/  MUFU.EX2 R34, R43 ;  /* 0x0000002b00227308 */ /* 0x0009e20000000800 */
[----:B-1----:R-:W-:-:S07]  /*4e30*/  F2FP.F16.F32.PACK_AB R193, R26, R13 ;  /* 0x0000000d1ac1723e */ /* 0x002fce00000000ff */
[----:B------:R1:W5:Y:S01]  /*4e40*/  MUFU.EX2 R28, R63 ;  /* 0x0000003f001c7308 */ /* 0x0003620000000800 */
[----:B----4-:R-:W-:-:S04]  /*4e50*/  FADD.FTZ R43, R11, R36 ;  /* 0x000000240b2b7221 */ /* 0x010fc80000010000 */
[----:B------:R-:W-:-:S03]  /*4e60*/  FADD.FTZ R38, R24, R43 ;  /* 0x0000002b18267221 */ /* 0x000fc60000010000 */
[----:B------:R-:W-:Y:S01]  /*4e70*/  MUFU.EX2 R101, R101 ;  /* 0x0000006500657308 */ /* 0x000fe20000000800 */
[----:B------:R-:W-:Y:S01]  /*4e80*/  FADD.FTZ R43, R13, R38 ;  /* 0x000000260d2b7221 */ /* 0x000fe20000010000 */
[C---:B------:R-:W-:Y:S01]  /*4e90*/  FADD.FTZ R38, R188.reuse, R51 ;  /* 0x00000033bc267221 */ /* 0x040fe20000010000 */
[----:B------:R-:W-:Y:S02]  /*4ea0*/  F2FP.F16.F32.PACK_AB R188, R188, R93 ;  /* 0x0000005dbcbc723e */ /* 0x000fe400000000ff */
[----:B------:R-:W-:Y:S01]  /*4eb0*/  CS2R R92, SRZ ;  /* 0x00000000005c7805 */ /* 0x000fe2000001ff00 */
[----:B--2---:R-:W-:Y:S01]  /*4ec0*/  FADD.FTZ R2, R26, R43 ;  /* 0x0000002b1a027221 */ /* 0x004fe20000010000 */
[----:B------:R-:W-:Y:S01]  /*4ed0*/  FADD.FTZ R51, R97, R38 ;  /* 0x0000002661337221 */ /* 0x000fe20000010000 */
[----:B-1----:R-:W-:Y:S01]  /*4ee0*/  CS2R R62, SRZ ;  /* 0x00000000003e7805 */ /* 0x002fe2000001ff00 */
[----:B------:R-:W1:Y:S01]  /*4ef0*/  MUFU.EX2 R49, R49 ;  /* 0x0000003100317308 */ /* 0x000e620000000800 */
[----:B---3--:R-:W-:Y:S01]  /*4f00*/  FADD.FTZ R43, R15, R2 ;  /* 0x000000020f2b7221 */ /* 0x008fe20000010000 */
[C---:B------:R-:W-:Y:S01]  /*4f10*/  FADD.FTZ R40, R190.reuse, R51 ;  /* 0x00000033be287221 */ /* 0x040fe20000010000 */
[----:B------:R-:W-:-:S02]  /*4f20*/  F2FP.F16.F32.PACK_AB R190, R190, R97 ;  /* 0x00000061bebe723e */ /* 0x000fc400000000ff */
[----:B------:R-:W-:Y:S01]  /*4f30*/  CS2R R96, SRZ ;  /* 0x0000000000607805 */ /* 0x000fe2000001ff00 */
[C---:B-----5:R-:W-:Y:S01]  /*4f40*/  FADD.FTZ R38, R28.reuse, R43 ;  /* 0x0000002b1c267221 */ /* 0x060fe20000010000 */
[----:B------:R-:W-:Y:S02]  /*4f50*/  F2FP.F16.F32.PACK_AB R195, R28, R15 ;  /* 0x0000000f1cc3723e */ /* 0x000fe400000000ff */
[----:B------:R-:W-:Y:S01]  /*4f60*/  CS2R R50, SRZ ;  /* 0x0000000000327805 */ /* 0x000fe2000001ff00 */
[----:B------:R2:W-:Y:S01]  /*4f70*/  MUFU.EX2 R184, R103 ;  /* 0x0000006700b87308 */ /* 0x0005e20000000800 */
[----:B------:R-:W-:-:S07]  /*4f80*/  CS2R R28, SRZ ;  /* 0x00000000001c7805 */ /* 0x000fce000001ff00 */
[----:B------:R-:W-:Y:S01]  /*4f90*/  MUFU.EX2 R105, R105 ;  /* 0x0000006900697308 */ /* 0x000fe20000000800 */
[----:B-1----:R-:W-:Y:S01]  /*4fa0*/  FADD.FTZ R43, R49, R38 ;  /* 0x00000026312b7221 */ /* 0x002fe20000010000 */
[C---:B------:R-:W-:Y:S02]  /*4fb0*/  F2FP.F16.F32.PACK_AB R189, R30.reuse, R49 ;  /* 0x000000311ebd723e */ /* 0x040fe400000000ff */
[----:B--2---:R-:W-:Y:S02]  /*4fc0*/  CS2R R102, SRZ ;  /* 0x0000000000667805 */ /* 0x004fe4000001ff00 */
[----:B------:R-:W-:Y:S01]  /*4fd0*/  CS2R R48, SRZ ;  /* 0x0000000000307805 */ /* 0x000fe2000001ff00 */
[----:B------:R-:W-:Y:S01]  /*4fe0*/  FADD.FTZ R38, R30, R43 ;  /* 0x0000002b1e267221 */ /* 0x000fe20000010000 */
[----:B------:R-:W1:Y:S08]  /*4ff0*/  MUFU.EX2 R53, R53 ;  /* 0x0000003500357308 */ /* 0x000e700000000800 */
[----:B------:R2:W-:Y:S08]  /*5000*/  MUFU.EX2 R186, R107 ;  /* 0x0000006b00ba7308 */ /* 0x0005f00000000800 */
[----:B------:R3:W4:Y:S01]  /*5010*/  MUFU.EX2 R32, R55 ;  /* 0x0000003700207308 */ /* 0x0007220000000800 */
[----:B-1----:R-:W-:Y:S01]  /*5020*/  FADD.FTZ R21, R53, R38 ;  /* 0x0000002635157221 */ /* 0x002fe20000010000 */
[----:B--2---:R-:W-:-:S06]  /*5030*/  CS2R R106, SRZ ;  /* 0x00000000006a7805 */ /* 0x004fcc000001ff00 */
[----:B------:R-:W1:Y:S01]  /*5040*/  MUFU.EX2 R109, R109 ;  /* 0x0000006d006d7308 */ /* 0x000e620000000800 */
[----:B---3--:R-:W-:-:S07]  /*5050*/  CS2R R54, SRZ ;  /* 0x0000000000367805 */ /* 0x008fce000001ff00 */
[----:B------:R2:W-:Y:S01]  /*5060*/  MUFU.EX2 R36, R47 ;  /* 0x0000002f00247308 */ /* 0x0005e20000000800 */
[C---:B----4-:R-:W-:Y:S01]  /*5070*/  FADD.FTZ R6, R32.reuse, R21 ;  /* 0x0000001520067221 */ /* 0x050fe20000010000 */
[----:B------:R-:W-:Y:S02]  /*5080*/  F2FP.F16.F32.PACK_AB R191, R32, R53 ;  /* 0x0000003520bf723e */ /* 0x000fe400000000ff */
[----:B------:R-:W-:Y:S02]  /*5090*/  CS2R R52, SRZ ;  /* 0x0000000000347805 */ /* 0x000fe4000001ff00 */
[----:B------:R-:W-:Y:S02]  /*50a0*/  CS2R R32, SRZ ;  /* 0x0000000000207805 */ /* 0x000fe4000001ff00 */
[----:B------:R-:W3:Y:S01]  /*50b0*/  MUFU.EX2 R41, R41 ;  /* 0x0000002900297308 */ /* 0x000ee20000000800 */
[----:B--2---:R-:W-:-:S04]  /*50c0*/  FADD.FTZ R47, R101, R40 ;  /* 0x00000028652f7221 */ /* 0x004fc80000010000 */
[C---:B------:R-:W-:Y:S01]  /*50d0*/  FADD.FTZ R40, R184.reuse, R47 ;  /* 0x0000002fb8287221 */ /* 0x040fe20000010000 */
[----:B------:R-:W-:Y:S02]  /*50e0*/  F2FP.F16.F32.PACK_AB R184, R184, R101 ;  /* 0x00000065b8b8723e */ /* 0x000fe400000000ff */
[----:B------:R-:W-:Y:S01]  /*50f0*/  CS2R R100, SRZ ;  /* 0x0000000000647805 */ /* 0x000fe2000001ff00 */
[----:B------:R2:W4:Y:S01]  /*5100*/  MUFU.EX2 R180, R111 ;  /* 0x0000006f00b47308 */ /* 0x0005220000000800 */
[----:B------:R-:W-:Y:S01]  /*5110*/  FADD.FTZ R43, R105, R40 ;  /* 0x00000028692b7221 */ /* 0x000fe20000010000 */
[----:B------:R-:W-:-:S03]  /*5120*/  CS2R R46, SRZ ;  /* 0x00000000002e7805 */ /* 0x000fc6000001ff00 */
[C---:B------:R-:W-:Y:S01]  /*5130*/  FADD.FTZ R40, R186.reuse, R43 ;  /* 0x0000002bba287221 */ /* 0x040fe20000010000 */
[----:B------:R-:W-:Y:S02]  /*5140*/  F2FP.F16.F32.PACK_AB R186, R186, R105 ;  /* 0x00000069baba723e */ /* 0x000fe400000000ff */
[----:B------:R-:W-:Y:S01]  /*5150*/  CS2R R104, SRZ ;  /* 0x0000000000687805 */ /* 0x000fe2000001ff00 */
[----:B------:R-:W5:Y:S01]  /*5160*/  MUFU.EX2 R113, R113 ;  /* 0x0000007100717308 */ /* 0x000f620000000800 */
[----:B-1----:R-:W-:Y:S01]  /*5170*/  FADD.FTZ R25, R109, R40 ;  /* 0x000000286d197221 */ /* 0x002fe20000010000 */
[----:B---3--:R-:W-:Y:S01]  /*5180*/  FADD.FTZ R21, R41, R6 ;  /* 0x0000000629157221 */ /* 0x008fe20000010000 */
[C---:B------:R-:W-:Y:S02]  /*5190*/  F2FP.F16.F32.PACK_AB R185, R34.reuse, R41 ;  /* 0x0000002922b9723e */ /* 0x040fe400000000ff */
[----:B--2---:R-:W-:Y:S01]  /*51a0*/  CS2R R110, SRZ ;  /* 0x00000000006e7805 */ /* 0x004fe2000001ff00 */
[----:B------:R-:W-:-:S02]  /*51b0*/  FADD.FTZ R6, R34, R21 ;  /* 0x0000001522067221 */ /* 0x000fc40000010000 */
[----:B------:R-:W1:Y:S01]  /*51c0*/  MUFU.EX2 R45, R45 ;  /* 0x0000002d002d7308 */ /* 0x000e620000000800 */
[C---:B----4-:R-:W-:Y:S01]  /*51d0*/  FADD.FTZ R40, R180.reuse, R25 ;  /* 0x00000019b4287221 */ /* 0x050fe20000010000 */
[----:B------:R-:W-:Y:S02]  /*51e0*/  F2FP.F16.F32.PACK_AB R180, R180, R109 ;  /* 0x0000006db4b4723e */ /* 0x000fe400000000ff */
[----:B------:R-:W-:-:S04]  /*51f0*/  CS2R R108, SRZ ;  /* 0x00000000006c7805 */ /* 0x000fc8000001ff00 */
[----:B------:R2:W3:Y:S01]  /*5200*/  MUFU.EX2 R182, R115 ;  /* 0x0000007300b67308 */ /* 0x0004e20000000800 */
[----:B-----5:R-:W-:-:S07]  /*5210*/  FADD.FTZ R25, R113, R40 ;  /* 0x0000002871197221 */ /* 0x020fce0000010000 */
[----:B------:R-:W4:Y:S01]  /*5220*/  MUFU.EX2 R117, R117 ;  /* 0x0000007500757308 */ /* 0x000f220000000800 */
[----:B-1----:R-:W-:Y:S01]  /*5230*/  FADD.FTZ R21, R45, R6 ;  /* 0x000000062d157221 */ /* 0x002fe20000010000 */
[C---:B------:R-:W-:Y:S02]  /*5240*/  F2FP.F16.F32.PACK_AB R187, R36.reuse, R45 ;  /* 0x0000002d24bb723e */ /* 0x040fe400000000ff */
[----:B--2---:R-:W-:Y:S02]  /*5250*/  CS2R R114, SRZ ;  /* 0x0000000000727805 */ /* 0x004fe4000001ff00 */
[----:B------:R-:W-:Y:S01]  /*5260*/  CS2R R44, SRZ ;  /* 0x00000000002c7805 */ /* 0x000fe2000001ff00 */
[----:B------:R-:W-:Y:S01]  /*5270*/  FADD.FTZ R6, R36, R21 ;  /* 0x0000001524067221 */ /* 0x000fe20000010000 */
[----:B------:R-:W1:Y:S01]  /*5280*/  MUFU.EX2 R37, R37 ;  /* 0x0000002500257308 */ /* 0x000e620000000800 */
[C---:B---3--:R-:W-:Y:S01]  /*5290*/  FADD.FTZ R42, R182.reuse, R25 ;  /* 0x00000019b62a7221 */ /* 0x048fe20000010000 */
[----:B------:R-:W-:-:S02]  /*52a0*/  F2FP.F16.F32.PACK_AB R182, R182, R113 ;  /* 0x00000071b6b6723e */ /* 0x000fc400000000ff */
[----:B------:R-:W-:-:S04]  /*52b0*/  CS2R R112, SRZ ;  /* 0x0000000000707805 */ /* 0x000fc8000001ff00 */
[----:B------:R2:W3:Y:S01]  /*52c0*/  MUFU.EX2 R176, R119 ;  /* 0x0000007700b07308 */ /* 0x0004e20000000800 */
[----:B----4-:R-:W-:-:S07]  /*52d0*/  FADD.FTZ R25, R117, R42 ;  /* 0x0000002a75197221 */ /* 0x010fce0000010000 */
[----:B------:R4:W5:Y:S01]  /*52e0*/  MUFU.EX2 R2, R35 ;  /* 0x0000002300027308 */ /* 0x0009620000000800 */
[----:B-1----:R-:W-:Y:S01]  /*52f0*/  FADD.FTZ R21, R37, R6 ;  /* 0x0000000625157221 */ /* 0x002fe20000010000 */
[----:B--2---:R-:W-:-:S06]  /*5300*/  CS2R R118, SRZ ;  /* 0x0000000000767805 */ /* 0x004fcc000001ff00 */
[----:B------:R-:W1:Y:S01]  /*5310*/  MUFU.EX2 R121, R121 ;  /* 0x0000007900797308 */ /* 0x000e620000000800 */
[C---:B---3--:R-:W-:Y:S01]  /*5320*/  FADD.FTZ R42, R176.reuse, R25 ;  /* 0x00000019b02a7221 */ /* 0x048fe20000010000 */
[----:B------:R-:W-:Y:S02]  /*5330*/  F2FP.F16.F32.PACK_AB R176, R176, R117 ;  /* 0x00000075b0b0723e */ /* 0x000fe400000000ff */
[----:B------:R-:W-:Y:S02]  /*5340*/  CS2R R116, SRZ ;  /* 0x0000000000747805 */ /* 0x000fe4000001ff00 */
[----:B----4-:R-:W-:Y:S02]  /*5350*/  CS2R R34, SRZ ;  /* 0x0000000000227805 */ /* 0x010fe4000001ff00 */
[----:B------:R-:W2:Y:S01]  /*5360*/  MUFU.EX2 R57, R57 ;  /* 0x0000003900397308 */ /* 0x000ea20000000800 */
[C---:B-----5:R-:W-:Y:S01]  /*5370*/  FADD.FTZ R6, R2.reuse, R21 ;  /* 0x0000001502067221 */ /* 0x060fe20000010000 */
[----:B------:R-:W-:Y:S01]  /*5380*/  F2FP.F16.F32.PACK_AB R181, R2, R37 ;  /* 0x0000002502b5723e */ /* 0x000fe200000000ff */
[----:B------:R-:W-:Y:S01]  /*5390*/  IMAD.MOV.U32 R2, RZ, RZ, 0x3f800000 ;  /* 0x3f800000ff027424 */ /* 0x000fe200078e00ff */
[----:B------:R-:W-:-:S04]  /*53a0*/  CS2R R36, SRZ ;  /* 0x0000000000247805 */ /* 0x000fc8000001ff00 */
[----:B------:R-:W3:Y:S01]  /*53b0*/  MUFU.EX2 R12, R12 ;  /* 0x0000000c000c7308 */ /* 0x000ee20000000800 */
[----:B-1----:R-:W-:Y:S01]  /*53c0*/  FADD.FTZ R25, R121, R42 ;  /* 0x0000002a79197221 */ /* 0x002fe20000010000 */
[----:B------:R-:W-:-:S06]  /*53d0*/  CS2R R42, SRZ ;  /* 0x00000000002a7805 */ /* 0x000fcc000001ff00 */
[----:B------:R-:W1:Y:S01]  /*53e0*/  MUFU.EX2 R38, R39 ;  /* 0x0000002700267308 */ /* 0x000e620000000800 */
[----:B--2---:R-:W-:-:S07]  /*53f0*/  FADD.FTZ R21, R57, R6 ;  /* 0x0000000639157221 */ /* 0x004fce0000010000 */
[----:B------:R-:W2:Y:S01]  /*5400*/  MUFU.EX2 R61, R61 ;  /* 0x0000003d003d7308 */ /* 0x000ea20000000800 */
[C---:B---3--:R-:W-:Y:S01]  /*5410*/  FADD.FTZ R6, R12.reuse, R25 ;  /* 0x000000190c067221 */ /* 0x048fe20000010000 */
[----:B------:R-:W-:Y:S02]  /*5420*/  F2FP.F16.F32.PACK_AB R178, R12, R121 ;  /* 0x000000790cb2723e */ /* 0x000fe400000000ff */
[----:B------:R-:W-:-:S04]  /*5430*/  CS2R R24, SRZ ;  /* 0x0000000000187805 */ /* 0x000fc8000001ff00 */
[----:B------:R3:W4:Y:S01]  /*5440*/  MUFU.EX2 R40, R27 ;  /* 0x0000001b00287308 */ /* 0x0007220000000800 */
[C---:B-1----:R-:W-:Y:S01]  /*5450*/  FADD.FTZ R12, R38.reuse, R21 ;  /* 0x00000015260c7221 */ /* 0x042fe20000010000 */
[----:B------:R-:W-:Y:S02]  /*5460*/  F2FP.F16.F32.PACK_AB R183, R38, R57 ;  /* 0x0000003926b7723e */ /* 0x000fe400000000ff */
[----:B------:R-:W-:Y:S02]  /*5470*/  CS2R R56, SRZ ;  /* 0x0000000000387805 */ /* 0x000fe4000001ff00 */
[----:B------:R-:W-:Y:S02]  /*5480*/  CS2R R38, SRZ ;  /* 0x0000000000267805 */ /* 0x000fe4000001ff00 */
[----:B------:R-:W1:Y:S01]  /*5490*/  MUFU.EX2 R65, R65 ;  /* 0x0000004100417308 */ /* 0x000e620000000800 */
[----:B--2---:R-:W-:Y:S01]  /*54a0*/  FADD.FTZ R5, R61, R12 ;  /* 0x0000000c3d057221 */ /* 0x004fe20000010000 */
[----:B---3--:R-:W-:-:S06]  /*54b0*/  CS2R R26, SRZ ;  /* 0x00000000001a7805 */ /* 0x008fcc000001ff00 */
[----:B------:R2:W3:Y:S01]  /*54c0*/  MUFU.EX2 R10, R31 ;  /* 0x0000001f000a7308 */ /* 0x0004e20000000800 */
[C---:B----4-:R-:W-:Y:S01]  /*54d0*/  FADD.FTZ R12, R40.reuse, R5 ;  /* 0x00000005280c7221 */ /* 0x050fe20000010000 */
[----:B------:R-:W-:Y:S02]  /*54e0*/  F2FP.F16.F32.PACK_AB R177, R40, R61 ;  /* 0x0000003d28b1723e */ /* 0x000fe400000000ff */
[----:B------:R-:W-:Y:S02]  /*54f0*/  CS2R R60, SRZ ;  /* 0x00000000003c7805 */ /* 0x000fe4000001ff00 */
[----:B------:R-:W-:Y:S01]  /*5500*/  CS2R R40, SRZ ;  /* 0x0000000000287805 */ /* 0x000fe2000001ff00 */
[----:B-1----:R-:W-:Y:S01]  /*5510*/  FADD.FTZ R5, R65, R12 ;  /* 0x0000000c41057221 */ /* 0x002fe20000010000 */
[----:B--2---:R-:W-:Y:S02]  /*5520*/  CS2R R30, SRZ ;  /* 0x00000000001e7805 */ /* 0x004fe4000001ff00 */
[C---:B---3--:R-:W-:Y:S01]  /*5530*/  F2FP.F16.F32.PACK_AB R179, R10.reuse, R65 ;  /* 0x000000410ab3723e */ /* 0x048fe200000000ff */
[----:B------:R-:W-:Y:S01]  /*5540*/  FADD.FTZ R5, R10, R5 ;  /* 0x000000050a057221 */ /* 0x000fe20000010000 */
[----:B------:R-:W-:Y:S01]  /*5550*/  CS2R R64, SRZ ;  /* 0x0000000000407805 */ /* 0x000fe2000001ff00 */
[----:B------:R-:W-:Y:S06]  /*5560*/  @!P2 BRA `(.L_x_2985) ;  /* 0x0000003c0010a947 */ /* 0x000fec0003800000 */
[----:B------:R-:W-:Y:S01]  /*5570*/  VIADD R9, R120, 0xfffffffe ;  /* 0xfffffffe78097836 */ /* 0x000fe20000000000 */
[----:B------:R-:W-:Y:S01]  /*5580*/  UMOV UR60, UR61 ;  /* 0x0000003d003c7c82 */ /* 0x000fe20008000000 */
[----:B------:R-:W-:Y:S01]  /*5590*/  IMAD.MOV.U32 R10, RZ, RZ, R3 ;  /* 0x000000ffff0a7224 */ /* 0x000fe200078e0003 */
[----:B------:R-:W-:Y:S01]  /*55a0*/  UMOV UR37, UR38 ;  /* 0x0000002600257c82 */ /* 0x000fe20008000000 */
[----:B------:R-:W-:Y:S02]  /*55b0*/  IMAD.MOV.U32 R11, RZ, RZ, R4 ;  /* 0x000000ffff0b7224 */ /* 0x000fe400078e0004 */
[----:B------:R-:W-:Y:S02]  /*55c0*/  IMAD.MOV.U32 R2, RZ, RZ, 0x3f800000 ;  /* 0x3f800000ff027424 */ /* 0x000fe400078e00ff */
[----:B------:R-:W-:-:S07]  /*55d0*/  IMAD.MOV.U32 R119, RZ, RZ, RZ ;  /* 0x000000ffff777224 */ /* 0x000fce00078e00ff */
.L_x_2996:
[----:B------:R-:W-:-:S04]  /*55e0*/  UIADD3 UR4, UR37, 0x1, URZ ;  /* 0x0000000125047890 */ /* 0x000fc8000fffe03f */
[----:B------:R-:W-:-:S04]  /*55f0*/  UISETP.NE.AND UP0, UPT, UR4, 0x2, UPT ;  /* 0x000000020400788c */ /* 0x000fc8000bf05270 */
[----:B------:R-:W-:Y:S02]  /*5600*/  USEL UR61, URZ, 0x1, UP0 ;  /* 0x000000013f3d7887 */ /* 0x000fe40008000000 */
[----:B------:R-:W-:Y:S02]  /*5610*/  USEL UR38, UR4, URZ, UP0 ;  /* 0x0000003f04267287 */ /* 0x000fe40008000000 */
[----:B------:R-:W-:Y:S01]  /*5620*/  ULOP3.LUT UR61, UR60, UR61, URZ, 0x3c, !UPT ;  /* 0x0000003d3c3d7292 */ /* 0x000fe2000f8e3c3f */
[----:B------:R-:W-:Y:S11]  /*5630*/  @!P0 BRA `(.L_x_2986) ;  /* 0x0000000000048947 */ /* 0x000ff60003800000 */
[----:B------:R-:W-:Y:S01]  /*5640*/  BPT.TRAP 0x1 ;  /* 0x000000040000795c */ /* 0x000fe20000300000 */
.L_x_2986:
[----:B------:R-:W-:Y:S01]  /*5650*/  R2UR UR4, R16 ;  /* 0x00000000100472ca */ /* 0x000fe200000e0000 */
[----:B------:R-:W-:-:S05]  /*5660*/  IMAD.U32 R0, RZ, RZ, UR61 ;  /* 0x0000003dff007e24 */ /* 0x000fca000f8e00ff */
[----:B------:R-:W-:-:S07]  /*5670*/  SHF.L.U32 R0, R0, 0x1f, RZ ;  /* 0x0000001f00007819 */ /* 0x000fce00000006ff */
[----:B------:R-:W-:-:S09]  /*5680*/  ULEA UR39, UR38, UR4, 0x3 ;  /* 0x0000000426277291 */ /* 0x000fd2000f8e183f */
[----:B------:R1:W2:Y:S01]  /*5690*/  SYNCS.PHASECHK.TRANS64.TRYWAIT P1, [UR39+0x36830], R0 ;  /* 0x03683000ff0075a7 */ /* 0x0002a20008020167 */
[----:B------:R-:W-:Y:S05]  /*56a0*/  @!P0 BRA `(.L_x_2987) ;  /* 0x0000000000048947 */ /* 0x000fea0003800000 */
[----:B------:R-:W-:Y:S01]  /*56b0*/  BPT.TRAP 0x1 ;  /* 0x000000040000795c */ /* 0x000fe20000300000 */
.L_x_2987:
[----:B--2---:R-:W-:Y:S05]  /*56c0*/  @P1 BRA `(.L_x_2988) ;  /* 0x0000000000081947 */ /* 0x004fea0003800000 */
[----:B------:R-:W2:Y:S02]  /*56d0*/  SYNCS.PHASECHK.TRANS64.TRYWAIT P1, [UR39+0x36830], R0 ;  /* 0x03683000ff0075a7 */ /* 0x000ea40008020167 */
[----:B--2---:R-:W-:Y:S05]  /*56e0*/  @!P1 BRA `(.L_x_2989) ;  /* 0x0000009000409947 */ /* 0x004fea0003800000 */
.L_x_2988:
        /* <DEDUP_REMOVED lines=596> */
.L_x_2990:
[----:B------:R-:W-:Y:S01]  /*7c30*/  R2UR UR4, R16 ;  /* 0x00000000100472ca */ /* 0x000fe200000e0000 */
[----:B-12---:R-:W-:-:S05]  /*7c40*/  IMAD.U32 R0, RZ, RZ, UR60 ;  /* 0x0000003cff007e24 */ /* 0x006fca000f8e00ff */
[----:B------:R-:W-:-:S07]  /*7c50*/  SHF.L.U32 R0, R0, 0x1f, RZ ;  /* 0x0000001f00007819 */ /* 0x000fce00000006ff */
[----:B------:R-:W-:-:S09]  /*7c60*/  ULEA UR5, UR37, UR4, 0x3 ;  /* 0x0000000425057291 */ /* 0x000fd2000f8e183f */
[----:B------:R1:W2:Y:S01]  /*7c70*/  SYNCS.PHASECHK.TRANS64.TRYWAIT P1, [UR5+0x36850], R0 ;  /* 0x03685000ff0075a7 */ /* 0x0002a20008020145 */
[----:B------:R-:W-:Y:S05]  /*7c80*/  @!P0 BRA `(.L_x_2991) ;  /* 0x0000000000048947 */ /* 0x000fea0003800000 */
[----:B------:R-:W-:Y:S01]  /*7c90*/  BPT.TRAP 0x1 ;  /* 0x000000040000795c */ /* 0x000fe20000300000 */
.L_x_2991:
[----:B--2---:R-:W-:Y:S05]  /*7ca0*/  @P1 BRA `(.L_x_2992) ;  /* 0x0000000000081947 */ /* 0x004fea0003800000 */
[----:B------:R-:W2:Y:S02]  /*7cb0*/  SYNCS.PHASECHK.TRANS64.TRYWAIT P1, [UR5+0x36850], R0 ;  /* 0x03685000ff0075a7 */ /* 0x000ea40008020145 */
[----:B--2---:R-:W-:Y:S05]  /*7cc0*/  @!P1 BRA `(.L_x_2993) ;  /* 0x0000006800e09947 */ /* 0x004fea0003800000 */
.L_x_2992:
        /* <DEDUP_REMOVED lines=32> */
[----:B------:R-:W-:Y:S01]  /*7ed0*/  UIADD3 UR4, UR4, 0x300, URZ ;  /* 0x0000030004047890 */ /* 0x000fe2000fffe03f */
[----:B------:R-:W-:Y:S02]  /*7ee0*/  WARPGROUP.DEPBAR.LE gsb0, 0x0 ;  /* 0x00008000000079c5 */ /* 0x000fe40000010000 */
[----:B------:R-:W-:-:S14]  /*7ef0*/  WARPGROUP.ARRIVE ;  /* 0x00000000000079c5 */ /* 0x000fdc0000000000 */
[----:B------:R-:W-:Y:S01]  /*7f00*/  HGMMA.64x192x16.F32 R24, R180, gdesc[UR4].tnspB, R24, gsb0 ;  /* 0x42e00004b4187df0 */ /* 0x000fe20008000818 */
[----:B------:R-:W-:Y:S01]  /*7f10*/  UMOV UR6, UR4 ;  /* 0x0000000400067c82 */ /* 0x000fe20008000000 */
[----:B------:R-:W-:Y:S01]  /*7f20*/  UMOV UR7, 0x40000040 ;  /* 0x4000004000077882 */ /* 0x000fe20000000000 */
[----:B------:R-:W-:Y:S02]  /*7f30*/  WARPGROUP.DEPBAR.LE gsb0, 0x0 ;  /* 0x00008000000079c5 */ /* 0x000fe40000010000 */
[----:B------:R-:W-:-:S15]  /*7f40*/  WARPGROUP.ARRIVE ;  /* 0x00000000000079c5 */ /* 0x000fde0000000000 */
[----:B------:R-:W-:Y:S03]  /*7f50*/  HGMMA.64x192x16.F32 R24, R176, gdesc[UR4].tnspB, R24, gsb0 ;  /* 0x42e00004b0187df0 */ /* 0x000fe60008000818 */
[----:B------:R-:W-:Y:S02]  /*7f60*/  WARPGROUP.DEPBAR.LE gsb0, 0x0 ;  /* 0x00008000000079c5 */ /* 0x000fe40000010000 */
[----:B------:R-:W-:Y:S05]  /*7f70*/  @!P0 BRA `(.L_x_2994) ;  /* 0x0000000000048947 */ /* 0x000fea0003800000 */
[----:B------:R-:W-:Y:S01]  /*7f80*/  BPT.TRAP 0x1 ;  /* 0x000000040000795c */ /* 0x000fe20000300000 */
.L_x_2994:
[----:B------:R-:W3:Y:S01]  /*7f90*/  LDL R213, [R1+0x4] ;  /* 0x0000040001d57983 */ /* 0x000ee20000100800 */
[----:B-12---:R-:W-:Y:S02]  /*7fa0*/  FMNMX.FTZ R0, R168, R11, !PT ;  /* 0x0000000ba8007209 */ /* 0x006fe40007810000 */
        /* <DEDUP_REMOVED lines=55> */
[----:B------:R-:W-:Y:S01]  /*8320*/  ISETP.NE.AND P1, PT, R23, RZ, PT ;  /* 0x000000ff1700720c */ /* 0x000fe20003f25270 */
[----:B------:R-:W1:Y:S04]  /*8330*/  SHFL.BFLY PT, R0, R7, 0x2, 0x1f ;  /* 0x0c401f0007007f89 */ /* 0x000e6800000e0000 */
[----:B------:R-:W2:Y:S01]  /*8340*/  SHFL.BFLY PT, R3, R2, 0x2, 0x1f ;  /* 0x0c401f0002037f89 */ /* 0x000ea200000e0000 */
[----:B-1----:R-:W-:-:S02]  /*8350*/  FMNMX.FTZ R12, R7, R0, !PT ;  /* 0x00000000070c7209 */ /* 0x002fc40007810000 */
[----:B------:R-:W1:Y:S01]  /*8360*/  LDC R0, c[0x0][0x988] ;  /* 0x00026200ff007b82 */ /* 0x000e620000000800 */
[----:B--2---:R-:W-:Y:S02]  /*8370*/  FMNMX.FTZ R13, R2, R3, !PT ;  /* 0x00000003020d7209 */ /* 0x004fe40007810000 */
[----:B------:R-:W2:Y:S04]  /*8380*/  SHFL.BFLY PT, R3, R12, 0x1, 0x1f ;  /* 0x0c201f000c037f89 */ /* 0x000ea800000e0000 */
[----:B------:R-:W4:Y:S01]  /*8390*/  SHFL.BFLY PT, R14, R13, 0x1, 0x1f ;  /* 0x0c201f000d0e7f89 */ /* 0x000f2200000e0000 */
[----:B--2---:R-:W-:Y:S02]  /*83a0*/  FMNMX.FTZ R4, R12, R3, !PT ;  /* 0x000000030c047209 */ /* 0x004fe40007810000 */
[----:B----4-:R-:W-:-:S03]  /*83b0*/  FMNMX.FTZ R3, R13, R14, !PT ;  /* 0x0000000e0d037209 */ /* 0x010fc60007810000 */
[C---:B------:R-:W-:Y:S01]  /*83c0*/  FADD.FTZ R11, -R4.reuse, R11 ;  /* 0x0000000b040b7221 */ /* 0x040fe20000010100 */
[----:B-1----:R-:W-:-:S03]  /*83d0*/  FMUL.FTZ R177, R4, R0 ;  /* 0x0000000004b17220 */ /* 0x002fc60000410000 */
[-C--:B------:R-:W-:Y:S01]  /*83e0*/  FMUL.FTZ R14, R11, R0.reuse ;  /* 0x000000000b0e7220 */ /* 0x080fe20000410000 */
[-CC-:B------:R-:W-:Y:S01]  /*83f0*/  FFMA.FTZ R15, R161, R0.reuse, -R177.reuse ;  /* 0x00000000a10f7223 */ /* 0x180fe200000108b1 */
[C---:B------:R-:W-:Y:S01]  /*8400*/  FADD.FTZ R11, -R3.reuse, R10 ;  /* 0x0000000a030b7221 */ /* 0x040fe20000010100 */
[-C--:B------:R-:W-:Y:S01]  /*8410*/  FMUL.FTZ R161, R3, R0.reuse ;  /* 0x0000000003a17220 */ /* 0x080fe20000410000 */
[-C--:B------:R-:W-:Y:S01]  /*8420*/  FFMA.FTZ R200, R168, R0.reuse, -R177 ;  /* 0x00000000a8c87223 */ /* 0x080fe200000108b1 */
[----:B------:R1:W-:Y:S01]  /*8430*/  MUFU.EX2 R7, R14 ;  /* 0x0000000e00077308 */ /* 0x0003e20000000800 */
[-C--:B------:R-:W-:Y:S01]  /*8440*/  FMUL.FTZ R2, R11, R0.reuse ;  /* 0x000000000b027220 */ /* 0x080fe20000410000 */
[-C--:B------:R-:W-:Y:S01]  /*8450*/  FFMA.FTZ R201, R170, R0.reuse, -R161 ;  /* 0x00000000aac97223 */ /* 0x080fe200000108a1 */
[-C--:B------:R-:W-:Y:S01]  /*8460*/  FFMA.FTZ R11, R169, R0.reuse, -R177 ;  /* 0x00000000a90b7223 */ /* 0x080fe200000108b1 */
[-C--:B------:R-:W-:Y:S01]  /*8470*/  FFMA.FTZ R10, R171, R0.reuse, -R161 ;  /* 0x00000000ab0a7223 */ /* 0x080fe200000108a1 */
[-C--:B------:R-:W-:Y:S01]  /*8480*/  FFMA.FTZ R202, R172, R0.reuse, -R177 ;  /* 0x00000000acca7223 */ /* 0x080fe200000108b1 */
[-C--:B------:R-:W-:Y:S01]  /*8490*/  FFMA.FTZ R203, R174, R0.reuse, -R161 ;  /* 0x00000000aecb7223 */ /* 0x080fe200000108a1 */
[-C--:B------:R-:W-:Y:S01]  /*84a0*/  FFMA.FTZ R13, R173, R0.reuse, -R177 ;  /* 0x00000000ad0d7223 */ /* 0x080fe200000108b1 */
[----:B------:R-:W2:Y:S01]  /*84b0*/  MUFU.EX2 R200, R200 ;  /* 0x000000c800c87308 */ /* 0x000ea20000000800 */
[-C--:B------:R-:W-:Y:S01]  /*84c0*/  FFMA.FTZ R12, R175, R0.reuse, -R161 ;  /* 0x00000000af0c7223 */ /* 0x080fe200000108a1 */
[-C--:B------:R-:W-:Y:S01]  /*84d0*/  FFMA.FTZ R196, R160, R0.reuse, -R177 ;  /* 0x00000000a0c47223 */ /* 0x080fe200000108b1 */
[-CC-:B------:R-:W-:Y:S01]  /*84e0*/  FFMA.FTZ R197, R162, R0.reuse, -R161.reuse ;  /* 0x00000000a2c57223 */ /* 0x180fe200000108a1 */
[-C--:B-1----:R-:W-:Y:S01]  /*84f0*/  FFMA.FTZ R14, R163, R0.reuse, -R161 ;  /* 0x00000000a30e7223 */ /* 0x082fe200000108a1 */
[-CC-:B------:R-:W-:Y:S01]  /*8500*/  FFMA.FTZ R198, R164, R0.reuse, -R177.reuse ;  /* 0x00000000a4c67223 */ /* 0x180fe200000108b1 */
[-C--:B------:R-:W-:Y:S01]  /*8510*/  FFMA.FTZ R180, R128, R0.reuse, -R177 ;  /* 0x0000000080b47223 */ /* 0x080fe200000108b1 */
[-CC-:B------:R-:W-:Y:S01]  /*8520*/  FFMA.FTZ R199, R166, R0.reuse, -R161.reuse ;  /* 0x00000000a6c77223 */ /* 0x180fe200000108a1 */
[----:B------:R-:W-:Y:S01]  /*8530*/  MUFU.EX2 R2, R2 ;  /* 0x0000000200027308 */ /* 0x000fe20000000800 */
[-C--:B------:R-:W-:Y:S01]  /*8540*/  FFMA.FTZ R128, R147, R0.reuse, -R161 ;  /* 0x0000000093807223 */ /* 0x080fe200000108a1 */
[-C--:B------:R-:W-:Y:S01]  /*8550*/  FFMA.FTZ R21, R165, R0.reuse, -R177 ;  /* 0x00000000a5157223 */ /* 0x080fe200000108b1 */
[-CC-:B------:R-:W-:Y:S01]  /*8560*/  FFMA.FTZ R20, R167, R0.reuse, -R161.reuse ;  /* 0x00000000a7147223 */ /* 0x180fe200000108a1 */
[-C--:B------:R-:W-:Y:S01]  /*8570*/  FFMA.FTZ R185, R138, R0.reuse, -R161 ;  /* 0x000000008ab97223 */ /* 0x080fe200000108a1 */
[-CC-:B------:R-:W-:Y:S01]  /*8580*/  FFMA.FTZ R192, R152, R0.reuse, -R177.reuse ;  /* 0x0000000098c07223 */ /* 0x180fe200000108b1 */
[-C--:B------:R-:W-:Y:S01]  /*8590*/  FFMA.FTZ R184, R136, R0.reuse, -R177 ;  /* 0x0000000088b87223 */ /* 0x080fe200000108b1 */
[--C-:B------:R-:W-:Y:S01]  /*85a0*/  FFMA.FTZ R193, R154, R0, -R161.reuse ;  /* 0x000000009ac17223 */ /* 0x100fe200000108a1 */
[----:B------:R-:W1:Y:S01]  /*85b0*/  MUFU.EX2 R201, R201 ;  /* 0x000000c900c97308 */ /* 0x000e620000000800 */
[----:B--2---:R-:W-:Y:S01]  /*85c0*/  FFMA.FTZ R6, R7, R6, R200 ;  /* 0x0000000607067223 */ /* 0x004fe200000100c8 */
[-C--:B------:R-:W-:Y:S01]  /*85d0*/  FFMA.FTZ R136, R139, R0.reuse, -R161 ;  /* 0x000000008b887223 */ /* 0x080fe200000108a1 */
[-CC-:B------:R-:W-:Y:S01]  /*85e0*/  FFMA.FTZ R153, R153, R0.reuse, -R177.reuse ;  /* 0x0000000099997223 */ /* 0x180fe200000108b1 */
[-C--:B------:R-:W-:Y:S01]  /*85f0*/  FFMA.FTZ R176, R120, R0.reuse, -R177 ;  /* 0x0000000078b07223 */ /* 0x080fe200000108b1 */
[-C--:B------:R-:W-:Y:S01]  /*8600*/  FFMA.FTZ R120, R155, R0.reuse, -R161 ;  /* 0x000000009b787223 */ /* 0x080fe200000108a1 */
[-C--:B------:R-:W-:Y:S01]  /*8610*/  FFMA.FTZ R194, R156, R0.reuse, -R177 ;  /* 0x000000009cc27223 */ /* 0x080fe200000108b1 */
[-C--:B------:R-:W-:Y:S01]  /*8620*/  FFMA.FTZ R195, R158, R0.reuse, -R161 ;  /* 0x000000009ec37223 */ /* 0x080fe200000108a1 */
[----:B------:R-:W2:Y:S01]  /*8630*/  MUFU.EX2 R11, R11 ;  /* 0x0000000b000b7308 */ /* 0x000ea20000000800 */
[-CC-:B------:R-:W-:Y:S01]  /*8640*/  FFMA.FTZ R157, R157, R0.reuse, -R177.reuse ;  /* 0x000000009d9d7223 */ /* 0x180fe200000108b1 */
[-C--:B------:R-:W-:Y:S01]  /*8650*/  FFMA.FTZ R178, R124, R0.reuse, -R177 ;  /* 0x000000007cb27223 */ /* 0x080fe200000108b1 */
[-C--:B------:R-:W-:Y:S01]  /*8660*/  FFMA.FTZ R124, R159, R0.reuse, -R161 ;  /* 0x000000009f7c7223 */ /* 0x080fe200000108a1 */
[-CC-:B------:R-:W-:Y:S01]  /*8670*/  FFMA.FTZ R186, R140, R0.reuse, -R177.reuse ;  /* 0x000000008cba7223 */ /* 0x180fe200000108b1 */
[-C--:B------:R-:W-:Y:S01]  /*8680*/  FFMA.FTZ R188, R144, R0.reuse, -R177 ;  /* 0x0000000090bc7223 */ /* 0x080fe200000108b1 */
[-C--:B------:R-:W-:Y:S01]  /*8690*/  FFMA.FTZ R189, R146, R0.reuse, -R161 ;  /* 0x0000000092bd7223 */ /* 0x080fe200000108a1 */
[-C--:B------:R-:W-:Y:S01]  /*86a0*/  FFMA.FTZ R145, R145, R0.reuse, -R177 ;  /* 0x0000000091917223 */ /* 0x080fe200000108b1 */
[----:B------:R-:W4:Y:S01]  /*86b0*/  MUFU.EX2 R10, R10 ;  /* 0x0000000a000a7308 */ /* 0x000f220000000800 */
[----:B-1----:R-:W-:Y:S01]  /*86c0*/  FFMA.FTZ R5, R2, R5, R201 ;  /* 0x0000000502057223 */ /* 0x002fe200000100c9 */
[-C--:B------:R-:W-:Y:S01]  /*86d0*/  FFMA.FTZ R181, R130, R0.reuse, -R161 ;  /* 0x0000000082b57223 */ /* 0x080fe200000108a1 */
[-C--:B------:R-:W-:Y:S01]  /*86e0*/  FFMA.FTZ R190, R148, R0.reuse, -R177 ;  /* 0x0000000094be7223 */ /* 0x080fe200000108b1 */
[-C--:B------:R-:W-:Y:S01]  /*86f0*/  FFMA.FTZ R191, R150, R0.reuse, -R161 ;  /* 0x0000000096bf7223 */ /* 0x080fe200000108a1 */
[-CC-:B------:R-:W-:Y:S01]  /*8700*/  FFMA.FTZ R149, R149, R0.reuse, -R177.reuse ;  /* 0x0000000095957223 */ /* 0x180fe200000108b1 */
[-C--:B------:R-:W-:Y:S01]  /*8710*/  FFMA.FTZ R182, R132, R0.reuse, -R177 ;  /* 0x0000000084b67223 */ /* 0x080fe200000108b1 */
[-C--:B------:R-:W-:Y:S01]  /*8720*/  FFMA.FTZ R132, R151, R0.reuse, -R161 ;  /* 0x0000000097847223 */ /* 0x080fe200000108a1 */
[----:B------:R-:W1:Y:S01]  /*8730*/  MUFU.EX2 R202, R202 ;  /* 0x000000ca00ca7308 */ /* 0x000e620000000800 */
[----:B--2---:R-:W-:Y:S01]  /*8740*/  FADD.FTZ R147, R11, R6 ;  /* 0x000000060b937221 */ /* 0x004fe20000010000 */
[-C--:B------:R-:W-:Y:S01]  /*8750*/  FFMA.FTZ R137, R137, R0.reuse, -R177 ;  /* 0x0000000089897223 */ /* 0x080fe200000108b1 */
[-CC-:B------:R-:W-:Y:S01]  /*8760*/  FFMA.FTZ R183, R134, R0.reuse, -R161.reuse ;  /* 0x0000000086b77223 */ /* 0x180fe200000108a1 */
[-C--:B------:R-:W-:Y:S01]  /*8770*/  FFMA.FTZ R187, R142, R0.reuse, -R161 ;  /* 0x000000008ebb7223 */ /* 0x080fe200000108a1 */
[-CC-:B------:R-:W-:Y:S01]  /*8780*/  FFMA.FTZ R141, R141, R0.reuse, -R177.reuse ;  /* 0x000000008d8d7223 */ /* 0x180fe200000108b1 */
[-CC-:B------:R-:W-:Y:S01]  /*8790*/  FFMA.FTZ R129, R129, R0.reuse, -R177.reuse ;  /* 0x0000000081817223 */ /* 0x180fe200000108b1 */
[-C--:B------:R-:W-:Y:S01]  /*87a0*/  FFMA.FTZ R133, R133, R0.reuse, -R177 ;  /* 0x0000000085857223 */ /* 0x080fe200000108b1 */
[----:B------:R-:W2:Y:S01]  /*87b0*/  MUFU.EX2 R203, R203 ;  /* 0x000000cb00cb7308 */ /* 0x000ea20000000800 */
[----:B----4-:R-:W-:Y:S01]  /*87c0*/  FADD.FTZ R6, R10, R5 ;  /* 0x000000050a067221 */ /* 0x010fe20000010000 */
[-CC-:B------:R-:W-:Y:S01]  /*87d0*/  FFMA.FTZ R121, R121, R0.reuse, -R177.reuse ;  /* 0x0000000079797223 */ /* 0x180fe200000108b1 */
[-C--:B------:R-:W-:Y:S01]  /*87e0*/  FFMA.FTZ R125, R125, R0.reuse, -R177 ;  /* 0x000000007d7d7223 */ /* 0x080fe200000108b1 */
[-CC-:B------:R-:W-:Y:S01]  /*87f0*/  FFMA.FTZ R177, R122, R0.reuse, -R161.reuse ;  /* 0x000000007ab17223 */ /* 0x180fe200000108a1 */
[-CC-:B------:R-:W-:Y:S01]  /*8800*/  FFMA.FTZ R123, R123, R0.reuse, -R161.reuse ;  /* 0x000000007b7b7223 */ /* 0x180fe200000108a1 */
[-CC-:B------:R-:W-:Y:S01]  /*8810*/  FFMA.FTZ R126, R126, R0.reuse, -R161.reuse ;  /* 0x000000007e7e7223 */ /* 0x180fe200000108a1 */
[----:B------:R-:W-:Y:S01]  /*8820*/  FFMA.FTZ R127, R127, R0, -R161 ;  /* 0x000000007f7f7223 */ /* 0x000fe200000108a1 */
[----:B------:R-:W4:Y:S01]  /*8830*/  MUFU.EX2 R13, R13 ;  /* 0x0000000d000d7308 */ /* 0x000f220000000800 */
[----:B-1----:R-:W-:-:S07]  /*8840*/  FADD.FTZ R138, R202, R147 ;  /* 0x00000093ca8a7221 */ /* 0x002fce0000010000 */
[----:B------:R-:W1:Y:S01]  /*8850*/  MUFU.EX2 R12, R12 ;  /* 0x0000000c000c7308 */ /* 0x000e620000000800 */
[----:B--2---:R-:W-:-:S07]  /*8860*/  FADD.FTZ R5, R203, R6 ;  /* 0x00000006cb057221 */ /* 0x004fce0000010000 */
[----:B------:R-:W2:Y:S01]  /*8870*/  MUFU.EX2 R196, R196 ;  /* 0x000000c400c47308 */ /* 0x000ea20000000800 */
[----:B----4-:R-:W-:-:S07]  /*8880*/  FADD.FTZ R139, R13, R138 ;  /* 0x0000008a0d8b7221 */ /* 0x010fce0000010000 */
[----:B------:R-:W4:Y:S01]  /*8890*/  MUFU.EX2 R197, R197 ;  /* 0x000000c500c57308 */ /* 0x000f220000000800 */
[----:B-1----:R-:W-:-:S07]  /*88a0*/  FADD.FTZ R6, R12, R5 ;  /* 0x000000050c067221 */ /* 0x002fce0000010000 */
[----:B------:R-:W1:Y:S01]  /*88b0*/  MUFU.EX2 R15, R15 ;  /* 0x0000000f000f7308 */ /* 0x000e620000000800 */
[----:B--2---:R-:W-:-:S07]  /*88c0*/  FADD.FTZ R138, R196, R139 ;  /* 0x0000008bc48a7221 */ /* 0x004fce0000010000 */
[----:B------:R-:W2:Y:S01]  /*88d0*/  MUFU.EX2 R14, R14 ;  /* 0x0000000e000e7308 */ /* 0x000ea20000000800 */
[----:B----4-:R-:W-:-:S07]  /*88e0*/  FADD.FTZ R5, R197, R6 ;  /* 0x00000006c5057221 */ /* 0x010fce0000010000 */
[----:B------:R-:W4:Y:S01]  /*88f0*/  MUFU.EX2 R198, R198 ;  /* 0x000000c600c67308 */ /* 0x000f220000000800 */
[----:B-1----:R-:W-:Y:S01]  /*8900*/  FADD.FTZ R139, R15, R138 ;  /* 0x0000008a0f8b7221 */ /* 0x002fe20000010000 */
[----:B------:R-:W-:-:S06]  /*8910*/  FFMA.FTZ R138, R143, R0, -R161 ;  /* 0x000000008f8a7223 */ /* 0x000fcc00000108a1 */
        /* <DEDUP_REMOVED lines=15> */
[----:B----4-:R-:W-:Y:S01]  /*8a10*/  FADD.FTZ R139, R153, R130 ;  /* 0x00000082998b7221 */ /* 0x010fe20000010000 */
[----:B------:R-:W-:-:S06]  /*8a20*/  FFMA.FTZ R130, R131, R0, -R161 ;  /* 0x0000000083827223 */ /* 0x000fcc00000108a1 */
        /* <DEDUP_REMOVED lines=15> */
[----:B--2---:R-:W-:Y:S01]  /*8b20*/  FADD.FTZ R131, R145, R134 ;  /* 0x0000008691837221 */ /* 0x004fe20000010000 */
[----:B------:R-:W-:-:S06]  /*8b30*/  FFMA.FTZ R134, R135, R0, -R161 ;  /* 0x0000000087867223 */ /* 0x000fcc00000108a1 */
        /* <DEDUP_REMOVED lines=26> */
[----:B------:R-:W-:-:S04]  /*8ce0*/  IMAD.U32 R5, RZ, RZ, UR39 ;  /* 0x00000027ff057e24 */ /* 0x000fc8000f8e00ff */
[----:B------:R-:W-:Y:S02]  /*8cf0*/  @P1 VIADD R5, R5, 0x36840 ;  /* 0x0003684005051836 */ /* 0x000fe40000000000 */
[----:B------:R-:W4:Y:S01]  /*8d00*/  MUFU.EX2 R129, R129 ;  /* 0x0000008100817308 */ /* 0x000f220000000800 */
[----:B-1----:R-:W-:Y:S02]  /*8d10*/  FADD.FTZ R122, R180, R131 ;  /* 0x00000083b47a7221 */ /* 0x002fe40000010000 */
[----:B---3--:R-:W-:-:S04]  /*8d20*/  @P1 PRMT R5, R213, 0x654, R5 ;  /* 0x00000654d5051816 */ /* 0x008fc80000000005 */
[----:B------:R1:W-:Y:S01]  /*8d30*/  @P1 SYNCS.ARRIVE.TRANS64.RED.A1T0 RZ, [R5+URZ], RZ ;  /* 0x000000ff05ff19a7 */ /* 0x0003e2000810043f */
[----:B------:R-:W3:Y:S01]  /*8d40*/  MUFU.EX2 R130, R130 ;  /* 0x0000008200827308 */ /* 0x000ee20000000800 */
[----:B--2---:R-:W-:-:S07]  /*8d50*/  FADD.FTZ R131, R181, R6 ;  /* 0x00000006b5837221 */ /* 0x004fce0000010000 */
[----:B------:R-:W2:Y:S01]  /*8d60*/  MUFU.EX2 R182, R182 ;  /* 0x000000b600b67308 */ /* 0x000ea20000000800 */
[----:B----4-:R-:W-:-:S07]  /*8d70*/  FADD.FTZ R135, R129, R122 ;  /* 0x0000007a81877221 */ /* 0x010fce0000010000 */
[----:B------:R-:W-:Y:S01]  /*8d80*/  MUFU.EX2 R183, R183 ;  /* 0x000000b700b77308 */ /* 0x000fe20000000800 */
[----:B---3--:R-:W-:-:S07]  /*8d90*/  FADD.FTZ R6, R130, R131 ;  /* 0x0000008382067221 */ /* 0x008fce0000010000 */
[----:B------:R-:W1:Y:S01]  /*8da0*/  MUFU.EX2 R133, R133 ;  /* 0x0000008500857308 */ /* 0x000e620000000800 */
[----:B--2---:R-:W-:-:S07]  /*8db0*/  FADD.FTZ R122, R182, R135 ;  /* 0x00000087b67a7221 */ /* 0x004fce0000010000 */
[----:B------:R-:W-:Y:S08]  /*8dc0*/  MUFU.EX2 R134, R134 ;  /* 0x0000008600867308 */ /* 0x000ff00000000800 */
[----:B------:R-:W2:Y:S01]  /*8dd0*/  MUFU.EX2 R176, R176 ;  /* 0x000000b000b07308 */ /* 0x000ea20000000800 */
[----:B-1----:R-:W-:-:S07]  /*8de0*/  FADD.FTZ R5, R133, R122 ;  /* 0x0000007a85057221 */ /* 0x002fce0000010000 */
[----:B------:R-:W-:Y:S08]  /*8df0*/  MUFU.EX2 R177, R177 ;  /* 0x000000b100b17308 */ /* 0x000ff00000000800 */
[----:B------:R-:W1:Y:S01]  /*8e00*/  MUFU.EX2 R121, R121 ;  /* 0x0000007900797308 */ /* 0x000e620000000800 */
[----:B--2---:R-:W-:-:S07]  /*8e10*/  FADD.FTZ R122, R176, R5 ;  /* 0x00000005b07a7221 */ /* 0x004fce0000010000 */
[----:B------:R2:W3:Y:S08]  /*8e20*/  MUFU.EX2 R139, R123 ;  /* 0x0000007b008b7308 */ /* 0x0004f00000000800 */
[----:B------:R-:W4:Y:S01]  /*8e30*/  MUFU.EX2 R178, R178 ;  /* 0x000000b200b27308 */ /* 0x000f220000000800 */
[----:B--2---:R-:W-:Y:S01]  /*8e40*/  FADD.FTZ R123, R183, R6 ;  /* 0x00000006b77b7221 */ /* 0x004fe20000010000 */
[----:B-1----:R-:W-:-:S03]  /*8e50*/  FADD.FTZ R5, R121, R122 ;  /* 0x0000007a79057221 */ /* 0x002fc60000010000 */
[----:B------:R-:W-:-:S03]  /*8e60*/  FADD.FTZ R6, R134, R123 ;  /* 0x0000007b86067221 */ /* 0x000fc60000010000 */
[----:B------:R-:W1:Y:S01]  /*8e70*/  MUFU.EX2 R179, R126 ;  /* 0x0000007e00b37308 */ /* 0x000e620000000800 */
[----:B------:R-:W-:-:S04]  /*8e80*/  FADD.FTZ R6, R177, R6 ;  /* 0x00000006b1067221 */ /* 0x000fc80000010000 */
[----:B---3--:R-:W-:-:S03]  /*8e90*/  FADD.FTZ R6, R139, R6 ;  /* 0x000000068b067221 */ /* 0x008fc60000010000 */
[----:B------:R-:W2:Y:S01]  /*8ea0*/  MUFU.EX2 R125, R125 ;  /* 0x0000007d007d7308 */ /* 0x000ea20000000800 */
[----:B----4-:R-:W-:-:S07]  /*8eb0*/  FADD.FTZ R122, R178, R5 ;  /* 0x00000005b27a7221 */ /* 0x010fce0000010000 */
[----:B------:R-:W3:Y:S01]  /*8ec0*/  MUFU.EX2 R140, R127 ;  /* 0x0000007f008c7308 */ /* 0x000ee20000000800 */
[----:B-1----:R-:W-:Y:S01]  /*8ed0*/  FADD.FTZ R5, R179, R6 ;  /* 0x00000006b3057221 */ /* 0x002fe20000010000 */
[----:B--2---:R-:W-:-:S03]  /*8ee0*/  FADD.FTZ R6, R125, R122 ;  /* 0x0000007a7d067221 */ /* 0x004fc60000010000 */
[----:B---3--:R-:W-:Y:S01]  /*8ef0*/  FADD.FTZ R5, R140, R5 ;  /* 0x000000058c057221 */ /* 0x008fe20000010000 */
[----:B------:R-:W-:Y:S06]  /*8f00*/  @!P0 BRA `(.L_x_2995) ;  /* 0x0000000000048947 */ /* 0x000fec0003800000 */
[----:B------:R-:W-:Y:S01]  /*8f10*/  BPT.TRAP 0x1 ;  /* 0x000000040000795c */ /* 0x000fe20000300000 */
.L_x_2995:
[----:B------:R-:W2:Y:S01]  /*8f20*/  LDL R123, [R1] ;  /* 0x00000000017b7983 */ /* 0x000ea20000100800 */
[----:B------:R-:W-:Y:S01]  /*8f30*/  ISETP.NE.AND P1, PT, R22, RZ, PT ;  /* 0x000000ff1600720c */ /* 0x000fe20003f25270 */
[----:B------:R-:W-:Y:S01]  /*8f40*/  IMAD.U32 R122, RZ, RZ, UR5 ;  /* 0x00000005ff7a7e24 */ /* 0x000fe2000f8e00ff */
[----:B------:R-:W-:Y:S01]  /*8f50*/  UMOV UR60, UR61 ;  /* 0x0000003d003c7c82 */ /* 0x000fe20008000000 */
        /* <DEDUP_REMOVED lines=32> */
[----:B--2---:R-:W-:-:S04]  /*9160*/  @P1 PRMT R122, R123, 0x654, R122 ;  /* 0x000006547b7a1816 */ /* 0x004fc8000000007a */
[----:B------:R1:W-:Y:S01]  /*9170*/  @P1 SYNCS.ARRIVE.TRANS64.RED.A1T0 RZ, [R122+URZ], RZ ;  /* 0x000000ff7aff19a7 */ /* 0x0003e2000810043f */
[C---:B------:R-:W-:Y:S01]  /*9180*/  ISETP.GT.AND P1, PT, R9.reuse, RZ, PT ;  /* 0x000000ff0900720c */ /* 0x040fe20003f24270 */
[----:B------:R-:W-:-:S12]  /*9190*/  VIADD R9, R9, 0xffffffff ;  /* 0xffffffff09097836 */ /* 0x000fd80000000000 */
[----:B-1----:R-:W-:Y:S05]  /*91a0*/  @P1 BRA `(.L_x_2996) ;  /* 0xffffffc4000c1947 */ /* 0x002fea000383ffff */
.L_x_2985:
        /* <DEDUP_REMOVED lines=99> */
.L_x_2997:
[----:B------:R-:W-:Y:S01]  /*97e0*/  R2UR UR4, R16 ;  /* 0x00000000100472ca */ /* 0x000fe200000e0000 */
[----:B------:R-:W-:-:S05]  /*97f0*/  IMAD.U32 R2, RZ, RZ, UR61 ;  /* 0x0000003dff027e24 */ /* 0x000fca000f8e00ff */
[----:B------:R-:W-:-:S07]  /*9800*/  SHF.L.U32 R2, R2, 0x1f, RZ ;  /* 0x0000001f02027819 */ /* 0x000fce00000006ff */
[----:B------:R-:W-:-:S09]  /*9810*/  ULEA UR5, UR38, UR4, 0x3 ;  /* 0x0000000426057291 */ /* 0x000fd2000f8e183f */
[----:B------:R1:W2:Y:S01]  /*9820*/  SYNCS.PHASECHK.TRANS64.TRYWAIT P1, [UR5+0x36850], R2 ;  /* 0x03685002ff0075a7 */ /* 0x0002a20008020145 */
[----:B------:R-:W-:Y:S05]  /*9830*/  @!P0 BRA `(.L_x_2998) ;  /* 0x0000000000048947 */ /* 0x000fea0003800000 */
[----:B------:R-:W-:Y:S01]  /*9840*/  BPT.TRAP 0x1 ;  /* 0x000000040000795c */ /* 0x000fe20000300000 */
.L_x_2998:
[----:B--2---:R-:W-:Y:S05]  /*9850*/  @P1 BRA `(.L_x_2999) ;  /* 0x0000000000081947 */ /* 0x004fea0003800000 */
[----:B------:R-:W2:Y:S02]  /*9860*/  SYNCS.PHASECHK.TRANS64.TRYWAIT P1, [UR5+0x36850], R2 ;  /* 0x03685002ff0075a7 */ /* 0x000ea40008020145 */
[----:B--2---:R-:W-:Y:S05]  /*9870*/  @!P1 BRA `(.L_x_3000) ;  /* 0x00000050000c9947 */ /* 0x004fea0003800000 */
.L_x_2999:
[----:B------:R-:W-:Y:S01]  /*9880*/  R2UR UR4, R16 ;  /* 0x00000000100472ca */ /* 0x000fe200000e0000 */
[----:B------:R-:W-:Y:S01]  /*9890*/  WARPGROUP.ARRIVE ;  /* 0x00000000000079c5 */ /* 0x000fe20000000000 */
[----:B------:R-:W-:Y:S01]  /*98a0*/  UMOV UR7, 0x40000040 ;  /* 0x4000004000077882 */ /* 0x000fe20000000000 */
[----:B--2---:R-:W2:Y:S01]  /*98b0*/  SHFL.BFLY PT, R7, R6, 0x2, 0x1f ;  /* 0x0c401f0006077f89 */ /* 0x004ea200000e0000 */
[----:B------:R-:W-:Y:S02]  /*98c0*/  IMAD.MOV.U32 R10, RZ, RZ, RZ ;  /* 0x000000ffff0a7224 */ /* 0x000fe400078e00ff */
[----:B------:R-:W-:Y:S01]  /*98d0*/  IMAD.MOV.U32 R20, RZ, RZ, -0x800000 ;  /* 0xff800000ff147424 */ /* 0x000fe200078e00ff */
[----:B-1----:R-:W1:Y:S06]  /*98e0*/  SHFL.BFLY PT, R2, R5, 0x2, 0x1f ;  /* 0x0c401f0005027f89 */ /* 0x002e6c00000e0000 */
[----:B------:R-:W-:-:S04]  /*98f0*/  UIADD3 UR4, UR4, 0x400, URZ ;  /* 0x0000040004047890 */ /* 0x000fc8000fffe03f */
[----:B------:R-:W-:-:S04]  /*9900*/  USHF.R.U32.HI UR4, URZ, 0x4, UR4 ;  /* 0x000000043f047899 */ /* 0x000fc80008011604 */
[----:B------:R-:W-:-:S04]  /*9910*/  ULOP3.LUT UR4, UR4, 0x3fff, URZ, 0xc0, !UPT ;  /* 0x00003fff04047892 */ /* 0x000fc8000f8ec03f */
[----:B------:R-:W-:Y:S01]  /*9920*/  ULOP3.LUT UR4, UR4, 0x3800000, URZ, 0xfc, !UPT ;  /* 0x0380000004047892 */ /* 0x000fe2000f8efc3f */
[----:B--2---:R-:W-:-:S03]  /*9930*/  FADD.FTZ R7, R7, R6 ;  /* 0x0000000607077221 */ /* 0x004fc60000010000 */
[----:B------:R-:W-:Y:S01]  /*9940*/  UIMAD UR4, UR38, 0xa80, UR4 ;  /* 0x00000a80260478a4 */ /* 0x000fe2000f8e0204 */
[----:B-1----:R-:W-:Y:S01]  /*9950*/  FADD.FTZ R8, R2, R5 ;  /* 0x0000000502087221 */ /* 0x002fe20000010000 */
[----:B------:R-:W-:Y:S01]  /*9960*/  IMAD.MOV.U32 R5, RZ, RZ, RZ ;  /* 0x000000ffff057224 */ /* 0x000fe200078e00ff */
[----:B------:R-:W1:Y:S04]  /*9970*/  SHFL.BFLY PT, R2, R7, 0x1, 0x1f ;  /* 0x0c201f0007027f89 */ /* 0x000e6800000e0000 */
[----:B------:R-:W-:Y:S01]  /*9980*/  UMOV UR6, UR4 ;  /* 0x0000000400067c82 */ /* 0x000fe20008000000 */
[----:B------:R-:W2:Y:S01]  /*9990*/  SHFL.BFLY PT, R9, R8, 0x1, 0x1f ;  /* 0x0c201f0008097f89 */ /* 0x000ea200000e0000 */
[----:B------:R-:W-:Y:S01]  /*99a0*/  HGMMA.64x192x16.F32 R24, R200, gdesc[UR4].tnspB, R24, gsb0 ;  /* 0x42e00004c8187df0 */ /* 0x000fe20008000818 */
[----:B------:R-:W-:Y:S01]  /*99b0*/  UIADD3 UR6, UR4, 0x80, URZ ;  /* 0x0000008004067890 */ /* 0x000fe2000fffe03f */
[----:B------:R-:W-:Y:S01]  /*99c0*/  UMOV UR7, 0x40000040 ;  /* 0x4000004000077882 */ /* 0x000fe20000000000 */
[----:B-1----:R-:W-:Y:S01]  /*99d0*/  FADD.FTZ R11, R7, R2 ;  /* 0x00000002070b7221 */ /* 0x002fe20000010000 */
[----:B------:R-:W-:-:S02]  /*99e0*/  IMAD.MOV.U32 R2, RZ, RZ, -0x800000 ;  /* 0xff800000ff027424 */ /* 0x000fc400078e00ff */
[----:B--2---:R-:W-:Y:S02]  /*99f0*/  FADD.FTZ R12, R8, R9 ;  /* 0x00000009080c7221 */ /* 0x004fe40000010000 */
[----:B------:R-:W-:-:S03]  /*9a00*/  FSETP.NE.FTZ.AND P1, PT, R11, RZ, PT ;  /* 0x000000ff0b00720b */ /* 0x000fc60003f35000 */
[----:B------:R-:W-:-:S10]  /*9a10*/  FSETP.NE.FTZ.AND P2, PT, R12, RZ, PT ;  /* 0x000000ff0c00720b */ /* 0x000fd40003f55000 */
[----:B------:R-:W1:Y:S01]  /*9a20*/  @P1 MUFU.LG2 R9, R11 ;  /* 0x0000000b00091308 */ /* 0x000e620000000c00 */
[C---:B------:R-:W-:Y:S02]  /*9a30*/  @P1 FMUL.FTZ R7, R0.reuse, 0.69314718246459960938 ;  /* 0x3f31721800071820 */ /* 0x040fe40000410000 */
[----:B------:R-:W-:-:S05]  /*9a40*/  @P2 FMUL.FTZ R13, R0, 0.69314718246459960938 ;  /* 0x3f317218000d2820 */ /* 0x000fca0000410000 */
        /* <DEDUP_REMOVED lines=37> */
[----:B-1-34-:R-:W-:Y:S05]  /*9ca0*/  @!P0 BRA `(.L_x_3001) ;  /* 0x0000000000048947 */ /* 0x01afea0003800000 */
[----:B------:R-:W-:Y:S01]  /*9cb0*/  BPT.TRAP 0x1 ;  /* 0x000000040000795c */ /* 0x000fe20000300000 */
.L_x_3001:
[----:B------:R-:W2:Y:S01]  /*9cc0*/  LDL R8, [R1] ;  /* 0x0000000001087983 */ /* 0x000ea20000100800 */
[----:B------:R-:W-:Y:S01]  /*9cd0*/  ISETP.NE.AND P0, PT, R22, RZ, PT ;  /* 0x000000ff1600720c */ /* 0x000fe20003f05270 */
[----:B------:R-:W-:Y:S02]  /*9ce0*/  IMAD.U32 R4, RZ, RZ, UR5 ;  /* 0x00000005ff047e24 */ /* 0x000fe4000f8e00ff */
        /* <DEDUP_REMOVED lines=11> */
[----:B------:R-:W-:-:S02]  /*9da0*/  @P0 VIADD R4, R4, 0x36860 ;  /* 0x0003686004040836 */ /* 0x000fc40000000000 */
        /* <DEDUP_REMOVED lines=37> */
[C---:B------:R-:W-:Y:S01]  /*a000*/  LOP3.LUT R5, R18.reuse, 0x380, RZ, 0xc0, !PT ;  /* 0x0000038012057812 */ /* 0x040fe200078ec0ff */
[-C--:B------:R-:W-:Y:S01]  /*a010*/  FMUL.FTZ R27, R27, R10.reuse ;  /* 0x0000000a1b1b7220 */ /* 0x080fe20000410000 */
[----:B------:R-:W-:Y:S01]  /*a020*/  IADD3 R9, P2, R18, 0x20, RZ ;  /* 0x0000002012097810 */ /* 0x000fe20007f5e0ff */
[-C--:B------:R-:W-:Y:S01]  /*a030*/  FMUL.FTZ R120, R26, R10.reuse ;  /* 0x0000000a1a787220 */ /* 0x080fe20000410000 */
[----:B------:R-:W-:Y:S01]  /*a040*/  SHF.R.U64 R5, R5, 0x3, RZ ;  /* 0x0000000305057819 */ /* 0x000fe200000012ff */
[-C--:B------:R-:W-:Y:S01]  /*a050*/  FMUL.FTZ R7, R31, R10.reuse ;  /* 0x0000000a1f077220 */ /* 0x080fe20000410000 */
[----:B------:R-:W-:Y:S01]  /*a060*/  IADD3 R11, P1, R18, 0x40, RZ ;  /* 0x00000040120b7810 */ /* 0x000fe20007f3e0ff */
        /* <DEDUP_REMOVED lines=45> */
[----:B------:R-:W-:Y:S01]  /*a340*/  IADD3 R13, P6, R18, 0x60, RZ ;  /* 0x00000060120d7810 */ /* 0x000fe20007fde0ff */
[----:B------:R-:W-:Y:S01]  /*a350*/  ULDC UR4, c[0x0][0xda8] ;  /* 0x00036a0000047ab9 */ /* 0x000fe20000000800 */
[----:B------:R-:W-:Y:S01]  /*a360*/  LOP3.LUT R10, R11, 0x380, RZ, 0xc0, !PT ;  /* 0x000003800b0a7812 */ /* 0x000fe200078ec0ff */
[----:B------:R-:W-:Y:S01]  /*a370*/  UIADD3 UR35, -UR36, URZ, URZ ;  /* 0x0000003f24237290 */ /* 0x000fe2000fffe13f */
[----:B------:R-:W-:Y:S01]  /*a380*/  R2UR UR6, R208 ;  /* 0x00000000d00672ca */ /* 0x000fe200000e0000 */
[----:B------:R-:W-:Y:S01]  /*a390*/  ULDC UR10, c[0x0][0xa88] ;  /* 0x0002a200000a7ab9 */ /* 0x000fe20000000800 */
[----:B------:R-:W-:Y:S01]  /*a3a0*/  LOP3.LUT R12, R13, 0x380, RZ, 0xc0, !PT ;  /* 0x000003800d0c7812 */ /* 0x000fe200078ec0ff */
[----:B------:R-:W-:Y:S01]  /*a3b0*/  ULDC.64 UR8, c[0x0][0xb70] ;  /* 0x0002dc0000087ab9 */ /* 0x000fe20000000a00 */
[----:B------:R-:W-:Y:S01]  /*a3c0*/  SHF.R.U64 R10, R10, 0x3, RZ ;  /* 0x000000030a0a7819 */ /* 0x000fe200000012ff */
[----:B------:R-:W-:Y:S01]  /*a3d0*/  ULDC.64 UR12, c[0x0][0x208] ;  /* 0x00008200000c7ab9 */ /* 0x000fe20000000a00 */
[----:B------:R-:W-:-:S02]  /*a3e0*/  R2UR UR7, R207 ;  /* 0x00000000cf0772ca */ /* 0x000fc400000e0000 */
[----:B------:R-:W-:Y:S02]  /*a3f0*/  IADD3 R15, P5, R18, 0x4000, RZ ;  /* 0x00004000120f7810 */ /* 0x000fe40007fbe0ff */
[----:B------:R-:W-:Y:S02]  /*a400*/  F2FP.F16.F32.PACK_AB R6, R6, R3 ;  /* 0x000000030606723e */ /* 0x000fe400000000ff */
[----:B------:R-:W-:Y:S01]  /*a410*/  F2FP.F16.F32.PACK_AB R7, R7, R122 ;  /* 0x0000007a0707723e */ /* 0x000fe200000000ff */
[----:B------:R-:W-:Y:S01]  /*a420*/  UIADD3 UR34, -UR6, URZ, URZ ;  /* 0x0000003f06227290 */ /* 0x000fe2000fffe13f */
[----:B------:R-:W-:Y:S02]  /*a430*/  SHF.R.U64 R12, R12, 0x3, RZ ;  /* 0x000000030c0c7819 */ /* 0x000fe400000012ff */
[----:B------:R-:W-:Y:S02]  /*a440*/  LOP3.LUT R10, R10, R11, RZ, 0x3c, !PT ;  /* 0x0000000b0a0a7212 */ /* 0x000fe400078e3cff */
[----:B------:R-:W-:Y:S01]  /*a450*/  LOP3.LUT R14, R15, 0x380, RZ, 0xc0, !PT ;  /* 0x000003800f0e7812 */ /* 0x000fe200078ec0ff */
[----:B------:R-:W-:Y:S01]  /*a460*/  UIMAD UR34, UR4, UR34, UR7 ;  /* 0x00000022042272a4 */ /* 0x000fe2000f8e0207 */
[----:B------:R-:W-:Y:S01]  /*a470*/  LOP3.LUT R12, R12, R13, RZ, 0x3c, !PT ;  /* 0x0000000d0c0c7212 */ /* 0x000fe200078e3cff */
[----:B------:R-:W-:Y:S01]  /*a480*/  USHF.R.S32.HI UR7, URZ, 0x1f, UR36 ;  /* 0x0000001f3f077899 */ /* 0x000fe20008011424 */
[----:B------:R-:W-:Y:S01]  /*a490*/  SHF.R.U64 R14, R14, 0x3, RZ ;  /* 0x000000030e0e7819 */ /* 0x000fe200000012ff */
[----:B------:R-:W-:Y:S01]  /*a4a0*/  USHF.L.U32 UR34, UR34, 0x7, URZ ;  /* 0x0000000722227899 */ /* 0x000fe2000800063f */
[----:B------:R-:W-:Y:S01]  /*a4b0*/  IADD3 R13, P4, R18, 0x4040, RZ ;  /* 0x00004040120d7810 */ /* 0x000fe20007f9e0ff */
[----:B------:R-:W-:Y:S01]  /*a4c0*/  ULDC UR4, c[0x0][0xdb4] ;  /* 0x00036d0000047ab9 */ /* 0x000fe20000000800 */
[----:B------:R-:W-:Y:S01]  /*a4d0*/  LOP3.LUT R14, R14, R15, RZ, 0x3c, !PT ;  /* 0x0000000f0e0e7212 */ /* 0x000fe200078e3cff */
[----:B------:R-:W-:Y:S01]  /*a4e0*/  IMAD.X R15, RZ, RZ, R19, P5 ;  /* 0x000000ffff0f7224 */ /* 0x000fe200028e0613 */
[----:B------:R-:W-:Y:S01]  /*a4f0*/  LOP3.LUT R26, R13, 0x380, RZ, 0xc0, !PT ;  /* 0x000003800d1a7812 */ /* 0x000fe200078ec0ff */
[----:B------:R-:W-:Y:S01]  /*a500*/  UIMAD UR35, UR4, UR35, UR6 ;  /* 0x00000023042372a4 */ /* 0x000fe2000f8e0206 */
[----:B------:R-:W-:-:S02]  /*a510*/  IADD3 R29, P3, R18, 0x4060, RZ ;  /* 0x00004060121d7810 */ /* 0x000fc40007f7e0ff */
[----:B------:R-:W-:Y:S01]  /*a520*/  SHF.R.U64 R26, R26, 0x3, RZ ;  /* 0x000000031a1a7819 */ /* 0x000fe200000012ff */
[----:B------:R-:W-:Y:S01]  /*a530*/  USHF.R.S32.HI UR4, URZ, 0x1f, UR35 ;  /* 0x0000001f3f047899 */ /* 0x000fe20008011423 */
[----:B------:R-:W-:Y:S02]  /*a540*/  LOP3.LUT R28, R29, 0x380, RZ, 0xc0, !PT ;  /* 0x000003801d1c7812 */ /* 0x000fe400078ec0ff */
[----:B------:R-:W-:Y:S01]  /*a550*/  LOP3.LUT R26, R26, R13, RZ, 0x3c, !PT ;  /* 0x0000000d1a1a7212 */ /* 0x000fe200078e3cff */
[----:B------:R-:W-:Y:S01]  /*a560*/  IMAD.X R13, RZ, RZ, R19, P6 ;  /* 0x000000ffff0d7224 */ /* 0x000fe200030e0613 */
[----:B------:R-:W-:Y:S01]  /*a570*/  IADD3 R39, P6, R18, 0x8040, RZ ;  /* 0x0000804012277810 */ /* 0x000fe20007fde0ff */
[----:B------:R-:W-:Y:S01]  /*a580*/  UIMAD UR6, UR4, UR8, URZ ;  /* 0x00000008040672a4 */ /* 0x000fe2000f8e023f */
[----:B------:R-:W-:Y:S01]  /*a590*/  SHF.R.U64 R28, R28, 0x3, RZ ;  /* 0x000000031c1c7819 */ /* 0x000fe200000012ff */
[----:B------:R-:W-:Y:S01]  /*a5a0*/  UIMAD.WIDE.U32 UR4, UR35, UR8, URZ ;  /* 0x00000008230472a5 */ /* 0x000fe2000f8e003f */
[----:B------:R-:W-:Y:S01]  /*a5b0*/  LOP3.LUT R38, R39, 0x380, RZ, 0xc0, !PT ;  /* 0x0000038027267812 */ /* 0x000fe200078ec0ff */
[----:B------:R-:W-:Y:S01]  /*a5c0*/  UIMAD UR6, UR35, UR9, UR6 ;  /* 0x00000009230672a4 */ /* 0x000fe2000f8e0206 */
[----:B------:R-:W-:-:S02]  /*a5d0*/  MOV R125, R12 ;  /* 0x0000000c007d7202 */ /* 0x000fc40000000f00 */
[----:B------:R-:W-:Y:S01]  /*a5e0*/  SHF.R.U64 R38, R38, 0x3, RZ ;  /* 0x0000000326267819 */ /* 0x000fe200000012ff */
[----:B------:R-:W-:Y:S01]  /*a5f0*/  UIADD3 UR6, UR5, UR6, URZ ;  /* 0x0000000605067290 */ /* 0x000fe2000fffe03f */
[----:B------:R-:W-:Y:S01]  /*a600*/  LOP3.LUT R28, R28, R29, RZ, 0x3c, !PT ;  /* 0x0000001d1c1c7212 */ /* 0x000fe200078e3cff */
[----:B------:R-:W-:Y:S01]  /*a610*/  IMAD.X R29, RZ, RZ, R19, P3 ;  /* 0x000000ffff1d7224 */ /* 0x000fe200018e0613 */
[----:B------:R-:W-:Y:S02]  /*a620*/  MOV R122, R14 ;  /* 0x0000000e007a7202 */ /* 0x000fe40000000f00 */
[----:B------:R-:W-:Y:S02]  /*a630*/  F2FP.F16.F32.PACK_AB R13, R51, R50 ;  /* 0x00000032330d723e */ /* 0x000fe400000000ff */
[----:B------:R-:W-:Y:S02]  /*a640*/  F2FP.F16.F32.PACK_AB R14, R53, R52 ;  /* 0x00000034350e723e */ /* 0x000fe400000000ff */
[----:B------:R-:W-:-:S02]  /*a650*/  F2FP.F16.F32.PACK_AB R15, R55, R54 ;  /* 0x00000036370f723e */ /* 0x000fc400000000ff */
[----:B------:R-:W-:Y:S01]  /*a660*/  LOP3.LUT R38, R38, R39, RZ, 0x3c, !PT ;  /* 0x0000002726267212 */ /* 0x000fe200078e3cff */
[----:B------:R-:W-:Y:S01]  /*a670*/  IMAD.X R39, RZ, RZ, R19, P6 ;  /* 0x000000ffff277224 */ /* 0x000fe200030e0613 */
        /* <DEDUP_REMOVED lines=19> */
[----:B------:R-:W-:Y:S02]  /*a7b0*/  F2FP.F16.F32.PACK_AB R114, R117, R116 ;  /* 0x000000747572723e */ /* 0x000fe400000000ff */
[----:B------:R-:W-:Y:S02]  /*a7c0*/  F2FP.F16.F32.PACK_AB R115, R119, R118 ;  /* 0x000000767773723e */ /* 0x000fe400000000ff */
[----:B------:R-:W-:Y:S02]  /*a7d0*/  R2UR UR11, R204 ;  /* 0x00000000cc0b72ca */ /* 0x000fe400000e0000 */
[----:B--2---:R-:W-:-:S02]  /*a7e0*/  @P0 PRMT R4, R8, 0x654, R4 ;  /* 0x0000065408040816 */ /* 0x004fc40000000004 */
[----:B------:R-:W-:Y:S02]  /*a7f0*/  LOP3.LUT R8, R9, 0x380, RZ, 0xc0, !PT ;  /* 0x0000038009087812 */ /* 0x000fe400078ec0ff */
[----:B------:R1:W-:Y:S01]  /*a800*/  @P0 SYNCS.ARRIVE.TRANS64.RED.A1T0 RZ, [R4+URZ], RZ ;  /* 0x000000ff04ff09a7 */ /* 0x0003e2000810043f */
[----:B------:R-:W-:Y:S01]  /*a810*/  BAR.SYNC.DEFER_BLOCKING 0x1, 0x100 ;  /* 0x0044000000007b1d */ /* 0x000fe20000010000 */
[----:B------:R-:W-:Y:S02]  /*a820*/  SHF.R.U64 R8, R8, 0x3, RZ ;  /* 0x0000000308087819 */ /* 0x000fe400000012ff */
[----:B------:R-:W-:Y:S02]  /*a830*/  IADD3 R11, P0, R18, 0x4020, RZ ;  /* 0x00004020120b7810 */ /* 0x000fe40007f1e0ff */
[----:B------:R-:W-:Y:S01]  /*a840*/  LOP3.LUT R8, R8, R9, RZ, 0x3c, !PT ;  /* 0x0000000908087212 */ /* 0x000fe200078e3cff */
[--C-:B------:R-:W-:Y:S01]  /*a850*/  IMAD.X R9, RZ, RZ, R19.reuse, P2 ;  /* 0x000000ffff097224 */ /* 0x100fe200010e0613 */
[----:B-1----:R-:W-:Y:S01]  /*a860*/  LOP3.LUT R4, R5, R18, RZ, 0x3c, !PT ;  /* 0x0000001205047212 */ /* 0x002fe200078e3cff */
[----:B------:R-:W-:Y:S01]  /*a870*/  IMAD.MOV.U32 R5, RZ, RZ, R19 ;  /* 0x000000ffff057224 */ /* 0x000fe200078e0013 */
[----:B------:R-:W-:-:S02]  /*a880*/  IADD3 R31, P2, R18, 0x8000, RZ ;  /* 0x00008000121f7810 */ /* 0x000fc40007f5e0ff */
[----:B------:R-:W-:Y:S02]  /*a890*/  LOP3.LUT R24, R11, 0x380, RZ, 0xc0, !PT ;  /* 0x000003800b187812 */ /* 0x000fe400078ec0ff */
[----:B------:R-:W-:Y:S02]  /*a8a0*/  MOV R35, R4 ;  /* 0x0000000400237202 */ /* 0x000fe40000000f00 */
[----:B------:R-:W-:Y:S02]  /*a8b0*/  F2FP.F16.F32.PACK_AB R4, R25, R0 ;  /* 0x000000001904723e */ /* 0x000fe400000000ff */
[----:B------:R-:W-:Y:S01]  /*a8c0*/  F2FP.F16.F32.PACK_AB R5, R27, R120 ;  /* 0x000000781b05723e */ /* 0x000fe200000000ff */
[----:B------:R-:W-:Y:S01]  /*a8d0*/  IMAD.X R27, RZ, RZ, R19, P4 ;  /* 0x000000ffff1b7224 */ /* 0x000fe200020e0613 */
[----:B------:R-:W-:Y:S02]  /*a8e0*/  LOP3.LUT R30, R31, 0x380, RZ, 0xc0, !PT ;  /* 0x000003801f1e7812 */ /* 0x000fe400078ec0ff */
[----:B------:R-:W-:-:S02]  /*a8f0*/  SHF.R.U64 R24, R24, 0x3, RZ ;  /* 0x0000000318187819 */ /* 0x000fc400000012ff */
[----:B------:R-:W-:Y:S01]  /*a900*/  SHF.R.U64 R30, R30, 0x3, RZ ;  /* 0x000000031e1e7819 */ /* 0x000fe200000012ff */
[----:B------:R1:W-:Y:S01]  /*a910*/  STSM.16.M88.4 [R35], R4 ;  /* 0x0000000423007844 */ /* 0x0003e20000000200 */
[----:B------:R-:W-:Y:S02]  /*a920*/  IADD3 R25, P5, R18, 0x8060, RZ ;  /* 0x0000806012197810 */ /* 0x000fe40007fbe0ff */
[----:B------:R-:W-:Y:S01]  /*a930*/  LOP3.LUT R24, R24, R11, RZ, 0x3c, !PT ;  /* 0x0000000b18187212 */ /* 0x000fe200078e3cff */
[--C-:B------:R-:W-:Y:S01]  /*a940*/  IMAD.X R11, RZ, RZ, R19.reuse, P1 ;  /* 0x000000ffff0b7224 */ /* 0x100fe200008e0613 */
[----:B------:R-:W-:Y:S01]  /*a950*/  LOP3.LUT R30, R30, R31, RZ, 0x3c, !PT ;  /* 0x0000001f1e1e7212 */ /* 0x000fe200078e3cff */
[----:B------:R-:W-:Y:S01]  /*a960*/  IMAD.X R31, RZ, RZ, R19, P2 ;  /* 0x000000ffff1f7224 */ /* 0x000fe200010e0613 */
[----:B------:R-:W-:Y:S02]  /*a970*/  IADD3 R43, P1, R18, 0x8020, RZ ;  /* 0x00008020122b7810 */ /* 0x000fe40007f3e0ff */
[----:B------:R-:W-:-:S02]  /*a980*/  LOP3.LUT R34, R25, 0x380, RZ, 0xc0, !PT ;  /* 0x0000038019227812 */ /* 0x000fc400078ec0ff */
[----:B------:R-:W-:Y:S02]  /*a990*/  LOP3.LUT R42, R43, 0x380, RZ, 0xc0, !PT ;  /* 0x000003802b2a7812 */ /* 0x000fe400078ec0ff */
[----:B------:R-:W-:Y:S02]  /*a9a0*/  SHF.R.U64 R34, R34, 0x3, RZ ;  /* 0x0000000322227819 */ /* 0x000fe400000012ff */
[----:B------:R-:W-:Y:S01]  /*a9b0*/  MOV R30, R30 ;  /* 0x0000001e001e7202 */ /* 0x000fe20000000f00 */
[----:B------:R-:W-:Y:S01]  /*a9c0*/  VIADD R31, R211, UR34 ;  /* 0x00000022d31f7c36 */ /* 0x000fe20008000000 */
[----:B-1----:R-:W-:Y:S01]  /*a9d0*/  F2FP.F16.F32.PACK_AB R4, R33, R32 ;  /* 0x000000202104723e */ /* 0x002fe200000000ff */
[----:B------:R-:W-:Y:S01]  /*a9e0*/  IMAD.X R35, RZ, RZ, R19, P5 ;  /* 0x000000ffff237224 */ /* 0x000fe200028e0613 */
[----:B------:R-:W1:Y:S01]  /*a9f0*/  LDC.64 R32, c[0x0][0xb78] ;  /* 0x0002de00ff207b82 */ /* 0x000e620000000a00 */
[----:B------:R-:W-:Y:S01]  /*aa00*/  MOV R129, R8 ;  /* 0x0000000800817202 */ /* 0x000fe20000000f00 */
[----:B------:R-:W-:Y:S01]  /*aa10*/  VIADD R12, R31, 0x8 ;  /* 0x000000081f0c7836 */ /* 0x000fe20000000000 */
[----:B------:R-:W-:-:S02]  /*aa20*/  MOV R127, R10 ;  /* 0x0000000a007f7202 */ /* 0x000fc40000000f00 */
[----:B------:R-:W-:Y:S02]  /*aa30*/  F2FP.F16.F32.PACK_AB R5, R21, R124 ;  /* 0x0000007c1505723e */ /* 0x000fe400000000ff */
[----:B------:R-:W-:Y:S02]  /*aa40*/  F2FP.F16.F32.PACK_AB R6, R37, R36 ;  /* 0x000000242506723e */ /* 0x000fe400000000ff */
[----:B------:R-:W-:Y:S02]  /*aa50*/  F2FP.F16.F32.PACK_AB R7, R121, R126 ;  /* 0x0000007e7907723e */ /* 0x000fe400000000ff */
[----:B------:R-:W-:Y:S02]  /*aa60*/  F2FP.F16.F32.PACK_AB R8, R41, R40 ;  /* 0x000000282908723e */ /* 0x000fe400000000ff */
[----:B------:R-:W-:Y:S01]  /*aa70*/  F2FP.F16.F32.PACK_AB R9, R123, R128 ;  /* 0x000000807b09723e */ /* 0x000fe200000000ff */
[----:B------:R-:W-:Y:S01]  /*aa80*/  STSM.16.M88.4 [R129], R4 ;  /* 0x0000000481007844 */ /* 0x000fe20000000200 */
[----:B------:R-:W-:-:S02]  /*aa90*/  F2FP.F16.F32.PACK_AB R10, R45, R44 ;  /* 0x0000002c2d0a723e */ /* 0x000fc400000000ff */
[----:B------:R-:W-:Y:S02]  /*aaa0*/  F2FP.F16.F32.PACK_AB R11, R47, R46 ;  /* 0x0000002e2f0b723e */ /* 0x000fe400000000ff */
[----:B------:R-:W-:Y:S02]  /*aab0*/  SHF.R.U64 R42, R42, 0x3, RZ ;  /* 0x000000032a2a7819 */ /* 0x000fe400000012ff */
[----:B------:R-:W-:Y:S01]  /*aac0*/  LOP3.LUT R34, R34, R25, RZ, 0x3c, !PT ;  /* 0x0000001922227212 */ /* 0x000fe200078e3cff */
[--C-:B------:R-:W-:Y:S01]  /*aad0*/  IMAD.X R25, RZ, RZ, R19.reuse, P0 ;  /* 0x000000ffff197224 */ /* 0x100fe200000e0613 */
[----:B------:R-:W-:Y:S01]  /*aae0*/  LOP3.LUT P0, RZ, R206, 0x3, RZ, 0xc0, !PT ;  /* 0x00000003ceff7812 */ /* 0x000fe2000780c0ff */
[----:B------:R1:W-:Y:S01]  /*aaf0*/  STSM.16.M88.4 [R127], R8 ;  /* 0x000000087f007844 */ /* 0x0003e20000000200 */
[----:B------:R-:W-:Y:S01]  /*ab00*/  LOP3.LUT R42, R42, R43, RZ, 0x3c, !PT ;  /* 0x0000002b2a2a7212 */ /* 0x000fe200078e3cff */
[----:B------:R-:W-:Y:S01]  /*ab10*/  IMAD.X R43, RZ, RZ, R19, P1 ;  /* 0x000000ffff2b7224 */ /* 0x000fe200008e0613 */
[----:B------:R-:W-:-:S02]  /*ab20*/  ISETP.GE.OR P1, PT, R12, UR10, P0 ;  /* 0x0000000a0c007c0c */ /* 0x000fc40008726670 */
[----:B------:R-:W-:Y:S02]  /*ab30*/  MOV R120, R24 ;  /* 0x0000001800787202 */ /* 0x000fe40000000f00 */
[----:B------:R-:W-:Y:S02]  /*ab40*/  MOV R3, R26 ;  /* 0x0000001a00037202 */ /* 0x000fe40000000f00 */
[----:B------:R-:W-:Y:S02]  /*ab50*/  F2FP.F16.F32.PACK_AB R12, R49, R48 ;  /* 0x00000030310c723e */ /* 0x000fe400000000ff */
[----:B------:R-:W-:Y:S02]  /*ab60*/  F2FP.F16.F32.PACK_AB R24, R57, R56 ;  /* 0x000000383918723e */ /* 0x000fe400000000ff */
[----:B------:R-:W-:Y:S01]  /*ab70*/  F2FP.F16.F32.PACK_AB R25, R59, R58 ;  /* 0x0000003a3b19723e */ /* 0x000fe200000000ff */
[----:B------:R-:W-:Y:S01]  /*ab80*/  STSM.16.M88.4 [R125], R12 ;  /* 0x0000000c7d007844 */ /* 0x000fe20000000200 */
[----:B------:R-:W-:Y:S01]  /*ab90*/  F2FP.F16.F32.PACK_AB R26, R61, R60 ;  /* 0x0000003c3d1a723e */ /* 0x000fe200000000ff */
[----:B-1----:R-:W-:Y:S01]  /*aba0*/  IMAD R8, R32, UR7, RZ ;  /* 0x0000000720087c24 */ /* 0x002fe2000f8e02ff */
[----:B------:R-:W-:-:S02]  /*abb0*/  F2FP.F16.F32.PACK_AB R27, R63, R62 ;  /* 0x0000003e3f1b723e */ /* 0x000fc400000000ff */
[----:B------:R-:W-:Y:S01]  /*abc0*/  F2FP.F16.F32.PACK_AB R4, R65, R64 ;  /* 0x000000404104723e */ /* 0x000fe200000000ff */
[----:B------:R-:W-:Y:S01]  /*abd0*/  IMAD R21, R33, UR36, R8 ;  /* 0x0000002421157c24 */ /* 0x000fe2000f8e0208 */
[----:B------:R-:W-:Y:S01]  /*abe0*/  F2FP.F16.F32.PACK_AB R5, R67, R66 ;  /* 0x000000424305723e */ /* 0x000fe200000000ff */
[----:B------:R-:W-:Y:S01]  /*abf0*/  STSM.16.M88.4 [R122], R24 ;  /* 0x000000187a007844 */ /* 0x000fe20000000200 */
[----:B------:R-:W-:Y:S02]  /*ac00*/  F2FP.F16.F32.PACK_AB R6, R69, R68 ;  /* 0x000000444506723e */ /* 0x000fe400000000ff */
[----:B------:R-:W-:Y:S02]  /*ac10*/  F2FP.F16.F32.PACK_AB R7, R71, R70 ;  /* 0x000000464707723e */ /* 0x000fe400000000ff */
[----:B------:R-:W-:Y:S02]  /*ac20*/  F2FP.F16.F32.PACK_AB R8, R73, R72 ;  /* 0x000000484908723e */ /* 0x000fe400000000ff */
[----:B------:R-:W-:Y:S01]  /*ac30*/  F2FP.F16.F32.PACK_AB R9, R75, R74 ;  /* 0x0000004a4b09723e */ /* 0x000fe200000000ff */
[----:B------:R1:W-:Y:S01]  /*ac40*/  STSM.16.M88.4 [R120], R4 ;  /* 0x0000000478007844 */ /* 0x0003e20000000200 */
[----:B------:R-:W-:-:S02]  /*ac50*/  F2FP.F16.F32.PACK_AB R10, R77, R76 ;  /* 0x0000004c4d0a723e */ /* 0x000fc400000000ff */
[----:B------:R-:W-:Y:S02]  /*ac60*/  F2FP.F16.F32.PACK_AB R11, R79, R78 ;  /* 0x0000004e4f0b723e */ /* 0x000fe400000000ff */
[----:B------:R-:W-:Y:S01]  /*ac70*/  MOV R0, R28 ;  /* 0x0000001c00007202 */ /* 0x000fe20000000f00 */
[----:B------:R-:W-:Y:S01]  /*ac80*/  IMAD.U32 R29, RZ, RZ, UR5 ;  /* 0x00000005ff1d7e24 */ /* 0x000fe2000f8e00ff */
[----:B------:R-:W-:Y:S01]  /*ac90*/  MOV R42, R42 ;  /* 0x0000002a002a7202 */ /* 0x000fe20000000f00 */
[----:B------:R-:W-:Y:S01]  /*aca0*/  STSM.16.M88.4 [R3], R8 ;  /* 0x0000000803007844 */ /* 0x000fe20000000200 */
[----:B------:R-:W-:Y:S01]  /*acb0*/  MOV R34, R34 ;  /* 0x0000002200227202 */ /* 0x000fe20000000f00 */
[----:B------:R-:W-:Y:S01]  /*acc0*/  IMAD.U32 R28, RZ, RZ, UR4 ;  /* 0x00000004ff1c7e24 */ /* 0x000fe2000f8e00ff */
[----:B------:R-:W-:Y:S01]  /*acd0*/  ISETP.GE.OR P0, PT, R31, UR10, P0 ;  /* 0x0000000a1f007c0c */ /* 0x000fe20008706670 */
[----:B------:R-:W-:Y:S01]  /*ace0*/  STSM.16.M88.4 [R0], R80 ;  /* 0x0000005000007844 */ /* 0x000fe20000000200 */
[----:B------:R-:W-:Y:S01]  /*acf0*/  IMAD.U32 R29, RZ, RZ, UR6 ;  /* 0x00000006ff1d7e24 */ /* 0x000fe2000f8e00ff */
[----:B------:R-:W-:-:S02]  /*ad00*/  ULDC.64 UR4, c[0x0][0xb40] ;  /* 0x0002d00000047ab9 */ /* 0x000fc40000000a00 */
[----:B------:R-:W-:Y:S01]  /*ad10*/  STSM.16.M88.4 [R30], R88 ;  /* 0x000000581e007844 */ /* 0x000fe20000000200 */
[----:B------:R-:W-:Y:S01]  /*ad20*/  IMAD.WIDE.U32 R28, R32, UR36, R28 ;  /* 0x00000024201c7c25 */ /* 0x000fe2000f8e001c */
[----:B-1----:R-:W-:Y:S02]  /*ad30*/  SHF.R.S32.HI R5, RZ, 0x1f, R31 ;  /* 0x0000001fff057819 */ /* 0x002fe4000001141f */
[----:B------:R-:W-:Y:S01]  /*ad40*/  STSM.16.M88.4 [R42], R96 ;  /* 0x000000602a007844 */ /* 0x000fe20000000200 */
[----:B------:R-:W-:-:S03]  /*ad50*/  IADD3 R6, P2, R31, R28, RZ ;  /* 0x0000001c1f067210 */ /* 0x000fc60007f5e0ff */
[----:B------:R-:W-:Y:S01]  /*ad60*/  STSM.16.M88.4 [R38], R104 ;  /* 0x0000006826007844 */ /* 0x000fe20000000200 */
[----:B------:R-:W-:-:S03]  /*ad70*/  IADD3.X R5, R5, R29, R21, P2, !PT ;  /* 0x0000001d05057210 */ /* 0x000fc600017fe415 */
[----:B------:R-:W-:Y:S01]  /*ad80*/  STSM.16.M88.4 [R34], R112 ;  /* 0x0000007022007844 */ /* 0x000fe20000000200 */
[C---:B------:R-:W-:Y:S01]  /*ad90*/  LEA R4, P2, R6.reuse, UR4, 0x2 ;  /* 0x0000000406047c11 */ /* 0x040fe2000f8410ff */
[----:B------:R-:W-:Y:S01]  /*ada0*/  ULDC UR4, c[0x0][0xc] ;  /* 0x0000030000047ab9 */ /* 0x000fe20000000800 */
[----:B------:R-:W-:Y:S01]  /*adb0*/  @!PT LDS RZ, [RZ] ;  /* 0x00000000fffff984 */ /* 0x000fe20000000800 */
[----:B------:R-:W-:Y:S01]  /*adc0*/  @!PT LDS RZ, [RZ] ;  /* 0x00000000fffff984 */ /* 0x000fe20000000800 */
[----:B------:R-:W-:Y:S01]  /*add0*/  @!PT LDS RZ, [RZ] ;  /* 0x00000000fffff984 */ /* 0x000fe20000000800 */
[----:B------:R-:W-:Y:S01]  /*ade0*/  @!PT LDS RZ, [RZ] ;  /* 0x00000000fffff984 */ /* 0x000fe20000000800 */
[----:B------:R1:W-:Y:S06]  /*adf0*/  MEMBAR.ALL.CTA ;  /* 0x0000000000007992 */ /* 0x0003ec0000008000 */
[----:B-1----:R-:W1:Y:S01]  /*ae00*/  FENCE.VIEW.ASYNC.S ;  /* 0x00000000000073c6 */ /* 0x002e620000000000 */
[----:B------:R-:W-:Y:S01]  /*ae10*/  LEA.HI.X R5, R6, UR5, R5, 0x2, P2 ;  /* 0x0000000506057c11 */ /* 0x000fe200090f1405 */
[----:B------:R-:W-:-:S02]  /*ae20*/  UIADD3 UR11, UR4, UR11, URZ ;  /* 0x0000000b040b7290 */ /* 0x000fc4000fffe03f */
[----:B-1----:R-:W1:Y:S04]  /*ae30*/  SHFL.IDX PT, R0, R210, RZ, 0x1f ;  /* 0x00001fffd2007589 */ /* 0x002e6800000e0000 */
        /* <DEDUP_REMOVED lines=28> */
[----:B------:R1:W-:Y:S01]  /*b000*/  UTMASTG.5D [UR32], [UR4] ;  /* 0x00000020040073b5 */ /* 0x0003e20008020000 */
[----:B------:R-:W-:-:S02]  /*b010*/  UMOV UR8, 0x1 ;  /* 0x0000000100087882 */ /* 0x000fc40000000000 */
[----:B------:R-:W-:Y:S02]  /*b020*/  UPRMT UR7, URZ, 0x654, UR6 ;  /* 0x000006543f077896 */ /* 0x000fe40008000006 */
[----:B------:R-:W-:Y:S01]  /*b030*/  UPRMT UR6, UR8, 0x654, UR6 ;  /* 0x0000065408067896 */ /* 0x000fe20008000006 */
[----:B------:R0:W-:Y:S01]  /*b040*/  UTMACMDFLUSH ;  /* 0x00000000000079b7 */ /* 0x0001e20000000000 */
[----:B------:R-:W-:-:S05]  /*b050*/  DEPBAR.LE SB0, 0x0 ;  /* 0x000080000000791a */ /* 0x000fca0000000000 */
[----:B------:R-:W-:Y:S02]  /*b060*/  SYNCS.ARRIVE.TRANS64.RED.A1T0 RZ, [UR7], RZ ;  /* 0x000000ffffff79a7 */ /* 0x000fe40008100407 */
[----:B-1----:R-:W-:Y:S03]  /*b070*/  SYNCS.ARRIVE.TRANS64.RED.A1T0 RZ, [UR6], RZ ;  /* 0x000000ffffff79a7 */ /* 0x002fe60008100406 */
.L_x_3003:
[----:B------:R-:W-:Y:S05]  /*b080*/  BSYNC B0 ;  /* 0x0000000000007941 */ /* 0x000fea0003800000 */
.L_x_3002:
[----:B------:R-:W1:Y:S01]  /*b090*/  LDC R0, c[0x0][0xda4] ;  /* 0x00036900ff007b82 */ /* 0x000e620000000800 */
[----:B------:R-:W-:Y:S01]  /*b0a0*/  R2UR UR5, R204 ;  /* 0x00000000cc0572ca */ /* 0x000fe200000e0000 */
[----:B------:R-:W-:Y:S01]  /*b0b0*/  UIADD3 UR38, UR38, 0x1, URZ ;  /* 0x0000000126267890 */ /* 0x000fe2000fffe03f */
[----:B------:R-:W-:-:S03]  /*b0c0*/  VIADD R205, R205, 0x1 ;  /* 0x00000001cdcd7836 */ /* 0x000fc60000000000 */
[----:B------:R-:W-:-:S04]  /*b0d0*/  UISETP.NE.AND UP0, UPT, UR38, 0x2, UPT ;  /* 0x000000022600788c */ /* 0x000fc8000bf05270 */
[----:B------:R-:W-:Y:S02]  /*b0e0*/  USEL UR4, URZ, 0x1, UP0 ;  /* 0x000000013f047887 */ /* 0x000fe40008000000 */
[----:B------:R-:W-:Y:S02]  /*b0f0*/  USEL UR38, UR38, URZ, UP0 ;  /* 0x0000003f26267287 */ /* 0x000fe40008000000 */
[----:B------:R-:W-:Y:S01]  /*b100*/  ULOP3.LUT UR61, UR61, UR4, URZ, 0x3c, !UPT ;  /* 0x000000043d3d7292 */ /* 0x000fe2000f8e3c3f */
[----:B-1----:R-:W-:-:S13]  /*b110*/  ISETP.LE.AND P0, PT, R0, UR5, PT ;  /* 0x0000000500007c0c */ /* 0x002fda000bf03270 */
[----:B------:R-:W-:Y:S05]  /*b120*/  @!P0 BRA `(.L_x_3004) ;  /* 0xffffff6000648947 */ /* 0x000fea000383ffff */
[----:B------:R-:W-:Y:S05]  /*b130*/  EXIT ;  /* 0x000000000000794d */ /* 0x000fea0003800000 */
.L_x_2976:
        /* <DEDUP_REMOVED lines=14> */
[----:B------:R-:W1:Y:S01]  /*b220*/  S2R R4, SR_TID.X ;  /* 0x0000000000047919 */ /* 0x000e620000002100 */
[----:B------:R-:W3:Y:S01]  /*b230*/  S2UR UR4, SR_CTAID.X ;  /* 0x00000000000479c3 */ /* 0x000ee20000002500 */
[----:B------:R-:W-:Y:S02]  /*b240*/  LOP3.LUT R19, R19, 0xfffffffd, RZ, 0xc0, !PT ;  /* 0xfffffffd13137812 */ /* 0x000fe400078ec0ff */
[----:B-1----:R-:W-:-:S05]  /*b250*/  LOP3.LUT P0, R0, R4, 0x1f, RZ, 0xc0, !PT ;  /* 0x0000001f04007812 */ /* 0x002fca000780c0ff */
[----:B------:R3:W-:Y:S02]  /*b260*/  STL [R1+0x28], R0 ;  /* 0x0000280001007387 */ /* 0x0007e40000100800 */
[----:B---3--:R-:W-:-:S05]  /*b270*/  IMAD.U32 R0, RZ, RZ, UR4 ;  /* 0x00000004ff007e24 */ /* 0x008fca000f8e00ff */
[----:B------:R2:W-:Y:S01]  /*b280*/  STL [R1+0x18], R0 ;  /* 0x0000180001007387 */ /* 0x0005e20000100800 */
[----:B------:R-:W-:-:S04]  /*b290*/  LOP3.LUT P1, RZ, R4, 0x7f, RZ, 0xc0, !PT ;  /* 0x0000007f04ff7812 */ /* 0x000fc8000782c0ff */
[----:B------:R-:W-:Y:S01]  /*b2a0*/  PLOP3.LUT P0, PT, P0, P1, PT, 0x8a, 0x0 ;  /* 0x000000000000781c */ /* 0x000fe20000703172 */
[----:B------:R-:W-:-:S08]  /*b2b0*/  IMAD.MOV.U32 R16, RZ, RZ, RZ ;  /* 0x000000ffff107224 */ /* 0x000fd000078e00ff */
[----:B------:R-:W-:-:S04]  /*b2c0*/  @P1 LOP3.LUT R19, R19, 0x2, RZ, 0xfc, !PT ;  /* 0x0000000213131812 */ /* 0x000fc800078efcff */
[----:B------:R-:W-:Y:S01]  /*b2d0*/  LOP3.LUT R19, R19, 0xfffffffe, RZ, 0xc0, !PT ;  /* 0xfffffffe13137812 */ /* 0x000fe200078ec0ff */
[----:B------:R-:W-:-:S03]  /*b2e0*/  IMAD.MOV.U32 R17, RZ, RZ, 0x1 ;  /* 0x00000001ff117424 */ /* 0x000fc600078e00ff */
[----:B------:R-:W-:Y:S01]  /*b2f0*/  @P0 LOP3.LUT R19, R19, 0x1, RZ, 0xfc, !PT ;  /* 0x0000000113130812 */ /* 0x000fe200078efcff */
[----:B------:R-:W-:Y:S01]  /*b300*/  ULDC.64 UR36, c[0x0][0x198] ;  /* 0x0000660000247ab9 */ /* 0x000fe20000000a00 */
[----:B------:R-:W-:Y:S01]  /*b310*/  ULDC UR38, c[0x0][0xc] ;  /* 0x0000030000267ab9 */ /* 0x000fe20000000800 */
[----:B--2---:R-:W-:-:S05]  /*b320*/  LOP3.LUT R0, R3, 0x2, RZ, 0xfc, !PT ;  /* 0x0000000203007812 */ /* 0x004fca00078efcff */
[----:B------:R1:W-:Y:S04]  /*b330*/  STL [R1+0xc], R0 ;  /* 0x00000c0001007387 */ /* 0x0003e80000100800 */
[----:B------:R1:W-:Y:S02]  /*b340*/  STL [R1+0x24], RZ ;  /* 0x000024ff01007387 */ /* 0x0003e40000100800 */
.L_x_3057:
        /* <DEDUP_REMOVED lines=14> */
[----:B--2---:R-:W-:-:S04]  /*b430*/  @P0 IMAD.HI.U32 R2, R4, R2, RZ ;  /* 0x0000000204020227 */ /* 0x004fc800078e00ff */
[----:B------:R-:W-:Y:S01]  /*b440*/  IMAD.MOV.U32 R6, RZ, RZ, R4 ;  /* 0x000000ffff067224 */ /* 0x000fe200078e0004 */
[----:B----4-:R-:W-:Y:S01]  /*b450*/  @P0 SHF.R.U32.HI R6, RZ, R3, R2 ;  /* 0x00000003ff060219 */ /* 0x010fe20000011602 */
[----:B------:R-:W1:Y:S04]  /*b460*/  LDC R4, c[0x0][0x2e0] ;  /* 0x0000b800ff047b82 */ /* 0x000e680000000800 */
[----:B------:R-:W-:Y:S01]  /*b470*/  IMAD.MOV.U32 R7, RZ, RZ, R6 ;  /* 0x000000ffff077224 */ /* 0x000fe200078e0006 */
[----:B------:R2:W-:Y:S03]  /*b480*/  STL [R1+0x10], R6 ;  /* 0x0000100601007387 */ /* 0x0005e60000100800 */
[----:B------:R-:W4:Y:S01]  /*b490*/  @P1 LDC.64 R2, c[0x0][0xdb8] ;  /* 0x00036e00ff021b82 */ /* 0x000f220000000a00 */
[----:B-1----:R-:W-:-:S02]  /*b4a0*/  IMAD R9, R4, UR4, RZ ;  /* 0x0000000404097c24 */ /* 0x002fc4000f8e02ff */
[----:B----4-:R-:W-:-:S05]  /*b4b0*/  @P1 IMAD.HI.U32 R2, R6, R2, RZ ;  /* 0x0000000206021227 */ /* 0x010fca00078e00ff */
[----:B------:R-:W-:Y:S01]  /*b4c0*/  @P1 SHF.R.U32.HI R7, RZ, R3, R2 ;  /* 0x00000003ff071219 */ /* 0x000fe20000011602 */
[----:B------:R-:W-:Y:S01]  /*b4d0*/  VIADD R3, R9, 0x6f ;  /* 0x0000006f09037836 */ /* 0x000fe20000000000 */
[----:B------:R-:W-:-:S03]  /*b4e0*/  MOV R2, 0x400 ;  /* 0x0000040000027802 */ /* 0x000fc60000000f00 */
[----:B------:R2:W-:Y:S01]  /*b4f0*/  STL [R1], R7 ;  /* 0x0000000701007387 */ /* 0x0005e20000100800 */
[----:B---3--:R-:W-:Y:S01]  /*b500*/  LEA R8, R5, R2, 0x18 ;  /* 0x0000000205087211 */ /* 0x008fe200078ec0ff */
[----:B------:R-:W-:Y:S02]  /*b510*/  IMAD.MOV.U32 R2, RZ, RZ, RZ ;  /* 0x000000ffff027224 */ /* 0x000fe400078e00ff */
[----:B------:R2:W-:Y:S02]  /*b520*/  STL [R1+0x20], R9 ;  /* 0x0000200901007387 */ /* 0x0005e40000100800 */
[----:B------:R-:W-:Y:S02]  /*b530*/  VIADD R4, R8, 0x21400 ;  /* 0x0002140008047836 */ /* 0x000fe40000000000 */
[----:B------:R-:W-:Y:S01]  /*b540*/  IMAD.HI R2, R3, -0x6db6db6d, R2 ;  /* 0x9249249303027827 */ /* 0x000fe200078e0202 */
[----:B------:R2:W-:Y:S02]  /*b550*/  STL [R1+0x8], R8 ;  /* 0x0000080801007387 */ /* 0x0005e40000100800 */
[----:B------:R-:W-:Y:S01]  /*b560*/  LOP3.LUT P0, RZ, R4, 0x3ff, RZ, 0xc0, !PT ;  /* 0x000003ff04ff7812 */ /* 0x000fe2000780c0ff */
[----:B------:R-:W-:-:S04]  /*b570*/  IMAD.MOV R3, RZ, RZ, -R7 ;  /* 0x000000ffff037224 */ /* 0x000fc800078e0a07 */
[----:B------:R-:W-:Y:S01]  /*b580*/  IMAD R4, R0, R3, R6 ;  /* 0x0000000300047224 */ /* 0x000fe200078e0206 */
[----:B------:R-:W-:-:S04]  /*b590*/  SHF.R.U32.HI R3, RZ, 0x1f, R2 ;  /* 0x0000001fff037819 */ /* 0x000fc80000011602 */
[----:B------:R-:W-:Y:S01]  /*b5a0*/  LEA.HI.SX32 R0, R2, R3, 0x1a ;  /* 0x0000000302007211 */ /* 0x000fe200078fd2ff */
[----:B------:R2:W-:Y:S04]  /*b5b0*/  STL [R1+0x4], R4 ;  /* 0x0000040401007387 */ /* 0x0005e80000100800 */
[----:B------:R2:W-:Y:S01]  /*b5c0*/  STL [R1+0x14], R0 ;  /* 0x0000140001007387 */ /* 0x0005e20000100800 */
[----:B------:R-:W-:Y:S05]  /*b5d0*/  @!P0 BRA `(.L_x_3006) ;  /* 0x0000000000408947 */ /* 0x000fea0003800000 */
[----:B------:R-:W-:Y:S01]  /*b5e0*/  MOV R2, 0x0 ;  /* 0x0000000000027802 */ /* 0x000fe20000000f00 */
[----:B------:R-:W-:Y:S01]  /*b5f0*/  ULDC.64 UR6, c[0x4][0x1b8] ;  /* 0x01006e0000067ab9 */ /* 0x000fe20000000a00 */
[----:B------:R-:W-:Y:S01]  /*b600*/  ULDC.64 UR8, c[0x4][0x1c0] ;  /* 0x0100700000087ab9 */ /* 0x000fe20000000a00 */
[----:B------:R-:W-:Y:S01]  /*b610*/  ULDC.64 UR4, c[0x4][0xd0] ;  /* 0x0100340000047ab9 */ /* 0x000fe20000000a00 */
[----:B--2---:R-:W-:Y:S02]  /*b620*/  IMAD.U32 R4, RZ, RZ, UR6 ;  /* 0x00000006ff047e24 */ /* 0x004fe4000f8e00ff */
[----:B------:R-:W1:Y:S01]  /*b630*/  LDC.64 R2, c[0x4][R2] ;  /* 0x0100000002027b82 */ /* 0x000e620000000a00 */
        /* <DEDUP_REMOVED lines=9> */
[----:B-1----:R-:W-:Y:S05]  /*b6d0*/  CALL.ABS.NOINC R2 ;  /* 0x0000000002007343 */ /* 0x002fea0003c00000 */
.L_x_3006:
        /* <DEDUP_REMOVED lines=9> */
[----:B------:R-:W-:Y:S02]  /*b770*/  IMAD.U32 R4, RZ, RZ, UR6 ;  /* 0x00000006ff047e24 */ /* 0x000fe4000f8e00ff */
[----:B------:R-:W-:Y:S02]  /*b780*/  IMAD.U32 R5, RZ, RZ, UR7 ;  /* 0x00000007ff057e24 */ /* 0x000fe4000f8e00ff */
[----:B------:R-:W-:Y:S02]  /*b790*/  IMAD.U32 R6, RZ, RZ, UR8 ;  /* 0x00000008ff067e24 */ /* 0x000fe4000f8e00ff */
[----:B------:R-:W-:-:S02]  /*b7a0*/  IMAD.U32 R7, RZ, RZ, UR9 ;  /* 0x00000009ff077e24 */ /* 0x000fc4000f8e00ff */
[----:B------:R-:W-:Y:S02]  /*b7b0*/  IMAD.U32 R10, RZ, RZ, UR4 ;  /* 0x00000004ff0a7e24 */ /* 0x000fe4000f8e00ff */
[----:B------:R-:W-:Y:S02]  /*b7c0*/  IMAD.U32 R11, RZ, RZ, UR5 ;  /* 0x00000005ff0b7e24 */ /* 0x000fe4000f8e00ff */
[----:B------:R-:W-:Y:S02]  /*b7d0*/  IMAD.MOV.U32 R8, RZ, RZ, 0x70 ;  /* 0x00000070ff087424 */ /* 0x000fe400078e00ff */
[----:B------:R-:W-:Y:S02]  /*b7e0*/  IMAD.MOV.U32 R12, RZ, RZ, 0x1 ;  /* 0x00000001ff0c7424 */ /* 0x000fe400078e00ff */
[----:B-1----:R-:W-:-:S07]  /*b7f0*/  IMAD.MOV.U32 R13, RZ, RZ, RZ ;  /* 0x000000ffff0d7224 */ /* 0x002fce00078e00ff */
[----:B------:R-:W-:-:S07]  /*b800*/  LEPC R20, `(.L_x_3008) ;  /* 0x000000001014794e */ /* 0x000fce0000000000 */
[----:B--2---:R-:W-:Y:S05]  /*b810*/  CALL.ABS.NOINC R2 ;  /* 0x0000000002007343 */ /* 0x004fea0003c00000 */
.L_x_3008:
[----:B------:R-:W-:Y:S01]  /*b820*/  MOV R2, 0x0 ;  /* 0x0000000000027802 */ /* 0x000fe20000000f00 */
[----:B------:R-:W-:Y:S01]  /*b830*/  ULDC.64 UR6, c[0x4][0x1b8] ;  /* 0x01006e0000067ab9 */ /* 0x000fe20000000a00 */
[----:B------:R-:W-:Y:S01]  /*b840*/  ULDC.64 UR8, c[0x4][0x1c0] ;  /* 0x0100700000087ab9 */ /* 0x000fe20000000a00 */
[----:B------:R-:W-:Y:S01]  /*b850*/  ULDC.64 UR4, c[0x4][0xe0] ;  /* 0x0100380000047ab9 */ /* 0x000fe20000000a00 */
[----:B------:R-:W-:Y:S02]  /*b860*/  IMAD.U32 R4, RZ, RZ, UR6 ;  /* 0x00000006ff047e24 */ /* 0x000fe4000f8e00ff */
        /* <DEDUP_REMOVED lines=11> */
.L_x_3007:
[----:B------:R-:W2:Y:S01]  /*b920*/  LDL R8, [R1+0x4] ;  /* 0x0000040001087983 */ /* 0x000ea20000100800 */
[----:B------:R-:W1:Y:S01]  /*b930*/  LDC R0, c[0x0][0x428] ;  /* 0x00010a00ff007b82 */ /* 0x000e620000000800 */
[----:B------:R-:W-:Y:S02]  /*b940*/  ULDC.64 UR4, c[0x0][0x9f8] ;  /* 0x00027e0000047ab9 */ /* 0x000fe40000000a00 */
[----:B------:R-:W3:Y:S04]  /*b950*/  LDL R6, [R1] ;  /* 0x0000000001067983 */ /* 0x000ee80000100800 */
[----:B------:R-:W4:Y:S01]  /*b960*/  LDL R7, [R1+0x28] ;  /* 0x0000280001077983 */ /* 0x000f220000100800 */
[----:B-1----:R-:W-:-:S03]  /*b970*/  ISETP.NE.AND P1, PT, R0, 0x1, PT ;  /* 0x000000010000780c */ /* 0x002fc60003f25270 */
[----:B------:R-:W4:Y:S01]  /*b980*/  LDL.LU R5, [R1+0x10] ;  /* 0x0000100001057983 */ /* 0x000f220000300800 */
[----:B------:R-:W-:Y:S01]  /*b990*/  ISETP.NE.U32.AND P0, PT, RZ, UR4, PT ;  /* 0x00000004ff007c0c */ /* 0x000fe2000bf05070 */
[----:B------:R-:W-:Y:S01]  /*b9a0*/  ULDC.64 UR6, c[0x0][0x208] ;  /* 0x0000820000067ab9 */ /* 0x000fe20000000a00 */
[----:B------:R-:W-:Y:S01]  /*b9b0*/  ULDC UR4, c[0x0][0xda8] ;  /* 0x00036a0000047ab9 */ /* 0x000fe20000000800 */
[----:B------:R-:W4:Y:S01]  /*b9c0*/  LDL R4, [R1+0x18] ;  /* 0x0000180001047983 */ /* 0x000f220000100800 */
[----:B------:R-:W-:-:S05]  /*b9d0*/  ISETP.NE.AND.EX P0, PT, RZ, UR5, PT, P0 ;  /* 0x00000005ff007c0c */ /* 0x000fca000bf05300 */
[----:B------:R-:W2:Y:S08]  /*b9e0*/  @P1 LDC R2, c[0x0][0x42c] ;  /* 0x00010b00ff021b82 */ /* 0x000eb00000000800 */
[----:B------:R-:W1:Y:S01]  /*b9f0*/  @P1 LDC R3, c[0x0][0x430] ;  /* 0x00010c00ff031b82 */ /* 0x000e620000000800 */
[----:B--2---:R-:W-:-:S04]  /*ba00*/  @P1 IMAD.HI.U32 R2, R8, R2, RZ ;  /* 0x0000000208021227 */ /* 0x004fc800078e00ff */
[----:B------:R-:W-:Y:S01]  /*ba10*/  IMAD.MOV.U32 R0, RZ, RZ, R8 ;  /* 0x000000ffff007224 */ /* 0x000fe200078e0008 */
[----:B-1----:R-:W-:Y:S02]  /*ba20*/  @P1 SHF.R.U32.HI R0, RZ, R3, R2 ;  /* 0x00000003ff001219 */ /* 0x002fe40000011602 */
[----:B------:R-:W3:Y:S02]  /*ba30*/  @P0 LDC.64 R2, c[0x0][0x9f8] ;  /* 0x00027e00ff020b82 */ /* 0x000ee40000000a00 */
[----:B---3--:R-:W-:-:S05]  /*ba40*/  @P0 IMAD.WIDE R2, R6, 0x4, R2 ;  /* 0x0000000406020825 */ /* 0x008fca00078e0202 */
[----:B------:R1:W5:Y:S01]  /*ba50*/  @P0 LDG.E R6, desc[UR6][R2.64] ;  /* 0x0000000602060981 */ /* 0x000362000c1e1900 */
[----:B----4-:R-:W-:Y:S01]  /*ba60*/  ISETP.NE.AND P1, PT, R7, RZ, PT ;  /* 0x000000ff0700720c */ /* 0x010fe20003f25270 */
[----:B------:R-:W-:Y:S01]  /*ba70*/  IMAD.MOV R7, RZ, RZ, -R5 ;  /* 0x000000ffff077224 */ /* 0x000fe200078e0a05 */
[----:B------:R-:W2:Y:S02]  /*ba80*/  S2R R21, SR_CgaCtaId ;  /* 0x0000000000157919 */ /* 0x000ea40000008800 */
[----:B------:R-:W-:Y:S01]  /*ba90*/  PLOP3.LUT P2, PT, P1, PT, PT, 0x8, 0x0 ;  /* 0x000000000000781c */ /* 0x000fe20000f4e170 */
[----:B------:R-:W-:-:S04]  /*baa0*/  IMAD R7, R7, UR4, R4 ;  /* 0x0000000407077c24 */ /* 0x000fc8000f8e0204 */
[----:B------:R-:W-:-:S04]  /*bab0*/  IMAD.SHL.U32 R7, R7, 0x80, RZ ;  /* 0x0000008007077824 */ /* 0x000fc800078e00ff */
[----:B------:R-:W-:-:S05]  /*bac0*/  VOTEU.ALL UP1, P1 ;  /* 0x00000000003f7886 */ /* 0x000fca0000820000 */
[----:B------:R-:W-:-:S04]  /*bad0*/  @!UP1 UIADD3 UR8, UP0, UR36, 0x270, URZ ;  /* 0x0000027024089890 */ /* 0x000fc8000ff1e03f */
[----:B------:R-:W-:-:S03]  /*bae0*/  @!UP1 UIADD3.X UR9, URZ, UR37, URZ, UP0, !UPT ;  /* 0x000000253f099290 */ /* 0x000fc600087fe43f */
[----:B-1----:R-:W-:-:S09]  /*baf0*/  VOTEU.ALL UP0, P1 ;  /* 0x00000000003f7886 */ /* 0x002fd20000800000 */
.L_x_3009:
[----:B------:R-:W3:Y:S04]  /*bb00*/  LDL R3, [R1] ;  /* 0x0000000001037983 */ /* 0x000ee80000100800 */
[----:B------:R-:W4:Y:S01]  /*bb10*/  LDL R2, [R1+0x4] ;  /* 0x0000040001027983 */ /* 0x000f220000100800 */
[----:B------:R-:W-:Y:S01]  /*bb20*/  UMOV UR4, URZ ;  /* 0x0000003f00047c82 */ /* 0x000fe20008000000 */
[----:B------:R-:W-:Y:S02]  /*bb30*/  PLOP3.LUT P0, PT, P0, P2, PT, 0xa2, 0x0 ;  /* 0x000000000000781c */ /* 0x000fe40000705472 */
[----:B---3--:R-:W-:-:S08]  /*bb40*/  @P2 R2UR P0, UR7, R3 ;  /* 0x00000000030722ca */ /* 0x008fd00000000000 */
[----:B------:R-:W-:Y:S02]  /*bb50*/  PLOP3.LUT P0, PT, P0, P2, PT, 0xa2, 0x0 ;  /* 0x000000000000781c */ /* 0x000fe40000705472 */
[----:B----4-:R-:W-:-:S08]  /*bb60*/  @P2 R2UR.OR P0, UR6, R2 ;  /* 0x00000000020622ca */ /* 0x010fd00000100000 */
        /* <DEDUP_REMOVED lines=8> */
.L_x_3010:
[----:B------:R-:W3:Y:S04]  /*bbf0*/  LDL R3, [R1] ;  /* 0x0000000001037983 */ /* 0x000ee80000100800 */
[----:B------:R-:W4:Y:S01]  /*bc00*/  LDL R2, [R1+0x4] ;  /* 0x0000040001027983 */ /* 0x000f220000100800 */
        /* <DEDUP_REMOVED lines=12> */
.L_x_3011:
        /* <DEDUP_REMOVED lines=11> */
[----:B------:R-:W1:Y:S01]  /*bd80*/  LDC.64 R2, c[0x0][0x3f8] ;  /* 0x0000fe00ff027b82 */ /* 0x000e620000000a00 */
[----:B--2---:R-:W-:Y:S01]  /*bd90*/  LOP3.LUT R21, R21, 0x1, RZ, 0xc0, !PT ;  /* 0x0000000115157812 */ /* 0x004fe200078ec0ff */
[----:B------:R-:W-:-:S04]  /*bda0*/  UMOV UR4, 0xffffffff ;  /* 0xffffffff00047882 */ /* 0x000fc80000000000 */
[C---:B------:R-:W-:Y:S02]  /*bdb0*/  IMAD R20, R21.reuse, 0x38, RZ ;  /* 0x0000003815147824 */ /* 0x040fe400078e02ff */
[----:B------:R-:W-:Y:S01]  /*bdc0*/  IMAD R21, R21, 0xe00, RZ ;  /* 0x00000e0015157824 */ /* 0x000fe200078e02ff */
[----:B-1----:R-:W-:-:S04]  /*bdd0*/  ISETP.NE.U32.AND P0, PT, R2, RZ, PT ;  /* 0x000000ff0200720c */ /* 0x002fc80003f05070 */
[----:B------:R-:W-:-:S04]  /*bde0*/  ISETP.NE.AND.EX P0, PT, R3, RZ, PT, P0 ;  /* 0x000000ff0300720c */ /* 0x000fc80003f05300 */
[----:B-----5:R-:W-:Y:S01]  /*bdf0*/  SEL R5, R6, RZ, !P0 ;  /* 0x000000ff06057207 */ /* 0x020fe20004000000 */
[----:B------:R-:W-:Y:S08]  /*be00*/  BRA.DIV UR4, `(.L_x_3012) ;  /* 0x0000002a04c07947 */ /* 0x000ff0000b800000 */
.L_x_3073:
[----:B------:R-:W2:Y:S01]  /*be10*/  LDL R8, [R1+0x14] ;  /* 0x0000140001087983 */ /* 0x000ea20000100800 */
[----:B------:R-:W-:Y:S01]  /*be20*/  UMOV UR4, 0xffffffff ;  /* 0xffffffff00047882 */ /* 0x000fe20000000000 */
[--C-:B------:R-:W-:Y:S01]  /*be30*/  SHF.R.S32.HI R12, RZ, 0x1f, R6.reuse ;  /* 0x0000001fff0c7819 */ /* 0x100fe20000011406 */
[----:B------:R-:W-:Y:S02]  /*be40*/  IMAD.MOV.U32 R4, RZ, RZ, R6 ;  /* 0x000000ffff047224 */ /* 0x000fe400078e0006 */
[----:B--2---:R-:W-:Y:S01]  /*be50*/  VIADD R8, R8, 0xffffffff ;  /* 0xffffffff08087836 */ /* 0x004fe20000000000 */
[----:B------:R-:W-:Y:S06]  /*be60*/  BRA.DIV UR4, `(.L_x_3013) ;  /* 0x0000002a04dc7947 */ /* 0x000fec000b800000 */
[----:B------:R-:W-:-:S13]  /*be70*/  ELECT P6, URZ, PT ;  /* 0x00000000003f782f */ /* 0x000fda00038c0000 */
.L_x_3076:
[----:B------:R-:W-:Y:S05]  /*be80*/  @!P6 BRA `(.L_x_3014) ;  /* 0x000000040028e947 */ /* 0x000fea0003800000 */
        /* <DEDUP_REMOVED lines=21> */
.L_x_3015:
[----:B------:R-:W2:Y:S01]  /*bfe0*/  S2R R9, SR_CgaCtaId ;  /* 0x0000000000097919 */ /* 0x000ea20000008800 */
[----:B------:R-:W-:-:S04]  /*bff0*/  MOV R5, 0x400 ;  /* 0x0000040000057802 */ /* 0x000fc80000000f00 */
[----:B--2---:R-:W-:Y:S02]  /*c000*/  LEA R5, R9, R5, 0x18 ;  /* 0x0000000509057211 */ /* 0x004fe400078ec0ff */
[----:B------:R-:W-:-:S03]  /*c010*/  SHF.L.U32 R9, R17, 0x1f, RZ ;  /* 0x0000001f11097819 */ /* 0x000fc600000006ff */
[----:B------:R-:W-:-:S04]  /*c020*/  IMAD R5, R16, 0x8, R5 ;  /* 0x0000000810057824 */ /* 0x000fc800078e0205 */
[----:B------:R-:W2:Y:S02]  /*c030*/  SYNCS.PHASECHK.TRANS64.TRYWAIT P1, [R5+URZ+0x36840], R9 ;  /* 0x03684009050075a7 */ /* 0x000ea4000802017f */
[----:B--2---:R-:W-:Y:S05]  /*c040*/  @!P1 BRA `(.L_x_3016) ;  /* 0x0000002800849947 */ /* 0x004fea0003800000 */
.L_x_3077:
[----:B------:R-:W3:Y:S01]  /*c050*/  LDL R10, [R1+0xc] ;  /* 0x00000c00010a7983 */ /* 0x000ee20000100800 */
[----:B------:R-:W4:Y:S02]  /*c060*/  S2R R11, SR_TID.X ;  /* 0x00000000000b7919 */ /* 0x000f240000002100 */
[----:B----4-:R-:W-:-:S13]  /*c070*/  LOP3.LUT P1, RZ, R11, 0x7f, RZ, 0xc0, !PT ;  /* 0x0000007f0bff7812 */ /* 0x010fda000782c0ff */
[----:B--2---:R-:W-:-:S04]  /*c080*/  @!P1 IMAD.MOV.U32 R9, RZ, RZ, 0xa800 ;  /* 0x0000a800ff099424 */ /* 0x004fc800078e00ff */
[----:B------:R3:W-:Y:S02]  /*c090*/  @!P1 SYNCS.ARRIVE.TRANS64 RZ, [R5+URZ+0x36830], R9 ;  /* 0x0368300905ff99a7 */ /* 0x0007e4000800003f */
[----:B---3--:R-:W-:-:S04]  /*c0a0*/  PRMT R9, R10, 0x9910, RZ ;  /* 0x000099100a097816 */ /* 0x008fc800000000ff */
[----:B------:R-:W-:-:S13]  /*c0b0*/  ISETP.NE.AND P1, PT, R9, 0x2, PT ;  /* 0x000000020900780c */ /* 0x000fda0003f25270 */
[----:B------:R-:W-:Y:S05]  /*c0c0*/  @P1 BRA `(.L_x_3017) ;  /* 0x0000000000041947 */ /* 0x000fea0003800000 */
[----:B------:R-:W-:Y:S01]  /*c0d0*/  BPT.TRAP 0x1 ;  /* 0x000000040000795c */ /* 0x000fe20000300000 */
.L_x_3017:
[----:B------:R-:W-:-:S13]  /*c0e0*/  LOP3.LUT P1, RZ, R19, 0x1, RZ, 0xc0, !PT ;  /* 0x0000000113ff7812 */ /* 0x000fda000782c0ff */
[----:B------:R-:W-:Y:S05]  /*c0f0*/  @P1 BRA `(.L_x_3018) ;  /* 0x0000000000041947 */ /* 0x000fea0003800000 */
[----:B------:R-:W-:Y:S01]  /*c100*/  BPT.TRAP 0x1 ;  /* 0x000000040000795c */ /* 0x000fe20000300000 */
.L_x_3018:
[----:B------:R-:W2:Y:S01]  /*c110*/  S2R R10, SR_CgaCtaId ;  /* 0x00000000000a7919 */ /* 0x000ea20000008800 */
        /* <DEDUP_REMOVED lines=12> */
[----:B------:R-:W-:-:S03]  /*c1e0*/  UMOV UR16, 0x40 ;  /* 0x0000004000107882 */ /* 0x000fc60000000000 */
[----:B------:R-:W-:-:S04]  /*c1f0*/  UIADD3 UR9, UR9, 0x36830, URZ ;  /* 0x0003683009097890 */ /* 0x000fc8000fffe03f */
[----:B------:R-:W-:Y:S02]  /*c200*/  UIMAD UR11, UR11, 0x70, UR5 ;  /* 0x000000700b0b78a4 */ /* 0x000fe4000f8e0205 */
[----:B------:R-:W-:Y:S01]  /*c210*/  UIADD3.X UR5, URZ, UR37, URZ, UP0, !UPT ;  /* 0x000000253f057290 */ /* 0x000fe200087fe43f */
[----:B--2---:R-:W-:-:S05]  /*c220*/  LEA R9, R10, R9, 0x18 ;  /* 0x000000090a097211 */ /* 0x004fca00078ec0ff */
[----:B------:R-:W-:-:S05]  /*c230*/  IMAD R5, R5, 0x2, R9 ;  /* 0x0000000205057824 */ /* 0x000fca00078e0209 */
[----:B------:R-:W-:Y:S01]  /*c240*/  R2UR UR8, R5 ;  /* 0x00000000050872ca */ /* 0x000fe200000e0000 */
[----:B------:R-:W-:-:S12]  /*c250*/  IMAD.MOV.U32 R5, RZ, RZ, R6 ;  /* 0x000000ffff057224 */ /* 0x000fd800078e0006 */
[----:B------:R-:W-:Y:S02]  /*c260*/  UIADD3 UR14, UR8, 0x21400, URZ ;  /* 0x00021400080e7890 */ /* 0x000fe4000fffe03f */
[----:B------:R-:W-:Y:S02]  /*c270*/  UIADD3 UR15, UR8, 0x24c00, URZ ;  /* 0x00024c00080f7890 */ /* 0x000fe4000fffe03f */
[----:B------:R-:W-:-:S03]  /*c280*/  UIADD3 UR17, UR8, 0x28400, URZ ;  /* 0x0002840008117890 */ /* 0x000fc6000fffe03f */
[----:B------:R-:W-:Y:S01]  /*c290*/  UMOV UR8, UR14 ;  /* 0x0000000e00087c82 */ /* 0x000fe20008000000 */
[----:B------:R-:W-:Y:S01]  /*c2a0*/  UMOV UR14, 0x80 ;  /* 0x00000080000e7882 */ /* 0x000fe20000000000 */
[----:B------:R2:W-:Y:S02]  /*c2b0*/  UTMALDG.4D.MULTICAST [UR8], [UR4], UR18, desc[UR6] ;  /* 0x00000608040073b4 */ /* 0x0005e40008019812 */
[----:B--2---:R-:W-:Y:S01]  /*c2c0*/  UMOV UR8, UR15 ;  /* 0x0000000f00087c82 */ /* 0x004fe20008000000 */
[----:B------:R-:W-:Y:S02]  /*c2d0*/  UMOV UR10, UR16 ;  /* 0x00000010000a7c82 */ /* 0x000fe40008000000 */
[----:B------:R2:W-:Y:S02]  /*c2e0*/  UTMALDG.4D.MULTICAST [UR8], [UR4], UR18, desc[UR6] ;  /* 0x00000608040073b4 */ /* 0x0005e40008019812 */
[----:B--2---:R-:W-:Y:S01]  /*c2f0*/  UMOV UR8, UR17 ;  /* 0x0000001100087c82 */ /* 0x004fe20008000000 */
[----:B------:R-:W-:-:S02]  /*c300*/  UMOV UR10, UR14 ;  /* 0x0000000e000a7c82 */ /* 0x000fc40008000000 */
[----:B------:R2:W-:Y:S02]  /*c310*/  UTMALDG.4D.MULTICAST [UR8], [UR4], UR18, desc[UR6] ;  /* 0x00000608040073b4 */ /* 0x0005e40008019812 */
[----:B--2---:R-:W-:Y:S01]  /*c320*/  NOP ;  /* 0x0000000000007918 */ /* 0x004fe20000000000 */
.L_x_3014:
[----:B-1----:R-:W2:Y:S04]  /*c330*/  LDL.LU R15, [R1] ;  /* 0x00000000010f7983 */ /* 0x002ea80000300800 */
[----:B------:R-:W3:Y:S04]  /*c340*/  LDL.LU R14, [R1+0x4] ;  /* 0x00000400010e7983 */ /* 0x000ee80000300800 */
[----:B------:R-:W4:Y:S01]  /*c350*/  LDL R13, [R1+0x24] ;  /* 0x00002400010d7983 */ /* 0x000f220000100800 */
[----:B------:R-:W-:-:S03]  /*c360*/  MOV R10, 0x400 ;  /* 0x00000400000a7802 */ /* 0x000fc60000000f00 */
[----:B------:R-:W5:Y:S01]  /*c370*/  LDL.LU R9, [R1+0x20] ;  /* 0x0000200001097983 */ /* 0x000f620000300800 */
[----:B------:R-:W1:Y:S01]  /*c380*/  S2R R11, SR_CgaCtaId ;  /* 0x00000000000b7919 */ /* 0x000e620000008800 */
[----:B------:R-:W-:Y:S05]  /*c390*/  WARPSYNC.ALL ;  /* 0x0000000000007948 */ /* 0x000fea0003800000 */
[----:B------:R-:W-:-:S13]  /*c3a0*/  ELECT P1, URZ, PT ;  /* 0x00000000003f782f */ /* 0x000fda0003820000 */
[----:B------:R-:W-:Y:S01]  /*c3b0*/  @P1 R2UR UR11, R7 ;  /* 0x00000000070b12ca */ /* 0x000fe200000e0000 */
[----:B------:R-:W-:-:S04]  /*c3c0*/  UIADD3 UR4, UP0, UR36, 0x270, URZ ;  /* 0x0000027024047890 */ /* 0x000fc8000ff1e03f */
        /* <DEDUP_REMOVED lines=21> */
[C---:B---3--:R-:W-:Y:S02]  /*c520*/  @P1 R2UR UR12, R14.reuse ;  /* 0x000000000e0c12ca */ /* 0x048fe400000e0000 */
[----:B------:R-:W-:Y:S02]  /*c530*/  @P1 R2UR UR21, R15 ;  /* 0x000000000f1512ca */ /* 0x000fe400000e0000 */
[----:B------:R-:W-:Y:S02]  /*c540*/  @P1 R2UR UR20, R14 ;  /* 0x000000000e1412ca */ /* 0x000fe400000e0000 */
[----:B----4-:R-:W-:-:S07]  /*c550*/  LOP3.LUT R6, R13, 0x1, RZ, 0xc, !PT ;  /* 0x000000010d067812 */ /* 0x010fce00078e0cff */
[----:B------:R1:W-:Y:S01]  /*c560*/  UTMALDG.4D [UR8], [UR4], desc[UR6] ;  /* 0x00000608040075b4 */ /* 0x0003e20008019000 */
[----:B------:R-:W-:-:S03]  /*c570*/  SHF.L.U32 R6, R6, 0x1f, RZ ;  /* 0x0000001f06067819 */ /* 0x000fc600000006ff */
        /* <DEDUP_REMOVED lines=8> */
[----:B-----5:R-:W-:Y:S01]  /*c600*/  ISETP.GE.AND P2, PT, R9, 0x71, PT ;  /* 0x000000710900780c */ /* 0x020fe20003f46270 */
[----:B-12---:R-:W-:-:S12]  /*c610*/  @!P1 BRA `(.L_x_3020) ;  /* 0x0000002400249947 */ /* 0x006fd80003800000 */
.L_x_3078:
[----:B------:R-:W-:Y:S05]  /*c620*/  BSYNC B0 ;  /* 0x0000000000007941 */ /* 0x000fea0003800000 */
.L_x_3019:
        /* <DEDUP_REMOVED lines=28> */
[----:B------:R-:W-:-:S04]  /*c7f0*/  IMAD.MOV R10, RZ, RZ, -R7 ;  /* 0x000000ffff0a7224 */ /* 0x000fc800078e0a07 */
        /* <DEDUP_REMOVED lines=9> */
.L_x_3025:
[----:B-1----:R-:W1:Y:S01]  /*c890*/  S2R R3, SR_CgaCtaId ;  /* 0x0000000000037919 */ /* 0x002e620000008800 */
[----:B------:R-:W-:-:S04]  /*c8a0*/  MOV R2, 0x400 ;  /* 0x0000040000027802 */ /* 0x000fc80000000f00 */
[----:B-1----:R-:W-:Y:S02]  /*c8b0*/  LEA R2, R3, R2, 0x18 ;  /* 0x0000000203027211 */ /* 0x002fe400078ec0ff */
[----:B------:R-:W-:-:S03]  /*c8c0*/  SHF.L.U32 R3, R14, 0x1f, RZ ;  /* 0x0000001f0e037819 */ /* 0x000fc600000006ff */
[----:B------:R-:W-:-:S04]  /*c8d0*/  IMAD R2, R9, 0x8, R2 ;  /* 0x0000000809027824 */ /* 0x000fc800078e0202 */
[----:B------:R-:W1:Y:S02]  /*c8e0*/  SYNCS.PHASECHK.TRANS64.TRYWAIT P1, [R2+URZ+0x36840], R3 ;  /* 0x03684003020075a7 */ /* 0x000e64000802017f */
[----:B-1----:R-:W-:Y:S05]  /*c8f0*/  @!P1 BRA `(.L_x_3026) ;  /* 0x00000020008c9947 */ /* 0x002fea0003800000 */
.L_x_3079:
[----:B------:R-:W2:Y:S01]  /*c900*/  LDL R10, [R1+0xc] ;  /* 0x00000c00010a7983 */ /* 0x000ea20000100800 */
[----:B------:R-:W3:Y:S02]  /*c910*/  S2R R11, SR_TID.X ;  /* 0x00000000000b7919 */ /* 0x000ee40000002100 */
[----:B---3--:R-:W-:-:S13]  /*c920*/  LOP3.LUT P1, RZ, R11, 0x7f, RZ, 0xc0, !PT ;  /* 0x0000007f0bff7812 */ /* 0x008fda000782c0ff */
[----:B-1----:R-:W-:-:S04]  /*c930*/  @!P1 IMAD.MOV.U32 R3, RZ, RZ, 0xa800 ;  /* 0x0000a800ff039424 */ /* 0x002fc800078e00ff */
[----:B------:R2:W-:Y:S02]  /*c940*/  @!P1 SYNCS.ARRIVE.TRANS64 RZ, [R2+URZ+0x36830], R3 ;  /* 0x0368300302ff99a7 */ /* 0x0005e4000800003f */
[----:B--2---:R-:W-:-:S04]  /*c950*/  PRMT R3, R10, 0x9910, RZ ;  /* 0x000099100a037816 */ /* 0x004fc800000000ff */
[----:B------:R-:W-:-:S13]  /*c960*/  ISETP.NE.AND P2, PT, R3, 0x2, PT ;  /* 0x000000020300780c */ /* 0x000fda0003f45270 */
[----:B------:R-:W-:Y:S05]  /*c970*/  @P2 BRA `(.L_x_3027) ;  /* 0x0000000000042947 */ /* 0x000fea0003800000 */
[----:B------:R-:W-:Y:S01]  /*c980*/  BPT.TRAP 0x1 ;  /* 0x000000040000795c */ /* 0x000fe20000300000 */
.L_x_3027:
[----:B------:R-:W-:-:S13]  /*c990*/  LOP3.LUT P1, RZ, R19, 0x1, RZ, 0xc0, !PT ;  /* 0x0000000113ff7812 */ /* 0x000fda000782c0ff */
[----:B------:R-:W-:Y:S05]  /*c9a0*/  @P1 BRA `(.L_x_3028) ;  /* 0x0000000000041947 */ /* 0x000fea0003800000 */
[----:B------:R-:W-:Y:S01]  /*c9b0*/  BPT.TRAP 0x1 ;  /* 0x000000040000795c */ /* 0x000fe20000300000 */
.L_x_3028:
        /* <DEDUP_REMOVED lines=25> */
[----:B------:R-:W-:-:S03]  /*cb50*/  UIADD3 UR16, UR8, 0x28400, URZ ;  /* 0x0002840008107890 */ /* 0x000fc6000fffe03f */
[----:B------:R-:W-:Y:S02]  /*cb60*/  UMOV UR8, UR14 ;  /* 0x0000000e00087c82 */ /* 0x000fe40008000000 */
        /* <DEDUP_REMOVED lines=9> */
.L_x_3080:
[----:B------:R-:W2:Y:S02]  /*cc00*/  S2R R10, SR_TID.X ;  /* 0x00000000000a7919 */ /* 0x000ea40000002100 */
[----:B--2---:R-:W-:-:S13]  /*cc10*/  LOP3.LUT P1, RZ, R10, 0x7f, RZ, 0xc0, !PT ;  /* 0x0000007f0aff7812 */ /* 0x004fda000782c0ff */
[----:B-1----:R-:W-:-:S04]  /*cc20*/  @!P1 IMAD.MOV.U32 R3, RZ, RZ, 0xa800 ;  /* 0x0000a800ff039424 */ /* 0x002fc800078e00ff */
[----:B------:R1:W-:Y:S01]  /*cc30*/  @!P1 SYNCS.ARRIVE.TRANS64 RZ, [R2+URZ+0x36850], R3 ;  /* 0x0368500302ff99a7 */ /* 0x0003e2000800003f */
[----:B------:R-:W-:Y:S05]  /*cc40*/  @P2 BRA `(.L_x_3030) ;  /* 0x0000000000042947 */ /* 0x000fea0003800000 */
[----:B------:R-:W-:Y:S01]  /*cc50*/  BPT.TRAP 0x1 ;  /* 0x000000040000795c */ /* 0x000fe20000300000 */
.L_x_3030:
[----:B------:R-:W-:-:S13]  /*cc60*/  LOP3.LUT P1, RZ, R19, 0x1, RZ, 0xc0, !PT ;  /* 0x0000000113ff7812 */ /* 0x000fda000782c0ff */
[----:B------:R-:W-:Y:S05]  /*cc70*/  @P1 BRA `(.L_x_3031) ;  /* 0x0000000000041947 */ /* 0x000fea0003800000 */
[----:B------:R-:W-:Y:S01]  /*cc80*/  BPT.TRAP 0x1 ;  /* 0x000000040000795c */ /* 0x000fe20000300000 */
.L_x_3031:
[----:B------:R-:W2:Y:S01]  /*cc90*/  S2R R11, SR_CgaCtaId ;  /* 0x00000000000b7919 */ /* 0x000ea20000008800 */
[----:B------:R-:W-:Y:S01]  /*cca0*/  MOV R10, 0x400 ;  /* 0x00000400000a7802 */ /* 0x000fe20000000f00 */
[----:B-1----:R-:W-:Y:S01]  /*ccb0*/  IMAD R3, R16, 0x5400, R21 ;  /* 0x0000540010037824 */ /* 0x002fe200078e0215 */
[----:B------:R-:W-:Y:S01]  /*ccc0*/  R2UR UR11, R18 ;  /* 0x00000000120b72ca */ /* 0x000fe200000e0000 */
[----:B------:R-:W-:Y:S01]  /*ccd0*/  UIADD3 UR4, UP0, UR36, 0x470, URZ ;  /* 0x0000047024047890 */ /* 0x000fe2000ff1e03f */
[----:B------:R-:W-:Y:S01]  /*cce0*/  R2UR UR5, R20 ;  /* 0x00000000140572ca */ /* 0x000fe200000e0000 */
[----:B------:R-:W-:Y:S01]  /*ccf0*/  UMOV UR10, URZ ;  /* 0x0000003f000a7c82 */ /* 0x000fe20008000000 */
[----:B------:R-:W-:Y:S01]  /*cd00*/  R2UR UR9, R2 ;  /* 0x00000000020972ca */ /* 0x000fe200000e0000 */
[----:B------:R-:W-:Y:S01]  /*cd10*/  UMOV UR17, 0x30000 ;  /* 0x0003000000117882 */ /* 0x000fe20000000000 */
[----:B------:R-:W-:Y:S01]  /*cd20*/  R2UR UR13, R5 ;  /* 0x00000000050d72ca */ /* 0x000fe200000e0000 */
[----:B------:R-:W-:Y:S01]  /*cd30*/  UMOV UR6, 0x0 ;  /* 0x0000000000067882 */ /* 0x000fe20000000000 */
[----:B------:R-:W-:Y:S01]  /*cd40*/  R2UR UR12, R0 ;  /* 0x00000000000c72ca */ /* 0x000fe200000e0000 */
[----:B------:R-:W-:Y:S01]  /*cd50*/  UMOV UR7, 0x14f00000 ;  /* 0x14f0000000077882 */ /* 0x000fe20000000000 */
[----:B------:R-:W-:Y:S01]  /*cd60*/  UMOV UR16, 0x40 ;  /* 0x0000004000107882 */ /* 0x000fe20000000000 */
[----:B------:R-:W-:-:S02]  /*cd70*/  IMAD.MOV.U32 R5, RZ, RZ, R7 ;  /* 0x000000ffff057224 */ /* 0x000fc400078e0007 */
[----:B------:R-:W-:Y:S02]  /*cd80*/  IMAD.MOV.U32 R18, RZ, RZ, R6 ;  /* 0x000000ffff127224 */ /* 0x000fe400078e0006 */
[----:B------:R-:W-:Y:S02]  /*cd90*/  UIMAD UR11, UR11, 0x70, UR5 ;  /* 0x000000700b0b78a4 */ /* 0x000fe4000f8e0205 */
[----:B------:R-:W-:Y:S02]  /*cda0*/  UIADD3 UR9, UR9, 0x36850, URZ ;  /* 0x0003685009097890 */ /* 0x000fe4000fffe03f */
[----:B------:R-:W-:Y:S01]  /*cdb0*/  UIADD3.X UR5, URZ, UR37, URZ, UP0, !UPT ;  /* 0x000000253f057290 */ /* 0x000fe200087fe43f */
[----:B--2---:R-:W-:-:S05]  /*cdc0*/  LEA R10, R11, R10, 0x18 ;  /* 0x0000000a0b0a7211 */ /* 0x004fca00078ec0ff */
[----:B------:R-:W-:-:S05]  /*cdd0*/  IMAD R3, R3, 0x2, R10 ;  /* 0x0000000203037824 */ /* 0x000fca00078e020a */
[----:B------:R-:W-:-:S13]  /*cde0*/  R2UR UR15, R3 ;  /* 0x00000000030f72ca */ /* 0x000fda00000e0000 */
[----:B------:R-:W-:Y:S02]  /*cdf0*/  UIADD3 UR8, UR15, 0x400, URZ ;  /* 0x000004000f087890 */ /* 0x000fe4000fffe03f */
[----:B------:R-:W-:Y:S02]  /*ce00*/  UIADD3 UR14, UR15, 0x3c00, URZ ;  /* 0x00003c000f0e7890 */ /* 0x000fe4000fffe03f */
[----:B------:R-:W-:-:S05]  /*ce10*/  UIADD3 UR15, UR15, 0x7400, URZ ;  /* 0x000074000f0f7890 */ /* 0x000fca000fffe03f */
        /* <DEDUP_REMOVED lines=8> */
[----:B-1----:R-:W-:Y:S01]  /*cea0*/  NOP ;  /* 0x0000000000007918 */ /* 0x002fe20000000000 */
.L_x_3024:
[----:B------:R-:W-:Y:S05]  /*ceb0*/  BSYNC B0 ;  /* 0x0000000000007941 */ /* 0x000fea0003800000 */
.L_x_3023:
[----:B------:R-:W2:Y:S01]  /*cec0*/  LDL.LU R2, [R1+0x14] ;  /* 0x0000140001027983 */ /* 0x000ea20000300800 */
[----:B------:R-:W-:Y:S02]  /*ced0*/  IMAD.MOV.U32 R16, RZ, RZ, R9 ;  /* 0x000000ffff107224 */ /* 0x000fe400078e0009 */
[----:B------:R-:W-:Y:S02]  /*cee0*/  IMAD.MOV.U32 R17, RZ, RZ, R14 ;  /* 0x000000ffff117224 */ /* 0x000fe400078e000e */
[----:B--2---:R-:W-:-:S07]  /*cef0*/  VIADD R6, R2, 0xfffffffd ;  /* 0xfffffffd02067836 */ /* 0x004fce0000000000 */
.L_x_3022:
[----:B------:R-:W-:Y:S01]  /*cf00*/  IMAD.MOV R13, RZ, RZ, -R13 ;  /* 0x000000ffff0d7224 */ /* 0x000fe200078e0a0d */
[----:B------:R-:W-:Y:S04]  /*cf10*/  BSSY B0, `(.L_x_3021) ;  /* 0x0000106000007945 */ /* 0x000fe80003800000 */
[----:B------:R-:W-:-:S13]  /*cf20*/  ISETP.NE.AND P1, PT, R8, R13, PT ;  /* 0x0000000d0800720c */ /* 0x000fda0003f25270 */
[----:B------:R-:W-:Y:S05]  /*cf30*/  @!P1 BRA `(.L_x_3032) ;  /* 0x00000010000c9947 */ /* 0x000fea0003800000 */
[----:B------:R-:W-:-:S07]  /*cf40*/  IMAD.MOV.U32 R8, RZ, RZ, R5 ;  /* 0x000000ffff087224 */ /* 0x000fce00078e0005 */
.L_x_3051:
[----:B------:R-:W-:Y:S01]  /*cf50*/  VIADD R7, R16, 0x1 ;  /* 0x0000000110077836 */ /* 0x000fe20000000000 */
[----:B------:R-:W-:Y:S04]  /*cf60*/  BSSY B1, `(.L_x_3033) ;  /* 0x000007e000017945 */ /* 0x000fe80003800000 */
[----:B------:R-:W-:-:S04]  /*cf70*/  ISETP.NE.AND P1, PT, R7, 0x2, PT ;  /* 0x000000020700780c */ /* 0x000fc80003f25270 */
[----:B-1----:R-:W-:Y:S02]  /*cf80*/  SEL R10, RZ, 0x1, P1 ;  /* 0x00000001ff0a7807 */ /* 0x002fe40000800000 */
        /* <DEDUP_REMOVED lines=19> */
[----:B------:R-:W-:-:S04]  /*d0c0*/  IMAD.WIDE.U32 R2, R4, UR4, R2 ;  /* 0x0000000404027c25 */ /* 0x000fc8000f8e0002 */
[----:B------:R-:W-:Y:S01]  /*d0d0*/  IMAD.IADD R13, R13, 0x1, R3 ;  /* 0x000000010d0d7824 */ /* 0x000fe200078e0203 */
[----:B-1----:R-:W-:-:S04]  /*d0e0*/  LEA R8, P1, R2, R8, 0x2 ;  /* 0x0000000802087211 */ /* 0x002fc800078210ff */
[----:B------:R-:W-:-:S05]  /*d0f0*/  LEA.HI.X R9, R2, R9, R13, 0x2, P1 ;  /* 0x0000000902097211 */ /* 0x000fca00008f140d */
[----:B------:R1:W5:Y:S04]  /*d100*/  LDG.E R8, desc[UR6][R8.64] ;  /* 0x0000000608087981 */ /* 0x000368000c1e1900 */
.L_x_3035:
[----:B------:R-:W2:Y:S01]  /*d110*/  S2R R3, SR_CgaCtaId ;  /* 0x0000000000037919 */ /* 0x000ea20000008800 */
[----:B------:R-:W-:-:S04]  /*d120*/  MOV R2, 0x400 ;  /* 0x0000040000027802 */ /* 0x000fc80000000f00 */
[----:B--2---:R-:W-:Y:S02]  /*d130*/  LEA R2, R3, R2, 0x18 ;  /* 0x0000000203027211 */ /* 0x004fe400078ec0ff */
[----:B------:R-:W-:-:S03]  /*d140*/  SHF.L.U32 R3, R10, 0x1f, RZ ;  /* 0x0000001f0a037819 */ /* 0x000fc600000006ff */
[----:B------:R-:W-:-:S04]  /*d150*/  IMAD R2, R7, 0x8, R2 ;  /* 0x0000000807027824 */ /* 0x000fc800078e0202 */
[----:B------:R-:W2:Y:S02]  /*d160*/  SYNCS.PHASECHK.TRANS64.TRYWAIT P1, [R2+URZ+0x36840], R3 ;  /* 0x03684003020075a7 */ /* 0x000ea4000802017f */
[----:B--2---:R-:W-:Y:S05]  /*d170*/  @!P1 BRA `(.L_x_3036) ;  /* 0x0000001800949947 */ /* 0x004fea0003800000 */
.L_x_3081:
[----:B-1----:R-:W3:Y:S01]  /*d180*/  LDL R9, [R1+0xc] ;  /* 0x00000c0001097983 */ /* 0x002ee20000100800 */
[----:B------:R-:W1:Y:S02]  /*d190*/  S2R R13, SR_TID.X ;  /* 0x00000000000d7919 */ /* 0x000e640000002100 */
[----:B-1----:R-:W-:-:S13]  /*d1a0*/  LOP3.LUT P1, RZ, R13, 0x7f, RZ, 0xc0, !PT ;  /* 0x0000007f0dff7812 */ /* 0x002fda000782c0ff */
[----:B--2---:R-:W-:-:S04]  /*d1b0*/  @!P1 IMAD.MOV.U32 R3, RZ, RZ, 0xa800 ;  /* 0x0000a800ff039424 */ /* 0x004fc800078e00ff */
[----:B------:R3:W-:Y:S02]  /*d1c0*/  @!P1 SYNCS.ARRIVE.TRANS64 RZ, [R2+URZ+0x36830], R3 ;  /* 0x0368300302ff99a7 */ /* 0x0007e4000800003f */
[----:B---3--:R-:W-:-:S04]  /*d1d0*/  PRMT R3, R9, 0x9910, RZ ;  /* 0x0000991009037816 */ /* 0x008fc800000000ff */
[----:B------:R-:W-:-:S13]  /*d1e0*/  ISETP.NE.AND P2, PT, R3, 0x2, PT ;  /* 0x000000020300780c */ /* 0x000fda0003f45270 */
[----:B------:R-:W-:Y:S05]  /*d1f0*/  @P2 BRA `(.L_x_3037) ;  /* 0x0000000000042947 */ /* 0x000fea0003800000 */
[----:B------:R-:W-:Y:S01]  /*d200*/  BPT.TRAP 0x1 ;  /* 0x000000040000795c */ /* 0x000fe20000300000 */
.L_x_3037:
[----:B------:R-:W-:-:S13]  /*d210*/  LOP3.LUT P1, RZ, R19, 0x1, RZ, 0xc0, !PT ;  /* 0x0000000113ff7812 */ /* 0x000fda000782c0ff */
[----:B------:R-:W-:Y:S05]  /*d220*/  @P1 BRA `(.L_x_3038) ;  /* 0x0000000000041947 */ /* 0x000fea0003800000 */
[----:B------:R-:W-:Y:S01]  /*d230*/  BPT.TRAP 0x1 ;  /* 0x000000040000795c */ /* 0x000fe20000300000 */
.L_x_3038:
        /* <DEDUP_REMOVED lines=36> */
.L_x_3082:
[----:B------:R-:W2:Y:S02]  /*d480*/  S2R R3, SR_TID.X ;  /* 0x0000000000037919 */ /* 0x000ea40000002100 */
[----:B--2---:R-:W-:-:S13]  /*d490*/  LOP3.LUT P1, RZ, R3, 0x7f, RZ, 0xc0, !PT ;  /* 0x0000007f03ff7812 */ /* 0x004fda000782c0ff */
[----:B------:R-:W-:-:S04]  /*d4a0*/  @!P1 IMAD.MOV.U32 R3, RZ, RZ, 0xa800 ;  /* 0x0000a800ff039424 */ /* 0x000fc800078e00ff */
[----:B------:R2:W-:Y:S01]  /*d4b0*/  @!P1 SYNCS.ARRIVE.TRANS64 RZ, [R2+URZ+0x36850], R3 ;  /* 0x0368500302ff99a7 */ /* 0x0005e2000800003f */
[----:B------:R-:W-:Y:S05]  /*d4c0*/  @P2 BRA `(.L_x_3040) ;  /* 0x0000000000042947 */ /* 0x000fea0003800000 */
[----:B------:R-:W-:Y:S01]  /*d4d0*/  BPT.TRAP 0x1 ;  /* 0x000000040000795c */ /* 0x000fe20000300000 */
.L_x_3040:
[----:B------:R-:W-:-:S13]  /*d4e0*/  LOP3.LUT P1, RZ, R19, 0x1, RZ, 0xc0, !PT ;  /* 0x0000000113ff7812 */ /* 0x000fda000782c0ff */
[----:B------:R-:W-:Y:S05]  /*d4f0*/  @P1 BRA `(.L_x_3041) ;  /* 0x0000000000041947 */ /* 0x000fea0003800000 */
[----:B------:R-:W-:Y:S01]  /*d500*/  BPT.TRAP 0x1 ;  /* 0x000000040000795c */ /* 0x000fe20000300000 */
.L_x_3041:
[----:B------:R-:W3:Y:S01]  /*d510*/  S2R R9, SR_CgaCtaId ;  /* 0x0000000000097919 */ /* 0x000ee20000008800 */
[----:B--2---:R-:W-:Y:S01]  /*d520*/  MOV R3, 0x400 ;  /* 0x0000040000037802 */ /* 0x004fe20000000f00 */
[----:B------:R-:W-:Y:S01]  /*d530*/  IMAD R16, R16, 0x5400, R21 ;  /* 0x0000540010107824 */ /* 0x000fe200078e0215 */
        /* <DEDUP_REMOVED lines=32> */
.L_x_3034:
[----:B------:R-:W-:Y:S05]  /*d740*/  BSYNC B1 ;  /* 0x0000000000017941 */ /* 0x000fea0003800000 */
.L_x_3033:
        /* <DEDUP_REMOVED lines=28> */
.L_x_3044:
[----:B------:R-:W2:Y:S01]  /*d910*/  S2R R3, SR_CgaCtaId ;  /* 0x0000000000037919 */ /* 0x000ea20000008800 */
[----:B------:R-:W-:-:S04]  /*d920*/  MOV R2, 0x400 ;  /* 0x0000040000027802 */ /* 0x000fc80000000f00 */
[----:B--2---:R-:W-:Y:S02]  /*d930*/  LEA R2, R3, R2, 0x18 ;  /* 0x0000000203027211 */ /* 0x004fe400078ec0ff */
[----:B------:R-:W-:-:S03]  /*d940*/  SHF.L.U32 R3, R17, 0x1f, RZ ;  /* 0x0000001f11037819 */ /* 0x000fc600000006ff */
[----:B------:R-:W-:-:S04]  /*d950*/  IMAD R2, R16, 0x8, R2 ;  /* 0x0000000810027824 */ /* 0x000fc800078e0202 */
[----:B------:R-:W2:Y:S02]  /*d960*/  SYNCS.PHASECHK.TRANS64.TRYWAIT P1, [R2+URZ+0x36840], R3 ;  /* 0x03684003020075a7 */ /* 0x000ea4000802017f */
[----:B--2---:R-:W-:Y:S05]  /*d970*/  @!P1 BRA `(.L_x_3045) ;  /* 0x0000001000bc9947 */ /* 0x004fea0003800000 */
.L_x_3083:
        /* <DEDUP_REMOVED lines=9> */
.L_x_3046:
[----:B------:R-:W-:-:S13]  /*da10*/  LOP3.LUT P1, RZ, R19, 0x1, RZ, 0xc0, !PT ;  /* 0x0000000113ff7812 */ /* 0x000fda000782c0ff */
[----:B------:R-:W-:Y:S05]  /*da20*/  @P1 BRA `(.L_x_3047) ;  /* 0x0000000000041947 */ /* 0x000fea0003800000 */
[----:B------:R-:W-:Y:S01]  /*da30*/  BPT.TRAP 0x1 ;  /* 0x000000040000795c */ /* 0x000fe20000300000 */
.L_x_3047:
        /* <DEDUP_REMOVED lines=36> */
.L_x_3084:
[----:B------:R-:W2:Y:S02]  /*dc80*/  S2R R3, SR_TID.X ;  /* 0x0000000000037919 */ /* 0x000ea40000002100 */
[----:B--2---:R-:W-:-:S13]  /*dc90*/  LOP3.LUT P1, RZ, R3, 0x7f, RZ, 0xc0, !PT ;  /* 0x0000007f03ff7812 */ /* 0x004fda000782c0ff */
[----:B------:R-:W-:-:S04]  /*dca0*/  @!P1 IMAD.MOV.U32 R3, RZ, RZ, 0xa800 ;  /* 0x0000a800ff039424 */ /* 0x000fc800078e00ff */
[----:B------:R2:W-:Y:S01]  /*dcb0*/  @!P1 SYNCS.ARRIVE.TRANS64 RZ, [R2+URZ+0x36850], R3 ;  /* 0x0368500302ff99a7 */ /* 0x0005e2000800003f */
[----:B------:R-:W-:Y:S05]  /*dcc0*/  @P2 BRA `(.L_x_3049) ;  /* 0x0000000000042947 */ /* 0x000fea0003800000 */
[----:B------:R-:W-:Y:S01]  /*dcd0*/  BPT.TRAP 0x1 ;  /* 0x000000040000795c */ /* 0x000fe20000300000 */
.L_x_3049:
[----:B------:R-:W-:-:S13]  /*dce0*/  LOP3.LUT P1, RZ, R19, 0x1, RZ, 0xc0, !PT ;  /* 0x0000000113ff7812 */ /* 0x000fda000782c0ff */
[----:B------:R-:W-:Y:S05]  /*dcf0*/  @P1 BRA `(.L_x_3050) ;  /* 0x0000000000041947 */ /* 0x000fea0003800000 */
[----:B------:R-:W-:Y:S01]  /*dd00*/  BPT.TRAP 0x1 ;  /* 0x000000040000795c */ /* 0x000fe20000300000 */
.L_x_3050:
        /* <DEDUP_REMOVED lines=24> */
[----:B------:R-:W-:-:S05]  /*de90*/  UIADD3 UR15, UR15, 0x7400, URZ ;  /* 0x000074000f0f7890 */ /* 0x000fca000fffe03f */
[----:B------:R2:W-:Y:S02]  /*dea0*/  UTMALDG.4D.MULTICAST [UR8], [UR4], UR17, desc[UR6] ;  /* 0x00000608040073b4 */ /* 0x0005e40008019811 */
[----:B--2---:R-:W-:Y:S01]  /*deb0*/  UMOV UR8, UR14 ;  /* 0x0000000e00087c82 */ /* 0x004fe20008000000 */
[----:B------:R-:W-:Y:S01]  /*dec0*/  UMOV UR10, UR16 ;  /* 0x00000010000a7c82 */ /* 0x000fe20008000000 */
[----:B------:R-:W-:Y:S01]  /*ded0*/  UMOV UR14, 0x80 ;  /* 0x00000080000e7882 */ /* 0x000fe20000000000 */
[----:B------:R2:W-:Y:S02]  /*dee0*/  UTMALDG.4D.MULTICAST [UR8], [UR4], UR17, desc[UR6] ;  /* 0x00000608040073b4 */ /* 0x0005e40008019811 */
[----:B--2---:R-:W-:Y:S01]  /*def0*/  UMOV UR8, UR15 ;  /* 0x0000000f00087c82 */ /* 0x004fe20008000000 */
[----:B------:R-:W-:Y:S02]  /*df00*/  UMOV UR10, UR14 ;  /* 0x0000000e000a7c82 */ /* 0x000fe40008000000 */
[----:B------:R2:W-:Y:S02]  /*df10*/  UTMALDG.4D.MULTICAST [UR8], [UR4], UR17, desc[UR6] ;  /* 0x00000608040073b4 */ /* 0x0005e40008019811 */
[----:B--2---:R-:W-:Y:S01]  /*df20*/  NOP ;  /* 0x0000000000007918 */ /* 0x004fe20000000000 */
.L_x_3043:
[----:B------:R-:W-:Y:S05]  /*df30*/  BSYNC B1 ;  /* 0x0000000000017941 */ /* 0x000fea0003800000 */
.L_x_3042:
[C---:B------:R-:W-:Y:S01]  /*df40*/  ISETP.GT.AND P1, PT, R6.reuse, 0x1, PT ;  /* 0x000000010600780c */ /* 0x040fe20003f24270 */
[----:B------:R-:W-:-:S12]  /*df50*/  VIADD R6, R6, 0xfffffffe ;  /* 0xfffffffe06067836 */ /* 0x000fd80000000000 */
[----:B------:R-:W-:Y:S05]  /*df60*/  @P1 BRA `(.L_x_3051) ;  /* 0xffffffec00f81947 */ /* 0x000fea000383ffff */
.L_x_3032:
[----:B------:R-:W-:Y:S05]  /*df70*/  BSYNC B0 ;  /* 0x0000000000007941 */ /* 0x000fea0003800000 */
.L_x_3021:
[----:B------:R-:W-:Y:S04]  /*df80*/  BSSY B0, `(.L_x_3052) ;  /* 0x0000036000007945 */ /* 0x000fe80003800000 */
[----:B------:R-:W-:Y:S05]  /*df90*/  @!P6 BRA `(.L_x_3053) ;  /* 0x0000000000d0e947 */ /* 0x000fea0003800000 */
[----:B------:R-:W2:Y:S01]  /*dfa0*/  S2R R3, SR_CgaCtaId ;  /* 0x0000000000037919 */ /* 0x000ea20000008800 */
[----:B-1----:R-:W-:-:S04]  /*dfb0*/  MOV R2, 0x400 ;  /* 0x0000040000027802 */ /* 0x002fc80000000f00 */
[----:B--2---:R-:W-:Y:S02]  /*dfc0*/  LEA R2, R3, R2, 0x18 ;  /* 0x0000000203027211 */ /* 0x004fe400078ec0ff */
[----:B------:R-:W-:-:S03]  /*dfd0*/  SHF.L.U32 R3, R17, 0x1f, RZ ;  /* 0x0000001f11037819 */ /* 0x000fc600000006ff */
[----:B------:R-:W-:-:S04]  /*dfe0*/  IMAD R2, R16, 0x8, R2 ;  /* 0x0000000810027824 */ /* 0x000fc800078e0202 */
[----:B------:R-:W1:Y:S02]  /*dff0*/  SYNCS.PHASECHK.TRANS64.TRYWAIT P0, [R2+URZ+0x36860], R3 ;  /* 0x03686003020075a7 */ /* 0x000e64000800017f */
[----:B-1----:R-:W-:Y:S05]  /*e000*/  @!P0 BRA `(.L_x_3054) ;  /* 0x0000000c00408947 */ /* 0x002fea0003800000 */
.L_x_3085:
        /* <DEDUP_REMOVED lines=9> */
.L_x_3055:
[----:B------:R-:W-:-:S13]  /*e0a0*/  LOP3.LUT P0, RZ, R19, 0x1, RZ, 0xc0, !PT ;  /* 0x0000000113ff7812 */ /* 0x000fda000780c0ff */
[----:B------:R-:W-:Y:S05]  /*e0b0*/  @P0 BRA `(.L_x_3056) ;  /* 0x0000000000040947 */ /* 0x000fea0003800000 */
[----:B------:R-:W-:Y:S01]  /*e0c0*/  BPT.TRAP 0x1 ;  /* 0x000000040000795c */ /* 0x000fe20000300000 */
.L_x_3056:
[----:B------:R-:W1:Y:S01]  /*e0d0*/  S2R R4, SR_CgaCtaId ;  /* 0x0000000000047919 */ /* 0x000e620000008800 */
[----:B------:R-:W-:Y:S01]  /*e0e0*/  MOV R3, 0x400 ;  /* 0x0000040000037802 */ /* 0x000fe20000000f00 */
        /* <DEDUP_REMOVED lines=11> */
[----:B------:R-:W-:-:S05]  /*e1a0*/  UMOV UR17, 0x40 ;  /* 0x0000004000117882 */ /* 0x000fca0000000000 */
[----:B------:R-:W-:Y:S02]  /*e1b0*/  UIMAD UR11, UR11, 0x70, UR5 ;  /* 0x000000700b0b78a4 */ /* 0x000fe4000f8e0205 */
[----:B------:R-:W-:Y:S02]  /*e1c0*/  UIADD3 UR9, UR9, 0x36850, URZ ;  /* 0x0003685009097890 */ /* 0x000fe4000fffe03f */
[----:B------:R-:W-:Y:S01]  /*e1d0*/  UIADD3.X UR5, URZ, UR37, URZ, UP0, !UPT ;  /* 0x000000253f057290 */ /* 0x000fe200087fe43f */
[----:B-1----:R-:W-:-:S05]  /*e1e0*/  LEA R3, R4, R3, 0x18 ;  /* 0x0000000304037211 */ /* 0x002fca00078ec0ff */
        /* <DEDUP_REMOVED lines=13> */
[----:B------:R2:W-:Y:S02]  /*e2c0*/  UTMALDG.4D.MULTICAST [UR8], [UR4], UR18, desc[UR6] ;  /* 0x00000608040073b4 */ /* 0x0005e40008019812 */
[----:B--2---:R-:W-:Y:S01]  /*e2d0*/  NOP ;  /* 0x0000000000007918 */ /* 0x004fe20000000000 */
.L_x_3053:
[----:B------:R-:W-:Y:S05]  /*e2e0*/  BSYNC B0 ;  /* 0x0000000000007941 */ /* 0x000fea0003800000 */
.L_x_3052:
[----:B------:R-:W2:Y:S01]  /*e2f0*/  LDL.LU R0, [R1+0x18] ;  /* 0x0000180001007983 */ /* 0x000ea20000300800 */
[----:B------:R-:W-:-:S03]  /*e300*/  ULDC UR4, c[0x0][0xda4] ;  /* 0x0003690000047ab9 */ /* 0x000fc60000000800 */
[----:B-1----:R-:W3:Y:S01]  /*e310*/  LDL.LU R2, [R1+0x24] ;  /* 0x0000240001027983 */ /* 0x002ee20000300800 */
[----:B------:R-:W-:-:S05]  /*e320*/  VIADD R16, R16, 0x1 ;  /* 0x0000000110107836 */ /* 0x000fca0000000000 */
[----:B------:R-:W-:-:S04]  /*e330*/  ISETP.NE.AND P0, PT, R16, 0x2, PT ;  /* 0x000000021000780c */ /* 0x000fc80003f05270 */
[----:B------:R-:W-:Y:S01]  /*e340*/  SEL R16, R16, RZ, P0 ;  /* 0x000000ff10107207 */ /* 0x000fe20000000000 */
[----:B--2---:R-:W-:Y:S02]  /*e350*/  VIADD R0, R0, UR38 ;  /* 0x0000002600007c36 */ /* 0x004fe40008000000 */
[----:B---3--:R-:W-:-:S03]  /*e360*/  VIADD R2, R2, 0x1 ;  /* 0x0000000102027836 */ /* 0x008fc60000000000 */
[----:B------:R1:W-:Y:S01]  /*e370*/  STL [R1+0x18], R0 ;  /* 0x0000180001007387 */ /* 0x0003e20000100800 */
[----:B------:R-:W-:-:S03]  /*e380*/  ISETP.GE.AND P1, PT, R0, UR4, PT ;  /* 0x0000000400007c0c */ /* 0x000fc6000bf26270 */
[----:B------:R2:W-:Y:S01]  /*e390*/  STL [R1+0x24], R2 ;  /* 0x0000240201007387 */ /* 0x0005e20000100800 */
[----:B-1----:R-:W-:-:S04]  /*e3a0*/  SEL R0, RZ, 0x1, P0 ;  /* 0x00000001ff007807 */ /* 0x002fc80000000000 */
[----:B------:R-:W-:-:S05]  /*e3b0*/  LOP3.LUT R17, R17, R0, RZ, 0x3c, !PT ;  /* 0x0000000011117212 */ /* 0x000fca00078e3cff */
[----:B--2---:R-:W-:Y:S05]  /*e3c0*/  @!P1 BRA `(.L_x_3057) ;  /* 0xffffffcc00e09947 */ /* 0x004fea000383ffff */
[----:B------:R-:W-:-:S07]  /*e3d0*/  LOP3.LUT R2, R2, 0x1, RZ, 0xc, !PT ;  /* 0x0000000102027812 */ /* 0x000fce00078e0cff */
.L_x_3005:
[----:B------:R-:W1:Y:S01]  /*e3e0*/  S2R R3, SR_CgaCtaId ;  /* 0x0000000000037919 */ /* 0x000e620000008800 */
[----:B------:R-:W-:Y:S01]  /*e3f0*/  MOV R0, 0x400 ;  /* 0x0000040000007802 */ /* 0x000fe20000000f00 */
[----:B------:R-:W-:Y:S03]  /*e400*/  BSSY B0, `(.L_x_3058) ;  /* 0x0000005000007945 */ /* 0x000fe60003800000 */
[----:B-1----:R-:W-:Y:S02]  /*e410*/  LEA R0, R3, R0, 0x18 ;  /* 0x0000000003007211 */ /* 0x002fe400078ec0ff */
[----:B------:R-:W-:-:S04]  /*e420*/  SHF.L.U32 R3, R2, 0x1f, RZ ;  /* 0x0000001f02037819 */ /* 0x000fc800000006ff */
[----:B------:R-:W1:Y:S02]  /*e430*/  SYNCS.PHASECHK.TRANS64.TRYWAIT P0, [R0+URZ+0x36820], R3 ;  /* 0x03682003000075a7 */ /* 0x000e64000800017f */
[----:B-1----:R-:W-:Y:S05]  /*e440*/  @!P0 BRA `(.L_x_3059) ;  /* 0x0000000800448947 */ /* 0x002fea0003800000 */
.L_x_3086:
[----:B------:R-:W-:Y:S05]  /*e450*/  BSYNC B0 ;  /* 0x0000000000007941 */ /* 0x000fea0003800000 */
.L_x_3058:
[----:B------:R-:W-:-:S03]  /*e460*/  UMOV UR4, 0xffffffff ;  /* 0xffffffff00047882 */ /* 0x000fc60000000000 */
[----:B------:R-:W-:Y:S05]  /*e470*/  BRA.DIV UR4, `(.L_x_3060) ;  /* 0x0000000a044c7947 */ /* 0x000fea000b800000 */
[----:B------:R-:W2:Y:S02]  /*e480*/  S2R R2, SR_TID.X ;  /* 0x0000000000027919 */ /* 0x000ea40000002100 */
[----:B--2---:R-:W-:-:S04]  /*e490*/  SHF.R.U32.HI R2, RZ, 0x5, R2 ;  /* 0x00000005ff027819 */ /* 0x004fc80000011602 */
[----:B------:R-:W-:-:S05]  /*e4a0*/  LOP3.LUT R2, R2, 0x3, RZ, 0xc0, !PT ;  /* 0x0000000302027812 */ /* 0x000fca00078ec0ff */
[----:B------:R2:W3:Y:S02]  /*e4b0*/  SHFL.IDX PT, R14, R2, RZ, 0x1f ;  /* 0x00001fff020e7589 */ /* 0x0004e400000e0000 */
.L_x_3089:
[----:B---3--:R-:W-:Y:S01]  /*e4c0*/  ISETP.NE.AND P0, PT, R14, RZ, PT ;  /* 0x000000ff0e00720c */ /* 0x008fe20003f05270 */
[----:B------:R-:W-:-:S12]  /*e4d0*/  BSSY B0, `(.L_x_3061) ;  /* 0x0000024000007945 */ /* 0x000fd80003800000 */
[----:B------:R-:W-:Y:S05]  /*e4e0*/  @P0 BRA `(.L_x_3062) ;  /* 0x0000000000880947 */ /* 0x000fea0003800000 */
[----:B------:R-:W-:-:S03]  /*e4f0*/  UMOV UR4, 0xffffffff ;  /* 0xffffffff00047882 */ /* 0x000fc60000000000 */
[----:B------:R-:W-:Y:S05]  /*e500*/  BRA.DIV UR4, `(.L_x_3063) ;  /* 0x0000000a045c7947 */ /* 0x000fea000b800000 */
[----:B------:R-:W-:-:S13]  /*e510*/  ELECT P6, URZ, PT ;  /* 0x00000000003f782f */ /* 0x000fda00038c0000 */
.L_x_3092:
[----:B------:R-:W-:Y:S05]  /*e520*/  @!P6 BRA `(.L_x_3062) ;  /* 0x000000000078e947 */ /* 0x000fea0003800000 */
[----:B--2---:R-:W2:Y:S02]  /*e530*/  LDL.LU R2, [R1+0x1c] ;  /* 0x00001c0001027983 */ /* 0x004ea40000300800 */
[----:B--2---:R-:W-:-:S04]  /*e540*/  LOP3.LUT R2, R2, 0x2, RZ, 0xfc, !PT ;  /* 0x0000000202027812 */ /* 0x004fc800078efcff */
[----:B------:R-:W-:-:S13]  /*e550*/  ISETP.NE.AND P2, PT, R2, 0x3, PT ;  /* 0x000000030200780c */ /* 0x000fda0003f45270 */
[----:B------:R-:W-:Y:S05]  /*e560*/  @!P2 BRA `(.L_x_3064) ;  /* 0x000000000004a947 */ /* 0x000fea0003800000 */
[----:B------:R-:W-:Y:S01]  /*e570*/  BPT.TRAP 0x1 ;  /* 0x000000040000795c */ /* 0x000fe20000300000 */
.L_x_3064:
[----:B-1----:R-:W-:Y:S01]  /*e580*/  VIADD R3, R0, 0x36840 ;  /* 0x0003684000037836 */ /* 0x002fe20000000000 */
[----:B------:R-:W-:Y:S01]  /*e590*/  SHF.L.U32 R5, R17, 0x1f, RZ ;  /* 0x0000001f11057819 */ /* 0x000fe200000006ff */
[C---:B------:R-:W-:Y:S02]  /*e5a0*/  VIADD R2, R16.reuse, 0x1 ;  /* 0x0000000110027836 */ /* 0x040fe40000000000 */
[----:B------:R-:W-:-:S03]  /*e5b0*/  IMAD R6, R16, 0x8, R3 ;  /* 0x0000000810067824 */ /* 0x000fc600078e0203 */
        /* <DEDUP_REMOVED lines=8> */
.L_x_3093:
[----:B------:R-:W2:Y:S02]  /*e640*/  SYNCS.PHASECHK.TRANS64.TRYWAIT P0, [R3+URZ], R2 ;  /* 0x00000002030075a7 */ /* 0x000ea4000800017f */
[----:B--2---:R-:W-:Y:S05]  /*e650*/  @!P0 BRA `(.L_x_3066) ;  /* 0x00000008003c8947 */ /* 0x004fea0003800000 */
.L_x_3094:
[----:B------:R-:W-:Y:S05]  /*e660*/  @!P2 BRA `(.L_x_3067) ;  /* 0x000000000004a947 */ /* 0x000fea0003800000 */
[----:B------:R-:W-:Y:S01]  /*e670*/  BPT.TRAP 0x1 ;  /* 0x000000040000795c */ /* 0x000fe20000300000 */
.L_x_3067:
[----:B--2---:R-:W-:-:S04]  /*e680*/  VIADD R3, R0, 0x36860 ;  /* 0x0003686000037836 */ /* 0x004fc80000000000 */
[----:B------:R-:W-:-:S04]  /*e690*/  IMAD R16, R16, 0x8, R3 ;  /* 0x0000000810107824 */ /* 0x000fc800078e0203 */
[----:B------:R-:W2:Y:S02]  /*e6a0*/  SYNCS.PHASECHK.TRANS64.TRYWAIT P0, [R16+URZ], R5 ;  /* 0x00000005100075a7 */ /* 0x000ea4000800017f */
[----:B--2---:R-:W-:Y:S05]  /*e6b0*/  @!P0 BRA `(.L_x_3068) ;  /* 0x0000000800388947 */ /* 0x004fea0003800000 */
.L_x_3095:
[----:B------:R-:W-:-:S07]  /*e6c0*/  IMAD R3, R4, 0x8, R3 ;  /* 0x0000000804037824 */ /* 0x000fce00078e0203 */
.L_x_3069:
[----:B---3--:R3:W4:Y:S02]  /*e6d0*/  SYNCS.PHASECHK.TRANS64.TRYWAIT P0, [R3+URZ], R2 ;  /* 0x00000002030075a7 */ /* 0x008724000800017f */
[----:B----4-:R-:W-:Y:S05]  /*e6e0*/  @!P0 NANOSLEEP.SYNCS 0x989680 ;  /* 0x009896800000895d */ /* 0x010fea0003900000 */
[----:B------:R-:W4:Y:S02]  /*e6f0*/  @!P0 SYNCS.PHASECHK.TRANS64 P0, [R3+URZ], R2 ;  /* 0x00000002030085a7 */ /* 0x000f24000800007f */
[----:B----4-:R-:W-:Y:S05]  /*e700*/  @!P0 BRA `(.L_x_3069) ;  /* 0xfffffffc00f08947 */ /* 0x010fea000383ffff */
.L_x_3062:
[----:B------:R-:W-:Y:S05]  /*e710*/  BSYNC B0 ;  /* 0x0000000000007941 */ /* 0x000fea0003800000 */
.L_x_3061:
[----:B------:R-:W-:Y:S05]  /*e720*/  EXIT ;  /* 0x000000000000794d */ /* 0x000fea0003800000 */
.L_x_2979:
[----:B------:R-:W-:-:S13]  /*e730*/  R2UR UR4, R16 ;  /* 0x00000000100472ca */ /* 0x000fda00000e0000 */
[----:B-1----:R-:W-:-:S04]  /*e740*/  IMAD.U32 R3, RZ, RZ, UR4 ;  /* 0x00000004ff037e24 */ /* 0x002fc8000f8e00ff */
[----:B------:R1:W2:Y:S03]  /*e750*/  SYNCS.PHASECHK.TRANS64.TRYWAIT P1, [R3+URZ+0x36800], R0 ;  /* 0x03680000030075a7 */ /* 0x0002a6000802017f */
[----:B--2---:R-:W-:Y:S05]  /*e760*/  @!P1 NANOSLEEP.SYNCS 0x989680 ;  /* 0x009896800000995d */ /* 0x004fea0003900000 */
[----:B------:R-:W2:Y:S02]  /*e770*/  @!P1 SYNCS.PHASECHK.TRANS64 P1, [R3+URZ+0x36800], R0 ;  /* 0x03680000030095a7 */ /* 0x000ea4000802007f */
[----:B--2---:R-:W-:Y:S05]  /*e780*/  @!P1 BRA `(.L_x_2979) ;  /* 0xfffffffc00e89947 */ /* 0x004fea000383ffff */
[----:B------:R-:W-:Y:S05]  /*e790*/  BRA `(.L_x_3070) ;  /* 0xffffff2c00c87947 */ /* 0x000fea000383ffff */
.L_x_2983:
[----:B--2---:R2:W3:Y:S02]  /*e7a0*/  SYNCS.PHASECHK.TRANS64.TRYWAIT P1, [R2+URZ+0x36830], R3 ;  /* 0x03683003020075a7 */ /* 0x0044e4000802017f */
[----:B---3--:R-:W-:Y:S05]  /*e7b0*/  @!P1 NANOSLEEP.SYNCS 0x989680 ;  /* 0x009896800000995d */ /* 0x008fea0003900000 */
[----:B------:R-:W3:Y:S02]  /*e7c0*/  @!P1 SYNCS.PHASECHK.TRANS64 P1, [R2+URZ+0x36830], R3 ;  /* 0x03683003020095a7 */ /* 0x000ee4000802007f */
[----:B---3--:R-:W-:Y:S05]  /*e7d0*/  @!P1 BRA `(.L_x_2983) ;  /* 0xfffffffc00f09947 */ /* 0x008fea000383ffff */
[----:B------:R-:W-:Y:S05]  /*e7e0*/  BRA `(.L_x_2982) ;  /* 0xffffff2c00e87947 */ /* 0x000fea000383ffff */
.L_x_2989:
[----:B--2---:R-:W-:-:S04]  /*e7f0*/  IMAD.U32 R3, RZ, RZ, UR39 ;  /* 0x00000027ff037e24 */ /* 0x004fc8000f8e00ff */
[----:B------:R2:W3:Y:S03]  /*e800*/  SYNCS.PHASECHK.TRANS64.TRYWAIT P1, [R3+URZ+0x36830], R0 ;  /* 0x03683000030075a7 */ /* 0x0004e6000802017f */
[----:B---3--:R-:W-:Y:S05]  /*e810*/  @!P1 NANOSLEEP.SYNCS 0x989680 ;  /* 0x009896800000995d */ /* 0x008fea0003900000 */
[----:B------:R-:W3:Y:S02]  /*e820*/  @!P1 SYNCS.PHASECHK.TRANS64 P1, [R3+URZ+0x36830], R0 ;  /* 0x03683000030095a7 */ /* 0x000ee4000802007f */
[----:B---3--:R-:W-:Y:S05]  /*e830*/  @!P1 BRA `(.L_x_2989) ;  /* 0xfffffffc00ec9947 */ /* 0x008fea000383ffff */
[----:B------:R-:W-:Y:S05]  /*e840*/  BRA `(.L_x_2988) ;  /* 0xffffff6c00a87947 */ /* 0x000fea000383ffff */
.L_x_2993:
[----:B--2---:R-:W-:-:S04]  /*e850*/  IMAD.U32 R3, RZ, RZ, UR5 ;  /* 0x00000005ff037e24 */ /* 0x004fc8000f8e00ff */
[----:B------:R2:W3:Y:S03]  /*e860*/  SYNCS.PHASECHK.TRANS64.TRYWAIT P1, [R3+URZ+0x36850], R0 ;  /* 0x03685000030075a7 */ /* 0x0004e6000802017f */
[----:B---3--:R-:W-:Y:S05]  /*e870*/  @!P1 NANOSLEEP.SYNCS 0x989680 ;  /* 0x009896800000995d */ /* 0x008fea0003900000 */
[----:B------:R-:W3:Y:S02]  /*e880*/  @!P1 SYNCS.PHASECHK.TRANS64 P1, [R3+URZ+0x36850], R0 ;  /* 0x03685000030095a7 */ /* 0x000ee4000802007f */
[----:B---3--:R-:W-:Y:S05]  /*e890*/  @!P1 BRA `(.L_x_2993) ;  /* 0xfffffffc00ec9947 */ /* 0x008fea000383ffff */
[----:B------:R-:W-:Y:S05]  /*e8a0*/  BRA `(.L_x_2992) ;  /* 0xffffff9400087947 */ /* 0x000fea000383ffff */
.L_x_3000:
[----:B--2---:R-:W-:-:S04]  /*e8b0*/  IMAD.U32 R7, RZ, RZ, UR5 ;  /* 0x00000005ff077e24 */ /* 0x004fc8000f8e00ff */
[----:B------:R2:W3:Y:S03]  /*e8c0*/  SYNCS.PHASECHK.TRANS64.TRYWAIT P1, [R7+URZ+0x36850], R2 ;  /* 0x03685002070075a7 */ /* 0x0004e6000802017f */
[----:B---3--:R-:W-:Y:S05]  /*e8d0*/  @!P1 NANOSLEEP.SYNCS 0x989680 ;  /* 0x009896800000995d */ /* 0x008fea0003900000 */
[----:B------:R-:W3:Y:S02]  /*e8e0*/  @!P1 SYNCS.PHASECHK.TRANS64 P1, [R7+URZ+0x36850], R2 ;  /* 0x03685002070095a7 */ /* 0x000ee4000802007f */
[----:B---3--:R-:W-:Y:S05]  /*e8f0*/  @!P1 BRA `(.L_x_3000) ;  /* 0xfffffffc00ec9947 */ /* 0x008fea000383ffff */
[----:B------:R-:W-:Y:S05]  /*e900*/  BRA `(.L_x_2999) ;  /* 0xffffffac00dc7947 */ /* 0x000fea000383ffff */
.L_x_3012:
        /* <DEDUP_REMOVED lines=11> */
.L_x_3072:
[----:B------:R-:W-:Y:S05]  /*e9c0*/  BSYNC B0 ;  /* 0x0000000000007941 */ /* 0x000fea0003800000 */
.L_x_3071:
[----:B------:R-:W-:Y:S05]  /*e9d0*/  BRA `(.L_x_3073) ;  /* 0xffffffd4000c7947 */ /* 0x000fea000383ffff */
.L_x_3013:
[----:B------:R-:W-:Y:S01]  /*e9e0*/  BSSY B0, `(.L_x_3074) ;  /* 0x0000006000007945 */ /* 0x000fe20003800000 */
[----:B------:R-:W-:-:S07]  /*e9f0*/  IMAD.MOV.U32 R15, RZ, RZ, -0x1 ;  /* 0xffffffffff0f7424 */ /* 0x000fce00078e00ff */
[----:B------:R-:W-:Y:S05]  /*ea00*/  WARPSYNC.COLLECTIVE R15, `(.L_x_3075) ;  /* 0x000000000f0c7348 */ /* 0x000fea0003c00000 */
[----:B------:R-:W-:Y:S02]  /*ea10*/  ELECT P6, UR62, PT ;  /* 0x00000000003e782f */ /* 0x000fe400038c0000 */
[----:B------:R-:W-:Y:S01]  /*ea20*/  MOV R14, UR62 ;  /* 0x0000003e000e7c02 */ /* 0x000fe20008000f00 */
[----:B------:R-:W-:Y:S10]  /*ea30*/  ENDCOLLECTIVE ;  /* 0x000000000000791b */ /* 0x000ff40003800000 */
.L_x_3075:
[----:B------:R-:W-:Y:S05]  /*ea40*/  BSYNC B0 ;  /* 0x0000000000007941 */ /* 0x000fea0003800000 */
.L_x_3074:
[----:B------:R-:W-:Y:S05]  /*ea50*/  BRA `(.L_x_3076) ;  /* 0xffffffd400087947 */ /* 0x000fea000383ffff */
.L_x_3016:
[----:B--2---:R2:W3:Y:S02]  /*ea60*/  SYNCS.PHASECHK.TRANS64.TRYWAIT P1, [R5+URZ+0x36840], R9 ;  /* 0x03684009050075a7 */ /* 0x0044e4000802017f */
[----:B---3--:R-:W-:Y:S05]  /*ea70*/  @!P1 NANOSLEEP.SYNCS 0x989680 ;  /* 0x009896800000995d */ /* 0x008fea0003900000 */
[----:B------:R-:W3:Y:S02]  /*ea80*/  @!P1 SYNCS.PHASECHK.TRANS64 P1, [R5+URZ+0x36840], R9 ;  /* 0x03684009050095a7 */ /* 0x000ee4000802007f */
[----:B---3--:R-:W-:Y:S05]  /*ea90*/  @!P1 BRA `(.L_x_3016) ;  /* 0xfffffffc00f09947 */ /* 0x008fea000383ffff */
[----:B------:R-:W-:Y:S05]  /*eaa0*/  BRA `(.L_x_3077) ;  /* 0xffffffd400687947 */ /* 0x000fea000383ffff */
.L_x_3020:
        /* <DEDUP_REMOVED lines=8> */
.L_x_3026:
[----:B-1----:R1:W2:Y:S02]  /*eb30*/  SYNCS.PHASECHK.TRANS64.TRYWAIT P1, [R2+URZ+0x36840], R3 ;  /* 0x03684003020075a7 */ /* 0x0022a4000802017f */
[----:B--2---:R-:W-:Y:S05]  /*eb40*/  @!P1 NANOSLEEP.SYNCS 0x989680 ;  /* 0x009896800000995d */ /* 0x004fea0003900000 */
[----:B------:R-:W2:Y:S02]  /*eb50*/  @!P1 SYNCS.PHASECHK.TRANS64 P1, [R2+URZ+0x36840], R3 ;  /* 0x03684003020095a7 */ /* 0x000ea4000802007f */
[----:B--2---:R-:W-:Y:S05]  /*eb60*/  @!P1 BRA `(.L_x_3026) ;  /* 0xfffffffc00f09947 */ /* 0x004fea000383ffff */
[----:B------:R-:W-:Y:S05]  /*eb70*/  BRA `(.L_x_3079) ;  /* 0xffffffdc00607947 */ /* 0x000fea000383ffff */
.L_x_3029:
[----:B-1----:R1:W2:Y:S02]  /*eb80*/  SYNCS.PHASECHK.TRANS64.TRYWAIT P1, [R2+URZ+0x36860], R3 ;  /* 0x03686003020075a7 */ /* 0x0022a4000802017f */
[----:B--2---:R-:W-:Y:S05]  /*eb90*/  @!P1 NANOSLEEP.SYNCS 0x989680 ;  /* 0x009896800000995d */ /* 0x004fea0003900000 */
[----:B------:R-:W2:Y:S02]  /*eba0*/  @!P1 SYNCS.PHASECHK.TRANS64 P1, [R2+URZ+0x36860], R3 ;  /* 0x03686003020095a7 */ /* 0x000ea4000802007f */
[----:B--2---:R-:W-:Y:S05]  /*ebb0*/  @!P1 BRA `(.L_x_3029) ;  /* 0xfffffffc00f09947 */ /* 0x004fea000383ffff */
[----:B------:R-:W-:Y:S05]  /*ebc0*/  BRA `(.L_x_3080) ;  /* 0xffffffe0000c7947 */ /* 0x000fea000383ffff */
.L_x_3036:
[----:B--2---:R2:W3:Y:S02]  /*ebd0*/  SYNCS.PHASECHK.TRANS64.TRYWAIT P1, [R2+URZ+0x36840], R3 ;  /* 0x03684003020075a7 */ /* 0x0044e4000802017f */
[----:B---3--:R-:W-:Y:S05]  /*ebe0*/  @!P1 NANOSLEEP.SYNCS 0x989680 ;  /* 0x009896800000995d */ /* 0x008fea0003900000 */
[----:B------:R-:W3:Y:S02]  /*ebf0*/  @!P1 SYNCS.PHASECHK.TRANS64 P1, [R2+URZ+0x36840], R3 ;  /* 0x03684003020095a7 */ /* 0x000ee4000802007f */
[----:B---3--:R-:W-:Y:S05]  /*ec00*/  @!P1 BRA `(.L_x_3036) ;  /* 0xfffffffc00f09947 */ /* 0x008fea000383ffff */
[----:B------:R-:W-:Y:S05]  /*ec10*/  BRA `(.L_x_3081) ;  /* 0xffffffe400587947 */ /* 0x000fea000383ffff */
.L_x_3039:
[----:B-1----:R1:W2:Y:S02]  /*ec20*/  SYNCS.PHASECHK.TRANS64.TRYWAIT P1, [R2+URZ+0x36860], R17 ;  /* 0x03686011020075a7 */ /* 0x0022a4000802017f */
[----:B--2---:R-:W-:Y:S05]  /*ec30*/  @!P1 NANOSLEEP.SYNCS 0x989680 ;  /* 0x009896800000995d */ /* 0x004fea0003900000 */
[----:B------:R-:W2:Y:S02]  /*ec40*/  @!P1 SYNCS.PHASECHK.TRANS64 P1, [R2+URZ+0x36860], R17 ;  /* 0x03686011020095a7 */ /* 0x000ea4000802007f */
[----:B--2---:R-:W-:Y:S05]  /*ec50*/  @!P1 BRA `(.L_x_3039) ;  /* 0xfffffffc00f09947 */ /* 0x004fea000383ffff */
[----:B------:R-:W-:Y:S05]  /*ec60*/  BRA `(.L_x_3082) ;  /* 0xffffffe800047947 */ /* 0x000fea000383ffff */
.L_x_3045:
[----:B--2---:R2:W3:Y:S02]  /*ec70*/  SYNCS.PHASECHK.TRANS64.TRYWAIT P1, [R2+URZ+0x36840], R3 ;  /* 0x03684003020075a7 */ /* 0x0044e4000802017f */
[----:B---3--:R-:W-:Y:S05]  /*ec80*/  @!P1 NANOSLEEP.SYNCS 0x989680 ;  /* 0x009896800000995d */ /* 0x008fea0003900000 */
[----:B------:R-:W3:Y:S02]  /*ec90*/  @!P1 SYNCS.PHASECHK.TRANS64 P1, [R2+URZ+0x36840], R3 ;  /* 0x03684003020095a7 */ /* 0x000ee4000802007f */
[----:B---3--:R-:W-:Y:S05]  /*eca0*/  @!P1 BRA `(.L_x_3045) ;  /* 0xfffffffc00f09947 */ /* 0x008fea000383ffff */
[----:B------:R-:W-:Y:S05]  /*ecb0*/  BRA `(.L_x_3083) ;  /* 0xffffffec00307947 */ /* 0x000fea000383ffff */
.L_x_3048:
[----:B-1----:R1:W2:Y:S02]  /*ecc0*/  SYNCS.PHASECHK.TRANS64.TRYWAIT P1, [R2+URZ+0x36860], R10 ;  /* 0x0368600a020075a7 */ /* 0x0022a4000802017f */
[----:B--2---:R-:W-:Y:S05]  /*ecd0*/  @!P1 NANOSLEEP.SYNCS 0x989680 ;  /* 0x009896800000995d */ /* 0x004fea0003900000 */
[----:B------:R-:W2:Y:S02]  /*ece0*/  @!P1 SYNCS.PHASECHK.TRANS64 P1, [R2+URZ+0x36860], R10 ;  /* 0x0368600a020095a7 */ /* 0x000ea4000802007f */
[----:B--2---:R-:W-:Y:S05]  /*ecf0*/  @!P1 BRA `(.L_x_3048) ;  /* 0xfffffffc00f09947 */ /* 0x004fea000383ffff */
[----:B------:R-:W-:Y:S05]  /*ed00*/  BRA `(.L_x_3084) ;  /* 0xffffffec00dc7947 */ /* 0x000fea000383ffff */
.L_x_3054:
[----:B-1----:R1:W2:Y:S02]  /*ed10*/  SYNCS.PHASECHK.TRANS64.TRYWAIT P0, [R2+URZ+0x36860], R3 ;  /* 0x03686003020075a7 */ /* 0x0022a4000800017f */
[----:B--2---:R-:W-:Y:S05]  /*ed20*/  @!P0 NANOSLEEP.SYNCS 0x989680 ;  /* 0x009896800000895d */ /* 0x004fea0003900000 */
[----:B------:R-:W2:Y:S02]  /*ed30*/  @!P0 SYNCS.PHASECHK.TRANS64 P0, [R2+URZ+0x36860], R3 ;  /* 0x03686003020085a7 */ /* 0x000ea4000800007f */
[----:B--2---:R-:W-:Y:S05]  /*ed40*/  @!P0 BRA `(.L_x_3054) ;  /* 0xfffffffc00f08947 */ /* 0x004fea000383ffff */
[----:B------:R-:W-:Y:S05]  /*ed50*/  BRA `(.L_x_3085) ;  /* 0xfffffff000ac7947 */ /* 0x000fea000383ffff */
.L_x_3059:
[----:B-1----:R1:W2:Y:S02]  /*ed60*/  SYNCS.PHASECHK.TRANS64.TRYWAIT P0, [R0+URZ+0x36820], R3 ;  /* 0x03682003000075a7 */ /* 0x0022a4000800017f */
[----:B--2---:R-:W-:Y:S05]  /*ed70*/  @!P0 NANOSLEEP.SYNCS 0x989680 ;  /* 0x009896800000895d */ /* 0x004fea0003900000 */
[----:B------:R-:W2:Y:S02]  /*ed80*/  @!P0 SYNCS.PHASECHK.TRANS64 P0, [R0+URZ+0x36820], R3 ;  /* 0x03682003000085a7 */ /* 0x000ea4000800007f */
[----:B--2---:R-:W-:Y:S05]  /*ed90*/  @!P0 BRA `(.L_x_3059) ;  /* 0xfffffffc00f08947 */ /* 0x004fea000383ffff */
[----:B------:R-:W-:Y:S05]  /*eda0*/  BRA `(.L_x_3086) ;  /* 0xfffffff400a87947 */ /* 0x000fea000383ffff */
.L_x_3060:
[----:B------:R-:W2:Y:S01]  /*edb0*/  S2R R2, SR_TID.X ;  /* 0x0000000000027919 */ /* 0x000ea20000002100 */
[----:B------:R-:W-:Y:S01]  /*edc0*/  BSSY B0, `(.L_x_3087) ;  /* 0x000000a000007945 */ /* 0x000fe20003800000 */
[----:B------:R-:W-:Y:S02]  /*edd0*/  IMAD.MOV.U32 R12, RZ, RZ, RZ ;  /* 0x000000ffff0c7224 */ /* 0x000fe400078e00ff */
[----:B------:R-:W-:Y:S02]  /*ede0*/  IMAD.MOV.U32 R11, RZ, RZ, 0x1f ;  /* 0x0000001fff0b7424 */ /* 0x000fe400078e00ff */
[----:B------:R-:W-:Y:S01]  /*edf0*/  IMAD.MOV.U32 R15, RZ, RZ, -0x1 ;  /* 0xffffffffff0f7424 */ /* 0x000fe200078e00ff */
[----:B--2---:R-:W-:-:S04]  /*ee00*/  SHF.R.U32.HI R2, RZ, 0x5, R2 ;  /* 0x00000005ff027819 */ /* 0x004fc80000011602 */
[----:B------:R-:W-:-:S05]  /*ee10*/  LOP3.LUT R2, R2, 0x3, RZ, 0xc0, !PT ;  /* 0x0000000302027812 */ /* 0x000fca00078ec0ff */
[----:B------:R-:W-:-:S07]  /*ee20*/  IMAD.MOV.U32 R13, RZ, RZ, R2 ;  /* 0x000000ffff0d7224 */ /* 0x000fce00078e0002 */
[----:B-1----:R-:W-:Y:S05]  /*ee30*/  WARPSYNC.COLLECTIVE R15, `(.L_x_3088) ;  /* 0x000000000f087348 */ /* 0x002fea0003c00000 */
[----:B------:R2:W3:Y:S02]  /*ee40*/  SHFL.IDX P6, R14, R13, R12, R11 ;  /* 0x0000000c0d0e7389 */ /* 0x0004e400000c000b */
[----:B-123--:R-:W-:Y:S01]  /*ee50*/  ENDCOLLECTIVE ;  /* 0x000000000000791b */ /* 0x00efe20003800000 */
.L_x_3088:
[----:B------:R-:W-:Y:S05]  /*ee60*/  BSYNC B0 ;  /* 0x0000000000007941 */ /* 0x000fea0003800000 */
.L_x_3087:
[----:B------:R-:W-:Y:S05]  /*ee70*/  BRA `(.L_x_3089) ;  /* 0xfffffff400907947 */ /* 0x000fea000383ffff */
.L_x_3063:
[----:B------:R-:W-:Y:S01]  /*ee80*/  BSSY B1, `(.L_x_3090) ;  /* 0x0000006000017945 */ /* 0x000fe20003800000 */
[----:B------:R-:W-:-:S07]  /*ee90*/  IMAD.MOV.U32 R15, RZ, RZ, -0x1 ;  /* 0xffffffffff0f7424 */ /* 0x000fce00078e00ff */
[----:B-12---:R-:W-:Y:S05]  /*eea0*/  WARPSYNC.COLLECTIVE R15, `(.L_x_3091) ;  /* 0x000000000f0c7348 */ /* 0x006fea0003c00000 */
[----:B------:R-:W-:Y:S02]  /*eeb0*/  ELECT P6, UR62, PT ;  /* 0x00000000003e782f */ /* 0x000fe400038c0000 */
[----:B------:R-:W-:Y:S01]  /*eec0*/  MOV R14, UR62 ;  /* 0x0000003e000e7c02 */ /* 0x000fe20008000f00 */
[----:B-12---:R-:W-:Y:S10]  /*eed0*/  ENDCOLLECTIVE ;  /* 0x000000000000791b */ /* 0x006ff40003800000 */
.L_x_3091:
[----:B------:R-:W-:Y:S05]  /*eee0*/  BSYNC B1 ;  /* 0x0000000000017941 */ /* 0x000fea0003800000 */
.L_x_3090:
[----:B------:R-:W-:Y:S05]  /*eef0*/  BRA `(.L_x_3092) ;  /* 0xfffffff400887947 */ /* 0x000fea000383ffff */
.L_x_3065:
[----:B-1----:R1:W2:Y:S02]  /*ef00*/  SYNCS.PHASECHK.TRANS64.TRYWAIT P0, [R6+URZ], R5 ;  /* 0x00000005060075a7 */ /* 0x0022a4000800017f */
[----:B--2---:R-:W-:Y:S05]  /*ef10*/  @!P0 NANOSLEEP.SYNCS 0x989680 ;  /* 0x009896800000895d */ /* 0x004fea0003900000 */
[----:B------:R-:W2:Y:S02]  /*ef20*/  @!P0 SYNCS.PHASECHK.TRANS64 P0, [R6+URZ], R5 ;  /* 0x00000005060085a7 */ /* 0x000ea4000800007f */
[----:B--2---:R-:W-:Y:S05]  /*ef30*/  @!P0 BRA `(.L_x_3065) ;  /* 0xfffffffc00f08947 */ /* 0x004fea000383ffff */
[----:B------:R-:W-:Y:S05]  /*ef40*/  BRA `(.L_x_3093) ;  /* 0xfffffff400bc7947 */ /* 0x000fea000383ffff */
.L_x_3066:
[----:B--2---:R2:W3:Y:S02]  /*ef50*/  SYNCS.PHASECHK.TRANS64.TRYWAIT P0, [R3+URZ], R2 ;  /* 0x00000002030075a7 */ /* 0x0044e4000800017f */
[----:B---3--:R-:W-:Y:S05]  /*ef60*/  @!P0 NANOSLEEP.SYNCS 0x989680 ;  /* 0x009896800000895d */ /* 0x008fea0003900000 */
[----:B------:R-:W3:Y:S02]  /*ef70*/  @!P0 SYNCS.PHASECHK.TRANS64 P0, [R3+URZ], R2 ;  /* 0x00000002030085a7 */ /* 0x000ee4000800007f */
[----:B---3--:R-:W-:Y:S05]  /*ef80*/  @!P0 BRA `(.L_x_3066) ;  /* 0xfffffffc00f08947 */ /* 0x008fea000383ffff */
[----:B------:R-:W-:Y:S05]  /*ef90*/  BRA `(.L_x_3094) ;  /* 0xfffffff400b07947 */ /* 0x000fea000383ffff */
.L_x_3068:
[----:B--2---:R2:W3:Y:S02]  /*efa0*/  SYNCS.PHASECHK.TRANS64.TRYWAIT P0, [R16+URZ], R5 ;  /* 0x00000005100075a7 */ /* 0x0044e4000800017f */
[----:B---3--:R-:W-:Y:S05]  /*efb0*/  @!P0 NANOSLEEP.SYNCS 0x989680 ;  /* 0x009896800000895d */ /* 0x008fea0003900000 */
[----:B------:R-:W3:Y:S02]  /*efc0*/  @!P0 SYNCS.PHASECHK.TRANS64 P0, [R16+URZ], R5 ;  /* 0x00000005100085a7 */ /* 0x000ee4000800007f */
[----:B---3--:R-:W-:Y:S05]  /*efd0*/  @!P0 BRA `(.L_x_3068) ;  /* 0xfffffffc00f08947 */ /* 0x008fea000383ffff */
[----:B------:R-:W-:Y:S05]  /*efe0*/  BRA `(.L_x_3095) ;  /* 0xfffffff400b47947 */ /* 0x000fea000383ffff */
.L_x_3096:
        /* <DEDUP_REMOVED lines=9> */
.L_x_12760:


//--------------------- .text._ZN7cutlass13device_kernelIN5flash11enable_sm90INS1_16FlashAttnFwdSm90INS1_25CollectiveMainloopFwdSm90ILi2EN4cute5tupleIJNS5_1CILi1EEES8_S8_EEENS6_IJNS7_ILi128EEENS7_ILi112EEENS7_ILi192EEEEEELi192ENS_6half_tEfNS_4arch4Sm90ELb0ELb0ELb0ELb1ELb0ELb0ELb0ELb1ELb1ELb0ELb0ELb0EEENS1_21CollectiveEpilogueFwdINS6_IJSA_SC_SB_EEES9_SE_SG_Li256ELb1ELb0ELb0ELb0EEENS1_36VarlenDynamicPersistentTileSchedulerILi128ELi112ELi256ELi32ELb0ELb0ELb1ELb0ELb1ELb1EEEEEEEEEvNT_6ParamsE --------------------------
	.section	.text._ZN7cutlass13device_kernelIN5flash11enable_sm90INS1_16FlashAttnFwdSm90INS1_25CollectiveMainloopFwdSm90ILi2EN4cute5tupleIJNS5_1CILi1EEES8_S8_EEENS6_IJNS7_ILi128EEENS7_ILi112EEENS7_ILi192EEEEEELi192ENS_6half_tEfNS_4arch4Sm90ELb0ELb0ELb0ELb1ELb0ELb0ELb0ELb1ELb1ELb0ELb0ELb0EEENS1_21CollectiveEpilogueFwdINS6_IJSA_SC_SB_EEES9_SE_SG_Li256ELb1ELb0ELb0ELb0EEENS1_36VarlenDynamicPersistentTileSchedulerILi128ELi112ELi256ELi32ELb0ELb0ELb1ELb0ELb1ELb1EEEEEEEEEvNT_6ParamsE,"ax",@progbits
	.align	128
.text._ZN7cutlass13device_kernelIN5flash11enable_sm90INS1_16FlashAttnFwdSm90INS1_25CollectiveMainloopFwdSm90ILi2EN4cute5tupleIJNS5_1CILi1EEES8_S8_EEENS6_IJNS7_ILi128EEENS7_ILi112EEENS7_ILi192EEEEEELi192ENS_6half_tEfNS_4arch4Sm90ELb0ELb0ELb0ELb1ELb0ELb0ELb0ELb1ELb1ELb0ELb0ELb0EEENS1_21CollectiveEpilogueFwdINS6_IJSA_SC_SB_EEES9_SE_SG_Li256ELb1ELb0ELb0ELb0EEENS1_36VarlenDynamicPersistentTileSchedulerILi128ELi112ELi256ELi32ELb0ELb0ELb1ELb0ELb1ELb1EEEEEEEEEvNT_6ParamsE:
        .type           _ZN7cutlass13device_kernelIN5flash11enable_sm90INS1_16FlashAttnFwdSm90INS1_25CollectiveMainloopFwdSm90ILi2EN4cute5tupleIJNS5_1CILi1EEES8_S8_EEENS6_IJNS7_ILi128EEENS7_ILi112EEENS7_ILi192EEEEEELi192ENS_6half_tEfNS_4arch4Sm90ELb0ELb0ELb0ELb1ELb0ELb0ELb0ELb1ELb1ELb0ELb0ELb0EEENS1_21CollectiveEpilogueFwdINS6_IJSA_SC_SB_EEES9_SE_SG_Li256ELb1ELb0ELb0ELb0EEENS1_36VarlenDynamicPersistentTileSchedulerILi128ELi112ELi256ELi32ELb0ELb0ELb1ELb0ELb1ELb1EEEEEEEEEvNT_6ParamsE,@function
        .size           _ZN7cutlass13device_kernelIN5flash11enable_sm90INS1_16FlashAttnFwdSm90INS1_25CollectiveMainloopFwdSm90ILi2EN4cute5tupleIJNS5_1CILi1EEES8_S8_EEENS6_IJNS7_ILi128EEENS7_ILi112EEENS7_ILi192EEEEEELi192ENS_6half_tEfNS_4arch4Sm90ELb0ELb0ELb0ELb1ELb0ELb0ELb0ELb1ELb1ELb0ELb0ELb0EEENS1_21CollectiveEpilogueFwdINS6_IJSA_SC_SB_EEES9_SE_SG_Li256ELb1ELb0ELb0ELb0EEENS1_36VarlenDynamicPersistentTileSchedulerILi128ELi112ELi256ELi32ELb0ELb0ELb1ELb0ELb1ELb1EEEEEEEEEvNT_6ParamsE,(.L_x_12761 - _ZN7cutlass13device_kernelIN5flash11enable_sm90INS1_16FlashAttnFwdSm90INS1_25CollectiveMainloopFwdSm90ILi2EN4cute5tupleIJNS5_1CILi1EEES8_S8_EEENS6_IJNS7_ILi128EEENS7_ILi112EEENS7_ILi192EEEEEELi192ENS_6half_tEfNS_4arch4Sm90ELb0ELb0ELb0ELb1ELb0ELb0ELb0ELb1ELb1ELb0ELb0ELb0EEENS1_21CollectiveEpilogueFwdINS6_IJSA_SC_SB_EEES9_SE_SG_Li256ELb1ELb0ELb0ELb0EEENS1_36VarlenDynamicPersistentTileSchedulerILi128ELi112ELi256ELi32ELb0ELb0ELb1ELb0ELb1ELb1EEEEEEEEEvNT_6ParamsE)
        .other          _ZN7cutlass13device_kernelIN5flash11enable_sm90INS1_16FlashAttnFwdSm90INS1_25CollectiveMainloopFwdSm90ILi2EN4cute5tupleIJNS5_1CILi1EEES8_S8_EEENS6_IJNS7_ILi128EEENS7_ILi112EEENS7_ILi192EEEEEELi192ENS_6half_tEfNS_4arch4Sm90ELb0ELb0ELb0ELb1ELb0ELb0ELb0ELb1ELb1ELb0ELb0ELb0EEENS1_21CollectiveEpilogueFwdINS6_IJSA_SC_SB_EEES9_SE_SG_Li256ELb1ELb0ELb0ELb0EEENS1_36VarlenDynamicPersistentTileSchedulerILi128ELi112ELi256ELi32ELb0ELb0ELb1ELb0ELb1ELb1EEEEEEEEEvNT_6ParamsE,@"STO_CUDA_ENTRY STV_DEFAULT"
_ZN7cutlass13device_kernelIN5flash11enable_sm90INS1_16FlashAttnFwdSm90INS1_25CollectiveMainloopFwdSm90ILi2EN4cute5tupleIJNS5_1CILi1EEES8_S8_EEENS6_IJNS7_ILi128EEENS7_ILi112EEENS7_ILi192EEEEEELi192ENS_6half_tEfNS_4arch4Sm90ELb0ELb0ELb0ELb1ELb0ELb0ELb0ELb1ELb1ELb0ELb0ELb0EEENS1_21CollectiveEpilogueFwdINS6_IJSA_SC_SB_EEES9_SE_SG_Li256ELb1ELb0ELb0ELb0EEENS1_36VarlenDynamicPersistentTileSchedulerILi128ELi112ELi256ELi32ELb0ELb0ELb1ELb0ELb1ELb1EEEEEEEEEvNT_6ParamsE:
[----:B------:R-:W0:Y:S02]  /*0000*/  LDC R1, c[0x0][0x28] ;  /* 0x00000a00ff017b82 */ /* 0x000e240000000800 */
[----:B0-----:R-:W-:Y:S01]  /*0010*/  VIADD R1, R1, 0xffffffc8 ;  /* 0xffffffc801017836 */ /* 0x001fe20000000000 */
[----:B------:R-:W0:Y:S01]  /*0020*/  S2R R3, SR_TID.X ;  /* 0x0000000000037919 */ /* 0x000e220000002100 */
[----:B------:R-:W-:Y:S01]  /*0030*/  ELECT P0, URZ, PT ;  /* 0x00000000003f782f */ /* 0x000fe20003800000 */
[----:B------:R-:W-:Y:S01]  /*0040*/  BSSY B0, `(.L_x_3097) ;  /* 0x0000010000007945 */ /* 0x000fe20003800000 */
[----:B0-----:R-:W-:-:S05]  /*0050*/  SHF.R.U32.HI R0, RZ, 0x5, R3 ;  /* 0x00000005ff007819 */ /* 0x001fca0000011603 */
[----:B------:R-:W0:Y:S02]  /*0060*/  SHFL.IDX PT, R2, R0, RZ, 0x1f ;  /* 0x00001fff00027589 */ /* 0x000e2400000e0000 */
[----:B0-----:R-:W-:-:S13]  /*0070*/  ISETP.EQ.AND P0, PT, R2, RZ, P0 ;  /* 0x000000ff0200720c */ /* 0x001fda0000702270 */
        /* <DEDUP_REMOVED lines=12> */
.L_x_3098:
[----:B------:R-:W-:Y:S05]  /*0140*/  BSYNC B0 ;  /* 0x0000000000007941 */ /* 0x000fea0003800000 */
.L_x_3097:
[----:B------:R-:W-:Y:S01]  /*0150*/  VOTEU.ANY UP0, P0 ;  /* 0x00000000003f7886 */ /* 0x000fe20000000100 */
[----:B------:R-:W0:Y:S01]  /*0160*/  SHFL.IDX PT, R2, R0, RZ, 0x1f ;  /* 0x00001fff00027589 */ /* 0x000e2200000e0000 */
[----:B------:R-:W-:Y:S01]  /*0170*/  UMOV UR4, 0x1 ;  /* 0x0000000100047882 */ /* 0x000fe20000000000 */
[----:B------:R-:W-:Y:S01]  /*0180*/  UMOV UR7, 0x100 ;  /* 0x0000010000077882 */ /* 0x000fe20000000000 */
[----:B------:R-:W-:Y:S01]  /*0190*/  VOTEU.ANY UP1, P0 ;  /* 0x00000000003f7886 */ /* 0x000fe20000020100 */
[----:B------:R-:W1:Y:S01]  /*01a0*/  @UP0 S2UR UR8, SR_CgaCtaId ;  /* 0x00000000000809c3 */ /* 0x000e620000008800 */
[----:B------:R-:W-:Y:S01]  /*01b0*/  @UP0 UMOV UR6, 0x400 ;  /* 0x0000040000060882 */ /* 0x000fe20000000000 */
[----:B------:R-:W-:-:S04]  /*01c0*/  @UP0 UIADD3 UR4, -UR4, 0x100000, URZ ;  /* 0x0010000004040890 */ /* 0x000fc8000fffe13f */
[----:B------:R-:W-:Y:S02]  /*01d0*/  @UP0 USHF.L.U32 UR5, UR4, 0xb, URZ ;  /* 0x0000000b04050899 */ /* 0x000fe4000800063f */
[----:B------:R-:W-:Y:S01]  /*01e0*/  @UP0 USHF.L.U32 UR4, UR4, 0x1, URZ ;  /* 0x0000000104040899 */ /* 0x000fe2000800063f */
[----:B0-----:R-:W-:Y:S02]  /*01f0*/  ISETP.NE.AND P1, PT, R2, RZ, PT ;  /* 0x000000ff0200720c */ /* 0x001fe40003f25270 */
[----:B------:R-:W-:Y:S01]  /*0200*/  SHF.R.U32.HI R2, RZ, 0x7, R3 ;  /* 0x00000007ff027819 */ /* 0x000fe20000011603 */
[----:B-1----:R-:W-:Y:S02]  /*0210*/  @UP0 ULEA UR8, UR8, UR6, 0x18 ;  /* 0x0000000608080291 */ /* 0x002fe4000f8ec03f */
[----:B------:R-:W-:-:S04]  /*0220*/  @UP0 UIADD3 UR6, -UR7, 0x100000, URZ ;  /* 0x0010000007060890 */ /* 0x000fc8000fffe13f */
[----:B------:R-:W-:Y:S02]  /*0230*/  @UP0 USHF.L.U32 UR7, UR6, 0xb, URZ ;  /* 0x0000000b06070899 */ /* 0x000fe4000800063f */
[----:B------:R-:W-:Y:S01]  /*0240*/  @UP0 USHF.L.U32 UR6, UR6, 0x1, URZ ;  /* 0x0000000106060899 */ /* 0x000fe2000800063f */
[----:B------:R-:W-:Y:S01]  /*0250*/  VOTEU.ANY UP0, P0 ;  /* 0x00000000003f7886 */ /* 0x000fe20000000100 */
[----:B------:R-:W0:Y:S04]  /*0260*/  SHFL.IDX PT, R2, R2, RZ, 0x1f ;  /* 0x00001fff02027589 */ /* 0x000e2800000e0000 */
[----:B------:R-:W1:Y:S02]  /*0270*/  FENCE.VIEW.ASYNC.S ;  /* 0x00000000000073c6 */ /* 0x000e640000000000 */
[----:B-1----:R1:W2:Y:S04]  /*0280*/  @UP0 SYNCS.EXCH.64 URZ, [UR8+0x36800], UR4 ;  /* 0x03680004083f05b2 */ /* 0x0022a80008000100 */
        /* <DEDUP_REMOVED lines=16> */
[----:B------:R4:W0:Y:S01]  /*0390*/  SYNCS.EXCH.64 URZ, [UR8+0x36840], UR4 ;  /* 0x03684004083f75b2 */ /* 0x0008220008000100 */
[----:B------:R4:W0:Y:S01]  /*03a0*/  SYNCS.EXCH.64 URZ, [UR8+0x36838], UR6 ;  /* 0x03683806083f75b2 */ /* 0x0008220008000100 */
[----:B------:R4:W0:Y:S02]  /*03b0*/  SYNCS.EXCH.64 URZ, [UR8+0x36848], UR4 ;  /* 0x03684804083f75b2 */ /* 0x0008240008000100 */
[----:B----4-:R-:W-:Y:S01]  /*03c0*/  NOP ;  /* 0x0000000000007918 */ /* 0x010fe20000000000 */
.L_x_3099:
        /* <DEDUP_REMOVED lines=22> */
.L_x_3100:
        /* <DEDUP_REMOVED lines=14> */
[----:B------:R4:W0:Y:S01]  /*0610*/  SYNCS.EXCH.64 URZ, [UR6+0x36880], UR4 ;  /* 0x03688004063f75b2 */ /* 0x0008220008000100 */
[----:B------:R4:W0:Y:S01]  /*0620*/  SYNCS.EXCH.64 URZ, [UR6+0x36878], UR4 ;  /* 0x03687804063f75b2 */ /* 0x0008220008000100 */
[----:B------:R4:W0:Y:S02]  /*0630*/  SYNCS.EXCH.64 URZ, [UR6+0x36888], UR4 ;  /* 0x03688804063f75b2 */ /* 0x0008240008000100 */
[----:B----4-:R-:W-:Y:S01]  /*0640*/  NOP ;  /* 0x0000000000007918 */ /* 0x010fe20000000000 */
.L_x_3101:
        /* <DEDUP_REMOVED lines=22> */
.L_x_3102:
        /* <DEDUP_REMOVED lines=22> */
.L_x_3103:
[----:B0-----:R-:W-:Y:S01]  /*0910*/  ISETP.NE.AND P0, PT, R2, RZ, PT ;  /* 0x000000ff0200720c */ /* 0x001fe20003f05270 */
[----:B------:R-:W-:Y:S01]  /*0920*/  IMAD.MOV.U32 R2, RZ, RZ, 0x1 ;  /* 0x00000001ff027424 */ /* 0x000fe200078e00ff */
[----:B------:R-:W-:Y:S01]  /*0930*/  NOP ;  /* 0x0000000000007918 */ /* 0x000fe20000000000 */
[----:B------:R-:W-:-:S03]  /*0940*/  ULDC.64 UR60, c[0x0][0x208] ;  /* 0x00008200003c7ab9 */ /* 0x000fc60000000a00 */
[----:B------:R-:W-:-:S05]  /*0950*/  SEL R2, R2, 0x2, !P0 ;  /* 0x0000000202027807 */ /* 0x000fca0004000000 */
[----:B------:R0:W-:Y:S01]  /*0960*/  STL [R1+0x30], R2 ;  /* 0x0000300201007387 */ /* 0x0001e20000100800 */
[----:B-123--:R-:W-:Y:S06]  /*0970*/  BAR.SYNC.DEFER_BLOCKING 0x0 ;  /* 0x0000000000007b1d */ /* 0x00efec0000010000 */
[----:B------:R-:W-:Y:S05]  /*0980*/  @!P0 BRA `(.L_x_3104) ;  /* 0x000000c000288947 */ /* 0x000fea0003800000 */
.L_x_3105:
        /* <DEDUP_REMOVED lines=14> */
[----:B------:R-:W2:Y:S01]  /*0a70*/  LDL.LU R10, [R1+0x30] ;  /* 0x00003000010a7983 */ /* 0x000ea20000300800 */
[----:B------:R-:W1:Y:S02]  /*0a80*/  S2R R0, SR_TID.X ;  /* 0x0000000000007919 */ /* 0x000e640000002100 */
[----:B-1----:R-:W-:-:S05]  /*0a90*/  VIADD R214, R0, 0xffffff80 ;  /* 0xffffff8000d67836 */ /* 0x002fca0000000000 */
[----:B------:R-:W-:-:S04]  /*0aa0*/  SHF.R.S32.HI R3, RZ, 0x1f, R214 ;  /* 0x0000001fff037819 */ /* 0x000fc800000114d6 */
[----:B------:R-:W-:-:S04]  /*0ab0*/  LEA.HI R5, R3, R214, RZ, 0x7 ;  /* 0x000000d603057211 */ /* 0x000fc800078f38ff */
[----:B------:R-:W-:-:S05]  /*0ac0*/  LOP3.LUT R209, R5, 0xffffff80, RZ, 0xc0, !PT ;  /* 0xffffff8005d17812 */ /* 0x000fca00078ec0ff */
[----:B------:R-:W-:-:S05]  /*0ad0*/  IMAD.IADD R209, R214, 0x1, -R209 ;  /* 0x00000001d6d17824 */ /* 0x000fca00078e0ad1 */
[----:B------:R-:W-:-:S04]  /*0ae0*/  SHF.R.S32.HI R4, RZ, 0x1f, R209 ;  /* 0x0000001fff047819 */ /* 0x000fc800000114d1 */
[----:B------:R-:W-:-:S04]  /*0af0*/  LEA.HI R6, R4, R209, RZ, 0x2 ;  /* 0x000000d104067211 */ /* 0x000fc800078f10ff */
[--C-:B------:R-:W-:Y:S02]  /*0b00*/  SHF.R.S32.HI R8, RZ, 0x2, R6.reuse ;  /* 0x00000002ff087819 */ /* 0x100fe40000011406 */
[----:B------:R-:W-:Y:S02]  /*0b10*/  SHF.R.S32.HI R11, RZ, 0x1f, R6 ;  /* 0x0000001fff0b7819 */ /* 0x000fe40000011406 */
[----:B------:R-:W-:Y:S02]  /*0b20*/  SHF.R.S32.HI R210, RZ, 0x7, R5 ;  /* 0x00000007ffd27819 */ /* 0x000fe40000011405 */
[----:B------:R-:W-:Y:S02]  /*0b30*/  LEA.HI R11, R11, R8, RZ, 0x3 ;  /* 0x000000080b0b7211 */ /* 0x000fe400078f18ff */
[----:B------:R-:W-:Y:S02]  /*0b40*/  LEA.HI R4, R4, R209, RZ, 0x5 ;  /* 0x000000d104047211 */ /* 0x000fe400078f28ff */
[----:B------:R-:W-:-:S02]  /*0b50*/  LOP3.LUT R11, R11, 0xfffffff8, RZ, 0xc0, !PT ;  /* 0xfffffff80b0b7812 */ /* 0x000fc400078ec0ff */
[----:B------:R-:W-:Y:S02]  /*0b60*/  LEA.HI R5, R5, R210, RZ, 0x1 ;  /* 0x000000d205057211 */ /* 0x000fe400078f08ff */
[-C--:B------:R-:W-:Y:S01]  /*0b70*/  LEA.HI R0, R3, R214.reuse, RZ, 0x4 ;  /* 0x000000d603007211 */ /* 0x080fe200078f20ff */
[----:B------:R-:W-:Y:S01]  /*0b80*/  IMAD.IADD R11, R8, 0x1, -R11 ;  /* 0x00000001080b7824 */ /* 0x000fe200078e0a0b */
[----:B------:R-:W-:Y:S02]  /*0b90*/  SHF.R.S32.HI R4, RZ, 0x5, R4 ;  /* 0x00000005ff047819 */ /* 0x000fe40000011404 */
[----:B------:R-:W-:Y:S02]  /*0ba0*/  LOP3.LUT R5, R5, 0x3fffffe, RZ, 0xc0, !PT ;  /* 0x03fffffe05057812 */ /* 0x000fe400078ec0ff */
[CC--:B0-----:R-:W-:Y:S02]  /*0bb0*/  LEA.HI R2, R3.reuse, R214.reuse, RZ, 0x5 ;  /* 0x000000d603027211 */ /* 0x0c1fe400078f28ff */
[----:B------:R-:W-:Y:S01]  /*0bc0*/  SHF.R.S32.HI R9, RZ, 0x4, R0 ;  /* 0x00000004ff097819 */ /* 0x000fe20000011400 */
[----:B------:R-:W-:Y:S01]  /*0bd0*/  IMAD R4, R4, 0x10, R11 ;  /* 0x0000001004047824 */ /* 0x000fe200078e020b */
[----:B------:R-:W-:Y:S01]  /*0be0*/  LOP3.LUT R7, R0, 0x3fffff0, RZ, 0xc0, !PT ;  /* 0x03fffff000077812 */ /* 0x000fe200078ec0ff */
[----:B------:R-:W-:Y:S01]  /*0bf0*/  IMAD.IADD R5, R210, 0x1, -R5 ;  /* 0x00000001d2057824 */ /* 0x000fe200078e0a05 */
[----:B------:R-:W-:Y:S01]  /*0c00*/  LEA.HI R3, R3, R214, RZ, 0x3 ;  /* 0x000000d603037211 */ /* 0x000fe200078f18ff */
[----:B------:R-:W-:Y:S01]  /*0c10*/  IMAD.SHL.U32 R2, R2, 0x20, RZ ;  /* 0x0000002002027824 */ /* 0x000fe200078e00ff */
[----:B------:R-:W-:Y:S01]  /*0c20*/  LEA.HI R0, R0, R9, RZ, 0x1 ;  /* 0x0000000900007211 */ /* 0x000fe200078f08ff */
[----:B------:R-:W-:Y:S01]  /*0c30*/  IMAD R212, R5, 0x40, R4 ;  /* 0x0000004005d47824 */ /* 0x000fe200078e0204 */
[----:B------:R-:W-:Y:S01]  /*0c40*/  LOP3.LUT R5, R3, 0x1ffffff8, RZ, 0xc0, !PT ;  /* 0x1ffffff803057812 */ /* 0x000fe200078ec0ff */
[----:B------:R-:W-:Y:S01]  /*0c50*/  IMAD.IADD R7, R214, 0x1, -R7 ;  /* 0x00000001d6077824 */ /* 0x000fe200078e0a07 */
[----:B------:R-:W-:-:S02]  /*0c60*/  LOP3.LUT R2, R2, 0xfffffc00, RZ, 0xc0, !PT ;  /* 0xfffffc0002027812 */ /* 0x000fc400078ec0ff */
[----:B------:R-:W-:Y:S02]  /*0c70*/  LOP3.LUT R0, R0, 0x1ffffffe, RZ, 0xc0, !PT ;  /* 0x1ffffffe00007812 */ /* 0x000fe400078ec0ff */
[----:B------:R-:W-:Y:S01]  /*0c80*/  LOP3.LUT R6, R6, 0x7ffffffc, RZ, 0xc0, !PT ;  /* 0x7ffffffc06067812 */ /* 0x000fe200078ec0ff */
[----:B------:R-:W-:Y:S02]  /*0c90*/  IMAD.IADD R5, R214, 0x1, -R5 ;  /* 0x00000001d6057824 */ /* 0x000fe400078e0a05 */
[----:B------:R-:W-:Y:S02]  /*0ca0*/  IMAD R7, R7, 0x40, R2 ;  /* 0x0000004007077824 */ /* 0x000fe400078e0202 */
[----:B------:R-:W-:Y:S02]  /*0cb0*/  IMAD.IADD R0, R9, 0x1, -R0 ;  /* 0x0000000109007824 */ /* 0x000fe400078e0a00 */
[----:B------:R-:W-:Y:S02]  /*0cc0*/  IMAD.MOV.U32 R211, RZ, RZ, -0x2 ;  /* 0xfffffffeffd37424 */ /* 0x000fe400078e00ff */
[----:B------:R-:W-:Y:S01]  /*0cd0*/  IMAD.IADD R6, R209, 0x1, -R6 ;  /* 0x00000001d1067824 */ /* 0x000fe200078e0a06 */
[----:B------:R-:W-:Y:S01]  /*0ce0*/  CS2R R16, SRZ ;  /* 0x0000000000107805 */ /* 0x000fe2000001ff00 */
[----:B------:R-:W-:Y:S01]  /*0cf0*/  IMAD R213, R0, 0x8, R7 ;  /* 0x0000000800d57824 */ /* 0x000fe200078e0207 */
[----:B------:R-:W-:Y:S01]  /*0d00*/  SHF.R.S32.HI R22, RZ, 0x3, R3 ;  /* 0x00000003ff167819 */ /* 0x000fe20000011403 */
[----:B------:R-:W-:Y:S01]  /*0d10*/  IMAD R211, R6, R211, 0x70 ;  /* 0x0000007006d37424 */ /* 0x000fe200078e02d3 */
[----:B------:R-:W-:Y:S01]  /*0d20*/  SHF.L.U32 R18, R5, 0x3, RZ ;  /* 0x0000000305127819 */ /* 0x000fe200000006ff */
[----:B------:R-:W-:Y:S01]  /*0d30*/  IMAD.MOV.U32 R208, RZ, RZ, RZ ;  /* 0x000000ffffd07224 */ /* 0x000fe200078e00ff */
[----:B--2---:R-:W-:-:S07]  /*0d40*/  LOP3.LUT R19, R10, 0x1, RZ, 0xfc, !PT ;  /* 0x000000010a137812 */ /* 0x004fce00078efcff */
.L_x_3148:
[----:B0-----:R-:W0:Y:S01]  /*0d50*/  LDC.64 R204, c[0x0][0xc60] ;  /* 0x00031800ffcc7b82 */ /* 0x001e220000000a00 */
[----:B------:R-:W-:Y:S01]  /*0d60*/  ULDC.64 UR4, c[0x0][0xa28] ;  /* 0x00028a0000047ab9 */ /* 0x000fe20000000a00 */
[----:B---3-5:R-:W-:Y:S01]  /*0d70*/  IMAD.MOV.U32 R5, RZ, RZ, RZ ;  /* 0x000000ffff057224 */ /* 0x028fe200078e00ff */
[----:B------:R-:W-:Y:S01]  /*0d80*/  ULDC.64 UR6, c[0x0][0xa20] ;  /* 0x0002880000067ab9 */ /* 0x000fe20000000a00 */
[----:B0-----:R-:W-:-:S06]  /*0d90*/  IMAD.WIDE R204, R103, 0x4, R204 ;  /* 0x0000000467cc7825 */ /* 0x001fcc00078e02cc */
[----:B--2---:R-:W2:Y:S01]  /*0da0*/  LDG.E R204, desc[UR60][R204.64] ;  /* 0x0000003ccccc7981 */ /* 0x004ea2000c1e1900 */
[----:B------:R-:W-:-:S04]  /*0db0*/  ISETP.NE.U32.AND P0, PT, RZ, UR4, PT ;  /* 0x00000004ff007c0c */ /* 0x000fc8000bf05070 */
[----:B------:R-:W-:Y:S02]  /*0dc0*/  ISETP.NE.AND.EX P0, PT, RZ, UR5, PT, P0 ;  /* 0x00000005ff007c0c */ /* 0x000fe4000bf05300 */
[----:B--2---:R-:W-:-:S11]  /*0dd0*/  SHF.R.S32.HI R207, RZ, 0x1f, R204 ;  /* 0x0000001fffcf7819 */ /* 0x004fd600000114cc */
[----:B------:R-:W-:-:S04]  /*0de0*/  @P0 LEA R2, P1, R204, UR4, 0x2 ;  /* 0x00000004cc020c11 */ /* 0x000fc8000f8210ff */
[----:B------:R-:W-:Y:S01]  /*0df0*/  @P0 LEA.HI.X R3, R204, UR5, R207, 0x2, P1 ;  /* 0x00000005cc030c11 */ /* 0x000fe200088f14cf */
[----:B------:R-:W-:-:S04]  /*0e00*/  ULDC.64 UR4, c[0x0][0x3f8] ;  /* 0x0000fe0000047ab9 */ /* 0x000fc80000000a00 */
[----:B------:R0:W5:Y:S01]  /*0e10*/  @P0 LDG.E R5, desc[UR60][R2.64] ;  /* 0x0000003c02050981 */ /* 0x000162000c1e1900 */
[----:B------:R-:W-:Y:S01]  /*0e20*/  ISETP.NE.U32.AND P0, PT, RZ, UR6, PT ;  /* 0x00000006ff007c0c */ /* 0x000fe2000bf05070 */
[----:B------:R-:W-:-:S03]  /*0e30*/  UISETP.NE.U32.AND UP0, UPT, UR4, URZ, UPT ;  /* 0x0000003f0400728c */ /* 0x000fc6000bf05070 */
[----:B------:R-:W-:Y:S01]  /*0e40*/  ISETP.NE.AND.EX P0, PT, RZ, UR7, PT, P0 ;  /* 0x00000007ff007c0c */ /* 0x000fe2000bf05300 */
[----:B------:R-:W-:Y:S01]  /*0e50*/  UISETP.NE.AND.EX UP0, UPT, UR5, URZ, UPT, UP0 ;  /* 0x0000003f0500728c */ /* 0x000fe2000bf05300 */
[----:B------:R-:W-:Y:S02]  /*0e60*/  ULDC UR4, c[0x0][0x404] ;  /* 0x0001010000047ab9 */ /* 0x000fe40000000800 */
[----:B------:R-:W-:Y:S01]  /*0e70*/  ULDC UR5, c[0x0][0x2e0] ;  /* 0x0000b80000057ab9 */ /* 0x000fe20000000800 */
[----:B------:R-:W-:-:S04]  /*0e80*/  USEL UR4, UR4, 0x1, UP0 ;  /* 0x0000000104047887 */ /* 0x000fc80008000000 */
[----:B------:R-:W-:-:S04]  /*0e90*/  UIMAD UR4, UR4, UR5, URZ ;  /* 0x00000005040472a4 */ /* 0x000fc8000f8e023f */
[C---:B0-----:R-:W-:Y:S02]  /*0ea0*/  @P0 LEA R2, P1, R204.reuse, UR6, 0x2 ;  /* 0x00000006cc020c11 */ /* 0x041fe4000f8210ff */
[----:B------:R-:W-:Y:S02]  /*0eb0*/  IMAD.U32 R82, RZ, RZ, UR4 ;  /* 0x00000004ff527e24 */ /* 0x000fe4000f8e00ff */
[----:B------:R-:W-:-:S05]  /*0ec0*/  @P0 LEA.HI.X R3, R204, UR7, R207, 0x2, P1 ;  /* 0x00000007cc030c11 */ /* 0x000fca00088f14cf */
[----:B------:R0:W5:Y:S01]  /*0ed0*/  @P0 LDG.E R82, desc[UR60][R2.64] ;  /* 0x0000003c02520981 */ /* 0x000162000c1e1900 */
[----:B----4-:R-:W-:Y:S05]  /*0ee0*/  @P0 BRA `(.L_x_3106) ;  /* 0x0000000000240947 */ /* 0x010fea0003800000 */
[----:B------:R-:W-:Y:S02]  /*0ef0*/  ULDC.64 UR4, c[0x0][0xa08] ;  /* 0x0002820000047ab9 */ /* 0x000fe40000000a00 */
[----:B------:R-:W-:-:S04]  /*0f00*/  ISETP.NE.U32.AND P0, PT, RZ, UR4, PT ;  /* 0x00000004ff007c0c */ /* 0x000fc8000bf05070 */
[----:B------:R-:W-:-:S13]  /*0f10*/  ISETP.NE.AND.EX P0, PT, RZ, UR5, PT, P0 ;  /* 0x00000005ff007c0c */ /* 0x000fda000bf05300 */
[----:B------:R-:W-:Y:S05]  /*0f20*/  @!P0 BRA `(.L_x_3106) ;  /* 0x0000000000148947 */ /* 0x000fea0003800000 */
[----:B0-----:R-:W0:Y:S02]  /*0f30*/  LDC.64 R2, c[0x0][0xa08] ;  /* 0x00028200ff027b82 */ /* 0x001e240000000a00 */
[----:B0-----:R-:W-:-:S05]  /*0f40*/  IMAD.WIDE R2, R204, 0x4, R2 ;  /* 0x00000004cc027825 */ /* 0x001fca00078e0202 */
[----:B-----5:R-:W2:Y:S04]  /*0f50*/  LDG.E R82, desc[UR60][R2.64] ;  /* 0x0000003c02527981 */ /* 0x020ea8000c1e1900 */
[----:B------:R-:W2:Y:S02]  /*0f60*/  LDG.E R7, desc[UR60][R2.64+0x4] ;  /* 0x0000043c02077981 */ /* 0x000ea4000c1e1900 */
[----:B--2---:R-:W-:-:S07]  /*0f70*/  IMAD.IADD R82, R7, 0x1, -R82 ;  /* 0x0000000107527824 */ /* 0x004fce00078e0a52 */
.L_x_3106:
[----:B-----5:R-:W-:Y:S01]  /*0f80*/  IMAD.IADD R82, R82, 0x1, -R5 ;  /* 0x0000000152527824 */ /* 0x020fe200078e0a05 */
[----:B------:R-:W-:Y:S01]  /*0f90*/  PLOP3.LUT P0, PT, PT, PT, PT, 0x80, 0x0 ;  /* 0x000000000000781c */ /* 0x000fe20003f0f070 */
[----:B0-----:R-:W-:Y:S01]  /*0fa0*/  IMAD.MOV.U32 R2, RZ, RZ, RZ ;  /* 0x000000ffff027224 */ /* 0x001fe200078e00ff */
[----:B------:R-:W-:Y:S01]  /*0fb0*/  CS2R R20, SRZ ;  /* 0x0000000000147805 */ /* 0x000fe2000001ff00 */
[C---:B------:R-:W-:Y:S01]  /*0fc0*/  VIADD R3, R82.reuse, 0x6f ;  /* 0x0000006f52037836 */ /* 0x040fe20000000000 */
[----:B------:R-:W-:Y:S01]  /*0fd0*/  ISETP.GE.AND P1, PT, R82, 0x1, PT ;  /* 0x000000015200780c */ /* 0x000fe20003f26270 */
[----:B------:R-:W-:Y:S01]  /*0fe0*/  IMAD.MOV.U32 R206, RZ, RZ, R101 ;  /* 0x000000ffffce7224 */ /* 0x000fe200078e0065 */
[----:B------:R-:W-:Y:S01]  /*0ff0*/  CS2R R118, SRZ ;  /* 0x0000000000767805 */ /* 0x000fe2000001ff00 */
[----:B------:R-:W-:Y:S01]  /*1000*/  IMAD.HI R2, R3, -0x6db6db6d, R2 ;  /* 0x9249249303027827 */ /* 0x000fe200078e0202 */
[----:B------:R-:W-:Y:S02]  /*1010*/  CS2R R116, SRZ ;  /* 0x0000000000747805 */ /* 0x000fe4000001ff00 */
[----:B------:R-:W-:-:S02]  /*1020*/  CS2R R114, SRZ ;  /* 0x0000000000727805 */ /* 0x000fc4000001ff00 */
[----:B------:R-:W-:Y:S01]  /*1030*/  CS2R R112, SRZ ;  /* 0x0000000000707805 */ /* 0x000fe2000001ff00 */
[----:B------:R-:W-:Y:S01]  /*1040*/  IMAD.MOV.U32 R205, RZ, RZ, R102 ;  /* 0x000000ffffcd7224 */ /* 0x000fe200078e0066 */
[----:B------:R-:W-:Y:S02]  /*1050*/  SHF.R.U32.HI R3, RZ, 0x1f, R2 ;  /* 0x0000001fff037819 */ /* 0x000fe40000011602 */
[----:B------:R-:W-:Y:S02]  /*1060*/  CS2R R110, SRZ ;  /* 0x00000000006e7805 */ /* 0x000fe4000001ff00 */
[----:B------:R-:W-:Y:S02]  /*1070*/  CS2R R108, SRZ ;  /* 0x00000000006c7805 */ /* 0x000fe4000001ff00 */
[----:B------:R-:W-:Y:S02]  /*1080*/  CS2R R106, SRZ ;  /* 0x00000000006a7805 */ /* 0x000fe4000001ff00 */
[----:B------:R-:W-:-:S02]  /*1090*/  LEA.HI.SX32 R120, R2, R3, 0x1a ;  /* 0x0000000302787211 */ /* 0x000fc400078fd2ff */
[----:B------:R-:W-:Y:S02]  /*10a0*/  CS2R R2, SRZ ;  /* 0x0000000000027805 */ /* 0x000fe4000001ff00 */
[----:B------:R-:W-:Y:S02]  /*10b0*/  CS2R R104, SRZ ;  /* 0x0000000000687805 */ /* 0x000fe4000001ff00 */
[----:B------:R-:W-:Y:S01]  /*10c0*/  CS2R R50, SRZ ;  /* 0x0000000000327805 */ /* 0x000fe2000001ff00 */
[----:B------:R-:W-:Y:S01]  /*10d0*/  IMAD.MOV.U32 R43, RZ, RZ, RZ ;  /* 0x000000ffff2b7224 */ /* 0x000fe200078e00ff */
        /* <DEDUP_REMOVED lines=38> */
[----:B------:R-:W-:-:S02]  /*1340*/  IMAD.MOV.U32 R138, RZ, RZ, RZ ;  /* 0x000000ffff8a7224 */ /* 0x000fc400078e00ff */
[----:B------:R-:W-:Y:S02]  /*1350*/  IMAD.MOV.U32 R121, RZ, RZ, RZ ;  /* 0x000000ffff797224 */ /* 0x000fe400078e00ff */
[----:B------:R-:W-:Y:S01]  /*1360*/  IMAD.MOV.U32 R24, RZ, RZ, RZ ;  /* 0x000000ffff187224 */ /* 0x000fe200078e00ff */
        /* <DEDUP_REMOVED lines=32> */
.L_x_3108:
[----:B------:R-:W0:Y:S01]  /*1570*/  S2UR UR5, SR_CgaCtaId ;  /* 0x00000000000579c3 */ /* 0x000e220000008800 */
[----:B------:R-:W-:Y:S01]  /*1580*/  LEA.HI R0, R208, R208, RZ, 0x1 ;  /* 0x000000d0d0007211 */ /* 0x000fe200078f08ff */
[----:B------:R-:W-:Y:S01]  /*1590*/  UMOV UR4, 0x400 ;  /* 0x0000040000047882 */ /* 0x000fe20000000000 */
[----:B------:R-:W-:Y:S01]  /*15a0*/  BSSY B0, `(.L_x_3109) ;  /* 0x0000009000007945 */ /* 0x000fe20003800000 */
[----:B------:R-:W-:Y:S02]  /*15b0*/  ISETP.NE.AND P0, PT, R19, 0x3, PT ;  /* 0x000000031300780c */ /* 0x000fe40003f05270 */
[----:B------:R-:W-:-:S05]  /*15c0*/  LOP3.LUT R3, R0, 0xfffffffe, RZ, 0xc0, !PT ;  /* 0xfffffffe00037812 */ /* 0x000fca00078ec0ff */
[----:B------:R-:W-:-:S05]  /*15d0*/  IMAD.IADD R0, R208, 0x1, -R3 ;  /* 0x00000001d0007824 */ /* 0x000fca00078e0a03 */
[----:B------:R-:W-:Y:S01]  /*15e0*/  SHF.L.U32 R0, R0, 0x1f, RZ ;  /* 0x0000001f00007819 */ /* 0x000fe200000006ff */
[----:B0-----:R-:W-:-:S06]  /*15f0*/  ULEA UR4, UR5, UR4, 0x18 ;  /* 0x0000000405047291 */ /* 0x001fcc000f8ec03f */
[----:B------:R-:W-:-:S04]  /*1600*/  IMAD.U32 R5, RZ, RZ, UR4 ;  /* 0x00000004ff057e24 */ /* 0x000fc8000f8e00ff */
[----:B------:R-:W0:Y:S02]  /*1610*/  SYNCS.PHASECHK.TRANS64.TRYWAIT P1, [R5+URZ+0x36800], R0 ;  /* 0x03680000050075a7 */ /* 0x000e24000802017f */
[----:B0-----:R-:W-:Y:S05]  /*1620*/  @!P1 BRA `(.L_x_3110) ;  /* 0x0000010000749947 */ /* 0x001fea0003800000 */
.L_x_3234:
[----:B------:R-:W-:Y:S05]  /*1630*/  BSYNC B0 ;  /* 0x0000000000007941 */ /* 0x000fea0003800000 */
.L_x_3109:
[----:B------:R-:W-:Y:S05]  /*1640*/  @!P0 BRA `(.L_x_3111) ;  /* 0x0000000000048947 */ /* 0x000fea0003800000 */
[----:B------:R-:W-:Y:S01]  /*1650*/  BPT.TRAP 0x1 ;  /* 0x000000040000795c */ /* 0x000fe20000300000 */
.L_x_3111:
[----:B------:R-:W-:Y:S01]  /*1660*/  IMAD R2, R16, 0x8, R5 ;  /* 0x0000000810027824 */ /* 0x000fe200078e0205 */
[----:B------:R-:W-:-:S04]  /*1670*/  SHF.L.U32 R3, R17, 0x1f, RZ ;  /* 0x0000001f11037819 */ /* 0x000fc800000006ff */
[----:B------:R1:W2:Y:S01]  /*1680*/  SYNCS.PHASECHK.TRANS64.TRYWAIT P2, [R2+URZ+0x36830], R3 ;  /* 0x03683003020075a7 */ /* 0x0002a2000804017f */
[----:B------:R-:W-:Y:S05]  /*1690*/  @!P0 BRA `(.L_x_3112) ;  /* 0x0000000000048947 */ /* 0x000fea0003800000 */
[----:B------:R-:W-:Y:S01]  /*16a0*/  BPT.TRAP 0x1 ;  /* 0x000000040000795c */ /* 0x000fe20000300000 */
.L_x_3112:
[----:B0-----:R-:W0:Y:S01]  /*16b0*/  S2R R0, SR_TID.X ;  /* 0x0000000000007919 */ /* 0x001e220000002100 */
[----:B------:R-:W-:Y:S01]  /*16c0*/  IMAD.MOV.U32 R119, RZ, RZ, RZ ;  /* 0x000000ffff777224 */ /* 0x000fe200078e00ff */
[----:B0-----:R-:W-:Y:S01]  /*16d0*/  LOP3.LUT P1, RZ, R0, 0x7f, RZ, 0xc0, !PT ;  /* 0x0000007f00ff7812 */ /* 0x001fe2000782c0ff */
[----:B--2---:R-:W-:-:S12]  /*16e0*/  @P2 BRA `(.L_x_3113) ;  /* 0x0000000000082947 */ /* 0x004fd80003800000 */
[----:B------:R-:W0:Y:S02]  /*16f0*/  SYNCS.PHASECHK.TRANS64.TRYWAIT P2, [R2+URZ+0x36830], R3 ;  /* 0x03683003020075a7 */ /* 0x000e24000804017f */
[----:B0-----:R-:W-:Y:S05]  /*1700*/  @!P2 BRA `(.L_x_3114) ;  /* 0x000001000050a947 */ /* 0x001fea0003800000 */
.L_x_3113:
[----:B------:R-:W-:Y:S05]  /*1710*/  WARPSYNC.ALL ;  /* 0x0000000000007948 */ /* 0x000fea0003800000 */
[----:B------:R-:W-:Y:S01]  /*1720*/  VIADD R0, R5, 0x21400 ;  /* 0x0002140005007836 */ /* 0x000fe20000000000 */
[----:B------:R-:W-:Y:S01]  /*1730*/  ULOP3.LUT UR8, UR36, 0x10000, URZ, 0xfc, !UPT ;  /* 0x0001000024087892 */ /* 0x000fe2000f8efc3f */
[----:B------:R-:W-:Y:S01]  /*1740*/  WARPGROUP.ARRIVE ;  /* 0x00000000000079c5 */ /* 0x000fe20000000000 */
[----:B------:R-:W-:Y:S01]  /*1750*/  UMOV UR9, 0x40000040 ;  /* 0x4000004000097882 */ /* 0x000fe20000000000 */
[----:B------:R-:W-:Y:S01]  /*1760*/  UMOV UR11, 0x40000040 ;  /* 0x40000040000b7882 */ /* 0x000fe20000000000 */
[----:B------:R-:W-:Y:S01]  /*1770*/  SHF.R.U32.HI R0, RZ, 0x4, R0 ;  /* 0x00000004ff007819 */ /* 0x000fe20000011600 */
[----:B------:R-:W-:Y:S01]  /*1780*/  UMOV UR5, UR9 ;  /* 0x0000000900057c82 */ /* 0x000fe20008000000 */
[----:B------:R-:W-:Y:S01]  /*1790*/  UMOV UR7, 0x40000040 ;  /* 0x4000004000077882 */ /* 0x000fe20000000000 */
[----:B------:R-:W-:Y:S01]  /*17a0*/  UMOV UR4, UR8 ;  /* 0x0000000800047c82 */ /* 0x000fe20008000000 */
[----:B------:R-:W-:Y:S01]  /*17b0*/  LOP3.LUT R0, R0, 0x3fff, RZ, 0xc0, !PT ;  /* 0x00003fff00007812 */ /* 0x000fe200078ec0ff */
[----:B------:R-:W-:Y:S01]  /*17c0*/  UMOV UR12, UR8 ;  /* 0x00000008000c7c82 */ /* 0x000fe20008000000 */
[----:B------:R-:W-:Y:S01]  /*17d0*/  UMOV UR13, UR9 ;  /* 0x00000009000d7c82 */ /* 0x000fe20008000000 */
[----:B------:R-:W-:Y:S01]  /*17e0*/  UMOV UR15, 0x40000040 ;  /* 0x40000040000f7882 */ /* 0x000fe20000000000 */
[----:B------:R-:W-:Y:S01]  /*17f0*/  LOP3.LUT R9, R0, 0x10000, RZ, 0xfc, !PT ;  /* 0x0001000000097812 */ /* 0x000fe200078efcff */
[----:B------:R-:W-:Y:S01]  /*1800*/  UMOV UR16, UR8 ;  /* 0x0000000800107c82 */ /* 0x000fe20008000000 */
[----:B------:R-:W-:Y:S01]  /*1810*/  UMOV UR17, UR9 ;  /* 0x0000000900117c82 */ /* 0x000fe20008000000 */
[----:B------:R-:W-:Y:S01]  /*1820*/  UMOV UR19, 0x40000040 ;  /* 0x4000004000137882 */ /* 0x000fe20000000000 */
[----:B------:R-:W-:Y:S01]  /*1830*/  UMOV UR20, UR8 ;  /* 0x0000000800147c82 */ /* 0x000fe20008000000 */
[----:B------:R-:W-:Y:S01]  /*1840*/  IMAD R0, R16, 0xa80, R9 ;  /* 0x00000a8010007824 */ /* 0x000fe200078e0209 */
[----:B------:R-:W-:Y:S01]  /*1850*/  UMOV UR21, UR9 ;  /* 0x0000000900157c82 */ /* 0x000fe20008000000 */
[----:B------:R-:W-:Y:S01]  /*1860*/  UMOV UR23, 0x40000040 ;  /* 0x4000004000177882 */ /* 0x000fe20000000000 */
[----:B------:R-:W-:Y:S01]  /*1870*/  UMOV UR27, 0x40000040 ;  /* 0x40000040001b7882 */ /* 0x000fe20000000000 */
[----:B------:R-:W-:Y:S01]  /*1880*/  UMOV UR31, 0x40000040 ;  /* 0x40000040001f7882 */ /* 0x000fe20000000000 */
[----:B------:R-:W-:Y:S01]  /*1890*/  R2UR UR10, R0 ;  /* 0x00000000000a72ca */ /* 0x000fe200000e0000 */
[----:B------:R-:W-:Y:S01]  /*18a0*/  UMOV UR35, 0x40000040 ;  /* 0x4000004000237882 */ /* 0x000fe20000000000 */
[----:B------:R-:W-:Y:S01]  /*18b0*/  UMOV UR39, 0x40000040 ;  /* 0x4000004000277882 */ /* 0x000fe20000000000 */
[----:B------:R-:W-:Y:S01]  /*18c0*/  UMOV UR43, 0x40000040 ;  /* 0x40000040002b7882 */ /* 0x000fe20000000000 */
[----:B------:R-:W-:Y:S01]  /*18d0*/  UMOV UR47, 0x40000040 ;  /* 0x40000040002f7882 */ /* 0x000fe20000000000 */
[----:B------:R-:W-:Y:S01]  /*18e0*/  UMOV UR51, 0x40000040 ;  /* 0x4000004000337882 */ /* 0x000fe20000000000 */
[----:B------:R-:W-:Y:S01]  /*18f0*/  UMOV UR55, 0x40000040 ;  /* 0x4000004000377882 */ /* 0x000fe20000000000 */
[----:B------:R-:W-:Y:S01]  /*1900*/  UMOV UR59, 0x40000040 ;  /* 0x40000040003b7882 */ /* 0x000fe20000000000 */
[----:B01----:R-:W-:Y:S01]  /*1910*/  IMAD.IADD R3, R211, 0x1, R82 ;  /* 0x00000001d3037824 */ /* 0x003fe200078e0252 */
[----:B------:R-:W-:Y:S01]  /*1920*/  P2R R80, PR, RZ, 0x2 ;  /* 0x00000002ff507803 */ /* 0x000fe20000000000 */
[----:B------:R-:W-:Y:S01]  /*1930*/  IMAD.MOV.U32 R116, RZ, RZ, R119 ;  /* 0x000000ffff747224 */ /* 0x000fe200078e0077 */
[----:B------:R-:W-:Y:S01]  /*1940*/  P2R R84, PR, RZ, 0x1 ;  /* 0x00000001ff547803 */ /* 0x000fe20000000000 */
[----:B------:R-:W-:Y:S01]  /*1950*/  IMAD R3, R120, -0x70, R3 ;  /* 0xffffff9078037824 */ /* 0x000fe200078e0203 */
[----:B------:R-:W-:Y:S01]  /*1960*/  HGMMA.64x16x16.F32 R72, gdesc[UR8], RZ, !UPT, gsb0 ;  /* 0x00200000084879f0 */ /* 0x000fe2000c0008ff */
[----:B------:R-:W-:Y:S01]  /*1970*/  UIADD3 UR6, UR10, 0x80, URZ ;  /* 0x000000800a067890 */ /* 0x000fe2000fffe03f */
[-C--:B------:R-:W-:Y:S01]  /*1980*/  MOV R118, R119.reuse ;  /* 0x0000007700767202 */ /* 0x080fe20000000f00 */
[----:B------:R-:W-:Y:S01]  /*1990*/  UIADD3 UR14, UR10, 0x180, URZ ;  /* 0x000001800a0e7890 */ /* 0x000fe2000fffe03f */
[C---:B------:R-:W-:Y:S01]  /*19a0*/  ISETP.GT.AND P2, PT, R3.reuse, RZ, PT ;  /* 0x000000ff0300720c */ /* 0x040fe20003f44270 */
[----:B------:R-:W-:Y:S01]  /*19b0*/  UIADD3 UR18, UR10, 0x200, URZ ;  /* 0x000002000a127890 */ /* 0x000fe2000fffe03f */
[C---:B------:R-:W-:Y:S01]  /*19c0*/  ISETP.GT.AND P3, PT, R3.reuse, 0x1, PT ;  /* 0x000000010300780c */ /* 0x040fe20003f64270 */
        /* <DEDUP_REMOVED lines=9> */
[----:B------:R-:W-:Y:S01]  /*1a60*/  ISETP.GT.AND P0, PT, R3, 0x50, PT ;  /* 0x000000500300780c */ /* 0x000fe20003f04270 */
        /* <DEDUP_REMOVED lines=471> */
[----:B------:R-:W-:Y:S01]  /*37e0*/  UMOV UR52, UR11 ;  /* 0x0000000b00347c82 */ /* 0x000fe20008000000 */
[----:B------:R-:W-:Y:S01]  /*37f0*/  UMOV UR53, 0x40000040 ;  /* 0x4000004000357882 */ /* 0x000fe20000000000 */
[----:B------:R-:W-:Y:S01]  /*3800*/  UMOV UR55, 0x40000040 ;  /* 0x4000004000377882 */ /* 0x000fe20000000000 */
[----:B------:R-:W-:Y:S02]  /*3810*/  WARPGROUP.DEPBAR.LE gsb0, 0x0 ;  /* 0x00008000000079c5 */ /* 0x000fe40000010000 */
[----:B------:R-:W-:-:S06]  /*3820*/  WARPGROUP.ARRIVE ;  /* 0x00000000000079c5 */ /* 0x000fcc0000000000 */
[----:B------:R-:W-:Y:S03]  /*3830*/  HGMMA.64x16x16.F32 R32, gdesc[UR56], R32, gsb0 ;  /* 0x00200000382079f0 */ /* 0x000fe60008000820 */
        /* <DEDUP_REMOVED lines=27> */
[----:B------:R-:W-:Y:S01]  /*39f0*/  FSEL R11, R78, -INF , P4 ;  /* 0xff8000004e0b7808 */ /* 0x000fe20002000000 */
[----:B------:R-:W-:Y:S01]  /*3a00*/  IMAD.MOV.U32 R78, RZ, RZ, R119 ;  /* 0x000000ffff4e7224 */ /* 0x000fe200078e0077 */
        /* <DEDUP_REMOVED lines=11> */
[----:B------:R-:W-:Y:S01]  /*3ac0*/  UMOV UR55, 0x40000040 ;  /* 0x4000004000377882 */ /* 0x000fe20000000000 */
[----:B------:R-:W-:Y:S01]  /*3ad0*/  FMNMX.FTZ R0, R65, R0, !PT ;  /* 0x0000000041007209 */ /* 0x000fe20007810000 */
[--C-:B------:R-:W-:Y:S01]  /*3ae0*/  IMAD.MOV.U32 R68, RZ, RZ, R119.reuse ;  /* 0x000000ffff447224 */ /* 0x100fe200078e0077 */
        /* <DEDUP_REMOVED lines=23> */
[----:B------:R-:W-:Y:S01]  /*3c60*/  UMOV UR55, 0x40000040 ;  /* 0x4000004000377882 */ /* 0x000fe20000000000 */
[----:B------:R-:W-:Y:S01]  /*3c70*/  FMNMX.FTZ R0, R91, R0, !PT ;  /* 0x000000005b007209 */ /* 0x000fe20007810000 */
[--C-:B------:R-:W-:Y:S01]  /*3c80*/  IMAD.MOV.U32 R60, RZ, RZ, R119.reuse ;  /* 0x000000ffff3c7224 */ /* 0x100fe200078e0077 */
[----:B------:R-:W-:Y:S02]  /*3c90*/  FSEL R95, R61, -INF , P4 ;  /* 0xff8000003d5f7808 */ /* 0x000fe40002000000 */
        /* <DEDUP_REMOVED lines=11> */
[----:B------:R-:W-:Y:S01]  /*3d50*/  FSEL R97, R48, -INF , P3 ;  /* 0xff80000030617808 */ /* 0x000fe20001800000 */
[----:B------:R-:W-:Y:S01]  /*3d60*/  IMAD.MOV.U32 R48, RZ, RZ, R119 ;  /* 0x000000ffff307224 */ /* 0x000fe200078e0077 */
[----:B------:R-:W-:-:S02]  /*3d70*/  FSEL R99, R49, -INF , P2 ;  /* 0xff80000031637808 */ /* 0x000fc40001000000 */
[----:B------:R-:W-:Y:S01]  /*3d80*/  FMNMX.FTZ R0, R97, R0, !PT ;  /* 0x0000000061007209 */ /* 0x000fe20007810000 */
[----:B------:R-:W-:Y:S01]  /*3d90*/  HGMMA.64x16x16.F32 R40, gdesc[UR52], R40, gsb0 ;  /* 0x00200000342879f0 */ /* 0x000fe20008000828 */
[----:B------:R-:W-:Y:S01]  /*3da0*/  UMOV UR54, UR4 ;  /* 0x0000000400367c82 */ /* 0x000fe20008000000 */
[----:B------:R-:W-:Y:S01]  /*3db0*/  UMOV UR55, 0x40000040 ;  /* 0x4000004000377882 */ /* 0x000fe20000000000 */
[----:B------:R-:W-:Y:S01]  /*3dc0*/  FSEL R49, R62, -INF , P5 ;  /* 0xff8000003e317808 */ /* 0x000fe20002800000 */
[----:B------:R-:W-:Y:S01]  /*3dd0*/  ULDC UR4, c[0x0][0x988] ;  /* 0x0002620000047ab9 */ /* 0x000fe20000000800 */
[----:B------:R-:W-:Y:S01]  /*3de0*/  ISETP.GT.AND P5, PT, R3, 0x39, PT ;  /* 0x000000390300780c */ /* 0x000fe20003fa4270 */
[--C-:B------:R-:W-:Y:S01]  /*3df0*/  IMAD.MOV.U32 R62, RZ, RZ, R119.reuse ;  /* 0x000000ffff3e7224 */ /* 0x100fe200078e0077 */
[----:B------:R-:W-:Y:S01]  /*3e00*/  FSEL R101, R52, -INF , P6 ;  /* 0xff80000034657808 */ /* 0x000fe20003000000 */
[----:B------:R-:W-:Y:S01]  /*3e10*/  IMAD.MOV.U32 R52, RZ, RZ, R119 ;  /* 0x000000ffff347224 */ /* 0x000fe200078e0077 */
[----:B------:R-:W-:-:S02]  /*3e20*/  FMNMX.FTZ R0, R99, R0, !PT ;  /* 0x0000000063007209 */ /* 0x000fc40007810000 */
[----:B------:R-:W-:Y:S02]  /*3e30*/  FSEL R103, R53, -INF , P5 ;  /* 0xff80000035677808 */ /* 0x000fe40002800000 */
[----:B------:R-:W-:Y:S02]  /*3e40*/  FMNMX.FTZ R0, R101, R0, !PT ;  /* 0x0000000065007209 */ /* 0x000fe40007810000 */
[----:B------:R-:W-:Y:S01]  /*3e50*/  FSEL R53, R50, -INF , P3 ;  /* 0xff80000032357808 */ /* 0x000fe20001800000 */
[----:B------:R-:W-:Y:S01]  /*3e60*/  IMAD.MOV.U32 R50, RZ, RZ, R119 ;  /* 0x000000ffff327224 */ /* 0x000fe200078e0077 */
[----:B------:R-:W-:Y:S02]  /*3e70*/  ISETP.GT.AND P3, PT, R3, 0x41, PT ;  /* 0x000000410300780c */ /* 0x000fe40003f64270 */
[----:B------:R-:W-:Y:S02]  /*3e80*/  FMNMX.FTZ R0, R103, R0, !PT ;  /* 0x0000000067007209 */ /* 0x000fe40007810000 */
[----:B------:R-:W-:-:S02]  /*3e90*/  FSEL R51, R51, -INF , P2 ;  /* 0xff80000033337808 */ /* 0x000fc40001000000 */
[----:B------:R-:W-:Y:S02]  /*3ea0*/  ISETP.GT.AND P2, PT, R3, 0x48, PT ;  /* 0x000000480300780c */ /* 0x000fe40003f44270 */
        /* <DEDUP_REMOVED lines=8> */
[----:B------:R-:W-:Y:S01]  /*3f30*/  UIADD3 UR54, UR10, 0xa06, URZ ;  /* 0x00000a060a367890 */ /* 0x000fe2000fffe03f */
[----:B------:R-:W-:Y:S01]  /*3f40*/  FSEL R109, R44, -INF , P2 ;  /* 0xff8000002c6d7808 */ /* 0x000fe20001000000 */
[----:B------:R-:W-:Y:S01]  /*3f50*/  UMOV UR55, 0x40000040 ;  /* 0x4000004000377882 */ /* 0x000fe20000000000 */
[----:B------:R-:W-:Y:S01]  /*3f60*/  FMNMX.FTZ R0, R107, R0, !PT ;  /* 0x000000006b007209 */ /* 0x000fe20007810000 */
[----:B------:R-:W-:Y:S01]  /*3f70*/  IMAD.MOV.U32 R44, RZ, RZ, R119 ;  /* 0x000000ffff2c7224 */ /* 0x000fe200078e0077 */
[----:B------:R-:W-:Y:S02]  /*3f80*/  FSEL R113, R45, -INF , P1 ;  /* 0xff8000002d717808 */ /* 0x000fe40000800000 */
[----:B------:R-:W-:Y:S02]  /*3f90*/  FMNMX.FTZ R0, R109, R0, !PT ;  /* 0x000000006d007209 */ /* 0x000fe40007810000 */
[----:B------:R-:W-:-:S02]  /*3fa0*/  ISETP.GT.AND P1, PT, R3, 0x51, PT ;  /* 0x000000510300780c */ /* 0x000fc40003f24270 */
[----:B------:R-:W-:Y:S02]  /*3fb0*/  FMNMX.FTZ R0, R113, R0, !PT ;  /* 0x0000000071007209 */ /* 0x000fe40007810000 */
[----:B------:R-:W-:Y:S02]  /*3fc0*/  FSEL R43, R43, -INF , P3 ;  /* 0xff8000002b2b7808 */ /* 0x000fe40001800000 */
[C---:B------:R-:W-:Y:S02]  /*3fd0*/  ISETP.GT.AND P3, PT, R3.reuse, 0x60, PT ;  /* 0x000000600300780c */ /* 0x040fe40003f64270 */
[----:B------:R-:W-:Y:S01]  /*3fe0*/  FSEL R45, R42, -INF , P4 ;  /* 0xff8000002a2d7808 */ /* 0x000fe20002000000 */
[--C-:B------:R-:W-:Y:S01]  /*3ff0*/  IMAD.MOV.U32 R42, RZ, RZ, R119.reuse ;  /* 0x000000ffff2a7224 */ /* 0x100fe200078e0077 */
[C---:B------:R-:W-:Y:S02]  /*4000*/  ISETP.GT.AND P4, PT, R3.reuse, 0x61, PT ;  /* 0x000000610300780c */ /* 0x040fe40003f84270 */
[----:B------:R-:W-:Y:S01]  /*4010*/  FSEL R41, R54, -INF , P6 ;  /* 0xff80000036297808 */ /* 0x000fe20003000000 */
[----:B------:R-:W-:Y:S01]  /*4020*/  IMAD.MOV.U32 R54, RZ, RZ, R119 ;  /* 0x000000ffff367224 */ /* 0x000fe200078e0077 */
[----:B------:R-:W-:-:S02]  /*4030*/  ISETP.GT.AND P6, PT, R3, 0x69, PT ;  /* 0x000000690300780c */ /* 0x000fc40003fc4270 */
[----:B------:R-:W-:Y:S01]  /*4040*/  P2R R20, PR, RZ, 0x2 ;  /* 0x00000002ff147803 */ /* 0x000fe20000000000 */
[----:B------:R-:W-:Y:S02]  /*4050*/  WARPGROUP.DEPBAR.LE gsb0, 0x0 ;  /* 0x00008000000079c5 */ /* 0x000fe40000010000 */
[----:B------:R-:W-:Y:S01]  /*4060*/  WARPGROUP.ARRIVE ;  /* 0x00000000000079c5 */ /* 0x000fe20000000000 */
[----:B------:R-:W-:Y:S02]  /*4070*/  FSEL R115, R32, -INF , P0 ;  /* 0xff80000020737808 */ /* 0x000fe40000000000 */
[----:B------:R-:W-:Y:S02]  /*4080*/  ISETP.GT.AND P0, PT, R3, 0x58, PT ;  /* 0x000000580300780c */ /* 0x000fe40003f04270 */
[----:B------:R-:W-:Y:S01]  /*4090*/  FSEL R117, R33, -INF , P1 ;  /* 0xff80000021757808 */ /* 0x000fe20000800000 */
[----:B------:R-:W-:Y:S01]  /*40a0*/  HGMMA.64x16x16.F32 R24, gdesc[UR52], R24, gsb0 ;  /* 0x00200000341879f0 */ /* 0x000fe20008000818 */
[----:B------:R-:W-:-:S02]  /*40b0*/  FMNMX.FTZ R0, R115, R0, !PT ;  /* 0x0000000073007209 */ /* 0x000fc40007810000 */
[----:B------:R-:W-:Y:S02]  /*40c0*/  FSEL R33, R46, -INF , P2 ;  /* 0xff8000002e217808 */ /* 0x000fe40001000000 */
[----:B------:R-:W-:Y:S02]  /*40d0*/  ISETP.GT.AND P2, PT, R3, 0x59, PT ;  /* 0x000000590300780c */ /* 0x000fe40003f44270 */
[----:B------:R-:W-:Y:S02]  /*40e0*/  FSEL R121, R36, -INF , P0 ;  /* 0xff80000024797808 */ /* 0x000fe40000000000 */
[----:B------:R-:W-:Y:S02]  /*40f0*/  FMNMX.FTZ R0, R117, R0, !PT ;  /* 0x0000000075007209 */ /* 0x000fe40007810000 */
[----:B------:R-:W-:Y:S02]  /*4100*/  FSEL R123, R37, -INF , P2 ;  /* 0xff800000257b7808 */ /* 0x000fe40001000000 */
[----:B------:R-:W-:-:S02]  /*4110*/  FMNMX.FTZ R0, R121, R0, !PT ;  /* 0x0000000079007209 */ /* 0x000fc40007810000 */
[----:B------:R-:W-:Y:S02]  /*4120*/  P2R R14, PR, RZ, 0x1 ;  /* 0x00000001ff0e7803 */ /* 0x000fe40000000000 */
[----:B------:R-:W-:Y:S02]  /*4130*/  FMNMX.FTZ R0, R123, R0, !PT ;  /* 0x000000007b007209 */ /* 0x000fe40007810000 */
[C---:B------:R-:W-:Y:S02]  /*4140*/  ISETP.GT.AND P0, PT, R3.reuse, 0x49, PT ;  /* 0x000000490300780c */ /* 0x040fe40003f04270 */
[----:B------:R-:W-:Y:S02]  /*4150*/  ISETP.GT.AND P1, PT, R3, 0x50, PT ;  /* 0x000000500300780c */ /* 0x000fe40003f24270 */
[----:B------:R-:W-:Y:S02]  /*4160*/  FSEL R111, R47, -INF , P0 ;  /* 0xff8000002f6f7808 */ /* 0x000fe40000000000 */
[----:B------:R-:W-:-:S02]  /*4170*/  FSEL R47, R34, -INF , P1 ;  /* 0xff800000222f7808 */ /* 0x000fc40000800000 */
[----:B------:R-:W-:Y:S02]  /*4180*/  ISETP.NE.AND P1, PT, R20, RZ, PT ;  /* 0x000000ff1400720c */ /* 0x000fe40003f25270 */
[----:B------:R-:W-:Y:S02]  /*4190*/  P2R R12, PR, RZ, 0x4 ;  /* 0x00000004ff0c7803 */ /* 0x000fe40000000000 */
[----:B------:R-:W-:Y:S02]  /*41a0*/  ISETP.NE.AND P0, PT, R14, RZ, PT ;  /* 0x000000ff0e00720c */ /* 0x000fe40003f05270 */
[----:B------:R-:W-:Y:S02]  /*41b0*/  FSEL R35, R35, -INF , P1 ;  /* 0xff80000023237808 */ /* 0x000fe40000800000 */
[----:B------:R-:W-:Y:S01]  /*41c0*/  ISETP.NE.AND P1, PT, R80, RZ, PT ;  /* 0x000000ff5000720c */ /* 0x000fe20003f25270 */
[----:B------:R-:W-:Y:S01]  /*41d0*/  IMAD.MOV.U32 R80, RZ, RZ, R119 ;  /* 0x000000ffff507224 */ /* 0x000fe200078e0077 */
[----:B------:R-:W-:-:S11]  /*41e0*/  MOV R46, R119 ;  /* 0x00000077002e7202 */ /* 0x000fd60000000f00 */
[----:B------:R-:W-:Y:S01]  /*41f0*/  @!P1 VIADD R2, R2, 0x36840 ;  /* 0x0003684002029836 */ /* 0x000fe20000000000 */
[----:B------:R-:W-:Y:S02]  /*4200*/  WARPGROUP.DEPBAR.LE gsb0, 0x0 ;  /* 0x00008000000079c5 */ /* 0x000fe40000010000 */
[----:B------:R-:W-:Y:S02]  /*4210*/  FSEL R125, R24, -INF , P3 ;  /* 0xff800000187d7808 */ /* 0x000fe40001800000 */
        /* <DEDUP_REMOVED lines=11> */
[----:B------:R-:W0:Y:S01]  /*42d0*/  SHFL.BFLY PT, R25, R6, 0x2, 0x1f ;  /* 0x0c401f0006197f89 */ /* 0x000e2200000e0000 */
[----:B------:R-:W-:-:S02]  /*42e0*/  @!P1 PRMT R2, RZ, 0x654, R2 ;  /* 0x00000654ff029816 */ /* 0x000fc40000000002 */
[----:B------:R-:W-:Y:S01]  /*42f0*/  ISETP.NE.AND P0, PT, R84, RZ, PT ;  /* 0x000000ff5400720c */ /* 0x000fe20003f05270 */
[----:B------:R-:W-:Y:S01]  /*4300*/  IMAD.MOV.U32 R84, RZ, RZ, R119 ;  /* 0x000000ffff547224 */ /* 0x000fe200078e0077 */
[----:B------:R1:W-:Y:S01]  /*4310*/  @!P1 SYNCS.ARRIVE.TRANS64.RED.A1T0 RZ, [R2+URZ], RZ ;  /* 0x000000ff02ff99a7 */ /* 0x0003e2000810043f */
        /* <DEDUP_REMOVED lines=25> */
[----:B------:R-:W-:Y:S01]  /*44b0*/  FSEL R65, R26, -INF , P3 ;  /* 0xff8000001a417808 */ /* 0x000fe20001800000 */
[--C-:B------:R-:W-:Y:S01]  /*44c0*/  FFMA.FTZ R202, R83, R0, -R10.reuse ;  /* 0x0000000053ca7223 */ /* 0x100fe2000001080a */
[----:B------:R-:W-:Y:S01]  /*44d0*/  FMNMX.FTZ R6, R41, R6, !PT ;  /* 0x0000000629067209 */ /* 0x000fe20007810000 */
[----:B------:R-:W-:Y:S01]  /*44e0*/  MUFU.EX2 R200, R200 ;  /* 0x000000c800c87308 */ /* 0x000fe20000000800 */
[----:B------:R-:W-:Y:S01]  /*44f0*/  FSEL R69, R30, -INF , P5 ;  /* 0xff8000001e457808 */ /* 0x000fe20002800000 */
[--C-:B------:R-:W-:Y:S01]  /*4500*/  FFMA.FTZ R37, R77, R0, -R10.reuse ;  /* 0x000000004d257223 */ /* 0x100fe2000001080a */
[----:B------:R-:W-:Y:S01]  /*4510*/  FMNMX.FTZ R6, R55, R6, !PT ;  /* 0x0000000637067209 */ /* 0x000fe20007810000 */
[-CC-:B------:R-:W-:Y:S01]  /*4520*/  FFMA.FTZ R196, R85, R0.reuse, -R10.reuse ;  /* 0x0000000055c47223 */ /* 0x180fe2000001080a */
[-CC-:B------:R-:W-:Y:S01]  /*4530*/  FFMA.FTZ R198, R87, R0.reuse, -R10.reuse ;  /* 0x0000000057c67223 */ /* 0x180fe2000001080a */
[--C-:B------:R-:W-:Y:S01]  /*4540*/  FFMA.FTZ R192, R89, R0, -R10.reuse ;  /* 0x0000000059c07223 */ /* 0x100fe2000001080a */
[----:B------:R-:W-:Y:S01]  /*4550*/  FMNMX.FTZ R6, R45, R6, !PT ;  /* 0x000000062d067209 */ /* 0x000fe20007810000 */
[----:B------:R-:W0:Y:S01]  /*4560*/  MUFU.EX2 R25, R25 ;  /* 0x0000001900197308 */ /* 0x000e220000000800 */
[-CC-:B------:R-:W-:Y:S01]  /*4570*/  FFMA.FTZ R91, R91, R0.reuse, -R10.reuse ;  /* 0x000000005b5b7223 */ /* 0x180fe2000001080a */
[--C-:B------:R-:W-:Y:S01]  /*4580*/  FFMA.FTZ R93, R93, R0, -R10.reuse ;  /* 0x000000005d5d7223 */ /* 0x100fe2000001080a */
[----:B------:R-:W-:Y:S01]  /*4590*/  FMNMX.FTZ R6, R43, R6, !PT ;  /* 0x000000062b067209 */ /* 0x000fe20007810000 */
[-CC-:B------:R-:W-:Y:S01]  /*45a0*/  FFMA.FTZ R95, R95, R0.reuse, -R10.reuse ;  /* 0x000000005f5f7223 */ /* 0x180fe2000001080a */
[-CC-:B------:R-:W-:Y:S01]  /*45b0*/  FFMA.FTZ R97, R97, R0.reuse, -R10.reuse ;  /* 0x0000000061617223 */ /* 0x180fe2000001080a */
[--C-:B------:R-:W-:Y:S01]  /*45c0*/  FFMA.FTZ R99, R99, R0, -R10.reuse ;  /* 0x0000000063637223 */ /* 0x100fe2000001080a */
        /* <DEDUP_REMOVED lines=9> */
[----:B------:R-:W3:Y:S01]  /*4660*/  MUFU.EX2 R37, R37 ;  /* 0x0000002500257308 */ /* 0x000ee20000000800 */
[-CC-:B------:R-:W-:Y:S01]  /*4670*/  FFMA.FTZ R113, R113, R0.reuse, -R10.reuse ;  /* 0x0000000071717223 */ /* 0x180fe2000001080a */
[--C-:B------:R-:W-:Y:S01]  /*4680*/  FFMA.FTZ R115, R115, R0, -R10.reuse ;  /* 0x0000000073737223 */ /* 0x100fe2000001080a */
[----:B------:R-:W-:Y:S01]  /*4690*/  FMNMX.FTZ R6, R35, R6, !PT ;  /* 0x0000000623067209 */ /* 0x000fe20007810000 */
[-CC-:B------:R-:W-:Y:S01]  /*46a0*/  FFMA.FTZ R117, R117, R0.reuse, -R10.reuse ;  /* 0x0000000075757223 */ /* 0x180fe2000001080a */
[-CC-:B------:R-:W-:Y:S01]  /*46b0*/  FFMA.FTZ R121, R121, R0.reuse, -R10.reuse ;  /* 0x0000000079797223 */ /* 0x180fe2000001080a */
[--C-:B------:R-:W-:Y:S01]  /*46c0*/  FFMA.FTZ R123, R123, R0, -R10.reuse ;  /* 0x000000007b7b7223 */ /* 0x100fe2000001080a */
[----:B------:R-:W-:Y:S01]  /*46d0*/  FMNMX.FTZ R6, R29, R6, !PT ;  /* 0x000000061d067209 */ /* 0x000fe20007810000 */
[----:B------:R-:W4:Y:S01]  /*46e0*/  MUFU.EX2 R196, R196 ;  /* 0x000000c400c47308 */ /* 0x000f220000000800 */
[-CC-:B------:R-:W-:Y:S01]  /*46f0*/  FFMA.FTZ R125, R125, R0.reuse, -R10.reuse ;  /* 0x000000007d7d7223 */ /* 0x180fe2000001080a */
[--C-:B------:R-:W-:Y:S01]  /*4700*/  FFMA.FTZ R127, R127, R0, -R10.reuse ;  /* 0x000000007f7f7223 */ /* 0x100fe2000001080a */
[----:B------:R-:W-:Y:S01]  /*4710*/  FMNMX.FTZ R6, R39, R6, !PT ;  /* 0x0000000627067209 */ /* 0x000fe20007810000 */
[-CC-:B------:R-:W-:Y:S01]  /*4720*/  FFMA.FTZ R129, R129, R0.reuse, -R10.reuse ;  /* 0x0000000081817223 */ /* 0x180fe2000001080a */
[----:B------:R-:W-:Y:S01]  /*4730*/  FFMA.FTZ R10, R131, R0, -R10 ;  /* 0x00000000830a7223 */ /* 0x000fe2000001080a */
[--C-:B------:R-:W-:Y:S01]  /*4740*/  IMAD.MOV.U32 R89, RZ, RZ, R119.reuse ;  /* 0x000000ffff597224 */ /* 0x100fe200078e0077 */
[----:B------:R-:W-:Y:S01]  /*4750*/  FMNMX.FTZ R6, R65, R6, !PT ;  /* 0x0000000641067209 */ /* 0x000fe20007810000 */
[----:B------:R-:W5:Y:S01]  /*4760*/  MUFU.EX2 R57, R57 ;  /* 0x0000003900397308 */ /* 0x000f620000000800 */
[----:B------:R-:W-:-:S02]  /*4770*/  IMAD.MOV.U32 R87, RZ, RZ, R119 ;  /* 0x000000ffff577224 */ /* 0x000fc400078e0077 */
[----:B------:R-:W-:Y:S01]  /*4780*/  FMNMX.FTZ R6, R27, R6, !PT ;  /* 0x000000061b067209 */ /* 0x000fe20007810000 */
[--C-:B------:R-:W-:Y:S02]  /*4790*/  IMAD.MOV.U32 R85, RZ, RZ, R119.reuse ;  /* 0x000000ffff557224 */ /* 0x100fe400078e0077 */
[--C-:B------:R-:W-:Y:S01]  /*47a0*/  IMAD.MOV.U32 R83, RZ, RZ, R119.reuse ;  /* 0x000000ffff537224 */ /* 0x100fe200078e0077 */
[----:B------:R-:W-:Y:S01]  /*47b0*/  FMNMX.FTZ R6, R69, R6, !PT ;  /* 0x0000000645067209 */ /* 0x000fe20007810000 */
[----:B------:R-:W-:Y:S01]  /*47c0*/  MUFU.EX2 R198, R198 ;  /* 0x000000c600c67308 */ /* 0x000fe20000000800 */
[--C-:B------:R-:W-:Y:S02]  /*47d0*/  IMAD.MOV.U32 R81, RZ, RZ, R119.reuse ;  /* 0x000000ffff517224 */ /* 0x100fe400078e0077 */
[----:B------:R-:W-:Y:S01]  /*47e0*/  FMNMX.FTZ R6, R31, R6, !PT ;  /* 0x000000061f067209 */ /* 0x000fe20007810000 */
[--C-:B------:R-:W-:Y:S02]  /*47f0*/  IMAD.MOV.U32 R77, RZ, RZ, R119.reuse ;  /* 0x000000ffff4d7224 */ /* 0x100fe400078e0077 */
[----:B------:R-:W-:-:S02]  /*4800*/  IMAD.MOV.U32 R73, RZ, RZ, R119 ;  /* 0x000000ffff497224 */ /* 0x000fc400078e0077 */
        /* <DEDUP_REMOVED lines=8> */
[----:B------:R-:W-:Y:S01]  /*4890*/  MUFU.EX2 R97, R97 ;  /* 0x0000006100617308 */ /* 0x000fe20000000800 */
[----:B0-----:R-:W-:-:S07]  /*48a0*/  IMAD.MOV.U32 R95, RZ, RZ, R119 ;  /* 0x000000ffff5f7224 */ /* 0x001fce00078e0077 */
[----:B------:R0:W-:Y:S01]  /*48b0*/  MUFU.EX2 R188, R99 ;  /* 0x0000006300bc7308 */ /* 0x0001e20000000800 */
[----:B-1----:R-:W-:-:S04]  /*48c0*/  FMNMX.FTZ R3, R8, R3, !PT ;  /* 0x0000000308037209 */ /* 0x002fc80007810000 */
[C---:B------:R-:W-:Y:S01]  /*48d0*/  FSETP.NEU.FTZ.AND P2, PT, R3.reuse, -INF , PT ;  /* 0xff8000000300780b */ /* 0x040fe20003f5d000 */
[----:B------:R-:W-:Y:S02]  /*48e0*/  FMUL.FTZ R6, R3, R0 ;  /* 0x0000000003067220 */ /* 0x000fe40000410000 */
[----:B------:R-:W-:Y:S01]  /*48f0*/  MUFU.EX2 R101, R101 ;  /* 0x0000006500657308 */ /* 0x000fe20000000800 */
[----:B0-----:R-:W-:Y:S02]  /*4900*/  IMAD.MOV.U32 R99, RZ, RZ, R119 ;  /* 0x000000ffff637224 */ /* 0x001fe400078e0077 */
[----:B------:R-:W-:Y:S02]  /*4910*/  FSEL R6, R6, RZ, P2 ;  /* 0x000000ff06067208 */ /* 0x000fe40001000000 */
[----:B------:R-:W-:-:S03]  /*4920*/  ISETP.GE.AND P2, PT, R82, 0x71, PT ;  /* 0x000000715200780c */ /* 0x000fc60003f46270 */
        /* <DEDUP_REMOVED lines=17> */
[----:B0-----:R-:W-:Y:S01]  /*4a40*/  FADD.FTZ R7, R200, R25 ;  /* 0x00000019c8077221 */ /* 0x001fe20000010000 */
[-CC-:B------:R-:W-:Y:S01]  /*4a50*/  FFMA.FTZ R43, R43, R0.reuse, -R6.reuse ;  /* 0x000000002b2b7223 */ /* 0x180fe20000010806 */
[-CC-:B------:R-:W-:Y:S01]  /*4a60*/  FFMA.FTZ R41, R41, R0.reuse, -R6.reuse ;  /* 0x0000000029297223 */ /* 0x180fe20000010806 */
[-CC-:B------:R-:W-:Y:S01]  /*4a70*/  FFMA.FTZ R55, R55, R0.reuse, -R6.reuse ;  /* 0x0000000037377223 */ /* 0x180fe20000010806 */
[----:B--2---:R-:W-:Y:S01]  /*4a80*/  FADD.FTZ R30, R202, R7 ;  /* 0x00000007ca1e7221 */ /* 0x004fe20000010000 */
[-CC-:B------:R-:W-:Y:S01]  /*4a90*/  FFMA.FTZ R45, R45, R0.reuse, -R6.reuse ;  /* 0x000000002d2d7223 */ /* 0x180fe20000010806 */
[-C--:B------:R-:W-:Y:S01]  /*4aa0*/  FFMA.FTZ R33, R33, R0.reuse, -R6 ;  /* 0x0000000021217223 */ /* 0x080fe20000010806 */
[----:B------:R-:W0:Y:S01]  /*4ab0*/  MUFU.EX2 R11, R11 ;  /* 0x0000000b000b7308 */ /* 0x000e220000000800 */
[----:B---3--:R-:W-:Y:S01]  /*4ac0*/  FADD.FTZ R7, R37, R30 ;  /* 0x0000001e25077221 */ /* 0x008fe20000010000 */
[-CC-:B------:R-:W-:Y:S01]  /*4ad0*/  FFMA.FTZ R111, R111, R0.reuse, -R6.reuse ;  /* 0x000000006f6f7223 */ /* 0x180fe20000010806 */
[--C-:B------:R-:W-:Y:S01]  /*4ae0*/  FFMA.FTZ R47, R47, R0, -R6.reuse ;  /* 0x000000002f2f7223 */ /* 0x100fe20000010806 */
[----:B------:R-:W-:Y:S01]  /*4af0*/  F2FP.F16.F32.PACK_AB R200, R25, R200 ;  /* 0x000000c819c8723e */ /* 0x000fe200000000ff */
[----:B----4-:R-:W-:Y:S01]  /*4b00*/  FADD.FTZ R32, R196, R7 ;  /* 0x00000007c4207221 */ /* 0x010fe20000010000 */
[-CC-:B------:R-:W-:Y:S01]  /*4b10*/  FFMA.FTZ R35, R35, R0.reuse, -R6.reuse ;  /* 0x0000000023237223 */ /* 0x180fe20000010806 */
[-C--:B------:R-:W-:Y:S01]  /*4b20*/  FFMA.FTZ R29, R29, R0.reuse, -R6 ;  /* 0x000000001d1d7223 */ /* 0x080fe20000010806 */
[----:B------:R2:W3:Y:S01]  /*4b30*/  MUFU.EX2 R12, R79 ;  /* 0x0000004f000c7308 */ /* 0x0004e20000000800 */
[----:B-----5:R-:W-:Y:S01]  /*4b40*/  FADD.FTZ R7, R57, R32 ;  /* 0x0000002039077221 */ /* 0x020fe20000010000 */
[----:B-1----:R-:W-:Y:S01]  /*4b50*/  FADD.FTZ R32, R201, R8 ;  /* 0x00000008c9207221 */ /* 0x002fe20000010000 */
[-CC-:B------:R-:W-:Y:S01]  /*4b60*/  FFMA.FTZ R39, R39, R0.reuse, -R6.reuse ;  /* 0x0000000027277223 */ /* 0x180fe20000010806 */
[-CC-:B------:R-:W-:Y:S01]  /*4b70*/  FFMA.FTZ R65, R65, R0.reuse, -R6.reuse ;  /* 0x0000000041417223 */ /* 0x180fe20000010806 */
[----:B------:R-:W-:Y:S01]  /*4b80*/  FADD.FTZ R34, R198, R7 ;  /* 0x00000007c6227221 */ /* 0x000fe20000010000 */
[-CC-:B------:R-:W-:Y:S01]  /*4b90*/  FFMA.FTZ R27, R27, R0.reuse, -R6.reuse ;  /* 0x000000001b1b7223 */ /* 0x180fe20000010806 */
[-C--:B------:R-:W-:Y:S01]  /*4ba0*/  FFMA.FTZ R69, R69, R0.reuse, -R6 ;  /* 0x0000000045457223 */ /* 0x080fe20000010806 */
[----:B------:R-:W-:Y:S01]  /*4bb0*/  MUFU.EX2 R13, R13 ;  /* 0x0000000d000d7308 */ /* 0x000fe20000000800 */
[----:B0-----:R-:W-:Y:S01]  /*4bc0*/  FADD.FTZ R7, R11, R32 ;  /* 0x000000200b077221 */ /* 0x001fe20000010000 */
[----:B------:R-:W-:Y:S01]  /*4bd0*/  FFMA.FTZ R31, R31, R0, -R6 ;  /* 0x000000001f1f7223 */ /* 0x000fe20000010806 */
[----:B------:R-:W-:Y:S01]  /*4be0*/  F2FP.F16.F32.PACK_AB R201, R8, R201 ;  /* 0x000000c908c9723e */ /* 0x000fe200000000ff */
[--C-:B------:R-:W-:Y:S01]  /*4bf0*/  IMAD.MOV.U32 R103, RZ, RZ, R119.reuse ;  /* 0x000000ffff677224 */ /* 0x100fe200078e0077 */
[----:B------:R-:W-:Y:S01]  /*4c00*/  F2FP.F16.F32.PACK_AB R202, R37, R202 ;  /* 0x000000ca25ca723e */ /* 0x000fe200000000ff */
[--C-:B--2---:R-:W-:Y:S01]  /*4c10*/  IMAD.MOV.U32 R79, RZ, RZ, R119.reuse ;  /* 0x000000ffff4f7224 */ /* 0x104fe200078e0077 */
[----:B------:R-:W-:Y:S01]  /*4c20*/  F2FP.F16.F32.PACK_AB R196, R57, R196 ;  /* 0x000000c439c4723e */ /* 0x000fe200000000ff */
[----:B------:R0:W1:Y:S01]  /*4c30*/  MUFU.EX2 R14, R67 ;  /* 0x00000043000e7308 */ /* 0x0000620000000800 */
[----:B---3--:R-:W-:Y:S01]  /*4c40*/  F2FP.F16.F32.PACK_AB R203, R12, R11 ;  /* 0x0000000b0ccb723e */ /* 0x008fe200000000ff */
[--C-:B------:R-:W-:Y:S01]  /*4c50*/  IMAD.MOV.U32 R75, RZ, RZ, R119.reuse ;  /* 0x000000ffff4b7224 */ /* 0x100fe200078e0077 */
[----:B------:R-:W-:Y:S01]  /*4c60*/  F2FP.F16.F32.PACK_AB R198, R61, R198 ;  /* 0x000000c63dc6723e */ /* 0x000fe200000000ff */
[--C-:B------:R-:W-:Y:S01]  /*4c70*/  IMAD.MOV.U32 R57, RZ, RZ, R119.reuse ;  /* 0x000000ffff397224 */ /* 0x100fe200078e0077 */
[----:B------:R-:W-:Y:S01]  /*4c80*/  MOV R82, R119 ;  /* 0x0000007700527202 */ /* 0x000fe20000000f00 */
[----:B------:R-:W-:-:S02]  /*4c90*/  IMAD.MOV.U32 R37, RZ, RZ, R119 ;  /* 0x000000ffff257224 */ /* 0x000fc400078e0077 */
[----:B------:R-:W2:Y:S01]  /*4ca0*/  MUFU.EX2 R15, R15 ;  /* 0x0000000f000f7308 */ /* 0x000ea20000000800 */
[----:B0-----:R-:W-:-:S07]  /*4cb0*/  IMAD.MOV.U32 R67, RZ, RZ, R119 ;  /* 0x000000ffff437224 */ /* 0x001fce00078e0077 */
[----:B------:R0:W-:Y:S01]  /*4cc0*/  MUFU.EX2 R28, R51 ;  /* 0x00000033001c7308 */ /* 0x0001e20000000800 */
[----:B-1----:R-:W-:-:S07]  /*4cd0*/  F2FP.F16.F32.PACK_AB R197, R14, R13 ;  /* 0x0000000d0ec5723e */ /* 0x002fce00000000ff */
[----:B------:R1:W3:Y:S01]  /*4ce0*/  MUFU.EX2 R20, R71 ;  /* 0x0000004700147308 */ /* 0x0002e20000000800 */
[----:B0-----:R-:W-:Y:S01]  /*4cf0*/  FADD.FTZ R51, R61, R34 ;  /* 0x000000223d337221 */ /* 0x001fe20000010000 */
[----:B------:R-:W-:Y:S01]  /*4d00*/  FADD.FTZ R34, R12, R7 ;  /* 0x000000070c227221 */ /* 0x000fe20000010000 */
[----:B------:R-:W-:Y:S02]  /*4d10*/  IMAD.MOV.U32 R61, RZ, RZ, R119 ;  /* 0x000000ffff3d7224 */ /* 0x000fe400078e0077 */
[----:B------:R-:W-:Y:S01]  /*4d20*/  FADD.FTZ R36, R192, R51 ;  /* 0x00000033c0247221 */ /* 0x000fe20000010000 */
[----:B------:R-:W-:Y:S01]  /*4d30*/  FADD.FTZ R7, R13, R34 ;  /* 0x000000220d077221 */ /* 0x000fe20000010000 */
[C---:B------:R-:W-:Y:S01]  /*4d40*/  F2FP.F16.F32.PACK_AB R192, R91.reuse, R192 ;  /* 0x000000c05bc0723e */ /* 0x040fe200000000ff */
[----:B------:R-:W0:Y:S01]  /*4d50*/  MUFU.EX2 R21, R21 ;  /* 0x0000001500157308 */ /* 0x000e220000000800 */
[----:B------:R-:W-:Y:S01]  /*4d60*/  FADD.FTZ R36, R91, R36 ;  /* 0x000000245b247221 */ /* 0x000fe20000010000 */
[----:B------:R-:W-:Y:S01]  /*4d70*/  FADD.FTZ R34, R14, R7 ;  /* 0x000000070e227221 */ /* 0x000fe20000010000 */
[----:B------:R-:W-:-:S02]  /*4d80*/  IMAD.MOV.U32 R91, RZ, RZ, R119 ;  /* 0x000000ffff5b7224 */ /* 0x000fc400078e0077 */
[----:B------:R-:W-:Y:S01]  /*4d90*/  FADD.FTZ R51, R93, R36 ;  /* 0x000000245d337221 */ /* 0x000fe20000010000 */
[----:B--2---:R-:W-:Y:S01]  /*4da0*/  FADD.FTZ R7, R15, R34 ;  /* 0x000000220f077221 */ /* 0x004fe20000010000 */
[----:B-1----:R-:W-:Y:S01]  /*4db0*/  IMAD.MOV.U32 R71, RZ, RZ, R119 ;  /* 0x000000ffff477224 */ /* 0x002fe200078e0077 */
[----:B------:R1:W2:Y:S01]  /*4dc0*/  MUFU.EX2 R24, R59 ;  /* 0x0000003b00187308 */ /* 0x0002a20000000800 */
[----:B------:R-:W-:Y:S01]  /*4dd0*/  FADD.FTZ R38, R194, R51 ;  /* 0x00000033c2267221 */ /* 0x000fe20000010000 */
[----:B---3--:R-:W-:Y:S01]  /*4de0*/  FADD.FTZ R36, R20, R7 ;  /* 0x0000000714247221 */ /* 0x008fe20000010000 */
[----:B------:R-:W-:Y:S01]  /*4df0*/  F2FP.F16.F32.PACK_AB R194, R194, R93 ;  /* 0x0000005dc2c2723e */ /* 0x000fe200000000ff */
[--C-:B------:R-:W-:Y:S01]  /*4e00*/  IMAD.MOV.U32 R93, RZ, RZ, R119.reuse ;  /* 0x000000ffff5d7224 */ /* 0x100fe200078e0077 */
[----:B------:R-:W-:Y:S01]  /*4e10*/  F2FP.F16.F32.PACK_AB R199, R20, R15 ;  /* 0x0000000f14c7723e */ /* 0x000fe200000000ff */
[--C-:B------:R-:W-:Y:S02]  /*4e20*/  IMAD.MOV.U32 R51, RZ, RZ, R119.reuse ;  /* 0x000000ffff337224 */ /* 0x100fe400078e0077 */
[----:B------:R-:W3:Y:S01]  /*4e30*/  MUFU.EX2 R49, R49 ;  /* 0x0000003100317308 */ /* 0x000ee20000000800 */
[----:B0-----:R-:W-:Y:S01]  /*4e40*/  FADD.FTZ R7, R21, R36 ;  /* 0x0000002415077221 */ /* 0x001fe20000010000 */
[----:B-1----:R-:W-:-:S06]  /*4e50*/  IMAD.MOV.U32 R59, RZ, RZ, R119 ;  /* 0x000000ffff3b7224 */ /* 0x002fcc00078e0077 */
[----:B------:R0:W1:Y:S01]  /*4e60*/  MUFU.EX2 R26, R63 ;  /* 0x0000003f001a7308 */ /* 0x0000620000000800 */
[C---:B--2---:R-:W-:Y:S01]  /*4e70*/  FADD.FTZ R2, R24.reuse, R7 ;  /* 0x0000000718027221 */ /* 0x044fe20000010000 */
[----:B------:R-:W-:Y:S01]  /*4e80*/  F2FP.F16.F32.PACK_AB R193, R24, R21 ;  /* 0x0000001518c1723e */ /* 0x000fe200000000ff */
[----:B------:R-:W-:-:S05]  /*4e90*/  IMAD.MOV.U32 R24, RZ, RZ, R119 ;  /* 0x000000ffff187224 */ /* 0x000fca00078e0077 */
[----:B------:R-:W2:Y:S01]  /*4ea0*/  MUFU.EX2 R105, R105 ;  /* 0x0000006900697308 */ /* 0x000ea20000000800 */
[----:B---3--:R-:W-:Y:S01]  /*4eb0*/  FADD.FTZ R7, R49, R2 ;  /* 0x0000000231077221 */ /* 0x008fe20000010000 */
[----:B0-----:R-:W-:-:S06]  /*4ec0*/  IMAD.MOV.U32 R63, RZ, RZ, R119 ;  /* 0x000000ffff3f7224 */ /* 0x001fcc00078e0077 */
[----:B------:R0:W-:Y:S01]  /*4ed0*/  MUFU.EX2 R32, R43 ;  /* 0x0000002b00207308 */ /* 0x0001e20000000800 */
[----:B-1----:R-:W-:Y:S01]  /*4ee0*/  F2FP.F16.F32.PACK_AB R195, R26, R49 ;  /* 0x000000311ac3723e */ /* 0x002fe200000000ff */
[----:B------:R-:W-:-:S06]  /*4ef0*/  IMAD.MOV.U32 R49, RZ, RZ, R119 ;  /* 0x000000ffff317224 */ /* 0x000fcc00078e0077 */
[----:B------:R-:W1:Y:S01]  /*4f00*/  MUFU.EX2 R53, R53 ;  /* 0x0000003500357308 */ /* 0x000e620000000800 */
[----:B0-----:R-:W-:-:S04]  /*4f10*/  FADD.FTZ R43, R97, R38 ;  /* 0x00000026612b7221 */ /* 0x001fc80000010000 */
        /* <DEDUP_REMOVED lines=11> */
[----:B--2---:R-:W-:Y:S01]  /*4fd0*/  FADD.FTZ R43, R105, R38 ;  /* 0x00000026692b7221 */ /* 0x004fe20000010000 */
[----:B-1----:R-:W-:Y:S01]  /*4fe0*/  FADD.FTZ R7, R53, R36 ;  /* 0x0000002435077221 */ /* 0x002fe20000010000 */
[----:B------:R-:W-:Y:S01]  /*4ff0*/  F2FP.F16.F32.PACK_AB R189, R28, R53 ;  /* 0x000000351cbd723e */ /* 0x000fe200000000ff */
[----:B0-----:R-:W-:-:S02]  /*5000*/  IMAD.MOV.U32 R107, RZ, RZ, R119 ;  /* 0x000000ffff6b7224 */ /* 0x001fc400078e0077 */
[----:B------:R-:W-:Y:S01]  /*5010*/  FADD.FTZ R36, R28, R7 ;  /* 0x000000071c247221 */ /* 0x000fe20000010000 */
[----:B------:R-:W-:Y:S01]  /*5020*/  IMAD.MOV.U32 R53, RZ, RZ, R119 ;  /* 0x000000ffff357224 */ /* 0x000fe200078e0077 */
[----:B------:R-:W0:Y:S01]  /*5030*/  MUFU.EX2 R41, R41 ;  /* 0x0000002900297308 */ /* 0x000e220000000800 */
[C---:B---3--:R-:W-:Y:S01]  /*5040*/  FADD.FTZ R38, R184.reuse, R43 ;  /* 0x0000002bb8267221 */ /* 0x048fe20000010000 */
[----:B------:R-:W-:Y:S01]  /*5050*/  F2FP.F16.F32.PACK_AB R184, R184, R105 ;  /* 0x00000069b8b8723e */ /* 0x000fe200000000ff */
[----:B------:R-:W-:Y:S01]  /*5060*/  IMAD.MOV.U32 R105, RZ, RZ, R119 ;  /* 0x000000ffff697224 */ /* 0x000fe200078e0077 */
[----:B------:R-:W-:-:S04]  /*5070*/  MOV R28, R119 ;  /* 0x00000077001c7202 */ /* 0x000fc80000000f00 */
[----:B------:R1:W2:Y:S01]  /*5080*/  MUFU.EX2 R186, R113 ;  /* 0x0000007100ba7308 */ /* 0x0002a20000000800 */
[----:B----4-:R-:W-:-:S07]  /*5090*/  FADD.FTZ R43, R109, R38 ;  /* 0x000000266d2b7221 */ /* 0x010fce0000010000 */
[----:B------:R3:W4:Y:S01]  /*50a0*/  MUFU.EX2 R30, R55 ;  /* 0x00000037001e7308 */ /* 0x0007220000000800 */
[----:B0-----:R-:W-:Y:S01]  /*50b0*/  FADD.FTZ R7, R41, R36 ;  /* 0x0000002429077221 */ /* 0x001fe20000010000 */
[----:B-1----:R-:W-:-:S06]  /*50c0*/  IMAD.MOV.U32 R113, RZ, RZ, R119 ;  /* 0x000000ffff717224 */ /* 0x002fcc00078e0077 */
[----:B------:R-:W0:Y:S01]  /*50d0*/  MUFU.EX2 R115, R115 ;  /* 0x0000007300737308 */ /* 0x000e220000000800 */
[C---:B--2---:R-:W-:Y:S01]  /*50e0*/  FADD.FTZ R38, R186.reuse, R43 ;  /* 0x0000002bba267221 */ /* 0x044fe20000010000 */
[----:B------:R-:W-:Y:S01]  /*50f0*/  F2FP.F16.F32.PACK_AB R186, R186, R109 ;  /* 0x0000006dbaba723e */ /* 0x000fe200000000ff */
[--C-:B------:R-:W-:Y:S02]  /*5100*/  IMAD.MOV.U32 R109, RZ, RZ, R119.reuse ;  /* 0x000000ffff6d7224 */ /* 0x100fe400078e0077 */
[--C-:B---3--:R-:W-:Y:S02]  /*5110*/  IMAD.MOV.U32 R55, RZ, RZ, R119.reuse ;  /* 0x000000ffff377224 */ /* 0x108fe400078e0077 */
[----:B------:R-:W-:Y:S01]  /*5120*/  IMAD.MOV.U32 R43, RZ, RZ, R119 ;  /* 0x000000ffff2b7224 */ /* 0x000fe200078e0077 */
[----:B------:R-:W1:Y:S01]  /*5130*/  MUFU.EX2 R45, R45 ;  /* 0x0000002d002d7308 */ /* 0x000e620000000800 */
[C---:B----4-:R-:W-:Y:S01]  /*5140*/  FADD.FTZ R36, R30.reuse, R7 ;  /* 0x000000071e247221 */ /* 0x050fe20000010000 */
[----:B------:R-:W-:Y:S01]  /*5150*/  F2FP.F16.F32.PACK_AB R191, R30, R41 ;  /* 0x000000291ebf723e */ /* 0x000fe200000000ff */
[----:B------:R-:W-:-:S02]  /*5160*/  IMAD.MOV.U32 R41, RZ, RZ, R119 ;  /* 0x000000ffff297224 */ /* 0x000fc400078e0077 */
[----:B------:R-:W-:-:S03]  /*5170*/  IMAD.MOV.U32 R30, RZ, RZ, R119 ;  /* 0x000000ffff1e7224 */ /* 0x000fc600078e0077 */
[----:B------:R2:W3:Y:S01]  /*5180*/  MUFU.EX2 R180, R117 ;  /* 0x0000007500b47308 */ /* 0x0004e20000000800 */
[----:B0-----:R-:W-:-:S07]  /*5190*/  FADD.FTZ R25, R115, R38 ;  /* 0x0000002673197221 */ /* 0x001fce0000010000 */
[----:B------:R-:W0:Y:S01]  /*51a0*/  MUFU.EX2 R121, R121 ;  /* 0x0000007900797308 */ /* 0x000e220000000800 */
[----:B-1----:R-:W-:Y:S01]  /*51b0*/  FADD.FTZ R7, R45, R36 ;  /* 0x000000242d077221 */ /* 0x002fe20000010000 */
[C---:B------:R-:W-:Y:S01]  /*51c0*/  F2FP.F16.F32.PACK_AB R185, R32.reuse, R45 ;  /* 0x0000002d20b9723e */ /* 0x040fe200000000ff */
[----:B--2---:R-:W-:Y:S02]  /*51d0*/  IMAD.MOV.U32 R117, RZ, RZ, R119 ;  /* 0x000000ffff757224 */ /* 0x004fe400078e0077 */
[----:B------:R-:W-:Y:S01]  /*51e0*/  FADD.FTZ R36, R32, R7 ;  /* 0x0000000720247221 */ /* 0x000fe20000010000 */
[----:B------:R-:W-:Y:S02]  /*51f0*/  IMAD.MOV.U32 R45, RZ, RZ, R119 ;  /* 0x000000ffff2d7224 */ /* 0x000fe400078e0077 */
[----:B------:R-:W1:Y:S01]  /*5200*/  MUFU.EX2 R33, R33 ;  /* 0x0000002100217308 */ /* 0x000e620000000800 */
[C---:B---3--:R-:W-:Y:S01]  /*5210*/  FADD.FTZ R38, R180.reuse, R25 ;  /* 0x00000019b4267221 */ /* 0x048fe20000010000 */
[----:B------:R-:W-:Y:S01]  /*5220*/  F2FP.F16.F32.PACK_AB R180, R180, R115 ;  /* 0x00000073b4b4723e */ /* 0x000fe200000000ff */
[----:B------:R-:W-:-:S02]  /*5230*/  IMAD.MOV.U32 R115, RZ, RZ, R119 ;  /* 0x000000ffff737224 */ /* 0x000fc400078e0077 */
[----:B------:R-:W-:-:S03]  /*5240*/  IMAD.MOV.U32 R32, RZ, RZ, R119 ;  /* 0x000000ffff207224 */ /* 0x000fc600078e0077 */
[----:B------:R-:W2:Y:S01]  /*5250*/  MUFU.EX2 R182, R123 ;  /* 0x0000007b00b67308 */ /* 0x000ea20000000800 */
[----:B0-----:R-:W-:-:S07]  /*5260*/  FADD.FTZ R25, R121, R38 ;  /* 0x0000002679197221 */ /* 0x001fce0000010000 */
[----:B------:R0:W3:Y:S01]  /*5270*/  MUFU.EX2 R34, R111 ;  /* 0x0000006f00227308 */ /* 0x0000e20000000800 */
[----:B-1----:R-:W-:-:S07]  /*5280*/  FADD.FTZ R7, R33, R36 ;  /* 0x0000002421077221 */ /* 0x002fce0000010000 */
[----:B------:R-:W1:Y:S01]  /*5290*/  MUFU.EX2 R125, R125 ;  /* 0x0000007d007d7308 */ /* 0x000e620000000800 */
[C---:B--2---:R-:W-:Y:S01]  /*52a0*/  FADD.FTZ R40, R182.reuse, R25 ;  /* 0x00000019b6287221 */ /* 0x044fe20000010000 */
[----:B------:R-:W-:Y:S01]  /*52b0*/  F2FP.F16.F32.PACK_AB R182, R182, R121 ;  /* 0x00000079b6b6723e */ /* 0x000fe200000000ff */
[----:B0-----:R-:W-:-:S05]  /*52c0*/  IMAD.MOV.U32 R111, RZ, RZ, R119 ;  /* 0x000000ffff6f7224 */ /* 0x001fca00078e0077 */
[----:B------:R-:W0:Y:S01]  /*52d0*/  MUFU.EX2 R47, R47 ;  /* 0x0000002f002f7308 */ /* 0x000e220000000800 */
[C---:B---3--:R-:W-:Y:S01]  /*52e0*/  FADD.FTZ R38, R34.reuse, R7 ;  /* 0x0000000722267221 */ /* 0x048fe20000010000 */
[----:B------:R-:W-:Y:S01]  /*52f0*/  F2FP.F16.F32.PACK_AB R187, R34, R33 ;  /* 0x0000002122bb723e */ /* 0x000fe200000000ff */
[--C-:B------:R-:W-:Y:S02]  /*5300*/  IMAD.MOV.U32 R34, RZ, RZ, R119.reuse ;  /* 0x000000ffff227224 */ /* 0x100fe400078e0077 */
[----:B------:R-:W-:-:S03]  /*5310*/  IMAD.MOV.U32 R33, RZ, RZ, R119 ;  /* 0x000000ffff217224 */ /* 0x000fc600078e0077 */
[----:B------:R-:W2:Y:S01]  /*5320*/  MUFU.EX2 R176, R127 ;  /* 0x0000007f00b07308 */ /* 0x000ea20000000800 */
[----:B-1----:R-:W-:-:S07]  /*5330*/  FADD.FTZ R25, R125, R40 ;  /* 0x000000287d197221 */ /* 0x002fce0000010000 */
[----:B------:R1:W3:Y:S01]  /*5340*/  MUFU.EX2 R2, R35 ;  /* 0x0000002300027308 */ /* 0x0002e20000000800 */
[----:B0-----:R-:W-:-:S07]  /*5350*/  FADD.FTZ R7, R47, R38 ;  /* 0x000000262f077221 */ /* 0x001fce0000010000 */
[----:B------:R-:W0:Y:S01]  /*5360*/  MUFU.EX2 R129, R129 ;  /* 0x0000008100817308 */ /* 0x000e220000000800 */
[C---:B--2---:R-:W-:Y:S01]  /*5370*/  FADD.FTZ R40, R176.reuse, R25 ;  /* 0x00000019b0287221 */ /* 0x044fe20000010000 */
[----:B------:R-:W-:Y:S01]  /*5380*/  F2FP.F16.F32.PACK_AB R176, R176, R125 ;  /* 0x0000007db0b0723e */ /* 0x000fe200000000ff */
[----:B-1----:R-:W-:-:S05]  /*5390*/  IMAD.MOV.U32 R35, RZ, RZ, R119 ;  /* 0x000000ffff237224 */ /* 0x002fca00078e0077 */
[----:B------:R-:W1:Y:S01]  /*53a0*/  MUFU.EX2 R29, R29 ;  /* 0x0000001d001d7308 */ /* 0x000e620000000800 */
[C---:B---3--:R-:W-:Y:S01]  /*53b0*/  FADD.FTZ R38, R2.reuse, R7 ;  /* 0x0000000702267221 */ /* 0x048fe20000010000 */
[----:B------:R-:W-:Y:S01]  /*53c0*/  F2FP.F16.F32.PACK_AB R181, R2, R47 ;  /* 0x0000002f02b5723e */ /* 0x000fe200000000ff */
[----:B------:R-:W-:Y:S02]  /*53d0*/  IMAD.MOV.U32 R2, RZ, RZ, 0x3f800000 ;  /* 0x3f800000ff027424 */ /* 0x000fe400078e00ff */
[----:B------:R-:W-:-:S03]  /*53e0*/  IMAD.MOV.U32 R47, RZ, RZ, R119 ;  /* 0x000000ffff2f7224 */ /* 0x000fc600078e0077 */
[----:B------:R-:W2:Y:S01]  /*53f0*/  MUFU.EX2 R10, R10 ;  /* 0x0000000a000a7308 */ /* 0x000ea20000000800 */
[----:B0-----:R-:W-:Y:S01]  /*5400*/  FADD.FTZ R7, R129, R40 ;  /* 0x0000002881077221 */ /* 0x001fe20000010000 */
[----:B------:R-:W-:-:S06]  /*5410*/  IMAD.MOV.U32 R40, RZ, RZ, R119 ;  /* 0x000000ffff287224 */ /* 0x000fcc00078e0077 */
[----:B------:R0:W3:Y:S01]  /*5420*/  MUFU.EX2 R6, R39 ;  /* 0x0000002700067308 */ /* 0x0000e20000000800 */
[----:B-1----:R-:W-:Y:S01]  /*5430*/  FADD.FTZ R25, R29, R38 ;  /* 0x000000261d197221 */ /* 0x002fe20000010000 */
[----:B------:R-:W-:-:S06]  /*5440*/  IMAD.MOV.U32 R38, RZ, RZ, R119 ;  /* 0x000000ffff267224 */ /* 0x000fcc00078e0077 */
[----:B------:R-:W1:Y:S01]  /*5450*/  MUFU.EX2 R65, R65 ;  /* 0x0000004100417308 */ /* 0x000e620000000800 */
[C---:B--2---:R-:W-:Y:S01]  /*5460*/  FADD.FTZ R7, R10.reuse, R7 ;  /* 0x000000070a077221 */ /* 0x044fe20000010000 */
[----:B------:R-:W-:Y:S01]  /*5470*/  F2FP.F16.F32.PACK_AB R178, R10, R129 ;  /* 0x000000810ab2723e */ /* 0x000fe200000000ff */
[----:B0-----:R-:W-:-:S05]  /*5480*/  IMAD.MOV.U32 R39, RZ, RZ, R119 ;  /* 0x000000ffff277224 */ /* 0x001fca00078e0077 */
[----:B------:R0:W2:Y:S01]  /*5490*/  MUFU.EX2 R36, R27 ;  /* 0x0000001b00247308 */ /* 0x0000a20000000800 */
[C---:B---3--:R-:W-:Y:S01]  /*54a0*/  FADD.FTZ R10, R6.reuse, R25 ;  /* 0x00000019060a7221 */ /* 0x048fe20000010000 */
[----:B------:R-:W-:Y:S01]  /*54b0*/  F2FP.F16.F32.PACK_AB R183, R6, R29 ;  /* 0x0000001d06b7723e */ /* 0x000fe200000000ff */
[--C-:B------:R-:W-:Y:S02]  /*54c0*/  IMAD.MOV.U32 R29, RZ, RZ, R119.reuse ;  /* 0x000000ffff1d7224 */ /* 0x100fe400078e0077 */
[----:B------:R-:W-:-:S03]  /*54d0*/  IMAD.MOV.U32 R25, RZ, RZ, R119 ;  /* 0x000000ffff197224 */ /* 0x000fc600078e0077 */
[----:B------:R-:W3:Y:S01]  /*54e0*/  MUFU.EX2 R69, R69 ;  /* 0x0000004500457308 */ /* 0x000ee20000000800 */
[----:B-1----:R-:W-:Y:S01]  /*54f0*/  FADD.FTZ R11, R65, R10 ;  /* 0x0000000a410b7221 */ /* 0x002fe20000010000 */
[----:B0-----:R-:W-:-:S06]  /*5500*/  IMAD.MOV.U32 R27, RZ, RZ, R119 ;  /* 0x000000ffff1b7224 */ /* 0x001fcc00078e0077 */
[----:B------:R0:W1:Y:S01]  /*5510*/  MUFU.EX2 R8, R31 ;  /* 0x0000001f00087308 */ /* 0x0000620000000800 */
[C---:B--2---:R-:W-:Y:S01]  /*5520*/  FADD.FTZ R10, R36.reuse, R11 ;  /* 0x0000000b240a7221 */ /* 0x044fe20000010000 */
[----:B------:R-:W-:Y:S01]  /*5530*/  F2FP.F16.F32.PACK_AB R177, R36, R65 ;  /* 0x0000004124b1723e */ /* 0x000fe200000000ff */
[--C-:B------:R-:W-:Y:S02]  /*5540*/  IMAD.MOV.U32 R65, RZ, RZ, R119.reuse ;  /* 0x000000ffff417224 */ /* 0x100fe400078e0077 */
[--C-:B------:R-:W-:Y:S02]  /*5550*/  IMAD.MOV.U32 R36, RZ, RZ, R119.reuse ;  /* 0x000000ffff247224 */ /* 0x100fe400078e0077 */
[----:B---3--:R-:W-:Y:S01]  /*5560*/  FADD.FTZ R11, R69, R10 ;  /* 0x0000000a450b7221 */ /* 0x008fe20000010000 */
[----:B0-----:R-:W-:-:S03]  /*5570*/  IMAD.MOV.U32 R31, RZ, RZ, R119 ;  /* 0x000000ffff1f7224 */ /* 0x001fc600078e0077 */
[C---:B-1----:R-:W-:Y:S01]  /*5580*/  FADD.FTZ R6, R8.reuse, R11 ;  /* 0x0000000b08067221 */ /* 0x042fe20000010000 */
[----:B------:R-:W-:Y:S01]  /*5590*/  F2FP.F16.F32.PACK_AB R179, R8, R69 ;  /* 0x0000004508b3723e */ /* 0x000fe200000000ff */
[----:B------:R-:W-:Y:S02]  /*55a0*/  IMAD.MOV.U32 R8, RZ, RZ, 0x3f800000 ;  /* 0x3f800000ff087424 */ /* 0x000fe400078e00ff */
[----:B------:R-:W-:Y:S01]  /*55b0*/  IMAD.MOV.U32 R69, RZ, RZ, R119 ;  /* 0x000000ffff457224 */ /* 0x000fe200078e0077 */
[----:B------:R-:W-:Y:S06]  /*55c0*/  @!P2 BRA `(.L_x_3115) ;  /* 0x0000003c00a0a947 */ /* 0x000fec0003800000 */
[----:B------:R-:W-:Y:S01]  /*55d0*/  R2UR UR4, R16 ;  /* 0x00000000100472ca */ /* 0x000fe200000e0000 */
[----:B------:R-:W-:Y:S01]  /*55e0*/  VIADD R11, R120, 0xfffffffe ;  /* 0xfffffffe780b7836 */ /* 0x000fe20000000000 */
[----:B------:R-:W-:Y:S01]  /*55f0*/  CS2R R118, SRZ ;  /* 0x0000000000767805 */ /* 0x000fe2000001ff00 */
[----:B------:R-:W-:Y:S01]  /*5600*/  IMAD.MOV.U32 R10, RZ, RZ, R3 ;  /* 0x000000ffff0a7224 */ /* 0x000fe200078e0003 */
[----:B------:R-:W-:Y:S01]  /*5610*/  CS2R R114, SRZ ;  /* 0x0000000000727805 */ /* 0x000fe2000001ff00 */
[----:B------:R-:W-:Y:S01]  /*5620*/  IMAD.MOV.U32 R15, RZ, RZ, R4 ;  /* 0x000000ffff0f7224 */ /* 0x000fe200078e0004 */
[----:B------:R-:W-:Y:S01]  /*5630*/  CS2R R110, SRZ ;  /* 0x00000000006e7805 */ /* 0x000fe2000001ff00 */
[----:B------:R-:W-:Y:S01]  /*5640*/  IMAD.MOV.U32 R13, RZ, RZ, R17 ;  /* 0x000000ffff0d7224 */ /* 0x000fe200078e0011 */
[----:B------:R-:W-:Y:S01]  /*5650*/  CS2R R106, SRZ ;  /* 0x00000000006a7805 */ /* 0x000fe2000001ff00 */
[----:B------:R-:W-:Y:S01]  /*5660*/  IMAD.MOV.U32 R2, RZ, RZ, 0x3f800000 ;  /* 0x3f800000ff027424 */ /* 0x000fe200078e00ff */
        /* <DEDUP_REMOVED lines=44> */
.L_x_3124:
        /* <DEDUP_REMOVED lines=8> */
.L_x_3116:
[----:B------:R-:W0:Y:S01]  /*59b0*/  S2UR UR7, SR_CgaCtaId ;  /* 0x00000000000779c3 */ /* 0x000e220000008800 */
[----:B------:R-:W-:Y:S01]  /*59c0*/  UMOV UR6, 0x400 ;  /* 0x0000040000067882 */ /* 0x000fe20000000000 */
[----:B------:R-:W-:Y:S01]  /*59d0*/  IMAD.U32 R12, RZ, RZ, UR5 ;  /* 0x00000005ff0c7e24 */ /* 0x000fe2000f8e00ff */
[----:B------:R-:W-:Y:S01]  /*59e0*/  SHF.L.U32 R3, R17, 0x1f, RZ ;  /* 0x0000001f11037819 */ /* 0x000fe200000006ff */
[----:B0-----:R-:W-:-:S06]  /*59f0*/  ULEA UR6, UR7, UR6, 0x18 ;  /* 0x0000000607067291 */ /* 0x001fcc000f8ec03f */
[----:B------:R-:W-:-:S04]  /*5a00*/  IMAD.U32 R5, RZ, RZ, UR6 ;  /* 0x00000006ff057e24 */ /* 0x000fc8000f8e00ff */
[----:B------:R-:W-:-:S04]  /*5a10*/  IMAD R12, R12, 0x8, R5 ;  /* 0x000000080c0c7824 */ /* 0x000fc800078e0205 */
[----:B------:R0:W1:Y:S01]  /*5a20*/  SYNCS.PHASECHK.TRANS64.TRYWAIT P2, [R12+URZ+0x36830], R3 ;  /* 0x036830030c0075a7 */ /* 0x000062000804017f */
[----:B------:R-:W-:Y:S05]  /*5a30*/  @!P0 BRA `(.L_x_3117) ;  /* 0x0000000000048947 */ /* 0x000fea0003800000 */
[----:B------:R-:W-:Y:S01]  /*5a40*/  BPT.TRAP 0x1 ;  /* 0x000000040000795c */ /* 0x000fe20000300000 */
.L_x_3117:
[----:B------:R-:W-:Y:S01]  /*5a50*/  IMAD R0, R16, 0xa80, R9 ;  /* 0x00000a8010007824 */ /* 0x000fe200078e0209 */
[----:B-1----:R-:W-:Y:S06]  /*5a60*/  @P2 BRA `(.L_x_3118) ;  /* 0x0000000000082947 */ /* 0x002fec0003800000 */
[----:B------:R-:W1:Y:S02]  /*5a70*/  SYNCS.PHASECHK.TRANS64.TRYWAIT P2, [R12+URZ+0x36830], R3 ;  /* 0x036830030c0075a7 */ /* 0x000e64000804017f */
[----:B-1----:R-:W-:Y:S05]  /*5a80*/  @!P2 BRA `(.L_x_3119) ;  /* 0x000000bc0084a947 */ /* 0x002fea0003800000 */
.L_x_3118:
        /* <DEDUP_REMOVED lines=13> */
[----:B------:R-:W-:Y:S01]  /*5b60*/  UMOV UR10, UR6 ;  /* 0x00000006000a7c82 */ /* 0x000fe20008000000 */
[----:B------:R-:W-:Y:S01]  /*5b70*/  UIADD3 UR5, UR6, 0x80, URZ ;  /* 0x0000008006057890 */ /* 0x000fe2000fffe03f */
[----:B------:R-:W-:Y:S01]  /*5b80*/  HGMMA.64x16x16.F32 R168, gdesc[UR8], RZ, !UPT, gsb0 ;  /* 0x0020000008a879f0 */ /* 0x000fe2000c0008ff */
[----:B------:R-:W-:Y:S01]  /*5b90*/  UMOV UR11, 0x40000040 ;  /* 0x40000040000b7882 */ /* 0x000fe20000000000 */
[----:B------:R-:W-:Y:S01]  /*5ba0*/  UIADD3 UR7, UR6, 0x100, URZ ;  /* 0x0000010006077890 */ /* 0x000fe2000fffe03f */
[-C--:B------:R-:W-:Y:S01]  /*5bb0*/  FMUL.FTZ R24, R24, R8.reuse ;  /* 0x0000000818187220 */ /* 0x080fe20000410000 */
[----:B------:R-:W-:Y:S01]  /*5bc0*/  UIADD3 UR14, UR6, 0x2, URZ ;  /* 0x00000002060e7890 */ /* 0x000fe2000fffe03f */
[-C--:B------:R-:W-:Y:S01]  /*5bd0*/  FMUL.FTZ R25, R25, R8.reuse ;  /* 0x0000000819197220 */ /* 0x080fe20000410000 */
[----:B------:R-:W-:Y:S01]  /*5be0*/  UMOV UR10, UR5 ;  /* 0x00000005000a7c82 */ /* 0x000fe20008000000 */
        /* <DEDUP_REMOVED lines=117> */
[----:B------:R-:W-:Y:S01]  /*6340*/  FMUL.FTZ R119, R119, R2 ;  /* 0x0000000277777220 */ /* 0x000fe20000410000 */
[----:B------:R-:W-:-:S02]  /*6350*/  WARPGROUP.DEPBAR.LE gsb0, 0x0 ;  /* 0x00008000000079c5 */ /* 0x000fc40000010000 */
        /* <DEDUP_REMOVED lines=427> */
[----:B------:R-:W-:Y:S02]  /*7e10*/  UIADD3 UR5, UR6, 0x986, URZ ;  /* 0x0000098606057890 */ /* 0x000fe4000fffe03f */
[----:B------:R-:W-:Y:S01]  /*7e20*/  UIADD3 UR6, UR6, 0xa06, URZ ;  /* 0x00000a0606067890 */ /* 0x000fe2000fffe03f */
[----:B------:R-:W-:Y:S02]  /*7e30*/  WARPGROUP.DEPBAR.LE gsb0, 0x0 ;  /* 0x00008000000079c5 */ /* 0x000fe40000010000 */
[----:B------:R-:W-:-:S06]  /*7e40*/  WARPGROUP.ARRIVE ;  /* 0x00000000000079c5 */ /* 0x000fcc0000000000 */
[----:B------:R-:W-:Y:S01]  /*7e50*/  HGMMA.64x16x16.F32 R144, gdesc[UR52], R144, gsb0 ;  /* 0x00200000349079f0 */ /* 0x000fe20008000890 */
[----:B------:R-:W-:Y:S01]  /*7e60*/  UMOV UR54, UR7 ;  /* 0x0000000700367c82 */ /* 0x000fe20008000000 */
[----:B------:R-:W-:Y:S01]  /*7e70*/  UMOV UR55, 0x40000040 ;  /* 0x4000004000377882 */ /* 0x000fe20000000000 */
        /* <DEDUP_REMOVED lines=16> */
.L_x_3120:
[----:B------:R-:W-:Y:S01]  /*7f80*/  IMAD.U32 R2, RZ, RZ, UR4 ;  /* 0x00000004ff027e24 */ /* 0x000fe2000f8e00ff */
[----:B------:R-:W-:-:S03]  /*7f90*/  SHF.L.U32 R0, R13, 0x1f, RZ ;  /* 0x0000001f0d007819 */ /* 0x000fc600000006ff */
[----:B------:R-:W-:-:S04]  /*7fa0*/  IMAD R13, R2, 0x8, R5 ;  /* 0x00000008020d7824 */ /* 0x000fc800078e0205 */
[----:B------:R2:W3:Y:S01]  /*7fb0*/  SYNCS.PHASECHK.TRANS64.TRYWAIT P2, [R13+URZ+0x36850], R0 ;  /* 0x036850000d0075a7 */ /* 0x0004e2000804017f */
[----:B------:R-:W-:Y:S05]  /*7fc0*/  @!P0 BRA `(.L_x_3121) ;  /* 0x0000000000048947 */ /* 0x000fea0003800000 */
[----:B------:R-:W-:Y:S01]  /*7fd0*/  BPT.TRAP 0x1 ;  /* 0x000000040000795c */ /* 0x000fe20000300000 */
.L_x_3121:
[----:B---3--:R-:W-:Y:S05]  /*7fe0*/  @P2 BRA `(.L_x_3122) ;  /* 0x0000000000082947 */ /* 0x008fea0003800000 */
[----:B------:R-:W3:Y:S02]  /*7ff0*/  SYNCS.PHASECHK.TRANS64.TRYWAIT P2, [R13+URZ+0x36850], R0 ;  /* 0x036850000d0075a7 */ /* 0x000ee4000804017f */
[----:B---3--:R-:W-:Y:S05]  /*8000*/  @!P2 BRA `(.L_x_3123) ;  /* 0x000000980038a947 */ /* 0x008fea0003800000 */
.L_x_3122:
[----:B------:R-:W-:Y:S01]  /*8010*/  R2UR UR5, R5 ;  /* 0x00000000050572ca */ /* 0x000fe200000e0000 */
[----:B------:R-:W-:Y:S01]  /*8020*/  WARPGROUP.ARRIVE ;  /* 0x00000000000079c5 */ /* 0x000fe20000000000 */
[----:B------:R-:W-:Y:S01]  /*8030*/  UMOV UR7, 0x40000040 ;  /* 0x4000004000077882 */ /* 0x000fe20000000000 */
[----:B--23--:R-:W-:Y:S01]  /*8040*/  FMNMX.FTZ R0, R168, R15, !PT ;  /* 0x0000000fa8007209 */ /* 0x00cfe20007810000 */
[----:B01----:R-:W-:Y:S01]  /*8050*/  @!P1 VIADD R12, R12, 0x36840 ;  /* 0x000368400c0c9836 */ /* 0x003fe20000000000 */
[C---:B------:R-:W-:Y:S01]  /*8060*/  ISETP.GT.AND P2, PT, R11.reuse, RZ, PT ;  /* 0x000000ff0b00720c */ /* 0x040fe20003f44270 */
[----:B------:R-:W-:Y:S01]  /*8070*/  VIADD R11, R11, 0xffffffff ;  /* 0xffffffff0b0b7836 */ /* 0x000fe20000000000 */
[----:B------:R-:W-:-:S04]  /*8080*/  FMNMX.FTZ R3, R169, R0, !PT ;  /* 0x00000000a9037209 */ /* 0x000fc80007810000 */
        /* <DEDUP_REMOVED lines=10> */
[----:B------:R-:W-:-:S04]  /*8130*/  FMNMX.FTZ R3, R165, R0, !PT ;  /* 0x00000000a5037209 */ /* 0x000fc80007810000 */
        /* <DEDUP_REMOVED lines=24> */
[----:B------:R-:W0:Y:S03]  /*82c0*/  LDC R0, c[0x0][0x988] ;  /* 0x00026200ff007b82 */ /* 0x000e260000000800 */
[----:B------:R-:W1:Y:S02]  /*82d0*/  SHFL.BFLY PT, R3, R2, 0x2, 0x1f ;  /* 0x0c401f0002037f89 */ /* 0x000e6400000e0000 */
[----:B-1----:R-:W-:Y:S02]  /*82e0*/  FMNMX.FTZ R3, R2, R3, !PT ;  /* 0x0000000302037209 */ /* 0x002fe40007810000 */
[----:B------:R-:W-:-:S03]  /*82f0*/  FMNMX.FTZ R2, R170, R10, !PT ;  /* 0x0000000aaa027209 */ /* 0x000fc60007810000 */
[----:B------:R-:W1:Y:S02]  /*8300*/  SHFL.BFLY PT, R4, R3, 0x1, 0x1f ;  /* 0x0c201f0003047f89 */ /* 0x000e6400000e0000 */
[----:B-1----:R-:W-:Y:S02]  /*8310*/  FMNMX.FTZ R4, R3, R4, !PT ;  /* 0x0000000403047209 */ /* 0x002fe40007810000 */
[----:B------:R-:W-:-:S03]  /*8320*/  FMNMX.FTZ R3, R171, R2, !PT ;  /* 0x00000002ab037209 */ /* 0x000fc60007810000 */
[----:B------:R-:W-:Y:S01]  /*8330*/  FADD.FTZ R15, -R4, R15 ;  /* 0x0000000f040f7221 */ /* 0x000fe20000010100 */
[----:B------:R-:W-:-:S03]  /*8340*/  FMNMX.FTZ R2, R174, R3, !PT ;  /* 0x00000003ae027209 */ /* 0x000fc60007810000 */
[----:B0-----:R-:W-:Y:S01]  /*8350*/  FMUL.FTZ R8, R15, R0 ;  /* 0x000000000f087220 */ /* 0x001fe20000410000 */
        /* <DEDUP_REMOVED lines=34> */
[----:B0-----:R-:W-:Y:S01]  /*8580*/  FMNMX.FTZ R3, R20, R3, !PT ;  /* 0x0000000314037209 */ /* 0x001fe20007810000 */
        /* <DEDUP_REMOVED lines=18> */
[----:B------:R-:W-:Y:S01]  /*86b0*/  UIADD3 UR4, UR4, 0x300, URZ ;  /* 0x0000030004047890 */ /* 0x000fe2000fffe03f */
[-CC-:B------:R-:W-:Y:S01]  /*86c0*/  FFMA.FTZ R157, R145, R0.reuse, -R189.reuse ;  /* 0x00000000919d7223 */ /* 0x180fe200000108bd */
[-CC-:B------:R-:W-:Y:S01]  /*86d0*/  FFMA.FTZ R145, R149, R0.reuse, -R189.reuse ;  /* 0x0000000095917223 */ /* 0x180fe200000108bd */
[----:B------:R-:W-:Y:S01]  /*86e0*/  FADD.FTZ R149, -R3, R10 ;  /* 0x0000000a03957221 */ /* 0x000fe20000010100 */
[-CC-:B------:R-:W-:Y:S01]  /*86f0*/  FFMA.FTZ R15, R168, R0.reuse, -R189.reuse ;  /* 0x00000000a80f7223 */ /* 0x180fe200000108bd */
[-CC-:B------:R-:W-:Y:S01]  /*8700*/  FFMA.FTZ R200, R169, R0.reuse, -R189.reuse ;  /* 0x00000000a9c87223 */ /* 0x180fe200000108bd */
[-CC-:B------:R-:W-:Y:S01]  /*8710*/  FFMA.FTZ R202, R172, R0.reuse, -R189.reuse ;  /* 0x00000000acca7223 */ /* 0x180fe200000108bd */
[-C--:B------:R-:W-:Y:S01]  /*8720*/  FMUL.FTZ R2, R149, R0.reuse ;  /* 0x0000000095027220 */ /* 0x080fe20000410000 */
[-C--:B------:R-:W-:Y:S01]  /*8730*/  FMUL.FTZ R149, R3, R0.reuse ;  /* 0x0000000003957220 */ /* 0x080fe20000410000 */
[-CC-:B------:R-:W-:Y:S01]  /*8740*/  FFMA.FTZ R169, R173, R0.reuse, -R189.reuse ;  /* 0x00000000ada97223 */ /* 0x180fe200000108bd */
[----:B------:R-:W0:Y:S01]  /*8750*/  MUFU.EX2 R15, R15 ;  /* 0x0000000f000f7308 */ /* 0x000e220000000800 */
        /* <DEDUP_REMOVED lines=8> */
[-C--:B------:R-:W-:Y:S01]  /*87e0*/  FFMA.FTZ R124, R124, R0.reuse, -R189 ;  /* 0x000000007c7c7223 */ /* 0x080fe200000108bd */
[-C--:B------:R-:W-:Y:S01]  /*87f0*/  FFMA.FTZ R197, R162, R0.reuse, -R149 ;  /* 0x00000000a2c57223 */ /* 0x080fe20000010895 */
[----:B------:R-:W-:Y:S01]  /*8800*/  @!P1 PRMT R144, RZ, 0x654, R12 ;  /* 0x00000654ff909816 */ /* 0x000fe2000000000c */
[-CC-:B------:R-:W-:Y:S01]  /*8810*/  FFMA.FTZ R173, R161, R0.reuse, -R189.reuse ;  /* 0x00000000a1ad7223 */ /* 0x180fe200000108bd */
[-C--:B------:R-:W-:Y:S01]  /*8820*/  FFMA.FTZ R198, R164, R0.reuse, -R189 ;  /* 0x00000000a4c67223 */ /* 0x080fe200000108bd */
[-C--:B------:R-:W-:Y:S01]  /*8830*/  FFMA.FTZ R199, R166, R0.reuse, -R149 ;  /* 0x00000000a6c77223 */ /* 0x080fe20000010895 */
[-C--:B------:R-:W-:Y:S01]  /*8840*/  FFMA.FTZ R161, R165, R0.reuse, -R189 ;  /* 0x00000000a5a17223 */ /* 0x080fe200000108bd */
[----:B------:R-:W-:Y:S01]  /*8850*/  MUFU.EX2 R2, R2 ;  /* 0x0000000200027308 */ /* 0x000fe20000000800 */
[----:B0-----:R-:W-:Y:S01]  /*8860*/  FFMA.FTZ R7, R8, R7, R15 ;  /* 0x0000000708077223 */ /* 0x001fe2000001000f */
[-C--:B------:R-:W-:Y:S01]  /*8870*/  FFMA.FTZ R192, R152, R0.reuse, -R189 ;  /* 0x0000000098c07223 */ /* 0x080fe200000108bd */
[-C--:B------:R-:W-:Y:S01]  /*8880*/  FFMA.FTZ R193, R154, R0.reuse, -R149 ;  /* 0x000000009ac17223 */ /* 0x080fe20000010895 */
[-C--:B------:R-:W-:Y:S01]  /*8890*/  FFMA.FTZ R194, R156, R0.reuse, -R189 ;  /* 0x000000009cc27223 */ /* 0x080fe200000108bd */
        /* <DEDUP_REMOVED lines=20> */
[----:B------:R-:W-:-:S07]  /*89e0*/  FFMA.FTZ R127, R127, R0, -R149 ;  /* 0x000000007f7f7223 */ /* 0x000fce0000010895 */
[----:B------:R-:W-:Y:S08]  /*89f0*/  MUFU.EX2 R203, R203 ;  /* 0x000000cb00cb7308 */ /* 0x000ff00000000800 */
[----:B------:R-:W-:Y:S08]  /*8a00*/  MUFU.EX2 R169, R169 ;  /* 0x000000a900a97308 */ /* 0x000ff00000000800 */
[----:B------:R-:W-:Y:S08]  /*8a10*/  MUFU.EX2 R120, R120 ;  /* 0x0000007800787308 */ /* 0x000ff00000000800 */
[----:B------:R0:W-:Y:S08]  /*8a20*/  MUFU.EX2 R20, R124 ;  /* 0x0000007c00147308 */ /* 0x0001f00000000800 */
[----:B------:R-:W-:Y:S01]  /*8a30*/  MUFU.EX2 R196, R196 ;  /* 0x000000c400c47308 */ /* 0x000fe20000000800 */
[----:B0-----:R-:W-:-:S07]  /*8a40*/  FFMA.FTZ R124, R163, R0, -R149 ;  /* 0x00000000a37c7223 */ /* 0x001fce0000010895 */
        /* <DEDUP_REMOVED lines=16> */
[-C--:B------:R-:W-:Y:S01]  /*8b50*/  FFMA.FTZ R187, R142, R0.reuse, -R149 ;  /* 0x000000008ebb7223 */ /* 0x080fe20000010895 */
[-C--:B------:R-:W-:Y:S01]  /*8b60*/  FFMA.FTZ R184, R136, R0.reuse, -R189 ;  /* 0x0000000088b87223 */ /* 0x080fe200000108bd */
[-C--:B------:R-:W-:Y:S01]  /*8b70*/  FFMA.FTZ R136, R159, R0.reuse, -R149 ;  /* 0x000000009f887223 */ /* 0x080fe20000010895 */
[-C--:B------:R-:W-:Y:S01]  /*8b80*/  FFMA.FTZ R186, R140, R0.reuse, -R189 ;  /* 0x000000008cba7223 */ /* 0x080fe200000108bd */
[----:B------:R-:W-:Y:S01]  /*8b90*/  HGMMA.64x192x16.F32 R24, R180, gdesc[UR4].tnspB, R24, gsb0 ;  /* 0x42e00004b4187df0 */ /* 0x000fe20008000818 */
[----:B------:R-:W-:Y:S01]  /*8ba0*/  UMOV UR6, UR4 ;  /* 0x0000000400067c82 */ /* 0x000fe20008000000 */
[----:B------:R-:W-:Y:S01]  /*8bb0*/  UMOV UR7, 0x40000040 ;  /* 0x4000004000077882 */ /* 0x000fe20000000000 */
[----:B------:R-:W-:Y:S01]  /*8bc0*/  FFMA.FTZ R140, R147, R0, -R149 ;  /* 0x00000000938c7223 */ /* 0x000fe20000010895 */
[----:B------:R-:W-:Y:S01]  /*8bd0*/  MUFU.EX2 R136, R136 ;  /* 0x0000008800887308 */ /* 0x000fe20000000800 */
[----:B------:R-:W-:-:S07]  /*8be0*/  R2UR UR4, R16 ;  /* 0x00000000100472ca */ /* 0x000fce00000e0000 */
        /* <DEDUP_REMOVED lines=16> */
[----:B------:R-:W-:Y:S08]  /*8cf0*/  MUFU.EX2 R133, R133 ;  /* 0x0000008500857308 */ /* 0x000ff00000000800 */
[----:B------:R-:W1:Y:S08]  /*8d00*/  MUFU.EX2 R135, R135 ;  /* 0x0000008700877308 */ /* 0x000e700000000800 */
[----:B------:R-:W-:Y:S08]  /*8d10*/  MUFU.EX2 R14, R14 ;  /* 0x0000000e000e7308 */ /* 0x000ff00000000800 */
[----:B------:R-:W2:Y:S08]  /*8d20*/  MUFU.EX2 R121, R121 ;  /* 0x0000007900797308 */ /* 0x000eb00000000800 */
[----:B------:R-:W-:Y:S08]  /*8d30*/  MUFU.EX2 R123, R123 ;  /* 0x0000007b007b7308 */ /* 0x000ff00000000800 */
[----:B------:R-:W-:Y:S08]  /*8d40*/  MUFU.EX2 R126, R126 ;  /* 0x0000007e007e7308 */ /* 0x000ff00000000800 */
[----:B------:R-:W3:Y:S08]  /*8d50*/  MUFU.EX2 R125, R125 ;  /* 0x0000007d007d7308 */ /* 0x000ef00000000800 */
[----:B------:R-:W4:Y:S01]  /*8d60*/  MUFU.EX2 R127, R127 ;  /* 0x0000007f007f7308 */ /* 0x000f220000000800 */
[----:B------:R-:W-:-:S02]  /*8d70*/  WARPGROUP.DEPBAR.LE gsb0, 0x0 ;  /* 0x00008000000079c5 */ /* 0x000fc40000010000 */
[----:B------:R-:W-:Y:S01]  /*8d80*/  WARPGROUP.ARRIVE ;  /* 0x00000000000079c5 */ /* 0x000fe20000000000 */
[-C--:B------:R-:W-:Y:S01]  /*8d90*/  FFMA.FTZ R180, R128, R0.reuse, -R189 ;  /* 0x0000000080b47223 */ /* 0x080fe200000108bd */
[-C--:B------:R-:W-:Y:S01]  /*8da0*/  FFMA.FTZ R128, R167, R0.reuse, -R149 ;  /* 0x00000000a7807223 */ /* 0x080fe20000010895 */
[-C--:B------:R-:W-:Y:S01]  /*8db0*/  FFMA.FTZ R182, R132, R0.reuse, -R189 ;  /* 0x0000000084b67223 */ /* 0x080fe200000108bd */
[-CC-:B------:R-:W-:Y:S01]  /*8dc0*/  FFMA.FTZ R132, R155, R0.reuse, -R149.reuse ;  /* 0x000000009b847223 */ /* 0x180fe20000010895 */
[----:B------:R-:W-:Y:S01]  /*8dd0*/  FFMA.FTZ R189, R146, R0, -R149 ;  /* 0x0000000092bd7223 */ /* 0x000fe20000010895 */
[----:B------:R-:W-:Y:S01]  /*8de0*/  HGMMA.64x192x16.F32 R24, R176, gdesc[UR4].tnspB, R24, gsb0 ;  /* 0x42e00004b0187df0 */ /* 0x000fe20008000818 */
[----:B------:R-:W-:Y:S01]  /*8df0*/  MUFU.EX2 R180, R180 ;  /* 0x000000b400b47308 */ /* 0x000fe20000000800 */
[----:B0-----:R-:W-:Y:S02]  /*8e00*/  F2FP.F16.F32.PACK_AB R181, R131, R130 ;  /* 0x0000008283b5723e */ /* 0x001fe400000000ff */
[----:B-1----:R-:W-:-:S05]  /*8e10*/  F2FP.F16.F32.PACK_AB R183, R135, R134 ;  /* 0x0000008687b7723e */ /* 0x002fca00000000ff */
[----:B------:R-:W0:Y:S08]  /*8e20*/  MUFU.EX2 R128, R128 ;  /* 0x0000008000807308 */ /* 0x000e300000000800 */
[----:B------:R-:W1:Y:S08]  /*8e30*/  MUFU.EX2 R132, R132 ;  /* 0x0000008400847308 */ /* 0x000e700000000800 */
[----:B------:R-:W5:Y:S08]  /*8e40*/  MUFU.EX2 R189, R189 ;  /* 0x000000bd00bd7308 */ /* 0x000f700000000800 */
[----:B------:R-:W-:Y:S01]  /*8e50*/  MUFU.EX2 R182, R182 ;  /* 0x000000b600b67308 */ /* 0x000fe20000000800 */
[----:B------:R-:W-:-:S02]  /*8e60*/  WARPGROUP.DEPBAR.LE gsb0, 0x0 ;  /* 0x00008000000079c5 */ /* 0x000fc40000010000 */
[----:B------:R0:W-:Y:S01]  /*8e70*/  @!P1 SYNCS.ARRIVE.TRANS64.RED.A1T0 RZ, [R144+URZ], RZ ;  /* 0x000000ff90ff99a7 */ /* 0x0001e2000810043f */
[----:B--2---:R-:W-:Y:S02]  /*8e80*/  F2FP.F16.F32.PACK_AB R176, R121, R14 ;  /* 0x0000000e79b0723e */ /* 0x004fe400000000ff */
[----:B---3--:R-:W-:Y:S02]  /*8e90*/  F2FP.F16.F32.PACK_AB R178, R125, R20 ;  /* 0x000000147db2723e */ /* 0x008fe400000000ff */
[----:B----4-:R-:W-:Y:S02]  /*8ea0*/  F2FP.F16.F32.PACK_AB R179, R127, R126 ;  /* 0x0000007e7fb3723e */ /* 0x010fe400000000ff */
[----:B0-----:R-:W-:Y:S01]  /*8eb0*/  @!P1 IADD3 R144, R13, 0x36860, RZ ;  /* 0x000368600d909810 */ /* 0x001fe20007ffe0ff */
[----:B------:R-:W-:Y:S01]  /*8ec0*/  FADD.FTZ R13, R200, R7 ;  /* 0x00000007c80d7221 */ /* 0x000fe20000010000 */
[----:B------:R-:W-:Y:S01]  /*8ed0*/  FFMA.FTZ R7, R2, R6, R201 ;  /* 0x0000000602077223 */ /* 0x000fe200000100c9 */
[----:B------:R-:W-:-:S02]  /*8ee0*/  F2FP.F16.F32.PACK_AB R200, R200, R15 ;  /* 0x0000000fc8c8723e */ /* 0x000fc400000000ff */
[----:B------:R-:W-:Y:S01]  /*8ef0*/  FADD.FTZ R6, R202, R13 ;  /* 0x0000000dca067221 */ /* 0x000fe20000010000 */
[C---:B------:R-:W-:Y:S01]  /*8f00*/  FADD.FTZ R138, R10.reuse, R7 ;  /* 0x000000070a8a7221 */ /* 0x040fe20000010000 */
[----:B------:R-:W-:Y:S02]  /*8f10*/  F2FP.F16.F32.PACK_AB R201, R10, R201 ;  /* 0x000000c90ac9723e */ /* 0x000fe400000000ff */
[----:B------:R-:W-:Y:S01]  /*8f20*/  FADD.FTZ R13, R169, R6 ;  /* 0x00000006a90d7221 */ /* 0x000fe20000010000 */
[----:B------:R-:W-:Y:S01]  /*8f30*/  FADD.FTZ R7, R203, R138 ;  /* 0x0000008acb077221 */ /* 0x000fe20000010000 */
[----:B------:R-:W-:Y:S01]  /*8f40*/  FFMA.FTZ R6, R139, R0, -R149 ;  /* 0x000000008b067223 */ /* 0x000fe20000010895 */
[----:B------:R-:W-:Y:S01]  /*8f50*/  F2FP.F16.F32.PACK_AB R203, R120, R203 ;  /* 0x000000cb78cb723e */ /* 0x000fe200000000ff */
[----:B------:R-:W-:Y:S01]  /*8f60*/  FADD.FTZ R142, R196, R13 ;  /* 0x0000000dc48e7221 */ /* 0x000fe20000010000 */
[----:B------:R-:W-:Y:S01]  /*8f70*/  FADD.FTZ R138, R120, R7 ;  /* 0x00000007788a7221 */ /* 0x000fe20000010000 */
[----:B------:R-:W-:-:S02]  /*8f80*/  @!P1 PRMT R144, RZ, 0x654, R144 ;  /* 0x00000654ff909816 */ /* 0x000fc40000000090 */
[----:B------:R-:W-:Y:S01]  /*8f90*/  FADD.FTZ R13, R173, R142 ;  /* 0x0000008ead0d7221 */ /* 0x000fe20000010000 */
[----:B------:R-:W-:Y:S01]  /*8fa0*/  FADD.FTZ R7, R197, R138 ;  /* 0x0000008ac5077221 */ /* 0x000fe20000010000 */
[----:B------:R-:W0:Y:S01]  /*8fb0*/  MUFU.EX2 R6, R6 ;  /* 0x0000000600067308 */ /* 0x000e220000000800 */
[----:B------:R-:W-:Y:S01]  /*8fc0*/  F2FP.F16.F32.PACK_AB R197, R124, R197 ;  /* 0x000000c57cc5723e */ /* 0x000fe200000000ff */
[----:B------:R-:W-:Y:S01]  /*8fd0*/  FADD.FTZ R142, R198, R13 ;  /* 0x0000000dc68e7221 */ /* 0x000fe20000010000 */
[----:B------:R-:W-:Y:S01]  /*8fe0*/  FADD.FTZ R138, R124, R7 ;  /* 0x000000077c8a7221 */ /* 0x000fe20000010000 */
[----:B------:R-:W-:Y:S01]  /*8ff0*/  FFMA.FTZ R7, R122, R0, -R149 ;  /* 0x000000007a077223 */ /* 0x000fe20000010895 */
[----:B------:R2:W-:Y:S01]  /*9000*/  @!P1 SYNCS.ARRIVE.TRANS64.RED.A1T0 RZ, [R144+URZ], RZ ;  /* 0x000000ff90ff99a7 */ /* 0x0005e2000810043f */
[----:B------:R-:W-:Y:S01]  /*9010*/  FADD.FTZ R139, R161, R142 ;  /* 0x0000008ea18b7221 */ /* 0x000fe20000010000 */
[----:B------:R-:W-:Y:S01]  /*9020*/  FADD.FTZ R13, R199, R138 ;  /* 0x0000008ac70d7221 */ /* 0x000fe20000010000 */
[----:B------:R-:W3:Y:S01]  /*9030*/  MUFU.EX2 R122, R143 ;  /* 0x0000008f007a7308 */ /* 0x000ee20000000800 */
[----:B------:R-:W-:Y:S01]  /*9040*/  F2FP.F16.F32.PACK_AB R202, R169, R202 ;  /* 0x000000caa9ca723e */ /* 0x000fe200000000ff */
[----:B------:R-:W-:Y:S01]  /*9050*/  FADD.FTZ R142, R192, R139 ;  /* 0x0000008bc08e7221 */ /* 0x000fe20000010000 */
[----:B------:R-:W-:Y:S01]  /*9060*/  FADD.FTZ R138, R128, R13 ;  /* 0x0000000d808a7221 */ /* 0x000fe20000010000 */
[----:B------:R-:W-:-:S02]  /*9070*/  F2FP.F16.F32.PACK_AB R196, R173, R196 ;  /* 0x000000c4adc4723e */ /* 0x000fc400000000ff */
[----:B------:R-:W-:Y:S01]  /*9080*/  FADD.FTZ R139, R21, R142 ;  /* 0x0000008e158b7221 */ /* 0x000fe20000010000 */
[----:B------:R-:W-:Y:S01]  /*9090*/  FADD.FTZ R13, R193, R138 ;  /* 0x0000008ac10d7221 */ /* 0x000fe20000010000 */
[----:B------:R4:W2:Y:S01]  /*90a0*/  MUFU.EX2 R124, R7 ;  /* 0x00000007007c7308 */ /* 0x0008a20000000800 */
[----:B------:R-:W-:Y:S01]  /*90b0*/  F2FP.F16.F32.PACK_AB R198, R161, R198 ;  /* 0x000000c6a1c6723e */ /* 0x000fe200000000ff */
[----:B------:R-:W-:Y:S01]  /*90c0*/  FADD.FTZ R142, R194, R139 ;  /* 0x0000008bc28e7221 */ /* 0x000fe20000010000 */
[----:B-1----:R-:W-:Y:S01]  /*90d0*/  FADD.FTZ R138, R132, R13 ;  /* 0x0000000d848a7221 */ /* 0x002fe20000010000 */
[----:B------:R-:W-:Y:S02]  /*90e0*/  F2FP.F16.F32.PACK_AB R199, R128, R199 ;  /* 0x000000c780c7723e */ /* 0x000fe400000000ff */
[----:B------:R-:W-:Y:S01]  /*90f0*/  FADD.FTZ R15, R153, R142 ;  /* 0x0000008e990f7221 */ /* 0x000fe20000010000 */
[----:B------:R-:W-:Y:S01]  /*9100*/  FADD.FTZ R13, R195, R138 ;  /* 0x0000008ac30d7221 */ /* 0x000fe20000010000 */
[----:B------:R-:W-:-:S02]  /*9110*/  F2FP.F16.F32.PACK_AB R192, R21, R192 ;  /* 0x000000c015c0723e */ /* 0x000fc400000000ff */
[----:B------:R-:W-:Y:S01]  /*9120*/  FADD.FTZ R142, R188, R15 ;  /* 0x0000000fbc8e7221 */ /* 0x000fe20000010000 */
[----:B------:R-:W-:Y:S01]  /*9130*/  FADD.FTZ R138, R136, R13 ;  /* 0x0000000d888a7221 */ /* 0x000fe20000010000 */
[----:B------:R-:W-:Y:S02]  /*9140*/  F2FP.F16.F32.PACK_AB R193, R132, R193 ;  /* 0x000000c184c1723e */ /* 0x000fe400000000ff */
[----:B------:R-:W-:Y:S01]  /*9150*/  FADD.FTZ R15, R157, R142 ;  /* 0x0000008e9d0f7221 */ /* 0x000fe20000010000 */
[----:B-----5:R-:W-:Y:S01]  /*9160*/  FADD.FTZ R13, R189, R138 ;  /* 0x0000008abd0d7221 */ /* 0x020fe20000010000 */
        /* <DEDUP_REMOVED lines=8> */
[----:B------:R-:W-:Y:S01]  /*91f0*/  FADD.FTZ R10, R12, R13 ;  /* 0x0000000d0c0a7221 */ /* 0x000fe20000010000 */
[----:B------:R-:W-:Y:S02]  /*9200*/  F2FP.F16.F32.PACK_AB R189, R140, R189 ;  /* 0x000000bd8cbd723e */ /* 0x000fe400000000ff */
[----:B------:R-:W-:Y:S01]  /*9210*/  FADD.FTZ R15, R137, R120 ;  /* 0x00000078890f7221 */ /* 0x000fe20000010000 */
[----:B------:R-:W-:Y:S01]  /*9220*/  FADD.FTZ R13, R185, R10 ;  /* 0x0000000ab90d7221 */ /* 0x000fe20000010000 */
[----:B0-----:R-:W-:-:S02]  /*9230*/  F2FP.F16.F32.PACK_AB R185, R6, R185 ;  /* 0x000000b906b9723e */ /* 0x001fc400000000ff */
[----:B------:R-:W-:Y:S01]  /*9240*/  FADD.FTZ R120, R186, R15 ;  /* 0x0000000fba787221 */ /* 0x000fe20000010000 */
[----:B------:R-:W-:Y:S01]  /*9250*/  FADD.FTZ R10, R6, R13 ;  /* 0x0000000d060a7221 */ /* 0x000fe20000010000 */
[----:B------:R-:W-:Y:S02]  /*9260*/  F2FP.F16.F32.PACK_AB R190, R145, R190 ;  /* 0x000000be91be723e */ /* 0x000fe400000000ff */
[----:B------:R-:W-:Y:S01]  /*9270*/  FADD.FTZ R15, R141, R120 ;  /* 0x000000788d0f7221 */ /* 0x000fe20000010000 */
[----:B------:R-:W-:Y:S01]  /*9280*/  FADD.FTZ R13, R187, R10 ;  /* 0x0000000abb0d7221 */ /* 0x000fe20000010000 */
[----:B------:R-:W-:Y:S02]  /*9290*/  F2FP.F16.F32.PACK_AB R191, R12, R191 ;  /* 0x000000bf0cbf723e */ /* 0x000fe400000000ff */
[----:B------:R-:W-:Y:S01]  /*92a0*/  FADD.FTZ R10, R180, R15 ;  /* 0x0000000fb40a7221 */ /* 0x000fe20000010000 */
[----:B---3--:R-:W-:Y:S01]  /*92b0*/  FADD.FTZ R13, R122, R13 ;  /* 0x0000000d7a0d7221 */ /* 0x008fe20000010000 */
[----:B------:R-:W-:Y:S01]  /*92c0*/  F2FP.F16.F32.PACK_AB R184, R137, R184 ;  /* 0x000000b889b8723e */ /* 0x000fe200000000ff */
[----:B------:R-:W-:-:S02]  /*92d0*/  IMAD.MOV.U32 R15, RZ, RZ, R4 ;  /* 0x000000ffff0f7224 */ /* 0x000fc400078e0004 */
[----:B----4-:R-:W-:Y:S01]  /*92e0*/  FADD.FTZ R7, R129, R10 ;  /* 0x0000000a81077221 */ /* 0x010fe20000010000 */
[----:B------:R-:W-:Y:S01]  /*92f0*/  FADD.FTZ R13, R130, R13 ;  /* 0x0000000d820d7221 */ /* 0x000fe20000010000 */
[----:B------:R-:W-:Y:S01]  /*9300*/  F2FP.F16.F32.PACK_AB R186, R141, R186 ;  /* 0x000000ba8dba723e */ /* 0x000fe200000000ff */
[----:B------:R-:W-:Y:S02]  /*9310*/  IMAD.MOV.U32 R10, RZ, RZ, R3 ;  /* 0x000000ffff0a7224 */ /* 0x000fe400078e0003 */
[----:B------:R-:W-:Y:S01]  /*9320*/  FADD.FTZ R6, R182, R7 ;  /* 0x00000007b6067221 */ /* 0x000fe20000010000 */
[----:B------:R-:W-:Y:S01]  /*9330*/  FADD.FTZ R13, R131, R13 ;  /* 0x0000000d830d7221 */ /* 0x000fe20000010000 */
        /* <DEDUP_REMOVED lines=8> */
[----:B--2---:R-:W-:Y:S01]  /*93c0*/  FADD.FTZ R13, R124, R13 ;  /* 0x0000000d7c0d7221 */ /* 0x004fe20000010000 */
[C---:B------:R-:W-:Y:S02]  /*93d0*/  F2FP.F16.F32.PACK_AB R177, R123.reuse, R124 ;  /* 0x0000007c7bb1723e */ /* 0x040fe400000000ff */
[----:B------:R-:W-:Y:S01]  /*93e0*/  FADD.FTZ R6, R20, R7 ;  /* 0x0000000714067221 */ /* 0x000fe20000010000 */
[----:B------:R-:W-:-:S03]  /*93f0*/  FADD.FTZ R13, R123, R13 ;  /* 0x0000000d7b0d7221 */ /* 0x000fc60000010000 */
[----:B------:R-:W-:Y:S01]  /*9400*/  FADD.FTZ R7, R125, R6 ;  /* 0x000000067d077221 */ /* 0x000fe20000010000 */
[----:B------:R-:W-:-:S04]  /*9410*/  FADD.FTZ R13, R126, R13 ;  /* 0x0000000d7e0d7221 */ /* 0x000fc80000010000 */
[----:B------:R-:W-:Y:S01]  /*9420*/  FADD.FTZ R6, R127, R13 ;  /* 0x0000000d7f067221 */ /* 0x000fe20000010000 */
[----:B------:R-:W-:Y:S01]  /*9430*/  IMAD.MOV.U32 R13, RZ, RZ, R17 ;  /* 0x000000ffff0d7224 */ /* 0x000fe200078e0011 */
[----:B------:R-:W-:Y:S06]  /*9440*/  @P2 BRA `(.L_x_3124) ;  /* 0xffffffc400382947 */ /* 0x000fec000383ffff */
.L_x_3115:
        /* <DEDUP_REMOVED lines=99> */
.L_x_3125:
[----:B------:R-:W-:Y:S01]  /*9a80*/  IMAD R11, R16, 0x8, R5 ;  /* 0x00000008100b7824 */ /* 0x000fe200078e0205 */
[----:B------:R-:W-:-:S04]  /*9a90*/  SHF.L.U32 R2, R17, 0x1f, RZ ;  /* 0x0000001f11027819 */ /* 0x000fc800000006ff */
[----:B------:R0:W1:Y:S01]  /*9aa0*/  SYNCS.PHASECHK.TRANS64.TRYWAIT P2, [R11+URZ+0x36850], R2 ;  /* 0x036850020b0075a7 */ /* 0x000062000804017f */
[----:B------:R-:W-:Y:S05]  /*9ab0*/  @!P0 BRA `(.L_x_3126) ;  /* 0x0000000000048947 */ /* 0x000fea0003800000 */
[----:B------:R-:W-:Y:S01]  /*9ac0*/  BPT.TRAP 0x1 ;  /* 0x000000040000795c */ /* 0x000fe20000300000 */
.L_x_3126:
[----:B-1----:R-:W-:Y:S05]  /*9ad0*/  @P2 BRA `(.L_x_3127) ;  /* 0x0000000000082947 */ /* 0x002fea0003800000 */
[----:B------:R-:W1:Y:S02]  /*9ae0*/  SYNCS.PHASECHK.TRANS64.TRYWAIT P0, [R11+URZ+0x36850], R2 ;  /* 0x036850020b0075a7 */ /* 0x000e64000800017f */
[----:B-1----:R-:W-:Y:S05]  /*9af0*/  @!P0 BRA `(.L_x_3128) ;  /* 0x0000007c00908947 */ /* 0x002fea0003800000 */
.L_x_3127:
        /* <DEDUP_REMOVED lines=11> */
[----:B------:R-:W-:Y:S01]  /*9bb0*/  IMAD.MOV.U32 R20, RZ, RZ, -0x800000 ;  /* 0xff800000ff147424 */ /* 0x000fe200078e00ff */
[----:B------:R-:W-:Y:S01]  /*9bc0*/  @!P1 PRMT R10, RZ, 0x654, R10 ;  /* 0x00000654ff0a9816 */ /* 0x000fe2000000000a */
[----:B------:R-:W-:Y:S01]  /*9bd0*/  VIADD R208, R208, 0x1 ;  /* 0x00000001d0d07836 */ /* 0x000fe20000000000 */
[----:B------:R-:W-:-:S05]  /*9be0*/  LOP3.LUT R5, R5, 0x3800000, RZ, 0xfc, !PT ;  /* 0x0380000005057812 */ /* 0x000fca00078efcff */
[C---:B------:R-:W-:Y:S02]  /*9bf0*/  IMAD R8, R16.reuse, 0xa80, R5 ;  /* 0x00000a8010087824 */ /* 0x040fe400078e0205 */
[----:B------:R-:W1:Y:S01]  /*9c00*/  SHFL.BFLY PT, R5, R6, 0x2, 0x1f ;  /* 0x0c401f0006057f89 */ /* 0x000e6200000e0000 */
[----:B------:R-:W-:Y:S02]  /*9c10*/  VIADD R16, R16, 0x1 ;  /* 0x0000000110107836 */ /* 0x000fe40000000000 */
[C---:B------:R-:W-:Y:S01]  /*9c20*/  R2UR UR6, R8.reuse ;  /* 0x00000000080672ca */ /* 0x040fe200000e0000 */
[----:B------:R-:W-:Y:S02]  /*9c30*/  VIADD R12, R8, 0x80 ;  /* 0x00000080080c7836 */ /* 0x000fe40000000000 */
[----:B------:R-:W-:Y:S01]  /*9c40*/  ISETP.NE.AND P2, PT, R16, 0x2, PT ;  /* 0x000000021000780c */ /* 0x000fe20003f45270 */
[----:B0-----:R-:W-:-:S03]  /*9c50*/  FADD.FTZ R2, R2, R7 ;  /* 0x0000000702027221 */ /* 0x001fc60000010000 */
[----:B------:R-:W-:-:S06]  /*9c60*/  SEL R16, R16, RZ, P2 ;  /* 0x000000ff10107207 */ /* 0x000fcc0001000000 */
[----:B------:R-:W-:Y:S01]  /*9c70*/  HGMMA.64x192x16.F32 R24, R200, gdesc[UR4].tnspB, R24, gsb0 ;  /* 0x42e00004c8187df0 */ /* 0x000fe20008000818 */
[----:B------:R-:W-:Y:S01]  /*9c80*/  R2UR UR6, R12 ;  /* 0x000000000c0672ca */ /* 0x000fe200000e0000 */
[----:B------:R-:W-:Y:S01]  /*9c90*/  VIADD R12, R8, 0x100 ;  /* 0x00000100080c7836 */ /* 0x000fe20000000000 */
[----:B------:R-:W-:Y:S01]  /*9ca0*/  R2UR UR7, R13 ;  /* 0x000000000d0772ca */ /* 0x000fe200000e0000 */
[----:B------:R-:W-:Y:S01]  /*9cb0*/  IMAD.MOV.U32 R13, RZ, RZ, 0x40000040 ;  /* 0x40000040ff0d7424 */ /* 0x000fe200078e00ff */
[----:B------:R-:W-:Y:S02]  /*9cc0*/  WARPGROUP.DEPBAR.LE gsb0, 0x0 ;  /* 0x00008000000079c5 */ /* 0x000fe40000010000 */
[----:B------:R-:W-:-:S13]  /*9cd0*/  WARPGROUP.ARRIVE ;  /* 0x00000000000079c5 */ /* 0x000fda0000000000 */
        /* <DEDUP_REMOVED lines=16> */
[C---:B------:R-:W-:Y:S01]  /*9de0*/  VIADD R12, R8.reuse, 0x280 ;  /* 0x00000280080c7836 */ /* 0x040fe20000000000 */
[----:B------:R-:W-:Y:S01]  /*9df0*/  R2UR UR7, R13 ;  /* 0x000000000d0772ca */ /* 0x000fe200000e0000 */
[----:B------:R-:W-:Y:S01]  /*9e00*/  VIADD R8, R8, 0x300 ;  /* 0x0000030008087836 */ /* 0x000fe20000000000 */
[----:B------:R-:W-:Y:S01]  /*9e10*/  MOV R13, 0x40000040 ;  /* 0x40000040000d7802 */ /* 0x000fe20000000f00 */
[----:B------:R-:W-:Y:S02]  /*9e20*/  WARPGROUP.DEPBAR.LE gsb0, 0x0 ;  /* 0x00008000000079c5 */ /* 0x000fe40000010000 */
[----:B------:R-:W-:-:S12]  /*9e30*/  WARPGROUP.ARRIVE ;  /* 0x00000000000079c5 */ /* 0x000fd80000000000 */
[----:B------:R-:W-:Y:S01]  /*9e40*/  HGMMA.64x192x16.F32 R24, R184, gdesc[UR4].tnspB, R24, gsb0 ;  /* 0x42e00004b8187df0 */ /* 0x000fe20008000818 */
[----:B------:R-:W-:Y:S02]  /*9e50*/  R2UR UR6, R12 ;  /* 0x000000000c0672ca */ /* 0x000fe400000e0000 */
[----:B------:R-:W-:Y:S01]  /*9e60*/  R2UR UR7, R13 ;  /* 0x000000000d0772ca */ /* 0x000fe200000e0000 */
[----:B------:R-:W-:Y:S02]  /*9e70*/  WARPGROUP.DEPBAR.LE gsb0, 0x0 ;  /* 0x00008000000079c5 */ /* 0x000fe40000010000 */
[----:B------:R-:W-:-:S14]  /*9e80*/  WARPGROUP.ARRIVE ;  /* 0x00000000000079c5 */ /* 0x000fdc0000000000 */
[----:B------:R-:W-:Y:S01]  /*9e90*/  HGMMA.64x192x16.F32 R24, R180, gdesc[UR4].tnspB, R24, gsb0 ;  /* 0x42e00004b4187df0 */ /* 0x000fe20008000818 */
[----:B------:R-:W-:Y:S01]  /*9ea0*/  R2UR UR6, R8 ;  /* 0x00000000080672ca */ /* 0x000fe200000e0000 */
[----:B-1----:R-:W-:Y:S01]  /*9eb0*/  FADD.FTZ R8, R5, R6 ;  /* 0x0000000605087221 */ /* 0x002fe20000010000 */
[----:B------:R-:W-:Y:S01]  /*9ec0*/  R2UR UR7, R9 ;  /* 0x00000000090772ca */ /* 0x000fe200000e0000 */
[----:B------:R-:W0:Y:S04]  /*9ed0*/  SHFL.BFLY PT, R5, R2, 0x1, 0x1f ;  /* 0x0c201f0002057f89 */ /* 0x000e2800000e0000 */
[----:B------:R-:W1:Y:S01]  /*9ee0*/  SHFL.BFLY PT, R9, R8, 0x1, 0x1f ;  /* 0x0c201f0008097f89 */ /* 0x000e6200000e0000 */
[----:B0-----:R-:W-:Y:S01]  /*9ef0*/  FADD.FTZ R12, R2, R5 ;  /* 0x00000005020c7221 */ /* 0x001fe20000010000 */
[----:B------:R-:W-:Y:S01]  /*9f00*/  IMAD.MOV.U32 R5, RZ, RZ, RZ ;  /* 0x000000ffff057224 */ /* 0x000fe200078e00ff */
[----:B------:R-:W-:Y:S01]  /*9f10*/  SEL R2, RZ, 0x1, P2 ;  /* 0x00000001ff027807 */ /* 0x000fe20001000000 */
[----:B-1----:R-:W-:-:S02]  /*9f20*/  FADD.FTZ R13, R8, R9 ;  /* 0x00000009080d7221 */ /* 0x002fc40000010000 */
[----:B------:R-:W-:Y:S01]  /*9f30*/  FSETP.NE.FTZ.AND P0, PT, R12, RZ, PT ;  /* 0x000000ff0c00720b */ /* 0x000fe20003f15000 */
[----:B------:R-:W-:Y:S01]  /*9f40*/  IMAD.MOV.U32 R8, RZ, RZ, RZ ;  /* 0x000000ffff087224 */ /* 0x000fe200078e00ff */
[----:B------:R-:W-:Y:S01]  /*9f50*/  LOP3.LUT R17, R17, R2, RZ, 0x3c, !PT ;  /* 0x0000000211117212 */ /* 0x000fe200078e3cff */
[----:B------:R-:W-:Y:S01]  /*9f60*/  IMAD.MOV.U32 R2, RZ, RZ, -0x800000 ;  /* 0xff800000ff027424 */ /* 0x000fe200078e00ff */
[----:B------:R-:W-:-:S09]  /*9f70*/  FSETP.NE.FTZ.AND P3, PT, R13, RZ, PT ;  /* 0x000000ff0d00720b */ /* 0x000fd20003f75000 */
[----:B------:R-:W0:Y:S01]  /*9f80*/  @P0 MUFU.LG2 R9, R12 ;  /* 0x0000000c00090308 */ /* 0x000e220000000c00 */
[----:B------:R-:W-:-:S03]  /*9f90*/  @P0 FMUL.FTZ R7, R0, 0.69314718246459960938 ;  /* 0x3f31721800070820 */ /* 0x000fc60000410000 */
[----:B------:R-:W-:-:S04]  /*9fa0*/  @P3 FMUL.FTZ R11, R0, 0.69314718246459960938 ;  /* 0x3f317218000b3820 */ /* 0x000fc80000410000 */
[----:B------:R-:W1:Y:S08]  /*9fb0*/  @P3 MUFU.LG2 R6, R13 ;  /* 0x0000000d00063308 */ /* 0x000e700000000c00 */
[----:B------:R-:W2:Y:S01]  /*9fc0*/  @P3 MUFU.RCP R8, R13 ;  /* 0x0000000d00083308 */ /* 0x000ea20000001000 */
[----:B0-----:R-:W-:-:S04]  /*9fd0*/  @P0 FMUL.FTZ R0, R9, 0.69314718246459960938 ;  /* 0x3f31721809000820 */ /* 0x001fc80000410000 */
[----:B------:R-:W-:-:S03]  /*9fe0*/  @P0 FFMA.FTZ R20, R7, R4, R0 ;  /* 0x0000000407140223 */ /* 0x000fc60000010000 */
[----:B------:R-:W0:Y:S01]  /*9ff0*/  @P0 MUFU.RCP R5, R12 ;  /* 0x0000000c00050308 */ /* 0x000e220000001000 */
[----:B-1----:R-:W-:Y:S01]  /*a000*/  @P3 FMUL.FTZ R6, R6, 0.69314718246459960938 ;  /* 0x3f31721806063820 */ /* 0x002fe20000410000 */
[----:B------:R-:W-:-:S03]  /*a010*/  PLOP3.LUT P0, PT, PT, PT, PT, 0x8, 0x0 ;  /* 0x000000000000781c */ /* 0x000fc60003f0e170 */
[----:B------:R-:W-:Y:S01]  /*a020*/  @P3 FFMA.FTZ R2, R11, R3, R6 ;  /* 0x000000030b023223 */ /* 0x000fe20000010006 */
[----:B------:R-:W-:Y:S02]  /*a030*/  WARPGROUP.DEPBAR.LE gsb0, 0x0 ;  /* 0x00008000000079c5 */ /* 0x000fe40000010000 */
[----:B------:R-:W-:-:S06]  /*a040*/  WARPGROUP.ARRIVE ;  /* 0x00000000000079c5 */ /* 0x000fcc0000000000 */
[----:B------:R-:W-:Y:S03]  /*a050*/  HGMMA.64x192x16.F32 R24, R176, gdesc[UR4].tnspB, R24, gsb0 ;  /* 0x42e00004b0187df0 */ /* 0x000fe60008000818 */
[----:B------:R-:W-:Y:S02]  /*a060*/  WARPGROUP.DEPBAR.LE gsb0, 0x0 ;  /* 0x00008000000079c5 */ /* 0x000fe40000010000 */
[----:B------:R1:W-:Y:S01]  /*a070*/  @!P1 SYNCS.ARRIVE.TRANS64.RED.A1T0 RZ, [R10+URZ], RZ ;  /* 0x000000ff0aff99a7 */ /* 0x0003e2000810043f */
[-C--:B--2---:R-:W-:Y:S01]  /*a080*/  FMUL.FTZ R131, R47, R8.reuse ;  /* 0x000000082f837220 */ /* 0x084fe20000410000 */
        /* <DEDUP_REMOVED lines=94> */
[----:B-1----:R-:W-:-:S07]  /*a670*/  FMUL.FTZ R119, R119, R8 ;  /* 0x0000000877777220 */ /* 0x002fce0000410000 */
.L_x_3107:
[----:B------:R-:W0:Y:S01]  /*a680*/  S2R R5, SR_CgaCtaId ;  /* 0x0000000000057919 */ /* 0x000e220000008800 */
[----:B------:R-:W-:Y:S01]  /*a690*/  MOV R42, 0x400 ;  /* 0x00000400002a7802 */ /* 0x000fe20000000f00 */
[----:B------:R-:W-:Y:S01]  /*a6a0*/  BSSY B0, `(.L_x_3129) ;  /* 0x0000234000007945 */ /* 0x000fe20003800000 */
[----:B------:R-:W-:Y:S02]  /*a6b0*/  BAR.SYNC.DEFER_BLOCKING 0x5, 0x120 ;  /* 0x0144800000007b1d */ /* 0x000fe40000010000 */
[----:B0-----:R-:W-:-:S05]  /*a6c0*/  LEA R42, R5, R42, 0x18 ;  /* 0x0000002a052a7211 */ /* 0x001fca00078ec0ff */
[----:B------:R0:W1:Y:S01]  /*a6d0*/  LDS.128 R100, [R42+0x368d0] ;  /* 0x0368d0002a647984 */ /* 0x0000620000000c00 */
[----:B------:R-:W-:Y:S06]  /*a6e0*/  BAR.ARV 0x4, 0x120 ;  /* 0x0104800000007b1d */ /* 0x000fec0000002000 */
[----:B------:R-:W-:Y:S05]  /*a6f0*/  @P0 BRA `(.L_x_3130) ;  /* 0x0000001800080947 */ /* 0x000fea0003800000 */
[----:B------:R-:W2:Y:S01]  /*a700*/  S2R R5, SR_SWINHI ;  /* 0x0000000000057919 */ /* 0x000ea20000002f00 */
[----:B------:R-:W-:Y:S01]  /*a710*/  F2FP.F16.F32.PACK_AB R6, R7, R6 ;  /* 0x000000060706723e */ /* 0x000fe200000000ff */
[----:B------:R-:W-:Y:S01]  /*a720*/  ULDC.64 UR4, c[0x0][0xbe0] ;  /* 0x0002f80000047ab9 */ /* 0x000fe20000000a00 */
        /* <DEDUP_REMOVED lines=16> */
[----:B--2---:R-:W-:-:S02]  /*a830*/  MOV R33, R5 ;  /* 0x0000000500217202 */ /* 0x004fc40000000f00 */
[----:B------:R-:W-:Y:S02]  /*a840*/  F2FP.F16.F32.PACK_AB R114, R117, R116 ;  /* 0x000000747572723e */ /* 0x000fe400000000ff */
[----:B------:R-:W-:Y:S01]  /*a850*/  F2FP.F16.F32.PACK_AB R115, R119, R118 ;  /* 0x000000767773723e */ /* 0x000fe200000000ff */
[----:B------:R-:W-:-:S03]  /*a860*/  IMAD.WIDE R4, R213, 0x2, R32 ;  /* 0x00000002d5047825 */ /* 0x000fc600078e0220 */
[C---:B------:R-:W-:Y:S02]  /*a870*/  IADD3 R55, P2, R4.reuse, 0x20, RZ ;  /* 0x0000002004377810 */ /* 0x040fe40007f5e0ff */
[C---:B------:R-:W-:Y:S02]  /*a880*/  IADD3 R139, P6, R4.reuse, 0x60, RZ ;  /* 0x00000060048b7810 */ /* 0x040fe40007fde0ff */
[C---:B------:R-:W-:Y:S01]  /*a890*/  LOP3.LUT R25, R4.reuse, 0x380, RZ, 0xc0, !PT ;  /* 0x0000038004197812 */ /* 0x040fe200078ec0ff */
[--C-:B------:R-:W-:Y:S01]  /*a8a0*/  IMAD.X R9, RZ, RZ, R5.reuse, P2 ;  /* 0x000000ffff097224 */ /* 0x100fe200010e0605 */
[C---:B------:R-:W-:Y:S01]  /*a8b0*/  IADD3 R95, P1, R4.reuse, 0x40, RZ ;  /* 0x00000040045f7810 */ /* 0x040fe20007f3e0ff */
[--C-:B------:R-:W-:Y:S01]  /*a8c0*/  IMAD.X R13, RZ, RZ, R5.reuse, P6 ;  /* 0x000000ffff0d7224 */ /* 0x100fe200030e0605 */
[----:B------:R-:W-:Y:S02]  /*a8d0*/  IADD3 R141, P5, R4, 0x4000, RZ ;  /* 0x00004000048d7810 */ /* 0x000fe40007fbe0ff */
[----:B------:R-:W-:Y:S01]  /*a8e0*/  LOP3.LUT R8, R55, 0x380, RZ, 0xc0, !PT ;  /* 0x0000038037087812 */ /* 0x000fe200078ec0ff */
[--C-:B------:R-:W-:Y:S01]  /*a8f0*/  IMAD.X R11, RZ, RZ, R5.reuse, P1 ;  /* 0x000000ffff0b7224 */ /* 0x100fe200008e0605 */
[----:B------:R-:W-:Y:S01]  /*a900*/  LOP3.LUT R12, R139, 0x380, RZ, 0xc0, !PT ;  /* 0x000003808b0c7812 */ /* 0x000fe200078ec0ff */
[----:B------:R-:W-:Y:S01]  /*a910*/  IMAD.X R15, RZ, RZ, R5, P5 ;  /* 0x000000ffff0f7224 */ /* 0x000fe200028e0605 */
[----:B------:R-:W-:-:S02]  /*a920*/  SHF.R.U64 R25, R25, 0x3, RZ ;  /* 0x0000000319197819 */ /* 0x000fc400000012ff */
[C---:B------:R-:W-:Y:S02]  /*a930*/  IADD3 R143, P0, R4.reuse, 0x4020, RZ ;  /* 0x00004020048f7810 */ /* 0x040fe40007f1e0ff */
[C---:B------:R-:W-:Y:S02]  /*a940*/  IADD3 R145, P4, R4.reuse, 0x4040, RZ ;  /* 0x0000404004917810 */ /* 0x040fe40007f9e0ff */
[C---:B------:R-:W-:Y:S01]  /*a950*/  IADD3 R147, P3, R4.reuse, 0x4060, RZ ;  /* 0x0000406004937810 */ /* 0x040fe20007f7e0ff */
[--C-:B------:R-:W-:Y:S01]  /*a960*/  IMAD.X R27, RZ, RZ, R5.reuse, P0 ;  /* 0x000000ffff1b7224 */ /* 0x100fe200000e0605 */
[C---:B------:R-:W-:Y:S01]  /*a970*/  IADD3 R149, P2, R4.reuse, 0x8000, RZ ;  /* 0x0000800004957810 */ /* 0x040fe20007f5e0ff */
[--C-:B------:R-:W-:Y:S01]  /*a980*/  IMAD.X R29, RZ, RZ, R5.reuse, P4 ;  /* 0x000000ffff1d7224 */ /* 0x100fe200020e0605 */
[C---:B------:R-:W-:Y:S01]  /*a990*/  IADD3 R151, P1, R4.reuse, 0x8020, RZ ;  /* 0x0000802004977810 */ /* 0x040fe20007f3e0ff */
[----:B------:R-:W-:Y:S01]  /*a9a0*/  IMAD.X R31, RZ, RZ, R5, P3 ;  /* 0x000000ffff1f7224 */ /* 0x000fe200018e0605 */
[----:B------:R-:W-:-:S02]  /*a9b0*/  IADD3 R153, P6, R4, 0x8040, RZ ;  /* 0x0000804004997810 */ /* 0x000fc40007fde0ff */
[----:B------:R-:W-:Y:S01]  /*a9c0*/  IADD3 R82, P5, R4, 0x8060, RZ ;  /* 0x0000806004527810 */ /* 0x000fe20007fbe0ff */
[--C-:B------:R-:W-:Y:S01]  /*a9d0*/  IMAD.X R37, RZ, RZ, R5.reuse, P1 ;  /* 0x000000ffff257224 */ /* 0x100fe200008e0605 */
[----:B------:R-:W-:Y:S01]  /*a9e0*/  SHF.R.U64 R8, R8, 0x3, RZ ;  /* 0x0000000308087819 */ /* 0x000fe200000012ff */
[--C-:B------:R-:W-:Y:S01]  /*a9f0*/  IMAD.X R39, RZ, RZ, R5.reuse, P6 ;  /* 0x000000ffff277224 */ /* 0x100fe200030e0605 */
[----:B------:R-:W-:Y:S02]  /*aa00*/  SHF.R.U64 R12, R12, 0x3, RZ ;  /* 0x000000030c0c7819 */ /* 0x000fe400000012ff */
[----:B------:R-:W-:Y:S01]  /*aa10*/  LOP3.LUT R4, R25, R4, RZ, 0x3c, !PT ;  /* 0x0000000419047212 */ /* 0x000fe200078e3cff */
[----:B------:R-:W-:Y:S01]  /*aa20*/  IMAD.X R25, RZ, RZ, R5, P5 ;  /* 0x000000ffff197224 */ /* 0x000fe200028e0605 */
[----:B------:R-:W-:Y:S02]  /*aa30*/  LOP3.LUT R8, R8, R55, RZ, 0x3c, !PT ;  /* 0x0000003708087212 */ /* 0x000fe400078e3cff */
[----:B------:R-:W-:-:S02]  /*aa40*/  LOP3.LUT R12, R12, R139, RZ, 0x3c, !PT ;  /* 0x0000008b0c0c7212 */ /* 0x000fc400078e3cff */
[----:B------:R-:W-:Y:S02]  /*aa50*/  MOV R139, R4 ;  /* 0x00000004008b7202 */ /* 0x000fe40000000f00 */
[----:B------:R-:W-:Y:S02]  /*aa60*/  LOP3.LUT R10, R95, 0x380, RZ, 0xc0, !PT ;  /* 0x000003805f0a7812 */ /* 0x000fe400078ec0ff */
[----:B------:R-:W-:Y:S02]  /*aa70*/  F2FP.F16.F32.PACK_AB R4, R121, R24 ;  /* 0x000000187904723e */ /* 0x000fe400000000ff */
[----:B------:R-:W-:Y:S02]  /*aa80*/  LOP3.LUT R14, R141, 0x380, RZ, 0xc0, !PT ;  /* 0x000003808d0e7812 */ /* 0x000fe400078ec0ff */
[----:B------:R-:W-:Y:S02]  /*aa90*/  LOP3.LUT R24, R151, 0x380, RZ, 0xc0, !PT ;  /* 0x0000038097187812 */ /* 0x000fe400078ec0ff */
[----:B------:R-:W-:-:S02]  /*aaa0*/  LOP3.LUT R26, R143, 0x380, RZ, 0xc0, !PT ;  /* 0x000003808f1a7812 */ /* 0x000fc400078ec0ff */
[----:B------:R-:W-:Y:S02]  /*aab0*/  LOP3.LUT R55, R82, 0x380, RZ, 0xc0, !PT ;  /* 0x0000038052377812 */ /* 0x000fe400078ec0ff */
[----:B------:R-:W-:Y:S02]  /*aac0*/  MOV R121, R8 ;  /* 0x0000000800797202 */ /* 0x000fe40000000f00 */
[----:B------:R-:W-:Y:S02]  /*aad0*/  LOP3.LUT R28, R145, 0x380, RZ, 0xc0, !PT ;  /* 0x00000380911c7812 */ /* 0x000fe400078ec0ff */
[----:B------:R-:W-:Y:S02]  /*aae0*/  LOP3.LUT R30, R147, 0x380, RZ, 0xc0, !PT ;  /* 0x00000380931e7812 */ /* 0x000fe400078ec0ff */
[----:B------:R-:W-:Y:S02]  /*aaf0*/  F2FP.F16.F32.PACK_AB R8, R41, R40 ;  /* 0x000000282908723e */ /* 0x000fe400000000ff */
[----:B------:R-:W-:Y:S01]  /*ab00*/  IADD3.X R35, RZ, R5, RZ, P2, !PT ;  /* 0x00000005ff237210 */ /* 0x000fe200017fe4ff */
[----:B------:R-:W2:Y:S01]  /*ab10*/  LDC.64 R40, c[0x0][0xbd8] ;  /* 0x0002f600ff287b82 */ /* 0x000ea20000000a00 */
[----:B------:R-:W-:-:S02]  /*ab20*/  SHF.R.U64 R10, R10, 0x3, RZ ;  /* 0x000000030a0a7819 */ /* 0x000fc400000012ff */
[----:B------:R-:W-:Y:S02]  /*ab30*/  SHF.R.U64 R14, R14, 0x3, RZ ;  /* 0x000000030e0e7819 */ /* 0x000fe400000012ff */
[----:B------:R-:W-:-:S03]  /*ab40*/  F2FP.F16.F32.PACK_AB R5, R137, R138 ;  /* 0x0000008a8905723e */ /* 0x000fc600000000ff */
[----:B------:R-:W-:Y:S01]  /*ab50*/  BAR.SYNC.DEFER_BLOCKING 0x1, 0x100 ;  /* 0x0044000000007b1d */ /* 0x000fe20000010000 */
[----:B------:R-:W-:Y:S02]  /*ab60*/  SHF.R.U64 R24, R24, 0x3, RZ ;  /* 0x0000000318187819 */ /* 0x000fe400000012ff */
[----:B------:R-:W-:Y:S02]  /*ab70*/  SHF.R.U64 R26, R26, 0x3, RZ ;  /* 0x000000031a1a7819 */ /* 0x000fe400000012ff */
[----:B------:R-:W-:Y:S02]  /*ab80*/  SHF.R.U64 R55, R55, 0x3, RZ ;  /* 0x0000000337377819 */ /* 0x000fe400000012ff */
[----:B------:R-:W-:Y:S02]  /*ab90*/  SHF.R.U64 R28, R28, 0x3, RZ ;  /* 0x000000031c1c7819 */ /* 0x000fe400000012ff */
[----:B------:R-:W-:Y:S02]  /*aba0*/  SHF.R.U64 R30, R30, 0x3, RZ ;  /* 0x000000031e1e7819 */ /* 0x000fe400000012ff */
[----:B------:R-:W-:-:S02]  /*abb0*/  LOP3.LUT R10, R10, R95, RZ, 0x3c, !PT ;  /* 0x0000005f0a0a7212 */ /* 0x000fc400078e3cff */
[----:B------:R-:W-:Y:S02]  /*abc0*/  LOP3.LUT R14, R14, R141, RZ, 0x3c, !PT ;  /* 0x0000008d0e0e7212 */ /* 0x000fe400078e3cff */
[----:B------:R-:W-:Y:S02]  /*abd0*/  LOP3.LUT R36, R24, R151, RZ, 0x3c, !PT ;  /* 0x0000009718247212 */ /* 0x000fe400078e3cff */
[----:B------:R-:W-:Y:S02]  /*abe0*/  LOP3.LUT R26, R26, R143, RZ, 0x3c, !PT ;  /* 0x0000008f1a1a7212 */ /* 0x000fe400078e3cff */
[----:B------:R-:W-:Y:S02]  /*abf0*/  LOP3.LUT R24, R55, R82, RZ, 0x3c, !PT ;  /* 0x0000005237187212 */ /* 0x000fe400078e3cff */
[----:B------:R-:W-:Y:S02]  /*ac00*/  LOP3.LUT R28, R28, R145, RZ, 0x3c, !PT ;  /* 0x000000911c1c7212 */ /* 0x000fe400078e3cff */
[----:B------:R-:W-:Y:S01]  /*ac10*/  LOP3.LUT R30, R30, R147, RZ, 0x3c, !PT ;  /* 0x000000931e1e7212 */ /* 0x000fe200078e3cff */
[----:B------:R3:W-:Y:S01]  /*ac20*/  STSM.16.M88.4 [R139], R4 ;  /* 0x000000048b007844 */ /* 0x0007e20000000200 */
[----:B------:R-:W-:-:S02]  /*ac30*/  MOV R120, R10 ;  /* 0x0000000a00787202 */ /* 0x000fc40000000f00 */
[----:B-1----:R-:W-:Y:S02]  /*ac40*/  MOV R100, R12 ;  /* 0x0000000c00647202 */ /* 0x002fe40000000f00 */
[----:B------:R-:W-:Y:S02]  /*ac50*/  MOV R95, R14 ;  /* 0x0000000e005f7202 */ /* 0x000fe40000000f00 */
[----:B------:R-:W-:Y:S02]  /*ac60*/  F2FP.F16.F32.PACK_AB R9, R134, R127 ;  /* 0x0000007f8609723e */ /* 0x000fe400000000ff */
[----:B------:R-:W-:Y:S02]  /*ac70*/  F2FP.F16.F32.PACK_AB R10, R45, R44 ;  /* 0x0000002c2d0a723e */ /* 0x000fe400000000ff */
[----:B------:R-:W-:Y:S02]  /*ac80*/  F2FP.F16.F32.PACK_AB R11, R131, R126 ;  /* 0x0000007e830b723e */ /* 0x000fe400000000ff */
[----:B------:R-:W-:-:S02]  /*ac90*/  MOV R94, R26 ;  /* 0x0000001a005e7202 */ /* 0x000fc40000000f00 */
[----:B------:R-:W-:Y:S02]  /*aca0*/  F2FP.F16.F32.PACK_AB R12, R49, R48 ;  /* 0x00000030310c723e */ /* 0x000fe400000000ff */
[----:B---3--:R-:W-:Y:S02]  /*acb0*/  F2FP.F16.F32.PACK_AB R4, R122, R3 ;  /* 0x000000037a04723e */ /* 0x008fe400000000ff */
[----:B------:R-:W-:Y:S02]  /*acc0*/  F2FP.F16.F32.PACK_AB R5, R136, R129 ;  /* 0x000000818805723e */ /* 0x000fe400000000ff */
[----:B------:R-:W-:Y:S02]  /*acd0*/  F2FP.F16.F32.PACK_AB R6, R21, R0 ;  /* 0x000000001506723e */ /* 0x000fe400000000ff */
[----:B------:R-:W-:Y:S02]  /*ace0*/  F2FP.F16.F32.PACK_AB R7, R133, R128 ;  /* 0x000000808507723e */ /* 0x000fe400000000ff */
[----:B------:R-:W-:-:S02]  /*acf0*/  F2FP.F16.F32.PACK_AB R13, R130, R125 ;  /* 0x0000007d820d723e */ /* 0x000fc400000000ff */
[----:B------:R-:W-:Y:S01]  /*ad00*/  F2FP.F16.F32.PACK_AB R14, R53, R52 ;  /* 0x00000034350e723e */ /* 0x000fe200000000ff */
[----:B------:R1:W-:Y:S01]  /*ad10*/  STSM.16.M88.4 [R121], R4 ;  /* 0x0000000479007844 */ /* 0x0003e20000000200 */
[----:B------:R-:W-:Y:S02]  /*ad20*/  F2FP.F16.F32.PACK_AB R15, R132, R51 ;  /* 0x00000033840f723e */ /* 0x000fe400000000ff */
[----:B------:R-:W-:Y:S01]  /*ad30*/  MOV R0, R24 ;  /* 0x0000001800007202 */ /* 0x000fe20000000f00 */
[----:B------:R3:W-:Y:S01]  /*ad40*/  STSM.16.M88.4 [R120], R8 ;  /* 0x0000000878007844 */ /* 0x0007e20000000200 */
[----:B------:R-:W-:Y:S02]  /*ad50*/  LOP3.LUT R34, R149, 0x380, RZ, 0xc0, !PT ;  /* 0x0000038095227812 */ /* 0x000fe400078ec0ff */
[----:B------:R-:W-:Y:S01]  /*ad60*/  MOV R82, R28 ;  /* 0x0000001c00527202 */ /* 0x000fe20000000f00 */
[----:B------:R-:W-:Y:S01]  /*ad70*/  STSM.16.M88.4 [R100], R12 ;  /* 0x0000000c64007844 */ /* 0x000fe20000000200 */
[----:B------:R-:W-:-:S02]  /*ad80*/  MOV R55, R30 ;  /* 0x0000001e00377202 */ /* 0x000fc40000000f00 */
[----:B------:R-:W-:Y:S02]  /*ad90*/  F2FP.F16.F32.PACK_AB R24, R57, R56 ;  /* 0x000000383918723e */ /* 0x000fe400000000ff */
        /* <DEDUP_REMOVED lines=8> */
[----:B------:R-:W-:Y:S02]  /*ae20*/  LOP3.LUT R38, R153, 0x380, RZ, 0xc0, !PT ;  /* 0x0000038099267812 */ /* 0x000fe400078ec0ff */
[----:B-1----:R-:W-:Y:S01]  /*ae30*/  F2FP.F16.F32.PACK_AB R4, R73, R72 ;  /* 0x000000484904723e */ /* 0x002fe200000000ff */
[----:B------:R-:W-:Y:S01]  /*ae40*/  STSM.16.M88.4 [R94], R28 ;  /* 0x0000001c5e007844 */ /* 0x000fe20000000200 */
[----:B------:R-:W-:Y:S02]  /*ae50*/  F2FP.F16.F32.PACK_AB R5, R75, R74 ;  /* 0x0000004a4b05723e */ /* 0x000fe400000000ff */
[----:B------:R-:W-:Y:S02]  /*ae60*/  F2FP.F16.F32.PACK_AB R6, R77, R76 ;  /* 0x0000004c4d06723e */ /* 0x000fe400000000ff */
[----:B------:R-:W-:-:S02]  /*ae70*/  F2FP.F16.F32.PACK_AB R7, R79, R78 ;  /* 0x0000004e4f07723e */ /* 0x000fc400000000ff */
[----:B------:R-:W-:Y:S02]  /*ae80*/  SHF.R.U64 R34, R34, 0x3, RZ ;  /* 0x0000000322227819 */ /* 0x000fe400000012ff */
[----:B------:R-:W-:Y:S01]  /*ae90*/  SHF.R.U64 R38, R38, 0x3, RZ ;  /* 0x0000000326267819 */ /* 0x000fe200000012ff */
[----:B------:R1:W-:Y:S01]  /*aea0*/  STSM.16.M88.4 [R82], R4 ;  /* 0x0000000452007844 */ /* 0x0003e20000000200 */
[----:B---3--:R-:W-:Y:S02]  /*aeb0*/  F2FP.F16.F32.PACK_AB R8, R81, R80 ;  /* 0x000000505108723e */ /* 0x008fe400000000ff */
[----:B------:R-:W-:Y:S02]  /*aec0*/  F2FP.F16.F32.PACK_AB R9, R83, R46 ;  /* 0x0000002e5309723e */ /* 0x000fe400000000ff */
[----:B------:R-:W-:Y:S02]  /*aed0*/  F2FP.F16.F32.PACK_AB R10, R85, R84 ;  /* 0x00000054550a723e */ /* 0x000fe400000000ff */
[----:B------:R-:W-:-:S02]  /*aee0*/  F2FP.F16.F32.PACK_AB R11, R87, R86 ;  /* 0x00000056570b723e */ /* 0x000fc400000000ff */
[----:B------:R-:W-:Y:S02]  /*aef0*/  LOP3.LUT R34, R34, R149, RZ, 0x3c, !PT ;  /* 0x0000009522227212 */ /* 0x000fe400078e3cff */
[----:B------:R-:W-:Y:S01]  /*af00*/  LOP3.LUT R38, R38, R153, RZ, 0x3c, !PT ;  /* 0x0000009926267212 */ /* 0x000fe200078e3cff */
[----:B------:R3:W-:Y:S01]  /*af10*/  STSM.16.M88.4 [R55], R8 ;  /* 0x0000000837007844 */ /* 0x0007e20000000200 */
[----:B------:R-:W-:Y:S02]  /*af20*/  MOV R34, R34 ;  /* 0x0000002200227202 */ /* 0x000fe40000000f00 */
[----:B------:R-:W-:Y:S01]  /*af30*/  MOV R36, R36 ;  /* 0x0000002400247202 */ /* 0x000fe20000000f00 */
[----:B-1----:R-:W-:Y:S01]  /*af40*/  IMAD.SHL.U32 R5, R204, 0x4, RZ ;  /* 0x00000004cc057824 */ /* 0x002fe200078e00ff */
[----:B------:R-:W-:Y:S01]  /*af50*/  MOV R38, R38 ;  /* 0x0000002600267202 */ /* 0x000fe20000000f00 */
[----:B------:R1:W-:Y:S01]  /*af60*/  STSM.16.M88.4 [R34], R88 ;  /* 0x0000005822007844 */ /* 0x0003e20000000200 */
[----:B--2---:R-:W-:-:S02]  /*af70*/  ISETP.NE.U32.AND P0, PT, R40, RZ, PT ;  /* 0x000000ff2800720c */ /* 0x004fc40003f05070 */
[----:B------:R-:W-:Y:S01]  /*af80*/  IADD3 R6, P1, R5, R40, RZ ;  /* 0x0000002805067210 */ /* 0x000fe20007f3e0ff */
[----:B------:R1:W-:Y:S01]  /*af90*/  STSM.16.M88.4 [R36], R96 ;  /* 0x0000006024007844 */ /* 0x0003e20000000200 */
[----:B------:R-:W2:Y:S01]  /*afa0*/  LDC R21, c[0x0][0xa88] ;  /* 0x0002a200ff157b82 */ /* 0x000ea20000000800 */
[----:B------:R-:W-:Y:S01]  /*afb0*/  ISETP.NE.AND.EX P0, PT, R41, RZ, PT, P0 ;  /* 0x000000ff2900720c */ /* 0x000fe20003f05300 */
[----:B------:R-:W-:Y:S01]  /*afc0*/  IMAD.MOV.U32 R40, RZ, RZ, RZ ;  /* 0x000000ffff287224 */ /* 0x000fe200078e00ff */
[----:B------:R1:W-:Y:S01]  /*afd0*/  STSM.16.M88.4 [R38], R104 ;  /* 0x0000006826007844 */ /* 0x0003e20000000200 */
[----:B---3--:R-:W-:-:S03]  /*afe0*/  SHF.L.U64.HI R8, R204, 0x2, R207 ;  /* 0x00000002cc087819 */ /* 0x008fc600000102cf */
[----:B------:R1:W-:Y:S02]  /*aff0*/  STSM.16.M88.4 [R0], R112 ;  /* 0x0000007000007844 */ /* 0x0003e40000000200 */
[----:B------:R-:W-:Y:S01]  /*b000*/  IMAD.X R7, R8, 0x1, R41, P1 ;  /* 0x0000000108077824 */ /* 0x000fe200008e0629 */
[----:B------:R-:W-:Y:S01]  /*b010*/  BAR.SYNC.DEFER_BLOCKING 0x1, 0x100 ;  /* 0x0044000000007b1d */ /* 0x000fe20000010000 */
[----:B------:R-:W-:-:S04]  /*b020*/  ISETP.NE.U32.AND P1, PT, RZ, UR4, PT ;  /* 0x00000004ff007c0c */ /* 0x000fc8000bf25070 */
[----:B------:R-:W-:-:S13]  /*b030*/  ISETP.NE.AND.EX P1, PT, RZ, UR5, PT, P1 ;  /* 0x00000005ff007c0c */ /* 0x000fda000bf25310 */
[----:B------:R-:W-:-:S04]  /*b040*/  @P1 IADD3 R4, P2, R5, UR4, RZ ;  /* 0x0000000405041c10 */ /* 0x000fc8000ff5e0ff */
[----:B------:R-:W-:Y:S01]  /*b050*/  @P1 IADD3.X R5, R8, UR5, RZ, P2, !PT ;  /* 0x0000000508051c10 */ /* 0x000fe200097fe4ff */
[----:B------:R1:W5:Y:S01]  /*b060*/  @P0 LDG.E R40, desc[UR60][R6.64] ;  /* 0x0000003c06280981 */ /* 0x000362000c1e1900 */
[----:B------:R-:W-:-:S03]  /*b070*/  IMAD R3, R22, 0x40, R18 ;  /* 0x0000004016037824 */ /* 0x000fc600078e0212 */
[----:B--2---:R1:W5:Y:S01]  /*b080*/  @P1 LDG.E R21, desc[UR60][R4.64] ;  /* 0x0000003c04151981 */ /* 0x004362000c1e1900 */
[----:B------:R-:W-:-:S03]  /*b090*/  IMAD.WIDE R32, R3, 0x2, R32 ;  /* 0x0000000203207825 */ /* 0x000fc600078e0220 */
[----:B------:R-:W-:-:S04]  /*b0a0*/  IADD3 R13, P4, R32, 0x1000, RZ ;  /* 0x00001000200d7810 */ /* 0x000fc80007f9e0ff */
[----:B------:R-:W-:Y:S01]  /*b0b0*/  LOP3.LUT R12, R13, 0x380, RZ, 0xc0, !PT ;  /* 0x000003800d0c7812 */ /* 0x000fe200078ec0ff */
[----:B------:R-:W-:Y:S08]  /*b0c0*/  @P1 BRA `(.L_x_3131) ;  /* 0x0000000000101947 */ /* 0x000ff00003800000 */
[----:B------:R-:W-:Y:S05]  /*b0d0*/  @!P0 BRA `(.L_x_3131) ;  /* 0x00000000000c8947 */ /* 0x000fea0003800000 */
[----:B-1----:R-:W2:Y:S04]  /*b0e0*/  LDG.E R0, desc[UR60][R6.64] ;  /* 0x0000003c06007981 */ /* 0x002ea8000c1e1900 */
[----:B-----5:R-:W2:Y:S02]  /*b0f0*/  LDG.E R21, desc[UR60][R6.64+0x4] ;  /* 0x0000043c06157981 */ /* 0x020ea4000c1e1900 */
[----:B--2---:R-:W-:-:S07]  /*b100*/  IMAD.IADD R21, R21, 0x1, -R0 ;  /* 0x0000000115157824 */ /* 0x004fce00078e0a00 */
.L_x_3131:
[----:B------:R-:W-:Y:S01]  /*b110*/  SHF.R.S32.HI R43, RZ, 0x1f, R205 ;  /* 0x0000001fff2b7819 */ /* 0x000fe200000114cd */
[----:B------:R-:W-:Y:S01]  /*b120*/  ULDC.64 UR4, c[0x0][0xb70] ;  /* 0x0002dc0000047ab9 */ /* 0x000fe20000000a00 */
[----:B-----5:R-:W-:Y:S01]  /*b130*/  SHF.R.S32.HI R41, RZ, 0x1f, R40 ;  /* 0x0000001fff297819 */ /* 0x020fe20000011428 */
[----:B------:R-:W-:Y:S01]  /*b140*/  IMAD R10, R206, 0x80, R212 ;  /* 0x00000080ce0a7824 */ /* 0x000fe200078e02d4 */
[----:B-1----:R-:W-:Y:S01]  /*b150*/  IADD3 R7, P6, R32, 0x3000, RZ ;  /* 0x0000300020077810 */ /* 0x002fe20007fde0ff */
[----:B------:R-:W-:Y:S01]  /*b160*/  IMAD R0, R43, UR4, RZ ;  /* 0x000000042b007c24 */ /* 0x000fe2000f8e02ff */
[----:B------:R-:W-:Y:S01]  /*b170*/  SEL R207, R207, RZ, !P0 ;  /* 0x000000ffcfcf7207 */ /* 0x000fe20004000000 */
[----:B------:R-:W-:Y:S01]  /*b180*/  IMAD.WIDE.U32 R4, R205, UR4, R40 ;  /* 0x00000004cd047c25 */ /* 0x000fe2000f8e0028 */
[----:B------:R-:W-:Y:S02]  /*b190*/  LOP3.LUT R6, R7, 0x380, RZ, 0xc0, !PT ;  /* 0x0000038007067812 */ /* 0x000fe400078ec0ff */
[----:B------:R-:W-:Y:S01]  /*b1a0*/  SEL R65, R204, RZ, !P0 ;  /* 0x000000ffcc417207 */ /* 0x000fe20004000000 */
[----:B------:R-:W-:Y:S01]  /*b1b0*/  IMAD R3, R205, UR5, R0 ;  /* 0x00000005cd037c24 */ /* 0x000fe2000f8e0200 */
[----:B------:R-:W-:Y:S01]  /*b1c0*/  ULDC.64 UR4, c[0x0][0xb78] ;  /* 0x0002de0000047ab9 */ /* 0x000fe20000000a00 */
[----:B------:R-:W-:Y:S01]  /*b1d0*/  SHF.R.U64 R6, R6, 0x3, RZ ;  /* 0x0000000306067819 */ /* 0x000fe200000012ff */
[----:B------:R-:W-:Y:S01]  /*b1e0*/  IMAD R0, R207, UR4, RZ ;  /* 0x00000004cf007c24 */ /* 0x000fe2000f8e02ff */
[C---:B------:R-:W-:Y:S01]  /*b1f0*/  IADD3 R57, P0, R32.reuse, 0x4000, RZ ;  /* 0x0000400020397810 */ /* 0x040fe20007f1e0ff */
[----:B------:R-:W-:Y:S01]  /*b200*/  IMAD.IADD R5, R5, 0x1, R3 ;  /* 0x0000000105057824 */ /* 0x000fe200078e0203 */
[----:B------:R-:W-:-:S02]  /*b210*/  IADD3 R9, P5, R32, 0x2000, RZ ;  /* 0x0000200020097810 */ /* 0x000fc40007fbe0ff */
[----:B------:R-:W-:Y:S01]  /*b220*/  LOP3.LUT R6, R6, R7, RZ, 0x3c, !PT ;  /* 0x0000000706067212 */ /* 0x000fe200078e3cff */
[C---:B------:R-:W-:Y:S01]  /*b230*/  IMAD.WIDE.U32 R4, R65.reuse, UR4, R4 ;  /* 0x0000000441047c25 */ /* 0x040fe2000f8e0004 */
[C---:B------:R-:W-:Y:S02]  /*b240*/  IADD3 R35, P2, R32.reuse, 0x6000, RZ ;  /* 0x0000600020237810 */ /* 0x040fe40007f5e0ff */
[----:B------:R-:W-:Y:S01]  /*b250*/  SHF.R.S32.HI R3, RZ, 0x1f, R10 ;  /* 0x0000001fff037819 */ /* 0x000fe2000001140a */
[----:B------:R-:W-:Y:S01]  /*b260*/  IMAD R7, R65, UR5, R0 ;  /* 0x0000000541077c24 */ /* 0x000fe2000f8e0200 */
[----:B------:R-:W-:Y:S01]  /*b270*/  IADD3 R45, P1, R32, 0x5000, RZ ;  /* 0x00005000202d7810 */ /* 0x000fe20007f3e0ff */
[----:B------:R-:W-:Y:S01]  /*b280*/  ULDC.64 UR4, c[0x0][0xb40] ;  /* 0x0002d00000047ab9 */ /* 0x000fe20000000a00 */
[----:B------:R-:W-:Y:S02]  /*b290*/  IADD3 R0, P3, R10, R4, RZ ;  /* 0x000000040a007210 */ /* 0x000fe40007f7e0ff */
[----:B------:R-:W-:-:S02]  /*b2a0*/  LOP3.LUT R56, R57, 0x380, RZ, 0xc0, !PT ;  /* 0x0000038039387812 */ /* 0x000fc400078ec0ff */
[----:B------:R-:W-:Y:S02]  /*b2b0*/  LOP3.LUT R8, R9, 0x380, RZ, 0xc0, !PT ;  /* 0x0000038009087812 */ /* 0x000fe400078ec0ff */
[----:B------:R-:W-:Y:S02]  /*b2c0*/  LOP3.LUT R34, R35, 0x380, RZ, 0xc0, !PT ;  /* 0x0000038023227812 */ /* 0x000fe400078ec0ff */
[----:B------:R-:W-:Y:S02]  /*b2d0*/  LOP3.LUT R44, R45, 0x380, RZ, 0xc0, !PT ;  /* 0x000003802d2c7812 */ /* 0x000fe400078ec0ff */
[----:B------:R-:W-:Y:S01]  /*b2e0*/  IADD3.X R3, R3, R5, R7, P3, !PT ;  /* 0x0000000503037210 */ /* 0x000fe20001ffe407 */
[----:B------:R-:W-:Y:S01]  /*b2f0*/  IMAD.X R7, RZ, RZ, R33, P6 ;  /* 0x000000ffff077224 */ /* 0x000fe200030e0621 */
[----:B------:R-:W-:Y:S02]  /*b300*/  SHF.R.U64 R56, R56, 0x3, RZ ;  /* 0x0000000338387819 */ /* 0x000fe400000012ff */
[----:B------:R-:W-:-:S02]  /*b310*/  SHF.R.U64 R12, R12, 0x3, RZ ;  /* 0x000000030c0c7819 */ /* 0x000fc400000012ff */
[----:B------:R-:W-:Y:S02]  /*b320*/  SHF.R.U64 R8, R8, 0x3, RZ ;  /* 0x0000000308087819 */ /* 0x000fe400000012ff */
[----:B------:R-:W-:Y:S02]  /*b330*/  LEA R30, P3, R0, UR4, 0x2 ;  /* 0x00000004001e7c11 */ /* 0x000fe4000f8610ff */
[----:B------:R-:W-:Y:S02]  /*b340*/  SHF.R.U64 R34, R34, 0x3, RZ ;  /* 0x0000000322227819 */ /* 0x000fe400000012ff */
[----:B------:R-:W-:Y:S02]  /*b350*/  SHF.R.U64 R44, R44, 0x3, RZ ;  /* 0x000000032c2c7819 */ /* 0x000fe400000012ff */
[----:B------:R-:W-:Y:S01]  /*b360*/  LOP3.LUT R56, R56, R57, RZ, 0x3c, !PT ;  /* 0x0000003938387212 */ /* 0x000fe200078e3cff */
[--C-:B------:R-:W-:Y:S01]  /*b370*/  IMAD.X R57, RZ, RZ, R33.reuse, P0 ;  /* 0x000000ffff397224 */ /* 0x100fe200000e0621 */
[----:B------:R-:W-:Y:S01]  /*b380*/  LOP3.LUT R12, R12, R13, RZ, 0x3c, !PT ;  /* 0x0000000d0c0c7212 */ /* 0x000fe200078e3cff */
[--C-:B------:R-:W-:Y:S01]  /*b390*/  IMAD.X R13, RZ, RZ, R33.reuse, P4 ;  /* 0x000000ffff0d7224 */ /* 0x100fe200020e0621 */
[----:B------:R-:W-:Y:S01]  /*b3a0*/  LOP3.LUT R8, R8, R9, RZ, 0x3c, !PT ;  /* 0x0000000908087212 */ /* 0x000fe200078e3cff */
[----:B------:R-:W-:Y:S01]  /*b3b0*/  IMAD.X R9, RZ, RZ, R33, P5 ;  /* 0x000000ffff097224 */ /* 0x000fe200028e0621 */
[----:B------:R-:W-:Y:S01]  /*b3c0*/  LEA.HI.X R31, R0, UR5, R3, 0x2, P3 ;  /* 0x00000005001f7c11 */ /* 0x000fe200098f1403 */
[----:B------:R-:W-:Y:S01]  /*b3d0*/  VIADD R0, R10, 0x8 ;  /* 0x000000080a007836 */ /* 0x000fe20000000000 */
[----:B------:R-:W-:Y:S01]  /*b3e0*/  LOP3.LUT R34, R34, R35, RZ, 0x3c, !PT ;  /* 0x0000002322227212 */ /* 0x000fe200078e3cff */
[----:B------:R-:W-:Y:S01]  /*b3f0*/  ULDC.64 UR4, c[0x0][0xaa0] ;  /* 0x0002a80000047ab9 */ /* 0x000fe20000000a00 */
[----:B------:R-:W-:-:S02]  /*b400*/  LOP3.LUT P0, RZ, R209, 0x3, RZ, 0xc0, !PT ;  /* 0x00000003d1ff7812 */ /* 0x000fc4000780c0ff */
[C---:B------:R-:W-:Y:S02]  /*b410*/  IADD3 R25, P3, R32.reuse, 0x7000, RZ ;  /* 0x0000700020197810 */ /* 0x040fe40007f7e0ff */
[C---:B------:R-:W-:Y:S02]  /*b420*/  IADD3 R61, P4, R32.reuse, 0x8000, RZ ;  /* 0x00008000203d7810 */ /* 0x040fe40007f9e0ff */
[C---:B------:R-:W-:Y:S02]  /*b430*/  IADD3 R53, P5, R32.reuse, 0x9000, RZ ;  /* 0x0000900020357810 */ /* 0x040fe40007fbe0ff */
[----:B------:R-:W-:Y:S02]  /*b440*/  IADD3 R37, P6, R32, 0xa000, RZ ;  /* 0x0000a00020257810 */ /* 0x000fe40007fde0ff */
[----:B------:R-:W-:Y:S02]  /*b450*/  IADD3.X R35, RZ, R33, RZ, P2, !PT ;  /* 0x00000021ff237210 */ /* 0x000fe400017fe4ff */
[----:B------:R-:W-:Y:S01]  /*b460*/  LOP3.LUT R44, R44, R45, RZ, 0x3c, !PT ;  /* 0x0000002d2c2c7212 */ /* 0x000fe200078e3cff */
[----:B------:R-:W-:Y:S01]  /*b470*/  IMAD.X R45, RZ, RZ, R33, P1 ;  /* 0x000000ffff2d7224 */ /* 0x000fe200008e0621 */
[----:B------:R-:W-:-:S02]  /*b480*/  IADD3 R3, P2, R32, 0xb000, RZ ;  /* 0x0000b00020037810 */ /* 0x000fc40007f5e0ff */
[----:B------:R-:W-:Y:S02]  /*b490*/  ISETP.GE.OR P1, PT, R10, R21, P0 ;  /* 0x000000150a00720c */ /* 0x000fe40000726670 */
[----:B------:R-:W-:Y:S01]  /*b4a0*/  LOP3.LUT R24, R25, 0x380, RZ, 0xc0, !PT ;  /* 0x0000038019187812 */ /* 0x000fe200078ec0ff */
[----:B------:R-:W-:Y:S01]  /*b4b0*/  IMAD.X R29, RZ, RZ, R33, P2 ;  /* 0x000000ffff1d7224 */ /* 0x000fe200010e0621 */
[----:B------:R-:W-:Y:S02]  /*b4c0*/  LOP3.LUT R60, R61, 0x380, RZ, 0xc0, !PT ;  /* 0x000003803d3c7812 */ /* 0x000fe400078ec0ff */
[----:B------:R-:W-:Y:S02]  /*b4d0*/  LOP3.LUT R52, R53, 0x380, RZ, 0xc0, !PT ;  /* 0x0000038035347812 */ /* 0x000fe400078ec0ff */
[----:B------:R-:W-:Y:S02]  /*b4e0*/  LOP3.LUT R36, R37, 0x380, RZ, 0xc0, !PT ;  /* 0x0000038025247812 */ /* 0x000fe400078ec0ff */
[----:B------:R-:W-:-:S02]  /*b4f0*/  LOP3.LUT R49, R32, 0x380, RZ, 0xc0, !PT ;  /* 0x0000038020317812 */ /* 0x000fc400078ec0ff */
[----:B------:R-:W-:Y:S01]  /*b500*/  ISETP.GE.OR P0, PT, R0, R21, P0 ;  /* 0x000000150000720c */ /* 0x000fe20000706670 */
[----:B------:R-:W-:Y:S01]  /*b510*/  @!P1 STG.E desc[UR60][R30.64], R20 ;  /* 0x000000141e009986 */ /* 0x000fe2000c10193c */
[----:B------:R-:W-:Y:S02]  /*b520*/  LOP3.LUT R0, R3, 0x380, RZ, 0xc0, !PT ;  /* 0x0000038003007812 */ /* 0x000fe400078ec0ff */
[----:B------:R-:W-:Y:S02]  /*b530*/  SHF.R.U64 R24, R24, 0x3, RZ ;  /* 0x0000000318187819 */ /* 0x000fe400000012ff */
[----:B------:R-:W-:Y:S02]  /*b540*/  SHF.R.U64 R60, R60, 0x3, RZ ;  /* 0x000000033c3c7819 */ /* 0x000fe400000012ff */
[----:B------:R-:W-:Y:S02]  /*b550*/  SHF.R.U64 R52, R52, 0x3, RZ ;  /* 0x0000000334347819 */ /* 0x000fe400000012ff */
[----:B------:R-:W-:-:S02]  /*b560*/  SHF.R.U64 R36, R36, 0x3, RZ ;  /* 0x0000000324247819 */ /* 0x000fc400000012ff */
[----:B------:R-:W-:Y:S01]  /*b570*/  SHF.R.U64 R49, R49, 0x3, RZ ;  /* 0x0000000331317819 */ /* 0x000fe200000012ff */
[----:B------:R1:W-:Y:S01]  /*b580*/  @!P0 STG.E desc[UR60][R30.64+0x20], R2 ;  /* 0x000020021e008986 */ /* 0x0003e2000c10193c */
[----:B------:R-:W-:Y:S02]  /*b590*/  SHF.R.U64 R0, R0, 0x3, RZ ;  /* 0x0000000300007819 */ /* 0x000fe400000012ff */
        /* <DEDUP_REMOVED lines=11> */
[----:B------:R-:W5:Y:S01]  /*b650*/  LD.E.128 R12, desc[UR60][R12.64] ;  /* 0x0000003c0c0c7980 */ /* 0x000f62000c101d00 */
[----:B------:R-:W-:-:S03]  /*b660*/  SHF.R.S32.HI R3, RZ, 0x1f, R18 ;  /* 0x0000001fff037819 */ /* 0x000fc60000011412 */
        /* <DEDUP_REMOVED lines=10> */
[----:B-1----:R-:W5:Y:S01]  /*b710*/  LD.E.128 R28, desc[UR60][R28.64] ;  /* 0x0000003c1c1c7980 */ /* 0x002f62000c101d00 */
[----:B------:R-:W-:Y:S01]  /*b720*/  IMAD R23, R41, UR4, RZ ;  /* 0x0000000429177c24 */ /* 0x000fe2000f8e02ff */
[----:B------:R-:W-:Y:S01]  /*b730*/  @!PT LDS RZ, [RZ] ;  /* 0x00000000fffff984 */ /* 0x000fe20000000800 */
[----:B------:R-:W-:Y:S01]  /*b740*/  @!PT LDS RZ, [RZ] ;  /* 0x00000000fffff984 */ /* 0x000fe20000000800 */
[----:B------:R-:W-:Y:S01]  /*b750*/  @!PT LDS RZ, [RZ] ;  /* 0x00000000fffff984 */ /* 0x000fe20000000800 */
[----:B------:R-:W-:Y:S01]  /*b760*/  @!PT LDS RZ, [RZ] ;  /* 0x00000000fffff984 */ /* 0x000fe20000000800 */
[----:B------:R1:W-:Y:S06]  /*b770*/  MEMBAR.ALL.CTA ;  /* 0x0000000000007992 */ /* 0x0003ec0000008000 */
[----:B-1----:R-:W1:Y:S01]  /*b780*/  FENCE.VIEW.ASYNC.S ;  /* 0x00000000000073c6 */ /* 0x002e620000000000 */
[----:B------:R-:W-:-:S02]  /*b790*/  IMAD.MOV.U32 R2, RZ, RZ, R18 ;  /* 0x000000ffff027224 */ /* 0x000fc400078e0012 */
[C---:B------:R-:W-:Y:S02]  /*b7a0*/  IMAD R23, R40.reuse, UR5, R23 ;  /* 0x0000000528177c24 */ /* 0x040fe4000f8e0217 */
[----:B------:R-:W-:Y:S01]  /*b7b0*/  IMAD.WIDE.U32 R2, R40, UR4, R2 ;  /* 0x0000000428027c25 */ /* 0x000fe2000f8e0002 */
[----:B------:R-:W-:-:S03]  /*b7c0*/  ULDC.64 UR4, c[0x0][0xae0] ;  /* 0x0002b80000047ab9 */ /* 0x000fc60000000a00 */
[----:B------:R-:W-:Y:S02]  /*b7d0*/  IMAD R41, R206, -0x80, R21 ;  /* 0xffffff80ce297824 */ /* 0x000fe400078e0215 */
[----:B------:R-:W-:Y:S02]  /*b7e0*/  IMAD.IADD R3, R3, 0x1, R23 ;  /* 0x0000000103037824 */ /* 0x000fe400078e0217 */
[----:B------:R-:W-:Y:S01]  /*b7f0*/  IMAD R40, R43, UR4, RZ ;  /* 0x000000042b287c24 */ /* 0x000fe2000f8e02ff */
[C---:B------:R-:W-:Y:S01]  /*b800*/  ISETP.GE.AND P3, PT, R22.reuse, R41, PT ;  /* 0x000000291600720c */ /* 0x040fe20003f66270 */
[----:B------:R-:W-:Y:S02]  /*b810*/  VIADD R0, R22, 0x20 ;  /* 0x0000002016007836 */ /* 0x000fe40000000000 */
[C---:B------:R-:W-:Y:S02]  /*b820*/  IMAD R23, R205.reuse, UR5, R40 ;  /* 0x00000005cd177c24 */ /* 0x040fe4000f8e0228 */
[----:B------:R-:W-:Y:S01]  /*b830*/  IMAD.WIDE.U32 R2, R205, UR4, R2 ;  /* 0x00000004cd027c25 */ /* 0x000fe2000f8e0002 */
[----:B------:R-:W-:-:S03]  /*b840*/  ULDC.64 UR4, c[0x0][0xae8] ;  /* 0x0002ba0000047ab9 */ /* 0x000fc60000000a00 */
[----:B0-----:R-:W-:Y:S01]  /*b850*/  VIADD R42, R42, 0x36820 ;  /* 0x000368202a2a7836 */ /* 0x001fe20000000000 */
[-C--:B------:R-:W-:Y:S01]  /*b860*/  ISETP.GE.AND P0, PT, R0, R41.reuse, PT ;  /* 0x000000290000720c */ /* 0x080fe20003f06270 */
[C---:B------:R-:W-:Y:S02]  /*b870*/  VIADD R20, R22.reuse, 0x40 ;  /* 0x0000004016147836 */ /* 0x040fe40000000000 */
[----:B------:R-:W-:Y:S01]  /*b880*/  VIADD R21, R22, 0x60 ;  /* 0x0000006016157836 */ /* 0x000fe20000000000 */
[----:B------:R-:W-:Y:S01]  /*b890*/  PRMT R42, RZ, 0x654, R42 ;  /* 0x00000654ff2a7816 */ /* 0x000fe2000000002a */
[----:B------:R-:W-:Y:S02]  /*b8a0*/  IMAD.IADD R3, R3, 0x1, R23 ;  /* 0x0000000103037824 */ /* 0x000fe400078e0217 */
[----:B------:R-:W-:Y:S01]  /*b8b0*/  IMAD R0, R207, UR4, RZ ;  /* 0x00000004cf007c24 */ /* 0x000fe2000f8e02ff */
[-C--:B------:R-:W-:Y:S01]  /*b8c0*/  ISETP.GE.AND P1, PT, R20, R41.reuse, PT ;  /* 0x000000291400720c */ /* 0x080fe20003f26270 */
[----:B-1----:R0:W-:Y:S01]  /*b8d0*/  SYNCS.ARRIVE.TRANS64.RED.A1T0 RZ, [R42+URZ], RZ ;  /* 0x000000ff2aff79a7 */ /* 0x0021e2000810043f */
[----:B------:R-:W-:Y:S01]  /*b8e0*/  ISETP.GE.AND P2, PT, R21, R41, PT ;  /* 0x000000291500720c */ /* 0x000fe20003f46270 */
[C---:B------:R-:W-:Y:S01]  /*b8f0*/  IMAD R43, R65.reuse, UR5, R0 ;  /* 0x00000005412b7c24 */ /* 0x040fe2000f8e0200 */
[----:B------:R-:W-:Y:S01]  /*b900*/  SHF.R.S32.HI R23, RZ, 0x1f, R22 ;  /* 0x0000001fff177819 */ /* 0x000fe20000011416 */
[----:B------:R-:W-:Y:S01]  /*b910*/  IMAD.WIDE.U32 R40, R65, UR4, R2 ;  /* 0x0000000441287c25 */ /* 0x000fe2000f8e0002 */
[----:B------:R-:W-:Y:S03]  /*b920*/  BSSY B1, `(.L_x_3132) ;  /* 0x0000017000017945 */ /* 0x000fe60003800000 */
[----:B------:R-:W-:-:S04]  /*b930*/  IMAD.WIDE R20, R206, 0x80, R22 ;  /* 0x00000080ce147825 */ /* 0x000fc800078e0216 */
[----:B------:R-:W-:Y:S01]  /*b940*/  IMAD.IADD R65, R41, 0x1, R43 ;  /* 0x0000000129417824 */ /* 0x000fe200078e022b */
[----:B0-----:R-:W-:Y:S06]  /*b950*/  @P3 BRA `(.L_x_3133) ;  /* 0x00000000004c3947 */ /* 0x001fec0003800000 */
[----:B------:R-:W-:Y:S01]  /*b960*/  ULDC.64 UR6, c[0x0][0xad8] ;  /* 0x0002b60000067ab9 */ /* 0x000fe20000000a00 */
[----:B------:R-:W-:Y:S01]  /*b970*/  MOV R2, R40 ;  /* 0x0000002800027202 */ /* 0x000fe20000000f00 */
[C---:B------:R-:W-:Y:S01]  /*b980*/  VIADD R0, R18.reuse, 0x40 ;  /* 0x0000004012007836 */ /* 0x040fe20000000000 */
[----:B------:R-:W-:Y:S01]  /*b990*/  ULDC UR4, c[0x0][0xa8c] ;  /* 0x0002a30000047ab9 */ /* 0x000fe20000000800 */
[C---:B------:R-:W-:Y:S01]  /*b9a0*/  VIADD R42, R18.reuse, 0x80 ;  /* 0x00000080122a7836 */ /* 0x040fe20000000000 */
[----:B------:R-:W-:Y:S01]  /*b9b0*/  ISETP.GE.AND P3, PT, R18, UR4, PT ;  /* 0x0000000412007c0c */ /* 0x000fe2000bf66270 */
[----:B------:R-:W-:Y:S01]  /*b9c0*/  IMAD R43, R21, UR6, RZ ;  /* 0x00000006152b7c24 */ /* 0x000fe2000f8e02ff */
        /* <DEDUP_REMOVED lines=9> */
[----:B-----5:R0:W-:Y:S04]  /*ba60*/  @!P3 STG.E.128 desc[UR60][R42.64], R48 ;  /* 0x000000302a00b986 */ /* 0x0201e8000c101d3c */
[----:B------:R0:W-:Y:S04]  /*ba70*/  @!P4 STG.E.128 desc[UR60][R42.64+0x80], R56 ;  /* 0x000080382a00c986 */ /* 0x0001e8000c101d3c */
[----:B------:R0:W-:Y:S02]  /*ba80*/  @!P5 STG.E.128 desc[UR60][R42.64+0x100], R60 ;  /* 0x0001003c2a00d986 */ /* 0x0001e4000c101d3c */
.L_x_3133:
[----:B------:R-:W-:Y:S05]  /*ba90*/  BSYNC B1 ;  /* 0x0000000000017941 */ /* 0x000fea0003800000 */
.L_x_3132:
[----:B------:R-:W-:Y:S04]  /*baa0*/  BSSY B1, `(.L_x_3134) ;  /* 0x0000017000017945 */ /* 0x000fe80003800000 */
[----:B------:R-:W-:Y:S05]  /*bab0*/  @P0 BRA `(.L_x_3135) ;  /* 0x0000000000540947 */ /* 0x000fea0003800000 */
[----:B0-----:R-:W-:Y:S01]  /*bac0*/  IADD3 R43, P0, R20, 0x20, RZ ;  /* 0x00000020142b7810 */ /* 0x001fe20007f1e0ff */
        /* <DEDUP_REMOVED lines=8> */
[----:B------:R-:W-:-:S02]  /*bb50*/  VIADD R42, R18, 0x80 ;  /* 0x00000080122a7836 */ /* 0x000fc40000000000 */
[----:B------:R-:W-:Y:S02]  /*bb60*/  IMAD R0, R0, UR6, RZ ;  /* 0x0000000600007c24 */ /* 0x000fe4000f8e02ff */
[----:B------:R-:W-:Y:S01]  /*bb70*/  IMAD.WIDE.U32 R2, R43, UR6, R2 ;  /* 0x000000062b027c25 */ /* 0x000fe2000f8e0002 */
[----:B------:R-:W-:-:S03]  /*bb80*/  ISETP.GE.AND P5, PT, R42, UR4, PT ;  /* 0x000000042a007c0c */ /* 0x000fc6000bfa6270 */
[----:B------:R-:W-:Y:S01]  /*bb90*/  IMAD R43, R43, UR7, R0 ;  /* 0x000000072b2b7c24 */ /* 0x000fe2000f8e0200 */
[----:B------:R-:W-:Y:S02]  /*bba0*/  ULDC.64 UR6, c[0x0][0xa80] ;  /* 0x0002a00000067ab9 */ /* 0x000fe40000000a00 */
[----:B------:R-:W-:Y:S01]  /*bbb0*/  LEA R42, P0, R2, UR6, 0x1 ;  /* 0x00000006022a7c11 */ /* 0x000fe2000f8008ff */
[----:B------:R-:W-:-:S05]  /*bbc0*/  IMAD.IADD R3, R3, 0x1, R43 ;  /* 0x0000000103037824 */ /* 0x000fca00078e022b */
[----:B------:R-:W-:-:S05]  /*bbd0*/  LEA.HI.X R43, R2, UR7, R3, 0x1, P0 ;  /* 0x00000007022b7c11 */ /* 0x000fca00080f0c03 */
[----:B-----5:R1:W-:Y:S04]  /*bbe0*/  @!P3 STG.E.128 desc[UR60][R42.64], R12 ;  /* 0x0000000c2a00b986 */ /* 0x0203e8000c101d3c */
[----:B------:R1:W-:Y:S04]  /*bbf0*/  @!P4 STG.E.128 desc[UR60][R42.64+0x80], R44 ;  /* 0x0000802c2a00c986 */ /* 0x0003e8000c101d3c */
[----:B------:R1:W-:Y:S02]  /*bc00*/  @!P5 STG.E.128 desc[UR60][R42.64+0x100], R52 ;  /* 0x000100342a00d986 */ /* 0x0003e4000c101d3c */
.L_x_3135:
[----:B------:R-:W-:Y:S05]  /*bc10*/  BSYNC B1 ;  /* 0x0000000000017941 */ /* 0x000fea0003800000 */
.L_x_3134:
[----:B------:R-:W-:Y:S04]  /*bc20*/  BSSY B1, `(.L_x_3136) ;  /* 0x0000017000017945 */ /* 0x000fe80003800000 */
[----:B------:R-:W-:Y:S05]  /*bc30*/  @P1 BRA `(.L_x_3137) ;  /* 0x0000000000541947 */ /* 0x000fea0003800000 */
[----:B-1---5:R-:W-:Y:S01]  /*bc40*/  IADD3 R13, P0, R20, 0x40, RZ ;  /* 0x00000040140d7810 */ /* 0x022fe20007f1e0ff */
        /* <DEDUP_REMOVED lines=19> */
[----:B------:R2:W-:Y:S02]  /*bd80*/  @!P4 STG.E.128 desc[UR60][R12.64+0x100], R36 ;  /* 0x000100240c00c986 */ /* 0x0005e4000c101d3c */
.L_x_3137:
[----:B------:R-:W-:Y:S05]  /*bd90*/  BSYNC B1 ;  /* 0x0000000000017941 */ /* 0x000fea0003800000 */
.L_x_3136:
[----:B------:R-:W-:Y:S05]  /*bda0*/  @P2 BRA `(.L_x_3138) ;  /* 0x0000000c000c2947 */ /* 0x000fea0003800000 */
[----:B--2--5:R-:W-:Y:S01]  /*bdb0*/  IADD3 R9, P0, R20, 0x60, RZ ;  /* 0x0000006014097810 */ /* 0x024fe20007f1e0ff */
[----:B------:R-:W-:Y:S01]  /*bdc0*/  ULDC.64 UR4, c[0x0][0xad8] ;  /* 0x0002b60000047ab9 */ /* 0x000fe20000000a00 */
[----:B------:R-:W-:Y:S01]  /*bdd0*/  MOV R3, R65 ;  /* 0x0000004100037202 */ /* 0x000fe20000000f00 */
[----:B------:R-:W-:Y:S01]  /*bde0*/  IMAD.MOV.U32 R2, RZ, RZ, R40 ;  /* 0x000000ffff027224 */ /* 0x000fe200078e0028 */
[----:B------:R-:W-:Y:S01]  /*bdf0*/  ULDC.64 UR6, c[0x0][0xa80] ;  /* 0x0002a00000067ab9 */ /* 0x000fe20000000a00 */
[----:B------:R-:W-:Y:S02]  /*be00*/  IMAD.X R20, RZ, RZ, R21, P0 ;  /* 0x000000ffff147224 */ /* 0x000fe400000e0615 */
[----:B------:R-:W-:Y:S02]  /*be10*/  VIADD R0, R18, 0x40 ;  /* 0x0000004012007836 */ /* 0x000fe40000000000 */
[----:B------:R-:W-:Y:S02]  /*be20*/  IMAD R20, R20, UR4, RZ ;  /* 0x0000000414147c24 */ /* 0x000fe4000f8e02ff */
[----:B------:R-:W-:Y:S01]  /*be30*/  IMAD.WIDE.U32 R2, R9, UR4, R2 ;  /* 0x0000000409027c25 */ /* 0x000fe2000f8e0002 */
[----:B------:R-:W-:-:S02]  /*be40*/  ULDC UR4, c[0x0][0xa8c] ;  /* 0x0002a30000047ab9 */ /* 0x000fc40000000800 */
[----:B------:R-:W-:Y:S01]  /*be50*/  ISETP.GE.AND P1, PT, R18, UR4, PT ;  /* 0x0000000412007c0c */ /* 0x000fe2000bf26270 */
[----:B------:R-:W-:Y:S01]  /*be60*/  IMAD R9, R9, UR5, R20 ;  /* 0x0000000509097c24 */ /* 0x000fe2000f8e0214 */
[----:B------:R-:W-:Y:S01]  /*be70*/  ISETP.GE.AND P2, PT, R0, UR4, PT ;  /* 0x0000000400007c0c */ /* 0x000fe2000bf46270 */
[----:B------:R-:W-:Y:S01]  /*be80*/  VIADD R0, R18, 0x80 ;  /* 0x0000008012007836 */ /* 0x000fe20000000000 */
[----:B------:R-:W-:Y:S01]  /*be90*/  LEA R8, P0, R2, UR6, 0x1 ;  /* 0x0000000602087c11 */ /* 0x000fe2000f8008ff */
[----:B------:R-:W-:-:S05]  /*bea0*/  IMAD.IADD R3, R3, 0x1, R9 ;  /* 0x0000000103037824 */ /* 0x000fca00078e0209 */
[----:B------:R-:W-:Y:S02]  /*beb0*/  LEA.HI.X R9, R2, UR7, R3, 0x1, P0 ;  /* 0x0000000702097c11 */ /* 0x000fe400080f0c03 */
[----:B------:R-:W-:-:S03]  /*bec0*/  ISETP.GE.AND P0, PT, R0, UR4, PT ;  /* 0x0000000400007c0c */ /* 0x000fc6000bf06270 */
[----:B------:R3:W-:Y:S04]  /*bed0*/  @!P1 STG.E.128 desc[UR60][R8.64], R4 ;  /* 0x0000000408009986 */ /* 0x0007e8000c101d3c */
[----:B------:R3:W-:Y:S06]  /*bee0*/  @!P2 STG.E.128 desc[UR60][R8.64+0x80], R24 ;  /* 0x000080180800a986 */ /* 0x0007ec000c101d3c */
[----:B------:R-:W-:Y:S05]  /*bef0*/  @P0 BRA `(.L_x_3138) ;  /* 0x0000000800b80947 */ /* 0x000fea0003800000 */
[----:B------:R4:W-:Y:S01]  /*bf00*/  STG.E.128 desc[UR60][R8.64+0x100], R28 ;  /* 0x0001001c08007986 */ /* 0x0009e2000c101d3c */
[----:B------:R-:W-:Y:S05]  /*bf10*/  BRA `(.L_x_3138) ;  /* 0x0000000800b07947 */ /* 0x000fea0003800000 */
.L_x_3130:
[----:B------:R-:W2:Y:S01]  /*bf20*/  LDC.64 R4, c[0x0][0xbd8] ;  /* 0x0002f600ff047b82 */ /* 0x000ea20000000a00 */
[C---:B------:R-:W-:Y:S01]  /*bf30*/  IMAD.SHL.U32 R3, R204.reuse, 0x4, RZ ;  /* 0x00000004cc037824 */ /* 0x040fe200078e00ff */
[----:B------:R-:W-:Y:S01]  /*bf40*/  SHF.L.U64.HI R0, R204, 0x2, R207 ;  /* 0x00000002cc007819 */ /* 0x000fe200000102cf */
[----:B------:R-:W-:Y:S01]  /*bf50*/  ULDC.64 UR4, c[0x0][0xbe0] ;  /* 0x0002f80000047ab9 */ /* 0x000fe20000000a00 */
[----:B------:R-:W-:-:S04]  /*bf60*/  IMAD.MOV.U32 R9, RZ, RZ, RZ ;  /* 0x000000ffff097224 */ /* 0x000fc800078e00ff */
[----:B------:R-:W3:Y:S01]  /*bf70*/  LDC R7, c[0x0][0xa88] ;  /* 0x0002a200ff077b82 */ /* 0x000ee20000000800 */
[----:B--2---:R-:W-:Y:S02]  /*bf80*/  ISETP.NE.U32.AND P0, PT, R4, RZ, PT ;  /* 0x000000ff0400720c */ /* 0x004fe40003f05070 */
[----:B------:R-:W-:Y:S02]  /*bf90*/  IADD3 R4, P1, R3, R4, RZ ;  /* 0x0000000403047210 */ /* 0x000fe40007f3e0ff */
[----:B------:R-:W-:-:S03]  /*bfa0*/  ISETP.NE.AND.EX P0, PT, R5, RZ, PT, P0 ;  /* 0x000000ff0500720c */ /* 0x000fc60003f05300 */
[----:B------:R-:W-:Y:S01]  /*bfb0*/  IMAD.X R5, R0, 0x1, R5, P1 ;  /* 0x0000000100057824 */ /* 0x000fe200008e0605 */
[----:B------:R-:W-:-:S04]  /*bfc0*/  ISETP.NE.U32.AND P1, PT, RZ, UR4, PT ;  /* 0x00000004ff007c0c */ /* 0x000fc8000bf25070 */
[----:B------:R-:W-:-:S05]  /*bfd0*/  ISETP.NE.AND.EX P1, PT, RZ, UR5, PT, P1 ;  /* 0x00000005ff007c0c */ /* 0x000fca000bf25310 */
[----:B------:R2:W5:Y:S08]  /*bfe0*/  @P0 LDG.E R9, desc[UR60][R4.64] ;  /* 0x0000003c04090981 */ /* 0x000570000c1e1900 */
[----:B------:R-:W-:-:S04]  /*bff0*/  @P1 IADD3 R2, P2, R3, UR4, RZ ;  /* 0x0000000403021c10 */ /* 0x000fc8000ff5e0ff */
[----:B------:R-:W-:-:S05]  /*c000*/  @P1 IADD3.X R3, R0, UR5, RZ, P2, !PT ;  /* 0x0000000500031c10 */ /* 0x000fca00097fe4ff */
[----:B---3--:R2:W5:Y:S01]  /*c010*/  @P1 LDG.E R7, desc[UR60][R2.64] ;  /* 0x0000003c02071981 */ /* 0x008562000c1e1900 */
[----:B------:R-:W-:Y:S01]  /*c020*/  ISETP.GE.AND P2, PT, R214, 0x80, PT ;  /* 0x00000080d600780c */ /* 0x000fe20003f46270 */
[----:B------:R-:W-:-:S12]  /*c030*/  @P1 BRA `(.L_x_3139) ;  /* 0x0000000000101947 */ /* 0x000fd80003800000 */
[----:B------:R-:W-:Y:S05]  /*c040*/  @!P0 BRA `(.L_x_3139) ;  /* 0x00000000000c8947 */ /* 0x000fea0003800000 */
[----:B------:R-:W3:Y:S04]  /*c050*/  LDG.E R0, desc[UR60][R4.64] ;  /* 0x0000003c04007981 */ /* 0x000ee8000c1e1900 */
[----:B-----5:R-:W3:Y:S02]  /*c060*/  LDG.E R7, desc[UR60][R4.64+0x4] ;  /* 0x0000043c04077981 */ /* 0x020ee4000c1e1900 */
[----:B---3--:R-:W-:-:S07]  /*c070*/  IMAD.IADD R7, R7, 0x1, -R0 ;  /* 0x0000000107077824 */ /* 0x008fce00078e0a00 */
.L_x_3139:
[----:B------:R-:W-:Y:S01]  /*c080*/  BSSY B1, `(.L_x_3140) ;  /* 0x000001d000017945 */ /* 0x000fe20003800000 */
[----:B------:R-:W-:Y:S02]  /*c090*/  SHF.R.S32.HI R8, RZ, 0x1f, R205 ;  /* 0x0000001fff087819 */ /* 0x000fe400000114cd */
[----:B------:R-:W-:Y:S02]  /*c0a0*/  SHF.R.S32.HI R13, RZ, 0x1f, R18 ;  /* 0x0000001fff0d7819 */ /* 0x000fe40000011412 */
[----:B------:R-:W-:Y:S02]  /*c0b0*/  SEL R11, R204, RZ, !P0 ;  /* 0x000000ffcc0b7207 */ /* 0x000fe40004000000 */
[----:B------:R-:W-:Y:S02]  /*c0c0*/  SEL R207, R207, RZ, !P0 ;  /* 0x000000ffcfcf7207 */ /* 0x000fe40004000000 */
[----:B-----5:R-:W-:Y:S01]  /*c0d0*/  SHF.R.S32.HI R6, RZ, 0x1f, R9 ;  /* 0x0000001fff067819 */ /* 0x020fe20000011409 */
[----:B------:R-:W-:Y:S06]  /*c0e0*/  @P2 BRA `(.L_x_3141) ;  /* 0x0000000000582947 */ /* 0x000fec0003800000 */
[----:B------:R-:W3:Y:S02]  /*c0f0*/  S2R R0, SR_TID.X ;  /* 0x0000000000007919 */ /* 0x000ee40000002100 */
[----:B---3--:R-:W-:-:S04]  /*c100*/  IMAD R0, R206, 0x80, R0 ;  /* 0x00000080ce007824 */ /* 0x008fc800078e0200 */
[----:B------:R-:W-:-:S05]  /*c110*/  VIADD R0, R0, 0xffffff80 ;  /* 0xffffff8000007836 */ /* 0x000fca0000000000 */
[----:B------:R-:W-:-:S13]  /*c120*/  ISETP.GE.AND P0, PT, R0, R7, PT ;  /* 0x000000070000720c */ /* 0x000fda0003f06270 */
[----:B------:R-:W-:Y:S05]  /*c130*/  @P0 BRA `(.L_x_3141) ;  /* 0x0000000000440947 */ /* 0x000fea0003800000 */
[----:B--2---:R-:W-:Y:S01]  /*c140*/  IADD3 R2, P0, R0, R9, RZ ;  /* 0x0000000900027210 */ /* 0x004fe20007f1e0ff */
[----:B------:R-:W-:-:S03]  /*c150*/  ULDC.64 UR4, c[0x0][0xb70] ;  /* 0x0002dc0000047ab9 */ /* 0x000fc60000000a00 */
[----:B------:R-:W-:Y:S01]  /*c160*/  LEA.HI.X.SX32 R3, R0, R6, 0x1, P0 ;  /* 0x0000000600037211 */ /* 0x000fe200000f0eff */
[----:B------:R-:W-:-:S04]  /*c170*/  IMAD R0, R8, UR4, RZ ;  /* 0x0000000408007c24 */ /* 0x000fc8000f8e02ff */
        /* <DEDUP_REMOVED lines=13> */
.L_x_3141:
[----:B------:R-:W-:Y:S05]  /*c250*/  BSYNC B1 ;  /* 0x0000000000017941 */ /* 0x000fea0003800000 */
.L_x_3140:
[----:B------:R-:W-:Y:S01]  /*c260*/  ULDC.64 UR4, c[0x0][0xaa0] ;  /* 0x0002a80000047ab9 */ /* 0x000fe20000000a00 */
[----:B--2---:R-:W-:Y:S01]  /*c270*/  IMAD.MOV.U32 R2, RZ, RZ, R18 ;  /* 0x000000ffff027224 */ /* 0x004fe200078e0012 */
[----:B------:R-:W-:Y:S01]  /*c280*/  BSSY B1, `(.L_x_3142) ;  /* 0x000002f000017945 */ /* 0x000fe20003800000 */
[----:B---3--:R-:W-:Y:S02]  /*c290*/  IMAD.MOV.U32 R3, RZ, RZ, R13 ;  /* 0x000000ffff037224 */ /* 0x008fe400078e000d */
[----:B------:R-:W-:Y:S02]  /*c2a0*/  IMAD R0, R6, UR4, RZ ;  /* 0x0000000406007c24 */ /* 0x000fe4000f8e02ff */
[----:B------:R-:W-:-:S04]  /*c2b0*/  IMAD.WIDE.U32 R2, R9, UR4, R2 ;  /* 0x0000000409027c25 */ /* 0x000fc8000f8e0002 */
[----:B------:R-:W-:Y:S01]  /*c2c0*/  IMAD R9, R9, UR5, R0 ;  /* 0x0000000509097c24 */ /* 0x000fe2000f8e0200 */
[----:B------:R-:W-:Y:S01]  /*c2d0*/  ULDC.64 UR4, c[0x0][0xae0] ;  /* 0x0002b80000047ab9 */ /* 0x000fe20000000a00 */
[----:B------:R-:W-:Y:S02]  /*c2e0*/  IMAD R7, R206, -0x80, R7 ;  /* 0xffffff80ce077824 */ /* 0x000fe400078e0207 */
[----:B------:R-:W-:Y:S02]  /*c2f0*/  IMAD R0, R8, UR4, RZ ;  /* 0x0000000408007c24 */ /* 0x000fe4000f8e02ff */
[C---:B------:R-:W-:Y:S01]  /*c300*/  VIADD R4, R22.reuse, 0x20 ;  /* 0x0000002016047836 */ /* 0x040fe20000000000 */
[CC--:B------:R-:W-:Y:S01]  /*c310*/  ISETP.GE.AND P3, PT, R22.reuse, R7.reuse, PT ;  /* 0x000000071600720c */ /* 0x0c0fe20003f66270 */
[----:B------:R-:W-:Y:S02]  /*c320*/  IMAD.IADD R3, R3, 0x1, R9 ;  /* 0x0000000103037824 */ /* 0x000fe400078e0209 */
[C---:B------:R-:W-:Y:S01]  /*c330*/  IMAD R5, R205.reuse, UR5, R0 ;  /* 0x00000005cd057c24 */ /* 0x040fe2000f8e0200 */
[----:B------:R-:W-:Y:S01]  /*c340*/  IADD3 R0, R22, 0x40, RZ ;  /* 0x0000004016007810 */ /* 0x000fe20007ffe0ff */
[----:B------:R-:W-:Y:S01]  /*c350*/  IMAD.WIDE.U32 R2, R205, UR4, R2 ;  /* 0x00000004cd027c25 */ /* 0x000fe2000f8e0002 */
[-C--:B------:R-:W-:Y:S01]  /*c360*/  ISETP.GE.AND P2, PT, R4, R7.reuse, PT ;  /* 0x000000070400720c */ /* 0x080fe20003f46270 */
[----:B------:R-:W-:Y:S01]  /*c370*/  ULDC.64 UR4, c[0x0][0xae8] ;  /* 0x0002ba0000047ab9 */ /* 0x000fe20000000a00 */
[----:B------:R-:W-:Y:S01]  /*c380*/  ISETP.GE.AND P1, PT, R0, R7, PT ;  /* 0x000000070000720c */ /* 0x000fe20003f26270 */
[----:B------:R-:W-:-:S02]  /*c390*/  VIADD R4, R22, 0x60 ;  /* 0x0000006016047836 */ /* 0x000fc40000000000 */
[----:B------:R-:W-:Y:S02]  /*c3a0*/  IMAD.IADD R3, R3, 0x1, R5 ;  /* 0x0000000103037824 */ /* 0x000fe400078e0205 */
[----:B------:R-:W-:Y:S01]  /*c3b0*/  IMAD R0, R207, UR4, RZ ;  /* 0x00000004cf007c24 */ /* 0x000fe2000f8e02ff */
[----:B------:R-:W-:Y:S01]  /*c3c0*/  ISETP.GE.AND P0, PT, R4, R7, PT ;  /* 0x000000070400720c */ /* 0x000fe20003f06270 */
[----:B------:R-:W-:Y:S01]  /*c3d0*/  IMAD.WIDE.U32 R4, R11, UR4, R2 ;  /* 0x000000040b047c25 */ /* 0x000fe2000f8e0002 */
[----:B------:R-:W-:-:S03]  /*c3e0*/  SHF.R.S32.HI R7, RZ, 0x1f, R22 ;  /* 0x0000001fff077819 */ /* 0x000fc60000011416 */
[----:B------:R-:W-:Y:S02]  /*c3f0*/  IMAD R9, R11, UR5, R0 ;  /* 0x000000050b097c24 */ /* 0x000fe4000f8e0200 */
[----:B------:R-:W-:Y:S02]  /*c400*/  IMAD.MOV.U32 R6, RZ, RZ, R22 ;  /* 0x000000ffff067224 */ /* 0x000fe400078e0016 */
[----:B------:R-:W-:Y:S02]  /*c410*/  IMAD.IADD R11, R5, 0x1, R9 ;  /* 0x00000001050b7824 */ /* 0x000fe400078e0209 */
[----:B------:R-:W-:Y:S01]  /*c420*/  IMAD.WIDE R6, R206, 0x80, R6 ;  /* 0x00000080ce067825 */ /* 0x000fe200078e0206 */
[----:B------:R-:W-:Y:S06]  /*c430*/  @P3 BRA `(.L_x_3143) ;  /* 0x00000000004c3947 */ /* 0x000fec0003800000 */
[----:B------:R-:W-:Y:S01]  /*c440*/  ULDC.64 UR6, c[0x0][0xad8] ;  /* 0x0002b60000067ab9 */ /* 0x000fe20000000a00 */
        /* <DEDUP_REMOVED lines=8> */
[----:B------:R-:W-:Y:S02]  /*c4d0*/  IMAD.MOV.U32 R3, RZ, RZ, R11 ;  /* 0x000000ffff037224 */ /* 0x000fe400078e000b */
        /* <DEDUP_REMOVED lines=8> */
[----:B------:R2:W-:Y:S02]  /*c560*/  @!P6 STG.E.128 desc[UR60][R8.64+0x100], RZ ;  /* 0x000100ff0800e986 */ /* 0x0005e4000c101d3c */
.L_x_3143:
[----:B------:R-:W-:Y:S05]  /*c570*/  BSYNC B1 ;  /* 0x0000000000017941 */ /* 0x000fea0003800000 */
.L_x_3142:
[----:B------:R-:W-:Y:S04]  /*c580*/  BSSY B1, `(.L_x_3144) ;  /* 0x0000017000017945 */ /* 0x000fe80003800000 */
[----:B------:R-:W-:Y:S05]  /*c590*/  @P2 BRA `(.L_x_3145) ;  /* 0x0000000000542947 */ /* 0x000fea0003800000 */
[----:B--2---:R-:W-:Y:S01]  /*c5a0*/  IADD3 R9, P2, R6, 0x20, RZ ;  /* 0x0000002006097810 */ /* 0x004fe20007f5e0ff */
        /* <DEDUP_REMOVED lines=19> */
[----:B------:R3:W-:Y:S02]  /*c6e0*/  @!P5 STG.E.128 desc[UR60][R8.64+0x100], RZ ;  /* 0x000100ff0800d986 */ /* 0x0007e4000c101d3c */
.L_x_3145:
[----:B------:R-:W-:Y:S05]  /*c6f0*/  BSYNC B1 ;  /* 0x0000000000017941 */ /* 0x000fea0003800000 */
.L_x_3144:
[----:B------:R-:W-:Y:S04]  /*c700*/  BSSY B1, `(.L_x_3146) ;  /* 0x0000017000017945 */ /* 0x000fe80003800000 */
[----:B------:R-:W-:Y:S05]  /*c710*/  @P1 BRA `(.L_x_3147) ;  /* 0x0000000000541947 */ /* 0x000fea0003800000 */
[----:B--23--:R-:W-:Y:S01]  /*c720*/  IADD3 R9, P1, R6, 0x40, RZ ;  /* 0x0000004006097810 */ /* 0x00cfe20007f3e0ff */
[----:B------:R-:W-:Y:S01]  /*c730*/  ULDC UR4, c[0x0][0xa8c] ;  /* 0x0002a30000047ab9 */ /* 0x000fe20000000800 */
[C---:B------:R-:W-:Y:S01]  /*c740*/  IADD3 R2, R18.reuse, 0x40, RZ ;  /* 0x0000004012027810 */ /* 0x040fe20007ffe0ff */
        /* <DEDUP_REMOVED lines=18> */
.L_x_3147:
[----:B------:R-:W-:Y:S05]  /*c870*/  BSYNC B1 ;  /* 0x0000000000017941 */ /* 0x000fea0003800000 */
.L_x_3146:
        /* <DEDUP_REMOVED lines=22> */
.L_x_3138:
[----:B------:R-:W-:Y:S05]  /*c9e0*/  BSYNC B0 ;  /* 0x0000000000007941 */ /* 0x000fea0003800000 */
.L_x_3129:
[----:B------:R-:W-:Y:S02]  /*c9f0*/  ULDC UR4, c[0x0][0xc14] ;  /* 0x0003050000047ab9 */ /* 0x000fe40000000800 */
[----:B-1----:R-:W-:-:S13]  /*ca00*/  ISETP.GE.AND P0, PT, R103, UR4, PT ;  /* 0x0000000467007c0c */ /* 0x002fda000bf06270 */
[----:B------:R-:W-:Y:S05]  /*ca10*/  @!P0 BRA `(.L_x_3148) ;  /* 0xffffff4000cc8947 */ /* 0x000fea000383ffff */
[----:B------:R-:W-:Y:S05]  /*ca20*/  EXIT ;  /* 0x000000000000794d */ /* 0x000fea0003800000 */
.L_x_3104:
        /* <DEDUP_REMOVED lines=22> */
[----:B------:R-:W-:Y:S02]  /*cb90*/  LOP3.LUT R4, R4, 0xfffffffe, RZ, 0xc0, !PT ;  /* 0xfffffffe04047812 */ /* 0x000fe400078ec0ff */
[----:B------:R-:W-:-:S07]  /*cba0*/  MOV R16, RZ ;  /* 0x000000ff00107202 */ /* 0x000fce0000000f00 */
        /* <DEDUP_REMOVED lines=37> */
.L_x_3153:
        /* <DEDUP_REMOVED lines=16> */
.L_x_3152:
[----:B------:R-:W-:Y:S05]  /*cf00*/  BSYNC B0 ;  /* 0x0000000000007941 */ /* 0x000fea0003800000 */
.L_x_3151:
        /* <DEDUP_REMOVED lines=26> */
.L_x_3149:
        /* <DEDUP_REMOVED lines=12> */
[----:B0-----:R-:W-:Y:S01]  /*d170*/  IMAD.MOV R11, RZ, RZ, -R3 ;  /* 0x000000ffff0b7224 */ /* 0x001fe200078e0a03 */
[----:B------:R-:W-:Y:S06]  /*d180*/  @!P0 BRA `(.L_x_3154) ;  /* 0x0000000000088947 */ /* 0x000fec0003800000 */
[----:B------:R-:W-:-:S05]  /*d190*/  VIADD R9, R5, 0xffffffff ;  /* 0xffffffff05097836 */ /* 0x000fca0000000000 */
[----:B------:R0:W1:Y:S02]  /*d1a0*/  SHFL.IDX PT, R16, R2, R9, 0x1f ;  /* 0x00001f0902107589 */ /* 0x00006400000e0000 */
.L_x_3154:
[----:B-1----:R-:W-:Y:S02]  /*d1b0*/  IMAD R16, R16, UR4, R7 ;  /* 0x0000000410107c24 */ /* 0x002fe4000f8e0207 */
[----:B------:R-:W-:Y:S02]  /*d1c0*/  IMAD R7, R11, R6, RZ ;  /* 0x000000060b077224 */ /* 0x000fe400078e02ff */
[----:B0-----:R-:W-:Y:S01]  /*d1d0*/  IMAD.MOV.U32 R2, RZ, RZ, RZ ;  /* 0x000000ffff027224 */ /* 0x001fe200078e00ff */
[----:B------:R-:W-:Y:S01]  /*d1e0*/  IADD3 R17, -R16, UR6, RZ ;  /* 0x0000000610117c10 */ /* 0x000fe2000fffe1ff */
[----:B------:R-:W-:Y:S02]  /*d1f0*/  IMAD.IADD R19, R5, 0x1, R19 ;  /* 0x0000000105137824 */ /* 0x000fe400078e0213 */
        /* <DEDUP_REMOVED lines=20> */
.L_x_3150:
[----:B------:R-:W-:Y:S02]  /*d340*/  IMAD.MOV.U32 R17, RZ, RZ, RZ ;  /* 0x000000ffff117224 */ /* 0x000fe400078e00ff */
[----:B------:R-:W-:Y:S02]  /*d350*/  IMAD.U32 R16, RZ, RZ, UR6 ;  /* 0x00000006ff107e24 */ /* 0x000fe4000f8e00ff */
[----:B------:R-:W-:-:S07]  /*d360*/  IMAD.MOV.U32 R18, RZ, RZ, RZ ;  /* 0x000000ffff127224 */ /* 0x000fce00078e00ff */
.L_x_3155:
        /* <DEDUP_REMOVED lines=14> */
[----:B0-----:R-:W-:Y:S01]  /*d450*/  MOV R0, 0x1 ;  /* 0x0000000100007802 */ /* 0x001fe20000000f00 */
[----:B------:R0:W-:Y:S01]  /*d460*/  STL [R1], RZ ;  /* 0x000000ff01007387 */ /* 0x0001e20000100800 */
[----:B------:R-:W-:Y:S01]  /*d470*/  ULDC UR36, c[0x0][0xc] ;  /* 0x0000030000247ab9 */ /* 0x000fe20000000800 */
[----:B------:R-:W-:Y:S02]  /*d480*/  ULDC.64 UR38, c[0x0][0x198] ;  /* 0x0000660000267ab9 */ /* 0x000fe40000000a00 */
[----:B------:R0:W-:Y:S04]  /*d490*/  STL [R1+0x8], R0 ;  /* 0x0000080001007387 */ /* 0x0001e80000100800 */
[----:B------:R0:W-:Y:S02]  /*d4a0*/  STL [R1+0x28], RZ ;  /* 0x000028ff01007387 */ /* 0x0001e40000100800 */
.L_x_3221:
[----:B-1----:R-:W1:Y:S02]  /*d4b0*/  LDC.64 R2, c[0x0][0xc60] ;  /* 0x00031800ff027b82 */ /* 0x002e640000000a00 */
[----:B-1----:R-:W-:-:S05]  /*d4c0*/  IMAD.WIDE R2, R19, 0x4, R2 ;  /* 0x0000000413027825 */ /* 0x002fca00078e0202 */
[----:B------:R-:W2:Y:S01]  /*d4d0*/  LDG.E R5, desc[UR60][R2.64] ;  /* 0x0000003c02057981 */ /* 0x000ea2000c1e1900 */
[----:B------:R-:W-:Y:S05]  /*d4e0*/  YIELD ;  /* 0x0000000000007946 */ /* 0x000fea0003800000 */
[----:B------:R-:W-:Y:S01]  /*d4f0*/  ULDC.64 UR4, c[0x0][0xa28] ;  /* 0x00028a0000047ab9 */ /* 0x000fe20000000a00 */
[----:B0-----:R-:W-:Y:S01]  /*d500*/  IMAD.MOV.U32 R0, RZ, RZ, RZ ;  /* 0x000000ffff007224 */ /* 0x001fe200078e00ff */
[----:B------:R-:W-:-:S04]  /*d510*/  ISETP.NE.U32.AND P0, PT, RZ, UR4, PT ;  /* 0x00000004ff007c0c */ /* 0x000fc8000bf05070 */
        /* <DEDUP_REMOVED lines=22> */
[----:B------:R-:W-:Y:S01]  /*d680*/  @P0 IADD3.X R5, R6, UR5, RZ, P1, !PT ;  /* 0x0000000506050c10 */ /* 0x000fe20008ffe4ff */
[----:B------:R-:W-:Y:S02]  /*d690*/  ULDC.64 UR4, c[0x0][0xa08] ;  /* 0x0002820000047ab9 */ /* 0x000fe40000000a00 */
[----:B------:R-:W-:Y:S01]  /*d6a0*/  IADD3 R2, P1, R7, UR4, RZ ;  /* 0x0000000407027c10 */ /* 0x000fe2000ff3e0ff */
[----:B-1----:R-:W-:-:S03]  /*d6b0*/  IMAD.MOV.U32 R7, RZ, RZ, RZ ;  /* 0x000000ffff077224 */ /* 0x002fc600078e00ff */
[----:B------:R-:W-:Y:S02]  /*d6c0*/  IADD3.X R3, R6, UR5, RZ, P1, !PT ;  /* 0x0000000506037c10 */ /* 0x000fe40008ffe4ff */
        /* <DEDUP_REMOVED lines=14> */
[----:B-----5:R-:W2:Y:S04]  /*d7b0*/  LDG.E R6, desc[UR60][R2.64] ;  /* 0x0000003c02067981 */ /* 0x020ea8000c1e1900 */
[----:B-1----:R-:W2:Y:S02]  /*d7c0*/  LDG.E R5, desc[UR60][R2.64+0x4] ;  /* 0x0000043c02057981 */ /* 0x002ea4000c1e1900 */
[----:B--2---:R-:W-:-:S07]  /*d7d0*/  IMAD.IADD R6, R5, 0x1, -R6 ;  /* 0x0000000105067824 */ /* 0x004fce00078e0a06 */
.L_x_3157:
[--C-:B-1---5:R-:W-:Y:S01]  /*d7e0*/  IMAD.IADD R4, R6, 0x1, -R0.reuse ;  /* 0x0000000106047824 */ /* 0x122fe200078e0a00 */
[----:B------:R-:W-:Y:S01]  /*d7f0*/  BSSY B6, `(.L_x_3158) ;  /* 0x0000326000067945 */ /* 0x000fe20003800000 */
[----:B------:R-:W-:Y:S02]  /*d800*/  IMAD.IADD R3, R7, 0x1, R0 ;  /* 0x0000000107037824 */ /* 0x000fe400078e0200 */
[----:B------:R-:W-:Y:S01]  /*d810*/  IMAD.MOV.U32 R2, RZ, RZ, RZ ;  /* 0x000000ffff027224 */ /* 0x000fe200078e00ff */
[----:B------:R-:W-:Y:S01]  /*d820*/  STL [R1+0x24], R4 ;  /* 0x0000240401007387 */ /* 0x000fe20000100800 */
[----:B------:R-:W-:-:S03]  /*d830*/  ISETP.GT.AND P0, PT, R4, RZ, PT ;  /* 0x000000ff0400720c */ /* 0x000fc60003f04270 */
[----:B------:R0:W-:Y:S02]  /*d840*/  STL [R1+0x4], R3 ;  /* 0x0000040301007387 */ /* 0x0001e40000100800 */
[----:B0-----:R-:W-:-:S04]  /*d850*/  VIADD R3, R4, 0x6f ;  /* 0x0000006f04037836 */ /* 0x001fc80000000000 */
[----:B------:R-:W-:-:S05]  /*d860*/  IMAD.HI R2, R3, -0x6db6db6d, R2 ;  /* 0x9249249303027827 */ /* 0x000fca00078e0202 */
[----:B------:R-:W-:-:S04]  /*d870*/  SHF.R.U32.HI R3, RZ, 0x1f, R2 ;  /* 0x0000001fff037819 */ /* 0x000fc80000011602 */
        /* <DEDUP_REMOVED lines=10> */
[----:B0-----:R-:W1:Y:S08]  /*d920*/  FLO.U32 R0, UR4 ;  /* 0x0000000400007d00 */ /* 0x001e7000080e0000 */
        /* <DEDUP_REMOVED lines=9> */
.L_x_3159:
        /* <DEDUP_REMOVED lines=23> */
.L_x_3161:
        /* <DEDUP_REMOVED lines=17> */
[----:B0-----:R-:W-:-:S07]  /*dc40*/  IMAD.MOV.U32 R13, RZ, RZ, RZ ;  /* 0x000000ffff0d7224 */ /* 0x001fce00078e00ff */
[----:B------:R-:W-:-:S07]  /*dc50*/  LEPC R20, `(.L_x_3163) ;  /* 0x000000001014794e */ /* 0x000fce0000000000 */
[----:B-1----:R-:W-:Y:S05]  /*dc60*/  CALL.ABS.NOINC R2 ;  /* 0x0000000002007343 */ /* 0x002fea0003c00000 */
.L_x_3163:
        /* <DEDUP_REMOVED lines=16> */
.L_x_3162:
[----:B------:R-:W2:Y:S01]  /*dd70*/  LDL.LU R2, [R1+0x1c] ;  /* 0x00001c0001027983 */ /* 0x000ea20000300800 */
[----:B------:R-:W-:-:S03]  /*dd80*/  ULDC.64 UR4, c[0x0][0x9f8] ;  /* 0x00027e0000047ab9 */ /* 0x000fc60000000a00 */
[----:B------:R-:W3:Y:S04]  /*dd90*/  LDL.LU R0, [R1+0x20] ;  /* 0x0000200001007983 */ /* 0x000ee80000300800 */
[----:B------:R-:W4:Y:S04]  /*dda0*/  LDL.LU R4, [R1+0x2c] ;  /* 0x00002c0001047983 */ /* 0x000f280000300800 */
[----:B------:R-:W4:Y:S01]  /*ddb0*/  LDL.LU R8, [R1+0x14] ;  /* 0x0000140001087983 */ /* 0x000f220000300800 */
[----:B------:R-:W-:-:S04]  /*ddc0*/  ISETP.NE.U32.AND P0, PT, RZ, UR4, PT ;  /* 0x00000004ff007c0c */ /* 0x000fc8000bf05070 */
        /* <DEDUP_REMOVED lines=25> */
.L_x_3164:
        /* <DEDUP_REMOVED lines=16> */
.L_x_3165:
        /* <DEDUP_REMOVED lines=15> */
.L_x_3166:
        /* <DEDUP_REMOVED lines=16> */
.L_x_3237:
[----:B------:R-:W2:Y:S01]  /*e250*/  LDL R7, [R1+0x18] ;  /* 0x0000180001077983 */ /* 0x000ea20000100800 */
[----:B------:R-:W-:Y:S01]  /*e260*/  UMOV UR4, 0xffffffff ;  /* 0xffffffff00047882 */ /* 0x000fe20000000000 */
[----:B------:R-:W-:Y:S01]  /*e270*/  SHF.R.S32.HI R12, RZ, 0x1f, R0 ;  /* 0x0000001fff0c7819 */ /* 0x000fe20000011400 */
[----:B--2---:R-:W-:Y:S01]  /*e280*/  VIADD R7, R7, 0xffffffff ;  /* 0xffffffff07077836 */ /* 0x004fe20000000000 */
[----:B------:R-:W-:Y:S06]  /*e290*/  BRA.DIV UR4, `(.L_x_3168) ;  /* 0x0000003604f07947 */ /* 0x000fec000b800000 */
[----:B------:R-:W-:-:S13]  /*e2a0*/  ELECT P6, URZ, PT ;  /* 0x00000000003f782f */ /* 0x000fda00038c0000 */
.L_x_3240:
        /* <DEDUP_REMOVED lines=24> */
.L_x_3170:
        /* <DEDUP_REMOVED lines=9> */
.L_x_3241:
        /* <DEDUP_REMOVED lines=11> */
.L_x_3172:
        /* <DEDUP_REMOVED lines=23> */
[----:B------:R-:W-:-:S03]  /*e6e0*/  UIADD3 UR17, UR8, 0x28400, URZ ;  /* 0x0002840008117890 */ /* 0x000fc6000fffe03f */
        /* <DEDUP_REMOVED lines=8> */
[----:B------:R0:W-:Y:S02]  /*e770*/  UTMALDG.4D [UR8], [UR4], desc[UR6] ;  /* 0x00000608040075b4 */ /* 0x0001e40008019000 */
[----:B0-----:R-:W-:Y:S01]  /*e780*/  NOP ;  /* 0x0000000000007918 */ /* 0x001fe20000000000 */
.L_x_3169:
        /* <DEDUP_REMOVED lines=32> */
[----:B------:R0:W-:Y:S01]  /*e990*/  UTMALDG.4D [UR16], [UR4], desc[UR14] ;  /* 0x00000e10040075b4 */ /* 0x0001e20008019000 */
[----:B-1----:R-:W-:Y:S01]  /*e9a0*/  @P0 R2UR UR13, R6 ;  /* 0x00000000060d02ca */ /* 0x002fe200000e0000 */
[----:B------:R-:W-:Y:S01]  /*e9b0*/  UIADD3 UR8, UR24, 0x1d400, URZ ;  /* 0x0001d40018087890 */ /* 0x000fe2000fffe03f */
[----:B------:R-:W-:Y:S01]  /*e9c0*/  @P0 R2UR UR12, R18 ;  /* 0x00000000120c02ca */ /* 0x000fe200000e0000 */
[----:B------:R-:W-:Y:S01]  /*e9d0*/  UMOV UR10, 0x80 ;  /* 0x00000080000a7882 */ /* 0x000fe20000000000 */
[----:B------:R-:W-:-:S13]  /*e9e0*/  @P0 R2UR UR11, R17 ;  /* 0x00000000110b02ca */ /* 0x000fda00000e0000 */
[----:B------:R0:W-:Y:S01]  /*e9f0*/  UTMALDG.4D [UR8], [UR4], desc[UR22] ;  /* 0x00001608040075b4 */ /* 0x0001e20008019000 */
[----:B--2---:R-:W-:-:S04]  /*ea00*/  IADD3 R11, R11, 0x1, RZ ;  /* 0x000000010b0b7810 */ /* 0x004fc80007ffe0ff */
[----:B------:R-:W-:Y:S01]  /*ea10*/  LEA.HI R6, R11, R11, RZ, 0x1 ;  /* 0x0000000b0b067211 */ /* 0x000fe200078f08ff */
[----:B------:R0:W-:Y:S03]  /*ea20*/  STL [R1+0x28], R11 ;  /* 0x0000280b01007387 */ /* 0x0001e60000100800 */
[----:B------:R-:W-:-:S05]  /*ea30*/  LOP3.LUT R6, R6, 0xfffffffe, RZ, 0xc0, !PT ;  /* 0xfffffffe06067812 */ /* 0x000fca00078ec0ff */
[----:B------:R-:W-:-:S05]  /*ea40*/  IMAD.IADD R6, R11, 0x1, -R6 ;  /* 0x000000010b067824 */ /* 0x000fca00078e0a06 */
[----:B------:R-:W-:-:S04]  /*ea50*/  SHF.L.U32 R6, R6, 0x1f, RZ ;  /* 0x0000001f06067819 */ /* 0x000fc800000006ff */
[----:B------:R-:W1:Y:S02]  /*ea60*/  SYNCS.PHASECHK.TRANS64.TRYWAIT P0, [R9+URZ+0x36820], R6 ;  /* 0x03682006090075a7 */ /* 0x000e64000800017f */
[----:B01----:R-:W-:Y:S05]  /*ea70*/  @!P0 BRA `(.L_x_3174) ;  /* 0x00000030002c8947 */ /* 0x003fea0003800000 */
.L_x_3242:
[----:B------:R-:W-:Y:S05]  /*ea80*/  BSYNC B0 ;  /* 0x0000000000007941 */ /* 0x000fea0003800000 */
.L_x_3173:
        /* <DEDUP_REMOVED lines=8> */
[----:B------:R-:W-:-:S05]  /*eb10*/  VIADDMNMX R14, R14, R6, 0xffffffff, !PT ;  /* 0xffffffff0e0e7446 */ /* 0x000fca0007800106 */
[----:B------:R-:W-:-:S05]  /*eb20*/  IMAD.IADD R6, R8, 0x1, R14 ;  /* 0x0000000108067824 */ /* 0x000fca00078e020e */
        /* <DEDUP_REMOVED lines=34> */
.L_x_3181:
[----:B0-----:R-:W0:Y:S01]  /*ed50*/  S2R R3, SR_CgaCtaId ;  /* 0x0000000000037919 */ /* 0x001e220000008800 */
[----:B------:R-:W-:-:S04]  /*ed60*/  MOV R2, 0x400 ;  /* 0x0000040000027802 */ /* 0x000fc80000000f00 */
[----:B0-----:R-:W-:Y:S02]  /*ed70*/  LEA R2, R3, R2, 0x18 ;  /* 0x0000000203027211 */ /* 0x001fe400078ec0ff */
[----:B------:R-:W-:-:S03]  /*ed80*/  SHF.L.U32 R3, R15, 0x1f, RZ ;  /* 0x0000001f0f037819 */ /* 0x000fc600000006ff */
[----:B------:R-:W-:-:S04]  /*ed90*/  IMAD R2, R13, 0x8, R2 ;  /* 0x000000080d027824 */ /* 0x000fc800078e0202 */
[----:B------:R-:W0:Y:S02]  /*eda0*/  SYNCS.PHASECHK.TRANS64.TRYWAIT P0, [R2+URZ+0x36840], R3 ;  /* 0x03684003020075a7 */ /* 0x000e24000800017f */
[----:B0-----:R-:W-:Y:S05]  /*edb0*/  @!P0 BRA `(.L_x_3182) ;  /* 0x0000002c007c8947 */ /* 0x001fea0003800000 */
.L_x_3243:
        /* <DEDUP_REMOVED lines=11> */
.L_x_3183:
        /* <DEDUP_REMOVED lines=14> */
[----:B------:R-:W-:Y:S01]  /*ef50*/  VIADD R3, R3, 0x36800 ;  /* 0x0003680003037836 */ /* 0x000fe20000000000 */
[----:B------:R-:W-:Y:S01]  /*ef60*/  UMOV UR10, URZ ;  /* 0x0000003f000a7c82 */ /* 0x000fe20008000000 */
[----:B------:R-:W-:Y:S01]  /*ef70*/  UMOV UR6, 0x0 ;  /* 0x0000000000067882 */ /* 0x000fe20000000000 */
[----:B------:R-:W-:-:S08]  /*ef80*/  UMOV UR7, 0x14f00000 ;  /* 0x14f0000000077882 */ /* 0x000fd00000000000 */
[----:B------:R-:W-:Y:S02]  /*ef90*/  UIADD3 UR8, UR14, 0x21400, URZ ;  /* 0x000214000e087890 */ /* 0x000fe4000fffe03f */
[----:B------:R-:W-:Y:S02]  /*efa0*/  UIADD3 UR15, UR14, 0x24c00, URZ ;  /* 0x00024c000e0f7890 */ /* 0x000fe4000fffe03f */
[----:B------:R-:W-:Y:S01]  /*efb0*/  UIADD3 UR14, UR14, 0x28400, URZ ;  /* 0x000284000e0e7890 */ /* 0x000fe2000fffe03f */
        /* <DEDUP_REMOVED lines=13> */
[----:B------:R0:W-:Y:S01]  /*f090*/  UTMALDG.4D [UR8], [UR4], desc[UR6] ;  /* 0x00000608040075b4 */ /* 0x0001e20008019000 */
[----:B------:R-:W1:Y:S02]  /*f0a0*/  SYNCS.PHASECHK.TRANS64.TRYWAIT P0, [R3+URZ+0x60], R2 ;  /* 0x00006002030075a7 */ /* 0x000e64000800017f */
[----:B01----:R-:W-:Y:S05]  /*f0b0*/  @!P0 BRA `(.L_x_3184) ;  /* 0x0000002800d08947 */ /* 0x003fea0003800000 */
.L_x_3244:
        /* <DEDUP_REMOVED lines=13> */
.L_x_3185:
        /* <DEDUP_REMOVED lines=15> */
[----:B--2---:R-:W-:-:S02]  /*f280*/  R2UR UR11, R2 ;  /* 0x00000000020b72ca */ /* 0x004fc400000e0000 */
[----:B---3--:R-:W-:-:S04]  /*f290*/  LEA R2, R9, R10, 0x3 ;  /* 0x0000000a09027211 */ /* 0x008fc800078e18ff */
        /* <DEDUP_REMOVED lines=18> */
[----:B0-----:R-:W-:Y:S01]  /*f3c0*/  NOP ;  /* 0x0000000000007918 */ /* 0x001fe20000000000 */
.L_x_3180:
[----:B------:R-:W-:Y:S05]  /*f3d0*/  BSYNC B2 ;  /* 0x0000000000027941 */ /* 0x000fea0003800000 */
.L_x_3179:
[----:B------:R-:W2:Y:S04]  /*f3e0*/  LDL.LU R2, [R1+0x18] ;  /* 0x0000180001027983 */ /* 0x000ea80000300800 */
[----:B------:R0:W-:Y:S04]  /*f3f0*/  STL [R1], R13 ;  /* 0x0000000d01007387 */ /* 0x0001e80000100800 */
[----:B------:R0:W-:Y:S02]  /*f400*/  STL [R1+0x8], R15 ;  /* 0x0000080f01007387 */ /* 0x0001e40000100800 */
[----:B0-2---:R-:W-:-:S07]  /*f410*/  VIADD R6, R2, 0xfffffffd ;  /* 0xfffffffd02067836 */ /* 0x005fce0000000000 */
.L_x_3178:
[----:B------:R-:W-:Y:S05]  /*f420*/  BSYNC B1 ;  /* 0x0000000000017941 */ /* 0x000fea0003800000 */
.L_x_3177:
[----:B------:R-:W-:-:S05]  /*f430*/  IMAD.MOV R14, RZ, RZ, -R14 ;  /* 0x000000ffff0e7224 */ /* 0x000fca00078e0a0e */
[----:B------:R-:W-:-:S13]  /*f440*/  ISETP.NE.AND P0, PT, R7, R14, PT ;  /* 0x0000000e0700720c */ /* 0x000fda0003f05270 */
[----:B------:R-:W-:Y:S05]  /*f450*/  @!P0 BRA `(.L_x_3176) ;  /* 0x0000001000288947 */ /* 0x000fea0003800000 */
[----:B------:R-:W-:-:S07]  /*f460*/  IMAD.MOV.U32 R10, RZ, RZ, R5 ;  /* 0x000000ffff0a7224 */ /* 0x000fce00078e0005 */
.L_x_3200:
        /* <DEDUP_REMOVED lines=32> */
.L_x_3188:
[----:B------:R-:W1:Y:S01]  /*f670*/  S2R R3, SR_CgaCtaId ;  /* 0x0000000000037919 */ /* 0x000e620000008800 */
[----:B------:R-:W-:-:S04]  /*f680*/  MOV R2, 0x400 ;  /* 0x0000040000027802 */ /* 0x000fc80000000f00 */
[----:B-1----:R-:W-:Y:S02]  /*f690*/  LEA R2, R3, R2, 0x18 ;  /* 0x0000000203027211 */ /* 0x002fe400078ec0ff */
[----:B------:R-:W-:-:S03]  /*f6a0*/  SHF.L.U32 R3, R8, 0x1f, RZ ;  /* 0x0000001f08037819 */ /* 0x000fc600000006ff */
[----:B------:R-:W-:-:S04]  /*f6b0*/  IMAD R2, R7, 0x8, R2 ;  /* 0x0000000807027824 */ /* 0x000fc800078e0202 */
[----:B------:R-:W1:Y:S02]  /*f6c0*/  SYNCS.PHASECHK.TRANS64.TRYWAIT P0, [R2+URZ+0x36840], R3 ;  /* 0x03684003020075a7 */ /* 0x000e64000800017f */
[----:B-1----:R-:W-:Y:S05]  /*f6d0*/  @!P0 BRA `(.L_x_3189) ;  /* 0x00000024005c8947 */ /* 0x002fea0003800000 */
.L_x_3245:
        /* <DEDUP_REMOVED lines=11> */
.L_x_3190:
        /* <DEDUP_REMOVED lines=37> */
.L_x_3246:
        /* <DEDUP_REMOVED lines=8> */
.L_x_3192:
        /* <DEDUP_REMOVED lines=25> */
[----:B------:R-:W-:-:S03]  /*fbf0*/  UIADD3 UR16, UR8, 0x7400, URZ ;  /* 0x0000740008107890 */ /* 0x000fc6000fffe03f */
[----:B------:R-:W-:Y:S02]  /*fc00*/  UMOV UR8, UR14 ;  /* 0x0000000e00087c82 */ /* 0x000fe40008000000 */
[----:B------:R1:W-:Y:S01]  /*fc10*/  UTMALDG.4D [UR8], [UR4], desc[UR6] ;  /* 0x00000608040075b4 */ /* 0x0003e20008019000 */
[----:B------:R-:W-:Y:S01]  /*fc20*/  UMOV UR14, 0x80 ;  /* 0x00000080000e7882 */ /* 0x000fe20000000000 */
[----:B-1----:R-:W-:Y:S01]  /*fc30*/  UMOV UR8, UR15 ;  /* 0x0000000f00087c82 */ /* 0x002fe20008000000 */
[----:B------:R-:W-:Y:S02]  /*fc40*/  UMOV UR10, UR17 ;  /* 0x00000011000a7c82 */ /* 0x000fe40008000000 */
[----:B------:R1:W-:Y:S02]  /*fc50*/  UTMALDG.4D [UR8], [UR4], desc[UR6] ;  /* 0x00000608040075b4 */ /* 0x0003e40008019000 */
[----:B-1----:R-:W-:Y:S01]  /*fc60*/  UMOV UR8, UR16 ;  /* 0x0000001000087c82 */ /* 0x002fe20008000000 */
[----:B------:R-:W-:-:S02]  /*fc70*/  UMOV UR10, UR14 ;  /* 0x0000000e000a7c82 */ /* 0x000fc40008000000 */
[----:B------:R0:W-:Y:S02]  /*fc80*/  UTMALDG.4D [UR8], [UR4], desc[UR6] ;  /* 0x00000608040075b4 */ /* 0x0001e40008019000 */
[----:B0-----:R-:W-:Y:S01]  /*fc90*/  NOP ;  /* 0x0000000000007918 */ /* 0x001fe20000000000 */
.L_x_3187:
[----:B------:R-:W-:Y:S05]  /*fca0*/  BSYNC B1 ;  /* 0x0000000000017941 */ /* 0x000fea0003800000 */
.L_x_3186:
        /* <DEDUP_REMOVED lines=31> */
.L_x_3195:
[----:B------:R-:W2:Y:S01]  /*fea0*/  S2R R3, SR_CgaCtaId ;  /* 0x0000000000037919 */ /* 0x000ea20000008800 */
[----:B------:R-:W-:-:S04]  /*feb0*/  MOV R2, 0x400 ;  /* 0x0000040000027802 */ /* 0x000fc80000000f00 */
[----:B--2---:R-:W-:Y:S02]  /*fec0*/  LEA R2, R3, R2, 0x18 ;  /* 0x0000000203027211 */ /* 0x004fe400078ec0ff */
[----:B------:R-:W-:-:S03]  /*fed0*/  SHF.L.U32 R3, R13, 0x1f, RZ ;  /* 0x0000001f0d037819 */ /* 0x000fc600000006ff */
[----:B------:R-:W-:-:S04]  /*fee0*/  IMAD R2, R14, 0x8, R2 ;  /* 0x000000080e027824 */ /* 0x000fc800078e0202 */
[----:B------:R-:W2:Y:S02]  /*fef0*/  SYNCS.PHASECHK.TRANS64.TRYWAIT P0, [R2+URZ+0x36840], R3 ;  /* 0x03684003020075a7 */ /* 0x000ea4000800017f */
[----:B--2---:R-:W-:Y:S05]  /*ff00*/  @!P0 BRA `(.L_x_3196) ;  /* 0x0000001c00788947 */ /* 0x004fea0003800000 */
.L_x_3247:
        /* <DEDUP_REMOVED lines=11> */
.L_x_3197:
        /* <DEDUP_REMOVED lines=26> */
[----:B------:R-:W-:-:S03]  /*10160*/  UIADD3 UR16, UR8, 0x28400, URZ ;  /* 0x0002840008107890 */ /* 0x000fc6000fffe03f */
[----:B------:R-:W-:Y:S02]  /*10170*/  UMOV UR8, UR14 ;  /* 0x0000000e00087c82 */ /* 0x000fe40008000000 */
[----:B------:R0:W-:Y:S01]  /*10180*/  UTMALDG.4D [UR8], [UR4], desc[UR6] ;  /* 0x00000608040075b4 */ /* 0x0001e20008019000 */
[----:B------:R-:W-:Y:S01]  /*10190*/  IMAD R2, R7, 0x8, R2 ;  /* 0x0000000807027824 */ /* 0x000fe200078e0202 */
        /* <DEDUP_REMOVED lines=8> */
.L_x_3248:
        /* <DEDUP_REMOVED lines=8> */
.L_x_3199:
        /* <DEDUP_REMOVED lines=19> */
[----:B------:R1:W-:Y:S01]  /*103d0*/  STL [R1+0xc], R9 ;  /* 0x00000c0901007387 */ /* 0x0003e20000100800 */
[----:B------:R-:W-:Y:S01]  /*103e0*/  IMAD.MOV.U32 R5, RZ, RZ, R10 ;  /* 0x000000ffff057224 */ /* 0x000fe200078e000a */
[----:B--2---:R-:W-:Y:S02]  /*103f0*/  R2UR UR11, R13 ;  /* 0x000000000d0b72ca */ /* 0x004fe400000e0000 */
        /* <DEDUP_REMOVED lines=11> */
[----:B-1----:R-:W-:Y:S01]  /*104b0*/  NOP ;  /* 0x0000000000007918 */ /* 0x002fe20000000000 */
.L_x_3194:
[----:B------:R-:W-:Y:S05]  /*104c0*/  BSYNC B1 ;  /* 0x0000000000017941 */ /* 0x000fea0003800000 */
.L_x_3193:
[C---:B------:R-:W-:Y:S01]  /*104d0*/  ISETP.GT.AND P0, PT, R6.reuse, 0x1, PT ;  /* 0x000000010600780c */ /* 0x040fe20003f04270 */
[----:B------:R-:W-:-:S12]  /*104e0*/  VIADD R6, R6, 0xfffffffe ;  /* 0xfffffffe06067836 */ /* 0x000fd80000000000 */
[----:B------:R-:W-:Y:S05]  /*104f0*/  @P0 BRA `(.L_x_3200) ;  /* 0xffffffec00dc0947 */ /* 0x000fea000383ffff */
.L_x_3176:
[----:B------:R-:W-:Y:S05]  /*10500*/  BSYNC B0 ;  /* 0x0000000000007941 */ /* 0x000fea0003800000 */
.L_x_3175:
        /* <DEDUP_REMOVED lines=17> */
.L_x_3202:
[----:B------:R-:W-:Y:S05]  /*10620*/  BSYNC B0 ;  /* 0x0000000000007941 */ /* 0x000fea0003800000 */
.L_x_3201:
        /* <DEDUP_REMOVED lines=11> */
.L_x_3249:
        /* <DEDUP_REMOVED lines=11> */
.L_x_3206:
        /* <DEDUP_REMOVED lines=33> */
[----:B-1----:R-:W-:Y:S01]  /*109a0*/  NOP ;  /* 0x0000000000007918 */ /* 0x002fe20000000000 */
.L_x_3204:
[----:B------:R-:W-:Y:S05]  /*109b0*/  BSYNC B0 ;  /* 0x0000000000007941 */ /* 0x000fea0003800000 */
.L_x_3203:
        /* <DEDUP_REMOVED lines=9> */
.L_x_3160:
[----:B------:R-:W-:Y:S05]  /*10a50*/  BSYNC B6 ;  /* 0x0000000000067941 */ /* 0x000fea0003800000 */
.L_x_3158:
[----:B------:R-:W-:-:S03]  /*10a60*/  UMOV UR4, 0xffffffff ;  /* 0xffffffff00047882 */ /* 0x000fc60000000000 */
[----:B------:R-:W-:Y:S05]  /*10a70*/  BRA.DIV UR4, `(.L_x_3207) ;  /* 0x0000001204d87947 */ /* 0x000fea000b800000 */
[----:B------:R2:W3:Y:S04]  /*10a80*/  SHFL.IDX PT, R4, R16, RZ, 0x1f ;  /* 0x00001fff10047589 */ /* 0x0004e800000e0000 */
[----:B------:R2:W4:Y:S02]  /*10a90*/  SHFL.IDX PT, R5, R16, 0x1, 0x1f ;  /* 0x00201f0010057f89 */ /* 0x00052400000e0000 */
.L_x_3253:
[----:B01----:R-:W0:Y:S01]  /*10aa0*/  S2R R0, SR_TID.X ;  /* 0x0000000000007919 */ /* 0x003e220000002100 */
[----:B------:R-:W-:Y:S01]  /*10ab0*/  ULDC UR4, c[0x0][0xc14] ;  /* 0x0003050000047ab9 */ /* 0x000fe20000000800 */
[----:B------:R-:W-:Y:S01]  /*10ac0*/  BSSY B0, `(.L_x_3208) ;  /* 0x000000b000007945 */ /* 0x000fe20003800000 */
[----:B------:R-:W-:Y:S02]  /*10ad0*/  MOV R3, RZ ;  /* 0x000000ff00037202 */ /* 0x000fe40000000f00 */
[----:B0-----:R-:W-:Y:S01]  /*10ae0*/  LOP3.LUT R9, R0, 0x1f, RZ, 0xc0, !PT ;  /* 0x0000001f00097812 */ /* 0x001fe200078ec0ff */
[----:B------:R-:W-:-:S03]  /*10af0*/  IMAD.U32 R0, RZ, RZ, UR4 ;  /* 0x00000004ff007e24 */ /* 0x000fc6000f8e00ff */
[C---:B------:R-:W-:Y:S01]  /*10b00*/  ISETP.NE.AND P0, PT, R9.reuse, 0x1f, PT ;  /* 0x0000001f0900780c */ /* 0x040fe20003f05270 */
[----:B------:R-:W-:-:S05]  /*10b10*/  IMAD.IADD R7, R9, 0x1, R19 ;  /* 0x0000000109077824 */ /* 0x000fca00078e0213 */
[----:B------:R-:W-:-:S13]  /*10b20*/  ISETP.GE.OR P0, PT, R7, R0, !P0 ;  /* 0x000000000700720c */ /* 0x000fda0004706670 */
[----:B------:R-:W-:Y:S05]  /*10b30*/  @P0 BRA `(.L_x_3209) ;  /* 0x00000000000c0947 */ /* 0x000fea0003800000 */
[----:B------:R-:W0:Y:S02]  /*10b40*/  LDC.64 R2, c[0x0][0xc58] ;  /* 0x00031600ff027b82 */ /* 0x000e240000000a00 */
[----:B0-----:R-:W-:-:S06]  /*10b50*/  IMAD.WIDE R2, R7, 0x4, R2 ;  /* 0x0000000407027825 */ /* 0x001fcc00078e0202 */
[----:B------:R0:W5:Y:S02]  /*10b60*/  LDG.E R3, desc[UR60][R2.64] ;  /* 0x0000003c02037981 */ /* 0x000164000c1e1900 */
.L_x_3209:
[----:B------:R-:W-:Y:S05]  /*10b70*/  BSYNC B0 ;  /* 0x0000000000007941 */ /* 0x000fea0003800000 */
.L_x_3208:
        /* <DEDUP_REMOVED lines=23> */
.L_x_3261:
[----:B------:R-:W-:Y:S02]  /*10cf0*/  ULDC UR4, c[0x0][0xc10] ;  /* 0x0003040000047ab9 */ /* 0x000fe40000000800 */
[----:B--2---:R-:W-:-:S04]  /*10d00*/  IMAD.U32 R16, RZ, RZ, UR4 ;  /* 0x00000004ff107e24 */ /* 0x004fc8000f8e00ff */
[----:B-1----:R-:W-:-:S04]  /*10d10*/  IMAD R6, R14, R16, RZ ;  /* 0x000000100e067224 */ /* 0x002fc800078e02ff */
[----:B----4-:R-:W-:-:S05]  /*10d20*/  IMAD.IADD R5, R5, 0x1, R6 ;  /* 0x0000000105057824 */ /* 0x010fca00078e0206 */
[----:B---3--:R-:W-:-:S13]  /*10d30*/  ISETP.GT.AND P0, PT, R5, R4, PT ;  /* 0x000000040500720c */ /* 0x008fda0003f04270 */
[----:B------:R-:W-:Y:S05]  /*10d40*/  @P0 BRA `(.L_x_3211) ;  /* 0x0000000000b40947 */ /* 0x000fea0003800000 */
[----:B------:R-:W1:Y:S02]  /*10d50*/  LDC R0, c[0x0][0xc14] ;  /* 0x00030500ff007b82 */ /* 0x000e640000000800 */
.L_x_3216:
        /* <DEDUP_REMOVED lines=12> */
[----:B0-----:R-:W-:-:S06]  /*10e20*/  IMAD.WIDE R2, R7, 0x4, R2 ;  /* 0x0000000407027825 */ /* 0x001fcc00078e0202 */
[----:B------:R0:W5:Y:S02]  /*10e30*/  LDG.E R3, desc[UR60][R2.64] ;  /* 0x0000003c02037981 */ /* 0x000164000c1e1900 */
.L_x_3214:
[----:B------:R-:W-:Y:S05]  /*10e40*/  BSYNC B0 ;  /* 0x0000000000007941 */ /* 0x000fea0003800000 */
.L_x_3213:
        /* <DEDUP_REMOVED lines=23> */
.L_x_3269:
[----:B------:R-:W-:Y:S02]  /*10fc0*/  ULDC UR4, c[0x0][0xc10] ;  /* 0x0003040000047ab9 */ /* 0x000fe40000000800 */
[----:B------:R-:W-:-:S04]  /*10fd0*/  IMAD.U32 R16, RZ, RZ, UR4 ;  /* 0x00000004ff107e24 */ /* 0x000fc8000f8e00ff */
[----:B-1----:R-:W-:-:S05]  /*10fe0*/  IMAD R6, R14, R16, RZ ;  /* 0x000000100e067224 */ /* 0x002fca00078e02ff */
[----:B------:R-:W-:-:S04]  /*10ff0*/  IADD3 R5, R6, R5, RZ ;  /* 0x0000000506057210 */ /* 0x000fc80007ffe0ff */
[----:B------:R-:W-:-:S13]  /*11000*/  ISETP.GT.AND P0, PT, R5, R4, PT ;  /* 0x000000040500720c */ /* 0x000fda0003f04270 */
[----:B------:R-:W-:Y:S05]  /*11010*/  @!P0 BRA `(.L_x_3216) ;  /* 0xfffffffc00508947 */ /* 0x000fea000383ffff */
.L_x_3211:
        /* <DEDUP_REMOVED lines=8> */
.L_x_3273:
[----:B------:R-:W-:Y:S01]  /*110a0*/  ISETP.NE.AND P0, PT, R7, RZ, PT ;  /* 0x000000ff0700720c */ /* 0x000fe20003f05270 */
[----:B------:R-:W-:-:S12]  /*110b0*/  IMAD.MOV.U32 R14, RZ, RZ, RZ ;  /* 0x000000ffff0e7224 */ /* 0x000fd800078e00ff */
[----:B------:R-:W-:Y:S05]  /*110c0*/  @!P0 BRA `(.L_x_3218) ;  /* 0x0000000000108947 */ /* 0x000fea0003800000 */
[----:B------:R-:W-:Y:S01]  /*110d0*/  UMOV UR4, 0xffffffff ;  /* 0xffffffff00047882 */ /* 0x000fe20000000000 */
[----:B------:R-:W-:Y:S02]  /*110e0*/  VIADD R12, R5, 0xffffffff ;  /* 0xffffffff050c7836 */ /* 0x000fe40000000000 */
[----:B------:R-:W-:Y:S05]  /*110f0*/  BRA.DIV UR4, `(.L_x_3219) ;  /* 0x00000016046c7947 */ /* 0x000fea000b800000 */
[----:B------:R3:W4:Y:S02]  /*11100*/  SHFL.IDX PT, R14, R2, R12, 0x1f ;  /* 0x00001f0c020e7589 */ /* 0x00072400000e0000 */
.L_x_3218:
        /* <DEDUP_REMOVED lines=9> */
[----:B0--3--:R-:W-:-:S04]  /*111a0*/  IMAD.MOV R2, RZ, RZ, -R3 ;  /* 0x000000ffff027224 */ /* 0x009fc800078e0a03 */
        /* <DEDUP_REMOVED lines=21> */
.L_x_3212:
[----:B------:R-:W-:Y:S01]  /*11300*/  UMOV UR4, URZ ;  /* 0x0000003f00047c82 */ /* 0x000fe20008000000 */
[----:B------:R-:W-:Y:S01]  /*11310*/  UMOV UR5, URZ ;  /* 0x0000003f00057c82 */ /* 0x000fe20008000000 */
[----:B------:R-:W-:Y:S01]  /*11320*/  ULDC UR6, c[0x0][0xc14] ;  /* 0x0003050000067ab9 */ /* 0x000fe20000000800 */
[----:B------:R-:W-:Y:S01]  /*11330*/  IMAD.MOV.U32 R16, RZ, RZ, R4 ;  /* 0x000000ffff107224 */ /* 0x000fe200078e0004 */
[----:B------:R-:W-:Y:S01]  /*11340*/  MOV R17, UR4 ;  /* 0x0000000400117c02 */ /* 0x000fe20008000f00 */
[----:B------:R-:W-:Y:S02]  /*11350*/  IMAD.U32 R18, RZ, RZ, UR5 ;  /* 0x00000005ff127e24 */ /* 0x000fe4000f8e00ff */
[----:B------:R-:W-:-:S07]  /*11360*/  IMAD.U32 R19, RZ, RZ, UR6 ;  /* 0x00000006ff137e24 */ /* 0x000fce000f8e00ff */
.L_x_3220:
        /* <DEDUP_REMOVED lines=12> */
.L_x_3156:
        /* <DEDUP_REMOVED lines=12> */
.L_x_3276:
[----:B------:R-:W-:Y:S05]  /*114f0*/  BSYNC B0 ;  /* 0x0000000000007941 */ /* 0x000fea0003800000 */
.L_x_3222:
[----:B------:R-:W-:-:S03]  /*11500*/  UMOV UR4, 0xffffffff ;  /* 0xffffffff00047882 */ /* 0x000fc60000000000 */
[----:B------:R-:W-:Y:S05]  /*11510*/  BRA.DIV UR4, `(.L_x_3224) ;  /* 0x00000012049c7947 */ /* 0x000fea000b800000 */
[----:B------:R-:W1:Y:S02]  /*11520*/  S2R R2, SR_TID.X ;  /* 0x0000000000027919 */ /* 0x000e640000002100 */
[----:B-1----:R-:W-:-:S04]  /*11530*/  SHF.R.U32.HI R2, RZ, 0x5, R2 ;  /* 0x00000005ff027819 */ /* 0x002fc80000011602 */
[----:B------:R-:W-:-:S05]  /*11540*/  LOP3.LUT R2, R2, 0x3, RZ, 0xc0, !PT ;  /* 0x0000000302027812 */ /* 0x000fca00078ec0ff */
[----:B------:R1:W2:Y:S02]  /*11550*/  SHFL.IDX PT, R14, R2, RZ, 0x1f ;  /* 0x00001fff020e7589 */ /* 0x0002a400000e0000 */
.L_x_3279:
[----:B--2---:R-:W-:Y:S01]  /*11560*/  ISETP.NE.AND P0, PT, R14, RZ, PT ;  /* 0x000000ff0e00720c */ /* 0x004fe20003f05270 */
[----:B------:R-:W-:-:S12]  /*11570*/  BSSY B0, `(.L_x_3225) ;  /* 0x0000027000007945 */ /* 0x000fd80003800000 */
[----:B------:R-:W-:Y:S05]  /*11580*/  @P0 BRA `(.L_x_3226) ;  /* 0x0000000000940947 */ /* 0x000fea0003800000 */
[----:B------:R-:W-:-:S03]  /*11590*/  UMOV UR4, 0xffffffff ;  /* 0xffffffff00047882 */ /* 0x000fc60000000000 */
[----:B------:R-:W-:Y:S05]  /*115a0*/  BRA.DIV UR4, `(.L_x_3227) ;  /* 0x0000001204ac7947 */ /* 0x000fea000b800000 */
[----:B------:R-:W-:-:S13]  /*115b0*/  ELECT P6, URZ, PT ;  /* 0x00000000003f782f */ /* 0x000fda00038c0000 */
.L_x_3282:
[----:B------:R-:W-:Y:S05]  /*115c0*/  @!P6 BRA `(.L_x_3226) ;  /* 0x000000000084e947 */ /* 0x000fea0003800000 */
[----:B-1----:R-:W2:Y:S02]  /*115d0*/  LDL.LU R2, [R1+0x30] ;  /* 0x0000300001027983 */ /* 0x002ea40000300800 */
[----:B--2---:R-:W-:-:S04]  /*115e0*/  LOP3.LUT R2, R2, 0x2, RZ, 0xfc, !PT ;  /* 0x0000000202027812 */ /* 0x004fc800078efcff */
[----:B------:R-:W-:-:S13]  /*115f0*/  ISETP.NE.AND P2, PT, R2, 0x3, PT ;  /* 0x000000030200780c */ /* 0x000fda0003f45270 */
[----:B------:R-:W-:Y:S05]  /*11600*/  @!P2 BRA `(.L_x_3228) ;  /* 0x000000000004a947 */ /* 0x000fea0003800000 */
[----:B------:R-:W-:Y:S01]  /*11610*/  BPT.TRAP 0x1 ;  /* 0x000000040000795c */ /* 0x000fe20000300000 */
.L_x_3228:
[----:B0-----:R-:W2:Y:S04]  /*11620*/  LDL R3, [R1] ;  /* 0x0000000001037983 */ /* 0x001ea80000100800 */
[----:B------:R-:W3:Y:S01]  /*11630*/  LDL.LU R7, [R1+0x8] ;  /* 0x0000080001077983 */ /* 0x000ee20000300800 */
[----:B------:R-:W-:-:S04]  /*11640*/  VIADD R2, R0, 0x36840 ;  /* 0x0003684000027836 */ /* 0x000fc80000000000 */
[C---:B--2---:R-:W-:Y:S02]  /*11650*/  IMAD R6, R3.reuse, 0x8, R2 ;  /* 0x0000000803067824 */ /* 0x044fe400078e0202 */
[----:B------:R-:W-:Y:S01]  /*11660*/  VIADD R3, R3, 0x1 ;  /* 0x0000000103037836 */ /* 0x000fe20000000000 */
[----:B---3--:R-:W-:-:S04]  /*11670*/  SHF.L.U32 R5, R7, 0x1f, RZ ;  /* 0x0000001f07057819 */ /* 0x008fc800000006ff */
[C---:B------:R-:W-:Y:S01]  /*11680*/  ISETP.NE.AND P1, PT, R3.reuse, 0x2, PT ;  /* 0x000000020300780c */ /* 0x040fe20003f25270 */
[----:B------:R-:W0:Y:S03]  /*11690*/  SYNCS.PHASECHK.TRANS64.TRYWAIT P0, [R6+URZ], R5 ;  /* 0x00000005060075a7 */ /* 0x000e26000800017f */
[----:B------:R-:W-:Y:S02]  /*116a0*/  SEL R4, RZ, 0x1, P1 ;  /* 0x00000001ff047807 */ /* 0x000fe40000800000 */
[----:B------:R-:W-:Y:S02]  /*116b0*/  SEL R3, R3, RZ, P1 ;  /* 0x000000ff03037207 */ /* 0x000fe40000800000 */
[----:B------:R-:W-:-:S03]  /*116c0*/  LOP3.LUT R4, R7, R4, RZ, 0x3c, !PT ;  /* 0x0000000407047212 */ /* 0x000fc600078e3cff */
[----:B------:R-:W-:Y:S01]  /*116d0*/  IMAD R7, R3, 0x8, R2 ;  /* 0x0000000803077824 */ /* 0x000fe200078e0202 */
[----:B------:R-:W-:Y:S01]  /*116e0*/  SHF.L.U32 R2, R4, 0x1f, RZ ;  /* 0x0000001f04027819 */ /* 0x000fe200000006ff */
[----:B0-----:R-:W-:Y:S06]  /*116f0*/  @!P0 BRA `(.L_x_3229) ;  /* 0x0000001000788947 */ /* 0x001fec0003800000 */
.L_x_3283:
[----:B------:R-:W1:Y:S02]  /*11700*/  SYNCS.PHASECHK.TRANS64.TRYWAIT P0, [R7+URZ], R2 ;  /* 0x00000002070075a7 */ /* 0x000e64000800017f */
[----:B-1----:R-:W-:Y:S05]  /*11710*/  @!P0 BRA `(.L_x_3230) ;  /* 0x0000001000848947 */ /* 0x002fea0003800000 */
.L_x_3284:
[----:B------:R-:W-:Y:S05]  /*11720*/  @!P2 BRA `(.L_x_3231) ;  /* 0x000000000004a947 */ /* 0x000fea0003800000 */
[----:B------:R-:W-:Y:S01]  /*11730*/  BPT.TRAP 0x1 ;  /* 0x000000040000795c */ /* 0x000fe20000300000 */
.L_x_3231:
[----:B------:R-:W2:Y:S01]  /*11740*/  LDL.LU R4, [R1] ;  /* 0x0000000001047983 */ /* 0x000ea20000300800 */
[----:B------:R-:W-:-:S04]  /*11750*/  VIADD R0, R0, 0x36860 ;  /* 0x0003686000007836 */ /* 0x000fc80000000000 */
[----:B--2---:R-:W-:-:S04]  /*11760*/  IMAD R4, R4, 0x8, R0 ;  /* 0x0000000804047824 */ /* 0x004fc800078e0200 */
[----:B------:R-:W2:Y:S02]  /*11770*/  SYNCS.PHASECHK.TRANS64.TRYWAIT P0, [R4+URZ], R5 ;  /* 0x00000005040075a7 */ /* 0x000ea4000800017f */
[----:B--2---:R-:W-:Y:S05]  /*11780*/  @!P0 BRA `(.L_x_3232) ;  /* 0x00000010007c8947 */ /* 0x004fea0003800000 */
.L_x_3285:
[----:B------:R-:W-:-:S07]  /*11790*/  IMAD R3, R3, 0x8, R0 ;  /* 0x0000000803037824 */ /* 0x000fce00078e0200 */
.L_x_3233:
[----:B---3--:R3:W4:Y:S02]  /*117a0*/  SYNCS.PHASECHK.TRANS64.TRYWAIT P0, [R3+URZ], R2 ;  /* 0x00000002030075a7 */ /* 0x008724000800017f */
[----:B----4-:R-:W-:Y:S05]  /*117b0*/  @!P0 NANOSLEEP.SYNCS 0x989680 ;  /* 0x009896800000895d */ /* 0x010fea0003900000 */
[----:B------:R-:W4:Y:S02]  /*117c0*/  @!P0 SYNCS.PHASECHK.TRANS64 P0, [R3+URZ], R2 ;  /* 0x00000002030085a7 */ /* 0x000f24000800007f */
[----:B----4-:R-:W-:Y:S05]  /*117d0*/  @!P0 BRA `(.L_x_3233) ;  /* 0xfffffffc00f08947 */ /* 0x010fea000383ffff */
.L_x_3226:
[----:B------:R-:W-:Y:S05]  /*117e0*/  BSYNC B0 ;  /* 0x0000000000007941 */ /* 0x000fea0003800000 */
.L_x_3225:
[----:B------:R-:W-:Y:S05]  /*117f0*/  EXIT ;  /* 0x000000000000794d */ /* 0x000fea0003800000 */
.L_x_3110:
[----:B0-----:R0:W1:Y:S02]  /*11800*/  SYNCS.PHASECHK.TRANS64.TRYWAIT P1, [R5+URZ+0x36800], R0 ;  /* 0x03680000050075a7 */ /* 0x001064000802017f */
[----:B-1----:R-:W-:Y:S05]  /*11810*/  @!P1 NANOSLEEP.SYNCS 0x989680 ;  /* 0x009896800000995d */ /* 0x002fea0003900000 */
[----:B------:R-:W1:Y:S02]  /*11820*/  @!P1 SYNCS.PHASECHK.TRANS64 P1, [R5+URZ+0x36800], R0 ;  /* 0x03680000050095a7 */ /* 0x000e64000802007f */
[----:B-1----:R-:W-:Y:S05]  /*11830*/  @!P1 BRA `(.L_x_3110) ;  /* 0xfffffffc00f09947 */ /* 0x002fea000383ffff */
[----:B------:R-:W-:Y:S05]  /*11840*/  BRA `(.L_x_3234) ;  /* 0xfffffefc00787947 */ /* 0x000fea000383ffff */
.L_x_3114:
[----:B0-----:R0:W2:Y:S02]  /*11850*/  SYNCS.PHASECHK.TRANS64.TRYWAIT P2, [R2+URZ+0x36830], R3 ;  /* 0x03683003020075a7 */ /* 0x0010a4000804017f */
[----:B--2---:R-:W-:Y:S05]  /*11860*/  @!P2 NANOSLEEP.SYNCS 0x989680 ;  /* 0x009896800000a95d */ /* 0x004fea0003900000 */
[----:B------:R-:W2:Y:S02]  /*11870*/  @!P2 SYNCS.PHASECHK.TRANS64 P2, [R2+URZ+0x36830], R3 ;  /* 0x036830030200a5a7 */ /* 0x000ea4000804007f */
[----:B--2---:R-:W-:Y:S05]  /*11880*/  @!P2 BRA `(.L_x_3114) ;  /* 0xfffffffc00f0a947 */ /* 0x004fea000383ffff */
[----:B------:R-:W-:Y:S05]  /*11890*/  BRA `(.L_x_3113) ;  /* 0xfffffefc009c7947 */ /* 0x000fea000383ffff */
.L_x_3119:
[----:B-1----:R1:W2:Y:S02]  /*118a0*/  SYNCS.PHASECHK.TRANS64.TRYWAIT P2, [R12+URZ+0x36830], R3 ;  /* 0x036830030c0075a7 */ /* 0x0022a4000804017f */
[----:B--2---:R-:W-:Y:S05]  /*118b0*/  @!P2 NANOSLEEP.SYNCS 0x989680 ;  /* 0x009896800000a95d */ /* 0x004fea0003900000 */
[----:B------:R-:W2:Y:S02]  /*118c0*/  @!P2 SYNCS.PHASECHK.TRANS64 P2, [R12+URZ+0x36830], R3 ;  /* 0x036830030c00a5a7 */ /* 0x000ea4000804007f */
[----:B--2---:R-:W-:Y:S05]  /*118d0*/  @!P2 BRA `(.L_x_3119) ;  /* 0xfffffffc00f0a947 */ /* 0x004fea000383ffff */
[----:B------:R-:W-:Y:S05]  /*118e0*/  BRA `(.L_x_3118) ;  /* 0xffffff4000687947 */ /* 0x000fea000383ffff */
.L_x_3123:
[----:B---3--:R3:W4:Y:S02]  /*118f0*/  SYNCS.PHASECHK.TRANS64.TRYWAIT P2, [R13+URZ+0x36850], R0 ;  /* 0x036850000d0075a7 */ /* 0x008724000804017f */
[----:B----4-:R-:W-:Y:S05]  /*11900*/  @!P2 NANOSLEEP.SYNCS 0x989680 ;  /* 0x009896800000a95d */ /* 0x010fea0003900000 */
[----:B------:R-:W4:Y:S02]  /*11910*/  @!P2 SYNCS.PHASECHK.TRANS64 P2, [R13+URZ+0x36850], R0 ;  /* 0x036850000d00a5a7 */ /* 0x000f24000804007f */
[----:B----4-:R-:W-:Y:S05]  /*11920*/  @!P2 BRA `(.L_x_3123) ;  /* 0xfffffffc00f0a947 */ /* 0x010fea000383ffff */
[----:B------:R-:W-:Y:S05]  /*11930*/  BRA `(.L_x_3122) ;  /* 0xffffff6400b47947 */ /* 0x000fea000383ffff */
.L_x_3128:
[----:B-1----:R1:W2:Y:S02]  /*11940*/  SYNCS.PHASECHK.TRANS64.TRYWAIT P0, [R11+URZ+0x36850], R2 ;  /* 0x036850020b0075a7 */ /* 0x0022a4000800017f */
[----:B--2---:R-:W-:Y:S05]  /*11950*/  @!P0 NANOSLEEP.SYNCS 0x989680 ;  /* 0x009896800000895d */ /* 0x004fea0003900000 */
[----:B------:R-:W2:Y:S02]  /*11960*/  @!P0 SYNCS.PHASECHK.TRANS64 P0, [R11+URZ+0x36850], R2 ;  /* 0x036850020b0085a7 */ /* 0x000ea4000800007f */
[----:B--2---:R-:W-:Y:S05]  /*11970*/  @!P0 BRA `(.L_x_3128) ;  /* 0xfffffffc00f08947 */ /* 0x004fea000383ffff */
[----:B------:R-:W-:Y:S05]  /*11980*/  BRA `(.L_x_3127) ;  /* 0xffffff80005c7947 */ /* 0x000fea000383ffff */
.L_x_3167:
[----:B------:R-:W0:Y:S01]  /*11990*/  S2R R7, SR_TID.X ;  /* 0x0000000000077919 */ /* 0x000e220000002100 */
[----:B------:R-:W-:Y:S01]  /*119a0*/  BSSY B0, `(.L_x_3235) ;  /* 0x000000a000007945 */ /* 0x000fe20003800000 */
[----:B------:R-:W-:Y:S02]  /*119b0*/  IMAD.MOV.U32 R12, RZ, RZ, RZ ;  /* 0x000000ffff0c7224 */ /* 0x000fe400078e00ff */
        /* <DEDUP_REMOVED lines=8> */
.L_x_3236:
[----:B------:R-:W-:Y:S05]  /*11a40*/  BSYNC B0 ;  /* 0x0000000000007941 */ /* 0x000fea0003800000 */
.L_x_3235:
[----:B------:R-:W-:Y:S05]  /*11a50*/  BRA `(.L_x_3237) ;  /* 0xffffffc400fc7947 */ /* 0x000fea000383ffff */
.L_x_3168:
[----:B------:R-:W-:Y:S01]  /*11a60*/  BSSY B0, `(.L_x_3238) ;  /* 0x0000006000007945 */ /* 0x000fe20003800000 */
[----:B------:R-:W-:-:S07]  /*11a70*/  IMAD.MOV.U32 R15, RZ, RZ, -0x1 ;  /* 0xffffffffff0f7424 */ /* 0x000fce00078e00ff */
[----:B------:R-:W-:Y:S05]  /*11a80*/  WARPSYNC.COLLECTIVE R15, `(.L_x_3239) ;  /* 0x000000000f0c7348 */ /* 0x000fea0003c00000 */
[----:B------:R-:W-:Y:S02]  /*11a90*/  ELECT P6, UR62, PT ;  /* 0x00000000003e782f */ /* 0x000fe400038c0000 */
[----:B------:R-:W-:Y:S01]  /*11aa0*/  MOV R14, UR62 ;  /* 0x0000003e000e7c02 */ /* 0x000fe20008000f00 */
[----:B------:R-:W-:Y:S10]  /*11ab0*/  ENDCOLLECTIVE ;  /* 0x000000000000791b */ /* 0x000ff40003800000 */
.L_x_3239:
[----:B------:R-:W-:Y:S05]  /*11ac0*/  BSYNC B0 ;  /* 0x0000000000007941 */ /* 0x000fea0003800000 */
.L_x_3238:
[----:B------:R-:W-:Y:S05]  /*11ad0*/  BRA `(.L_x_3240) ;  /* 0xffffffc400f47947 */ /* 0x000fea000383ffff */
.L_x_3171:
[----:B0-----:R0:W1:Y:S02]  /*11ae0*/  SYNCS.PHASECHK.TRANS64.TRYWAIT P0, [R8+URZ+0x36840], R9 ;  /* 0x03684009080075a7 */ /* 0x001064000800017f */
[----:B-1----:R-:W-:Y:S05]  /*11af0*/  @!P0 NANOSLEEP.SYNCS 0x989680 ;  /* 0x009896800000895d */ /* 0x002fea0003900000 */
[----:B------:R-:W1:Y:S02]  /*11b00*/  @!P0 SYNCS.PHASECHK.TRANS64 P0, [R8+URZ+0x36840], R9 ;  /* 0x03684009080085a7 */ /* 0x000e64000800007f */
[----:B-1----:R-:W-:Y:S05]  /*11b10*/  @!P0 BRA `(.L_x_3171) ;  /* 0xfffffffc00f08947 */ /* 0x002fea000383ffff */
[----:B------:R-:W-:Y:S05]  /*11b20*/  BRA `(.L_x_3241) ;  /* 0xffffffc800647947 */ /* 0x000fea000383ffff */
.L_x_3174:
        /* <DEDUP_REMOVED lines=8> */
.L_x_3182:
[----:B0-----:R0:W1:Y:S02]  /*11bb0*/  SYNCS.PHASECHK.TRANS64.TRYWAIT P0, [R2+URZ+0x36840], R3 ;  /* 0x03684003020075a7 */ /* 0x001064000800017f */
[----:B-1----:R-:W-:Y:S05]  /*11bc0*/  @!P0 NANOSLEEP.SYNCS 0x989680 ;  /* 0x009896800000895d */ /* 0x002fea0003900000 */
[----:B------:R-:W1:Y:S02]  /*11bd0*/  @!P0 SYNCS.PHASECHK.TRANS64 P0, [R2+URZ+0x36840], R3 ;  /* 0x03684003020085a7 */ /* 0x000e64000800007f */
[----:B-1----:R-:W-:Y:S05]  /*11be0*/  @!P0 BRA `(.L_x_3182) ;  /* 0xfffffffc00f08947 */ /* 0x002fea000383ffff */
[----:B------:R-:W-:Y:S05]  /*11bf0*/  BRA `(.L_x_3243) ;  /* 0xffffffd000707947 */ /* 0x000fea000383ffff */
.L_x_3184:
[----:B0-----:R0:W1:Y:S02]  /*11c00*/  SYNCS.PHASECHK.TRANS64.TRYWAIT P0, [R3+URZ+0x60], R2 ;  /* 0x00006002030075a7 */ /* 0x001064000800017f */
[----:B-1----:R-:W-:Y:S05]  /*11c10*/  @!P0 NANOSLEEP.SYNCS 0x989680 ;  /* 0x009896800000895d */ /* 0x002fea0003900000 */
[----:B------:R-:W1:Y:S02]  /*11c20*/  @!P0 SYNCS.PHASECHK.TRANS64 P0, [R3+URZ+0x60], R2 ;  /* 0x00006002030085a7 */ /* 0x000e64000800007f */
[----:B-1----:R-:W-:Y:S05]  /*11c30*/  @!P0 BRA `(.L_x_3184) ;  /* 0xfffffffc00f08947 */ /* 0x002fea000383ffff */
[----:B------:R-:W-:Y:S05]  /*11c40*/  BRA `(.L_x_3244) ;  /* 0xffffffd4001c7947 */ /* 0x000fea000383ffff */
.L_x_3189:
[----:B-1----:R1:W2:Y:S02]  /*11c50*/  SYNCS.PHASECHK.TRANS64.TRYWAIT P0, [R2+URZ+0x36840], R3 ;  /* 0x03684003020075a7 */ /* 0x0022a4000800017f */
[----:B--2---:R-:W-:Y:S05]  /*11c60*/  @!P0 NANOSLEEP.SYNCS 0x989680 ;  /* 0x009896800000895d */ /* 0x004fea0003900000 */
[----:B------:R-:W2:Y:S02]  /*11c70*/  @!P0 SYNCS.PHASECHK.TRANS64 P0, [R2+URZ+0x36840], R3 ;  /* 0x03684003020085a7 */ /* 0x000ea4000800007f */
[----:B--2---:R-:W-:Y:S05]  /*11c80*/  @!P0 BRA `(.L_x_3189) ;  /* 0xfffffffc00f08947 */ /* 0x004fea000383ffff */
[----:B------:R-:W-:Y:S05]  /*11c90*/  BRA `(.L_x_3245) ;  /* 0xffffffd800907947 */ /* 0x000fea000383ffff */
.L_x_3191:
[----:B0-----:R0:W1:Y:S02]  /*11ca0*/  SYNCS.PHASECHK.TRANS64.TRYWAIT P1, [R2+URZ+0x60], R3 ;  /* 0x00006003020075a7 */ /* 0x001064000802017f */
[----:B-1----:R-:W-:Y:S05]  /*11cb0*/  @!P1 NANOSLEEP.SYNCS 0x989680 ;  /* 0x009896800000995d */ /* 0x002fea0003900000 */
[----:B------:R-:W1:Y:S02]  /*11cc0*/  @!P1 SYNCS.PHASECHK.TRANS64 P1, [R2+URZ+0x60], R3 ;  /* 0x00006003020095a7 */ /* 0x000e64000802007f */
[----:B-1----:R-:W-:Y:S05]  /*11cd0*/  @!P1 BRA `(.L_x_3191) ;  /* 0xfffffffc00f09947 */ /* 0x002fea000383ffff */
[----:B------:R-:W-:Y:S05]  /*11ce0*/  BRA `(.L_x_3246) ;  /* 0xffffffdc003c7947 */ /* 0x000fea000383ffff */
.L_x_3196:
[----:B--2---:R2:W3:Y:S02]  /*11cf0*/  SYNCS.PHASECHK.TRANS64.TRYWAIT P0, [R2+URZ+0x36840], R3 ;  /* 0x03684003020075a7 */ /* 0x0044e4000800017f */
[----:B---3--:R-:W-:Y:S05]  /*11d00*/  @!P0 NANOSLEEP.SYNCS 0x989680 ;  /* 0x009896800000895d */ /* 0x008fea0003900000 */
[----:B------:R-:W3:Y:S02]  /*11d10*/  @!P0 SYNCS.PHASECHK.TRANS64 P0, [R2+URZ+0x36840], R3 ;  /* 0x03684003020085a7 */ /* 0x000ee4000800007f */
[----:B---3--:R-:W-:Y:S05]  /*11d20*/  @!P0 BRA `(.L_x_3196) ;  /* 0xfffffffc00f08947 */ /* 0x008fea000383ffff */
[----:B------:R-:W-:Y:S05]  /*11d30*/  BRA `(.L_x_3247) ;  /* 0xffffffe000747947 */ /* 0x000fea000383ffff */
.L_x_3198:
[----:B0-----:R0:W1:Y:S02]  /*11d40*/  SYNCS.PHASECHK.TRANS64.TRYWAIT P1, [R2+URZ+0x60], R8 ;  /* 0x00006008020075a7 */ /* 0x001064000802017f */
[----:B-1----:R-:W-:Y:S05]  /*11d50*/  @!P1 NANOSLEEP.SYNCS 0x989680 ;  /* 0x009896800000995d */ /* 0x002fea0003900000 */
[----:B------:R-:W1:Y:S02]  /*11d60*/  @!P1 SYNCS.PHASECHK.TRANS64 P1, [R2+URZ+0x60], R8 ;  /* 0x00006008020095a7 */ /* 0x000e64000802007f */
[----:B-1----:R-:W-:Y:S05]  /*11d70*/  @!P1 BRA `(.L_x_3198) ;  /* 0xfffffffc00f09947 */ /* 0x002fea000383ffff */
[----:B------:R-:W-:Y:S05]  /*11d80*/  BRA `(.L_x_3248) ;  /* 0xffffffe400247947 */ /* 0x000fea000383ffff */
.L_x_3205:
[----:B-1----:R1:W2:Y:S02]  /*11d90*/  SYNCS.PHASECHK.TRANS64.TRYWAIT P0, [R3+URZ+0x36860], R0 ;  /* 0x03686000030075a7 */ /* 0x0022a4000800017f */
[----:B--2---:R-:W-:Y:S05]  /*11da0*/  @!P0 NANOSLEEP.SYNCS 0x989680 ;  /* 0x009896800000895d */ /* 0x004fea0003900000 */
[----:B------:R-:W2:Y:S02]  /*11db0*/  @!P0 SYNCS.PHASECHK.TRANS64 P0, [R3+URZ+0x36860], R0 ;  /* 0x03686000030085a7 */ /* 0x000ea4000800007f */
[----:B--2---:R-:W-:Y:S05]  /*11dc0*/  @!P0 BRA `(.L_x_3205) ;  /* 0xfffffffc00f08947 */ /* 0x004fea000383ffff */
[----:B------:R-:W-:Y:S05]  /*11dd0*/  BRA `(.L_x_3249) ;  /* 0xffffffe800407947 */ /* 0x000fea000383ffff */
.L_x_3207:
[----:B------:R-:W-:Y:S01]  /*11de0*/  BSSY B0, `(.L_x_3250) ;  /* 0x0000008000007945 */ /* 0x000fe20003800000 */
[----:B0-----:R-:W-:Y:S01]  /*11df0*/  MOV R13, R16 ;  /* 0x00000010000d7202 */ /* 0x001fe20000000f00 */
[----:B------:R-:W-:Y:S02]  /*11e00*/  IMAD.MOV.U32 R12, RZ, RZ, RZ ;  /* 0x000000ffff0c7224 */ /* 0x000fe400078e00ff */
[----:B------:R-:W-:Y:S02]  /*11e10*/  IMAD.MOV.U32 R11, RZ, RZ, 0x1f ;  /* 0x0000001fff0b7424 */ /* 0x000fe400078e00ff */
[----:B------:R-:W-:-:S07]  /*11e20*/  IMAD.MOV.U32 R15, RZ, RZ, -0x1 ;  /* 0xffffffffff0f7424 */ /* 0x000fce00078e00ff */
[----:B-1----:R-:W-:Y:S05]  /*11e30*/  WARPSYNC.COLLECTIVE R15, `(.L_x_3251) ;  /* 0x000000000f087348 */ /* 0x002fea0003c00000 */
[----:B------:R0:W2:Y:S02]  /*11e40*/  SHFL.IDX P6, R14, R13, R12, R11 ;  /* 0x0000000c0d0e7389 */ /* 0x0000a400000c000b */
[----:B012---:R-:W-:Y:S01]  /*11e50*/  ENDCOLLECTIVE ;  /* 0x000000000000791b */ /* 0x007fe20003800000 */
.L_x_3251:
[----:B------:R-:W-:Y:S05]  /*11e60*/  BSYNC B0 ;  /* 0x0000000000007941 */ /* 0x000fea0003800000 */
.L_x_3250:
        /* <DEDUP_REMOVED lines=8> */
.L_x_3252:
[----:B------:R-:W-:Y:S01]  /*11ef0*/  IMAD.MOV.U32 R5, RZ, RZ, R14 ;  /* 0x000000ffff057224 */ /* 0x000fe200078e000e */
[----:B------:R-:W-:Y:S06]  /*11f00*/  BRA `(.L_x_3253) ;  /* 0xffffffe800e47947 */ /* 0x000fec000383ffff */
.L_x_3210:
        /* <DEDUP_REMOVED lines=8> */
.L_x_3255:
[----:B------:R-:W-:Y:S05]  /*11f90*/  BSYNC B0 ;  /* 0x0000000000007941 */ /* 0x000fea0003800000 */
.L_x_3254:
[C---:B------:R-:W-:Y:S01]  /*11fa0*/  ISETP.NE.AND P0, PT, R9.reuse, RZ, PT ;  /* 0x000000ff0900720c */ /* 0x040fe20003f05270 */
        /* <DEDUP_REMOVED lines=9> */
.L_x_3256:
        /* <DEDUP_REMOVED lines=8> */
.L_x_3257:
        /* <DEDUP_REMOVED lines=8> */
.L_x_3258:
        /* <DEDUP_REMOVED lines=8> */
.L_x_3259:
        /* <DEDUP_REMOVED lines=8> */
.L_x_3260:
[----:B------:R-:W-:Y:S05]  /*12240*/  BRA `(.L_x_3261) ;  /* 0xffffffe800a87947 */ /* 0x000fea000383ffff */
.L_x_3215:
[----:B------:R-:W-:Y:S01]  /*12250*/  BSSY B0, `(.L_x_3262) ;  /* 0x0000008000007945 */ /* 0x000fe20003800000 */
[----:B-----5:R-:W-:Y:S01]  /*12260*/  IMAD.MOV.U32 R13, RZ, RZ, R3 ;  /* 0x000000ffff0d7224 */ /* 0x020fe200078e0003 */
[----:B------:R-:W-:Y:S01]  /*12270*/  MOV R15, 0xffffffff ;  /* 0xffffffff000f7802 */ /* 0x000fe20000000f00 */
[----:B------:R-:W-:Y:S02]  /*12280*/  IMAD.MOV.U32 R12, RZ, RZ, 0x1 ;  /* 0x00000001ff0c7424 */ /* 0x000fe400078e00ff */
[----:B------:R-:W-:-:S07]  /*12290*/  IMAD.MOV.U32 R11, RZ, RZ, RZ ;  /* 0x000000ffff0b7224 */ /* 0x000fce00078e00ff */
[----:B0-----:R-:W-:Y:S05]  /*122a0*/  WARPSYNC.COLLECTIVE R15, `(.L_x_3263) ;  /* 0x000000000f087348 */ /* 0x001fea0003c00000 */
[----:B------:R1:W2:Y:S02]  /*122b0*/  SHFL.UP P6, R14, R13, R12, R11 ;  /* 0x0400000c0d0e7389 */ /* 0x0002a400000c000b */
[----:B012---:R-:W-:Y:S01]  /*122c0*/  ENDCOLLECTIVE ;  /* 0x000000000000791b */ /* 0x007fe20003800000 */
.L_x_3263:
[----:B------:R-:W-:Y:S05]  /*122d0*/  BSYNC B0 ;  /* 0x0000000000007941 */ /* 0x000fea0003800000 */
.L_x_3262:
        /* <DEDUP_REMOVED lines=10> */
.L_x_3264:
        /* <DEDUP_REMOVED lines=8> */
.L_x_3265:
        /* <DEDUP_REMOVED lines=8> */
.L_x_3266:
        /* <DEDUP_REMOVED lines=8> */
.L_x_3267:
        /* <DEDUP_REMOVED lines=8> */
.L_x_3268:
[----:B------:R-:W-:Y:S05]  /*12580*/  BRA `(.L_x_3269) ;  /* 0xffffffe8008c7947 */ /* 0x000fea000383ffff */
.L_x_3217:
[----:B------:R-:W-:Y:S01]  /*12590*/  BSSY B0, `(.L_x_3270) ;  /* 0x0000006000007945 */ /* 0x000fe20003800000 */
[----:B------:R-:W-:Y:S01]  /*125a0*/  PLOP3.LUT P6, PT, P6, PT, PT, 0x8, 0x0 ;  /* 0x000000000000781c */ /* 0x000fe200037ce170 */
[----:B------:R-:W-:-:S12]  /*125b0*/  IMAD.MOV.U32 R15, RZ, RZ, -0x1 ;  /* 0xffffffffff0f7424 */ /* 0x000fd800078e00ff */
[----:B0-----:R-:W-:Y:S05]  /*125c0*/  WARPSYNC.COLLECTIVE R15, `(.L_x_3271) ;  /* 0x000000000f087348 */ /* 0x001fea0003c00000 */
[----:B------:R-:W-:Y:S01]  /*125d0*/  VOTE.ANY R14, PT, P6 ;  /* 0x00000000000e7806 */ /* 0x000fe200030e0100 */
[----:B0-----:R-:W-:Y:S06]  /*125e0*/  ENDCOLLECTIVE ;  /* 0x000000000000791b */ /* 0x001fec0003800000 */
.L_x_3271:
[----:B------:R-:W-:Y:S05]  /*125f0*/  BSYNC B0 ;  /* 0x0000000000007941 */ /* 0x000fea0003800000 */
.L_x_3270:
        /* <DEDUP_REMOVED lines=9> */
.L_x_3272:
[----:B------:R-:W-:Y:S01]  /*12690*/  IMAD.MOV.U32 R17, RZ, RZ, R14 ;  /* 0x000000ffff117224 */ /* 0x000fe200078e000e */
[----:B------:R-:W-:Y:S06]  /*126a0*/  BRA `(.L_x_3273) ;  /* 0xffffffe8007c7947 */ /* 0x000fec000383ffff */
.L_x_3219:
[----:B------:R-:W-:Y:S01]  /*126b0*/  BSSY B0, `(.L_x_3274) ;  /* 0x0000007000007945 */ /* 0x000fe20003800000 */
[----:B------:R-:W-:Y:S02]  /*126c0*/  IMAD.MOV.U32 R13, RZ, RZ, R2 ;  /* 0x000000ffff0d7224 */ /* 0x000fe400078e0002 */
[----:B------:R-:W-:Y:S02]  /*126d0*/  IMAD.MOV.U32 R11, RZ, RZ, 0x1f ;  /* 0x0000001fff0b7424 */ /* 0x000fe400078e00ff */
[----:B------:R-:W-:-:S07]  /*126e0*/  IMAD.MOV.U32 R15, RZ, RZ, -0x1 ;  /* 0xffffffffff0f7424 */ /* 0x000fce00078e00ff */
[----:B012---:R-:W-:Y:S05]  /*126f0*/  WARPSYNC.COLLECTIVE R15, `(.L_x_3275) ;  /* 0x000000000f087348 */ /* 0x007fea0003c00000 */
[----:B------:R3:W4:Y:S02]  /*12700*/  SHFL.IDX P6, R14, R13, R12, R11 ;  /* 0x0000000c0d0e7389 */ /* 0x00072400000c000b */
[----:B01234-:R-:W-:Y:S01]  /*12710*/  ENDCOLLECTIVE ;  /* 0x000000000000791b */ /* 0x01ffe20003800000 */
.L_x_3275:
[----:B------:R-:W-:Y:S05]  /*12720*/  BSYNC B0 ;  /* 0x0000000000007941 */ /* 0x000fea0003800000 */
.L_x_3274:
[----:B------:R-:W-:Y:S05]  /*12730*/  BRA `(.L_x_3218) ;  /* 0xffffffe800747947 */ /* 0x000fea000383ffff */
.L_x_3223:
[----:B0-----:R0:W1:Y:S02]  /*12740*/  SYNCS.PHASECHK.TRANS64.TRYWAIT P0, [R0+URZ+0x36820], R3 ;  /* 0x03682003000075a7 */ /* 0x001064000800017f */
[----:B-1----:R-:W-:Y:S05]  /*12750*/  @!P0 NANOSLEEP.SYNCS 0x989680 ;  /* 0x009896800000895d */ /* 0x002fea0003900000 */
[----:B------:R-:W1:Y:S02]  /*12760*/  @!P0 SYNCS.PHASECHK.TRANS64 P0, [R0+URZ+0x36820], R3 ;  /* 0x03682003000085a7 */ /* 0x000e64000800007f */
[----:B-1----:R-:W-:Y:S05]  /*12770*/  @!P0 BRA `(.L_x_3223) ;  /* 0xfffffffc00f08947 */ /* 0x002fea000383ffff */
[----:B------:R-:W-:Y:S05]  /*12780*/  BRA `(.L_x_3276) ;  /* 0xffffffec00587947 */ /* 0x000fea000383ffff */
.L_x_3224:
        /* <DEDUP_REMOVED lines=11> */
.L_x_3278:
[----:B------:R-:W-:Y:S05]  /*12840*/  BSYNC B0 ;  /* 0x0000000000007941 */ /* 0x000fea0003800000 */
.L_x_3277:
[----:B------:R-:W-:Y:S05]  /*12850*/  BRA `(.L_x_3279) ;  /* 0xffffffec00407947 */ /* 0x000fea000383ffff */
.L_x_3227:
[----:B------:R-:W-:Y:S01]  /*12860*/  BSSY B1, `(.L_x_3280) ;  /* 0x0000006000017945 */ /* 0x000fe20003800000 */
[----:B------:R-:W-:-:S07]  /*12870*/  IMAD.MOV.U32 R15, RZ, RZ, -0x1 ;  /* 0xffffffffff0f7424 */ /* 0x000fce00078e00ff */
[----:B01----:R-:W-:Y:S05]  /*12880*/  WARPSYNC.COLLECTIVE R15, `(.L_x_3281) ;  /* 0x000000000f0c7348 */ /* 0x003fea0003c00000 */
[----:B------:R-:W-:Y:S02]  /*12890*/  ELECT P6, UR62, PT ;  /* 0x00000000003e782f */ /* 0x000fe400038c0000 */
[----:B------:R-:W-:Y:S01]  /*128a0*/  MOV R14, UR62 ;  /* 0x0000003e000e7c02 */ /* 0x000fe20008000f00 */
[----:B01----:R-:W-:Y:S10]  /*128b0*/  ENDCOLLECTIVE ;  /* 0x000000000000791b */ /* 0x003ff40003800000 */
.L_x_3281:
[----:B------:R-:W-:Y:S05]  /*128c0*/  BSYNC B1 ;  /* 0x0000000000017941 */ /* 0x000fea0003800000 */
.L_x_3280:
[----:B------:R-:W-:Y:S05]  /*128d0*/  BRA `(.L_x_3282) ;  /* 0xffffffec00387947 */ /* 0x000fea000383ffff */
.L_x_3229:
[----:B0-----:R0:W1:Y:S02]  /*128e0*/  SYNCS.PHASECHK.TRANS64.TRYWAIT P0, [R6+URZ], R5 ;  /* 0x00000005060075a7 */ /* 0x001064000800017f */
[----:B-1----:R-:W-:Y:S05]  /*128f0*/  @!P0 NANOSLEEP.SYNCS 0x989680 ;  /* 0x009896800000895d */ /* 0x002fea0003900000 */
[----:B------:R-:W1:Y:S02]  /*12900*/  @!P0 SYNCS.PHASECHK.TRANS64 P0, [R6+URZ], R5 ;  /* 0x00000005060085a7 */ /* 0x000e64000800007f */
[----:B-1----:R-:W-:Y:S05]  /*12910*/  @!P0 BRA `(.L_x_3229) ;  /* 0xfffffffc00f08947 */ /* 0x002fea000383ffff */
[----:B------:R-:W-:Y:S05]  /*12920*/  BRA `(.L_x_3283) ;  /* 0xffffffec00747947 */ /* 0x000fea000383ffff */
.L_x_3230:
[----:B-1----:R1:W2:Y:S02]  /*12930*/  SYNCS.PHASECHK.TRANS64.TRYWAIT P0, [R7+URZ], R2 ;  /* 0x00000002070075a7 */ /* 0x0022a4000800017f */
[----:B--2---:R-:W-:Y:S05]  /*12940*/  @!P0 NANOSLEEP.SYNCS 0x989680 ;  /* 0x009896800000895d */ /* 0x004fea0003900000 */
[----:B------:R-:W2:Y:S02]  /*12950*/  @!P0 SYNCS.PHASECHK.TRANS64 P0, [R7+URZ], R2 ;  /* 0x00000002070085a7 */ /* 0x000ea4000800007f */
[----:B--2---:R-:W-:Y:S05]  /*12960*/  @!P0 BRA `(.L_x_3230) ;  /* 0xfffffffc00f08947 */ /* 0x004fea000383ffff */
[----:B------:R-:W-:Y:S05]  /*12970*/  BRA `(.L_x_3284) ;  /* 0xffffffec00687947 */ /* 0x000fea000383ffff */
.L_x_3232:
[----:B--2---:R2:W3:Y:S02]  /*12980*/  SYNCS.PHASECHK.TRANS64.TRYWAIT P0, [R4+URZ], R5 ;  /* 0x00000005040075a7 */ /* 0x0044e4000800017f */
[----:B---3--:R-:W-:Y:S05]  /*12990*/  @!P0 NANOSLEEP.SYNCS 0x989680 ;  /* 0x009896800000895d */ /* 0x008fea0003900000 */
[----:B------:R-:W3:Y:S02]  /*129a0*/  @!P0 SYNCS.PHASECHK.TRANS64 P0, [R4+URZ], R5 ;  /* 0x00000005040085a7 */ /* 0x000ee4000800007f */
[----:B---3--:R-:W-:Y:S05]  /*129b0*/  @!P0 BRA `(.L_x_3232) ;  /* 0xfffffffc00f08947 */ /* 0x008fea000383ffff */
[----:B------:R-:W-:Y:S05]  /*129c0*/  BRA `(.L_x_3285) ;  /* 0xffffffec00707947 */ /* 0x000fea000383ffff */
.L_x_3286:
        /* <DEDUP_REMOVED lines=11> */
.L_x_12761:


//--------------------- .text._ZN7cutlass13device_kernelIN5flash11enable_sm90INS1_16FlashAttnFwdSm90INS1_25CollectiveMainloopFwdSm90ILi2EN4cute5tupleIJNS5_1CILi1EEES8_S8_EEENS6_IJNS7_ILi128EEENS7_ILi112EEENS7_ILi192EEEEEELi192ENS_6half_tEfNS_4arch4Sm90ELb0ELb0ELb0ELb1ELb0ELb1ELb0ELb1ELb1ELb0ELb0ELb0EEENS1_21CollectiveEpilogueFwdINS6_IJSA_SC_SB_EEES9_SE_SG_Li256ELb1ELb0ELb0ELb0EEENS1_36VarlenDynamicPersistentTileSchedulerILi128ELi112ELi256ELi32ELb0ELb0ELb1ELb0ELb1ELb1EEEEEEEEEvNT_6ParamsE --------------------------
	.section	.text._ZN7cutlass13device_kernelIN5flash11enable_sm90INS1_16FlashAttnFwdSm90INS1_25CollectiveMainloopFwdSm90ILi2EN4cute5tupleIJNS5_1CILi1EEES8_S8_EEENS6_IJNS7_ILi128EEENS7_ILi112EEENS7_ILi192EEEEEELi192ENS_6half_tEfNS_4arch4Sm90ELb0ELb0ELb0ELb1ELb0ELb1ELb0ELb1ELb1ELb0ELb0ELb0EEENS1_21CollectiveEpilogueFwdINS6_IJSA_SC_SB_EEES9_SE_SG_Li256ELb1ELb0ELb0ELb0EEENS1_36VarlenDynamicPersistentTileSchedulerILi128ELi112ELi256ELi32ELb0ELb0ELb1ELb0ELb1ELb1EEEEEEEEEvNT_6ParamsE,"ax",@progbits
	.align	128
.text._ZN7cutlass13device_kernelIN5flash11enable_sm90INS1_16FlashAttnFwdSm90INS1_25CollectiveMainloopFwdSm90ILi2EN4cute5tupleIJNS5_1CILi1EEES8_S8_EEENS6_IJNS7_ILi128EEENS7_ILi112EEENS7_ILi192EEEEEELi192ENS_6half_tEfNS_4arch4Sm90ELb0ELb0ELb0ELb1ELb0ELb1ELb0ELb1ELb1ELb0ELb0ELb0EEENS1_21CollectiveEpilogueFwdINS6_IJSA_SC_SB_EEES9_SE_SG_Li256ELb1ELb0ELb0ELb0EEENS1_36VarlenDynamicPersistentTileSchedulerILi128ELi112ELi256ELi32ELb0ELb0ELb1ELb0ELb1ELb1EEEEEEEEEvNT_6ParamsE:
        .type           _ZN7cutlass13device_kernelIN5flash11enable_sm90INS1_16FlashAttnFwdSm90INS1_25CollectiveMainloopFwdSm90ILi2EN4cute5tupleIJNS5_1CILi1EEES8_S8_EEENS6_IJNS7_ILi128EEENS7_ILi112EEENS7_ILi192EEEEEELi192ENS_6half_tEfNS_4arch4Sm90ELb0ELb0ELb0ELb1ELb0ELb1ELb0ELb1ELb1ELb0ELb0ELb0EEENS1_21CollectiveEpilogueFwdINS6_IJSA_SC_SB_EEES9_SE_SG_Li256ELb1ELb0ELb0ELb0EEENS1_36VarlenDynamicPersistentTileSchedulerILi128ELi112ELi256ELi32ELb0ELb0ELb1ELb0ELb1ELb1EEEEEEEEEvNT_6ParamsE,@function
        .size           _ZN7cutlass13device_kernelIN5flash11enable_sm90INS1_16FlashAttnFwdSm90INS1_25CollectiveMainloopFwdSm90ILi2EN4cute5tupleIJNS5_1CILi1EEES8_S8_EEENS6_IJNS7_ILi128EEENS7_ILi112EEENS7_ILi192EEEEEELi192ENS_6half_tEfNS_4arch4Sm90ELb0ELb0ELb0ELb1ELb0ELb1ELb0ELb1ELb1ELb0ELb0ELb0EEENS1_21CollectiveEpilogueFwdINS6_IJSA_SC_SB_EEES9_SE_SG_Li256ELb1ELb0ELb0ELb0EEENS1_36VarlenDynamicPersistentTileSchedulerILi128ELi112ELi256ELi32ELb0ELb0ELb1ELb0ELb1ELb1EEEEEEEEEvNT_6ParamsE,(.L_x_12762 - _ZN7cutlass13device_kernelIN5flash11enable_sm90INS1_16FlashAttnFwdSm90INS1_25CollectiveMainloopFwdSm90ILi2EN4cute5tupleIJNS5_1CILi1EEES8_S8_EEENS6_IJNS7_ILi128EEENS7_ILi112EEENS7_ILi192EEEEEELi192ENS_6half_tEfNS_4arch4Sm90ELb0ELb0ELb0ELb1ELb0ELb1ELb0ELb1ELb1ELb0ELb0ELb0EEENS1_21CollectiveEpilogueFwdINS6_IJSA_SC_SB_EEES9_SE_SG_Li256ELb1ELb0ELb0ELb0EEENS1_36VarlenDynamicPersistentTileSchedulerILi128ELi112ELi256ELi32ELb0ELb0ELb1ELb0ELb1ELb1EEEEEEEEEvNT_6ParamsE)
        .other          _ZN7cutlass13device_kernelIN5flash11enable_sm90INS1_16FlashAttnFwdSm90INS1_25CollectiveMainloopFwdSm90ILi2EN4cute5tupleIJNS5_1CILi1EEES8_S8_EEENS6_IJNS7_ILi128EEENS7_ILi112EEENS7_ILi192EEEEEELi192ENS_6half_tEfNS_4arch4Sm90ELb0ELb0ELb0ELb1ELb0ELb1ELb0ELb1ELb1ELb0ELb0ELb0EEENS1_21CollectiveEpilogueFwdINS6_IJSA_SC_SB_EEES9_SE_SG_Li256ELb1ELb0ELb0ELb0EEENS1_36VarlenDynamicPersistentTileSchedulerILi128ELi112ELi256ELi32ELb0ELb0ELb1ELb0ELb1ELb1EEEEEEEEEvNT_6ParamsE,@"STO_CUDA_ENTRY STV_DEFAULT"
_ZN7cutlass13device_kernelIN5flash11enable_sm90INS1_16FlashAttnFwdSm90INS1_25CollectiveMainloopFwdSm90ILi2EN4cute5tupleIJNS5_1CILi1EEES8_S8_EEENS6_IJNS7_ILi128EEENS7_ILi112EEENS7_ILi192EEEEEELi192ENS_6half_tEfNS_4arch4Sm90ELb0ELb0ELb0ELb1ELb0ELb1ELb0ELb1ELb1ELb0ELb0ELb0EEENS1_21CollectiveEpilogueFwdINS6_IJSA_SC_SB_EEES9_SE_SG_Li256ELb1ELb0ELb0ELb0EEENS1_36VarlenDynamicPersistentTileSchedulerILi128ELi112ELi256ELi32ELb0ELb0ELb1ELb0ELb1ELb1EEEEEEEEEvNT_6ParamsE:
        /* <DEDUP_REMOVED lines=27> */
.L_x_3288:
[----:B------:R-:W-:Y:S05]  /*01b0*/  BSYNC B0 ;  /* 0x0000000000007941 */ /* 0x000fea0003800000 */
.L_x_3287:
        /* <DEDUP_REMOVED lines=41> */
.L_x_3289:
        /* <DEDUP_REMOVED lines=22> */
.L_x_3290:
        /* <DEDUP_REMOVED lines=18> */
.L_x_3291:
        /* <DEDUP_REMOVED lines=22> */
.L_x_3292:
        /* <DEDUP_REMOVED lines=22> */
.L_x_3293:
        /* <DEDUP_REMOVED lines=10> */
.L_x_3296:
        /* <DEDUP_REMOVED lines=9> */
[----:B------:R-:W-:Y:S01]  /*0ac0*/  MOV R18, UR4 ;  /* 0x0000000400127c02 */ /* 0x000fe20008000f00 */
[----:B------:R-:W-:-:S04]  /*0ad0*/  ULDC UR4, c[0x0][0xc14] ;  /* 0x0003050000047ab9 */ /* 0x000fc80000000800 */
[----:B------:R-:W1:Y:S01]  /*0ae0*/  LDS.128 R144, [R18+0x368d0] ;  /* 0x0368d00012907984 */ /* 0x000e620000000c00 */
[----:B------:R-:W-:Y:S06]  /*0af0*/  BAR.ARV 0x4, 0x120 ;  /* 0x0104800000007b1d */ /* 0x000fec0000002000 */
[----:B-1----:R-:W-:-:S13]  /*0b00*/  ISETP.GE.AND P0, PT, R147, UR4, PT ;  /* 0x0000000493007c0c */ /* 0x002fda000bf06270 */
[----:B------:R-:W-:Y:S05]  /*0b10*/  @P0 BRA `(.L_x_3297) ;  /* 0x0000022c00e80947 */ /* 0x000fea0003800000 */
[----:B------:R-:W2:Y:S01]  /*0b20*/  LDL R0, [R1+0x60] ;  /* 0x0000600001007983 */ /* 0x000ea20000100800 */
[----:B------:R-:W-:Y:S01]  /*0b30*/  VIADD R13, R4, 0xffffff80 ;  /* 0xffffff80040d7836 */ /* 0x000fe20000000000 */
[----:B------:R-:W-:Y:S01]  /*0b40*/  R2UR UR4, R18 ;  /* 0x00000000120472ca */ /* 0x000fe200000e0000 */
[----:B------:R-:W-:Y:S01]  /*0b50*/  IMAD.MOV.U32 R10, RZ, RZ, -0x2 ;  /* 0xfffffffeff0a7424 */ /* 0x000fe200078e00ff */
[----:B------:R-:W-:Y:S01]  /*0b60*/  MOV R212, RZ ;  /* 0x000000ff00d47202 */ /* 0x000fe20000000f00 */
[----:B------:R-:W-:Y:S02]  /*0b70*/  IMAD.MOV.U32 R225, RZ, RZ, RZ ;  /* 0x000000ffffe17224 */ /* 0x000fe400078e00ff */
[----:B------:R-:W-:Y:S02]  /*0b80*/  IMAD.MOV.U32 R19, RZ, RZ, RZ ;  /* 0x000000ffff137224 */ /* 0x000fe400078e00ff */
[----:B------:R-:W-:Y:S02]  /*0b90*/  IMAD.MOV.U32 R207, RZ, RZ, RZ ;  /* 0x000000ffffcf7224 */ /* 0x000fe400078e00ff */
[----:B------:R-:W-:-:S04]  /*0ba0*/  IMAD.MOV.U32 R214, RZ, RZ, RZ ;  /* 0x000000ffffd67224 */ /* 0x000fc800078e00ff */
[----:B------:R-:W-:Y:S01]  /*0bb0*/  UIADD3 UR4, UR4, 0x15400, URZ ;  /* 0x0001540004047890 */ /* 0x000fe2000fffe03f */
[----:B--2---:R-:W-:Y:S02]  /*0bc0*/  R2UR UR5, R0 ;  /* 0x00000000000572ca */ /* 0x004fe400000e0000 */
[----:B------:R-:W-:-:S04]  /*0bd0*/  SHF.R.S32.HI R0, RZ, 0x1f, R13 ;  /* 0x0000001fff007819 */ /* 0x000fc8000001140d */
[CC--:B0-----:R-:W-:Y:S02]  /*0be0*/  LEA.HI R2, R0.reuse, R13.reuse, RZ, 0x7 ;  /* 0x0000000d00027211 */ /* 0x0c1fe400078f38ff */
[----:B------:R-:W-:Y:S02]  /*0bf0*/  LEA.HI R3, R0, R13, RZ, 0x4 ;  /* 0x0000000d00037211 */ /* 0x000fe400078f20ff */
[----:B------:R-:W-:Y:S02]  /*0c00*/  LOP3.LUT R230, R2, 0xffffff80, RZ, 0xc0, !PT ;  /* 0xffffff8002e67812 */ /* 0x000fe400078ec0ff */
[----:B------:R-:W-:Y:S01]  /*0c10*/  SHF.R.S32.HI R4, RZ, 0x4, R3 ;  /* 0x00000004ff047819 */ /* 0x000fe20000011403 */
[----:B------:R-:W-:Y:S02]  /*0c20*/  ULOP3.LUT UR5, UR5, 0x1, URZ, 0xfc, !UPT ;  /* 0x0000000105057892 */ /* 0x000fe4000f8efc3f */
[----:B------:R-:W-:Y:S01]  /*0c30*/  IMAD.IADD R230, R13, 0x1, -R230 ;  /* 0x000000010de67824 */ /* 0x000fe200078e0ae6 */
[----:B------:R-:W-:-:S02]  /*0c40*/  LEA.HI R5, R3, R4, RZ, 0x1 ;  /* 0x0000000403057211 */ /* 0x000fc400078f08ff */
[----:B------:R-:W-:Y:S02]  /*0c50*/  LOP3.LUT R3, R3, 0x3fffff0, RZ, 0xc0, !PT ;  /* 0x03fffff003037812 */ /* 0x000fe400078ec0ff */
[----:B------:R-:W-:Y:S02]  /*0c60*/  LOP3.LUT R5, R5, 0x1ffffffe, RZ, 0xc0, !PT ;  /* 0x1ffffffe05057812 */ /* 0x000fe400078ec0ff */
[----:B------:R-:W-:Y:S01]  /*0c70*/  SHF.R.S32.HI R7, RZ, 0x1f, R230 ;  /* 0x0000001fff077819 */ /* 0x000fe200000114e6 */
[----:B------:R-:W-:Y:S01]  /*0c80*/  IMAD.IADD R3, R13, 0x1, -R3 ;  /* 0x000000010d037824 */ /* 0x000fe200078e0a03 */
[----:B------:R-:W-:Y:S02]  /*0c90*/  IADD3 R5, R4, -R5, RZ ;  /* 0x8000000504057210 */ /* 0x000fe40007ffe0ff */
[----:B------:R-:W-:Y:S02]  /*0ca0*/  LEA.HI R6, R7, R230, RZ, 0x2 ;  /* 0x000000e607067211 */ /* 0x000fe400078f10ff */
[----:B------:R-:W-:-:S02]  /*0cb0*/  LEA.HI R4, R0, R13, RZ, 0x5 ;  /* 0x0000000d00047211 */ /* 0x000fc400078f28ff */
[----:B------:R-:W-:Y:S02]  /*0cc0*/  LOP3.LUT R11, R6, 0x7ffffffc, RZ, 0xc0, !PT ;  /* 0x7ffffffc060b7812 */ /* 0x000fe400078ec0ff */
[----:B------:R-:W-:Y:S02]  /*0cd0*/  SHF.R.S32.HI R4, RZ, 0x5, R4 ;  /* 0x00000005ff047819 */ /* 0x000fe40000011404 */
[--C-:B------:R-:W-:Y:S01]  /*0ce0*/  SHF.R.S32.HI R8, RZ, 0x2, R6.reuse ;  /* 0x00000002ff087819 */ /* 0x100fe20000011406 */
[----:B------:R-:W-:Y:S01]  /*0cf0*/  IMAD.IADD R11, R230, 0x1, -R11 ;  /* 0x00000001e60b7824 */ /* 0x000fe200078e0a0b */
[----:B------:R-:W-:Y:S01]  /*0d00*/  SHF.R.S32.HI R9, RZ, 0x1f, R6 ;  /* 0x0000001fff097819 */ /* 0x000fe20000011406 */
[C---:B------:R-:W-:Y:S01]  /*0d10*/  IMAD.SHL.U32 R211, R4.reuse, 0x200, RZ ;  /* 0x0000020004d37824 */ /* 0x040fe200078e00ff */
[----:B------:R-:W-:Y:S02]  /*0d20*/  LEA R6, R4, R3, 0x4 ;  /* 0x0000000304067211 */ /* 0x000fe400078e20ff */
[----:B------:R-:W-:-:S02]  /*0d30*/  LEA.HI R3, R0, R13, RZ, 0x2 ;  /* 0x0000000d00037211 */ /* 0x000fc400078f10ff */
[----:B------:R-:W-:Y:S01]  /*0d40*/  LEA R12, R6, R5, 0x3 ;  /* 0x00000005060c7211 */ /* 0x000fe200078e18ff */
[----:B------:R-:W-:Y:S01]  /*0d50*/  IMAD R5, R11, R10, 0x70 ;  /* 0x000000700b057424 */ /* 0x000fe200078e020a */
[----:B------:R-:W-:Y:S02]  /*0d60*/  SHF.R.S32.HI R204, RZ, 0x2, R3 ;  /* 0x00000002ffcc7819 */ /* 0x000fe40000011403 */
[----:B------:R-:W-:Y:S02]  /*0d70*/  LOP3.LUT R228, R3, 0xfffffffc, RZ, 0xc0, !PT ;  /* 0xfffffffc03e47812 */ /* 0x000fe400078ec0ff */
[----:B------:R0:W-:Y:S01]  /*0d80*/  STL [R1+0x54], R5 ;  /* 0x0000540501007387 */ /* 0x0001e20000100800 */
[----:B------:R-:W-:Y:S02]  /*0d90*/  IADD3 R224, R204, 0x40, RZ ;  /* 0x00000040cce07810 */ /* 0x000fe40007ffe0ff */
[----:B------:R-:W-:Y:S01]  /*0da0*/  IMAD.IADD R228, R13, 0x1, -R228 ;  /* 0x000000010de47824 */ /* 0x000fe200078e0ae4 */
[----:B------:R-:W-:-:S02]  /*0db0*/  LEA.HI R9, R9, R8, RZ, 0x3 ;  /* 0x0000000809097211 */ /* 0x000fc400078f18ff */
[----:B------:R-:W-:Y:S01]  /*0dc0*/  SHF.R.S32.HI R6, RZ, 0x7, R2 ;  /* 0x00000007ff067819 */ /* 0x000fe20000011402 */
[C---:B------:R-:W-:Y:S01]  /*0dd0*/  IMAD.SHL.U32 R22, R228.reuse, 0x8, RZ ;  /* 0x00000008e4167824 */ /* 0x040fe200078e00ff */
[----:B------:R-:W-:Y:S01]  /*0de0*/  LOP3.LUT R9, R9, 0xfffffff8, RZ, 0xc0, !PT ;  /* 0xfffffff809097812 */ /* 0x000fe200078ec0ff */
[----:B------:R-:W-:Y:S01]  /*0df0*/  IMAD.SHL.U32 R16, R228, 0x4, RZ ;  /* 0x00000004e4107824 */ /* 0x000fe200078e00ff */
[----:B0-----:R-:W-:Y:S01]  /*0e00*/  SHF.R.S32.HI R5, RZ, 0x1f, R3 ;  /* 0x0000001fff057819 */ /* 0x001fe20000011403 */
[----:B------:R-:W-:Y:S01]  /*0e10*/  VIADD R206, R22, 0x40 ;  /* 0x0000004016ce7836 */ /* 0x000fe20000000000 */
[----:B------:R-:W-:Y:S01]  /*0e20*/  SHF.R.S32.HI R3, RZ, 0x1f, R224 ;  /* 0x0000001fff037819 */ /* 0x000fe200000114e0 */
[----:B------:R-:W-:Y:S01]  /*0e30*/  IMAD.IADD R8, R8, 0x1, -R9 ;  /* 0x0000000108087824 */ /* 0x000fe200078e0a09 */
[----:B------:R-:W-:Y:S02]  /*0e40*/  LEA.HI R5, R5, R204, RZ, 0x3 ;  /* 0x000000cc05057211 */ /* 0x000fe400078f18ff */
[----:B------:R-:W-:-:S02]  /*0e50*/  LEA.HI R3, R3, R224, RZ, 0x3 ;  /* 0x000000e003037211 */ /* 0x000fc400078f18ff */
[----:B------:R-:W-:Y:S02]  /*0e60*/  LOP3.LUT R5, R5, 0xfffffff8, RZ, 0xc0, !PT ;  /* 0xfffffff805057812 */ /* 0x000fe400078ec0ff */
[----:B------:R-:W-:Y:S01]  /*0e70*/  IADD3 R205, R22, 0x20, RZ ;  /* 0x0000002016cd7810 */ /* 0x000fe20007ffe0ff */
[----:B------:R-:W-:Y:S01]  /*0e80*/  IMAD.SHL.U32 R3, R3, 0x40, RZ ;  /* 0x0000004003037824 */ /* 0x000fe200078e00ff */
[----:B------:R-:W-:Y:S01]  /*0e90*/  LEA.HI R7, R7, R230, RZ, 0x5 ;  /* 0x000000e607077211 */ /* 0x000fe200078f28ff */
[----:B------:R-:W-:Y:S01]  /*0ea0*/  IMAD.IADD R217, R204, 0x1, -R5 ;  /* 0x00000001ccd97824 */ /* 0x000fe200078e0a05 */
[----:B------:R-:W-:Y:S02]  /*0eb0*/  LEA.HI R2, R2, R6, RZ, 0x1 ;  /* 0x0000000602027211 */ /* 0x000fe400078f08ff */
[----:B------:R-:W-:Y:S02]  /*0ec0*/  SHF.R.S32.HI R4, RZ, 0x1f, R205 ;  /* 0x0000001fff047819 */ /* 0x000fe400000114cd */
[----:B------:R-:W-:-:S02]  /*0ed0*/  SHF.R.S32.HI R5, RZ, 0x1f, R206 ;  /* 0x0000001fff057819 */ /* 0x000fc400000114ce */
[----:B------:R-:W-:Y:S02]  /*0ee0*/  SHF.L.U32 R208, R224, 0x6, RZ ;  /* 0x00000006e0d07819 */ /* 0x000fe400000006ff */
[----:B------:R-:W-:Y:S02]  /*0ef0*/  SHF.L.U32 R209, R217, 0x6, RZ ;  /* 0x00000006d9d17819 */ /* 0x000fe400000006ff */
[----:B------:R-:W-:Y:S02]  /*0f00*/  SHF.R.S32.HI R7, RZ, 0x5, R7 ;  /* 0x00000005ff077819 */ /* 0x000fe40000011407 */
[----:B------:R-:W-:Y:S02]  /*0f10*/  LOP3.LUT R2, R2, 0x3fffffe, RZ, 0xc0, !PT ;  /* 0x03fffffe02027812 */ /* 0x000fe400078ec0ff */
[----:B------:R-:W-:Y:S01]  /*0f20*/  LOP3.LUT R213, R3, 0xfffffe00, RZ, 0xc0, !PT ;  /* 0xfffffe0003d57812 */ /* 0x000fe200078ec0ff */
[----:B------:R-:W-:Y:S01]  /*0f30*/  IMAD R7, R7, 0x10, R8 ;  /* 0x0000001007077824 */ /* 0x000fe200078e0208 */
[-C--:B------:R-:W-:Y:S01]  /*0f40*/  LEA.HI R229, R4, R205.reuse, RZ, 0x3 ;  /* 0x000000cd04e57211 */ /* 0x080fe200078f18ff */
[----:B------:R-:W-:Y:S01]  /*0f50*/  IMAD.IADD R2, R6, 0x1, -R2 ;  /* 0x0000000106027824 */ /* 0x000fe200078e0a02 */
[----:B------:R-:W-:-:S02]  /*0f60*/  LEA.HI R4, R4, R205, RZ, 0x6 ;  /* 0x000000cd04047211 */ /* 0x000fc400078f30ff */
[----:B------:R-:W-:Y:S02]  /*0f70*/  LEA.HI R3, R5, R206, RZ, 0x6 ;  /* 0x000000ce05037211 */ /* 0x000fe400078f30ff */
[----:B------:R-:W-:Y:S01]  /*0f80*/  LOP3.LUT R208, R208, 0x1c0, RZ, 0xc0, !PT ;  /* 0x000001c0d0d07812 */ /* 0x000fe200078ec0ff */
[----:B------:R-:W-:Y:S01]  /*0f90*/  IMAD.SHL.U32 R4, R4, 0x80, RZ ;  /* 0x0000008004047824 */ /* 0x000fe200078e00ff */
[----:B------:R-:W-:Y:S01]  /*0fa0*/  LOP3.LUT R209, R209, 0x1c0, RZ, 0xc0, !PT ;  /* 0x000001c0d1d17812 */ /* 0x000fe200078ec0ff */
[----:B------:R-:W-:Y:S01]  /*0fb0*/  IMAD.SHL.U32 R6, R3, 0x80, RZ ;  /* 0x0000008003067824 */ /* 0x000fe200078e00ff */
[----:B------:R-:W-:Y:S02]  /*0fc0*/  SHF.R.U32.HI R237, RZ, 0x3, R208 ;  /* 0x00000003ffed7819 */ /* 0x000fe400000116d0 */
[----:B------:R-:W-:Y:S02]  /*0fd0*/  SHF.R.U32.HI R210, RZ, 0x3, R209 ;  /* 0x00000003ffd27819 */ /* 0x000fe400000116d1 */
[----:B------:R-:W-:-:S02]  /*0fe0*/  LOP3.LUT R3, R209, 0x38, R229, 0xf8, !PT ;  /* 0x00000038d1037812 */ /* 0x000fc400078ef8e5 */
[----:B------:R-:W-:Y:S02]  /*0ff0*/  LOP3.LUT R8, R208, 0x38, R229, 0xf8, !PT ;  /* 0x00000038d0087812 */ /* 0x000fe400078ef8e5 */
[----:B------:R-:W-:Y:S02]  /*1000*/  LEA R2, R2, R7, 0x6 ;  /* 0x0000000702027211 */ /* 0x000fe400078e30ff */
[----:B------:R-:W-:Y:S02]  /*1010*/  LOP3.LUT R4, R4, 0xffffe000, RZ, 0xc0, !PT ;  /* 0xffffe00004047812 */ /* 0x000fe400078ec0ff */
[----:B------:R-:W-:Y:S01]  /*1020*/  LOP3.LUT R3, R3, R210, RZ, 0x3c, !PT ;  /* 0x000000d203037212 */ /* 0x000fe200078e3cff */
[----:B------:R0:W-:Y:S01]  /*1030*/  STL [R1+0x58], R2 ;  /* 0x0000580201007387 */ /* 0x0001e20000100800 */
[----:B------:R-:W-:Y:S02]  /*1040*/  LOP3.LUT R8, R8, R237, RZ, 0x3c, !PT ;  /* 0x000000ed08087212 */ /* 0x000fe400078e3cff */
[----:B------:R-:W-:-:S02]  /*1050*/  LEA.HI R0, R0, R13, RZ, 0x3 ;  /* 0x0000000d00007211 */ /* 0x000fc400078f18ff */
[-C--:B------:R-:W-:Y:S02]  /*1060*/  IADD3 R3, R3, R4.reuse, R211 ;  /* 0x0000000403037210 */ /* 0x080fe40007ffe0d3 */
[----:B------:R-:W-:Y:S02]  /*1070*/  IADD3 R8, R8, R4, R213 ;  /* 0x0000000408087210 */ /* 0x000fe40007ffe0d5 */
[----:B------:R-:W-:Y:S02]  /*1080*/  MOV R4, UR5 ;  /* 0x0000000500047c02 */ /* 0x000fe40008000f00 */
[----:B0-----:R-:W-:Y:S02]  /*1090*/  LOP3.LUT R2, R0, 0x1ffffff8, RZ, 0xc0, !PT ;  /* 0x1ffffff800027812 */ /* 0x001fe400078ec0ff */
[----:B------:R-:W-:Y:S01]  /*10a0*/  SHF.R.S32.HI R218, RZ, 0x3, R0 ;  /* 0x00000003ffda7819 */ /* 0x000fe20000011400 */
[----:B------:R0:W-:Y:S01]  /*10b0*/  STL [R1+0x1c], R4 ;  /* 0x00001c0401007387 */ /* 0x0001e20000100800 */
[----:B------:R-:W-:Y:S01]  /*10c0*/  MOV R0, UR4 ;  /* 0x0000000400007c02 */ /* 0x000fe20008000f00 */
[----:B------:R-:W-:Y:S01]  /*10d0*/  IMAD.IADD R2, R13, 0x1, -R2 ;  /* 0x000000010d027824 */ /* 0x000fe200078e0a02 */
[----:B------:R-:W-:-:S02]  /*10e0*/  LEA.HI R5, R5, R206, RZ, 0x3 ;  /* 0x000000ce05057211 */ /* 0x000fc400078f18ff */
[----:B------:R-:W-:Y:S01]  /*10f0*/  LOP3.LUT R6, R6, 0xffffe000, RZ, 0xc0, !PT ;  /* 0xffffe00006067812 */ /* 0x000fe200078ec0ff */
[----:B------:R1:W-:Y:S01]  /*1100*/  STL [R1+0x50], R0 ;  /* 0x0000500001007387 */ /* 0x0003e20000100800 */
[--C-:B------:R-:W-:Y:S01]  /*1110*/  LOP3.LUT R9, R209, 0x38, R5.reuse, 0xf8, !PT ;  /* 0x00000038d1097812 */ /* 0x100fe200078ef805 */
[----:B------:R-:W-:Y:S01]  /*1120*/  IMAD.SHL.U32 R215, R2, 0x8, RZ ;  /* 0x0000000802d77824 */ /* 0x000fe200078e00ff */
[----:B------:R-:W-:Y:S02]  /*1130*/  LOP3.LUT R10, R208, 0x38, R5, 0xf8, !PT ;  /* 0x00000038d00a7812 */ /* 0x000fe400078ef805 */
[----:B------:R-:W-:Y:S02]  /*1140*/  LOP3.LUT R9, R9, R210, RZ, 0x3c, !PT ;  /* 0x000000d209097212 */ /* 0x000fe400078e3cff */
[----:B------:R-:W-:Y:S02]  /*1150*/  LOP3.LUT R10, R10, R237, RZ, 0x3c, !PT ;  /* 0x000000ed0a0a7212 */ /* 0x000fe400078e3cff */
[----:B0-----:R-:W-:Y:S01]  /*1160*/  LOP3.LUT R4, R208, 0x38, R22, 0xf8, !PT ;  /* 0x00000038d0047812 */ /* 0x001fe200078ef816 */
[----:B-1----:R-:W-:Y:S01]  /*1170*/  IMAD.SHL.U32 R0, R12, 0x8, RZ ;  /* 0x000000080c007824 */ /* 0x002fe200078e00ff */
[----:B------:R-:W-:-:S02]  /*1180*/  IADD3 R9, R9, R6, R211 ;  /* 0x0000000609097210 */ /* 0x000fc40007ffe0d3 */
[----:B------:R-:W-:Y:S02]  /*1190*/  IADD3 R10, R10, R6, R213 ;  /* 0x000000060a0a7210 */ /* 0x000fe40007ffe0d5 */
[----:B------:R0:W-:Y:S01]  /*11a0*/  STL [R1+0x5c], R0 ;  /* 0x00005c0001007387 */ /* 0x0001e20000100800 */
[----:B------:R-:W-:Y:S02]  /*11b0*/  LOP3.LUT R4, R213, R4, R237, 0xf6, !PT ;  /* 0x00000004d5047212 */ /* 0x000fe400078ef6ed */
[----:B------:R-:W-:Y:S02]  /*11c0*/  SHF.R.S32.HI R229, RZ, 0x3, R229 ;  /* 0x00000003ffe57819 */ /* 0x000fe400000114e5 */
[----:B------:R-:W-:Y:S02]  /*11d0*/  SHF.R.S32.HI R234, RZ, 0x3, R5 ;  /* 0x00000003ffea7819 */ /* 0x000fe40000011405 */
[----:B------:R-:W-:Y:S02]  /*11e0*/  LEA R235, R4, UR4, 0x1 ;  /* 0x0000000404eb7c11 */ /* 0x000fe4000f8e08ff */
[----:B------:R-:W-:-:S02]  /*11f0*/  LEA R236, R3, UR4, 0x1 ;  /* 0x0000000403ec7c11 */ /* 0x000fc4000f8e08ff */
[----:B------:R-:W-:Y:S02]  /*1200*/  LEA R232, R8, UR4, 0x1 ;  /* 0x0000000408e87c11 */ /* 0x000fe4000f8e08ff */
[----:B------:R-:W-:Y:S02]  /*1210*/  LEA R233, R9, UR4, 0x1 ;  /* 0x0000000409e97c11 */ /* 0x000fe4000f8e08ff */
[----:B0-----:R-:W-:-:S07]  /*1220*/  LEA R231, R10, UR4, 0x1 ;  /* 0x000000040ae77c11 */ /* 0x001fce000f8e08ff */
.L_x_3508:
[----:B0-----:R-:W0:Y:S01]  /*1230*/  LDC.64 R2, c[0x0][0xc60] ;  /* 0x00031800ff027b82 */ /* 0x001e220000000a00 */
[----:B------:R-:W-:Y:S01]  /*1240*/  ULDC.64 UR4, c[0x0][0xa28] ;  /* 0x00028a0000047ab9 */ /* 0x000fe20000000a00 */
[----:B------:R-:W-:Y:S01]  /*1250*/  ULDC.64 UR8, c[0x0][0xa18] ;  /* 0x0002860000087ab9 */ /* 0x000fe20000000a00 */
[----:B------:R-:W-:Y:S01]  /*1260*/  ULDC.64 UR6, c[0x0][0xa08] ;  /* 0x0002820000067ab9 */ /* 0x000fe20000000a00 */
[----:B0-----:R-:W-:-:S05]  /*1270*/  IMAD.WIDE R2, R147, 0x4, R2 ;  /* 0x0000000493027825 */ /* 0x001fca00078e0202 */
[----:B--2---:R-:W2:Y:S01]  /*1280*/  LDG.E R223, desc[UR60][R2.64] ;  /* 0x0000003c02df7981 */ /* 0x004ea2000c1e1900 */
[----:B------:R-:W-:Y:S01]  /*1290*/  ISETP.NE.U32.AND P2, PT, RZ, UR4, PT ;  /* 0x00000004ff007c0c */ /* 0x000fe2000bf45070 */
[----:B---345:R-:W-:Y:S01]  /*12a0*/  IMAD.MOV.U32 R9, RZ, RZ, RZ ;  /* 0x000000ffff097224 */ /* 0x038fe200078e00ff */
[----:B------:R-:W-:Y:S01]  /*12b0*/  ISETP.NE.U32.AND P1, PT, RZ, UR8, PT ;  /* 0x00000008ff007c0c */ /* 0x000fe2000bf25070 */
[----:B------:R-:W-:Y:S01]  /*12c0*/  IMAD.MOV.U32 R29, RZ, RZ, RZ ;  /* 0x000000ffff1d7224 */ /* 0x000fe200078e00ff */
[----:B------:R-:W-:Y:S02]  /*12d0*/  ISETP.NE.AND.EX P2, PT, RZ, UR5, PT, P2 ;  /* 0x00000005ff007c0c */ /* 0x000fe4000bf45320 */
[----:B------:R-:W-:Y:S02]  /*12e0*/  ISETP.NE.AND.EX P1, PT, RZ, UR9, PT, P1 ;  /* 0x00000009ff007c0c */ /* 0x000fe4000bf25310 */
[----:B------:R-:W-:-:S04]  /*12f0*/  ISETP.NE.U32.AND P0, PT, RZ, UR6, PT ;  /* 0x00000006ff007c0c */ /* 0x000fc8000bf05070 */
[----:B------:R-:W-:Y:S02]  /*1300*/  ISETP.NE.AND.EX P0, PT, RZ, UR7, PT, P0 ;  /* 0x00000007ff007c0c */ /* 0x000fe4000bf05300 */
[----:B--2---:R-:W-:-:S03]  /*1310*/  SHF.R.S32.HI R227, RZ, 0x1f, R223 ;  /* 0x0000001fffe37819 */ /* 0x004fc600000114df */
[C---:B------:R-:W-:Y:S02]  /*1320*/  @P2 LEA R2, P3, R223.reuse, UR4, 0x2 ;  /* 0x00000004df022c11 */ /* 0x040fe4000f8610ff */
[C---:B------:R-:W-:Y:S02]  /*1330*/  SHF.L.U32 R221, R223.reuse, 0x2, RZ ;  /* 0x00000002dfdd7819 */ /* 0x040fe400000006ff */
[C-C-:B------:R-:W-:Y:S01]  /*1340*/  @P2 LEA.HI.X R3, R223.reuse, UR5, R227.reuse, 0x2, P3 ;  /* 0x00000005df032c11 */ /* 0x140fe200098f14e3 */
[----:B------:R-:W-:Y:S01]  /*1350*/  ULDC UR4, c[0x0][0x288] ;  /* 0x0000a20000047ab9 */ /* 0x000fe20000000800 */
[----:B------:R-:W-:Y:S02]  /*1360*/  SHF.L.U64.HI R222, R223, 0x2, R227 ;  /* 0x00000002dfde7819 */ /* 0x000fe400000102e3 */
[C---:B------:R-:W-:Y:S01]  /*1370*/  IADD3 R6, P4, R221.reuse, UR6, RZ ;  /* 0x00000006dd067c10 */ /* 0x040fe2000ff9e0ff */
[----:B------:R0:W5:Y:S01]  /*1380*/  @P2 LDG.E R9, desc[UR60][R2.64] ;  /* 0x0000003c02092981 */ /* 0x000162000c1e1900 */
[----:B------:R-:W-:-:S02]  /*1390*/  @P1 IADD3 R4, P2, R221, UR8, RZ ;  /* 0x00000008dd041c10 */ /* 0x000fc4000ff5e0ff */
[----:B------:R-:W-:Y:S01]  /*13a0*/  MOV R151, UR4 ;  /* 0x0000000400977c02 */ /* 0x000fe20008000f00 */
[----:B------:R-:W-:Y:S01]  /*13b0*/  ULDC.64 UR4, c[0x0][0x3f8] ;  /* 0x0000fe0000047ab9 */ /* 0x000fe20000000a00 */
[C---:B------:R-:W-:Y:S02]  /*13c0*/  IADD3.X R7, R222.reuse, UR7, RZ, P4, !PT ;  /* 0x00000007de077c10 */ /* 0x040fe4000a7fe4ff */
[----:B------:R-:W-:Y:S01]  /*13d0*/  @P1 IADD3.X R5, R222, UR9, RZ, P2, !PT ;  /* 0x00000009de051c10 */ /* 0x000fe200097fe4ff */
[----:B------:R-:W-:Y:S02]  /*13e0*/  UISETP.NE.U32.AND UP0, UPT, UR4, URZ, UPT ;  /* 0x0000003f0400728c */ /* 0x000fe4000bf05070 */
[----:B------:R0:W5:Y:S01]  /*13f0*/  @P0 LDG.E R29, desc[UR60][R6.64] ;  /* 0x0000003c061d0981 */ /* 0x000162000c1e1900 */
[----:B------:R-:W-:Y:S01]  /*1400*/  ULDC UR4, c[0x0][0x404] ;  /* 0x0001010000047ab9 */ /* 0x000fe20000000800 */
[----:B------:R-:W-:Y:S02]  /*1410*/  ULDC.64 UR8, c[0x0][0xa20] ;  /* 0x0002880000087ab9 */ /* 0x000fe40000000a00 */
[----:B------:R0:W5:Y:S01]  /*1420*/  @P1 LDG.E R151, desc[UR60][R4.64] ;  /* 0x0000003c04971981 */ /* 0x000162000c1e1900 */
[----:B------:R-:W-:Y:S01]  /*1430*/  UISETP.NE.AND.EX UP0, UPT, UR5, URZ, UPT, UP0 ;  /* 0x0000003f0500728c */ /* 0x000fe2000bf05300 */
[----:B------:R-:W-:-:S02]  /*1440*/  ISETP.NE.U32.AND P2, PT, RZ, UR8, PT ;  /* 0x00000008ff007c0c */ /* 0x000fc4000bf45070 */
[----:B------:R-:W-:Y:S01]  /*1450*/  ULDC UR5, c[0x0][0x2e0] ;  /* 0x0000b80000057ab9 */ /* 0x000fe20000000800 */
[----:B------:R-:W-:Y:S01]  /*1460*/  USEL UR4, UR4, 0x1, UP0 ;  /* 0x0000000104047887 */ /* 0x000fe20008000000 */
[----:B------:R-:W-:-:S03]  /*1470*/  ISETP.NE.AND.EX P2, PT, RZ, UR9, PT, P2 ;  /* 0x00000009ff007c0c */ /* 0x000fc6000bf45320 */
[----:B------:R-:W-:-:S03]  /*1480*/  UIMAD UR4, UR4, UR5, URZ ;  /* 0x00000005040472a4 */ /* 0x000fc6000f8e023f */
[----:B------:R-:W-:Y:S01]  /*1490*/  ULDC UR5, c[0x0][0x338] ;  /* 0x0000ce0000057ab9 */ /* 0x000fe20000000800 */
[----:B------:R-:W-:Y:S01]  /*14a0*/  IMAD.MOV.U32 R226, RZ, RZ, R145 ;  /* 0x000000ffffe27224 */ /* 0x000fe200078e0091 */
[----:B------:R-:W-:Y:S01]  /*14b0*/  MOV R27, R223 ;  /* 0x000000df001b7202 */ /* 0x000fe20000000f00 */
[----:B------:R-:W-:Y:S01]  /*14c0*/  IMAD.MOV.U32 R220, RZ, RZ, R146 ;  /* 0x000000ffffdc7224 */ /* 0x000fe200078e0092 */
[----:B0-----:R-:W-:Y:S06]  /*14d0*/  @P1 BRA `(.L_x_3298) ;  /* 0x0000000000241947 */ /* 0x001fec0003800000 */
        /* <DEDUP_REMOVED lines=9> */
.L_x_3298:
[----:B------:R-:W-:Y:S01]  /*1570*/  IMAD.U32 R2, RZ, RZ, UR5 ;  /* 0x00000005ff027e24 */ /* 0x000fe2000f8e00ff */
[----:B------:R-:W-:Y:S01]  /*1580*/  MOV R26, UR4 ;  /* 0x00000004001a7c02 */ /* 0x000fe20008000f00 */
[----:B------:R-:W-:Y:S06]  /*1590*/  @!P2 BRA `(.L_x_3299) ;  /* 0x000000000010a947 */ /* 0x000fec0003800000 */
[----:B------:R-:W-:-:S04]  /*15a0*/  IADD3 R4, P0, R221, UR8, RZ ;  /* 0x00000008dd047c10 */ /* 0x000fc8000ff1e0ff */
[----:B------:R-:W-:-:S05]  /*15b0*/  IADD3.X R5, R222, UR9, RZ, P0, !PT ;  /* 0x00000009de057c10 */ /* 0x000fca00087fe4ff */
[----:B------:R0:W5:Y:S01]  /*15c0*/  LDG.E R26, desc[UR60][R4.64] ;  /* 0x0000003c041a7981 */ /* 0x000162000c1e1900 */
[----:B------:R-:W-:Y:S05]  /*15d0*/  BRA `(.L_x_3300) ;  /* 0x0000000000107947 */ /* 0x000fea0003800000 */
.L_x_3299:
[----:B------:R-:W-:Y:S05]  /*15e0*/  @!P0 BRA `(.L_x_3300) ;  /* 0x00000000000c8947 */ /* 0x000fea0003800000 */
[----:B------:R-:W2:Y:S04]  /*15f0*/  LDG.E R3, desc[UR60][R6.64] ;  /* 0x0000003c06037981 */ /* 0x000ea8000c1e1900 */
[----:B------:R-:W2:Y:S02]  /*1600*/  LDG.E R26, desc[UR60][R6.64+0x4] ;  /* 0x0000043c061a7981 */ /* 0x000ea4000c1e1900 */
[----:B--2---:R-:W-:-:S07]  /*1610*/  IMAD.IADD R26, R26, 0x1, -R3 ;  /* 0x000000011a1a7824 */ /* 0x004fce00078e0a03 */
.L_x_3300:
        /* <DEDUP_REMOVED lines=14> */
[----:B------:R-:W-:Y:S01]  /*1700*/  IADD3 R9, -R9, R26, RZ ;  /* 0x0000001a09097210 */ /* 0x000fe20007ffe1ff */
[----:B0-----:R-:W-:Y:S01]  /*1710*/  IMAD.MOV.U32 R4, RZ, RZ, RZ ;  /* 0x000000ffff047224 */ /* 0x001fe200078e00ff */
[----:B------:R-:W-:Y:S01]  /*1720*/  PLOP3.LUT P2, PT, PT, PT, PT, 0x80, 0x0 ;  /* 0x000000000000781c */ /* 0x000fe20003f4f070 */
[----:B--2---:R-:W-:Y:S02]  /*1730*/  @P0 IMAD.IADD R2, R3, 0x1, -R0 ;  /* 0x0000000103020824 */ /* 0x004fe400078e0a00 */
[----:B------:R-:W-:Y:S02]  /*1740*/  IMAD.MOV R0, RZ, RZ, -R9 ;  /* 0x000000ffff007224 */ /* 0x000fe400078e0a09 */
[----:B------:R-:W-:-:S03]  /*1750*/  IMAD.IADD R150, R9, 0x1, R2 ;  /* 0x0000000109967824 */ /* 0x000fc600078e0202 */
[----:B------:R-:W-:Y:S02]  /*1760*/  VIMNMX R0, RZ, R0, !PT ;  /* 0x00000000ff007248 */ /* 0x000fe40007fe0100 */
[----:B------:R-:W-:Y:S02]  /*1770*/  IADD3 R5, R150, 0x6f, RZ ;  /* 0x0000006f96057810 */ /* 0x000fe40007ffe0ff */
[----:B------:R-:W-:-:S03]  /*1780*/  SHF.R.U32.HI R124, RZ, 0x4, R0 ;  /* 0x00000004ff7c7819 */ /* 0x000fc60000011600 */
[----:B------:R-:W-:-:S04]  /*1790*/  IMAD.HI R4, R5, -0x6db6db6d, R4 ;  /* 0x9249249305047827 */ /* 0x000fc800078e0204 */
[----:B------:R-:W-:Y:S01]  /*17a0*/  IMAD.WIDE.U32 R124, R124, 0x24924925, RZ ;  /* 0x249249257c7c7825 */ /* 0x000fe200078e00ff */
[----:B------:R-:W-:-:S03]  /*17b0*/  SHF.R.U32.HI R3, RZ, 0x1f, R4 ;  /* 0x0000001fff037819 */ /* 0x000fc60000011604 */
[----:B------:R-:W-:Y:S01]  /*17c0*/  IMAD.MOV.U32 R24, RZ, RZ, R125 ;  /* 0x000000ffff187224 */ /* 0x000fe200078e007d */
[----:B------:R-:W-:-:S05]  /*17d0*/  LEA.HI.SX32 R152, R4, R3, 0x1a ;  /* 0x0000000304987211 */ /* 0x000fca00078fd2ff */
[----:B------:R-:W-:-:S05]  /*17e0*/  IMAD R3, R152, 0x70, -R9 ;  /* 0x0000007098037824 */ /* 0x000fca00078e0a09 */
[----:B------:R-:W-:-:S04]  /*17f0*/  VIMNMX R3, R3, R2, PT ;  /* 0x0000000203037248 */ /* 0x000fc80003fe0100 */
[----:B------:R-:W-:-:S13]  /*1800*/  ISETP.GT.AND P0, PT, R3, R0, PT ;  /* 0x000000000300720c */ /* 0x000fda0003f04270 */
[----:B------:R-:W-:Y:S01]  /*1810*/  @P0 IADD3 R5, R3, 0x6f, RZ ;  /* 0x0000006f03050810 */ /* 0x000fe20007ffe0ff */
[----:B------:R-:W-:-:S04]  /*1820*/  @P0 IMAD.MOV.U32 R4, RZ, RZ, RZ ;  /* 0x000000ffff040224 */ /* 0x000fc800078e00ff */
[----:B------:R-:W-:-:S05]  /*1830*/  @P0 IMAD.HI R4, R5, -0x6db6db6d, R4 ;  /* 0x9249249305040827 */ /* 0x000fca00078e0204 */
[----:B------:R-:W-:-:S04]  /*1840*/  @P0 SHF.R.U32.HI R3, RZ, 0x1f, R4 ;  /* 0x0000001fff030819 */ /* 0x000fc80000011604 */
[----:B------:R-:W-:-:S04]  /*1850*/  @P0 LEA.HI.SX32 R24, R4, R3, 0x1a ;  /* 0x0000000304180211 */ /* 0x000fc800078fd2ff */
[----:B------:R-:W-:-:S13]  /*1860*/  ISETP.GT.AND P0, PT, R24, R125, PT ;  /* 0x0000007d1800720c */ /* 0x000fda0003f04270 */
[----:B-1----:R-:W-:Y:S05]  /*1870*/  @!P0 BRA `(.L_x_3301) ;  /* 0x0000008c00288947 */ /* 0x002fea0003800000 */
        /* <DEDUP_REMOVED lines=14> */
[----:B------:R-:W-:Y:S01]  /*1960*/  MOV R11, UR7 ;  /* 0x00000007000b7c02 */ /* 0x000fe20008000f00 */
[----:B------:R-:W-:Y:S01]  /*1970*/  IMAD.MOV.U32 R8, RZ, RZ, 0x70 ;  /* 0x00000070ff087424 */ /* 0x000fe200078e00ff */
[----:B------:R-:W-:Y:S01]  /*1980*/  MOV R13, RZ ;  /* 0x000000ff000d7202 */ /* 0x000fe20000000f00 */
[----:B0-----:R-:W-:-:S07]  /*1990*/  IMAD.MOV.U32 R12, RZ, RZ, 0x1 ;  /* 0x00000001ff0c7424 */ /* 0x001fce00078e00ff */
[----:B------:R-:W-:-:S07]  /*19a0*/  LEPC R20, `(.L_x_3303) ;  /* 0x000000001014794e */ /* 0x000fce0000000000 */
[----:B-1---5:R-:W-:Y:S05]  /*19b0*/  CALL.ABS.NOINC R14 ;  /* 0x000000000e007343 */ /* 0x022fea0003c00000 */
.L_x_3303:
[----:B------:R-:W-:Y:S05]  /*19c0*/  BSYNC B6 ;  /* 0x0000000000067941 */ /* 0x000fea0003800000 */
.L_x_3302:
        /* <DEDUP_REMOVED lines=20> */
.L_x_3305:
[----:B------:R-:W-:Y:S05]  /*1b10*/  BSYNC B6 ;  /* 0x0000000000067941 */ /* 0x000fea0003800000 */
.L_x_3304:
[----:B------:R-:W-:Y:S01]  /*1b20*/  ULDC.64 UR4, c[0x0][0x9f8] ;  /* 0x00027e0000047ab9 */ /* 0x000fe20000000a00 */
[----:B------:R-:W2:Y:S01]  /*1b30*/  LDL.LU R20, [R1+0x10] ;  /* 0x0000100001147983 */ /* 0x000ea20000300800 */
[----:B------:R-:W-:Y:S01]  /*1b40*/  ISETP.NE.U32.AND P0, PT, RZ, UR4, PT ;  /* 0x00000004ff007c0c */ /* 0x000fe2000bf05070 */
[----:B------:R-:W0:Y:S01]  /*1b50*/  LDC R0, c[0x0][0x428] ;  /* 0x00010a00ff007b82 */ /* 0x000e220000000800 */
[----:B------:R-:W-:-:S07]  /*1b60*/  ULDC UR6, c[0x0][0x2e4] ;  /* 0x0000b90000067ab9 */ /* 0x000fce0000000800 */
[----:B------:R-:W1:Y:S01]  /*1b70*/  LDC.64 R114, c[0x0][0x2f0] ;  /* 0x0000bc00ff727b82 */ /* 0x000e620000000a00 */
[----:B------:R-:W-:Y:S01]  /*1b80*/  ISETP.NE.AND.EX P0, PT, RZ, UR5, PT, P0 ;  /* 0x00000005ff007c0c */ /* 0x000fe2000bf05300 */
[----:B------:R-:W-:Y:S01]  /*1b90*/  IMAD.IADD R29, R29, 0x1, R26 ;  /* 0x000000011d1d7824 */ /* 0x000fe200078e021a */
[----:B------:R-:W-:Y:S01]  /*1ba0*/  SHF.R.S32.HI R23, RZ, 0x1f, R22 ;  /* 0x0000001fff177819 */ /* 0x000fe20000011416 */
[----:B------:R-:W-:-:S04]  /*1bb0*/  ULDC.64 UR8, c[0x0][0xa08] ;  /* 0x0002820000087ab9 */ /* 0x000fc80000000a00 */
[----:B------:R-:W3:Y:S06]  /*1bc0*/  LDC.64 R108, c[0x0][0x3e8] ;  /* 0x0000fa00ff6c7b82 */ /* 0x000eec0000000a00 */
[----:B------:R-:W-:Y:S02]  /*1bd0*/  @P0 IADD3 R4, P1, R221, UR4, RZ ;  /* 0x00000004dd040c10 */ /* 0x000fe4000ff3e0ff */
[----:B------:R-:W4:Y:S02]  /*1be0*/  LDC.64 R102, c[0x0][0x3d8] ;  /* 0x0000f600ff667b82 */ /* 0x000f240000000a00 */
[----:B------:R-:W-:Y:S01]  /*1bf0*/  @P0 IADD3.X R5, R222, UR5, RZ, P1, !PT ;  /* 0x00000005de050c10 */ /* 0x000fe20008ffe4ff */
[----:B------:R-:W-:-:S04]  /*1c00*/  ULDC.64 UR4, c[0x0][0x320] ;  /* 0x0000c80000047ab9 */ /* 0x000fc80000000a00 */
[----:B------:R3:W2:Y:S01]  /*1c10*/  @P0 LDG.E R27, desc[UR60][R4.64] ;  /* 0x0000003c041b0981 */ /* 0x0006a2000c1e1900 */
[----:B0-----:R-:W-:Y:S01]  /*1c20*/  ISETP.NE.AND P0, PT, R0, 0x1, PT ;  /* 0x000000010000780c */ /* 0x001fe20003f05270 */
[----:B------:R-:W0:Y:S01]  /*1c30*/  LDC R31, c[0x0][0x3d4] ;  /* 0x0000f500ff1f7b82 */ /* 0x000e220000000800 */
[----:B------:R-:W-:Y:S01]  /*1c40*/  ISETP.GE.AND P2, PT, R205, UR6, PT ;  /* 0x00000006cd007c0c */ /* 0x000fe2000bf46270 */
[----:B------:R-:W0:Y:S01]  /*1c50*/  S2R R153, SR_TID.X ;  /* 0x0000000000997919 */ /* 0x000e220000002100 */
[----:B------:R-:W-:Y:S01]  /*1c60*/  ISETP.GE.AND P1, PT, R22, UR6, PT ;  /* 0x0000000616007c0c */ /* 0x000fe2000bf26270 */
[----:B-1----:R-:W-:Y:S01]  /*1c70*/  IMAD R33, R115, 0x70, RZ ;  /* 0x0000007073217824 */ /* 0x002fe200078e02ff */
[----:B------:R-:W-:Y:S02]  /*1c80*/  SEL R0, RZ, 0xffffffff, P2 ;  /* 0xffffffffff007807 */ /* 0x000fe40001000000 */
[----:B------:R-:W-:Y:S01]  /*1c90*/  SEL R3, RZ, 0x1, P1 ;  /* 0x00000001ff037807 */ /* 0x000fe20000800000 */
[----:B---3--:R-:W-:Y:S01]  /*1ca0*/  IMAD.WIDE.U32 R110, R204, R108, R22 ;  /* 0x0000006ccc6e7225 */ /* 0x008fe200078e0016 */
[----:B------:R-:W-:-:S02]  /*1cb0*/  ISETP.GE.AND P1, PT, R206, UR6, PT ;  /* 0x00000006ce007c0c */ /* 0x000fc4000bf26270 */
[----:B------:R-:W-:Y:S01]  /*1cc0*/  SHF.R.S32.HI R15, RZ, 0x1f, R29 ;  /* 0x0000001fff0f7819 */ /* 0x000fe2000001141d */
[----:B------:R-:W1:Y:S01]  /*1cd0*/  @P0 LDC R7, c[0x0][0x42c] ;  /* 0x00010b00ff070b82 */ /* 0x000e620000000800 */
[----:B------:R-:W-:Y:S01]  /*1ce0*/  IMAD.SHL.U32 R4, R0, 0x2, RZ ;  /* 0x0000000200047824 */ /* 0x000fe200078e00ff */
[----:B------:R-:W-:Y:S01]  /*1cf0*/  IADD3 R0, R22, 0x60, RZ ;  /* 0x0000006016007810 */ /* 0x000fe20007ffe0ff */
[----:B----4-:R-:W-:Y:S01]  /*1d00*/  IMAD.WIDE.U32 R104, R204, R102, R22 ;  /* 0x00000066cc687225 */ /* 0x010fe200078e0016 */
[----:B------:R-:W-:Y:S02]  /*1d10*/  SEL R5, RZ, 0x4, P1 ;  /* 0x00000004ff057807 */ /* 0x000fe40000800000 */
[----:B------:R-:W-:Y:S01]  /*1d20*/  LOP3.LUT R4, R4, 0x2, R3, 0xe2, !PT ;  /* 0x0000000204047812 */ /* 0x000fe200078ee203 */
[----:B------:R-:W-:Y:S01]  /*1d30*/  IMAD R10, R15, R114, RZ ;  /* 0x000000720f0a7224 */ /* 0x000fe200078e02ff */
[----:B------:R-:W3:Y:S01]  /*1d40*/  @P0 LDC R8, c[0x0][0x430] ;  /* 0x00010c00ff080b82 */ /* 0x000ee20000000800 */
[----:B------:R-:W-:Y:S01]  /*1d50*/  ISETP.GE.AND P2, PT, R0, UR6, PT ;  /* 0x0000000600007c0c */ /* 0x000fe2000bf46270 */
[----:B------:R-:W-:Y:S01]  /*1d60*/  IMAD R35, R109, 0x70, RZ ;  /* 0x000000706d237824 */ /* 0x000fe200078e02ff */
[----:B------:R-:W-:Y:S01]  /*1d70*/  SHF.R.S32.HI R147, RZ, 0x1f, R204 ;  /* 0x0000001fff937819 */ /* 0x000fe200000114cc */
[----:B------:R-:W-:Y:S01]  /*1d80*/  IMAD R11, R29, R115, R10 ;  /* 0x000000731d0b7224 */ /* 0x000fe200078e020a */
[----:B------:R-:W-:Y:S01]  /*1d90*/  SEL R6, RZ, 0x8, P2 ;  /* 0x00000008ff067807 */ /* 0x000fe20001000000 */
[----:B0-----:R-:W-:Y:S01]  /*1da0*/  IMAD.SHL.U32 R124, R31, 0x2, RZ ;  /* 0x000000021f7c7824 */ /* 0x001fe200078e00ff */
[----:B------:R-:W-:Y:S01]  /*1db0*/  SHF.R.S32.HI R17, RZ, 0x1f, R16 ;  /* 0x0000001fff117819 */ /* 0x000fe20000011410 */
[----:B------:R-:W-:Y:S01]  /*1dc0*/  IMAD R133, R103, 0x70, RZ ;  /* 0x0000007067857824 */ /* 0x000fe200078e02ff */
[----:B------:R-:W-:-:S02]  /*1dd0*/  LOP3.LUT R30, R6, R4, R5, 0xfe, !PT ;  /* 0x00000004061e7212 */ /* 0x000fc400078efe05 */
[-C--:B------:R-:W-:Y:S01]  /*1de0*/  ISETP.GE.AND P1, PT, R205, R31.reuse, PT ;  /* 0x0000001fcd00720c */ /* 0x080fe20003f26270 */
[----:B------:R-:W-:Y:S01]  /*1df0*/  IMAD.WIDE.U32 R106, R204, R102, R16 ;  /* 0x00000066cc6a7225 */ /* 0x000fe200078e0010 */
[----:B------:R-:W-:Y:S02]  /*1e00*/  ISETP.GE.AND P3, PT, R206, R31, PT ;  /* 0x0000001fce00720c */ /* 0x000fe40003f66270 */
[----:B------:R-:W-:Y:S01]  /*1e10*/  LOP3.LUT P2, RZ, R217, 0x4, RZ, 0xc0, !PT ;  /* 0x00000004d9ff7812 */ /* 0x000fe2000784c0ff */
[----:B-1----:R-:W-:Y:S01]  /*1e20*/  @P0 IMAD.HI.U32 R3, R146, R7, RZ ;  /* 0x0000000792030227 */ /* 0x002fe200078e00ff */
[C---:B------:R-:W-:Y:S02]  /*1e30*/  SHF.L.U64.HI R135, R114.reuse, 0x6, R115 ;  /* 0x0000000672877819 */ /* 0x040fe40000010273 */
[----:B------:R-:W-:Y:S01]  /*1e40*/  SHF.L.U32 R136, R114, 0x6, RZ ;  /* 0x0000000672887819 */ /* 0x000fe200000006ff */
[----:B------:R-:W-:Y:S01]  /*1e50*/  IMAD.WIDE.U32 R112, R204, R108, R16 ;  /* 0x0000006ccc707225 */ /* 0x000fe200078e0010 */
[----:B------:R-:W-:-:S02]  /*1e60*/  SHF.R.S32.HI R148, RZ, 0x1f, R224 ;  /* 0x0000001fff947819 */ /* 0x000fc400000114e0 */
[----:B------:R-:W-:Y:S02]  /*1e70*/  LEA.HI R153, R153, 0x8, RZ, 0x19 ;  /* 0x0000000899997811 */ /* 0x000fe400078fc8ff */
[----:B---3--:R-:W-:Y:S01]  /*1e80*/  @P0 SHF.R.U32.HI R146, RZ, R8, R3 ;  /* 0x00000008ff920219 */ /* 0x008fe20000011603 */
[----:B------:R-:W-:-:S03]  /*1e90*/  VIADD R3, R22, 0x80 ;  /* 0x0000008016037836 */ /* 0x000fc60000000000 */
[----:B------:R-:W-:Y:S01]  /*1ea0*/  SHF.R.S32.HI R8, RZ, 0x1f, R146 ;  /* 0x0000001fff087819 */ /* 0x000fe20000011492 */
[----:B------:R-:W-:Y:S01]  /*1eb0*/  IMAD.WIDE.U32 R6, R146, UR4, R22 ;  /* 0x0000000492067c25 */ /* 0x000fe2000f8e0016 */
[----:B------:R-:W-:-:S03]  /*1ec0*/  ISETP.GE.AND P0, PT, R3, UR6, PT ;  /* 0x0000000603007c0c */ /* 0x000fc6000bf06270 */
[----:B------:R-:W-:Y:S01]  /*1ed0*/  IMAD R5, R8, UR4, RZ ;  /* 0x0000000408057c24 */ /* 0x000fe2000f8e02ff */
[----:B------:R-:W-:Y:S01]  /*1ee0*/  SEL R9, RZ, 0x10, P0 ;  /* 0x00000010ff097807 */ /* 0x000fe20000000000 */
[----:B------:R-:W-:Y:S01]  /*1ef0*/  IMAD.MOV.U32 R116, RZ, RZ, R6 ;  /* 0x000000ffff747224 */ /* 0x000fe200078e0006 */
[----:B------:R-:W-:Y:S01]  /*1f00*/  ISETP.NE.U32.AND P0, PT, RZ, UR8, PT ;  /* 0x00000008ff007c0c */ /* 0x000fe2000bf05070 */
[----:B------:R-:W-:Y:S01]  /*1f10*/  IMAD R117, R146, UR5, R5 ;  /* 0x0000000592757c24 */ /* 0x000fe2000f8e0205 */
[----:B------:R-:W-:Y:S01]  /*1f20*/  ULDC.64 UR4, c[0x0][0x2f8] ;  /* 0x0000be0000047ab9 */ /* 0x000fe20000000a00 */
[----:B------:R-:W-:Y:S01]  /*1f30*/  IMAD.WIDE.U32 R4, R29, R114, RZ ;  /* 0x000000721d047225 */ /* 0x000fe200078e00ff */
[----:B------:R-:W-:Y:S02]  /*1f40*/  ISETP.NE.AND.EX P0, PT, RZ, UR9, PT, P0 ;  /* 0x00000009ff007c0c */ /* 0x000fe4000bf05300 */
[----:B------:R-:W-:Y:S01]  /*1f50*/  IADD3 R117, R7, R117, RZ ;  /* 0x0000007507757210 */ /* 0x000fe20007ffe0ff */
[----:B------:R-:W-:Y:S01]  /*1f60*/  IMAD.IADD R5, R5, 0x1, R11 ;  /* 0x0000000105057824 */ /* 0x000fe200078e020b */
[----:B------:R-:W-:Y:S01]  /*1f70*/  LOP3.LUT R30, R30, R9, RZ, 0xfc, !PT ;  /* 0x000000091e1e7212 */ /* 0x000fe200078efcff */
[----:B------:R-:W-:-:S02]  /*1f80*/  IMAD R7, R8, UR4, RZ ;  /* 0x0000000408077c24 */ /* 0x000fc4000f8e02ff */
[----:B------:R-:W-:-:S04]  /*1f90*/  IMAD.WIDE.U32 R4, R146, UR4, R4 ;  /* 0x0000000492047c25 */ /* 0x000fc8000f8e0004 */
[----:B------:R-:W-:Y:S01]  /*1fa0*/  IMAD R7, R146, UR5, R7 ;  /* 0x0000000592077c24 */ /* 0x000fe2000f8e0207 */
[----:B------:R-:W-:-:S04]  /*1fb0*/  ULDC.64 UR4, c[0x0][0x300] ;  /* 0x0000c00000047ab9 */ /* 0x000fc80000000a00 */
[----:B------:R-:W-:Y:S02]  /*1fc0*/  IADD3 R5, R5, R7, RZ ;  /* 0x0000000705057210 */ /* 0x000fe40007ffe0ff */
[----:B--2---:R-:W-:-:S04]  /*1fd0*/  LOP3.LUT R20, R20, 0xfffffffe, RZ, 0xc0, !PT ;  /* 0xfffffffe14147812 */ /* 0x004fc800078ec0ff */
[----:B------:R-:W-:-:S04]  /*1fe0*/  @P3 LOP3.LUT R20, R20, 0x1, RZ, 0xfc, !PT ;  /* 0x0000000114143812 */ /* 0x000fc800078efcff */
[----:B------:R-:W-:-:S04]  /*1ff0*/  LOP3.LUT R20, R20, 0xfffffffb, RZ, 0xc0, !PT ;  /* 0xfffffffb14147812 */ /* 0x000fc800078ec0ff */
[----:B------:R-:W-:-:S05]  /*2000*/  @P2 LOP3.LUT R20, R20, 0x4, RZ, 0xfc, !PT ;  /* 0x0000000414142812 */ /* 0x000fca00078efcff */
[----:B------:R0:W-:Y:S01]  /*2010*/  STL [R1+0x10], R20 ;  /* 0x0000101401007387 */ /* 0x0001e20000100800 */
[----:B------:R-:W-:Y:S02]  /*2020*/  SHF.R.S32.HI R6, RZ, 0x1f, R27 ;  /* 0x0000001fff067819 */ /* 0x000fe4000001141b */
[----:B------:R-:W-:Y:S02]  /*2030*/  SEL R9, R27, RZ, !P0 ;  /* 0x000000ff1b097207 */ /* 0x000fe40004000000 */
[----:B------:R-:W-:Y:S01]  /*2040*/  SEL R8, R6, RZ, !P0 ;  /* 0x000000ff06087207 */ /* 0x000fe20004000000 */
[----:B------:R-:W-:Y:S02]  /*2050*/  IMAD R6, R147, R108, RZ ;  /* 0x0000006c93067224 */ /* 0x000fe400078e02ff */
[----:B------:R-:W-:-:S04]  /*2060*/  IMAD.WIDE.U32 R118, R9, UR4, R4 ;  /* 0x0000000409767c25 */ /* 0x000fc8000f8e0004 */
[----:B------:R-:W-:Y:S02]  /*2070*/  IMAD R10, R8, UR4, RZ ;  /* 0x00000004080a7c24 */ /* 0x000fe4000f8e02ff */
[-C--:B------:R-:W-:Y:S02]  /*2080*/  IMAD R4, R147, R114.reuse, RZ ;  /* 0x0000007293047224 */ /* 0x080fe400078e02ff */
[C---:B------:R-:W-:Y:S02]  /*2090*/  IMAD R11, R204.reuse, R109, R6 ;  /* 0x0000006dcc0b7224 */ /* 0x040fe400078e0206 */
[----:B------:R-:W-:Y:S01]  /*20a0*/  IMAD R13, R9, UR5, R10 ;  /* 0x00000005090d7c24 */ /* 0x000fe2000f8e020a */
[----:B------:R-:W-:Y:S01]  /*20b0*/  ULDC.64 UR4, c[0x0][0x328] ;  /* 0x0000ca0000047ab9 */ /* 0x000fe20000000a00 */
[----:B------:R-:W-:Y:S01]  /*20c0*/  IMAD.WIDE.U32 R6, R204, R114, R22 ;  /* 0x00000072cc067225 */ /* 0x000fe200078e0016 */
[----:B------:R-:W-:-:S03]  /*20d0*/  IADD3 R111, R11, R111, RZ ;  /* 0x0000006f0b6f7210 */ /* 0x000fc60007ffe0ff */
[----:B------:R-:W-:Y:S01]  /*20e0*/  IMAD R21, R204, R115, R4 ;  /* 0x00000073cc157224 */ /* 0x000fe200078e0204 */
[----:B------:R-:W-:Y:S01]  /*20f0*/  IADD3 R5, P0, R118, R6, RZ ;  /* 0x0000000676057210 */ /* 0x000fe20007f1e0ff */
[----:B------:R-:W-:Y:S02]  /*2100*/  IMAD.IADD R4, R119, 0x1, R13 ;  /* 0x0000000177047824 */ /* 0x000fe400078e020d */
[----:B------:R-:W-:Y:S02]  /*2110*/  IMAD R8, R8, UR4, RZ ;  /* 0x0000000408087c24 */ /* 0x000fe4000f8e02ff */
[----:B------:R-:W-:Y:S01]  /*2120*/  IMAD.WIDE.U32 R116, R9, UR4, R116 ;  /* 0x0000000409747c25 */ /* 0x000fe2000f8e0074 */
[----:B------:R-:W-:Y:S02]  /*2130*/  IADD3.X R6, R4, R7, R21, P0, !PT ;  /* 0x0000000704067210 */ /* 0x000fe400007fe415 */
[----:B------:R-:W-:Y:S01]  /*2140*/  ISETP.GE.AND P0, PT, R22, R31, PT ;  /* 0x0000001f1600720c */ /* 0x000fe20003f06270 */
[----:B------:R-:W-:-:S02]  /*2150*/  IMAD R7, R147, R102, RZ ;  /* 0x0000006693077224 */ /* 0x000fc400078e02ff */
[----:B------:R-:W-:Y:S01]  /*2160*/  IMAD R41, R9, UR5, R8 ;  /* 0x0000000509297c24 */ /* 0x000fe2000f8e0208 */
[C---:B------:R-:W-:Y:S01]  /*2170*/  SEL R8, R31.reuse, RZ, P1 ;  /* 0x000000ff1f087207 */ /* 0x040fe20000800000 */
[----:B------:R-:W-:Y:S01]  /*2180*/  IMAD R9, R204, R103, R7 ;  /* 0x00000067cc097224 */ /* 0x000fe200078e0207 */
[----:B------:R-:W-:Y:S01]  /*2190*/  SEL R7, R31, RZ, P0 ;  /* 0x000000ff1f077207 */ /* 0x000fe20000000000 */
[----:B------:R-:W-:Y:S01]  /*21a0*/  IMAD.IADD R113, R113, 0x1, R11 ;  /* 0x0000000171717824 */ /* 0x000fe200078e020b */
[----:B------:R-:W-:Y:S01]  /*21b0*/  SEL R11, R31, RZ, P3 ;  /* 0x000000ff1f0b7207 */ /* 0x000fe20001800000 */
[----:B------:R-:W-:Y:S01]  /*21c0*/  IMAD.IADD R107, R107, 0x1, R9 ;  /* 0x000000016b6b7824 */ /* 0x000fe200078e0209 */
[----:B------:R-:W-:Y:S01]  /*21d0*/  IADD3 R7, R22, R7, RZ ;  /* 0x0000000716077210 */ /* 0x000fe20007ffe0ff */
[----:B------:R-:W-:Y:S01]  /*21e0*/  IMAD.IADD R105, R9, 0x1, R105 ;  /* 0x0000000109697824 */ /* 0x000fe200078e0269 */
[----:B------:R-:W-:Y:S01]  /*21f0*/  IADD3 R120, P3, R204, R29, RZ ;  /* 0x0000001dcc787210 */ /* 0x000fe20007f7e0ff */
[----:B------:R-:W-:Y:S01]  /*2200*/  IMAD.IADD R9, R205, 0x1, R8 ;  /* 0x00000001cd097824 */ /* 0x000fe200078e0208 */
[----:B------:R-:W-:Y:S01]  /*2210*/  SHF.R.S32.HI R8, RZ, 0x1f, R7 ;  /* 0x0000001fff087819 */ /* 0x000fe20000011407 */
[----:B------:R-:W-:-:S02]  /*2220*/  IMAD.IADD R13, R206, 0x1, R11 ;  /* 0x00000001ce0d7824 */ /* 0x000fc400078e020b */
[-C--:B-----5:R-:W-:Y:S01]  /*2230*/  IMAD.WIDE.U32 R112, R144, R108.reuse, R112 ;  /* 0x0000006c90707225 */ /* 0x0a0fe200078e0070 */
[CC--:B------:R-:W-:Y:S02]  /*2240*/  LEA.HI R21, R8.reuse, R7.reuse, RZ, 0x3 ;  /* 0x0000000708157211 */ /* 0x0c0fe400078f18ff */
[----:B------:R-:W-:Y:S01]  /*2250*/  LEA.HI R7, R8, R7, RZ, 0x6 ;  /* 0x0000000708077211 */ /* 0x000fe200078f30ff */
[C---:B------:R-:W-:Y:S01]  /*2260*/  IMAD.WIDE.U32 R110, R144.reuse, R108, R110 ;  /* 0x0000006c906e7225 */ /* 0x040fe200078e006e */
[----:B------:R-:W-:Y:S02]  /*2270*/  SHF.R.S32.HI R14, RZ, 0x1f, R13 ;  /* 0x0000001fff0e7819 */ /* 0x000fe4000001140d */
[----:B------:R-:W-:Y:S01]  /*2280*/  SHF.R.S32.HI R8, RZ, 0x6, R7 ;  /* 0x00000006ff087819 */ /* 0x000fe20000011407 */
[----:B------:R-:W-:Y:S01]  /*2290*/  IMAD.WIDE.U32 R106, R144, R102, R106 ;  /* 0x00000066906a7225 */ /* 0x000fe200078e006a */
[----:B------:R-:W-:Y:S02]  /*22a0*/  LOP3.LUT R7, R209, 0x38, R21, 0xf8, !PT ;  /* 0x00000038d1077812 */ /* 0x000fe400078ef815 */
[-C--:B------:R-:W-:Y:S01]  /*22b0*/  LEA.HI R32, R14, R13.reuse, RZ, 0x3 ;  /* 0x0000000d0e207211 */ /* 0x080fe200078f18ff */
[C---:B------:R-:W-:Y:S01]  /*22c0*/  IMAD R143, R8.reuse, 0x1c00, R211 ;  /* 0x00001c00088f7824 */ /* 0x040fe200078e02d3 */
[----:B------:R-:W-:Y:S01]  /*22d0*/  SHF.R.S32.HI R10, RZ, 0x1f, R9 ;  /* 0x0000001fff0a7819 */ /* 0x000fe20000011409 */
[----:B------:R-:W-:Y:S01]  /*22e0*/  IMAD R141, R8, 0x1c00, R213 ;  /* 0x00001c00088d7824 */ /* 0x000fe200078e02d5 */
[----:B------:R-:W-:Y:S01]  /*22f0*/  LOP3.LUT R8, R7, R210, RZ, 0x3c, !PT ;  /* 0x000000d207087212 */ /* 0x000fe200078e3cff */
[----:B------:R-:W-:Y:S01]  /*2300*/  IMAD.WIDE.U32 R104, R144, R102, R104 ;  /* 0x0000006690687225 */ /* 0x000fe200078e0068 */
[----:B------:R-:W-:-:S02]  /*2310*/  LEA.HI R13, R14, R13, RZ, 0x6 ;  /* 0x0000000d0e0d7211 */ /* 0x000fc400078f30ff */
[----:B------:R-:W-:Y:S01]  /*2320*/  IADD3 R143, R143, R8, RZ ;  /* 0x000000088f8f7210 */ /* 0x000fe20007ffe0ff */
[----:B------:R-:W-:Y:S01]  /*2330*/  IMAD.WIDE.U32 R114, R114, 0x70, RZ ;  /* 0x0000007072727825 */ /* 0x000fe200078e00ff */
[CC--:B------:R-:W-:Y:S02]  /*2340*/  LEA.HI R11, R10.reuse, R9.reuse, RZ, 0x6 ;  /* 0x000000090a0b7211 */ /* 0x0c0fe400078f30ff */
[----:B------:R-:W-:Y:S01]  /*2350*/  SHF.R.S32.HI R8, RZ, 0x6, R13 ;  /* 0x00000006ff087819 */ /* 0x000fe2000001140d */
[----:B------:R-:W-:Y:S01]  /*2360*/  IMAD.X R121, R15, 0x1, R147, P3 ;  /* 0x000000010f797824 */ /* 0x000fe200018e0693 */
[----:B------:R-:W-:Y:S01]  /*2370*/  LOP3.LUT R7, R209, 0x38, R32, 0xf8, !PT ;  /* 0x00000038d1077812 */ /* 0x000fe200078ef820 */
[----:B------:R-:W-:Y:S01]  /*2380*/  IMAD.IADD R132, R115, 0x1, R33 ;  /* 0x0000000173847824 */ /* 0x000fe200078e0221 */
[----:B------:R-:W-:Y:S01]  /*2390*/  LEA.HI R27, R10, R9, RZ, 0x3 ;  /* 0x000000090a1b7211 */ /* 0x000fe200078f18ff */
[C---:B------:R-:W-:Y:S01]  /*23a0*/  IMAD R140, R8.reuse, 0x1c00, R211 ;  /* 0x00001c00088c7824 */ /* 0x040fe200078e02d3 */
[----:B------:R-:W-:Y:S01]  /*23b0*/  SHF.R.S32.HI R10, RZ, 0x6, R11 ;  /* 0x00000006ff0a7819 */ /* 0x000fe2000001140b */
[----:B------:R-:W-:Y:S01]  /*23c0*/  IMAD R138, R8, 0x1c00, R213 ;  /* 0x00001c00088a7824 */ /* 0x000fe200078e02d5 */
[----:B------:R-:W-:Y:S01]  /*23d0*/  LOP3.LUT R7, R7, R210, RZ, 0x3c, !PT ;  /* 0x000000d207077212 */ /* 0x000fe200078e3cff */
[----:B------:R-:W-:Y:S01]  /*23e0*/  IMAD.SHL.U32 R8, R108, 0x40, RZ ;  /* 0x000000406c087824 */ /* 0x000fe200078e00ff */
[----:B------:R-:W-:Y:S01]  /*23f0*/  SHF.R.S32.HI R11, RZ, 0x1f, R144 ;  /* 0x0000001fff0b7819 */ /* 0x000fe20000011490 */
[----:B------:R-:W-:Y:S01]  /*2400*/  IMAD R142, R10, 0x1c00, R211 ;  /* 0x00001c000a8e7824 */ /* 0x000fe200078e02d3 */
[----:B------:R-:W-:Y:S01]  /*2410*/  LOP3.LUT R12, R208, 0x38, R21, 0xf8, !PT ;  /* 0x00000038d00c7812 */ /* 0x000fe200078ef815 */
[----:B------:R-:W-:Y:S01]  /*2420*/  IMAD.IADD R140, R140, 0x1, R7 ;  /* 0x000000018c8c7824 */ /* 0x000fe200078e0207 */
[----:B------:R-:W-:Y:S01]  /*2430*/  LOP3.LUT R9, R209, 0x38, R27, 0xf8, !PT ;  /* 0x00000038d1097812 */ /* 0x000fe200078ef81b */
[C---:B------:R-:W-:Y:S01]  /*2440*/  IMAD R7, R11.reuse, R108, RZ ;  /* 0x0000006c0b077224 */ /* 0x040fe200078e02ff */
[----:B------:R-:W-:Y:S01]  /*2450*/  LOP3.LUT R12, R12, R237, RZ, 0x3c, !PT ;  /* 0x000000ed0c0c7212 */ /* 0x000fe200078e3cff */
[----:B------:R-:W-:Y:S01]  /*2460*/  IMAD R11, R11, R102, RZ ;  /* 0x000000660b0b7224 */ /* 0x000fe200078e02ff */
[----:B------:R-:W-:Y:S01]  /*2470*/  LOP3.LUT R9, R9, R210, RZ, 0x3c, !PT ;  /* 0x000000d209097212 */ /* 0x000fe200078e3cff */
[----:B------:R-:W-:Y:S01]  /*2480*/  IMAD R139, R10, 0x1c00, R213 ;  /* 0x00001c000a8b7824 */ /* 0x000fe200078e02d5 */
[----:B------:R-:W-:Y:S01]  /*2490*/  LOP3.LUT R14, R208, 0x38, R32, 0xf8, !PT ;  /* 0x00000038d00e7812 */ /* 0x000fe200078ef820 */
[----:B------:R-:W-:Y:S01]  /*24a0*/  IMAD R37, R144, R103, R11 ;  /* 0x0000006790257224 */ /* 0x000fe200078e020b */
[----:B------:R-:W-:Y:S01]  /*24b0*/  IADD3 R11, R22, 0xa0, RZ ;  /* 0x000000a0160b7810 */ /* 0x000fe20007ffe0ff */
[----:B------:R-:W-:Y:S01]  /*24c0*/  IMAD.IADD R141, R141, 0x1, R12 ;  /* 0x000000018d8d7824 */ /* 0x000fe200078e020c */
[----:B------:R-:W-:Y:S01]  /*24d0*/  LOP3.LUT R12, R208, 0x38, R27, 0xf8, !PT ;  /* 0x00000038d00c7812 */ /* 0x000fe200078ef81b */
[----:B------:R-:W-:Y:S01]  /*24e0*/  IMAD.IADD R142, R142, 0x1, R9 ;  /* 0x000000018e8e7824 */ /* 0x000fe200078e0209 */
[----:B------:R-:W-:Y:S01]  /*24f0*/  ISETP.GE.AND P2, PT, R11, UR6, PT ;  /* 0x000000060b007c0c */ /* 0x000fe2000bf46270 */
[----:B------:R-:W-:Y:S01]  /*2500*/  IMAD R39, R144, R109, R7 ;  /* 0x0000006d90277224 */ /* 0x000fe200078e0207 */
[-C--:B------:R-:W-:Y:S01]  /*2510*/  LOP3.LUT R9, R14, R237.reuse, RZ, 0x3c, !PT ;  /* 0x000000ed0e097212 */ /* 0x080fe200078e3cff */
[----:B------:R-:W-:Y:S01]  /*2520*/  IMAD.SHL.U32 R10, R102, 0x40, RZ ;  /* 0x00000040660a7824 */ /* 0x000fe200078e00ff */
[----:B------:R-:W-:Y:S01]  /*2530*/  LOP3.LUT R12, R12, R237, RZ, 0x3c, !PT ;  /* 0x000000ed0c0c7212 */ /* 0x000fe200078e3cff */
[----:B------:R-:W-:Y:S01]  /*2540*/  IMAD.IADD R15, R37, 0x1, R105 ;  /* 0x00000001250f7824 */ /* 0x000fe200078e0269 */
[----:B------:R-:W-:Y:S01]  /*2550*/  LOP3.LUT R13, R209, 0x18, R22, 0xf8, !PT ;  /* 0x00000018d10d7812 */ /* 0x000fe200078ef816 */
[----:B------:R-:W-:Y:S01]  /*2560*/  IMAD.IADD R138, R138, 0x1, R9 ;  /* 0x000000018a8a7824 */ /* 0x000fe200078e0209 */
[----:B------:R-:W-:-:S02]  /*2570*/  SEL R31, RZ, 0x20, P2 ;  /* 0x00000020ff1f7807 */ /* 0x000fc40001000000 */
[----:B------:R-:W-:Y:S02]  /*2580*/  IADD3 R139, R139, R12, RZ ;  /* 0x0000000c8b8b7210 */ /* 0x000fe40007ffe0ff */
[C---:B------:R-:W-:Y:S01]  /*2590*/  SHF.L.U64.HI R7, R108.reuse, 0x6, R109 ;  /* 0x000000066c077819 */ /* 0x040fe2000001026d */
[----:B------:R-:W-:Y:S01]  /*25a0*/  IMAD.WIDE.U32 R108, R108, 0x70, RZ ;  /* 0x000000706c6c7825 */ /* 0x000fe200078e00ff */
[C---:B------:R-:W-:Y:S02]  /*25b0*/  SHF.L.U64.HI R9, R102.reuse, 0x6, R103 ;  /* 0x0000000666097819 */ /* 0x040fe40000010267 */
[----:B------:R-:W-:Y:S01]  /*25c0*/  LOP3.LUT R12, R13, R210, RZ, 0x3c, !PT ;  /* 0x000000d20d0c7212 */ /* 0x000fe200078e3cff */
[----:B------:R-:W-:Y:S01]  /*25d0*/  IMAD.WIDE.U32 R102, R102, 0x70, RZ ;  /* 0x0000007066667825 */ /* 0x000fe200078e00ff */
[----:B0-----:R-:W-:Y:S02]  /*25e0*/  SHF.R.S32.HI R20, RZ, 0x3, R21 ;  /* 0x00000003ff147819 */ /* 0x001fe40000011415 */
[----:B------:R-:W-:Y:S01]  /*25f0*/  SHF.R.S32.HI R26, RZ, 0x3, R27 ;  /* 0x00000003ff1a7819 */ /* 0x000fe2000001141b */
[----:B------:R-:W-:Y:S01]  /*2600*/  IMAD.IADD R134, R109, 0x1, R35 ;  /* 0x000000016d867824 */ /* 0x000fe200078e0223 */
[----:B------:R-:W-:Y:S01]  /*2610*/  LOP3.LUT R38, R30, R31, RZ, 0xfc, !PT ;  /* 0x0000001f1e267212 */ /* 0x000fe200078efcff */
[----:B------:R-:W-:Y:S01]  /*2620*/  IMAD.IADD R13, R39, 0x1, R111 ;  /* 0x00000001270d7824 */ /* 0x000fe200078e026f */
[----:B------:R-:W-:-:S02]  /*2630*/  LOP3.LUT R21, R21, 0xfffffff8, RZ, 0xc0, !PT ;  /* 0xfffffff815157812 */ /* 0x000fc400078ec0ff */
[----:B------:R-:W-:Y:S02]  /*2640*/  LOP3.LUT R27, R27, 0xfffffff8, RZ, 0xc0, !PT ;  /* 0xfffffff81b1b7812 */ /* 0x000fe400078ec0ff */
[----:B------:R-:W-:Y:S02]  /*2650*/  LOP3.LUT R29, R32, 0xfffffff8, RZ, 0xc0, !PT ;  /* 0xfffffff8201d7812 */ /* 0x000fe400078ec0ff */
[----:B------:R-:W-:Y:S01]  /*2660*/  IADD3 R137, R211, R12, RZ ;  /* 0x0000000cd3897210 */ /* 0x000fe20007ffe0ff */
[----:B------:R-:W-:Y:S01]  /*2670*/  IMAD.IADD R12, R113, 0x1, R39 ;  /* 0x00000001710c7824 */ /* 0x000fe200078e0227 */
[----:B------:R-:W-:Y:S01]  /*2680*/  IADD3 R14, R107, R37, RZ ;  /* 0x000000256b0e7210 */ /* 0x000fe20007ffe0ff */
[----:B------:R-:W-:Y:S01]  /*2690*/  IMAD.IADD R39, R117, 0x1, R41 ;  /* 0x0000000175277824 */ /* 0x000fe200078e0229 */
[----:B------:R-:W-:Y:S02]  /*26a0*/  SHF.R.S32.HI R28, RZ, 0x3, R32 ;  /* 0x00000003ff1c7819 */ /* 0x000fe40000011420 */
[----:B------:R-:W-:-:S02]  /*26b0*/  LOP3.LUT R34, R38, 0x2, RZ, 0xc0, !PT ;  /* 0x0000000226227812 */ /* 0x000fc400078ec0ff */
[C---:B------:R-:W-:Y:S02]  /*26c0*/  LOP3.LUT R35, R38.reuse, 0x4, RZ, 0xc0, !PT ;  /* 0x0000000426237812 */ /* 0x040fe400078ec0ff */
[C---:B------:R-:W-:Y:S02]  /*26d0*/  LOP3.LUT R36, R38.reuse, 0x8, RZ, 0xc0, !PT ;  /* 0x0000000826247812 */ /* 0x040fe400078ec0ff */
[----:B------:R-:W-:Y:S02]  /*26e0*/  LOP3.LUT R37, R38, 0x10, RZ, 0xc0, !PT ;  /* 0x0000001026257812 */ /* 0x000fe400078ec0ff */
[----:B------:R-:W-:Y:S02]  /*26f0*/  IADD3 R133, R103, R133, RZ ;  /* 0x0000008567857210 */ /* 0x000fe40007ffe0ff */
[----:B------:R-:W-:Y:S02]  /*2700*/  LOP3.LUT R30, R30, 0x1, RZ, 0xc0, !PT ;  /* 0x000000011e1e7812 */ /* 0x000fe400078ec0ff */
[----:B------:R-:W-:-:S02]  /*2710*/  SHF.R.S32.HI R31, RZ, 0x1f, R21 ;  /* 0x0000001fff1f7819 */ /* 0x000fc40000011415 */
[----:B------:R-:W-:Y:S02]  /*2720*/  SHF.R.S32.HI R32, RZ, 0x1f, R27 ;  /* 0x0000001fff207819 */ /* 0x000fe4000001141b */
[----:B------:R-:W-:Y:S02]  /*2730*/  SHF.R.S32.HI R33, RZ, 0x1f, R29 ;  /* 0x0000001fff217819 */ /* 0x000fe4000001141d */
[----:B------:R-:W-:-:S07]  /*2740*/  LOP3.LUT R38, R38, 0x20, RZ, 0xc0, !PT ;  /* 0x0000002026267812 */ /* 0x000fce00078ec0ff */
.L_x_3405:
[----:B-12---:R-:W2:Y:S01]  /*2750*/  LDL.LU R45, [R1+0x10] ;  /* 0x00001000012d7983 */ /* 0x006ea20000300800 */
[----:B------:R-:W-:Y:S01]  /*2760*/  IADD3 R47, R24, -0x1, RZ ;  /* 0xffffffff182f7810 */ /* 0x000fe20007ffe0ff */
[----:B------:R-:W0:Y:S01]  /*2770*/  LDC.64 R122, c[0x0][0x2d8] ;  /* 0x0000b600ff7a7b82 */ /* 0x000e220000000a00 */
[----:B------:R-:W-:Y:S01]  /*2780*/  LOP3.LUT P5, RZ, R217, 0x4, RZ, 0xc0, !PT ;  /* 0x00000004d9ff7812 */ /* 0x000fe200078ac0ff */
[----:B------:R-:W-:Y:S01]  /*2790*/  IMAD R40, R19, 0x5400, R137 ;  /* 0x0000540013287824 */ /* 0x000fe200078e0289 */
[----:B------:R-:W-:Y:S01]  /*27a0*/  SHF.R.S32.HI R44, RZ, 0x1f, R47 ;  /* 0x0000001fff2c7819 */ /* 0x000fe2000001142f */
[-C--:B------:R-:W-:Y:S01]  /*27b0*/  IMAD R41, R132, R47.reuse, RZ ;  /* 0x0000002f84297224 */ /* 0x080fe200078e02ff */
[----:B------:R-:W-:Y:S05]  /*27c0*/  YIELD ;  /* 0x0000000000007946 */ /* 0x000fea0003800000 */
[----:B------:R-:W-:Y:S01]  /*27d0*/  IMAD.WIDE.U32 R128, R114, R47, RZ ;  /* 0x0000002f72807225 */ /* 0x000fe200078e00ff */
[----:B------:R-:W1:Y:S01]  /*27e0*/  LDC R101, c[0x0][0x3d4] ;  /* 0x0000f500ff657b82 */ /* 0x000e620000000800 */
[----:B------:R-:W-:Y:S02]  /*27f0*/  BSSY B0, `(.L_x_3306) ;  /* 0x0000752000007945 */ /* 0x000fe40003800000 */
[----:B------:R-:W-:Y:S01]  /*2800*/  IMAD R41, R44, R114, R41 ;  /* 0x000000722c297224 */ /* 0x000fe200078e0229 */
[----:B------:R-:W-:-:S02]  /*2810*/  IADD3 R24, P2, P3, R5, R128, R136 ;  /* 0x0000008005187210 */ /* 0x000fc40007b5e088 */
[----:B------:R-:W-:Y:S01]  /*2820*/  IADD3 R42, P4, R5, R128, RZ ;  /* 0x00000080052a7210 */ /* 0x000fe20007f9e0ff */
[----:B------:R-:W-:-:S04]  /*2830*/  IMAD.IADD R96, R129, 0x1, R41 ;  /* 0x0000000181607824 */ /* 0x000fc800078e0229 */
[----:B------:R-:W-:Y:S01]  /*2840*/  IMAD.X R43, R96, 0x1, R6, P4 ;  /* 0x00000001602b7824 */ /* 0x000fe200020e0606 */
[----:B------:R-:W-:Y:S02]  /*2850*/  IADD3.X R41, R6, R96, R135, P2, P3 ;  /* 0x0000006006297210 */ /* 0x000fe400017e6487 */
[----:B------:R-:W-:Y:S02]  /*2860*/  ISETP.GT.AND P3, PT, R47, R125, PT ;  /* 0x0000007d2f00720c */ /* 0x000fe40003f64270 */
[-C--:B0-----:R-:W-:Y:S02]  /*2870*/  LEA R48, P2, R24, R122.reuse, 0x1 ;  /* 0x0000007a18307211 */ /* 0x081fe400078408ff */
[----:B------:R-:W-:Y:S02]  /*2880*/  LEA R50, P4, R42, R122, 0x1 ;  /* 0x0000007a2a327211 */ /* 0x000fe400078808ff */
[-C--:B------:R-:W-:Y:S02]  /*2890*/  LEA.HI.X R49, R24, R123.reuse, R41, 0x1, P2 ;  /* 0x0000007b18317211 */ /* 0x080fe400010f0c29 */
[----:B------:R-:W-:-:S02]  /*28a0*/  LEA.HI.X R51, R42, R123, R43, 0x1, P4 ;  /* 0x0000007b2a337211 */ /* 0x000fc400020f0c2b */
[----:B-1----:R-:W-:Y:S02]  /*28b0*/  ISETP.GE.AND P2, PT, R101, 0x1, PT ;  /* 0x000000016500780c */ /* 0x002fe40003f46270 */
[C---:B------:R-:W-:Y:S01]  /*28c0*/  IADD3 R42, R40.reuse, 0x20, RZ ;  /* 0x00000020282a7810 */ /* 0x040fe20007ffe0ff */
[C---:B------:R-:W-:Y:S01]  /*28d0*/  @P5 VIADD R42, R40.reuse, 0xffffffe0 ;  /* 0xffffffe0282a5836 */ /* 0x040fe20000000000 */
[----:B------:R-:W-:Y:S01]  /*28e0*/  MOV R24, R47 ;  /* 0x0000002f00187202 */ /* 0x000fe20000000f00 */
[--C-:B------:R-:W-:Y:S02]  /*28f0*/  IMAD R40, R40, 0x2, R25.reuse ;  /* 0x0000000228287824 */ /* 0x100fe400078e0219 */
[----:B------:R-:W-:Y:S01]  /*2900*/  IMAD R41, R42, 0x2, R25 ;  /* 0x000000022a297824 */ /* 0x000fe200078e0219 */
[----:B--2---:R-:W-:-:S04]  /*2910*/  LOP3.LUT R45, R45, 0xfffffffd, RZ, 0xc0, !PT ;  /* 0xfffffffd2d2d7812 */ /* 0x004fc800078ec0ff */
[----:B------:R-:W-:-:S05]  /*2920*/  @P3 LOP3.LUT R45, R45, 0x2, RZ, 0xfc, !PT ;  /* 0x000000022d2d3812 */ /* 0x000fca00078efcff */
[----:B------:R0:W-:Y:S01]  /*2930*/  STL [R1+0x10], R45 ;  /* 0x0000102d01007387 */ /* 0x0001e20000100800 */
[----:B-----5:R-:W-:Y:S05]  /*2940*/  @!P2 BRA `(.L_x_3307) ;  /* 0x000000700010a947 */ /* 0x020fea0003800000 */
[----:B------:R-:W-:Y:S01]  /*2950*/  ULDC.U8 UR4, c[0x0][0x3f0] ;  /* 0x0000fc0000047ab9 */ /* 0x000fe20000000000 */
[-C--:B0-----:R-:W-:Y:S01]  /*2960*/  IMAD R45, R134, R47.reuse, RZ ;  /* 0x0000002f862d7224 */ /* 0x081fe200078e02ff */
[----:B------:R-:W-:Y:S01]  /*2970*/  ISETP.NE.AND P2, PT, RZ, UR4, PT ;  /* 0x00000004ff007c0c */ /* 0x000fe2000bf45270 */
[-C--:B------:R-:W-:Y:S02]  /*2980*/  IMAD R43, R133, R47.reuse, RZ ;  /* 0x0000002f852b7224 */ /* 0x080fe400078e02ff */
[----:B------:R-:W-:Y:S02]  /*2990*/  IMAD R45, R44, R108, R45 ;  /* 0x0000006c2c2d7224 */ /* 0x000fe400078e022d */
[----:B------:R-:W-:Y:S02]  /*29a0*/  IMAD R42, R24, -0x70, R2 ;  /* 0xffffff90182a7824 */ /* 0x000fe400078e0202 */
[----:B------:R-:W-:-:S03]  /*29b0*/  IMAD.WIDE.U32 R92, R108, R47, RZ ;  /* 0x0000002f6c5c7225 */ /* 0x000fc600078e00ff */
[----:B------:R-:W-:Y:S01]  /*29c0*/  VIMNMX R42, R42, 0x70, PT ;  /* 0x000000702a2a7848 */ /* 0x000fe20003fe0100 */
[----:B------:R-:W-:Y:S01]  /*29d0*/  IMAD R43, R44, R102, R43 ;  /* 0x000000662c2b7224 */ /* 0x000fe200078e022b */
[----:B------:R-:W-:Y:S01]  /*29e0*/  IADD3 R100, R93, R45, RZ ;  /* 0x0000002d5d647210 */ /* 0x000fe20007ffe0ff */
[----:B------:R-:W-:-:S04]  /*29f0*/  IMAD.WIDE.U32 R94, R102, R47, RZ ;  /* 0x0000002f665e7225 */ /* 0x000fc800078e00ff */
        /* <DEDUP_REMOVED lines=20> */
[----:B------:R-:W-:Y:S02]  /*2b40*/  CS2R R122, SRZ ;  /* 0x00000000007a7805 */ /* 0x000fe4000001ff00 */
[----:B------:R-:W-:Y:S01]  /*2b50*/  CS2R R126, SRZ ;  /* 0x00000000007e7805 */ /* 0x000fe2000001ff00 */
[----:B------:R-:W-:Y:S01]  /*2b60*/  IMAD.X R46, R43, 0x1, R14, P2 ;  /* 0x000000012b2e7824 */ /* 0x000fe200010e060e */
[----:B------:R-:W-:-:S04]  /*2b70*/  LEA R44, P2, R45, UR4, 0x1 ;  /* 0x000000042d2c7c11 */ /* 0x000fc8000f8408ff */
[----:B------:R-:W-:Y:S01]  /*2b80*/  LEA.HI.X R45, R45, UR5, R46, 0x1, P2 ;  /* 0x000000052d2d7c11 */ /* 0x000fe200090f0c2e */
[----:B------:R-:W-:Y:S01]  /*2b90*/  ULDC.64 UR4, c[0x0][0x3e0] ;  /* 0x0000f80000047ab9 */ /* 0x000fe20000000a00 */
[----:B------:R-:W-:-:S05]  /*2ba0*/  IADD3 R47, P2, R112, R92, RZ ;  /* 0x0000005c702f7210 */ /* 0x000fca0007f5e0ff */
[----:B------:R-:W-:Y:S01]  /*2bb0*/  IMAD.X R54, R100, 0x1, R12, P2 ;  /* 0x0000000164367824 */ /* 0x000fe200010e060c */
[----:B------:R-:W-:-:S04]  /*2bc0*/  LEA R46, P2, R47, UR4, 0x1 ;  /* 0x000000042f2e7c11 */ /* 0x000fc8000f8408ff */
[----:B------:R-:W-:Y:S02]  /*2bd0*/  LEA.HI.X R47, R47, UR5, R54, 0x1, P2 ;  /* 0x000000052f2f7c11 */ /* 0x000fe400090f0c36 */
[C---:B------:R-:W-:Y:S02]  /*2be0*/  ISETP.GE.AND P2, PT, R16.reuse, R101, PT ;  /* 0x000000651000720c */ /* 0x040fe40003f46270 */
[----:B------:R-:W-:Y:S02]  /*2bf0*/  IADD3 R54, R16, 0x10, RZ ;  /* 0x0000001010367810 */ /* 0x000fe40007ffe0ff */
[----:B------:R-:W-:Y:S02]  /*2c00*/  CS2R R96, SRZ ;  /* 0x0000000000607805 */ /* 0x000fe4000001ff00 */
[----:B------:R-:W-:-:S07]  /*2c10*/  CS2R R98, SRZ ;  /* 0x0000000000627805 */ /* 0x000fce000001ff00 */
[----:B------:R0:W5:Y:S04]  /*2c20*/  @!P2 LDG.E.64 R122, desc[UR60][R44.64] ;  /* 0x0000003c2c7aa981 */ /* 0x000168000c1e1b00 */
[----:B------:R0:W5:Y:S01]  /*2c30*/  @!P2 LDG.E.64 R126, desc[UR60][R46.64] ;  /* 0x0000003c2e7ea981 */ /* 0x000162000c1e1b00 */
[----:B------:R-:W-:Y:S01]  /*2c40*/  ISETP.GE.AND P2, PT, R54, R101, PT ;  /* 0x000000653600720c */ /* 0x000fe20003f46270 */
[----:B------:R-:W-:Y:S01]  /*2c50*/  VIADD R54, R16, 0x20 ;  /* 0x0000002010367836 */ /* 0x000fe20000000000 */
[----:B------:R-:W-:Y:S02]  /*2c60*/  CS2R R88, SRZ ;  /* 0x0000000000587805 */ /* 0x000fe4000001ff00 */
[----:B------:R-:W-:-:S09]  /*2c70*/  CS2R R90, SRZ ;  /* 0x00000000005a7805 */ /* 0x000fd2000001ff00 */
        /* <DEDUP_REMOVED lines=8> */
[----:B------:R-:W-:Y:S02]  /*2d00*/  ISETP.GE.AND P2, PT, R54, R101, PT ;  /* 0x000000653600720c */ /* 0x000fe40003f46270 */
        /* <DEDUP_REMOVED lines=11> */
[----:B------:R-:W-:-:S13]  /*2dc0*/  ISETP.GE.AND P2, PT, R54, R101, PT ;  /* 0x000000653600720c */ /* 0x000fda0003f46270 */
[----:B------:R0:W5:Y:S04]  /*2dd0*/  @!P2 LDG.E.64 R76, desc[UR60][R44.64+0xa0] ;  /* 0x0000a03c2c4ca981 */ /* 0x000168000c1e1b00 */
[----:B------:R0:W5:Y:S02]  /*2de0*/  @!P2 LDG.E.64 R78, desc[UR60][R46.64+0xa0] ;  /* 0x0000a03c2e4ea981 */ /* 0x000164000c1e1b00 */
.L_x_3310:
[----:B------:R-:W-:Y:S05]  /*2df0*/  BSYNC B1 ;  /* 0x0000000000017941 */ /* 0x000fea0003800000 */
.L_x_3309:
        /* <DEDUP_REMOVED lines=12> */
[----:B-----5:R-:W-:Y:S01]  /*2ec0*/  IMAD.MOV.U32 R128, RZ, RZ, R76 ;  /* 0x000000ffff807224 */ /* 0x020fe200078e004c */
[----:B------:R-:W-:-:S02]  /*2ed0*/  MOV R129, R77 ;  /* 0x0000004d00817202 */ /* 0x000fc40000000f00 */
[----:B------:R-:W-:Y:S01]  /*2ee0*/  CS2R R74, SRZ ;  /* 0x00000000004a7805 */ /* 0x000fe2000001ff00 */
[----:B------:R-:W-:Y:S06]  /*2ef0*/  @P4 BRA `(.L_x_3312) ;  /* 0x0000000000b44947 */ /* 0x000fec0003800000 */
[----:B------:R-:W-:Y:S01]  /*2f00*/  IADD3 R94, P2, P5, R106, R94, R10 ;  /* 0x0000005e6a5e7210 */ /* 0x000fe20007d5e00a */
[----:B------:R-:W-:Y:S01]  /*2f10*/  ULDC.64 UR4, c[0x0][0x3c8] ;  /* 0x0000f20000047ab9 */ /* 0x000fe20000000a00 */
[----:B------:R-:W-:Y:S02]  /*2f20*/  CS2R R72, SRZ ;  /* 0x0000000000487805 */ /* 0x000fe4000001ff00 */
[----:B------:R-:W-:Y:S02]  /*2f30*/  CS2R R74, SRZ ;  /* 0x00000000004a7805 */ /* 0x000fe4000001ff00 */
[----:B0-----:R-:W-:Y:S02]  /*2f40*/  IADD3.X R45, R14, R43, R9, P2, P5 ;  /* 0x0000002b0e2d7210 */ /* 0x001fe400017ea409 */
[----:B------:R-:W-:-:S04]  /*2f50*/  IADD3 R92, P2, P5, R112, R92, R8 ;  /* 0x0000005c705c7210 */ /* 0x000fc80007d5e008 */
[----:B------:R-:W-:Y:S02]  /*2f60*/  IADD3.X R43, R12, R100, R7, P2, P5 ;  /* 0x000000640c2b7210 */ /* 0x000fe400017ea407 */
[----:B------:R-:W-:-:S04]  /*2f70*/  LEA R44, P2, R94, UR4, 0x1 ;  /* 0x000000045e2c7c11 */ /* 0x000fc8000f8408ff */
[----:B------:R-:W-:Y:S01]  /*2f80*/  LEA.HI.X R45, R94, UR5, R45, 0x1, P2 ;  /* 0x000000055e2d7c11 */ /* 0x000fe200090f0c2d */
[----:B------:R-:W-:Y:S02]  /*2f90*/  ULDC.64 UR4, c[0x0][0x3e0] ;  /* 0x0000f80000047ab9 */ /* 0x000fe40000000a00 */
[----:B------:R-:W-:-:S04]  /*2fa0*/  LEA R46, P2, R92, UR4, 0x1 ;  /* 0x000000045c2e7c11 */ /* 0x000fc8000f8408ff */
[----:B------:R-:W-:Y:S02]  /*2fb0*/  LEA.HI.X R47, R92, UR5, R43, 0x1, P2 ;  /* 0x000000055c2f7c11 */ /* 0x000fe400090f0c2b */
[C---:B------:R-:W-:Y:S01]  /*2fc0*/  ISETP.GE.AND P2, PT, R16.reuse, R101, PT ;  /* 0x000000651000720c */ /* 0x040fe20003f46270 */
        /* <DEDUP_REMOVED lines=32> */
.L_x_3312:
[----:B------:R-:W-:Y:S05]  /*31d0*/  BSYNC B1 ;  /* 0x0000000000017941 */ /* 0x000fea0003800000 */
.L_x_3311:
[----:B------:R-:W2:Y:S01]  /*31e0*/  LDL R43, [R1+0x1c] ;  /* 0x00001c00012b7983 */ /* 0x000ea20000100800 */
[----:B01----:R-:W-:Y:S01]  /*31f0*/  IMAD.MOV.U32 R44, RZ, RZ, R81 ;  /* 0x000000ffff2c7224 */ /* 0x003fe200078e0051 */
[----:B------:R-:W-:Y:S01]  /*3200*/  PRMT R155, R128, 0x5410, R129 ;  /* 0x00005410809b7816 */ /* 0x000fe20000000081 */
[----:B------:R-:W-:Y:S02]  /*3210*/  IMAD.MOV.U32 R45, RZ, RZ, R88 ;  /* 0x000000ffff2d7224 */ /* 0x000fe400078e0058 */
[----:B------:R-:W-:Y:S01]  /*3220*/  IMAD.MOV.U32 R46, RZ, RZ, R89 ;  /* 0x000000ffff2e7224 */ /* 0x000fe200078e0059 */
[----:B------:R-:W-:Y:S02]  /*3230*/  PRMT R157, R44, 0x7610, R157 ;  /* 0x000076102c9d7816 */ /* 0x000fe4000000009d */
[----:B------:R-:W-:Y:S02]  /*3240*/  MOV R44, R85 ;  /* 0x00000055002c7202 */ /* 0x000fe40000000f00 */
[----:B------:R-:W-:Y:S01]  /*3250*/  PRMT R167, R45, 0x5410, R46 ;  /* 0x000054102da77816 */ /* 0x000fe2000000002e */
[----:B------:R-:W-:Y:S01]  /*3260*/  IMAD.MOV.U32 R45, RZ, RZ, R122 ;  /* 0x000000ffff2d7224 */ /* 0x000fe200078e007a */
[----:B------:R-:W-:-:S04]  /*3270*/  MOV R46, R123 ;  /* 0x0000007b002e7202 */ /* 0x000fc80000000f00 */
[----:B------:R-:W-:Y:S01]  /*3280*/  PRMT R163, R46, 0x7610, R163 ;  /* 0x000076102ea37816 */ /* 0x000fe200000000a3 */
[----:B------:R-:W-:Y:S01]  /*3290*/  IMAD.MOV.U32 R46, RZ, RZ, R83 ;  /* 0x000000ffff2e7224 */ /* 0x000fe200078e0053 */
[----:B------:R-:W-:Y:S02]  /*32a0*/  PRMT R161, R45, 0x7610, R161 ;  /* 0x000076102da17816 */ /* 0x000fe400000000a1 */
[----:B------:R-:W-:Y:S02]  /*32b0*/  MOV R45, R82 ;  /* 0x00000052002d7202 */ /* 0x000fe40000000f00 */
[----:B------:R-:W-:Y:S01]  /*32c0*/  PRMT R164, R164, 0x5410, R46 ;  /* 0x00005410a4a47816 */ /* 0x000fe2000000002e */
[----:B------:R-:W-:Y:S01]  /*32d0*/  IMAD.MOV.U32 R46, RZ, RZ, R91 ;  /* 0x000000ffff2e7224 */ /* 0x000fe200078e005b */
[----:B--2---:R-:W-:Y:S02]  /*32e0*/  R2UR UR4, R43 ;  /* 0x000000002b0472ca */ /* 0x004fe400000e0000 */
[----:B------:R-:W-:-:S04]  /*32f0*/  MOV R43, R80 ;  /* 0x00000050002b7202 */ /* 0x000fc80000000f00 */
[----:B------:R-:W-:Y:S01]  /*3300*/  PRMT R165, R165, 0x5410, R43 ;  /* 0x00005410a5a57816 */ /* 0x000fe2000000002b */
        /* <DEDUP_REMOVED lines=11> */
[----:B------:R-:W-:Y:S01]  /*33c0*/  MOV R46, R127 ;  /* 0x0000007f002e7202 */ /* 0x000fe20000000f00 */
[----:B------:R-:W-:Y:S01]  /*33d0*/  IMAD.MOV.U32 R44, RZ, RZ, R79 ;  /* 0x000000ffff2c7224 */ /* 0x000fe200078e004f */
[----:B------:R-:W-:-:S02]  /*33e0*/  PRMT R161, R161, 0x5410, R45 ;  /* 0x00005410a1a17816 */ /* 0x000fc4000000002d */
[----:B------:R-:W-:Y:S01]  /*33f0*/  PRMT R163, R163, 0x5410, R46 ;  /* 0x00005410a3a37816 */ /* 0x000fe2000000002e */
[----:B-----5:R-:W-:Y:S01]  /*3400*/  IMAD.MOV.U32 R46, RZ, RZ, R57 ;  /* 0x000000ffff2e7224 */ /* 0x020fe200078e0039 */
[----:B------:R-:W-:Y:S01]  /*3410*/  PRMT R156, R43, 0x5410, R44 ;  /* 0x000054102b9c7816 */ /* 0x000fe2000000002c */
[----:B------:R-:W-:Y:S01]  /*3420*/  IMAD.MOV.U32 R43, RZ, RZ, R86 ;  /* 0x000000ffff2b7224 */ /* 0x000fe200078e0056 */
[----:B------:R-:W-:Y:S02]  /*3430*/  MOV R44, R87 ;  /* 0x00000057002c7202 */ /* 0x000fe40000000f00 */
[----:B------:R-:W-:Y:S02]  /*3440*/  MOV R45, R56 ;  /* 0x00000038002d7202 */ /* 0x000fe40000000f00 */
[----:B------:R-:W-:Y:S01]  /*3450*/  PRMT R169, R43, 0x5410, R44 ;  /* 0x000054102ba97816 */ /* 0x000fe2000000002c */
[----:B------:R-:W-:Y:S01]  /*3460*/  IMAD.MOV.U32 R44, RZ, RZ, R99 ;  /* 0x000000ffff2c7224 */ /* 0x000fe200078e0063 */
[----:B------:R-:W-:-:S02]  /*3470*/  MOV R43, R98 ;  /* 0x00000062002b7202 */ /* 0x000fc40000000f00 */
[----:B------:R-:W-:Y:S01]  /*3480*/  PRMT R94, R46, 0x5410, R45 ;  /* 0x000054102e5e7816 */ /* 0x000fe2000000002d */
[----:B------:R-:W-:Y:S01]  /*3490*/  IMAD.MOV.U32 R45, RZ, RZ, R64 ;  /* 0x000000ffff2d7224 */ /* 0x000fe200078e0040 */
[----:B------:R-:W-:Y:S01]  /*34a0*/  PRMT R171, R43, 0x5410, R44 ;  /* 0x000054102bab7816 */ /* 0x000fe2000000002c */
[----:B------:R-:W-:Y:S01]  /*34b0*/  IMAD.MOV.U32 R43, RZ, RZ, R52 ;  /* 0x000000ffff2b7224 */ /* 0x000fe200078e0034 */
[----:B------:R-:W-:Y:S01]  /*34c0*/  PLOP3.LUT P2, PT, PT, PT, UP0, 0x80, 0x0 ;  /* 0x000000000000781c */ /* 0x000fe20003f4f008 */
[----:B------:R-:W-:Y:S02]  /*34d0*/  IMAD.MOV.U32 R44, RZ, RZ, R53 ;  /* 0x000000ffff2c7224 */ /* 0x000fe400078e0035 */
[----:B------:R-:W-:-:S03]  /*34e0*/  IMAD.MOV.U32 R46, RZ, RZ, R65 ;  /* 0x000000ffff2e7224 */ /* 0x000fc600078e0041 */
        /* <DEDUP_REMOVED lines=8> */
[----:B------:R-:W-:-:S02]  /*3570*/  MOV R46, R73 ;  /* 0x00000049002e7202 */ /* 0x000fc40000000f00 */
        /* <DEDUP_REMOVED lines=17> */
[----:B------:R-:W-:Y:S02]  /*3690*/  MOV R43, R75 ;  /* 0x0000004b002b7202 */ /* 0x000fe40000000f00 */
[----:B------:R-:W-:Y:S02]  /*36a0*/  PRMT R149, R46, 0x5410, R45 ;  /* 0x000054102e957816 */ /* 0x000fe4000000002d */
[----:B------:R-:W-:-:S02]  /*36b0*/  PRMT R157, R157, 0x5410, R44 ;  /* 0x000054109d9d7816 */ /* 0x000fc4000000002c */
[----:B------:R-:W-:Y:S01]  /*36c0*/  PRMT R164, R43, 0x7610, R164 ;  /* 0x000076102ba47816 */ /* 0x000fe200000000a4 */
[----:B------:R-:W-:Y:S06]  /*36d0*/  @!P2 BRA `(.L_x_3313) ;  /* 0x000000000004a947 */ /* 0x000fec0003800000 */
[----:B------:R-:W-:Y:S01]  /*36e0*/  BPT.TRAP 0x1 ;  /* 0x000000040000795c */ /* 0x000fe20000300000 */
.L_x_3313:
[----:B------:R-:W-:Y:S01]  /*36f0*/  IMAD R43, R19, 0x8, R18 ;  /* 0x00000008132b7824 */ /* 0x000fe200078e0212 */
[----:B------:R-:W-:Y:S01]  /*3700*/  SHF.L.U32 R100, R207, 0x1f, RZ ;  /* 0x0000001fcf647819 */ /* 0x000fe200000006ff */
[----:B------:R-:W-:Y:S03]  /*3710*/  BSSY B1, `(.L_x_3314) ;  /* 0x0000003000017945 */ /* 0x000fe60003800000 */
[----:B------:R-:W0:Y:S02]  /*3720*/  SYNCS.PHASECHK.TRANS64.TRYWAIT P5, [R43+URZ+0x36890], R100 ;  /* 0x036890642b0075a7 */ /* 0x000e2400080a017f */
[----:B0-----:R-:W-:Y:S05]  /*3730*/  @!P5 BRA `(.L_x_3315) ;  /* 0x0000020000e8d947 */ /* 0x001fea0003800000 */
.L_x_3615:
[----:B------:R-:W-:Y:S05]  /*3740*/  BSYNC B1 ;  /* 0x0000000000017941 */ /* 0x000fea0003800000 */
.L_x_3314:
        /* <DEDUP_REMOVED lines=9> */
[----:B------:R-:W-:Y:S01]  /*37e0*/  SHF.R.U64 R158, R122, 0x10, R123 ;  /* 0x000000107a9e7819 */ /* 0x000fe2000000127b */
[----:B--2---:R-:W-:Y:S01]  /*37f0*/  HADD2.F32 R160, -RZ, R47.H0_H0 ;  /* 0x2000002fffa07230 */ /* 0x004fe20000004100 */
[----:B------:R-:W-:Y:S02]  /*3800*/  SHF.R.U32.HI R159, RZ, 0x10, R127 ;  /* 0x00000010ff9f7819 */ /* 0x000fe4000001167f */
        /* <DEDUP_REMOVED lines=15> */
[----:B------:R-:W-:-:S02]  /*3900*/  HADD2.F32 R127, -RZ, R161.H1_H1 ;  /* 0x300000a1ff7f7230 */ /* 0x000fc40000004100 */
[-C--:B------:R-:W-:Y:S01]  /*3910*/  FFMA.FTZ R45, R45, R158.reuse, -R122 ;  /* 0x0000009e2d2d7223 */ /* 0x080fe2000001087a */
[--C-:B------:R-:W-:Y:S02]  /*3920*/  HADD2.F32 R159, -RZ, R44.reuse.H1_H1 ;  /* 0x3000002cff9f7230 */ /* 0x100fe40000004100 */
[----:B------:R-:W-:Y:S01]  /*3930*/  FFMA.FTZ R122, R123, R158, R162 ;  /* 0x0000009e7b7a7223 */ /* 0x000fe200000100a2 */
[----:B------:R-:W-:Y:S01]  /*3940*/  HADD2.F32 R160, -RZ, R44.H0_H0 ;  /* 0x2000002cffa07230 */ /* 0x000fe20000004100 */
[----:B------:R-:W-:Y:S01]  /*3950*/  F2FP.F16.F32.PACK_AB R47, R126, R47 ;  /* 0x0000002f7e2f723e */ /* 0x000fe200000000ff */
[----:B------:R-:W-:Y:S02]  /*3960*/  HADD2.F32 R123, -RZ, R163.H1_H1 ;  /* 0x300000a3ff7b7230 */ /* 0x000fe40000004100 */
[----:B------:R-:W-:Y:S02]  /*3970*/  HADD2.F32 R44, -RZ, R46.H1_H1 ;  /* 0x3000002eff2c7230 */ /* 0x000fe40000004100 */
[----:B------:R-:W-:Y:S01]  /*3980*/  FMUL.FTZ R162, R160, R127 ;  /* 0x0000007fa0a27220 */ /* 0x000fe20000410000 */
[----:B------:R-:W-:-:S02]  /*3990*/  HADD2.F32 R158, -RZ, R161.H0_H0 ;  /* 0x200000a1ff9e7230 */ /* 0x000fc40000004100 */
[C---:B------:R-:W-:Y:S01]  /*39a0*/  FMUL.FTZ R161, R159.reuse, R127 ;  /* 0x0000007f9fa17220 */ /* 0x040fe20000410000 */
[----:B------:R-:W-:Y:S02]  /*39b0*/  HADD2.F32 R46, -RZ, R46.H0_H0 ;  /* 0x2000002eff2e7230 */ /* 0x000fe40000004100 */
[-C--:B------:R-:W-:Y:S01]  /*39c0*/  FMUL.FTZ R127, R44, R123.reuse ;  /* 0x0000007b2c7f7220 */ /* 0x080fe20000410000 */
[----:B------:R-:W-:Y:S02]  /*39d0*/  HADD2.F32 R163, -RZ, R163.H0_H0 ;  /* 0x200000a3ffa37230 */ /* 0x000fe40000004100 */
[-C--:B------:R-:W-:Y:S01]  /*39e0*/  FFMA.FTZ R161, R160, R158.reuse, -R161 ;  /* 0x0000009ea0a17223 */ /* 0x080fe200000108a1 */
[----:B------:R-:W-:Y:S01]  /*39f0*/  FFMA.FTZ R162, R159, R158, R162 ;  /* 0x0000009e9fa27223 */ /* 0x000fe200000100a2 */
[----:B------:R-:W-:Y:S01]  /*3a00*/  FMUL.FTZ R123, R46, R123 ;  /* 0x0000007b2e7b7220 */ /* 0x000fe20000410000 */
[----:B------:R-:W-:Y:S01]  /*3a10*/  F2FP.F16.F32.PACK_AB R45, R122, R45 ;  /* 0x0000002d7a2d723e */ /* 0x000fe200000000ff */
[----:B------:R-:W-:-:S02]  /*3a20*/  FFMA.FTZ R127, R46, R163, -R127 ;  /* 0x000000a32e7f7223 */ /* 0x000fc4000001087f */
[----:B------:R-:W-:Y:S01]  /*3a30*/  FFMA.FTZ R44, R44, R163, R123 ;  /* 0x000000a32c2c7223 */ /* 0x000fe2000001007b */
[----:B------:R-:W-:-:S04]  /*3a40*/  F2FP.F16.F32.PACK_AB R162, R162, R161 ;  /* 0x000000a1a2a2723e */ /* 0x000fc800000000ff */
[----:B------:R-:W-:Y:S01]  /*3a50*/  F2FP.F16.F32.PACK_AB R46, R44, R127 ;  /* 0x0000007f2c2e723e */ /* 0x000fe200000000ff */
[----:B------:R-:W-:-:S07]  /*3a60*/  IMAD.MOV.U32 R44, RZ, RZ, R162 ;  /* 0x000000ffff2c7224 */ /* 0x000fce00078e00a2 */
.L_x_3321:
[----:B------:R-:W-:Y:S05]  /*3a70*/  BSYNC B3 ;  /* 0x0000000000037941 */ /* 0x000fea0003800000 */
.L_x_3320:
[----:B--2---:R1:W-:Y:S02]  /*3a80*/  STG.E.128 desc[UR60][R50.64], R44 ;  /* 0x0000002c32007986 */ /* 0x0043e4000c101d3c */
.L_x_3319:
[----:B------:R-:W-:Y:S05]  /*3a90*/  BSYNC B2 ;  /* 0x0000000000027941 */ /* 0x000fea0003800000 */
.L_x_3318:
[----:B------:R-:W-:Y:S01]  /*3aa0*/  ISETP.NE.AND P3, PT, R34, RZ, PT ;  /* 0x000000ff2200720c */ /* 0x000fe20003f65270 */
[----:B------:R-:W-:-:S12]  /*3ab0*/  BSSY B2, `(.L_x_3322) ;  /* 0x0000032000027945 */ /* 0x000fd80003800000 */
[----:B------:R-:W-:Y:S05]  /*3ac0*/  @!P3 BRA `(.L_x_3323) ;  /* 0x0000000000c0b947 */ /* 0x000fea0003800000 */
[----:B-1----:R1:W2:Y:S01]  /*3ad0*/  LDS.128 R44, [R41+0x21000] ;  /* 0x02100000292c7984 */ /* 0x0022a20000000c00 */
[----:B------:R-:W-:Y:S01]  /*3ae0*/  IADD3 R122, R16, 0x10, RZ ;  /* 0x00000010107a7810 */ /* 0x000fe20007ffe0ff */
[----:B------:R-:W-:Y:S03]  /*3af0*/  BSSY B3, `(.L_x_3324) ;  /* 0x000002c000037945 */ /* 0x000fe60003800000 */
[----:B------:R-:W-:-:S13]  /*3b00*/  ISETP.GE.AND P3, PT, R122, R101, PT ;  /* 0x000000657a00720c */ /* 0x000fda0003f66270 */
        /* <DEDUP_REMOVED lines=42> */
.L_x_3325:
[----:B------:R-:W-:Y:S05]  /*3db0*/  BSYNC B3 ;  /* 0x0000000000037941 */ /* 0x000fea0003800000 */
.L_x_3324:
[----:B--2---:R2:W-:Y:S02]  /*3dc0*/  STG.E.128 desc[UR60][R50.64+0x40], R44 ;  /* 0x0000402c32007986 */ /* 0x0045e4000c101d3c */
.L_x_3323:
[----:B------:R-:W-:Y:S05]  /*3dd0*/  BSYNC B2 ;  /* 0x0000000000027941 */ /* 0x000fea0003800000 */
.L_x_3322:
[----:B------:R-:W-:Y:S01]  /*3de0*/  ISETP.NE.AND P3, PT, R35, RZ, PT ;  /* 0x000000ff2300720c */ /* 0x000fe20003f65270 */
[----:B------:R-:W-:-:S12]  /*3df0*/  BSSY B2, `(.L_x_3326) ;  /* 0x0000031000027945 */ /* 0x000fd80003800000 */
[----:B------:R-:W-:Y:S05]  /*3e00*/  @!P3 BRA `(.L_x_3327) ;  /* 0x0000000000bcb947 */ /* 0x000fea0003800000 */
[----:B-12---:R1:W2:Y:S01]  /*3e10*/  LDS.128 R44, [R40+0x24800] ;  /* 0x02480000282c7984 */ /* 0x0062a20000000c00 */
[----:B------:R-:W-:Y:S01]  /*3e20*/  VIADD R96, R16, 0x20 ;  /* 0x0000002010607836 */ /* 0x000fe20000000000 */
[----:B------:R-:W-:Y:S04]  /*3e30*/  BSSY B3, `(.L_x_3328) ;  /* 0x000002b000037945 */ /* 0x000fe80003800000 */
[----:B------:R-:W-:-:S13]  /*3e40*/  ISETP.GE.AND P3, PT, R96, R101, PT ;  /* 0x000000656000720c */ /* 0x000fda0003f66270 */
        /* <DEDUP_REMOVED lines=16> */
[----:B------:R-:W-:Y:S01]  /*3f50*/  FMUL.FTZ R91, R98, R91 ;  /* 0x0000005b625b7220 */ /* 0x000fe20000410000 */
[-C--:B------:R-:W-:Y:S01]  /*3f60*/  FFMA.FTZ R122, R45, R88.reuse, -R122 ;  /* 0x000000582d7a7223 */ /* 0x080fe2000001087a */
[----:B------:R-:W-:Y:S02]  /*3f70*/  FFMA.FTZ R97, R97, R88, R90 ;  /* 0x0000005861617223 */ /* 0x000fe4000001005a */
[----:B------:R-:W-:Y:S01]  /*3f80*/  FFMA.FTZ R96, R96, R89, R91 ;  /* 0x0000005960607223 */ /* 0x000fe2000001005b */
[----:B------:R-:W-:-:S02]  /*3f90*/  HADD2.F32 R88, -RZ, R44.H1_H1 ;  /* 0x3000002cff587230 */ /* 0x000fc40000004100 */
[----:B------:R-:W-:Y:S01]  /*3fa0*/  FFMA.FTZ R47, R98, R89, -R47 ;  /* 0x00000059622f7223 */ /* 0x000fe2000001082f */
[----:B------:R-:W-:Y:S02]  /*3fb0*/  HADD2.F32 R91, -RZ, R170.H0_H0 ;  /* 0x200000aaff5b7230 */ /* 0x000fe40000004100 */
        /* <DEDUP_REMOVED lines=9> */
[----:B------:R-:W-:Y:S02]  /*4050*/  HADD2.F32 R167, -RZ, R167.H1_H1 ;  /* 0x300000a7ffa77230 */ /* 0x000fe40000004100 */
[----:B------:R-:W-:Y:S01]  /*4060*/  FMUL.FTZ R45, R46, R45 ;  /* 0x0000002d2e2d7220 */ /* 0x000fe20000410000 */
[-C--:B------:R-:W-:Y:S01]  /*4070*/  FFMA.FTZ R99, R44, R89.reuse, -R99 ;  /* 0x000000592c637223 */ /* 0x080fe20000010863 */
[----:B------:R-:W-:Y:S01]  /*4080*/  FFMA.FTZ R88, R88, R89, R123 ;  /* 0x0000005958587223 */ /* 0x000fe2000001007b */
[-C--:B------:R-:W-:Y:S01]  /*4090*/  FFMA.FTZ R91, R46, R167.reuse, -R91 ;  /* 0x000000a72e5b7223 */ /* 0x080fe2000001085b */
[----:B------:R-:W-:Y:S01]  /*40a0*/  FFMA.FTZ R90, R90, R167, R45 ;  /* 0x000000a75a5a7223 */ /* 0x000fe2000001002d */
[----:B------:R-:W-:Y:S02]  /*40b0*/  F2FP.F16.F32.PACK_AB R45, R97, R122 ;  /* 0x0000007a612d723e */ /* 0x000fe400000000ff */
[----:B------:R-:W-:-:S02]  /*40c0*/  F2FP.F16.F32.PACK_AB R44, R88, R99 ;  /* 0x00000063582c723e */ /* 0x000fc400000000ff */
[----:B------:R-:W-:-:S07]  /*40d0*/  F2FP.F16.F32.PACK_AB R46, R90, R91 ;  /* 0x0000005b5a2e723e */ /* 0x000fce00000000ff */
.L_x_3329:
[----:B------:R-:W-:Y:S05]  /*40e0*/  BSYNC B3 ;  /* 0x0000000000037941 */ /* 0x000fea0003800000 */
.L_x_3328:
[----:B--2---:R3:W-:Y:S02]  /*40f0*/  STG.E.128 desc[UR60][R50.64+0x80], R44 ;  /* 0x0000802c32007986 */ /* 0x0047e4000c101d3c */
.L_x_3327:
[----:B------:R-:W-:Y:S05]  /*4100*/  BSYNC B2 ;  /* 0x0000000000027941 */ /* 0x000fea0003800000 */
.L_x_3326:
[----:B------:R-:W-:Y:S01]  /*4110*/  ISETP.NE.AND P3, PT, R36, RZ, PT ;  /* 0x000000ff2400720c */ /* 0x000fe20003f65270 */
[----:B------:R-:W-:-:S12]  /*4120*/  BSSY B2, `(.L_x_3330) ;  /* 0x0000032000027945 */ /* 0x000fd80003800000 */
[----:B------:R-:W-:Y:S05]  /*4130*/  @!P3 BRA `(.L_x_3331) ;  /* 0x0000000000c0b947 */ /* 0x000fea0003800000 */
[----:B-123--:R1:W2:Y:S01]  /*4140*/  LDS.128 R44, [R41+0x24800] ;  /* 0x02480000292c7984 */ /* 0x00e2a20000000c00 */
[----:B------:R-:W-:Y:S01]  /*4150*/  IADD3 R88, R16, 0x30, RZ ;  /* 0x0000003010587810 */ /* 0x000fe20007ffe0ff */
[----:B------:R-:W-:Y:S03]  /*4160*/  BSSY B3, `(.L_x_3332) ;  /* 0x000002c000037945 */ /* 0x000fe60003800000 */
[----:B------:R-:W-:-:S13]  /*4170*/  ISETP.GE.AND P3, PT, R88, R101, PT ;  /* 0x000000655800720c */ /* 0x000fda0003f66270 */
[----:B-1----:R-:W-:Y:S05]  /*4180*/  @P3 BRA `(.L_x_3333) ;  /* 0x0000000000a43947 */ /* 0x002fea0003800000 */
[--C-:B------:R-:W-:Y:S02]  /*4190*/  SHF.R.U64 R88, R84, 0x10, R85.reuse ;  /* 0x0000001054587819 */ /* 0x100fe40000001255 */
[----:B------:R-:W-:Y:S01]  /*41a0*/  SHF.R.U32.HI R84, RZ, 0x10, R85 ;  /* 0x00000010ff547819 */ /* 0x000fe20000011655 */
[----:B--2---:R-:W-:Y:S01]  /*41b0*/  IMAD.MOV.U32 R85, RZ, RZ, R47 ;  /* 0x000000ffff557224 */ /* 0x004fe200078e002f */
[--C-:B------:R-:W-:Y:S01]  /*41c0*/  SHF.R.U64 R90, R86, 0x10, R87.reuse ;  /* 0x00000010565a7819 */ /* 0x100fe20000001257 */
[--C-:B------:R-:W-:Y:S01]  /*41d0*/  HADD2.F32 R47, -RZ, R45.reuse.H1_H1 ;  /* 0x3000002dff2f7230 */ /* 0x100fe20000004100 */
[----:B------:R-:W-:Y:S01]  /*41e0*/  SHF.R.U32.HI R89, RZ, 0x10, R87 ;  /* 0x00000010ff597819 */ /* 0x000fe20000011657 */
[----:B------:R-:W-:Y:S02]  /*41f0*/  HADD2.F32 R45, -RZ, R45.H0_H0 ;  /* 0x2000002dff2d7230 */ /* 0x000fe40000004100 */
[----:B------:R-:W-:Y:S02]  /*4200*/  HADD2.F32 R90, -RZ, R90.H0_H0 ;  /* 0x2000005aff5a7230 */ /* 0x000fe40000004100 */
        /* <DEDUP_REMOVED lines=12> */
[----:B------:R-:W-:Y:S01]  /*42d0*/  FFMA.FTZ R86, R86, R87, R89 ;  /* 0x0000005756567223 */ /* 0x000fe20000010059 */
[--C-:B------:R-:W-:Y:S02]  /*42e0*/  HADD2.F32 R89, -RZ, R169.reuse.H0_H0 ;  /* 0x200000a9ff597230 */ /* 0x100fe40000004100 */
[----:B------:R-:W-:Y:S01]  /*42f0*/  HADD2.F32 R88, -RZ, R44.H1_H1 ;  /* 0x3000002cff587230 */ /* 0x000fe20000004100 */
[----:B------:R-:W-:Y:S01]  /*4300*/  F2FP.F16.F32.PACK_AB R45, R84, R45 ;  /* 0x0000002d542d723e */ /* 0x000fe200000000ff */
[----:B------:R-:W-:Y:S01]  /*4310*/  HADD2.F32 R87, -RZ, R46.H1_H1 ;  /* 0x3000002eff577230 */ /* 0x000fe20000004100 */
[----:B------:R-:W-:Y:S01]  /*4320*/  F2FP.F16.F32.PACK_AB R47, R86, R47 ;  /* 0x0000002f562f723e */ /* 0x000fe200000000ff */
[----:B------:R-:W-:-:S02]  /*4330*/  HADD2.F32 R169, -RZ, R169.H1_H1 ;  /* 0x300000a9ffa97230 */ /* 0x000fc40000004100 */
[----:B------:R-:W-:Y:S01]  /*4340*/  FMUL.FTZ R91, R88, R89 ;  /* 0x00000059585b7220 */ /* 0x000fe20000410000 */
[----:B------:R-:W-:Y:S02]  /*4350*/  HADD2.F32 R44, -RZ, R44.H0_H0 ;  /* 0x2000002cff2c7230 */ /* 0x000fe40000004100 */
[----:B------:R-:W-:Y:S02]  /*4360*/  HADD2.F32 R46, -RZ, R46.H0_H0 ;  /* 0x2000002eff2e7230 */ /* 0x000fe40000004100 */
[C---:B------:R-:W-:Y:S01]  /*4370*/  FMUL.FTZ R97, R87.reuse, R169 ;  /* 0x000000a957617220 */ /* 0x040fe20000410000 */
[--C-:B------:R-:W-:Y:S02]  /*4380*/  HADD2.F32 R85, -RZ, R166.reuse.H0_H0 ;  /* 0x200000a6ff557230 */ /* 0x100fe40000004100 */
[----:B------:R-:W-:Y:S01]  /*4390*/  FMUL.FTZ R89, R44, R89 ;  /* 0x000000592c597220 */ /* 0x000fe20000410000 */
[----:B------:R-:W-:Y:S02]  /*43a0*/  HADD2.F32 R166, -RZ, R166.H1_H1 ;  /* 0x300000a6ffa67230 */ /* 0x000fe40000004100 */
[----:B------:R-:W-:Y:S01]  /*43b0*/  FMUL.FTZ R90, R46, R169 ;  /* 0x000000a92e5a7220 */ /* 0x000fe20000410000 */
[-C--:B------:R-:W-:Y:S01]  /*43c0*/  FFMA.FTZ R91, R44, R85.reuse, -R91 ;  /* 0x000000552c5b7223 */ /* 0x080fe2000001085b */
[----:B------:R-:W-:Y:S01]  /*43d0*/  FFMA.FTZ R88, R88, R85, R89 ;  /* 0x0000005558587223 */ /* 0x000fe20000010059 */
[-C--:B------:R-:W-:Y:S01]  /*43e0*/  FFMA.FTZ R97, R46, R166.reuse, -R97 ;  /* 0x000000a62e617223 */ /* 0x080fe20000010861 */
[----:B------:R-:W-:-:S03]  /*43f0*/  FFMA.FTZ R90, R87, R166, R90 ;  /* 0x000000a6575a7223 */ /* 0x000fc6000001005a */
[----:B------:R-:W-:Y:S02]  /*4400*/  F2FP.F16.F32.PACK_AB R44, R88, R91 ;  /* 0x0000005b582c723e */ /* 0x000fe400000000ff */
[----:B------:R-:W-:-:S07]  /*4410*/  F2FP.F16.F32.PACK_AB R46, R90, R97 ;  /* 0x000000615a2e723e */ /* 0x000fce00000000ff */
.L_x_3333:
[----:B------:R-:W-:Y:S05]  /*4420*/  BSYNC B3 ;  /* 0x0000000000037941 */ /* 0x000fea0003800000 */
.L_x_3332:
[----:B--2---:R4:W-:Y:S02]  /*4430*/  STG.E.128 desc[UR60][R50.64+0xc0], R44 ;  /* 0x0000c02c32007986 */ /* 0x0049e4000c101d3c */
.L_x_3331:
[----:B------:R-:W-:Y:S05]  /*4440*/  BSYNC B2 ;  /* 0x0000000000027941 */ /* 0x000fea0003800000 */
.L_x_3330:
[----:B------:R-:W-:Y:S01]  /*4450*/  ISETP.NE.AND P3, PT, R37, RZ, PT ;  /* 0x000000ff2500720c */ /* 0x000fe20003f65270 */
[----:B------:R-:W-:-:S12]  /*4460*/  BSSY B2, `(.L_x_3334) ;  /* 0x0000033000027945 */ /* 0x000fd80003800000 */
[----:B------:R-:W-:Y:S05]  /*4470*/  @!P3 BRA `(.L_x_3335) ;  /* 0x0000000000c4b947 */ /* 0x000fea0003800000 */
[----:B-1234-:R1:W2:Y:S01]  /*4480*/  LDS.128 R44, [R40+0x28000] ;  /* 0x02800000282c7984 */ /* 0x01e2a20000000c00 */
[----:B------:R-:W-:Y:S01]  /*4490*/  VIADD R84, R16, 0x40 ;  /* 0x0000004010547836 */ /* 0x000fe20000000000 */
[----:B------:R-:W-:Y:S04]  /*44a0*/  BSSY B3, `(.L_x_3336) ;  /* 0x000002d000037945 */ /* 0x000fe80003800000 */
[----:B------:R-:W-:-:S13]  /*44b0*/  ISETP.GE.AND P3, PT, R84, R101, PT ;  /* 0x000000655400720c */ /* 0x000fda0003f66270 */
[----:B-1----:R-:W-:Y:S05]  /*44c0*/  @P3 BRA `(.L_x_3337) ;  /* 0x0000000000a83947 */ /* 0x002fea0003800000 */
[--C-:B------:R-:W-:Y:S02]  /*44d0*/  SHF.R.U64 R87, R80, 0x10, R81.reuse ;  /* 0x0000001050577819 */ /* 0x100fe40000001251 */
[----:B------:R-:W-:Y:S01]  /*44e0*/  SHF.R.U32.HI R84, RZ, 0x10, R81 ;  /* 0x00000010ff547819 */ /* 0x000fe20000011651 */
[----:B--2---:R-:W-:Y:S01]  /*44f0*/  IMAD.MOV.U32 R81, RZ, RZ, R47 ;  /* 0x000000ffff517224 */ /* 0x004fe200078e002f */
[--C-:B------:R-:W-:Y:S01]  /*4500*/  SHF.R.U64 R85, R82, 0x10, R83.reuse ;  /* 0x0000001052557819 */ /* 0x100fe20000001253 */
[----:B------:R-:W-:Y:S01]  /*4510*/  HADD2.F32 R47, -RZ, R45.H1_H1 ;  /* 0x3000002dff2f7230 */ /* 0x000fe20000004100 */
[----:B------:R-:W-:Y:S01]  /*4520*/  SHF.R.U32.HI R86, RZ, 0x10, R83 ;  /* 0x00000010ff567819 */ /* 0x000fe20000011653 */
[----:B------:R-:W-:Y:S01]  /*4530*/  HADD2.F32 R83, -RZ, R87.H0_H0 ;  /* 0x20000057ff537230 */ /* 0x000fe20000004100 */
[----:B------:R-:W-:Y:S01]  /*4540*/  MOV R80, R44 ;  /* 0x0000002c00507202 */ /* 0x000fe20000000f00 */
[----:B------:R-:W-:Y:S02]  /*4550*/  HADD2.F32 R85, -RZ, R85.H0_H0 ;  /* 0x20000055ff557230 */ /* 0x000fe40000004100 */
[----:B------:R-:W-:-:S02]  /*4560*/  HADD2.F32 R44, -RZ, R45.H0_H0 ;  /* 0x2000002dff2c7230 */ /* 0x000fc40000004100 */
[--C-:B------:R-:W-:Y:S02]  /*4570*/  HADD2.F32 R82, -RZ, R81.reuse.H1_H1 ;  /* 0x30000051ff527230 */ /* 0x100fe40000004100 */
[CC--:B------:R-:W-:Y:S01]  /*4580*/  FMUL.FTZ R45, R47.reuse, R85.reuse ;  /* 0x000000552f2d7220 */ /* 0x0c0fe20000410000 */
[----:B------:R-:W-:Y:S02]  /*4590*/  HADD2.F32 R86, -RZ, R86.H0_H0 ;  /* 0x20000056ff567230 */ /* 0x000fe40000004100 */
[C---:B------:R-:W-:Y:S01]  /*45a0*/  FMUL.FTZ R88, R44.reuse, R85 ;  /* 0x000000552c587220 */ /* 0x040fe20000410000 */
[----:B------:R-:W-:Y:S02]  /*45b0*/  HADD2.F32 R81, -RZ, R81.H0_H0 ;  /* 0x20000051ff517230 */ /* 0x000fe40000004100 */
[-C--:B------:R-:W-:Y:S01]  /*45c0*/  FFMA.FTZ R44, R44, R83.reuse, -R45 ;  /* 0x000000532c2c7223 */ /* 0x080fe2000001082d */
[----:B------:R-:W-:Y:S02]  /*45d0*/  HADD2.F32 R84, -RZ, R84.H0_H0 ;  /* 0x20000054ff547230 */ /* 0x000fe40000004100 */
[-C--:B------:R-:W-:Y:S01]  /*45e0*/  FMUL.FTZ R90, R82, R86.reuse ;  /* 0x00000056525a7220 */ /* 0x080fe20000410000 */
[----:B------:R-:W-:Y:S01]  /*45f0*/  FFMA.FTZ R45, R47, R83, R88 ;  /* 0x000000532f2d7223 */ /* 0x000fe20000010058 */
[----:B------:R-:W-:Y:S01]  /*4600*/  FMUL.FTZ R85, R81, R86 ;  /* 0x0000005651557220 */ /* 0x000fe20000410000 */
[----:B------:R-:W-:-:S02]  /*4610*/  HADD2.F32 R83, -RZ, R165.H1_H1 ;  /* 0x300000a5ff537230 */ /* 0x000fc40000004100 */
[-C--:B------:R-:W-:Y:S01]  /*4620*/  FFMA.FTZ R47, R81, R84.reuse, -R90 ;  /* 0x00000054512f7223 */ /* 0x080fe2000001085a */
[----:B------:R-:W-:Y:S02]  /*4630*/  HADD2.F32 R87, -RZ, R164.H1_H1 ;  /* 0x300000a4ff577230 */ /* 0x000fe40000004100 */
[----:B------:R-:W-:Y:S01]  /*4640*/  FFMA.FTZ R86, R82, R84, R85 ;  /* 0x0000005452567223 */ /* 0x000fe20000010055 */
[----:B------:R-:W-:Y:S01]  /*4650*/  HADD2.F32 R81, -RZ, R80.H1_H1 ;  /* 0x30000050ff517230 */ /* 0x000fe20000004100 */
[----:B------:R-:W-:Y:S01]  /*4660*/  F2FP.F16.F32.PACK_AB R45, R45, R44 ;  /* 0x0000002c2d2d723e */ /* 0x000fe200000000ff */
[----:B------:R-:W-:Y:S02]  /*4670*/  HADD2.F32 R82, -RZ, R46.H1_H1 ;  /* 0x3000002eff527230 */ /* 0x000fe40000004100 */
[----:B------:R-:W-:Y:S01]  /*4680*/  HADD2.F32 R165, -RZ, R165.H0_H0 ;  /* 0x200000a5ffa57230 */ /* 0x000fe20000004100 */
[----:B------:R-:W-:Y:S01]  /*4690*/  F2FP.F16.F32.PACK_AB R47, R86, R47 ;  /* 0x0000002f562f723e */ /* 0x000fe200000000ff */
[----:B------:R-:W-:-:S02]  /*46a0*/  HADD2.F32 R80, -RZ, R80.H0_H0 ;  /* 0x20000050ff507230 */ /* 0x000fc40000004100 */
[----:B------:R-:W-:Y:S01]  /*46b0*/  FMUL.FTZ R91, R82, R87 ;  /* 0x00000057525b7220 */ /* 0x000fe20000410000 */
[----:B------:R-:W-:Y:S02]  /*46c0*/  HADD2.F32 R46, -RZ, R46.H0_H0 ;  /* 0x2000002eff2e7230 */ /* 0x000fe40000004100 */
        /* <DEDUP_REMOVED lines=10> */
.L_x_3337:
[----:B------:R-:W-:Y:S05]  /*4770*/  BSYNC B3 ;  /* 0x0000000000037941 */ /* 0x000fea0003800000 */
.L_x_3336:
[----:B--2---:R1:W-:Y:S02]  /*4780*/  STG.E.128 desc[UR60][R50.64+0x100], R44 ;  /* 0x0001002c32007986 */ /* 0x0043e4000c101d3c */
.L_x_3335:
[----:B------:R-:W-:Y:S05]  /*4790*/  BSYNC B2 ;  /* 0x0000000000027941 */ /* 0x000fea0003800000 */
.L_x_3334:
[----:B------:R-:W-:-:S13]  /*47a0*/  ISETP.NE.AND P3, PT, R38, RZ, PT ;  /* 0x000000ff2600720c */ /* 0x000fda0003f65270 */
[----:B------:R-:W-:Y:S05]  /*47b0*/  @!P3 BRA `(.L_x_3317) ;  /* 0x0000000000c0b947 */ /* 0x000fea0003800000 */
[----:B-1234-:R1:W2:Y:S01]  /*47c0*/  LDS.128 R44, [R41+0x28000] ;  /* 0x02800000292c7984 */ /* 0x01e2a20000000c00 */
[----:B------:R-:W-:Y:S01]  /*47d0*/  VIADD R80, R16, 0x50 ;  /* 0x0000005010507836 */ /* 0x000fe20000000000 */
[----:B------:R-:W-:Y:S04]  /*47e0*/  BSSY B2, `(.L_x_3338) ;  /* 0x000002c000027945 */ /* 0x000fe80003800000 */
[----:B------:R-:W-:-:S13]  /*47f0*/  ISETP.GE.AND P3, PT, R80, R101, PT ;  /* 0x000000655000720c */ /* 0x000fda0003f66270 */
[----:B-1----:R-:W-:Y:S05]  /*4800*/  @P3 BRA `(.L_x_3339) ;  /* 0x0000000000a43947 */ /* 0x002fea0003800000 */
[--C-:B------:R-:W-:Y:S02]  /*4810*/  SHF.R.U64 R81, R76, 0x10, R77.reuse ;  /* 0x000000104c517819 */ /* 0x100fe4000000124d */
[----:B------:R-:W-:Y:S02]  /*4820*/  SHF.R.U32.HI R80, RZ, 0x10, R77 ;  /* 0x00000010ff507819 */ /* 0x000fe4000001164d */
[--C-:B------:R-:W-:Y:S01]  /*4830*/  SHF.R.U64 R77, R78, 0x10, R79.reuse ;  /* 0x000000104e4d7819 */ /* 0x100fe2000000124f */
[----:B------:R-:W-:Y:S01]  /*4840*/  HADD2.F32 R78, -RZ, R81.H0_H0 ;  /* 0x20000051ff4e7230 */ /* 0x000fe20000004100 */
[----:B------:R-:W-:Y:S01]  /*4850*/  SHF.R.U32.HI R82, RZ, 0x10, R79 ;  /* 0x00000010ff527819 */ /* 0x000fe2000001164f */
[----:B------:R-:W-:Y:S01]  /*4860*/  HADD2.F32 R80, -RZ, R80.H0_H0 ;  /* 0x20000050ff507230 */ /* 0x000fe20000004100 */
[----:B--2---:R-:W-:Y:S01]  /*4870*/  MOV R76, R46 ;  /* 0x0000002e004c7202 */ /* 0x004fe20000000f00 */
[----:B------:R-:W-:Y:S02]  /*4880*/  HADD2.F32 R79, -RZ, R77.H0_H0 ;  /* 0x2000004dff4f7230 */ /* 0x000fe40000004100 */
[----:B------:R-:W-:-:S02]  /*4890*/  HADD2.F32 R82, -RZ, R82.H0_H0 ;  /* 0x20000052ff527230 */ /* 0x000fc40000004100 */
[----:B------:R-:W-:Y:S02]  /*48a0*/  HADD2.F32 R46, -RZ, R45.H1_H1 ;  /* 0x3000002dff2e7230 */ /* 0x000fe40000004100 */
[--C-:B------:R-:W-:Y:S02]  /*48b0*/  HADD2.F32 R77, -RZ, R47.reuse.H1_H1 ;  /* 0x3000002fff4d7230 */ /* 0x100fe40000004100 */
[----:B------:R-:W-:Y:S02]  /*48c0*/  HADD2.F32 R47, -RZ, R47.H0_H0 ;  /* 0x2000002fff2f7230 */ /* 0x000fe40000004100 */
[----:B------:R-:W-:Y:S01]  /*48d0*/  FMUL.FTZ R84, R46, R79 ;  /* 0x0000004f2e547220 */ /* 0x000fe20000410000 */
[----:B------:R-:W-:Y:S02]  /*48e0*/  HADD2.F32 R45, -RZ, R45.H0_H0 ;  /* 0x2000002dff2d7230 */ /* 0x000fe40000004100 */
[-C--:B------:R-:W-:Y:S01]  /*48f0*/  FMUL.FTZ R86, R77, R82.reuse ;  /* 0x000000524d567220 */ /* 0x080fe20000410000 */
[----:B------:R-:W-:-:S02]  /*4900*/  FMUL.FTZ R82, R47, R82 ;  /* 0x000000522f527220 */ /* 0x000fc40000410000 */
[C---:B------:R-:W-:Y:S01]  /*4910*/  FMUL.FTZ R79, R45.reuse, R79 ;  /* 0x0000004f2d4f7220 */ /* 0x040fe20000410000 */
[----:B------:R-:W-:Y:S01]  /*4920*/  FFMA.FTZ R84, R45, R78, -R84 ;  /* 0x0000004e2d547223 */ /* 0x000fe20000010854 */
[----:B------:R-:W-:Y:S01]  /*4930*/  FFMA.FTZ R85, R77, R80, R82 ;  /* 0x000000504d557223 */ /* 0x000fe20000010052 */
[----:B------:R-:W-:Y:S02]  /*4940*/  HADD2.F32 R45, -RZ, R44.H1_H1 ;  /* 0x3000002cff2d7230 */ /* 0x000fe40000004100 */
[----:B------:R-:W-:Y:S01]  /*4950*/  FFMA.FTZ R83, R46, R78, R79 ;  /* 0x0000004e2e537223 */ /* 0x000fe2000001004f */
[----:B------:R-:W-:Y:S02]  /*4960*/  HADD2.F32 R77, -RZ, R156.H0_H0 ;  /* 0x2000009cff4d7230 */ /* 0x000fe40000004100 */
[----:B------:R-:W-:Y:S01]  /*4970*/  FFMA.FTZ R86, R47, R80, -R86 ;  /* 0x000000502f567223 */ /* 0x000fe20000010856 */
[----:B------:R-:W-:Y:S02]  /*4980*/  HADD2.F32 R44, -RZ, R44.H0_H0 ;  /* 0x2000002cff2c7230 */ /* 0x000fe40000004100 */
[----:B------:R-:W-:-:S02]  /*4990*/  HADD2.F32 R79, -RZ, R156.H1_H1 ;  /* 0x3000009cff4f7230 */ /* 0x000fc40000004100 */
[CC--:B------:R-:W-:Y:S01]  /*49a0*/  FMUL.FTZ R81, R45.reuse, R77.reuse ;  /* 0x0000004d2d517220 */ /* 0x0c0fe20000410000 */
[--C-:B------:R-:W-:Y:S02]  /*49b0*/  HADD2.F32 R46, -RZ, R76.reuse.H1_H1 ;  /* 0x3000004cff2e7230 */ /* 0x100fe40000004100 */
        /* <DEDUP_REMOVED lines=14> */
.L_x_3339:
[----:B------:R-:W-:Y:S05]  /*4aa0*/  BSYNC B2 ;  /* 0x0000000000027941 */ /* 0x000fea0003800000 */
.L_x_3338:
[----:B--2---:R1:W-:Y:S02]  /*4ab0*/  STG.E.128 desc[UR60][R50.64+0x140], R44 ;  /* 0x0001402c32007986 */ /* 0x0043e4000c101d3c */
.L_x_3317:
[----:B------:R-:W-:Y:S05]  /*4ac0*/  BSYNC B1 ;  /* 0x0000000000017941 */ /* 0x000fea0003800000 */
.L_x_3316:
        /* <DEDUP_REMOVED lines=24> */
[-C--:B------:R-:W-:Y:S01]  /*4c50*/  FFMA.FTZ R78, R45, R72.reuse, -R78 ;  /* 0x000000482d4e7223 */ /* 0x080fe2000001084e */
[----:B------:R-:W-:Y:S01]  /*4c60*/  FFMA.FTZ R77, R46, R72, R73 ;  /* 0x000000482e4d7223 */ /* 0x000fe20000010049 */
[----:B------:R-:W-:Y:S01]  /*4c70*/  FMUL.FTZ R76, R47, R76 ;  /* 0x0000004c2f4c7220 */ /* 0x000fe20000410000 */
        /* <DEDUP_REMOVED lines=9> */
[CC--:B------:R-:W-:Y:S01]  /*4d10*/  FMUL.FTZ R75, R45.reuse, R157.reuse ;  /* 0x0000009d2d4b7220 */ /* 0x0c0fe20000410000 */
        /* <DEDUP_REMOVED lines=12> */
.L_x_3344:
[----:B------:R-:W-:Y:S05]  /*4de0*/  BSYNC B2 ;  /* 0x0000000000027941 */ /* 0x000fea0003800000 */
.L_x_3343:
[----:B--2---:R1:W-:Y:S02]  /*4df0*/  STG.E.128 desc[UR60][R48.64], R44 ;  /* 0x0000002c30007986 */ /* 0x0043e4000c101d3c */
.L_x_3342:
[----:B------:R-:W-:Y:S05]  /*4e00*/  BSYNC B1 ;  /* 0x0000000000017941 */ /* 0x000fea0003800000 */
.L_x_3341:
        /* <DEDUP_REMOVED lines=49> */
.L_x_3348:
[----:B------:R-:W-:Y:S05]  /*5120*/  BSYNC B2 ;  /* 0x0000000000027941 */ /* 0x000fea0003800000 */
.L_x_3347:
[----:B--2---:R1:W-:Y:S02]  /*5130*/  STG.E.128 desc[UR60][R48.64+0x40], R44 ;  /* 0x0000402c30007986 */ /* 0x0043e4000c101d3c */
.L_x_3346:
[----:B------:R-:W-:Y:S05]  /*5140*/  BSYNC B1 ;  /* 0x0000000000017941 */ /* 0x000fea0003800000 */
.L_x_3345:
        /* <DEDUP_REMOVED lines=49> */
.L_x_3352:
[----:B------:R-:W-:Y:S05]  /*5460*/  BSYNC B2 ;  /* 0x0000000000027941 */ /* 0x000fea0003800000 */
.L_x_3351:
[----:B--2---:R1:W-:Y:S02]  /*5470*/  STG.E.128 desc[UR60][R48.64+0x80], R44 ;  /* 0x0000802c30007986 */ /* 0x0043e4000c101d3c */
.L_x_3350:
[----:B------:R-:W-:Y:S05]  /*5480*/  BSYNC B1 ;  /* 0x0000000000017941 */ /* 0x000fea0003800000 */
.L_x_3349:
[----:B------:R-:W-:Y:S01]  /*5490*/  ISETP.NE.AND P3, PT, R36, RZ, PT ;  /* 0x000000ff2400720c */ /* 0x000fe20003f65270 */
[----:B------:R-:W-:-:S12]  /*54a0*/  BSSY B1, `(.L_x_3353) ;  /* 0x0000032000017945 */ /* 0x000fd80003800000 */
[----:B------:R-:W-:Y:S05]  /*54b0*/  @!P3 BRA `(.L_x_3354) ;  /* 0x0000000000c0b947 */ /* 0x000fea0003800000 */
[----:B-1234-:R1:W2:Y:S01]  /*54c0*/  LDS.128 R44, [R41+0x26800] ;  /* 0x02680000292c7984 */ /* 0x01e2a20000000c00 */
[----:B------:R-:W-:Y:S01]  /*54d0*/  IADD3 R50, R16, 0x30, RZ ;  /* 0x0000003010327810 */ /* 0x000fe20007ffe0ff */
[----:B------:R-:W-:Y:S03]  /*54e0*/  BSSY B2, `(.L_x_3355) ;  /* 0x000002c000027945 */ /* 0x000fe60003800000 */
        /* <DEDUP_REMOVED lines=43> */
.L_x_3356:
[----:B------:R-:W-:Y:S05]  /*57a0*/  BSYNC B2 ;  /* 0x0000000000027941 */ /* 0x000fea0003800000 */
.L_x_3355:
[----:B--2---:R1:W-:Y:S02]  /*57b0*/  STG.E.128 desc[UR60][R48.64+0xc0], R44 ;  /* 0x0000c02c30007986 */ /* 0x0043e4000c101d3c */
.L_x_3354:
[----:B------:R-:W-:Y:S05]  /*57c0*/  BSYNC B1 ;  /* 0x0000000000017941 */ /* 0x000fea0003800000 */
.L_x_3353:
        /* <DEDUP_REMOVED lines=49> */
.L_x_3360:
[----:B------:R-:W-:Y:S05]  /*5ae0*/  BSYNC B2 ;  /* 0x0000000000027941 */ /* 0x000fea0003800000 */
.L_x_3359:
[----:B--2---:R1:W-:Y:S02]  /*5af0*/  STG.E.128 desc[UR60][R48.64+0x100], R44 ;  /* 0x0001002c30007986 */ /* 0x0043e4000c101d3c */
.L_x_3358:
[----:B------:R-:W-:Y:S05]  /*5b00*/  BSYNC B1 ;  /* 0x0000000000017941 */ /* 0x000fea0003800000 */
.L_x_3357:
[----:B------:R-:W-:-:S13]  /*5b10*/  ISETP.NE.AND P3, PT, R38, RZ, PT ;  /* 0x000000ff2600720c */ /* 0x000fda0003f65270 */
        /* <DEDUP_REMOVED lines=47> */
.L_x_3362:
[----:B------:R-:W-:Y:S05]  /*5e10*/  BSYNC B1 ;  /* 0x0000000000017941 */ /* 0x000fea0003800000 */
.L_x_3361:
[----:B--2---:R1:W-:Y:S01]  /*5e20*/  STG.E.128 desc[UR60][R48.64+0x140], R44 ;  /* 0x0001402c30007986 */ /* 0x0043e2000c101d3c */
[----:B------:R-:W-:Y:S05]  /*5e30*/  BRA `(.L_x_3340) ;  /* 0x0000003c00b47947 */ /* 0x000fea0003800000 */
.L_x_3308:
        /* <DEDUP_REMOVED lines=19> */
[----:B------:R-:W-:Y:S02]  /*5f70*/  CS2R R52, SRZ ;  /* 0x0000000000347805 */ /* 0x000fe4000001ff00 */
[----:B------:R-:W-:Y:S02]  /*5f80*/  IADD3.X R45, R43, R15, RZ, P2, !PT ;  /* 0x0000000f2b2d7210 */ /* 0x000fe400017fe4ff */
[----:B------:R-:W-:Y:S02]  /*5f90*/  CS2R R66, SRZ ;  /* 0x0000000000427805 */ /* 0x000fe4000001ff00 */
[----:B------:R-:W-:-:S02]  /*5fa0*/  LEA R68, P2, R44, UR4, 0x1 ;  /* 0x000000042c447c11 */ /* 0x000fc4000f8408ff */
[----:B------:R-:W-:Y:S02]  /*5fb0*/  CS2R R64, SRZ ;  /* 0x0000000000407805 */ /* 0x000fe4000001ff00 */
[----:B------:R-:W-:Y:S01]  /*5fc0*/  LEA.HI.X R69, R44, UR5, R45, 0x1, P2 ;  /* 0x000000052c457c11 */ /* 0x000fe200090f0c2d */
[----:B------:R-:W-:Y:S01]  /*5fd0*/  ULDC.64 UR4, c[0x0][0x3e0] ;  /* 0x0000f80000047ab9 */ /* 0x000fe20000000a00 */
[----:B------:R-:W-:-:S05]  /*5fe0*/  IADD3 R44, P2, R110, R92, RZ ;  /* 0x0000005c6e2c7210 */ /* 0x000fca0007f5e0ff */
[----:B------:R-:W-:Y:S01]  /*5ff0*/  IMAD.X R45, R100, 0x1, R13, P2 ;  /* 0x00000001642d7824 */ /* 0x000fe200010e060d */
        /* <DEDUP_REMOVED lines=9> */
[----:B------:R-:W-:Y:S02]  /*6090*/  ISETP.GE.AND P2, PT, R205, R101, PT ;  /* 0x00000065cd00720c */ /* 0x000fe40003f46270 */
[----:B------:R-:W-:Y:S02]  /*60a0*/  CS2R R46, SRZ ;  /* 0x00000000002e7805 */ /* 0x000fe4000001ff00 */
[----:B------:R-:W-:Y:S02]  /*60b0*/  CS2R R44, SRZ ;  /* 0x00000000002c7805 */ /* 0x000fe4000001ff00 */
[----:B------:R-:W-:-:S02]  /*60c0*/  CS2R R58, SRZ ;  /* 0x00000000003a7805 */ /* 0x000fc4000001ff00 */
[----:B------:R-:W-:-:S05]  /*60d0*/  CS2R R56, SRZ ;  /* 0x0000000000387805 */ /* 0x000fca000001ff00 */
[----:B------:R0:W5:Y:S04]  /*60e0*/  @!P2 LDG.E.128 R48, desc[UR60][R68.64+0x40] ;  /* 0x0000403c4430a981 */ /* 0x000168000c1e1d00 */
[----:B------:R0:W5:Y:S01]  /*60f0*/  @!P2 LDG.E.128 R60, desc[UR60][R72.64+0x40] ;  /* 0x0000403c483ca981 */ /* 0x000162000c1e1d00 */
[----:B------:R-:W-:-:S13]  /*6100*/  ISETP.GE.AND P2, PT, R206, R101, PT ;  /* 0x00000065ce00720c */ /* 0x000fda0003f46270 */
[----:B------:R0:W5:Y:S04]  /*6110*/  @!P2 LDG.E.128 R44, desc[UR60][R68.64+0x80] ;  /* 0x0000803c442ca981 */ /* 0x000168000c1e1d00 */
[----:B------:R0:W5:Y:S02]  /*6120*/  @!P2 LDG.E.128 R56, desc[UR60][R72.64+0x80] ;  /* 0x0000803c4838a981 */ /* 0x000164000c1e1d00 */
.L_x_3364:
[----:B------:R-:W-:Y:S05]  /*6130*/  BSYNC B1 ;  /* 0x0000000000017941 */ /* 0x000fea0003800000 */
.L_x_3363:
        /* <DEDUP_REMOVED lines=20> */
[----:B------:R-:W-:Y:S02]  /*6280*/  IADD3.X R69, R15, R43, R9, P2, P5 ;  /* 0x0000002b0f457210 */ /* 0x000fe400017ea409 */
[----:B------:R-:W-:Y:S02]  /*6290*/  CS2R R90, SRZ ;  /* 0x00000000005a7805 */ /* 0x000fe4000001ff00 */
[----:B------:R-:W-:-:S02]  /*62a0*/  IADD3 R43, P2, P5, R110, R92, R8 ;  /* 0x0000005c6e2b7210 */ /* 0x000fc40007d5e008 */
[----:B------:R-:W-:Y:S02]  /*62b0*/  CS2R R88, SRZ ;  /* 0x0000000000587805 */ /* 0x000fe4000001ff00 */
[----:B------:R-:W-:Y:S02]  /*62c0*/  IADD3.X R100, R13, R100, R7, P2, P5 ;  /* 0x000000640d647210 */ /* 0x000fe400017ea407 */
[----:B------:R-:W-:-:S04]  /*62d0*/  LEA R92, P2, R94, UR4, 0x1 ;  /* 0x000000045e5c7c11 */ /* 0x000fc8000f8408ff */
[----:B------:R-:W-:Y:S01]  /*62e0*/  LEA.HI.X R93, R94, UR5, R69, 0x1, P2 ;  /* 0x000000055e5d7c11 */ /* 0x000fe200090f0c45 */
[----:B------:R-:W-:Y:S02]  /*62f0*/  ULDC.64 UR4, c[0x0][0x3e0] ;  /* 0x0000f80000047ab9 */ /* 0x000fe40000000a00 */
        /* <DEDUP_REMOVED lines=19> */
.L_x_3366:
[----:B------:R-:W-:Y:S05]  /*6430*/  BSYNC B1 ;  /* 0x0000000000017941 */ /* 0x000fea0003800000 */
.L_x_3365:
[----:B------:R-:W2:Y:S01]  /*6440*/  LDL R43, [R1+0x1c] ;  /* 0x00001c00012b7983 */ /* 0x000ea20000100800 */
[----:B0-----:R-:W-:Y:S01]  /*6450*/  IMAD.MOV.U32 R92, RZ, RZ, R45 ;  /* 0x000000ffff5c7224 */ /* 0x001fe200078e002d */
[----:B------:R-:W-:Y:S01]  /*6460*/  MOV R94, R49 ;  /* 0x00000031005e7202 */ /* 0x000fe20000000f00 */
[----:B------:R-:W-:Y:S01]  /*6470*/  IMAD.MOV.U32 R93, RZ, RZ, R48 ;  /* 0x000000ffff5d7224 */ /* 0x000fe200078e0030 */
[----:B------:R-:W-:-:S04]  /*6480*/  PRMT R177, R97, 0x5410, R98 ;  /* 0x0000541061b17816 */ /* 0x000fc80000000062 */
[----:B------:R-:W-:Y:S02]  /*6490*/  PRMT R182, R93, 0x7610, R182 ;  /* 0x000076105db67816 */ /* 0x000fe400000000b6 */
[----:B------:R-:W-:Y:S02]  /*64a0*/  MOV R93, R52 ;  /* 0x00000034005d7202 */ /* 0x000fe40000000f00 */
[----:B--2---:R-:W-:Y:S01]  /*64b0*/  R2UR UR4, R43 ;  /* 0x000000002b0472ca */ /* 0x004fe200000e0000 */
[----:B------:R-:W-:-:S05]  /*64c0*/  IMAD.MOV.U32 R43, RZ, RZ, R44 ;  /* 0x000000ffff2b7224 */ /* 0x000fca00078e002c */
[----:B------:R-:W-:Y:S01]  /*64d0*/  PRMT R178, R43, 0x5410, R92 ;  /* 0x000054102bb27816 */ /* 0x000fe2000000005c */
[----:B------:R-:W-:Y:S01]  /*64e0*/  IMAD.MOV.U32 R92, RZ, RZ, R51 ;  /* 0x000000ffff5c7224 */ /* 0x000fe200078e0033 */
[----:B------:R-:W-:-:S04]  /*64f0*/  MOV R43, R50 ;  /* 0x00000032002b7202 */ /* 0x000fc80000000f00 */
[----:B------:R-:W-:Y:S01]  /*6500*/  PRMT R181, R181, 0x5410, R43 ;  /* 0x00005410b5b57816 */ /* 0x000fe2000000002b */
[----:B------:R-:W-:Y:S01]  /*6510*/  IMAD.MOV.U32 R43, RZ, RZ, R54 ;  /* 0x000000ffff2b7224 */ /* 0x000fe200078e0036 */
[----:B------:R-:W-:Y:S01]  /*6520*/  PRMT R183, R92, 0x5410, R94 ;  /* 0x000054105cb77816 */ /* 0x000fe2000000005e */
[----:B------:R-:W-:Y:S01]  /*6530*/  IMAD.MOV.U32 R92, RZ, RZ, R55 ;  /* 0x000000ffff5c7224 */ /* 0x000fe200078e0037 */
[----:B------:R-:W-:Y:S01]  /*6540*/  UISETP.NE.AND UP0, UPT, UR4, 0x3, UPT ;  /* 0x000000030400788c */ /* 0x000fe2000bf05270 */
        /* <DEDUP_REMOVED lines=22> */
[----:B------:R-:W-:Y:S01]  /*66b0*/  PRMT R166, R94, 0x7610, R166 ;  /* 0x000076105ea67816 */ /* 0x000fe200000000a6 */
[----:B-----5:R-:W-:Y:S01]  /*66c0*/  IMAD.MOV.U32 R94, RZ, RZ, R69 ;  /* 0x000000ffff5e7224 */ /* 0x020fe200078e0045 */
        /* <DEDUP_REMOVED lines=35> */
[----:B------:R-:W-:Y:S02]  /*6900*/  PRMT R175, R94, 0x5410, R93 ;  /* 0x000054105eaf7816 */ /* 0x000fe4000000005d */
[----:B------:R-:W-:Y:S01]  /*6910*/  PRMT R176, R92, 0x5410, R43 ;  /* 0x000054105cb07816 */ /* 0x000fe2000000002b */
[----:B------:R-:W-:Y:S06]  /*6920*/  @!P2 BRA `(.L_x_3367) ;  /* 0x000000000004a947 */ /* 0x000fec0003800000 */
[----:B------:R-:W-:Y:S01]  /*6930*/  BPT.TRAP 0x1 ;  /* 0x000000040000795c */ /* 0x000fe20000300000 */
.L_x_3367:
[----:B------:R-:W-:Y:S01]  /*6940*/  IMAD R43, R19, 0x8, R18 ;  /* 0x00000008132b7824 */ /* 0x000fe200078e0212 */
[----:B------:R-:W-:Y:S01]  /*6950*/  SHF.L.U32 R100, R207, 0x1f, RZ ;  /* 0x0000001fcf647819 */ /* 0x000fe200000006ff */
[----:B------:R-:W0:Y:S01]  /*6960*/  LDC R146, c[0x0][0x2e4] ;  /* 0x0000b900ff927b82 */ /* 0x000e220000000800 */
[----:B------:R-:W-:Y:S02]  /*6970*/  BSSY B1, `(.L_x_3368) ;  /* 0x0000004000017945 */ /* 0x000fe40003800000 */
[----:B------:R-:W1:Y:S05]  /*6980*/  SYNCS.PHASECHK.TRANS64.TRYWAIT P5, [R43+URZ+0x36890], R100 ;  /* 0x036890642b0075a7 */ /* 0x000e6a00080a017f */
[----:B------:R-:W2:Y:S01]  /*6990*/  LDC.64 R126, c[0x0][0x2f0] ;  /* 0x0000bc00ff7e7b82 */ /* 0x000ea20000000a00 */
[----:B-1----:R-:W-:Y:S05]  /*69a0*/  @!P5 BRA `(.L_x_3369) ;  /* 0x000001d00060d947 */ /* 0x002fea0003800000 */
.L_x_3616:
[----:B------:R-:W-:Y:S05]  /*69b0*/  BSYNC B1 ;  /* 0x0000000000017941 */ /* 0x000fea0003800000 */
.L_x_3368:
[----:B------:R-:W-:Y:S01]  /*69c0*/  BSSY B1, `(.L_x_3370) ;  /* 0x0000181000017945 */ /* 0x000fe20003800000 */
[----:B0-----:R-:W-:Y:S01]  /*69d0*/  IADD3 R149, -R124, R146, RZ ;  /* 0x000000927c957210 */ /* 0x001fe20007ffe1ff */
[----:B------:R-:W-:Y:S02]  /*69e0*/  IMAD.MOV.U32 R129, RZ, RZ, R96 ;  /* 0x000000ffff817224 */ /* 0x000fe400078e0060 */
        /* <DEDUP_REMOVED lines=14> */
[----:B------:R-:W-:-:S02]  /*6ad0*/  ISETP.GE.AND P4, PT, R22, R101, PT ;  /* 0x000000651600720c */ /* 0x000fc40003f86270 */
[----:B------:R-:W-:-:S04]  /*6ae0*/  LEA.HI.SX32 R162, R93, R20, 0x1c ;  /* 0x000000145da27211 */ /* 0x000fc800078fe2ff */
[----:B------:R-:W-:-:S04]  /*6af0*/  SHF.R.S32.HI R93, RZ, 0x1f, R162 ;  /* 0x0000001fff5d7819 */ /* 0x000fc800000114a2 */
[----:B------:R-:W-:Y:S02]  /*6b00*/  LEA.HI R93, R93, R162, RZ, 0x3 ;  /* 0x000000a25d5d7211 */ /* 0x000fe400078f18ff */
[----:B------:R-:W-:Y:S02]  /*6b10*/  SHF.L.U32 R162, R162, 0x3, RZ ;  /* 0x00000003a2a27819 */ /* 0x000fe400000006ff */
[----:B------:R-:W-:Y:S02]  /*6b20*/  SHF.R.S32.HI R93, RZ, 0x3, R93 ;  /* 0x00000003ff5d7819 */ /* 0x000fe4000001145d */
[----:B------:R-:W-:-:S03]  /*6b30*/  LOP3.LUT R92, R209, 0x38, R162, 0xf8, !PT ;  /* 0x00000038d15c7812 */ /* 0x000fc600078ef8a2 */
[----:B------:R-:W-:Y:S01]  /*6b40*/  IMAD R93, R93, 0x1c00, R211 ;  /* 0x00001c005d5d7824 */ /* 0x000fe200078e02d3 */
[----:B------:R-:W-:-:S05]  /*6b50*/  LOP3.LUT R92, R92, R210, RZ, 0x3c, !PT ;  /* 0x000000d25c5c7212 */ /* 0x000fca00078e3cff */
        /* <DEDUP_REMOVED lines=8> */
[----:B------:R-:W-:Y:S01]  /*6be0*/  HADD2.F32 R166, -RZ, R166.H0_H0 ;  /* 0x200000a6ffa67230 */ /* 0x000fe20000004100 */
[----:B------:R-:W-:Y:S01]  /*6bf0*/  SHF.R.U64 R52, R52, 0x10, R53 ;  /* 0x0000001034347819 */ /* 0x000fe20000001235 */
[----:B--2---:R-:W-:Y:S01]  /*6c00*/  HADD2.F32 R164, -RZ, R97.H0_H0 ;  /* 0x20000061ffa47230 */ /* 0x004fe20000004100 */
[----:B------:R-:W-:Y:S01]  /*6c10*/  SHF.R.U64 R64, R64, 0x10, R65 ;  /* 0x0000001040407819 */ /* 0x000fe20000001241 */
[----:B0-----:R-:W-:Y:S01]  /*6c20*/  HADD2.F32 R165, -RZ, R93.H0_H0 ;  /* 0x2000005dffa57230 */ /* 0x001fe20000004100 */
[----:B------:R-:W-:Y:S01]  /*6c30*/  SHF.R.U64 R66, R66, 0x10, R67 ;  /* 0x0000001042427819 */ /* 0x000fe20000001243 */
[----:B------:R-:W-:Y:S02]  /*6c40*/  HADD2.F32 R163, -RZ, R163.H0_H0 ;  /* 0x200000a3ffa37230 */ /* 0x000fe40000004100 */
[-C--:B------:R-:W-:Y:S01]  /*6c50*/  FMUL.FTZ R167, R164, R166.reuse ;  /* 0x000000a6a4a77220 */ /* 0x080fe20000410000 */
[----:B------:R-:W-:Y:S02]  /*6c60*/  HADD2.F32 R97, -RZ, R97.H1_H1 ;  /* 0x30000061ff617230 */ /* 0x000fe40000004100 */
[----:B------:R-:W-:Y:S01]  /*6c70*/  FMUL.FTZ R166, R165, R166 ;  /* 0x000000a6a5a67220 */ /* 0x000fe20000410000 */
[----:B------:R-:W-:-:S02]  /*6c80*/  HADD2.F32 R169, -RZ, R169.H0_H0 ;  /* 0x200000a9ffa97230 */ /* 0x000fc40000004100 */
[-C--:B------:R-:W-:Y:S01]  /*6c90*/  FFMA.FTZ R165, R165, R163.reuse, -R167 ;  /* 0x000000a3a5a57223 */ /* 0x080fe200000108a7 */
[----:B------:R-:W-:Y:S01]  /*6ca0*/  SHF.R.U32.HI R167, RZ, 0x10, R53 ;  /* 0x00000010ffa77819 */ /* 0x000fe20000011635 */
[----:B------:R-:W-:Y:S01]  /*6cb0*/  FFMA.FTZ R164, R164, R163, R166 ;  /* 0x000000a3a4a47223 */ /* 0x000fe200000100a6 */
[----:B------:R-:W-:Y:S01]  /*6cc0*/  SHF.R.U32.HI R166, RZ, 0x10, R65 ;  /* 0x00000010ffa67819 */ /* 0x000fe20000011641 */
[----:B------:R-:W-:Y:S01]  /*6cd0*/  HADD2.F32 R163, -RZ, R93.H1_H1 ;  /* 0x3000005dffa37230 */ /* 0x000fe20000004100 */
[--C-:B------:R-:W-:Y:S01]  /*6ce0*/  SHF.R.U64 R53, R54, 0x10, R55.reuse ;  /* 0x0000001036357819 */ /* 0x100fe20000001237 */
[----:B------:R-:W-:Y:S01]  /*6cf0*/  HADD2.F32 R93, -RZ, R167.H0_H0 ;  /* 0x200000a7ff5d7230 */ /* 0x000fe20000004100 */
[----:B------:R-:W-:Y:S01]  /*6d00*/  SHF.R.U32.HI R54, RZ, 0x10, R55 ;  /* 0x00000010ff367819 */ /* 0x000fe20000011637 */
[----:B------:R-:W-:Y:S01]  /*6d10*/  HADD2.F32 R166, -RZ, R166.H0_H0 ;  /* 0x200000a6ffa67230 */ /* 0x000fe20000004100 */
[----:B------:R-:W-:Y:S01]  /*6d20*/  SHF.R.U32.HI R55, RZ, 0x10, R67 ;  /* 0x00000010ff377819 */ /* 0x000fe20000011643 */
[----:B------:R-:W-:-:S02]  /*6d30*/  HADD2.F32 R52, -RZ, R52.H0_H0 ;  /* 0x20000034ff347230 */ /* 0x000fc40000004100 */
[----:B------:R-:W-:Y:S02]  /*6d40*/  HADD2.F32 R66, -RZ, R66.H0_H0 ;  /* 0x20000042ff427230 */ /* 0x000fe40000004100 */
[-C--:B------:R-:W-:Y:S01]  /*6d50*/  FMUL.FTZ R167, R97, R166.reuse ;  /* 0x000000a661a77220 */ /* 0x080fe20000410000 */
[C---:B------:R-:W-:Y:S01]  /*6d60*/  FMUL.FTZ R166, R163.reuse, R166 ;  /* 0x000000a6a3a67220 */ /* 0x040fe20000410000 */
[----:B------:R-:W-:Y:S02]  /*6d70*/  HADD2.F32 R67, -RZ, R55.H0_H0 ;  /* 0x20000037ff437230 */ /* 0x000fe40000004100 */
[-C--:B------:R-:W-:Y:S01]  /*6d80*/  FFMA.FTZ R163, R163, R93.reuse, -R167 ;  /* 0x0000005da3a37223 */ /* 0x080fe200000108a7 */
[----:B------:R-:W-:Y:S01]  /*6d90*/  FFMA.FTZ R97, R97, R93, R166 ;  /* 0x0000005d61617223 */ /* 0x000fe200000100a6 */
[----:B------:R-:W-:Y:S02]  /*6da0*/  IMAD.MOV.U32 R93, RZ, RZ, R99 ;  /* 0x000000ffff5d7224 */ /* 0x000fe400078e0063 */
[----:B------:R-:W-:Y:S01]  /*6db0*/  HADD2.F32 R167, -RZ, R95.H0_H0 ;  /* 0x2000005fffa77230 */ /* 0x000fe20000004100 */
[----:B------:R-:W-:Y:S01]  /*6dc0*/  F2FP.F16.F32.PACK_AB R163, R163, R165 ;  /* 0x000000a5a3a3723e */ /* 0x000fe200000000ff */
[----:B------:R-:W-:Y:S01]  /*6dd0*/  HADD2.F32 R166, -RZ, R168.H0_H0 ;  /* 0x200000a8ffa67230 */ /* 0x000fe20000004100 */
[----:B------:R-:W-:Y:S01]  /*6de0*/  F2FP.F16.F32.PACK_AB R97, R97, R164 ;  /* 0x000000a46161723e */ /* 0x000fe200000000ff */
[----:B------:R-:W-:-:S02]  /*6df0*/  HADD2.F32 R99, -RZ, R93.H0_H0 ;  /* 0x2000005dff637230 */ /* 0x000fc40000004100 */
[----:B------:R-:W-:Y:S02]  /*6e00*/  HADD2.F32 R65, -RZ, R93.H1_H1 ;  /* 0x3000005dff417230 */ /* 0x000fe40000004100 */
[----:B------:R-:W-:Y:S02]  /*6e10*/  HADD2.F32 R95, -RZ, R95.H1_H1 ;  /* 0x3000005fff5f7230 */ /* 0x000fe40000004100 */
[-C--:B------:R-:W-:Y:S01]  /*6e20*/  FMUL.FTZ R168, R99, R169.reuse ;  /* 0x000000a963a87220 */ /* 0x080fe20000410000 */
[----:B------:R-:W-:Y:S01]  /*6e30*/  FMUL.FTZ R169, R167, R169 ;  /* 0x000000a9a7a97220 */ /* 0x000fe20000410000 */
[----:B------:R-:W-:Y:S02]  /*6e40*/  IMAD.MOV.U32 R55, RZ, RZ, R94 ;  /* 0x000000ffff377224 */ /* 0x000fe400078e005e */
[----:B------:R-:W-:Y:S02]  /*6e50*/  HADD2.F32 R94, -RZ, R54.H0_H0 ;  /* 0x20000036ff5e7230 */ /* 0x000fe40000004100 */
[----:B------:R-:W-:Y:S01]  /*6e60*/  FFMA.FTZ R169, R99, R166, R169 ;  /* 0x000000a663a97223 */ /* 0x000fe200000100a9 */
[-C--:B------:R-:W-:Y:S01]  /*6e70*/  FMUL.FTZ R54, R65, R67.reuse ;  /* 0x0000004341367220 */ /* 0x080fe20000410000 */
[----:B------:R-:W-:Y:S01]  /*6e80*/  FMUL.FTZ R99, R95, R67 ;  /* 0x000000435f637220 */ /* 0x000fe20000410000 */
[----:B------:R-:W-:-:S02]  /*6e90*/  HADD2.F32 R67, -RZ, R186.H1_H1 ;  /* 0x300000baff437230 */ /* 0x000fc40000004100 */
[----:B------:R-:W-:Y:S01]  /*6ea0*/  FFMA.FTZ R168, R167, R166, -R168 ;  /* 0x000000a6a7a87223 */ /* 0x000fe200000108a8 */
[----:B------:R-:W-:Y:S02]  /*6eb0*/  HADD2.F32 R93, -RZ, R96.H0_H0 ;  /* 0x20000060ff5d7230 */ /* 0x000fe40000004100 */
[-C--:B------:R-:W-:Y:S01]  /*6ec0*/  FFMA.FTZ R54, R95, R94.reuse, -R54 ;  /* 0x0000005e5f367223 */ /* 0x080fe20000010836 */
[----:B------:R-:W-:Y:S01]  /*6ed0*/  FFMA.FTZ R65, R65, R94, R99 ;  /* 0x0000005e41417223 */ /* 0x000fe20000010063 */
[----:B------:R-:W-:Y:S02]  /*6ee0*/  HADD2.F32 R94, -RZ, R184.H1_H1 ;  /* 0x300000b8ff5e7230 */ /* 0x000fe40000004100 */
[----:B------:R-:W-:Y:S01]  /*6ef0*/  HADD2.F32 R95, -RZ, R92.H0_H0 ;  /* 0x2000005cff5f7230 */ /* 0x000fe20000004100 */
[----:B------:R-:W-:Y:S01]  /*6f00*/  F2FP.F16.F32.PACK_AB R54, R54, R168 ;  /* 0x000000a83636723e */ /* 0x000fe200000000ff */
[----:B------:R-:W-:Y:S02]  /*6f10*/  HADD2.F32 R99, -RZ, R64.H0_H0 ;  /* 0x20000040ff637230 */ /* 0x000fe40000004100 */
[----:B------:R-:W-:Y:S01]  /*6f20*/  FMUL.FTZ R64, R93, R67 ;  /* 0x000000435d407220 */ /* 0x000fe20000410000 */
[----:B------:R-:W-:-:S02]  /*6f30*/  HADD2.F32 R96, -RZ, R96.H1_H1 ;  /* 0x30000060ff607230 */ /* 0x000fc40000004100 */
[C---:B------:R-:W-:Y:S01]  /*6f40*/  FMUL.FTZ R67, R95.reuse, R67 ;  /* 0x000000435f437220 */ /* 0x040fe20000410000 */
[----:B------:R-:W-:Y:S02]  /*6f50*/  HADD2.F32 R92, -RZ, R92.H1_H1 ;  /* 0x3000005cff5c7230 */ /* 0x000fe40000004100 */
[-C--:B------:R-:W-:Y:S01]  /*6f60*/  FFMA.FTZ R64, R95, R94.reuse, -R64 ;  /* 0x0000005e5f407223 */ /* 0x080fe20000010840 */
[----:B------:R-:W-:Y:S01]  /*6f70*/  F2FP.F16.F32.PACK_AB R65, R65, R169 ;  /* 0x000000a94141723e */ /* 0x000fe200000000ff */
[-C--:B------:R-:W-:Y:S01]  /*6f80*/  FMUL.FTZ R95, R96, R99.reuse ;  /* 0x00000063605f7220 */ /* 0x080fe20000410000 */
[----:B------:R-:W-:Y:S01]  /*6f90*/  FFMA.FTZ R67, R93, R94, R67 ;  /* 0x0000005e5d437223 */ /* 0x000fe20000010043 */
[C---:B------:R-:W-:Y:S01]  /*6fa0*/  FMUL.FTZ R99, R92.reuse, R99 ;  /* 0x000000635c637220 */ /* 0x040fe20000410000 */
[----:B------:R-:W-:Y:S02]  /*6fb0*/  HADD2.F32 R94, -RZ, R98.H0_H0 ;  /* 0x20000062ff5e7230 */ /* 0x000fe40000004100 */
[----:B------:R-:W-:Y:S01]  /*6fc0*/  FFMA.FTZ R95, R92, R52, -R95 ;  /* 0x000000345c5f7223 */ /* 0x000fe2000001085f */
[----:B------:R-:W-:-:S02]  /*6fd0*/  HADD2.F32 R93, -RZ, R55.H0_H0 ;  /* 0x20000037ff5d7230 */ /* 0x000fc40000004100 */
[----:B------:R-:W-:Y:S01]  /*6fe0*/  FFMA.FTZ R99, R96, R52, R99 ;  /* 0x0000003460637223 */ /* 0x000fe20000010063 */
[----:B------:R-:W-:Y:S02]  /*6ff0*/  HADD2.F32 R52, -RZ, R186.H0_H0 ;  /* 0x200000baff347230 */ /* 0x000fe40000004100 */
[----:B------:R-:W-:Y:S01]  /*7000*/  HADD2.F32 R98, -RZ, R98.H1_H1 ;  /* 0x30000062ff627230 */ /* 0x000fe20000004100 */
[----:B------:R-:W-:Y:S01]  /*7010*/  F2FP.F16.F32.PACK_AB R64, R95, R64 ;  /* 0x000000405f40723e */ /* 0x000fe200000000ff */
[----:B------:R-:W-:Y:S02]  /*7020*/  HADD2.F32 R55, -RZ, R55.H1_H1 ;  /* 0x30000037ff377230 */ /* 0x000fe40000004100 */
[-C--:B------:R-:W-:Y:S01]  /*7030*/  FMUL.FTZ R166, R93, R52.reuse ;  /* 0x000000345da67220 */ /* 0x080fe20000410000 */
[----:B------:R-:W-:Y:S02]  /*7040*/  HADD2.F32 R96, -RZ, R53.H0_H0 ;  /* 0x20000035ff607230 */ /* 0x000fe40000004100 */
[----:B------:R-:W-:Y:S01]  /*7050*/  FMUL.FTZ R53, R94, R52 ;  /* 0x000000345e357220 */ /* 0x000fe20000410000 */
[----:B------:R-:W-:-:S02]  /*7060*/  HADD2.F32 R92, -RZ, R184.H0_H0 ;  /* 0x200000b8ff5c7230 */ /* 0x000fc40000004100 */
[-C--:B------:R-:W-:Y:S01]  /*7070*/  FMUL.FTZ R52, R98, R66.reuse ;  /* 0x0000004262347220 */ /* 0x080fe20000410000 */
[----:B------:R-:W-:Y:S01]  /*7080*/  FMUL.FTZ R66, R55, R66 ;  /* 0x0000004237427220 */ /* 0x000fe20000410000 */
[----:B------:R-:W-:Y:S01]  /*7090*/  F2FP.F16.F32.PACK_AB R67, R99, R67 ;  /* 0x000000436343723e */ /* 0x000fe200000000ff */
[----:B------:R-:W-:Y:S02]  /*70a0*/  IMAD.MOV.U32 R95, RZ, RZ, R54 ;  /* 0x000000ffff5f7224 */ /* 0x000fe400078e0036 */
[----:B------:R-:W-:Y:S01]  /*70b0*/  FFMA.FTZ R166, R94, R92, R166 ;  /* 0x0000005c5ea67223 */ /* 0x000fe200000100a6 */
[----:B------:R-:W-:Y:S01]  /*70c0*/  FFMA.FTZ R66, R98, R96, R66 ;  /* 0x0000006062427223 */ /* 0x000fe20000010042 */
[----:B------:R-:W-:Y:S01]  /*70d0*/  FFMA.FTZ R53, R93, R92, -R53 ;  /* 0x0000005c5d357223 */ /* 0x000fe20000010835 */
[----:B------:R-:W-:Y:S01]  /*70e0*/  FFMA.FTZ R52, R55, R96, -R52 ;  /* 0x0000006037347223 */ /* 0x000fe20000010834 */
[----:B------:R-:W-:Y:S01]  /*70f0*/  MOV R92, R64 ;  /* 0x00000040005c7202 */ /* 0x000fe20000000f00 */
[----:B------:R-:W-:Y:S01]  /*7100*/  IMAD.MOV.U32 R93, RZ, RZ, R163 ;  /* 0x000000ffff5d7224 */ /* 0x000fe200078e00a3 */
[----:B------:R-:W-:Y:S01]  /*7110*/  F2FP.F16.F32.PACK_AB R66, R66, R166 ;  /* 0x000000a64242723e */ /* 0x000fe200000000ff */
[----:B------:R-:W-:Y:S01]  /*7120*/  IMAD.MOV.U32 R96, RZ, RZ, R67 ;  /* 0x000000ffff607224 */ /* 0x000fe200078e0043 */
[----:B------:R-:W-:-:S02]  /*7130*/  F2FP.F16.F32.PACK_AB R52, R52, R53 ;  /* 0x000000353434723e */ /* 0x000fc400000000ff */
[----:B------:R-:W-:Y:S01]  /*7140*/  MOV R99, R65 ;  /* 0x0000004100637202 */ /* 0x000fe20000000f00 */
[----:B------:R-:W-:Y:S01]  /*7150*/  IMAD.MOV.U32 R98, RZ, RZ, R66 ;  /* 0x000000ffff627224 */ /* 0x000fe200078e0042 */
[----:B------:R-:W-:-:S07]  /*7160*/  MOV R94, R52 ;  /* 0x00000034005e7202 */ /* 0x000fce0000000f00 */
.L_x_3375:
[----:B------:R-:W-:Y:S05]  /*7170*/  BSYNC B3 ;  /* 0x0000000000037941 */ /* 0x000fea0003800000 */
.L_x_3374:
[----:B------:R-:W-:-:S13]  /*7180*/  ISETP.GE.AND P4, PT, R162, R146, PT ;  /* 0x00000092a200720c */ /* 0x000fda0003f86270 */
[--C-:B------:R-:W-:Y:S02]  /*7190*/  @!P4 SHF.R.S32.HI R55, RZ, 0x1f, R162.reuse ;  /* 0x0000001fff37c819 */ /* 0x100fe400000114a2 */
[----:B------:R-:W-:-:S04]  /*71a0*/  @!P4 IADD3 R162, P5, P6, R118, R130, R162 ;  /* 0x0000008276a2c210 */ /* 0x000fc80007ebe0a2 */
[----:B------:R-:W-:Y:S02]  /*71b0*/  @!P4 IADD3.X R55, R4, R154, R55, P5, P6 ;  /* 0x0000009a0437c210 */ /* 0x000fe40002fec437 */
[----:B------:R-:W-:-:S04]  /*71c0*/  LEA R52, P5, R160, R122, 0x1 ;  /* 0x0000007aa0347211 */ /* 0x000fc800078a08ff */
[----:B------:R-:W-:Y:S02]  /*71d0*/  LEA.HI.X R53, R160, R123, R161, 0x1, P5 ;  /* 0x0000007ba0357211 */ /* 0x000fe400028f0ca1 */
[----:B------:R-:W-:-:S03]  /*71e0*/  @!P4 LEA R54, P5, R162, R122, 0x1 ;  /* 0x0000007aa236c211 */ /* 0x000fc600078a08ff */
[----:B0-----:R0:W-:Y:S01]  /*71f0*/  STG.E.128 desc[UR60][R52.64], R92 ;  /* 0x0000005c34007986 */ /* 0x0011e2000c101d3c */
[----:B------:R-:W-:-:S05]  /*7200*/  @!P4 LEA.HI.X R55, R162, R123, R55, 0x1, P5 ;  /* 0x0000007ba237c211 */ /* 0x000fca00028f0c37 */
[----:B--2---:R0:W-:Y:S04]  /*7210*/  @!P4 STG.E.128 desc[UR60][R54.64], R96 ;  /* 0x000000603600c986 */ /* 0x0041e8000c101d3c */
.L_x_3373:
[----:B------:R-:W-:Y:S05]  /*7220*/  BSYNC B2 ;  /* 0x0000000000027941 */ /* 0x000fea0003800000 */
.L_x_3372:
[----:B------:R-:W-:Y:S01]  /*7230*/  ISETP.NE.AND P4, PT, R34, RZ, PT ;  /* 0x000000ff2200720c */ /* 0x000fe20003f85270 */
[----:B------:R-:W-:-:S12]  /*7240*/  BSSY B2, `(.L_x_3376) ;  /* 0x000007e000027945 */ /* 0x000fd80003800000 */
[----:B------:R-:W-:Y:S05]  /*7250*/  @!P4 BRA `(.L_x_3377) ;  /* 0x0000000400f0c947 */ /* 0x000fea0003800000 */
[----:B0-----:R-:W-:Y:S01]  /*7260*/  SEL R52, R124, R149, !P1 ;  /* 0x000000957c347207 */ /* 0x001fe20004800000 */
[----:B------:R-:W-:Y:S01]  /*7270*/  IMAD R55, R19, 0x5400, R142 ;  /* 0x0000540013377824 */ /* 0x000fe200078e028e */
[----:B------:R-:W-:Y:S01]  /*7280*/  IADD3 R92, P4, P5, R118, R130, R27 ;  /* 0x00000082765c7210 */ /* 0x000fe20007d9e01b */
[----:B------:R-:W-:Y:S01]  /*7290*/  BSSY B3, `(.L_x_3378) ;  /* 0x000006e000037945 */ /* 0x000fe20003800000 */
[----:B------:R-:W-:Y:S02]  /*72a0*/  SHF.R.S32.HI R53, RZ, 0x1f, R52 ;  /* 0x0000001fff357819 */ /* 0x000fe40000011434 */
[----:B------:R-:W-:Y:S02]  /*72b0*/  IADD3.X R93, R4, R154, R32, P4, P5 ;  /* 0x0000009a045d7210 */ /* 0x000fe400027ea420 */
[----:B------:R-:W-:Y:S02]  /*72c0*/  LEA.HI R53, R53, R52, RZ, 0x4 ;  /* 0x0000003435357211 */ /* 0x000fe400078f20ff */
[----:B------:R-:W-:-:S02]  /*72d0*/  ISETP.GE.AND P4, PT, R205, R101, PT ;  /* 0x00000065cd00720c */ /* 0x000fc40003f86270 */
[----:B------:R-:W-:-:S04]  /*72e0*/  LEA.HI.SX32 R94, R53, R26, 0x1c ;  /* 0x0000001a355e7211 */ /* 0x000fc800078fe2ff */
[----:B------:R-:W-:-:S04]  /*72f0*/  SHF.R.S32.HI R53, RZ, 0x1f, R94 ;  /* 0x0000001fff357819 */ /* 0x000fc8000001145e */
[----:B------:R-:W-:Y:S01]  /*7300*/  LEA.HI R52, R53, R94, RZ, 0x3 ;  /* 0x0000005e35347211 */ /* 0x000fe200078f18ff */
[----:B------:R-:W-:-:S03]  /*7310*/  IMAD.SHL.U32 R94, R94, 0x8, RZ ;  /* 0x000000085e5e7824 */ /* 0x000fc600078e00ff */
[----:B------:R-:W-:Y:S02]  /*7320*/  SHF.R.S32.HI R52, RZ, 0x3, R52 ;  /* 0x00000003ff347819 */ /* 0x000fe40000011434 */
[----:B------:R-:W-:-:S03]  /*7330*/  LOP3.LUT R53, R209, 0x38, R94, 0xf8, !PT ;  /* 0x00000038d1357812 */ /* 0x000fc600078ef85e */
[----:B------:R-:W-:Y:S01]  /*7340*/  IMAD R52, R52, 0x1c00, R211 ;  /* 0x00001c0034347824 */ /* 0x000fe200078e02d3 */
[----:B------:R-:W-:-:S05]  /*7350*/  LOP3.LUT R53, R53, R210, RZ, 0x3c, !PT ;  /* 0x000000d235357212 */ /* 0x000fca00078e3cff */
[----:B------:R-:W-:-:S04]  /*7360*/  IMAD.IADD R52, R52, 0x1, R53 ;  /* 0x0000000134347824 */ /* 0x000fc800078e0235 */
[----:B------:R-:W-:Y:S01]  /*7370*/  IMAD R53, R19, 0x5400, R52 ;  /* 0x0000540013357824 */ /* 0x000fe200078e0234 */
[----:B------:R-:W-:-:S03]  /*7380*/  LEA R52, R55, R18, 0x1 ;  /* 0x0000001237347211 */ /* 0x000fc600078e08ff */
[----:B------:R-:W-:-:S03]  /*7390*/  IMAD R64, R53, 0x2, R18 ;  /* 0x0000000235407824 */ /* 0x000fc600078e0212 */
[----:B------:R-:W0:Y:S04]  /*73a0*/  LDS.128 R52, [R52+0x21400] ;  /* 0x0214000034347984 */ /* 0x000e280000000c00 */
[----:B------:R-:W2:Y:S01]  /*73b0*/  LDS.128 R64, [R64+0x21400] ;  /* 0x0214000040407984 */ /* 0x000ea20000000c00 */
[----:B------:R-:W-:Y:S05]  /*73c0*/  @P4 BRA `(.L_x_3379) ;  /* 0x0000000400684947 */ /* 0x000fea0003800000 */
[--C-:B------:R-:W-:Y:S01]  /*73d0*/  SHF.R.U64 R48, R48, 0x10, R49.reuse ;  /* 0x0000001030307819 */ /* 0x100fe20000001231 */
[----:B------:R-:W-:Y:S01]  /*73e0*/  HADD2.F32 R96, -RZ, R183.H1_H1 ;  /* 0x300000b7ff607230 */ /* 0x000fe20000004100 */
        /* <DEDUP_REMOVED lines=8> */
[----:B------:R-:W-:Y:S01]  /*7470*/  MOV R65, R67 ;  /* 0x0000004300417202 */ /* 0x000fe20000000f00 */
[----:B------:R-:W-:Y:S01]  /*7480*/  IMAD.MOV.U32 R67, RZ, RZ, R66 ;  /* 0x000000ffff437224 */ /* 0x000fe200078e0042 */
[--C-:B------:R-:W-:Y:S01]  /*7490*/  SHF.R.U64 R50, R50, 0x10, R51.reuse ;  /* 0x0000001032327819 */ /* 0x100fe20000001233 */
        /* <DEDUP_REMOVED lines=22> */
[CC--:B------:R-:W-:Y:S01]  /*7600*/  FMUL.FTZ R51, R96.reuse, R53.reuse ;  /* 0x0000003560337220 */ /* 0x0c0fe20000410000 */
[----:B------:R-:W-:Y:S02]  /*7610*/  HADD2.F32 R63, -RZ, R183.H0_H0 ;  /* 0x200000b7ff3f7230 */ /* 0x000fe40000004100 */
[----:B------:R-:W-:Y:S01]  /*7620*/  FMUL.FTZ R99, R65, R53 ;  /* 0x0000003541637220 */ /* 0x000fe20000410000 */
[----:B------:R-:W-:Y:S02]  /*7630*/  HADD2.F32 R55, -RZ, R55.H1_H1 ;  /* 0x30000037ff377230 */ /* 0x000fe40000004100 */
[-C--:B------:R-:W-:Y:S01]  /*7640*/  FMUL.FTZ R53, R97, R62.reuse ;  /* 0x0000003e61357220 */ /* 0x080fe20000410000 */
[----:B------:R-:W-:Y:S02]  /*7650*/  HADD2.F32 R61, -RZ, R61.H0_H0 ;  /* 0x2000003dff3d7230 */ /* 0x000fe40000004100 */
[-C--:B------:R-:W-:Y:S01]  /*7660*/  FFMA.FTZ R51, R65, R63.reuse, -R51 ;  /* 0x0000003f41337223 */ /* 0x080fe20000010833 */
[----:B------:R-:W-:Y:S01]  /*7670*/  FFMA.FTZ R99, R96, R63, R99 ;  /* 0x0000003f60637223 */ /* 0x000fe20000010063 */
[C---:B------:R-:W-:Y:S01]  /*7680*/  FMUL.FTZ R62, R55.reuse, R62 ;  /* 0x0000003e373e7220 */ /* 0x040fe20000410000 */
[----:B------:R-:W-:Y:S01]  /*7690*/  FFMA.FTZ R53, R55, R98, -R53 ;  /* 0x0000006237357223 */ /* 0x000fe20000010835 */
[----:B------:R-:W-:Y:S01]  /*76a0*/  HADD2.F32 R55, -RZ, R182.H1_H1 ;  /* 0x300000b6ff377230 */ /* 0x000fe20000004100 */
[----:B------:R-:W-:Y:S01]  /*76b0*/  F2FP.F16.F32.PACK_AB R60, R60, R160 ;  /* 0x000000a03c3c723e */ /* 0x000fe200000000ff */
[----:B------:R-:W-:-:S02]  /*76c0*/  HADD2.F32 R96, -RZ, R64.H0_H0 ;  /* 0x20000040ff607230 */ /* 0x000fc40000004100 */
[----:B------:R-:W-:Y:S01]  /*76d0*/  FFMA.FTZ R62, R97, R98, R62 ;  /* 0x00000062613e7223 */ /* 0x000fe2000001003e */
[----:B------:R-:W-:Y:S01]  /*76e0*/  HADD2.F32 R65, -RZ, R52.H0_H0 ;  /* 0x20000034ff417230 */ /* 0x000fe20000004100 */
[----:B------:R-:W-:Y:S01]  /*76f0*/  F2FP.F16.F32.PACK_AB R51, R53, R51 ;  /* 0x000000333533723e */ /* 0x000fe200000000ff */
[----:B------:R-:W-:Y:S01]  /*7700*/  HADD2.F32 R64, -RZ, R64.H1_H1 ;  /* 0x30000040ff407230 */ /* 0x000fe20000004100 */
[----:B------:R-:W-:Y:S01]  /*7710*/  MOV R53, R66 ;  /* 0x0000004200357202 */ /* 0x000fe20000000f00 */
        /* <DEDUP_REMOVED lines=8> */
[-C--:B------:R-:W-:Y:S01]  /*77a0*/  FFMA.FTZ R48, R65, R63.reuse, -R48 ;  /* 0x0000003f41307223 */ /* 0x080fe20000010830 */
[----:B------:R-:W-:Y:S01]  /*77b0*/  FFMA.FTZ R98, R96, R63, R98 ;  /* 0x0000003f60627223 */ /* 0x000fe20000010062 */
[-C--:B------:R-:W-:Y:S01]  /*77c0*/  FFMA.FTZ R64, R64, R97.reuse, R49 ;  /* 0x0000006140407223 */ /* 0x080fe20000010031 */
[----:B------:R-:W-:Y:S02]  /*77d0*/  HADD2.F32 R49, -RZ, R181.H0_H0 ;  /* 0x200000b5ff317230 */ /* 0x000fe40000004100 */
[----:B------:R-:W-:Y:S01]  /*77e0*/  FFMA.FTZ R55, R52, R97, -R55 ;  /* 0x0000006134377223 */ /* 0x000fe20000010837 */
[--C-:B------:R-:W-:Y:S02]  /*77f0*/  HADD2.F32 R65, -RZ, R67.reuse.H0_H0 ;  /* 0x20000043ff417230 */ /* 0x100fe40000004100 */
[--C-:B------:R-:W-:Y:S01]  /*7800*/  HADD2.F32 R63, -RZ, R54.reuse.H0_H0 ;  /* 0x20000036ff3f7230 */ /* 0x100fe20000004100 */
[----:B------:R-:W-:Y:S01]  /*7810*/  F2FP.F16.F32.PACK_AB R64, R64, R98 ;  /* 0x000000624040723e */ /* 0x000fe200000000ff */
[----:B------:R-:W-:Y:S01]  /*7820*/  HADD2.F32 R67, -RZ, R67.H1_H1 ;  /* 0x30000043ff437230 */ /* 0x000fe20000004100 */
[----:B------:R-:W-:Y:S01]  /*7830*/  F2FP.F16.F32.PACK_AB R48, R55, R48 ;  /* 0x000000303730723e */ /* 0x000fe200000000ff */
[----:B------:R-:W-:-:S02]  /*7840*/  HADD2.F32 R54, -RZ, R54.H1_H1 ;  /* 0x30000036ff367230 */ /* 0x000fc40000004100 */
[-C--:B------:R-:W-:Y:S01]  /*7850*/  FMUL.FTZ R97, R63, R49.reuse ;  /* 0x000000313f617220 */ /* 0x080fe20000410000 */
[----:B------:R-:W-:Y:S02]  /*7860*/  HADD2.F32 R96, -RZ, R50.H0_H0 ;  /* 0x20000032ff607230 */ /* 0x000fe40000004100 */
[----:B------:R-:W-:Y:S01]  /*7870*/  FMUL.FTZ R50, R65, R49 ;  /* 0x0000003141327220 */ /* 0x000fe20000410000 */
[----:B------:R-:W-:Y:S02]  /*7880*/  HADD2.F32 R52, -RZ, R181.H1_H1 ;  /* 0x300000b5ff347230 */ /* 0x000fe40000004100 */
[-C--:B------:R-:W-:Y:S01]  /*7890*/  FMUL.FTZ R49, R67, R61.reuse ;  /* 0x0000003d43317220 */ /* 0x080fe20000410000 */
[C---:B------:R-:W-:Y:S01]  /*78a0*/  FMUL.FTZ R61, R54.reuse, R61 ;  /* 0x0000003d363d7220 */ /* 0x040fe20000410000 */
[----:B------:R-:W-:Y:S01]  /*78b0*/  MOV R55, R51 ;  /* 0x0000003300377202 */ /* 0x000fe20000000f00 */
[-C--:B------:R-:W-:Y:S01]  /*78c0*/  FFMA.FTZ R50, R63, R52.reuse, -R50 ;  /* 0x000000343f327223 */ /* 0x080fe20000010832 */
[----:B------:R-:W-:Y:S01]  /*78d0*/  FFMA.FTZ R97, R65, R52, R97 ;  /* 0x0000003441617223 */ /* 0x000fe20000010061 */
[-C--:B------:R-:W-:Y:S01]  /*78e0*/  FFMA.FTZ R49, R54, R96.reuse, -R49 ;  /* 0x0000006036317223 */ /* 0x080fe20000010831 */
[----:B------:R-:W-:Y:S01]  /*78f0*/  FFMA.FTZ R61, R67, R96, R61 ;  /* 0x00000060433d7223 */ /* 0x000fe2000001003d */
[----:B------:R-:W-:-:S02]  /*7900*/  IMAD.MOV.U32 R52, RZ, RZ, R48 ;  /* 0x000000ffff347224 */ /* 0x000fc400078e0030 */
[----:B------:R-:W-:Y:S01]  /*7910*/  IMAD.MOV.U32 R65, RZ, RZ, R60 ;  /* 0x000000ffff417224 */ /* 0x000fe200078e003c */
[----:B------:R-:W-:Y:S01]  /*7920*/  F2FP.F16.F32.PACK_AB R49, R49, R50 ;  /* 0x000000323131723e */ /* 0x000fe200000000ff */
[----:B------:R-:W-:Y:S01]  /*7930*/  IMAD.MOV.U32 R67, RZ, RZ, R62 ;  /* 0x000000ffff437224 */ /* 0x000fe200078e003e */
[----:B------:R-:W-:-:S03]  /*7940*/  F2FP.F16.F32.PACK_AB R61, R61, R97 ;  /* 0x000000613d3d723e */ /* 0x000fc600000000ff */
[----:B------:R-:W-:Y:S02]  /*7950*/  IMAD.MOV.U32 R54, RZ, RZ, R49 ;  /* 0x000000ffff367224 */ /* 0x000fe400078e0031 */
[----:B------:R-:W-:-:S07]  /*7960*/  IMAD.MOV.U32 R66, RZ, RZ, R61 ;  /* 0x000000ffff427224 */ /* 0x000fce00078e003d */
.L_x_3379:
[----:B------:R-:W-:Y:S05]  /*7970*/  BSYNC B3 ;  /* 0x0000000000037941 */ /* 0x000fea0003800000 */
.L_x_3378:
        /* <DEDUP_REMOVED lines=10> */
.L_x_3377:
[----:B------:R-:W-:Y:S05]  /*7a20*/  BSYNC B2 ;  /* 0x0000000000027941 */ /* 0x000fea0003800000 */
.L_x_3376:
[----:B------:R-:W-:-:S13]  /*7a30*/  ISETP.NE.AND P4, PT, R35, RZ, PT ;  /* 0x000000ff2300720c */ /* 0x000fda0003f85270 */
[----:B------:R-:W-:Y:S05]  /*7a40*/  @!P4 BRA `(.L_x_3371) ;  /* 0x0000000400e0c947 */ /* 0x000fea0003800000 */
[----:B---3--:R-:W2:Y:S01]  /*7a50*/  LDL R48, [R1+0x10] ;  /* 0x0000100001307983 */ /* 0x008ea20000100800 */
[----:B------:R-:W-:Y:S01]  /*7a60*/  IADD3 R60, P4, P5, R118, R130, R29 ;  /* 0x00000082763c7210 */ /* 0x000fe20007d9e01d */
[----:B------:R-:W-:Y:S03]  /*7a70*/  BSSY B2, `(.L_x_3380) ;  /* 0x000006b000027945 */ /* 0x000fe60003800000 */
[----:B------:R-:W-:Y:S02]  /*7a80*/  IADD3.X R61, R4, R154, R33, P4, P5 ;  /* 0x0000009a043d7210 */ /* 0x000fe400027ea421 */
[----:B------:R-:W-:Y:S02]  /*7a90*/  ISETP.GE.AND P4, PT, R206, R101, PT ;  /* 0x00000065ce00720c */ /* 0x000fe40003f86270 */
[----:B--2---:R-:W-:-:S04]  /*7aa0*/  LOP3.LUT P6, RZ, R48, 0x1, RZ, 0xc0, !PT ;  /* 0x0000000130ff7812 */ /* 0x004fc800078cc0ff */
[----:B------:R-:W-:-:S04]  /*7ab0*/  SEL R48, R124, R149, !P6 ;  /* 0x000000957c307207 */ /* 0x000fc80007000000 */
[----:B------:R-:W-:-:S04]  /*7ac0*/  SHF.R.S32.HI R49, RZ, 0x1f, R48 ;  /* 0x0000001fff317819 */ /* 0x000fc80000011430 */
[----:B------:R-:W-:-:S04]  /*7ad0*/  LEA.HI R49, R49, R48, RZ, 0x4 ;  /* 0x0000003031317211 */ /* 0x000fc800078f20ff */
[----:B------:R-:W-:-:S04]  /*7ae0*/  LEA.HI.SX32 R49, R49, R28, 0x1c ;  /* 0x0000001c31317211 */ /* 0x000fc800078fe2ff */
[----:B------:R-:W-:Y:S02]  /*7af0*/  SHF.R.S32.HI R48, RZ, 0x1f, R49 ;  /* 0x0000001fff307819 */ /* 0x000fe40000011431 */
[----:B------:R-:W-:Y:S02]  /*7b00*/  SHF.L.U32 R62, R49, 0x3, RZ ;  /* 0x00000003313e7819 */ /* 0x000fe400000006ff */
[----:B------:R-:W-:Y:S02]  /*7b10*/  LEA.HI R48, R48, R49, RZ, 0x3 ;  /* 0x0000003130307211 */ /* 0x000fe400078f18ff */
[----:B------:R-:W-:Y:S02]  /*7b20*/  LOP3.LUT R49, R209, 0x38, R62, 0xf8, !PT ;  /* 0x00000038d1317812 */ /* 0x000fe400078ef83e */
[----:B------:R-:W-:Y:S02]  /*7b30*/  SHF.R.S32.HI R48, RZ, 0x3, R48 ;  /* 0x00000003ff307819 */ /* 0x000fe40000011430 */
[----:B------:R-:W-:-:S03]  /*7b40*/  LOP3.LUT R49, R49, R210, RZ, 0x3c, !PT ;  /* 0x000000d231317212 */ /* 0x000fc600078e3cff */
[----:B------:R-:W-:-:S04]  /*7b50*/  IMAD R48, R48, 0x1c00, R211 ;  /* 0x00001c0030307824 */ /* 0x000fc800078e02d3 */
[----:B------:R-:W-:Y:S02]  /*7b60*/  IMAD.IADD R48, R48, 0x1, R49 ;  /* 0x0000000130307824 */ /* 0x000fe400078e0231 */
[C---:B------:R-:W-:Y:S02]  /*7b70*/  IMAD R49, R19.reuse, 0x5400, R140 ;  /* 0x0000540013317824 */ /* 0x040fe400078e028c */
[----:B------:R-:W-:Y:S02]  /*7b80*/  IMAD R51, R19, 0x5400, R48 ;  /* 0x0000540013337824 */ /* 0x000fe400078e0230 */
[----:B------:R-:W-:-:S03]  /*7b90*/  IMAD R49, R49, 0x2, R18 ;  /* 0x0000000231317824 */ /* 0x000fc600078e0212 */
[----:B0-----:R-:W-:-:S03]  /*7ba0*/  LEA R52, R51, R18, 0x1 ;  /* 0x0000001233347211 */ /* 0x001fc600078e08ff */
        /* <DEDUP_REMOVED lines=8> */
[----:B------:R-:W-:Y:S01]  /*7c30*/  HADD2.F32 R64, -RZ, R180.H1_H1 ;  /* 0x300000b4ff407230 */ /* 0x000fe20000004100 */
[----:B------:R-:W-:Y:S01]  /*7c40*/  SHF.R.U32.HI R56, RZ, 0x10, R57 ;  /* 0x00000010ff387819 */ /* 0x000fe20000011639 */
[--C-:B0-----:R-:W-:Y:S01]  /*7c50*/  HADD2.F32 R53, -RZ, R49.reuse.H0_H0 ;  /* 0x20000031ff357230 */ /* 0x101fe20000004100 */
[--C-:B------:R-:W-:Y:S01]  /*7c60*/  SHF.R.U64 R57, R58, 0x10, R59.reuse ;  /* 0x000000103a397819 */ /* 0x100fe2000000123b */
[----:B------:R-:W-:Y:S01]  /*7c70*/  HADD2.F32 R49, -RZ, R49.H1_H1 ;  /* 0x30000031ff317230 */ /* 0x000fe20000004100 */
[----:B------:R-:W-:Y:S01]  /*7c80*/  SHF.R.U32.HI R58, RZ, 0x10, R59 ;  /* 0x00000010ff3a7819 */ /* 0x000fe2000001163b */
[----:B------:R-:W-:-:S02]  /*7c90*/  HADD2.F32 R56, -RZ, R56.H0_H0 ;  /* 0x20000038ff387230 */ /* 0x000fc40000004100 */
[-C--:B------:R-:W-:Y:S01]  /*7ca0*/  FMUL.FTZ R92, R53, R64.reuse ;  /* 0x00000040355c7220 */ /* 0x080fe20000410000 */
[----:B------:R-:W-:Y:S02]  /*7cb0*/  HADD2.F32 R67, -RZ, R63.H0_H0 ;  /* 0x2000003fff437230 */ /* 0x000fe40000004100 */
[----:B------:R-:W-:Y:S01]  /*7cc0*/  FMUL.FTZ R63, R65, R64 ;  /* 0x00000040413f7220 */ /* 0x000fe20000410000 */
[----:B------:R-:W-:Y:S02]  /*7cd0*/  HADD2.F32 R59, -RZ, R178.H1_H1 ;  /* 0x300000b2ff3b7230 */ /* 0x000fe40000004100 */
[-C--:B------:R-:W-:Y:S01]  /*7ce0*/  FMUL.FTZ R64, R66, R56.reuse ;  /* 0x0000003842407220 */ /* 0x080fe20000410000 */
[C---:B------:R-:W-:Y:S01]  /*7cf0*/  FMUL.FTZ R56, R49.reuse, R56 ;  /* 0x0000003831387220 */ /* 0x040fe20000410000 */
[--C-:B------:R-:W-:Y:S01]  /*7d00*/  SHF.R.U64 R46, R46, 0x10, R47.reuse ;  /* 0x000000102e2e7819 */ /* 0x100fe2000000122f */
[----:B------:R-:W-:Y:S02]  /*7d10*/  HADD2.F32 R58, -RZ, R58.H0_H0 ;  /* 0x2000003aff3a7230 */ /* 0x000fe40000004100 */
[-C--:B------:R-:W-:Y:S01]  /*7d20*/  FFMA.FTZ R64, R49, R67.reuse, -R64 ;  /* 0x0000004331407223 */ /* 0x080fe20000010840 */
[----:B------:R-:W-:Y:S01]  /*7d30*/  FFMA.FTZ R67, R66, R67, R56 ;  /* 0x0000004342437223 */ /* 0x000fe20000010038 */
[--C-:B------:R-:W-:Y:S01]  /*7d40*/  HADD2.F32 R56, -RZ, R55.reuse.H0_H0 ;  /* 0x20000037ff387230 */ /* 0x100fe20000004100 */
[----:B------:R-:W-:Y:S01]  /*7d50*/  SHF.R.U32.HI R47, RZ, 0x10, R47 ;  /* 0x00000010ff2f7819 */ /* 0x000fe2000001162f */
[----:B------:R-:W-:-:S02]  /*7d60*/  HADD2.F32 R55, -RZ, R55.H1_H1 ;  /* 0x30000037ff377230 */ /* 0x000fc40000004100 */
[-C--:B------:R-:W-:Y:S01]  /*7d70*/  FFMA.FTZ R63, R53, R59.reuse, -R63 ;  /* 0x0000003b353f7223 */ /* 0x080fe2000001083f */
[--C-:B------:R-:W-:Y:S02]  /*7d80*/  HADD2.F32 R66, -RZ, R51.reuse.H0_H0 ;  /* 0x20000033ff427230 */ /* 0x100fe40000004100 */
[----:B------:R-:W-:Y:S01]  /*7d90*/  FFMA.FTZ R92, R65, R59, R92 ;  /* 0x0000003b415c7223 */ /* 0x000fe2000001005c */
[----:B------:R-:W-:Y:S02]  /*7da0*/  HADD2.F32 R51, -RZ, R51.H1_H1 ;  /* 0x30000033ff337230 */ /* 0x000fe40000004100 */
[-C--:B------:R-:W-:Y:S01]  /*7db0*/  FMUL.FTZ R96, R55, R58.reuse ;  /* 0x0000003a37607220 */ /* 0x080fe20000410000 */
[----:B------:R-:W-:Y:S01]  /*7dc0*/  HADD2.F32 R53, -RZ, R179.H1_H1 ;  /* 0x300000b3ff357230 */ /* 0x000fe20000004100 */
[----:B------:R-:W-:Y:S01]  /*7dd0*/  F2FP.F16.F32.PACK_AB R63, R64, R63 ;  /* 0x0000003f403f723e */ /* 0x000fe200000000ff */
[----:B------:R-:W-:Y:S02]  /*7de0*/  HADD2.F32 R94, -RZ, R47.H0_H0 ;  /* 0x2000002fff5e7230 */ /* 0x000fe40000004100 */
[----:B------:R-:W-:Y:S01]  /*7df0*/  FMUL.FTZ R58, R51, R58 ;  /* 0x0000003a333a7220 */ /* 0x000fe20000410000 */
[----:B------:R-:W-:-:S02]  /*7e00*/  HADD2.F32 R49, -RZ, R177.H1_H1 ;  /* 0x300000b1ff317230 */ /* 0x000fc40000004100 */
[-C--:B------:R-:W-:Y:S01]  /*7e10*/  FMUL.FTZ R47, R56, R53.reuse ;  /* 0x00000035382f7220 */ /* 0x080fe20000410000 */
[C---:B------:R-:W-:Y:S01]  /*7e20*/  FMUL.FTZ R53, R66.reuse, R53 ;  /* 0x0000003542357220 */ /* 0x040fe20000410000 */
[-C--:B------:R-:W-:Y:S01]  /*7e30*/  FFMA.FTZ R58, R55, R94.reuse, R58 ;  /* 0x0000005e373a7223 */ /* 0x080fe2000001003a */
[----:B------:R-:W-:Y:S02]  /*7e40*/  HADD2.F32 R55, -RZ, R45.H0_H0 ;  /* 0x2000002dff377230 */ /* 0x000fe40000004100 */
[-C--:B------:R-:W-:Y:S01]  /*7e50*/  FFMA.FTZ R47, R66, R49.reuse, -R47 ;  /* 0x00000031422f7223 */ /* 0x080fe2000001082f */
[----:B------:R-:W-:Y:S01]  /*7e60*/  FFMA.FTZ R53, R56, R49, R53 ;  /* 0x0000003138357223 */ /* 0x000fe20000010035 */
[----:B------:R-:W-:Y:S02]  /*7e70*/  HADD2.F32 R180, -RZ, R180.H0_H0 ;  /* 0x200000b4ffb47230 */ /* 0x000fe40000004100 */
[----:B------:R-:W-:Y:S01]  /*7e80*/  FFMA.FTZ R96, R51, R94, -R96 ;  /* 0x0000005e33607223 */ /* 0x000fe20000010860 */
[----:B------:R-:W-:Y:S01]  /*7e90*/  HADD2.F32 R45, -RZ, R52.H0_H0 ;  /* 0x20000034ff2d7230 */ /* 0x000fe20000004100 */
[----:B------:R-:W-:Y:S01]  /*7ea0*/  F2FP.F16.F32.PACK_AB R67, R67, R92 ;  /* 0x0000005c4343723e */ /* 0x000fe200000000ff */
[----:B------:R-:W-:-:S02]  /*7eb0*/  HADD2.F32 R49, -RZ, R48.H0_H0 ;  /* 0x20000030ff317230 */ /* 0x000fc40000004100 */
[----:B------:R-:W-:Y:S02]  /*7ec0*/  HADD2.F32 R52, -RZ, R52.H1_H1 ;  /* 0x30000034ff347230 */ /* 0x000fe40000004100 */
[----:B------:R-:W-:Y:S02]  /*7ed0*/  HADD2.F32 R48, -RZ, R48.H1_H1 ;  /* 0x30000030ff307230 */ /* 0x000fe40000004100 */
[----:B------:R-:W-:Y:S02]  /*7ee0*/  HADD2.F32 R178, -RZ, R178.H0_H0 ;  /* 0x200000b2ffb27230 */ /* 0x000fe40000004100 */
[-C--:B------:R-:W-:Y:S01]  /*7ef0*/  FMUL.FTZ R59, R52, R55.reuse ;  /* 0x00000037343b7220 */ /* 0x080fe20000410000 */
[----:B------:R-:W-:Y:S02]  /*7f00*/  HADD2.F32 R51, -RZ, R44.H0_H0 ;  /* 0x2000002cff337230 */ /* 0x000fe40000004100 */
[-C--:B------:R-:W-:Y:S01]  /*7f10*/  FMUL.FTZ R44, R45, R180.reuse ;  /* 0x000000b42d2c7220 */ /* 0x080fe20000410000 */
[----:B------:R-:W-:Y:S01]  /*7f20*/  FMUL.FTZ R55, R48, R55 ;  /* 0x0000003730377220 */ /* 0x000fe20000410000 */
[----:B------:R-:W-:Y:S01]  /*7f30*/  FMUL.FTZ R180, R49, R180 ;  /* 0x000000b431b47220 */ /* 0x000fe20000410000 */
[----:B------:R-:W-:-:S02]  /*7f40*/  HADD2.F32 R179, -RZ, R179.H0_H0 ;  /* 0x200000b3ffb37230 */ /* 0x000fc40000004100 */
[-C--:B------:R-:W-:Y:S01]  /*7f50*/  FFMA.FTZ R44, R49, R178.reuse, -R44 ;  /* 0x000000b2312c7223 */ /* 0x080fe2000001082c */
[-C--:B------:R-:W-:Y:S01]  /*7f60*/  FFMA.FTZ R49, R48, R51.reuse, -R59 ;  /* 0x0000003330317223 */ /* 0x080fe2000001083b */
[----:B------:R-:W-:Y:S01]  /*7f70*/  FFMA.FTZ R48, R52, R51, R55 ;  /* 0x0000003334307223 */ /* 0x000fe20000010037 */
[----:B------:R-:W-:Y:S02]  /*7f80*/  HADD2.F32 R52, -RZ, R54.H0_H0 ;  /* 0x20000036ff347230 */ /* 0x000fe40000004100 */
[----:B------:R-:W-:Y:S01]  /*7f90*/  FFMA.FTZ R45, R45, R178, R180 ;  /* 0x000000b22d2d7223 */ /* 0x000fe200000100b4 */
[----:B------:R-:W-:Y:S01]  /*7fa0*/  HADD2.F32 R57, -RZ, R57.H0_H0 ;  /* 0x20000039ff397230 */ /* 0x000fe20000004100 */
[----:B------:R-:W-:Y:S01]  /*7fb0*/  F2FP.F16.F32.PACK_AB R44, R49, R44 ;  /* 0x0000002c312c723e */ /* 0x000fe200000000ff */
[----:B------:R-:W-:Y:S02]  /*7fc0*/  HADD2.F32 R56, -RZ, R50.H0_H0 ;  /* 0x20000032ff387230 */ /* 0x000fe40000004100 */
[----:B------:R-:W-:Y:S01]  /*7fd0*/  FMUL.FTZ R55, R52, R179 ;  /* 0x000000b334377220 */ /* 0x000fe20000410000 */
[----:B------:R-:W-:Y:S01]  /*7fe0*/  HADD2.F32 R54, -RZ, R54.H1_H1 ;  /* 0x30000036ff367230 */ /* 0x000fe20000004100 */
[----:B------:R-:W-:Y:S01]  /*7ff0*/  F2FP.F16.F32.PACK_AB R66, R48, R45 ;  /* 0x0000002d3042723e */ /* 0x000fe200000000ff */
[----:B------:R-:W-:-:S02]  /*8000*/  HADD2.F32 R50, -RZ, R50.H1_H1 ;  /* 0x30000032ff327230 */ /* 0x000fc40000004100 */
[----:B------:R-:W-:Y:S01]  /*8010*/  FMUL.FTZ R179, R56, R179 ;  /* 0x000000b338b37220 */ /* 0x000fe20000410000 */
[----:B------:R-:W-:Y:S02]  /*8020*/  HADD2.F32 R177, -RZ, R177.H0_H0 ;  /* 0x200000b1ffb17230 */ /* 0x000fe40000004100 */
[-C--:B------:R-:W-:Y:S01]  /*8030*/  FMUL.FTZ R59, R54, R57.reuse ;  /* 0x00000039363b7220 */ /* 0x080fe20000410000 */
[----:B------:R-:W-:Y:S02]  /*8040*/  HADD2.F32 R51, -RZ, R46.H0_H0 ;  /* 0x2000002eff337230 */ /* 0x000fe40000004100 */
[----:B------:R-:W-:Y:S01]  /*8050*/  FMUL.FTZ R57, R50, R57 ;  /* 0x0000003932397220 */ /* 0x000fe20000410000 */
[----:B------:R-:W-:Y:S02]  /*8060*/  IMAD.MOV.U32 R48, RZ, RZ, R44 ;  /* 0x000000ffff307224 */ /* 0x000fe400078e002c */
[-C--:B------:R-:W-:Y:S01]  /*8070*/  FFMA.FTZ R52, R52, R177.reuse, R179 ;  /* 0x000000b134347223 */ /* 0x080fe200000100b3 */
[----:B------:R-:W-:Y:S01]  /*8080*/  FFMA.FTZ R46, R56, R177, -R55 ;  /* 0x000000b1382e7223 */ /* 0x000fe20000010837 */
[-C--:B------:R-:W-:Y:S01]  /*8090*/  FFMA.FTZ R57, R54, R51.reuse, R57 ;  /* 0x0000003336397223 */ /* 0x080fe20000010039 */
[----:B------:R-:W-:Y:S01]  /*80a0*/  FFMA.FTZ R59, R50, R51, -R59 ;  /* 0x00000033323b7223 */ /* 0x000fe2000001083b */
[----:B------:R-:W-:Y:S01]  /*80b0*/  F2FP.F16.F32.PACK_AB R55, R58, R53 ;  /* 0x000000353a37723e */ /* 0x000fe200000000ff */
[----:B------:R-:W-:Y:S01]  /*80c0*/  IMAD.MOV.U32 R49, RZ, RZ, R63 ;  /* 0x000000ffff317224 */ /* 0x000fe200078e003f */
[----:B------:R-:W-:Y:S01]  /*80d0*/  F2FP.F16.F32.PACK_AB R51, R96, R47 ;  /* 0x0000002f6033723e */ /* 0x000fe200000000ff */
[----:B------:R-:W-:Y:S01]  /*80e0*/  IMAD.MOV.U32 R53, RZ, RZ, R67 ;  /* 0x000000ffff357224 */ /* 0x000fe200078e0043 */
[----:B------:R-:W-:-:S02]  /*80f0*/  F2FP.F16.F32.PACK_AB R54, R57, R52 ;  /* 0x000000343936723e */ /* 0x000fc400000000ff */
[----:B------:R-:W-:Y:S02]  /*8100*/  F2FP.F16.F32.PACK_AB R50, R59, R46 ;  /* 0x0000002e3b32723e */ /* 0x000fe400000000ff */
[----:B------:R-:W-:-:S07]  /*8110*/  MOV R52, R66 ;  /* 0x0000004200347202 */ /* 0x000fce0000000f00 */
.L_x_3381:
[----:B------:R-:W-:Y:S05]  /*8120*/  BSYNC B2 ;  /* 0x0000000000027941 */ /* 0x000fea0003800000 */
.L_x_3380:
        /* <DEDUP_REMOVED lines=10> */
.L_x_3371:
[----:B------:R-:W-:Y:S05]  /*81d0*/  BSYNC B1 ;  /* 0x0000000000017941 */ /* 0x000fea0003800000 */
.L_x_3370:
[-C--:B--2-4-:R-:W-:Y:S02]  /*81e0*/  IMAD R44, R148, R126.reuse, RZ ;  /* 0x0000007e942c7224 */ /* 0x094fe400078e02ff */
[----:B------:R-:W-:-:S04]  /*81f0*/  IMAD.WIDE.U32 R128, R224, R126, R128 ;  /* 0x0000007ee0807225 */ /* 0x000fc800078e0080 */
[----:B------:R-:W-:Y:S01]  /*8200*/  IMAD R57, R224, R127, R44 ;  /* 0x0000007fe0397224 */ /* 0x000fe200078e022c */
[----:B------:R-:W-:Y:S06]  /*8210*/  @P3 BRA `(.L_x_3340) ;  /* 0x0000001800bc3947 */ /* 0x000fec0003800000 */
[----:B------:R-:W-:Y:S01]  /*8220*/  ISETP.NE.AND P3, PT, R30, RZ, PT ;  /* 0x000000ff1e00720c */ /* 0x000fe20003f65270 */
[----:B------:R-:W-:Y:S01]  /*8230*/  BSSY B1, `(.L_x_3382) ;  /* 0x0000079000017945 */ /* 0x000fe20003800000 */
[----:B------:R-:W-:-:S11]  /*8240*/  IMAD.IADD R57, R129, 0x1, R57 ;  /* 0x0000000181397824 */ /* 0x000fd600078e0239 */
[----:B------:R-:W-:Y:S05]  /*8250*/  @!P3 BRA `(.L_x_3383) ;  /* 0x0000000400d8b947 */ /* 0x000fea0003800000 */
[----:B------:R-:W-:Y:S01]  /*8260*/  SEL R44, R124, R149, !P0 ;  /* 0x000000957c2c7207 */ /* 0x000fe20004000000 */
[----:B------:R-:W-:Y:S01]  /*8270*/  BSSY B2, `(.L_x_3384) ;  /* 0x0000072000027945 */ /* 0x000fe20003800000 */
[----:B------:R-:W-:Y:S02]  /*8280*/  IADD3 R46, P3, P4, R118, R128, R21 ;  /* 0x00000080762e7210 */ /* 0x000fe40007c7e015 */
[----:B------:R-:W-:Y:S02]  /*8290*/  SHF.R.S32.HI R45, RZ, 0x1f, R44 ;  /* 0x0000001fff2d7819 */ /* 0x000fe4000001142c */
[----:B------:R-:W-:Y:S02]  /*82a0*/  IADD3.X R47, R4, R57, R31, P3, P4 ;  /* 0x00000039042f7210 */ /* 0x000fe40001fe841f */
[----:B------:R-:W-:-:S04]  /*82b0*/  LEA.HI R45, R45, R44, RZ, 0x4 ;  /* 0x0000002c2d2d7211 */ /* 0x000fc800078f20ff */
[----:B---3--:R-:W-:-:S04]  /*82c0*/  LEA.HI.SX32 R48, R45, R20, 0x1c ;  /* 0x000000142d307211 */ /* 0x008fc800078fe2ff */
[----:B------:R-:W-:-:S04]  /*82d0*/  SHF.L.U32 R49, R48, 0x3, RZ ;  /* 0x0000000330317819 */ /* 0x000fc800000006ff */
[----:B------:R-:W-:-:S13]  /*82e0*/  ISETP.GE.AND P3, PT, R49, R146, PT ;  /* 0x000000923100720c */ /* 0x000fda0003f66270 */
[--C-:B------:R-:W-:Y:S02]  /*82f0*/  @!P3 SHF.R.S32.HI R45, RZ, 0x1f, R49.reuse ;  /* 0x0000001fff2db819 */ /* 0x100fe40000011431 */
[----:B------:R-:W-:-:S04]  /*8300*/  @!P3 IADD3 R44, P4, P5, R118, R128, R49 ;  /* 0x00000080762cb210 */ /* 0x000fc80007d9e031 */
[----:B------:R-:W-:Y:S02]  /*8310*/  @!P3 IADD3.X R45, R4, R57, R45, P4, P5 ;  /* 0x00000039042db210 */ /* 0x000fe400027ea42d */
[----:B0-----:R-:W-:-:S04]  /*8320*/  LEA R52, P4, R46, R122, 0x1 ;  /* 0x0000007a2e347211 */ /* 0x001fc800078808ff */
[----:B------:R-:W-:Y:S02]  /*8330*/  LEA.HI.X R53, R46, R123, R47, 0x1, P4 ;  /* 0x0000007b2e357211 */ /* 0x000fe400020f0c2f */
[----:B------:R-:W-:-:S04]  /*8340*/  @!P3 LEA R54, P4, R44, R122, 0x1 ;  /* 0x0000007a2c36b211 */ /* 0x000fc800078808ff */
[----:B------:R-:W-:Y:S02]  /*8350*/  @!P3 LEA.HI.X R55, R44, R123, R45, 0x1, P4 ;  /* 0x0000007b2c37b211 */ /* 0x000fe400020f0c2d */
[----:B------:R-:W-:Y:S02]  /*8360*/  SHF.R.S32.HI R45, RZ, 0x1f, R48 ;  /* 0x0000001fff2d7819 */ /* 0x000fe40000011430 */
[----:B------:R-:W-:Y:S02]  /*8370*/  LOP3.LUT R44, R208, 0x38, R49, 0xf8, !PT ;  /* 0x00000038d02c7812 */ /* 0x000fe400078ef831 */
[----:B------:R-:W-:Y:S02]  /*8380*/  LEA.HI R45, R45, R48, RZ, 0x3 ;  /* 0x000000302d2d7211 */ /* 0x000fe400078f18ff */
[----:B------:R-:W-:Y:S02]  /*8390*/  LOP3.LUT R44, R44, R237, RZ, 0x3c, !PT ;  /* 0x000000ed2c2c7212 */ /* 0x000fe400078e3cff */
[----:B------:R-:W-:-:S02]  /*83a0*/  SHF.R.S32.HI R46, RZ, 0x3, R45 ;  /* 0x00000003ff2e7819 */ /* 0x000fc4000001142d */
[----:B------:R-:W-:-:S03]  /*83b0*/  ISETP.GE.AND P4, PT, R22, R101, PT ;  /* 0x000000651600720c */ /* 0x000fc60003f86270 */
        /* <DEDUP_REMOVED lines=9> */
[----:B--2---:R-:W-:Y:S01]  /*8450*/  IMAD.MOV.U32 R61, RZ, RZ, R49 ;  /* 0x000000ffff3d7224 */ /* 0x004fe200078e0031 */
[----:B------:R-:W-:Y:S01]  /*8460*/  SHF.R.U32.HI R67, RZ, 0x10, R89 ;  /* 0x00000010ff437819 */ /* 0x000fe20000011659 */
[----:B0-----:R-:W-:Y:S01]  /*8470*/  IMAD.MOV.U32 R49, RZ, RZ, R47 ;  /* 0x000000ffff317224 */ /* 0x001fe200078e002f */
[----:B------:R-:W-:Y:S01]  /*8480*/  MOV R63, R51 ;  /* 0x00000033003f7202 */ /* 0x000fe20000000f00 */
[----:B------:R-:W-:Y:S01]  /*8490*/  HADD2.F32 R66, -RZ, R176.H1_H1 ;  /* 0x300000b0ff427230 */ /* 0x000fe20000004100 */
[--C-:B------:R-:W-:Y:S01]  /*84a0*/  SHF.R.U32.HI R65, RZ, 0x10, R77.reuse ;  /* 0x00000010ff417819 */ /* 0x100fe2000001164d */
[----:B------:R-:W-:Y:S01]  /*84b0*/  HADD2.F32 R51, -RZ, R61.H0_H0 ;  /* 0x2000003dff337230 */ /* 0x000fe20000004100 */
[----:B------:R-:W-:Y:S01]  /*84c0*/  SHF.R.U64 R56, R76, 0x10, R77 ;  /* 0x000000104c387819 */ /* 0x000fe2000000124d */
[----:B------:R-:W-:Y:S01]  /*84d0*/  HADD2.F32 R47, -RZ, R45.H0_H0 ;  /* 0x2000002dff2f7230 */ /* 0x000fe20000004100 */
[----:B------:R-:W-:Y:S01]  /*84e0*/  SHF.R.U64 R59, R88, 0x10, R89 ;  /* 0x00000010583b7819 */ /* 0x000fe20000001259 */
[----:B------:R-:W-:-:S02]  /*84f0*/  HADD2.F32 R67, -RZ, R67.H0_H0 ;  /* 0x20000043ff437230 */ /* 0x000fc40000004100 */
[-C--:B------:R-:W-:Y:S01]  /*8500*/  FMUL.FTZ R76, R51, R66.reuse ;  /* 0x00000042334c7220 */ /* 0x080fe20000410000 */
[----:B------:R-:W-:Y:S02]  /*8510*/  HADD2.F32 R62, -RZ, R45.H1_H1 ;  /* 0x3000002dff3e7230 */ /* 0x000fe40000004100 */
[C---:B------:R-:W-:Y:S01]  /*8520*/  FMUL.FTZ R66, R47.reuse, R66 ;  /* 0x000000422f427220 */ /* 0x040fe20000410000 */
[----:B------:R-:W-:Y:S01]  /*8530*/  HADD2.F32 R64, -RZ, R174.H1_H1 ;  /* 0x300000aeff407230 */ /* 0x000fe20000004100 */
[--C-:B------:R-:W-:Y:S01]  /*8540*/  SHF.R.U64 R60, R90, 0x10, R91.reuse ;  /* 0x000000105a3c7819 */ /* 0x100fe2000000125b */
[----:B------:R-:W-:Y:S02]  /*8550*/  HADD2.F32 R61, -RZ, R61.H1_H1 ;  /* 0x3000003dff3d7230 */ /* 0x000fe40000004100 */
[-C--:B------:R-:W-:Y:S01]  /*8560*/  FMUL.FTZ R88, R62, R67.reuse ;  /* 0x000000433e587220 */ /* 0x080fe20000410000 */
[----:B------:R-:W-:Y:S01]  /*8570*/  HADD2.F32 R65, -RZ, R65.H0_H0 ;  /* 0x20000041ff417230 */ /* 0x000fe20000004100 */
[----:B------:R-:W-:Y:S01]  /*8580*/  SHF.R.U32.HI R90, RZ, 0x10, R91 ;  /* 0x00000010ff5a7819 */ /* 0x000fe2000001165b */
[-C--:B------:R-:W-:Y:S01]  /*8590*/  FFMA.FTZ R45, R47, R64.reuse, -R76 ;  /* 0x000000402f2d7223 */ /* 0x080fe2000001084c */
[----:B------:R-:W-:Y:S01]  /*85a0*/  FFMA.FTZ R47, R51, R64, R66 ;  /* 0x00000040332f7223 */ /* 0x000fe20000010042 */
[--C-:B------:R-:W-:Y:S01]  /*85b0*/  SHF.R.U64 R58, R78, 0x10, R79.reuse ;  /* 0x000000104e3a7819 */ /* 0x100fe2000000124f */
[C---:B------:R-:W-:Y:S01]  /*85c0*/  FMUL.FTZ R77, R61.reuse, R67 ;  /* 0x000000433d4d7220 */ /* 0x040fe20000410000 */
[----:B------:R-:W-:Y:S01]  /*85d0*/  FFMA.FTZ R64, R61, R65, R88 ;  /* 0x000000413d407223 */ /* 0x000fe20000010058 */
[----:B------:R-:W-:Y:S01]  /*85e0*/  SHF.R.U32.HI R78, RZ, 0x10, R79 ;  /* 0x00000010ff4e7819 */ /* 0x000fe2000001164f */
[----:B------:R-:W-:-:S02]  /*85f0*/  HADD2.F32 R88, -RZ, R175.H1_H1 ;  /* 0x300000afff587230 */ /* 0x000fc40000004100 */
[----:B------:R-:W-:Y:S01]  /*8600*/  FFMA.FTZ R62, R62, R65, -R77 ;  /* 0x000000413e3e7223 */ /* 0x000fe2000001084d */
[--C-:B------:R-:W-:Y:S02]  /*8610*/  HADD2.F32 R61, -RZ, R63.reuse.H0_H0 ;  /* 0x2000003fff3d7230 */ /* 0x100fe40000004100 */
[----:B------:R-:W-:Y:S02]  /*8620*/  HADD2.F32 R63, -RZ, R63.H1_H1 ;  /* 0x3000003fff3f7230 */ /* 0x000fe40000004100 */
[----:B------:R-:W-:Y:S02]  /*8630*/  HADD2.F32 R51, -RZ, R49.H0_H0 ;  /* 0x20000031ff337230 */ /* 0x000fe40000004100 */
[----:B------:R-:W-:Y:S01]  /*8640*/  FMUL.FTZ R92, R61, R88 ;  /* 0x000000583d5c7220 */ /* 0x000fe20000410000 */
[----:B------:R-:W-:Y:S01]  /*8650*/  HADD2.F32 R90, -RZ, R90.H0_H0 ;  /* 0x2000005aff5a7230 */ /* 0x000fe20000004100 */
[----:B------:R-:W-:Y:S01]  /*8660*/  F2FP.F16.F32.PACK_AB R45, R62, R45 ;  /* 0x0000002d3e2d723e */ /* 0x000fe200000000ff */
[----:B------:R-:W-:-:S02]  /*8670*/  HADD2.F32 R76, -RZ, R173.H1_H1 ;  /* 0x300000adff4c7230 */ /* 0x000fc40000004100 */
[----:B------:R-:W-:Y:S01]  /*8680*/  FMUL.FTZ R88, R51, R88 ;  /* 0x0000005833587220 */ /* 0x000fe20000410000 */
[----:B------:R-:W-:Y:S02]  /*8690*/  HADD2.F32 R66, -RZ, R49.H1_H1 ;  /* 0x30000031ff427230 */ /* 0x000fe40000004100 */
[----:B------:R-:W-:Y:S01]  /*86a0*/  FMUL.FTZ R65, R63, R90 ;  /* 0x0000005a3f417220 */ /* 0x000fe20000410000 */
[----:B------:R-:W-:Y:S02]  /*86b0*/  HADD2.F32 R78, -RZ, R78.H0_H0 ;  /* 0x2000004eff4e7230 */ /* 0x000fe40000004100 */
[-C--:B------:R-:W-:Y:S01]  /*86c0*/  FFMA.FTZ R49, R51, R76.reuse, -R92 ;  /* 0x0000004c33317223 */ /* 0x080fe2000001085c */
        /* <DEDUP_REMOVED lines=9> */
[----:B------:R-:W-:Y:S01]  /*8760*/  HADD2.F32 R176, -RZ, R176.H0_H0 ;  /* 0x200000b0ffb07230 */ /* 0x000fe20000004100 */
[----:B------:R-:W-:Y:S01]  /*8770*/  F2FP.F16.F32.PACK_AB R49, R64, R47 ;  /* 0x0000002f4031723e */ /* 0x000fe200000000ff */
[----:B------:R-:W-:Y:S02]  /*8780*/  HADD2.F32 R44, -RZ, R44.H1_H1 ;  /* 0x3000002cff2c7230 */ /* 0x000fe40000004100 */
[----:B------:R-:W-:Y:S01]  /*8790*/  FMUL.FTZ R67, R48, R65 ;  /* 0x0000004130437220 */ /* 0x000fe20000410000 */
[----:B------:R-:W-:-:S02]  /*87a0*/  HADD2.F32 R63, -RZ, R56.H0_H0 ;  /* 0x20000038ff3f7230 */ /* 0x000fc40000004100 */
[-C--:B------:R-:W-:Y:S01]  /*87b0*/  FMUL.FTZ R56, R61, R176.reuse ;  /* 0x000000b03d387220 */ /* 0x080fe20000410000 */
[----:B------:R-:W-:Y:S02]  /*87c0*/  HADD2.F32 R174, -RZ, R174.H0_H0 ;  /* 0x200000aeffae7230 */ /* 0x000fe40000004100 */
[C---:B------:R-:W-:Y:S01]  /*87d0*/  FMUL.FTZ R65, R44.reuse, R65 ;  /* 0x000000412c417220 */ /* 0x040fe20000410000 */
[----:B------:R-:W-:Y:S01]  /*87e0*/  FMUL.FTZ R176, R59, R176 ;  /* 0x000000b03bb07220 */ /* 0x000fe20000410000 */
[-C--:B------:R-:W-:Y:S01]  /*87f0*/  FFMA.FTZ R67, R44, R63.reuse, -R67 ;  /* 0x0000003f2c437223 */ /* 0x080fe20000010843 */
[----:B------:R-:W-:Y:S02]  /*8800*/  HADD2.F32 R175, -RZ, R175.H0_H0 ;  /* 0x200000afffaf7230 */ /* 0x000fe40000004100 */
[----:B------:R-:W-:Y:S01]  /*8810*/  FFMA.FTZ R65, R48, R63, R65 ;  /* 0x0000003f30417223 */ /* 0x000fe20000010041 */
[----:B------:R-:W-:Y:S01]  /*8820*/  FFMA.FTZ R176, R61, R174, R176 ;  /* 0x000000ae3db07223 */ /* 0x000fe200000100b0 */
[----:B------:R-:W-:-:S02]  /*8830*/  HADD2.F32 R48, -RZ, R50.H0_H0 ;  /* 0x20000032ff307230 */ /* 0x000fc40000004100 */
[----:B------:R-:W-:Y:S01]  /*8840*/  FFMA.FTZ R56, R59, R174, -R56 ;  /* 0x000000ae3b387223 */ /* 0x000fe20000010838 */
[----:B------:R-:W-:Y:S01]  /*8850*/  HADD2.F32 R61, -RZ, R60.H0_H0 ;  /* 0x2000003cff3d7230 */ /* 0x000fe20000004100 */
[----:B------:R-:W-:Y:S01]  /*8860*/  F2FP.F16.F32.PACK_AB R51, R76, R51 ;  /* 0x000000334c33723e */ /* 0x000fe200000000ff */
        /* <DEDUP_REMOVED lines=8> */
[----:B------:R-:W-:Y:S01]  /*88f0*/  FMUL.FTZ R61, R46, R61 ;  /* 0x0000003d2e3d7220 */ /* 0x000fe20000410000 */
        /* <DEDUP_REMOVED lines=9> */
.L_x_3385:
[----:B------:R-:W-:Y:S05]  /*8990*/  BSYNC B2 ;  /* 0x0000000000027941 */ /* 0x000fea0003800000 */
.L_x_3384:
[----:B0-----:R4:W-:Y:S04]  /*89a0*/  STG.E.128 desc[UR60][R52.64], R44 ;  /* 0x0000002c34007986 */ /* 0x0019e8000c101d3c */
[----:B--2---:R4:W-:Y:S02]  /*89b0*/  @!P3 STG.E.128 desc[UR60][R54.64], R48 ;  /* 0x000000303600b986 */ /* 0x0049e4000c101d3c */
.L_x_3383:
[----:B------:R-:W-:Y:S05]  /*89c0*/  BSYNC B1 ;  /* 0x0000000000017941 */ /* 0x000fea0003800000 */
.L_x_3382:
[----:B------:R-:W-:Y:S01]  /*89d0*/  ISETP.NE.AND P3, PT, R34, RZ, PT ;  /* 0x000000ff2200720c */ /* 0x000fe20003f65270 */
[----:B------:R-:W-:-:S12]  /*89e0*/  BSSY B1, `(.L_x_3386) ;  /* 0x000007b000017945 */ /* 0x000fd80003800000 */
[----:B------:R-:W-:Y:S05]  /*89f0*/  @!P3 BRA `(.L_x_3387) ;  /* 0x0000000400e4b947 */ /* 0x000fea0003800000 */
[----:B----4-:R-:W-:Y:S01]  /*8a00*/  SEL R44, R124, R149, !P1 ;  /* 0x000000957c2c7207 */ /* 0x010fe20004800000 */
[----:B------:R-:W-:Y:S01]  /*8a10*/  BSSY B2, `(.L_x_3388) ;  /* 0x0000075000027945 */ /* 0x000fe20003800000 */
[----:B------:R-:W-:Y:S02]  /*8a20*/  IADD3 R46, P3, P4, R118, R128, R27 ;  /* 0x00000080762e7210 */ /* 0x000fe40007c7e01b */
[----:B------:R-:W-:Y:S02]  /*8a30*/  SHF.R.S32.HI R45, RZ, 0x1f, R44 ;  /* 0x0000001fff2d7819 */ /* 0x000fe4000001142c */
[----:B------:R-:W-:Y:S02]  /*8a40*/  IADD3.X R47, R4, R57, R32, P3, P4 ;  /* 0x00000039042f7210 */ /* 0x000fe40001fe8420 */
[----:B------:R-:W-:-:S04]  /*8a50*/  LEA.HI R45, R45, R44, RZ, 0x4 ;  /* 0x0000002c2d2d7211 */ /* 0x000fc800078f20ff */
[----:B---3--:R-:W-:-:S05]  /*8a60*/  LEA.HI.SX32 R48, R45, R26, 0x1c ;  /* 0x0000001a2d307211 */ /* 0x008fca00078fe2ff */
[----:B------:R-:W-:-:S05]  /*8a70*/  IMAD.SHL.U32 R49, R48, 0x8, RZ ;  /* 0x0000000830317824 */ /* 0x000fca00078e00ff */
        /* <DEDUP_REMOVED lines=23> */
[----:B0-----:R-:W-:Y:S01]  /*8bf0*/  MOV R61, R44 ;  /* 0x0000002c003d7202 */ /* 0x001fe20000000f00 */
[----:B--2---:R-:W-:Y:S01]  /*8c00*/  IMAD.MOV.U32 R44, RZ, RZ, R49 ;  /* 0x000000ffff2c7224 */ /* 0x004fe200078e0031 */
[----:B------:R-:W-:Y:S01]  /*8c10*/  SHF.R.U32.HI R66, RZ, 0x10, R85 ;  /* 0x00000010ff427819 */ /* 0x000fe20000011655 */
[----:B------:R-:W-:Y:S01]  /*8c20*/  IMAD.MOV.U32 R62, RZ, RZ, R48 ;  /* 0x000000ffff3e7224 */ /* 0x000fe200078e0030 */
[----:B------:R-:W-:Y:S01]  /*8c30*/  SHF.R.U32.HI R64, RZ, 0x10, R73 ;  /* 0x00000010ff407819 */ /* 0x000fe20000011649 */
[----:B------:R-:W-:Y:S01]  /*8c40*/  IMAD.MOV.U32 R63, RZ, RZ, R51 ;  /* 0x000000ffff3f7224 */ /* 0x000fe200078e0033 */
[----:B------:R-:W-:Y:S01]  /*8c50*/  MOV R49, R47 ;  /* 0x0000002f00317202 */ /* 0x000fe20000000f00 */
[----:B------:R-:W-:Y:S01]  /*8c60*/  HADD2.F32 R67, -RZ, R172.H1_H1 ;  /* 0x300000acff437230 */ /* 0x000fe20000004100 */
[----:B------:R-:W-:Y:S01]  /*8c70*/  SHF.R.U64 R58, R72, 0x10, R73 ;  /* 0x00000010483a7819 */ /* 0x000fe20000001249 */
        /* <DEDUP_REMOVED lines=19> */
[----:B------:R-:W-:Y:S01]  /*8db0*/  HADD2.F32 R67, -RZ, R171.H1_H1 ;  /* 0x300000abff437230 */ /* 0x000fe20000004100 */
[----:B------:R-:W-:Y:S01]  /*8dc0*/  SHF.R.U64 R60, R84, 0x10, R85 ;  /* 0x00000010543c7819 */ /* 0x000fe20000001255 */
[--C-:B------:R-:W-:Y:S01]  /*8dd0*/  HADD2.F32 R64, -RZ, R63.reuse.H0_H0 ;  /* 0x2000003fff407230 */ /* 0x100fe20000004100 */
[----:B------:R-:W-:Y:S01]  /*8de0*/  F2FP.F16.F32.PACK_AB R47, R47, R44 ;  /* 0x0000002c2f2f723e */ /* 0x000fe200000000ff */
[----:B------:R-:W-:-:S02]  /*8df0*/  HADD2.F32 R63, -RZ, R63.H1_H1 ;  /* 0x3000003fff3f7230 */ /* 0x000fc40000004100 */
[----:B------:R-:W-:Y:S02]  /*8e00*/  HADD2.F32 R72, -RZ, R86.H0_H0 ;  /* 0x20000056ff487230 */ /* 0x000fe40000004100 */
[----:B------:R-:W-:Y:S02]  /*8e10*/  HADD2.F32 R65, -RZ, R159.H1_H1 ;  /* 0x3000009fff417230 */ /* 0x000fe40000004100 */
[--C-:B------:R-:W-:Y:S02]  /*8e20*/  HADD2.F32 R51, -RZ, R49.reuse.H0_H0 ;  /* 0x20000031ff337230 */ /* 0x100fe40000004100 */
[----:B------:R-:W-:Y:S01]  /*8e30*/  FMUL.FTZ R76, R63, R72 ;  /* 0x000000483f4c7220 */ /* 0x000fe20000410000 */
[----:B------:R-:W-:Y:S02]  /*8e40*/  HADD2.F32 R66, -RZ, R74.H0_H0 ;  /* 0x2000004aff427230 */ /* 0x000fe40000004100 */
[----:B------:R-:W-:Y:S01]  /*8e50*/  FMUL.FTZ R74, R64, R67 ;  /* 0x00000043404a7220 */ /* 0x000fe20000410000 */
[----:B------:R-:W-:-:S02]  /*8e60*/  HADD2.F32 R49, -RZ, R49.H1_H1 ;  /* 0x30000031ff317230 */ /* 0x000fc40000004100 */
[C---:B------:R-:W-:Y:S01]  /*8e70*/  FMUL.FTZ R67, R51.reuse, R67 ;  /* 0x0000004333437220 */ /* 0x040fe20000410000 */
[----:B------:R-:W-:Y:S02]  /*8e80*/  HADD2.F32 R172, -RZ, R172.H0_H0 ;  /* 0x200000acffac7230 */ /* 0x000fe40000004100 */
[-C--:B------:R-:W-:Y:S01]  /*8e90*/  FFMA.FTZ R74, R51, R65.reuse, -R74 ;  /* 0x00000041334a7223 */ /* 0x080fe2000001084a */
[----:B------:R-:W-:Y:S02]  /*8ea0*/  HADD2.F32 R51, -RZ, R62.H0_H0 ;  /* 0x2000003eff337230 */ /* 0x000fe40000004100 */
[C---:B------:R-:W-:Y:S01]  /*8eb0*/  FMUL.FTZ R78, R49.reuse, R72 ;  /* 0x00000048314e7220 */ /* 0x040fe20000410000 */
[----:B------:R-:W-:Y:S01]  /*8ec0*/  FFMA.FTZ R73, R49, R66, -R76 ;  /* 0x0000004231497223 */ /* 0x000fe2000001084c */
[----:B------:R-:W-:Y:S02]  /*8ed0*/  HADD2.F32 R49, -RZ, R61.H0_H0 ;  /* 0x2000003dff317230 */ /* 0x000fe40000004100 */
[----:B------:R-:W-:Y:S01]  /*8ee0*/  FFMA.FTZ R72, R64, R65, R67 ;  /* 0x0000004140487223 */ /* 0x000fe20000010043 */
[----:B------:R-:W-:-:S02]  /*8ef0*/  HADD2.F32 R60, -RZ, R60.H0_H0 ;  /* 0x2000003cff3c7230 */ /* 0x000fc40000004100 */
[----:B------:R-:W-:Y:S01]  /*8f00*/  FMUL.FTZ R64, R51, R172 ;  /* 0x000000ac33407220 */ /* 0x000fe20000410000 */
[----:B------:R-:W-:Y:S02]  /*8f10*/  HADD2.F32 R62, -RZ, R62.H1_H1 ;  /* 0x3000003eff3e7230 */ /* 0x000fe40000004100 */
[----:B------:R-:W-:Y:S01]  /*8f20*/  FFMA.FTZ R75, R63, R66, R78 ;  /* 0x000000423f4b7223 */ /* 0x000fe2000001004e */
[----:B------:R-:W-:Y:S02]  /*8f30*/  HADD2.F32 R170, -RZ, R170.H0_H0 ;  /* 0x200000aaffaa7230 */ /* 0x000fe40000004100 */
[----:B------:R-:W-:Y:S01]  /*8f40*/  FMUL.FTZ R172, R49, R172 ;  /* 0x000000ac31ac7220 */ /* 0x000fe20000410000 */
[----:B------:R-:W-:Y:S02]  /*8f50*/  HADD2.F32 R61, -RZ, R61.H1_H1 ;  /* 0x3000003dff3d7230 */ /* 0x000fe40000004100 */
[----:B------:R-:W-:Y:S01]  /*8f60*/  FMUL.FTZ R66, R62, R60 ;  /* 0x0000003c3e427220 */ /* 0x000fe20000410000 */
[----:B------:R-:W-:-:S02]  /*8f70*/  HADD2.F32 R58, -RZ, R58.H0_H0 ;  /* 0x2000003aff3a7230 */ /* 0x000fc40000004100 */
[-C--:B------:R-:W-:Y:S01]  /*8f80*/  FFMA.FTZ R172, R51, R170.reuse, R172 ;  /* 0x000000aa33ac7223 */ /* 0x080fe200000100ac */
[----:B------:R-:W-:Y:S01]  /*8f90*/  FFMA.FTZ R64, R49, R170, -R64 ;  /* 0x000000aa31407223 */ /* 0x000fe20000010840 */
[C---:B------:R-:W-:Y:S01]  /*8fa0*/  FMUL.FTZ R65, R61.reuse, R60 ;  /* 0x0000003c3d417220 */ /* 0x040fe20000410000 */
[----:B------:R-:W-:Y:S02]  /*8fb0*/  HADD2.F32 R51, -RZ, R50.H0_H0 ;  /* 0x20000032ff337230 */ /* 0x000fe40000004100 */
[-C--:B------:R-:W-:Y:S01]  /*8fc0*/  FFMA.FTZ R63, R61, R58.reuse, -R66 ;  /* 0x0000003a3d3f7223 */ /* 0x080fe20000010842 */
[----:B------:R-:W-:Y:S02]  /*8fd0*/  HADD2.F32 R60, -RZ, R171.H0_H0 ;  /* 0x200000abff3c7230 */ /* 0x000fe40000004100 */
[----:B------:R-:W-:Y:S01]  /*8fe0*/  FFMA.FTZ R65, R62, R58, R65 ;  /* 0x0000003a3e417223 */ /* 0x000fe20000010041 */
[----:B------:R-:W-:Y:S01]  /*8ff0*/  HADD2.F32 R61, -RZ, R59.H0_H0 ;  /* 0x2000003bff3d7230 */ /* 0x000fe20000004100 */
[----:B------:R-:W-:Y:S01]  /*9000*/  F2FP.F16.F32.PACK_AB R73, R73, R74 ;  /* 0x0000004a4949723e */ /* 0x000fe200000000ff */
[----:B------:R-:W-:Y:S01]  /*9010*/  HADD2.F32 R49, -RZ, R46.H0_H0 ;  /* 0x2000002eff317230 */ /* 0x000fe20000004100 */
[----:B------:R-:W-:Y:S01]  /*9020*/  F2FP.F16.F32.PACK_AB R44, R63, R64 ;  /* 0x000000403f2c723e */ /* 0x000fe200000000ff */
[----:B------:R-:W-:-:S02]  /*9030*/  HADD2.F32 R50, -RZ, R50.H1_H1 ;  /* 0x30000032ff327230 */ /* 0x000fc40000004100 */
[----:B------:R-:W-:Y:S02]  /*9040*/  HADD2.F32 R46, -RZ, R46.H1_H1 ;  /* 0x3000002eff2e7230 */ /* 0x000fe40000004100 */
[----:B------:R-:W-:Y:S02]  /*9050*/  HADD2.F32 R59, -RZ, R56.H0_H0 ;  /* 0x20000038ff3b7230 */ /* 0x000fe40000004100 */
[-C--:B------:R-:W-:Y:S01]  /*9060*/  FMUL.FTZ R56, R51, R60.reuse ;  /* 0x0000003c33387220 */ /* 0x080fe20000410000 */
[----:B------:R-:W-:Y:S02]  /*9070*/  HADD2.F32 R58, -RZ, R159.H0_H0 ;  /* 0x2000009fff3a7230 */ /* 0x000fe40000004100 */
[-C--:B------:R-:W-:Y:S01]  /*9080*/  FMUL.FTZ R67, R50, R61.reuse ;  /* 0x0000003d32437220 */ /* 0x080fe20000410000 */
[C---:B------:R-:W-:Y:S01]  /*9090*/  FMUL.FTZ R60, R49.reuse, R60 ;  /* 0x0000003c313c7220 */ /* 0x040fe20000410000 */
[----:B------:R-:W-:Y:S01]  /*90a0*/  FMUL.FTZ R61, R46, R61 ;  /* 0x0000003d2e3d7220 */ /* 0x000fe20000410000 */
[----:B------:R-:W-:-:S02]  /*90b0*/  FFMA.FTZ R56, R49, R58, -R56 ;  /* 0x0000003a31387223 */ /* 0x000fc40000010838 */
[----:B------:R-:W-:Y:S01]  /*90c0*/  FFMA.FTZ R60, R51, R58, R60 ;  /* 0x0000003a333c7223 */ /* 0x000fe2000001003c */
[-C--:B------:R-:W-:Y:S01]  /*90d0*/  FFMA.FTZ R67, R46, R59.reuse, -R67 ;  /* 0x0000003b2e437223 */ /* 0x080fe20000010843 */
[----:B------:R-:W-:Y:S01]  /*90e0*/  FFMA.FTZ R61, R50, R59, R61 ;  /* 0x0000003b323d7223 */ /* 0x000fe2000001003d */
[----:B------:R-:W-:Y:S01]  /*90f0*/  F2FP.F16.F32.PACK_AB R49, R48, R45 ;  /* 0x0000002d3031723e */ /* 0x000fe200000000ff */
[----:B------:R-:W-:Y:S01]  /*9100*/  IMAD.MOV.U32 R45, RZ, RZ, R47 ;  /* 0x000000ffff2d7224 */ /* 0x000fe200078e002f */
[----:B------:R-:W-:Y:S02]  /*9110*/  F2FP.F16.F32.PACK_AB R51, R75, R72 ;  /* 0x000000484b33723e */ /* 0x000fe400000000ff */
[----:B------:R-:W-:Y:S02]  /*9120*/  F2FP.F16.F32.PACK_AB R48, R65, R172 ;  /* 0x000000ac4130723e */ /* 0x000fe400000000ff */
[----:B------:R-:W-:Y:S02]  /*9130*/  F2FP.F16.F32.PACK_AB R46, R67, R56 ;  /* 0x00000038432e723e */ /* 0x000fe400000000ff */
[----:B------:R-:W-:-:S02]  /*9140*/  F2FP.F16.F32.PACK_AB R50, R61, R60 ;  /* 0x0000003c3d32723e */ /* 0x000fc400000000ff */
[----:B------:R-:W-:-:S07]  /*9150*/  MOV R47, R73 ;  /* 0x00000049002f7202 */ /* 0x000fce0000000f00 */
.L_x_3389:
[----:B------:R-:W-:Y:S05]  /*9160*/  BSYNC B2 ;  /* 0x0000000000027941 */ /* 0x000fea0003800000 */
.L_x_3388:
[----:B0-----:R0:W-:Y:S04]  /*9170*/  STG.E.128 desc[UR60][R52.64], R44 ;  /* 0x0000002c34007986 */ /* 0x0011e8000c101d3c */
[----:B--2---:R0:W-:Y:S02]  /*9180*/  @!P3 STG.E.128 desc[UR60][R54.64], R48 ;  /* 0x000000303600b986 */ /* 0x0041e4000c101d3c */
.L_x_3387:
[----:B------:R-:W-:Y:S05]  /*9190*/  BSYNC B1 ;  /* 0x0000000000017941 */ /* 0x000fea0003800000 */
.L_x_3386:
[----:B------:R-:W-:-:S13]  /*91a0*/  ISETP.NE.AND P3, PT, R35, RZ, PT ;  /* 0x000000ff2300720c */ /* 0x000fda0003f65270 */
[----:B------:R-:W-:Y:S05]  /*91b0*/  @!P3 BRA `(.L_x_3340) ;  /* 0x0000000800d4b947 */ /* 0x000fea0003800000 */
[----:B0---4-:R-:W2:Y:S01]  /*91c0*/  LDL R44, [R1+0x10] ;  /* 0x00001000012c7983 */ /* 0x011ea20000100800 */
[----:B------:R-:W-:Y:S01]  /*91d0*/  IADD3 R46, P3, P4, R118, R128, R29 ;  /* 0x00000080762e7210 */ /* 0x000fe20007c7e01d */
[----:B------:R-:W-:Y:S03]  /*91e0*/  BSSY B1, `(.L_x_3390) ;  /* 0x0000070000017945 */ /* 0x000fe60003800000 */
[----:B---3--:R-:W-:Y:S02]  /*91f0*/  IADD3.X R49, R4, R57, R33, P3, P4 ;  /* 0x0000003904317210 */ /* 0x008fe40001fe8421 */
[----:B------:R-:W-:-:S04]  /*9200*/  LEA R52, P3, R46, R122, 0x1 ;  /* 0x0000007a2e347211 */ /* 0x000fc800078608ff */
[----:B------:R-:W-:Y:S02]  /*9210*/  LEA.HI.X R53, R46, R123, R49, 0x1, P3 ;  /* 0x0000007b2e357211 */ /* 0x000fe400018f0c31 */
[----:B------:R-:W-:Y:S02]  /*9220*/  ISETP.GE.AND P3, PT, R206, R101, PT ;  /* 0x00000065ce00720c */ /* 0x000fe40003f66270 */
[----:B--2---:R-:W-:-:S04]  /*9230*/  LOP3.LUT P5, RZ, R44, 0x1, RZ, 0xc0, !PT ;  /* 0x000000012cff7812 */ /* 0x004fc800078ac0ff */
[----:B------:R-:W-:-:S04]  /*9240*/  SEL R149, R124, R149, !P5 ;  /* 0x000000957c957207 */ /* 0x000fc80006800000 */
[----:B------:R-:W-:-:S04]  /*9250*/  SHF.R.S32.HI R44, RZ, 0x1f, R149 ;  /* 0x0000001fff2c7819 */ /* 0x000fc80000011495 */
[----:B------:R-:W-:-:S04]  /*9260*/  LEA.HI R149, R44, R149, RZ, 0x4 ;  /* 0x000000952c957211 */ /* 0x000fc800078f20ff */
[----:B------:R-:W-:-:S04]  /*9270*/  LEA.HI.SX32 R149, R149, R28, 0x1c ;  /* 0x0000001c95957211 */ /* 0x000fc800078fe2ff */
[----:B------:R-:W-:Y:S01]  /*9280*/  SHF.R.S32.HI R44, RZ, 0x1f, R149 ;  /* 0x0000001fff2c7819 */ /* 0x000fe20000011495 */
[----:B------:R-:W-:-:S03]  /*9290*/  IMAD.SHL.U32 R55, R149, 0x8, RZ ;  /* 0x0000000895377824 */ /* 0x000fc600078e00ff */
[----:B------:R-:W-:-:S04]  /*92a0*/  LEA.HI R44, R44, R149, RZ, 0x3 ;  /* 0x000000952c2c7211 */ /* 0x000fc800078f18ff */
[----:B------:R-:W-:Y:S02]  /*92b0*/  SHF.R.S32.HI R48, RZ, 0x3, R44 ;  /* 0x00000003ff307819 */ /* 0x000fe4000001142c */
[----:B------:R-:W-:-:S03]  /*92c0*/  LOP3.LUT R44, R208, 0x38, R55, 0xf8, !PT ;  /* 0x00000038d02c7812 */ /* 0x000fc600078ef837 */
[----:B------:R-:W-:Y:S01]  /*92d0*/  IMAD R45, R48, 0x1c00, R213 ;  /* 0x00001c00302d7824 */ /* 0x000fe200078e02d5 */
[----:B------:R-:W-:-:S05]  /*92e0*/  LOP3.LUT R44, R44, R237, RZ, 0x3c, !PT ;  /* 0x000000ed2c2c7212 */ /* 0x000fca00078e3cff */
[----:B------:R-:W-:Y:S02]  /*92f0*/  IMAD.IADD R44, R45, 0x1, R44 ;  /* 0x000000012d2c7824 */ /* 0x000fe400078e022c */
[C---:B------:R-:W-:Y:S02]  /*9300*/  IMAD R45, R19.reuse, 0x5400, R138 ;  /* 0x00005400132d7824 */ /* 0x040fe400078e028a */
[----:B------:R-:W-:-:S03]  /*9310*/  IMAD R47, R19, 0x5400, R44 ;  /* 0x00005400132f7824 */ /* 0x000fc600078e022c */
[----:B------:R-:W-:Y:S01]  /*9320*/  LEA R45, R45, R18, 0x1 ;  /* 0x000000122d2d7211 */ /* 0x000fe200078e08ff */
[----:B------:R-:W-:-:S05]  /*9330*/  IMAD R48, R47, 0x2, R18 ;  /* 0x000000022f307824 */ /* 0x000fca00078e0212 */
[----:B------:R-:W0:Y:S04]  /*9340*/  LDS.128 R44, [R45+0x21400] ;  /* 0x021400002d2c7984 */ /* 0x000e280000000c00 */
[----:B------:R-:W2:Y:S01]  /*9350*/  LDS.128 R48, [R48+0x21400] ;  /* 0x0214000030307984 */ /* 0x000ea20000000c00 */
[----:B------:R-:W-:Y:S05]  /*9360*/  @P3 BRA `(.L_x_3391) ;  /* 0x00000004005c3947 */ /* 0x000fea0003800000 */
[----:B------:R-:W-:Y:S01]  /*9370*/  SHF.R.U32.HI R62, RZ, 0x10, R81 ;  /* 0x00000010ff3e7819 */ /* 0x000fe20000011651 */
[----:B--2---:R-:W-:Y:S01]  /*9380*/  IMAD.MOV.U32 R58, RZ, RZ, R48 ;  /* 0x000000ffff3a7224 */ /* 0x004fe200078e0030 */
[----:B0-----:R-:W-:Y:S01]  /*9390*/  MOV R48, R46 ;  /* 0x0000002e00307202 */ /* 0x001fe20000000f00 */
[----:B------:R-:W-:Y:S01]  /*93a0*/  IMAD.MOV.U32 R59, RZ, RZ, R50 ;  /* 0x000000ffff3b7224 */ /* 0x000fe200078e0032 */
        /* <DEDUP_REMOVED lines=17> */
[----:B------:R-:W-:Y:S01]  /*94c0*/  FMUL.FTZ R63, R46, R63 ;  /* 0x0000003f2e3f7220 */ /* 0x000fe20000410000 */
[-C--:B------:R-:W-:Y:S01]  /*94d0*/  FFMA.FTZ R64, R45, R60.reuse, -R64 ;  /* 0x0000003c2d407223 */ /* 0x080fe20000010840 */
[----:B------:R-:W-:Y:S01]  /*94e0*/  FFMA.FTZ R66, R49, R60, R62 ;  /* 0x0000003c31427223 */ /* 0x000fe2000001003e */
        /* <DEDUP_REMOVED lines=33> */
[----:B------:R-:W-:Y:S02]  /*9700*/  HADD2.F32 R45, -RZ, R59.H0_H0 ;  /* 0x2000003bff2d7230 */ /* 0x000fe40000004100 */
[C---:B------:R-:W-:Y:S01]  /*9710*/  FMUL.FTZ R49, R44.reuse, R49 ;  /* 0x000000312c317220 */ /* 0x040fe20000410000 */
[----:B------:R-:W-:Y:S02]  /*9720*/  HADD2.F32 R157, -RZ, R157.H0_H0 ;  /* 0x2000009dff9d7230 */ /* 0x000fe40000004100 */
[-C--:B------:R-:W-:Y:S01]  /*9730*/  FFMA.FTZ R61, R44, R47.reuse, -R61 ;  /* 0x0000002f2c3d7223 */ /* 0x080fe2000001083d */
[----:B------:R-:W-:Y:S02]  /*9740*/  HADD2.F32 R56, -RZ, R56.H0_H0 ;  /* 0x20000038ff387230 */ /* 0x000fe40000004100 */
[----:B------:R-:W-:Y:S01]  /*9750*/  FFMA.FTZ R58, R58, R47, R49 ;  /* 0x0000002f3a3a7223 */ /* 0x000fe20000010031 */
[----:B------:R-:W-:-:S02]  /*9760*/  HADD2.F32 R59, -RZ, R59.H1_H1 ;  /* 0x3000003bff3b7230 */ /* 0x000fc40000004100 */
[-C--:B------:R-:W-:Y:S01]  /*9770*/  FMUL.FTZ R47, R45, R157.reuse ;  /* 0x0000009d2d2f7220 */ /* 0x080fe20000410000 */
[--C-:B------:R-:W-:Y:S02]  /*9780*/  HADD2.F32 R44, -RZ, R48.reuse.H0_H0 ;  /* 0x20000030ff2c7230 */ /* 0x100fe40000004100 */
[----:B------:R-:W-:Y:S01]  /*9790*/  FFMA.FTZ R51, R46, R156, R51 ;  /* 0x0000009c2e337223 */ /* 0x000fe20000010033 */
        /* <DEDUP_REMOVED lines=18> */
[----:B------:R-:W-:-:S02]  /*98c0*/  F2FP.F16.F32.PACK_AB R45, R64, R65 ;  /* 0x00000041402d723e */ /* 0x000fc400000000ff */
[----:B------:R-:W-:-:S07]  /*98d0*/  MOV R46, R66 ;  /* 0x00000042002e7202 */ /* 0x000fce0000000f00 */
.L_x_3391:
[----:B------:R-:W-:Y:S05]  /*98e0*/  BSYNC B1 ;  /* 0x0000000000017941 */ /* 0x000fea0003800000 */
.L_x_3390:
[----:B0-----:R0:W-:Y:S01]  /*98f0*/  STG.E.128 desc[UR60][R52.64], R44 ;  /* 0x0000002c34007986 */ /* 0x0011e2000c101d3c */
[----:B------:R-:W-:-:S13]  /*9900*/  ISETP.GE.AND P3, PT, R55, R146, PT ;  /* 0x000000923700720c */ /* 0x000fda0003f66270 */
[----:B------:R-:W-:Y:S05]  /*9910*/  @P3 BRA `(.L_x_3340) ;  /* 0x0000000000fc3947 */ /* 0x000fea0003800000 */
[--C-:B0-----:R-:W-:Y:S02]  /*9920*/  SHF.R.S32.HI R44, RZ, 0x1f, R55.reuse ;  /* 0x0000001fff2c7819 */ /* 0x101fe40000011437 */
[----:B------:R-:W-:-:S04]  /*9930*/  IADD3 R55, P3, P4, R118, R128, R55 ;  /* 0x0000008076377210 */ /* 0x000fc80007c7e037 */
[----:B------:R-:W-:Y:S02]  /*9940*/  IADD3.X R44, R4, R57, R44, P3, P4 ;  /* 0x00000039042c7210 */ /* 0x000fe40001fe842c */
[----:B------:R-:W-:-:S04]  /*9950*/  LEA R122, P3, R55, R122, 0x1 ;  /* 0x0000007a377a7211 */ /* 0x000fc800078608ff */
[----:B------:R-:W-:-:S05]  /*9960*/  LEA.HI.X R123, R55, R123, R44, 0x1, P3 ;  /* 0x0000007b377b7211 */ /* 0x000fca00018f0c2c */
[----:B--2---:R0:W-:Y:S01]  /*9970*/  STG.E.128 desc[UR60][R122.64], R48 ;  /* 0x000000307a007986 */ /* 0x0041e2000c101d3c */
[----:B------:R-:W-:Y:S05]  /*9980*/  BRA `(.L_x_3340) ;  /* 0x0000000000e07947 */ /* 0x000fea0003800000 */
.L_x_3307:
[----:B------:R-:W2:Y:S02]  /*9990*/  LDL R44, [R1+0x1c] ;  /* 0x00001c00012c7983 */ /* 0x000ea40000100800 */
[----:B--2---:R-:W-:-:S13]  /*99a0*/  R2UR UR4, R44 ;  /* 0x000000002c0472ca */ /* 0x004fda00000e0000 */
[----:B------:R-:W-:-:S06]  /*99b0*/  UISETP.NE.AND UP0, UPT, UR4, 0x3, UPT ;  /* 0x000000030400788c */ /* 0x000fcc000bf05270 */
[----:B------:R-:W-:-:S13]  /*99c0*/  PLOP3.LUT P2, PT, PT, PT, UP0, 0x80, 0x0 ;  /* 0x000000000000781c */ /* 0x000fda0003f4f008 */
[----:B------:R-:W-:Y:S05]  /*99d0*/  @!P2 BRA `(.L_x_3392) ;  /* 0x000000000004a947 */ /* 0x000fea0003800000 */
[----:B------:R-:W-:Y:S01]  /*99e0*/  BPT.TRAP 0x1 ;  /* 0x000000040000795c */ /* 0x000fe20000300000 */
.L_x_3392:
[----:B------:R-:W-:Y:S01]  /*99f0*/  LEA R43, R19, R18, 0x3 ;  /* 0x00000012132b7211 */ /* 0x000fe200078e18ff */
[----:B------:R-:W-:Y:S01]  /*9a00*/  IMAD R42, R24, -0x70, R2 ;  /* 0xffffff90182a7824 */ /* 0x000fe200078e0202 */
[----:B------:R-:W-:Y:S01]  /*9a10*/  SHF.L.U32 R100, R207, 0x1f, RZ ;  /* 0x0000001fcf647819 */ /* 0x000fe200000006ff */
[----:B------:R-:W-:Y:S03]  /*9a20*/  BSSY B1, `(.L_x_3393) ;  /* 0x0000004000017945 */ /* 0x000fe60003800000 */
[----:B------:R-:W1:Y:S01]  /*9a30*/  SYNCS.PHASECHK.TRANS64.TRYWAIT P3, [R43+URZ+0x36890], R100 ;  /* 0x036890642b0075a7 */ /* 0x000e62000806017f */
[----:B------:R-:W-:Y:S01]  /*9a40*/  VIMNMX R42, R42, 0x70, PT ;  /* 0x000000702a2a7848 */ /* 0x000fe20003fe0100 */
[----:B-1----:R-:W-:Y:S06]  /*9a50*/  @!P3 BRA `(.L_x_3394) ;  /* 0x000001a00048b947 */ /* 0x002fec0003800000 */
.L_x_3617:
[----:B------:R-:W-:Y:S05]  /*9a60*/  BSYNC B1 ;  /* 0x0000000000017941 */ /* 0x000fea0003800000 */
.L_x_3393:
[----:B------:R-:W-:Y:S01]  /*9a70*/  ISETP.GE.AND P3, PT, R204, R42, PT ;  /* 0x0000002acc00720c */ /* 0x000fe20003f66270 */
[----:B------:R-:W-:-:S12]  /*9a80*/  BSSY B1, `(.L_x_3395) ;  /* 0x0000014000017945 */ /* 0x000fd80003800000 */
[----:B------:R-:W-:Y:S05]  /*9a90*/  @P3 BRA `(.L_x_3396) ;  /* 0x0000000000483947 */ /* 0x000fea0003800000 */
[----:B------:R-:W-:-:S13]  /*9aa0*/  ISETP.NE.AND P3, PT, R30, RZ, PT ;  /* 0x000000ff1e00720c */ /* 0x000fda0003f65270 */
[----:B0-----:R-:W0:Y:S04]  /*9ab0*/  @P3 LDS.128 R44, [R40+0x21000] ;  /* 0x02100000282c3984 */ /* 0x001e280000000c00 */
[----:B0-----:R-:W-:Y:S01]  /*9ac0*/  @P3 STG.E.128 desc[UR60][R50.64], R44 ;  /* 0x0000002c32003986 */ /* 0x001fe2000c101d3c */
[----:B------:R-:W-:-:S13]  /*9ad0*/  ISETP.NE.AND P3, PT, R34, RZ, PT ;  /* 0x000000ff2200720c */ /* 0x000fda0003f65270 */
[----:B------:R-:W0:Y:S04]  /*9ae0*/  @P3 LDS.128 R44, [R41+0x21000] ;  /* 0x02100000292c3984 */ /* 0x000e280000000c00 */
        /* <DEDUP_REMOVED lines=12> */
[----:B0-----:R2:W-:Y:S02]  /*9bb0*/  @P3 STG.E.128 desc[UR60][R50.64+0x140], R44 ;  /* 0x0001402c32003986 */ /* 0x0015e4000c101d3c */
.L_x_3396:
[----:B------:R-:W-:Y:S05]  /*9bc0*/  BSYNC B1 ;  /* 0x0000000000017941 */ /* 0x000fea0003800000 */
.L_x_3395:
[----:B------:R-:W-:-:S13]  /*9bd0*/  ISETP.GE.AND P3, PT, R224, R42, PT ;  /* 0x0000002ae000720c */ /* 0x000fda0003f66270 */
[----:B------:R-:W-:Y:S05]  /*9be0*/  @P3 BRA `(.L_x_3340) ;  /* 0x0000000000483947 */ /* 0x000fea0003800000 */
[----:B------:R-:W-:-:S13]  /*9bf0*/  ISETP.NE.AND P3, PT, R30, RZ, PT ;  /* 0x000000ff1e00720c */ /* 0x000fda0003f65270 */
[----:B0-2---:R-:W0:Y:S04]  /*9c00*/  @P3 LDS.128 R44, [R40+0x23000] ;  /* 0x02300000282c3984 */ /* 0x005e280000000c00 */
        /* <DEDUP_REMOVED lines=16> */
.L_x_3340:
[----:B------:R-:W-:Y:S05]  /*9d10*/  BSYNC B0 ;  /* 0x0000000000007941 */ /* 0x000fea0003800000 */
.L_x_3306:
[----:B01234-:R-:W0:Y:S01]  /*9d20*/  S2R R44, SR_TID.X ;  /* 0x00000000002c7919 */ /* 0x01fe220000002100 */
[----:B------:R-:W-:Y:S01]  /*9d30*/  @!PT LDS RZ, [RZ] ;  /* 0x00000000fffff984 */ /* 0x000fe20000000800 */
[----:B------:R-:W-:Y:S01]  /*9d40*/  @!PT LDS RZ, [RZ] ;  /* 0x00000000fffff984 */ /* 0x000fe20000000800 */
[----:B------:R-:W-:Y:S01]  /*9d50*/  @!PT LDS RZ, [RZ] ;  /* 0x00000000fffff984 */ /* 0x000fe20000000800 */
[----:B------:R-:W-:Y:S01]  /*9d60*/  @!PT LDS RZ, [RZ] ;  /* 0x00000000fffff984 */ /* 0x000fe20000000800 */
[----:B------:R1:W-:Y:S06]  /*9d70*/  MEMBAR.ALL.CTA ;  /* 0x0000000000007992 */ /* 0x0003ec0000008000 */
[----:B-1----:R-:W1:Y:S01]  /*9d80*/  FENCE.VIEW.ASYNC.S ;  /* 0x00000000000073c6 */ /* 0x002e620000000000 */
[----:B------:R-:W-:Y:S05]  /*9d90*/  WARPSYNC.ALL ;  /* 0x0000000000007948 */ /* 0x000fea0003800000 */
[----:B------:R-:W-:Y:S01]  /*9da0*/  BSSY B0, `(.L_x_3397) ;  /* 0x0000009000007945 */ /* 0x000fe20003800000 */
[----:B0-----:R-:W-:Y:S01]  /*9db0*/  LOP3.LUT R44, R44, 0x7f, RZ, 0xc0, !PT ;  /* 0x0000007f2c2c7812 */ /* 0x001fe200078ec0ff */
[----:B-1----:R0:W-:Y:S03]  /*9dc0*/  BAR.SYNC.DEFER_BLOCKING R153, 0x80 ;  /* 0x000200990000751d */ /* 0x0021e60000010000 */
[----:B------:R-:W-:-:S13]  /*9dd0*/  ISETP.NE.AND P3, PT, R44, RZ, PT ;  /* 0x000000ff2c00720c */ /* 0x000fda0003f65270 */
[----:B------:R-:W-:-:S05]  /*9de0*/  @!P3 VIADD R44, R43, 0x368a0 ;  /* 0x000368a02b2cb836 */ /* 0x000fca0000000000 */
[----:B------:R-:W-:-:S04]  /*9df0*/  @!P3 PRMT R44, RZ, 0x654, R44 ;  /* 0x00000654ff2cb816 */ /* 0x000fc8000000002c */
[----:B------:R0:W-:Y:S01]  /*9e00*/  @!P3 SYNCS.ARRIVE.TRANS64.RED.A1T0 RZ, [R44+URZ], RZ ;  /* 0x000000ff2cffb9a7 */ /* 0x0001e2000810043f */
[----:B------:R-:W-:Y:S05]  /*9e10*/  @!P2 BRA `(.L_x_3398) ;  /* 0x000000000004a947 */ /* 0x000fea0003800000 */
[----:B------:R-:W-:Y:S01]  /*9e20*/  BPT.TRAP 0x1 ;  /* 0x000000040000795c */ /* 0x000fe20000300000 */
.L_x_3398:
[----:B------:R-:W-:Y:S05]  /*9e30*/  BSYNC B0 ;  /* 0x0000000000007941 */ /* 0x000fea0003800000 */
.L_x_3397:
[----:B------:R-:W1:Y:S01]  /*9e40*/  SYNCS.PHASECHK.TRANS64.TRYWAIT P2, [R43+URZ+0x368b0], R100 ;  /* 0x0368b0642b0075a7 */ /* 0x000e62000804017f */
[----:B------:R-:W-:Y:S01]  /*9e50*/  ULDC.64 UR4, c[0x0][0x308] ;  /* 0x0000c20000047ab9 */ /* 0x000fe20000000a00 */
[----:B------:R-:W-:Y:S01]  /*9e60*/  ULDC.64 UR6, c[0x0][0x318] ;  /* 0x0000c60000067ab9 */ /* 0x000fe20000000a00 */
[----:B0-----:R-:W-:Y:S01]  /*9e70*/  IMAD.U32 R44, RZ, RZ, UR4 ;  /* 0x00000004ff2c7e24 */ /* 0x001fe2000f8e00ff */
[----:B------:R-:W-:Y:S01]  /*9e80*/  MOV R46, UR6 ;  /* 0x00000006002e7c02 */ /* 0x000fe20008000f00 */
[----:B------:R-:W-:Y:S01]  /*9e90*/  IMAD.U32 R45, RZ, RZ, UR7 ;  /* 0x00000007ff2d7e24 */ /* 0x000fe2000f8e00ff */
[----:B------:R-:W-:Y:S02]  /*9ea0*/  BSSY B0, `(.L_x_3399) ;  /* 0x0000007000007945 */ /* 0x000fe40003800000 */
[----:B------:R0:W-:Y:S04]  /*9eb0*/  STL [R1+0xc], R44 ;  /* 0x00000c2c01007387 */ /* 0x0001e80000100800 */
[----:B------:R2:W-:Y:S01]  /*9ec0*/  STL [R1+0x18], R46 ;  /* 0x0000182e01007387 */ /* 0x0005e20000100800 */
[----:B0-----:R-:W-:-:S05]  /*9ed0*/  IMAD.U32 R44, RZ, RZ, UR5 ;  /* 0x00000005ff2c7e24 */ /* 0x001fca000f8e00ff */
[----:B------:R2:W-:Y:S04]  /*9ee0*/  STL [R1+0x8], R44 ;  /* 0x0000082c01007387 */ /* 0x0005e80000100800 */
[----:B------:R2:W-:Y:S02]  /*9ef0*/  STL [R1+0x14], R45 ;  /* 0x0000142d01007387 */ /* 0x0005e40000100800 */
[----:B-12---:R-:W-:Y:S05]  /*9f00*/  @!P2 BRA `(.L_x_3400) ;  /* 0x0000019c0030a947 */ /* 0x006fea0003800000 */
.L_x_3618:
[----:B------:R-:W-:Y:S05]  /*9f10*/  BSYNC B0 ;  /* 0x0000000000007941 */ /* 0x000fea0003800000 */
.L_x_3399:
[----:B------:R1:W5:Y:S04]  /*9f20*/  LDL R55, [R1+0x18] ;  /* 0x0000180001377983 */ /* 0x0003680000100800 */
[----:B------:R1:W5:Y:S04]  /*9f30*/  LDL R54, [R1+0x14] ;  /* 0x0000140001367983 */ /* 0x0003680000100800 */
[----:B------:R1:W5:Y:S04]  /*9f40*/  LDL R53, [R1+0xc] ;  /* 0x00000c0001357983 */ /* 0x0003680000100800 */
[----:B------:R1:W5:Y:S01]  /*9f50*/  LDL R52, [R1+0x8] ;  /* 0x0000080001347983 */ /* 0x0003620000100800 */
[----:B------:R-:W-:Y:S01]  /*9f60*/  ISETP.GE.AND P2, PT, R204, R42, PT ;  /* 0x0000002acc00720c */ /* 0x000fe20003f46270 */
[----:B------:R-:W-:Y:S01]  /*9f70*/  BSSY B0, `(.L_x_3401) ;  /* 0x0000022000007945 */ /* 0x000fe20003800000 */
[----:B------:R-:W-:-:S11]  /*9f80*/  IMAD.WIDE R48, R24, 0x70, R120 ;  /* 0x0000007018307825 */ /* 0x000fd600078e0278 */
[----:B-1----:R-:W-:Y:S05]  /*9f90*/  @P2 BRA `(.L_x_3402) ;  /* 0x00000000007c2947 */ /* 0x002fea0003800000 */
[----:B-----5:R-:W-:Y:S01]  /*9fa0*/  R2UR UR7, R55 ;  /* 0x00000000370772ca */ /* 0x020fe200000e0000 */
[----:B------:R-:W-:Y:S01]  /*9fb0*/  IMAD.MOV.U32 R45, RZ, RZ, R39 ;  /* 0x000000ffff2d7224 */ /* 0x000fe200078e0027 */
[----:B------:R-:W-:Y:S02]  /*9fc0*/  R2UR UR4, R54 ;  /* 0x00000000360472ca */ /* 0x000fe400000e0000 */
[----:B------:R-:W-:Y:S02]  /*9fd0*/  R2UR UR6, R53 ;  /* 0x00000000350672ca */ /* 0x000fe400000e0000 */
[----:B------:R-:W-:Y:S02]  /*9fe0*/  MOV R44, R116 ;  /* 0x00000074002c7202 */ /* 0x000fe40000000f00 */
[----:B------:R-:W-:-:S05]  /*9ff0*/  R2UR UR5, R52 ;  /* 0x00000000340572ca */ /* 0x000fca00000e0000 */
[----:B------:R-:W-:Y:S02]  /*a000*/  IMAD R47, R49, UR7, RZ ;  /* 0x00000007312f7c24 */ /* 0x000fe4000f8e02ff */
[----:B------:R-:W-:-:S04]  /*a010*/  IMAD.WIDE.U32 R44, R48, UR7, R44 ;  /* 0x00000007302c7c25 */ /* 0x000fc8000f8e002c */
[----:B------:R-:W-:Y:S01]  /*a020*/  IMAD R47, R48, UR4, R47 ;  /* 0x00000004302f7c24 */ /* 0x000fe2000f8e022f */
[----:B------:R-:W-:Y:S01]  /*a030*/  LEA R50, P2, R44, UR6, 0x1 ;  /* 0x000000062c327c11 */ /* 0x000fe2000f8408ff */
[----:B------:R-:W-:Y:S02]  /*a040*/  ULDC UR4, c[0x0][0x2e4] ;  /* 0x0000b90000047ab9 */ /* 0x000fe40000000800 */
[----:B------:R-:W-:-:S05]  /*a050*/  IMAD.IADD R45, R45, 0x1, R47 ;  /* 0x000000012d2d7824 */ /* 0x000fca00078e022f */
[----:B------:R-:W-:Y:S02]  /*a060*/  LEA.HI.X R51, R44, UR5, R45, 0x1, P2 ;  /* 0x000000052c337c11 */ /* 0x000fe400090f0c2d */
[----:B------:R-:W-:-:S13]  /*a070*/  ISETP.GE.AND P2, PT, R22, UR4, PT ;  /* 0x0000000416007c0c */ /* 0x000fda000bf46270 */
[----:B------:R-:W1:Y:S04]  /*a080*/  @!P2 LDS.128 R44, [R40] ;  /* 0x00000000282ca984 */ /* 0x000e680000000c00 */
[----:B-1----:R-:W-:Y:S01]  /*a090*/  @!P2 STG.E.128 desc[UR60][R50.64], R44 ;  /* 0x0000002c3200a986 */ /* 0x002fe2000c101d3c */
[----:B------:R-:W-:-:S13]  /*a0a0*/  ISETP.GE.AND P2, PT, R205, UR4, PT ;  /* 0x00000004cd007c0c */ /* 0x000fda000bf46270 */
[----:B------:R-:W1:Y:S04]  /*a0b0*/  @!P2 LDS.128 R44, [R41] ;  /* 0x00000000292ca984 */ /* 0x000e680000000c00 */
[----:B-1----:R-:W-:Y:S01]  /*a0c0*/  @!P2 STG.E.128 desc[UR60][R50.64+0x40], R44 ;  /* 0x0000402c3200a986 */ /* 0x002fe2000c101d3c */
[----:B------:R-:W-:-:S13]  /*a0d0*/  ISETP.GE.AND P2, PT, R206, UR4, PT ;  /* 0x00000004ce007c0c */ /* 0x000fda000bf46270 */
[----:B------:R-:W1:Y:S04]  /*a0e0*/  @!P2 LDS.128 R44, [R40+0x3800] ;  /* 0x00380000282ca984 */ /* 0x000e680000000c00 */
        /* <DEDUP_REMOVED lines=9> */
[----:B-1----:R1:W-:Y:S02]  /*a180*/  @!P2 STG.E.128 desc[UR60][R50.64+0x140], R44 ;  /* 0x0001402c3200a986 */ /* 0x0023e4000c101d3c */
.L_x_3402:
[----:B------:R-:W-:Y:S05]  /*a190*/  BSYNC B0 ;  /* 0x0000000000007941 */ /* 0x000fea0003800000 */
.L_x_3401:
[----:B------:R-:W-:Y:S01]  /*a1a0*/  ISETP.GE.AND P2, PT, R224, R42, PT ;  /* 0x0000002ae000720c */ /* 0x000fe20003f46270 */
[----:B------:R-:W-:-:S12]  /*a1b0*/  BSSY B0, `(.L_x_3403) ;  /* 0x0000023000007945 */ /* 0x000fd80003800000 */
[----:B------:R-:W-:Y:S05]  /*a1c0*/  @P2 BRA `(.L_x_3404) ;  /* 0x0000000000842947 */ /* 0x000fea0003800000 */
[----:B-----5:R-:W-:Y:S01]  /*a1d0*/  R2UR UR7, R55 ;  /* 0x00000000370772ca */ /* 0x020fe200000e0000 */
[----:B-1----:R-:W-:Y:S01]  /*a1e0*/  IMAD.MOV.U32 R44, RZ, RZ, R116 ;  /* 0x000000ffff2c7224 */ /* 0x002fe200078e0074 */
[----:B------:R-:W-:Y:S01]  /*a1f0*/  R2UR UR4, R54 ;  /* 0x00000000360472ca */ /* 0x000fe200000e0000 */
[----:B------:R-:W-:Y:S01]  /*a200*/  IMAD.MOV.U32 R45, RZ, RZ, R39 ;  /* 0x000000ffff2d7224 */ /* 0x000fe200078e0027 */
[----:B------:R-:W-:Y:S02]  /*a210*/  IADD3 R47, P2, R48, 0x40, RZ ;  /* 0x00000040302f7810 */ /* 0x000fe40007f5e0ff */
[----:B------:R-:W-:Y:S02]  /*a220*/  R2UR UR6, R53 ;  /* 0x00000000350672ca */ /* 0x000fe400000e0000 */
[----:B------:R-:W-:Y:S02]  /*a230*/  IADD3.X R48, RZ, R49, RZ, P2, !PT ;  /* 0x00000031ff307210 */ /* 0x000fe400017fe4ff */
[----:B------:R-:W-:-:S03]  /*a240*/  R2UR UR5, R52 ;  /* 0x00000000340572ca */ /* 0x000fc600000e0000 */
[----:B------:R-:W-:Y:S02]  /*a250*/  IMAD R48, R48, UR7, RZ ;  /* 0x0000000730307c24 */ /* 0x000fe4000f8e02ff */
[----:B------:R-:W-:-:S04]  /*a260*/  IMAD.WIDE.U32 R44, R47, UR7, R44 ;  /* 0x000000072f2c7c25 */ /* 0x000fc8000f8e002c */
[----:B------:R-:W-:Y:S01]  /*a270*/  IMAD R47, R47, UR4, R48 ;  /* 0x000000042f2f7c24 */ /* 0x000fe2000f8e0230 */
[----:B------:R-:W-:Y:S01]  /*a280*/  LEA R48, P2, R44, UR6, 0x1 ;  /* 0x000000062c307c11 */ /* 0x000fe2000f8408ff */
[----:B------:R-:W-:-:S03]  /*a290*/  ULDC UR4, c[0x0][0x2e4] ;  /* 0x0000b90000047ab9 */ /* 0x000fc60000000800 */
[----:B------:R-:W-:-:S04]  /*a2a0*/  IADD3 R45, R45, R47, RZ ;  /* 0x0000002f2d2d7210 */ /* 0x000fc80007ffe0ff */
[----:B------:R-:W-:Y:S02]  /*a2b0*/  LEA.HI.X R49, R44, UR5, R45, 0x1, P2 ;  /* 0x000000052c317c11 */ /* 0x000fe400090f0c2d */
        /* <DEDUP_REMOVED lines=18> */
.L_x_3404:
[----:B------:R-:W-:Y:S05]  /*a3e0*/  BSYNC B0 ;  /* 0x0000000000007941 */ /* 0x000fea0003800000 */
.L_x_3403:
[----:B------:R-:W3:Y:S01]  /*a3f0*/  LDL R40, [R1+0x10] ;  /* 0x0000100001287983 */ /* 0x000ee20000100800 */
[----:B0-----:R-:W-:Y:S01]  /*a400*/  @!P3 VIADD R43, R43, 0x368c0 ;  /* 0x000368c02b2bb836 */ /* 0x001fe20000000000 */
[----:B------:R-:W-:Y:S01]  /*a410*/  PLOP3.LUT P2, PT, PT, PT, PT, 0x8, 0x0 ;  /* 0x000000000000781c */ /* 0x000fe20003f4e170 */
[----:B------:R-:W-:Y:S01]  /*a420*/  VIADD R19, R19, 0x1 ;  /* 0x0000000113137836 */ /* 0x000fe20000000000 */
[----:B------:R-:W-:Y:S01]  /*a430*/  @!PT LDS RZ, [RZ] ;  /* 0x00000000fffff984 */ /* 0x000fe20000000800 */
[----:B------:R-:W-:Y:S01]  /*a440*/  @!PT LDS RZ, [RZ] ;  /* 0x00000000fffff984 */ /* 0x000fe20000000800 */
[----:B------:R-:W-:Y:S01]  /*a450*/  @!PT LDS RZ, [RZ] ;  /* 0x00000000fffff984 */ /* 0x000fe20000000800 */
[----:B------:R-:W-:Y:S01]  /*a460*/  @!PT LDS RZ, [RZ] ;  /* 0x00000000fffff984 */ /* 0x000fe20000000800 */
[----:B------:R0:W-:Y:S06]  /*a470*/  MEMBAR.ALL.CTA ;  /* 0x0000000000007992 */ /* 0x0001ec0000008000 */
[----:B0-----:R-:W0:Y:S01]  /*a480*/  FENCE.VIEW.ASYNC.S ;  /* 0x00000000000073c6 */ /* 0x001e220000000000 */
[----:B------:R-:W-:Y:S01]  /*a490*/  @!P3 PRMT R43, RZ, 0x654, R43 ;  /* 0x00000654ff2bb816 */ /* 0x000fe2000000002b */
[----:B0-----:R0:W-:Y:S06]  /*a4a0*/  BAR.SYNC.DEFER_BLOCKING R153, 0x80 ;  /* 0x000200990000751d */ /* 0x0011ec0000010000 */
[----:B------:R0:W-:Y:S01]  /*a4b0*/  @!P3 SYNCS.ARRIVE.TRANS64.RED.A1T0 RZ, [R43+URZ], RZ ;  /* 0x000000ff2bffb9a7 */ /* 0x0001e2000810043f */
[----:B------:R-:W-:-:S04]  /*a4c0*/  ISETP.NE.AND P3, PT, R19, 0x2, PT ;  /* 0x000000021300780c */ /* 0x000fc80003f65270 */
[----:B------:R-:W-:Y:S02]  /*a4d0*/  SEL R19, R19, RZ, P3 ;  /* 0x000000ff13137207 */ /* 0x000fe40001800000 */
[----:B---3--:R-:W-:Y:S02]  /*a4e0*/  LOP3.LUT P4, RZ, R40, 0x2, RZ, 0xc0, !PT ;  /* 0x0000000228ff7812 */ /* 0x008fe4000788c0ff */
[----:B------:R-:W-:-:S04]  /*a4f0*/  SEL R40, RZ, 0x1, P3 ;  /* 0x00000001ff287807 */ /* 0x000fc80001800000 */
[----:B------:R-:W-:-:S07]  /*a500*/  LOP3.LUT R207, R207, R40, RZ, 0x3c, !PT ;  /* 0x00000028cfcf7212 */ /* 0x000fce00078e3cff */
[----:B0-----:R-:W-:Y:S05]  /*a510*/  @P4 BRA `(.L_x_3405) ;  /* 0xffffff80008c4947 */ /* 0x001fea000383ffff */
.L_x_3301:
[----:B------:R-:W-:Y:S01]  /*a520*/  BSSY B0, `(.L_x_3406) ;  /* 0x0000039000007945 */ /* 0x000fe20003800000 */
[----:B------:R-:W-:Y:S02]  /*a530*/  ISETP.GE.AND P1, PT, R150, 0x1, PT ;  /* 0x000000019600780c */ /* 0x000fe40003f26270 */
[----:B------:R-:W-:Y:S02]  /*a540*/  CS2R R2, SRZ ;  /* 0x0000000000027805 */ /* 0x000fe4000001ff00 */
[----:B------:R-:W-:Y:S02]  /*a550*/  PLOP3.LUT P0, PT, PT, PT, PT, 0x80, 0x0 ;  /* 0x000000000000781c */ /* 0x000fe40003f0f070 */
[----:B------:R-:W-:Y:S02]  /*a560*/  CS2R R118, SRZ ;  /* 0x0000000000767805 */ /* 0x000fe4000001ff00 */
[----:B------:R-:W-:Y:S02]  /*a570*/  CS2R R116, SRZ ;  /* 0x0000000000747805 */ /* 0x000fe4000001ff00 */
[----:B------:R-:W-:-:S02]  /*a580*/  CS2R R114, SRZ ;  /* 0x0000000000727805 */ /* 0x000fc4000001ff00 */
[----:B------:R-:W-:Y:S02]  /*a590*/  CS2R R112, SRZ ;  /* 0x0000000000707805 */ /* 0x000fe4000001ff00 */
[----:B------:R-:W-:Y:S02]  /*a5a0*/  CS2R R106, SRZ ;  /* 0x00000000006a7805 */ /* 0x000fe4000001ff00 */
[----:B------:R-:W-:Y:S02]  /*a5b0*/  MOV R110, RZ ;  /* 0x000000ff006e7202 */ /* 0x000fe40000000f00 */
[----:B------:R-:W-:Y:S02]  /*a5c0*/  CS2R R108, SRZ ;  /* 0x00000000006c7805 */ /* 0x000fe4000001ff00 */
[----:B-----5:R-:W-:Y:S02]  /*a5d0*/  CS2R R54, SRZ ;  /* 0x0000000000367805 */ /* 0x020fe4000001ff00 */
[----:B------:R-:W-:Y:S01]  /*a5e0*/  CS2R R104, SRZ ;  /* 0x0000000000687805 */ /* 0x000fe2000001ff00 */
[----:B------:R-:W-:Y:S01]  /*a5f0*/  IMAD.MOV.U32 R103, RZ, RZ, RZ ;  /* 0x000000ffff677224 */ /* 0x000fe200078e00ff */
        /* <DEDUP_REMOVED lines=8> */
[----:B------:R-:W-:Y:S02]  /*a680*/  MOV R87, RZ ;  /* 0x000000ff00577202 */ /* 0x000fe40000000f00 */
        /* <DEDUP_REMOVED lines=17> */
[----:B-1----:R-:W-:-:S02]  /*a7a0*/  CS2R R50, SRZ ;  /* 0x0000000000327805 */ /* 0x002fc4000001ff00 */
[----:B------:R-:W-:Y:S02]  /*a7b0*/  CS2R R52, SRZ ;  /* 0x0000000000347805 */ /* 0x000fe4000001ff00 */
[----:B--2---:R-:W-:Y:S02]  /*a7c0*/  CS2R R48, SRZ ;  /* 0x0000000000307805 */ /* 0x004fe4000001ff00 */
        /* <DEDUP_REMOVED lines=11> */
[----:B------:R-:W-:Y:S06]  /*a880*/  @P2 BRA `(.L_x_3407) ;  /* 0x0000000000082947 */ /* 0x000fec0003800000 */
[----:B------:R-:W0:Y:S02]  /*a890*/  FENCE.VIEW.ASYNC.G ;  /* 0x00000000000073c6 */ /* 0x000e240000000100 */
[----:B0-----:R-:W-:Y:S06]  /*a8a0*/  BAR.ARV 0xc, 0x120 ;  /* 0x0304800000007b1d */ /* 0x001fec0000002000 */
.L_x_3407:
[----:B------:R-:W-:Y:S05]  /*a8b0*/  BSYNC B0 ;  /* 0x0000000000007941 */ /* 0x000fea0003800000 */
.L_x_3406:
[----:B------:R-:W-:Y:S01]  /*a8c0*/  CS2R R24, SRZ ;  /* 0x0000000000187805 */ /* 0x000fe2000001ff00 */
[----:B------:R-:W-:Y:S06]  /*a8d0*/  @!P1 BRA `(.L_x_3408) ;  /* 0x0000010c00a09947 */ /* 0x000fec0003800000 */
[----:B------:R-:W2:Y:S01]  /*a8e0*/  LDL R5, [R1+0x50] ;  /* 0x0000500001057983 */ /* 0x000ea20000100800 */
[----:B------:R-:W0:Y:S02]  /*a8f0*/  S2R R6, SR_TID.X ;  /* 0x0000000000067919 */ /* 0x000e240000002100 */
[----:B0-----:R-:W-:-:S04]  /*a900*/  IADD3 R6, R6, -0x80, RZ ;  /* 0xffffff8006067810 */ /* 0x001fc80007ffe0ff */
[----:B------:R-:W-:-:S04]  /*a910*/  SHF.R.S32.HI R4, RZ, 0x1f, R6 ;  /* 0x0000001fff047819 */ /* 0x000fc80000011406 */
[----:B------:R-:W-:-:S04]  /*a920*/  LEA.HI R4, R4, R6, RZ, 0x7 ;  /* 0x0000000604047211 */ /* 0x000fc800078f38ff */
[----:B------:R-:W-:-:S05]  /*a930*/  SHF.R.S32.HI R4, RZ, 0x7, R4 ;  /* 0x00000007ff047819 */ /* 0x000fca0000011404 */
[----:B------:R-:W0:Y:S02]  /*a940*/  SHFL.IDX PT, R0, R4, RZ, 0x1f ;  /* 0x00001fff04007589 */ /* 0x000e2400000e0000 */
[----:B0-----:R-:W-:-:S04]  /*a950*/  LEA.HI R2, R0, R0, RZ, 0x1 ;  /* 0x0000000000027211 */ /* 0x001fc800078f08ff */
[----:B------:R-:W-:-:S05]  /*a960*/  LOP3.LUT R3, R2, 0x1e, RZ, 0xc0, !PT ;  /* 0x0000001e02037812 */ /* 0x000fca00078ec0ff */
[----:B------:R-:W-:Y:S01]  /*a970*/  IMAD.IADD R3, R0, 0x1, -R3 ;  /* 0x0000000100037824 */ /* 0x000fe200078e0a03 */
[----:B--2---:R-:W-:-:S13]  /*a980*/  R2UR UR4, R5 ;  /* 0x00000000050472ca */ /* 0x004fda00000e0000 */
[----:B------:R-:W-:-:S06]  /*a990*/  ULOP3.LUT UP0, URZ, UR4, 0x9f, URZ, 0xc0, !UPT ;  /* 0x0000009f043f7892 */ /* 0x000fcc000f80c03f */
[----:B------:R-:W-:Y:S02]  /*a9a0*/  PLOP3.LUT P0, PT, PT, PT, UP0, 0x80, 0x0 ;  /* 0x000000000000781c */ /* 0x000fe40003f0f008 */
[----:B------:R-:W-:-:S04]  /*a9b0*/  LEA R3, R3, UR4, 0xd ;  /* 0x0000000403037c11 */ /* 0x000fc8000f8e68ff */
[----:B------:R-:W-:-:S04]  /*a9c0*/  SHF.R.U32.HI R2, RZ, 0x4, R3 ;  /* 0x00000004ff027819 */ /* 0x000fc80000011603 */
[----:B------:R-:W-:-:S03]  /*a9d0*/  LOP3.LUT R2, R2, 0x3fff, RZ, 0xc0, !PT ;  /* 0x00003fff02027812 */ /* 0x000fc600078ec0ff */
        /* <DEDUP_REMOVED lines=17> */
.L_x_3409:
[----:B------:R-:W-:Y:S02]  /*aaf0*/  ULDC UR4, c[0x0][0x3d4] ;  /* 0x0000f50000047ab9 */ /* 0x000fe40000000800 */
[----:B------:R-:W-:-:S13]  /*ab00*/  ISETP.LT.AND P0, PT, RZ, UR4, PT ;  /* 0x00000004ff007c0c */ /* 0x000fda000bf01270 */
[----:B------:R-:W-:Y:S05]  /*ab10*/  @P0 BRA `(.L_x_3410) ;  /* 0x00000000003c0947 */ /* 0x000fea0003800000 */
[----:B------:R-:W-:-:S04]  /*ab20*/  LEA.HI R0, R225, R225, RZ, 0x1 ;  /* 0x000000e1e1007211 */ /* 0x000fc800078f08ff */
        /* <DEDUP_REMOVED lines=8> */
.L_x_3413:
[----:B-1----:R1:W2:Y:S02]  /*abb0*/  SYNCS.PHASECHK.TRANS64.TRYWAIT P0, [R18+URZ+0x36800], R3 ;  /* 0x03680003120075a7 */ /* 0x0022a4000800017f */
[----:B--2---:R-:W-:Y:S05]  /*abc0*/  @!P0 NANOSLEEP.SYNCS 0x989680 ;  /* 0x009896800000895d */ /* 0x004fea0003900000 */
[----:B------:R-:W2:Y:S02]  /*abd0*/  @!P0 SYNCS.PHASECHK.TRANS64 P0, [R18+URZ+0x36800], R3 ;  /* 0x03680003120085a7 */ /* 0x000ea4000800007f */
[----:B--2---:R-:W-:Y:S05]  /*abe0*/  @!P0 BRA `(.L_x_3413) ;  /* 0xfffffffc00f08947 */ /* 0x004fea000383ffff */
.L_x_3412:
[----:B------:R-:W-:Y:S05]  /*abf0*/  BSYNC B0 ;  /* 0x0000000000007941 */ /* 0x000fea0003800000 */
.L_x_3411:
[----:B------:R-:W-:Y:S05]  /*ac00*/  BRA `(.L_x_3414) ;  /* 0x0000005800087947 */ /* 0x000fea0003800000 */
.L_x_3410:
[----:B------:R-:W2:Y:S01]  /*ac10*/  LDL R0, [R1+0x50] ;  /* 0x0000500001007983 */ /* 0x000ea20000100800 */
[----:B------:R-:W-:Y:S01]  /*ac20*/  ULDC.64 UR4, c[0x0][0x3d8] ;  /* 0x0000f60000047ab9 */ /* 0x000fe20000000a00 */
[----:B------:R-:W-:Y:S01]  /*ac30*/  ULDC.64 UR6, c[0x0][0x3e8] ;  /* 0x0000fa0000067ab9 */ /* 0x000fe20000000a00 */
[----:B------:R-:W-:Y:S01]  /*ac40*/  IMAD.WIDE.U32 R38, R144, UR4, RZ ;  /* 0x0000000490267c25 */ /* 0x000fe2000f8e00ff */
[----:B------:R-:W-:Y:S02]  /*ac50*/  SHF.R.S32.HI R8, RZ, 0x1f, R16 ;  /* 0x0000001fff087819 */ /* 0x000fe40000011410 */
[----:B------:R-:W-:Y:S02]  /*ac60*/  SHF.R.S32.HI R10, RZ, 0x1f, R22 ;  /* 0x0000001fff0a7819 */ /* 0x000fe40000011416 */
[----:B--2---:R-:W-:Y:S02]  /*ac70*/  R2UR UR8, R0 ;  /* 0x00000000000872ca */ /* 0x004fe400000e0000 */
[----:B------:R-:W-:-:S05]  /*ac80*/  SHF.R.S32.HI R0, RZ, 0x1f, R144 ;  /* 0x0000001fff007819 */ /* 0x000fca0000011490 */
[C---:B------:R-:W-:Y:S02]  /*ac90*/  IMAD R3, R0.reuse, UR4, RZ ;  /* 0x0000000400037c24 */ /* 0x040fe4000f8e02ff */
[----:B------:R-:W-:Y:S01]  /*aca0*/  IMAD R5, R0, UR6, RZ ;  /* 0x0000000600057c24 */ /* 0x000fe2000f8e02ff */
[----:B------:R-:W-:Y:S01]  /*acb0*/  IADD3 R0, P0, R16, R38, RZ ;  /* 0x0000002610007210 */ /* 0x000fe20007f1e0ff */
[----:B------:R-:W-:Y:S01]  /*acc0*/  IMAD R3, R144, UR5, R3 ;  /* 0x0000000590037c24 */ /* 0x000fe2000f8e0203 */
[----:B------:R-:W-:Y:S01]  /*acd0*/  ULDC.64 UR4, c[0x0][0x3c8] ;  /* 0x0000f20000047ab9 */ /* 0x000fe20000000a00 */
[----:B------:R-:W-:Y:S01]  /*ace0*/  ULOP3.LUT UP0, URZ, UR8, 0x3ff, URZ, 0xc0, !UPT ;  /* 0x000003ff083f7892 */ /* 0x000fe2000f80c03f */
[----:B------:R-:W-:Y:S01]  /*acf0*/  LEA R36, P1, R38, UR4, 0x1 ;  /* 0x0000000426247c11 */ /* 0x000fe2000f8208ff */
[C---:B------:R-:W-:Y:S01]  /*ad00*/  IMAD R11, R144.reuse, UR7, R5 ;  /* 0x00000007900b7c24 */ /* 0x040fe2000f8e0205 */
[----:B------:R-:W-:Y:S01]  /*ad10*/  IADD3 R9, R3, R39, RZ ;  /* 0x0000002703097210 */ /* 0x000fe20007ffe0ff */
[----:B------:R-:W-:Y:S01]  /*ad20*/  IMAD.WIDE.U32 R4, R144, UR6, RZ ;  /* 0x0000000690047c25 */ /* 0x000fe2000f8e00ff */
[----:B------:R-:W-:Y:S01]  /*ad30*/  LEA R24, P2, R0, UR4, 0x1 ;  /* 0x0000000400187c11 */ /* 0x000fe2000f8408ff */
[----:B------:R-:W-:-:S02]  /*ad40*/  ULDC.64 UR6, c[0x0][0x3e0] ;  /* 0x0000f80000067ab9 */ /* 0x000fc40000000a00 */
[----:B------:R-:W-:Y:S01]  /*ad50*/  IMAD.X R3, R8, 0x1, R9, P0 ;  /* 0x0000000108037824 */ /* 0x000fe200000e0609 */
[----:B------:R-:W-:Y:S01]  /*ad60*/  IADD3 R6, P0, R22, R38, RZ ;  /* 0x0000002616067210 */ /* 0x000fe20007f1e0ff */
[----:B------:R-:W-:Y:S01]  /*ad70*/  IMAD.IADD R39, R11, 0x1, R5 ;  /* 0x000000010b277824 */ /* 0x000fe200078e0205 */
[--C-:B------:R-:W-:Y:S02]  /*ad80*/  LEA.HI.X R38, R38, UR5, R9.reuse, 0x1, P1 ;  /* 0x0000000526267c11 */ /* 0x100fe400088f0c09 */
[----:B------:R-:W-:Y:S01]  /*ad90*/  PLOP3.LUT P1, PT, PT, PT, UP0, 0x80, 0x0 ;  /* 0x000000000000781c */ /* 0x000fe20003f2f008 */
[----:B------:R-:W-:Y:S01]  /*ada0*/  IMAD.X R5, R10, 0x1, R9, P0 ;  /* 0x000000010a057824 */ /* 0x000fe200000e0609 */
[----:B------:R-:W-:Y:S02]  /*adb0*/  LEA.HI.X R25, R0, UR5, R3, 0x1, P2 ;  /* 0x0000000500197c11 */ /* 0x000fe400090f0c03 */
[-C--:B------:R-:W-:Y:S02]  /*adc0*/  IADD3 R0, P5, R22, R4.reuse, RZ ;  /* 0x0000000416007210 */ /* 0x080fe40007fbe0ff */
[----:B------:R-:W-:-:S02]  /*add0*/  IADD3 R7, P4, R16, R4, RZ ;  /* 0x0000000410077210 */ /* 0x000fc40007f9e0ff */
[----:B------:R-:W-:Y:S01]  /*ade0*/  LEA R40, P3, R6, UR4, 0x1 ;  /* 0x0000000406287c11 */ /* 0x000fe2000f8608ff */
[----:B------:R-:W-:Y:S01]  /*adf0*/  IMAD.X R3, R10, 0x1, R39, P5 ;  /* 0x000000010a037824 */ /* 0x000fe200028e0627 */
[----:B------:R-:W-:Y:S02]  /*ae00*/  IADD3.X R8, R8, R39, RZ, P4, !PT ;  /* 0x0000002708087210 */ /* 0x000fe400027fe4ff */
[C---:B------:R-:W-:Y:S02]  /*ae10*/  LEA R26, P2, R7.reuse, UR6, 0x1 ;  /* 0x00000006071a7c11 */ /* 0x040fe4000f8408ff */
[----:B------:R-:W-:Y:S02]  /*ae20*/  LEA R42, P4, R0, UR6, 0x1 ;  /* 0x00000006002a7c11 */ /* 0x000fe4000f8808ff */
[----:B------:R-:W-:Y:S02]  /*ae30*/  LEA R37, P0, R4, UR6, 0x1 ;  /* 0x0000000604257c11 */ /* 0x000fe4000f8008ff */
[----:B------:R-:W-:-:S02]  /*ae40*/  LEA.HI.X R27, R7, UR7, R8, 0x1, P2 ;  /* 0x00000007071b7c11 */ /* 0x000fc400090f0c08 */
[----:B------:R-:W-:Y:S02]  /*ae50*/  LEA.HI.X R41, R6, UR5, R5, 0x1, P3 ;  /* 0x0000000506297c11 */ /* 0x000fe400098f0c05 */
[----:B------:R-:W-:Y:S02]  /*ae60*/  LEA.HI.X R43, R0, UR7, R3, 0x1, P4 ;  /* 0x00000007002b7c11 */ /* 0x000fe4000a0f0c03 */
[----:B------:R-:W-:Y:S01]  /*ae70*/  LEA.HI.X R39, R4, UR7, R39, 0x1, P0 ;  /* 0x0000000704277c11 */ /* 0x000fe200080f0c27 */
        /* <DEDUP_REMOVED lines=17> */
.L_x_3415:
[----:B------:R-:W-:Y:S01]  /*af90*/  ULDC.U8 UR4, c[0x0][0x3f0] ;  /* 0x0000fc0000047ab9 */ /* 0x000fe20000000000 */
[----:B------:R-:W-:Y:S01]  /*afa0*/  IMAD R3, R145, -0x80, R151 ;  /* 0xffffff8091037824 */ /* 0x000fe200078e0297 */
[----:B------:R-:W-:Y:S01]  /*afb0*/  ISETP.NE.AND P0, PT, RZ, UR4, PT ;  /* 0x00000004ff007c0c */ /* 0x000fe2000bf05270 */
[----:B------:R-:W-:Y:S03]  /*afc0*/  BSSY B0, `(.L_x_3416) ;  /* 0x000053e000007945 */ /* 0x000fe60003800000 */
[----:B------:R-:W-:-:S09]  /*afd0*/  VIMNMX R3, R3, 0x80, PT ;  /* 0x0000008003037848 */ /* 0x000fd20003fe0100 */
        /* <DEDUP_REMOVED lines=15> */
[----:B------:R-:W-:Y:S06]  /*b0d0*/  @P0 BRA `(.L_x_3419) ;  /* 0x0000000000900947 */ /* 0x000fec0003800000 */
[C---:B------:R-:W-:Y:S01]  /*b0e0*/  IADD3 R0, R16.reuse, 0x10, RZ ;  /* 0x0000001010007810 */ /* 0x040fe20007ffe0ff */
[----:B------:R-:W-:Y:S01]  /*b0f0*/  ULDC UR4, c[0x0][0x3d4] ;  /* 0x0000f50000047ab9 */ /* 0x000fe20000000800 */
[C---:B------:R-:W-:Y:S01]  /*b100*/  VIADD R4, R16.reuse, 0x20 ;  /* 0x0000002010047836 */ /* 0x040fe20000000000 */
[C---:B------:R-:W-:Y:S01]  /*b110*/  ISETP.GE.AND P1, PT, R16.reuse, UR4, PT ;  /* 0x0000000410007c0c */ /* 0x040fe2000bf26270 */
[----:B------:R-:W-:Y:S01]  /*b120*/  VIADD R5, R16, 0x30 ;  /* 0x0000003010057836 */ /* 0x000fe20000000000 */
[----:B------:R-:W-:Y:S01]  /*b130*/  ISETP.GE.AND P2, PT, R0, UR4, PT ;  /* 0x0000000400007c0c */ /* 0x000fe2000bf46270 */
[C---:B------:R-:W-:Y:S01]  /*b140*/  VIADD R6, R16.reuse, 0x50 ;  /* 0x0000005010067836 */ /* 0x040fe20000000000 */
[----:B------:R-:W-:Y:S02]  /*b150*/  IADD3 R0, R16, 0x40, RZ ;  /* 0x0000004010007810 */ /* 0x000fe40007ffe0ff */
[----:B------:R-:W-:Y:S02]  /*b160*/  CS2R R30, SRZ ;  /* 0x00000000001e7805 */ /* 0x000fe4000001ff00 */
[----:B------:R-:W-:-:S02]  /*b170*/  ISETP.GE.AND P3, PT, R4, UR4, PT ;  /* 0x0000000404007c0c */ /* 0x000fc4000bf66270 */
[----:B------:R-:W-:Y:S02]  /*b180*/  CS2R R28, SRZ ;  /* 0x00000000001c7805 */ /* 0x000fe4000001ff00 */
[----:B------:R-:W-:Y:S02]  /*b190*/  ISETP.GE.AND P4, PT, R5, UR4, PT ;  /* 0x0000000405007c0c */ /* 0x000fe4000bf86270 */
[----:B------:R-:W-:Y:S02]  /*b1a0*/  CS2R R20, SRZ ;  /* 0x0000000000147805 */ /* 0x000fe4000001ff00 */
[----:B------:R-:W-:Y:S02]  /*b1b0*/  ISETP.GE.AND P5, PT, R0, UR4, PT ;  /* 0x0000000400007c0c */ /* 0x000fe4000bfa6270 */
[----:B------:R-:W-:Y:S02]  /*b1c0*/  CS2R R14, SRZ ;  /* 0x00000000000e7805 */ /* 0x000fe4000001ff00 */
[----:B------:R-:W-:-:S02]  /*b1d0*/  ISETP.GE.AND P6, PT, R6, UR4, PT ;  /* 0x0000000406007c0c */ /* 0x000fc4000bfc6270 */
        /* <DEDUP_REMOVED lines=20> */
.L_x_3419:
[----:B------:R-:W-:Y:S05]  /*b320*/  BSYNC B1 ;  /* 0x0000000000017941 */ /* 0x000fea0003800000 */
.L_x_3418:
[----:B0----5:R-:W-:Y:S01]  /*b330*/  MOV R24, R20 ;  /* 0x0000001400187202 */ /* 0x021fe20000000f00 */
        /* <DEDUP_REMOVED lines=9> */
[----:B------:R-:W-:Y:S01]  /*b3d0*/  LOP3.LUT R11, R209, 0x18, R22, 0xf8, !PT ;  /* 0x00000018d10b7812 */ /* 0x000fe200078ef816 */
[----:B------:R-:W-:Y:S01]  /*b3e0*/  UMOV UR4, 0xffffffff ;  /* 0xffffffff00047882 */ /* 0x000fe20000000000 */
[----:B------:R-:W-:Y:S01]  /*b3f0*/  LOP3.LUT P1, RZ, R217, 0x4, RZ, 0xc0, !PT ;  /* 0x00000004d9ff7812 */ /* 0x000fe2000782c0ff */
[----:B------:R-:W-:Y:S01]  /*b400*/  IMAD.MOV.U32 R52, RZ, RZ, R40 ;  /* 0x000000ffff347224 */ /* 0x000fe200078e0028 */
[----:B------:R-:W-:Y:S01]  /*b410*/  LOP3.LUT R0, R11, R210, RZ, 0x3c, !PT ;  /* 0x000000d20b007212 */ /* 0x000fe200078e3cff */
[----:B------:R-:W-:Y:S01]  /*b420*/  IMAD.MOV.U32 R50, RZ, RZ, R34 ;  /* 0x000000ffff327224 */ /* 0x000fe200078e0022 */
[----:B------:R-:W-:Y:S01]  /*b430*/  MOV R46, R8 ;  /* 0x00000008002e7202 */ /* 0x000fe20000000f00 */
[----:B------:R-:W-:Y:S01]  /*b440*/  IMAD.MOV.U32 R49, RZ, RZ, R33 ;  /* 0x000000ffff317224 */ /* 0x000fe200078e0021 */
[----:B------:R-:W-:Y:S01]  /*b450*/  SHF.R.U64 R70, R8, 0x10, R9 ;  /* 0x0000001008467819 */ /* 0x000fe20000001209 */
[----:B------:R-:W-:Y:S01]  /*b460*/  IMAD.IADD R11, R211, 0x1, R0 ;  /* 0x00000001d30b7824 */ /* 0x000fe200078e0200 */
[----:B------:R-:W-:Y:S01]  /*b470*/  SHF.R.U64 R54, R30, 0x10, R31 ;  /* 0x000000101e367819 */ /* 0x000fe2000000121f */
[----:B------:R-:W-:Y:S01]  /*b480*/  IMAD.MOV.U32 R30, RZ, RZ, R28 ;  /* 0x000000ffff1e7224 */ /* 0x000fe200078e001c */
[----:B------:R-:W-:Y:S01]  /*b490*/  SHF.R.U32.HI R71, RZ, 0x10, R9 ;  /* 0x00000010ff477819 */ /* 0x000fe20000011609 */
[----:B------:R-:W-:Y:S01]  /*b4a0*/  IMAD R8, R11, 0x2, R18 ;  /* 0x000000020b087824 */ /* 0x000fe200078e0212 */
[----:B------:R-:W-:Y:S01]  /*b4b0*/  MOV R45, R31 ;  /* 0x0000001f002d7202 */ /* 0x000fe20000000f00 */
[----:B------:R-:W-:Y:S01]  /*b4c0*/  IMAD.MOV.U32 R25, RZ, RZ, R14 ;  /* 0x000000ffff197224 */ /* 0x000fe200078e000e */
[----:B------:R-:W-:Y:S01]  /*b4d0*/  SHF.R.U32.HI R55, RZ, 0x10, R31 ;  /* 0x00000010ff377819 */ /* 0x000fe2000001161f */
[----:B------:R-:W-:Y:S01]  /*b4e0*/  VIADD R0, R8, 0x15440 ;  /* 0x0001544008007836 */ /* 0x000fe20000000000 */
[--C-:B------:R-:W-:Y:S01]  /*b4f0*/  SHF.R.U64 R56, R28, 0x10, R29.reuse ;  /* 0x000000101c387819 */ /* 0x100fe2000000121d */
[----:B------:R-:W-:Y:S01]  /*b500*/  IMAD.MOV.U32 R28, RZ, RZ, R12 ;  /* 0x000000ffff1c7224 */ /* 0x000fe200078e000c */
[----:B------:R-:W-:Y:S01]  /*b510*/  SHF.R.U32.HI R57, RZ, 0x10, R29 ;  /* 0x00000010ff397819 */ /* 0x000fe2000001161d */
[----:B------:R-:W-:Y:S01]  /*b520*/  IMAD.MOV.U32 R31, RZ, RZ, R13 ;  /* 0x000000ffff1f7224 */ /* 0x000fe200078e000d */
[----:B------:R-:W-:Y:S01]  /*b530*/  SHF.R.U32.HI R59, RZ, 0x10, R21 ;  /* 0x00000010ff3b7819 */ /* 0x000fe20000011615 */
[----:B------:R-:W-:Y:S01]  /*b540*/  IMAD.MOV.U32 R51, RZ, RZ, R35 ;  /* 0x000000ffff337224 */ /* 0x000fe200078e0023 */
[----:B------:R-:W-:-:S02]  /*b550*/  IADD3 R9, R8, 0x15400, RZ ;  /* 0x0001540008097810 */ /* 0x000fc40007ffe0ff */
[--C-:B------:R-:W-:Y:S02]  /*b560*/  SHF.R.U64 R65, R40, 0x10, R41.reuse ;  /* 0x0000001028417819 */ /* 0x100fe40000001229 */
[----:B------:R-:W-:Y:S02]  /*b570*/  MOV R53, R41 ;  /* 0x0000002900357202 */ /* 0x000fe40000000f00 */
[----:B------:R-:W-:Y:S01]  /*b580*/  SHF.R.U32.HI R66, RZ, 0x10, R41 ;  /* 0x00000010ff427819 */ /* 0x000fe20000011629 */
[--C-:B------:R-:W-:Y:S01]  /*b590*/  IMAD.MOV.U32 R41, RZ, RZ, R7.reuse ;  /* 0x000000ffff297224 */ /* 0x100fe200078e0007 */
[----:B------:R-:W-:Y:S02]  /*b5a0*/  MOV R48, R32 ;  /* 0x0000002000307202 */ /* 0x000fe40000000f00 */
[----:B------:R-:W-:Y:S02]  /*b5b0*/  MOV R40, R6 ;  /* 0x0000000600287202 */ /* 0x000fe40000000f00 */
[----:B------:R-:W-:Y:S01]  /*b5c0*/  SHF.R.U64 R72, R6, 0x10, R7 ;  /* 0x0000001006487819 */ /* 0x000fe20000001207 */
[----:B------:R-:W-:Y:S01]  /*b5d0*/  IMAD.MOV.U32 R6, RZ, RZ, R4 ;  /* 0x000000ffff067224 */ /* 0x000fe200078e0004 */
[----:B------:R-:W-:-:S02]  /*b5e0*/  SHF.R.U64 R67, R34, 0x10, R35 ;  /* 0x0000001022437819 */ /* 0x000fc40000001223 */
[--C-:B------:R-:W-:Y:S02]  /*b5f0*/  SHF.R.U64 R32, R32, 0x10, R33.reuse ;  /* 0x0000001020207819 */ /* 0x100fe40000001221 */
[----:B------:R-:W-:Y:S02]  /*b600*/  SHF.R.U32.HI R69, RZ, 0x10, R33 ;  /* 0x00000010ff457819 */ /* 0x000fe40000011621 */
[----:B------:R-:W-:Y:S01]  /*b610*/  SHF.R.U32.HI R73, RZ, 0x10, R7 ;  /* 0x00000010ff497819 */ /* 0x000fe20000011607 */
[--C-:B------:R-:W-:Y:S01]  /*b620*/  IMAD.MOV.U32 R7, RZ, RZ, R5.reuse ;  /* 0x000000ffff077224 */ /* 0x100fe200078e0005 */
[----:B------:R-:W-:Y:S02]  /*b630*/  SHF.R.U64 R74, R4, 0x10, R5 ;  /* 0x00000010044a7819 */ /* 0x000fe40000001205 */
[----:B------:R-:W-:Y:S02]  /*b640*/  PRMT R29, R30, 0x5410, R43 ;  /* 0x000054101e1d7816 */ /* 0x000fe4000000002b */
[----:B------:R-:W-:-:S02]  /*b650*/  PRMT R21, R24, 0x5410, R42 ;  /* 0x0000541018157816 */ /* 0x000fc4000000002a */
[----:B------:R-:W-:Y:S02]  /*b660*/  MOV R26, R15 ;  /* 0x0000000f001a7202 */ /* 0x000fe40000000f00 */
[--C-:B------:R-:W-:Y:S02]  /*b670*/  SHF.R.U64 R60, R14, 0x10, R15.reuse ;  /* 0x000000100e3c7819 */ /* 0x100fe4000000120f */
[----:B------:R-:W-:Y:S02]  /*b680*/  SHF.R.U32.HI R61, RZ, 0x10, R15 ;  /* 0x00000010ff3d7819 */ /* 0x000fe4000001160f */
[--C-:B------:R-:W-:Y:S02]  /*b690*/  SHF.R.U64 R62, R12, 0x10, R13.reuse ;  /* 0x000000100c3e7819 */ /* 0x100fe4000000120d */
[----:B------:R-:W-:Y:S02]  /*b6a0*/  SHF.R.U32.HI R63, RZ, 0x10, R13 ;  /* 0x00000010ff3f7819 */ /* 0x000fe4000001160d */
[----:B------:R-:W-:-:S02]  /*b6b0*/  SHF.R.U32.HI R68, RZ, 0x10, R35 ;  /* 0x00000010ff447819 */ /* 0x000fc40000011623 */
[----:B------:R-:W-:Y:S02]  /*b6c0*/  SHF.R.U32.HI R75, RZ, 0x10, R5 ;  /* 0x00000010ff4b7819 */ /* 0x000fe40000011605 */
[----:B------:R-:W-:Y:S02]  /*b6d0*/  @P1 IADD3 R0, R9, -0x40, RZ ;  /* 0xffffffc009001810 */ /* 0x000fe40007ffe0ff */
[----:B------:R-:W-:Y:S02]  /*b6e0*/  PRMT R33, R44, 0x5410, R45 ;  /* 0x000054102c217816 */ /* 0x000fe4000000002d */
[----:B------:R-:W-:Y:S02]  /*b6f0*/  PRMT R34, R54, 0x5410, R55 ;  /* 0x0000541036227816 */ /* 0x000fe40000000037 */
[----:B------:R-:W-:Y:S02]  /*b700*/  PRMT R30, R56, 0x5410, R57 ;  /* 0x00005410381e7816 */ /* 0x000fe40000000039 */
[----:B------:R-:W-:-:S02]  /*b710*/  PRMT R24, R58, 0x5410, R59 ;  /* 0x000054103a187816 */ /* 0x000fc4000000003b */
[----:B------:R-:W-:Y:S01]  /*b720*/  LEA.HI R4, R225, R225, RZ, 0x1 ;  /* 0x000000e1e1047211 */ /* 0x000fe200078f08ff */
[----:B------:R-:W-:Y:S06]  /*b730*/  BRA.DIV UR4, `(.L_x_3420) ;  /* 0x0000018604387947 */ /* 0x000fec000b800000 */
.L_x_3621:
[----:B------:R-:W-:Y:S01]  /*b740*/  UMOV UR4, 0xffffffff ;  /* 0xffffffff00047882 */ /* 0x000fe20000000000 */
[----:B------:R-:W-:Y:S02]  /*b750*/  LOP3.LUT R4, R4, 0xfffffffe, RZ, 0xc0, !PT ;  /* 0xfffffffe04047812 */ /* 0x000fe400078ec0ff */
[----:B------:R-:W-:Y:S05]  /*b760*/  BRA.DIV UR4, `(.L_x_3421) ;  /* 0x0000018604547947 */ /* 0x000fea000b800000 */
.L_x_3624:
[----:B------:R-:W-:Y:S01]  /*b770*/  UMOV UR4, 0xffffffff ;  /* 0xffffffff00047882 */ /* 0x000fe20000000000 */
[----:B------:R-:W-:Y:S02]  /*b780*/  IMAD.IADD R4, R225, 0x1, -R4 ;  /* 0x00000001e1047824 */ /* 0x000fe400078e0a04 */
[----:B------:R-:W-:Y:S05]  /*b790*/  BRA.DIV UR4, `(.L_x_3422) ;  /* 0x0000018604707947 */ /* 0x000fea000b800000 */
.L_x_3627:
[----:B------:R-:W-:Y:S01]  /*b7a0*/  UMOV UR4, 0xffffffff ;  /* 0xffffffff00047882 */ /* 0x000fe20000000000 */
[----:B------:R-:W-:Y:S02]  /*b7b0*/  SHF.L.U32 R5, R4, 0x1f, RZ ;  /* 0x0000001f04057819 */ /* 0x000fe400000006ff */
[----:B------:R-:W-:Y:S05]  /*b7c0*/  BRA.DIV UR4, `(.L_x_3423) ;  /* 0x00000186048c7947 */ /* 0x000fea000b800000 */
.L_x_3630:
[----:B------:R-:W0:Y:S01]  /*b7d0*/  SYNCS.PHASECHK.TRANS64.TRYWAIT P1, [R18+URZ+0x36800], R5 ;  /* 0x03680005120075a7 */ /* 0x000e22000802017f */
[----:B------:R-:W-:Y:S01]  /*b7e0*/  BSSY B1, `(.L_x_3424) ;  /* 0x0000013000017945 */ /* 0x000fe20003800000 */
        /* <DEDUP_REMOVED lines=16> */
[----:B------:R-:W-:Y:S01]  /*b8f0*/  PRMT R11, R6, 0x5410, R7 ;  /* 0x00005410060b7816 */ /* 0x000fe20000000007 */
[----:B0-----:R-:W-:Y:S06]  /*b900*/  @!P1 BRA `(.L_x_3425) ;  /* 0x0000018400649947 */ /* 0x001fec0003800000 */
.L_x_3631:
[----:B------:R-:W-:Y:S05]  /*b910*/  BSYNC B1 ;  /* 0x0000000000017941 */ /* 0x000fea0003800000 */
.L_x_3424:
[----:B------:R-:W-:Y:S01]  /*b920*/  BSSY B1, `(.L_x_3426) ;  /* 0x0000103000017945 */ /* 0x000fe20003800000 */
[----:B------:R-:W-:-:S03]  /*b930*/  PRMT R12, R74, 0x5410, R75 ;  /* 0x000054104a0c7816 */ /* 0x000fc6000000004b */
[----:B------:R-:W-:Y:S05]  /*b940*/  @P0 BRA `(.L_x_3427) ;  /* 0x0000001000000947 */ /* 0x000fea0003800000 */
[----:B0-----:R-:W0:Y:S01]  /*b950*/  LDC R5, c[0x0][0x3d4] ;  /* 0x0000f500ff057b82 */ /* 0x001e220000000800 */
[C---:B------:R-:W-:Y:S01]  /*b960*/  VIADD R4, R16.reuse, 0x10 ;  /* 0x0000001010047836 */ /* 0x040fe20000000000 */
[C---:B------:R-:W-:Y:S01]  /*b970*/  IADD3 R6, R16.reuse, 0x20, RZ ;  /* 0x0000002010067810 */ /* 0x040fe20007ffe0ff */
[C---:B------:R-:W-:Y:S01]  /*b980*/  VIADD R40, R16.reuse, 0x30 ;  /* 0x0000003010287836 */ /* 0x040fe20000000000 */
[----:B------:R-:W-:Y:S01]  /*b990*/  BSSY B2, `(.L_x_3428) ;  /* 0x0000030000027945 */ /* 0x000fe20003800000 */
[-C--:B0-----:R-:W-:Y:S02]  /*b9a0*/  ISETP.GE.AND P0, PT, R16, R5.reuse, PT ;  /* 0x000000051000720c */ /* 0x081fe40003f06270 */
[-C--:B------:R-:W-:Y:S01]  /*b9b0*/  ISETP.GE.AND P1, PT, R4, R5.reuse, PT ;  /* 0x000000050400720c */ /* 0x080fe20003f26270 */
[----:B------:R-:W-:Y:S01]  /*b9c0*/  VIADD R4, R16, 0x40 ;  /* 0x0000004010047836 */ /* 0x000fe20000000000 */
[----:B------:R-:W-:Y:S02]  /*b9d0*/  ISETP.GE.AND P2, PT, R6, R5, PT ;  /* 0x000000050600720c */ /* 0x000fe40003f46270 */
[----:B------:R-:W-:-:S02]  /*b9e0*/  IADD3 R6, R16, 0x50, RZ ;  /* 0x0000005010067810 */ /* 0x000fc40007ffe0ff */
[-C--:B------:R-:W-:Y:S02]  /*b9f0*/  ISETP.GE.AND P3, PT, R40, R5.reuse, PT ;  /* 0x000000052800720c */ /* 0x080fe40003f66270 */
[-C--:B------:R-:W-:Y:S02]  /*ba00*/  ISETP.GE.AND P4, PT, R4, R5.reuse, PT ;  /* 0x000000050400720c */ /* 0x080fe40003f86270 */
[----:B------:R-:W-:Y:S01]  /*ba10*/  ISETP.GE.AND P5, PT, R6, R5, PT ;  /* 0x000000050600720c */ /* 0x000fe20003fa6270 */
[----:B------:R-:W-:-:S12]  /*ba20*/  @P0 BRA `(.L_x_3429) ;  /* 0x0000000000980947 */ /* 0x000fd80003800000 */
[----:B------:R-:W0:Y:S01]  /*ba30*/  LDS.128 R4, [R8+0x15400] ;  /* 0x0154000008047984 */ /* 0x000e220000000c00 */
        /* <DEDUP_REMOVED lines=12> */
[----:B------:R-:W-:Y:S01]  /*bb00*/  FMUL.FTZ R47, R5, R46 ;  /* 0x0000002e052f7220 */ /* 0x000fe20000410000 */
        /* <DEDUP_REMOVED lines=24> */
.L_x_3429:
[----:B------:R-:W-:Y:S05]  /*bc90*/  BSYNC B2 ;  /* 0x0000000000027941 */ /* 0x000fea0003800000 */
.L_x_3428:
[----:B------:R-:W-:Y:S04]  /*bca0*/  BSSY B2, `(.L_x_3430) ;  /* 0x0000028000027945 */ /* 0x000fe80003800000 */
[----:B------:R-:W-:Y:S05]  /*bcb0*/  @P1 BRA `(.L_x_3431) ;  /* 0x0000000000981947 */ /* 0x000fea0003800000 */
[----:B0-----:R-:W0:Y:S01]  /*bcc0*/  LDS.128 R4, [R0] ;  /* 0x0000000000047984 */ /* 0x001e220000000c00 */
        /* <DEDUP_REMOVED lines=37> */
.L_x_3431:
[----:B------:R-:W-:Y:S05]  /*bf20*/  BSYNC B2 ;  /* 0x0000000000027941 */ /* 0x000fea0003800000 */
.L_x_3430:
        /* <DEDUP_REMOVED lines=40> */
.L_x_3433:
[----:B------:R-:W-:Y:S05]  /*c1b0*/  BSYNC B2 ;  /* 0x0000000000027941 */ /* 0x000fea0003800000 */
.L_x_3432:
[----:B------:R-:W-:Y:S04]  /*c1c0*/  BSSY B2, `(.L_x_3434) ;  /* 0x0000028000027945 */ /* 0x000fe80003800000 */
        /* <DEDUP_REMOVED lines=39> */
.L_x_3435:
[----:B------:R-:W-:Y:S05]  /*c440*/  BSYNC B2 ;  /* 0x0000000000027941 */ /* 0x000fea0003800000 */
.L_x_3434:
[----:B------:R-:W-:Y:S04]  /*c450*/  BSSY B2, `(.L_x_3436) ;  /* 0x0000028000027945 */ /* 0x000fe80003800000 */
[----:B------:R-:W-:Y:S05]  /*c460*/  @P4 BRA `(.L_x_3437) ;  /* 0x0000000000984947 */ /* 0x000fea0003800000 */
[----:B0123--:R-:W0:Y:S01]  /*c470*/  LDS.128 R4, [R8+0x1d400] ;  /* 0x01d4000008047984 */ /* 0x00fe220000000c00 */
        /* <DEDUP_REMOVED lines=37> */
.L_x_3437:
[----:B------:R-:W-:Y:S05]  /*c6d0*/  BSYNC B2 ;  /* 0x0000000000027941 */ /* 0x000fea0003800000 */
.L_x_3436:
[----:B------:R-:W-:Y:S05]  /*c6e0*/  @P5 BRA `(.L_x_3427) ;  /* 0x0000000000985947 */ /* 0x000fea0003800000 */
[----:B01234-:R-:W0:Y:S01]  /*c6f0*/  LDS.128 R4, [R0+0x8000] ;  /* 0x0080000000047984 */ /* 0x01fe220000000c00 */
        /* <DEDUP_REMOVED lines=37> */
.L_x_3427:
[----:B------:R-:W-:Y:S05]  /*c950*/  BSYNC B1 ;  /* 0x0000000000017941 */ /* 0x000fea0003800000 */
.L_x_3426:
[----:B------:R-:W-:-:S13]  /*c960*/  ISETP.GE.AND P0, PT, R224, R3, PT ;  /* 0x00000003e000720c */ /* 0x000fda0003f06270 */
[----:B------:R-:W-:Y:S05]  /*c970*/  @P0 BRA `(.L_x_3438) ;  /* 0x0000003800880947 */ /* 0x000fea0003800000 */
[----:B------:R-:W5:Y:S01]  /*c980*/  LDC R3, c[0x0][0x3d4] ;  /* 0x0000f500ff037b82 */ /* 0x000f620000000800 */
[C---:B01234-:R-:W-:Y:S01]  /*c990*/  VIADD R4, R16.reuse, 0x10 ;  /* 0x0000001010047836 */ /* 0x05ffe20000000000 */
[C---:B------:R-:W-:Y:S01]  /*c9a0*/  IADD3 R40, R16.reuse, 0x30, RZ ;  /* 0x0000003010287810 */ /* 0x040fe20007ffe0ff */
[C---:B------:R-:W-:Y:S01]  /*c9b0*/  VIADD R6, R16.reuse, 0x20 ;  /* 0x0000002010067836 */ /* 0x040fe20000000000 */
[----:B------:R-:W-:Y:S01]  /*c9c0*/  BSSY B1, `(.L_x_3439) ;  /* 0x0000030000017945 */ /* 0x000fe20003800000 */
[-C--:B-----5:R-:W-:Y:S02]  /*c9d0*/  ISETP.GE.AND P0, PT, R16, R3.reuse, PT ;  /* 0x000000031000720c */ /* 0x0a0fe40003f06270 */
[-C--:B------:R-:W-:Y:S01]  /*c9e0*/  ISETP.GE.AND P1, PT, R4, R3.reuse, PT ;  /* 0x000000030400720c */ /* 0x080fe20003f26270 */
[----:B------:R-:W-:Y:S01]  /*c9f0*/  VIADD R4, R16, 0x40 ;  /* 0x0000004010047836 */ /* 0x000fe20000000000 */
[-C--:B------:R-:W-:Y:S01]  /*ca00*/  ISETP.GE.AND P2, PT, R6, R3.reuse, PT ;  /* 0x000000030600720c */ /* 0x080fe20003f46270 */
[----:B------:R-:W-:Y:S01]  /*ca10*/  VIADD R6, R16, 0x50 ;  /* 0x0000005010067836 */ /* 0x000fe20000000000 */
[----:B------:R-:W-:-:S02]  /*ca20*/  ISETP.GE.AND P3, PT, R40, R3, PT ;  /* 0x000000032800720c */ /* 0x000fc40003f66270 */
[-C--:B------:R-:W-:Y:S02]  /*ca30*/  ISETP.GE.AND P4, PT, R4, R3.reuse, PT ;  /* 0x000000030400720c */ /* 0x080fe40003f86270 */
[----:B------:R-:W-:-:S03]  /*ca40*/  ISETP.GE.AND P5, PT, R6, R3, PT ;  /* 0x000000030600720c */ /* 0x000fc60003fa6270 */
[----:B------:R-:W-:Y:S10]  /*ca50*/  @P0 BRA `(.L_x_3440) ;  /* 0x0000000000980947 */ /* 0x000ff40003800000 */
        /* <DEDUP_REMOVED lines=9> */
[-C--:B------:R-:W-:Y:S01]  /*caf0*/  FMUL.FTZ R42, R47, R4.reuse ;  /* 0x000000042f2a7220 */ /* 0x080fe20000410000 */
[----:B------:R-:W-:Y:S01]  /*cb00*/  FMUL.FTZ R44, R43, R4 ;  /* 0x000000042b2c7220 */ /* 0x000fe20000410000 */
[----:B------:R-:W-:Y:S02]  /*cb10*/  HADD2.F32 R40, -RZ, R6.H0_H0 ;  /* 0x20000006ff287230 */ /* 0x000fe40000004100 */
[----:B------:R-:W-:Y:S01]  /*cb20*/  FMUL.FTZ R46, R49, R5 ;  /* 0x00000005312e7220 */ /* 0x000fe20000410000 */
[----:B------:R-:W-:Y:S01]  /*cb30*/  FFMA.FTZ R4, R43, R3, -R42 ;  /* 0x000000032b047223 */ /* 0x000fe2000001082a */
[----:B------:R-:W-:Y:S01]  /*cb40*/  FMUL.FTZ R42, R45, R5 ;  /* 0x000000052d2a7220 */ /* 0x000fe20000410000 */
[----:B------:R-:W-:-:S02]  /*cb50*/  HADD2.F32 R41, -RZ, R7.H0_H0 ;  /* 0x20000007ff297230 */ /* 0x000fc40000004100 */
[----:B------:R-:W-:Y:S01]  /*cb60*/  FFMA.FTZ R3, R47, R3, R44 ;  /* 0x000000032f037223 */ /* 0x000fe2000001002c */
[-C--:B------:R-:W-:Y:S01]  /*cb70*/  FFMA.FTZ R5, R45, R39.reuse, -R46 ;  /* 0x000000272d057223 */ /* 0x080fe2000001082e */
[----:B------:R-:W-:Y:S02]  /*cb80*/  HADD2.F32 R6, -RZ, R6.H1_H1 ;  /* 0x30000006ff067230 */ /* 0x000fe40000004100 */
[----:B------:R-:W-:Y:S01]  /*cb90*/  FFMA.FTZ R42, R49, R39, R42 ;  /* 0x00000027312a7223 */ /* 0x000fe2000001002a */
[----:B------:R-:W-:Y:S01]  /*cba0*/  HADD2.F32 R7, -RZ, R7.H1_H1 ;  /* 0x30000007ff077230 */ /* 0x000fe20000004100 */
[----:B------:R-:W-:Y:S01]  /*cbb0*/  F2FP.F16.F32.PACK_AB R4, R3, R4 ;  /* 0x000000040304723e */ /* 0x000fe200000000ff */
[----:B------:R-:W-:Y:S02]  /*cbc0*/  HADD2.F32 R46, -RZ, R37.H1_H1 ;  /* 0x30000025ff2e7230 */ /* 0x000fe40000004100 */
[----:B------:R-:W-:Y:S01]  /*cbd0*/  HADD2.F32 R44, -RZ, R33.H1_H1 ;  /* 0x30000021ff2c7230 */ /* 0x000fe20000004100 */
[----:B------:R-:W-:Y:S01]  /*cbe0*/  F2FP.F16.F32.PACK_AB R5, R42, R5 ;  /* 0x000000052a05723e */ /* 0x000fe200000000ff */
[----:B------:R-:W-:-:S02]  /*cbf0*/  HADD2.F32 R45, -RZ, R38.H1_H1 ;  /* 0x30000026ff2d7230 */ /* 0x000fc40000004100 */
[-C--:B------:R-:W-:Y:S01]  /*cc00*/  FMUL.FTZ R33, R46, R6.reuse ;  /* 0x000000062e217220 */ /* 0x080fe20000410000 */
[----:B------:R-:W-:Y:S02]  /*cc10*/  HADD2.F32 R43, -RZ, R34.H1_H1 ;  /* 0x30000022ff2b7230 */ /* 0x000fe40000004100 */
[C---:B------:R-:W-:Y:S01]  /*cc20*/  FMUL.FTZ R37, R44.reuse, R6 ;  /* 0x000000062c257220 */ /* 0x040fe20000410000 */
[-C--:B------:R-:W-:Y:S01]  /*cc30*/  FMUL.FTZ R34, R45, R7.reuse ;  /* 0x000000072d227220 */ /* 0x080fe20000410000 */
[-C--:B------:R-:W-:Y:S01]  /*cc40*/  FFMA.FTZ R6, R44, R40.reuse, -R33 ;  /* 0x000000282c067223 */ /* 0x080fe20000010821 */
[C---:B------:R-:W-:Y:S01]  /*cc50*/  FMUL.FTZ R38, R43.reuse, R7 ;  /* 0x000000072b267220 */ /* 0x040fe20000410000 */
[----:B------:R-:W-:Y:S01]  /*cc60*/  FFMA.FTZ R37, R46, R40, R37 ;  /* 0x000000282e257223 */ /* 0x000fe20000010025 */
[-C--:B------:R-:W-:Y:S02]  /*cc70*/  FFMA.FTZ R7, R43, R41.reuse, -R34 ;  /* 0x000000292b077223 */ /* 0x080fe40000010822 */
[----:B------:R-:W-:-:S02]  /*cc80*/  FFMA.FTZ R38, R45, R41, R38 ;  /* 0x000000292d267223 */ /* 0x000fc40000010026 */
[----:B------:R-:W-:-:S03]  /*cc90*/  F2FP.F16.F32.PACK_AB R6, R37, R6 ;  /* 0x000000062506723e */ /* 0x000fc600000000ff */
[----:B------:R-:W-:-:S05]  /*cca0*/  F2FP.F16.F32.PACK_AB R7, R38, R7 ;  /* 0x000000072607723e */ /* 0x000fca00000000ff */
[----:B------:R0:W-:Y:S02]  /*ccb0*/  STS.128 [R8+0x17400], R4 ;  /* 0x0174000408007388 */ /* 0x0001e40000000c00 */
.L_x_3440:
[----:B------:R-:W-:Y:S05]  /*ccc0*/  BSYNC B1 ;  /* 0x0000000000017941 */ /* 0x000fea0003800000 */
.L_x_3439:
        /* <DEDUP_REMOVED lines=18> */
[----:B------:R-:W-:Y:S01]  /*cdf0*/  FFMA.FTZ R5, R41, R33, -R42 ;  /* 0x0000002129057223 */ /* 0x000fe2000001082a */
[----:B------:R-:W-:Y:S01]  /*ce00*/  FFMA.FTZ R3, R43, R3, R40 ;  /* 0x000000032b037223 */ /* 0x000fe20000010028 */
[----:B------:R-:W-:Y:S02]  /*ce10*/  HADD2.F32 R42, -RZ, R35.H1_H1 ;  /* 0x30000023ff2a7230 */ /* 0x000fe40000004100 */
[----:B------:R-:W-:Y:S01]  /*ce20*/  FFMA.FTZ R38, R45, R33, R38 ;  /* 0x000000212d267223 */ /* 0x000fe20000010026 */
[----:B------:R-:W-:Y:S02]  /*ce30*/  HADD2.F32 R6, -RZ, R6.H1_H1 ;  /* 0x30000006ff067230 */ /* 0x000fe40000004100 */
[----:B------:R-:W-:Y:S01]  /*ce40*/  HADD2.F32 R7, -RZ, R7.H1_H1 ;  /* 0x30000007ff077230 */ /* 0x000fe20000004100 */
[----:B------:R-:W-:Y:S01]  /*ce50*/  F2FP.F16.F32.PACK_AB R4, R3, R4 ;  /* 0x000000040304723e */ /* 0x000fe200000000ff */
[----:B------:R-:W-:Y:S02]  /*ce60*/  HADD2.F32 R40, -RZ, R29.H1_H1 ;  /* 0x3000001dff287230 */ /* 0x000fe40000004100 */
[----:B------:R-:W-:Y:S01]  /*ce70*/  FMUL.FTZ R29, R42, R6 ;  /* 0x000000062a1d7220 */ /* 0x000fe20000410000 */
[----:B------:R-:W-:Y:S01]  /*ce80*/  HADD2.F32 R39, -RZ, R36.H1_H1 ;  /* 0x30000024ff277230 */ /* 0x000fe20000004100 */
[----:B------:R-:W-:Y:S01]  /*ce90*/  F2FP.F16.F32.PACK_AB R5, R38, R5 ;  /* 0x000000052605723e */ /* 0x000fe200000000ff */
[----:B------:R-:W-:-:S02]  /*cea0*/  HADD2.F32 R35, -RZ, R30.H1_H1 ;  /* 0x3000001eff237230 */ /* 0x000fc40000004100 */
[C---:B------:R-:W-:Y:S01]  /*ceb0*/  FMUL.FTZ R33, R40.reuse, R6 ;  /* 0x0000000628217220 */ /* 0x040fe20000410000 */
[-C--:B------:R-:W-:Y:S01]  /*cec0*/  FFMA.FTZ R6, R40, R34.reuse, -R29 ;  /* 0x0000002228067223 */ /* 0x080fe2000001081d */
[-C--:B------:R-:W-:Y:S01]  /*ced0*/  FMUL.FTZ R30, R39, R7.reuse ;  /* 0x00000007271e7220 */ /* 0x080fe20000410000 */
[C---:B------:R-:W-:Y:S01]  /*cee0*/  FMUL.FTZ R36, R35.reuse, R7 ;  /* 0x0000000723247220 */ /* 0x040fe20000410000 */
[----:B------:R-:W-:Y:S02]  /*cef0*/  FFMA.FTZ R33, R42, R34, R33 ;  /* 0x000000222a217223 */ /* 0x000fe40000010021 */
[-C--:B------:R-:W-:Y:S01]  /*cf00*/  FFMA.FTZ R7, R35, R37.reuse, -R30 ;  /* 0x0000002523077223 */ /* 0x080fe2000001081e */
[----:B------:R-:W-:Y:S02]  /*cf10*/  FFMA.FTZ R36, R39, R37, R36 ;  /* 0x0000002527247223 */ /* 0x000fe40000010024 */
[----:B------:R-:W-:-:S03]  /*cf20*/  F2FP.F16.F32.PACK_AB R6, R33, R6 ;  /* 0x000000062106723e */ /* 0x000fc600000000ff */
[----:B------:R-:W-:-:S05]  /*cf30*/  F2FP.F16.F32.PACK_AB R7, R36, R7 ;  /* 0x000000072407723e */ /* 0x000fca00000000ff */
[----:B------:R1:W-:Y:S02]  /*cf40*/  STS.128 [R0+0x2000], R4 ;  /* 0x0020000400007388 */ /* 0x0003e40000000c00 */
.L_x_3442:
[----:B------:R-:W-:Y:S05]  /*cf50*/  BSYNC B1 ;  /* 0x0000000000017941 */ /* 0x000fea0003800000 */
.L_x_3441:
        /* <DEDUP_REMOVED lines=40> */
.L_x_3444:
[----:B------:R-:W-:Y:S05]  /*d1e0*/  BSYNC B1 ;  /* 0x0000000000017941 */ /* 0x000fea0003800000 */
.L_x_3443:
        /* <DEDUP_REMOVED lines=40> */
.L_x_3446:
[----:B------:R-:W-:Y:S05]  /*d470*/  BSYNC B1 ;  /* 0x0000000000017941 */ /* 0x000fea0003800000 */
.L_x_3445:
        /* <DEDUP_REMOVED lines=40> */
.L_x_3448:
[----:B------:R-:W-:Y:S05]  /*d700*/  BSYNC B1 ;  /* 0x0000000000017941 */ /* 0x000fea0003800000 */
.L_x_3447:
        /* <DEDUP_REMOVED lines=11> */
[C---:B------:R-:W-:Y:S01]  /*d7c0*/  FMUL.FTZ R24, R21.reuse, R4 ;  /* 0x0000000415187220 */ /* 0x040fe20000410000 */
[----:B------:R-:W-:Y:S02]  /*d7d0*/  HADD2.F32 R13, -RZ, R6.H0_H0 ;  /* 0x20000006ff0d7230 */ /* 0x000fe40000004100 */
[----:B------:R-:W-:Y:S01]  /*d7e0*/  FMUL.FTZ R15, R28, R5 ;  /* 0x000000051c0f7220 */ /* 0x000fe20000410000 */
[----:B------:R-:W-:Y:S01]  /*d7f0*/  FFMA.FTZ R4, R21, R3, -R20 ;  /* 0x0000000315047223 */ /* 0x000fe20000010814 */
[----:B------:R-:W-:-:S02]  /*d800*/  HADD2.F32 R14, -RZ, R7.H0_H0 ;  /* 0x20000007ff0e7230 */ /* 0x000fc40000004100 */
[----:B------:R-:W-:Y:S01]  /*d810*/  FFMA.FTZ R3, R25, R3, R24 ;  /* 0x0000000319037223 */ /* 0x000fe20000010018 */
[C---:B------:R-:W-:Y:S01]  /*d820*/  FMUL.FTZ R21, R26.reuse, R5 ;  /* 0x000000051a157220 */ /* 0x040fe20000410000 */
[----:B------:R-:W-:Y:S02]  /*d830*/  HADD2.F32 R6, -RZ, R6.H1_H1 ;  /* 0x30000006ff067230 */ /* 0x000fe40000004100 */
[-C--:B------:R-:W-:Y:S01]  /*d840*/  FFMA.FTZ R5, R26, R8.reuse, -R15 ;  /* 0x000000081a057223 */ /* 0x080fe2000001080f */
[----:B------:R-:W-:Y:S02]  /*d850*/  HADD2.F32 R7, -RZ, R7.H1_H1 ;  /* 0x30000007ff077230 */ /* 0x000fe40000004100 */
[----:B------:R-:W-:Y:S01]  /*d860*/  FFMA.FTZ R8, R28, R8, R21 ;  /* 0x000000081c087223 */ /* 0x000fe20000010015 */
[----:B------:R-:W-:Y:S01]  /*d870*/  HADD2.F32 R25, -RZ, R11.H1_H1 ;  /* 0x3000000bff197230 */ /* 0x000fe20000004100 */
[----:B------:R-:W-:Y:S01]  /*d880*/  F2FP.F16.F32.PACK_AB R4, R3, R4 ;  /* 0x000000040304723e */ /* 0x000fe200000000ff */
[----:B------:R-:W-:-:S02]  /*d890*/  HADD2.F32 R24, -RZ, R12.H1_H1 ;  /* 0x3000000cff187230 */ /* 0x000fc40000004100 */
[----:B------:R-:W-:Y:S01]  /*d8a0*/  HADD2.F32 R15, -RZ, R9.H1_H1 ;  /* 0x30000009ff0f7230 */ /* 0x000fe20000004100 */
[----:B------:R-:W-:Y:S01]  /*d8b0*/  F2FP.F16.F32.PACK_AB R5, R8, R5 ;  /* 0x000000050805723e */ /* 0x000fe200000000ff */
[----:B------:R-:W-:Y:S02]  /*d8c0*/  HADD2.F32 R20, -RZ, R10.H1_H1 ;  /* 0x3000000aff147230 */ /* 0x000fe40000004100 */
[-C--:B------:R-:W-:Y:S01]  /*d8d0*/  FMUL.FTZ R10, R25, R6.reuse ;  /* 0x00000006190a7220 */ /* 0x080fe20000410000 */
[-C--:B------:R-:W-:Y:S01]  /*d8e0*/  FMUL.FTZ R9, R24, R7.reuse ;  /* 0x0000000718097220 */ /* 0x080fe20000410000 */
[C---:B------:R-:W-:Y:S01]  /*d8f0*/  FMUL.FTZ R12, R15.reuse, R6 ;  /* 0x000000060f0c7220 */ /* 0x040fe20000410000 */
[C---:B------:R-:W-:Y:S01]  /*d900*/  FMUL.FTZ R11, R20.reuse, R7 ;  /* 0x00000007140b7220 */ /* 0x040fe20000410000 */
[-C--:B------:R-:W-:Y:S01]  /*d910*/  FFMA.FTZ R6, R15, R13.reuse, -R10 ;  /* 0x0000000d0f067223 */ /* 0x080fe2000001080a */
[-C--:B------:R-:W-:Y:S01]  /*d920*/  FFMA.FTZ R7, R20, R14.reuse, -R9 ;  /* 0x0000000e14077223 */ /* 0x080fe20000010809 */
[----:B------:R-:W-:Y:S01]  /*d930*/  FFMA.FTZ R13, R25, R13, R12 ;  /* 0x0000000d190d7223 */ /* 0x000fe2000001000c */
[----:B------:R-:W-:-:S04]  /*d940*/  FFMA.FTZ R14, R24, R14, R11 ;  /* 0x0000000e180e7223 */ /* 0x000fc8000001000b */
[----:B------:R-:W-:Y:S02]  /*d950*/  F2FP.F16.F32.PACK_AB R6, R13, R6 ;  /* 0x000000060d06723e */ /* 0x000fe400000000ff */
[----:B------:R-:W-:-:S05]  /*d960*/  F2FP.F16.F32.PACK_AB R7, R14, R7 ;  /* 0x000000070e07723e */ /* 0x000fca00000000ff */
[----:B------:R0:W-:Y:S01]  /*d970*/  STS.128 [R0+0xa000], R4 ;  /* 0x00a0000400007388 */ /* 0x0001e20000000c00 */
[----:B------:R-:W-:Y:S05]  /*d980*/  BRA `(.L_x_3438) ;  /* 0x0000002800847947 */ /* 0x000fea0003800000 */
.L_x_3417:
        /* <DEDUP_REMOVED lines=31> */
[----:B------:R0:W5:Y:S04]  /*db80*/  @!P0 LDG.E.128 R24, desc[UR60][R40.64] ;  /* 0x0000003c28188981 */ /* 0x000168000c1e1d00 */
[----:B------:R0:W5:Y:S04]  /*db90*/  @!P2 LDG.E.128 R28, desc[UR60][R40.64+0x40] ;  /* 0x0000403c281ca981 */ /* 0x000168000c1e1d00 */
[----:B------:R0:W5:Y:S04]  /*dba0*/  @!P3 LDG.E.128 R32, desc[UR60][R40.64+0x80] ;  /* 0x0000803c2820b981 */ /* 0x000168000c1e1d00 */
[----:B------:R0:W5:Y:S04]  /*dbb0*/  @!P0 LDG.E.128 R4, desc[UR60][R42.64] ;  /* 0x0000003c2a048981 */ /* 0x000168000c1e1d00 */
[----:B------:R0:W5:Y:S04]  /*dbc0*/  @!P2 LDG.E.128 R8, desc[UR60][R42.64+0x40] ;  /* 0x0000403c2a08a981 */ /* 0x000168000c1e1d00 */
[----:B------:R0:W5:Y:S02]  /*dbd0*/  @!P3 LDG.E.128 R12, desc[UR60][R42.64+0x80] ;  /* 0x0000803c2a0cb981 */ /* 0x000164000c1e1d00 */
.L_x_3450:
[----:B------:R-:W-:Y:S05]  /*dbe0*/  BSYNC B1 ;  /* 0x0000000000017941 */ /* 0x000fea0003800000 */
.L_x_3449:
[--C-:B0----5:R-:W-:Y:S01]  /*dbf0*/  IMAD.MOV.U32 R40, RZ, RZ, R25.reuse ;  /* 0x000000ffff287224 */ /* 0x121fe200078e0019 */
[--C-:B------:R-:W-:Y:S01]  /*dc00*/  SHF.R.U64 R46, R24, 0x10, R25.reuse ;  /* 0x00000010182e7819 */ /* 0x100fe20000001219 */
[----:B------:R-:W-:Y:S01]  /*dc10*/  UMOV UR4, 0xffffffff ;  /* 0xffffffff00047882 */ /* 0x000fe20000000000 */
[----:B------:R-:W-:Y:S01]  /*dc20*/  SHF.R.U32.HI R47, RZ, 0x10, R25 ;  /* 0x00000010ff2f7819 */ /* 0x000fe20000011619 */
[----:B------:R-:W-:Y:S01]  /*dc30*/  IMAD.MOV.U32 R25, RZ, RZ, R26 ;  /* 0x000000ffff197224 */ /* 0x000fe200078e001a */
[----:B------:R-:W-:Y:S01]  /*dc40*/  MOV R41, R27 ;  /* 0x0000001b00297202 */ /* 0x000fe20000000f00 */
[----:B------:R-:W-:Y:S01]  /*dc50*/  IMAD.MOV.U32 R45, RZ, RZ, R35 ;  /* 0x000000ffff2d7224 */ /* 0x000fe200078e0023 */
[--C-:B------:R-:W-:Y:S01]  /*dc60*/  SHF.R.U64 R48, R26, 0x10, R27.reuse ;  /* 0x000000101a307819 */ /* 0x100fe2000000121b */
[----:B------:R-:W-:Y:S01]  /*dc70*/  IMAD.MOV.U32 R26, RZ, RZ, R28 ;  /* 0x000000ffff1a7224 */ /* 0x000fe200078e001c */
[----:B------:R-:W-:Y:S01]  /*dc80*/  SHF.R.U32.HI R49, RZ, 0x10, R27 ;  /* 0x00000010ff317819 */ /* 0x000fe2000001161b */
[----:B------:R-:W-:Y:S01]  /*dc90*/  IMAD.MOV.U32 R27, RZ, RZ, R29 ;  /* 0x000000ffff1b7224 */ /* 0x000fe200078e001d */
        /* <DEDUP_REMOVED lines=9> */
[----:B------:R-:W-:Y:S01]  /*dd30*/  IMAD.MOV.U32 R30, RZ, RZ, R32 ;  /* 0x000000ffff1e7224 */ /* 0x000fe200078e0020 */
[----:B------:R-:W-:-:S02]  /*dd40*/  SHF.R.U64 R56, R34, 0x10, R35 ;  /* 0x0000001022387819 */ /* 0x000fc40000001223 */
[----:B------:R-:W-:Y:S02]  /*dd50*/  SHF.R.U32.HI R57, RZ, 0x10, R35 ;  /* 0x00000010ff397819 */ /* 0x000fe40000011623 */
[----:B------:R-:W-:Y:S02]  /*dd60*/  MOV R20, R4 ;  /* 0x0000000400147202 */ /* 0x000fe40000000f00 */
[----:B------:R-:W-:Y:S01]  /*dd70*/  SHF.R.U64 R58, R4, 0x10, R5 ;  /* 0x00000010043a7819 */ /* 0x000fe20000001205 */
[----:B------:R-:W-:Y:S01]  /*dd80*/  IMAD.MOV.U32 R4, RZ, RZ, R6 ;  /* 0x000000ffff047224 */ /* 0x000fe200078e0006 */
[----:B------:R-:W-:Y:S02]  /*dd90*/  SHF.R.U32.HI R53, RZ, 0x10, R31 ;  /* 0x00000010ff357819 */ /* 0x000fe4000001161f */
[----:B------:R-:W-:Y:S02]  /*dda0*/  MOV R44, R33 ;  /* 0x00000021002c7202 */ /* 0x000fe40000000f00 */
[--C-:B------:R-:W-:Y:S01]  /*ddb0*/  SHF.R.U64 R54, R32, 0x10, R33.reuse ;  /* 0x0000001020367819 */ /* 0x100fe20000001221 */
[----:B------:R-:W-:Y:S01]  /*ddc0*/  IMAD.MOV.U32 R32, RZ, RZ, R34 ;  /* 0x000000ffff207224 */ /* 0x000fe200078e0022 */
[----:B------:R-:W-:-:S02]  /*ddd0*/  SHF.R.U32.HI R55, RZ, 0x10, R33 ;  /* 0x00000010ff377819 */ /* 0x000fc40000011621 */
[----:B------:R-:W-:Y:S01]  /*dde0*/  SHF.R.U64 R60, R6, 0x10, R7 ;  /* 0x00000010063c7819 */ /* 0x000fe20000001207 */
[----:B------:R-:W-:Y:S01]  /*ddf0*/  IMAD.MOV.U32 R6, RZ, RZ, R9 ;  /* 0x000000ffff067224 */ /* 0x000fe200078e0009 */
[----:B------:R-:W-:Y:S02]  /*de00*/  PRMT R35, R25, 0x5410, R41 ;  /* 0x0000541019237816 */ /* 0x000fe40000000029 */
[----:B------:R-:W-:Y:S02]  /*de10*/  MOV R24, R7 ;  /* 0x0000000700187202 */ /* 0x000fe40000000f00 */
[----:B------:R-:W-:Y:S01]  /*de20*/  SHF.R.U32.HI R61, RZ, 0x10, R7 ;  /* 0x00000010ff3d7819 */ /* 0x000fe20000011607 */
[----:B------:R-:W-:Y:S01]  /*de30*/  IMAD.MOV.U32 R7, RZ, RZ, R11 ;  /* 0x000000ffff077224 */ /* 0x000fe200078e000b */
[--C-:B------:R-:W-:Y:S01]  /*de40*/  SHF.R.U64 R62, R8, 0x10, R9.reuse ;  /* 0x00000010083e7819 */ /* 0x100fe20000001209 */
[----:B------:R-:W-:Y:S01]  /*de50*/  IMAD.MOV.U32 R8, RZ, RZ, R12 ;  /* 0x000000ffff087224 */ /* 0x000fe200078e000c */
[----:B------:R-:W-:-:S02]  /*de60*/  SHF.R.U32.HI R63, RZ, 0x10, R9 ;  /* 0x00000010ff3f7819 */ /* 0x000fc40000011609 */
[----:B------:R-:W-:Y:S02]  /*de70*/  MOV R31, R10 ;  /* 0x0000000a001f7202 */ /* 0x000fe40000000f00 */
[----:B------:R-:W-:Y:S01]  /*de80*/  SHF.R.U64 R64, R10, 0x10, R11 ;  /* 0x000000100a407819 */ /* 0x000fe2000000120b */
[----:B------:R-:W-:Y:S01]  /*de90*/  IMAD.MOV.U32 R10, RZ, RZ, R14 ;  /* 0x000000ffff0a7224 */ /* 0x000fe200078e000e */
[----:B------:R-:W-:Y:S02]  /*dea0*/  PRMT R33, R0, 0x5410, R40 ;  /* 0x0000541000217816 */ /* 0x000fe40000000028 */
[----:B------:R-:W-:Y:S02]  /*deb0*/  PRMT R25, R26, 0x5410, R27 ;  /* 0x000054101a197816 */ /* 0x000fe4000000001b */
[----:B------:R-:W-:Y:S02]  /*dec0*/  SHF.R.U32.HI R59, RZ, 0x10, R5 ;  /* 0x00000010ff3b7819 */ /* 0x000fe40000011605 */
[----:B------:R-:W-:-:S02]  /*ded0*/  SHF.R.U32.HI R65, RZ, 0x10, R11 ;  /* 0x00000010ff417819 */ /* 0x000fc4000001160b */
[----:B------:R-:W-:Y:S02]  /*dee0*/  MOV R9, R13 ;  /* 0x0000000d00097202 */ /* 0x000fe40000000f00 */
[--C-:B------:R-:W-:Y:S02]  /*def0*/  SHF.R.U64 R66, R12, 0x10, R13.reuse ;  /* 0x000000100c427819 */ /* 0x100fe4000000120d */
[----:B------:R-:W-:Y:S02]  /*df00*/  SHF.R.U32.HI R67, RZ, 0x10, R13 ;  /* 0x00000010ff437819 */ /* 0x000fe4000001160d */
[--C-:B------:R-:W-:Y:S02]  /*df10*/  SHF.R.U64 R68, R14, 0x10, R15.reuse ;  /* 0x000000100e447819 */ /* 0x100fe4000000120f */
[----:B------:R-:W-:Y:S02]  /*df20*/  SHF.R.U32.HI R69, RZ, 0x10, R15 ;  /* 0x00000010ff457819 */ /* 0x000fe4000001160f */
[----:B------:R-:W-:-:S02]  /*df30*/  PRMT R34, R46, 0x5410, R47 ;  /* 0x000054102e227816 */ /* 0x000fc4000000002f */
[----:B------:R-:W-:Y:S02]  /*df40*/  PRMT R40, R48, 0x5410, R49 ;  /* 0x0000541030287816 */ /* 0x000fe40000000031 */
[----:B------:R-:W-:Y:S02]  /*df50*/  PRMT R26, R50, 0x5410, R51 ;  /* 0x00005410321a7816 */ /* 0x000fe40000000033 */
[----:B------:R-:W-:Y:S01]  /*df60*/  LEA.HI R0, R225, R225, RZ, 0x1 ;  /* 0x000000e1e1007211 */ /* 0x000fe200078f08ff */
[----:B------:R-:W-:Y:S06]  /*df70*/  BRA.DIV UR4, `(.L_x_3451) ;  /* 0x0000015e04dc7947 */ /* 0x000fec000b800000 */
.L_x_3634:
[----:B------:R-:W-:Y:S01]  /*df80*/  UMOV UR4, 0xffffffff ;  /* 0xffffffff00047882 */ /* 0x000fe20000000000 */
[----:B------:R-:W-:Y:S02]  /*df90*/  LOP3.LUT R0, R0, 0xfffffffe, RZ, 0xc0, !PT ;  /* 0xfffffffe00007812 */ /* 0x000fe400078ec0ff */
[----:B------:R-:W-:Y:S05]  /*dfa0*/  BRA.DIV UR4, `(.L_x_3452) ;  /* 0x0000015e04f87947 */ /* 0x000fea000b800000 */
.L_x_3637:
[----:B------:R-:W-:Y:S01]  /*dfb0*/  UMOV UR4, 0xffffffff ;  /* 0xffffffff00047882 */ /* 0x000fe20000000000 */
[----:B------:R-:W-:Y:S02]  /*dfc0*/  IADD3 R0, R225, -R0, RZ ;  /* 0x80000000e1007210 */ /* 0x000fe40007ffe0ff */
[----:B------:R-:W-:Y:S05]  /*dfd0*/  BRA.DIV UR4, `(.L_x_3453) ;  /* 0x0000016204147947 */ /* 0x000fea000b800000 */
.L_x_3640:
[----:B------:R-:W-:Y:S01]  /*dfe0*/  UMOV UR4, 0xffffffff ;  /* 0xffffffff00047882 */ /* 0x000fe20000000000 */
[----:B------:R-:W-:Y:S02]  /*dff0*/  SHF.L.U32 R5, R0, 0x1f, RZ ;  /* 0x0000001f00057819 */ /* 0x000fe400000006ff */
[----:B------:R-:W-:Y:S05]  /*e000*/  BRA.DIV UR4, `(.L_x_3454) ;  /* 0x0000016204307947 */ /* 0x000fea000b800000 */
.L_x_3643:
        /* <DEDUP_REMOVED lines=20> */
.L_x_3644:
[----:B------:R-:W-:Y:S05]  /*e150*/  BSYNC B1 ;  /* 0x0000000000017941 */ /* 0x000fea0003800000 */
.L_x_3455:
[----:B------:R-:W-:Y:S01]  /*e160*/  BSSY B1, `(.L_x_3457) ;  /* 0x0000114000017945 */ /* 0x000fe20003800000 */
[----:B------:R-:W-:-:S03]  /*e170*/  PRMT R24, R68, 0x5410, R69 ;  /* 0x0000541044187816 */ /* 0x000fc60000000045 */
[----:B------:R-:W-:Y:S05]  /*e180*/  @P1 BRA `(.L_x_3458) ;  /* 0x0000001000441947 */ /* 0x000fea0003800000 */
[----:B------:R-:W1:Y:S01]  /*e190*/  LDC R37, c[0x0][0x3d4] ;  /* 0x0000f500ff257b82 */ /* 0x000e620000000800 */
[----:B------:R-:W-:Y:S01]  /*e1a0*/  BSSY B2, `(.L_x_3459) ;  /* 0x000005f000027945 */ /* 0x000fe20003800000 */
[-C--:B-1----:R-:W-:Y:S02]  /*e1b0*/  ISETP.GE.AND P0, PT, R22, R37.reuse, PT ;  /* 0x000000251600720c */ /* 0x082fe40003f06270 */
[-C--:B------:R-:W-:Y:S02]  /*e1c0*/  ISETP.GE.AND P1, PT, R205, R37.reuse, PT ;  /* 0x00000025cd00720c */ /* 0x080fe40003f26270 */
[----:B------:R-:W-:-:S09]  /*e1d0*/  ISETP.GE.AND P2, PT, R206, R37, PT ;  /* 0x00000025ce00720c */ /* 0x000fd20003f46270 */
[----:B------:R-:W-:Y:S05]  /*e1e0*/  @P0 BRA `(.L_x_3460) ;  /* 0x0000000400680947 */ /* 0x000fea0003800000 */
[----:B------:R-:W-:Y:S01]  /*e1f0*/  LEA.HI R6, R37, R228, RZ, 0x1d ;  /* 0x000000e425067211 */ /* 0x000fe200078fe8ff */
[----:B------:R-:W-:Y:S01]  /*e200*/  HADD2.F32 R53, -RZ, R36.H0_H0 ;  /* 0x20000024ff357230 */ /* 0x000fe20000004100 */
[----:B0-----:R-:W-:Y:S01]  /*e210*/  LOP3.LUT R5, R209, 0x38, R22, 0xf8, !PT ;  /* 0x00000038d1057812 */ /* 0x001fe200078ef816 */
[----:B------:R-:W-:Y:S01]  /*e220*/  HADD2.F32 R51, -RZ, R33.H0_H0 ;  /* 0x20000021ff337230 */ /* 0x000fe20000004100 */
[----:B------:R-:W-:Y:S01]  /*e230*/  SHF.R.S32.HI R7, RZ, 0x1f, R6 ;  /* 0x0000001fff077819 */ /* 0x000fe20000011406 */
[----:B------:R-:W-:Y:S01]  /*e240*/  IMAD.SHL.U32 R8, R6, 0x8, RZ ;  /* 0x0000000806087824 */ /* 0x000fe200078e00ff */
[----:B------:R-:W-:Y:S01]  /*e250*/  LOP3.LUT R4, R5, R210, RZ, 0x3c, !PT ;  /* 0x000000d205047212 */ /* 0x000fe200078e3cff */
[----:B------:R-:W-:Y:S01]  /*e260*/  HADD2.F32 R55, -RZ, R38.H0_H0 ;  /* 0x20000026ff377230 */ /* 0x000fe20000004100 */
[----:B------:R-:W-:Y:S02]  /*e270*/  LEA.HI R6, R7, R6, RZ, 0x3 ;  /* 0x0000000607067211 */ /* 0x000fe400078f18ff */
[----:B------:R-:W-:Y:S01]  /*e280*/  LOP3.LUT R7, R209, 0x38, R8, 0xf8, !PT ;  /* 0x00000038d1077812 */ /* 0x000fe200078ef808 */
[----:B------:R-:W-:Y:S01]  /*e290*/  IMAD.IADD R5, R211, 0x1, R4 ;  /* 0x00000001d3057824 */ /* 0x000fe200078e0204 */
[----:B------:R-:W-:-:S02]  /*e2a0*/  SHF.L.U32 R6, R6, 0xa, RZ ;  /* 0x0000000a06067819 */ /* 0x000fc400000006ff */
[----:B------:R-:W-:Y:S01]  /*e2b0*/  LOP3.LUT R9, R7, R210, RZ, 0x3c, !PT ;  /* 0x000000d207097212 */ /* 0x000fe200078e3cff */
[----:B------:R-:W-:Y:S01]  /*e2c0*/  IMAD R58, R5, 0x2, R18 ;  /* 0x00000002053a7824 */ /* 0x000fe200078e0212 */
[----:B------:R-:W-:-:S04]  /*e2d0*/  LOP3.LUT R8, R6, 0x7fffe000, RZ, 0xc0, !PT ;  /* 0x7fffe00006087812 */ /* 0x000fc800078ec0ff */
[----:B------:R-:W-:Y:S01]  /*e2e0*/  IADD3 R9, R9, R8, R211 ;  /* 0x0000000809097210 */ /* 0x000fe20007ffe0d3 */
[----:B------:R-:W0:Y:S04]  /*e2f0*/  LDS.128 R4, [R58+0x15400] ;  /* 0x015400003a047984 */ /* 0x000e280000000c00 */
[----:B------:R-:W-:-:S05]  /*e300*/  IMAD R60, R9, 0x2, R18 ;  /* 0x00000002093c7824 */ /* 0x000fca00078e0212 */
[----:B------:R-:W1:Y:S01]  /*e310*/  LDS.128 R8, [R60+0x15400] ;  /* 0x015400003c087984 */ /* 0x000e620000000c00 */
[--C-:B0-----:R-:W-:Y:S02]  /*e320*/  HADD2.F32 R42, -RZ, R4.reuse.H0_H0 ;  /* 0x20000004ff2a7230 */ /* 0x101fe40000004100 */
[----:B------:R-:W-:Y:S02]  /*e330*/  HADD2.F32 R4, -RZ, R4.H1_H1 ;  /* 0x30000004ff047230 */ /* 0x000fe40000004100 */
[--C-:B------:R-:W-:Y:S02]  /*e340*/  HADD2.F32 R43, -RZ, R5.reuse.H0_H0 ;  /* 0x20000005ff2b7230 */ /* 0x100fe40000004100 */
[----:B------:R-:W-:Y:S02]  /*e350*/  HADD2.F32 R5, -RZ, R5.H1_H1 ;  /* 0x30000005ff057230 */ /* 0x000fe40000004100 */
[----:B------:R-:W-:Y:S02]  /*e360*/  HADD2.F32 R44, -RZ, R6.H0_H0 ;  /* 0x20000006ff2c7230 */ /* 0x000fe40000004100 */
[----:B-1----:R-:W-:-:S02]  /*e370*/  HADD2.F32 R46, -RZ, R8.H0_H0 ;  /* 0x20000008ff2e7230 */ /* 0x002fc40000004100 */
        /* <DEDUP_REMOVED lines=35> */
[----:B------:R-:W-:-:S02]  /*e5b0*/  HADD2.F32 R49, -RZ, R11.H0_H0 ;  /* 0x2000000bff317230 */ /* 0x000fc40000004100 */
[----:B------:R-:W-:Y:S01]  /*e5c0*/  FMUL.FTZ R43, R10, R9 ;  /* 0x000000090a2b7220 */ /* 0x000fe20000410000 */
[----:B------:R-:W-:Y:S02]  /*e5d0*/  HADD2.F32 R11, -RZ, R11.H1_H1 ;  /* 0x3000000bff0b7230 */ /* 0x000fe40000004100 */
[----:B------:R-:W-:Y:S01]  /*e5e0*/  FFMA.FTZ R48, R44, R47, R48 ;  /* 0x0000002f2c307223 */ /* 0x000fe20000010030 */
[----:B------:R-:W-:Y:S02]  /*e5f0*/  HADD2.F32 R10, -RZ, R39.H1_H1 ;  /* 0x30000027ff0a7230 */ /* 0x000fe40000004100 */
[C---:B------:R-:W-:Y:S01]  /*e600*/  FFMA.FTZ R44, R6.reuse, R9, -R5 ;  /* 0x00000009062c7223 */ /* 0x040fe20000010805 */
[----:B------:R-:W-:Y:S02]  /*e610*/  HADD2.F32 R42, -RZ, R41.H1_H1 ;  /* 0x30000029ff2a7230 */ /* 0x000fe40000004100 */
[----:B------:R-:W-:Y:S01]  /*e620*/  FFMA.FTZ R43, R6, R51, R43 ;  /* 0x00000033062b7223 */ /* 0x000fe2000001002b */
[----:B------:R-:W-:-:S02]  /*e630*/  HADD2.F32 R4, -RZ, R35.H1_H1 ;  /* 0x30000023ff047230 */ /* 0x000fc40000004100 */
[----:B------:R-:W-:Y:S01]  /*e640*/  FMUL.FTZ R6, R49, R10 ;  /* 0x0000000a31067220 */ /* 0x000fe20000410000 */
[----:B------:R-:W-:Y:S02]  /*e650*/  HADD2.F32 R8, -RZ, R40.H1_H1 ;  /* 0x30000028ff087230 */ /* 0x000fe40000004100 */
        /* <DEDUP_REMOVED lines=16> */
[----:B------:R1:W-:Y:S01]  /*e760*/  STS.128 [R58+0x15400], R4 ;  /* 0x015400043a007388 */ /* 0x0003e20000000c00 */
[----:B------:R-:W-:-:S05]  /*e770*/  F2FP.F16.F32.PACK_AB R11, R42, R49 ;  /* 0x000000312a0b723e */ /* 0x000fca00000000ff */
[----:B------:R1:W-:Y:S02]  /*e780*/  STS.128 [R60+0x15400], R8 ;  /* 0x015400083c007388 */ /* 0x0003e40000000c00 */
.L_x_3460:
[----:B------:R-:W-:Y:S05]  /*e790*/  BSYNC B2 ;  /* 0x0000000000027941 */ /* 0x000fea0003800000 */
.L_x_3459:
[----:B------:R-:W-:Y:S04]  /*e7a0*/  BSSY B2, `(.L_x_3461) ;  /* 0x0000058000027945 */ /* 0x000fe80003800000 */
[----:B------:R-:W-:Y:S05]  /*e7b0*/  @P1 BRA `(.L_x_3462) ;  /* 0x0000000400581947 */ /* 0x000fea0003800000 */
[----:B-1----:R-:W-:Y:S01]  /*e7c0*/  LEA.HI R4, R37, R229, RZ, 0x1d ;  /* 0x000000e525047211 */ /* 0x002fe200078fe8ff */
[----:B------:R-:W-:Y:S02]  /*e7d0*/  HADD2.F32 R52, -RZ, R25.H0_H0 ;  /* 0x20000019ff347230 */ /* 0x000fe40000004100 */
[--C-:B------:R-:W-:Y:S01]  /*e7e0*/  HADD2.F32 R54, -RZ, R29.reuse.H0_H0 ;  /* 0x2000001dff367230 */ /* 0x100fe20000004100 */
[----:B0-----:R-:W-:Y:S01]  /*e7f0*/  SHF.R.S32.HI R5, RZ, 0x1f, R4 ;  /* 0x0000001fff057819 */ /* 0x001fe20000011404 */
[----:B------:R-:W-:Y:S01]  /*e800*/  HADD2.F32 R51, -RZ, R30.H0_H0 ;  /* 0x2000001eff337230 */ /* 0x000fe20000004100 */
[----:B------:R-:W-:Y:S01]  /*e810*/  SHF.L.U32 R6, R4, 0x3, RZ ;  /* 0x0000000304067819 */ /* 0x000fe200000006ff */
[----:B------:R-:W-:Y:S01]  /*e820*/  HADD2.F32 R53, -RZ, R29.H1_H1 ;  /* 0x3000001dff357230 */ /* 0x000fe20000004100 */
[----:B------:R-:W-:Y:S02]  /*e830*/  LEA.HI R4, R5, R4, RZ, 0x3 ;  /* 0x0000000405047211 */ /* 0x000fe400078f18ff */
[----:B------:R-:W-:-:S03]  /*e840*/  LOP3.LUT R5, R209, 0x38, R6, 0xf8, !PT ;  /* 0x00000038d1057812 */ /* 0x000fc600078ef806 */
[----:B------:R-:W-:Y:S01]  /*e850*/  IMAD.SHL.U32 R4, R4, 0x400, RZ ;  /* 0x0000040004047824 */ /* 0x000fe200078e00ff */
[----:B------:R-:W-:-:S04]  /*e860*/  LOP3.LUT R9, R5, R210, RZ, 0x3c, !PT ;  /* 0x000000d205097212 */ /* 0x000fc800078e3cff */
[----:B------:R-:W-:Y:S02]  /*e870*/  LOP3.LUT R8, R4, 0x7fffe000, RZ, 0xc0, !PT ;  /* 0x7fffe00004087812 */ /* 0x000fe400078ec0ff */
[----:B------:R-:W0:Y:S02]  /*e880*/  LDS.128 R4, [R236] ;  /* 0x00000000ec047984 */ /* 0x000e240000000c00 */
[----:B------:R-:W-:-:S05]  /*e890*/  IADD3 R9, R9, R8, R211 ;  /* 0x0000000809097210 */ /* 0x000fca0007ffe0d3 */
[----:B------:R-:W-:-:S05]  /*e8a0*/  IMAD R42, R9, 0x2, R18 ;  /* 0x00000002092a7824 */ /* 0x000fca00078e0212 */
        /* <DEDUP_REMOVED lines=16> */
[----:B------:R-:W-:-:S02]  /*e9b0*/  HADD2.F32 R43, -RZ, R25.H1_H1 ;  /* 0x30000019ff2b7230 */ /* 0x000fc40000004100 */
[-C--:B------:R-:W-:Y:S01]  /*e9c0*/  FMUL.FTZ R57, R8, R47.reuse ;  /* 0x0000002f08397220 */ /* 0x080fe20000410000 */
[----:B------:R-:W-:Y:S01]  /*e9d0*/  FFMA.FTZ R55, R4, R47, -R55 ;  /* 0x0000002f04377223 */ /* 0x000fe20000010837 */
[C---:B------:R-:W-:Y:S01]  /*e9e0*/  FMUL.FTZ R47, R48.reuse, R53 ;  /* 0x00000035302f7220 */ /* 0x040fe20000410000 */
[----:B------:R-:W-:Y:S02]  /*e9f0*/  HADD2.F32 R9, -RZ, R9.H1_H1 ;  /* 0x30000009ff097230 */ /* 0x000fe40000004100 */
[----:B------:R-:W-:Y:S01]  /*ea00*/  FMUL.FTZ R48, R48, R43 ;  /* 0x0000002b30307220 */ /* 0x000fe20000410000 */
[----:B------:R-:W-:Y:S02]  /*ea10*/  HADD2.F32 R52, -RZ, R30.H1_H1 ;  /* 0x3000001eff347230 */ /* 0x000fe40000004100 */
[----:B------:R-:W-:Y:S01]  /*ea20*/  FFMA.FTZ R57, R4, R51, R57 ;  /* 0x0000003304397223 */ /* 0x000fe20000010039 */
[----:B------:R-:W-:Y:S02]  /*ea30*/  HADD2.F32 R4, -RZ, R26.H1_H1 ;  /* 0x3000001aff047230 */ /* 0x000fe40000004100 */
[C---:B------:R-:W-:Y:S01]  /*ea40*/  FFMA.FTZ R47, R44.reuse, R43, -R47 ;  /* 0x0000002b2c2f7223 */ /* 0x040fe2000001082f */
[----:B------:R-:W-:Y:S01]  /*ea50*/  FFMA.FTZ R48, R44, R53, R48 ;  /* 0x000000352c307223 */ /* 0x000fe20000010030 */
[----:B------:R-:W-:-:S02]  /*ea60*/  HADD2.F32 R49, -RZ, R10.H0_H0 ;  /* 0x2000000aff317230 */ /* 0x000fc40000004100 */
[C---:B------:R-:W-:Y:S01]  /*ea70*/  FMUL.FTZ R54, R9.reuse, R52 ;  /* 0x0000003409367220 */ /* 0x040fe20000410000 */
[----:B------:R-:W-:Y:S02]  /*ea80*/  HADD2.F32 R8, -RZ, R27.H0_H0 ;  /* 0x2000001bff087230 */ /* 0x000fe40000004100 */
[-C--:B------:R-:W-:Y:S01]  /*ea90*/  FMUL.FTZ R60, R9, R4.reuse ;  /* 0x00000004093c7220 */ /* 0x080fe20000410000 */
[----:B------:R-:W-:Y:S02]  /*eaa0*/  HADD2.F32 R44, -RZ, R31.H0_H0 ;  /* 0x2000001fff2c7230 */ /* 0x000fe40000004100 */
[----:B------:R-:W-:Y:S01]  /*eab0*/  FFMA.FTZ R54, R5, R4, -R54 ;  /* 0x0000000405367223 */ /* 0x000fe20000010836 */
[----:B------:R-:W-:Y:S02]  /*eac0*/  HADD2.F32 R10, -RZ, R10.H1_H1 ;  /* 0x3000000aff0a7230 */ /* 0x000fe40000004100 */
[----:B------:R-:W-:Y:S01]  /*ead0*/  FMUL.FTZ R53, R49, R8 ;  /* 0x0000000831357220 */ /* 0x000fe20000410000 */
[----:B------:R-:W-:-:S02]  /*eae0*/  HADD2.F32 R43, -RZ, R32.H0_H0 ;  /* 0x20000020ff2b7230 */ /* 0x000fc40000004100 */
[----:B------:R-:W-:Y:S01]  /*eaf0*/  FMUL.FTZ R4, R49, R44 ;  /* 0x0000002c31047220 */ /* 0x000fe20000410000 */
[----:B------:R-:W-:Y:S02]  /*eb00*/  HADD2.F32 R9, -RZ, R28.H0_H0 ;  /* 0x2000001cff097230 */ /* 0x000fe40000004100 */
[----:B------:R-:W-:Y:S01]  /*eb10*/  FFMA.FTZ R49, R5, R52, R60 ;  /* 0x0000003405317223 */ /* 0x000fe2000001003c */
[C---:B------:R-:W-:Y:S01]  /*eb20*/  FFMA.FTZ R53, R45.reuse, R44, R53 ;  /* 0x0000002c2d357223 */ /* 0x040fe20000010035 */
[C---:B------:R-:W-:Y:S01]  /*eb30*/  FMUL.FTZ R5, R10.reuse, R43 ;  /* 0x0000002b0a057220 */ /* 0x040fe20000410000 */
[----:B------:R-:W-:Y:S01]  /*eb40*/  FFMA.FTZ R51, R45, R8, -R4 ;  /* 0x000000082d337223 */ /* 0x000fe20000010804 */
[-C--:B------:R-:W-:Y:S01]  /*eb50*/  FMUL.FTZ R45, R10, R9.reuse ;  /* 0x000000090a2d7220 */ /* 0x080fe20000410000 */
[----:B------:R-:W-:Y:S02]  /*eb60*/  HADD2.F32 R50, -RZ, R11.H0_H0 ;  /* 0x2000000bff327230 */ /* 0x000fe40000004100 */
[----:B------:R-:W-:Y:S01]  /*eb70*/  FFMA.FTZ R10, R6, R9, -R5 ;  /* 0x00000009060a7223 */ /* 0x000fe20000010805 */
[----:B------:R-:W-:-:S02]  /*eb80*/  HADD2.F32 R9, -RZ, R31.H1_H1 ;  /* 0x3000001fff097230 */ /* 0x000fc40000004100 */
[----:B------:R-:W-:Y:S01]  /*eb90*/  FFMA.FTZ R44, R6, R43, R45 ;  /* 0x0000002b062c7223 */ /* 0x000fe2000001002d */
[----:B------:R-:W-:Y:S02]  /*eba0*/  HADD2.F32 R5, -RZ, R27.H1_H1 ;  /* 0x3000001bff057230 */ /* 0x000fe40000004100 */
[----:B------:R-:W-:Y:S02]  /*ebb0*/  HADD2.F32 R11, -RZ, R11.H1_H1 ;  /* 0x3000000bff0b7230 */ /* 0x000fe40000004100 */
[C---:B------:R-:W-:Y:S01]  /*ebc0*/  FMUL.FTZ R43, R50.reuse, R9 ;  /* 0x00000009322b7220 */ /* 0x040fe20000410000 */
[----:B------:R-:W-:Y:S02]  /*ebd0*/  HADD2.F32 R8, -RZ, R32.H1_H1 ;  /* 0x30000020ff087230 */ /* 0x000fe40000004100 */
[----:B------:R-:W-:Y:S01]  /*ebe0*/  FMUL.FTZ R50, R50, R5 ;  /* 0x0000000532327220 */ /* 0x000fe20000410000 */
[----:B------:R-:W-:Y:S02]  /*ebf0*/  HADD2.F32 R4, -RZ, R28.H1_H1 ;  /* 0x3000001cff047230 */ /* 0x000fe40000004100 */
[----:B------:R-:W-:-:S02]  /*ec00*/  HADD2.F32 R46, -RZ, R7.H0_H0 ;  /* 0x20000007ff2e7230 */ /* 0x000fc40000004100 */
[C---:B------:R-:W-:Y:S01]  /*ec10*/  FMUL.FTZ R6, R11.reuse, R8 ;  /* 0x000000080b067220 */ /* 0x040fe20000410000 */
[----:B------:R-:W-:Y:S02]  /*ec20*/  HADD2.F32 R7, -RZ, R7.H1_H1 ;  /* 0x30000007ff077230 */ /* 0x000fe40000004100 */
[-C--:B------:R-:W-:Y:S01]  /*ec30*/  FMUL.FTZ R45, R11, R4.reuse ;  /* 0x000000040b2d7220 */ /* 0x080fe20000410000 */
[C---:B------:R-:W-:Y:S01]  /*ec40*/  FFMA.FTZ R43, R46.reuse, R5, -R43 ;  /* 0x000000052e2b7223 */ /* 0x040fe2000001082b */
[----:B------:R-:W-:Y:S01]  /*ec50*/  FFMA.FTZ R11, R46, R9, R50 ;  /* 0x000000092e0b7223 */ /* 0x000fe20000010032 */
[C---:B------:R-:W-:Y:S01]  /*ec60*/  FFMA.FTZ R46, R7.reuse, R4, -R6 ;  /* 0x00000004072e7223 */ /* 0x040fe20000010806 */
        /* <DEDUP_REMOVED lines=11> */
.L_x_3462:
[----:B------:R-:W-:Y:S05]  /*ed20*/  BSYNC B2 ;  /* 0x0000000000027941 */ /* 0x000fea0003800000 */
.L_x_3461:
[----:B------:R-:W-:Y:S05]  /*ed30*/  @P2 BRA `(.L_x_3458) ;  /* 0x0000000400582947 */ /* 0x000fea0003800000 */
[----:B------:R-:W-:Y:S01]  /*ed40*/  LEA.HI R37, R37, R234, RZ, 0x1d ;  /* 0x000000ea25257211 */ /* 0x000fe200078fe8ff */
[----:B------:R-:W-:Y:S02]  /*ed50*/  HADD2.F32 R53, -RZ, R15.H0_H0 ;  /* 0x2000000fff357230 */ /* 0x000fe40000004100 */
[----:B------:R-:W-:Y:S01]  /*ed60*/  HADD2.F32 R51, -RZ, R0.H0_H0 ;  /* 0x20000000ff337230 */ /* 0x000fe20000004100 */
[----:B-12---:R-:W-:Y:S01]  /*ed70*/  SHF.R.S32.HI R6, RZ, 0x1f, R37 ;  /* 0x0000001fff067819 */ /* 0x006fe20000011425 */
[----:B------:R-:W-:Y:S01]  /*ed80*/  HADD2.F32 R55, -RZ, R20.H0_H0 ;  /* 0x20000014ff377230 */ /* 0x000fe20000004100 */
[----:B------:R-:W-:Y:S02]  /*ed90*/  SHF.L.U32 R4, R37, 0x3, RZ ;  /* 0x0000000325047819 */ /* 0x000fe400000006ff */
[----:B------:R-:W-:Y:S02]  /*eda0*/  LEA.HI R6, R6, R37, RZ, 0x3 ;  /* 0x0000002506067211 */ /* 0x000fe400078f18ff */
[----:B0-----:R-:W-:-:S03]  /*edb0*/  LOP3.LUT R5, R209, 0x38, R4, 0xf8, !PT ;  /* 0x00000038d1057812 */ /* 0x001fc600078ef804 */
        /* <DEDUP_REMOVED lines=78> */
.L_x_3458:
[----:B------:R-:W-:Y:S05]  /*f2a0*/  BSYNC B1 ;  /* 0x0000000000017941 */ /* 0x000fea0003800000 */
.L_x_3457:
[----:B------:R-:W-:-:S13]  /*f2b0*/  ISETP.GE.AND P0, PT, R224, R3, PT ;  /* 0x00000003e000720c */ /* 0x000fda0003f06270 */
[----:B------:R-:W-:Y:S05]  /*f2c0*/  @P0 BRA `(.L_x_3438) ;  /* 0x0000001000340947 */ /* 0x000fea0003800000 */
[----:B------:R-:W4:Y:S01]  /*f2d0*/  LDC R3, c[0x0][0x3d4] ;  /* 0x0000f500ff037b82 */ /* 0x000f220000000800 */
[----:B------:R-:W-:Y:S01]  /*f2e0*/  BSSY B1, `(.L_x_3463) ;  /* 0x000005b000017945 */ /* 0x000fe20003800000 */
[-C--:B----4-:R-:W-:Y:S02]  /*f2f0*/  ISETP.GE.AND P0, PT, R22, R3.reuse, PT ;  /* 0x000000031600720c */ /* 0x090fe40003f06270 */
[-C--:B------:R-:W-:Y:S02]  /*f300*/  ISETP.GE.AND P1, PT, R205, R3.reuse, PT ;  /* 0x00000003cd00720c */ /* 0x080fe40003f26270 */
[----:B------:R-:W-:-:S09]  /*f310*/  ISETP.GE.AND P2, PT, R206, R3, PT ;  /* 0x00000003ce00720c */ /* 0x000fd20003f46270 */
[----:B------:R-:W-:Y:S05]  /*f320*/  @P0 BRA `(.L_x_3464) ;  /* 0x0000000400580947 */ /* 0x000fea0003800000 */
[----:B-123--:R-:W-:Y:S01]  /*f330*/  LEA.HI R4, R3, R228, RZ, 0x1d ;  /* 0x000000e403047211 */ /* 0x00efe200078fe8ff */
[--C-:B------:R-:W-:Y:S02]  /*f340*/  HADD2.F32 R50, -RZ, R33.reuse.H0_H0 ;  /* 0x20000021ff327230 */ /* 0x100fe40000004100 */
[----:B------:R-:W-:Y:S01]  /*f350*/  HADD2.F32 R52, -RZ, R36.H0_H0 ;  /* 0x20000024ff347230 */ /* 0x000fe20000004100 */
[----:B------:R-:W-:Y:S01]  /*f360*/  SHF.R.S32.HI R7, RZ, 0x1f, R4 ;  /* 0x0000001fff077819 */ /* 0x000fe20000011404 */
[----:B------:R-:W-:Y:S01]  /*f370*/  HADD2.F32 R54, -RZ, R38.H0_H0 ;  /* 0x20000026ff367230 */ /* 0x000fe20000004100 */
[----:B0-----:R-:W-:Y:S01]  /*f380*/  SHF.L.U32 R5, R4, 0x3, RZ ;  /* 0x0000000304057819 */ /* 0x001fe200000006ff */
[----:B------:R-:W-:Y:S01]  /*f390*/  HADD2.F32 R57, -RZ, R33.H1_H1 ;  /* 0x30000021ff397230 */ /* 0x000fe20000004100 */
[----:B------:R-:W-:Y:S01]  /*f3a0*/  LEA.HI R7, R7, R4, RZ, 0x3 ;  /* 0x0000000407077211 */ /* 0x000fe200078f18ff */
[----:B------:R-:W-:Y:S01]  /*f3b0*/  HADD2.F32 R59, -RZ, R36.H1_H1 ;  /* 0x30000024ff3b7230 */ /* 0x000fe20000004100 */
        /* <DEDUP_REMOVED lines=18> */
[----:B------:R-:W-:Y:S01]  /*f4e0*/  FMUL.FTZ R53, R50, R46 ;  /* 0x0000002e32357220 */ /* 0x000fe20000410000 */
[----:B------:R-:W-:Y:S02]  /*f4f0*/  HADD2.F32 R46, -RZ, R34.H0_H0 ;  /* 0x20000022ff2e7230 */ /* 0x000fe40000004100 */
[----:B------:R-:W-:Y:S01]  /*f500*/  FMUL.FTZ R55, R54, R8 ;  /* 0x0000000836377220 */ /* 0x000fe20000410000 */
[----:B------:R-:W-:-:S02]  /*f510*/  HADD2.F32 R9, -RZ, R9.H1_H1 ;  /* 0x30000009ff097230 */ /* 0x000fc40000004100 */
[----:B------:R-:W-:Y:S01]  /*f520*/  FFMA.FTZ R53, R52, R42, R53 ;  /* 0x0000002a34357223 */ /* 0x000fe20000010035 */
[----:B------:R-:W-:Y:S02]  /*f530*/  HADD2.F32 R48, -RZ, R10.H0_H0 ;  /* 0x2000000aff307230 */ /* 0x000fe40000004100 */
[C---:B------:R-:W-:Y:S01]  /*f540*/  FMUL.FTZ R33, R46.reuse, R8 ;  /* 0x000000082e217220 */ /* 0x040fe20000410000 */
[----:B------:R-:W-:Y:S01]  /*f550*/  FFMA.FTZ R8, R46, R4, -R55 ;  /* 0x000000042e087223 */ /* 0x000fe20000010837 */
[----:B------:R-:W-:Y:S02]  /*f560*/  HADD2.F32 R55, -RZ, R38.H1_H1 ;  /* 0x30000026ff377230 */ /* 0x000fe40000004100 */
[----:B------:R-:W-:Y:S01]  /*f570*/  FFMA.FTZ R51, R50, R42, -R51 ;  /* 0x0000002a32337223 */ /* 0x000fe20000010833 */
[----:B------:R-:W-:Y:S01]  /*f580*/  FFMA.FTZ R36, R54, R4, R33 ;  /* 0x0000000436247223 */ /* 0x000fe20000010021 */
[----:B------:R-:W-:Y:S02]  /*f590*/  HADD2.F32 R33, -RZ, R34.H1_H1 ;  /* 0x30000022ff217230 */ /* 0x000fe40000004100 */
[----:B------:R-:W-:Y:S01]  /*f5a0*/  FMUL.FTZ R42, R59, R47 ;  /* 0x0000002f3b2a7220 */ /* 0x000fe20000410000 */
[----:B------:R-:W-:Y:S01]  /*f5b0*/  FMUL.FTZ R4, R55, R9 ;  /* 0x0000000937047220 */ /* 0x000fe20000410000 */
[----:B------:R-:W-:-:S02]  /*f5c0*/  HADD2.F32 R10, -RZ, R10.H1_H1 ;  /* 0x3000000aff0a7230 */ /* 0x000fc40000004100 */
[----:B------:R-:W-:Y:S01]  /*f5d0*/  FMUL.FTZ R38, R57, R47 ;  /* 0x0000002f39267220 */ /* 0x000fe20000410000 */
[C---:B------:R-:W-:Y:S01]  /*f5e0*/  FMUL.FTZ R34, R33.reuse, R9 ;  /* 0x0000000921227220 */ /* 0x040fe20000410000 */
[----:B------:R-:W-:Y:S02]  /*f5f0*/  HADD2.F32 R52, -RZ, R41.H0_H0 ;  /* 0x20000029ff347230 */ /* 0x000fe40000004100 */
[-C--:B------:R-:W-:Y:S01]  /*f600*/  FFMA.FTZ R9, R33, R5.reuse, -R4 ;  /* 0x0000000521097223 */ /* 0x080fe20000010804 */
[----:B------:R-:W-:Y:S02]  /*f610*/  HADD2.F32 R4, -RZ, R40.H0_H0 ;  /* 0x20000028ff047230 */ /* 0x000fe40000004100 */
[----:B------:R-:W-:Y:S01]  /*f620*/  FFMA.FTZ R33, R55, R5, R34 ;  /* 0x0000000537217223 */ /* 0x000fe20000010022 */
[----:B------:R-:W-:Y:S02]  /*f630*/  HADD2.F32 R46, -RZ, R35.H0_H0 ;  /* 0x20000023ff2e7230 */ /* 0x000fe40000004100 */
[----:B------:R-:W-:Y:S01]  /*f640*/  FMUL.FTZ R5, R52, R10 ;  /* 0x0000000a34057220 */ /* 0x000fe20000410000 */
[----:B------:R-:W-:-:S02]  /*f650*/  HADD2.F32 R50, -RZ, R39.H0_H0 ;  /* 0x20000027ff327230 */ /* 0x000fc40000004100 */
[C---:B------:R-:W-:Y:S01]  /*f660*/  FMUL.FTZ R55, R4.reuse, R10 ;  /* 0x0000000a04377220 */ /* 0x040fe20000410000 */
[--C-:B------:R-:W-:Y:S02]  /*f670*/  HADD2.F32 R49, -RZ, R11.reuse.H0_H0 ;  /* 0x2000000bff317230 */ /* 0x100fe40000004100 */
[-C--:B------:R-:W-:Y:S01]  /*f680*/  FFMA.FTZ R42, R57, R43.reuse, -R42 ;  /* 0x0000002b392a7223 */ /* 0x080fe2000001082a */
[----:B------:R-:W-:Y:S02]  /*f690*/  HADD2.F32 R11, -RZ, R11.H1_H1 ;  /* 0x3000000bff0b7230 */ /* 0x000fe40000004100 */
[----:B------:R-:W-:Y:S01]  /*f6a0*/  FFMA.FTZ R38, R59, R43, R38 ;  /* 0x0000002b3b267223 */ /* 0x000fe20000010026 */
[----:B------:R-:W-:Y:S01]  /*f6b0*/  FFMA.FTZ R10, R4, R6, -R5 ;  /* 0x00000006040a7223 */ /* 0x000fe20000010805 */
[----:B------:R-:W-:Y:S02]  /*f6c0*/  HADD2.F32 R39, -RZ, R39.H1_H1 ;  /* 0x30000027ff277230 */ /* 0x000fe40000004100 */
[----:B------:R-:W-:Y:S01]  /*f6d0*/  FMUL.FTZ R43, R50, R48 ;  /* 0x00000030322b7220 */ /* 0x000fe20000410000 */
[----:B------:R-:W-:-:S02]  /*f6e0*/  HADD2.F32 R41, -RZ, R41.H1_H1 ;  /* 0x30000029ff297230 */ /* 0x000fc40000004100 */
[C---:B------:R-:W-:Y:S01]  /*f6f0*/  FMUL.FTZ R47, R46.reuse, R48 ;  /* 0x000000302e2f7220 */ /* 0x040fe20000410000 */
[----:B------:R-:W-:Y:S02]  /*f700*/  HADD2.F32 R35, -RZ, R35.H1_H1 ;  /* 0x30000023ff237230 */ /* 0x000fe40000004100 */
[-C--:B------:R-:W-:Y:S01]  /*f710*/  FFMA.FTZ R43, R46, R44.reuse, -R43 ;  /* 0x0000002c2e2b7223 */ /* 0x080fe2000001082b */
[----:B------:R-:W-:Y:S02]  /*f720*/  HADD2.F32 R5, -RZ, R40.H1_H1 ;  /* 0x30000028ff057230 */ /* 0x000fe40000004100 */
[----:B------:R-:W-:Y:S01]  /*f730*/  FFMA.FTZ R47, R50, R44, R47 ;  /* 0x0000002c322f7223 */ /* 0x000fe2000001002f */
[--C-:B------:R-:W-:Y:S02]  /*f740*/  HADD2.F32 R45, -RZ, R7.reuse.H0_H0 ;  /* 0x20000007ff2d7230 */ /* 0x100fe40000004100 */
[----:B------:R-:W-:Y:S01]  /*f750*/  FFMA.FTZ R34, R52, R6, R55 ;  /* 0x0000000634227223 */ /* 0x000fe20000010037 */
[----:B------:R-:W-:-:S02]  /*f760*/  HADD2.F32 R7, -RZ, R7.H1_H1 ;  /* 0x30000007ff077230 */ /* 0x000fc40000004100 */
        /* <DEDUP_REMOVED lines=18> */
.L_x_3464:
[----:B------:R-:W-:Y:S05]  /*f890*/  BSYNC B1 ;  /* 0x0000000000017941 */ /* 0x000fea0003800000 */
.L_x_3463:
[----:B------:R-:W-:Y:S04]  /*f8a0*/  BSSY B1, `(.L_x_3465) ;  /* 0x0000058000017945 */ /* 0x000fe80003800000 */
[----:B------:R-:W-:Y:S05]  /*f8b0*/  @P1 BRA `(.L_x_3466) ;  /* 0x0000000400581947 */ /* 0x000fea0003800000 */
[----:B-1234-:R-:W-:Y:S01]  /*f8c0*/  LEA.HI R4, R3, R229, RZ, 0x1d ;  /* 0x000000e503047211 */ /* 0x01efe200078fe8ff */
[----:B------:R-:W-:Y:S02]  /*f8d0*/  HADD2.F32 R42, -RZ, R25.H0_H0 ;  /* 0x20000019ff2a7230 */ /* 0x000fe40000004100 */
[----:B------:R-:W-:Y:S01]  /*f8e0*/  HADD2.F32 R44, -RZ, R29.H0_H0 ;  /* 0x2000001dff2c7230 */ /* 0x000fe20000004100 */
[----:B------:R-:W-:Y:S01]  /*f8f0*/  SHF.R.S32.HI R7, RZ, 0x1f, R4 ;  /* 0x0000001fff077819 */ /* 0x000fe20000011404 */
[--C-:B------:R-:W-:Y:S01]  /*f900*/  HADD2.F32 R46, -RZ, R30.reuse.H0_H0 ;  /* 0x2000001eff2e7230 */ /* 0x100fe20000004100 */
[----:B0-----:R-:W-:Y:S01]  /*f910*/  SHF.L.U32 R5, R4, 0x3, RZ ;  /* 0x0000000304057819 */ /* 0x001fe200000006ff */
[----:B------:R-:W-:Y:S01]  /*f920*/  HADD2.F32 R47, -RZ, R25.H1_H1 ;  /* 0x30000019ff2f7230 */ /* 0x000fe20000004100 */
[----:B------:R-:W-:Y:S01]  /*f930*/  LEA.HI R7, R7, R4, RZ, 0x3 ;  /* 0x0000000407077211 */ /* 0x000fe200078f18ff */
[----:B------:R-:W-:Y:S01]  /*f940*/  HADD2.F32 R49, -RZ, R29.H1_H1 ;  /* 0x3000001dff317230 */ /* 0x000fe20000004100 */
[----:B------:R-:W-:Y:S01]  /*f950*/  LOP3.LUT R4, R208, 0x38, R5, 0xf8, !PT ;  /* 0x00000038d0047812 */ /* 0x000fe200078ef805 */
[----:B------:R-:W-:-:S02]  /*f960*/  HADD2.F32 R51, -RZ, R30.H1_H1 ;  /* 0x3000001eff337230 */ /* 0x000fc40000004100 */
        /* <DEDUP_REMOVED lines=21> */
[----:B------:R-:W-:Y:S01]  /*fac0*/  FFMA.FTZ R43, R42, R34, -R43 ;  /* 0x000000222a2b7223 */ /* 0x000fe2000001082b */
[--C-:B------:R-:W-:Y:S02]  /*fad0*/  HADD2.F32 R40, -RZ, R10.reuse.H0_H0 ;  /* 0x2000000aff287230 */ /* 0x100fe40000004100 */
[C---:B------:R-:W-:Y:S01]  /*fae0*/  FMUL.FTZ R25, R38.reuse, R8 ;  /* 0x0000000826197220 */ /* 0x040fe20000410000 */
[----:B------:R-:W-:Y:S01]  /*faf0*/  FFMA.FTZ R8, R38, R4, -R29 ;  /* 0x0000000426087223 */ /* 0x000fe2000001081d */
[----:B------:R-:W-:Y:S02]  /*fb00*/  HADD2.F32 R10, -RZ, R10.H1_H1 ;  /* 0x3000000aff0a7230 */ /* 0x000fe40000004100 */
[----:B------:R-:W-:Y:S01]  /*fb10*/  FFMA.FTZ R45, R44, R34, R45 ;  /* 0x000000222c2d7223 */ /* 0x000fe2000001002d */
[----:B------:R-:W-:Y:S01]  /*fb20*/  FFMA.FTZ R30, R46, R4, R25 ;  /* 0x000000042e1e7223 */ /* 0x000fe20000010019 */
[----:B------:R-:W-:Y:S02]  /*fb30*/  HADD2.F32 R25, -RZ, R26.H1_H1 ;  /* 0x3000001aff197230 */ /* 0x000fe40000004100 */
[----:B------:R-:W-:Y:S01]  /*fb40*/  FMUL.FTZ R4, R51, R9 ;  /* 0x0000000933047220 */ /* 0x000fe20000410000 */
[----:B------:R-:W-:-:S02]  /*fb50*/  HADD2.F32 R46, -RZ, R32.H0_H0 ;  /* 0x20000020ff2e7230 */ /* 0x000fc40000004100 */
[-C--:B------:R-:W-:Y:S01]  /*fb60*/  FMUL.FTZ R34, R49, R39.reuse ;  /* 0x0000002731227220 */ /* 0x080fe20000410000 */
[----:B------:R-:W-:Y:S01]  /*fb70*/  FMUL.FTZ R38, R47, R39 ;  /* 0x000000272f267220 */ /* 0x000fe20000410000 */
[C---:B------:R-:W-:Y:S01]  /*fb80*/  FMUL.FTZ R26, R25.reuse, R9 ;  /* 0x00000009191a7220 */ /* 0x040fe20000410000 */
[----:B------:R-:W-:Y:S01]  /*fb90*/  FFMA.FTZ R9, R25, R5, -R4 ;  /* 0x0000000519097223 */ /* 0x000fe20000010804 */
[----:B------:R-:W-:Y:S02]  /*fba0*/  HADD2.F32 R4, -RZ, R28.H0_H0 ;  /* 0x2000001cff047230 */ /* 0x000fe40000004100 */
[----:B------:R-:W-:Y:S01]  /*fbb0*/  FFMA.FTZ R34, R47, R35, -R34 ;  /* 0x000000232f227223 */ /* 0x000fe20000010822 */
[----:B------:R-:W-:Y:S01]  /*fbc0*/  FFMA.FTZ R25, R51, R5, R26 ;  /* 0x0000000533197223 */ /* 0x000fe2000001001a */
[-C--:B------:R-:W-:Y:S01]  /*fbd0*/  FMUL.FTZ R5, R46, R10.reuse ;  /* 0x0000000a2e057220 */ /* 0x080fe20000410000 */
[----:B------:R-:W-:Y:S02]  /*fbe0*/  HADD2.F32 R41, -RZ, R11.H0_H0 ;  /* 0x2000000bff297230 */ /* 0x000fe40000004100 */
[----:B------:R-:W-:Y:S01]  /*fbf0*/  FMUL.FTZ R39, R4, R10 ;  /* 0x0000000a04277220 */ /* 0x000fe20000410000 */
[----:B------:R-:W-:-:S02]  /*fc00*/  HADD2.F32 R44, -RZ, R31.H0_H0 ;  /* 0x2000001fff2c7230 */ /* 0x000fc40000004100 */
[----:B------:R-:W-:Y:S01]  /*fc10*/  FFMA.FTZ R10, R4, R6, -R5 ;  /* 0x00000006040a7223 */ /* 0x000fe20000010805 */
[----:B------:R-:W-:Y:S02]  /*fc20*/  HADD2.F32 R11, -RZ, R11.H1_H1 ;  /* 0x3000000bff0b7230 */ /* 0x000fe40000004100 */
[----:B------:R-:W-:Y:S01]  /*fc30*/  FFMA.FTZ R38, R49, R35, R38 ;  /* 0x0000002331267223 */ /* 0x000fe20000010026 */
[----:B------:R-:W-:Y:S02]  /*fc40*/  HADD2.F32 R42, -RZ, R27.H0_H0 ;  /* 0x2000001bff2a7230 */ /* 0x000fe40000004100 */
[----:B------:R-:W-:Y:S01]  /*fc50*/  FMUL.FTZ R29, R44, R40 ;  /* 0x000000282c1d7220 */ /* 0x000fe20000410000 */
[----:B------:R-:W-:Y:S02]  /*fc60*/  HADD2.F32 R31, -RZ, R31.H1_H1 ;  /* 0x3000001fff1f7230 */ /* 0x000fe40000004100 */
[----:B------:R-:W-:Y:S01]  /*fc70*/  FFMA.FTZ R26, R46, R6, R39 ;  /* 0x000000062e1a7223 */ /* 0x000fe20000010027 */
[----:B------:R-:W-:-:S02]  /*fc80*/  HADD2.F32 R47, -RZ, R32.H1_H1 ;  /* 0x30000020ff2f7230 */ /* 0x000fc40000004100 */
[----:B------:R-:W-:Y:S01]  /*fc90*/  FMUL.FTZ R35, R42, R40 ;  /* 0x000000282a237220 */ /* 0x000fe20000410000 */
[----:B------:R-:W-:Y:S02]  /*fca0*/  HADD2.F32 R27, -RZ, R27.H1_H1 ;  /* 0x3000001bff1b7230 */ /* 0x000fe40000004100 */
[----:B------:R-:W-:Y:S01]  /*fcb0*/  FMUL.FTZ R4, R31, R41 ;  /* 0x000000291f047220 */ /* 0x000fe20000410000 */
[----:B------:R-:W-:Y:S02]  /*fcc0*/  HADD2.F32 R5, -RZ, R28.H1_H1 ;  /* 0x3000001cff057230 */ /* 0x000fe40000004100 */
[----:B------:R-:W-:Y:S01]  /*fcd0*/  FMUL.FTZ R28, R47, R11 ;  /* 0x0000000b2f1c7220 */ /* 0x000fe20000410000 */
[--C-:B------:R-:W-:Y:S02]  /*fce0*/  HADD2.F32 R37, -RZ, R7.reuse.H0_H0 ;  /* 0x20000007ff257230 */ /* 0x100fe40000004100 */
[----:B------:R-:W-:Y:S01]  /*fcf0*/  FMUL.FTZ R6, R27, R41 ;  /* 0x000000291b067220 */ /* 0x000fe20000410000 */
[----:B------:R-:W-:-:S02]  /*fd00*/  HADD2.F32 R7, -RZ, R7.H1_H1 ;  /* 0x30000007ff077230 */ /* 0x000fc40000004100 */
[----:B------:R-:W-:Y:S01]  /*fd10*/  FMUL.FTZ R32, R5, R11 ;  /* 0x0000000b05207220 */ /* 0x000fe20000410000 */
[-C--:B------:R-:W-:Y:S01]  /*fd20*/  FFMA.FTZ R29, R42, R36.reuse, -R29 ;  /* 0x000000242a1d7223 */ /* 0x080fe2000001081d */
[----:B------:R-:W-:Y:S01]  /*fd30*/  FFMA.FTZ R11, R27, R37, -R4 ;  /* 0x000000251b0b7223 */ /* 0x000fe20000010804 */
[----:B------:R-:W-:Y:S01]  /*fd40*/  FFMA.FTZ R35, R44, R36, R35 ;  /* 0x000000242c237223 */ /* 0x000fe20000010023 */
[----:B------:R-:W-:Y:S01]  /*fd50*/  FFMA.FTZ R28, R5, R7, -R28 ;  /* 0x00000007051c7223 */ /* 0x000fe2000001081c */
[----:B------:R-:W-:Y:S01]  /*fd60*/  FFMA.FTZ R37, R31, R37, R6 ;  /* 0x000000251f257223 */ /* 0x000fe20000010006 */
[----:B------:R-:W-:Y:S01]  /*fd70*/  FFMA.FTZ R32, R47, R7, R32 ;  /* 0x000000072f207223 */ /* 0x000fe20000010020 */
[----:B------:R-:W-:Y:S02]  /*fd80*/  F2FP.F16.F32.PACK_AB R4, R8, R43 ;  /* 0x0000002b0804723e */ /* 0x000fe400000000ff */
[----:B------:R-:W-:Y:S02]  /*fd90*/  F2FP.F16.F32.PACK_AB R5, R9, R34 ;  /* 0x000000220905723e */ /* 0x000fe400000000ff */
[----:B------:R-:W-:-:S02]  /*fda0*/  F2FP.F16.F32.PACK_AB R6, R10, R29 ;  /* 0x0000001d0a06723e */ /* 0x000fc400000000ff */
[----:B------:R-:W-:Y:S02]  /*fdb0*/  F2FP.F16.F32.PACK_AB R7, R28, R11 ;  /* 0x0000000b1c07723e */ /* 0x000fe400000000ff */
[----:B------:R-:W-:Y:S02]  /*fdc0*/  F2FP.F16.F32.PACK_AB R8, R30, R45 ;  /* 0x0000002d1e08723e */ /* 0x000fe400000000ff */
[----:B------:R-:W-:Y:S01]  /*fdd0*/  F2FP.F16.F32.PACK_AB R9, R25, R38 ;  /* 0x000000261909723e */ /* 0x000fe200000000ff */
[----:B------:R0:W-:Y:S01]  /*fde0*/  STS.128 [R232], R4 ;  /* 0x00000004e8007388 */ /* 0x0001e20000000c00 */
[----:B------:R-:W-:Y:S02]  /*fdf0*/  F2FP.F16.F32.PACK_AB R10, R26, R35 ;  /* 0x000000231a0a723e */ /* 0x000fe400000000ff */
[----:B------:R-:W-:-:S05]  /*fe00*/  F2FP.F16.F32.PACK_AB R11, R32, R37 ;  /* 0x00000025200b723e */ /* 0x000fca00000000ff */
[----:B------:R0:W-:Y:S02]  /*fe10*/  STS.128 [R33+0x15400], R8 ;  /* 0x0154000821007388 */ /* 0x0001e40000000c00 */
.L_x_3466:
[----:B------:R-:W-:Y:S05]  /*fe20*/  BSYNC B1 ;  /* 0x0000000000017941 */ /* 0x000fea0003800000 */
.L_x_3465:
[----:B------:R-:W-:Y:S05]  /*fe30*/  @P2 BRA `(.L_x_3438) ;  /* 0x0000000400582947 */ /* 0x000fea0003800000 */
[----:B------:R-:W-:Y:S01]  /*fe40*/  LEA.HI R3, R3, R234, RZ, 0x1d ;  /* 0x000000ea03037211 */ /* 0x000fe200078fe8ff */
[----:B0-----:R-:W-:Y:S02]  /*fe50*/  HADD2.F32 R33, -RZ, R0.H0_H0 ;  /* 0x20000000ff217230 */ /* 0x001fe40000004100 */
[--C-:B------:R-:W-:Y:S01]  /*fe60*/  HADD2.F32 R35, -RZ, R15.reuse.H0_H0 ;  /* 0x2000000fff237230 */ /* 0x100fe20000004100 */
[----:B-1234-:R-:W-:Y:S01]  /*fe70*/  SHF.R.S32.HI R4, RZ, 0x1f, R3 ;  /* 0x0000001fff047819 */ /* 0x01efe20000011403 */
[----:B------:R-:W-:Y:S01]  /*fe80*/  HADD2.F32 R40, -RZ, R20.H0_H0 ;  /* 0x20000014ff287230 */ /* 0x000fe20000004100 */
[----:B------:R-:W-:Y:S01]  /*fe90*/  SHF.L.U32 R5, R3, 0x3, RZ ;  /* 0x0000000303057819 */ /* 0x000fe200000006ff */
[----:B------:R-:W-:Y:S01]  /*fea0*/  HADD2.F32 R38, -RZ, R12.H0_H0 ;  /* 0x2000000cff267230 */ /* 0x000fe20000004100 */
[----:B------:R-:W-:Y:S01]  /*feb0*/  LEA.HI R3, R4, R3, RZ, 0x3 ;  /* 0x0000000304037211 */ /* 0x000fe200078f18ff */
[----:B------:R-:W-:Y:S01]  /*fec0*/  HADD2.F32 R42, -RZ, R15.H1_H1 ;  /* 0x3000000fff2a7230 */ /* 0x000fe20000004100 */
[----:B------:R-:W-:Y:S01]  /*fed0*/  LOP3.LUT R4, R208, 0x38, R5, 0xf8, !PT ;  /* 0x00000038d0047812 */ /* 0x000fe200078ef805 */
[----:B------:R-:W-:-:S02]  /*fee0*/  HADD2.F32 R0, -RZ, R0.H1_H1 ;  /* 0x30000000ff007230 */ /* 0x000fc40000004100 */
[----:B------:R-:W-:Y:S01]  /*fef0*/  IMAD.SHL.U32 R3, R3, 0x400, RZ ;  /* 0x0000040003037824 */ /* 0x000fe200078e00ff */
[----:B------:R-:W-:Y:S01]  /*ff00*/  LOP3.LUT R8, R4, R237, RZ, 0x3c, !PT ;  /* 0x000000ed04087212 */ /* 0x000fe200078e3cff */
[----:B------:R-:W-:Y:S01]  /*ff10*/  HADD2.F32 R39, -RZ, R20.H1_H1 ;  /* 0x30000014ff277230 */ /* 0x000fe20000004100 */
[----:B------:R-:W0:Y:S01]  /*ff20*/  LDS.128 R4, [R231] ;  /* 0x00000000e7047984 */ /* 0x000e220000000c00 */
[----:B------:R-:W-:Y:S01]  /*ff30*/  HADD2.F32 R41, -RZ, R21.H0_H0 ;  /* 0x20000015ff297230 */ /* 0x000fe20000004100 */
[----:B------:R-:W-:Y:S01]  /*ff40*/  LOP3.LUT R3, R3, 0x7fffe000, RZ, 0xc0, !PT ;  /* 0x7fffe00003037812 */ /* 0x000fe200078ec0ff */
[----:B------:R-:W-:-:S03]  /*ff50*/  HADD2.F32 R37, -RZ, R13.H0_H0 ;  /* 0x2000000dff257230 */ /* 0x000fc60000004100 */
        /* <DEDUP_REMOVED lines=9> */
[--C-:B------:R-:W-:Y:S02]  /*fff0*/  HADD2.F32 R28, -RZ, R7.reuse.H0_H0 ;  /* 0x20000007ff1c7230 */ /* 0x100fe40000004100 */
[----:B------:R-:W-:Y:S02]  /*10000*/  HADD2.F32 R7, -RZ, R7.H1_H1 ;  /* 0x30000007ff077230 */ /* 0x000fe40000004100 */
[--C-:B-1----:R-:W-:Y:S02]  /*10010*/  HADD2.F32 R29, -RZ, R8.reuse.H0_H0 ;  /* 0x20000008ff1d7230 */ /* 0x102fe40000004100 */
[----:B------:R-:W-:Y:S02]  /*10020*/  HADD2.F32 R8, -RZ, R8.H1_H1 ;  /* 0x30000008ff087230 */ /* 0x000fe40000004100 */
[--C-:B------:R-:W-:Y:S02]  /*10030*/  HADD2.F32 R30, -RZ, R9.reuse.H0_H0 ;  /* 0x20000009ff1e7230 */ /* 0x100fe40000004100 */
[-C--:B------:R-:W-:Y:S01]  /*10040*/  FMUL.FTZ R34, R35, R29.reuse ;  /* 0x0000001d23227220 */ /* 0x080fe20000410000 */
[----:B------:R-:W-:Y:S01]  /*10050*/  FMUL.FTZ R36, R33, R29 ;  /* 0x0000001d21247220 */ /* 0x000fe20000410000 */
[----:B------:R-:W-:-:S02]  /*10060*/  HADD2.F32 R9, -RZ, R9.H1_H1 ;  /* 0x30000009ff097230 */ /* 0x000fc40000004100 */
[-C--:B------:R-:W-:Y:S01]  /*10070*/  FMUL.FTZ R15, R40, R8.reuse ;  /* 0x00000008280f7220 */ /* 0x080fe20000410000 */
[-C--:B------:R-:W-:Y:S01]  /*10080*/  FFMA.FTZ R34, R33, R25.reuse, -R34 ;  /* 0x0000001921227223 */ /* 0x080fe20000010822 */
[----:B------:R-:W-:Y:S01]  /*10090*/  FFMA.FTZ R36, R35, R25, R36 ;  /* 0x0000001923247223 */ /* 0x000fe20000010024 */
[----:B------:R-:W-:Y:S01]  /*100a0*/  FMUL.FTZ R25, R38, R8 ;  /* 0x0000000826197220 */ /* 0x000fe20000410000 */
[----:B------:R-:W-:Y:S01]  /*100b0*/  FMUL.FTZ R29, R42, R30 ;  /* 0x0000001e2a1d7220 */ /* 0x000fe20000410000 */
[----:B------:R-:W-:Y:S02]  /*100c0*/  HADD2.F32 R35, -RZ, R12.H1_H1 ;  /* 0x3000000cff237230 */ /* 0x000fe40000004100 */
[----:B------:R-:W-:Y:S01]  /*100d0*/  FFMA.FTZ R15, R38, R4, -R15 ;  /* 0x00000004260f7223 */ /* 0x000fe2000001080f */
[--C-:B------:R-:W-:Y:S02]  /*100e0*/  HADD2.F32 R31, -RZ, R10.reuse.H0_H0 ;  /* 0x2000000aff1f7230 */ /* 0x100fe40000004100 */
[----:B------:R-:W-:Y:S01]  /*100f0*/  FMUL.FTZ R33, R0, R30 ;  /* 0x0000001e00217220 */ /* 0x000fe20000410000 */
[----:B------:R-:W-:Y:S01]  /*10100*/  FFMA.FTZ R25, R40, R4, R25 ;  /* 0x0000000428197223 */ /* 0x000fe20000010019 */
[----:B------:R-:W-:Y:S01]  /*10110*/  FFMA.FTZ R29, R0, R26, -R29 ;  /* 0x0000001a001d7223 */ /* 0x000fe2000001081d */
[----:B------:R-:W-:-:S02]  /*10120*/  HADD2.F32 R10, -RZ, R10.H1_H1 ;  /* 0x3000000aff0a7230 */ /* 0x000fc40000004100 */
[-C--:B------:R-:W-:Y:S01]  /*10130*/  FMUL.FTZ R0, R39, R9.reuse ;  /* 0x0000000927007220 */ /* 0x080fe20000410000 */
[----:B------:R-:W-:Y:S01]  /*10140*/  FMUL.FTZ R4, R35, R9 ;  /* 0x0000000923047220 */ /* 0x000fe20000410000 */
[----:B------:R-:W-:Y:S02]  /*10150*/  HADD2.F32 R38, -RZ, R24.H0_H0 ;  /* 0x20000018ff267230 */ /* 0x000fe40000004100 */
[----:B------:R-:W-:Y:S01]  /*10160*/  FMUL.FTZ R8, R41, R31 ;  /* 0x0000001f29087220 */ /* 0x000fe20000410000 */
[----:B------:R-:W-:Y:S02]  /*10170*/  HADD2.F32 R30, -RZ, R14.H0_H0 ;  /* 0x2000000eff1e7230 */ /* 0x000fe40000004100 */
[----:B------:R-:W-:Y:S01]  /*10180*/  FFMA.FTZ R33, R42, R26, R33 ;  /* 0x0000001a2a217223 */ /* 0x000fe20000010021 */
[-C--:B------:R-:W-:Y:S01]  /*10190*/  FFMA.FTZ R0, R35, R5.reuse, -R0 ;  /* 0x0000000523007223 */ /* 0x080fe20000010800 */
[----:B------:R-:W-:Y:S01]  /*101a0*/  FFMA.FTZ R12, R39, R5, R4 ;  /* 0x00000005270c7223 */ /* 0x000fe20000010004 */
[----:B------:R-:W-:-:S02]  /*101b0*/  HADD2.F32 R32, -RZ, R11.H0_H0 ;  /* 0x2000000bff207230 */ /* 0x000fc40000004100 */
[C---:B------:R-:W-:Y:S01]  /*101c0*/  FMUL.FTZ R26, R37.reuse, R31 ;  /* 0x0000001f251a7220 */ /* 0x040fe20000410000 */
[-C--:B------:R-:W-:Y:S01]  /*101d0*/  FMUL.FTZ R5, R38, R10.reuse ;  /* 0x0000000a26057220 */ /* 0x080fe20000410000 */
[C---:B------:R-:W-:Y:S01]  /*101e0*/  FMUL.FTZ R9, R30.reuse, R10 ;  /* 0x0000000a1e097220 */ /* 0x040fe20000410000 */
[----:B------:R-:W-:Y:S02]  /*101f0*/  HADD2.F32 R11, -RZ, R11.H1_H1 ;  /* 0x3000000bff0b7230 */ /* 0x000fe40000004100 */
[-C--:B------:R-:W-:Y:S01]  /*10200*/  FFMA.FTZ R20, R37, R27.reuse, -R8 ;  /* 0x0000001b25147223 */ /* 0x080fe20000010808 */
[----:B------:R-:W-:Y:S02]  /*10210*/  HADD2.F32 R10, -RZ, R21.H1_H1 ;  /* 0x30000015ff0a7230 */ /* 0x000fe40000004100 */
[----:B------:R-:W-:Y:S01]  /*10220*/  FFMA.FTZ R26, R41, R27, R26 ;  /* 0x0000001b291a7223 */ /* 0x000fe2000001001a */
[----:B------:R-:W-:Y:S02]  /*10230*/  HADD2.F32 R31, -RZ, R24.H1_H1 ;  /* 0x30000018ff1f7230 */ /* 0x000fe40000004100 */
[----:B------:R-:W-:Y:S01]  /*10240*/  FFMA.FTZ R27, R30, R6, -R5 ;  /* 0x000000061e1b7223 */ /* 0x000fe20000010805 */
[----:B------:R-:W-:-:S02]  /*10250*/  HADD2.F32 R8, -RZ, R13.H1_H1 ;  /* 0x3000000dff087230 */ /* 0x000fc40000004100 */
[----:B------:R-:W-:Y:S01]  /*10260*/  FFMA.FTZ R13, R38, R6, R9 ;  /* 0x00000006260d7223 */ /* 0x000fe20000010009 */
        /* <DEDUP_REMOVED lines=19> */
.L_x_3438:
[----:B------:R-:W-:Y:S05]  /*103a0*/  BSYNC B0 ;  /* 0x0000000000007941 */ /* 0x000fea0003800000 */
.L_x_3416:
[----:B------:R-:W-:Y:S01]  /*103b0*/  @!PT LDS RZ, [RZ] ;  /* 0x00000000fffff984 */ /* 0x000fe20000000800 */
[----:B------:R-:W-:Y:S01]  /*103c0*/  @!PT LDS RZ, [RZ] ;  /* 0x00000000fffff984 */ /* 0x000fe20000000800 */
[----:B------:R-:W-:Y:S01]  /*103d0*/  @!PT LDS RZ, [RZ] ;  /* 0x00000000fffff984 */ /* 0x000fe20000000800 */
[----:B------:R-:W-:Y:S01]  /*103e0*/  @!PT LDS RZ, [RZ] ;  /* 0x00000000fffff984 */ /* 0x000fe20000000800 */
[----:B------:R5:W-:Y:S06]  /*103f0*/  MEMBAR.ALL.CTA ;  /* 0x0000000000007992 */ /* 0x000bec0000008000 */
[----:B-----5:R-:W5:Y:S01]  /*10400*/  FENCE.VIEW.ASYNC.S ;  /* 0x00000000000073c6 */ /* 0x020f620000000000 */
[----:B------:R-:W-:Y:S05]  /*10410*/  WARPSYNC.ALL ;  /* 0x0000000000007948 */ /* 0x000fea0003800000 */
[----:B-----5:R-:W-:Y:S06]  /*10420*/  BAR.SYNC.DEFER_BLOCKING 0xd, 0x100 ;  /* 0x0344000000007b1d */ /* 0x020fec0000010000 */
.L_x_3414:
[----:B01-3--:R-:W3:Y:S02]  /*10430*/  LDL R0, [R1+0x1c] ;  /* 0x00001c0001007983 */ /* 0x00bee40000100800 */
[----:B---3--:R-:W-:-:S13]  /*10440*/  R2UR UR4, R0 ;  /* 0x00000000000472ca */ /* 0x008fda00000e0000 */
[----:B------:R-:W-:-:S04]  /*10450*/  MOV R0, UR4 ;  /* 0x0000000400007c02 */ /* 0x000fc80008000f00 */
[----:B------:R-:W-:-:S13]  /*10460*/  ISETP.NE.AND P0, PT, R0, 0x3, PT ;  /* 0x000000030000780c */ /* 0x000fda0003f05270 */
[----:B------:R-:W-:Y:S05]  /*10470*/  @!P0 BRA `(.L_x_3467) ;  /* 0x0000000000048947 */ /* 0x000fea0003800000 */
[----:B------:R-:W-:Y:S01]  /*10480*/  BPT.TRAP 0x1 ;  /* 0x000000040000795c */ /* 0x000fe20000300000 */
.L_x_3467:
[----:B------:R-:W-:Y:S01]  /*10490*/  IMAD R3, R212, 0x8, R18 ;  /* 0x00000008d4037824 */ /* 0x000fe200078e0212 */
[----:B------:R-:W-:-:S04]  /*104a0*/  SHF.L.U32 R0, R214, 0x1f, RZ ;  /* 0x0000001fd6007819 */ /* 0x000fc800000006ff */
[----:B------:R0:W1:Y:S01]  /*104b0*/  SYNCS.PHASECHK.TRANS64.TRYWAIT P2, [R3+URZ+0x36830], R0 ;  /* 0x03683000030075a7 */ /* 0x000062000804017f */
[----:B------:R-:W-:Y:S05]  /*104c0*/  @!P0 BRA `(.L_x_3468) ;  /* 0x0000000000048947 */ /* 0x000fea0003800000 */
[----:B------:R-:W-:Y:S01]  /*104d0*/  BPT.TRAP 0x1 ;  /* 0x000000040000795c */ /* 0x000fe20000300000 */
.L_x_3468:
[----:B--2-4-:R-:W2:Y:S01]  /*104e0*/  S2R R4, SR_TID.X ;  /* 0x0000000000047919 */ /* 0x014ea20000002100 */
[----:B------:R-:W-:Y:S01]  /*104f0*/  IMAD.MOV.U32 R119, RZ, RZ, RZ ;  /* 0x000000ffff777224 */ /* 0x000fe200078e00ff */
[----:B--2---:R-:W-:-:S04]  /*10500*/  LOP3.LUT R4, R4, 0x7f, RZ, 0xc0, !PT ;  /* 0x0000007f04047812 */ /* 0x004fc800078ec0ff */
[----:B------:R-:W-:Y:S01]  /*10510*/  ISETP.NE.AND P1, PT, R4, RZ, PT ;  /* 0x000000ff0400720c */ /* 0x000fe20003f25270 */
[----:B-1----:R-:W-:-:S12]  /*10520*/  @P2 BRA `(.L_x_3469) ;  /* 0x0000000000082947 */ /* 0x002fd80003800000 */
[----:B------:R-:W1:Y:S02]  /*10530*/  SYNCS.PHASECHK.TRANS64.TRYWAIT P2, [R3+URZ+0x36830], R0 ;  /* 0x03683000030075a7 */ /* 0x000e64000804017f */
[----:B-1----:R-:W-:Y:S05]  /*10540*/  @!P2 BRA `(.L_x_3470) ;  /* 0x0000013c001ca947 */ /* 0x002fea0003800000 */
.L_x_3469:
[----:B------:R-:W-:Y:S05]  /*10550*/  WARPSYNC.ALL ;  /* 0x0000000000007948 */ /* 0x000fea0003800000 */
[----:B01----:R-:W-:Y:S01]  /*10560*/  IADD3 R0, R18, 0x21400, RZ ;  /* 0x0002140012007810 */ /* 0x003fe20007ffe0ff */
[----:B------:R-:W-:Y:S01]  /*10570*/  IMAD.MOV.U32 R5, RZ, RZ, 0x40000040 ;  /* 0x40000040ff057424 */ /* 0x000fe200078e00ff */
[----:B------:R-:W-:Y:S01]  /*10580*/  R2UR UR20, R2 ;  /* 0x00000000021472ca */ /* 0x000fe200000e0000 */
[----:B------:R-:W-:Y:S01]  /*10590*/  WARPGROUP.ARRIVE ;  /* 0x00000000000079c5 */ /* 0x000fe20000000000 */
[----:B------:R-:W-:Y:S01]  /*105a0*/  SHF.R.U32.HI R0, RZ, 0x4, R0 ;  /* 0x00000004ff007819 */ /* 0x000fe20000011600 */
[----:B------:R-:W-:Y:S01]  /*105b0*/  UMOV UR5, 0x40000040 ;  /* 0x4000004000057882 */ /* 0x000fe20000000000 */
[----:B------:R-:W-:Y:S01]  /*105c0*/  R2UR UR7, R5 ;  /* 0x00000000050772ca */ /* 0x000fe200000e0000 */
[----:B------:R-:W-:Y:S01]  /*105d0*/  IMAD.MOV.U32 R7, RZ, RZ, 0x40000040 ;  /* 0x40000040ff077424 */ /* 0x000fe200078e00ff */
[----:B------:R-:W-:Y:S01]  /*105e0*/  LOP3.LUT R0, R0, 0x3fff, RZ, 0xc0, !PT ;  /* 0x00003fff00007812 */ /* 0x000fe200078ec0ff */
[----:B------:R-:W-:Y:S01]  /*105f0*/  UMOV UR23, UR5 ;  /* 0x0000000500177c82 */ /* 0x000fe20008000000 */
[----:B------:R-:W-:Y:S01]  /*10600*/  IMAD.U32 R21, RZ, RZ, UR5 ;  /* 0x00000005ff157e24 */ /* 0x000fe2000f8e00ff */
[----:B------:R-:W-:Y:S01]  /*10610*/  UMOV UR9, UR23 ;  /* 0x0000001700097c82 */ /* 0x000fe20008000000 */
[----:B------:R-:W-:Y:S01]  /*10620*/  LOP3.LUT R216, R0, 0x10000, RZ, 0xfc, !PT ;  /* 0x0001000000d87812 */ /* 0x000fe200078efcff */
[----:B------:R-:W-:Y:S01]  /*10630*/  IMAD.MOV.U32 R9, RZ, RZ, 0x40000040 ;  /* 0x40000040ff097424 */ /* 0x000fe200078e00ff */
[----:B------:R-:W-:Y:S01]  /*10640*/  UMOV UR13, UR23 ;  /* 0x00000017000d7c82 */ /* 0x000fe20008000000 */
[----:B------:R-:W-:Y:S01]  /*10650*/  ULOP3.LUT UR20, UR20, 0x10000, URZ, 0xfc, !UPT ;  /* 0x0001000014147892 */ /* 0x000fe2000f8efc3f */
[----:B------:R-:W-:Y:S01]  /*10660*/  IMAD.MOV.U32 R15, RZ, RZ, 0x40000040 ;  /* 0x40000040ff0f7424 */ /* 0x000fe200078e00ff */
[----:B------:R-:W-:Y:S01]  /*10670*/  UMOV UR17, UR23 ;  /* 0x0000001700117c82 */ /* 0x000fe20008000000 */
[----:B------:R-:W-:Y:S01]  /*10680*/  IMAD R4, R212, 0xa80, R216 ;  /* 0x00000a80d4047824 */ /* 0x000fe200078e02d8 */
[----:B------:R-:W-:Y:S01]  /*10690*/  R2UR UR15, R9 ;  /* 0x00000000090f72ca */ /* 0x000fe200000e0000 */
[----:B------:R-:W-:Y:S01]  /*106a0*/  IMAD.MOV.U32 R9, RZ, RZ, 0x40000040 ;  /* 0x40000040ff097424 */ /* 0x000fe200078e00ff */
[----:B------:R-:W-:Y:S01]  /*106b0*/  UMOV UR25, 0x40000040 ;  /* 0x4000004000197882 */ /* 0x000fe20000000000 */
[----:B------:R-:W-:Y:S01]  /*106c0*/  UMOV UR4, UR20 ;  /* 0x0000001400047c82 */ /* 0x000fe20008000000 */
[C---:B------:R-:W-:Y:S01]  /*106d0*/  R2UR UR6, R4.reuse ;  /* 0x00000000040672ca */ /* 0x040fe200000e0000 */
[C---:B------:R-:W-:Y:S01]  /*106e0*/  VIADD R6, R4.reuse, 0x80 ;  /* 0x0000008004067836 */ /* 0x040fe20000000000 */
[----:B------:R-:W-:Y:S01]  /*106f0*/  UMOV UR22, UR4 ;  /* 0x0000000400167c82 */ /* 0x000fe20008000000 */
[----:B------:R-:W-:Y:S01]  /*10700*/  MOV R20, UR4 ;  /* 0x0000000400147c02 */ /* 0x000fe20008000f00 */
[----:B------:R-:W-:Y:S01]  /*10710*/  UMOV UR8, UR22 ;  /* 0x0000001600087c82 */ /* 0x000fe20008000000 */
[C---:B------:R-:W-:Y:S01]  /*10720*/  VIADD R8, R4.reuse, 0x180 ;  /* 0x0000018004087836 */ /* 0x040fe20000000000 */
[----:B------:R-:W-:Y:S01]  /*10730*/  UMOV UR12, UR22 ;  /* 0x00000016000c7c82 */ /* 0x000fe20008000000 */
[----:B------:R-:W-:Y:S01]  /*10740*/  UMOV UR16, UR22 ;  /* 0x0000001600107c82 */ /* 0x000fe20008000000 */
[----:B------:R-:W-:Y:S01]  /*10750*/  VIADD R14, R4, 0x280 ;  /* 0x00000280040e7836 */ /* 0x000fe20000000000 */
[----:B------:R-:W-:Y:S01]  /*10760*/  R2UR UR27, R9 ;  /* 0x00000000091b72ca */ /* 0x000fe200000e0000 */
[----:B------:R0:W-:Y:S01]  /*10770*/  STL.64 [R1], R20 ;  /* 0x0000001401007387 */ /* 0x0001e20000100a00 */
[----:B------:R-:W-:-:S02]  /*10780*/  R2UR UR14, R8 ;  /* 0x00000000080e72ca */ /* 0x000fc400000e0000 */
[----:B------:R-:W-:Y:S01]  /*10790*/  HGMMA.64x16x16.F32 R72, gdesc[UR4], RZ, !UPT, gsb0 ;  /* 0x00200000044879f0 */ /* 0x000fe2000c0008ff */
[----:B------:R-:W-:Y:S01]  /*107a0*/  R2UR UR6, R6 ;  /* 0x00000000060672ca */ /* 0x000fe200000e0000 */
[----:B------:R-:W-:Y:S01]  /*107b0*/  UMOV UR4, UR22 ;  /* 0x0000001600047c82 */ /* 0x000fe20008000000 */
[----:B------:R-:W-:Y:S01]  /*107c0*/  R2UR UR7, R7 ;  /* 0x00000000070772ca */ /* 0x000fe200000e0000 */
[----:B------:R-:W-:Y:S01]  /*107d0*/  UMOV UR5, UR23 ;  /* 0x0000001700057c82 */ /* 0x000fe20008000000 */
[----:B------:R-:W-:Y:S01]  /*107e0*/  IMAD.MOV.U32 R7, RZ, RZ, 0x40000040 ;  /* 0x40000040ff077424 */ /* 0x000fe200078e00ff */
[C---:B------:R-:W-:Y:S02]  /*107f0*/  IADD3 R6, R4.reuse, 0x100, RZ ;  /* 0x0000010004067810 */ /* 0x040fe40007ffe0ff */
[----:B------:R-:W-:Y:S01]  /*10800*/  IADD3 R8, R4, 0x2, RZ ;  /* 0x0000000204087810 */ /* 0x000fe20007ffe0ff */
[----:B0-----:R-:W-:Y:S01]  /*10810*/  IMAD.U32 R21, RZ, RZ, UR25 ;  /* 0x00000019ff157e24 */ /* 0x001fe2000f8e00ff */
[----:B------:R-:W-:-:S02]  /*10820*/  R2UR UR10, R6 ;  /* 0x00000000060a72ca */ /* 0x000fc400000e0000 */
[----:B------:R-:W-:Y:S02]  /*10830*/  R2UR UR11, R7 ;  /* 0x00000000070b72ca */ /* 0x000fe400000e0000 */
[----:B------:R-:W-:Y:S02]  /*10840*/  IADD3 R6, R4, 0x200, RZ ;  /* 0x0000020004067810 */ /* 0x000fe40007ffe0ff */
[----:B------:R-:W-:Y:S02]  /*10850*/  MOV R7, 0x40000040 ;  /* 0x4000004000077802 */ /* 0x000fe40000000f00 */
[----:B------:R-:W-:Y:S01]  /*10860*/  R2UR UR18, R6 ;  /* 0x00000000061272ca */ /* 0x000fe200000e0000 */
[----:B------:R-:W-:Y:S01]  /*10870*/  VIADD R6, R4, 0x300 ;  /* 0x0000030004067836 */ /* 0x000fe20000000000 */
[----:B------:R-:W-:Y:S01]  /*10880*/  R2UR UR19, R7 ;  /* 0x00000000071372ca */ /* 0x000fe200000e0000 */
[----:B------:R-:W-:Y:S01]  /*10890*/  IMAD.MOV.U32 R7, RZ, RZ, 0x40000040 ;  /* 0x40000040ff077424 */ /* 0x000fe200078e00ff */
[----:B------:R-:W-:Y:S01]  /*108a0*/  R2UR UR26, R8 ;  /* 0x00000000081a72ca */ /* 0x000fe200000e0000 */
[----:B------:R-:W-:Y:S01]  /*108b0*/  VIADD R8, R4, 0x182 ;  /* 0x0000018204087836 */ /* 0x000fe20000000000 */
[----:B------:R-:W-:-:S02]  /*108c0*/  MOV R9, 0x40000040 ;  /* 0x4000004000097802 */ /* 0x000fc40000000f00 */
[----:B------:R-:W-:Y:S02]  /*108d0*/  P2R R12, PR, RZ, 0x2 ;  /* 0x00000002ff0c7803 */ /* 0x000fe40000000000 */
[----:B------:R-:W-:Y:S01]  /*108e0*/  P2R R10, PR, RZ, 0x1 ;  /* 0x00000001ff0a7803 */ /* 0x000fe20000000000 */
[----:B------:R-:W-:Y:S02]  /*108f0*/  WARPGROUP.DEPBAR.LE gsb0, 0x0 ;  /* 0x00008000000079c5 */ /* 0x000fe40000010000 */
[----:B------:R-:W-:-:S06]  /*10900*/  WARPGROUP.ARRIVE ;  /* 0x00000000000079c5 */ /* 0x000fcc0000000000 */
[----:B------:R-:W-:Y:S01]  /*10910*/  HGMMA.64x16x16.F32 R64, gdesc[UR4], RZ, !UPT, gsb0 ;  /* 0x00200000044079f0 */ /* 0x000fe2000c0008ff */
        /* <DEDUP_REMOVED lines=8> */
[----:B------:R-:W-:Y:S01]  /*109a0*/  HGMMA.64x16x16.F32 R56, gdesc[UR8], RZ, !UPT, gsb0 ;  /* 0x00200000083879f0 */ /* 0x000fe2000c0008ff */
[----:B------:R-:W-:Y:S01]  /*109b0*/  R2UR UR10, R6 ;  /* 0x00000000060a72ca */ /* 0x000fe200000e0000 */
[----:B------:R-:W-:Y:S01]  /*109c0*/  UMOV UR8, UR22 ;  /* 0x0000001600087c82 */ /* 0x000fe20008000000 */
[----:B------:R-:W-:Y:S01]  /*109d0*/  R2UR UR11, R7 ;  /* 0x00000000070b72ca */ /* 0x000fe200000e0000 */
[----:B------:R-:W-:Y:S01]  /*109e0*/  UMOV UR9, UR23 ;  /* 0x0000001700097c82 */ /* 0x000fe20008000000 */
[----:B------:R-:W-:Y:S01]  /*109f0*/  IADD3 R6, R4, 0x82, RZ ;  /* 0x0000008204067810 */ /* 0x000fe20007ffe0ff */
[----:B------:R-:W-:Y:S01]  /*10a00*/  UMOV UR23, UR25 ;  /* 0x0000001900177c82 */ /* 0x000fe20008000000 */
[----:B------:R-:W-:Y:S01]  /*10a10*/  MOV R7, 0x40000040 ;  /* 0x4000004000077802 */ /* 0x000fe20000000f00 */
[----:B------:R-:W-:Y:S02]  /*10a20*/  WARPGROUP.DEPBAR.LE gsb0, 0x0 ;  /* 0x00008000000079c5 */ /* 0x000fe40000010000 */
[----:B------:R-:W-:-:S06]  /*10a30*/  WARPGROUP.ARRIVE ;  /* 0x00000000000079c5 */ /* 0x000fcc0000000000 */
[----:B------:R-:W-:Y:S01]  /*10a40*/  HGMMA.64x16x16.F32 R48, gdesc[UR12], RZ, !UPT, gsb0 ;  /* 0x002000000c3079f0 */ /* 0x000fe2000c0008ff */
[----:B------:R-:W-:Y:S01]  /*10a50*/  UIADD3 UR12, UR20, 0x2, URZ ;  /* 0x00000002140c7890 */ /* 0x000fe2000fffe03f */
[----:B------:R-:W-:-:S06]  /*10a60*/  UMOV UR13, UR23 ;  /* 0x00000017000d7c82 */ /* 0x000fcc0008000000 */
[----:B------:R-:W-:Y:S02]  /*10a70*/  UMOV UR24, UR12 ;  /* 0x0000000c00187c82 */ /* 0x000fe40008000000 */
[----:B------:R-:W-:Y:S01]  /*10a80*/  UMOV UR22, UR24 ;  /* 0x0000001800167c82 */ /* 0x000fe20008000000 */
[----:B------:R-:W-:Y:S01]  /*10a90*/  IMAD.U32 R20, RZ, RZ, UR24 ;  /* 0x00000018ff147e24 */ /* 0x000fe2000f8e00ff */
[----:B------:R-:W-:-:S04]  /*10aa0*/  UMOV UR12, UR22 ;  /* 0x00000016000c7c82 */ /* 0x000fc80008000000 */
[----:B------:R0:W-:Y:S01]  /*10ab0*/  STL.64 [R1+0x48], R20 ;  /* 0x0000481401007387 */ /* 0x0001e20000100a00 */
        /* <DEDUP_REMOVED lines=34> */
[----:B------:R-:W-:Y:S01]  /*10ce0*/  R2UR UR26, R8 ;  /* 0x00000000081a72ca */ /* 0x000fe200000e0000 */
[----:B------:R-:W-:Y:S01]  /*10cf0*/  UMOV UR25, 0x40000040 ;  /* 0x4000004000197882 */ /* 0x000fe20000000000 */
[----:B------:R-:W-:Y:S01]  /*10d00*/  R2UR UR27, R9 ;  /* 0x00000000091b72ca */ /* 0x000fe200000e0000 */
[----:B------:R-:W-:Y:S01]  /*10d10*/  IMAD.MOV.U32 R9, RZ, RZ, 0x40000040 ;  /* 0x40000040ff097424 */ /* 0x000fe200078e00ff */
[----:B------:R-:W-:Y:S02]  /*10d20*/  IADD3 R8, R4, 0x184, RZ ;  /* 0x0000018404087810 */ /* 0x000fe40007ffe0ff */
        /* <DEDUP_REMOVED lines=18> */
[----:B------:R-:W-:Y:S01]  /*10e50*/  UMOV UR23, UR25 ;  /* 0x0000001900177c82 */ /* 0x000fe20008000000 */
[----:B------:R-:W-:Y:S01]  /*10e60*/  IMAD.MOV.U32 R7, RZ, RZ, 0x40000040 ;  /* 0x40000040ff077424 */ /* 0x000fe200078e00ff */
[----:B------:R-:W-:Y:S02]  /*10e70*/  WARPGROUP.DEPBAR.LE gsb0, 0x0 ;  /* 0x00008000000079c5 */ /* 0x000fe40000010000 */
[----:B------:R-:W-:-:S06]  /*10e80*/  WARPGROUP.ARRIVE ;  /* 0x00000000000079c5 */ /* 0x000fcc0000000000 */
[----:B------:R-:W-:Y:S01]  /*10e90*/  HGMMA.64x16x16.F32 R48, gdesc[UR16], R48, gsb0 ;  /* 0x00200000103079f0 */ /* 0x000fe20008000830 */
[----:B------:R-:W-:Y:S01]  /*10ea0*/  R2UR UR18, R8 ;  /* 0x00000000081272ca */ /* 0x000fe200000e0000 */
[----:B------:R-:W-:Y:S01]  /*10eb0*/  UMOV UR17, UR23 ;  /* 0x0000001700117c82 */ /* 0x000fe20008000000 */
[----:B------:R-:W-:Y:S01]  /*10ec0*/  R2UR UR19, R9 ;  /* 0x00000000091372ca */ /* 0x000fe200000e0000 */
        /* <DEDUP_REMOVED lines=14> */
[----:B------:R-:W-:Y:S01]  /*10fb0*/  UMOV UR4, UR22 ;  /* 0x0000001600047c82 */ /* 0x000fe20008000000 */
[----:B------:R-:W-:-:S03]  /*10fc0*/  UMOV UR16, UR22 ;  /* 0x0000001600107c82 */ /* 0x000fc60008000000 */
        /* <DEDUP_REMOVED lines=23> */
[----:B------:R-:W-:Y:S01]  /*11140*/  UMOV UR25, 0x40000040 ;  /* 0x4000004000197882 */ /* 0x000fe20000000000 */
[----:B------:R-:W-:Y:S01]  /*11150*/  R2UR UR27, R9 ;  /* 0x00000000091b72ca */ /* 0x000fe200000e0000 */
[----:B------:R-:W-:Y:S02]  /*11160*/  VIADD R8, R4, 0x186 ;  /* 0x0000018604087836 */ /* 0x000fe40000000000 */
[----:B------:R-:W-:Y:S02]  /*11170*/  IMAD.MOV.U32 R9, RZ, RZ, 0x40000040 ;  /* 0x40000040ff097424 */ /* 0x000fe400078e00ff */
        /* <DEDUP_REMOVED lines=39> */
[----:B------:R-:W-:Y:S01]  /*113f0*/  MOV R20, UR24 ;  /* 0x0000001800147c02 */ /* 0x000fe20008000f00 */
        /* <DEDUP_REMOVED lines=25> */
[----:B------:R-:W-:Y:S01]  /*11590*/  UMOV UR25, 0x40000040 ;  /* 0x4000004000197882 */ /* 0x000fe20000000000 */
[----:B------:R-:W-:Y:S01]  /*115a0*/  R2UR UR27, R9 ;  /* 0x00000000091b72ca */ /* 0x000fe200000e0000 */
[----:B------:R-:W-:Y:S01]  /*115b0*/  VIADD R8, R4, 0x500 ;  /* 0x0000050004087836 */ /* 0x000fe20000000000 */
[----:B------:R-:W-:Y:S01]  /*115c0*/  MOV R9, 0x40000040 ;  /* 0x4000004000097802 */ /* 0x000fe20000000f00 */
        /* <DEDUP_REMOVED lines=22> */
[----:B------:R-:W-:Y:S01]  /*11730*/  HGMMA.64x16x16.F32 R48, gdesc[UR16], R48, gsb0 ;  /* 0x00200000103079f0 */ /* 0x000fe20008000830 */
[----:B------:R-:W-:Y:S01]  /*11740*/  R2UR UR18, R8 ;  /* 0x00000000081272ca */ /* 0x000fe200000e0000 */
[----:B------:R-:W-:Y:S01]  /*11750*/  UMOV UR17, UR23 ;  /* 0x0000001700117c82 */ /* 0x000fe20008000000 */
[----:B------:R-:W-:Y:S01]  /*11760*/  R2UR UR19, R9 ;  /* 0x00000000091372ca */ /* 0x000fe200000e0000 */
[----:B------:R-:W-:Y:S01]  /*11770*/  VIADD R8, R4, 0x382 ;  /* 0x0000038204087836 */ /* 0x000fe20000000000 */
        /* <DEDUP_REMOVED lines=83> */
[----:B------:R-:W-:Y:S01]  /*11cb0*/  UMOV UR16, UR22 ;  /* 0x0000001600107c82 */ /* 0x000fe20008000000 */
[----:B------:R-:W-:Y:S01]  /*11cc0*/  UIADD3 UR52, UR20, 0x406, URZ ;  /* 0x0000040614347890 */ /* 0x000fe2000fffe03f */
[----:B------:R-:W-:Y:S01]  /*11cd0*/  UMOV UR53, 0x40000040 ;  /* 0x4000004000357882 */ /* 0x000fe20000000000 */
[----:B------:R-:W-:Y:S01]  /*11ce0*/  UIADD3 UR48, UR20, 0x800, URZ ;  /* 0x0000080014307890 */ /* 0x000fe2000fffe03f */
[----:B------:R0:W-:Y:S01]  /*11cf0*/  STL.64 [R1+0x28], R20 ;  /* 0x0000281401007387 */ /* 0x0001e20000100a00 */
[----:B------:R-:W-:Y:S01]  /*11d00*/  UMOV UR49, 0x40000040 ;  /* 0x4000004000317882 */ /* 0x000fe20000000000 */
[----:B------:R-:W-:Y:S01]  /*11d10*/  UIADD3 UR44, UR20, 0x802, URZ ;  /* 0x00000802142c7890 */ /* 0x000fe2000fffe03f */
[----:B------:R-:W-:Y:S01]  /*11d20*/  UMOV UR45, 0x40000040 ;  /* 0x40000040002d7882 */ /* 0x000fe20000000000 */
[----:B------:R-:W-:Y:S01]  /*11d30*/  UIADD3 UR40, UR20, 0x804, URZ ;  /* 0x0000080414287890 */ /* 0x000fe2000fffe03f */
[----:B------:R-:W2:Y:S01]  /*11d40*/  LDL R0, [R1+0x54] ;  /* 0x0000540001007983 */ /* 0x000ea20000100800 */
[----:B------:R-:W-:-:S02]  /*11d50*/  WARPGROUP.DEPBAR.LE gsb0, 0x0 ;  /* 0x00008000000079c5 */ /* 0x000fc40000010000 */
        /* <DEDUP_REMOVED lines=21> */
[----:B------:R-:W-:Y:S02]  /*11eb0*/  WARPGROUP.DEPBAR.LE gsb0, 0x0 ;  /* 0x00008000000079c5 */ /* 0x000fe40000010000 */
[----:B------:R-:W-:Y:S01]  /*11ec0*/  WARPGROUP.ARRIVE ;  /* 0x00000000000079c5 */ /* 0x000fe20000000000 */
[C---:B------:R-:W-:Y:S02]  /*11ed0*/  VIADD R8, R4.reuse, 0x504 ;  /* 0x0000050404087836 */ /* 0x040fe40000000000 */
[----:B------:R-:W-:Y:S02]  /*11ee0*/  VIADD R14, R4, 0x604 ;  /* 0x00000604040e7836 */ /* 0x000fe40000000000 */
[----:B------:R-:W-:Y:S01]  /*11ef0*/  IMAD.MOV.U32 R15, RZ, RZ, 0x40000040 ;  /* 0x40000040ff0f7424 */ /* 0x000fe200078e00ff */
[----:B------:R-:W-:Y:S01]  /*11f00*/  HGMMA.64x16x16.F32 R64, gdesc[UR4], R64, gsb0 ;  /* 0x00200000044079f0 */ /* 0x000fe20008000840 */
[----:B------:R-:W-:Y:S01]  /*11f10*/  R2UR UR6, R6 ;  /* 0x00000000060672ca */ /* 0x000fe200000e0000 */
[----:B------:R-:W-:Y:S01]  /*11f20*/  UMOV UR4, UR22 ;  /* 0x0000001600047c82 */ /* 0x000fe20008000000 */
[----:B------:R-:W-:Y:S01]  /*11f30*/  R2UR UR7, R7 ;  /* 0x00000000070772ca */ /* 0x000fe200000e0000 */
[----:B------:R-:W-:Y:S01]  /*11f40*/  UMOV UR5, UR23 ;  /* 0x0000001700057c82 */ /* 0x000fe20008000000 */
[----:B------:R-:W-:Y:S01]  /*11f50*/  IADD3 R6, R4, 0x682, RZ ;  /* 0x0000068204067810 */ /* 0x000fe20007ffe0ff */
[----:B------:R-:W-:Y:S01]  /*11f60*/  UMOV UR41, 0x40000040 ;  /* 0x4000004000297882 */ /* 0x000fe20000000000 */
[----:B------:R-:W-:Y:S01]  /*11f70*/  MOV R7, 0x40000040 ;  /* 0x4000004000077802 */ /* 0x000fe20000000f00 */
[----:B------:R-:W-:Y:S01]  /*11f80*/  UIADD3 UR36, UR20, 0x806, URZ ;  /* 0x0000080614247890 */ /* 0x000fe2000fffe03f */
[----:B0-----:R-:W-:Y:S01]  /*11f90*/  IMAD.U32 R21, RZ, RZ, UR25 ;  /* 0x00000019ff157e24 */ /* 0x001fe2000f8e00ff */
[----:B------:R-:W-:-:S02]  /*11fa0*/  WARPGROUP.DEPBAR.LE gsb0, 0x0 ;  /* 0x00008000000079c5 */ /* 0x000fc40000010000 */
[----:B------:R-:W-:-:S06]  /*11fb0*/  WARPGROUP.ARRIVE ;  /* 0x00000000000079c5 */ /* 0x000fcc0000000000 */
[----:B------:R-:W-:Y:S01]  /*11fc0*/  HGMMA.64x16x16.F32 R56, gdesc[UR12], R56, gsb0 ;  /* 0x002000000c3879f0 */ /* 0x000fe20008000838 */
[----:B------:R-:W-:Y:S01]  /*11fd0*/  R2UR UR14, R6 ;  /* 0x00000000060e72ca */ /* 0x000fe200000e0000 */
[----:B------:R-:W-:Y:S01]  /*11fe0*/  UMOV UR12, UR22 ;  /* 0x00000016000c7c82 */ /* 0x000fe20008000000 */
[----:B------:R-:W-:Y:S01]  /*11ff0*/  R2UR UR15, R7 ;  /* 0x00000000070f72ca */ /* 0x000fe200000e0000 */
[----:B------:R-:W-:Y:S01]  /*12000*/  UMOV UR13, UR23 ;  /* 0x00000017000d7c82 */ /* 0x000fe20008000000 */
[----:B------:R-:W-:Y:S01]  /*12010*/  VIADD R6, R4, 0x404 ;  /* 0x0000040404067836 */ /* 0x000fe20000000000 */
[----:B------:R-:W-:Y:S02]  /*12020*/  WARPGROUP.DEPBAR.LE gsb0, 0x0 ;  /* 0x00008000000079c5 */ /* 0x000fe40000010000 */
[----:B------:R-:W-:-:S06]  /*12030*/  WARPGROUP.ARRIVE ;  /* 0x00000000000079c5 */ /* 0x000fcc0000000000 */
[----:B------:R-:W-:Y:S03]  /*12040*/  HGMMA.64x16x16.F32 R48, gdesc[UR16], R48, gsb0 ;  /* 0x00200000103079f0 */ /* 0x000fe60008000830 */
[----:B------:R-:W-:Y:S02]  /*12050*/  WARPGROUP.DEPBAR.LE gsb0, 0x0 ;  /* 0x00008000000079c5 */ /* 0x000fe40000010000 */
[----:B------:R-:W-:-:S06]  /*12060*/  WARPGROUP.ARRIVE ;  /* 0x00000000000079c5 */ /* 0x000fcc0000000000 */
[----:B------:R-:W-:Y:S01]  /*12070*/  HGMMA.64x16x16.F32 R40, gdesc[UR4], R40, gsb0 ;  /* 0x00200000042879f0 */ /* 0x000fe20008000828 */
[----:B------:R-:W-:-:S07]  /*12080*/  UIADD3 UR4, UR20, 0x404, URZ ;  /* 0x0000040414047890 */ /* 0x000fce000fffe03f */
[----:B------:R-:W-:Y:S01]  /*12090*/  UMOV UR24, UR4 ;  /* 0x0000000400187c82 */ /* 0x000fe20008000000 */
[----:B------:R-:W-:Y:S02]  /*120a0*/  WARPGROUP.DEPBAR.LE gsb0, 0x0 ;  /* 0x00008000000079c5 */ /* 0x000fe40000010000 */
[----:B------:R-:W-:Y:S01]  /*120b0*/  WARPGROUP.ARRIVE ;  /* 0x00000000000079c5 */ /* 0x000fe20000000000 */
[----:B------:R-:W-:Y:S01]  /*120c0*/  IMAD.MOV.U32 R7, RZ, RZ, 0x40000040 ;  /* 0x40000040ff077424 */ /* 0x000fe200078e00ff */
[----:B------:R-:W-:Y:S01]  /*120d0*/  R2UR UR6, R6 ;  /* 0x00000000060672ca */ /* 0x000fe200000e0000 */
[----:B------:R-:W-:Y:S01]  /*120e0*/  UMOV UR22, UR24 ;  /* 0x0000001800167c82 */ /* 0x000fe20008000000 */
[----:B------:R-:W-:Y:S01]  /*120f0*/  UMOV UR23, UR25 ;  /* 0x0000001900177c82 */ /* 0x000fe20008000000 */
[----:B------:R-:W-:Y:S01]  /*12100*/  IMAD.MOV.U32 R9, RZ, RZ, 0x40000040 ;  /* 0x40000040ff097424 */ /* 0x000fe200078e00ff */
[----:B------:R-:W-:Y:S01]  /*12110*/  HGMMA.64x16x16.F32 R32, gdesc[UR8], R32, gsb0 ;  /* 0x00200000082079f0 */ /* 0x000fe20008000820 */
[----:B------:R-:W-:Y:S01]  /*12120*/  R2UR UR18, R8 ;  /* 0x00000000081272ca */ /* 0x000fe200000e0000 */
[----:B------:R-:W-:Y:S01]  /*12130*/  UMOV UR37, 0x40000040 ;  /* 0x4000004000257882 */ /* 0x000fe20000000000 */
[----:B--2---:R-:W-:Y:S01]  /*12140*/  IMAD.IADD R5, R0, 0x1, R150 ;  /* 0x0000000100057824 */ /* 0x004fe200078e0296 */
[----:B------:R-:W-:Y:S01]  /*12150*/  MOV R20, UR24 ;  /* 0x0000001800147c02 */ /* 0x000fe20008000f00 */
[----:B------:R-:W-:-:S02]  /*12160*/  WARPGROUP.DEPBAR.LE gsb0, 0x0 ;  /* 0x00008000000079c5 */ /* 0x000fc40000010000 */
[----:B------:R-:W-:-:S06]  /*12170*/  WARPGROUP.ARRIVE ;  /* 0x00000000000079c5 */ /* 0x000fcc0000000000 */
[----:B------:R-:W-:Y:S03]  /*12180*/  HGMMA.64x16x16.F32 R24, gdesc[UR12], R24, gsb0 ;  /* 0x002000000c1879f0 */ /* 0x000fe60008000818 */
[----:B------:R-:W-:Y:S02]  /*12190*/  WARPGROUP.DEPBAR.LE gsb0, 0x0 ;  /* 0x00008000000079c5 */ /* 0x000fe40000010000 */
[----:B------:R-:W-:-:S06]  /*121a0*/  WARPGROUP.ARRIVE ;  /* 0x00000000000079c5 */ /* 0x000fcc0000000000 */
[----:B------:R-:W-:Y:S01]  /*121b0*/  HGMMA.64x16x16.F32 R72, gdesc[UR24], R72, gsb0 ;  /* 0x00200000184879f0 */ /* 0x000fe20008000848 */
[----:B------:R-:W-:Y:S01]  /*121c0*/  R2UR UR7, R7 ;  /* 0x00000000070772ca */ /* 0x000fe200000e0000 */
[----:B------:R-:W-:Y:S01]  /*121d0*/  UMOV UR4, UR22 ;  /* 0x0000001600047c82 */ /* 0x000fe20008000000 */
[----:B------:R-:W-:Y:S01]  /*121e0*/  UMOV UR5, UR23 ;  /* 0x0000001700057c82 */ /* 0x000fe20008000000 */
[----:B------:R-:W-:Y:S01]  /*121f0*/  IMAD.MOV.U32 R7, RZ, RZ, 0x40000040 ;  /* 0x40000040ff077424 */ /* 0x000fe200078e00ff */
[----:B------:R-:W-:Y:S02]  /*12200*/  WARPGROUP.DEPBAR.LE gsb0, 0x0 ;  /* 0x00008000000079c5 */ /* 0x000fe40000010000 */
[----:B------:R-:W-:-:S07]  /*12210*/  WARPGROUP.ARRIVE ;  /* 0x00000000000079c5 */ /* 0x000fce0000000000 */
[----:B------:R-:W-:Y:S01]  /*12220*/  HGMMA.64x16x16.F32 R64, gdesc[UR4], R64, gsb0 ;  /* 0x00200000044079f0 */ /* 0x000fe20008000840 */
[----:B------:R-:W-:Y:S02]  /*12230*/  IADD3 R6, R4, 0x484, RZ ;  /* 0x0000048404067810 */ /* 0x000fe40007ffe0ff */
[----:B------:R-:W-:Y:S02]  /*12240*/  R2UR UR15, R7 ;  /* 0x00000000070f72ca */ /* 0x000fe400000e0000 */
[----:B------:R-:W-:Y:S01]  /*12250*/  R2UR UR14, R6 ;  /* 0x00000000060e72ca */ /* 0x000fe200000e0000 */
[----:B------:R-:W-:Y:S01]  /*12260*/  UMOV UR12, UR22 ;  /* 0x00000016000c7c82 */ /* 0x000fe20008000000 */
[----:B------:R-:W-:Y:S01]  /*12270*/  UMOV UR13, UR23 ;  /* 0x00000017000d7c82 */ /* 0x000fe20008000000 */
[----:B------:R-:W-:Y:S02]  /*12280*/  WARPGROUP.DEPBAR.LE gsb0, 0x0 ;  /* 0x00008000000079c5 */ /* 0x000fe40000010000 */
[----:B------:R-:W-:-:S08]  /*12290*/  WARPGROUP.ARRIVE ;  /* 0x00000000000079c5 */ /* 0x000fd00000000000 */
[----:B------:R-:W-:Y:S01]  /*122a0*/  HGMMA.64x16x16.F32 R56, gdesc[UR12], R56, gsb0 ;  /* 0x002000000c3879f0 */ /* 0x000fe20008000838 */
        /* <DEDUP_REMOVED lines=324> */
[----:B------:R-:W-:-:S05]  /*136f0*/  IMAD R2, R152, -0x70, R5 ;  /* 0xffffff9098027824 */ /* 0x000fca00078e0205 */
[C---:B------:R-:W-:Y:S02]  /*13700*/  ISETP.GT.AND P2, PT, R2.reuse, RZ, PT ;  /* 0x000000ff0200720c */ /* 0x040fe40003f44270 */
[C---:B------:R-:W-:Y:S02]  /*13710*/  ISETP.GT.AND P3, PT, R2.reuse, 0x1, PT ;  /* 0x000000010200780c */ /* 0x040fe40003f64270 */
[----:B------:R-:W-:Y:S02]  /*13720*/  ISETP.GT.AND P4, PT, R2, 0x8, PT ;  /* 0x000000080200780c */ /* 0x000fe40003f84270 */
[----:B------:R-:W-:Y:S02]  /*13730*/  FSEL R81, R72, -INF , P2 ;  /* 0xff80000048517808 */ /* 0x000fe40001000000 */
[----:B------:R-:W-:Y:S01]  /*13740*/  FSEL R73, R73, -INF , P3 ;  /* 0xff80000049497808 */ /* 0x000fe20001800000 */
[----:B------:R-:W-:Y:S02]  /*13750*/  WARPGROUP.DEPBAR.LE gsb0, 0x0 ;  /* 0x00008000000079c5 */ /* 0x000fe40000010000 */
[----:B------:R-:W-:-:S06]  /*13760*/  WARPGROUP.ARRIVE ;  /* 0x00000000000079c5 */ /* 0x000fcc0000000000 */
[----:B------:R-:W-:Y:S01]  /*13770*/  HGMMA.64x16x16.F32 R32, gdesc[UR8], R32, gsb0 ;  /* 0x00200000082079f0 */ /* 0x000fe20008000820 */
[----:B------:R-:W-:Y:S02]  /*13780*/  ISETP.GT.AND P5, PT, R2, 0x9, PT ;  /* 0x000000090200780c */ /* 0x000fe40003fa4270 */
[----:B------:R-:W-:Y:S02]  /*13790*/  FSEL R105, R76, -INF , P4 ;  /* 0xff8000004c697808 */ /* 0x000fe40002000000 */
[----:B------:R-:W-:Y:S02]  /*137a0*/  FMNMX.FTZ R0, R81, R73, !PT ;  /* 0x0000004951007209 */ /* 0x000fe40007810000 */
[----:B------:R-:W-:Y:S02]  /*137b0*/  FSEL R77, R77, -INF , P5 ;  /* 0xff8000004d4d7808 */ /* 0x000fe40002800000 */
[----:B------:R-:W-:Y:S02]  /*137c0*/  ISETP.GT.AND P6, PT, R2, 0x10, PT ;  /* 0x000000100200780c */ /* 0x000fe40003fc4270 */
        /* <DEDUP_REMOVED lines=12> */
[----:B------:R-:W-:Y:S01]  /*13890*/  FMNMX.FTZ R0, R65, R0, !PT ;  /* 0x0000000041007209 */ /* 0x000fe20007810000 */
[----:B------:R-:W-:Y:S01]  /*138a0*/  IMAD.MOV.U32 R5, RZ, RZ, 0x40000040 ;  /* 0x40000040ff057424 */ /* 0x000fe200078e00ff */
[----:B------:R-:W-:-:S02]  /*138b0*/  IADD3 R4, R4, 0xa06, RZ ;  /* 0x00000a0604047810 */ /* 0x000fc40007ffe0ff */
[----:B------:R-:W-:Y:S02]  /*138c0*/  FSEL R7, R74, -INF , P2 ;  /* 0xff8000004a077808 */ /* 0x000fe40001000000 */
[----:B------:R-:W-:Y:S02]  /*138d0*/  ISETP.GT.AND P2, PT, R2, 0x20, PT ;  /* 0x000000200200780c */ /* 0x000fe40003f44270 */
[----:B------:R-:W-:Y:S02]  /*138e0*/  FSEL R69, R69, -INF , P5 ;  /* 0xff80000045457808 */ /* 0x000fe40002800000 */
[----:B------:R-:W-:Y:S02]  /*138f0*/  FMNMX.FTZ R0, R109, R0, !PT ;  /* 0x000000006d007209 */ /* 0x000fe40007810000 */
[----:B------:R-:W-:Y:S02]  /*13900*/  R2UR UR6, R4 ;  /* 0x00000000040672ca */ /* 0x000fe400000e0000 */
[----:B------:R-:W-:-:S02]  /*13910*/  R2UR UR7, R5 ;  /* 0x00000000050772ca */ /* 0x000fc400000e0000 */
[----:B------:R-:W-:Y:S02]  /*13920*/  FSEL R11, R66, -INF , P6 ;  /* 0xff800000420b7808 */ /* 0x000fe40003000000 */
[----:B------:R-:W-:Y:S02]  /*13930*/  ISETP.GT.AND P6, PT, R2, 0x21, PT ;  /* 0x000000210200780c */ /* 0x000fe40003fc4270 */
[----:B------:R-:W-:Y:S02]  /*13940*/  FSEL R111, R56, -INF , P2 ;  /* 0xff800000386f7808 */ /* 0x000fe40001000000 */
[----:B------:R-:W-:Y:S02]  /*13950*/  FMNMX.FTZ R0, R69, R0, !PT ;  /* 0x0000000045007209 */ /* 0x000fe40007810000 */
[----:B------:R-:W-:Y:S01]  /*13960*/  FSEL R71, R71, -INF , P5 ;  /* 0xff80000047477808 */ /* 0x000fe20002800000 */
[----:B------:R-:W-:Y:S02]  /*13970*/  WARPGROUP.DEPBAR.LE gsb0, 0x0 ;  /* 0x00008000000079c5 */ /* 0x000fe40000010000 */
[----:B------:R-:W-:-:S02]  /*13980*/  ISETP.GT.AND P5, PT, R2, 0x28, PT ;  /* 0x000000280200780c */ /* 0x000fc40003fa4270 */
[----:B------:R-:W-:Y:S02]  /*13990*/  FSEL R113, R57, -INF , P6 ;  /* 0xff80000039717808 */ /* 0x000fe40003000000 */
[----:B------:R-:W-:Y:S01]  /*139a0*/  FMNMX.FTZ R0, R111, R0, !PT ;  /* 0x000000006f007209 */ /* 0x000fe20007810000 */
[----:B------:R-:W-:Y:S01]  /*139b0*/  WARPGROUP.ARRIVE ;  /* 0x00000000000079c5 */ /* 0x000fe20000000000 */
[----:B------:R-:W-:Y:S02]  /*139c0*/  FSEL R13, R70, -INF , P4 ;  /* 0xff800000460d7808 */ /* 0x000fe40002000000 */
[----:B------:R-:W-:Y:S02]  /*139d0*/  ISETP.GT.AND P4, PT, R2, 0x29, PT ;  /* 0x000000290200780c */ /* 0x000fe40003f84270 */
[----:B------:R-:W-:Y:S02]  /*139e0*/  FSEL R115, R60, -INF , P5 ;  /* 0xff8000003c737808 */ /* 0x000fe40002800000 */
[----:B------:R-:W-:Y:S01]  /*139f0*/  FMNMX.FTZ R0, R113, R0, !PT ;  /* 0x0000000071007209 */ /* 0x000fe20007810000 */
[----:B------:R-:W-:Y:S01]  /*13a00*/  UMOV UR4, UR36 ;  /* 0x0000002400047c82 */ /* 0x000fe20008000000 */
[----:B------:R-:W-:Y:S01]  /*13a10*/  UMOV UR5, UR37 ;  /* 0x0000002500057c82 */ /* 0x000fe20008000000 */
[----:B------:R-:W-:Y:S01]  /*13a20*/  FSEL R67, R67, -INF , P3 ;  /* 0xff80000043437808 */ /* 0x000fe20001800000 */
[----:B------:R-:W-:Y:S01]  /*13a30*/  HGMMA.64x16x16.F32 R24, gdesc[UR4], R24, gsb0 ;  /* 0x00200000041879f0 */ /* 0x000fe20008000818 */
[----:B------:R-:W-:Y:S01]  /*13a40*/  ISETP.GT.AND P3, PT, R2, 0x30, PT ;  /* 0x000000300200780c */ /* 0x000fe20003f64270 */
[----:B------:R0:W-:Y:S01]  /*13a50*/  STL.64 [R1+0x20], R20 ;  /* 0x0000201401007387 */ /* 0x0001e20000100a00 */
[----:B------:R-:W-:Y:S01]  /*13a60*/  FSEL R117, R61, -INF , P4 ;  /* 0xff8000003d757808 */ /* 0x000fe20002000000 */
[----:B------:R-:W-:Y:S01]  /*13a70*/  ULDC UR4, c[0x0][0x988] ;  /* 0x0002620000047ab9 */ /* 0x000fe20000000800 */
        /* <DEDUP_REMOVED lines=9> */
[----:B0-----:R-:W-:Y:S02]  /*13b10*/  FSEL R21, R62, -INF , P5 ;  /* 0xff8000003e157808 */ /* 0x001fe40002800000 */
        /* <DEDUP_REMOVED lines=32> */
[----:B------:R-:W-:-:S02]  /*13d20*/  FSEL R125, R37, -INF , P2 ;  /* 0xff800000257d7808 */ /* 0x000fc40001000000 */
[----:B------:R-:W-:Y:S02]  /*13d30*/  FMNMX.FTZ R0, R123, R0, !PT ;  /* 0x000000007b007209 */ /* 0x000fe40007810000 */
[----:B------:R-:W-:Y:S01]  /*13d40*/  ISETP.GT.AND P3, PT, R2, 0x60, PT ;  /* 0x000000600200780c */ /* 0x000fe20003f64270 */
[----:B------:R-:W-:Y:S02]  /*13d50*/  WARPGROUP.DEPBAR.LE gsb0, 0x0 ;  /* 0x00008000000079c5 */ /* 0x000fe40000010000 */
[----:B------:R-:W-:Y:S02]  /*13d60*/  FSEL R45, R42, -INF , P4 ;  /* 0xff8000002a2d7808 */ /* 0x000fe40002000000 */
[----:B------:R-:W-:Y:S02]  /*13d70*/  FSEL R127, R24, -INF , P3 ;  /* 0xff800000187f7808 */ /* 0x000fe40001800000 */
[----:B------:R-:W-:Y:S02]  /*13d80*/  FMNMX.FTZ R0, R125, R0, !PT ;  /* 0x000000007d007209 */ /* 0x000fe40007810000 */
[----:B------:R-:W-:-:S02]  /*13d90*/  ISETP.GT.AND P4, PT, R2, 0x61, PT ;  /* 0x000000610200780c */ /* 0x000fc40003f84270 */
[----:B------:R-:W-:Y:S02]  /*13da0*/  FSEL R55, R55, -INF , P5 ;  /* 0xff80000037377808 */ /* 0x000fe40002800000 */
[----:B------:R-:W-:Y:S02]  /*13db0*/  FSEL R41, R54, -INF , P6 ;  /* 0xff80000036297808 */ /* 0x000fe40003000000 */
[----:B------:R-:W-:Y:S02]  /*13dc0*/  P2R R32, PR, RZ, 0x2 ;  /* 0x00000002ff207803 */ /* 0x000fe40000000000 */
[----:B------:R-:W-:Y:S02]  /*13dd0*/  P2R R20, PR, RZ, 0x1 ;  /* 0x00000001ff147803 */ /* 0x000fe40000000000 */
[----:B------:R-:W-:Y:S02]  /*13de0*/  FSEL R129, R25, -INF , P4 ;  /* 0xff80000019817808 */ /* 0x000fe40002000000 */
[----:B------:R-:W-:-:S02]  /*13df0*/  FMNMX.FTZ R0, R127, R0, !PT ;  /* 0x000000007f007209 */ /* 0x000fc40007810000 */
[C---:B------:R-:W-:Y:S02]  /*13e00*/  ISETP.GT.AND P5, PT, R2.reuse, 0x68, PT ;  /* 0x000000680200780c */ /* 0x040fe40003fa4270 */
[C---:B------:R-:W-:Y:S02]  /*13e10*/  ISETP.GT.AND P6, PT, R2.reuse, 0x69, PT ;  /* 0x000000690200780c */ /* 0x040fe40003fc4270 */
[C---:B------:R-:W-:Y:S02]  /*13e20*/  ISETP.GT.AND P0, PT, R2.reuse, 0x49, PT ;  /* 0x000000490200780c */ /* 0x040fe40003f04270 */
[----:B------:R-:W-:Y:S02]  /*13e30*/  ISETP.GT.AND P1, PT, R2, 0x50, PT ;  /* 0x000000500200780c */ /* 0x000fe40003f24270 */
[----:B------:R-:W-:Y:S02]  /*13e40*/  FMNMX.FTZ R2, R7, R75, !PT ;  /* 0x0000004b07027209 */ /* 0x000fe40007810000 */
[----:B------:R-:W-:-:S02]  /*13e50*/  FSEL R103, R28, -INF , P5 ;  /* 0xff8000001c677808 */ /* 0x000fc40002800000 */
[----:B------:R-:W-:Y:S02]  /*13e60*/  FMNMX.FTZ R0, R129, R0, !PT ;  /* 0x0000000081007209 */ /* 0x000fe40007810000 */
[----:B------:R-:W-:Y:S02]  /*13e70*/  FMNMX.FTZ R2, R9, R2, !PT ;  /* 0x0000000209027209 */ /* 0x000fe40007810000 */
[----:B------:R-:W-:Y:S02]  /*13e80*/  FSEL R95, R29, -INF , P6 ;  /* 0xff8000001d5f7808 */ /* 0x000fe40003000000 */
[----:B------:R-:W-:Y:S02]  /*13e90*/  FMNMX.FTZ R0, R103, R0, !PT ;  /* 0x0000000067007209 */ /* 0x000fe40007810000 */
[----:B------:R-:W-:Y:S02]  /*13ea0*/  FMNMX.FTZ R2, R79, R2, !PT ;  /* 0x000000024f027209 */ /* 0x000fe40007810000 */
[----:B------:R-:W-:-:S02]  /*13eb0*/  FMNMX.FTZ R4, R95, R0, !PT ;  /* 0x000000005f047209 */ /* 0x000fc40007810000 */
        /* <DEDUP_REMOVED lines=17> */
[----:B------:R-:W-:Y:S02]  /*13fd0*/  MOV R0, UR4 ;  /* 0x0000000400007c02 */ /* 0x000fe40008000f00 */
[----:B0-----:R-:W-:Y:S02]  /*13fe0*/  FMNMX.FTZ R5, R6, R5, !PT ;  /* 0x0000000506057209 */ /* 0x001fe40007810000 */
[----:B------:R-:W-:Y:S02]  /*13ff0*/  FSEL R47, R47, -INF , P0 ;  /* 0xff8000002f2f7808 */ /* 0x000fe40000000000 */
[----:B------:R-:W-:Y:S02]  /*14000*/  FMNMX.FTZ R2, R33, R2, !PT ;  /* 0x0000000221027209 */ /* 0x000fe40007810000 */
[----:B------:R-:W-:Y:S01]  /*14010*/  FSEL R25, R34, -INF , P1 ;  /* 0xff80000022197808 */ /* 0x000fe20000800000 */
[----:B------:R-:W-:Y:S01]  /*14020*/  FMUL.FTZ R8, R5, R0 ;  /* 0x0000000005087220 */ /* 0x000fe20000410000 */
[----:B------:R-:W-:-:S02]  /*14030*/  ISETP.NE.AND P1, PT, R32, RZ, PT ;  /* 0x000000ff2000720c */ /* 0x000fc40003f25270 */
[----:B------:R-:W-:Y:S02]  /*14040*/  FMNMX.FTZ R2, R47, R2, !PT ;  /* 0x000000022f027209 */ /* 0x000fe40007810000 */
[----:B------:R-:W-:Y:S02]  /*14050*/  P2R R14, PR, RZ, 0x4 ;  /* 0x00000004ff0e7803 */ /* 0x000fe40000000000 */
[----:B------:R-:W-:Y:S02]  /*14060*/  FSETP.NEU.FTZ.AND P2, PT, R5, -INF , PT ;  /* 0xff8000000500780b */ /* 0x000fe40003f5d000 */
[----:B------:R-:W-:Y:S02]  /*14070*/  ISETP.NE.AND P0, PT, R20, RZ, PT ;  /* 0x000000ff1400720c */ /* 0x000fe40003f05270 */
[----:B------:R-:W-:Y:S02]  /*14080*/  FSEL R35, R35, -INF , P1 ;  /* 0xff80000023237808 */ /* 0x000fe40000800000 */
[----:B------:R-:W-:-:S02]  /*14090*/  FMNMX.FTZ R2, R25, R2, !PT ;  /* 0x0000000219027209 */ /* 0x000fc40007810000 */
[----:B------:R-:W-:Y:S02]  /*140a0*/  FSEL R8, R8, RZ, P2 ;  /* 0x000000ff08087208 */ /* 0x000fe40001000000 */
[----:B------:R-:W-:Y:S02]  /*140b0*/  ISETP.NE.AND P2, PT, R14, RZ, PT ;  /* 0x000000ff0e00720c */ /* 0x000fe40003f45270 */
[----:B------:R-:W-:Y:S02]  /*140c0*/  FSEL R29, R38, -INF , P0 ;  /* 0xff800000261d7808 */ /* 0x000fe40000000000 */
[----:B------:R-:W-:Y:S01]  /*140d0*/  FMNMX.FTZ R2, R35, R2, !PT ;  /* 0x0000000223027209 */ /* 0x000fe20007810000 */
[--C-:B------:R-:W-:Y:S01]  /*140e0*/  FFMA.FTZ R61, R69, R0, -R8.reuse ;  /* 0x00000000453d7223 */ /* 0x100fe20000010808 */
[----:B------:R-:W-:Y:S02]  /*140f0*/  FSEL R69, R39, -INF , P2 ;  /* 0xff80000027457808 */ /* 0x000fe40001000000 */
[----:B------:R-:W-:Y:S01]  /*14100*/  FMNMX.FTZ R2, R29, R2, !PT ;  /* 0x000000021d027209 */ /* 0x000fe20007810000 */
[----:B------:R-:W-:Y:S01]  /*14110*/  FFMA.FTZ R37, R73, R0, -R8 ;  /* 0x0000000049257223 */ /* 0x000fe20000010808 */
[----:B------:R-:W-:-:S02]  /*14120*/  FSEL R73, R26, -INF , P3 ;  /* 0xff8000001a497808 */ /* 0x000fc40001800000 */
[----:B------:R-:W-:Y:S01]  /*14130*/  FMNMX.FTZ R2, R69, R2, !PT ;  /* 0x0000000245027209 */ /* 0x000fe20007810000 */
[--C-:B------:R-:W-:Y:S01]  /*14140*/  FFMA.FTZ R53, R77, R0, -R8.reuse ;  /* 0x000000004d357223 */ /* 0x100fe20000010808 */
[----:B------:R-:W-:Y:S02]  /*14150*/  FSEL R77, R27, -INF , P4 ;  /* 0xff8000001b4d7808 */ /* 0x000fe40002000000 */
[----:B------:R-:W-:Y:S01]  /*14160*/  FMNMX.FTZ R2, R73, R2, !PT ;  /* 0x0000000249027209 */ /* 0x000fe20007810000 */
[--C-:B------:R-:W-:Y:S01]  /*14170*/  FFMA.FTZ R200, R81, R0, -R8.reuse ;  /* 0x0000000051c87223 */ /* 0x100fe20000010808 */
[----:B------:R-:W-:Y:S02]  /*14180*/  FSEL R81, R30, -INF , P5 ;  /* 0xff8000001e517808 */ /* 0x000fe40002800000 */
[----:B------:R-:W-:Y:S01]  /*14190*/  FMNMX.FTZ R2, R77, R2, !PT ;  /* 0x000000024d027209 */ /* 0x000fe20007810000 */
[----:B------:R-:W-:Y:S01]  /*141a0*/  FFMA.FTZ R27, R85, R0, -R8 ;  /* 0x00000000551b7223 */ /* 0x000fe20000010808 */
[----:B------:R-:W-:-:S02]  /*141b0*/  FSEL R85, R31, -INF , P6 ;  /* 0xff8000001f557808 */ /* 0x000fc40003000000 */
[----:B------:R-:W-:-:S04]  /*141c0*/  FMNMX.FTZ R2, R81, R2, !PT ;  /* 0x0000000251027209 */ /* 0x000fc80007810000 */
[----:B------:R-:W-:Y:S01]  /*141d0*/  FMNMX.FTZ R2, R85, R2, !PT ;  /* 0x0000000255027209 */ /* 0x000fe20007810000 */
[----:B------:R-:W-:-:S04]  /*141e0*/  FFMA.FTZ R202, R105, R0, -R8 ;  /* 0x0000000069ca7223 */ /* 0x000fc80000010808 */
[----:B------:R-:W0:Y:S02]  /*141f0*/  SHFL.BFLY PT, R105, R2, 0x2, 0x1f ;  /* 0x0c401f0002697f89 */ /* 0x000e2400000e0000 */
[----:B0-----:R-:W-:-:S05]  /*14200*/  FMNMX.FTZ R105, R2, R105, !PT ;  /* 0x0000006902697209 */ /* 0x001fca0007810000 */
[----:B------:R-:W0:Y:S01]  /*14210*/  SHFL.BFLY PT, R4, R105, 0x1, 0x1f ;  /* 0x0c201f0069047f89 */ /* 0x000e2200000e0000 */
[----:B------:R-:W-:Y:S01]  /*14220*/  MUFU.EX2 R200, R200 ;  /* 0x000000c800c87308 */ /* 0x000fe20000000800 */
[----:B------:R-:W-:-:S07]  /*14230*/  FFMA.FTZ R196, R107, R0, -R8 ;  /* 0x000000006bc47223 */ /* 0x000fce0000010808 */
[----:B------:R-:W1:Y:S01]  /*14240*/  MUFU.EX2 R37, R37 ;  /* 0x0000002500257308 */ /* 0x000e620000000800 */
[----:B------:R-:W-:Y:S01]  /*14250*/  FFMA.FTZ R57, R65, R0, -R8 ;  /* 0x0000000041397223 */ /* 0x000fe20000010808 */
[----:B0-----:R-:W-:-:S06]  /*14260*/  FMNMX.FTZ R4, R105, R4, !PT ;  /* 0x0000000469047209 */ /* 0x001fcc0007810000 */
[----:B------:R-:W0:Y:S01]  /*14270*/  MUFU.EX2 R202, R202 ;  /* 0x000000ca00ca7308 */ /* 0x000e220000000800 */
[C---:B------:R-:W-:Y:S01]  /*14280*/  FSETP.NEU.FTZ.AND P2, PT, R4.reuse, -INF , PT ;  /* 0xff8000000400780b */ /* 0x040fe20003f5d000 */
[----:B------:R-:W-:-:S05]  /*14290*/  FMUL.FTZ R2, R4, R0 ;  /* 0x0000000004027220 */ /* 0x000fca0000410000 */
[----:B------:R-:W-:Y:S01]  /*142a0*/  FSEL R14, R2, RZ, P2 ;  /* 0x000000ff020e7208 */ /* 0x000fe20001000000 */
[----:B------:R-:W2:Y:S01]  /*142b0*/  MUFU.EX2 R53, R53 ;  /* 0x0000003500357308 */ /* 0x000ea20000000800 */
[----:B------:R-:W-:-:S03]  /*142c0*/  FFMA.FTZ R198, R109, R0, -R8 ;  /* 0x000000006dc67223 */ /* 0x000fc60000010808 */
[-CC-:B------:R-:W-:Y:S01]  /*142d0*/  FFMA.FTZ R201, R7, R0.reuse, -R14.reuse ;  /* 0x0000000007c97223 */ /* 0x180fe2000001080e */
[----:B------:R-:W-:-:S03]  /*142e0*/  FFMA.FTZ R2, R75, R0, -R14 ;  /* 0x000000004b027223 */ /* 0x000fc6000001080e */
[----:B------:R-:W3:Y:S01]  /*142f0*/  MUFU.EX2 R196, R196 ;  /* 0x000000c400c47308 */ /* 0x000ee20000000800 */
[-CC-:B------:R-:W-:Y:S01]  /*14300*/  FFMA.FTZ R203, R9, R0.reuse, -R14.reuse ;  /* 0x0000000009cb7223 */ /* 0x180fe2000001080e */
[----:B-1----:R-:W-:Y:S01]  /*14310*/  FADD.FTZ R7, R200, R37 ;  /* 0x00000025c8077221 */ /* 0x002fe20000010000 */
[----:B------:R-:W-:-:S05]  /*14320*/  FFMA.FTZ R6, R79, R0, -R14 ;  /* 0x000000004f067223 */ /* 0x000fca000001080e */
[----:B------:R-:W1:Y:S01]  /*14330*/  MUFU.EX2 R57, R57 ;  /* 0x0000003900397308 */ /* 0x000e620000000800 */
[----:B0-----:R-:W-:Y:S01]  /*14340*/  FADD.FTZ R26, R202, R7 ;  /* 0x00000007ca1a7221 */ /* 0x001fe20000010000 */
[----:B------:R-:W-:-:S06]  /*14350*/  FFMA.FTZ R192, R111, R0, -R8 ;  /* 0x000000006fc07223 */ /* 0x000fcc0000010808 */
[----:B------:R-:W-:Y:S01]  /*14360*/  MUFU.EX2 R201, R201 ;  /* 0x000000c900c97308 */ /* 0x000fe20000000800 */
[----:B------:R-:W-:-:S07]  /*14370*/  FFMA.FTZ R197, R11, R0, -R14 ;  /* 0x000000000bc57223 */ /* 0x000fce000001080e */
[----:B------:R-:W0:Y:S01]  /*14380*/  MUFU.EX2 R2, R2 ;  /* 0x0000000200027308 */ /* 0x000e220000000800 */
[-CC-:B------:R-:W-:Y:S01]  /*14390*/  FFMA.FTZ R190, R83, R0.reuse, -R8.reuse ;  /* 0x0000000053be7223 */ /* 0x180fe20000010808 */
[-CC-:B------:R-:W-:Y:S01]  /*143a0*/  FFMA.FTZ R31, R87, R0.reuse, -R8.reuse ;  /* 0x00000000571f7223 */ /* 0x180fe20000010808 */
[----:B------:R-:W-:-:S05]  /*143b0*/  FFMA.FTZ R184, R89, R0, -R8 ;  /* 0x0000000059b87223 */ /* 0x000fca0000010808 */
[----:B------:R-:W4:Y:S01]  /*143c0*/  MUFU.EX2 R198, R198 ;  /* 0x000000c600c67308 */ /* 0x000f220000000800 */
[-CC-:B------:R-:W-:Y:S01]  /*143d0*/  FFMA.FTZ R83, R91, R0.reuse, -R8.reuse ;  /* 0x000000005b537223 */ /* 0x180fe20000010808 */
[----:B------:R-:W-:Y:S01]  /*143e0*/  FFMA.FTZ R186, R93, R0, -R8 ;  /* 0x000000005dba7223 */ /* 0x000fe20000010808 */
[----:B--2---:R-:W-:-:S05]  /*143f0*/  FADD.FTZ R7, R53, R26 ;  /* 0x0000001a35077221 */ /* 0x004fca0000010000 */
[----:B------:R-:W2:Y:S01]  /*14400*/  MUFU.EX2 R203, R203 ;  /* 0x000000cb00cb7308 */ /* 0x000ea20000000800 */
[-CC-:B------:R-:W-:Y:S01]  /*14410*/  FFMA.FTZ R65, R113, R0.reuse, -R8.reuse ;  /* 0x0000000071417223 */ /* 0x180fe20000010808 */
[-CC-:B------:R-:W-:Y:S01]  /*14420*/  FFMA.FTZ R194, R115, R0.reuse, -R8.reuse ;  /* 0x0000000073c27223 */ /* 0x180fe20000010808 */
[-CC-:B------:R-:W-:Y:S01]  /*14430*/  FFMA.FTZ R117, R117, R0.reuse, -R8.reuse ;  /* 0x0000000075757223 */ /* 0x180fe20000010808 */
[-CC-:B------:R-:W-:Y:S01]  /*14440*/  FFMA.FTZ R188, R121, R0.reuse, -R8.reuse ;  /* 0x0000000079bc7223 */ /* 0x180fe20000010808 */
[-CC-:B------:R-:W-:Y:S01]  /*14450*/  FFMA.FTZ R87, R101, R0.reuse, -R8.reuse ;  /* 0x0000000065577223 */ /* 0x180fe20000010808 */
[-CC-:B------:R-:W-:Y:S02]  /*14460*/  FFMA.FTZ R180, R99, R0.reuse, -R8.reuse ;  /* 0x0000000063b47223 */ /* 0x180fe40000010808 */
[----:B------:R-:W5:Y:S01]  /*14470*/  MUFU.EX2 R61, R61 ;  /* 0x0000003d003d7308 */ /* 0x000f620000000800 */
[-CC-:B------:R-:W-:Y:S01]  /*14480*/  FFMA.FTZ R89, R97, R0.reuse, -R8.reuse ;  /* 0x0000000061597223 */ /* 0x180fe20000010808 */
[-CC-:B------:R-:W-:Y:S01]  /*14490*/  FFMA.FTZ R182, R123, R0.reuse, -R8.reuse ;  /* 0x000000007bb67223 */ /* 0x180fe20000010808 */
[-CC-:B------:R-:W-:Y:S01]  /*144a0*/  FFMA.FTZ R91, R125, R0.reuse, -R8.reuse ;  /* 0x000000007d5b7223 */ /* 0x180fe20000010808 */
[-CC-:B------:R-:W-:Y:S01]  /*144b0*/  FFMA.FTZ R176, R127, R0.reuse, -R8.reuse ;  /* 0x000000007fb07223 */ /* 0x180fe20000010808 */
[-CC-:B------:R-:W-:Y:S01]  /*144c0*/  FFMA.FTZ R93, R129, R0.reuse, -R8.reuse ;  /* 0x00000000815d7223 */ /* 0x180fe20000010808 */
[-CC-:B------:R-:W-:Y:S01]  /*144d0*/  FFMA.FTZ R178, R103, R0.reuse, -R8.reuse ;  /* 0x0000000067b27223 */ /* 0x180fe20000010808 */
[-C--:B------:R-:W-:Y:S01]  /*144e0*/  FFMA.FTZ R95, R95, R0.reuse, -R8 ;  /* 0x000000005f5f7223 */ /* 0x080fe20000010808 */
[----:B------:R-:W5:Y:S01]  /*144f0*/  MUFU.EX2 R6, R6 ;  /* 0x0000000600067308 */ /* 0x000f620000000800 */
[-CC-:B------:R-:W-:Y:S01]  /*14500*/  FFMA.FTZ R8, R67, R0.reuse, -R14.reuse ;  /* 0x0000000043087223 */ /* 0x180fe2000001080e */
[----:B---3--:R-:W-:Y:S01]  /*14510*/  FADD.FTZ R28, R196, R7 ;  /* 0x00000007c41c7221 */ /* 0x008fe20000010000 */
[----:B------:R-:W-:-:S05]  /*14520*/  FFMA.FTZ R199, R13, R0, -R14 ;  /* 0x000000000dc77223 */ /* 0x000fca000001080e */
[----:B------:R-:W3:Y:S01]  /*14530*/  MUFU.EX2 R192, R192 ;  /* 0x000000c000c07308 */ /* 0x000ee20000000800 */
[----:B-1----:R-:W-:Y:S01]  /*14540*/  FADD.FTZ R7, R57, R28 ;  /* 0x0000001c39077221 */ /* 0x002fe20000010000 */
[----:B------:R-:W-:Y:S01]  /*14550*/  ISETP.NE.AND P0, PT, R10, RZ, PT ;  /* 0x000000ff0a00720c */ /* 0x000fe20003f05270 */
[----:B0-----:R-:W-:-:S05]  /*14560*/  FADD.FTZ R28, R201, R2 ;  /* 0x00000002c91c7221 */ /* 0x001fca0000010000 */
[----:B------:R-:W0:Y:S01]  /*14570*/  MUFU.EX2 R197, R197 ;  /* 0x000000c500c57308 */ /* 0x000e220000000800 */
[----:B------:R-:W-:Y:S01]  /*14580*/  FFMA.FTZ R10, R71, R0, -R14 ;  /* 0x00000000470a7223 */ /* 0x000fe2000001080e */
[----:B----4-:R-:W-:-:S06]  /*14590*/  FADD.FTZ R30, R198, R7 ;  /* 0x00000007c61e7221 */ /* 0x010fcc0000010000 */
[----:B------:R-:W1:Y:S01]  /*145a0*/  MUFU.EX2 R65, R65 ;  /* 0x0000004100417308 */ /* 0x000e620000000800 */
[----:B--2---:R-:W-:Y:S01]  /*145b0*/  FADD.FTZ R7, R203, R28 ;  /* 0x0000001ccb077221 */ /* 0x004fe20000010000 */
[----:B------:R-:W-:-:S06]  /*145c0*/  FFMA.FTZ R193, R15, R0, -R14 ;  /* 0x000000000fc17223 */ /* 0x000fcc000001080e */
[----:B------:R-:W2:Y:S01]  /*145d0*/  MUFU.EX2 R8, R8 ;  /* 0x0000000800087308 */ /* 0x000ea20000000800 */
[----:B-----5:R-:W-:Y:S01]  /*145e0*/  FADD.FTZ R9, R61, R30 ;  /* 0x0000001e3d097221 */ /* 0x020fe20000010000 */
[----:B------:R-:W-:-:S06]  /*145f0*/  ISETP.NE.AND P1, PT, R12, RZ, PT ;  /* 0x000000ff0c00720c */ /* 0x000fcc0003f25270 */
[----:B------:R-:W4:Y:S01]  /*14600*/  MUFU.EX2 R194, R194 ;  /* 0x000000c200c27308 */ /* 0x000f220000000800 */
[----:B------:R-:W-:Y:S01]  /*14610*/  FADD.FTZ R30, R6, R7 ;  /* 0x00000007061e7221 */ /* 0x000fe20000010000 */
[----:B------:R-:W-:-:S06]  /*14620*/  FFMA.FTZ R12, R59, R0, -R14 ;  /* 0x000000003b0c7223 */ /* 0x000fcc000001080e */
[----:B------:R-:W5:Y:S01]  /*14630*/  MUFU.EX2 R199, R199 ;  /* 0x000000c700c77308 */ /* 0x000f620000000800 */
[----:B---3--:R-:W-:Y:S01]  /*14640*/  FADD.FTZ R32, R192, R9 ;  /* 0x00000009c0207221 */ /* 0x008fe20000010000 */
[----:B0-----:R-:W-:-:S06]  /*14650*/  FADD.FTZ R7, R197, R30 ;  /* 0x0000001ec5077221 */ /* 0x001fcc0000010000 */
[----:B------:R-:W0:Y:S01]  /*14660*/  MUFU.EX2 R39, R117 ;  /* 0x0000007500277308 */ /* 0x000e220000000800 */
[----:B------:R-:W-:-:S07]  /*14670*/  FFMA.FTZ R195, R21, R0, -R14 ;  /* 0x0000000015c37223 */ /* 0x000fce000001080e */
[----:B------:R-:W3:Y:S01]  /*14680*/  MUFU.EX2 R10, R10 ;  /* 0x0000000a000a7308 */ /* 0x000ee20000000800 */
[----:B-1----:R-:W-:Y:S01]  /*14690*/  FADD.FTZ R9, R65, R32 ;  /* 0x0000002041097221 */ /* 0x002fe20000010000 */
[----:B--2---:R-:W-:-:S06]  /*146a0*/  FADD.FTZ R30, R8, R7 ;  /* 0x00000007081e7221 */ /* 0x004fcc0000010000 */
[----:B------:R-:W1:Y:S08]  /*146b0*/  MUFU.EX2 R188, R188 ;  /* 0x000000bc00bc7308 */ /* 0x000e700000000800 */
[----:B------:R-:W2:Y:S01]  /*146c0*/  MUFU.EX2 R193, R193 ;  /* 0x000000c100c17308 */ /* 0x000ea20000000800 */
[----:B------:R-:W-:Y:S01]  /*146d0*/  FFMA.FTZ R63, R63, R0, -R14 ;  /* 0x000000003f3f7223 */ /* 0x000fe2000001080e */
[----:B----4-:R-:W-:-:S06]  /*146e0*/  FADD.FTZ R32, R194, R9 ;  /* 0x00000009c2207221 */ /* 0x010fcc0000010000 */
[----:B------:R-:W4:Y:S01]  /*146f0*/  MUFU.EX2 R27, R27 ;  /* 0x0000001b001b7308 */ /* 0x000f220000000800 */
[----:B-----5:R-:W-:Y:S01]  /*14700*/  FADD.FTZ R7, R199, R30 ;  /* 0x0000001ec7077221 */ /* 0x020fe20000010000 */
[----:B------:R-:W-:-:S06]  /*14710*/  FFMA.FTZ R49, R49, R0, -R14 ;  /* 0x0000000031317223 */ /* 0x000fcc000001080e */
[----:B------:R-:W5:Y:S01]  /*14720*/  MUFU.EX2 R12, R12 ;  /* 0x0000000c000c7308 */ /* 0x000f620000000800 */
[----:B0-----:R-:W-:Y:S01]  /*14730*/  FADD.FTZ R9, R39, R32 ;  /* 0x0000002027097221 */ /* 0x001fe20000010000 */
[----:B---3--:R-:W-:-:S06]  /*14740*/  FADD.FTZ R32, R10, R7 ;  /* 0x000000070a207221 */ /* 0x008fcc0000010000 */
[----:B------:R-:W0:Y:S01]  /*14750*/  MUFU.EX2 R190, R190 ;  /* 0x000000be00be7308 */ /* 0x000e220000000800 */
[----:B------:R-:W-:-:S07]  /*14760*/  @!P1 VIADD R3, R3, 0x36840 ;  /* 0x0003684003039836 */ /* 0x000fce0000000000 */
[----:B------:R-:W3:Y:S01]  /*14770*/  MUFU.EX2 R195, R195 ;  /* 0x000000c300c37308 */ /* 0x000ee20000000800 */
[----:B------:R-:W-:Y:S01]  /*14780*/  FFMA.FTZ R51, R51, R0, -R14 ;  /* 0x0000000033337223 */ /* 0x000fe2000001080e */
[----:B-1----:R-:W-:-:S06]  /*14790*/  FADD.FTZ R34, R188, R9 ;  /* 0x00000009bc227221 */ /* 0x002fcc0000010000 */
[----:B------:R-:W1:Y:S01]  /*147a0*/  MUFU.EX2 R31, R31 ;  /* 0x0000001f001f7308 */ /* 0x000e620000000800 */
[----:B--2---:R-:W-:Y:S01]  /*147b0*/  FADD.FTZ R7, R193, R32 ;  /* 0x00000020c1077221 */ /* 0x004fe20000010000 */
[----:B------:R-:W-:-:S06]  /*147c0*/  FFMA.FTZ R41, R41, R0, -R14 ;  /* 0x0000000029297223 */ /* 0x000fcc000001080e */
[----:B------:R-:W2:Y:S01]  /*147d0*/  MUFU.EX2 R20, R63 ;  /* 0x0000003f00147308 */ /* 0x000ea20000000800 */
[----:B------:R-:W-:Y:S01]  /*147e0*/  @!P1 PRMT R3, RZ, 0x654, R3 ;  /* 0x00000654ff039816 */ /* 0x000fe20000000003 */
[----:B----4-:R-:W-:-:S06]  /*147f0*/  FADD.FTZ R9, R27, R34 ;  /* 0x000000221b097221 */ /* 0x010fcc0000010000 */
[----:B------:R-:W4:Y:S01]  /*14800*/  MUFU.EX2 R184, R184 ;  /* 0x000000b800b87308 */ /* 0x000f220000000800 */
[----:B-----5:R-:W-:Y:S01]  /*14810*/  FADD.FTZ R32, R12, R7 ;  /* 0x000000070c207221 */ /* 0x020fe20000010000 */
[----:B------:R-:W-:Y:S01]  /*14820*/  FFMA.FTZ R55, R55, R0, -R14 ;  /* 0x0000000037377223 */ /* 0x000fe2000001080e */
[----:B------:R3:W-:Y:S05]  /*14830*/  @!P1 SYNCS.ARRIVE.TRANS64.RED.A1T0 RZ, [R3+URZ], RZ ;  /* 0x000000ff03ff99a7 */ /* 0x0007ea000810043f */
[----:B------:R-:W5:Y:S01]  /*14840*/  MUFU.EX2 R49, R49 ;  /* 0x0000003100317308 */ /* 0x000f620000000800 */
[----:B0-----:R-:W-:-:S07]  /*14850*/  FADD.FTZ R34, R190, R9 ;  /* 0x00000009be227221 */ /* 0x001fce0000010000 */
[----:B------:R-:W0:Y:S01]  /*14860*/  MUFU.EX2 R83, R83 ;  /* 0x0000005300537308 */ /* 0x000e220000000800 */
[----:B---3--:R-:W-:Y:S01]  /*14870*/  FADD.FTZ R3, R195, R32 ;  /* 0x00000020c3037221 */ /* 0x008fe20000010000 */
[----:B------:R-:W-:-:S06]  /*14880*/  FFMA.FTZ R45, R45, R0, -R14 ;  /* 0x000000002d2d7223 */ /* 0x000fcc000001080e */
        /* <DEDUP_REMOVED lines=13> */
[----:B------:R-:W0:Y:S08]  /*14960*/  MUFU.EX2 R180, R180 ;  /* 0x000000b400b47308 */ /* 0x000e300000000800 */
[----:B------:R-:W3:Y:S01]  /*14970*/  MUFU.EX2 R45, R45 ;  /* 0x0000002d002d7308 */ /* 0x000ee20000000800 */
[----:B------:R-:W-:Y:S01]  /*14980*/  FFMA.FTZ R47, R47, R0, -R14 ;  /* 0x000000002f2f7223 */ /* 0x000fe2000001080e */
[----:B-1----:R-:W-:-:S06]  /*14990*/  FADD.FTZ R36, R186, R7 ;  /* 0x00000007ba247221 */ /* 0x002fcc0000010000 */
[----:B------:R-:W1:Y:S01]  /*149a0*/  MUFU.EX2 R89, R89 ;  /* 0x0000005900597308 */ /* 0x000e620000000800 */
[----:B--2---:R-:W-:Y:S01]  /*149b0*/  FADD.FTZ R3, R41, R34 ;  /* 0x0000002229037221 */ /* 0x004fe20000010000 */
[----:B------:R-:W-:-:S06]  /*149c0*/  FFMA.FTZ R25, R25, R0, -R14 ;  /* 0x0000000019197223 */ /* 0x000fcc000001080e */
[----:B------:R-:W2:Y:S01]  /*149d0*/  MUFU.EX2 R28, R43 ;  /* 0x0000002b001c7308 */ /* 0x000ea20000000800 */
[----:B----4-:R-:W-:Y:S01]  /*149e0*/  FADD.FTZ R7, R87, R36 ;  /* 0x0000002457077221 */ /* 0x010fe20000010000 */
[----:B-----5:R-:W-:-:S06]  /*149f0*/  FADD.FTZ R34, R26, R3 ;  /* 0x000000031a227221 */ /* 0x020fcc0000010000 */
[----:B------:R-:W4:Y:S08]  /*14a00*/  MUFU.EX2 R182, R182 ;  /* 0x000000b600b67308 */ /* 0x000f300000000800 */
[----:B------:R-:W5:Y:S01]  /*14a10*/  MUFU.EX2 R33, R33 ;  /* 0x0000002100217308 */ /* 0x000f620000000800 */
[----:B------:R-:W-:Y:S01]  /*14a20*/  FFMA.FTZ R35, R35, R0, -R14 ;  /* 0x0000000023237223 */ /* 0x000fe2000001080e */
[----:B0-----:R-:W-:-:S06]  /*14a30*/  FADD.FTZ R36, R180, R7 ;  /* 0x00000007b4247221 */ /* 0x001fcc0000010000 */
[----:B------:R-:W0:Y:S01]  /*14a40*/  MUFU.EX2 R91, R91 ;  /* 0x0000005b005b7308 */ /* 0x000e220000000800 */
[----:B---3--:R-:W-:Y:S01]  /*14a50*/  FADD.FTZ R3, R45, R34 ;  /* 0x000000222d037221 */ /* 0x008fe20000010000 */
[----:B------:R-:W-:-:S06]  /*14a60*/  FFMA.FTZ R29, R29, R0, -R14 ;  /* 0x000000001d1d7223 */ /* 0x000fcc000001080e */
[----:B------:R-:W3:Y:S01]  /*14a70*/  MUFU.EX2 R30, R47 ;  /* 0x0000002f001e7308 */ /* 0x000ee20000000800 */
[----:B-1----:R-:W-:Y:S01]  /*14a80*/  FADD.FTZ R7, R89, R36 ;  /* 0x0000002459077221 */ /* 0x002fe20000010000 */
[----:B--2---:R-:W-:-:S06]  /*14a90*/  FADD.FTZ R34, R28, R3 ;  /* 0x000000031c227221 */ /* 0x004fcc0000010000 */
[----:B------:R-:W1:Y:S01]  /*14aa0*/  MUFU.EX2 R25, R25 ;  /* 0x0000001900197308 */ /* 0x000e620000000800 */
[----:B------:R-:W-:Y:S01]  /*14ab0*/  FFMA.FTZ R69, R69, R0, -R14 ;  /* 0x0000000045457223 */ /* 0x000fe2000001080e */
[----:B----4-:R-:W-:Y:S01]  /*14ac0*/  FADD.FTZ R36, R182, R7 ;  /* 0x00000007b6247221 */ /* 0x010fe20000010000 */
[----:B-----5:R-:W-:-:S05]  /*14ad0*/  FADD.FTZ R3, R33, R34 ;  /* 0x0000002221037221 */ /* 0x020fca0000010000 */
[----:B------:R-:W2:Y:S01]  /*14ae0*/  MUFU.EX2 R32, R35 ;  /* 0x0000002300207308 */ /* 0x000ea20000000800 */
[-CC-:B------:R-:W-:Y:S01]  /*14af0*/  FFMA.FTZ R73, R73, R0.reuse, -R14.reuse ;  /* 0x0000000049497223 */ /* 0x180fe2000001080e */
[-CC-:B------:R-:W-:Y:S01]  /*14b00*/  FFMA.FTZ R77, R77, R0.reuse, -R14.reuse ;  /* 0x000000004d4d7223 */ /* 0x180fe2000001080e */
[-CC-:B------:R-:W-:Y:S01]  /*14b10*/  FFMA.FTZ R81, R81, R0.reuse, -R14.reuse ;  /* 0x0000000051517223 */ /* 0x180fe2000001080e */
[----:B------:R-:W-:-:S04]  /*14b20*/  FFMA.FTZ R85, R85, R0, -R14 ;  /* 0x0000000055557223 */ /* 0x000fc8000001080e */
[----:B------:R-:W4:Y:S01]  /*14b30*/  MUFU.EX2 R29, R29 ;  /* 0x0000001d001d7308 */ /* 0x000f220000000800 */
[----:B0-----:R-:W-:Y:S01]  /*14b40*/  FADD.FTZ R7, R91, R36 ;  /* 0x000000245b077221 */ /* 0x001fe20000010000 */
[----:B---3--:R-:W-:-:S06]  /*14b50*/  FADD.FTZ R36, R30, R3 ;  /* 0x000000031e247221 */ /* 0x008fcc0000010000 */
[----:B------:R-:W0:Y:S01]  /*14b60*/  MUFU.EX2 R14, R69 ;  /* 0x00000045000e7308 */ /* 0x000e220000000800 */
[----:B-1----:R-:W-:-:S07]  /*14b70*/  FADD.FTZ R3, R25, R36 ;  /* 0x0000002419037221 */ /* 0x002fce0000010000 */
[----:B------:R-:W1:Y:S01]  /*14b80*/  MUFU.EX2 R176, R176 ;  /* 0x000000b000b07308 */ /* 0x000e620000000800 */
[----:B--2---:R-:W-:-:S07]  /*14b90*/  FADD.FTZ R36, R32, R3 ;  /* 0x0000000320247221 */ /* 0x004fce0000010000 */
[----:B------:R-:W2:Y:S01]  /*14ba0*/  MUFU.EX2 R73, R73 ;  /* 0x0000004900497308 */ /* 0x000ea20000000800 */
[----:B----4-:R-:W-:-:S07]  /*14bb0*/  FADD.FTZ R3, R29, R36 ;  /* 0x000000241d037221 */ /* 0x010fce0000010000 */
[----:B------:R-:W3:Y:S01]  /*14bc0*/  MUFU.EX2 R93, R93 ;  /* 0x0000005d005d7308 */ /* 0x000ee20000000800 */
[----:B------:R-:W-:-:S07]  /*14bd0*/  F2FP.F16.F32.PACK_AB R201, R2, R201 ;  /* 0x000000c902c9723e */ /* 0x000fce00000000ff */
[----:B------:R-:W4:Y:S01]  /*14be0*/  MUFU.EX2 R34, R77 ;  /* 0x0000004d00227308 */ /* 0x000f220000000800 */
[----:B0-----:R-:W-:-:S07]  /*14bf0*/  FADD.FTZ R36, R14, R3 ;  /* 0x000000030e247221 */ /* 0x001fce0000010000 */
[----:B------:R-:W0:Y:S01]  /*14c00*/  MUFU.EX2 R178, R178 ;  /* 0x000000b200b27308 */ /* 0x000e220000000800 */
[----:B------:R-:W-:-:S07]  /*14c10*/  ISETP.GE.AND P2, PT, R150, 0x71, PT ;  /* 0x000000719600780c */ /* 0x000fce0003f46270 */
[----:B------:R-:W5:Y:S01]  /*14c20*/  MUFU.EX2 R81, R81 ;  /* 0x0000005100517308 */ /* 0x000f620000000800 */
[----:B-1----:R-:W-:Y:S01]  /*14c30*/  FADD.FTZ R38, R176, R7 ;  /* 0x00000007b0267221 */ /* 0x002fe20000010000 */
[----:B--2---:R-:W-:-:S06]  /*14c40*/  FADD.FTZ R3, R73, R36 ;  /* 0x0000002449037221 */ /* 0x004fcc0000010000 */
[----:B------:R-:W1:Y:S08]  /*14c50*/  MUFU.EX2 R95, R95 ;  /* 0x0000005f005f7308 */ /* 0x000e700000000800 */
[----:B------:R-:W2:Y:S01]  /*14c60*/  MUFU.EX2 R2, R85 ;  /* 0x0000005500027308 */ /* 0x000ea20000000800 */
[----:B------:R-:W-:Y:S01]  /*14c70*/  F2FP.F16.F32.PACK_AB R203, R6, R203 ;  /* 0x000000cb06cb723e */ /* 0x000fe200000000ff */
[----:B---3--:R-:W-:Y:S01]  /*14c80*/  FADD.FTZ R7, R93, R38 ;  /* 0x000000265d077221 */ /* 0x008fe20000010000 */
[----:B----4-:R-:W-:Y:S01]  /*14c90*/  FADD.FTZ R6, R34, R3 ;  /* 0x0000000322067221 */ /* 0x010fe20000010000 */
[----:B------:R-:W-:Y:S02]  /*14ca0*/  BSSY B0, `(.L_x_3471) ;  /* 0x0000587000007945 */ /* 0x000fe40003800000 */
[----:B0-----:R-:W-:Y:S01]  /*14cb0*/  FADD.FTZ R38, R178, R7 ;  /* 0x00000007b2267221 */ /* 0x001fe20000010000 */
[----:B-----5:R-:W-:Y:S01]  /*14cc0*/  FADD.FTZ R3, R81, R6 ;  /* 0x0000000651037221 */ /* 0x020fe20000010000 */
[----:B------:R-:W-:Y:S01]  /*14cd0*/  F2FP.F16.F32.PACK_AB R200, R37, R200 ;  /* 0x000000c825c8723e */ /* 0x000fe200000000ff */
[--C-:B------:R-:W-:Y:S01]  /*14ce0*/  IMAD.MOV.U32 R118, RZ, RZ, R119.reuse ;  /* 0x000000ffff767224 */ /* 0x100fe200078e0077 */
[----:B------:R-:W-:Y:S01]  /*14cf0*/  F2FP.F16.F32.PACK_AB R202, R53, R202 ;  /* 0x000000ca35ca723e */ /* 0x000fe200000000ff */
[----:B-1----:R-:W-:Y:S01]  /*14d00*/  FADD.FTZ R7, R95, R38 ;  /* 0x000000265f077221 */ /* 0x002fe20000010000 */
[----:B------:R-:W-:Y:S01]  /*14d10*/  F2FP.F16.F32.PACK_AB R196, R57, R196 ;  /* 0x000000c439c4723e */ /* 0x000fe200000000ff */
[--C-:B------:R-:W-:Y:S01]  /*14d20*/  IMAD.MOV.U32 R117, RZ, RZ, R119.reuse ;  /* 0x000000ffff757224 */ /* 0x100fe200078e0077 */
[----:B------:R-:W-:Y:S01]  /*14d30*/  F2FP.F16.F32.PACK_AB R198, R61, R198 ;  /* 0x000000c63dc6723e */ /* 0x000fe200000000ff */
[----:B------:R-:W-:Y:S01]  /*14d40*/  IMAD.MOV.U32 R115, RZ, RZ, R119 ;  /* 0x000000ffff737224 */ /* 0x000fe200078e0077 */
[----:B------:R-:W-:Y:S01]  /*14d50*/  F2FP.F16.F32.PACK_AB R192, R65, R192 ;  /* 0x000000c041c0723e */ /* 0x000fe200000000ff */
[----:B--2---:R-:W-:Y:S01]  /*14d60*/  FADD.FTZ R6, R2, R3 ;  /* 0x0000000302067221 */ /* 0x004fe20000010000 */
        /* <DEDUP_REMOVED lines=33> */
[----:B------:R-:W-:Y:S01]  /*14f80*/  IMAD.MOV.U32 R2, RZ, RZ, 0x3f800000 ;  /* 0x3f800000ff027424 */ /* 0x000fe200078e00ff */
        /* <DEDUP_REMOVED lines=82> */
[----:B------:R-:W-:Y:S01]  /*154b0*/  IADD3 R8, R152, -0x2, RZ ;  /* 0xfffffffe98087810 */ /* 0x000fe20007ffe0ff */
[----:B------:R-:W-:Y:S01]  /*154c0*/  IMAD.MOV.U32 R9, RZ, RZ, R4 ;  /* 0x000000ffff097224 */ /* 0x000fe200078e0004 */
[----:B------:R-:W-:Y:S01]  /*154d0*/  MOV R11, R214 ;  /* 0x000000d6000b7202 */ /* 0x000fe20000000f00 */
[----:B------:R-:W-:Y:S01]  /*154e0*/  IMAD.MOV.U32 R10, RZ, RZ, R5 ;  /* 0x000000ffff0a7224 */ /* 0x000fe200078e0005 */
[----:B------:R-:W-:Y:S01]  /*154f0*/  CS2R R118, SRZ ;  /* 0x0000000000767805 */ /* 0x000fe2000001ff00 */
[----:B------:R-:W-:Y:S01]  /*15500*/  IMAD.MOV.U32 R12, RZ, RZ, R212 ;  /* 0x000000ffff0c7224 */ /* 0x000fe200078e00d4 */
[----:B------:R-:W-:Y:S01]  /*15510*/  CS2R R114, SRZ ;  /* 0x0000000000727805 */ /* 0x000fe2000001ff00 */
[----:B------:R-:W-:Y:S01]  /*15520*/  IMAD.MOV.U32 R2, RZ, RZ, 0x3f800000 ;  /* 0x3f800000ff027424 */ /* 0x000fe200078e00ff */
        /* <DEDUP_REMOVED lines=45> */
[----:B------:R-:W-:-:S07]  /*15800*/  CS2R R24, SRZ ;  /* 0x0000000000187805 */ /* 0x000fce000001ff00 */
.L_x_3483:
[----:B------:R-:W-:-:S04]  /*15810*/  IADD3 R0, R12, 0x1, RZ ;  /* 0x000000010c007810 */ /* 0x000fc80007ffe0ff */
[----:B------:R-:W-:-:S04]  /*15820*/  ISETP.NE.AND P2, PT, R0, 0x2, PT ;  /* 0x000000020000780c */ /* 0x000fc80003f45270 */
[----:B------:R-:W-:Y:S02]  /*15830*/  SEL R214, RZ, 0x1, P2 ;  /* 0x00000001ffd67807 */ /* 0x000fe40001000000 */
[----:B------:R-:W-:Y:S02]  /*15840*/  SEL R212, R0, RZ, P2 ;  /* 0x000000ff00d47207 */ /* 0x000fe40001000000 */
[----:B------:R-:W-:Y:S01]  /*15850*/  LOP3.LUT R214, R11, R214, RZ, 0x3c, !PT ;  /* 0x000000d60bd67212 */ /* 0x000fe200078e3cff */
[----:B------:R-:W-:Y:S06]  /*15860*/  @!P0 BRA `(.L_x_3473) ;  /* 0x0000000000048947 */ /* 0x000fec0003800000 */
[----:B------:R-:W-:Y:S01]  /*15870*/  BPT.TRAP 0x1 ;  /* 0x000000040000795c */ /* 0x000fe20000300000 */
.L_x_3473:
[----:B------:R-:W-:Y:S01]  /*15880*/  IMAD R13, R212, 0x8, R18 ;  /* 0x00000008d40d7824 */ /* 0x000fe200078e0212 */
[----:B------:R-:W-:-:S04]  /*15890*/  SHF.L.U32 R4, R214, 0x1f, RZ ;  /* 0x0000001fd6047819 */ /* 0x000fc800000006ff */
[----:B------:R0:W1:Y:S01]  /*158a0*/  SYNCS.PHASECHK.TRANS64.TRYWAIT P2, [R13+URZ+0x36830], R4 ;  /* 0x036830040d0075a7 */ /* 0x000062000804017f */
[----:B------:R-:W-:Y:S05]  /*158b0*/  @!P0 BRA `(.L_x_3474) ;  /* 0x0000000000048947 */ /* 0x000fea0003800000 */
[----:B------:R-:W-:Y:S01]  /*158c0*/  BPT.TRAP 0x1 ;  /* 0x000000040000795c */ /* 0x000fe20000300000 */
.L_x_3474:
[----:B------:R-:W-:Y:S01]  /*158d0*/  IMAD R0, R212, 0xa80, R216 ;  /* 0x00000a80d4007824 */ /* 0x000fe200078e02d8 */
[----:B------:R-:W-:Y:S03]  /*158e0*/  BSSY B1, `(.L_x_3475) ;  /* 0x0000006000017945 */ /* 0x000fe60003800000 */
[C---:B------:R-:W-:Y:S01]  /*158f0*/  VIADD R20, R0.reuse, 0x80 ;  /* 0x0000008000147836 */ /* 0x040fe20000000000 */
[----:B------:R-:W-:Y:S01]  /*15900*/  IADD3 R120, R0, 0x100, RZ ;  /* 0x0000010000787810 */ /* 0x000fe20007ffe0ff */
[----:B-1----:R-:W-:Y:S06]  /*15910*/  @P2 BRA `(.L_x_3476) ;  /* 0x0000000000082947 */ /* 0x002fec0003800000 */
[----:B------:R-:W1:Y:S02]  /*15920*/  SYNCS.PHASECHK.TRANS64.TRYWAIT P2, [R13+URZ+0x36830], R4 ;  /* 0x036830040d0075a7 */ /* 0x000e64000804017f */
[----:B-1----:R-:W-:Y:S05]  /*15930*/  @!P2 BRA `(.L_x_3477) ;  /* 0x000000e80034a947 */ /* 0x002fea0003800000 */
.L_x_3476:
[----:B------:R-:W-:Y:S05]  /*15940*/  BSYNC B1 ;  /* 0x0000000000017941 */ /* 0x000fea0003800000 */
.L_x_3475:
[----:B------:R-:W2:Y:S04]  /*15950*/  LDL.64 R14, [R1+0x48] ;  /* 0x00004800010e7983 */ /* 0x000ea80000100a00 */
[----:B------:R-:W3:Y:S01]  /*15960*/  LDL.64 R122, [R1] ;  /* 0x00000000017a7983 */ /* 0x000ee20000100a00 */
[----:B------:R-:W-:Y:S01]  /*15970*/  WARPGROUP.ARRIVE ;  /* 0x00000000000079c5 */ /* 0x000fe20000000000 */
[----:B------:R-:W-:Y:S02]  /*15980*/  MOV R21, 0x40000040 ;  /* 0x4000004000157802 */ /* 0x000fe40000000f00 */
[----:B------:R-:W-:Y:S02]  /*15990*/  R2UR UR6, R20 ;  /* 0x00000000140672ca */ /* 0x000fe400000e0000 */
[C---:B------:R-:W-:Y:S01]  /*159a0*/  R2UR UR7, R21.reuse ;  /* 0x00000000150772ca */ /* 0x040fe200000e0000 */
[----:B------:R-:W-:Y:S01]  /*159b0*/  IMAD.MOV.U32 R20, RZ, RZ, R120 ;  /* 0x000000ffff147224 */ /* 0x000fe200078e0078 */
[----:B------:R-:W-:-:S04]  /*159c0*/  R2UR UR19, R21 ;  /* 0x00000000151372ca */ /* 0x000fc800000e0000 */
[----:B------:R-:W-:Y:S02]  /*159d0*/  R2UR UR18, R20 ;  /* 0x00000000141272ca */ /* 0x000fe400000e0000 */
[----:B------:R-:W-:Y:S02]  /*159e0*/  IADD3 R20, R0, 0x200, RZ ;  /* 0x0000020000147810 */ /* 0x000fe40007ffe0ff */
[----:B------:R-:W-:Y:S02]  /*159f0*/  R2UR UR15, R21 ;  /* 0x00000000150f72ca */ /* 0x000fe400000e0000 */
[----:B------:R-:W-:Y:S02]  /*15a00*/  R2UR UR14, R20 ;  /* 0x00000000140e72ca */ /* 0x000fe400000e0000 */
[----:B--2---:R-:W-:Y:S01]  /*15a10*/  R2UR UR42, R14 ;  /* 0x000000000e2a72ca */ /* 0x004fe200000e0000 */
[----:B------:R-:W-:Y:S01]  /*15a20*/  IMAD.MOV.U32 R14, RZ, RZ, R0 ;  /* 0x000000ffff0e7224 */ /* 0x000fe200078e0000 */
[----:B------:R-:W-:Y:S01]  /*15a30*/  R2UR UR43, R15 ;  /* 0x000000000f2b72ca */ /* 0x000fe200000e0000 */
[----:B------:R-:W-:Y:S01]  /*15a40*/  IMAD.MOV.U32 R15, RZ, RZ, 0x40000040 ;  /* 0x40000040ff0f7424 */ /* 0x000fe200078e00ff */
[----:B---3--:R-:W-:-:S02]  /*15a50*/  R2UR UR28, R122 ;  /* 0x000000007a1c72ca */ /* 0x008fc400000e0000 */
[----:B------:R-:W-:Y:S02]  /*15a60*/  R2UR UR29, R123 ;  /* 0x000000007b1d72ca */ /* 0x000fe400000e0000 */
[----:B------:R-:W-:Y:S01]  /*15a70*/  R2UR UR26, R14 ;  /* 0x000000000e1a72ca */ /* 0x000fe200000e0000 */
[----:B------:R-:W2:Y:S01]  /*15a80*/  LDL.64 R122, [R1+0x40] ;  /* 0x00004000017a7983 */ /* 0x000ea20000100a00 */
[----:B------:R-:W-:-:S07]  /*15a90*/  R2UR UR27, R15 ;  /* 0x000000000f1b72ca */ /* 0x000fce00000e0000 */
[----:B------:R-:W-:Y:S02]  /*15aa0*/  UMOV UR24, UR28 ;  /* 0x0000001c00187c82 */ /* 0x000fe40008000000 */
[----:B------:R-:W-:-:S04]  /*15ab0*/  UMOV UR25, UR29 ;  /* 0x0000001d00197c82 */ /* 0x000fc80008000000 */
        /* <DEDUP_REMOVED lines=18> */
[----:B------:R-:W-:Y:S01]  /*15be0*/  HGMMA.64x16x16.F32 R144, gdesc[UR20], RZ, !UPT, gsb0 ;  /* 0x00200000149079f0 */ /* 0x000fe2000c0008ff */
[----:B------:R-:W-:Y:S01]  /*15bf0*/  UMOV UR12, UR28 ;  /* 0x0000001c000c7c82 */ /* 0x000fe20008000000 */
[----:B------:R-:W-:Y:S01]  /*15c00*/  UMOV UR13, UR29 ;  /* 0x0000001d000d7c82 */ /* 0x000fe20008000000 */
[----:B------:R-:W-:Y:S01]  /*15c10*/  VIADD R120, R0, 0x280 ;  /* 0x0000028000787836 */ /* 0x000fe20000000000 */
[----:B------:R-:W-:Y:S02]  /*15c20*/  WARPGROUP.DEPBAR.LE gsb0, 0x0 ;  /* 0x00008000000079c5 */ /* 0x000fe40000010000 */
        /* <DEDUP_REMOVED lines=9> */
[----:B------:R-:W-:Y:S01]  /*15cc0*/  HGMMA.64x16x16.F32 R128, gdesc[UR8], RZ, !UPT, gsb0 ;  /* 0x00200000088079f0 */ /* 0x000fe2000c0008ff */
[C---:B------:R-:W-:Y:S02]  /*15cd0*/  VIADD R14, R0.reuse, 0x300 ;  /* 0x00000300000e7836 */ /* 0x040fe40000000000 */
[----:B------:R-:W-:Y:S02]  /*15ce0*/  VIADD R120, R0, 0x182 ;  /* 0x0000018200787836 */ /* 0x000fe40000000000 */
[----:B------:R-:W-:Y:S01]  /*15cf0*/  IMAD.MOV.U32 R121, RZ, RZ, 0x40000040 ;  /* 0x40000040ff797424 */ /* 0x000fe200078e00ff */
[----:B------:R-:W-:Y:S02]  /*15d00*/  R2UR UR58, R14 ;  /* 0x000000000e3a72ca */ /* 0x000fe400000e0000 */
[----:B------:R-:W-:Y:S02]  /*15d10*/  R2UR UR59, R15 ;  /* 0x000000000f3b72ca */ /* 0x000fe400000e0000 */
[----:B------:R-:W-:Y:S01]  /*15d20*/  R2UR UR26, R120 ;  /* 0x00000000781a72ca */ /* 0x000fe200000e0000 */
[----:B------:R-:W-:Y:S01]  /*15d30*/  VIADD R120, R0, 0x302 ;  /* 0x0000030200787836 */ /* 0x000fe20000000000 */
[----:B------:R-:W-:-:S02]  /*15d40*/  R2UR UR27, R121 ;  /* 0x00000000791b72ca */ /* 0x000fc400000e0000 */
[----:B------:R-:W-:Y:S02]  /*15d50*/  MOV R121, 0x40000040 ;  /* 0x4000004000797802 */ /* 0x000fe40000000f00 */
[----:B------:R-:W-:Y:S02]  /*15d60*/  R2UR UR46, R120 ;  /* 0x00000000782e72ca */ /* 0x000fe400000e0000 */
[----:B------:R-:W-:Y:S02]  /*15d70*/  R2UR UR47, R121 ;  /* 0x00000000792f72ca */ /* 0x000fe400000e0000 */
[----:B--2---:R-:W-:Y:S02]  /*15d80*/  R2UR UR38, R122 ;  /* 0x000000007a2672ca */ /* 0x004fe400000e0000 */
[----:B------:R-:W-:Y:S01]  /*15d90*/  R2UR UR39, R123 ;  /* 0x000000007b2772ca */ /* 0x000fe200000e0000 */
[----:B------:R-:W-:Y:S01]  /*15da0*/  UMOV UR56, UR28 ;  /* 0x0000001c00387c82 */ /* 0x000fe20008000000 */
[----:B------:R-:W-:Y:S01]  /*15db0*/  UMOV UR57, UR29 ;  /* 0x0000001d00397c82 */ /* 0x000fe20008000000 */
[----:B------:R-:W-:-:S02]  /*15dc0*/  WARPGROUP.DEPBAR.LE gsb0, 0x0 ;  /* 0x00008000000079c5 */ /* 0x000fc40000010000 */
[----:B------:R-:W-:-:S06]  /*15dd0*/  WARPGROUP.ARRIVE ;  /* 0x00000000000079c5 */ /* 0x000fcc0000000000 */
[----:B------:R-:W-:Y:S01]  /*15de0*/  HGMMA.64x16x16.F32 R120, gdesc[UR56], RZ, !UPT, gsb0 ;  /* 0x00200000387879f0 */ /* 0x000fe2000c0008ff */
        /* <DEDUP_REMOVED lines=27> */
[----:B------:R-:W-:Y:S01]  /*15fa0*/  UMOV UR24, UR42 ;  /* 0x0000002a00187c82 */ /* 0x000fe20008000000 */
[----:B------:R-:W-:Y:S01]  /*15fb0*/  UMOV UR25, UR43 ;  /* 0x0000002b00197c82 */ /* 0x000fe20008000000 */
[----:B------:R-:W-:Y:S01]  /*15fc0*/  IADD3 R14, R0, 0x202, RZ ;  /* 0x00000202000e7810 */ /* 0x000fe20007ffe0ff */
[----:B------:R-:W-:Y:S02]  /*15fd0*/  WARPGROUP.DEPBAR.LE gsb0, 0x0 ;  /* 0x00008000000079c5 */ /* 0x000fe40000010000 */
[----:B------:R-:W-:-:S06]  /*15fe0*/  WARPGROUP.ARRIVE ;  /* 0x00000000000079c5 */ /* 0x000fcc0000000000 */
[----:B------:R-:W-:Y:S01]  /*15ff0*/  HGMMA.64x16x16.F32 R144, gdesc[UR24], R144, gsb0 ;  /* 0x00200000189079f0 */ /* 0x000fe20008000890 */
        /* <DEDUP_REMOVED lines=14> */
[----:B------:R-:W-:Y:S01]  /*160e0*/  MOV R5, UR45 ;  /* 0x0000002d00057c02 */ /* 0x000fe20008000f00 */
[----:B------:R-:W-:Y:S02]  /*160f0*/  WARPGROUP.DEPBAR.LE gsb0, 0x0 ;  /* 0x00008000000079c5 */ /* 0x000fe40000010000 */
[----:B------:R-:W-:Y:S01]  /*16100*/  WARPGROUP.ARRIVE ;  /* 0x00000000000079c5 */ /* 0x000fe20000000000 */
[----:B01----:R-:W-:Y:S01]  /*16110*/  MOV R4, UR44 ;  /* 0x0000002c00047c02 */ /* 0x003fe20008000f00 */
[----:B------:R-:W-:Y:S01]  /*16120*/  VIADD R14, R0, 0x4 ;  /* 0x00000004000e7836 */ /* 0x000fe20000000000 */
[----:B------:R-:W-:Y:S01]  /*16130*/  UMOV UR12, UR38 ;  /* 0x00000026000c7c82 */ /* 0x000fe20008000000 */
[----:B------:R-:W-:Y:S01]  /*16140*/  IMAD.MOV.U32 R15, RZ, RZ, 0x40000040 ;  /* 0x40000040ff0f7424 */ /* 0x000fe200078e00ff */
[----:B------:R-:W-:-:S02]  /*16150*/  UMOV UR13, UR39 ;  /* 0x00000027000d7c82 */ /* 0x000fc40008000000 */
[----:B------:R-:W-:Y:S01]  /*16160*/  HGMMA.64x16x16.F32 R128, gdesc[UR16], R128, gsb0 ;  /* 0x00200000108079f0 */ /* 0x000fe20008000880 */
[----:B------:R-:W-:Y:S01]  /*16170*/  UMOV UR44, UR42 ;  /* 0x0000002a002c7c82 */ /* 0x000fe20008000000 */
[----:B------:R-:W-:Y:S01]  /*16180*/  UMOV UR45, UR43 ;  /* 0x0000002b002d7c82 */ /* 0x000fe20008000000 */
[----:B------:R-:W-:Y:S01]  /*16190*/  UMOV UR8, UR38 ;  /* 0x0000002600087c82 */ /* 0x000fe20008000000 */
[----:B------:R-:W-:Y:S01]  /*161a0*/  UMOV UR9, UR39 ;  /* 0x0000002700097c82 */ /* 0x000fe20008000000 */
[----:B------:R-:W2:Y:S01]  /*161b0*/  LDL.64 R20, [R1+0x38] ;  /* 0x0000380001147983 */ /* 0x000ea20000100a00 */
        /* <DEDUP_REMOVED lines=179> */
[----:B------:R-:W-:-:S09]  /*16cf0*/  UMOV UR17, UR39 ;  /* 0x0000002700117c82 */ /* 0x000fd20008000000 */
        /* <DEDUP_REMOVED lines=152> */
[----:B------:R-:W-:Y:S01]  /*17680*/  R2UR UR45, R5 ;  /* 0x00000000052d72ca */ /* 0x000fe200000e0000 */
[----:B------:R-:W-:Y:S01]  /*17690*/  IMAD.MOV.U32 R5, RZ, RZ, 0x40000040 ;  /* 0x40000040ff057424 */ /* 0x000fe200078e00ff */
[----:B------:R-:W-:Y:S02]  /*176a0*/  R2UR UR44, R4 ;  /* 0x00000000042c72ca */ /* 0x000fe400000e0000 */
[----:B------:R-:W-:Y:S02]  /*176b0*/  IADD3 R4, R0, 0x406, RZ ;  /* 0x0000040600047810 */ /* 0x000fe40007ffe0ff */
[----:B------:R-:W-:Y:S02]  /*176c0*/  R2UR UR31, R5 ;  /* 0x00000000051f72ca */ /* 0x000fe400000e0000 */
[----:B------:R-:W-:Y:S01]  /*176d0*/  R2UR UR30, R4 ;  /* 0x00000000041e72ca */ /* 0x000fe200000e0000 */
[----:B------:R-:W-:Y:S01]  /*176e0*/  UMOV UR28, UR52 ;  /* 0x00000034001c7c82 */ /* 0x000fe20008000000 */
[----:B------:R-:W-:Y:S01]  /*176f0*/  UMOV UR29, UR53 ;  /* 0x00000035001d7c82 */ /* 0x000fe20008000000 */
[----:B------:R-:W-:-:S02]  /*17700*/  WARPGROUP.DEPBAR.LE gsb0, 0x0 ;  /* 0x00008000000079c5 */ /* 0x000fc40000010000 */
        /* <DEDUP_REMOVED lines=390> */
.L_x_3478:
[----:B------:R-:W-:Y:S01]  /*18f70*/  SHF.L.U32 R0, R11, 0x1f, RZ ;  /* 0x0000001f0b007819 */ /* 0x000fe200000006ff */
[----:B------:R-:W-:-:S04]  /*18f80*/  IMAD R11, R12, 0x8, R18 ;  /* 0x000000080c0b7824 */ /* 0x000fc800078e0212 */
[----:B------:R0:W1:Y:S01]  /*18f90*/  SYNCS.PHASECHK.TRANS64.TRYWAIT P2, [R11+URZ+0x36850], R0 ;  /* 0x036850000b0075a7 */ /* 0x000062000804017f */
[----:B------:R-:W-:Y:S05]  /*18fa0*/  @!P0 BRA `(.L_x_3479) ;  /* 0x0000000000048947 */ /* 0x000fea0003800000 */
[----:B------:R-:W-:Y:S01]  /*18fb0*/  BPT.TRAP 0x1 ;  /* 0x000000040000795c */ /* 0x000fe20000300000 */
.L_x_3479:
[----:B------:R-:W-:Y:S04]  /*18fc0*/  BSSY B1, `(.L_x_3480) ;  /* 0x0000004000017945 */ /* 0x000fe80003800000 */
[----:B-1----:R-:W-:Y:S05]  /*18fd0*/  @P2 BRA `(.L_x_3481) ;  /* 0x0000000000082947 */ /* 0x002fea0003800000 */
[----:B------:R-:W1:Y:S02]  /*18fe0*/  SYNCS.PHASECHK.TRANS64.TRYWAIT P2, [R11+URZ+0x36850], R0 ;  /* 0x036850000b0075a7 */ /* 0x000e64000804017f */
[----:B-1----:R-:W-:Y:S05]  /*18ff0*/  @!P2 BRA `(.L_x_3482) ;  /* 0x000000b00098a947 */ /* 0x002fea0003800000 */
.L_x_3481:
[----:B------:R-:W-:Y:S05]  /*19000*/  BSYNC B1 ;  /* 0x0000000000017941 */ /* 0x000fea0003800000 */
.L_x_3480:
[----:B01----:R-:W-:Y:S01]  /*19010*/  IADD3 R0, R18, 0x400, RZ ;  /* 0x0000040012007810 */ /* 0x003fe20007ffe0ff */
[----:B------:R-:W-:Y:S01]  /*19020*/  IMAD.MOV.U32 R15, RZ, RZ, 0x40000040 ;  /* 0x40000040ff0f7424 */ /* 0x000fe200078e00ff */
[----:B------:R-:W-:Y:S01]  /*19030*/  WARPGROUP.ARRIVE ;  /* 0x00000000000079c5 */ /* 0x000fe20000000000 */
[----:B------:R-:W-:Y:S01]  /*19040*/  MOV R3, 0x40000040 ;  /* 0x4000004000037802 */ /* 0x000fe20000000f00 */
[----:B------:R-:W-:Y:S01]  /*19050*/  IMAD.MOV.U32 R21, RZ, RZ, 0x40000040 ;  /* 0x40000040ff157424 */ /* 0x000fe200078e00ff */
[----:B------:R-:W-:Y:S01]  /*19060*/  SHF.R.U32.HI R0, RZ, 0x4, R0 ;  /* 0x00000004ff007819 */ /* 0x000fe20000011600 */
[----:B------:R-:W-:Y:S01]  /*19070*/  ULDC UR4, c[0x0][0x988] ;  /* 0x0002620000047ab9 */ /* 0x000fe20000000800 */
[----:B------:R-:W-:Y:S01]  /*19080*/  R2UR UR7, R15 ;  /* 0x000000000f0772ca */ /* 0x000fe200000e0000 */
[----:B------:R-:W-:Y:S01]  /*19090*/  @!P1 VIADD R11, R11, 0x36860 ;  /* 0x000368600b0b9836 */ /* 0x000fe20000000000 */
[----:B------:R-:W-:Y:S02]  /*190a0*/  LOP3.LUT R0, R0, 0x3fff, RZ, 0xc0, !PT ;  /* 0x00003fff00007812 */ /* 0x000fe400078ec0ff */
[----:B------:R-:W-:-:S02]  /*190b0*/  @!P1 IADD3 R13, R13, 0x36840, RZ ;  /* 0x000368400d0d9810 */ /* 0x000fc40007ffe0ff */
[----:B------:R-:W-:Y:S02]  /*190c0*/  LOP3.LUT R0, R0, 0x3800000, RZ, 0xfc, !PT ;  /* 0x0380000000007812 */ /* 0x000fe400078efcff */
[C---:B------:R-:W-:Y:S01]  /*190d0*/  ISETP.GT.AND P2, PT, R8.reuse, RZ, PT ;  /* 0x000000ff0800720c */ /* 0x040fe20003f44270 */
[----:B------:R-:W-:Y:S02]  /*190e0*/  VIADD R8, R8, 0xffffffff ;  /* 0xffffffff08087836 */ /* 0x000fe40000000000 */
[----:B------:R-:W-:Y:S01]  /*190f0*/  IMAD R14, R12, 0xa80, R0 ;  /* 0x00000a800c0e7824 */ /* 0x000fe200078e0200 */
[----:B------:R-:W-:-:S03]  /*19100*/  FMNMX.FTZ R0, R168, R10, !PT ;  /* 0x0000000aa8007209 */ /* 0x000fc60007810000 */
[C---:B------:R-:W-:Y:S01]  /*19110*/  VIADD R2, R14.reuse, 0x80 ;  /* 0x000000800e027836 */ /* 0x040fe20000000000 */
[C---:B------:R-:W-:Y:S02]  /*19120*/  R2UR UR6, R14.reuse ;  /* 0x000000000e0672ca */ /* 0x040fe400000e0000 */
[----:B------:R-:W-:Y:S02]  /*19130*/  FMNMX.FTZ R0, R169, R0, !PT ;  /* 0x00000000a9007209 */ /* 0x000fe40007810000 */
[----:B------:R-:W-:Y:S02]  /*19140*/  IADD3 R20, R14, 0x200, RZ ;  /* 0x000002000e147810 */ /* 0x000fe40007ffe0ff */
[----:B------:R-:W-:-:S04]  /*19150*/  FMNMX.FTZ R0, R172, R0, !PT ;  /* 0x00000000ac007209 */ /* 0x000fc80007810000 */
[----:B------:R-:W-:-:S03]  /*19160*/  FMNMX.FTZ R0, R173, R0, !PT ;  /* 0x00000000ad007209 */ /* 0x000fc60007810000 */
[----:B------:R-:W-:Y:S01]  /*19170*/  HGMMA.64x192x16.F32 R24, R200, gdesc[UR4].tnspB, R24, gsb0 ;  /* 0x42e00004c8187df0 */ /* 0x000fe20008000818 */
[----:B------:R-:W-:Y:S01]  /*19180*/  R2UR UR6, R2 ;  /* 0x00000000020672ca */ /* 0x000fe200000e0000 */
[----:B------:R-:W-:Y:S01]  /*19190*/  VIADD R2, R14, 0x100 ;  /* 0x000001000e027836 */ /* 0x000fe20000000000 */
[----:B------:R-:W-:Y:S01]  /*191a0*/  R2UR UR7, R3 ;  /* 0x00000000030772ca */ /* 0x000fe200000e0000 */
[----:B------:R-:W-:Y:S01]  /*191b0*/  IMAD.MOV.U32 R3, RZ, RZ, 0x40000040 ;  /* 0x40000040ff037424 */ /* 0x000fe200078e00ff */
        /* <DEDUP_REMOVED lines=26> */
[----:B------:R-:W-:Y:S01]  /*19360*/  HGMMA.64x192x16.F32 R24, R196, gdesc[UR4].tnspB, R24, gsb0 ;  /* 0x42e00004c4187df0 */ /* 0x000fe20008000818 */
[----:B------:R-:W-:Y:S02]  /*19370*/  R2UR UR6, R2 ;  /* 0x00000000020672ca */ /* 0x000fe400000e0000 */
[----:B------:R-:W-:Y:S01]  /*19380*/  R2UR UR7, R3 ;  /* 0x00000000030772ca */ /* 0x000fe200000e0000 */
[----:B------:R-:W-:Y:S01]  /*19390*/  IMAD.MOV.U32 R3, RZ, RZ, 0x40000040 ;  /* 0x40000040ff037424 */ /* 0x000fe200078e00ff */
[----:B------:R-:W-:Y:S01]  /*193a0*/  IADD3 R2, R14, 0x180, RZ ;  /* 0x000001800e027810 */ /* 0x000fe20007ffe0ff */
[----:B------:R-:W-:Y:S02]  /*193b0*/  WARPGROUP.DEPBAR.LE gsb0, 0x0 ;  /* 0x00008000000079c5 */ /* 0x000fe40000010000 */
[----:B------:R-:W-:-:S12]  /*193c0*/  WARPGROUP.ARRIVE ;  /* 0x00000000000079c5 */ /* 0x000fd80000000000 */
[----:B------:R-:W-:Y:S01]  /*193d0*/  HGMMA.64x192x16.F32 R24, R192, gdesc[UR4].tnspB, R24, gsb0 ;  /* 0x42e00004c0187df0 */ /* 0x000fe20008000818 */
[----:B------:R-:W-:Y:S02]  /*193e0*/  R2UR UR6, R2 ;  /* 0x00000000020672ca */ /* 0x000fe400000e0000 */
[----:B------:R-:W-:Y:S01]  /*193f0*/  R2UR UR7, R3 ;  /* 0x00000000030772ca */ /* 0x000fe200000e0000 */
[----:B------:R-:W0:Y:S02]  /*19400*/  SHFL.BFLY PT, R2, R0, 0x2, 0x1f ;  /* 0x0c401f0000027f89 */ /* 0x000e2400000e0000 */
[----:B0-----:R-:W-:Y:S01]  /*19410*/  FMNMX.FTZ R2, R0, R2, !PT ;  /* 0x0000000200027209 */ /* 0x001fe20007810000 */
[----:B------:R-:W-:-:S04]  /*19420*/  IMAD.U32 R0, RZ, RZ, UR4 ;  /* 0x00000004ff007e24 */ /* 0x000fc8000f8e00ff */
[----:B------:R-:W0:Y:S02]  /*19430*/  SHFL.BFLY PT, R5, R2, 0x1, 0x1f ;  /* 0x0c201f0002057f89 */ /* 0x000e2400000e0000 */
[----:B0-----:R-:W-:Y:S02]  /*19440*/  FMNMX.FTZ R5, R2, R5, !PT ;  /* 0x0000000502057209 */ /* 0x001fe40007810000 */
[----:B------:R-:W-:-:S03]  /*19450*/  FMNMX.FTZ R2, R170, R9, !PT ;  /* 0x00000009aa027209 */ /* 0x000fc60007810000 */
[----:B------:R-:W-:Y:S01]  /*19460*/  FMUL.FTZ R15, R5, R0 ;  /* 0x00000000050f7220 */ /* 0x000fe20000410000 */
[----:B------:R-:W-:Y:S01]  /*19470*/  FMNMX.FTZ R2, R171, R2, !PT ;  /* 0x00000002ab027209 */ /* 0x000fe20007810000 */
[----:B------:R-:W-:Y:S02]  /*19480*/  FADD.FTZ R3, -R5, R10 ;  /* 0x0000000a05037221 */ /* 0x000fe40000010100 */
[--C-:B------:R-:W-:Y:S01]  /*19490*/  FFMA.FTZ R196, R160, R0, -R15.reuse ;  /* 0x00000000a0c47223 */ /* 0x100fe2000001080f */
[----:B------:R-:W-:Y:S01]  /*194a0*/  FMNMX.FTZ R2, R174, R2, !PT ;  /* 0x00000002ae027209 */ /* 0x000fe20007810000 */
[-CC-:B------:R-:W-:Y:S01]  /*194b0*/  FFMA.FTZ R200, R168, R0.reuse, -R15.reuse ;  /* 0x00000000a8c87223 */ /* 0x180fe2000001080f */
[-CC-:B------:R-:W-:Y:S01]  /*194c0*/  FFMA.FTZ R160, R161, R0.reuse, -R15.reuse ;  /* 0x00000000a1a07223 */ /* 0x180fe2000001080f */
        /* <DEDUP_REMOVED lines=8> */
[----:B------:R-:W-:Y:S01]  /*19550*/  FFMA.FTZ R12, R149, R0, -R15 ;  /* 0x00000000950c7223 */ /* 0x000fe2000001080f */
[----:B------:R-:W-:Y:S01]  /*19560*/  FMNMX.FTZ R2, R163, R2, !PT ;  /* 0x00000002a3027209 */ /* 0x000fe20007810000 */
[----:B------:R-:W-:Y:S01]  /*19570*/  FMUL.FTZ R3, R3, R0 ;  /* 0x0000000003037220 */ /* 0x000fe20000410000 */
[----:B------:R-:W-:Y:S02]  /*19580*/  MUFU.EX2 R200, R200 ;  /* 0x000000c800c87308 */ /* 0x000fe40000000800 */
[----:B------:R-:W-:-:S04]  /*19590*/  FMNMX.FTZ R2, R166, R2, !PT ;  /* 0x00000002a6027209 */ /* 0x000fc80007810000 */
[----:B------:R-:W-:Y:S02]  /*195a0*/  FMNMX.FTZ R2, R167, R2, !PT ;  /* 0x00000002a7027209 */ /* 0x000fe40007810000 */
[----:B------:R-:W0:Y:S02]  /*195b0*/  MUFU.EX2 R3, R3 ;  /* 0x0000000300037308 */ /* 0x000e240000000800 */
[----:B------:R-:W-:-:S04]  /*195c0*/  FMNMX.FTZ R2, R154, R2, !PT ;  /* 0x000000029a027209 */ /* 0x000fc80007810000 */
[----:B------:R-:W-:Y:S02]  /*195d0*/  FMNMX.FTZ R2, R155, R2, !PT ;  /* 0x000000029b027209 */ /* 0x000fe40007810000 */
[----:B------:R-:W1:Y:S02]  /*195e0*/  MUFU.EX2 R10, R10 ;  /* 0x0000000a000a7308 */ /* 0x000e640000000800 */
[----:B------:R-:W-:-:S04]  /*195f0*/  FMNMX.FTZ R2, R158, R2, !PT ;  /* 0x000000029e027209 */ /* 0x000fc80007810000 */
[----:B------:R-:W-:Y:S02]  /*19600*/  FMNMX.FTZ R2, R159, R2, !PT ;  /* 0x000000029f027209 */ /* 0x000fe40007810000 */
[----:B------:R-:W2:Y:S01]  /*19610*/  MUFU.EX2 R202, R202 ;  /* 0x000000ca00ca7308 */ /* 0x000ea20000000800 */
[----:B0-----:R-:W-:Y:S01]  /*19620*/  FFMA.FTZ R7, R3, R7, R200 ;  /* 0x0000000703077223 */ /* 0x001fe200000100c8 */
[----:B------:R-:W-:-:S04]  /*19630*/  FMNMX.FTZ R2, R146, R2, !PT ;  /* 0x0000000292027209 */ /* 0x000fc80007810000 */
[----:B------:R-:W-:Y:S02]  /*19640*/  FMNMX.FTZ R2, R147, R2, !PT ;  /* 0x0000000293027209 */ /* 0x000fe40007810000 */
[----:B------:R-:W0:Y:S01]  /*19650*/  MUFU.EX2 R168, R168 ;  /* 0x000000a800a87308 */ /* 0x000e220000000800 */
[----:B-1----:R-:W-:Y:S01]  /*19660*/  FADD.FTZ R7, R10, R7 ;  /* 0x000000070a077221 */ /* 0x002fe20000010000 */
[----:B------:R-:W-:Y:S02]  /*19670*/  FMNMX.FTZ R2, R150, R2, !PT ;  /* 0x0000000296027209 */ /* 0x000fe40007810000 */
[----:B------:R-:W-:Y:S02]  /*19680*/  F2FP.F16.F32.PACK_AB R200, R10, R200 ;  /* 0x000000c80ac8723e */ /* 0x000fe400000000ff */
[----:B------:R-:W-:Y:S02]  /*19690*/  FMNMX.FTZ R2, R151, R2, !PT ;  /* 0x0000000297027209 */ /* 0x000fe40007810000 */
[----:B------:R-:W-:Y:S01]  /*196a0*/  MUFU.EX2 R196, R196 ;  /* 0x000000c400c47308 */ /* 0x000fe20000000800 */
[----:B--2---:R-:W-:Y:S01]  /*196b0*/  FADD.FTZ R7, R202, R7 ;  /* 0x00000007ca077221 */ /* 0x004fe20000010000 */
[----:B------:R-:W-:-:S04]  /*196c0*/  FMNMX.FTZ R2, R138, R2, !PT ;  /* 0x000000028a027209 */ /* 0x000fc80007810000 */
[----:B------:R-:W-:Y:S02]  /*196d0*/  FMNMX.FTZ R2, R139, R2, !PT ;  /* 0x000000028b027209 */ /* 0x000fe40007810000 */
[----:B------:R-:W-:Y:S01]  /*196e0*/  MUFU.EX2 R160, R160 ;  /* 0x000000a000a07308 */ /* 0x000fe20000000800 */
[----:B0-----:R-:W-:Y:S01]  /*196f0*/  FADD.FTZ R7, R168, R7 ;  /* 0x00000007a8077221 */ /* 0x001fe20000010000 */
[----:B------:R-:W-:Y:S02]  /*19700*/  FMNMX.FTZ R2, R142, R2, !PT ;  /* 0x000000028e027209 */ /* 0x000fe40007810000 */
[----:B------:R-:W-:Y:S02]  /*19710*/  F2FP.F16.F32.PACK_AB R202, R168, R202 ;  /* 0x000000caa8ca723e */ /* 0x000fe400000000ff */
        /* <DEDUP_REMOVED lines=12> */
[----:B------:R-:W-:-:S05]  /*197e0*/  FMNMX.FTZ R2, R127, R2, !PT ;  /* 0x000000027f027209 */ /* 0x000fca0007810000 */
[----:B------:R-:W0:Y:S02]  /*197f0*/  SHFL.BFLY PT, R4, R2, 0x2, 0x1f ;  /* 0x0c401f0002047f89 */ /* 0x000e2400000e0000 */
[----:B0-----:R-:W-:-:S05]  /*19800*/  FMNMX.FTZ R4, R2, R4, !PT ;  /* 0x0000000402047209 */ /* 0x001fca0007810000 */
[----:B------:R-:W0:Y:S01]  /*19810*/  SHFL.BFLY PT, R2, R4, 0x1, 0x1f ;  /* 0x0c201f0004027f89 */ /* 0x000e2200000e0000 */
[----:B------:R-:W-:Y:S02]  /*19820*/  WARPGROUP.DEPBAR.LE gsb0, 0x0 ;  /* 0x00008000000079c5 */ /* 0x000fe40000010000 */
[----:B------:R-:W-:Y:S01]  /*19830*/  WARPGROUP.ARRIVE ;  /* 0x00000000000079c5 */ /* 0x000fe20000000000 */
[-CC-:B------:R-:W-:Y:S01]  /*19840*/  FFMA.FTZ R192, R152, R0.reuse, -R15.reuse ;  /* 0x0000000098c07223 */ /* 0x180fe2000001080f */
[-CC-:B------:R-:W-:Y:S01]  /*19850*/  FFMA.FTZ R194, R156, R0.reuse, -R15.reuse ;  /* 0x000000009cc27223 */ /* 0x180fe2000001080f */
[----:B------:R-:W-:-:S03]  /*19860*/  FFMA.FTZ R152, R157, R0, -R15 ;  /* 0x000000009d987223 */ /* 0x000fc6000001080f */
[----:B------:R-:W-:Y:S01]  /*19870*/  HGMMA.64x192x16.F32 R24, R188, gdesc[UR4].tnspB, R24, gsb0 ;  /* 0x42e00004bc187df0 */ /* 0x000fe20008000818 */
[----:B------:R-:W-:Y:S01]  /*19880*/  R2UR UR6, R20 ;  /* 0x00000000140672ca */ /* 0x000fe200000e0000 */
[C---:B------:R-:W-:Y:S01]  /*19890*/  VIADD R20, R14.reuse, 0x280 ;  /* 0x000002800e147836 */ /* 0x040fe20000000000 */
[----:B------:R-:W-:Y:S01]  /*198a0*/  R2UR UR7, R21 ;  /* 0x00000000150772ca */ /* 0x000fe200000e0000 */
[----:B------:R-:W-:Y:S01]  /*198b0*/  VIADD R14, R14, 0x300 ;  /* 0x000003000e0e7836 */ /* 0x000fe20000000000 */
[----:B------:R-:W-:Y:S01]  /*198c0*/  MOV R21, 0x40000040 ;  /* 0x4000004000157802 */ /* 0x000fe20000000f00 */
[----:B------:R-:W-:Y:S01]  /*198d0*/  MUFU.EX2 R192, R192 ;  /* 0x000000c000c07308 */ /* 0x000fe20000000800 */
[----:B0-----:R-:W-:-:S07]  /*198e0*/  FMNMX.FTZ R4, R4, R2, !PT ;  /* 0x0000000204047209 */ /* 0x001fce0007810000 */
[----:B------:R-:W-:Y:S08]  /*198f0*/  MUFU.EX2 R194, R194 ;  /* 0x000000c200c27308 */ /* 0x000ff00000000800 */
[----:B------:R-:W-:Y:S01]  /*19900*/  MUFU.EX2 R152, R152 ;  /* 0x0000009800987308 */ /* 0x000fe20000000800 */
[----:B------:R-:W-:Y:S02]  /*19910*/  WARPGROUP.DEPBAR.LE gsb0, 0x0 ;  /* 0x00008000000079c5 */ /* 0x000fe40000010000 */
[----:B------:R-:W-:Y:S01]  /*19920*/  WARPGROUP.ARRIVE ;  /* 0x00000000000079c5 */ /* 0x000fe20000000000 */
[-CC-:B------:R-:W-:Y:S01]  /*19930*/  FFMA.FTZ R188, R144, R0.reuse, -R15.reuse ;  /* 0x0000000090bc7223 */ /* 0x180fe2000001080f */
[-CC-:B------:R-:W-:Y:S01]  /*19940*/  FFMA.FTZ R144, R145, R0.reuse, -R15.reuse ;  /* 0x0000000091907223 */ /* 0x180fe2000001080f */
[----:B------:R-:W-:-:S03]  /*19950*/  FFMA.FTZ R190, R148, R0, -R15 ;  /* 0x0000000094be7223 */ /* 0x000fc6000001080f */
[----:B------:R-:W-:Y:S01]  /*19960*/  HGMMA.64x192x16.F32 R24, R184, gdesc[UR4].tnspB, R24, gsb0 ;  /* 0x42e00004b8187df0 */ /* 0x000fe20008000818 */
[----:B------:R-:W-:Y:S01]  /*19970*/  R2UR UR6, R20 ;  /* 0x00000000140672ca */ /* 0x000fe200000e0000 */
[-CC-:B------:R-:W-:Y:S01]  /*19980*/  FFMA.FTZ R20, R141, R0.reuse, -R15.reuse ;  /* 0x000000008d147223 */ /* 0x180fe2000001080f */
[----:B------:R-:W-:Y:S01]  /*19990*/  R2UR UR7, R21 ;  /* 0x00000000150772ca */ /* 0x000fe200000e0000 */
[-CC-:B------:R-:W-:Y:S01]  /*199a0*/  FFMA.FTZ R21, R120, R0.reuse, -R15.reuse ;  /* 0x0000000078157223 */ /* 0x180fe2000001080f */
[-CC-:B------:R-:W-:Y:S01]  /*199b0*/  FFMA.FTZ R120, R121, R0.reuse, -R15.reuse ;  /* 0x0000000079787223 */ /* 0x180fe2000001080f */
[----:B------:R-:W-:Y:S01]  /*199c0*/  FFMA.FTZ R121, R124, R0, -R15 ;  /* 0x000000007c797223 */ /* 0x000fe2000001080f */
        /* <DEDUP_REMOVED lines=10> */
[-CC-:B------:R-:W-:Y:S01]  /*19a70*/  FFMA.FTZ R136, R137, R0.reuse, -R15.reuse ;  /* 0x0000000089887223 */ /* 0x180fe2000001080f */
[----:B------:R-:W-:-:S03]  /*19a80*/  FFMA.FTZ R186, R140, R0, -R15 ;  /* 0x000000008cba7223 */ /* 0x000fc6000001080f */
[----:B------:R-:W-:Y:S01]  /*19a90*/  HGMMA.64x192x16.F32 R24, R180, gdesc[UR4].tnspB, R24, gsb0 ;  /* 0x42e00004b4187df0 */ /* 0x000fe20008000818 */
[----:B------:R-:W-:Y:S01]  /*19aa0*/  R2UR UR6, R14 ;  /* 0x000000000e0672ca */ /* 0x000fe200000e0000 */
[----:B------:R-:W-:Y:S08]  /*19ab0*/  MUFU.EX2 R184, R184 ;  /* 0x000000b800b87308 */ /* 0x000ff00000000800 */
[----:B------:R-:W-:Y:S08]  /*19ac0*/  MUFU.EX2 R136, R136 ;  /* 0x0000008800887308 */ /* 0x000ff00000000800 */
[----:B------:R-:W-:Y:S01]  /*19ad0*/  MUFU.EX2 R186, R186 ;  /* 0x000000ba00ba7308 */ /* 0x000fe20000000800 */
[----:B------:R-:W-:-:S02]  /*19ae0*/  WARPGROUP.DEPBAR.LE gsb0, 0x0 ;  /* 0x00008000000079c5 */ /* 0x000fc40000010000 */
[-CC-:B------:R-:W-:Y:S01]  /*19af0*/  FFMA.FTZ R180, R128, R0.reuse, -R15.reuse ;  /* 0x0000000080b47223 */ /* 0x180fe2000001080f */
[-CC-:B------:R-:W-:Y:S01]  /*19b00*/  FFMA.FTZ R128, R129, R0.reuse, -R15.reuse ;  /* 0x0000000081807223 */ /* 0x180fe2000001080f */
[-CC-:B------:R-:W-:Y:S01]  /*19b10*/  FFMA.FTZ R182, R132, R0.reuse, -R15.reuse ;  /* 0x0000000084b67223 */ /* 0x180fe2000001080f */
[-CC-:B------:R-:W-:Y:S01]  /*19b20*/  FFMA.FTZ R129, R133, R0.reuse, -R15.reuse ;  /* 0x0000000085817223 */ /* 0x180fe2000001080f */
[-C--:B------:R-:W-:Y:S01]  /*19b30*/  FFMA.FTZ R132, R125, R0.reuse, -R15 ;  /* 0x000000007d847223 */ /* 0x080fe2000001080f */
[C---:B------:R-:W-:Y:S01]  /*19b40*/  FADD.FTZ R15, -R4.reuse, R9 ;  /* 0x00000009040f7221 */ /* 0x040fe20000010100 */
[----:B------:R-:W-:Y:S01]  /*19b50*/  WARPGROUP.ARRIVE ;  /* 0x00000000000079c5 */ /* 0x000fe20000000000 */
[-C--:B------:R-:W-:Y:S01]  /*19b60*/  FMUL.FTZ R125, R4, R0.reuse ;  /* 0x00000000047d7220 */ /* 0x080fe20000410000 */
[----:B------:R0:W1:Y:S01]  /*19b70*/  MUFU.EX2 R9, R132 ;  /* 0x0000008400097308 */ /* 0x0000620000000800 */
[-C--:B------:R-:W-:Y:S02]  /*19b80*/  FMUL.FTZ R15, R15, R0.reuse ;  /* 0x000000000f0f7220 */ /* 0x080fe40000410000 */
        /* <DEDUP_REMOVED lines=11> */
[-CC-:B0-----:R-:W-:Y:S01]  /*19c40*/  FFMA.FTZ R132, R155, R0.reuse, -R125.reuse ;  /* 0x000000009b847223 */ /* 0x181fe2000001087d */
[----:B------:R-:W-:Y:S01]  /*19c50*/  FFMA.FTZ R195, R158, R0, -R125 ;  /* 0x000000009ec37223 */ /* 0x000fe2000001087d */
[----:B------:R-:W-:Y:S01]  /*19c60*/  MUFU.EX2 R201, R201 ;  /* 0x000000c900c97308 */ /* 0x000fe20000000800 */
[----:B--2---:R-:W-:-:S02]  /*19c70*/  IMAD.MOV.U32 R15, RZ, RZ, 0x40000040 ;  /* 0x40000040ff0f7424 */ /* 0x004fc400078e00ff */
[-CC-:B------:R-:W-:Y:S01]  /*19c80*/  FFMA.FTZ R137, R159, R0.reuse, -R125.reuse ;  /* 0x000000009f897223 */ /* 0x180fe2000001087d */
[-CC-:B------:R-:W-:Y:S01]  /*19c90*/  FFMA.FTZ R181, R130, R0.reuse, -R125.reuse ;  /* 0x0000000082b57223 */ /* 0x180fe2000001087d */
[-CC-:B------:R-:W-:Y:S01]  /*19ca0*/  FFMA.FTZ R189, R146, R0.reuse, -R125.reuse ;  /* 0x0000000092bd7223 */ /* 0x180fe2000001087d */
[-CC-:B------:R-:W-:Y:S01]  /*19cb0*/  FFMA.FTZ R14, R147, R0.reuse, -R125.reuse ;  /* 0x00000000930e7223 */ /* 0x180fe2000001087d */
[----:B------:R-:W-:Y:S01]  /*19cc0*/  R2UR UR7, R15 ;  /* 0x000000000f0772ca */ /* 0x000fe200000e0000 */
[-C--:B------:R-:W-:Y:S01]  /*19cd0*/  FFMA.FTZ R191, R150, R0.reuse, -R125 ;  /* 0x0000000096bf7223 */ /* 0x080fe2000001087d */
[----:B------:R-:W-:Y:S01]  /*19ce0*/  MUFU.EX2 R124, R124 ;  /* 0x0000007c007c7308 */ /* 0x000fe20000000800 */
[----:B------:R-:W-:Y:S01]  /*19cf0*/  @!P1 PRMT R15, RZ, 0x654, R13 ;  /* 0x00000654ff0f9816 */ /* 0x000fe2000000000d */
        /* <DEDUP_REMOVED lines=8> */
[----:B------:R-:W-:Y:S01]  /*19d80*/  FFMA.FTZ R126, R126, R0, -R125 ;  /* 0x000000007e7e7223 */ /* 0x000fe2000001087d */
[----:B------:R-:W-:Y:S05]  /*19d90*/  HGMMA.64x192x16.F32 R24, R176, gdesc[UR4].tnspB, R24, gsb0 ;  /* 0x42e00004b0187df0 */ /* 0x000fea0008000818 */
        /* <DEDUP_REMOVED lines=23> */
[----:B------:R-:W0:Y:S01]  /*19f10*/  MUFU.EX2 R123, R123 ;  /* 0x0000007b007b7308 */ /* 0x000e220000000800 */
[----:B------:R-:W-:-:S02]  /*19f20*/  WARPGROUP.DEPBAR.LE gsb0, 0x0 ;  /* 0x00008000000079c5 */ /* 0x000fc40000010000 */
[----:B------:R2:W-:Y:S05]  /*19f30*/  @!P1 SYNCS.ARRIVE.TRANS64.RED.A1T0 RZ, [R15+URZ], RZ ;  /* 0x000000ff0fff99a7 */ /* 0x0005ea000810043f */
[----:B------:R-:W-:Y:S01]  /*19f40*/  MUFU.EX2 R179, R126 ;  /* 0x0000007e00b37308 */ /* 0x000fe20000000800 */
[----:B-1----:R-:W-:Y:S02]  /*19f50*/  F2FP.F16.F32.PACK_AB R178, R9, R121 ;  /* 0x0000007909b2723e */ /* 0x002fe400000000ff */
[----:B------:R-:W-:Y:S02]  /*19f60*/  F2FP.F16.F32.PACK_AB R176, R120, R21 ;  /* 0x0000001578b0723e */ /* 0x000fe400000000ff */
[----:B0-----:R-:W-:Y:S01]  /*19f70*/  F2FP.F16.F32.PACK_AB R177, R123, R122 ;  /* 0x0000007a7bb1723e */ /* 0x001fe200000000ff */
[----:B--2---:R-:W-:Y:S01]  /*19f80*/  FFMA.FTZ R15, R2, R6, R201 ;  /* 0x00000006020f7223 */ /* 0x004fe200000100c9 */
[----:B------:R-:W-:Y:S01]  /*19f90*/  FFMA.FTZ R6, R139, R0, -R125 ;  /* 0x000000008b067223 */ /* 0x000fe2000001087d */
[----:B------:R-:W-:-:S02]  /*19fa0*/  F2FP.F16.F32.PACK_AB R201, R124, R201 ;  /* 0x000000c97cc9723e */ /* 0x000fc400000000ff */
[----:B------:R-:W-:Y:S01]  /*19fb0*/  FADD.FTZ R138, R124, R15 ;  /* 0x0000000f7c8a7221 */ /* 0x000fe20000010000 */
[----:B------:R-:W-:Y:S02]  /*19fc0*/  @!P1 PRMT R15, RZ, 0x654, R11 ;  /* 0x00000654ff0f9816 */ /* 0x000fe4000000000b */
[----:B------:R-:W0:Y:S01]  /*19fd0*/  MUFU.EX2 R6, R6 ;  /* 0x0000000600067308 */ /* 0x000e220000000800 */
[----:B------:R-:W-:Y:S01]  /*19fe0*/  FADD.FTZ R11, R203, R138 ;  /* 0x0000008acb0b7221 */ /* 0x000fe20000010000 */
[----:B------:R1:W-:Y:S01]  /*19ff0*/  @!P1 SYNCS.ARRIVE.TRANS64.RED.A1T0 RZ, [R15+URZ], RZ ;  /* 0x000000ff0fff99a7 */ /* 0x0003e2000810043f */
[C---:B------:R-:W-:Y:S02]  /*1a000*/  F2FP.F16.F32.PACK_AB R203, R140.reuse, R203 ;  /* 0x000000cb8ccb723e */ /* 0x040fe400000000ff */
[----:B------:R-:W-:Y:S01]  /*1a010*/  FADD.FTZ R138, R140, R11 ;  /* 0x0000000b8c8a7221 */ /* 0x000fe20000010000 */
[----:B------:R-:W-:Y:S01]  /*1a020*/  FADD.FTZ R11, R196, R7 ;  /* 0x00000007c40b7221 */ /* 0x000fe20000010000 */
[-CC-:B------:R-:W-:Y:S01]  /*1a030*/  FFMA.FTZ R7, R143, R0.reuse, -R125.reuse ;  /* 0x000000008f077223 */ /* 0x180fe2000001087d */
[----:B------:R-:W-:Y:S01]  /*1a040*/  FFMA.FTZ R125, R127, R0, -R125 ;  /* 0x000000007f7d7223 */ /* 0x000fe2000001087d */
[----:B------:R-:W-:Y:S01]  /*1a050*/  FADD.FTZ R138, R197, R138 ;  /* 0x0000008ac58a7221 */ /* 0x000fe20000010000 */
[C---:B------:R-:W-:Y:S01]  /*1a060*/  FADD.FTZ R11, R160.reuse, R11 ;  /* 0x0000000ba00b7221 */ /* 0x040fe20000010000 */
[----:B------:R-:W-:-:S02]  /*1a070*/  F2FP.F16.F32.PACK_AB R196, R160, R196 ;  /* 0x000000c4a0c4723e */ /* 0x000fc400000000ff */
[C---:B------:R-:W-:Y:S01]  /*1a080*/  FADD.FTZ R138, R133.reuse, R138 ;  /* 0x0000008a858a7221 */ /* 0x040fe20000010000 */
[----:B------:R-:W-:Y:S01]  /*1a090*/  FADD.FTZ R130, R198, R11 ;  /* 0x0000000bc6827221 */ /* 0x000fe20000010000 */
[----:B------:R-:W2:Y:S01]  /*1a0a0*/  MUFU.EX2 R7, R7 ;  /* 0x0000000700077308 */ /* 0x000ea20000000800 */
[----:B------:R-:W-:Y:S01]  /*1a0b0*/  F2FP.F16.F32.PACK_AB R197, R133, R197 ;  /* 0x000000c585c5723e */ /* 0x000fe200000000ff */
[----:B------:R-:W-:Y:S01]  /*1a0c0*/  FADD.FTZ R138, R199, R138 ;  /* 0x0000008ac78a7221 */ /* 0x000fe20000010000 */
[C---:B------:R-:W-:Y:S01]  /*1a0d0*/  FADD.FTZ R11, R161.reuse, R130 ;  /* 0x00000082a10b7221 */ /* 0x040fe20000010000 */
[----:B------:R-:W-:Y:S02]  /*1a0e0*/  F2FP.F16.F32.PACK_AB R198, R161, R198 ;  /* 0x000000c6a1c6723e */ /* 0x000fe400000000ff */
[C---:B------:R-:W-:Y:S01]  /*1a0f0*/  FADD.FTZ R138, R141.reuse, R138 ;  /* 0x0000008a8d8a7221 */ /* 0x040fe20000010000 */
[----:B------:R-:W-:Y:S01]  /*1a100*/  FADD.FTZ R130, R192, R11 ;  /* 0x0000000bc0827221 */ /* 0x000fe20000010000 */
[----:B------:R-:W-:Y:S01]  /*1a110*/  MUFU.EX2 R125, R125 ;  /* 0x0000007d007d7308 */ /* 0x000fe20000000800 */
[----:B------:R-:W-:Y:S01]  /*1a120*/  F2FP.F16.F32.PACK_AB R199, R141, R199 ;  /* 0x000000c78dc7723e */ /* 0x000fe200000000ff */
[----:B------:R-:W-:Y:S01]  /*1a130*/  FADD.FTZ R11, R193, R138 ;  /* 0x0000008ac10b7221 */ /* 0x000fe20000010000 */
[C---:B-1----:R-:W-:Y:S01]  /*1a140*/  FADD.FTZ R15, R153.reuse, R130 ;  /* 0x00000082990f7221 */ /* 0x042fe20000010000 */
[----:B------:R-:W-:-:S02]  /*1a150*/  F2FP.F16.F32.PACK_AB R192, R153, R192 ;  /* 0x000000c099c0723e */ /* 0x000fc400000000ff */
[----:B------:R-:W-:Y:S01]  /*1a160*/  FADD.FTZ R130, R132, R11 ;  /* 0x0000000b84827221 */ /* 0x000fe20000010000 */
[----:B------:R-:W-:Y:S01]  /*1a170*/  FADD.FTZ R15, R194, R15 ;  /* 0x0000000fc20f7221 */ /* 0x000fe20000010000 */
[----:B------:R-:W-:Y:S02]  /*1a180*/  F2FP.F16.F32.PACK_AB R193, R132, R193 ;  /* 0x000000c184c1723e */ /* 0x000fe400000000ff */
[----:B------:R-:W-:Y:S01]  /*1a190*/  FADD.FTZ R130, R195, R130 ;  /* 0x00000082c3827221 */ /* 0x000fe20000010000 */
[C---:B------:R-:W-:Y:S01]  /*1a1a0*/  FADD.FTZ R15, R152.reuse, R15 ;  /* 0x0000000f980f7221 */ /* 0x040fe20000010000 */
[----:B------:R-:W-:Y:S02]  /*1a1b0*/  F2FP.F16.F32.PACK_AB R194, R152, R194 ;  /* 0x000000c298c2723e */ /* 0x000fe400000000ff */
[C---:B------:R-:W-:Y:S01]  /*1a1c0*/  FADD.FTZ R130, R137.reuse, R130 ;  /* 0x0000008289827221 */ /* 0x040fe20000010000 */
[----:B------:R-:W-:Y:S01]  /*1a1d0*/  FADD.FTZ R15, R188, R15 ;  /* 0x0000000fbc0f7221 */ /* 0x000fe20000010000 */
[----:B------:R-:W-:-:S02]  /*1a1e0*/  F2FP.F16.F32.PACK_AB R195, R137, R195 ;  /* 0x000000c389c3723e */ /* 0x000fc400000000ff */
[----:B------:R-:W-:Y:S01]  /*1a1f0*/  FADD.FTZ R11, R189, R130 ;  /* 0x00000082bd0b7221 */ /* 0x000fe20000010000 */
[----:B------:R-:W-:Y:S01]  /*1a200*/  FADD.FTZ R15, R144, R15 ;  /* 0x0000000f900f7221 */ /* 0x000fe20000010000 */
[C---:B------:R-:W-:Y:S02]  /*1a210*/  F2FP.F16.F32.PACK_AB R189, R14.reuse, R189 ;  /* 0x000000bd0ebd723e */ /* 0x040fe400000000ff */
[----:B------:R-:W-:Y:S01]  /*1a220*/  FADD.FTZ R124, R14, R11 ;  /* 0x0000000b0e7c7221 */ /* 0x000fe20000010000 */
[----:B------:R-:W-:Y:S01]  /*1a230*/  FADD.FTZ R15, R190, R15 ;  /* 0x0000000fbe0f7221 */ /* 0x000fe20000010000 */
[C---:B------:R-:W-:Y:S02]  /*1a240*/  F2FP.F16.F32.PACK_AB R190, R12.reuse, R190 ;  /* 0x000000be0cbe723e */ /* 0x040fe400000000ff */
[----:B------:R-:W-:Y:S01]  /*1a250*/  FADD.FTZ R130, R191, R124 ;  /* 0x0000007cbf827221 */ /* 0x000fe20000010000 */
[----:B------:R-:W-:Y:S01]  /*1a260*/  FADD.FTZ R15, R12, R15 ;  /* 0x0000000f0c0f7221 */ /* 0x000fe20000010000 */
[----:B------:R-:W1:Y:S01]  /*1a270*/  MUFU.EX2 R124, R135 ;  /* 0x00000087007c7308 */ /* 0x000e620000000800 */
[----:B------:R-:W-:Y:S01]  /*1a280*/  F2FP.F16.F32.PACK_AB R188, R144, R188 ;  /* 0x000000bc90bc723e */ /* 0x000fe200000000ff */
[C---:B------:R-:W-:Y:S01]  /*1a290*/  FADD.FTZ R130, R13.reuse, R130 ;  /* 0x000000820d827221 */ /* 0x040fe20000010000 */
[----:B------:R-:W-:Y:S01]  /*1a2a0*/  FADD.FTZ R15, R184, R15 ;  /* 0x0000000fb80f7221 */ /* 0x000fe20000010000 */
[----:B------:R-:W-:-:S02]  /*1a2b0*/  F2FP.F16.F32.PACK_AB R191, R13, R191 ;  /* 0x000000bf0dbf723e */ /* 0x000fc400000000ff */
[----:B------:R-:W-:Y:S01]  /*1a2c0*/  FADD.FTZ R11, R185, R130 ;  /* 0x00000082b90b7221 */ /* 0x000fe20000010000 */
[----:B------:R-:W-:Y:S01]  /*1a2d0*/  FADD.FTZ R15, R136, R15 ;  /* 0x0000000f880f7221 */ /* 0x000fe20000010000 */
[C---:B0-----:R-:W-:Y:S02]  /*1a2e0*/  F2FP.F16.F32.PACK_AB R185, R6.reuse, R185 ;  /* 0x000000b906b9723e */ /* 0x041fe400000000ff */
[----:B------:R-:W-:Y:S01]  /*1a2f0*/  FADD.FTZ R130, R6, R11 ;  /* 0x0000000b06827221 */ /* 0x000fe20000010000 */
[----:B------:R-:W-:Y:S01]  /*1a300*/  FADD.FTZ R15, R186, R15 ;  /* 0x0000000fba0f7221 */ /* 0x000fe20000010000 */
[----:B------:R-:W-:Y:S02]  /*1a310*/  F2FP.F16.F32.PACK_AB R184, R136, R184 ;  /* 0x000000b888b8723e */ /* 0x000fe400000000ff */
[----:B------:R-:W-:Y:S01]  /*1a320*/  FADD.FTZ R130, R187, R130 ;  /* 0x00000082bb827221 */ /* 0x000fe20000010000 */
[----:B------:R-:W-:Y:S01]  /*1a330*/  FADD.FTZ R15, R20, R15 ;  /* 0x0000000f140f7221 */ /* 0x000fe20000010000 */
[----:B--2---:R-:W-:-:S02]  /*1a340*/  F2FP.F16.F32.PACK_AB R187, R7, R187 ;  /* 0x000000bb07bb723e */ /* 0x004fc400000000ff */
[----:B------:R-:W-:Y:S01]  /*1a350*/  FADD.FTZ R130, R7, R130 ;  /* 0x0000008207827221 */ /* 0x000fe20000010000 */
[----:B------:R-:W-:Y:S01]  /*1a360*/  FADD.FTZ R15, R180, R15 ;  /* 0x0000000fb40f7221 */ /* 0x000fe20000010000 */
[----:B------:R-:W-:Y:S02]  /*1a370*/  F2FP.F16.F32.PACK_AB R186, R20, R186 ;  /* 0x000000ba14ba723e */ /* 0x000fe400000000ff */
[----:B------:R-:W-:Y:S01]  /*1a380*/  FADD.FTZ R11, R181, R130 ;  /* 0x00000082b50b7221 */ /* 0x000fe20000010000 */
[----:B------:R-:W-:Y:S01]  /*1a390*/  FADD.FTZ R15, R128, R15 ;  /* 0x0000000f800f7221 */ /* 0x000fe20000010000 */
[C---:B------:R-:W-:Y:S02]  /*1a3a0*/  F2FP.F16.F32.PACK_AB R181, R10.reuse, R181 ;  /* 0x000000b50ab5723e */ /* 0x040fe400000000ff */
[----:B------:R-:W-:Y:S01]  /*1a3b0*/  FADD.FTZ R12, R10, R11 ;  /* 0x0000000b0a0c7221 */ /* 0x000fe20000010000 */
[----:B------:R-:W-:Y:S01]  /*1a3c0*/  FADD.FTZ R14, R182, R15 ;  /* 0x0000000fb60e7221 */ /* 0x000fe20000010000 */
[----:B------:R-:W-:-:S02]  /*1a3d0*/  F2FP.F16.F32.PACK_AB R180, R128, R180 ;  /* 0x000000b480b4723e */ /* 0x000fc400000000ff */
[----:B------:R-:W-:Y:S01]  /*1a3e0*/  FADD.FTZ R11, R183, R12 ;  /* 0x0000000cb70b7221 */ /* 0x000fe20000010000 */
[C---:B------:R-:W-:Y:S01]  /*1a3f0*/  FADD.FTZ R14, R129.reuse, R14 ;  /* 0x0000000e810e7221 */ /* 0x040fe20000010000 */
[----:B------:R-:W-:Y:S01]  /*1a400*/  F2FP.F16.F32.PACK_AB R182, R129, R182 ;  /* 0x000000b681b6723e */ /* 0x000fe200000000ff */
[----:B------:R-:W-:Y:S02]  /*1a410*/  IMAD.MOV.U32 R12, RZ, RZ, R212 ;  /* 0x000000ffff0c7224 */ /* 0x000fe400078e00d4 */
[C---:B-1----:R-:W-:Y:S01]  /*1a420*/  FADD.FTZ R11, R124.reuse, R11 ;  /* 0x0000000b7c0b7221 */ /* 0x042fe20000010000 */
[----:B------:R-:W-:Y:S01]  /*1a430*/  FADD.FTZ R7, R21, R14 ;  /* 0x0000000e15077221 */ /* 0x000fe20000010000 */
[----:B------:R-:W-:Y:S02]  /*1a440*/  F2FP.F16.F32.PACK_AB R183, R124, R183 ;  /* 0x000000b77cb7723e */ /* 0x000fe400000000ff */
[----:B------:R-:W-:Y:S01]  /*1a450*/  FADD.FTZ R6, R122, R11 ;  /* 0x0000000b7a067221 */ /* 0x000fe20000010000 */
[----:B------:R-:W-:Y:S01]  /*1a460*/  FADD.FTZ R10, R120, R7 ;  /* 0x00000007780a7221 */ /* 0x000fe20000010000 */
[----:B------:R-:W-:-:S02]  /*1a470*/  MOV R11, R214 ;  /* 0x000000d6000b7202 */ /* 0x000fc40000000f00 */
[----:B------:R-:W-:Y:S01]  /*1a480*/  FADD.FTZ R6, R123, R6 ;  /* 0x000000067b067221 */ /* 0x000fe20000010000 */
[----:B------:R-:W-:-:S03]  /*1a490*/  FADD.FTZ R10, R121, R10 ;  /* 0x0000000a790a7221 */ /* 0x000fc60000010000 */
[----:B------:R-:W-:Y:S01]  /*1a4a0*/  FADD.FTZ R6, R179, R6 ;  /* 0x00000006b3067221 */ /* 0x000fe20000010000 */
[----:B------:R-:W-:Y:S01]  /*1a4b0*/  FADD.FTZ R7, R9, R10 ;  /* 0x0000000a09077221 */ /* 0x000fe20000010000 */
[C---:B------:R-:W-:Y:S01]  /*1a4c0*/  F2FP.F16.F32.PACK_AB R179, R125.reuse, R179 ;  /* 0x000000b37db3723e */ /* 0x040fe200000000ff */
[----:B------:R-:W-:Y:S02]  /*1a4d0*/  IMAD.MOV.U32 R9, RZ, RZ, R4 ;  /* 0x000000ffff097224 */ /* 0x000fe400078e0004 */
[----:B------:R-:W-:Y:S01]  /*1a4e0*/  FADD.FTZ R6, R125, R6 ;  /* 0x000000067d067221 */ /* 0x000fe20000010000 */
[----:B------:R-:W-:Y:S01]  /*1a4f0*/  MOV R10, R5 ;  /* 0x00000005000a7202 */ /* 0x000fe20000000f00 */
[----:B------:R-:W-:Y:S06]  /*1a500*/  @P2 BRA `(.L_x_3483) ;  /* 0xffffffb000c02947 */ /* 0x000fec000383ffff */
.L_x_3472:
[----:B------:R-:W-:Y:S05]  /*1a510*/  BSYNC B0 ;  /* 0x0000000000007941 */ /* 0x000fea0003800000 */
.L_x_3471:
        /* <DEDUP_REMOVED lines=99> */
.L_x_3484:
[----:B------:R-:W-:Y:S01]  /*1ab50*/  IMAD R11, R212, 0x8, R18 ;  /* 0x00000008d40b7824 */ /* 0x000fe200078e0212 */
[----:B------:R-:W-:-:S04]  /*1ab60*/  SHF.L.U32 R2, R214, 0x1f, RZ ;  /* 0x0000001fd6027819 */ /* 0x000fc800000006ff */
[----:B------:R0:W1:Y:S01]  /*1ab70*/  SYNCS.PHASECHK.TRANS64.TRYWAIT P2, [R11+URZ+0x36850], R2 ;  /* 0x036850020b0075a7 */ /* 0x000062000804017f */
[----:B------:R-:W-:Y:S05]  /*1ab80*/  @!P0 BRA `(.L_x_3485) ;  /* 0x0000000000048947 */ /* 0x000fea0003800000 */
[----:B------:R-:W-:Y:S01]  /*1ab90*/  BPT.TRAP 0x1 ;  /* 0x000000040000795c */ /* 0x000fe20000300000 */
.L_x_3485:
        /* <DEDUP_REMOVED lines=9> */
.L_x_3487:
[----:B------:R-:W-:Y:S05]  /*1ac30*/  BSYNC B0 ;  /* 0x0000000000007941 */ /* 0x000fea0003800000 */
.L_x_3486:
[----:B------:R-:W-:Y:S01]  /*1ac40*/  IMAD.MOV.U32 R3, RZ, RZ, 0x40000040 ;  /* 0x40000040ff037424 */ /* 0x000fe200078e00ff */
[----:B01----:R-:W-:Y:S01]  /*1ac50*/  MOV R2, R8 ;  /* 0x0000000800027202 */ /* 0x003fe20000000f00 */
[----:B------:R-:W-:Y:S01]  /*1ac60*/  WARPGROUP.ARRIVE ;  /* 0x00000000000079c5 */ /* 0x000fe20000000000 */
[----:B------:R-:W-:Y:S01]  /*1ac70*/  @!P1 IADD3 R12, R11, 0x36860, RZ ;  /* 0x000368600b0c9810 */ /* 0x000fe20007ffe0ff */
[----:B------:R-:W-:Y:S01]  /*1ac80*/  VIADD R212, R212, 0x1 ;  /* 0x00000001d4d47836 */ /* 0x000fe20000000000 */
[----:B------:R-:W-:Y:S01]  /*1ac90*/  R2UR UR6, R2 ;  /* 0x00000000020672ca */ /* 0x000fe200000e0000 */
[----:B------:R-:W-:Y:S01]  /*1aca0*/  VIADD R2, R8, 0x80 ;  /* 0x0000008008027836 */ /* 0x000fe20000000000 */
[----:B------:R-:W-:Y:S02]  /*1acb0*/  R2UR UR7, R3 ;  /* 0x00000000030772ca */ /* 0x000fe400000e0000 */
[----:B------:R-:W-:Y:S02]  /*1acc0*/  MOV R3, 0x40000040 ;  /* 0x4000004000037802 */ /* 0x000fe40000000f00 */
[----:B------:R-:W-:-:S02]  /*1acd0*/  @!P1 PRMT R12, RZ, 0x654, R12 ;  /* 0x00000654ff0c9816 */ /* 0x000fc4000000000c */
[C---:B------:R-:W-:Y:S02]  /*1ace0*/  ISETP.NE.AND P2, PT, R212.reuse, 0x2, PT ;  /* 0x00000002d400780c */ /* 0x040fe40003f45270 */
[----:B------:R-:W-:Y:S02]  /*1acf0*/  IADD3 R225, R225, 0x1, RZ ;  /* 0x00000001e1e17810 */ /* 0x000fe40007ffe0ff */
[----:B------:R-:W-:-:S03]  /*1ad00*/  SEL R212, R212, RZ, P2 ;  /* 0x000000ffd4d47207 */ /* 0x000fc60001000000 */
        /* <DEDUP_REMOVED lines=15> */
[----:B------:R-:W-:Y:S01]  /*1ae00*/  R2UR UR6, R2 ;  /* 0x00000000020672ca */ /* 0x000fe200000e0000 */
[----:B------:R-:W-:Y:S01]  /*1ae10*/  VIADD R2, R8, 0x200 ;  /* 0x0000020008027836 */ /* 0x000fe20000000000 */
[----:B------:R-:W-:Y:S02]  /*1ae20*/  R2UR UR7, R3 ;  /* 0x00000000030772ca */ /* 0x000fe400000e0000 */
[----:B------:R-:W-:Y:S01]  /*1ae30*/  MOV R3, 0x40000040 ;  /* 0x4000004000037802 */ /* 0x000fe20000000f00 */
[----:B------:R-:W-:Y:S02]  /*1ae40*/  WARPGROUP.DEPBAR.LE gsb0, 0x0 ;  /* 0x00008000000079c5 */ /* 0x000fe40000010000 */
[----:B------:R-:W-:-:S12]  /*1ae50*/  WARPGROUP.ARRIVE ;  /* 0x00000000000079c5 */ /* 0x000fd80000000000 */
        /* <DEDUP_REMOVED lines=17> */
[----:B------:R-:W0:Y:S04]  /*1af70*/  SHFL.BFLY PT, R2, R7, 0x2, 0x1f ;  /* 0x0c401f0007027f89 */ /* 0x000e2800000e0000 */
[----:B------:R-:W1:Y:S01]  /*1af80*/  SHFL.BFLY PT, R3, R6, 0x2, 0x1f ;  /* 0x0c401f0006037f89 */ /* 0x000e6200000e0000 */
[----:B0-----:R-:W-:Y:S01]  /*1af90*/  FADD.FTZ R2, R2, R7 ;  /* 0x0000000702027221 */ /* 0x001fe20000010000 */
[----:B-1----:R-:W-:Y:S01]  /*1afa0*/  FADD.FTZ R8, R3, R6 ;  /* 0x0000000603087221 */ /* 0x002fe20000010000 */
[----:B------:R-:W-:-:S03]  /*1afb0*/  CS2R R6, SRZ ;  /* 0x0000000000067805 */ /* 0x000fc6000001ff00 */
[----:B------:R-:W0:Y:S04]  /*1afc0*/  SHFL.BFLY PT, R3, R2, 0x1, 0x1f ;  /* 0x0c201f0002037f89 */ /* 0x000e2800000e0000 */
[----:B------:R-:W1:Y:S01]  /*1afd0*/  SHFL.BFLY PT, R9, R8, 0x1, 0x1f ;  /* 0x0c201f0008097f89 */ /* 0x000e6200000e0000 */
[----:B0-----:R-:W-:Y:S01]  /*1afe0*/  FADD.FTZ R13, R2, R3 ;  /* 0x00000003020d7221 */ /* 0x001fe20000010000 */
[----:B------:R-:W-:Y:S01]  /*1aff0*/  SEL R3, RZ, 0x1, P2 ;  /* 0x00000001ff037807 */ /* 0x000fe20001000000 */
[----:B------:R-:W-:Y:S02]  /*1b000*/  IMAD.MOV.U32 R2, RZ, RZ, -0x800000 ;  /* 0xff800000ff027424 */ /* 0x000fe400078e00ff */
[----:B-1----:R-:W-:Y:S01]  /*1b010*/  FADD.FTZ R14, R8, R9 ;  /* 0x00000009080e7221 */ /* 0x002fe20000010000 */
[----:B------:R-:W-:-:S02]  /*1b020*/  FSETP.NE.FTZ.AND P0, PT, R13, RZ, PT ;  /* 0x000000ff0d00720b */ /* 0x000fc40003f15000 */
        /* <DEDUP_REMOVED lines=115> */
.L_x_3408:
        /* <DEDUP_REMOVED lines=9> */
[----:B------:R-:W2:Y:S01]  /*1b7f0*/  LDL R6, [R1+0x5c] ;  /* 0x00005c0001067983 */ /* 0x000ea20000100800 */
[----:B------:R-:W-:Y:S01]  /*1b800*/  F2FP.F16.F32.PACK_AB R24, R25, R24 ;  /* 0x000000181918723e */ /* 0x000fe200000000ff */
[----:B------:R-:W-:Y:S01]  /*1b810*/  ULDC.64 UR4, c[0x0][0xbd8] ;  /* 0x0002f60000047ab9 */ /* 0x000fe20000000a00 */
[----:B------:R-:W-:Y:S01]  /*1b820*/  F2FP.F16.F32.PACK_AB R25, R135, R124 ;  /* 0x0000007c8719723e */ /* 0x000fe200000000ff */
[----:B------:R-:W3:Y:S01]  /*1b830*/  S2R R7, SR_SWINHI ;  /* 0x0000000000077919 */ /* 0x000ee20000002f00 */
        /* <DEDUP_REMOVED lines=16> */
[----:B------:R-:W-:Y:S02]  /*1b940*/  MOV R4, R18 ;  /* 0x0000001200047202 */ /* 0x000fe40000000f00 */
[----:B---3--:R-:W-:Y:S02]  /*1b950*/  MOV R5, R7 ;  /* 0x0000000700057202 */ /* 0x008fe40000000f00 */
        /* <DEDUP_REMOVED lines=23> */
[----:B------:R-:W-:Y:S01]  /*1bad0*/  F2FP.F16.F32.PACK_AB R115, R119, R118 ;  /* 0x000000767773723e */ /* 0x000fe200000000ff */
[----:B------:R-:W-:Y:S01]  /*1bae0*/  BAR.SYNC.DEFER_BLOCKING 0x1, 0x100 ;  /* 0x0044000000007b1d */ /* 0x000fe20000010000 */
[----:B--2---:R-:W-:-:S03]  /*1baf0*/  IMAD.WIDE R26, R6, 0x2, R4 ;  /* 0x00000002061a7825 */ /* 0x004fc600078e0204 */
[C---:B------:R-:W-:Y:S02]  /*1bb00*/  IADD3 R111, P2, R26.reuse, 0x20, RZ ;  /* 0x000000201a6f7810 */ /* 0x040fe40007f5e0ff */
[C---:B------:R-:W-:Y:S02]  /*1bb10*/  IADD3 R143, P0, R26.reuse, 0x4020, RZ ;  /* 0x000040201a8f7810 */ /* 0x040fe40007f1e0ff */
[----:B------:R-:W-:Y:S01]  /*1bb20*/  LOP3.LUT R6, R111, 0x380, RZ, 0xc0, !PT ;  /* 0x000003806f067812 */ /* 0x000fe200078ec0ff */
[----:B------:R-:W-:Y:S01]  /*1bb30*/  IMAD.X R9, RZ, RZ, R27, P2 ;  /* 0x000000ffff097224 */ /* 0x000fe200010e061b */
[----:B------:R-:W-:Y:S02]  /*1bb40*/  IADD3 R137, P1, R26, 0x40, RZ ;  /* 0x000000401a897810 */ /* 0x000fe40007f3e0ff */
[----:B------:R-:W-:Y:S02]  /*1bb50*/  SHF.R.U64 R6, R6, 0x3, RZ ;  /* 0x0000000306067819 */ /* 0x000fe400000012ff */
[----:B------:R-:W-:-:S02]  /*1bb60*/  LOP3.LUT R7, R26, 0x380, RZ, 0xc0, !PT ;  /* 0x000003801a077812 */ /* 0x000fc400078ec0ff */
[----:B------:R-:W-:Y:S02]  /*1bb70*/  LOP3.LUT R8, R6, R111, RZ, 0x3c, !PT ;  /* 0x0000006f06087212 */ /* 0x000fe400078e3cff */
[----:B------:R-:W-:Y:S02]  /*1bb80*/  LOP3.LUT R6, R143, 0x380, RZ, 0xc0, !PT ;  /* 0x000003808f067812 */ /* 0x000fe400078ec0ff */
[C---:B------:R-:W-:Y:S02]  /*1bb90*/  IADD3 R141, P5, R26.reuse, 0x4000, RZ ;  /* 0x000040001a8d7810 */ /* 0x040fe40007fbe0ff */
[C---:B------:R-:W-:Y:S02]  /*1bba0*/  IADD3 R139, P6, R26.reuse, 0x60, RZ ;  /* 0x000000601a8b7810 */ /* 0x040fe40007fde0ff */
[----:B------:R-:W-:Y:S01]  /*1bbb0*/  IADD3 R151, P3, R26, 0x4060, RZ ;  /* 0x000040601a977810 */ /* 0x000fe20007f7e0ff */
[--C-:B------:R-:W-:Y:S01]  /*1bbc0*/  IMAD.X R15, RZ, RZ, R27.reuse, P5 ;  /* 0x000000ffff0f7224 */ /* 0x100fe200028e061b */
[----:B------:R-:W-:Y:S01]  /*1bbd0*/  IADD3.X R11, RZ, R27, RZ, P1, !PT ;  /* 0x0000001bff0b7210 */ /* 0x000fe20000ffe4ff */
[--C-:B------:R-:W-:Y:S01]  /*1bbe0*/  IMAD.X R13, RZ, RZ, R27.reuse, P6 ;  /* 0x000000ffff0d7224 */ /* 0x100fe200030e061b */
[----:B------:R-:W-:Y:S01]  /*1bbf0*/  SHF.R.U64 R6, R6, 0x3, RZ ;  /* 0x0000000306067819 */ /* 0x000fe200000012ff */
[----:B------:R-:W-:Y:S01]  /*1bc00*/  IMAD.X R35, RZ, RZ, R27, P3 ;  /* 0x000000ffff237224 */ /* 0x000fe200018e061b */
[----:B------:R-:W-:-:S02]  /*1bc10*/  IADD3 R155, P1, R26, 0x8020, RZ ;  /* 0x000080201a9b7810 */ /* 0x000fc40007f3e0ff */
[----:B------:R-:W-:Y:S02]  /*1bc20*/  SHF.R.U64 R7, R7, 0x3, RZ ;  /* 0x0000000307077819 */ /* 0x000fe400000012ff */
[----:B------:R-:W-:Y:S01]  /*1bc30*/  IADD3 R86, P5, R26, 0x8060, RZ ;  /* 0x000080601a567810 */ /* 0x000fe20007fbe0ff */
[----:B------:R-:W-:Y:S01]  /*1bc40*/  IMAD.X R43, RZ, RZ, R27, P1 ;  /* 0x000000ffff2b7224 */ /* 0x000fe200008e061b */
[----:B------:R-:W-:Y:S02]  /*1bc50*/  LOP3.LUT R10, R137, 0x380, RZ, 0xc0, !PT ;  /* 0x00000380890a7812 */ /* 0x000fe400078ec0ff */
[----:B------:R-:W-:Y:S02]  /*1bc60*/  LOP3.LUT R34, R151, 0x380, RZ, 0xc0, !PT ;  /* 0x0000038097227812 */ /* 0x000fe400078ec0ff */
[----:B------:R-:W-:Y:S02]  /*1bc70*/  LOP3.LUT R20, R6, R143, RZ, 0x3c, !PT ;  /* 0x0000008f06147212 */ /* 0x000fe400078e3cff */
[----:B------:R-:W-:-:S02]  /*1bc80*/  IADD3 R149, P4, R26, 0x4040, RZ ;  /* 0x000040401a957810 */ /* 0x000fc40007f9e0ff */
[C---:B------:R-:W-:Y:S02]  /*1bc90*/  IADD3 R153, P2, R26.reuse, 0x8000, RZ ;  /* 0x000080001a997810 */ /* 0x040fe40007f5e0ff */
[----:B------:R-:W-:Y:S01]  /*1bca0*/  IADD3 R157, P6, R26, 0x8040, RZ ;  /* 0x000080401a9d7810 */ /* 0x000fe20007fde0ff */
[--C-:B------:R-:W-:Y:S01]  /*1bcb0*/  IMAD.X R31, RZ, RZ, R27.reuse, P4 ;  /* 0x000000ffff1f7224 */ /* 0x100fe200020e061b */
[----:B------:R-:W-:Y:S02]  /*1bcc0*/  LOP3.LUT R6, R155, 0x380, RZ, 0xc0, !PT ;  /* 0x000003809b067812 */ /* 0x000fe400078ec0ff */
[----:B------:R-:W-:Y:S01]  /*1bcd0*/  LOP3.LUT R26, R7, R26, RZ, 0x3c, !PT ;  /* 0x0000001a071a7212 */ /* 0x000fe200078e3cff */
[----:B------:R-:W-:Y:S01]  /*1bce0*/  IMAD.X R47, RZ, RZ, R27, P6 ;  /* 0x000000ffff2f7224 */ /* 0x000fe200030e061b */
[----:B------:R-:W-:Y:S02]  /*1bcf0*/  LOP3.LUT R12, R139, 0x380, RZ, 0xc0, !PT ;  /* 0x000003808b0c7812 */ /* 0x000fe400078ec0ff */
[----:B------:R-:W-:-:S02]  /*1bd00*/  LOP3.LUT R14, R141, 0x380, RZ, 0xc0, !PT ;  /* 0x000003808d0e7812 */ /* 0x000fc400078ec0ff */
[----:B------:R-:W-:Y:S02]  /*1bd10*/  SHF.R.U64 R10, R10, 0x3, RZ ;  /* 0x000000030a0a7819 */ /* 0x000fe400000012ff */
[----:B------:R-:W-:Y:S02]  /*1bd20*/  SHF.R.U64 R34, R34, 0x3, RZ ;  /* 0x0000000322227819 */ /* 0x000fe400000012ff */
[----:B------:R-:W-:Y:S02]  /*1bd30*/  LOP3.LUT R42, R86, 0x380, RZ, 0xc0, !PT ;  /* 0x00000380562a7812 */ /* 0x000fe400078ec0ff */
[----:B------:R-:W-:Y:S02]  /*1bd40*/  SHF.R.U64 R6, R6, 0x3, RZ ;  /* 0x0000000306067819 */ /* 0x000fe400000012ff */
[-C--:B------:R-:W-:Y:S02]  /*1bd50*/  IADD3.X R21, RZ, R27.reuse, RZ, P0, !PT ;  /* 0x0000001bff157210 */ /* 0x080fe400007fe4ff */
[----:B------:R-:W-:-:S02]  /*1bd60*/  IADD3.X R39, RZ, R27, RZ, P2, !PT ;  /* 0x0000001bff277210 */ /* 0x000fc400017fe4ff */
[-C--:B------:R-:W-:Y:S02]  /*1bd70*/  IADD3.X R7, RZ, R27.reuse, RZ, P5, !PT ;  /* 0x0000001bff077210 */ /* 0x080fe40002ffe4ff */
[----:B------:R-:W-:Y:S02]  /*1bd80*/  LOP3.LUT R30, R149, 0x380, RZ, 0xc0, !PT ;  /* 0x00000380951e7812 */ /* 0x000fe400078ec0ff */
[----:B------:R-:W-:Y:S02]  /*1bd90*/  MOV R78, R26 ;  /* 0x0000001a004e7202 */ /* 0x000fe40000000f00 */
[----:B------:R-:W-:Y:S02]  /*1bda0*/  SHF.R.U64 R12, R12, 0x3, RZ ;  /* 0x000000030c0c7819 */ /* 0x000fe400000012ff */
[----:B------:R-:W-:Y:S02]  /*1bdb0*/  LOP3.LUT R27, R157, 0x380, RZ, 0xc0, !PT ;  /* 0x000003809d1b7812 */ /* 0x000fe400078ec0ff */
[----:B------:R-:W-:-:S02]  /*1bdc0*/  F2FP.F16.F32.PACK_AB R26, R29, R28 ;  /* 0x0000001c1d1a723e */ /* 0x000fc400000000ff */
[----:B------:R-:W-:Y:S02]  /*1bdd0*/  SHF.R.U64 R14, R14, 0x3, RZ ;  /* 0x000000030e0e7819 */ /* 0x000fe400000012ff */
[----:B------:R-:W-:Y:S02]  /*1bde0*/  LOP3.LUT R10, R10, R137, RZ, 0x3c, !PT ;  /* 0x000000890a0a7212 */ /* 0x000fe400078e3cff */
[----:B------:R-:W-:Y:S02]  /*1bdf0*/  LOP3.LUT R34, R34, R151, RZ, 0x3c, !PT ;  /* 0x0000009722227212 */ /* 0x000fe400078e3cff */
[----:B------:R-:W-:Y:S02]  /*1be00*/  SHF.R.U64 R29, R42, 0x3, RZ ;  /* 0x000000032a1d7819 */ /* 0x000fe400000012ff */
[----:B------:R-:W-:Y:S02]  /*1be10*/  LOP3.LUT R42, R6, R155, RZ, 0x3c, !PT ;  /* 0x0000009b062a7212 */ /* 0x000fe400078e3cff */
[----:B------:R-:W-:-:S02]  /*1be20*/  SHF.R.U64 R30, R30, 0x3, RZ ;  /* 0x000000031e1e7819 */ /* 0x000fc400000012ff */
[----:B------:R-:W-:Y:S02]  /*1be30*/  LOP3.LUT R12, R12, R139, RZ, 0x3c, !PT ;  /* 0x0000008b0c0c7212 */ /* 0x000fe400078e3cff */
[----:B------:R-:W-:Y:S02]  /*1be40*/  SHF.R.U64 R28, R27, 0x3, RZ ;  /* 0x000000031b1c7819 */ /* 0x000fe400000012ff */
[----:B------:R-:W-:Y:S02]  /*1be50*/  MOV R9, R8 ;  /* 0x0000000800097202 */ /* 0x000fe40000000f00 */
[----:B------:R-:W-:Y:S02]  /*1be60*/  LOP3.LUT R14, R14, R141, RZ, 0x3c, !PT ;  /* 0x0000008d0e0e7212 */ /* 0x000fe400078e3cff */
[----:B------:R-:W-:Y:S02]  /*1be70*/  F2FP.F16.F32.PACK_AB R27, R134, R123 ;  /* 0x0000007b861b723e */ /* 0x000fe400000000ff */
[----:B------:R-:W-:-:S02]  /*1be80*/  MOV R11, R10 ;  /* 0x0000000a000b7202 */ /* 0x000fc40000000f00 */
[----:B------:R-:W-:Y:S01]  /*1be90*/  MOV R8, R34 ;  /* 0x0000002200087202 */ /* 0x000fe20000000f00 */
[----:B------:R-:W-:Y:S01]  /*1bea0*/  STSM.16.M88.4 [R78], R24 ;  /* 0x000000184e007844 */ /* 0x000fe20000000200 */
[----:B------:R-:W-:Y:S02]  /*1beb0*/  LOP3.LUT R38, R153, 0x380, RZ, 0xc0, !PT ;  /* 0x0000038099267812 */ /* 0x000fe400078ec0ff */
[----:B------:R-:W-:Y:S02]  /*1bec0*/  MOV R10, R42 ;  /* 0x0000002a000a7202 */ /* 0x000fe40000000f00 */
[----:B------:R-:W-:Y:S02]  /*1bed0*/  F2FP.F16.F32.PACK_AB R34, R37, R36 ;  /* 0x000000242522723e */ /* 0x000fe400000000ff */
[----:B------:R-:W-:Y:S02]  /*1bee0*/  F2FP.F16.F32.PACK_AB R35, R132, R121 ;  /* 0x000000798423723e */ /* 0x000fe400000000ff */
[----:B------:R-:W-:-:S02]  /*1bef0*/  LOP3.LUT R30, R30, R149, RZ, 0x3c, !PT ;  /* 0x000000951e1e7212 */ /* 0x000fc400078e3cff */
[----:B------:R-:W-:Y:S01]  /*1bf00*/  F2FP.F16.F32.PACK_AB R42, R45, R44 ;  /* 0x0000002c2d2a723e */ /* 0x000fe200000000ff */
[----:B------:R-:W-:Y:S01]  /*1bf10*/  STSM.16.M88.4 [R9], R32 ;  /* 0x0000002009007844 */ /* 0x000fe20000000200 */
[----:B------:R-:W-:Y:S02]  /*1bf20*/  F2FP.F16.F32.PACK_AB R43, R130, R0 ;  /* 0x00000000822b723e */ /* 0x000fe400000000ff */
[----:B------:R-:W-:Y:S02]  /*1bf30*/  MOV R12, R12 ;  /* 0x0000000c000c7202 */ /* 0x000fe40000000f00 */
[----:B------:R-:W-:Y:S01]  /*1bf40*/  MOV R14, R14 ;  /* 0x0000000e000e7202 */ /* 0x000fe20000000f00 */
[----:B------:R-:W-:Y:S01]  /*1bf50*/  STSM.16.M88.4 [R11], R40 ;  /* 0x000000280b007844 */ /* 0x000fe20000000200 */
[----:B------:R-:W-:Y:S02]  /*1bf60*/  SHF.R.U64 R38, R38, 0x3, RZ ;  /* 0x0000000326267819 */ /* 0x000fe400000012ff */
[----:B------:R-:W-:Y:S01]  /*1bf70*/  MOV R20, R20 ;  /* 0x0000001400147202 */ /* 0x000fe20000000f00 */
[----:B------:R-:W-:Y:S01]  /*1bf80*/  STSM.16.M88.4 [R12], R48 ;  /* 0x000000300c007844 */ /* 0x000fe20000000200 */
[----:B------:R-:W-:-:S02]  /*1bf90*/  MOV R30, R30 ;  /* 0x0000001e001e7202 */ /* 0x000fc40000000f00 */
[----:B------:R-:W-:Y:S01]  /*1bfa0*/  LOP3.LUT R38, R38, R153, RZ, 0x3c, !PT ;  /* 0x0000009926267212 */ /* 0x000fe200078e3cff */
[----:B------:R-:W-:Y:S01]  /*1bfb0*/  STSM.16.M88.4 [R14], R56 ;  /* 0x000000380e007844 */ /* 0x000fe20000000200 */
[----:B------:R-:W-:Y:S02]  /*1bfc0*/  LOP3.LUT R46, R28, R157, RZ, 0x3c, !PT ;  /* 0x0000009d1c2e7212 */ /* 0x000fe400078e3cff */
[----:B------:R-:W-:Y:S01]  /*1bfd0*/  LOP3.LUT R6, R29, R86, RZ, 0x3c, !PT ;  /* 0x000000561d067212 */ /* 0x000fe200078e3cff */
[----:B------:R2:W-:Y:S01]  /*1bfe0*/  STSM.16.M88.4 [R20], R64 ;  /* 0x0000004014007844 */ /* 0x0005e20000000200 */
[----:B------:R-:W-:Y:S02]  /*1bff0*/  MOV R38, R38 ;  /* 0x0000002600267202 */ /* 0x000fe40000000f00 */
[----:B------:R-:W-:Y:S01]  /*1c000*/  ISETP.NE.U32.AND P0, PT, RZ, UR4, PT ;  /* 0x00000004ff007c0c */ /* 0x000fe2000bf05070 */
[----:B------:R-:W-:Y:S01]  /*1c010*/  STSM.16.M88.4 [R30], R72 ;  /* 0x000000481e007844 */ /* 0x000fe20000000200 */
[----:B------:R-:W-:-:S02]  /*1c020*/  MOV R46, R46 ;  /* 0x0000002e002e7202 */ /* 0x000fc40000000f00 */
[----:B------:R-:W-:Y:S01]  /*1c030*/  MOV R0, R6 ;  /* 0x0000000600007202 */ /* 0x000fe20000000f00 */
[----:B------:R3:W-:Y:S01]  /*1c040*/  STSM.16.M88.4 [R8], R80 ;  /* 0x0000005008007844 */ /* 0x0007e20000000200 */
[----:B------:R-:W-:-:S03]  /*1c050*/  ISETP.NE.AND.EX P0, PT, RZ, UR5, PT, P0 ;  /* 0x00000005ff007c0c */ /* 0x000fc6000bf05300 */
[----:B------:R-:W-:Y:S04]  /*1c060*/  STSM.16.M88.4 [R38], R88 ;  /* 0x0000005826007844 */ /* 0x000fe80000000200 */
[----:B------:R-:W-:Y:S01]  /*1c070*/  STSM.16.M88.4 [R10], R96 ;  /* 0x000000600a007844 */ /* 0x000fe20000000200 */
[----:B--2---:R-:W-:-:S03]  /*1c080*/  IMAD.MOV.U32 R20, RZ, RZ, RZ ;  /* 0x000000ffff147224 */ /* 0x004fc600078e00ff */
[----:B------:R-:W-:Y:S01]  /*1c090*/  STSM.16.M88.4 [R46], R104 ;  /* 0x000000682e007844 */ /* 0x000fe20000000200 */
[----:B---3--:R-:W-:-:S03]  /*1c0a0*/  IADD3 R8, P1, R221, UR4, RZ ;  /* 0x00000004dd087c10 */ /* 0x008fc6000ff3e0ff */
[----:B------:R2:W-:Y:S01]  /*1c0b0*/  STSM.16.M88.4 [R0], R112 ;  /* 0x0000007000007844 */ /* 0x0005e20000000200 */
[----:B------:R-:W-:Y:S01]  /*1c0c0*/  IADD3.X R9, R222, UR5, RZ, P1, !PT ;  /* 0x00000005de097c10 */ /* 0x000fe20008ffe4ff */
[----:B------:R-:W-:Y:S01]  /*1c0d0*/  ULDC.64 UR4, c[0x0][0xbe0] ;  /* 0x0002f80000047ab9 */ /* 0x000fe20000000a00 */
[----:B------:R-:W-:Y:S01]  /*1c0e0*/  BAR.SYNC.DEFER_BLOCKING 0x1, 0x100 ;  /* 0x0044000000007b1d */ /* 0x000fe20000010000 */
[----:B------:R-:W-:-:S04]  /*1c0f0*/  ISETP.NE.U32.AND P1, PT, RZ, UR4, PT ;  /* 0x00000004ff007c0c */ /* 0x000fc8000bf25070 */
[----:B------:R-:W-:Y:S01]  /*1c100*/  ISETP.NE.AND.EX P1, PT, RZ, UR5, PT, P1 ;  /* 0x00000005ff007c0c */ /* 0x000fe2000bf25310 */
[----:B------:R-:W-:-:S04]  /*1c110*/  IMAD R7, R218, 0x40, R215 ;  /* 0x00000040da077824 */ /* 0x000fc800078e02d7 */
[----:B------:R-:W-:-:S08]  /*1c120*/  IMAD.WIDE R4, R7, 0x2, R4 ;  /* 0x0000000207047825 */ /* 0x000fd000078e0204 */
[----:B------:R-:W-:Y:S01]  /*1c130*/  @P1 IADD3 R6, P2, R221, UR4, RZ ;  /* 0x00000004dd061c10 */ /* 0x000fe2000ff5e0ff */
[----:B------:R-:W-:Y:S02]  /*1c140*/  ULDC UR4, c[0x0][0xa88] ;  /* 0x0002a20000047ab9 */ /* 0x000fe40000000800 */
[----:B------:R-:W-:Y:S02]  /*1c150*/  MOV R61, UR4 ;  /* 0x00000004003d7c02 */ /* 0x000fe40008000f00 */
[----:B------:R-:W-:Y:S01]  /*1c160*/  @P1 IADD3.X R7, R222, UR5, RZ, P2, !PT ;  /* 0x00000005de071c10 */ /* 0x000fe200097fe4ff */
[----:B------:R3:W5:Y:S01]  /*1c170*/  @P0 LDG.E R20, desc[UR60][R8.64] ;  /* 0x0000003c08140981 */ /* 0x000762000c1e1900 */
[----:B------:R-:W-:-:S03]  /*1c180*/  IADD3 R11, P4, R4, 0x1000, RZ ;  /* 0x00001000040b7810 */ /* 0x000fc60007f9e0ff */
[----:B------:R3:W5:Y:S01]  /*1c190*/  @P1 LDG.E R61, desc[UR60][R6.64] ;  /* 0x0000003c063d1981 */ /* 0x000762000c1e1900 */
[----:B--2---:R-:W-:Y:S01]  /*1c1a0*/  LOP3.LUT R0, R11, 0x380, RZ, 0xc0, !PT ;  /* 0x000003800b007812 */ /* 0x004fe200078ec0ff */
[----:B------:R-:W-:Y:S08]  /*1c1b0*/  @P1 BRA `(.L_x_3491) ;  /* 0x0000000000101947 */ /* 0x000ff00003800000 */
[----:B------:R-:W-:Y:S05]  /*1c1c0*/  @!P0 BRA `(.L_x_3491) ;  /* 0x00000000000c8947 */ /* 0x000fea0003800000 */
[----:B---3--:R-:W2:Y:S04]  /*1c1d0*/  LDG.E R6, desc[UR60][R8.64] ;  /* 0x0000003c08067981 */ /* 0x008ea8000c1e1900 */
[----:B-----5:R-:W2:Y:S02]  /*1c1e0*/  LDG.E R61, desc[UR60][R8.64+0x4] ;  /* 0x0000043c083d7981 */ /* 0x020ea4000c1e1900 */
[----:B--2---:R-:W-:-:S07]  /*1c1f0*/  IMAD.IADD R61, R61, 0x1, -R6 ;  /* 0x000000013d3d7824 */ /* 0x004fce00078e0a06 */
.L_x_3491:
[----:B------:R-:W2:Y:S01]  /*1c200*/  LDL R10, [R1+0x58] ;  /* 0x00005800010a7983 */ /* 0x000ea20000100800 */
[----:B------:R-:W-:Y:S01]  /*1c210*/  SHF.R.S32.HI R63, RZ, 0x1f, R220 ;  /* 0x0000001fff3f7819 */ /* 0x000fe200000114dc */
[----:B------:R-:W-:Y:S01]  /*1c220*/  ULDC.64 UR4, c[0x0][0xb70] ;  /* 0x0002dc0000047ab9 */ /* 0x000fe20000000a00 */
[--C-:B-----5:R-:W-:Y:S02]  /*1c230*/  SHF.R.S32.HI R21, RZ, 0x1f, R20.reuse ;  /* 0x0000001fff157819 */ /* 0x120fe40000011414 */
[----:B------:R-:W-:Y:S01]  /*1c240*/  SEL R227, R227, RZ, !P0 ;  /* 0x000000ffe3e37207 */ /* 0x000fe20004000000 */
[----:B---3--:R-:W-:Y:S01]  /*1c250*/  IMAD R7, R63, UR4, RZ ;  /* 0x000000043f077c24 */ /* 0x008fe2000f8e02ff */
[----:B------:R-:W-:Y:S02]  /*1c260*/  SEL R223, R223, RZ, !P0 ;  /* 0x000000ffdfdf7207 */ /* 0x000fe40004000000 */
[----:B------:R-:W-:Y:S01]  /*1c270*/  SHF.R.U64 R8, R0, 0x3, RZ ;  /* 0x0000000300087819 */ /* 0x000fe200000012ff */
[----:B------:R-:W-:Y:S01]  /*1c280*/  IMAD R9, R220, UR5, R7 ;  /* 0x00000005dc097c24 */ /* 0x000fe2000f8e0207 */
[----:B------:R-:W-:Y:S01]  /*1c290*/  IADD3 R29, P0, R4, 0x4000, RZ ;  /* 0x00004000041d7810 */ /* 0x000fe20007f1e0ff */
[----:B------:R-:W-:Y:S01]  /*1c2a0*/  IMAD.WIDE.U32 R6, R220, UR4, R20 ;  /* 0x00000004dc067c25 */ /* 0x000fe2000f8e0014 */
[----:B------:R-:W-:Y:S01]  /*1c2b0*/  ULDC.64 UR4, c[0x0][0xb78] ;  /* 0x0002de0000047ab9 */ /* 0x000fe20000000a00 */
[----:B------:R-:W-:-:S02]  /*1c2c0*/  LOP3.LUT R8, R8, R11, RZ, 0x3c, !PT ;  /* 0x0000000b08087212 */ /* 0x000fc400078e3cff */
[----:B------:R-:W-:Y:S01]  /*1c2d0*/  IMAD.IADD R7, R7, 0x1, R9 ;  /* 0x0000000107077824 */ /* 0x000fe200078e0209 */
[C---:B------:R-:W-:Y:S01]  /*1c2e0*/  IADD3 R13, P5, R4.reuse, 0x2000, RZ ;  /* 0x00002000040d7810 */ /* 0x040fe20007fbe0ff */
[----:B------:R-:W-:Y:S01]  /*1c2f0*/  IMAD R0, R227, UR4, RZ ;  /* 0x00000004e3007c24 */ /* 0x000fe2000f8e02ff */
[C---:B------:R-:W-:Y:S01]  /*1c300*/  IADD3 R25, P6, R4.reuse, 0x3000, RZ ;  /* 0x0000300004197810 */ /* 0x040fe20007fde0ff */
[----:B------:R-:W-:Y:S01]  /*1c310*/  IMAD.WIDE.U32 R6, R223, UR4, R6 ;  /* 0x00000004df067c25 */ /* 0x000fe2000f8e0006 */
[C---:B------:R-:W-:Y:S02]  /*1c320*/  IADD3 R37, P2, R4.reuse, 0x6000, RZ ;  /* 0x0000600004257810 */ /* 0x040fe40007f5e0ff */
[----:B------:R-:W-:Y:S02]  /*1c330*/  IADD3 R33, P1, R4, 0x5000, RZ ;  /* 0x0000500004217810 */ /* 0x000fe40007f3e0ff */
[----:B------:R-:W-:Y:S02]  /*1c340*/  LOP3.LUT R28, R29, 0x380, RZ, 0xc0, !PT ;  /* 0x000003801d1c7812 */ /* 0x000fe400078ec0ff */
[----:B------:R-:W-:-:S02]  /*1c350*/  LOP3.LUT R12, R13, 0x380, RZ, 0xc0, !PT ;  /* 0x000003800d0c7812 */ /* 0x000fc400078ec0ff */
[----:B------:R-:W-:Y:S02]  /*1c360*/  LOP3.LUT R24, R25, 0x380, RZ, 0xc0, !PT ;  /* 0x0000038019187812 */ /* 0x000fe400078ec0ff */
[----:B------:R-:W-:Y:S02]  /*1c370*/  LOP3.LUT R36, R37, 0x380, RZ, 0xc0, !PT ;  /* 0x0000038025247812 */ /* 0x000fe400078ec0ff */
[----:B------:R-:W-:Y:S02]  /*1c380*/  LOP3.LUT R32, R33, 0x380, RZ, 0xc0, !PT ;  /* 0x0000038021207812 */ /* 0x000fe400078ec0ff */
[----:B------:R-:W-:Y:S02]  /*1c390*/  SHF.R.U64 R28, R28, 0x3, RZ ;  /* 0x000000031c1c7819 */ /* 0x000fe400000012ff */
[----:B------:R-:W-:Y:S02]  /*1c3a0*/  SHF.R.U64 R12, R12, 0x3, RZ ;  /* 0x000000030c0c7819 */ /* 0x000fe400000012ff */
[----:B------:R-:W-:-:S02]  /*1c3b0*/  SHF.R.U64 R24, R24, 0x3, RZ ;  /* 0x0000000318187819 */ /* 0x000fc400000012ff */
[----:B------:R-:W-:Y:S02]  /*1c3c0*/  SHF.R.U64 R36, R36, 0x3, RZ ;  /* 0x0000000324247819 */ /* 0x000fe400000012ff */
[----:B------:R-:W-:Y:S02]  /*1c3d0*/  SHF.R.U64 R32, R32, 0x3, RZ ;  /* 0x0000000320207819 */ /* 0x000fe400000012ff */
[----:B------:R-:W-:Y:S01]  /*1c3e0*/  LOP3.LUT R28, R28, R29, RZ, 0x3c, !PT ;  /* 0x0000001d1c1c7212 */ /* 0x000fe200078e3cff */
[--C-:B------:R-:W-:Y:S01]  /*1c3f0*/  IMAD.X R29, RZ, RZ, R5.reuse, P0 ;  /* 0x000000ffff1d7224 */ /* 0x100fe200000e0605 */
[----:B------:R-:W-:Y:S01]  /*1c400*/  LOP3.LUT R12, R12, R13, RZ, 0x3c, !PT ;  /* 0x0000000d0c0c7212 */ /* 0x000fe200078e3cff */
[--C-:B------:R-:W-:Y:S01]  /*1c410*/  IMAD.X R13, RZ, RZ, R5.reuse, P5 ;  /* 0x000000ffff0d7224 */ /* 0x100fe200028e0605 */
[----:B------:R-:W-:Y:S02]  /*1c420*/  LOP3.LUT R24, R24, R25, RZ, 0x3c, !PT ;  /* 0x0000001918187212 */ /* 0x000fe400078e3cff */
[----:B------:R-:W-:Y:S01]  /*1c430*/  LOP3.LUT R36, R36, R37, RZ, 0x3c, !PT ;  /* 0x0000002524247212 */ /* 0x000fe200078e3cff */
[----:B------:R-:W-:Y:S01]  /*1c440*/  IMAD.X R37, RZ, RZ, R5, P2 ;  /* 0x000000ffff257224 */ /* 0x000fe200010e0605 */
[----:B------:R-:W-:-:S02]  /*1c450*/  IADD3.X R25, RZ, R5, RZ, P6, !PT ;  /* 0x00000005ff197210 */ /* 0x000fc400037fe4ff */
[----:B------:R-:W-:Y:S02]  /*1c460*/  LOP3.LUT P0, RZ, R230, 0x3, RZ, 0xc0, !PT ;  /* 0x00000003e6ff7812 */ /* 0x000fe4000780c0ff */
[C---:B------:R-:W-:Y:S02]  /*1c470*/  IADD3 R49, P5, R4.reuse, 0x9000, RZ ;  /* 0x0000900004317810 */ /* 0x040fe40007fbe0ff */
[----:B------:R-:W-:Y:S02]  /*1c480*/  IADD3 R53, P6, R4, 0xa000, RZ ;  /* 0x0000a00004357810 */ /* 0x000fe40007fde0ff */
[----:B------:R-:W-:Y:S01]  /*1c490*/  LOP3.LUT R32, R32, R33, RZ, 0x3c, !PT ;  /* 0x0000002120207212 */ /* 0x000fe200078e3cff */
[----:B------:R-:W-:Y:S01]  /*1c4a0*/  IMAD.X R33, RZ, RZ, R5, P1 ;  /* 0x000000ffff217224 */ /* 0x000fe200008e0605 */
[----:B------:R-:W-:Y:S02]  /*1c4b0*/  LOP3.LUT R48, R49, 0x380, RZ, 0xc0, !PT ;  /* 0x0000038031307812 */ /* 0x000fe400078ec0ff */
[----:B------:R-:W-:-:S02]  /*1c4c0*/  LOP3.LUT R52, R53, 0x380, RZ, 0xc0, !PT ;  /* 0x0000038035347812 */ /* 0x000fc400078ec0ff */
[----:B------:R-:W-:Y:S02]  /*1c4d0*/  SHF.R.U64 R48, R48, 0x3, RZ ;  /* 0x0000000330307819 */ /* 0x000fe400000012ff */
[----:B------:R-:W-:Y:S02]  /*1c4e0*/  SHF.R.U64 R52, R52, 0x3, RZ ;  /* 0x0000000334347819 */ /* 0x000fe400000012ff */
[----:B------:R-:W-:Y:S01]  /*1c4f0*/  LOP3.LUT R48, R48, R49, RZ, 0x3c, !PT ;  /* 0x0000003130307212 */ /* 0x000fe200078e3cff */
[--C-:B------:R-:W-:Y:S01]  /*1c500*/  IMAD.X R49, RZ, RZ, R5.reuse, P5 ;  /* 0x000000ffff317224 */ /* 0x100fe200028e0605 */
[----:B------:R-:W-:Y:S01]  /*1c510*/  LOP3.LUT R52, R52, R53, RZ, 0x3c, !PT ;  /* 0x0000003534347212 */ /* 0x000fe200078e3cff */
[----:B------:R-:W-:Y:S01]  /*1c520*/  IMAD.X R53, RZ, RZ, R5, P6 ;  /* 0x000000ffff357224 */ /* 0x000fe200030e0605 */
[----:B------:R-:W-:Y:S01]  /*1c530*/  SHF.R.S32.HI R219, RZ, 0x1f, R218 ;  /* 0x0000001fffdb7819 */ /* 0x000fe200000114da */
[----:B------:R-:W-:Y:S01]  /*1c540*/  BSSY B1, `(.L_x_3492) ;  /* 0x0000064000017945 */ /* 0x000fe20003800000 */
[----:B--2---:R-:W-:Y:S01]  /*1c550*/  LEA R11, R226, R10, 0x7 ;  /* 0x0000000ae20b7211 */ /* 0x004fe200078e38ff */
[----:B------:R-:W-:Y:S01]  /*1c560*/  IMAD R10, R223, UR5, R0 ;  /* 0x00000005df0a7c24 */ /* 0x000fe2000f8e0200 */
[----:B------:R-:W-:-:S02]  /*1c570*/  ULDC.64 UR4, c[0x0][0xb40] ;  /* 0x0002d00000047ab9 */ /* 0x000fc40000000a00 */
[----:B------:R-:W-:Y:S02]  /*1c580*/  SHF.R.S32.HI R9, RZ, 0x1f, R11 ;  /* 0x0000001fff097819 */ /* 0x000fe4000001140b */
[C---:B------:R-:W-:Y:S02]  /*1c590*/  IADD3 R0, P3, R11.reuse, R6, RZ ;  /* 0x000000060b007210 */ /* 0x040fe40007f7e0ff */
[----:B------:R-:W-:Y:S02]  /*1c5a0*/  ISETP.GE.OR P1, PT, R11, R61, P0 ;  /* 0x0000003d0b00720c */ /* 0x000fe40000726670 */
[----:B------:R-:W-:Y:S02]  /*1c5b0*/  IADD3.X R9, R9, R7, R10, P3, !PT ;  /* 0x0000000709097210 */ /* 0x000fe40001ffe40a */
[----:B------:R-:W-:Y:S02]  /*1c5c0*/  LEA R54, P3, R0, UR4, 0x2 ;  /* 0x0000000400367c11 */ /* 0x000fe4000f8610ff */
[----:B------:R-:W-:-:S02]  /*1c5d0*/  IADD3 R7, P2, R4, 0xb000, RZ ;  /* 0x0000b00004077810 */ /* 0x000fc40007f5e0ff */
[----:B------:R-:W-:Y:S01]  /*1c5e0*/  LEA.HI.X R55, R0, UR5, R9, 0x2, P3 ;  /* 0x0000000500377c11 */ /* 0x000fe200098f1409 */
[----:B------:R-:W-:Y:S01]  /*1c5f0*/  IMAD.X R9, RZ, RZ, R5, P4 ;  /* 0x000000ffff097224 */ /* 0x000fe200020e0605 */
[C---:B------:R-:W-:Y:S01]  /*1c600*/  IADD3 R41, P3, R4.reuse, 0x7000, RZ ;  /* 0x0000700004297810 */ /* 0x040fe20007f7e0ff */
[----:B------:R-:W-:Y:S01]  /*1c610*/  ULDC.64 UR4, c[0x0][0xaa0] ;  /* 0x0002a80000047ab9 */ /* 0x000fe20000000a00 */
[----:B------:R-:W-:Y:S01]  /*1c620*/  IADD3 R45, P4, R4, 0x8000, RZ ;  /* 0x00008000042d7810 */ /* 0x000fe20007f9e0ff */
[----:B------:R2:W-:Y:S01]  /*1c630*/  @!P1 STG.E desc[UR60][R54.64], R3 ;  /* 0x0000000336009986 */ /* 0x0005e2000c10193c */
[----:B------:R-:W-:Y:S02]  /*1c640*/  IADD3 R0, R11, 0x8, RZ ;  /* 0x000000080b007810 */ /* 0x000fe40007ffe0ff */
[----:B------:R-:W-:Y:S02]  /*1c650*/  LOP3.LUT R40, R41, 0x380, RZ, 0xc0, !PT ;  /* 0x0000038029287812 */ /* 0x000fe400078ec0ff */
[----:B------:R-:W-:-:S02]  /*1c660*/  LOP3.LUT R44, R45, 0x380, RZ, 0xc0, !PT ;  /* 0x000003802d2c7812 */ /* 0x000fc400078ec0ff */
[----:B------:R-:W-:Y:S02]  /*1c670*/  ISETP.GE.OR P0, PT, R0, R61, P0 ;  /* 0x0000003d0000720c */ /* 0x000fe40000706670 */
[----:B------:R-:W-:Y:S02]  /*1c680*/  LOP3.LUT R11, R4, 0x380, RZ, 0xc0, !PT ;  /* 0x00000380040b7812 */ /* 0x000fe400078ec0ff */
[----:B------:R-:W-:Y:S02]  /*1c690*/  LOP3.LUT R0, R7, 0x380, RZ, 0xc0, !PT ;  /* 0x0000038007007812 */ /* 0x000fe400078ec0ff */
[----:B------:R-:W-:Y:S02]  /*1c6a0*/  SHF.R.U64 R40, R40, 0x3, RZ ;  /* 0x0000000328287819 */ /* 0x000fe400000012ff */
[----:B------:R-:W-:Y:S02]  /*1c6b0*/  SHF.R.U64 R44, R44, 0x3, RZ ;  /* 0x000000032c2c7819 */ /* 0x000fe400000012ff */
[----:B------:R-:W-:-:S02]  /*1c6c0*/  SHF.R.U64 R11, R11, 0x3, RZ ;  /* 0x000000030b0b7819 */ /* 0x000fc400000012ff */
[----:B------:R-:W-:Y:S01]  /*1c6d0*/  SHF.R.U64 R0, R0, 0x3, RZ ;  /* 0x0000000300007819 */ /* 0x000fe200000012ff */
[----:B------:R3:W-:Y:S01]  /*1c6e0*/  @!P0 STG.E desc[UR60][R54.64+0x20], R2 ;  /* 0x0000200236008986 */ /* 0x0007e2000c10193c */
[----:B------:R-:W-:Y:S01]  /*1c6f0*/  LOP3.LUT R40, R40, R41, RZ, 0x3c, !PT ;  /* 0x0000002928287212 */ /* 0x000fe200078e3cff */
[----:B------:R-:W-:Y:S01]  /*1c700*/  IMAD.X R41, RZ, RZ, R5, P3 ;  /* 0x000000ffff297224 */ /* 0x000fe200018e0605 */
[----:B------:R-:W-:Y:S01]  /*1c710*/  LOP3.LUT R44, R44, R45, RZ, 0x3c, !PT ;  /* 0x0000002d2c2c7212 */ /* 0x000fe200078e3cff */
[----:B------:R-:W5:Y:S01]  /*1c720*/  LD.E.128 R12, desc[UR60][R12.64] ;  /* 0x0000003c0c0c7980 */ /* 0x000f62000c101d00 */
[-C--:B------:R-:W-:Y:S02]  /*1c730*/  IADD3.X R45, RZ, R5.reuse, RZ, P4, !PT ;  /* 0x00000005ff2d7210 */ /* 0x080fe400027fe4ff */
[----:B------:R-:W-:Y:S01]  /*1c740*/  LOP3.LUT R4, R11, R4, RZ, 0x3c, !PT ;  /* 0x000000040b047212 */ /* 0x000fe200078e3cff */
[----:B------:R-:W5:Y:S01]  /*1c750*/  LD.E.128 R24, desc[UR60][R24.64] ;  /* 0x0000003c18187980 */ /* 0x000f62000c101d00 */
[----:B------:R-:W-:-:S02]  /*1c760*/  IADD3.X R57, RZ, R5, RZ, P2, !PT ;  /* 0x00000005ff397210 */ /* 0x000fc400017fe4ff */
[----:B------:R-:W-:Y:S01]  /*1c770*/  LOP3.LUT R56, R0, R7, RZ, 0x3c, !PT ;  /* 0x0000000700387212 */ /* 0x000fe200078e3cff */
[----:B------:R-:W5:Y:S01]  /*1c780*/  LD.E.128 R8, desc[UR60][R8.64] ;  /* 0x0000003c08087980 */ /* 0x000f62000c101d00 */
[--C-:B--2---:R-:W-:Y:S01]  /*1c790*/  SHF.R.S32.HI R3, RZ, 0x1f, R215.reuse ;  /* 0x0000001fff037819 */ /* 0x104fe200000114d7 */
[----:B------:R-:W-:Y:S02]  /*1c7a0*/  IMAD R21, R21, UR4, RZ ;  /* 0x0000000415157c24 */ /* 0x000fe4000f8e02ff */
[----:B------:R-:W5:Y:S01]  /*1c7b0*/  LD.E.128 R4, desc[UR60][R4.64] ;  /* 0x0000003c04047980 */ /* 0x000f62000c101d00 */
[----:B---3--:R-:W-:-:S03]  /*1c7c0*/  IMAD.MOV.U32 R2, RZ, RZ, R215 ;  /* 0x000000ffff027224 */ /* 0x008fc600078e00d7 */
        /* <DEDUP_REMOVED lines=14> */
[----:B------:R-:W-:-:S04]  /*1c8b0*/  IMAD.WIDE.U32 R2, R20, UR4, R2 ;  /* 0x0000000414027c25 */ /* 0x000fc8000f8e0002 */
[----:B------:R-:W-:Y:S01]  /*1c8c0*/  IMAD R21, R20, UR5, R21 ;  /* 0x0000000514157c24 */ /* 0x000fe2000f8e0215 */
[----:B------:R-:W-:Y:S01]  /*1c8d0*/  ULDC.64 UR4, c[0x0][0xae0] ;  /* 0x0002b80000047ab9 */ /* 0x000fe20000000a00 */
[----:B------:R-:W-:Y:S01]  /*1c8e0*/  IMAD R61, R226, -0x80, R61 ;  /* 0xffffff80e23d7824 */ /* 0x000fe200078e023d */
[C---:B------:R-:W-:Y:S01]  /*1c8f0*/  IADD3 R0, R218.reuse, 0x20, RZ ;  /* 0x00000020da007810 */ /* 0x040fe20007ffe0ff */
[----:B------:R-:W-:Y:S02]  /*1c900*/  IMAD.IADD R3, R3, 0x1, R21 ;  /* 0x0000000103037824 */ /* 0x000fe400078e0215 */
[----:B------:R-:W-:Y:S01]  /*1c910*/  IMAD R63, R63, UR4, RZ ;  /* 0x000000043f3f7c24 */ /* 0x000fe2000f8e02ff */
[CC--:B------:R-:W-:Y:S01]  /*1c920*/  ISETP.GE.AND P3, PT, R218.reuse, R61.reuse, PT ;  /* 0x0000003dda00720c */ /* 0x0c0fe20003f66270 */
[----:B------:R-:W-:Y:S01]  /*1c930*/  VIADD R20, R218, 0x40 ;  /* 0x00000040da147836 */ /* 0x000fe20000000000 */
[----:B------:R-:W-:Y:S01]  /*1c940*/  ISETP.GE.AND P0, PT, R0, R61, PT ;  /* 0x0000003d0000720c */ /* 0x000fe20003f06270 */
[----:B------:R-:W-:-:S02]  /*1c950*/  IMAD R63, R220, UR5, R63 ;  /* 0x00000005dc3f7c24 */ /* 0x000fc4000f8e023f */
[----:B------:R-:W-:Y:S01]  /*1c960*/  IMAD.WIDE.U32 R2, R220, UR4, R2 ;  /* 0x00000004dc027c25 */ /* 0x000fe2000f8e0002 */
[----:B------:R-:W-:-:S03]  /*1c970*/  ULDC.64 UR4, c[0x0][0xae8] ;  /* 0x0002ba0000047ab9 */ /* 0x000fc60000000a00 */
[----:B------:R-:W-:Y:S01]  /*1c980*/  VIADD R0, R18, 0x36820 ;  /* 0x0003682012007836 */ /* 0x000fe20000000000 */
[----:B------:R-:W-:Y:S01]  /*1c990*/  ISETP.GE.AND P1, PT, R20, R61, PT ;  /* 0x0000003d1400720c */ /* 0x000fe20003f26270 */
[----:B------:R-:W-:Y:S01]  /*1c9a0*/  VIADD R21, R218, 0x60 ;  /* 0x00000060da157836 */ /* 0x000fe20000000000 */
[----:B------:R-:W-:Y:S01]  /*1c9b0*/  IADD3 R3, R3, R63, RZ ;  /* 0x0000003f03037210 */ /* 0x000fe20007ffe0ff */
[----:B------:R-:W-:Y:S01]  /*1c9c0*/  IMAD R20, R227, UR4, RZ ;  /* 0x00000004e3147c24 */ /* 0x000fe2000f8e02ff */
[----:B------:R-:W-:Y:S02]  /*1c9d0*/  PRMT R0, RZ, 0x654, R0 ;  /* 0x00000654ff007816 */ /* 0x000fe40000000000 */
[----:B------:R-:W-:Y:S01]  /*1c9e0*/  ISETP.GE.AND P2, PT, R21, R61, PT ;  /* 0x0000003d1500720c */ /* 0x000fe20003f46270 */
[C---:B------:R-:W-:Y:S01]  /*1c9f0*/  IMAD R63, R223.reuse, UR5, R20 ;  /* 0x00000005df3f7c24 */ /* 0x040fe2000f8e0214 */
[----:B--2---:R2:W-:Y:S01]  /*1ca00*/  SYNCS.ARRIVE.TRANS64.RED.A1T0 RZ, [R0+URZ], RZ ;  /* 0x000000ff00ff79a7 */ /* 0x0045e2000810043f */
[----:B------:R-:W-:-:S04]  /*1ca10*/  IMAD.WIDE.U32 R60, R223, UR4, R2 ;  /* 0x00000004df3c7c25 */ /* 0x000fc8000f8e0002 */
[----:B------:R-:W-:-:S04]  /*1ca20*/  IMAD.WIDE R20, R226, 0x80, R218 ;  /* 0x00000080e2147825 */ /* 0x000fc800078e02da */
[----:B------:R-:W-:Y:S01]  /*1ca30*/  IMAD.IADD R65, R61, 0x1, R63 ;  /* 0x000000013d417824 */ /* 0x000fe200078e023f */
[----:B--2---:R-:W-:Y:S06]  /*1ca40*/  @P3 BRA `(.L_x_3493) ;  /* 0x00000000004c3947 */ /* 0x004fec0003800000 */
[----:B------:R-:W-:Y:S01]  /*1ca50*/  ULDC.64 UR6, c[0x0][0xad8] ;  /* 0x0002b60000067ab9 */ /* 0x000fe20000000a00 */
[----:B------:R-:W-:Y:S01]  /*1ca60*/  MOV R3, R65 ;  /* 0x0000004100037202 */ /* 0x000fe20000000f00 */
[C---:B------:R-:W-:Y:S01]  /*1ca70*/  VIADD R62, R215.reuse, 0x80 ;  /* 0x00000080d73e7836 */ /* 0x040fe20000000000 */
[----:B------:R-:W-:Y:S01]  /*1ca80*/  IADD3 R0, R215, 0x40, RZ ;  /* 0x00000040d7007810 */ /* 0x000fe20007ffe0ff */
        /* <DEDUP_REMOVED lines=8> */
[----:B------:R-:W-:-:S02]  /*1cb10*/  ULDC.64 UR6, c[0x0][0xa80] ;  /* 0x0002a00000067ab9 */ /* 0x000fc40000000a00 */
[----:B------:R-:W-:Y:S01]  /*1cb20*/  IMAD.IADD R3, R3, 0x1, R63 ;  /* 0x0000000103037824 */ /* 0x000fe200078e023f */
[----:B------:R-:W-:-:S04]  /*1cb30*/  LEA R62, P6, R2, UR6, 0x1 ;  /* 0x00000006023e7c11 */ /* 0x000fc8000f8c08ff */
[----:B------:R-:W-:-:S05]  /*1cb40*/  LEA.HI.X R63, R2, UR7, R3, 0x1, P6 ;  /* 0x00000007023f7c11 */ /* 0x000fca000b0f0c03 */
[----:B-----5:R2:W-:Y:S04]  /*1cb50*/  @!P3 STG.E.128 desc[UR60][R62.64], R4 ;  /* 0x000000043e00b986 */ /* 0x0205e8000c101d3c */
[----:B------:R2:W-:Y:S04]  /*1cb60*/  @!P4 STG.E.128 desc[UR60][R62.64+0x80], R28 ;  /* 0x0000801c3e00c986 */ /* 0x0005e8000c101d3c */
[----:B------:R2:W-:Y:S02]  /*1cb70*/  @!P5 STG.E.128 desc[UR60][R62.64+0x100], R44 ;  /* 0x0001002c3e00d986 */ /* 0x0005e4000c101d3c */
.L_x_3493:
[----:B------:R-:W-:Y:S05]  /*1cb80*/  BSYNC B1 ;  /* 0x0000000000017941 */ /* 0x000fea0003800000 */
.L_x_3492:
[----:B------:R-:W-:Y:S04]  /*1cb90*/  BSSY B1, `(.L_x_3494) ;  /* 0x0000017000017945 */ /* 0x000fe80003800000 */
[----:B------:R-:W-:Y:S05]  /*1cba0*/  @P0 BRA `(.L_x_3495) ;  /* 0x0000000000540947 */ /* 0x000fea0003800000 */
[----:B--2--5:R-:W-:Y:S01]  /*1cbb0*/  IADD3 R5, P0, R20, 0x20, RZ ;  /* 0x0000002014057810 */ /* 0x024fe20007f1e0ff */
[----:B------:R-:W-:Y:S01]  /*1cbc0*/  ULDC UR4, c[0x0][0xa8c] ;  /* 0x0002a30000047ab9 */ /* 0x000fe20000000800 */
[C---:B------:R-:W-:Y:S01]  /*1cbd0*/  IADD3 R2, R215.reuse, 0x40, RZ ;  /* 0x00000040d7027810 */ /* 0x040fe20007ffe0ff */
[----:B------:R-:W-:Y:S01]  /*1cbe0*/  ULDC.64 UR6, c[0x0][0xad8] ;  /* 0x0002b60000067ab9 */ /* 0x000fe20000000a00 */
[----:B------:R-:W-:Y:S01]  /*1cbf0*/  MOV R3, R65 ;  /* 0x0000004100037202 */ /* 0x000fe20000000f00 */
[----:B------:R-:W-:Y:S01]  /*1cc00*/  IMAD.X R0, RZ, RZ, R21, P0 ;  /* 0x000000ffff007224 */ /* 0x000fe200000e0615 */
[----:B------:R-:W-:Y:S01]  /*1cc10*/  ISETP.GE.AND P4, PT, R2, UR4, PT ;  /* 0x0000000402007c0c */ /* 0x000fe2000bf86270 */
[----:B------:R-:W-:Y:S01]  /*1cc20*/  IMAD.MOV.U32 R2, RZ, RZ, R60 ;  /* 0x000000ffff027224 */ /* 0x000fe200078e003c */
[C---:B------:R-:W-:Y:S01]  /*1cc30*/  ISETP.GE.AND P3, PT, R215.reuse, UR4, PT ;  /* 0x00000004d7007c0c */ /* 0x040fe2000bf66270 */
[----:B------:R-:W-:Y:S02]  /*1cc40*/  VIADD R4, R215, 0x80 ;  /* 0x00000080d7047836 */ /* 0x000fe40000000000 */
[----:B------:R-:W-:-:S02]  /*1cc50*/  IMAD R0, R0, UR6, RZ ;  /* 0x0000000600007c24 */ /* 0x000fc4000f8e02ff */
        /* <DEDUP_REMOVED lines=10> */
.L_x_3495:
[----:B------:R-:W-:Y:S05]  /*1cd00*/  BSYNC B1 ;  /* 0x0000000000017941 */ /* 0x000fea0003800000 */
.L_x_3494:
[----:B------:R-:W-:Y:S04]  /*1cd10*/  BSSY B1, `(.L_x_3496) ;  /* 0x0000017000017945 */ /* 0x000fe80003800000 */
[----:B------:R-:W-:Y:S05]  /*1cd20*/  @P1 BRA `(.L_x_3497) ;  /* 0x0000000000541947 */ /* 0x000fea0003800000 */
[----:B--23-5:R-:W-:Y:S01]  /*1cd30*/  IADD3 R5, P0, R20, 0x40, RZ ;  /* 0x0000004014057810 */ /* 0x02cfe20007f1e0ff */
        /* <DEDUP_REMOVED lines=20> */
.L_x_3497:
[----:B------:R-:W-:Y:S05]  /*1ce80*/  BSYNC B1 ;  /* 0x0000000000017941 */ /* 0x000fea0003800000 */
.L_x_3496:
[----:B------:R-:W-:Y:S05]  /*1ce90*/  @P2 BRA `(.L_x_3498) ;  /* 0x0000000c00102947 */ /* 0x000fea0003800000 */
[----:B--2345:R-:W-:Y:S01]  /*1cea0*/  IADD3 R5, P0, R20, 0x60, RZ ;  /* 0x0000006014057810 */ /* 0x03cfe20007f1e0ff */
        /* <DEDUP_REMOVED lines=13> */
[----:B------:R-:W-:Y:S02]  /*1cf80*/  LEA R4, P0, R2, UR6, 0x1 ;  /* 0x0000000602047c11 */ /* 0x000fe4000f8008ff */
[----:B------:R-:W-:-:S04]  /*1cf90*/  IADD3 R3, R3, R5, RZ ;  /* 0x0000000503037210 */ /* 0x000fc80007ffe0ff */
[----:B------:R-:W-:Y:S02]  /*1cfa0*/  LEA.HI.X R5, R2, UR7, R3, 0x1, P0 ;  /* 0x0000000702057c11 */ /* 0x000fe400080f0c03 */
[----:B------:R-:W-:-:S03]  /*1cfb0*/  ISETP.GE.AND P0, PT, R0, UR4, PT ;  /* 0x0000000400007c0c */ /* 0x000fc6000bf06270 */
[----:B------:R2:W-:Y:S04]  /*1cfc0*/  @!P1 STG.E.128 desc[UR60][R4.64], R24 ;  /* 0x0000001804009986 */ /* 0x0005e8000c101d3c */
[----:B------:R2:W-:Y:S06]  /*1cfd0*/  @!P2 STG.E.128 desc[UR60][R4.64+0x80], R40 ;  /* 0x000080280400a986 */ /* 0x0005ec000c101d3c */
[----:B------:R-:W-:Y:S05]  /*1cfe0*/  @P0 BRA `(.L_x_3498) ;  /* 0x0000000800bc0947 */ /* 0x000fea0003800000 */
[----:B------:R3:W-:Y:S01]  /*1cff0*/  STG.E.128 desc[UR60][R4.64+0x100], R56 ;  /* 0x0001003804007986 */ /* 0x0007e2000c101d3c */
[----:B------:R-:W-:Y:S05]  /*1d000*/  BRA `(.L_x_3498) ;  /* 0x0000000800b47947 */ /* 0x000fea0003800000 */
.L_x_3490:
[----:B------:R-:W-:Y:S01]  /*1d010*/  ULDC.64 UR4, c[0x0][0xbd8] ;  /* 0x0002f60000047ab9 */ /* 0x000fe20000000a00 */
[----:B------:R-:W-:Y:S01]  /*1d020*/  IMAD.MOV.U32 R9, RZ, RZ, RZ ;  /* 0x000000ffff097224 */ /* 0x000fe200078e00ff */
[----:B------:R-:W-:Y:S02]  /*1d030*/  ISETP.NE.U32.AND P0, PT, RZ, UR4, PT ;  /* 0x00000004ff007c0c */ /* 0x000fe4000bf05070 */
[----:B------:R-:W-:Y:S02]  /*1d040*/  IADD3 R2, P1, R221, UR4, RZ ;  /* 0x00000004dd027c10 */ /* 0x000fe4000ff3e0ff */
[----:B------:R-:W-:Y:S02]  /*1d050*/  ISETP.NE.AND.EX P0, PT, RZ, UR5, PT, P0 ;  /* 0x00000005ff007c0c */ /* 0x000fe4000bf05300 */
[----:B------:R-:W-:Y:S01]  /*1d060*/  IADD3.X R3, R222, UR5, RZ, P1, !PT ;  /* 0x00000005de037c10 */ /* 0x000fe20008ffe4ff */
[----:B------:R-:W-:Y:S02]  /*1d070*/  ULDC.64 UR4, c[0x0][0xbe0] ;  /* 0x0002f80000047ab9 */ /* 0x000fe40000000a00 */
[----:B------:R-:W-:-:S04]  /*1d080*/  ISETP.NE.U32.AND P1, PT, RZ, UR4, PT ;  /* 0x00000004ff007c0c */ /* 0x000fc8000bf25070 */
[----:B------:R-:W-:-:S04]  /*1d090*/  ISETP.NE.AND.EX P1, PT, RZ, UR5, PT, P1 ;  /* 0x00000005ff007c0c */ /* 0x000fc8000bf25310 */
[----:B------:R2:W5:Y:S01]  /*1d0a0*/  @P0 LDG.E R9, desc[UR60][R2.64] ;  /* 0x0000003c02090981 */ /* 0x000562000c1e1900 */
[----:B------:R-:W3:Y:S08]  /*1d0b0*/  S2R R0, SR_TID.X ;  /* 0x0000000000007919 */ /* 0x000ef00000002100 */
[----:B------:R-:W-:Y:S01]  /*1d0c0*/  @P1 IADD3 R4, P2, R221, UR4, RZ ;  /* 0x00000004dd041c10 */ /* 0x000fe2000ff5e0ff */
[----:B------:R-:W-:-:S02]  /*1d0d0*/  ULDC UR4, c[0x0][0xa88] ;  /* 0x0002a20000047ab9 */ /* 0x000fc40000000800 */
[----:B------:R-:W-:Y:S01]  /*1d0e0*/  IMAD.U32 R7, RZ, RZ, UR4 ;  /* 0x00000004ff077e24 */ /* 0x000fe2000f8e00ff */
[----:B------:R-:W-:-:S05]  /*1d0f0*/  @P1 IADD3.X R5, R222, UR5, RZ, P2, !PT ;  /* 0x00000005de051c10 */ /* 0x000fca00097fe4ff */
[----:B------:R2:W5:Y:S01]  /*1d100*/  @P1 LDG.E R7, desc[UR60][R4.64] ;  /* 0x0000003c04071981 */ /* 0x000562000c1e1900 */
[----:B---3--:R-:W-:-:S04]  /*1d110*/  IADD3 R0, R0, -0x80, RZ ;  /* 0xffffff8000007810 */ /* 0x008fc80007ffe0ff */
[----:B------:R-:W-:Y:S01]  /*1d120*/  ISETP.GE.AND P2, PT, R0, 0x80, PT ;  /* 0x000000800000780c */ /* 0x000fe20003f46270 */
[----:B--2---:R-:W-:-:S12]  /*1d130*/  @P1 BRA `(.L_x_3499) ;  /* 0x0000000000101947 */ /* 0x004fd80003800000 */
[----:B------:R-:W-:Y:S05]  /*1d140*/  @!P0 BRA `(.L_x_3499) ;  /* 0x00000000000c8947 */ /* 0x000fea0003800000 */
[----:B------:R-:W2:Y:S04]  /*1d150*/  LDG.E R0, desc[UR60][R2.64] ;  /* 0x0000003c02007981 */ /* 0x000ea8000c1e1900 */
[----:B-----5:R-:W2:Y:S02]  /*1d160*/  LDG.E R7, desc[UR60][R2.64+0x4] ;  /* 0x0000043c02077981 */ /* 0x020ea4000c1e1900 */
[----:B--2---:R-:W-:-:S07]  /*1d170*/  IMAD.IADD R7, R7, 0x1, -R0 ;  /* 0x0000000107077824 */ /* 0x004fce00078e0a00 */
.L_x_3499:
[----:B------:R-:W-:Y:S01]  /*1d180*/  BSSY B1, `(.L_x_3500) ;  /* 0x000001d000017945 */ /* 0x000fe20003800000 */
[----:B------:R-:W-:Y:S02]  /*1d190*/  SHF.R.S32.HI R8, RZ, 0x1f, R220 ;  /* 0x0000001fff087819 */ /* 0x000fe400000114dc */
[----:B------:R-:W-:Y:S02]  /*1d1a0*/  SHF.R.S32.HI R10, RZ, 0x1f, R215 ;  /* 0x0000001fff0a7819 */ /* 0x000fe400000114d7 */
[----:B------:R-:W-:Y:S02]  /*1d1b0*/  SEL R223, R223, RZ, !P0 ;  /* 0x000000ffdfdf7207 */ /* 0x000fe40004000000 */
[----:B------:R-:W-:Y:S02]  /*1d1c0*/  SEL R227, R227, RZ, !P0 ;  /* 0x000000ffe3e37207 */ /* 0x000fe40004000000 */
[----:B-----5:R-:W-:Y:S01]  /*1d1d0*/  SHF.R.S32.HI R6, RZ, 0x1f, R9 ;  /* 0x0000001fff067819 */ /* 0x020fe20000011409 */
[----:B------:R-:W-:Y:S06]  /*1d1e0*/  @P2 BRA `(.L_x_3501) ;  /* 0x0000000000582947 */ /* 0x000fec0003800000 */
[----:B------:R-:W2:Y:S02]  /*1d1f0*/  S2R R3, SR_TID.X ;  /* 0x0000000000037919 */ /* 0x000ea40000002100 */
[----:B--2---:R-:W-:-:S05]  /*1d200*/  LEA R0, R226, R3, 0x7 ;  /* 0x00000003e2007211 */ /* 0x004fca00078e38ff */
[----:B------:R-:W-:-:S05]  /*1d210*/  VIADD R0, R0, 0xffffff80 ;  /* 0xffffff8000007836 */ /* 0x000fca0000000000 */
        /* <DEDUP_REMOVED lines=13> */
[----:B------:R-:W-:-:S04]  /*1d2f0*/  ULDC.64 UR4, c[0x0][0xb40] ;  /* 0x0002d00000047ab9 */ /* 0x000fc80000000a00 */
[----:B------:R-:W-:Y:S02]  /*1d300*/  IADD3 R3, R3, R5, RZ ;  /* 0x0000000503037210 */ /* 0x000fe40007ffe0ff */
[----:B------:R-:W-:-:S04]  /*1d310*/  LEA R4, P0, R2, UR4, 0x2 ;  /* 0x0000000402047c11 */ /* 0x000fc8000f8010ff */
[----:B------:R-:W-:Y:S01]  /*1d320*/  LEA.HI.X R5, R2, UR5, R3, 0x2, P0 ;  /* 0x0000000502057c11 */ /* 0x000fe200080f1403 */
[----:B------:R-:W-:-:S05]  /*1d330*/  IMAD.MOV.U32 R3, RZ, RZ, -0x800000 ;  /* 0xff800000ff037424 */ /* 0x000fca00078e00ff */
[----:B------:R2:W-:Y:S03]  /*1d340*/  STG.E desc[UR60][R4.64], R3 ;  /* 0x0000000304007986 */ /* 0x0005e6000c10193c */
.L_x_3501:
[----:B------:R-:W-:Y:S05]  /*1d350*/  BSYNC B1 ;  /* 0x0000000000017941 */ /* 0x000fea0003800000 */
.L_x_3500:
[----:B------:R-:W-:Y:S01]  /*1d360*/  ULDC.64 UR4, c[0x0][0xaa0] ;  /* 0x0002a80000047ab9 */ /* 0x000fe20000000a00 */
[----:B--2---:R-:W-:Y:S01]  /*1d370*/  MOV R3, R10 ;  /* 0x0000000a00037202 */ /* 0x004fe20000000f00 */
[----:B------:R-:W-:Y:S01]  /*1d380*/  IMAD.MOV.U32 R2, RZ, RZ, R215 ;  /* 0x000000ffff027224 */ /* 0x000fe200078e00d7 */
[----:B------:R-:W-:Y:S01]  /*1d390*/  IADD3 R4, R218, 0x40, RZ ;  /* 0x00000040da047810 */ /* 0x000fe20007ffe0ff */
[----:B------:R-:W-:Y:S01]  /*1d3a0*/  IMAD R0, R6, UR4, RZ ;  /* 0x0000000406007c24 */ /* 0x000fe2000f8e02ff */
[----:B------:R-:W-:Y:S01]  /*1d3b0*/  MOV R6, R218 ;  /* 0x000000da00067202 */ /* 0x000fe20000000f00 */
[C---:B------:R-:W-:Y:S01]  /*1d3c0*/  IMAD.WIDE.U32 R2, R9.reuse, UR4, R2 ;  /* 0x0000000409027c25 */ /* 0x040fe2000f8e0002 */
[----:B------:R-:W-:Y:S03]  /*1d3d0*/  BSSY B1, `(.L_x_3502) ;  /* 0x000002a000017945 */ /* 0x000fe60003800000 */
[----:B------:R-:W-:Y:S01]  /*1d3e0*/  IMAD R9, R9, UR5, R0 ;  /* 0x0000000509097c24 */ /* 0x000fe2000f8e0200 */
[----:B------:R-:W-:Y:S01]  /*1d3f0*/  ULDC.64 UR4, c[0x0][0xae0] ;  /* 0x0002b80000047ab9 */ /* 0x000fe20000000a00 */
[----:B------:R-:W-:-:S02]  /*1d400*/  VIADD R0, R218, 0x20 ;  /* 0x00000020da007836 */ /* 0x000fc40000000000 */
[----:B------:R-:W-:Y:S02]  /*1d410*/  IMAD R7, R226, -0x80, R7 ;  /* 0xffffff80e2077824 */ /* 0x000fe400078e0207 */
[----:B------:R-:W-:Y:S02]  /*1d420*/  IMAD.IADD R3, R3, 0x1, R9 ;  /* 0x0000000103037824 */ /* 0x000fe400078e0209 */
[----:B------:R-:W-:Y:S01]  /*1d430*/  IMAD R5, R8, UR4, RZ ;  /* 0x0000000408057c24 */ /* 0x000fe2000f8e02ff */
[-C--:B------:R-:W-:Y:S01]  /*1d440*/  ISETP.GE.AND P2, PT, R0, R7.reuse, PT ;  /* 0x000000070000720c */ /* 0x080fe20003f46270 */
[C---:B------:R-:W-:Y:S01]  /*1d450*/  VIADD R0, R218.reuse, 0x60 ;  /* 0x00000060da007836 */ /* 0x040fe20000000000 */
[-C--:B------:R-:W-:Y:S01]  /*1d460*/  ISETP.GE.AND P3, PT, R218, R7.reuse, PT ;  /* 0x00000007da00720c */ /* 0x080fe20003f66270 */
[----:B------:R-:W-:Y:S01]  /*1d470*/  IMAD R5, R220, UR5, R5 ;  /* 0x00000005dc057c24 */ /* 0x000fe2000f8e0205 */
[-C--:B------:R-:W-:Y:S01]  /*1d480*/  ISETP.GE.AND P1, PT, R4, R7.reuse, PT ;  /* 0x000000070400720c */ /* 0x080fe20003f26270 */
[----:B------:R-:W-:Y:S01]  /*1d490*/  IMAD.WIDE.U32 R2, R220, UR4, R2 ;  /* 0x00000004dc027c25 */ /* 0x000fe2000f8e0002 */
[----:B------:R-:W-:Y:S01]  /*1d4a0*/  ULDC.64 UR4, c[0x0][0xae8] ;  /* 0x0002ba0000047ab9 */ /* 0x000fe20000000a00 */
[----:B------:R-:W-:-:S02]  /*1d4b0*/  ISETP.GE.AND P0, PT, R0, R7, PT ;  /* 0x000000070000720c */ /* 0x000fc40003f06270 */
[----:B------:R-:W-:Y:S01]  /*1d4c0*/  IMAD.IADD R3, R3, 0x1, R5 ;  /* 0x0000000103037824 */ /* 0x000fe200078e0205 */
[----:B------:R-:W-:Y:S01]  /*1d4d0*/  SHF.R.S32.HI R7, RZ, 0x1f, R218 ;  /* 0x0000001fff077819 */ /* 0x000fe200000114da */
[----:B------:R-:W-:Y:S02]  /*1d4e0*/  IMAD R0, R227, UR4, RZ ;  /* 0x00000004e3007c24 */ /* 0x000fe4000f8e02ff */
[----:B------:R-:W-:-:S04]  /*1d4f0*/  IMAD.WIDE.U32 R4, R223, UR4, R2 ;  /* 0x00000004df047c25 */ /* 0x000fc8000f8e0002 */
[----:B------:R-:W-:Y:S02]  /*1d500*/  IMAD R9, R223, UR5, R0 ;  /* 0x00000005df097c24 */ /* 0x000fe4000f8e0200 */
[----:B------:R-:W-:-:S04]  /*1d510*/  IMAD.WIDE R6, R226, 0x80, R6 ;  /* 0x00000080e2067825 */ /* 0x000fc800078e0206 */
[----:B------:R-:W-:Y:S01]  /*1d520*/  IMAD.IADD R11, R5, 0x1, R9 ;  /* 0x00000001050b7824 */ /* 0x000fe200078e0209 */
[----:B------:R-:W-:Y:S06]  /*1d530*/  @P3 BRA `(.L_x_3503) ;  /* 0x00000000004c3947 */ /* 0x000fec0003800000 */
[----:B------:R-:W-:Y:S01]  /*1d540*/  ULDC.64 UR6, c[0x0][0xad8] ;  /* 0x0002b60000067ab9 */ /* 0x000fe20000000a00 */
[C---:B------:R-:W-:Y:S01]  /*1d550*/  VIADD R0, R215.reuse, 0x40 ;  /* 0x00000040d7007836 */ /* 0x040fe20000000000 */
[----:B------:R-:W-:Y:S01]  /*1d560*/  IADD3 R8, R215, 0x80, RZ ;  /* 0x00000080d7087810 */ /* 0x000fe20007ffe0ff */
[----:B------:R-:W-:Y:S01]  /*1d570*/  IMAD R9, R7, UR6, RZ ;  /* 0x0000000607097c24 */ /* 0x000fe2000f8e02ff */
[----:B------:R-:W-:Y:S01]  /*1d580*/  ULDC UR4, c[0x0][0xa8c] ;  /* 0x0002a30000047ab9 */ /* 0x000fe20000000800 */
[----:B------:R-:W-:Y:S01]  /*1d590*/  IMAD.MOV.U32 R2, RZ, RZ, R4 ;  /* 0x000000ffff027224 */ /* 0x000fe200078e0004 */
[----:B------:R-:W-:Y:S01]  /*1d5a0*/  ISETP.GE.AND P5, PT, R0, UR4, PT ;  /* 0x0000000400007c0c */ /* 0x000fe2000bfa6270 */
[----:B------:R-:W-:Y:S01]  /*1d5b0*/  IMAD.MOV.U32 R3, RZ, RZ, R11 ;  /* 0x000000ffff037224 */ /* 0x000fe200078e000b */
[----:B------:R-:W-:Y:S01]  /*1d5c0*/  ISETP.GE.AND P4, PT, R215, UR4, PT ;  /* 0x00000004d7007c0c */ /* 0x000fe2000bf86270 */
[----:B------:R-:W-:Y:S01]  /*1d5d0*/  IMAD R9, R6, UR7, R9 ;  /* 0x0000000706097c24 */ /* 0x000fe2000f8e0209 */
[----:B------:R-:W-:Y:S01]  /*1d5e0*/  ISETP.GE.AND P6, PT, R8, UR4, PT ;  /* 0x0000000408007c0c */ /* 0x000fe2000bfc6270 */
[----:B------:R-:W-:Y:S01]  /*1d5f0*/  IMAD.WIDE.U32 R2, R6, UR6, R2 ;  /* 0x0000000606027c25 */ /* 0x000fe2000f8e0002 */
[----:B------:R-:W-:-:S02]  /*1d600*/  ULDC.64 UR6, c[0x0][0xa80] ;  /* 0x0002a00000067ab9 */ /* 0x000fc40000000a00 */
[----:B------:R-:W-:Y:S02]  /*1d610*/  LEA R8, P3, R2, UR6, 0x1 ;  /* 0x0000000602087c11 */ /* 0x000fe4000f8608ff */
[----:B------:R-:W-:-:S04]  /*1d620*/  IADD3 R3, R3, R9, RZ ;  /* 0x0000000903037210 */ /* 0x000fc80007ffe0ff */
[----:B------:R-:W-:-:S05]  /*1d630*/  LEA.HI.X R9, R2, UR7, R3, 0x1, P3 ;  /* 0x0000000702097c11 */ /* 0x000fca00098f0c03 */
[----:B------:R2:W-:Y:S04]  /*1d640*/  @!P4 STG.E.128 desc[UR60][R8.64], RZ ;  /* 0x000000ff0800c986 */ /* 0x0005e8000c101d3c */
[----:B------:R2:W-:Y:S04]  /*1d650*/  @!P5 STG.E.128 desc[UR60][R8.64+0x80], RZ ;  /* 0x000080ff0800d986 */ /* 0x0005e8000c101d3c */
[----:B------:R2:W-:Y:S02]  /*1d660*/  @!P6 STG.E.128 desc[UR60][R8.64+0x100], RZ ;  /* 0x000100ff0800e986 */ /* 0x0005e4000c101d3c */
.L_x_3503:
[----:B------:R-:W-:Y:S05]  /*1d670*/  BSYNC B1 ;  /* 0x0000000000017941 */ /* 0x000fea0003800000 */
.L_x_3502:
[----:B------:R-:W-:Y:S04]  /*1d680*/  BSSY B1, `(.L_x_3504) ;  /* 0x0000017000017945 */ /* 0x000fe80003800000 */
[----:B------:R-:W-:Y:S05]  /*1d690*/  @P2 BRA `(.L_x_3505) ;  /* 0x0000000000542947 */ /* 0x000fea0003800000 */
[----:B--2---:R-:W-:Y:S01]  /*1d6a0*/  IADD3 R9, P2, R6, 0x20, RZ ;  /* 0x0000002006097810 */ /* 0x004fe20007f5e0ff */
[C---:B------:R-:W-:Y:S01]  /*1d6b0*/  VIADD R2, R215.reuse, 0x40 ;  /* 0x00000040d7027836 */ /* 0x040fe20000000000 */
[----:B------:R-:W-:Y:S01]  /*1d6c0*/  ULDC UR4, c[0x0][0xa8c] ;  /* 0x0002a30000047ab9 */ /* 0x000fe20000000800 */
[----:B------:R-:W-:Y:S01]  /*1d6d0*/  ULDC.64 UR6, c[0x0][0xad8] ;  /* 0x0002b60000067ab9 */ /* 0x000fe20000000a00 */
[----:B------:R-:W-:Y:S01]  /*1d6e0*/  IMAD.MOV.U32 R3, RZ, RZ, R11 ;  /* 0x000000ffff037224 */ /* 0x000fe200078e000b */
[C---:B------:R-:W-:Y:S01]  /*1d6f0*/  IADD3 R8, R215.reuse, 0x80, RZ ;  /* 0x00000080d7087810 */ /* 0x040fe20007ffe0ff */
[----:B------:R-:W-:Y:S01]  /*1d700*/  IMAD.X R0, RZ, RZ, R7, P2 ;  /* 0x000000ffff007224 */ /* 0x000fe200010e0607 */
[----:B------:R-:W-:Y:S01]  /*1d710*/  ISETP.GE.AND P4, PT, R2, UR4, PT ;  /* 0x0000000402007c0c */ /* 0x000fe2000bf86270 */
[----:B------:R-:W-:Y:S01]  /*1d720*/  IMAD.MOV.U32 R2, RZ, RZ, R4 ;  /* 0x000000ffff027224 */ /* 0x000fe200078e0004 */
[----:B------:R-:W-:Y:S01]  /*1d730*/  ISETP.GE.AND P3, PT, R215, UR4, PT ;  /* 0x00000004d7007c0c */ /* 0x000fe2000bf66270 */
[----:B------:R-:W-:Y:S01]  /*1d740*/  IMAD R0, R0, UR6, RZ ;  /* 0x0000000600007c24 */ /* 0x000fe2000f8e02ff */
[----:B------:R-:W-:Y:S01]  /*1d750*/  ISETP.GE.AND P5, PT, R8, UR4, PT ;  /* 0x0000000408007c0c */ /* 0x000fe2000bfa6270 */
[----:B------:R-:W-:-:S04]  /*1d760*/  IMAD.WIDE.U32 R2, R9, UR6, R2 ;  /* 0x0000000609027c25 */ /* 0x000fc8000f8e0002 */
[----:B------:R-:W-:Y:S01]  /*1d770*/  IMAD R9, R9, UR7, R0 ;  /* 0x0000000709097c24 */ /* 0x000fe2000f8e0200 */
[----:B------:R-:W-:Y:S02]  /*1d780*/  ULDC.64 UR6, c[0x0][0xa80] ;  /* 0x0002a00000067ab9 */ /* 0x000fe40000000a00 */
[----:B------:R-:W-:Y:S02]  /*1d790*/  LEA R8, P2, R2, UR6, 0x1 ;  /* 0x0000000602087c11 */ /* 0x000fe4000f8408ff */
[----:B------:R-:W-:-:S04]  /*1d7a0*/  IADD3 R3, R3, R9, RZ ;  /* 0x0000000903037210 */ /* 0x000fc80007ffe0ff */
[----:B------:R-:W-:-:S05]  /*1d7b0*/  LEA.HI.X R9, R2, UR7, R3, 0x1, P2 ;  /* 0x0000000702097c11 */ /* 0x000fca00090f0c03 */
[----:B------:R3:W-:Y:S04]  /*1d7c0*/  @!P3 STG.E.128 desc[UR60][R8.64], RZ ;  /* 0x000000ff0800b986 */ /* 0x0007e8000c101d3c */
[----:B------:R3:W-:Y:S04]  /*1d7d0*/  @!P4 STG.E.128 desc[UR60][R8.64+0x80], RZ ;  /* 0x000080ff0800c986 */ /* 0x0007e8000c101d3c */
[----:B------:R3:W-:Y:S02]  /*1d7e0*/  @!P5 STG.E.128 desc[UR60][R8.64+0x100], RZ ;  /* 0x000100ff0800d986 */ /* 0x0007e4000c101d3c */
.L_x_3505:
[----:B------:R-:W-:Y:S05]  /*1d7f0*/  BSYNC B1 ;  /* 0x0000000000017941 */ /* 0x000fea0003800000 */
.L_x_3504:
[----:B------:R-:W-:Y:S04]  /*1d800*/  BSSY B1, `(.L_x_3506) ;  /* 0x0000017000017945 */ /* 0x000fe80003800000 */
[----:B------:R-:W-:Y:S05]  /*1d810*/  @P1 BRA `(.L_x_3507) ;  /* 0x0000000000541947 */ /* 0x000fea0003800000 */
[----:B--23--:R-:W-:Y:S01]  /*1d820*/  IADD3 R9, P1, R6, 0x40, RZ ;  /* 0x0000004006097810 */ /* 0x00cfe20007f3e0ff */
        /* <DEDUP_REMOVED lines=20> */
.L_x_3507:
[----:B------:R-:W-:Y:S05]  /*1d970*/  BSYNC B1 ;  /* 0x0000000000017941 */ /* 0x000fea0003800000 */
.L_x_3506:
[----:B------:R-:W-:Y:S05]  /*1d980*/  @P0 BRA `(.L_x_3498) ;  /* 0x0000000000540947 */ /* 0x000fea0003800000 */
[----:B------:R-:W-:Y:S01]  /*1d990*/  IADD3 R5, P0, R6, 0x60, RZ ;  /* 0x0000006006057810 */ /* 0x000fe20007f1e0ff */
[C---:B------:R-:W-:Y:S01]  /*1d9a0*/  VIADD R0, R215.reuse, 0x40 ;  /* 0x00000040d7007836 */ /* 0x040fe20000000000 */
[----:B------:R-:W-:Y:S01]  /*1d9b0*/  ULDC UR4, c[0x0][0xa8c] ;  /* 0x0002a30000047ab9 */ /* 0x000fe20000000800 */
[----:B------:R-:W-:Y:S01]  /*1d9c0*/  MOV R3, R11 ;  /* 0x0000000b00037202 */ /* 0x000fe20000000f00 */
[----:B------:R-:W-:Y:S01]  /*1d9d0*/  ULDC.64 UR6, c[0x0][0xad8] ;  /* 0x0002b60000067ab9 */ /* 0x000fe20000000a00 */
[----:B------:R-:W-:Y:S01]  /*1d9e0*/  IMAD.X R6, RZ, RZ, R7, P0 ;  /* 0x000000ffff067224 */ /* 0x000fe200000e0607 */
[----:B------:R-:W-:Y:S01]  /*1d9f0*/  ISETP.GE.AND P2, PT, R0, UR4, PT ;  /* 0x0000000400007c0c */ /* 0x000fe2000bf46270 */
[----:B------:R-:W-:Y:S01]  /*1da00*/  IMAD.MOV.U32 R2, RZ, RZ, R4 ;  /* 0x000000ffff027224 */ /* 0x000fe200078e0004 */
[C---:B------:R-:W-:Y:S01]  /*1da10*/  ISETP.GE.AND P1, PT, R215.reuse, UR4, PT ;  /* 0x00000004d7007c0c */ /* 0x040fe2000bf26270 */
[----:B------:R-:W-:Y:S02]  /*1da20*/  IMAD R6, R6, UR6, RZ ;  /* 0x0000000606067c24 */ /* 0x000fe4000f8e02ff */
[----:B------:R-:W-:-:S02]  /*1da30*/  VIADD R0, R215, 0x80 ;  /* 0x00000080d7007836 */ /* 0x000fc40000000000 */
        /* <DEDUP_REMOVED lines=10> */
.L_x_3498:
[----:B------:R-:W-:Y:S05]  /*1dae0*/  BSYNC B0 ;  /* 0x0000000000007941 */ /* 0x000fea0003800000 */
.L_x_3489:
[----:B------:R-:W-:Y:S02]  /*1daf0*/  ULDC UR4, c[0x0][0xc14] ;  /* 0x0003050000047ab9 */ /* 0x000fe40000000800 */
[----:B-1----:R-:W-:-:S13]  /*1db00*/  ISETP.GE.AND P0, PT, R147, UR4, PT ;  /* 0x0000000493007c0c */ /* 0x002fda000bf06270 */
[----:B------:R-:W-:Y:S05]  /*1db10*/  @!P0 BRA `(.L_x_3508) ;  /* 0xfffffe3400c48947 */ /* 0x000fea000383ffff */
[----:B------:R-:W-:Y:S05]  /*1db20*/  BRA `(.L_x_3297) ;  /* 0x0000005c00e47947 */ /* 0x000fea0003800000 */
.L_x_3295:
[----:B------:R-:W-:-:S08]  /*1db30*/  NOP ;  /* 0x0000000000007918 */ /* 0x000fd00000000000 */
[----:B0-----:R-:W0:-:S00]  /*1db40*/  USETMAXREG.DEALLOC.CTAPOOL 0x18 ;  /* 0x00000018000079c8 */ /* 0x001e0000080e0500 */
[----:B0-----:R-:W-:-:S06]  /*1db50*/  LOP3.LUT R0, R0, 0x3, RZ, 0xc0, !PT ;  /* 0x0000000300007812 */ /* 0x001fcc00078ec0ff */
[----:B------:R-:W0:Y:S02]  /*1db60*/  SHFL.IDX PT, R0, R0, RZ, 0x1f ;  /* 0x00001fff00007589 */ /* 0x000e2400000e0000 */
[----:B0-----:R-:W-:-:S13]  /*1db70*/  ISETP.NE.AND P0, PT, R0, RZ, PT ;  /* 0x000000ff0000720c */ /* 0x001fda0003f05270 */
[----:B------:R-:W-:Y:S05]  /*1db80*/  @P0 BRA `(.L_x_3297) ;  /* 0x0000005c00cc0947 */ /* 0x000fea0003800000 */
[----:B------:R-:W2:Y:S01]  /*1db90*/  LDL.LU R7, [R1+0x10] ;  /* 0x0000100001077983 */ /* 0x000ea20000300800 */
[----:B------:R-:W-:Y:S01]  /*1dba0*/  LOP3.LUT R8, R4, 0x1f, RZ, 0xc0, !PT ;  /* 0x0000001f04087812 */ /* 0x000fe200078ec0ff */
[----:B------:R-:W-:Y:S01]  /*1dbb0*/  ULDC UR5, c[0x0][0xc14] ;  /* 0x0003050000057ab9 */ /* 0x000fe20000000800 */
[----:B------:R-:W-:Y:S01]  /*1dbc0*/  IMAD.MOV.U32 R0, RZ, RZ, RZ ;  /* 0x000000ffff007224 */ /* 0x000fe200078e00ff */
[----:B------:R-:W0:Y:S01]  /*1dbd0*/  S2UR UR6, SR_CTAID.X ;  /* 0x00000000000679c3 */ /* 0x000e220000002500 */
[----:B------:R-:W-:Y:S01]  /*1dbe0*/  ISETP.NE.AND P0, PT, R8, 0x1f, PT ;  /* 0x0000001f0800780c */ /* 0x000fe20003f05270 */
[----:B------:R-:W-:Y:S01]  /*1dbf0*/  ULDC UR4, c[0x0][0xc10] ;  /* 0x0003040000047ab9 */ /* 0x000fe20000000800 */
[----:B--2---:R-:W-:-:S11]  /*1dc00*/  LOP3.LUT R7, R7, 0xffffff7f, RZ, 0xc0, !PT ;  /* 0xffffff7f07077812 */ /* 0x004fd600078ec0ff */
[----:B------:R-:W-:Y:S02]  /*1dc10*/  @P0 LOP3.LUT R7, R7, 0x80, RZ, 0xfc, !PT ;  /* 0x0000008007070812 */ /* 0x000fe400078efcff */
[----:B------:R-:W-:-:S13]  /*1dc20*/  ISETP.GE.OR P0, PT, R8, UR5, !P0 ;  /* 0x0000000508007c0c */ /* 0x000fda000c706670 */
[----:B------:R-:W1:Y:S02]  /*1dc30*/  @!P0 LDC.64 R2, c[0x0][0xc58] ;  /* 0x00031600ff028b82 */ /* 0x000e640000000a00 */
[----:B-1----:R-:W-:-:S05]  /*1dc40*/  @!P0 IMAD.WIDE.U32 R2, R8, 0x4, R2 ;  /* 0x0000000408028825 */ /* 0x002fca00078e0002 */
[----:B------:R-:W2:Y:S01]  /*1dc50*/  @!P0 LDG.E R0, desc[UR60][R2.64] ;  /* 0x0000003c02008981 */ /* 0x000ea2000c1e1900 */
[C---:B------:R-:W-:Y:S01]  /*1dc60*/  ISETP.NE.AND P1, PT, R8.reuse, RZ, PT ;  /* 0x000000ff0800720c */ /* 0x040fe20003f25270 */
[----:B------:R-:W-:Y:S01]  /*1dc70*/  IMAD.MOV.U32 R16, RZ, RZ, RZ ;  /* 0x000000ffff107224 */ /* 0x000fe200078e00ff */
        /* <DEDUP_REMOVED lines=27> */
[----:B------:R-:W-:-:S05]  /*1de30*/  @P0 LOP3.LUT R7, R7, 0x4, RZ, 0xfc, !PT ;  /* 0x0000000407070812 */ /* 0x000fca00078efcff */
[----:B------:R-:W-:Y:S01]  /*1de40*/  STL [R1+0x10], R7 ;  /* 0x0000100701007387 */ /* 0x000fe20000100800 */
[----:B-1----:R-:W-:-:S04]  /*1de50*/  SEL R2, R2, RZ, P0 ;  /* 0x000000ff02027207 */ /* 0x002fc80000000000 */
[----:B------:R-:W-:-:S05]  /*1de60*/  IADD3 R2, R5, R2, RZ ;  /* 0x0000000205027210 */ /* 0x000fca0007ffe0ff */
[----:B------:R-:W1:Y:S02]  /*1de70*/  SHFL.IDX PT, R4, R2, 0x1f, 0x1f ;  /* 0x03e01f0002047f89 */ /* 0x000e6400000e0000 */
[----:B-1----:R-:W-:-:S05]  /*1de80*/  IMAD R4, R4, UR4, RZ ;  /* 0x0000000404047c24 */ /* 0x002fca000f8e02ff */
[----:B0-----:R-:W-:Y:S02]  /*1de90*/  ISETP.GT.AND P0, PT, R4, UR6, PT ;  /* 0x0000000604007c0c */ /* 0x001fe4000bf04270 */
[----:B------:R-:W-:-:S11]  /*1dea0*/  MOV R7, R4 ;  /* 0x0000000400077202 */ /* 0x000fd60000000f00 */
[----:B------:R-:W-:Y:S05]  /*1deb0*/  @P0 BRA `(.L_x_3509) ;  /* 0x0000000000c40947 */ /* 0x000fea0003800000 */
[----:B------:R-:W-:Y:S01]  /*1dec0*/  IMAD.MOV.U32 R4, RZ, RZ, R7 ;  /* 0x000000ffff047224 */ /* 0x000fe200078e0007 */
[----:B------:R-:W-:Y:S01]  /*1ded0*/  ULDC UR5, c[0x0][0xc14] ;  /* 0x0003050000057ab9 */ /* 0x000fe20000000800 */
[----:B------:R-:W-:Y:S01]  /*1dee0*/  IMAD.MOV.U32 R19, RZ, RZ, RZ ;  /* 0x000000ffff137224 */ /* 0x000fe200078e00ff */
[----:B------:R-:W-:Y:S01]  /*1def0*/  ULDC UR7, c[0x0][0xc14] ;  /* 0x0003050000077ab9 */ /* 0x000fe20000000800 */
[----:B------:R-:W-:-:S05]  /*1df00*/  ULDC UR4, c[0x0][0xc10] ;  /* 0x0003040000047ab9 */ /* 0x000fca0000000800 */
.L_x_3513:
[----:B------:R-:W-:Y:S01]  /*1df10*/  IADD3 R0, R19, 0x1f, RZ ;  /* 0x0000001f13007810 */ /* 0x000fe20007ffe0ff */
        /* <DEDUP_REMOVED lines=12> */
[----:B------:R-:W0:Y:S02]  /*1dfe0*/  LDC.64 R2, c[0x0][0xc58] ;  /* 0x00031600ff027b82 */ /* 0x000e240000000a00 */
[----:B0-----:R-:W-:-:S05]  /*1dff0*/  IMAD.WIDE R2, R5, 0x4, R2 ;  /* 0x0000000405027825 */ /* 0x001fca00078e0202 */
[----:B------:R0:W5:Y:S02]  /*1e000*/  LDG.E R0, desc[UR60][R2.64] ;  /* 0x0000003c02007981 */ /* 0x000164000c1e1900 */
.L_x_3512:
[----:B------:R-:W-:Y:S05]  /*1e010*/  BSYNC B0 ;  /* 0x0000000000007941 */ /* 0x000fea0003800000 */
.L_x_3511:
        /* <DEDUP_REMOVED lines=25> */
[----:B------:R-:W-:Y:S01]  /*1e1b0*/  IMAD.MOV.U32 R2, RZ, RZ, R7 ;  /* 0x000000ffff027224 */ /* 0x000fe200078e0007 */
[----:B------:R-:W-:-:S07]  /*1e1c0*/  MOV R7, R3 ;  /* 0x0000000300077202 */ /* 0x000fce0000000f00 */
.L_x_3509:
        /* <DEDUP_REMOVED lines=16> */
.L_x_3514:
[----:B-1----:R-:W-:Y:S01]  /*1e2d0*/  IMAD R16, R16, UR4, R7 ;  /* 0x0000000410107c24 */ /* 0x002fe2000f8e0207 */
[----:B------:R-:W-:Y:S01]  /*1e2e0*/  IABS R6, R0 ;  /* 0x0000000000067213 */ /* 0x000fe20000000000 */
[----:B------:R-:W-:Y:S01]  /*1e2f0*/  IMAD R7, R10, R5, RZ ;  /* 0x000000050a077224 */ /* 0x000fe200078e02ff */
[----:B------:R-:W-:Y:S01]  /*1e300*/  IADD3 R19, R4, R19, RZ ;  /* 0x0000001304137210 */ /* 0x000fe20007ffe0ff */
[----:B0-----:R-:W-:Y:S01]  /*1e310*/  IMAD.MOV.U32 R2, RZ, RZ, RZ ;  /* 0x000000ffff027224 */ /* 0x001fe200078e00ff */
[----:B------:R-:W-:Y:S02]  /*1e320*/  IADD3 R17, -R16, UR6, RZ ;  /* 0x0000000610117c10 */ /* 0x000fe4000fffe1ff */
[----:B------:R-:W-:Y:S01]  /*1e330*/  IADD3 R6, RZ, -R6, RZ ;  /* 0x80000006ff067210 */ /* 0x000fe20007ffe0ff */
        /* <DEDUP_REMOVED lines=18> */
.L_x_3510:
[----:B------:R-:W-:Y:S01]  /*1e460*/  IMAD.MOV.U32 R17, RZ, RZ, RZ ;  /* 0x000000ffff117224 */ /* 0x000fe200078e00ff */
[----:B------:R-:W-:Y:S01]  /*1e470*/  MOV R16, UR6 ;  /* 0x0000000600107c02 */ /* 0x000fe20008000f00 */
[----:B------:R-:W-:-:S07]  /*1e480*/  IMAD.MOV.U32 R18, RZ, RZ, RZ ;  /* 0x000000ffff127224 */ /* 0x000fce00078e00ff */
.L_x_3515:
        /* <DEDUP_REMOVED lines=8> */
[----:B0-----:R-:W-:Y:S01]  /*1e510*/  IMAD.MOV.U32 R0, RZ, RZ, 0x1 ;  /* 0x00000001ff007424 */ /* 0x001fe200078e00ff */
        /* <DEDUP_REMOVED lines=10> */
[----:B------:R-:W-:Y:S01]  /*1e5c0*/  ISETP.NE.AND P1, PT, R5, RZ, PT ;  /* 0x000000ff0500720c */ /* 0x000fe20003f25270 */
[----:B------:R-:W-:Y:S01]  /*1e5d0*/  ULDC.64 UR36, c[0x0][0x198] ;  /* 0x0000660000247ab9 */ /* 0x000fe20000000a00 */
[----:B0-----:R-:W-:Y:S01]  /*1e5e0*/  LOP3.LUT R2, R2, 0xffffffbf, RZ, 0xc0, !PT ;  /* 0xffffffbf02027812 */ /* 0x001fe200078ec0ff */
[----:B------:R0:W-:Y:S01]  /*1e5f0*/  STL [R1+0x14], RZ ;  /* 0x000014ff01007387 */ /* 0x0001e20000100800 */
[----:B------:R-:W-:Y:S01]  /*1e600*/  MOV R0, 0x1 ;  /* 0x0000000100007802 */ /* 0x000fe20000000f00 */
[----:B------:R-:W-:Y:S01]  /*1e610*/  ULDC UR39, c[0x0][0xc] ;  /* 0x0000030000277ab9 */ /* 0x000fe20000000800 */
[----:B------:R-:W-:-:S03]  /*1e620*/  LOP3.LUT R2, R2, 0xfffffffd, RZ, 0xc0, !PT ;  /* 0xfffffffd02027812 */ /* 0x000fc600078ec0ff */
[----:B------:R0:W-:Y:S04]  /*1e630*/  STL [R1+0x18], R0 ;  /* 0x0000180001007387 */ /* 0x0001e80000100800 */
[----:B------:R0:W-:Y:S04]  /*1e640*/  STL [R1+0x34], RZ ;  /* 0x000034ff01007387 */ /* 0x0001e80000100800 */
[----:B------:R0:W-:Y:S04]  /*1e650*/  STL [R1], RZ ;  /* 0x000000ff01007387 */ /* 0x0001e80000100800 */
[----:B------:R0:W-:Y:S01]  /*1e660*/  STL [R1+0x8], R0 ;  /* 0x0000080001007387 */ /* 0x0001e20000100800 */
[----:B--2---:R-:W-:-:S02]  /*1e670*/  R2UR UR4, R4 ;  /* 0x00000000040472ca */ /* 0x004fc400000e0000 */
[----:B------:R-:W1:Y:S11]  /*1e680*/  S2R R4, SR_TID.X ;  /* 0x0000000000047919 */ /* 0x000e760000002100 */
[----:B------:R-:W-:Y:S01]  /*1e690*/  ULOP3.LUT UR38, UR4, 0x2, URZ, 0xfc, !UPT ;  /* 0x0000000204267892 */ /* 0x000fe2000f8efc3f */
[----:B-1----:R-:W-:-:S04]  /*1e6a0*/  LOP3.LUT R4, R4, 0x7f, RZ, 0xc0, !PT ;  /* 0x0000007f04047812 */ /* 0x002fc800078ec0ff */
[C---:B------:R-:W-:Y:S02]  /*1e6b0*/  ISETP.NE.AND P2, PT, R4.reuse, RZ, PT ;  /* 0x000000ff0400720c */ /* 0x040fe40003f45270 */
[----:B------:R-:W-:-:S11]  /*1e6c0*/  ISETP.NE.OR P0, PT, R4, RZ, !P1 ;  /* 0x000000ff0400720c */ /* 0x000fd60004f05670 */
[----:B------:R-:W-:-:S04]  /*1e6d0*/  @P2 LOP3.LUT R2, R2, 0x2, RZ, 0xfc, !PT ;  /* 0x0000000202022812 */ /* 0x000fc800078efcff */
[----:B------:R-:W-:-:S05]  /*1e6e0*/  @P0 LOP3.LUT R2, R2, 0x40, RZ, 0xfc, !PT ;  /* 0x0000004002020812 */ /* 0x000fca00078efcff */
[----:B------:R0:W-:Y:S02]  /*1e6f0*/  STL [R1+0x10], R2 ;  /* 0x0000100201007387 */ /* 0x0001e40000100800 */
.L_x_3604:
[----:B01----:R-:W0:Y:S02]  /*1e700*/  LDC.64 R2, c[0x0][0xc60] ;  /* 0x00031800ff027b82 */ /* 0x003e240000000a00 */
[----:B0-----:R-:W-:-:S05]  /*1e710*/  IMAD.WIDE R2, R19, 0x4, R2 ;  /* 0x0000000413027825 */ /* 0x001fca00078e0202 */
[----:B------:R-:W2:Y:S01]  /*1e720*/  LDG.E R11, desc[UR60][R2.64] ;  /* 0x0000003c020b7981 */ /* 0x000ea2000c1e1900 */
[----:B------:R-:W-:Y:S05]  /*1e730*/  YIELD ;  /* 0x0000000000007946 */ /* 0x000fea0003800000 */
[----:B------:R-:W-:Y:S01]  /*1e740*/  ULDC.64 UR4, c[0x0][0xa28] ;  /* 0x00028a0000047ab9 */ /* 0x000fe20000000a00 */
[----:B------:R-:W-:Y:S02]  /*1e750*/  CS2R R4, SRZ ;  /* 0x0000000000047805 */ /* 0x000fe4000001ff00 */
[----:B------:R-:W-:Y:S01]  /*1e760*/  ISETP.NE.U32.AND P0, PT, RZ, UR4, PT ;  /* 0x00000004ff007c0c */ /* 0x000fe2000bf05070 */
[----:B------:R-:W-:-:S03]  /*1e770*/  ULDC.64 UR6, c[0x0][0xa10] ;  /* 0x0002840000067ab9 */ /* 0x000fc60000000a00 */
        /* <DEDUP_REMOVED lines=18> */
[----:B0-----:R-:W-:-:S10]  /*1e8a0*/  IMAD.SHL.U32 R4, R11, 0x4, RZ ;  /* 0x000000040b047824 */ /* 0x001fd400078e00ff */
        /* <DEDUP_REMOVED lines=18> */
[----:B------:R-:W-:-:S06]  /*1e9d0*/  UIMAD UR4, UR4, UR5, URZ ;  /* 0x00000005040472a4 */ /* 0x000fcc000f8e023f */
[----:B0-----:R-:W-:-:S06]  /*1e9e0*/  MOV R4, UR4 ;  /* 0x0000000400047c02 */ /* 0x001fcc0008000f00 */
[----:B------:R2:W5:Y:S01]  /*1e9f0*/  @P1 LDG.E R4, desc[UR60][R8.64] ;  /* 0x0000003c08041981 */ /* 0x000562000c1e1900 */
[----:B------:R-:W-:Y:S01]  /*1ea00*/  ISETP.NE.U32.AND P0, PT, RZ, UR6, PT ;  /* 0x00000006ff007c0c */ /* 0x000fe2000bf05070 */
[----:B------:R-:W-:Y:S02]  /*1ea10*/  ULDC UR4, c[0x0][0x338] ;  /* 0x0000ce0000047ab9 */ /* 0x000fe40000000800 */
[----:B-1----:R-:W-:Y:S01]  /*1ea20*/  IMAD.U32 R0, RZ, RZ, UR4 ;  /* 0x00000004ff007e24 */ /* 0x002fe2000f8e00ff */
[----:B------:R-:W-:Y:S01]  /*1ea30*/  ISETP.NE.AND.EX P0, PT, RZ, UR7, PT, P0 ;  /* 0x00000007ff007c0c */ /* 0x000fe2000bf05300 */
[----:B------:R-:W-:-:S12]  /*1ea40*/  @P1 BRA `(.L_x_3517) ;  /* 0x0000000000101947 */ /* 0x000fd80003800000 */
[----:B------:R-:W-:Y:S05]  /*1ea50*/  @!P2 BRA `(.L_x_3517) ;  /* 0x00000000000ca947 */ /* 0x000fea0003800000 */
[----:B-----5:R-:W3:Y:S04]  /*1ea60*/  LDG.E R4, desc[UR60][R2.64] ;  /* 0x0000003c02047981 */ /* 0x020ee8000c1e1900 */
[----:B--2---:R-:W3:Y:S02]  /*1ea70*/  LDG.E R2, desc[UR60][R2.64+0x4] ;  /* 0x0000043c02027981 */ /* 0x004ee4000c1e1900 */
[----:B---3--:R-:W-:-:S07]  /*1ea80*/  IMAD.IADD R4, R2, 0x1, -R4 ;  /* 0x0000000102047824 */ /* 0x008fce00078e0a04 */
.L_x_3517:
[----:B--2---:R-:W2:Y:S04]  /*1ea90*/  @P0 LDG.E R2, desc[UR60][R6.64] ;  /* 0x0000003c06020981 */ /* 0x004ea8000c1e1900 */
[----:B------:R-:W2:Y:S01]  /*1eaa0*/  @P0 LDG.E R3, desc[UR60][R6.64+0x4] ;  /* 0x0000043c06030981 */ /* 0x000ea2000c1e1900 */
[----:B-----5:R-:W-:Y:S01]  /*1eab0*/  IMAD.IADD R4, R4, 0x1, -R5 ;  /* 0x0000000104047824 */ /* 0x020fe200078e0a05 */
[----:B--2---:R-:W-:Y:S01]  /*1eac0*/  @P0 IADD3 R0, -R2, R3, RZ ;  /* 0x0000000302000210 */ /* 0x004fe20007ffe1ff */
[----:B------:R-:W-:-:S04]  /*1ead0*/  IMAD.MOV.U32 R2, RZ, RZ, RZ ;  /* 0x000000ffff027224 */ /* 0x000fc800078e00ff */
[----:B------:R-:W-:-:S05]  /*1eae0*/  IMAD.IADD R8, R4, 0x1, R0 ;  /* 0x0000000104087824 */ /* 0x000fca00078e0200 */
[----:B------:R-:W-:Y:S01]  /*1eaf0*/  IADD3 R3, R8, 0x6f, RZ ;  /* 0x0000006f08037810 */ /* 0x000fe20007ffe0ff */
[----:B------:R0:W-:Y:S04]  /*1eb00*/  STL [R1+0x38], R8 ;  /* 0x0000380801007387 */ /* 0x0001e80000100800 */
[----:B------:R-:W-:-:S05]  /*1eb10*/  IMAD.HI R2, R3, -0x6db6db6d, R2 ;  /* 0x9249249303027827 */ /* 0x000fca00078e0202 */
[----:B------:R-:W-:-:S04]  /*1eb20*/  SHF.R.U32.HI R3, RZ, 0x1f, R2 ;  /* 0x0000001fff037819 */ /* 0x000fc80000011602 */
[----:B0-----:R-:W-:-:S05]  /*1eb30*/  LEA.HI.SX32 R8, R2, R3, 0x1a ;  /* 0x0000000302087211 */ /* 0x001fca00078fd2ff */
[--C-:B------:R-:W-:Y:S01]  /*1eb40*/  IMAD R2, R8, 0x70, -R4.reuse ;  /* 0x0000007008027824 */ /* 0x100fe200078e0a04 */
[----:B------:R0:W-:Y:S01]  /*1eb50*/  STL [R1+0x28], R8 ;  /* 0x0000280801007387 */ /* 0x0001e20000100800 */
[----:B------:R-:W-:-:S03]  /*1eb60*/  IMAD.MOV R4, RZ, RZ, -R4 ;  /* 0x000000ffff047224 */ /* 0x000fc600078e0a04 */
[----:B------:R-:W-:Y:S02]  /*1eb70*/  VIMNMX R0, R2, R0, PT ;  /* 0x0000000002007248 */ /* 0x000fe40003fe0100 */
[----:B------:R-:W-:-:S04]  /*1eb80*/  VIMNMX R2, RZ, R4, !PT ;  /* 0x00000004ff027248 */ /* 0x000fc80007fe0100 */
[----:B0-----:R-:W-:Y:S02]  /*1eb90*/  SHF.R.U32.HI R8, RZ, 0x4, R2 ;  /* 0x00000004ff087819 */ /* 0x001fe40000011602 */
[----:B------:R-:W-:-:S03]  /*1eba0*/  ISETP.GT.AND P1, PT, R0, R2, PT ;  /* 0x000000020000720c */ /* 0x000fc60003f24270 */
[----:B------:R-:W-:-:S04]  /*1ebb0*/  IMAD.WIDE.U32 R8, R8, 0x24924925, RZ ;  /* 0x2492492508087825 */ /* 0x000fc800078e00ff */
[----:B------:R-:W-:-:S06]  /*1ebc0*/  IMAD.MOV.U32 R8, RZ, RZ, RZ ;  /* 0x000000ffff087224 */ /* 0x000fcc00078e00ff */
[----:B------:R0:W5:Y:S01]  /*1ebd0*/  @P0 LDG.E R8, desc[UR60][R6.64] ;  /* 0x0000003c06080981 */ /* 0x000162000c1e1900 */
[----:B------:R-:W-:Y:S01]  /*1ebe0*/  @P1 IADD3 R3, R0, 0x6f, RZ ;  /* 0x0000006f00031810 */ /* 0x000fe20007ffe0ff */
[----:B------:R-:W-:Y:S02]  /*1ebf0*/  @P1 IMAD.MOV.U32 R2, RZ, RZ, RZ ;  /* 0x000000ffff021224 */ /* 0x000fe400078e00ff */
[----:B------:R-:W-:Y:S02]  /*1ec00*/  IMAD.MOV.U32 R0, RZ, RZ, R9 ;  /* 0x000000ffff007224 */ /* 0x000fe400078e0009 */
[----:B------:R-:W-:-:S03]  /*1ec10*/  @P1 IMAD.HI R2, R3, -0x6db6db6d, R2 ;  /* 0x9249249303021827 */ /* 0x000fc600078e0202 */
[----:B------:R-:W-:Y:S02]  /*1ec20*/  MOV R4, R0 ;  /* 0x0000000000047202 */ /* 0x000fe40000000f00 */
[----:B------:R-:W-:-:S04]  /*1ec30*/  @P1 SHF.R.U32.HI R3, RZ, 0x1f, R2 ;  /* 0x0000001fff031819 */ /* 0x000fc80000011602 */
[----:B------:R-:W-:Y:S01]  /*1ec40*/  @P1 LEA.HI.SX32 R4, R2, R3, 0x1a ;  /* 0x0000000302041211 */ /* 0x000fe200078fd2ff */
[----:B------:R-:W-:-:S05]  /*1ec50*/  IMAD.IADD R2, R10, 0x1, R5 ;  /* 0x000000010a027824 */ /* 0x000fca00078e0205 */
[----:B------:R0:W-:Y:S01]  /*1ec60*/  STL [R1+0x4], R2 ;  /* 0x0000040201007387 */ /* 0x0001e20000100800 */
[----:B------:R-:W-:Y:S01]  /*1ec70*/  ISETP.GT.AND P1, PT, R4, R0, PT ;  /* 0x000000000400720c */ /* 0x000fe20003f24270 */
[----:B------:R-:W-:Y:S01]  /*1ec80*/  BSSY B0, `(.L_x_3518) ;  /* 0x00000db000007945 */ /* 0x000fe20003800000 */
[----:B------:R-:W-:-:S11]  /*1ec90*/  PLOP3.LUT P2, PT, PT, PT, PT, 0x80, 0x0 ;  /* 0x000000000000781c */ /* 0x000fd60003f4f070 */
        /* <DEDUP_REMOVED lines=11> */
.L_x_3647:
[----:B------:R-:W-:-:S03]  /*1ed50*/  UMOV UR4, 0xffffffff ;  /* 0xffffffff00047882 */ /* 0x000fc60000000000 */
[----:B------:R-:W-:Y:S05]  /*1ed60*/  BRA.DIV UR4, `(.L_x_3521) ;  /* 0x0000005604987947 */ /* 0x000fea000b800000 */
[----:B------:R-:W-:-:S13]  /*1ed70*/  ELECT P6, URZ, PT ;  /* 0x00000000003f782f */ /* 0x000fda00038c0000 */
.L_x_3650:
        /* <DEDUP_REMOVED lines=12> */
.L_x_3651:
[----:B------:R-:W-:Y:S05]  /*1ee40*/  BSYNC B1 ;  /* 0x0000000000017941 */ /* 0x000fea0003800000 */
.L_x_3522:
        /* <DEDUP_REMOVED lines=8> */
.L_x_3652:
        /* <DEDUP_REMOVED lines=11> */
.L_x_3527:
        /* <DEDUP_REMOVED lines=26> */
[----:B------:R1:W-:Y:S01]  /*1f120*/  UTMALDG.4D [UR8], [UR4], desc[UR6] ;  /* 0x00000608040075b4 */ /* 0x0003e20008019000 */
[----:B------:R-:W2:Y:S02]  /*1f130*/  SYNCS.PHASECHK.TRANS64.TRYWAIT P0, [R5+URZ+0x368c0], R10 ;  /* 0x0368c00a050075a7 */ /* 0x000ea4000800017f */
[----:B-12---:R-:W-:Y:S05]  /*1f140*/  @!P0 BRA `(.L_x_3528) ;  /* 0x0000005000e88947 */ /* 0x006fea0003800000 */
.L_x_3653:
        /* <DEDUP_REMOVED lines=8> */
.L_x_3529:
        /* <DEDUP_REMOVED lines=14> */
[----:B------:R-:W-:-:S05]  /*1f2b0*/  UIADD3 UR15, UR15, 0x7400, URZ ;  /* 0x000074000f0f7890 */ /* 0x000fca000fffe03f */
[----:B------:R2:W-:Y:S02]  /*1f2c0*/  UTMALDG.4D [UR8], [UR4], desc[UR6] ;  /* 0x00000608040075b4 */ /* 0x0005e40008019000 */
[----:B--2---:R-:W-:Y:S01]  /*1f2d0*/  UMOV UR8, UR14 ;  /* 0x0000000e00087c82 */ /* 0x004fe20008000000 */
[----:B------:R-:W-:Y:S01]  /*1f2e0*/  UMOV UR10, UR16 ;  /* 0x00000010000a7c82 */ /* 0x000fe20008000000 */
[----:B------:R-:W-:Y:S01]  /*1f2f0*/  UMOV UR14, 0x80 ;  /* 0x00000080000e7882 */ /* 0x000fe20000000000 */
[----:B------:R2:W-:Y:S02]  /*1f300*/  UTMALDG.4D [UR8], [UR4], desc[UR6] ;  /* 0x00000608040075b4 */ /* 0x0005e40008019000 */
[----:B--2---:R-:W-:Y:S01]  /*1f310*/  UMOV UR8, UR15 ;  /* 0x0000000f00087c82 */ /* 0x004fe20008000000 */
[----:B------:R-:W-:Y:S02]  /*1f320*/  UMOV UR10, UR14 ;  /* 0x0000000e000a7c82 */ /* 0x000fe40008000000 */
[----:B------:R2:W-:Y:S02]  /*1f330*/  UTMALDG.4D [UR8], [UR4], desc[UR6] ;  /* 0x00000608040075b4 */ /* 0x0005e40008019000 */
[----:B--2---:R-:W-:Y:S01]  /*1f340*/  NOP ;  /* 0x0000000000007918 */ /* 0x004fe20000000000 */
.L_x_3525:
[----:B------:R-:W-:Y:S05]  /*1f350*/  BSYNC B1 ;  /* 0x0000000000017941 */ /* 0x000fea0003800000 */
.L_x_3524:
        /* <DEDUP_REMOVED lines=13> */
[C---:B-----5:R-:W-:Y:S01]  /*1f430*/  IMAD R5, R4.reuse, 0x70, R8 ;  /* 0x0000007004057824 */ /* 0x060fe200078e0208 */
[----:B------:R-:W-:-:S03]  /*1f440*/  IADD3 R4, R4, -0x1, RZ ;  /* 0xffffffff04047810 */ /* 0x000fc60007ffe0ff */
[----:B------:R-:W-:-:S07]  /*1f450*/  VIADD R5, R5, 0xffffff20 ;  /* 0xffffff2005057836 */ /* 0x000fce0000000000 */
.L_x_3536:
        /* <DEDUP_REMOVED lines=9> */
.L_x_3654:
        /* <DEDUP_REMOVED lines=11> */
.L_x_3533:
        /* <DEDUP_REMOVED lines=27> */
.L_x_3655:
        /* <DEDUP_REMOVED lines=8> */
.L_x_3535:
        /* <DEDUP_REMOVED lines=24> */
.L_x_3531:
[----:B------:R-:W-:Y:S05]  /*1f950*/  BSYNC B1 ;  /* 0x0000000000017941 */ /* 0x000fea0003800000 */
.L_x_3530:
        /* <DEDUP_REMOVED lines=13> */
.L_x_3519:
[----:B------:R-:W-:Y:S05]  /*1fa30*/  BSYNC B0 ;  /* 0x0000000000007941 */ /* 0x000fea0003800000 */
.L_x_3518:
        /* <DEDUP_REMOVED lines=23> */
.L_x_3538:
        /* <DEDUP_REMOVED lines=17> */
[----:B-----5:R-:W-:Y:S01]  /*1fcc0*/  MOV R8, 0x70 ;  /* 0x0000007000087802 */ /* 0x020fe20000000f00 */
[----:B------:R-:W-:-:S02]  /*1fcd0*/  IMAD.U32 R11, RZ, RZ, UR5 ;  /* 0x00000005ff0b7e24 */ /* 0x000fc4000f8e00ff */
[----:B------:R-:W-:Y:S02]  /*1fce0*/  IMAD.MOV.U32 R12, RZ, RZ, 0x1 ;  /* 0x00000001ff0c7424 */ /* 0x000fe400078e00ff */
[----:B------:R-:W-:-:S07]  /*1fcf0*/  IMAD.MOV.U32 R13, RZ, RZ, RZ ;  /* 0x000000ffff0d7224 */ /* 0x000fce00078e00ff */
[----:B------:R-:W-:-:S07]  /*1fd00*/  LEPC R20, `(.L_x_3540) ;  /* 0x000000001014794e */ /* 0x000fce0000000000 */
[----:B-1----:R-:W-:Y:S05]  /*1fd10*/  CALL.ABS.NOINC R2 ;  /* 0x0000000002007343 */ /* 0x002fea0003c00000 */
.L_x_3540:
        /* <DEDUP_REMOVED lines=16> */
[----:B-----5:R-:W-:Y:S02]  /*1fe20*/  IMAD.MOV.U32 R8, RZ, RZ, 0x70 ;  /* 0x00000070ff087424 */ /* 0x020fe400078e00ff */
[----:B-1----:R-:W-:-:S07]  /*1fe30*/  IMAD.MOV.U32 R12, RZ, RZ, 0x1 ;  /* 0x00000001ff0c7424 */ /* 0x002fce00078e00ff */
[----:B------:R-:W-:-:S07]  /*1fe40*/  LEPC R20, `(.L_x_3542) ;  /* 0x000000001014794e */ /* 0x000fce0000000000 */
[----:B--2---:R-:W-:Y:S05]  /*1fe50*/  CALL.ABS.NOINC R2 ;  /* 0x0000000002007343 */ /* 0x004fea0003c00000 */
.L_x_3542:
        /* <DEDUP_REMOVED lines=16> */
.L_x_3541:
[----:B------:R-:W2:Y:S01]  /*1ff60*/  LDL.LU R2, [R1+0x2c] ;  /* 0x00002c0001027983 */ /* 0x000ea20000300800 */
[----:B------:R-:W-:-:S03]  /*1ff70*/  ULDC.64 UR4, c[0x0][0x9f8] ;  /* 0x00027e0000047ab9 */ /* 0x000fc60000000a00 */
[----:B------:R-:W3:Y:S04]  /*1ff80*/  LDL.LU R0, [R1+0x30] ;  /* 0x0000300001007983 */ /* 0x000ee80000300800 */
[----:B------:R-:W4:Y:S04]  /*1ff90*/  LDL.LU R4, [R1+0x3c] ;  /* 0x00003c0001047983 */ /* 0x000f280000300800 */
[----:B------:R-:W4:Y:S01]  /*1ffa0*/  LDL.LU R5, [R1+0x24] ;  /* 0x0000240001057983 */ /* 0x000f220000300800 */
[----:B------:R-:W-:-:S04]  /*1ffb0*/  ISETP.NE.U32.AND P0, PT, RZ, UR4, PT ;  /* 0x00000004ff007c0c */ /* 0x000fc8000bf05070 */
        /* <DEDUP_REMOVED lines=13> */
[----:B------:R-:W-:Y:S01]  /*20090*/  IMAD R17, R17, 0x80, R4 ;  /* 0x0000008011117824 */ /* 0x000fe200078e0204 */
[----:B------:R-:W-:Y:S02]  /*200a0*/  MOV R4, R18 ;  /* 0x0000001200047202 */ /* 0x000fe40000000f00 */
[----:B------:R-:W-:Y:S01]  /*200b0*/  PLOP3.LUT P1, PT, P6, PT, PT, 0x8, 0x0 ;  /* 0x000000000000781c */ /* 0x000fe2000372e170 */
[----:B-1----:R-:W1:Y:S02]  /*200c0*/  LDC R2, c[0x0][0x428] ;  /* 0x00010a00ff027b82 */ /* 0x002e640000000800 */
[----:B-1----:R-:W-:-:S13]  /*200d0*/  ISETP.NE.AND P0, PT, R2, 0x1, PT ;  /* 0x000000010200780c */ /* 0x002fda0003f05270 */
[----:B------:R-:W1:Y:S08]  /*200e0*/  @P0 LDC R2, c[0x0][0x42c] ;  /* 0x00010b00ff020b82 */ /* 0x000e700000000800 */
[----:B------:R-:W2:Y:S01]  /*200f0*/  @P0 LDC R3, c[0x0][0x430] ;  /* 0x00010c00ff030b82 */ /* 0x000ea20000000800 */
[----:B-1----:R-:W-:-:S05]  /*20100*/  @P0 IMAD.HI.U32 R2, R18, R2, RZ ;  /* 0x0000000212020227 */ /* 0x002fca00078e00ff */
[----:B--2---:R-:W-:Y:S02]  /*20110*/  @P0 SHF.R.U32.HI R4, RZ, R3, R2 ;  /* 0x00000003ff040219 */ /* 0x004fe40000011602 */
[----:B------:R-:W-:-:S04]  /*20120*/  ISETP.NE.U32.AND P0, PT, RZ, UR4, PT ;  /* 0x00000004ff007c0c */ /* 0x000fc8000bf05070 */
[----:B------:R-:W-:-:S04]  /*20130*/  ISETP.NE.AND.EX P0, PT, RZ, UR5, PT, P0 ;  /* 0x00000005ff007c0c */ /* 0x000fc8000bf05300 */
[----:B------:R-:W-:-:S09]  /*20140*/  SEL R2, R5, RZ, !P0 ;  /* 0x000000ff05027207 */ /* 0x000fd20004000000 */
.L_x_3543:
        /* <DEDUP_REMOVED lines=16> */
.L_x_3544:
        /* <DEDUP_REMOVED lines=15> */
.L_x_3545:
        /* <DEDUP_REMOVED lines=16> */
.L_x_3658:
[----:B------:R-:W2:Y:S01]  /*20440*/  LDL R3, [R1+0x28] ;  /* 0x0000280001037983 */ /* 0x000ea20000100800 */
[----:B------:R-:W-:Y:S01]  /*20450*/  UMOV UR4, 0xffffffff ;  /* 0xffffffff00047882 */ /* 0x000fe20000000000 */
[----:B------:R-:W-:Y:S01]  /*20460*/  SHF.R.S32.HI R12, RZ, 0x1f, R0 ;  /* 0x0000001fff0c7819 */ /* 0x000fe20000011400 */
[----:B--2---:R-:W-:Y:S01]  /*20470*/  VIADD R3, R3, 0xffffffff ;  /* 0xffffffff03037836 */ /* 0x004fe20000000000 */
[----:B------:R-:W-:Y:S06]  /*20480*/  BRA.DIV UR4, `(.L_x_3547) ;  /* 0x0000004204887947 */ /* 0x000fec000b800000 */
[----:B------:R-:W-:-:S13]  /*20490*/  ELECT P6, URZ, PT ;  /* 0x00000000003f782f */ /* 0x000fda00038c0000 */
.L_x_3661:
        /* <DEDUP_REMOVED lines=24> */
.L_x_3549:
        /* <DEDUP_REMOVED lines=9> */
.L_x_3662:
        /* <DEDUP_REMOVED lines=11> */
.L_x_3551:
        /* <DEDUP_REMOVED lines=34> */
.L_x_3548:
        /* <DEDUP_REMOVED lines=47> */
.L_x_3663:
[----:B------:R-:W-:Y:S05]  /*20c70*/  BSYNC B0 ;  /* 0x0000000000007941 */ /* 0x000fea0003800000 */
.L_x_3552:
        /* <DEDUP_REMOVED lines=9> */
[C---:B------:R-:W-:Y:S02]  /*20d10*/  IMAD.IADD R2, R6.reuse, 0x1, R13 ;  /* 0x0000000106027824 */ /* 0x040fe400078e020d */
[----:B------:R-:W-:-:S03]  /*20d20*/  VIADD R6, R6, 0xfffffffe ;  /* 0xfffffffe06067836 */ /* 0x000fc60000000000 */
[----:B------:R-:W-:-:S04]  /*20d30*/  LOP3.LUT R2, R2, 0x1, RZ, 0xc0, !PT ;  /* 0x0000000102027812 */ /* 0x000fc800078ec0ff */
[----:B------:R-:W-:-:S13]  /*20d40*/  ISETP.NE.U32.AND P0, PT, R2, 0x1, PT ;  /* 0x000000010200780c */ /* 0x000fda0003f05070 */
[----:B------:R-:W-:Y:S05]  /*20d50*/  @P0 BRA `(.L_x_3557) ;  /* 0x0000000800300947 */ /* 0x000fea0003800000 */
        /* <DEDUP_REMOVED lines=14> */
[----:B------:R-:W-:Y:S01]  /*20e40*/  IMAD.MOV.U32 R2, RZ, RZ, R6 ;  /* 0x000000ffff027224 */ /* 0x000fe200078e0006 */
        /* <DEDUP_REMOVED lines=8> */
[----:B------:R-:W-:Y:S01]  /*20ed0*/  MOV R10, R2 ;  /* 0x00000002000a7202 */ /* 0x000fe20000000f00 */
[----:B------:R-:W-:-:S04]  /*20ee0*/  IMAD.MOV R2, RZ, RZ, -R2 ;  /* 0x000000ffff027224 */ /* 0x000fc800078e0a02 */
[----:B------:R-:W-:-:S04]  /*20ef0*/  IMAD.WIDE.U32 R10, R0, UR4, R10 ;  /* 0x00000004000a7c25 */ /* 0x000fc8000f8e000a */
[----:B------:R-:W-:Y:S01]  /*20f00*/  IMAD.IADD R15, R15, 0x1, R11 ;  /* 0x000000010f0f7824 */ /* 0x000fe200078e020b */
[----:B------:R-:W-:Y:S01]  /*20f10*/  LEA R8, P0, R10, R8, 0x2 ;  /* 0x000000080a087211 */ /* 0x000fe200078010ff */
[----:B------:R-:W-:-:S03]  /*20f20*/  IMAD R6, R17, R2, R6 ;  /* 0x0000000211067224 */ /* 0x000fc600078e0206 */
[----:B------:R-:W-:-:S05]  /*20f30*/  LEA.HI.X R9, R10, R9, R15, 0x2, P0 ;  /* 0x000000090a097211 */ /* 0x000fca00000f140f */
[----:B------:R0:W5:Y:S04]  /*20f40*/  LDG.E R2, desc[UR60][R8.64] ;  /* 0x0000003c08027981 */ /* 0x000168000c1e1900 */
.L_x_3560:
[----:B0-----:R-:W0:Y:S01]  /*20f50*/  S2R R9, SR_CgaCtaId ;  /* 0x0000000000097919 */ /* 0x001e220000008800 */
[----:B------:R-:W-:-:S04]  /*20f60*/  MOV R8, 0x400 ;  /* 0x0000040000087802 */ /* 0x000fc80000000f00 */
[----:B0-----:R-:W-:Y:S02]  /*20f70*/  LEA R8, R9, R8, 0x18 ;  /* 0x0000000809087211 */ /* 0x001fe400078ec0ff */
[----:B------:R-:W-:Y:S02]  /*20f80*/  SHF.L.U32 R9, R14, 0x1f, RZ ;  /* 0x0000001f0e097819 */ /* 0x000fe400000006ff */
[----:B------:R-:W-:-:S04]  /*20f90*/  LEA R8, R7, R8, 0x3 ;  /* 0x0000000807087211 */ /* 0x000fc800078e18ff */
[----:B------:R-:W0:Y:S02]  /*20fa0*/  SYNCS.PHASECHK.TRANS64.TRYWAIT P0, [R8+URZ+0x36840], R9 ;  /* 0x03684009080075a7 */ /* 0x000e24000800017f */
[----:B0-----:R-:W-:Y:S05]  /*20fb0*/  @!P0 BRA `(.L_x_3561) ;  /* 0x0000003800108947 */ /* 0x001fea0003800000 */
.L_x_3664:
        /* <DEDUP_REMOVED lines=11> */
.L_x_3562:
        /* <DEDUP_REMOVED lines=20> */
[----:B------:R-:W-:Y:S02]  /*211b0*/  UMOV UR17, 0x40 ;  /* 0x0000004000117882 */ /* 0x000fe40000000000 */
[----:B------:R-:W-:Y:S01]  /*211c0*/  UMOV UR8, UR14 ;  /* 0x0000000e00087c82 */ /* 0x000fe20008000000 */
        /* <DEDUP_REMOVED lines=15> */
.L_x_3665:
        /* <DEDUP_REMOVED lines=10> */
.L_x_3564:
[----:B------:R-:W2:Y:S02]  /*21360*/  LDL R9, [R1+0x10] ;  /* 0x0000100001097983 */ /* 0x000ea40000100800 */
[----:B--2---:R-:W-:-:S13]  /*21370*/  LOP3.LUT P0, RZ, R9, 0x40, RZ, 0xc0, !PT ;  /* 0x0000004009ff7812 */ /* 0x004fda000780c0ff */
[----:B------:R-:W-:Y:S05]  /*21380*/  @P0 BRA `(.L_x_3565) ;  /* 0x0000000000040947 */ /* 0x000fea0003800000 */
[----:B------:R-:W-:Y:S01]  /*21390*/  BPT.TRAP 0x1 ;  /* 0x000000040000795c */ /* 0x000fe20000300000 */
.L_x_3565:
        /* <DEDUP_REMOVED lines=35> */
.L_x_3559:
[----:B------:R-:W-:Y:S05]  /*215d0*/  BSYNC B2 ;  /* 0x0000000000027941 */ /* 0x000fea0003800000 */
.L_x_3558:
[----:B------:R-:W2:Y:S04]  /*215e0*/  LDL.LU R2, [R1+0x28] ;  /* 0x0000280001027983 */ /* 0x000ea80000300800 */
[----:B------:R0:W-:Y:S04]  /*215f0*/  STL [R1], R7 ;  /* 0x0000000701007387 */ /* 0x0001e80000100800 */
[----:B------:R0:W-:Y:S02]  /*21600*/  STL [R1+0x8], R14 ;  /* 0x0000080e01007387 */ /* 0x0001e40000100800 */
[----:B0-2---:R-:W-:-:S07]  /*21610*/  VIADD R6, R2, 0xfffffffd ;  /* 0xfffffffd02067836 */ /* 0x005fce0000000000 */
.L_x_3557:
[----:B------:R-:W-:Y:S05]  /*21620*/  BSYNC B1 ;  /* 0x0000000000017941 */ /* 0x000fea0003800000 */
.L_x_3556:
[----:B------:R-:W-:-:S04]  /*21630*/  IADD3 R13, -R13, RZ, RZ ;  /* 0x000000ff0d0d7210 */ /* 0x000fc80007ffe1ff */
[----:B------:R-:W-:-:S13]  /*21640*/  ISETP.NE.AND P0, PT, R3, R13, PT ;  /* 0x0000000d0300720c */ /* 0x000fda0003f05270 */
[----:B------:R-:W-:Y:S05]  /*21650*/  @!P0 BRA `(.L_x_3555) ;  /* 0x0000001000508947 */ /* 0x000fea0003800000 */
[----:B------:R-:W-:-:S07]  /*21660*/  IMAD.MOV.U32 R10, RZ, RZ, R5 ;  /* 0x000000ffff0a7224 */ /* 0x000fce00078e0005 */
.L_x_3582:
        /* <DEDUP_REMOVED lines=21> */
[----:B------:R-:W-:-:S04]  /*217c0*/  @P0 SHF.R.U32.HI R2, RZ, R3, R9 ;  /* 0x00000003ff020219 */ /* 0x000fc80000011609 */
[--C-:B------:R-:W-:Y:S01]  /*217d0*/  SHF.R.S32.HI R3, RZ, 0x1f, R2.reuse ;  /* 0x0000001fff037819 */ /* 0x100fe20000011402 */
[----:B------:R-:W-:-:S04]  /*217e0*/  IMAD.MOV R9, RZ, RZ, -R2 ;  /* 0x000000ffff097224 */ /* 0x000fc800078e0a02 */
[----:B------:R-:W-:Y:S02]  /*217f0*/  IMAD R9, R10, R9, R6 ;  /* 0x000000090a097224 */ /* 0x000fe400078e0206 */
[----:B------:R-:W-:Y:S02]  /*21800*/  IMAD R10, R12, UR6, RZ ;  /* 0x000000060c0a7c24 */ /* 0x000fe4000f8e02ff */
[----:B------:R-:W-:-:S04]  /*21810*/  IMAD.WIDE.U32 R2, R0, UR6, R2 ;  /* 0x0000000600027c25 */ /* 0x000fc8000f8e0002 */
[----:B------:R-:W-:-:S05]  /*21820*/  IMAD R10, R0, UR7, R10 ;  /* 0x00000007000a7c24 */ /* 0x000fca000f8e020a */
[----:B------:R-:W-:Y:S02]  /*21830*/  IADD3 R3, R10, R3, RZ ;  /* 0x000000030a037210 */ /* 0x000fe40007ffe0ff */
[----:B------:R-:W-:-:S04]  /*21840*/  LEA R10, P0, R2, UR4, 0x2 ;  /* 0x00000004020a7c11 */ /* 0x000fc8000f8010ff */
[----:B------:R-:W-:-:S05]  /*21850*/  LEA.HI.X R11, R2, UR5, R3, 0x2, P0 ;  /* 0x00000005020b7c11 */ /* 0x000fca00080f1403 */
[----:B------:R0:W5:Y:S04]  /*21860*/  LDG.E R10, desc[UR60][R10.64] ;  /* 0x0000003c0a0a7981 */ /* 0x000168000c1e1900 */
.L_x_3568:
[----:B------:R-:W1:Y:S01]  /*21870*/  S2R R3, SR_CgaCtaId ;  /* 0x0000000000037919 */ /* 0x000e620000008800 */
[----:B------:R-:W-:-:S04]  /*21880*/  MOV R2, 0x400 ;  /* 0x0000040000027802 */ /* 0x000fc80000000f00 */
[----:B-1----:R-:W-:Y:S02]  /*21890*/  LEA R2, R3, R2, 0x18 ;  /* 0x0000000203027211 */ /* 0x002fe400078ec0ff */
[----:B------:R-:W-:-:S03]  /*218a0*/  SHF.L.U32 R3, R8, 0x1f, RZ ;  /* 0x0000001f08037819 */ /* 0x000fc600000006ff */
[----:B------:R-:W-:-:S04]  /*218b0*/  IMAD R2, R7, 0x8, R2 ;  /* 0x0000000807027824 */ /* 0x000fc800078e0202 */
[----:B------:R-:W1:Y:S02]  /*218c0*/  SYNCS.PHASECHK.TRANS64.TRYWAIT P0, [R2+URZ+0x36840], R3 ;  /* 0x03684003020075a7 */ /* 0x000e64000800017f */
[----:B-1----:R-:W-:Y:S05]  /*218d0*/  @!P0 BRA `(.L_x_3569) ;  /* 0x0000002c00f08947 */ /* 0x002fea0003800000 */
.L_x_3666:
        /* <DEDUP_REMOVED lines=11> */
.L_x_3570:
        /* <DEDUP_REMOVED lines=37> */
.L_x_3667:
        /* <DEDUP_REMOVED lines=10> */
.L_x_3572:
[----:B------:R-:W2:Y:S02]  /*21c80*/  LDL R3, [R1+0x10] ;  /* 0x0000100001037983 */ /* 0x000ea40000100800 */
[----:B--2---:R-:W-:-:S13]  /*21c90*/  LOP3.LUT P0, RZ, R3, 0x40, RZ, 0xc0, !PT ;  /* 0x0000004003ff7812 */ /* 0x004fda000780c0ff */
[----:B------:R-:W-:Y:S05]  /*21ca0*/  @P0 BRA `(.L_x_3573) ;  /* 0x0000000000040947 */ /* 0x000fea0003800000 */
[----:B------:R-:W-:Y:S01]  /*21cb0*/  BPT.TRAP 0x1 ;  /* 0x000000040000795c */ /* 0x000fe20000300000 */
.L_x_3573:
        /* <DEDUP_REMOVED lines=36> */
.L_x_3567:
[----:B------:R-:W-:Y:S05]  /*21f00*/  BSYNC B1 ;  /* 0x0000000000017941 */ /* 0x000fea0003800000 */
.L_x_3566:
[----:B------:R-:W-:Y:S01]  /*21f10*/  IADD3 R3, R7, 0x1, RZ ;  /* 0x0000000107037810 */ /* 0x000fe20007ffe0ff */
[----:B------:R-:W-:Y:S03]  /*21f20*/  BSSY B1, `(.L_x_3574) ;  /* 0x0000084000017945 */ /* 0x000fe60003800000 */
        /* <DEDUP_REMOVED lines=29> */
.L_x_3576:
[----:B------:R-:W2:Y:S01]  /*22100*/  S2R R3, SR_CgaCtaId ;  /* 0x0000000000037919 */ /* 0x000ea20000008800 */
[----:B------:R-:W-:-:S04]  /*22110*/  MOV R2, 0x400 ;  /* 0x0000040000027802 */ /* 0x000fc80000000f00 */
[----:B--2---:R-:W-:Y:S02]  /*22120*/  LEA R2, R3, R2, 0x18 ;  /* 0x0000000203027211 */ /* 0x004fe400078ec0ff */
[----:B------:R-:W-:-:S03]  /*22130*/  SHF.L.U32 R3, R13, 0x1f, RZ ;  /* 0x0000001f0d037819 */ /* 0x000fc600000006ff */
[----:B------:R-:W-:-:S04]  /*22140*/  IMAD R2, R14, 0x8, R2 ;  /* 0x000000080e027824 */ /* 0x000fc800078e0202 */
[----:B------:R-:W2:Y:S02]  /*22150*/  SYNCS.PHASECHK.TRANS64.TRYWAIT P0, [R2+URZ+0x36840], R3 ;  /* 0x03684003020075a7 */ /* 0x000ea4000800017f */
[----:B--2---:R-:W-:Y:S05]  /*22160*/  @!P0 BRA `(.L_x_3577) ;  /* 0x0000002400f48947 */ /* 0x004fea0003800000 */
.L_x_3668:
        /* <DEDUP_REMOVED lines=11> */
.L_x_3578:
        /* <DEDUP_REMOVED lines=19> */
[----:B------:R-:W-:Y:S01]  /*22350*/  R2UR UR8, R2 ;  /* 0x00000000020872ca */ /* 0x000fe200000e0000 */
[----:B------:R-:W-:-:S08]  /*22360*/  IMAD R2, R7, 0x8, R3 ;  /* 0x0000000807027824 */ /* 0x000fd000078e0203 */
[----:B------:R-:W-:-:S04]  /*22370*/  UIMAD UR11, UR11, 0x70, UR5 ;  /* 0x000000700b0b78a4 */ /* 0x000fc8000f8e0205 */
[----:B------:R-:W-:Y:S02]  /*22380*/  UIADD3 UR14, UR8, 0x21400, URZ ;  /* 0x00021400080e7890 */ /* 0x000fe4000fffe03f */
[----:B------:R-:W-:Y:S02]  /*22390*/  UIADD3.X UR5, URZ, UR37, URZ, UP0, !UPT ;  /* 0x000000253f057290 */ /* 0x000fe400087fe43f */
[----:B------:R-:W-:Y:S02]  /*223a0*/  UIADD3 UR15, UR8, 0x24c00, URZ ;  /* 0x00024c00080f7890 */ /* 0x000fe4000fffe03f */
[----:B------:R-:W-:-:S03]  /*223b0*/  UIADD3 UR16, UR8, 0x28400, URZ ;  /* 0x0002840008107890 */ /* 0x000fc6000fffe03f */
        /* <DEDUP_REMOVED lines=10> */
.L_x_3669:
        /* <DEDUP_REMOVED lines=10> */
.L_x_3580:
[----:B------:R-:W2:Y:S02]  /*22500*/  LDL R3, [R1+0x10] ;  /* 0x0000100001037983 */ /* 0x000ea40000100800 */
[----:B--2---:R-:W-:-:S13]  /*22510*/  LOP3.LUT P0, RZ, R3, 0x40, RZ, 0xc0, !PT ;  /* 0x0000004003ff7812 */ /* 0x004fda000780c0ff */
[----:B------:R-:W-:Y:S05]  /*22520*/  @P0 BRA `(.L_x_3581) ;  /* 0x0000000000040947 */ /* 0x000fea0003800000 */
[----:B------:R-:W-:Y:S01]  /*22530*/  BPT.TRAP 0x1 ;  /* 0x000000040000795c */ /* 0x000fe20000300000 */
.L_x_3581:
        /* <DEDUP_REMOVED lines=20> */
[----:B------:R-:W-:Y:S02]  /*22680*/  MOV R5, R10 ;  /* 0x0000000a00057202 */ /* 0x000fe40000000f00 */
        /* <DEDUP_REMOVED lines=13> */
.L_x_3575:
[----:B------:R-:W-:Y:S05]  /*22760*/  BSYNC B1 ;  /* 0x0000000000017941 */ /* 0x000fea0003800000 */
.L_x_3574:
[C---:B------:R-:W-:Y:S01]  /*22770*/  ISETP.GT.AND P0, PT, R6.reuse, 0x1, PT ;  /* 0x000000010600780c */ /* 0x040fe20003f04270 */
[----:B------:R-:W-:-:S12]  /*22780*/  VIADD R6, R6, 0xfffffffe ;  /* 0xfffffffe06067836 */ /* 0x000fd80000000000 */
[----:B------:R-:W-:Y:S05]  /*22790*/  @P0 BRA `(.L_x_3582) ;  /* 0xffffffec00b40947 */ /* 0x000fea000383ffff */
.L_x_3555:
[----:B------:R-:W-:Y:S05]  /*227a0*/  BSYNC B0 ;  /* 0x0000000000007941 */ /* 0x000fea0003800000 */
.L_x_3554:
        /* <DEDUP_REMOVED lines=17> */
.L_x_3584:
[----:B------:R-:W-:Y:S05]  /*228c0*/  BSYNC B0 ;  /* 0x0000000000007941 */ /* 0x000fea0003800000 */
.L_x_3583:
        /* <DEDUP_REMOVED lines=11> */
.L_x_3670:
        /* <DEDUP_REMOVED lines=10> */
.L_x_3588:
[----:B------:R-:W2:Y:S02]  /*22a20*/  LDL R0, [R1+0x10] ;  /* 0x0000100001007983 */ /* 0x000ea40000100800 */
[----:B--2---:R-:W-:-:S13]  /*22a30*/  LOP3.LUT P0, RZ, R0, 0x40, RZ, 0xc0, !PT ;  /* 0x0000004000ff7812 */ /* 0x004fda000780c0ff */
[----:B------:R-:W-:Y:S05]  /*22a40*/  @P0 BRA `(.L_x_3589) ;  /* 0x0000000000040947 */ /* 0x000fea0003800000 */
[----:B------:R-:W-:Y:S01]  /*22a50*/  BPT.TRAP 0x1 ;  /* 0x000000040000795c */ /* 0x000fe20000300000 */
.L_x_3589:
        /* <DEDUP_REMOVED lines=34> */
.L_x_3586:
[----:B------:R-:W-:Y:S05]  /*22c80*/  BSYNC B0 ;  /* 0x0000000000007941 */ /* 0x000fea0003800000 */
.L_x_3585:
        /* <DEDUP_REMOVED lines=9> */
.L_x_3539:
[----:B------:R-:W-:Y:S05]  /*22d20*/  BSYNC B6 ;  /* 0x0000000000067941 */ /* 0x000fea0003800000 */
.L_x_3537:
[----:B------:R-:W-:-:S03]  /*22d30*/  UMOV UR4, 0xffffffff ;  /* 0xffffffff00047882 */ /* 0x000fc60000000000 */
[----:B------:R-:W-:Y:S05]  /*22d40*/  BRA.DIV UR4, `(.L_x_3590) ;  /* 0x0000001e04387947 */ /* 0x000fea000b800000 */
[----:B------:R2:W3:Y:S04]  /*22d50*/  SHFL.IDX PT, R4, R16, RZ, 0x1f ;  /* 0x00001fff10047589 */ /* 0x0004e800000e0000 */
[----:B------:R2:W4:Y:S02]  /*22d60*/  SHFL.IDX PT, R5, R16, 0x1, 0x1f ;  /* 0x00201f0010057f89 */ /* 0x00052400000e0000 */
.L_x_3674:
        /* <DEDUP_REMOVED lines=13> */
.L_x_3592:
[----:B------:R-:W-:Y:S05]  /*22e40*/  BSYNC B0 ;  /* 0x0000000000007941 */ /* 0x000fea0003800000 */
.L_x_3591:
        /* <DEDUP_REMOVED lines=20> */
[----:B-1----:R-:W-:-:S04]  /*22f90*/  SEL R9, R14, RZ, P0 ;  /* 0x000000ff0e097207 */ /* 0x002fc80000000000 */
[----:B0-----:R-:W-:-:S05]  /*22fa0*/  IADD3 R2, R8, R9, RZ ;  /* 0x0000000908027210 */ /* 0x001fca0007ffe0ff */
[----:B------:R0:W1:Y:S02]  /*22fb0*/  SHFL.IDX PT, R14, R2, 0x1f, 0x1f ;  /* 0x03e01f00020e7f89 */ /* 0x00006400000e0000 */
.L_x_3682:
[----:B------:R-:W-:Y:S02]  /*22fc0*/  ULDC UR4, c[0x0][0xc10] ;  /* 0x0003040000047ab9 */ /* 0x000fe40000000800 */
[----:B--2---:R-:W-:-:S04]  /*22fd0*/  IMAD.U32 R16, RZ, RZ, UR4 ;  /* 0x00000004ff107e24 */ /* 0x004fc8000f8e00ff */
[----:B-1----:R-:W-:-:S04]  /*22fe0*/  IMAD R14, R14, R16, RZ ;  /* 0x000000100e0e7224 */ /* 0x002fc800078e02ff */
[----:B----4-:R-:W-:-:S05]  /*22ff0*/  IMAD.IADD R5, R5, 0x1, R14 ;  /* 0x0000000105057824 */ /* 0x010fca00078e020e */
[----:B---3--:R-:W-:-:S13]  /*23000*/  ISETP.GT.AND P0, PT, R5, R4, PT ;  /* 0x000000040500720c */ /* 0x008fda0003f04270 */
[----:B------:R-:W-:Y:S05]  /*23010*/  @P0 BRA `(.L_x_3594) ;  /* 0x0000000000b40947 */ /* 0x000fea0003800000 */
[----:B------:R-:W1:Y:S02]  /*23020*/  LDC R0, c[0x0][0xc14] ;  /* 0x00030500ff007b82 */ /* 0x000e640000000800 */
.L_x_3599:
[----:B------:R-:W-:-:S04]  /*23030*/  IADD3 R19, R19, 0x1f, RZ ;  /* 0x0000001f13137810 */ /* 0x000fc80007ffe0ff */
[----:B-1----:R-:W-:-:S13]  /*23040*/  ISETP.GE.AND P0, PT, R19, R0, PT ;  /* 0x000000001300720c */ /* 0x002fda0003f06270 */
[----:B------:R-:W-:Y:S05]  /*23050*/  @P0 BRA `(.L_x_3595) ;  /* 0x00000004005c0947 */ /* 0x000fea0003800000 */
[----:B------:R-:W1:Y:S01]  /*23060*/  S2R R6, SR_TID.X ;  /* 0x0000000000067919 */ /* 0x000e620000002100 */
[----:B------:R-:W-:Y:S01]  /*23070*/  BSSY B0, `(.L_x_3596) ;  /* 0x000000a000007945 */ /* 0x000fe20003800000 */
[----:B------:R-:W-:Y:S01]  /*23080*/  IMAD.MOV.U32 R3, RZ, RZ, RZ ;  /* 0x000000ffff037224 */ /* 0x000fe200078e00ff */
[----:B-1----:R-:W-:-:S04]  /*23090*/  LOP3.LUT R6, R6, 0x1f, RZ, 0xc0, !PT ;  /* 0x0000001f06067812 */ /* 0x002fc800078ec0ff */
[C---:B------:R-:W-:Y:S01]  /*230a0*/  ISETP.NE.AND P1, PT, R6.reuse, 0x1f, PT ;  /* 0x0000001f0600780c */ /* 0x040fe20003f25270 */
[----:B------:R-:W-:-:S05]  /*230b0*/  IMAD.IADD R7, R6, 0x1, R19 ;  /* 0x0000000106077824 */ /* 0x000fca00078e0213 */
[----:B------:R-:W-:-:S13]  /*230c0*/  ISETP.GE.OR P0, PT, R7, R0, !P1 ;  /* 0x000000000700720c */ /* 0x000fda0004f06670 */
[----:B------:R-:W-:Y:S05]  /*230d0*/  @P0 BRA `(.L_x_3597) ;  /* 0x00000000000c0947 */ /* 0x000fea0003800000 */
[----:B0-----:R-:W0:Y:S02]  /*230e0*/  LDC.64 R2, c[0x0][0xc58] ;  /* 0x00031600ff027b82 */ /* 0x001e240000000a00 */
[----:B0-----:R-:W-:-:S06]  /*230f0*/  IMAD.WIDE R2, R7, 0x4, R2 ;  /* 0x0000000407027825 */ /* 0x001fcc00078e0202 */
[----:B------:R1:W5:Y:S02]  /*23100*/  LDG.E R3, desc[UR60][R2.64] ;  /* 0x0000003c02037981 */ /* 0x000364000c1e1900 */
.L_x_3597:
[----:B------:R-:W-:Y:S05]  /*23110*/  BSYNC B0 ;  /* 0x0000000000007941 */ /* 0x000fea0003800000 */
.L_x_3596:
[----:B------:R-:W-:-:S03]  /*23120*/  UMOV UR4, 0xffffffff ;  /* 0xffffffff00047882 */ /* 0x000fc60000000000 */
[----:B------:R-:W-:Y:S05]  /*23130*/  BRA.DIV UR4, `(.L_x_3598) ;  /* 0x0000001e04587947 */ /* 0x000fea000b800000 */
[----:B-----5:R-:W0:Y:S01]  /*23140*/  SHFL.UP PT, R14, R3, 0x1, RZ ;  /* 0x04200000030e7989 */ /* 0x020e2200000e00ff */
[C---:B------:R-:W-:Y:S02]  /*23150*/  ISETP.NE.AND P0, PT, R6.reuse, RZ, PT ;  /* 0x000000ff0600720c */ /* 0x040fe40003f05270 */
[----:B------:R-:W-:Y:S02]  /*23160*/  ISETP.GE.U32.AND P1, PT, R6, 0x2, PT ;  /* 0x000000020600780c */ /* 0x000fe40003f26070 */
[----:B01----:R-:W-:Y:S02]  /*23170*/  SEL R2, R14, RZ, P0 ;  /* 0x000000ff0e027207 */ /* 0x003fe40000000000 */
        /* <DEDUP_REMOVED lines=17> */
.L_x_3690:
[----:B------:R-:W-:Y:S02]  /*23290*/  ULDC UR4, c[0x0][0xc10] ;  /* 0x0003040000047ab9 */ /* 0x000fe40000000800 */
[----:B------:R-:W-:-:S04]  /*232a0*/  IMAD.U32 R16, RZ, RZ, UR4 ;  /* 0x00000004ff107e24 */ /* 0x000fc8000f8e00ff */
[----:B-1----:R-:W-:-:S05]  /*232b0*/  IMAD R14, R14, R16, RZ ;  /* 0x000000100e0e7224 */ /* 0x002fca00078e02ff */
[----:B------:R-:W-:-:S04]  /*232c0*/  IADD3 R5, R14, R5, RZ ;  /* 0x000000050e057210 */ /* 0x000fc80007ffe0ff */
[----:B------:R-:W-:-:S13]  /*232d0*/  ISETP.GT.AND P0, PT, R5, R4, PT ;  /* 0x000000040500720c */ /* 0x000fda0003f04270 */
[----:B------:R-:W-:Y:S05]  /*232e0*/  @!P0 BRA `(.L_x_3599) ;  /* 0xfffffffc00508947 */ /* 0x000fea000383ffff */
.L_x_3594:
        /* <DEDUP_REMOVED lines=8> */
.L_x_3694:
[----:B------:R-:W-:Y:S01]  /*23370*/  ISETP.NE.AND P0, PT, R6, RZ, PT ;  /* 0x000000ff0600720c */ /* 0x000fe20003f05270 */
[----:B------:R-:W-:-:S12]  /*23380*/  IMAD.MOV.U32 R14, RZ, RZ, RZ ;  /* 0x000000ffff0e7224 */ /* 0x000fd800078e00ff */
[----:B------:R-:W-:Y:S05]  /*23390*/  @!P0 BRA `(.L_x_3601) ;  /* 0x0000000000108947 */ /* 0x000fea0003800000 */
[----:B------:R-:W-:Y:S01]  /*233a0*/  UMOV UR4, 0xffffffff ;  /* 0xffffffff00047882 */ /* 0x000fe20000000000 */
[----:B------:R-:W-:Y:S02]  /*233b0*/  IADD3 R12, R5, -0x1, RZ ;  /* 0xffffffff050c7810 */ /* 0x000fe40007ffe0ff */
[----:B------:R-:W-:Y:S05]  /*233c0*/  BRA.DIV UR4, `(.L_x_3602) ;  /* 0x0000001e04d07947 */ /* 0x000fea000b800000 */
[----:B------:R3:W4:Y:S02]  /*233d0*/  SHFL.IDX PT, R14, R2, R12, 0x1f ;  /* 0x00001f0c020e7589 */ /* 0x00072400000e0000 */
.L_x_3601:
[-C--:B--2---:R-:W-:Y:S01]  /*233e0*/  IABS R6, R17.reuse ;  /* 0x0000001100067213 */ /* 0x084fe20000000000 */
[----:B----4-:R-:W-:Y:S01]  /*233f0*/  IMAD R16, R14, R16, R7 ;  /* 0x000000100e107224 */ /* 0x010fe200078e0207 */
[----:B0--3--:R-:W-:Y:S01]  /*23400*/  MOV R2, RZ ;  /* 0x000000ff00027202 */ /* 0x009fe20000000f00 */
[----:B------:R-:W-:Y:S01]  /*23410*/  IMAD.IADD R19, R5, 0x1, R19 ;  /* 0x0000000105137824 */ /* 0x000fe200078e0213 */
[----:B------:R-:W0:Y:S01]  /*23420*/  I2F.RP R7, R6 ;  /* 0x0000000600077306 */ /* 0x000e220000209400 */
[----:B------:R-:W-:Y:S01]  /*23430*/  IMAD.IADD R4, R4, 0x1, -R16 ;  /* 0x0000000104047824 */ /* 0x000fe200078e0a10 */
[----:B------:R-:W-:-:S05]  /*23440*/  IABS R8, R17 ;  /* 0x0000001100087213 */ /* 0x000fca0000000000 */
[----:B------:R-:W-:Y:S01]  /*23450*/  IMAD.MOV R8, RZ, RZ, -R8 ;  /* 0x000000ffff087224 */ /* 0x000fe200078e0a08 */
[----:B0-----:R-:W0:Y:S02]  /*23460*/  MUFU.RCP R7, R7 ;  /* 0x0000000700077308 */ /* 0x001e240000001000 */
[----:B0-----:R-:W-:-:S06]  /*23470*/  VIADD R9, R7, 0xffffffe ;  /* 0x0ffffffe07097836 */ /* 0x001fcc0000000000 */
[----:B-1----:R-:W0:Y:S02]  /*23480*/  F2I.FTZ.U32.TRUNC.NTZ R3, R9 ;  /* 0x0000000900037305 */ /* 0x002e24000021f000 */
[----:B0-----:R-:W-:-:S04]  /*23490*/  IMAD.MOV R11, RZ, RZ, -R3 ;  /* 0x000000ffff0b7224 */ /* 0x001fc800078e0a03 */
[----:B------:R-:W-:-:S04]  /*234a0*/  IMAD R11, R11, R6, RZ ;  /* 0x000000060b0b7224 */ /* 0x000fc800078e02ff */
[----:B------:R-:W-:Y:S01]  /*234b0*/  IMAD.HI.U32 R2, R3, R11, R2 ;  /* 0x0000000b03027227 */ /* 0x000fe200078e0002 */
[----:B------:R-:W-:-:S05]  /*234c0*/  IABS R3, R4 ;  /* 0x0000000400037213 */ /* 0x000fca0000000000 */
[----:B------:R-:W-:-:S04]  /*234d0*/  IMAD.HI.U32 R2, R2, R3, RZ ;  /* 0x0000000302027227 */ /* 0x000fc800078e00ff */
[----:B------:R-:W-:-:S05]  /*234e0*/  IMAD R3, R2, R8, R3 ;  /* 0x0000000802037224 */ /* 0x000fca00078e0203 */
[----:B------:R-:W-:-:S13]  /*234f0*/  ISETP.GT.U32.AND P0, PT, R6, R3, PT ;  /* 0x000000030600720c */ /* 0x000fda0003f04070 */
[----:B------:R-:W-:Y:S01]  /*23500*/  @!P0 IADD3 R3, R3, -R6, RZ ;  /* 0x8000000603038210 */ /* 0x000fe20007ffe0ff */
[----:B------:R-:W-:-:S03]  /*23510*/  @!P0 VIADD R2, R2, 0x1 ;  /* 0x0000000102028836 */ /* 0x000fc60000000000 */
[----:B------:R-:W-:Y:S02]  /*23520*/  ISETP.GE.U32.AND P0, PT, R3, R6, PT ;  /* 0x000000060300720c */ /* 0x000fe40003f06070 */
[----:B------:R-:W-:-:S11]  /*23530*/  LOP3.LUT R3, R4, R17, RZ, 0x3c, !PT ;  /* 0x0000001104037212 */ /* 0x000fd600078e3cff */
[----:B------:R-:W-:Y:S01]  /*23540*/  @P0 VIADD R2, R2, 0x1 ;  /* 0x0000000102020836 */ /* 0x000fe20000000000 */
[----:B------:R-:W-:-:S13]  /*23550*/  ISETP.GE.AND P0, PT, R3, RZ, PT ;  /* 0x000000ff0300720c */ /* 0x000fda0003f06270 */
[----:B------:R-:W-:Y:S02]  /*23560*/  @!P0 IADD3 R2, -R2, RZ, RZ ;  /* 0x000000ff02028210 */ /* 0x000fe40007ffe1ff */
[----:B------:R-:W-:-:S13]  /*23570*/  ISETP.NE.AND P0, PT, R17, RZ, PT ;  /* 0x000000ff1100720c */ /* 0x000fda0003f05270 */
[----:B------:R-:W-:-:S04]  /*23580*/  @!P0 LOP3.LUT R2, RZ, R17, RZ, 0x33, !PT ;  /* 0x00000011ff028212 */ /* 0x000fc800078e33ff */
[----:B------:R-:W-:Y:S01]  /*23590*/  MOV R18, R2 ;  /* 0x0000000200127202 */ /* 0x000fe20000000f00 */
[----:B------:R-:W-:-:S04]  /*235a0*/  IMAD.MOV R3, RZ, RZ, -R2 ;  /* 0x000000ffff037224 */ /* 0x000fc800078e0a02 */
[----:B------:R-:W-:Y:S01]  /*235b0*/  IMAD R17, R17, R3, R4 ;  /* 0x0000000311117224 */ /* 0x000fe200078e0204 */
[----:B------:R-:W-:Y:S06]  /*235c0*/  BRA `(.L_x_3603) ;  /* 0x00000000001c7947 */ /* 0x000fec0003800000 */
.L_x_3595:
[----:B------:R-:W-:Y:S01]  /*235d0*/  UMOV UR4, URZ ;  /* 0x0000003f00047c82 */ /* 0x000fe20008000000 */
[----:B------:R-:W-:Y:S01]  /*235e0*/  UMOV UR5, URZ ;  /* 0x0000003f00057c82 */ /* 0x000fe20008000000 */
[----:B------:R-:W-:Y:S01]  /*235f0*/  ULDC UR6, c[0x0][0xc14] ;  /* 0x0003050000067ab9 */ /* 0x000fe20000000800 */
[----:B------:R-:W-:Y:S01]  /*23600*/  IMAD.MOV.U32 R16, RZ, RZ, R4 ;  /* 0x000000ffff107224 */ /* 0x000fe200078e0004 */
[----:B------:R-:W-:Y:S01]  /*23610*/  MOV R18, UR5 ;  /* 0x0000000500127c02 */ /* 0x000fe20008000f00 */
[----:B------:R-:W-:Y:S02]  /*23620*/  IMAD.U32 R17, RZ, RZ, UR4 ;  /* 0x00000004ff117e24 */ /* 0x000fe4000f8e00ff */
[----:B------:R-:W-:-:S07]  /*23630*/  IMAD.U32 R19, RZ, RZ, UR6 ;  /* 0x00000006ff137e24 */ /* 0x000fce000f8e00ff */
.L_x_3603:
        /* <DEDUP_REMOVED lines=12> */
.L_x_3516:
[----:B0-----:R-:W2:Y:S01]  /*23700*/  LDL.LU R0, [R1+0x34] ;  /* 0x0000340001007983 */ /* 0x001ea20000300800 */
[----:B------:R-:W-:Y:S01]  /*23710*/  BSSY B0, `(.L_x_3605) ;  /* 0x000000b000007945 */ /* 0x000fe20003800000 */
[----:B------:R-:W0:Y:S01]  /*23720*/  S2R R5, SR_CgaCtaId ;  /* 0x0000000000057919 */ /* 0x000e220000008800 */
[----:B--2---:R-:W-:-:S05]  /*23730*/  VIADD R0, R0, 0x1 ;  /* 0x0000000100007836 */ /* 0x004fca0000000000 */
[----:B-1----:R-:W-:-:S04]  /*23740*/  LEA.HI R2, R0, R0, RZ, 0x1 ;  /* 0x0000000000027211 */ /* 0x002fc800078f08ff */
[----:B------:R-:W-:-:S04]  /*23750*/  LOP3.LUT R3, R2, 0xfffffffe, RZ, 0xc0, !PT ;  /* 0xfffffffe02037812 */ /* 0x000fc800078ec0ff */
[----:B------:R-:W-:Y:S02]  /*23760*/  IADD3 R3, R0, -R3, RZ ;  /* 0x8000000300037210 */ /* 0x000fe40007ffe0ff */
[----:B------:R-:W-:Y:S02]  /*23770*/  MOV R0, 0x400 ;  /* 0x0000040000007802 */ /* 0x000fe40000000f00 */
[----:B------:R-:W-:Y:S02]  /*23780*/  SHF.L.U32 R3, R3, 0x1f, RZ ;  /* 0x0000001f03037819 */ /* 0x000fe400000006ff */
[----:B0-----:R-:W-:-:S04]  /*23790*/  LEA R0, R5, R0, 0x18 ;  /* 0x0000000005007211 */ /* 0x001fc800078ec0ff */
[----:B------:R-:W0:Y:S02]  /*237a0*/  SYNCS.PHASECHK.TRANS64.TRYWAIT P0, [R0+URZ+0x36820], R3 ;  /* 0x03682003000075a7 */ /* 0x000e24000800017f */
[----:B0-----:R-:W-:Y:S05]  /*237b0*/  @!P0 BRA `(.L_x_3606) ;  /* 0x0000001800f88947 */ /* 0x001fea0003800000 */
.L_x_3697:
[----:B------:R-:W-:Y:S05]  /*237c0*/  BSYNC B0 ;  /* 0x0000000000007941 */ /* 0x000fea0003800000 */
.L_x_3605:
[----:B------:R-:W-:-:S03]  /*237d0*/  UMOV UR4, 0xffffffff ;  /* 0xffffffff00047882 */ /* 0x000fc60000000000 */
[----:B------:R-:W-:Y:S05]  /*237e0*/  BRA.DIV UR4, `(.L_x_3607) ;  /* 0x0000001e04007947 */ /* 0x000fea000b800000 */
[----:B------:R-:W1:Y:S02]  /*237f0*/  S2R R2, SR_TID.X ;  /* 0x0000000000027919 */ /* 0x000e640000002100 */
[----:B-1----:R-:W-:-:S04]  /*23800*/  SHF.R.U32.HI R2, RZ, 0x5, R2 ;  /* 0x00000005ff027819 */ /* 0x002fc80000011602 */
[----:B------:R-:W-:-:S05]  /*23810*/  LOP3.LUT R2, R2, 0x3, RZ, 0xc0, !PT ;  /* 0x0000000302027812 */ /* 0x000fca00078ec0ff */
[----:B------:R1:W2:Y:S02]  /*23820*/  SHFL.IDX PT, R14, R2, RZ, 0x1f ;  /* 0x00001fff020e7589 */ /* 0x0002a400000e0000 */
.L_x_3700:
[----:B--2---:R-:W-:-:S13]  /*23830*/  ISETP.NE.AND P0, PT, R14, RZ, PT ;  /* 0x000000ff0e00720c */ /* 0x004fda0003f05270 */
[----:B------:R-:W-:Y:S05]  /*23840*/  @P0 BRA `(.L_x_3297) ;  /* 0x00000000009c0947 */ /* 0x000fea0003800000 */
[----:B------:R-:W-:-:S03]  /*23850*/  UMOV UR4, 0xffffffff ;  /* 0xffffffff00047882 */ /* 0x000fc60000000000 */
[----:B------:R-:W-:Y:S05]  /*23860*/  BRA.DIV UR4, `(.L_x_3608) ;  /* 0x0000001e04147947 */ /* 0x000fea000b800000 */
[----:B------:R-:W-:-:S13]  /*23870*/  ELECT P6, URZ, PT ;  /* 0x00000000003f782f */ /* 0x000fda00038c0000 */
.L_x_3703:
        /* <DEDUP_REMOVED lines=8> */
.L_x_3609:
        /* <DEDUP_REMOVED lines=14> */
.L_x_3704:
[----:B------:R-:W1:Y:S02]  /*239e0*/  SYNCS.PHASECHK.TRANS64.TRYWAIT P0, [R7+URZ], R2 ;  /* 0x00000002070075a7 */ /* 0x000e64000800017f */
[----:B-1----:R-:W-:Y:S05]  /*239f0*/  @!P0 BRA `(.L_x_3611) ;  /* 0x0000001800e48947 */ /* 0x002fea0003800000 */
.L_x_3705:
[----:B------:R-:W-:Y:S05]  /*23a00*/  @!P2 BRA `(.L_x_3612) ;  /* 0x000000000004a947 */ /* 0x000fea0003800000 */
[----:B------:R-:W-:Y:S01]  /*23a10*/  BPT.TRAP 0x1 ;  /* 0x000000040000795c */ /* 0x000fe20000300000 */
.L_x_3612:
[----:B------:R-:W2:Y:S01]  /*23a20*/  LDL.LU R4, [R1] ;  /* 0x0000000001047983 */ /* 0x000ea20000300800 */
[----:B------:R-:W-:-:S05]  /*23a30*/  IADD3 R0, R0, 0x36860, RZ ;  /* 0x0003686000007810 */ /* 0x000fca0007ffe0ff */
[----:B--2---:R-:W-:-:S04]  /*23a40*/  IMAD R4, R4, 0x8, R0 ;  /* 0x0000000804047824 */ /* 0x004fc800078e0200 */
[----:B------:R-:W2:Y:S02]  /*23a50*/  SYNCS.PHASECHK.TRANS64.TRYWAIT P0, [R4+URZ], R5 ;  /* 0x00000005040075a7 */ /* 0x000ea4000800017f */
[----:B--2---:R-:W-:Y:S05]  /*23a60*/  @!P0 BRA `(.L_x_3613) ;  /* 0x0000001800dc8947 */ /* 0x004fea0003800000 */
.L_x_3706:
[----:B------:R-:W-:-:S07]  /*23a70*/  IMAD R3, R3, 0x8, R0 ;  /* 0x0000000803037824 */ /* 0x000fce00078e0200 */
.L_x_3614:
[----:B---3--:R3:W4:Y:S02]  /*23a80*/  SYNCS.PHASECHK.TRANS64.TRYWAIT P0, [R3+URZ], R2 ;  /* 0x00000002030075a7 */ /* 0x008724000800017f */
[----:B----4-:R-:W-:Y:S05]  /*23a90*/  @!P0 NANOSLEEP.SYNCS 0x989680 ;  /* 0x009896800000895d */ /* 0x010fea0003900000 */
[----:B------:R-:W4:Y:S02]  /*23aa0*/  @!P0 SYNCS.PHASECHK.TRANS64 P0, [R3+URZ], R2 ;  /* 0x00000002030085a7 */ /* 0x000f24000800007f */
[----:B----4-:R-:W-:Y:S05]  /*23ab0*/  @!P0 BRA `(.L_x_3614) ;  /* 0xfffffffc00f08947 */ /* 0x010fea000383ffff */
.L_x_3297:
[----:B------:R-:W-:Y:S05]  /*23ac0*/  BSYNC B7 ;  /* 0x0000000000077941 */ /* 0x000fea0003800000 */
.L_x_3294:
[----:B------:R-:W-:Y:S05]  /*23ad0*/  EXIT ;  /* 0x000000000000794d */ /* 0x000fea0003800000 */
.L_x_3315:
[----:B0-----:R0:W1:Y:S02]  /*23ae0*/  SYNCS.PHASECHK.TRANS64.TRYWAIT P5, [R43+URZ+0x36890], R100 ;  /* 0x036890642b0075a7 */ /* 0x00106400080a017f */
[----:B-1----:R-:W-:Y:S05]  /*23af0*/  @!P5 NANOSLEEP.SYNCS 0x989680 ;  /* 0x009896800000d95d */ /* 0x002fea0003900000 */
[----:B------:R-:W1:Y:S02]  /*23b00*/  @!P5 SYNCS.PHASECHK.TRANS64 P5, [R43+URZ+0x36890], R100 ;  /* 0x036890642b00d5a7 */ /* 0x000e6400080a007f */
[----:B-1----:R-:W-:Y:S05]  /*23b10*/  @!P5 BRA `(.L_x_3315) ;  /* 0xfffffffc00f0d947 */ /* 0x002fea000383ffff */
[----:B------:R-:W-:Y:S05]  /*23b20*/  BRA `(.L_x_3615) ;  /* 0xfffffdfc00047947 */ /* 0x000fea000383ffff */
.L_x_3369:
[----:B-1----:R1:W3:Y:S02]  /*23b30*/  SYNCS.PHASECHK.TRANS64.TRYWAIT P5, [R43+URZ+0x36890], R100 ;  /* 0x036890642b0075a7 */ /* 0x0022e400080a017f */
[----:B---3--:R-:W-:Y:S05]  /*23b40*/  @!P5 NANOSLEEP.SYNCS 0x989680 ;  /* 0x009896800000d95d */ /* 0x008fea0003900000 */
[----:B------:R-:W3:Y:S02]  /*23b50*/  @!P5 SYNCS.PHASECHK.TRANS64 P5, [R43+URZ+0x36890], R100 ;  /* 0x036890642b00d5a7 */ /* 0x000ee400080a007f */
[----:B---3--:R-:W-:Y:S05]  /*23b60*/  @!P5 BRA `(.L_x_3369) ;  /* 0xfffffffc00f0d947 */ /* 0x008fea000383ffff */
[----:B------:R-:W-:Y:S05]  /*23b70*/  BRA `(.L_x_3616) ;  /* 0xfffffe2c008c7947 */ /* 0x000fea000383ffff */
.L_x_3394:
[----:B-1----:R1:W2:Y:S02]  /*23b80*/  SYNCS.PHASECHK.TRANS64.TRYWAIT P3, [R43+URZ+0x36890], R100 ;  /* 0x036890642b0075a7 */ /* 0x0022a4000806017f */
[----:B--2---:R-:W-:Y:S05]  /*23b90*/  @!P3 NANOSLEEP.SYNCS 0x989680 ;  /* 0x009896800000b95d */ /* 0x004fea0003900000 */
[----:B------:R-:W2:Y:S02]  /*23ba0*/  @!P3 SYNCS.PHASECHK.TRANS64 P3, [R43+URZ+0x36890], R100 ;  /* 0x036890642b00b5a7 */ /* 0x000ea4000806007f */
[----:B--2---:R-:W-:Y:S05]  /*23bb0*/  @!P3 BRA `(.L_x_3394) ;  /* 0xfffffffc00f0b947 */ /* 0x004fea000383ffff */
[----:B------:R-:W-:Y:S05]  /*23bc0*/  BRA `(.L_x_3617) ;  /* 0xfffffe5c00a47947 */ /* 0x000fea000383ffff */
.L_x_3400:
[----:B0-----:R0:W1:Y:S02]  /*23bd0*/  SYNCS.PHASECHK.TRANS64.TRYWAIT P2, [R43+URZ+0x368b0], R100 ;  /* 0x0368b0642b0075a7 */ /* 0x001064000804017f */
[----:B-1----:R-:W-:Y:S05]  /*23be0*/  @!P2 NANOSLEEP.SYNCS 0x989680 ;  /* 0x009896800000a95d */ /* 0x002fea0003900000 */
[----:B------:R-:W1:Y:S02]  /*23bf0*/  @!P2 SYNCS.PHASECHK.TRANS64 P2, [R43+URZ+0x368b0], R100 ;  /* 0x0368b0642b00a5a7 */ /* 0x000e64000804007f */
[----:B-1----:R-:W-:Y:S05]  /*23c00*/  @!P2 BRA `(.L_x_3400) ;  /* 0xfffffffc00f0a947 */ /* 0x002fea000383ffff */
[----:B------:R-:W-:Y:S05]  /*23c10*/  BRA `(.L_x_3618) ;  /* 0xfffffe6000bc7947 */ /* 0x000fea000383ffff */
.L_x_3420:
        /* <DEDUP_REMOVED lines=8> */
.L_x_3620:
[----:B------:R-:W-:Y:S05]  /*23ca0*/  BSYNC B1 ;  /* 0x0000000000017941 */ /* 0x000fea0003800000 */
.L_x_3619:
[----:B------:R-:W-:Y:S05]  /*23cb0*/  BRA `(.L_x_3621) ;  /* 0xfffffe7800a07947 */ /* 0x000fea000383ffff */
.L_x_3421:
        /* <DEDUP_REMOVED lines=8> */
.L_x_3623:
[----:B------:R-:W-:Y:S05]  /*23d40*/  BSYNC B1 ;  /* 0x0000000000017941 */ /* 0x000fea0003800000 */
.L_x_3622:
[----:B------:R-:W-:Y:S05]  /*23d50*/  BRA `(.L_x_3624) ;  /* 0xfffffe7800847947 */ /* 0x000fea000383ffff */
.L_x_3422:
        /* <DEDUP_REMOVED lines=8> */
.L_x_3626:
[----:B------:R-:W-:Y:S05]  /*23de0*/  BSYNC B1 ;  /* 0x0000000000017941 */ /* 0x000fea0003800000 */
.L_x_3625:
[----:B------:R-:W-:Y:S05]  /*23df0*/  BRA `(.L_x_3627) ;  /* 0xfffffe7800687947 */ /* 0x000fea000383ffff */
.L_x_3423:
        /* <DEDUP_REMOVED lines=8> */
.L_x_3629:
[----:B------:R-:W-:Y:S05]  /*23e80*/  BSYNC B1 ;  /* 0x0000000000017941 */ /* 0x000fea0003800000 */
.L_x_3628:
[----:B------:R-:W-:Y:S05]  /*23e90*/  BRA `(.L_x_3630) ;  /* 0xfffffe78004c7947 */ /* 0x000fea000383ffff */
.L_x_3425:
[----:B0-----:R0:W1:Y:S02]  /*23ea0*/  SYNCS.PHASECHK.TRANS64.TRYWAIT P1, [R18+URZ+0x36800], R5 ;  /* 0x03680005120075a7 */ /* 0x001064000802017f */
[----:B-1----:R-:W-:Y:S05]  /*23eb0*/  @!P1 NANOSLEEP.SYNCS 0x989680 ;  /* 0x009896800000995d */ /* 0x002fea0003900000 */
[----:B------:R-:W1:Y:S02]  /*23ec0*/  @!P1 SYNCS.PHASECHK.TRANS64 P1, [R18+URZ+0x36800], R5 ;  /* 0x03680005120095a7 */ /* 0x000e64000802007f */
[----:B-1----:R-:W-:Y:S05]  /*23ed0*/  @!P1 BRA `(.L_x_3425) ;  /* 0xfffffffc00f09947 */ /* 0x002fea000383ffff */
[----:B------:R-:W-:Y:S05]  /*23ee0*/  BRA `(.L_x_3631) ;  /* 0xfffffe7800887947 */ /* 0x000fea000383ffff */
.L_x_3451:
        /* <DEDUP_REMOVED lines=8> */
.L_x_3633:
[----:B------:R-:W-:Y:S05]  /*23f70*/  BSYNC B1 ;  /* 0x0000000000017941 */ /* 0x000fea0003800000 */
.L_x_3632:
[----:B------:R-:W-:Y:S05]  /*23f80*/  BRA `(.L_x_3634) ;  /* 0xfffffe9c00fc7947 */ /* 0x000fea000383ffff */
.L_x_3452:
        /* <DEDUP_REMOVED lines=8> */
.L_x_3636:
[----:B------:R-:W-:Y:S05]  /*24010*/  BSYNC B1 ;  /* 0x0000000000017941 */ /* 0x000fea0003800000 */
.L_x_3635:
[----:B------:R-:W-:Y:S05]  /*24020*/  BRA `(.L_x_3637) ;  /* 0xfffffe9c00e07947 */ /* 0x000fea000383ffff */
.L_x_3453:
        /* <DEDUP_REMOVED lines=8> */
.L_x_3639:
[----:B------:R-:W-:Y:S05]  /*240b0*/  BSYNC B1 ;  /* 0x0000000000017941 */ /* 0x000fea0003800000 */
.L_x_3638:
[----:B------:R-:W-:Y:S05]  /*240c0*/  BRA `(.L_x_3640) ;  /* 0xfffffe9c00c47947 */ /* 0x000fea000383ffff */
.L_x_3454:
        /* <DEDUP_REMOVED lines=8> */
.L_x_3642:
[----:B------:R-:W-:Y:S05]  /*24150*/  BSYNC B1 ;  /* 0x0000000000017941 */ /* 0x000fea0003800000 */
.L_x_3641:
[----:B------:R-:W-:Y:S05]  /*24160*/  BRA `(.L_x_3643) ;  /* 0xfffffe9c00a87947 */ /* 0x000fea000383ffff */
.L_x_3456:
[----:B0-----:R0:W1:Y:S02]  /*24170*/  SYNCS.PHASECHK.TRANS64.TRYWAIT P0, [R18+URZ+0x36800], R5 ;  /* 0x03680005120075a7 */ /* 0x001064000800017f */
[----:B-1----:R-:W-:Y:S05]  /*24180*/  @!P0 NANOSLEEP.SYNCS 0x989680 ;  /* 0x009896800000895d */ /* 0x002fea0003900000 */
[----:B------:R-:W1:Y:S02]  /*24190*/  @!P0 SYNCS.PHASECHK.TRANS64 P0, [R18+URZ+0x36800], R5 ;  /* 0x03680005120085a7 */ /* 0x000e64000800007f */
[----:B-1----:R-:W-:Y:S05]  /*241a0*/  @!P0 BRA `(.L_x_3456) ;  /* 0xfffffffc00f08947 */ /* 0x002fea000383ffff */
[----:B------:R-:W-:Y:S05]  /*241b0*/  BRA `(.L_x_3644) ;  /* 0xfffffe9c00e47947 */ /* 0x000fea000383ffff */
.L_x_3470:
[----:B-1----:R1:W2:Y:S02]  /*241c0*/  SYNCS.PHASECHK.TRANS64.TRYWAIT P2, [R3+URZ+0x36830], R0 ;  /* 0x03683000030075a7 */ /* 0x0022a4000804017f */
[----:B--2---:R-:W-:Y:S05]  /*241d0*/  @!P2 NANOSLEEP.SYNCS 0x989680 ;  /* 0x009896800000a95d */ /* 0x004fea0003900000 */
[----:B------:R-:W2:Y:S02]  /*241e0*/  @!P2 SYNCS.PHASECHK.TRANS64 P2, [R3+URZ+0x36830], R0 ;  /* 0x036830000300a5a7 */ /* 0x000ea4000804007f */
[----:B--2---:R-:W-:Y:S05]  /*241f0*/  @!P2 BRA `(.L_x_3470) ;  /* 0xfffffffc00f0a947 */ /* 0x004fea000383ffff */
[----:B------:R-:W-:Y:S05]  /*24200*/  BRA `(.L_x_3469) ;  /* 0xfffffec000d07947 */ /* 0x000fea000383ffff */
.L_x_3477:
[----:B-1----:R1:W2:Y:S02]  /*24210*/  SYNCS.PHASECHK.TRANS64.TRYWAIT P2, [R13+URZ+0x36830], R4 ;  /* 0x036830040d0075a7 */ /* 0x0022a4000804017f */
[----:B--2---:R-:W-:Y:S05]  /*24220*/  @!P2 NANOSLEEP.SYNCS 0x989680 ;  /* 0x009896800000a95d */ /* 0x004fea0003900000 */
[----:B------:R-:W2:Y:S02]  /*24230*/  @!P2 SYNCS.PHASECHK.TRANS64 P2, [R13+URZ+0x36830], R4 ;  /* 0x036830040d00a5a7 */ /* 0x000ea4000804007f */
[----:B--2---:R-:W-:Y:S05]  /*24240*/  @!P2 BRA `(.L_x_3477) ;  /* 0xfffffffc00f0a947 */ /* 0x004fea000383ffff */
[----:B------:R-:W-:Y:S05]  /*24250*/  BRA `(.L_x_3476) ;  /* 0xffffff1400b87947 */ /* 0x000fea000383ffff */
.L_x_3482:
[----:B-1----:R1:W2:Y:S02]  /*24260*/  SYNCS.PHASECHK.TRANS64.TRYWAIT P2, [R11+URZ+0x36850], R0 ;  /* 0x036850000b0075a7 */ /* 0x0022a4000804017f */
[----:B--2---:R-:W-:Y:S05]  /*24270*/  @!P2 NANOSLEEP.SYNCS 0x989680 ;  /* 0x009896800000a95d */ /* 0x004fea0003900000 */
[----:B------:R-:W2:Y:S02]  /*24280*/  @!P2 SYNCS.PHASECHK.TRANS64 P2, [R11+URZ+0x36850], R0 ;  /* 0x036850000b00a5a7 */ /* 0x000ea4000804007f */
[----:B--2---:R-:W-:Y:S05]  /*24290*/  @!P2 BRA `(.L_x_3482) ;  /* 0xfffffffc00f0a947 */ /* 0x004fea000383ffff */
[----:B------:R-:W-:Y:S05]  /*242a0*/  BRA `(.L_x_3481) ;  /* 0xffffff4c00547947 */ /* 0x000fea000383ffff */
.L_x_3488:
[----:B-1----:R1:W2:Y:S02]  /*242b0*/  SYNCS.PHASECHK.TRANS64.TRYWAIT P0, [R11+URZ+0x36850], R2 ;  /* 0x036850020b0075a7 */ /* 0x0022a4000800017f */
[----:B--2---:R-:W-:Y:S05]  /*242c0*/  @!P0 NANOSLEEP.SYNCS 0x989680 ;  /* 0x009896800000895d */ /* 0x004fea0003900000 */
[----:B------:R-:W2:Y:S02]  /*242d0*/  @!P0 SYNCS.PHASECHK.TRANS64 P0, [R11+URZ+0x36850], R2 ;  /* 0x036850020b0085a7 */ /* 0x000ea4000800007f */
[----:B--2---:R-:W-:Y:S05]  /*242e0*/  @!P0 BRA `(.L_x_3488) ;  /* 0xfffffffc00f08947 */ /* 0x004fea000383ffff */
[----:B------:R-:W-:Y:S05]  /*242f0*/  BRA `(.L_x_3487) ;  /* 0xffffff68004c7947 */ /* 0x000fea000383ffff */
.L_x_3520:
[----:B------:R-:W0:Y:S01]  /*24300*/  S2R R11, SR_TID.X ;  /* 0x00000000000b7919 */ /* 0x000e220000002100 */
[----:B------:R-:W-:Y:S01]  /*24310*/  BSSY B1, `(.L_x_3645) ;  /* 0x000000a000017945 */ /* 0x000fe20003800000 */
[----:B------:R-:W-:Y:S01]  /*24320*/  MOV R12, RZ ;  /* 0x000000ff000c7202 */ /* 0x000fe20000000f00 */
[----:B------:R-:W-:Y:S01]  /*24330*/  IMAD.MOV.U32 R15, RZ, RZ, -0x1 ;  /* 0xffffffffff0f7424 */ /* 0x000fe200078e00ff */
[----:B0-----:R-:W-:-:S04]  /*24340*/  SHF.R.U32.HI R11, RZ, 0x5, R11 ;  /* 0x00000005ff0b7819 */ /* 0x001fc8000001160b */
[----:B------:R-:W-:-:S05]  /*24350*/  LOP3.LUT R11, R11, 0x3, RZ, 0xc0, !PT ;  /* 0x000000030b0b7812 */ /* 0x000fca00078ec0ff */
[----:B------:R-:W-:Y:S02]  /*24360*/  IMAD.MOV.U32 R13, RZ, RZ, R11 ;  /* 0x000000ffff0d7224 */ /* 0x000fe400078e000b */
[----:B------:R-:W-:-:S07]  /*24370*/  IMAD.MOV.U32 R11, RZ, RZ, 0x1f ;  /* 0x0000001fff0b7424 */ /* 0x000fce00078e00ff */
[----:B-----5:R-:W-:Y:S05]  /*24380*/  WARPSYNC.COLLECTIVE R15, `(.L_x_3646) ;  /* 0x000000000f087348 */ /* 0x020fea0003c00000 */
[----:B------:R0:W1:Y:S02]  /*24390*/  SHFL.IDX P6, R14, R13, R12, R11 ;  /* 0x0000000c0d0e7389 */ /* 0x00006400000c000b */
[----:B01---5:R-:W-:Y:S01]  /*243a0*/  ENDCOLLECTIVE ;  /* 0x000000000000791b */ /* 0x023fe20003800000 */
.L_x_3646:
[----:B------:R-:W-:Y:S05]  /*243b0*/  BSYNC B1 ;  /* 0x0000000000017941 */ /* 0x000fea0003800000 */
.L_x_3645:
[----:B------:R-:W-:Y:S05]  /*243c0*/  BRA `(.L_x_3647) ;  /* 0xffffffa800607947 */ /* 0x000fea000383ffff */
.L_x_3521:
[----:B------:R-:W-:Y:S01]  /*243d0*/  BSSY B1, `(.L_x_3648) ;  /* 0x0000006000017945 */ /* 0x000fe20003800000 */
[----:B------:R-:W-:-:S07]  /*243e0*/  MOV R15, 0xffffffff ;  /* 0xffffffff000f7802 */ /* 0x000fce0000000f00 */
[----:B-----5:R-:W-:Y:S05]  /*243f0*/  WARPSYNC.COLLECTIVE R15, `(.L_x_3649) ;  /* 0x000000000f0c7348 */ /* 0x020fea0003c00000 */
[----:B------:R-:W-:Y:S02]  /*24400*/  ELECT P6, UR62, PT ;  /* 0x00000000003e782f */ /* 0x000fe400038c0000 */
[----:B------:R-:W-:Y:S01]  /*24410*/  MOV R14, UR62 ;  /* 0x0000003e000e7c02 */ /* 0x000fe20008000f00 */
[----:B-----5:R-:W-:Y:S10]  /*24420*/  ENDCOLLECTIVE ;  /* 0x000000000000791b */ /* 0x020ff40003800000 */
.L_x_3649:
[----:B------:R-:W-:Y:S05]  /*24430*/  BSYNC B1 ;  /* 0x0000000000017941 */ /* 0x000fea0003800000 */
.L_x_3648:
[----:B------:R-:W-:Y:S05]  /*24440*/  BRA `(.L_x_3650) ;  /* 0xffffffa8004c7947 */ /* 0x000fea000383ffff */
.L_x_3523:
[----:B0-----:R0:W1:Y:S02]  /*24450*/  SYNCS.PHASECHK.TRANS64.TRYWAIT P0, [R9+URZ+0x36820], R5 ;  /* 0x03682005090075a7 */ /* 0x001064000800017f */
[----:B-1----:R-:W-:Y:S05]  /*24460*/  @!P0 NANOSLEEP.SYNCS 0x989680 ;  /* 0x009896800000895d */ /* 0x002fea0003900000 */
[----:B------:R-:W1:Y:S02]  /*24470*/  @!P0 SYNCS.PHASECHK.TRANS64 P0, [R9+URZ+0x36820], R5 ;  /* 0x03682005090085a7 */ /* 0x000e64000800007f */
[----:B-1----:R-:W-:Y:S05]  /*24480*/  @!P0 BRA `(.L_x_3523) ;  /* 0xfffffffc00f08947 */ /* 0x002fea000383ffff */
[----:B------:R-:W-:Y:S05]  /*24490*/  BRA `(.L_x_3651) ;  /* 0xffffffa800687947 */ /* 0x000fea000383ffff */
.L_x_3526:
[----:B0-----:R0:W1:Y:S02]  /*244a0*/  SYNCS.PHASECHK.TRANS64.TRYWAIT P0, [R5+URZ+0x368a0], R10 ;  /* 0x0368a00a050075a7 */ /* 0x001064000800017f */
[----:B-1----:R-:W-:Y:S05]  /*244b0*/  @!P0 NANOSLEEP.SYNCS 0x989680 ;  /* 0x009896800000895d */ /* 0x002fea0003900000 */
[----:B------:R-:W1:Y:S02]  /*244c0*/  @!P0 SYNCS.PHASECHK.TRANS64 P0, [R5+URZ+0x368a0], R10 ;  /* 0x0368a00a050085a7 */ /* 0x000e64000800007f */
[----:B-1----:R-:W-:Y:S05]  /*244d0*/  @!P0 BRA `(.L_x_3526) ;  /* 0xfffffffc00f08947 */ /* 0x002fea000383ffff */
[----:B------:R-:W-:Y:S05]  /*244e0*/  BRA `(.L_x_3652) ;  /* 0xffffffa800787947 */ /* 0x000fea000383ffff */
.L_x_3528:
[----:B-1----:R1:W2:Y:S02]  /*244f0*/  SYNCS.PHASECHK.TRANS64.TRYWAIT P0, [R5+URZ+0x368c0], R10 ;  /* 0x0368c00a050075a7 */ /* 0x0022a4000800017f */
[----:B--2---:R-:W-:Y:S05]  /*24500*/  @!P0 NANOSLEEP.SYNCS 0x989680 ;  /* 0x009896800000895d */ /* 0x004fea0003900000 */
[----:B------:R-:W2:Y:S02]  /*24510*/  @!P0 SYNCS.PHASECHK.TRANS64 P0, [R5+URZ+0x368c0], R10 ;  /* 0x0368c00a050085a7 */ /* 0x000ea4000800007f */
[----:B--2---:R-:W-:Y:S05]  /*24520*/  @!P0 BRA `(.L_x_3528) ;  /* 0xfffffffc00f08947 */ /* 0x004fea000383ffff */
[----:B------:R-:W-:Y:S05]  /*24530*/  BRA `(.L_x_3653) ;  /* 0xffffffac00047947 */ /* 0x000fea000383ffff */
.L_x_3532:
[----:B0-----:R0:W1:Y:S02]  /*24540*/  SYNCS.PHASECHK.TRANS64.TRYWAIT P0, [R6+URZ+0x368a0], R7 ;  /* 0x0368a007060075a7 */ /* 0x001064000800017f */
[----:B-1----:R-:W-:Y:S05]  /*24550*/  @!P0 NANOSLEEP.SYNCS 0x989680 ;  /* 0x009896800000895d */ /* 0x002fea0003900000 */
[----:B------:R-:W1:Y:S02]  /*24560*/  @!P0 SYNCS.PHASECHK.TRANS64 P0, [R6+URZ+0x368a0], R7 ;  /* 0x0368a007060085a7 */ /* 0x000e64000800007f */
[----:B-1----:R-:W-:Y:S05]  /*24570*/  @!P0 BRA `(.L_x_3532) ;  /* 0xfffffffc00f08947 */ /* 0x002fea000383ffff */
[----:B------:R-:W-:Y:S05]  /*24580*/  BRA `(.L_x_3654) ;  /* 0xffffffac00d87947 */ /* 0x000fea000383ffff */
.L_x_3534:
[----:B-1----:R1:W2:Y:S02]  /*24590*/  SYNCS.PHASECHK.TRANS64.TRYWAIT P1, [R6+URZ+0x368c0], R7 ;  /* 0x0368c007060075a7 */ /* 0x0022a4000802017f */
[----:B--2---:R-:W-:Y:S05]  /*245a0*/  @!P1 NANOSLEEP.SYNCS 0x989680 ;  /* 0x009896800000995d */ /* 0x004fea0003900000 */
[----:B------:R-:W2:Y:S02]  /*245b0*/  @!P1 SYNCS.PHASECHK.TRANS64 P1, [R6+URZ+0x368c0], R7 ;  /* 0x0368c007060095a7 */ /* 0x000ea4000802007f */
[----:B--2---:R-:W-:Y:S05]  /*245c0*/  @!P1 BRA `(.L_x_3534) ;  /* 0xfffffffc00f09947 */ /* 0x004fea000383ffff */
[----:B------:R-:W-:Y:S05]  /*245d0*/  BRA `(.L_x_3655) ;  /* 0xffffffb0005c7947 */ /* 0x000fea000383ffff */
.L_x_3546:
        /* <DEDUP_REMOVED lines=11> */
.L_x_3657:
[----:B------:R-:W-:Y:S05]  /*24690*/  BSYNC B0 ;  /* 0x0000000000007941 */ /* 0x000fea0003800000 */
.L_x_3656:
[----:B------:R-:W-:Y:S05]  /*246a0*/  BRA `(.L_x_3658) ;  /* 0xffffffbc00647947 */ /* 0x000fea000383ffff */
.L_x_3547:
[----:B------:R-:W-:Y:S01]  /*246b0*/  BSSY B0, `(.L_x_3659) ;  /* 0x0000006000007945 */ /* 0x000fe20003800000 */
[----:B------:R-:W-:-:S07]  /*246c0*/  IMAD.MOV.U32 R15, RZ, RZ, -0x1 ;  /* 0xffffffffff0f7424 */ /* 0x000fce00078e00ff */
[----:B------:R-:W-:Y:S05]  /*246d0*/  WARPSYNC.COLLECTIVE R15, `(.L_x_3660) ;  /* 0x000000000f0c7348 */ /* 0x000fea0003c00000 */
[----:B------:R-:W-:Y:S02]  /*246e0*/  ELECT P6, UR62, PT ;  /* 0x00000000003e782f */ /* 0x000fe400038c0000 */
[----:B------:R-:W-:Y:S01]  /*246f0*/  MOV R14, UR62 ;  /* 0x0000003e000e7c02 */ /* 0x000fe20008000f00 */
[----:B------:R-:W-:Y:S10]  /*24700*/  ENDCOLLECTIVE ;  /* 0x000000000000791b */ /* 0x000ff40003800000 */
.L_x_3660:
[----:B------:R-:W-:Y:S05]  /*24710*/  BSYNC B0 ;  /* 0x0000000000007941 */ /* 0x000fea0003800000 */
.L_x_3659:
[----:B------:R-:W-:Y:S05]  /*24720*/  BRA `(.L_x_3661) ;  /* 0xffffffbc005c7947 */ /* 0x000fea000383ffff */
.L_x_3550:
[----:B0-----:R0:W1:Y:S02]  /*24730*/  SYNCS.PHASECHK.TRANS64.TRYWAIT P0, [R6+URZ+0x36840], R7 ;  /* 0x03684007060075a7 */ /* 0x001064000800017f */
[----:B-1----:R-:W-:Y:S05]  /*24740*/  @!P0 NANOSLEEP.SYNCS 0x989680 ;  /* 0x009896800000895d */ /* 0x002fea0003900000 */
[----:B------:R-:W1:Y:S02]  /*24750*/  @!P0 SYNCS.PHASECHK.TRANS64 P0, [R6+URZ+0x36840], R7 ;  /* 0x03684007060085a7 */ /* 0x000e64000800007f */
[----:B-1----:R-:W-:Y:S05]  /*24760*/  @!P0 BRA `(.L_x_3550) ;  /* 0xfffffffc00f08947 */ /* 0x002fea000383ffff */
[----:B------:R-:W-:Y:S05]  /*24770*/  BRA `(.L_x_3662) ;  /* 0xffffffbc00cc7947 */ /* 0x000fea000383ffff */
.L_x_3553:
        /* <DEDUP_REMOVED lines=8> */
.L_x_3561:
[----:B0-----:R0:W1:Y:S02]  /*24800*/  SYNCS.PHASECHK.TRANS64.TRYWAIT P0, [R8+URZ+0x36840], R9 ;  /* 0x03684009080075a7 */ /* 0x001064000800017f */
[----:B-1----:R-:W-:Y:S05]  /*24810*/  @!P0 NANOSLEEP.SYNCS 0x989680 ;  /* 0x009896800000895d */ /* 0x002fea0003900000 */
[----:B------:R-:W1:Y:S02]  /*24820*/  @!P0 SYNCS.PHASECHK.TRANS64 P0, [R8+URZ+0x36840], R9 ;  /* 0x03684009080085a7 */ /* 0x000e64000800007f */
[----:B-1----:R-:W-:Y:S05]  /*24830*/  @!P0 BRA `(.L_x_3561) ;  /* 0xfffffffc00f08947 */ /* 0x002fea000383ffff */
[----:B------:R-:W-:Y:S05]  /*24840*/  BRA `(.L_x_3664) ;  /* 0xffffffc400dc7947 */ /* 0x000fea000383ffff */
.L_x_3563:
[----:B0-----:R0:W1:Y:S02]  /*24850*/  SYNCS.PHASECHK.TRANS64.TRYWAIT P0, [R8+URZ+0x36860], R9 ;  /* 0x03686009080075a7 */ /* 0x001064000800017f */
[----:B-1----:R-:W-:Y:S05]  /*24860*/  @!P0 NANOSLEEP.SYNCS 0x989680 ;  /* 0x009896800000895d */ /* 0x002fea0003900000 */
[----:B------:R-:W1:Y:S02]  /*24870*/  @!P0 SYNCS.PHASECHK.TRANS64 P0, [R8+URZ+0x36860], R9 ;  /* 0x03686009080085a7 */ /* 0x000e64000800007f */
[----:B-1----:R-:W-:Y:S05]  /*24880*/  @!P0 BRA `(.L_x_3563) ;  /* 0xfffffffc00f08947 */ /* 0x002fea000383ffff */
[----:B------:R-:W-:Y:S05]  /*24890*/  BRA `(.L_x_3665) ;  /* 0xffffffc800887947 */ /* 0x000fea000383ffff */
.L_x_3569:
[----:B-1----:R1:W2:Y:S02]  /*248a0*/  SYNCS.PHASECHK.TRANS64.TRYWAIT P0, [R2+URZ+0x36840], R3 ;  /* 0x03684003020075a7 */ /* 0x0022a4000800017f */
[----:B--2---:R-:W-:Y:S05]  /*248b0*/  @!P0 NANOSLEEP.SYNCS 0x989680 ;  /* 0x009896800000895d */ /* 0x004fea0003900000 */
[----:B------:R-:W2:Y:S02]  /*248c0*/  @!P0 SYNCS.PHASECHK.TRANS64 P0, [R2+URZ+0x36840], R3 ;  /* 0x03684003020085a7 */ /* 0x000ea4000800007f */
[----:B--2---:R-:W-:Y:S05]  /*248d0*/  @!P0 BRA `(.L_x_3569) ;  /* 0xfffffffc00f08947 */ /* 0x004fea000383ffff */
[----:B------:R-:W-:Y:S05]  /*248e0*/  BRA `(.L_x_3666) ;  /* 0xffffffcc00fc7947 */ /* 0x000fea000383ffff */
.L_x_3571:
[----:B0-----:R0:W1:Y:S02]  /*248f0*/  SYNCS.PHASECHK.TRANS64.TRYWAIT P0, [R2+URZ+0x36860], R3 ;  /* 0x03686003020075a7 */ /* 0x001064000800017f */
[----:B-1----:R-:W-:Y:S05]  /*24900*/  @!P0 NANOSLEEP.SYNCS 0x989680 ;  /* 0x009896800000895d */ /* 0x002fea0003900000 */
[----:B------:R-:W1:Y:S02]  /*24910*/  @!P0 SYNCS.PHASECHK.TRANS64 P0, [R2+URZ+0x36860], R3 ;  /* 0x03686003020085a7 */ /* 0x000e64000800007f */
[----:B-1----:R-:W-:Y:S05]  /*24920*/  @!P0 BRA `(.L_x_3571) ;  /* 0xfffffffc00f08947 */ /* 0x002fea000383ffff */
[----:B------:R-:W-:Y:S05]  /*24930*/  BRA `(.L_x_3667) ;  /* 0xffffffd000a87947 */ /* 0x000fea000383ffff */
.L_x_3577:
[----:B--2---:R2:W3:Y:S02]  /*24940*/  SYNCS.PHASECHK.TRANS64.TRYWAIT P0, [R2+URZ+0x36840], R3 ;  /* 0x03684003020075a7 */ /* 0x0044e4000800017f */
[----:B---3--:R-:W-:Y:S05]  /*24950*/  @!P0 NANOSLEEP.SYNCS 0x989680 ;  /* 0x009896800000895d */ /* 0x008fea0003900000 */
[----:B------:R-:W3:Y:S02]  /*24960*/  @!P0 SYNCS.PHASECHK.TRANS64 P0, [R2+URZ+0x36840], R3 ;  /* 0x03684003020085a7 */ /* 0x000ee4000800007f */
[----:B---3--:R-:W-:Y:S05]  /*24970*/  @!P0 BRA `(.L_x_3577) ;  /* 0xfffffffc00f08947 */ /* 0x008fea000383ffff */
[----:B------:R-:W-:Y:S05]  /*24980*/  BRA `(.L_x_3668) ;  /* 0xffffffd400f87947 */ /* 0x000fea000383ffff */
.L_x_3579:
[----:B0-----:R0:W1:Y:S02]  /*24990*/  SYNCS.PHASECHK.TRANS64.TRYWAIT P0, [R2+URZ+0x36860], R8 ;  /* 0x03686008020075a7 */ /* 0x001064000800017f */
[----:B-1----:R-:W-:Y:S05]  /*249a0*/  @!P0 NANOSLEEP.SYNCS 0x989680 ;  /* 0x009896800000895d */ /* 0x002fea0003900000 */
[----:B------:R-:W1:Y:S02]  /*249b0*/  @!P0 SYNCS.PHASECHK.TRANS64 P0, [R2+URZ+0x36860], R8 ;  /* 0x03686008020085a7 */ /* 0x000e64000800007f */
[----:B-1----:R-:W-:Y:S05]  /*249c0*/  @!P0 BRA `(.L_x_3579) ;  /* 0xfffffffc00f08947 */ /* 0x002fea000383ffff */
[----:B------:R-:W-:Y:S05]  /*249d0*/  BRA `(.L_x_3669) ;  /* 0xffffffd800a07947 */ /* 0x000fea000383ffff */
.L_x_3587:
[----:B-1----:R1:W2:Y:S02]  /*249e0*/  SYNCS.PHASECHK.TRANS64.TRYWAIT P0, [R3+URZ+0x36860], R0 ;  /* 0x03686000030075a7 */ /* 0x0022a4000800017f */
[----:B--2---:R-:W-:Y:S05]  /*249f0*/  @!P0 NANOSLEEP.SYNCS 0x989680 ;  /* 0x009896800000895d */ /* 0x004fea0003900000 */
[----:B------:R-:W2:Y:S02]  /*24a00*/  @!P0 SYNCS.PHASECHK.TRANS64 P0, [R3+URZ+0x36860], R0 ;  /* 0x03686000030085a7 */ /* 0x000ea4000800007f */
[----:B--2---:R-:W-:Y:S05]  /*24a10*/  @!P0 BRA `(.L_x_3587) ;  /* 0xfffffffc00f08947 */ /* 0x004fea000383ffff */
[----:B------:R-:W-:Y:S05]  /*24a20*/  BRA `(.L_x_3670) ;  /* 0xffffffdc00d47947 */ /* 0x000fea000383ffff */
.L_x_3590:
[----:B------:R-:W-:Y:S01]  /*24a30*/  BSSY B0, `(.L_x_3671) ;  /* 0x0000008000007945 */ /* 0x000fe20003800000 */
[----:B0-----:R-:W-:Y:S01]  /*24a40*/  MOV R13, R16 ;  /* 0x00000010000d7202 */ /* 0x001fe20000000f00 */
[----:B------:R-:W-:Y:S01]  /*24a50*/  IMAD.MOV.U32 R12, RZ, RZ, RZ ;  /* 0x000000ffff0c7224 */ /* 0x000fe200078e00ff */
[----:B------:R-:W-:Y:S01]  /*24a60*/  MOV R15, 0xffffffff ;  /* 0xffffffff000f7802 */ /* 0x000fe20000000f00 */
[----:B------:R-:W-:-:S07]  /*24a70*/  IMAD.MOV.U32 R11, RZ, RZ, 0x1f ;  /* 0x0000001fff0b7424 */ /* 0x000fce00078e00ff */
[----:B-1---5:R-:W-:Y:S05]  /*24a80*/  WARPSYNC.COLLECTIVE R15, `(.L_x_3672) ;  /* 0x000000000f087348 */ /* 0x022fea0003c00000 */
[----:B------:R0:W2:Y:S02]  /*24a90*/  SHFL.IDX P6, R14, R13, R12, R11 ;  /* 0x0000000c0d0e7389 */ /* 0x0000a400000c000b */
[----:B012--5:R-:W-:Y:S01]  /*24aa0*/  ENDCOLLECTIVE ;  /* 0x000000000000791b */ /* 0x027fe20003800000 */
.L_x_3672:
[----:B------:R-:W-:Y:S05]  /*24ab0*/  BSYNC B0 ;  /* 0x0000000000007941 */ /* 0x000fea0003800000 */
.L_x_3671:
        /* <DEDUP_REMOVED lines=8> */
.L_x_3673:
[----:B------:R-:W-:Y:S01]  /*24b40*/  MOV R5, R14 ;  /* 0x0000000e00057202 */ /* 0x000fe20000000f00 */
[----:B------:R-:W-:Y:S06]  /*24b50*/  BRA `(.L_x_3674) ;  /* 0xffffffe000847947 */ /* 0x000fec000383ffff */
.L_x_3593:
[----:B------:R-:W-:Y:S01]  /*24b60*/  BSSY B0, `(.L_x_3675) ;  /* 0x0000008000007945 */ /* 0x000fe20003800000 */
[----:B-----5:R-:W-:Y:S01]  /*24b70*/  IMAD.MOV.U32 R13, RZ, RZ, R3 ;  /* 0x000000ffff0d7224 */ /* 0x020fe200078e0003 */
[----:B------:R-:W-:Y:S01]  /*24b80*/  MOV R12, 0x1 ;  /* 0x00000001000c7802 */ /* 0x000fe20000000f00 */
[----:B------:R-:W-:Y:S01]  /*24b90*/  IMAD.MOV.U32 R11, RZ, RZ, RZ ;  /* 0x000000ffff0b7224 */ /* 0x000fe200078e00ff */
[----:B------:R-:W-:-:S07]  /*24ba0*/  MOV R15, 0xffffffff ;  /* 0xffffffff000f7802 */ /* 0x000fce0000000f00 */
[----:B0-234-:R-:W-:Y:S05]  /*24bb0*/  WARPSYNC.COLLECTIVE R15, `(.L_x_3676) ;  /* 0x000000000f087348 */ /* 0x01dfea0003c00000 */
[----:B------:R1:W0:Y:S02]  /*24bc0*/  SHFL.UP P6, R14, R13, R12, R11 ;  /* 0x0400000c0d0e7389 */ /* 0x00022400000c000b */
[----:B01234-:R-:W-:Y:S01]  /*24bd0*/  ENDCOLLECTIVE ;  /* 0x000000000000791b */ /* 0x01ffe20003800000 */
.L_x_3676:
[----:B------:R-:W-:Y:S05]  /*24be0*/  BSYNC B0 ;  /* 0x0000000000007941 */ /* 0x000fea0003800000 */
.L_x_3675:
        /* <DEDUP_REMOVED lines=10> */
.L_x_3677:
        /* <DEDUP_REMOVED lines=8> */
.L_x_3678:
        /* <DEDUP_REMOVED lines=8> */
.L_x_3679:
        /* <DEDUP_REMOVED lines=8> */
.L_x_3680:
        /* <DEDUP_REMOVED lines=8> */
.L_x_3681:
[----:B------:R-:W-:Y:S05]  /*24e90*/  BRA `(.L_x_3682) ;  /* 0xffffffe000487947 */ /* 0x000fea000383ffff */
.L_x_3598:
[----:B------:R-:W-:Y:S01]  /*24ea0*/  BSSY B0, `(.L_x_3683) ;  /* 0x0000008000007945 */ /* 0x000fe20003800000 */
[----:B-----5:R-:W-:Y:S01]  /*24eb0*/  MOV R13, R3 ;  /* 0x00000003000d7202 */ /* 0x020fe20000000f00 */
[----:B------:R-:W-:Y:S01]  /*24ec0*/  IMAD.MOV.U32 R12, RZ, RZ, 0x1 ;  /* 0x00000001ff0c7424 */ /* 0x000fe200078e00ff */
[----:B------:R-:W-:Y:S01]  /*24ed0*/  MOV R11, RZ ;  /* 0x000000ff000b7202 */ /* 0x000fe20000000f00 */
[----:B------:R-:W-:-:S07]  /*24ee0*/  IMAD.MOV.U32 R15, RZ, RZ, -0x1 ;  /* 0xffffffffff0f7424 */ /* 0x000fce00078e00ff */
[----:B01----:R-:W-:Y:S05]  /*24ef0*/  WARPSYNC.COLLECTIVE R15, `(.L_x_3684) ;  /* 0x000000000f087348 */ /* 0x003fea0003c00000 */
[----:B------:R2:W3:Y:S02]  /*24f00*/  SHFL.UP P6, R14, R13, R12, R11 ;  /* 0x0400000c0d0e7389 */ /* 0x0004e400000c000b */
[----:B0123--:R-:W-:Y:S01]  /*24f10*/  ENDCOLLECTIVE ;  /* 0x000000000000791b */ /* 0x00ffe20003800000 */
.L_x_3684:
[----:B------:R-:W-:Y:S05]  /*24f20*/  BSYNC B0 ;  /* 0x0000000000007941 */ /* 0x000fea0003800000 */
.L_x_3683:
[----:B------:R-:W-:Y:S01]  /*24f30*/  ISETP.NE.AND P0, PT, R6, RZ, PT ;  /* 0x000000ff0600720c */ /* 0x000fe20003f05270 */
[----:B------:R-:W-:Y:S01]  /*24f40*/  IMAD.MOV.U32 R11, RZ, RZ, RZ ;  /* 0x000000ffff0b7224 */ /* 0x000fe200078e00ff */
[----:B------:R-:W-:Y:S02]  /*24f50*/  MOV R12, 0x2 ;  /* 0x00000002000c7802 */ /* 0x000fe40000000f00 */
[----:B------:R-:W-:Y:S02]  /*24f60*/  SEL R2, R14, RZ, P0 ;  /* 0x000000ff0e027207 */ /* 0x000fe40000000000 */
[----:B------:R-:W-:Y:S02]  /*24f70*/  MOV R15, 0xffffffff ;  /* 0xffffffff000f7802 */ /* 0x000fe40000000f00 */
[----:B------:R-:W-:Y:S02]  /*24f80*/  IADD3 R2, R3, R2, RZ ;  /* 0x0000000203027210 */ /* 0x000fe40007ffe0ff */
[----:B------:R-:W-:-:S03]  /*24f90*/  ISETP.GE.U32.AND P0, PT, R6, 0x2, PT ;  /* 0x000000020600780c */ /* 0x000fc60003f06070 */
[----:B------:R-:W-:-:S10]  /*24fa0*/  IMAD.MOV.U32 R13, RZ, RZ, R2 ;  /* 0x000000ffff0d7224 */ /* 0x000fd400078e0002 */
[----:B------:R-:W-:Y:S05]  /*24fb0*/  WARPSYNC.COLLECTIVE R15, `(.L_x_3685) ;  /* 0x000000000f087348 */ /* 0x000fea0003c00000 */
[----:B------:R0:W1:Y:S02]  /*24fc0*/  SHFL.UP P6, R14, R13, R12, R11 ;  /* 0x0400000c0d0e7389 */ /* 0x00006400000c000b */
[----:B01----:R-:W-:Y:S01]  /*24fd0*/  ENDCOLLECTIVE ;  /* 0x000000000000791b */ /* 0x003fe20003800000 */
.L_x_3685:
        /* <DEDUP_REMOVED lines=8> */
.L_x_3686:
        /* <DEDUP_REMOVED lines=8> */
.L_x_3687:
        /* <DEDUP_REMOVED lines=8> */
.L_x_3688:
        /* <DEDUP_REMOVED lines=8> */
.L_x_3689:
[----:B------:R-:W-:Y:S05]  /*251e0*/  BRA `(.L_x_3690) ;  /* 0xffffffe000287947 */ /* 0x000fea000383ffff */
.L_x_3600:
[----:B------:R-:W-:Y:S01]  /*251f0*/  BSSY B0, `(.L_x_3691) ;  /* 0x0000006000007945 */ /* 0x000fe20003800000 */
[----:B------:R-:W-:Y:S02]  /*25200*/  PLOP3.LUT P6, PT, P6, PT, PT, 0x8, 0x0 ;  /* 0x000000000000781c */ /* 0x000fe400037ce170 */
[----:B------:R-:W-:-:S11]  /*25210*/  MOV R15, 0xffffffff ;  /* 0xffffffff000f7802 */ /* 0x000fd60000000f00 */
[----:B0-----:R-:W-:Y:S05]  /*25220*/  WARPSYNC.COLLECTIVE R15, `(.L_x_3692) ;  /* 0x000000000f087348 */ /* 0x001fea0003c00000 */
[----:B------:R-:W-:Y:S01]  /*25230*/  VOTE.ANY R14, PT, P6 ;  /* 0x00000000000e7806 */ /* 0x000fe200030e0100 */
[----:B0-----:R-:W-:Y:S06]  /*25240*/  ENDCOLLECTIVE ;  /* 0x000000000000791b */ /* 0x001fec0003800000 */
.L_x_3692:
[----:B------:R-:W-:Y:S05]  /*25250*/  BSYNC B0 ;  /* 0x0000000000007941 */ /* 0x000fea0003800000 */
.L_x_3691:
        /* <DEDUP_REMOVED lines=9> */
.L_x_3693:
[----:B------:R-:W-:Y:S01]  /*252f0*/  MOV R17, R14 ;  /* 0x0000000e00117202 */ /* 0x000fe20000000f00 */
[----:B------:R-:W-:Y:S06]  /*25300*/  BRA `(.L_x_3694) ;  /* 0xffffffe000187947 */ /* 0x000fec000383ffff */
.L_x_3602:
[----:B------:R-:W-:Y:S01]  /*25310*/  BSSY B0, `(.L_x_3695) ;  /* 0x0000007000007945 */ /* 0x000fe20003800000 */
[----:B------:R-:W-:Y:S01]  /*25320*/  IMAD.MOV.U32 R13, RZ, RZ, R2 ;  /* 0x000000ffff0d7224 */ /* 0x000fe200078e0002 */
[----:B------:R-:W-:Y:S01]  /*25330*/  MOV R11, 0x1f ;  /* 0x0000001f000b7802 */ /* 0x000fe20000000f00 */
[----:B------:R-:W-:-:S07]  /*25340*/  IMAD.MOV.U32 R15, RZ, RZ, -0x1 ;  /* 0xffffffffff0f7424 */ /* 0x000fce00078e00ff */
[----:B012---:R-:W-:Y:S05]  /*25350*/  WARPSYNC.COLLECTIVE R15, `(.L_x_3696) ;  /* 0x000000000f087348 */ /* 0x007fea0003c00000 */
[----:B------:R3:W4:Y:S02]  /*25360*/  SHFL.IDX P6, R14, R13, R12, R11 ;  /* 0x0000000c0d0e7389 */ /* 0x00072400000c000b */
[----:B01234-:R-:W-:Y:S01]  /*25370*/  ENDCOLLECTIVE ;  /* 0x000000000000791b */ /* 0x01ffe20003800000 */
.L_x_3696:
[----:B------:R-:W-:Y:S05]  /*25380*/  BSYNC B0 ;  /* 0x0000000000007941 */ /* 0x000fea0003800000 */
.L_x_3695:
[----:B------:R-:W-:Y:S05]  /*25390*/  BRA `(.L_x_3601) ;  /* 0xffffffe000107947 */ /* 0x000fea000383ffff */
.L_x_3606:
[----:B0-----:R0:W1:Y:S02]  /*253a0*/  SYNCS.PHASECHK.TRANS64.TRYWAIT P0, [R0+URZ+0x36820], R3 ;  /* 0x03682003000075a7 */ /* 0x001064000800017f */
[----:B-1----:R-:W-:Y:S05]  /*253b0*/  @!P0 NANOSLEEP.SYNCS 0x989680 ;  /* 0x009896800000895d */ /* 0x002fea0003900000 */
[----:B------:R-:W1:Y:S02]  /*253c0*/  @!P0 SYNCS.PHASECHK.TRANS64 P0, [R0+URZ+0x36820], R3 ;  /* 0x03682003000085a7 */ /* 0x000e64000800007f */
[----:B-1----:R-:W-:Y:S05]  /*253d0*/  @!P0 BRA `(.L_x_3606) ;  /* 0xfffffffc00f08947 */ /* 0x002fea000383ffff */
[----:B------:R-:W-:Y:S05]  /*253e0*/  BRA `(.L_x_3697) ;  /* 0xffffffe000f47947 */ /* 0x000fea000383ffff */
.L_x_3607:
        /* <DEDUP_REMOVED lines=11> */
.L_x_3699:
[----:B------:R-:W-:Y:S05]  /*254a0*/  BSYNC B0 ;  /* 0x0000000000007941 */ /* 0x000fea0003800000 */
.L_x_3698:
[----:B------:R-:W-:Y:S05]  /*254b0*/  BRA `(.L_x_3700) ;  /* 0xffffffe000dc7947 */ /* 0x000fea000383ffff */
.L_x_3608:
[----:B------:R-:W-:Y:S01]  /*254c0*/  BSSY B0, `(.L_x_3701) ;  /* 0x0000006000007945 */ /* 0x000fe20003800000 */
[----:B------:R-:W-:-:S07]  /*254d0*/  MOV R15, 0xffffffff ;  /* 0xffffffff000f7802 */ /* 0x000fce0000000f00 */
[----:B01----:R-:W-:Y:S05]  /*254e0*/  WARPSYNC.COLLECTIVE R15, `(.L_x_3702) ;  /* 0x000000000f0c7348 */ /* 0x003fea0003c00000 */
[----:B------:R-:W-:Y:S02]  /*254f0*/  ELECT P6, UR62, PT ;  /* 0x00000000003e782f */ /* 0x000fe400038c0000 */
[----:B------:R-:W-:Y:S01]  /*25500*/  MOV R14, UR62 ;  /* 0x0000003e000e7c02 */ /* 0x000fe20008000f00 */
[----:B01----:R-:W-:Y:S10]  /*25510*/  ENDCOLLECTIVE ;  /* 0x000000000000791b */ /* 0x003ff40003800000 */
.L_x_3702:
[----:B------:R-:W-:Y:S05]  /*25520*/  BSYNC B0 ;  /* 0x0000000000007941 */ /* 0x000fea0003800000 */
.L_x_3701:
[----:B------:R-:W-:Y:S05]  /*25530*/  BRA `(.L_x_3703) ;  /* 0xffffffe000d07947 */ /* 0x000fea000383ffff */
.L_x_3610:
[----:B0-----:R0:W1:Y:S02]  /*25540*/  SYNCS.PHASECHK.TRANS64.TRYWAIT P0, [R6+URZ], R5 ;  /* 0x00000005060075a7 */ /* 0x001064000800017f */
[----:B-1----:R-:W-:Y:S05]  /*25550*/  @!P0 NANOSLEEP.SYNCS 0x989680 ;  /* 0x009896800000895d */ /* 0x002fea0003900000 */
[----:B------:R-:W1:Y:S02]  /*25560*/  @!P0 SYNCS.PHASECHK.TRANS64 P0, [R6+URZ], R5 ;  /* 0x00000005060085a7 */ /* 0x000e64000800007f */
[----:B-1----:R-:W-:Y:S05]  /*25570*/  @!P0 BRA `(.L_x_3610) ;  /* 0xfffffffc00f08947 */ /* 0x002fea000383ffff */
[----:B------:R-:W-:Y:S05]  /*25580*/  BRA `(.L_x_3704) ;  /* 0xffffffe400147947 */ /* 0x000fea000383ffff */
.L_x_3611:
[----:B-1----:R1:W2:Y:S02]  /*25590*/  SYNCS.PHASECHK.TRANS64.TRYWAIT P0, [R7+URZ], R2 ;  /* 0x00000002070075a7 */ /* 0x0022a4000800017f */
[----:B--2---:R-:W-:Y:S05]  /*255a0*/  @!P0 NANOSLEEP.SYNCS 0x989680 ;  /* 0x009896800000895d */ /* 0x004fea0003900000 */
[----:B------:R-:W2:Y:S02]  /*255b0*/  @!P0 SYNCS.PHASECHK.TRANS64 P0, [R7+URZ], R2 ;  /* 0x00000002070085a7 */ /* 0x000ea4000800007f */
[----:B--2---:R-:W-:Y:S05]  /*255c0*/  @!P0 BRA `(.L_x_3611) ;  /* 0xfffffffc00f08947 */ /* 0x004fea000383ffff */
[----:B------:R-:W-:Y:S05]  /*255d0*/  BRA `(.L_x_3705) ;  /* 0xffffffe400087947 */ /* 0x000fea000383ffff */
.L_x_3613:
[----:B--2---:R2:W3:Y:S02]  /*255e0*/  SYNCS.PHASECHK.TRANS64.TRYWAIT P0, [R4+URZ], R5 ;  /* 0x00000005040075a7 */ /* 0x0044e4000800017f */
[----:B---3--:R-:W-:Y:S05]  /*255f0*/  @!P0 NANOSLEEP.SYNCS 0x989680 ;  /* 0x009896800000895d */ /* 0x008fea0003900000 */
[----:B------:R-:W3:Y:S02]  /*25600*/  @!P0 SYNCS.PHASECHK.TRANS64 P0, [R4+URZ], R5 ;  /* 0x00000005040085a7 */ /* 0x000ee4000800007f */
[----:B---3--:R-:W-:Y:S05]  /*25610*/  @!P0 BRA `(.L_x_3613) ;  /* 0xfffffffc00f08947 */ /* 0x008fea000383ffff */
[----:B------:R-:W-:Y:S05]  /*25620*/  BRA `(.L_x_3706) ;  /* 0xffffffe400107947 */ /* 0x000fea000383ffff */
.L_x_3707:
        /* <DEDUP_REMOVED lines=13> */
.L_x_12762:


//--------------------- .text._ZN7cutlass13device_kernelIN5flash11enable_sm90INS1_16FlashAttnFwdSm90INS1_25CollectiveMainloopFwdSm90ILi2EN4cute5tupleIJNS5_1CILi1EEES8_S8_EEENS6_IJNS7_ILi128EEENS7_ILi96EEENS7_ILi192EEEEEELi192ENS_6half_tEfNS_4arch4Sm90ELb0ELb1ELb0ELb0ELb0ELb0ELb0ELb1ELb1ELb0ELb0ELb0EEENS1_21CollectiveEpilogueFwdINS6_IJSA_SC_SB_EEES9_SE_SG_Li256ELb0ELb0ELb0ELb0EEENS1_30DynamicPersistentTileSchedulerILi256ELi32ELb0ELb0ELb1EEEEEEEEEvNT_6ParamsE --------------------------
	.section	.text._ZN7cutlass13device_kernelIN5flash11enable_sm90INS1_16FlashAttnFwdSm90INS1_25CollectiveMainloopFwdSm90ILi2EN4cute5tupleIJNS5_1CILi1EEES8_S8_EEENS6_IJNS7_ILi128EEENS7_ILi96EEENS7_ILi192EEEEEELi192ENS_6half_tEfNS_4arch4Sm90ELb0ELb1ELb0ELb0ELb0ELb0ELb0ELb1ELb1ELb0ELb0ELb0EEENS1_21CollectiveEpilogueFwdINS6_IJSA_SC_SB_EEES9_SE_SG_Li256ELb0ELb0ELb0ELb0EEENS1_30DynamicPersistentTileSchedulerILi256ELi32ELb0ELb0ELb1EEEEEEEEEvNT_6ParamsE,"ax",@progbits
	.align	128
.text._ZN7cutlass13device_kernelIN5flash11enable_sm90INS1_16FlashAttnFwdSm90INS1_25CollectiveMainloopFwdSm90ILi2EN4cute5tupleIJNS5_1CILi1EEES8_S8_EEENS6_IJNS7_ILi128EEENS7_ILi96EEENS7_ILi192EEEEEELi192ENS_6half_tEfNS_4arch4Sm90ELb0ELb1ELb0ELb0ELb0ELb0ELb0ELb1ELb1ELb0ELb0ELb0EEENS1_21CollectiveEpilogueFwdINS6_IJSA_SC_SB_EEES9_SE_SG_Li256ELb0ELb0ELb0ELb0EEENS1_30DynamicPersistentTileSchedulerILi256ELi32ELb0ELb0ELb1EEEEEEEEEvNT_6ParamsE:
        .type           _ZN7cutlass13device_kernelIN5flash11enable_sm90INS1_16FlashAttnFwdSm90INS1_25CollectiveMainloopFwdSm90ILi2EN4cute5tupleIJNS5_1CILi1EEES8_S8_EEENS6_IJNS7_ILi128EEENS7_ILi96EEENS7_ILi192EEEEEELi192ENS_6half_tEfNS_4arch4Sm90ELb0ELb1ELb0ELb0ELb0ELb0ELb0ELb1ELb1ELb0ELb0ELb0EEENS1_21CollectiveEpilogueFwdINS6_IJSA_SC_SB_EEES9_SE_SG_Li256ELb0ELb0ELb0ELb0EEENS1_30DynamicPersistentTileSchedulerILi256ELi32ELb0ELb0ELb1EEEEEEEEEvNT_6ParamsE,@function
        .size           _ZN7cutlass13device_kernelIN5flash11enable_sm90INS1_16FlashAttnFwdSm90INS1_25CollectiveMainloopFwdSm90ILi2EN4cute5tupleIJNS5_1CILi1EEES8_S8_EEENS6_IJNS7_ILi128EEENS7_ILi96EEENS7_ILi192EEEEEELi192ENS_6half_tEfNS_4arch4Sm90ELb0ELb1ELb0ELb0ELb0ELb0ELb0ELb1ELb1ELb0ELb0ELb0EEENS1_21CollectiveEpilogueFwdINS6_IJSA_SC_SB_EEES9_SE_SG_Li256ELb0ELb0ELb0ELb0EEENS1_30DynamicPersistentTileSchedulerILi256ELi32ELb0ELb0ELb1EEEEEEEEEvNT_6ParamsE,(.L_x_12763 - _ZN7cutlass13device_kernelIN5flash11enable_sm90INS1_16FlashAttnFwdSm90INS1_25CollectiveMainloopFwdSm90ILi2EN4cute5tupleIJNS5_1CILi1EEES8_S8_EEENS6_IJNS7_ILi128EEENS7_ILi96EEENS7_ILi192EEEEEELi192ENS_6half_tEfNS_4arch4Sm90ELb0ELb1ELb0ELb0ELb0ELb0ELb0ELb1ELb1ELb0ELb0ELb0EEENS1_21CollectiveEpilogueFwdINS6_IJSA_SC_SB_EEES9_SE_SG_Li256ELb0ELb0ELb0ELb0EEENS1_30DynamicPersistentTileSchedulerILi256ELi32ELb0ELb0ELb1EEEEEEEEEvNT_6ParamsE)
        .other          _ZN7cutlass13device_kernelIN5flash11enable_sm90INS1_16FlashAttnFwdSm90INS1_25CollectiveMainloopFwdSm90ILi2EN4cute5tupleIJNS5_1CILi1EEES8_S8_EEENS6_IJNS7_ILi128EEENS7_ILi96EEENS7_ILi192EEEEEELi192ENS_6half_tEfNS_4arch4Sm90ELb0ELb1ELb0ELb0ELb0ELb0ELb0ELb1ELb1ELb0ELb0ELb0EEENS1_21CollectiveEpilogueFwdINS6_IJSA_SC_SB_EEES9_SE_SG_Li256ELb0ELb0ELb0ELb0EEENS1_30DynamicPersistentTileSchedulerILi256ELi32ELb0ELb0ELb1EEEEEEEEEvNT_6ParamsE,@"STO_CUDA_ENTRY STV_DEFAULT"
_ZN7cutlass13device_kernelIN5flash11enable_sm90INS1_16FlashAttnFwdSm90INS1_25CollectiveMainloopFwdSm90ILi2EN4cute5tupleIJNS5_1CILi1EEES8_S8_EEENS6_IJNS7_ILi128EEENS7_ILi96EEENS7_ILi192EEEEEELi192ENS_6half_tEfNS_4arch4Sm90ELb0ELb1ELb0ELb0ELb0ELb0ELb0ELb1ELb1ELb0ELb0ELb0EEENS1_21CollectiveEpilogueFwdINS6_IJSA_SC_SB_EEES9_SE_SG_Li256ELb0ELb0ELb0ELb0EEENS1_30DynamicPersistentTileSchedulerILi256ELi32ELb0ELb0ELb1EEEEEEEEEvNT_6ParamsE:
        /* <DEDUP_REMOVED lines=24> */
.L_x_3709:
[----:B------:R-:W-:Y:S05]  /*0180*/  BSYNC B0 ;  /* 0x0000000000007941 */ /* 0x000fea0003800000 */
.L_x_3708:
        /* <DEDUP_REMOVED lines=37> */
.L_x_3710:
        /* <DEDUP_REMOVED lines=22> */
.L_x_3711:
        /* <DEDUP_REMOVED lines=18> */
.L_x_3712:
        /* <DEDUP_REMOVED lines=22> */
.L_x_3713:
        /* <DEDUP_REMOVED lines=22> */
.L_x_3714:
[----:B-1----:R-:W-:Y:S01]  /*0920*/  UMOV UR4, 0x1 ;  /* 0x0000000100047882 */ /* 0x002fe20000000000 */
[----:B------:R-:W-:Y:S01]  /*0930*/  PLOP3.LUT P0, PT, PT, PT, UP0, 0x80, 0x0 ;  /* 0x000000000000781c */ /* 0x000fe20003f0f008 */
[----:B------:R-:W-:Y:S01]  /*0940*/  USEL UR4, UR4, 0x2, !UP0 ;  /* 0x0000000204047887 */ /* 0x000fe2000c000000 */
[----:B------:R-:W-:Y:S01]  /*0950*/  NOP ;  /* 0x0000000000007918 */ /* 0x000fe20000000000 */
[----:B------:R-:W-:-:S04]  /*0960*/  ULDC.64 UR60, c[0x0][0x208] ;  /* 0x00008200003c7ab9 */ /* 0x000fc80000000a00 */
[----:B------:R-:W-:-:S05]  /*0970*/  IMAD.U32 R2, RZ, RZ, UR4 ;  /* 0x00000004ff027e24 */ /* 0x000fca000f8e00ff */
[----:B------:R1:W-:Y:S01]  /*0980*/  STL [R1], R2 ;  /* 0x0000000201007387 */ /* 0x0003e20000100800 */
[----:B--23--:R-:W-:Y:S06]  /*0990*/  BAR.SYNC.DEFER_BLOCKING 0x0 ;  /* 0x0000000000007b1d */ /* 0x00cfec0000010000 */
[----:B------:R-:W-:Y:S05]  /*09a0*/  @!P0 BRA `(.L_x_3715) ;  /* 0x000000e400008947 */ /* 0x000fea0003800000 */
.L_x_3716:
        /* <DEDUP_REMOVED lines=27> */
[CC--:B------:R-:W-:Y:S02]  /*0b60*/  LEA.HI R0, R3.reuse, R204.reuse, RZ, 0x7 ;  /* 0x000000cc03007211 */ /* 0x0c0fe400078f38ff */
[----:B------:R-:W-:Y:S02]  /*0b70*/  SHF.R.S32.HI R5, RZ, 0x4, R2 ;  /* 0x00000004ff057819 */ /* 0x000fe40000011402 */
[----:B------:R-:W-:Y:S01]  /*0b80*/  LOP3.LUT R199, R0, 0xffffff80, RZ, 0xc0, !PT ;  /* 0xffffff8000c77812 */ /* 0x000fe200078ec0ff */
[----:B------:R-:W-:Y:S01]  /*0b90*/  ULOP3.LUT UR5, UR8, 0x1, URZ, 0xfc, !UPT ;  /* 0x0000000108057892 */ /* 0x000fe2000f8efc3f */
[----:B------:R-:W-:Y:S02]  /*0ba0*/  LEA.HI R4, R2, R5, RZ, 0x1 ;  /* 0x0000000502047211 */ /* 0x000fe400078f08ff */
[----:B------:R-:W-:Y:S01]  /*0bb0*/  LEA.HI R202, R3, R204, RZ, 0x5 ;  /* 0x000000cc03ca7211 */ /* 0x000fe200078f28ff */
[----:B------:R-:W-:Y:S01]  /*0bc0*/  IMAD.IADD R199, R204, 0x1, -R199 ;  /* 0x00000001ccc77824 */ /* 0x000fe200078e0ac7 */
[----:B------:R-:W-:Y:S01]  /*0bd0*/  LOP3.LUT R4, R4, 0x1ffffffe, RZ, 0xc0, !PT ;  /* 0x1ffffffe04047812 */ /* 0x000fe200078ec0ff */
[----:B------:R-:W-:Y:S01]  /*0be0*/  IMAD.U32 R203, RZ, RZ, UR5 ;  /* 0x00000005ffcb7e24 */ /* 0x000fe2000f8e00ff */
[----:B------:R-:W-:Y:S01]  /*0bf0*/  SHF.R.S32.HI R202, RZ, 0x5, R202 ;  /* 0x00000005ffca7819 */ /* 0x000fe200000114ca */
[----:B------:R-:W-:Y:S01]  /*0c00*/  UMOV UR5, URZ ;  /* 0x0000003f00057c82 */ /* 0x000fe20008000000 */
[----:B------:R-:W-:Y:S01]  /*0c10*/  SHF.R.S32.HI R6, RZ, 0x1f, R199 ;  /* 0x0000001fff067819 */ /* 0x000fe200000114c7 */
[----:B------:R-:W-:Y:S01]  /*0c20*/  IMAD.IADD R4, R5, 0x1, -R4 ;  /* 0x0000000105047824 */ /* 0x000fe200078e0a04 */
[----:B------:R-:W-:Y:S01]  /*0c30*/  LOP3.LUT R5, R2, 0x3fffff0, RZ, 0xc0, !PT ;  /* 0x03fffff002057812 */ /* 0x000fe200078ec0ff */
[----:B------:R-:W-:Y:S01]  /*0c40*/  IMAD.U32 R197, RZ, RZ, UR5 ;  /* 0x00000005ffc57e24 */ /* 0x000fe2000f8e00ff */
[----:B------:R-:W-:-:S02]  /*0c50*/  LEA.HI R2, R6, R199, RZ, 0x2 ;  /* 0x000000c706027211 */ /* 0x000fc400078f10ff */
[----:B------:R-:W-:Y:S01]  /*0c60*/  SHF.R.S32.HI R201, RZ, 0x7, R0 ;  /* 0x00000007ffc97819 */ /* 0x000fe20000011400 */
[----:B------:R-:W-:Y:S01]  /*0c70*/  IMAD.IADD R5, R204, 0x1, -R5 ;  /* 0x00000001cc057824 */ /* 0x000fe200078e0a05 */
[--C-:B------:R-:W-:Y:S02]  /*0c80*/  SHF.R.S32.HI R7, RZ, 0x2, R2.reuse ;  /* 0x00000002ff077819 */ /* 0x100fe40000011402 */
[----:B------:R-:W-:Y:S01]  /*0c90*/  SHF.R.S32.HI R8, RZ, 0x1f, R2 ;  /* 0x0000001fff087819 */ /* 0x000fe20000011402 */
[----:B------:R-:W-:Y:S01]  /*0ca0*/  IMAD R5, R202, 0x10, R5 ;  /* 0x00000010ca057824 */ /* 0x000fe200078e0205 */
[----:B------:R-:W-:Y:S02]  /*0cb0*/  LEA.HI R6, R6, R199, RZ, 0x5 ;  /* 0x000000c706067211 */ /* 0x000fe400078f28ff */
[----:B------:R-:W-:Y:S01]  /*0cc0*/  LEA.HI R8, R8, R7, RZ, 0x3 ;  /* 0x0000000708087211 */ /* 0x000fe200078f18ff */
[----:B------:R-:W-:Y:S01]  /*0cd0*/  IMAD R5, R5, 0x8, R4 ;  /* 0x0000000805057824 */ /* 0x000fe200078e0204 */
[----:B------:R-:W-:-:S02]  /*0ce0*/  LEA.HI R0, R0, R201, RZ, 0x1 ;  /* 0x000000c900007211 */ /* 0x000fc400078f08ff */
[----:B------:R-:W-:Y:S01]  /*0cf0*/  LOP3.LUT R8, R8, 0xfffffff8, RZ, 0xc0, !PT ;  /* 0xfffffff808087812 */ /* 0x000fe200078ec0ff */
[----:B------:R-:W-:Y:S01]  /*0d00*/  IMAD.SHL.U32 R5, R5, 0x8, RZ ;  /* 0x0000000805057824 */ /* 0x000fe200078e00ff */
[----:B------:R-:W-:Y:S02]  /*0d10*/  LEA.HI R3, R3, R204, RZ, 0x3 ;  /* 0x000000cc03037211 */ /* 0x000fe400078f18ff */
[----:B------:R-:W-:Y:S01]  /*0d20*/  SHF.R.S32.HI R6, RZ, 0x5, R6 ;  /* 0x00000005ff067819 */ /* 0x000fe20000011406 */
[----:B------:R-:W-:Y:S01]  /*0d30*/  IMAD.WIDE R18, R5, 0x2, R18 ;  /* 0x0000000205127825 */ /* 0x000fe200078e0212 */
[----:B------:R-:W-:Y:S02]  /*0d40*/  LOP3.LUT R0, R0, 0x3fffffe, RZ, 0xc0, !PT ;  /* 0x03fffffe00007812 */ /* 0x000fe400078ec0ff */
[----:B------:R-:W-:Y:S01]  /*0d50*/  LOP3.LUT R5, R3, 0x1ffffff8, RZ, 0xc0, !PT ;  /* 0x1ffffff803057812 */ /* 0x000fe200078ec0ff */
[----:B------:R-:W-:Y:S01]  /*0d60*/  IMAD.IADD R7, R7, 0x1, -R8 ;  /* 0x0000000107077824 */ /* 0x000fe200078e0a08 */
[----:B------:R-:W-:Y:S01]  /*0d70*/  LOP3.LUT R16, R2, 0x7ffffffc, RZ, 0xc0, !PT ;  /* 0x7ffffffc02107812 */ /* 0x000fe200078ec0ff */
[----:B------:R-:W-:Y:S01]  /*0d80*/  IMAD.IADD R0, R201, 0x1, -R0 ;  /* 0x00000001c9007824 */ /* 0x000fe200078e0a00 */
[----:B------:R-:W-:Y:S01]  /*0d90*/  SHF.R.S32.HI R194, RZ, 0x3, R3 ;  /* 0x00000003ffc27819 */ /* 0x000fe20000011403 */
[----:B------:R-:W-:-:S02]  /*0da0*/  IMAD R7, R6, 0x10, R7 ;  /* 0x0000001006077824 */ /* 0x000fc400078e0207 */
[----:B------:R-:W-:Y:S02]  /*0db0*/  IMAD.IADD R5, R204, 0x1, -R5 ;  /* 0x00000001cc057824 */ /* 0x000fe400078e0a05 */
[----:B------:R-:W-:Y:S02]  /*0dc0*/  IMAD R200, R0, 0x40, R7 ;  /* 0x0000004000c87824 */ /* 0x000fe400078e0207 */
[----:B------:R-:W-:Y:S02]  /*0dd0*/  IMAD.SHL.U32 R22, R5, 0x8, RZ ;  /* 0x0000000805167824 */ /* 0x000fe400078e00ff */
[----:B------:R-:W-:-:S07]  /*0de0*/  IMAD.IADD R16, R199, 0x1, -R16 ;  /* 0x00000001c7107824 */ /* 0x000fce00078e0a10 */
.L_x_3809:
        /* <DEDUP_REMOVED lines=21> */
.L_x_3717:
        /* <DEDUP_REMOVED lines=8> */
.L_x_3718:
[----:B------:R-:W-:Y:S01]  /*0fc0*/  R2UR UR5, R196 ;  /* 0x00000000c40572ca */ /* 0x000fe200000e0000 */
[----:B------:R-:W1:Y:S01]  /*0fd0*/  LDC.64 R8, c[0x0][0x9e0] ;  /* 0x00027800ff087b82 */ /* 0x000e620000000a00 */
[----:B------:R-:W-:Y:S01]  /*0fe0*/  ULDC UR43, c[0x0][0xdb8] ;  /* 0x00036e00002b7ab9 */ /* 0x000fe20000000800 */
[----:B------:R-:W-:Y:S01]  /*0ff0*/  ULDC UR6, c[0x0][0xdac] ;  /* 0x00036b0000067ab9 */ /* 0x000fe20000000800 */
[----:B------:R-:W-:Y:S02]  /*1000*/  UISETP.NE.AND UP0, UPT, UR43, 0x1, UPT ;  /* 0x000000012b00788c */ /* 0x000fe4000bf05270 */
[----:B------:R-:W-:Y:S01]  /*1010*/  UIADD3 UR4, UR7, -UR4, URZ ;  /* 0x8000000407047290 */ /* 0x000fe2000fffe03f */
[----:B------:R-:W-:Y:S02]  /*1020*/  ULDC.64 UR10, c[0x0][0x3f8] ;  /* 0x0000fe00000a7ab9 */ /* 0x000fe40000000a00 */
[----:B------:R-:W2:Y:S01]  /*1030*/  LDC R17, c[0x0][0x404] ;  /* 0x00010100ff117b82 */ /* 0x000ea20000000800 */
[----:B------:R-:W-:Y:S01]  /*1040*/  ULDC UR7, c[0x0][0xdc4] ;  /* 0x0003710000077ab9 */ /* 0x000fe20000000800 */
[----:B------:R-:W-:Y:S01]  /*1050*/  ISETP.NE.U32.AND P0, PT, RZ, UR10, PT ;  /* 0x0000000aff007c0c */ /* 0x000fe2000bf05070 */
[----:B------:R-:W-:-:S02]  /*1060*/  UIMAD UR8, UR8, UR7, UR4 ;  /* 0x00000007080872a4 */ /* 0x000fc4000f8e0204 */
[----:B------:R-:W-:Y:S01]  /*1070*/  ULOP3.LUT UR5, URZ, UR5, URZ, 0x33, !UPT ;  /* 0x000000053f057292 */ /* 0x000fe2000f8e333f */
[----:B------:R-:W-:Y:S01]  /*1080*/  ISETP.NE.AND.EX P0, PT, RZ, UR11, PT, P0 ;  /* 0x0000000bff007c0c */ /* 0x000fe2000bf05300 */
[----:B------:R-:W-:Y:S01]  /*1090*/  @UP0 ULDC UR4, c[0x0][0xdbc] ;  /* 0x00036f0000040ab9 */ /* 0x000fe20000000800 */
[----:B------:R-:W3:Y:S01]  /*10a0*/  LDC R5, c[0x0][0x288] ;  /* 0x0000a200ff057b82 */ /* 0x000ee20000000800 */
[----:B------:R-:W-:Y:S01]  /*10b0*/  UIADD3 UR5, UR5, UR6, URZ ;  /* 0x0000000605057290 */ /* 0x000fe2000fffe03f */
[----:B------:R-:W-:Y:S02]  /*10c0*/  UMOV UR44, UR8 ;  /* 0x00000008002c7c82 */ /* 0x000fe40008000000 */
[----:B------:R-:W-:Y:S01]  /*10d0*/  @UP0 ULDC UR6, c[0x0][0xdc0] ;  /* 0x0003700000060ab9 */ /* 0x000fe20000000800 */
[----:B------:R-:W-:Y:S02]  /*10e0*/  USHF.L.U32 UR42, UR5, 0x7, URZ ;  /* 0x00000007052a7899 */ /* 0x000fe4000800063f */
[----:B------:R-:W-:Y:S01]  /*10f0*/  UIMAD.WIDE.U32 UR4, UR8, UR4, URZ ;  /* 0x00000004080472a5 */ /* 0x000fe2000f8e003f */
[----:B------:R-:W4:Y:S01]  /*1100*/  LDC R6, c[0x0][0x2e0] ;  /* 0x0000b800ff067b82 */ /* 0x000f220000000800 */
[----:B-1----:R-:W-:-:S02]  /*1110*/  ISETP.GE.AND P1, PT, R9, 0x1, PT ;  /* 0x000000010900780c */ /* 0x002fc40003f26270 */
[----:B------:R-:W-:Y:S01]  /*1120*/  IMAD.U32 R198, RZ, RZ, UR42 ;  /* 0x0000002affc67e24 */ /* 0x000fe2000f8e00ff */
[----:B------:R-:W-:Y:S01]  /*1130*/  @UP0 USHF.R.U32.HI UR44, URZ, UR6, UR5 ;  /* 0x000000063f2c0299 */ /* 0x000fe20008011605 */
[----:B--2---:R-:W-:-:S03]  /*1140*/  SEL R17, R17, 0x1, P0 ;  /* 0x0000000111117807 */ /* 0x004fc60000000000 */
[----:B------:R-:W-:-:S04]  /*1150*/  UIADD3 UR4, -UR44, URZ, URZ ;  /* 0x0000003f2c047290 */ /* 0x000fc8000fffe13f */
[----:B------:R-:W-:Y:S01]  /*1160*/  UIMAD UR43, UR43, UR4, UR8 ;  /* 0x000000042b2b72a4 */ /* 0x000fe2000f8e0208 */
[----:B---3--:R-:W-:-:S05]  /*1170*/  IADD3 R192, R198, 0x80, -R5 ;  /* 0x00000080c6c07810 */ /* 0x008fca0007ffe805 */
[CC--:B----4-:R-:W-:Y:S02]  /*1180*/  IMAD R192, R17.reuse, R6.reuse, R192 ;  /* 0x0000000611c07224 */ /* 0x0d0fe400078e02c0 */
[----:B------:R-:W-:Y:S02]  /*1190*/  IMAD R75, R17, R6, RZ ;  /* 0x00000006114b7224 */ /* 0x000fe400078e02ff */
[----:B------:R-:W-:Y:S01]  /*11a0*/  IMAD.IADD R0, R192, 0x1, R8 ;  /* 0x00000001c0007824 */ /* 0x000fe200078e0208 */
[----:B------:R-:W-:Y:S06]  /*11b0*/  @!P1 BRA `(.L_x_3719) ;  /* 0x0000000000409947 */ /* 0x000fec0003800000 */
[C---:B------:R-:W-:Y:S01]  /*11c0*/  ISETP.GT.AND P0, PT, R192.reuse, RZ, PT ;  /* 0x000000ffc000720c */ /* 0x040fe20003f04270 */
[----:B------:R-:W-:-:S12]  /*11d0*/  VIADD R2, R192, 0xffffffff ;  /* 0xffffffffc0027836 */ /* 0x000fd80000000000 */
        /* <DEDUP_REMOVED lines=8> */
.L_x_3720:
[----:B------:R-:W-:-:S13]  /*1260*/  ISETP.NE.AND P0, PT, R9, 0x1, PT ;  /* 0x000000010900780c */ /* 0x000fda0003f05270 */
[----:B------:R-:W1:Y:S02]  /*1270*/  @P0 LDC.64 R10, c[0x0][0x9e8] ;  /* 0x00027a00ff0a0b82 */ /* 0x000e640000000a00 */
[----:B-1----:R-:W-:-:S05]  /*1280*/  @P0 IMAD.HI.U32 R4, R2, R10, RZ ;  /* 0x0000000a02040227 */ /* 0x002fca00078e00ff */
[----:B------:R-:W-:-:S07]  /*1290*/  @P0 SHF.R.U32.HI R2, RZ, R11, R4 ;  /* 0x0000000bff020219 */ /* 0x000fce0000011604 */
.L_x_3721:
[----:B------:R-:W-:-:S05]  /*12a0*/  IMAD R3, R2, R9, R9 ;  /* 0x0000000902037224 */ /* 0x000fca00078e0209 */
[----:B------:R-:W-:-:S07]  /*12b0*/  VIMNMX R0, R0, R3, PT ;  /* 0x0000000300007248 */ /* 0x000fce0003fe0100 */
.L_x_3719:
[----:B------:R-:W-:Y:S01]  /*12c0*/  VIADD R2, R0, 0x5f ;  /* 0x0000005f00027836 */ /* 0x000fe20000000000 */
[----:B------:R-:W-:Y:S01]  /*12d0*/  IADD3 R4, -R5, UR42, RZ ;  /* 0x0000002a05047c10 */ /* 0x000fe2000fffe1ff */
[----:B------:R-:W-:Y:S01]  /*12e0*/  IMAD R0, R17, R6, 0x5f ;  /* 0x0000005f11007424 */ /* 0x000fe200078e0206 */
[----:B------:R-:W-:Y:S01]  /*12f0*/  ULDC UR4, c[0x0][0x9dc] ;  /* 0x0002770000047ab9 */ /* 0x000fe20000000800 */
[----:B------:R-:W-:-:S04]  /*1300*/  IMAD.HI R2, R2, 0x2aaaaaab, RZ ;  /* 0x2aaaaaab02027827 */ /* 0x000fc800078e02ff */
[----:B------:R-:W-:Y:S01]  /*1310*/  IMAD.HI R0, R0, 0x2aaaaaab, RZ ;  /* 0x2aaaaaab00007827 */ /* 0x000fe200078e02ff */
[----:B------:R-:W-:-:S03]  /*1320*/  SHF.R.U32.HI R5, RZ, 0x1f, R2 ;  /* 0x0000001fff057819 */ /* 0x000fc60000011602 */
[----:B------:R-:W-:Y:S01]  /*1330*/  IMAD R4, R17, R6, R4 ;  /* 0x0000000611047224 */ /* 0x000fe200078e0204 */
[----:B------:R-:W-:Y:S02]  /*1340*/  SHF.R.U32.HI R3, RZ, 0x1f, R0 ;  /* 0x0000001fff037819 */ /* 0x000fe40000011600 */
[----:B------:R-:W-:Y:S01]  /*1350*/  LEA.HI.SX32 R74, R2, R5, 0x1c ;  /* 0x00000005024a7211 */ /* 0x000fe200078fe2ff */
[----:B------:R-:W-:Y:S01]  /*1360*/  VIADD R6, R4, -UR4 ;  /* 0x8000000404067c36 */ /* 0x000fe20008000000 */
[----:B------:R-:W-:-:S04]  /*1370*/  LEA.HI.SX32 R3, R0, R3, 0x1c ;  /* 0x0000000300037211 */ /* 0x000fc800078fe2ff */
[----:B------:R-:W-:Y:S02]  /*1380*/  R2UR UR4, R6 ;  /* 0x00000000060472ca */ /* 0x000fe400000e0000 */
[----:B------:R-:W-:Y:S01]  /*1390*/  VIMNMX R74, R3, R74, PT ;  /* 0x0000004a034a7248 */ /* 0x000fe20003fe0100 */
[----:B------:R-:W-:-:S12]  /*13a0*/  @!P1 BRA `(.L_x_3722) ;  /* 0x0000000000449947 */ /* 0x000fd80003800000 */
[----:B------:R-:W-:-:S13]  /*13b0*/  ISETP.GT.AND P0, PT, R4, -0x1, PT ;  /* 0xffffffff0400780c */ /* 0x000fda0003f04270 */
        /* <DEDUP_REMOVED lines=8> */
.L_x_3723:
[----:B------:R-:W-:-:S13]  /*1440*/  ISETP.NE.AND P0, PT, R9, 0x1, PT ;  /* 0x000000010900780c */ /* 0x000fda0003f05270 */
[----:B------:R-:W1:Y:S02]  /*1450*/  @P0 LDC.64 R2, c[0x0][0x9e8] ;  /* 0x00027a00ff020b82 */ /* 0x000e640000000a00 */
[----:B-1----:R-:W-:-:S05]  /*1460*/  @P0 IMAD.HI.U32 R0, R4, R2, RZ ;  /* 0x0000000204000227 */ /* 0x002fca00078e00ff */
[----:B------:R-:W-:-:S07]  /*1470*/  @P0 SHF.R.U32.HI R4, RZ, R3, R0 ;  /* 0x00000003ff040219 */ /* 0x000fce0000011600 */
.L_x_3724:
[----:B------:R-:W-:-:S05]  /*1480*/  IMAD R4, R4, R9, RZ ;  /* 0x0000000904047224 */ /* 0x000fca00078e02ff */
[----:B------:R-:W-:-:S13]  /*1490*/  R2UR UR5, R4 ;  /* 0x00000000040572ca */ /* 0x000fda00000e0000 */
[----:B------:R-:W-:-:S04]  /*14a0*/  UISETP.LT.AND UP0, UPT, UR4, UR5, UPT ;  /* 0x000000050400728c */ /* 0x000fc8000bf01270 */
[----:B------:R-:W-:-:S12]  /*14b0*/  USEL UR4, UR4, UR5, !UP0 ;  /* 0x0000000504047287 */ /* 0x000fd8000c000000 */
.L_x_3722:
[----:B------:R-:W-:Y:S01]  /*14c0*/  UIMAD.WIDE UR4, UR4, 0x2aaaaaab, URZ ;  /* 0x2aaaaaab040478a5 */ /* 0x000fe2000f8e023f */
[----:B------:R-:W-:Y:S02]  /*14d0*/  PLOP3.LUT P0, PT, PT, PT, PT, 0x80, 0x0 ;  /* 0x000000000000781c */ /* 0x000fe40003f0f070 */
[----:B------:R-:W-:Y:S02]  /*14e0*/  CS2R R2, SRZ ;  /* 0x0000000000027805 */ /* 0x000fe4000001ff00 */
[----:B------:R-:W-:Y:S01]  /*14f0*/  CS2R R118, SRZ ;  /* 0x0000000000767805 */ /* 0x000fe2000001ff00 */
[----:B------:R-:W-:Y:S01]  /*1500*/  USHF.R.U32.HI UR4, URZ, 0x1f, UR5 ;  /* 0x0000001f3f047899 */ /* 0x000fe20008011605 */
[----:B------:R-:W-:Y:S02]  /*1510*/  CS2R R116, SRZ ;  /* 0x0000000000747805 */ /* 0x000fe4000001ff00 */
[----:B------:R-:W-:Y:S02]  /*1520*/  CS2R R114, SRZ ;  /* 0x0000000000727805 */ /* 0x000fe4000001ff00 */
[----:B------:R-:W-:Y:S01]  /*1530*/  CS2R R112, SRZ ;  /* 0x0000000000707805 */ /* 0x000fe2000001ff00 */
[----:B------:R-:W-:Y:S01]  /*1540*/  ULEA.HI.SX32 UR4, UR5, UR4, 0x1c ;  /* 0x0000000405047291 */ /* 0x000fe2000f8fe23f */
        /* <DEDUP_REMOVED lines=78> */
.L_x_3726:
        /* <DEDUP_REMOVED lines=11> */
.L_x_3874:
[----:B------:R-:W-:Y:S05]  /*1ae0*/  @!P0 BRA `(.L_x_3728) ;  /* 0x0000000000048947 */ /* 0x000fea0003800000 */
[----:B------:R-:W-:Y:S01]  /*1af0*/  BPT.TRAP 0x1 ;  /* 0x000000040000795c */ /* 0x000fe20000300000 */
.L_x_3728:
[----:B-1----:R-:W-:Y:S02]  /*1b00*/  IMAD.U32 R3, RZ, RZ, UR36 ;  /* 0x00000024ff037e24 */ /* 0x002fe4000f8e00ff */
[----:B------:R-:W-:-:S03]  /*1b10*/  IMAD.U32 R0, RZ, RZ, UR46 ;  /* 0x0000002eff007e24 */ /* 0x000fc6000f8e00ff */
[----:B------:R-:W-:Y:S02]  /*1b20*/  LEA R3, R3, UR37, 0x3 ;  /* 0x0000002503037c11 */ /* 0x000fe4000f8e18ff */
[----:B------:R-:W-:-:S04]  /*1b30*/  SHF.L.U32 R0, R0, 0x1f, RZ ;  /* 0x0000001f00007819 */ /* 0x000fc800000006ff */
[----:B------:R1:W2:Y:S01]  /*1b40*/  SYNCS.PHASECHK.TRANS64.TRYWAIT P1, [R3+URZ+0x30830], R0 ;  /* 0x03083000030075a7 */ /* 0x0002a2000802017f */
[----:B------:R-:W-:Y:S05]  /*1b50*/  @!P0 BRA `(.L_x_3729) ;  /* 0x0000000000048947 */ /* 0x000fea0003800000 */
[----:B------:R-:W-:Y:S01]  /*1b60*/  BPT.TRAP 0x1 ;  /* 0x000000040000795c */ /* 0x000fe20000300000 */
.L_x_3729:
[----:B------:R-:W3:Y:S01]  /*1b70*/  S2R R2, SR_TID.X ;  /* 0x0000000000027919 */ /* 0x000ee20000002100 */
[----:B------:R-:W-:Y:S02]  /*1b80*/  LOP3.LUT R193, R193, 0xfff7ffff, RZ, 0xc0, !PT ;  /* 0xfff7ffffc1c17812 */ /* 0x000fe400078ec0ff */
[----:B---3--:R-:W-:-:S13]  /*1b90*/  LOP3.LUT P2, RZ, R2, 0x7f, RZ, 0xc0, !PT ;  /* 0x0000007f02ff7812 */ /* 0x008fda000784c0ff */
[----:B------:R-:W-:Y:S01]  /*1ba0*/  @P2 LOP3.LUT R193, R193, 0x80000, RZ, 0xfc, !PT ;  /* 0x00080000c1c12812 */ /* 0x000fe200078efcff */
[----:B--2---:R-:W-:Y:S06]  /*1bb0*/  @P1 BRA `(.L_x_3730) ;  /* 0x0000000000081947 */ /* 0x004fec0003800000 */
[----:B------:R-:W2:Y:S02]  /*1bc0*/  SYNCS.PHASECHK.TRANS64.TRYWAIT P1, [R3+URZ+0x30830], R0 ;  /* 0x03083000030075a7 */ /* 0x000ea4000802017f */
[----:B--2---:R-:W-:Y:S05]  /*1bd0*/  @!P1 BRA `(.L_x_3731) ;  /* 0x0000010400e49947 */ /* 0x004fea0003800000 */
.L_x_3730:
[----:B------:R-:W-:Y:S05]  /*1be0*/  WARPSYNC.ALL ;  /* 0x0000000000007948 */ /* 0x000fea0003800000 */
[----:B------:R-:W-:Y:S01]  /*1bf0*/  UIADD3 UR4, UR37, 0x1e400, URZ ;  /* 0x0001e40025047890 */ /* 0x000fe2000fffe03f */
[----:B------:R-:W-:Y:S01]  /*1c00*/  WARPGROUP.ARRIVE ;  /* 0x00000000000079c5 */ /* 0x000fe20000000000 */
[----:B------:R-:W-:-:S05]  /*1c10*/  ULOP3.LUT UR38, UR38, 0x10000, URZ, 0xfc, !UPT ;  /* 0x0001000026267892 */ /* 0x000fca000f8efc3f */
[----:B------:R-:W3:Y:S01]  /*1c20*/  S2R R2, SR_TID.X ;  /* 0x0000000000027919 */ /* 0x000ee20000002100 */
[----:B------:R-:W-:Y:S01]  /*1c30*/  USHF.R.U32.HI UR4, URZ, 0x4, UR4 ;  /* 0x000000043f047899 */ /* 0x000fe20008011604 */
[----:B------:R-:W4:Y:S01]  /*1c40*/  LDC R14, c[0x0][0x288] ;  /* 0x0000a200ff0e7b82 */ /* 0x000f220000000800 */
        /* <DEDUP_REMOVED lines=9> */
[----:B------:R-:W5:Y:S01]  /*1ce0*/  LDC R96, c[0x0][0x2e0] ;  /* 0x0000b800ff607b82 */ /* 0x000f620000000800 */
[----:B------:R-:W-:Y:S01]  /*1cf0*/  UIMAD UR40, UR36, 0x900, UR39 ;  /* 0x00000900242878a4 */ /* 0x000fe2000f8e0227 */
[----:B------:R-:W-:Y:S01]  /*1d00*/  IMAD.MOV.U32 R5, RZ, RZ, -0x60 ;  /* 0xffffffa0ff057424 */ /* 0x000fe200078e00ff */
[----:B------:R-:W-:Y:S01]  /*1d10*/  UMOV UR7, 0x40000040 ;  /* 0x4000004000077882 */ /* 0x000fe20000000000 */
[----:B------:R-:W-:Y:S01]  /*1d20*/  UIADD3 UR12, UR38, 0x6, URZ ;  /* 0x00000006260c7890 */ /* 0x000fe2000fffe03f */
[----:B------:R-:W-:Y:S01]  /*1d30*/  VIADD R7, R200, UR42 ;  /* 0x0000002ac8077c36 */ /* 0x000fe20008000000 */
[----:B------:R-:W-:Y:S01]  /*1d40*/  UIADD3 UR6, UR40, 0x2, URZ ;  /* 0x0000000228067890 */ /* 0x000fe2000fffe03f */
[----:B------:R-:W-:Y:S01]  /*1d50*/  IMAD R4, R74, R5, 0x60 ;  /* 0x000000604a047424 */ /* 0x000fe200078e0205 */
[----:B------:R-:W-:Y:S01]  /*1d60*/  UMOV UR10, UR40 ;  /* 0x00000028000a7c82 */ /* 0x000fe20008000000 */
[----:B------:R-:W-:Y:S01]  /*1d70*/  UIADD3 UR14, UR40, 0x6, URZ ;  /* 0x00000006280e7890 */ /* 0x000fe2000fffe03f */
[----:B------:R-:W-:Y:S01]  /*1d80*/  HGMMA.64x96x16.F32 R24, gdesc[UR8], RZ, !UPT, gsb0 ;  /* 0x01600000081879f0 */ /* 0x000fe2000c0008ff */
[----:B------:R-:W-:Y:S01]  /*1d90*/  UIADD3 UR8, UR38, 0x4, URZ ;  /* 0x0000000426087890 */ /* 0x000fe2000fffe03f */
[----:B------:R-:W-:Y:S01]  /*1da0*/  IMAD R20, R16, -0x2, R4 ;  /* 0xfffffffe10147824 */ /* 0x000fe200078e0204 */
[----:B------:R-:W-:Y:S01]  /*1db0*/  UIADD3 UR10, UR40, 0x4, URZ ;  /* 0x00000004280a7890 */ /* 0x000fe2000fffe03f */
[----:B------:R-:W-:Y:S01]  /*1dc0*/  UMOV UR9, 0x40000040 ;  /* 0x4000004000097882 */ /* 0x000fe20000000000 */
[----:B------:R-:W-:Y:S01]  /*1dd0*/  UMOV UR11, 0x40000040 ;  /* 0x40000040000b7882 */ /* 0x000fe20000000000 */
[----:B------:R-:W-:Y:S01]  /*1de0*/  UMOV UR13, 0x40000040 ;  /* 0x40000040000d7882 */ /* 0x000fe20000000000 */
[----:B------:R-:W-:Y:S01]  /*1df0*/  UMOV UR15, 0x40000040 ;  /* 0x40000040000f7882 */ /* 0x000fe20000000000 */
[----:B------:R-:W-:Y:S01]  /*1e00*/  UIADD3 UR16, UR38, 0x400, URZ ;  /* 0x0000040026107890 */ /* 0x000fe2000fffe03f */
[----:B---3--:R-:W-:Y:S01]  /*1e10*/  LOP3.LUT P1, RZ, R2, 0x7f, RZ, 0xc0, !PT ;  /* 0x0000007f02ff7812 */ /* 0x008fe2000782c0ff */
        /* <DEDUP_REMOVED lines=8> */
[----:B------:R-:W-:Y:S02]  /*1ea0*/  UIADD3 UR26, UR40, 0x304, URZ ;  /* 0x00000304281a7890 */ /* 0x000fe4000fffe03f */
[----:B-12---:R-:W-:Y:S01]  /*1eb0*/  @!P1 VIADD R0, R3, 0x30840 ;  /* 0x0003084003009836 */ /* 0x006fe20000000000 */
[----:B------:R-:W-:Y:S01]  /*1ec0*/  UMOV UR25, 0x40000040 ;  /* 0x4000004000197882 */ /* 0x000fe20000000000 */
[----:B------:R-:W-:Y:S01]  /*1ed0*/  UMOV UR27, 0x40000040 ;  /* 0x40000040001b7882 */ /* 0x000fe20000000000 */
[----:B------:R-:W-:Y:S01]  /*1ee0*/  UIADD3 UR28, UR38, 0x406, URZ ;  /* 0x00000406261c7890 */ /* 0x000fe2000fffe03f */
[----:B------:R-:W-:Y:S01]  /*1ef0*/  IMAD R3, R74, -0x60, R75 ;  /* 0xffffffa04a037824 */ /* 0x000fe200078e024b */
[----:B------:R-:W-:Y:S01]  /*1f00*/  UIADD3 UR30, UR40, 0x306, URZ ;  /* 0x00000306281e7890 */ /* 0x000fe2000fffe03f */
[----:B------:R-:W-:Y:S01]  /*1f10*/  @!P1 PRMT R0, RZ, 0x654, R0 ;  /* 0x00000654ff009816 */ /* 0x000fe20000000000 */
[----:B------:R-:W-:Y:S01]  /*1f20*/  UMOV UR29, 0x40000040 ;  /* 0x40000040001d7882 */ /* 0x000fe20000000000 */
[----:B------:R-:W-:Y:S01]  /*1f30*/  UMOV UR31, 0x40000040 ;  /* 0x40000040001f7882 */ /* 0x000fe20000000000 */
[----:B------:R-:W-:Y:S01]  /*1f40*/  UIADD3 UR32, UR38, 0x800, URZ ;  /* 0x0000080026207890 */ /* 0x000fe2000fffe03f */
[----:B----4-:R-:W-:Y:S01]  /*1f50*/  IADD3 R3, -R14, 0x61, R3 ;  /* 0x000000610e037810 */ /* 0x010fe20007ffe103 */
        /* <DEDUP_REMOVED lines=11> */
[----:B------:R-:W-:Y:S01]  /*2010*/  UIADD3 UR40, UR40, 0x606, URZ ;  /* 0x0000060628287890 */ /* 0x000fe2000fffe03f */
[----:B------:R-:W-:Y:S01]  /*2020*/  UMOV UR57, 0x40000040 ;  /* 0x4000004000397882 */ /* 0x000fe20000000000 */
[----:B------:R-:W-:Y:S01]  /*2030*/  UMOV UR59, 0x40000040 ;  /* 0x40000040003b7882 */ /* 0x000fe20000000000 */
[----:B------:R-:W-:-:S04]  /*2040*/  IMAD.U32 R9, RZ, RZ, UR57 ;  /* 0x00000039ff097e24 */ /* 0x000fc8000f8e00ff */
[----:B------:R-:W-:Y:S01]  /*2050*/  UMOV UR58, UR40 ;  /* 0x00000028003a7c82 */ /* 0x000fe20008000000 */
[----:B------:R-:W-:Y:S02]  /*2060*/  WARPGROUP.DEPBAR.LE gsb0, 0x0 ;  /* 0x00008000000079c5 */ /* 0x000fe40000010000 */
[----:B------:R-:W-:-:S06]  /*2070*/  WARPGROUP.ARRIVE ;  /* 0x00000000000079c5 */ /* 0x000fcc0000000000 */
[----:B------:R-:W-:Y:S01]  /*2080*/  HGMMA.64x96x16.F32 R24, gdesc[UR4], R24, gsb0 ;  /* 0x01600000041879f0 */ /* 0x000fe20008000818 */
[----:B------:R-:W-:-:S07]  /*2090*/  UIADD3 UR6, UR38, 0x806, URZ ;  /* 0x0000080626067890 */ /* 0x000fce000fffe03f */
[----:B------:R-:W-:Y:S01]  /*20a0*/  UMOV UR56, UR6 ;  /* 0x0000000600387c82 */ /* 0x000fe20008000000 */
[----:B------:R-:W-:Y:S01]  /*20b0*/  ULDC.64 UR6, c[0x0][0x9e0] ;  /* 0x0002780000067ab9 */ /* 0x000fe20000000a00 */
[----:B------:R-:W-:Y:S01]  /*20c0*/  IMAD.U32 R8, RZ, RZ, UR56 ;  /* 0x00000038ff087e24 */ /* 0x000fe2000f8e00ff */
[----:B------:R-:W-:Y:S01]  /*20d0*/  UISETP.GE.AND UP0, UPT, UR7, 0x1, UPT ;  /* 0x000000010700788c */ /* 0x000fe2000bf06270 */
[----:B------:R-:W-:Y:S02]  /*20e0*/  WARPGROUP.DEPBAR.LE gsb0, 0x0 ;  /* 0x00008000000079c5 */ /* 0x000fe40000010000 */
[----:B------:R-:W-:-:S06]  /*20f0*/  WARPGROUP.ARRIVE ;  /* 0x00000000000079c5 */ /* 0x000fcc0000000000 */
[----:B------:R-:W-:Y:S01]  /*2100*/  HGMMA.64x96x16.F32 R24, gdesc[UR8], R24, gsb0 ;  /* 0x01600000081879f0 */ /* 0x000fe20008000818 */
[----:B------:R-:W-:Y:S02]  /*2110*/  ULDC UR10, c[0x0][0x9dc] ;  /* 0x00027700000a7ab9 */ /* 0x000fe40000000800 */
[----:B------:R-:W-:Y:S01]  /*2120*/  ULOP3.LUT UR11, URZ, UR10, URZ, 0x33, !UPT ;  /* 0x0000000a3f0b7292 */ /* 0x000fe2000f8e333f */
[----:B------:R-:W-:Y:S02]  /*2130*/  WARPGROUP.DEPBAR.LE gsb0, 0x0 ;  /* 0x00008000000079c5 */ /* 0x000fe40000010000 */
[----:B------:R-:W-:-:S06]  /*2140*/  WARPGROUP.ARRIVE ;  /* 0x00000000000079c5 */ /* 0x000fcc0000000000 */
[----:B------:R-:W-:Y:S03]  /*2150*/  HGMMA.64x96x16.F32 R24, gdesc[UR12], R24, gsb0 ;  /* 0x016000000c1879f0 */ /* 0x000fe60008000818 */
        /* <DEDUP_REMOVED lines=25> */
[----:B------:R1:W-:Y:S01]  /*22f0*/  @!P1 SYNCS.ARRIVE.TRANS64.RED.A1T0 RZ, [R0+URZ], RZ ;  /* 0x000000ff00ff99a7 */ /* 0x0003e2000810043f */
[----:B------:R-:W-:Y:S01]  /*2300*/  PLOP3.LUT P1, PT, PT, PT, UP0, 0x40, 0x0 ;  /* 0x000000000000781c */ /* 0x000fe20003f2e808 */
[----:B-1----:R-:W-:Y:S02]  /*2310*/  IMAD R0, R16, -0x2, R3 ;  /* 0xfffffffe10007824 */ /* 0x002fe400078e0203 */
[----:B-----5:R-:W-:Y:S02]  /*2320*/  IMAD R3, R17, R96, R4 ;  /* 0x0000006011037224 */ /* 0x020fe400078e0204 */
[----:B------:R-:W-:-:S02]  /*2330*/  VIADD R12, R0, UR6 ;  /* 0x00000006000c7c36 */ /* 0x000fc40008000000 */
[----:B------:R-:W-:Y:S02]  /*2340*/  IMAD R5, R16, -0x2, R3 ;  /* 0xfffffffe10057824 */ /* 0x000fe400078e0203 */
[----:B------:R-:W-:-:S03]  /*2350*/  VIADD R15, R0, UR11 ;  /* 0x0000000b000f7c36 */ /* 0x000fc60008000000 */
[----:B------:R-:W-:Y:S01]  /*2360*/  VIADDMNMX R0, R7, R12, R5, PT ;  /* 0x0000000c07007246 */ /* 0x000fe20003800105 */
[----:B------:R-:W-:Y:S01]  /*2370*/  IMAD.IADD R2, R15, 0x1, R7 ;  /* 0x000000010f027824 */ /* 0x000fe200078e0207 */
[----:B------:R-:W-:Y:S06]  /*2380*/  @P1 BRA `(.L_x_3732) ;  /* 0x0000000000581947 */ /* 0x000fec0003800000 */
[----:B------:R-:W-:Y:S01]  /*2390*/  IMAD R3, R17, R96, R7 ;  /* 0x0000006011037224 */ /* 0x000fe200078e0207 */
        /* <DEDUP_REMOVED lines=12> */
.L_x_3734:
[----:B------:R-:W-:-:S06]  /*2460*/  UISETP.NE.AND UP1, UPT, UR7, 0x1, UPT ;  /* 0x000000010700788c */ /* 0x000fcc000bf25270 */
[----:B------:R-:W-:-:S05]  /*2470*/  PLOP3.LUT P1, PT, PT, PT, UP1, 0x80, 0x0 ;  /* 0x000000000000781c */ /* 0x000fca0003f2f018 */
[----:B------:R-:W-:-:S08]  /*2480*/  @UP1 ULDC.64 UR14, c[0x0][0x9e8] ;  /* 0x00027a00000e1ab9 */ /* 0x000fd00000000a00 */
[----:B------:R-:W-:-:S05]  /*2490*/  @P1 IMAD.HI.U32 R6, R3, UR14, RZ ;  /* 0x0000000e03061c27 */ /* 0x000fca000f8e00ff */
[----:B------:R-:W-:-:S07]  /*24a0*/  @P1 SHF.R.U32.HI R3, RZ, UR15, R6 ;  /* 0x0000000fff031c19 */ /* 0x000fce0008011606 */
.L_x_3735:
[----:B------:R-:W-:Y:S05]  /*24b0*/  BSYNC B0 ;  /* 0x0000000000007941 */ /* 0x000fea0003800000 */
.L_x_3733:
[----:B------:R-:W-:-:S05]  /*24c0*/  IMAD R3, R3, UR7, R20 ;  /* 0x0000000703037c24 */ /* 0x000fca000f8e0214 */
[----:B------:R-:W-:Y:S02]  /*24d0*/  VIMNMX R2, R2, R3, !PT ;  /* 0x0000000302027248 */ /* 0x000fe40007fe0100 */
[----:B------:R-:W-:-:S07]  /*24e0*/  VIADDMNMX R0, R3, UR7, R0, PT ;  /* 0x0000000703007c46 */ /* 0x000fce000b800100 */
.L_x_3732:
        /* <DEDUP_REMOVED lines=97> */
[----:B------:R-:W-:Y:S02]  /*2b00*/  P2R R25, PR, RZ, 0x20 ;  /* 0x00000020ff197803 */ /* 0x000fe40000000000 */
[----:B------:R-:W-:Y:S02]  /*2b10*/  FSEL R64, R64, -INF , !P3 ;  /* 0xff80000040407808 */ /* 0x000fe40005800000 */
[C---:B------:R-:W-:Y:S02]  /*2b20*/  ISETP.GE.AND P3, PT, R4.reuse, 0x52, PT ;  /* 0x000000520400780c */ /* 0x040fe40003f66270 */
[----:B------:R-:W-:Y:S02]  /*2b30*/  ISETP.GE.AND P6, PT, R4, 0x1, PT ;  /* 0x000000010400780c */ /* 0x000fe40003fc6270 */
[----:B------:R-:W-:-:S04]  /*2b40*/  ISETP.GT.AND P4, PT, R2, 0x51, !P3 ;  /* 0x000000510200780c */ /* 0x000fc80005f84270 */
[----:B------:R-:W-:-:S04]  /*2b50*/  ISETP.LT.OR P4, PT, R0, 0x52, P4 ;  /* 0x000000520000780c */ /* 0x000fc80002781670 */
[----:B------:R-:W-:Y:S02]  /*2b60*/  FSEL R65, R65, -INF , !P4 ;  /* 0xff80000041417808 */ /* 0x000fe40006000000 */
[----:B------:R-:W-:-:S04]  /*2b70*/  ISETP.GE.AND P4, PT, R4, 0x59, PT ;  /* 0x000000590400780c */ /* 0x000fc80003f86270 */
[----:B------:R-:W-:-:S04]  /*2b80*/  ISETP.GT.AND P5, PT, R2, 0x58, !P4 ;  /* 0x000000580200780c */ /* 0x000fc800067a4270 */
[----:B------:R-:W-:-:S04]  /*2b90*/  ISETP.LT.OR P5, PT, R0, 0x59, P5 ;  /* 0x000000590000780c */ /* 0x000fc80002fa1670 */
[----:B------:R-:W-:Y:S02]  /*2ba0*/  FSEL R13, R68, -INF , !P5 ;  /* 0xff800000440d7808 */ /* 0x000fe40006800000 */
[----:B------:R-:W-:-:S04]  /*2bb0*/  ISETP.GT.AND P5, PT, R2, RZ, !P6 ;  /* 0x000000ff0200720c */ /* 0x000fc800077a4270 */
[----:B------:R-:W-:-:S04]  /*2bc0*/  ISETP.LT.OR P5, PT, R0, 0x1, P5 ;  /* 0x000000010000780c */ /* 0x000fc80002fa1670 */
[----:B------:R-:W-:Y:S02]  /*2bd0*/  FSEL R28, R24, -INF , !P5 ;  /* 0xff800000181c7808 */ /* 0x000fe40006800000 */
[----:B------:R-:W-:Y:S01]  /*2be0*/  ISETP.GE.AND P5, PT, R4, 0x5a, PT ;  /* 0x0000005a0400780c */ /* 0x000fe20003fa6270 */
[----:B------:R-:W-:-:S03]  /*2bf0*/  IMAD.IADD R4, R15, 0x1, R6 ;  /* 0x000000010f047824 */ /* 0x000fc600078e0206 */
[----:B------:R-:W-:Y:S02]  /*2c00*/  P2R R68, PR, RZ, 0x20 ;  /* 0x00000020ff447803 */ /* 0x000fe40000000000 */
[----:B------:R-:W-:Y:S02]  /*2c10*/  ISETP.GT.AND P5, PT, R2, 0x59, !P5 ;  /* 0x000000590200780c */ /* 0x000fe40006fa4270 */
[----:B------:R-:W-:Y:S02]  /*2c20*/  VIADDMNMX R2, R6, R12, R5, PT ;  /* 0x0000000c06027246 */ /* 0x000fe40003800105 */
[----:B------:R-:W-:-:S04]  /*2c30*/  ISETP.LT.OR P5, PT, R0, 0x5a, P5 ;  /* 0x0000005a0000780c */ /* 0x000fc80002fa1670 */
[----:B------:R-:W-:Y:S02]  /*2c40*/  FSEL R69, R69, -INF , !P5 ;  /* 0xff80000045457808 */ /* 0x000fe40006800000 */
[----:B------:R-:W-:-:S13]  /*2c50*/  PLOP3.LUT P5, PT, PT, PT, UP0, 0x40, 0x0 ;  /* 0x000000000000781c */ /* 0x000fda0003fae808 */
[----:B------:R-:W-:Y:S05]  /*2c60*/  @P5 BRA `(.L_x_3736) ;  /* 0x0000000000605947 */ /* 0x000fea0003800000 */
        /* <DEDUP_REMOVED lines=14> */
.L_x_3738:
[----:B------:R-:W-:-:S06]  /*2d50*/  UISETP.NE.AND UP1, UPT, UR7, 0x1, UPT ;  /* 0x000000010700788c */ /* 0x000fcc000bf25270 */
[----:B------:R-:W-:-:S05]  /*2d60*/  PLOP3.LUT P5, PT, PT, PT, UP1, 0x80, 0x0 ;  /* 0x000000000000781c */ /* 0x000fca0003faf018 */
[----:B------:R-:W-:-:S08]  /*2d70*/  @UP1 ULDC.64 UR14, c[0x0][0x9e8] ;  /* 0x00027a00000e1ab9 */ /* 0x000fd00000000a00 */
[----:B------:R-:W-:Y:S01]  /*2d80*/  @P5 IMAD.HI.U32 R0, R3, UR14, RZ ;  /* 0x0000000e03005c27 */ /* 0x000fe2000f8e00ff */
[----:B------:R-:W-:-:S13]  /*2d90*/  PLOP3.LUT P5, PT, PT, PT, UP1, 0x80, 0x0 ;  /* 0x000000000000781c */ /* 0x000fda0003faf018 */
[----:B------:R-:W-:-:S07]  /*2da0*/  @P5 SHF.R.U32.HI R3, RZ, UR15, R0 ;  /* 0x0000000fff035c19 */ /* 0x000fce0008011600 */
.L_x_3739:
[----:B------:R-:W-:Y:S05]  /*2db0*/  BSYNC B0 ;  /* 0x0000000000007941 */ /* 0x000fea0003800000 */
.L_x_3737:
[----:B------:R-:W-:-:S05]  /*2dc0*/  IMAD R3, R3, UR7, R20 ;  /* 0x0000000703037c24 */ /* 0x000fca000f8e0214 */
[----:B------:R-:W-:Y:S02]  /*2dd0*/  VIMNMX R4, R4, R3, !PT ;  /* 0x0000000304047248 */ /* 0x000fe40007fe0100 */
[----:B------:R-:W-:-:S07]  /*2de0*/  VIADDMNMX R2, R3, UR7, R2, PT ;  /* 0x0000000703027c46 */ /* 0x000fce000b800102 */
.L_x_3736:
[C---:B------:R-:W-:Y:S01]  /*2df0*/  ISETP.GT.AND P1, PT, R4.reuse, 0x1, !P1 ;  /* 0x000000010400780c */ /* 0x040fe20004f24270 */
[----:B------:R-:W-:Y:S01]  /*2e00*/  ULDC UR11, c[0x0][0x988] ;  /* 0x00026200000b7ab9 */ /* 0x000fe20000000800 */
[----:B------:R-:W-:Y:S01]  /*2e10*/  ISETP.GT.AND P2, PT, R4, 0x8, !P2 ;  /* 0x000000080400780c */ /* 0x000fe20005744270 */
[----:B------:R-:W-:Y:S01]  /*2e20*/  IMAD.IADD R14, R75, 0x1, -R14 ;  /* 0x000000014b0e7824 */ /* 0x000fe200078e0a0e */
[----:B------:R-:W-:Y:S02]  /*2e30*/  ISETP.LT.OR P1, PT, R2, 0x2, P1 ;  /* 0x000000020200780c */ /* 0x000fe40000f21670 */
[----:B------:R-:W-:Y:S02]  /*2e40*/  FMNMX.FTZ R0, R28, R72, !PT ;  /* 0x000000481c007209 */ /* 0x000fe40007810000 */
[----:B------:R-:W-:Y:S02]  /*2e50*/  FSEL R27, R27, -INF , !P1 ;  /* 0xff8000001b1b7808 */ /* 0x000fe40004800000 */
[----:B------:R-:W-:-:S02]  /*2e60*/  ISETP.NE.AND P1, PT, R21, RZ, PT ;  /* 0x000000ff1500720c */ /* 0x000fc40003f25270 */
[----:B------:R-:W-:Y:S02]  /*2e70*/  ISETP.LT.OR P2, PT, R2, 0x9, P2 ;  /* 0x000000090200780c */ /* 0x000fe40001741670 */
[----:B------:R-:W-:Y:S02]  /*2e80*/  ISETP.GT.AND P1, PT, R4, 0x9, !P1 ;  /* 0x000000090400780c */ /* 0x000fe40004f24270 */
[----:B------:R-:W-:Y:S02]  /*2e90*/  FMNMX.FTZ R0, R76, R0, !PT ;  /* 0x000000004c007209 */ /* 0x000fe40007810000 */
[----:B------:R-:W-:Y:S02]  /*2ea0*/  ISETP.LT.OR P1, PT, R2, 0xa, P1 ;  /* 0x0000000a0200780c */ /* 0x000fe40000f21670 */
[----:B------:R-:W-:Y:S02]  /*2eb0*/  FSEL R21, R30, -INF , !P2 ;  /* 0xff8000001e157808 */ /* 0x000fe40005000000 */
[----:B------:R-:W-:-:S02]  /*2ec0*/  FSEL R31, R31, -INF , !P1 ;  /* 0xff8000001f1f7808 */ /* 0x000fc40004800000 */
[----:B------:R-:W-:Y:S02]  /*2ed0*/  ISETP.NE.AND P1, PT, R25, RZ, PT ;  /* 0x000000ff1900720c */ /* 0x000fe40003f25270 */
[----:B------:R-:W-:Y:S02]  /*2ee0*/  ISETP.NE.AND P2, PT, R29, RZ, PT ;  /* 0x000000ff1d00720c */ /* 0x000fe40003f45270 */
[----:B------:R-:W-:Y:S02]  /*2ef0*/  ISETP.GT.AND P1, PT, R4, 0x10, !P1 ;  /* 0x000000100400780c */ /* 0x000fe40004f24270 */
[----:B------:R-:W-:Y:S02]  /*2f00*/  FMNMX.FTZ R0, R78, R0, !PT ;  /* 0x000000004e007209 */ /* 0x000fe40007810000 */
[----:B------:R-:W-:Y:S02]  /*2f10*/  ISETP.LT.OR P1, PT, R2, 0x11, P1 ;  /* 0x000000110200780c */ /* 0x000fe40000f21670 */
[----:B------:R-:W-:-:S02]  /*2f20*/  FMNMX.FTZ R0, R32, R0, !PT ;  /* 0x0000000020007209 */ /* 0x000fc40007810000 */
[----:B------:R-:W-:Y:S02]  /*2f30*/  FSEL R25, R34, -INF , !P1 ;  /* 0xff80000022197808 */ /* 0x000fe40004800000 */
[----:B------:R-:W-:Y:S02]  /*2f40*/  ISETP.GT.AND P1, PT, R4, 0x11, !P2 ;  /* 0x000000110400780c */ /* 0x000fe40005724270 */
[----:B------:R-:W-:Y:S02]  /*2f50*/  ISETP.NE.AND P5, PT, R33, RZ, PT ;  /* 0x000000ff2100720c */ /* 0x000fe40003fa5270 */
[----:B------:R-:W-:Y:S02]  /*2f60*/  ISETP.LT.OR P1, PT, R2, 0x12, P1 ;  /* 0x000000120200780c */ /* 0x000fe40000f21670 */
[----:B------:R-:W-:Y:S02]  /*2f70*/  FMNMX.FTZ R0, R80, R0, !PT ;  /* 0x0000000050007209 */ /* 0x000fe40007810000 */
[----:B------:R-:W-:-:S02]  /*2f80*/  FSEL R35, R35, -INF , !P1 ;  /* 0xff80000023237808 */ /* 0x000fc40004800000 */
[----:B------:R-:W-:Y:S02]  /*2f90*/  ISETP.GT.AND P1, PT, R4, 0x18, !P5 ;  /* 0x000000180400780c */ /* 0x000fe40006f24270 */
[----:B------:R-:W-:Y:S02]  /*2fa0*/  FMNMX.FTZ R0, R36, R0, !PT ;  /* 0x0000000024007209 */ /* 0x000fe40007810000 */
[----:B------:R-:W-:Y:S02]  /*2fb0*/  ISETP.LT.OR P1, PT, R2, 0x19, P1 ;  /* 0x000000190200780c */ /* 0x000fe40000f21670 */
[----:B------:R-:W-:Y:S02]  /*2fc0*/  FMNMX.FTZ R0, R82, R0, !PT ;  /* 0x0000000052007209 */ /* 0x000fe40007810000 */
[----:B------:R-:W-:Y:S02]  /*2fd0*/  FSEL R29, R38, -INF , !P1 ;  /* 0xff800000261d7808 */ /* 0x000fe40004800000 */
[----:B------:R-:W-:-:S02]  /*2fe0*/  FMNMX.FTZ R0, R40, R0, !PT ;  /* 0x0000000028007209 */ /* 0x000fc40007810000 */
        /* <DEDUP_REMOVED lines=24> */
[----:B------:R-:W-:Y:S02]  /*3170*/  FMNMX.FTZ R0, R94, R0, !PT ;  /* 0x000000005e007209 */ /* 0x000fe40007810000 */
[----:B------:R-:W-:Y:S02]  /*3180*/  ISETP.LT.OR P1, PT, R2, 0x29, P1 ;  /* 0x000000290200780c */ /* 0x000fe40000f21670 */
[----:B------:R-:W-:Y:S02]  /*3190*/  FMNMX.FTZ R0, R64, R0, !PT ;  /* 0x0000000040007209 */ /* 0x000fe40007810000 */
[----:B------:R-:W-:Y:S02]  /*31a0*/  FSEL R37, R46, -INF , !P1 ;  /* 0xff8000002e257808 */ /* 0x000fe40004800000 */
[----:B------:R-:W-:Y:S02]  /*31b0*/  FMNMX.FTZ R0, R65, R0, !PT ;  /* 0x0000000041007209 */ /* 0x000fe40007810000 */
[----:B------:R-:W-:-:S02]  /*31c0*/  ISETP.NE.AND P1, PT, R79, RZ, PT ;  /* 0x000000ff4f00720c */ /* 0x000fc40003f25270 */
[----:B------:R-:W-:Y:S02]  /*31d0*/  FMNMX.FTZ R0, R13, R0, !PT ;  /* 0x000000000d007209 */ /* 0x000fe40007810000 */
[----:B------:R-:W-:Y:S02]  /*31e0*/  ISETP.GT.AND P1, PT, R4, 0x29, !P1 ;  /* 0x000000290400780c */ /* 0x000fe40004f24270 */
[----:B------:R-:W-:Y:S01]  /*31f0*/  FMNMX.FTZ R12, R69, R0, !PT ;  /* 0x00000000450c7209 */ /* 0x000fe20007810000 */
[----:B------:R-:W-:Y:S01]  /*3200*/  IMAD.U32 R0, RZ, RZ, UR11 ;  /* 0x0000000bff007e24 */ /* 0x000fe2000f8e00ff */
[----:B------:R-:W-:Y:S02]  /*3210*/  ISETP.LT.OR P1, PT, R2, 0x2a, P1 ;  /* 0x0000002a0200780c */ /* 0x000fe40000f21670 */
[----:B------:R-:W-:Y:S01]  /*3220*/  ISETP.GT.AND P6, PT, R4, RZ, !P6 ;  /* 0x000000ff0400720c */ /* 0x000fe200077c4270 */
[----:B------:R-:W1:Y:S01]  /*3230*/  SHFL.BFLY PT, R5, R12, 0x2, 0x1f ;  /* 0x0c401f000c057f89 */ /* 0x000e6200000e0000 */
[----:B------:R-:W-:-:S02]  /*3240*/  FSEL R47, R47, -INF , !P1 ;  /* 0xff8000002f2f7808 */ /* 0x000fc40004800000 */
[----:B------:R-:W-:Y:S02]  /*3250*/  ISETP.NE.AND P1, PT, R45, RZ, PT ;  /* 0x000000ff2d00720c */ /* 0x000fe40003f25270 */
[----:B------:R-:W-:Y:S02]  /*3260*/  ISETP.LT.OR P6, PT, R2, 0x1, P6 ;  /* 0x000000010200780c */ /* 0x000fe400037c1670 */
[----:B------:R-:W-:Y:S02]  /*3270*/  ISETP.GT.AND P1, PT, R4, 0x30, !P1 ;  /* 0x000000300400780c */ /* 0x000fe40004f24270 */
[----:B------:R-:W-:Y:S02]  /*3280*/  FSEL R15, R26, -INF , !P6 ;  /* 0xff8000001a0f7808 */ /* 0x000fe40007000000 */
[----:B------:R-:W-:Y:S02]  /*3290*/  ISETP.LT.OR P1, PT, R2, 0x31, P1 ;  /* 0x000000310200780c */ /* 0x000fe40000f21670 */
[----:B------:R-:W-:-:S02]  /*32a0*/  ISETP.NE.AND P2, PT, R53, RZ, PT ;  /* 0x000000ff3500720c */ /* 0x000fc40003f45270 */
[----:B------:R-:W-:Y:S02]  /*32b0*/  FSEL R41, R50, -INF , !P1 ;  /* 0xff80000032297808 */ /* 0x000fe40004800000 */
[----:B------:R-:W-:Y:S02]  /*32c0*/  ISETP.NE.AND P1, PT, R81, RZ, PT ;  /* 0x000000ff5100720c */ /* 0x000fe40003f25270 */
[----:B------:R-:W-:Y:S02]  /*32d0*/  ISETP.NE.AND P5, PT, R85, RZ, PT ;  /* 0x000000ff5500720c */ /* 0x000fe40003fa5270 */
[----:B------:R-:W-:Y:S02]  /*32e0*/  ISETP.GT.AND P1, PT, R4, 0x31, !P1 ;  /* 0x000000310400780c */ /* 0x000fe40004f24270 */
[----:B------:R-:W-:Y:S02]  /*32f0*/  ISETP.NE.AND P6, PT, R87, RZ, PT ;  /* 0x000000ff5700720c */ /* 0x000fe40003fc5270 */
[----:B------:R-:W-:-:S02]  /*3300*/  ISETP.LT.OR P1, PT, R2, 0x32, P1 ;  /* 0x000000320200780c */ /* 0x000fc40000f21670 */
[----:B-1----:R-:W-:Y:S02]  /*3310*/  FMNMX.FTZ R20, R12, R5, !PT ;  /* 0x000000050c147209 */ /* 0x002fe40007810000 */
[----:B------:R-:W-:Y:S02]  /*3320*/  FMNMX.FTZ R12, R15, R27, !PT ;  /* 0x0000001b0f0c7209 */ /* 0x000fe40007810000 */
[----:B------:R-:W-:Y:S01]  /*3330*/  FSEL R51, R51, -INF , !P1 ;  /* 0xff80000033337808 */ /* 0x000fe20004800000 */
[----:B------:R-:W1:Y:S01]  /*3340*/  SHFL.BFLY PT, R5, R20, 0x1, 0x1f ;  /* 0x0c201f0014057f89 */ /* 0x000e6200000e0000 */
[----:B------:R-:W-:Y:S02]  /*3350*/  ISETP.NE.AND P1, PT, R49, RZ, PT ;  /* 0x000000ff3100720c */ /* 0x000fe40003f25270 */
[----:B------:R-:W-:Y:S02]  /*3360*/  FMNMX.FTZ R12, R21, R12, !PT ;  /* 0x0000000c150c7209 */ /* 0x000fe40007810000 */
[----:B------:R-:W-:-:S02]  /*3370*/  ISETP.GT.AND P1, PT, R4, 0x38, !P1 ;  /* 0x000000380400780c */ /* 0x000fc40004f24270 */
[----:B------:R-:W-:Y:S02]  /*3380*/  FMNMX.FTZ R12, R31, R12, !PT ;  /* 0x0000000c1f0c7209 */ /* 0x000fe40007810000 */
[----:B------:R-:W-:Y:S02]  /*3390*/  ISETP.LT.OR P1, PT, R2, 0x39, P1 ;  /* 0x000000390200780c */ /* 0x000fe40000f21670 */
[----:B------:R-:W-:Y:S02]  /*33a0*/  FMNMX.FTZ R12, R25, R12, !PT ;  /* 0x0000000c190c7209 */ /* 0x000fe40007810000 */
[----:B------:R-:W-:Y:S02]  /*33b0*/  FSEL R45, R54, -INF , !P1 ;  /* 0xff800000362d7808 */ /* 0x000fe40004800000 */
[----:B------:R-:W-:Y:S02]  /*33c0*/  ISETP.NE.AND P1, PT, R83, RZ, PT ;  /* 0x000000ff5300720c */ /* 0x000fe40003f25270 */
[----:B------:R-:W-:-:S02]  /*33d0*/  FMNMX.FTZ R12, R35, R12, !PT ;  /* 0x0000000c230c7209 */ /* 0x000fc40007810000 */
[----:B------:R-:W-:Y:S02]  /*33e0*/  ISETP.GT.AND P1, PT, R4, 0x39, !P1 ;  /* 0x000000390400780c */ /* 0x000fe40004f24270 */
[----:B------:R-:W-:Y:S02]  /*33f0*/  FMNMX.FTZ R12, R29, R12, !PT ;  /* 0x0000000c1d0c7209 */ /* 0x000fe40007810000 */
[----:B------:R-:W-:Y:S02]  /*3400*/  ISETP.LT.OR P1, PT, R2, 0x3a, P1 ;  /* 0x0000003a0200780c */ /* 0x000fe40000f21670 */
[----:B------:R-:W-:Y:S02]  /*3410*/  FMNMX.FTZ R12, R39, R12, !PT ;  /* 0x0000000c270c7209 */ /* 0x000fe40007810000 */
[----:B------:R-:W-:Y:S02]  /*3420*/  FSEL R55, R55, -INF , !P1 ;  /* 0xff80000037377808 */ /* 0x000fe40004800000 */
[----:B------:R-:W-:-:S02]  /*3430*/  ISETP.GT.AND P1, PT, R4, 0x40, !P2 ;  /* 0x000000400400780c */ /* 0x000fc40005724270 */
[----:B------:R-:W-:Y:S02]  /*3440*/  FMNMX.FTZ R12, R33, R12, !PT ;  /* 0x0000000c210c7209 */ /* 0x000fe40007810000 */
[----:B------:R-:W-:Y:S02]  /*3450*/  ISETP.LT.OR P1, PT, R2, 0x41, P1 ;  /* 0x000000410200780c */ /* 0x000fe40000f21670 */
[----:B------:R-:W-:Y:S02]  /*3460*/  FMNMX.FTZ R12, R43, R12, !PT ;  /* 0x0000000c2b0c7209 */ /* 0x000fe40007810000 */
[----:B------:R-:W-:Y:S02]  /*3470*/  FSEL R3, R58, -INF , !P1 ;  /* 0xff8000003a037808 */ /* 0x000fe40004800000 */
[----:B------:R-:W-:Y:S02]  /*3480*/  FMNMX.FTZ R12, R37, R12, !PT ;  /* 0x0000000c250c7209 */ /* 0x000fe40007810000 */
[----:B------:R-:W-:-:S02]  /*3490*/  ISETP.GT.AND P1, PT, R4, 0x41, !P5 ;  /* 0x000000410400780c */ /* 0x000fc40006f24270 */
[----:B-1----:R-:W-:Y:S02]  /*34a0*/  FMNMX.FTZ R5, R20, R5, !PT ;  /* 0x0000000514057209 */ /* 0x002fe40007810000 */
[----:B------:R-:W-:Y:S02]  /*34b0*/  FMNMX.FTZ R12, R47, R12, !PT ;  /* 0x0000000c2f0c7209 */ /* 0x000fe40007810000 */
[----:B------:R-:W-:Y:S01]  /*34c0*/  ISETP.LT.OR P1, PT, R2, 0x42, P1 ;  /* 0x000000420200780c */ /* 0x000fe20000f21670 */
[----:B------:R-:W-:Y:S01]  /*34d0*/  FMUL.FTZ R24, R5, R0 ;  /* 0x0000000005187220 */ /* 0x000fe20000410000 */
[----:B------:R-:W-:Y:S02]  /*34e0*/  FMNMX.FTZ R12, R41, R12, !PT ;  /* 0x0000000c290c7209 */ /* 0x000fe40007810000 */
[----:B------:R-:W-:Y:S02]  /*34f0*/  FSEL R59, R59, -INF , !P1 ;  /* 0xff8000003b3b7808 */ /* 0x000fe40004800000 */
[----:B------:R-:W-:-:S02]  /*3500*/  FSETP.NEU.FTZ.AND P1, PT, R5, -INF , PT ;  /* 0xff8000000500780b */ /* 0x000fc40003f3d000 */
[----:B------:R-:W-:Y:S02]  /*3510*/  ISETP.NE.AND P5, PT, R57, RZ, PT ;  /* 0x000000ff3900720c */ /* 0x000fe40003fa5270 */
[----:B------:R-:W-:Y:S02]  /*3520*/  FMNMX.FTZ R12, R51, R12, !PT ;  /* 0x0000000c330c7209 */ /* 0x000fe40007810000 */
[----:B------:R-:W-:Y:S02]  /*3530*/  FSEL R73, R24, RZ, P1 ;  /* 0x000000ff18497208 */ /* 0x000fe40000800000 */
[----:B------:R-:W-:Y:S02]  /*3540*/  ISETP.GT.AND P1, PT, R4, 0x48, !P5 ;  /* 0x000000480400780c */ /* 0x000fe40006f24270 */
[----:B------:R-:W-:Y:S01]  /*3550*/  FMNMX.FTZ R12, R45, R12, !PT ;  /* 0x0000000c2d0c7209 */ /* 0x000fe20007810000 */
[-CC-:B------:R-:W-:Y:S01]  /*3560*/  FFMA.FTZ R20, R28, R0.reuse, -R73.reuse ;  /* 0x000000001c147223 */ /* 0x180fe20000010849 */
[----:B------:R-:W-:Y:S01]  /*3570*/  ISETP.LT.OR P1, PT, R2, 0x49, P1 ;  /* 0x000000490200780c */ /* 0x000fe20000f21670 */
[--C-:B------:R-:W-:Y:S01]  /*3580*/  FFMA.FTZ R24, R72, R0, -R73.reuse ;  /* 0x0000000048187223 */ /* 0x100fe20000010849 */
[----:B------:R-:W-:Y:S01]  /*3590*/  FMNMX.FTZ R12, R55, R12, !PT ;  /* 0x0000000c370c7209 */ /* 0x000fe20007810000 */
[-CC-:B------:R-:W-:Y:S01]  /*35a0*/  FFMA.FTZ R26, R76, R0.reuse, -R73.reuse ;  /* 0x000000004c1a7223 */ /* 0x180fe20000010849 */
[----:B------:R-:W-:Y:S01]  /*35b0*/  FSEL R49, R62, -INF , !P1 ;  /* 0xff8000003e317808 */ /* 0x000fe20004800000 */
[----:B------:R-:W-:Y:S01]  /*35c0*/  MUFU.EX2 R20, R20 ;  /* 0x0000001400147308 */ /* 0x000fe20000000800 */
[----:B------:R-:W-:Y:S01]  /*35d0*/  ISETP.NE.AND P2, PT, R61, RZ, PT ;  /* 0x000000ff3d00720c */ /* 0x000fe20003f45270 */
[-CC-:B------:R-:W-:Y:S01]  /*35e0*/  FFMA.FTZ R28, R78, R0.reuse, -R73.reuse ;  /* 0x000000004e1c7223 */ /* 0x180fe20000010849 */
[----:B------:R-:W-:Y:S01]  /*35f0*/  ISETP.GT.AND P1, PT, R4, 0x49, !P6 ;  /* 0x000000490400780c */ /* 0x000fe20007724270 */
[--C-:B------:R-:W-:Y:S01]  /*3600*/  FFMA.FTZ R30, R32, R0, -R73.reuse ;  /* 0x00000000201e7223 */ /* 0x100fe20000010849 */
[----:B------:R-:W-:Y:S01]  /*3610*/  FMNMX.FTZ R12, R3, R12, !PT ;  /* 0x0000000c030c7209 */ /* 0x000fe20007810000 */
[-CC-:B------:R-:W-:Y:S01]  /*3620*/  FFMA.FTZ R13, R13, R0.reuse, -R73.reuse ;  /* 0x000000000d0d7223 */ /* 0x180fe20000010849 */
[----:B------:R-:W-:Y:S01]  /*3630*/  ISETP.GT.AND P2, PT, R4, 0x50, !P2 ;  /* 0x000000500400780c */ /* 0x000fe20005744270 */
[----:B------:R1:W2:Y:S01]  /*3640*/  MUFU.EX2 R77, R24 ;  /* 0x00000018004d7308 */ /* 0x0002a20000000800 */
[----:B------:R-:W-:Y:S01]  /*3650*/  ISETP.LT.OR P1, PT, R2, 0x4a, P1 ;  /* 0x0000004a0200780c */ /* 0x000fe20000f21670 */
[--C-:B------:R-:W-:Y:S01]  /*3660*/  FFMA.FTZ R32, R36, R0, -R73.reuse ;  /* 0x0000000024207223 */ /* 0x100fe20000010849 */
[----:B------:R-:W-:Y:S01]  /*3670*/  FMNMX.FTZ R12, R59, R12, !PT ;  /* 0x0000000c3b0c7209 */ /* 0x000fe20007810000 */
[-CC-:B------:R-:W-:Y:S01]  /*3680*/  FFMA.FTZ R34, R52, R0.reuse, -R73.reuse ;  /* 0x0000000034227223 */ /* 0x180fe20000010849 */
[----:B------:R-:W-:Y:S01]  /*3690*/  ISETP.GT.AND P3, PT, R4, 0x51, !P3 ;  /* 0x000000510400780c */ /* 0x000fe20005f64270 */
[-CC-:B------:R-:W-:Y:S01]  /*36a0*/  FFMA.FTZ R38, R56, R0.reuse, -R73.reuse ;  /* 0x0000000038267223 */ /* 0x180fe20000010849 */
[----:B------:R-:W-:Y:S01]  /*36b0*/  ISETP.LT.OR P2, PT, R2, 0x51, P2 ;  /* 0x000000510200780c */ /* 0x000fe20001741670 */
[----:B------:R-:W-:Y:S01]  /*36c0*/  MUFU.EX2 R26, R26 ;  /* 0x0000001a001a7308 */ /* 0x000fe20000000800 */
[----:B------:R-:W-:Y:S01]  /*36d0*/  FSEL R63, R63, -INF , !P1 ;  /* 0xff8000003f3f7808 */ /* 0x000fe20004800000 */
[--C-:B-1----:R-:W-:Y:S01]  /*36e0*/  FFMA.FTZ R24, R80, R0, -R73.reuse ;  /* 0x0000000050187223 */ /* 0x102fe20000010849 */
[----:B------:R-:W-:Y:S01]  /*36f0*/  FMNMX.FTZ R12, R49, R12, !PT ;  /* 0x0000000c310c7209 */ /* 0x000fe20007810000 */
[-CC-:B------:R-:W-:Y:S01]  /*3700*/  FFMA.FTZ R36, R90, R0.reuse, -R73.reuse ;  /* 0x000000005a247223 */ /* 0x180fe20000010849 */
[----:B------:R-:W-:Y:S01]  /*3710*/  ISETP.NE.AND P5, PT, R68, RZ, PT ;  /* 0x000000ff4400720c */ /* 0x000fe20003fa5270 */
[-CC-:B------:R-:W-:Y:S01]  /*3720*/  FFMA.FTZ R65, R65, R0.reuse, -R73.reuse ;  /* 0x0000000041417223 */ /* 0x180fe20000010849 */
[----:B------:R-:W-:Y:S01]  /*3730*/  ISETP.GT.AND P4, PT, R4, 0x58, !P4 ;  /* 0x000000580400780c */ /* 0x000fe20006784270 */
[----:B------:R1:W3:Y:S01]  /*3740*/  MUFU.EX2 R79, R28 ;  /* 0x0000001c004f7308 */ /* 0x0002e20000000800 */
[----:B------:R-:W-:Y:S01]  /*3750*/  ISETP.LT.OR P3, PT, R2, 0x52, P3 ;  /* 0x000000520200780c */ /* 0x000fe20001f61670 */
[----:B------:R-:W-:Y:S01]  /*3760*/  FFMA.FTZ R69, R69, R0, -R73 ;  /* 0x0000000045457223 */ /* 0x000fe20000010849 */
[----:B------:R-:W-:-:S02]  /*3770*/  FSEL R53, R66, -INF , !P2 ;  /* 0xff80000042357808 */ /* 0x000fc40005000000 */
[----:B------:R-:W-:Y:S02]  /*3780*/  FMNMX.FTZ R12, R63, R12, !PT ;  /* 0x0000000c3f0c7209 */ /* 0x000fe40007810000 */
[----:B------:R-:W-:Y:S01]  /*3790*/  ISETP.GT.AND P5, PT, R4, 0x59, !P5 ;  /* 0x000000590400780c */ /* 0x000fe20006fa4270 */
[-CC-:B------:R-:W-:Y:S01]  /*37a0*/  FFMA.FTZ R4, R40, R0.reuse, -R73.reuse ;  /* 0x0000000028047223 */ /* 0x180fe20000010849 */
[----:B------:R-:W-:Y:S01]  /*37b0*/  ISETP.LT.OR P4, PT, R2, 0x59, P4 ;  /* 0x000000590200780c */ /* 0x000fe20002781670 */
[--C-:B------:R-:W-:Y:S01]  /*37c0*/  FFMA.FTZ R40, R94, R0, -R73.reuse ;  /* 0x000000005e287223 */ /* 0x100fe20000010849 */
[----:B------:R-:W-:Y:S01]  /*37d0*/  FSEL R67, R67, -INF , !P3 ;  /* 0xff80000043437808 */ /* 0x000fe20005800000 */
[----:B------:R4:W-:Y:S01]  /*37e0*/  MUFU.EX2 R180, R4 ;  /* 0x0000000400b47308 */ /* 0x0009e20000000800 */
[----:B------:R-:W-:Y:S01]  /*37f0*/  FMNMX.FTZ R12, R53, R12, !PT ;  /* 0x0000000c350c7209 */ /* 0x000fe20007810000 */
[-CC-:B-1----:R-:W-:Y:S01]  /*3800*/  FFMA.FTZ R28, R82, R0.reuse, -R73.reuse ;  /* 0x00000000521c7223 */ /* 0x182fe20000010849 */
[----:B------:R-:W-:Y:S01]  /*3810*/  ISETP.LT.OR P5, PT, R2, 0x5a, P5 ;  /* 0x0000005a0200780c */ /* 0x000fe20002fa1670 */
[----:B------:R-:W-:Y:S01]  /*3820*/  FFMA.FTZ R2, R44, R0, -R73 ;  /* 0x000000002c027223 */ /* 0x000fe20000010849 */
[----:B------:R-:W-:-:S02]  /*3830*/  FSEL R57, R70, -INF , !P4 ;  /* 0xff80000046397808 */ /* 0x000fc40006000000 */
[----:B------:R-:W-:Y:S01]  /*3840*/  FMNMX.FTZ R12, R67, R12, !PT ;  /* 0x0000000c430c7209 */ /* 0x000fe20007810000 */
[----:B------:R-:W-:Y:S01]  /*3850*/  MUFU.EX2 R30, R30 ;  /* 0x0000001e001e7308 */ /* 0x000fe20000000800 */
[----:B------:R-:W-:Y:S01]  /*3860*/  FSEL R71, R71, -INF , !P5 ;  /* 0xff80000047477808 */ /* 0x000fe20006800000 */
[----:B----4-:R-:W-:Y:S01]  /*3870*/  FFMA.FTZ R4, R86, R0, -R73 ;  /* 0x0000000056047223 */ /* 0x010fe20000010849 */
[----:B------:R-:W-:Y:S02]  /*3880*/  FMNMX.FTZ R12, R57, R12, !PT ;  /* 0x0000000c390c7209 */ /* 0x000fe40007810000 */
[----:B--2---:R-:W-:Y:S02]  /*3890*/  F2FP.F16.F32.PACK_AB R188, R77, R20 ;  /* 0x000000144dbc723e */ /* 0x004fe400000000ff */
[----:B------:R-:W-:Y:S01]  /*38a0*/  FMNMX.FTZ R12, R71, R12, !PT ;  /* 0x0000000c470c7209 */ /* 0x000fe20007810000 */
[----:B------:R-:W-:Y:S01]  /*38b0*/  MUFU.EX2 R87, R4 ;  /* 0x0000000400577308 */ /* 0x000fe20000000800 */
[----:B---3--:R-:W-:-:S03]  /*38c0*/  F2FP.F16.F32.PACK_AB R190, R79, R26 ;  /* 0x0000001a4fbe723e */ /* 0x008fc600000000ff */
[----:B------:R-:W1:Y:S04]  /*38d0*/  SHFL.BFLY PT, R61, R12, 0x2, 0x1f ;  /* 0x0c401f000c3d7f89 */ /* 0x000e6800000e0000 */
[----:B------:R2:W3:Y:S08]  /*38e0*/  MUFU.EX2 R81, R24 ;  /* 0x0000001800517308 */ /* 0x0004f00000000800 */
[----:B------:R-:W-:Y:S01]  /*38f0*/  MUFU.EX2 R95, R40 ;  /* 0x00000028005f7308 */ /* 0x000fe20000000800 */
[----:B--2---:R-:W-:-:S07]  /*3900*/  FFMA.FTZ R24, R84, R0, -R73 ;  /* 0x0000000054187223 */ /* 0x004fce0000010849 */
[----:B------:R2:W-:Y:S01]  /*3910*/  MUFU.EX2 R170, R13 ;  /* 0x0000000d00aa7308 */ /* 0x0005e20000000800 */
[----:B---3--:R-:W-:Y:S02]  /*3920*/  F2FP.F16.F32.PACK_AB R184, R81, R30 ;  /* 0x0000001e51b8723e */ /* 0x008fe400000000ff */
[----:B-1----:R-:W-:Y:S01]  /*3930*/  FMNMX.FTZ R61, R12, R61, !PT ;  /* 0x0000003d0c3d7209 */ /* 0x002fe20007810000 */
[----:B------:R-:W-:-:S04]  /*3940*/  FFMA.FTZ R12, R92, R0, -R73 ;  /* 0x000000005c0c7223 */ /* 0x000fc80000010849 */
[----:B------:R-:W1:Y:S01]  /*3950*/  MUFU.EX2 R32, R32 ;  /* 0x0000002000207308 */ /* 0x000e620000000800 */
[----:B------:R-:W3:Y:S01]  /*3960*/  SHFL.BFLY PT, R4, R61, 0x1, 0x1f ;  /* 0x0c201f003d047f89 */ /* 0x000ee200000e0000 */
[----:B--2---:R-:W-:-:S04]  /*3970*/  FADD.FTZ R13, R20, R77 ;  /* 0x0000004d140d7221 */ /* 0x004fc80000010000 */
[----:B------:R-:W-:Y:S02]  /*3980*/  FADD.FTZ R52, R26, R13 ;  /* 0x0000000d1a347221 */ /* 0x000fe40000010000 */
[----:B------:R-:W-:Y:S02]  /*3990*/  MUFU.EX2 R93, R12 ;  /* 0x0000000c005d7308 */ /* 0x000fe40000000800 */
[----:B------:R-:W-:-:S04]  /*39a0*/  FADD.FTZ R13, R79, R52 ;  /* 0x000000344f0d7221 */ /* 0x000fc80000010000 */
[----:B------:R-:W-:Y:S02]  /*39b0*/  FADD.FTZ R54, R30, R13 ;  /* 0x0000000d1e367221 */ /* 0x000fe40000010000 */
[----:B------:R2:W4:Y:S02]  /*39c0*/  MUFU.EX2 R83, R28 ;  /* 0x0000001c00537308 */ /* 0x0005240000000800 */
[----:B------:R-:W-:-:S04]  /*39d0*/  FADD.FTZ R13, R81, R54 ;  /* 0x00000036510d7221 */ /* 0x000fc80000010000 */
[----:B-1----:R-:W-:Y:S02]  /*39e0*/  FADD.FTZ R56, R32, R13 ;  /* 0x0000000d20387221 */ /* 0x002fe40000010000 */
[----:B------:R1:W-:Y:S01]  /*39f0*/  MUFU.EX2 R85, R24 ;  /* 0x0000001800557308 */ /* 0x0003e20000000800 */
[----:B---3--:R-:W-:Y:S01]  /*3a00*/  FMNMX.FTZ R4, R61, R4, !PT ;  /* 0x000000043d047209 */ /* 0x008fe20007810000 */
[----:B--2---:R-:W-:-:S03]  /*3a10*/  FFMA.FTZ R28, R48, R0, -R73 ;  /* 0x00000000301c7223 */ /* 0x004fc60000010849 */
[C---:B------:R-:W-:Y:S01]  /*3a20*/  FSETP.NEU.FTZ.AND P1, PT, R4.reuse, -INF , PT ;  /* 0xff8000000400780b */ /* 0x040fe20003f3d000 */
[-C--:B------:R-:W-:Y:S02]  /*3a30*/  FMUL.FTZ R12, R4, R0.reuse ;  /* 0x00000000040c7220 */ /* 0x080fe40000410000 */
[----:B------:R-:W2:Y:S01]  /*3a40*/  MUFU.EX2 R2, R2 ;  /* 0x0000000200027308 */ /* 0x000ea20000000800 */
[----:B-1----:R-:W-:Y:S01]  /*3a50*/  FFMA.FTZ R24, R88, R0, -R73 ;  /* 0x0000000058187223 */ /* 0x002fe20000010849 */
[----:B----4-:R-:W-:Y:S02]  /*3a60*/  F2FP.F16.F32.PACK_AB R186, R83, R32 ;  /* 0x0000002053ba723e */ /* 0x010fe400000000ff */
        /* <DEDUP_REMOVED lines=18> */
[----:B------:R1:W3:Y:S01]  /*3b90*/  MUFU.EX2 R40, R27 ;  /* 0x0000001b00287308 */ /* 0x0002e20000000800 */
[-CC-:B------:R-:W-:Y:S01]  /*3ba0*/  FFMA.FTZ R45, R45, R0.reuse, -R12.reuse ;  /* 0x000000002d2d7223 */ /* 0x180fe2000001080c */
[-CC-:B------:R-:W-:Y:S01]  /*3bb0*/  FFMA.FTZ R55, R55, R0.reuse, -R12.reuse ;  /* 0x0000000037377223 */ /* 0x180fe2000001080c */
[-CC-:B------:R-:W-:Y:S01]  /*3bc0*/  FFMA.FTZ R3, R3, R0.reuse, -R12.reuse ;  /* 0x0000000003037223 */ /* 0x180fe2000001080c */
[-CC-:B------:R-:W-:Y:S01]  /*3bd0*/  FFMA.FTZ R59, R59, R0.reuse, -R12.reuse ;  /* 0x000000003b3b7223 */ /* 0x180fe2000001080c */
[-CC-:B------:R-:W-:Y:S01]  /*3be0*/  FFMA.FTZ R49, R49, R0.reuse, -R12.reuse ;  /* 0x0000000031317223 */ /* 0x180fe2000001080c */
[-CC-:B------:R-:W-:Y:S01]  /*3bf0*/  FFMA.FTZ R63, R63, R0.reuse, -R12.reuse ;  /* 0x000000003f3f7223 */ /* 0x180fe2000001080c */
[-C--:B------:R-:W-:Y:S01]  /*3c00*/  FFMA.FTZ R53, R53, R0.reuse, -R12 ;  /* 0x0000000035357223 */ /* 0x080fe2000001080c */
[----:B------:R-:W4:Y:S01]  /*3c10*/  MUFU.EX2 R21, R21 ;  /* 0x0000001500157308 */ /* 0x000f220000000800 */
[----:B-1----:R-:W-:Y:S01]  /*3c20*/  FADD.FTZ R27, R83, R56 ;  /* 0x00000038531b7221 */ /* 0x002fe20000010000 */
[-CC-:B------:R-:W-:Y:S01]  /*3c30*/  FFMA.FTZ R67, R67, R0.reuse, -R12.reuse ;  /* 0x0000000043437223 */ /* 0x180fe2000001080c */
[-CC-:B------:R-:W-:Y:S01]  /*3c40*/  FFMA.FTZ R57, R57, R0.reuse, -R12.reuse ;  /* 0x0000000039397223 */ /* 0x180fe2000001080c */
[----:B------:R-:W-:Y:S01]  /*3c50*/  FFMA.FTZ R71, R71, R0, -R12 ;  /* 0x0000000047477223 */ /* 0x000fe2000001080c */
[----:B------:R-:W-:Y:S01]  /*3c60*/  FADD.FTZ R58, R180, R27 ;  /* 0x0000001bb43a7221 */ /* 0x000fe20000010000 */
[----:B--2---:R-:W-:-:S02]  /*3c70*/  F2FP.F16.F32.PACK_AB R182, R87, R2 ;  /* 0x0000000257b6723e */ /* 0x004fc400000000ff */
[----:B------:R-:W1:Y:S01]  /*3c80*/  MUFU.EX2 R42, R31 ;  /* 0x0000001f002a7308 */ /* 0x000e620000000800 */
[----:B---3--:R-:W-:Y:S01]  /*3c90*/  FADD.FTZ R54, R15, R40 ;  /* 0x000000280f367221 */ /* 0x008fe20000010000 */
[C---:B------:R-:W-:Y:S01]  /*3ca0*/  FADD.FTZ R27, R85.reuse, R58 ;  /* 0x0000003a551b7221 */ /* 0x040fe20000010000 */
[----:B------:R-:W-:Y:S02]  /*3cb0*/  F2FP.F16.F32.PACK_AB R189, R40, R15 ;  /* 0x0000000f28bd723e */ /* 0x000fe400000000ff */
[----:B------:R-:W-:Y:S01]  /*3cc0*/  F2FP.F16.F32.PACK_AB R180, R85, R180 ;  /* 0x000000b455b4723e */ /* 0x000fe200000000ff */
[----:B------:R-:W-:Y:S02]  /*3cd0*/  FADD.FTZ R58, R2, R27 ;  /* 0x0000001b023a7221 */ /* 0x000fe40000010000 */
[----:B------:R-:W2:Y:S01]  /*3ce0*/  MUFU.EX2 R25, R25 ;  /* 0x0000001900197308 */ /* 0x000ea20000000800 */
[----:B----4-:R-:W-:Y:S01]  /*3cf0*/  FADD.FTZ R13, R21, R54 ;  /* 0x00000036150d7221 */ /* 0x010fe20000010000 */
[----:B------:R-:W-:-:S06]  /*3d00*/  FADD.FTZ R27, R87, R58 ;  /* 0x0000003a571b7221 */ /* 0x000fcc0000010000 */
        /* <DEDUP_REMOVED lines=10> */
[----:B------:R1:W4:Y:S01]  /*3db0*/  MUFU.EX2 R89, R24 ;  /* 0x0000001800597308 */ /* 0x0003220000000800 */
[C---:B--2---:R-:W-:Y:S01]  /*3dc0*/  FADD.FTZ R58, R46.reuse, R13 ;  /* 0x0000000d2e3a7221 */ /* 0x044fe20000010000 */
[----:B------:R-:W-:-:S06]  /*3dd0*/  F2FP.F16.F32.PACK_AB R187, R46, R29 ;  /* 0x0000001d2ebb723e */ /* 0x000fcc00000000ff */
[----:B------:R-:W2:Y:S01]  /*3de0*/  MUFU.EX2 R48, R43 ;  /* 0x0000002b00307308 */ /* 0x000ea20000000800 */
[----:B-1----:R-:W-:Y:S01]  /*3df0*/  FFMA.FTZ R24, R60, R0, -R73 ;  /* 0x000000003c187223 */ /* 0x002fe20000010849 */
[----:B------:R-:W-:Y:S01]  /*3e00*/  FADD.FTZ R60, R28, R27 ;  /* 0x0000001b1c3c7221 */ /* 0x000fe20000010000 */
[----:B---3--:R-:W-:-:S05]  /*3e10*/  FADD.FTZ R13, R33, R58 ;  /* 0x0000003a210d7221 */ /* 0x008fca0000010000 */
[----:B------:R-:W1:Y:S01]  /*3e20*/  MUFU.EX2 R34, R34 ;  /* 0x0000002200227308 */ /* 0x000e620000000800 */
[C---:B----4-:R-:W-:Y:S01]  /*3e30*/  FADD.FTZ R27, R89.reuse, R60 ;  /* 0x0000003c591b7221 */ /* 0x050fe20000010000 */
[----:B------:R-:W-:-:S06]  /*3e40*/  F2FP.F16.F32.PACK_AB R176, R89, R28 ;  /* 0x0000001c59b0723e */ /* 0x000fcc00000000ff */
[----:B------:R-:W3:Y:S01]  /*3e50*/  MUFU.EX2 R37, R37 ;  /* 0x0000002500257308 */ /* 0x000ee20000000800 */
[C---:B--2---:R-:W-:Y:S01]  /*3e60*/  FADD.FTZ R58, R48.reuse, R13 ;  /* 0x0000000d303a7221 */ /* 0x044fe20000010000 */
[----:B------:R-:W-:-:S06]  /*3e70*/  F2FP.F16.F32.PACK_AB R181, R48, R33 ;  /* 0x0000002130b5723e */ /* 0x000fcc00000000ff */
[----:B------:R2:W4:Y:S01]  /*3e80*/  MUFU.EX2 R91, R36 ;  /* 0x00000024005b7308 */ /* 0x0005220000000800 */
[----:B-1----:R-:W-:-:S07]  /*3e90*/  FADD.FTZ R60, R34, R27 ;  /* 0x0000001b223c7221 */ /* 0x002fce0000010000 */
[----:B------:R-:W1:Y:S01]  /*3ea0*/  MUFU.EX2 R50, R47 ;  /* 0x0000002f00327308 */ /* 0x000e620000000800 */
[----:B--2---:R-:W-:Y:S01]  /*3eb0*/  FFMA.FTZ R36, R64, R0, -R73 ;  /* 0x0000000040247223 */ /* 0x004fe20000010849 */
[----:B---3--:R-:W-:-:S06]  /*3ec0*/  FADD.FTZ R13, R37, R58 ;  /* 0x0000003a250d7221 */ /* 0x008fcc0000010000 */
[----:B------:R-:W2:Y:S01]  /*3ed0*/  MUFU.EX2 R38, R38 ;  /* 0x0000002600267308 */ /* 0x000ea20000000800 */
[C---:B----4-:R-:W-:Y:S01]  /*3ee0*/  FADD.FTZ R27, R91.reuse, R60 ;  /* 0x0000003c5b1b7221 */ /* 0x050fe20000010000 */
[----:B------:R-:W-:-:S06]  /*3ef0*/  F2FP.F16.F32.PACK_AB R178, R91, R34 ;  /* 0x000000225bb2723e */ /* 0x000fcc00000000ff */
[----:B------:R-:W3:Y:S01]  /*3f00*/  MUFU.EX2 R41, R41 ;  /* 0x0000002900297308 */ /* 0x000ee20000000800 */
[C---:B-1----:R-:W-:Y:S01]  /*3f10*/  FADD.FTZ R20, R50.reuse, R13 ;  /* 0x0000000d32147221 */ /* 0x042fe20000010000 */
[----:B------:R-:W-:-:S06]  /*3f20*/  F2FP.F16.F32.PACK_AB R183, R50, R37 ;  /* 0x0000002532b7723e */ /* 0x000fcc00000000ff */
[----:B------:R-:W1:Y:S01]  /*3f30*/  MUFU.EX2 R52, R51 ;  /* 0x0000003300347308 */ /* 0x000e620000000800 */
[----:B--2---:R-:W-:Y:S01]  /*3f40*/  FADD.FTZ R26, R38, R27 ;  /* 0x0000001b261a7221 */ /* 0x004fe20000010000 */
[----:B------:R-:W-:-:S03]  /*3f50*/  F2FP.F16.F32.PACK_AB R172, R93, R38 ;  /* 0x000000265dac723e */ /* 0x000fc600000000ff */
[----:B------:R-:W-:-:S03]  /*3f60*/  FADD.FTZ R27, R93, R26 ;  /* 0x0000001a5d1b7221 */ /* 0x000fc60000010000 */
[----:B------:R-:W2:Y:S01]  /*3f70*/  MUFU.EX2 R24, R24 ;  /* 0x0000001800187308 */ /* 0x000ea20000000800 */
[----:B---3--:R-:W-:-:S07]  /*3f80*/  FADD.FTZ R13, R41, R20 ;  /* 0x00000014290d7221 */ /* 0x008fce0000010000 */
        /* <DEDUP_REMOVED lines=18> */
[----:B------:R-:W-:Y:S01]  /*40b0*/  VIADD R26, R14, UR42 ;  /* 0x0000002a0e1a7c36 */ /* 0x000fe20008000000 */
[----:B------:R-:W-:Y:S02]  /*40c0*/  F2FP.F16.F32.PACK_AB R168, R65, R36 ;  /* 0x0000002441a8723e */ /* 0x000fe400000000ff */
[----:B------:R-:W-:Y:S02]  /*40d0*/  FADD.FTZ R24, R170, R27 ;  /* 0x0000001baa187221 */ /* 0x000fe40000010000 */
[----:B------:R-:W-:Y:S01]  /*40e0*/  R2UR UR14, R26 ;  /* 0x000000001a0e72ca */ /* 0x000fe200000e0000 */
[----:B------:R-:W1:Y:S01]  /*40f0*/  MUFU.EX2 R69, R69 ;  /* 0x0000004500457308 */ /* 0x000e620000000800 */
[C---:B--2---:R-:W-:Y:S01]  /*4100*/  FADD.FTZ R20, R56.reuse, R13 ;  /* 0x0000000d38147221 */ /* 0x044fe20000010000 */
[----:B------:R-:W-:-:S06]  /*4110*/  F2FP.F16.F32.PACK_AB R173, R56, R3 ;  /* 0x0000000338ad723e */ /* 0x000fcc00000000ff */
[----:B------:R-:W2:Y:S01]  /*4120*/  MUFU.EX2 R12, R63 ;  /* 0x0000003f000c7308 */ /* 0x000ea20000000800 */
[----:B---3--:R-:W-:-:S03]  /*4130*/  FADD.FTZ R27, R49, R20 ;  /* 0x00000014311b7221 */ /* 0x008fc60000010000 */
[----:B------:R-:W-:-:S04]  /*4140*/  UIADD3 UR6, UR14, UR6, URZ ;  /* 0x000000060e067290 */ /* 0x000fc8000fffe03f */
        /* <DEDUP_REMOVED lines=9> */
[C---:B-1----:R-:W-:Y:S01]  /*41e0*/  FADD.FTZ R24, R2.reuse, R15 ;  /* 0x0000000f02187221 */ /* 0x042fe20000010000 */
[----:B------:R-:W-:Y:S01]  /*41f0*/  F2FP.F16.F32.PACK_AB R169, R2, R53 ;  /* 0x0000003502a9723e */ /* 0x000fe200000000ff */
[----:B------:R-:W-:Y:S02]  /*4200*/  VIADD R15, R74, 0xfffffffe ;  /* 0xfffffffe4a0f7836 */ /* 0x000fe40000000000 */
[----:B--2---:R-:W-:-:S04]  /*4210*/  FADD.FTZ R3, R57, R24 ;  /* 0x0000001839037221 */ /* 0x004fc80000010000 */
[C---:B---3--:R-:W-:Y:S01]  /*4220*/  FADD.FTZ R12, R20.reuse, R3 ;  /* 0x00000003140c7221 */ /* 0x048fe20000010000 */
        /* <DEDUP_REMOVED lines=13> */
.L_x_3741:
[----:B------:R-:W-:-:S11]  /*4300*/  UISETP.NE.AND UP1, UPT, UR7, 0x1, UPT ;  /* 0x000000010700788c */ /* 0x000fd6000bf25270 */
[----:B------:R-:W-:Y:S02]  /*4310*/  @UP1 ULDC.64 UR14, c[0x0][0x9e8] ;  /* 0x00027a00000e1ab9 */ /* 0x000fe40000000a00 */
[----:B------:R-:W-:-:S04]  /*4320*/  UIMAD.WIDE.U32 UR18, UR11, UR14, URZ ;  /* 0x0000000e0b1272a5 */ /* 0x000fc8000f8e003f */
[----:B------:R-:W-:-:S12]  /*4330*/  @UP1 USHF.R.U32.HI UR11, URZ, UR15, UR19 ;  /* 0x0000000f3f0b1299 */ /* 0x000fd80008011613 */
.L_x_3742:
[----:B------:R-:W-:-:S04]  /*4340*/  UIMAD UR7, UR11, UR7, UR7 ;  /* 0x000000070b0772a4 */ /* 0x000fc8000f8e0207 */
[----:B------:R-:W-:-:S04]  /*4350*/  UISETP.LT.AND UP1, UPT, UR6, UR7, UPT ;  /* 0x000000070600728c */ /* 0x000fc8000bf21270 */
[----:B------:R-:W-:-:S12]  /*4360*/  USEL UR6, UR6, UR7, UP1 ;  /* 0x0000000706067287 */ /* 0x000fd80008800000 */
.L_x_3740:
[----:B------:R-:W-:Y:S01]  /*4370*/  UIMAD.WIDE UR6, UR6, 0x2aaaaaab, URZ ;  /* 0x2aaaaaab060678a5 */ /* 0x000fe2000f8e023f */
[----:B------:R-:W-:Y:S01]  /*4380*/  IMAD.MOV.U32 R3, RZ, RZ, 0x3f800000 ;  /* 0x3f800000ff037424 */ /* 0x000fe200078e00ff */
[----:B------:R-:W-:Y:S01]  /*4390*/  CS2R R118, SRZ ;  /* 0x0000000000767805 */ /* 0x000fe2000001ff00 */
[----:B------:R-:W-:Y:S01]  /*43a0*/  IMAD.MOV.U32 R2, RZ, RZ, 0x3f800000 ;  /* 0x3f800000ff027424 */ /* 0x000fe200078e00ff */
        /* <DEDUP_REMOVED lines=52> */
[----:B------:R-:W-:Y:S06]  /*46f0*/  @!P1 BRA `(.L_x_3743) ;  /* 0x0000002c00e09947 */ /* 0x000fec0003800000 */
[----:B------:R-:W-:Y:S01]  /*4700*/  IMAD.IADD R20, R7, 0x1, R14 ;  /* 0x0000000107147824 */ /* 0x000fe200078e020e */
[----:B------:R-:W-:Y:S01]  /*4710*/  ULDC UR45, c[0x0][0x9e4] ;  /* 0x00027900002d7ab9 */ /* 0x000fe20000000800 */
[----:B------:R-:W-:Y:S02]  /*4720*/  IMAD.MOV.U32 R3, RZ, RZ, 0x3f800000 ;  /* 0x3f800000ff037424 */ /* 0x000fe400078e00ff */
[----:B------:R-:W-:-:S07]  /*4730*/  IMAD.MOV.U32 R119, RZ, RZ, RZ ;  /* 0x000000ffff777224 */ /* 0x000fce00078e00ff */
.L_x_3760:
[----:B------:R-:W-:-:S04]  /*4740*/  UIADD3 UR7, UR36, 0x1, URZ ;  /* 0x0000000124077890 */ /* 0x000fc8000fffe03f */
[----:B------:R-:W-:-:S04]  /*4750*/  UISETP.NE.AND UP1, UPT, UR7, 0x2, UPT ;  /* 0x000000020700788c */ /* 0x000fc8000bf25270 */
[----:B------:R-:W-:Y:S02]  /*4760*/  USEL UR40, URZ, 0x1, UP1 ;  /* 0x000000013f287887 */ /* 0x000fe40008800000 */
[----:B------:R-:W-:Y:S02]  /*4770*/  USEL UR7, UR7, URZ, UP1 ;  /* 0x0000003f07077287 */ /* 0x000fe40008800000 */
[----:B------:R-:W-:Y:S01]  /*4780*/  ULOP3.LUT UR40, UR46, UR40, URZ, 0x3c, !UPT ;  /* 0x000000282e287292 */ /* 0x000fe2000f8e3c3f */
[----:B------:R-:W-:Y:S11]  /*4790*/  @!P0 BRA `(.L_x_3744) ;  /* 0x0000000000048947 */ /* 0x000ff60003800000 */
[----:B------:R-:W-:Y:S01]  /*47a0*/  BPT.TRAP 0x1 ;  /* 0x000000040000795c */ /* 0x000fe20000300000 */
.L_x_3744:
[----:B------:R-:W-:Y:S01]  /*47b0*/  ULEA UR38, UR7, UR37, 0x3 ;  /* 0x0000002507267291 */ /* 0x000fe2000f8e183f */
[----:B------:R-:W-:-:S05]  /*47c0*/  IMAD.U32 R0, RZ, RZ, UR40 ;  /* 0x00000028ff007e24 */ /* 0x000fca000f8e00ff */
[----:B------:R-:W-:-:S04]  /*47d0*/  SHF.L.U32 R0, R0, 0x1f, RZ ;  /* 0x0000001f00007819 */ /* 0x000fc800000006ff */
[----:B------:R1:W2:Y:S01]  /*47e0*/  SYNCS.PHASECHK.TRANS64.TRYWAIT P1, [UR38+0x30830], R0 ;  /* 0x03083000ff0075a7 */ /* 0x0002a20008020166 */
[----:B------:R-:W-:Y:S05]  /*47f0*/  @!P0 BRA `(.L_x_3745) ;  /* 0x0000000000048947 */ /* 0x000fea0003800000 */
[----:B------:R-:W-:Y:S01]  /*4800*/  BPT.TRAP 0x1 ;  /* 0x000000040000795c */ /* 0x000fe20000300000 */
.L_x_3745:
[----:B--2---:R-:W-:Y:S05]  /*4810*/  @P1 BRA `(.L_x_3746) ;  /* 0x0000000000081947 */ /* 0x004fea0003800000 */
[----:B------:R-:W2:Y:S02]  /*4820*/  SYNCS.PHASECHK.TRANS64.TRYWAIT P1, [UR38+0x30830], R0 ;  /* 0x03083000ff0075a7 */ /* 0x000ea40008020166 */
[----:B--2---:R-:W-:Y:S05]  /*4830*/  @!P1 BRA `(.L_x_3747) ;  /* 0x000000d800e09947 */ /* 0x004fea0003800000 */
.L_x_3746:
[----:B------:R-:W-:Y:S01]  /*4840*/  R2UR UR56, R10 ;  /* 0x000000000a3872ca */ /* 0x000fe200000e0000 */
[----:B------:R-:W-:Y:S01]  /*4850*/  UIMAD UR6, UR7, 0x900, UR39 ;  /* 0x00000900070678a4 */ /* 0x000fe2000f8e0227 */
        /* <DEDUP_REMOVED lines=13> */
[----:B------:R-:W-:Y:S01]  /*4930*/  HGMMA.64x96x16.F32 R120, gdesc[UR56], RZ, !UPT, gsb0 ;  /* 0x01600000387879f0 */ /* 0x000fe2000c0008ff */
[----:B------:R-:W-:Y:S01]  /*4940*/  UIADD3 UR58, UR6, 0x2, URZ ;  /* 0x00000002063a7890 */ /* 0x000fe2000fffe03f */
[-C--:B------:R-:W-:Y:S01]  /*4950*/  FMUL.FTZ R29, R29, R2.reuse ;  /* 0x000000021d1d7220 */ /* 0x080fe20000410000 */
        /* <DEDUP_REMOVED lines=106> */
[----:B------:R-:W-:Y:S01]  /*5000*/  HGMMA.64x96x16.F32 R120, gdesc[UR56], R120, gsb0 ;  /* 0x01600000387879f0 */ /* 0x000fe20008000878 */
[----:B------:R-:W-:Y:S01]  /*5010*/  R2UR UR56, R8 ;  /* 0x00000000083872ca */ /* 0x000fe200000e0000 */
[----:B------:R-:W-:Y:S01]  /*5020*/  UIADD3 UR58, UR6, 0x606, URZ ;  /* 0x00000606063a7890 */ /* 0x000fe2000fffe03f */
[----:B------:R-:W-:Y:S01]  /*5030*/  R2UR UR57, R9 ;  /* 0x00000000093972ca */ /* 0x000fe200000e0000 */
[----:B------:R-:W-:Y:S01]  /*5040*/  UMOV UR59, 0x40000040 ;  /* 0x40000040003b7882 */ /* 0x000fe20000000000 */
[-C--:B------:R-:W-:Y:S01]  /*5050*/  FMUL.FTZ R115, R115, R3.reuse ;  /* 0x0000000373737220 */ /* 0x080fe20000410000 */
[-C--:B------:R-:W-:Y:S01]  /*5060*/  FMUL.FTZ R118, R118, R3.reuse ;  /* 0x0000000376767220 */ /* 0x080fe20000410000 */
[----:B------:R-:W-:Y:S01]  /*5070*/  FMUL.FTZ R119, R119, R3 ;  /* 0x0000000377777220 */ /* 0x000fe20000410000 */
[----:B------:R-:W-:-:S02]  /*5080*/  WARPGROUP.DEPBAR.LE gsb0, 0x0 ;  /* 0x00008000000079c5 */ /* 0x000fc40000010000 */
        /* <DEDUP_REMOVED lines=30> */
[----:B------:R-:W-:Y:S05]  /*5270*/  @!P0 BRA `(.L_x_3748) ;  /* 0x0000000000048947 */ /* 0x000fea0003800000 */
[----:B------:R-:W-:Y:S01]  /*5280*/  BPT.TRAP 0x1 ;  /* 0x000000040000795c */ /* 0x000fe20000300000 */
.L_x_3748:
[----:B------:R-:W-:Y:S01]  /*5290*/  ULEA UR6, UR36, UR37, 0x3 ;  /* 0x0000002524067291 */ /* 0x000fe2000f8e183f */
[----:B-12---:R-:W-:-:S05]  /*52a0*/  IMAD.U32 R0, RZ, RZ, UR46 ;  /* 0x0000002eff007e24 */ /* 0x006fca000f8e00ff */
[----:B------:R-:W-:-:S04]  /*52b0*/  SHF.L.U32 R0, R0, 0x1f, RZ ;  /* 0x0000001f00007819 */ /* 0x000fc800000006ff */
[----:B------:R1:W2:Y:S01]  /*52c0*/  SYNCS.PHASECHK.TRANS64.TRYWAIT P1, [UR6+0x30850], R0 ;  /* 0x03085000ff0075a7 */ /* 0x0002a20008020146 */
[----:B------:R-:W-:Y:S05]  /*52d0*/  @!P0 BRA `(.L_x_3749) ;  /* 0x0000000000048947 */ /* 0x000fea0003800000 */
[----:B------:R-:W-:Y:S01]  /*52e0*/  BPT.TRAP 0x1 ;  /* 0x000000040000795c */ /* 0x000fe20000300000 */
.L_x_3749:
[----:B--2---:R-:W-:Y:S05]  /*52f0*/  @P1 BRA `(.L_x_3750) ;  /* 0x0000000000081947 */ /* 0x004fea0003800000 */
[----:B------:R-:W2:Y:S02]  /*5300*/  SYNCS.PHASECHK.TRANS64.TRYWAIT P1, [UR6+0x30850], R0 ;  /* 0x03085000ff0075a7 */ /* 0x000ea40008020146 */
[----:B--2---:R-:W-:Y:S05]  /*5310*/  @!P1 BRA `(.L_x_3751) ;  /* 0x000000d000409947 */ /* 0x004fea0003800000 */
.L_x_3750:
[----:B------:R-:W-:Y:S01]  /*5320*/  UIADD3 UR10, UR37, 0x400, URZ ;  /* 0x00000400250a7890 */ /* 0x000fe2000fffe03f */
[----:B------:R-:W-:Y:S01]  /*5330*/  WARPGROUP.ARRIVE ;  /* 0x00000000000079c5 */ /* 0x000fe20000000000 */
[----:B------:R-:W-:-:S05]  /*5340*/  UMOV UR11, 0x40000040 ;  /* 0x40000040000b7882 */ /* 0x000fca0000000000 */
[----:B------:R-:W3:Y:S01]  /*5350*/  S2R R210, SR_TID.X ;  /* 0x0000000000d27919 */ /* 0x000ee20000002100 */
[----:B------:R-:W-:Y:S01]  /*5360*/  USHF.R.U32.HI UR10, URZ, 0x4, UR10 ;  /* 0x000000043f0a7899 */ /* 0x000fe2000801160a */
[----:B-12---:R-:W-:Y:S01]  /*5370*/  IMAD.U32 R0, RZ, RZ, UR38 ;  /* 0x00000026ff007e24 */ /* 0x006fe2000f8e00ff */
[----:B------:R-:W-:Y:S01]  /*5380*/  ULDC UR18, c[0x0][0x2e0] ;  /* 0x0000b80000127ab9 */ /* 0x000fe20000000800 */
[----:B------:R-:W-:Y:S01]  /*5390*/  IMAD R2, R15, -0x60, RZ ;  /* 0xffffffa00f027824 */ /* 0x000fe200078e02ff */
[----:B------:R-:W-:Y:S01]  /*53a0*/  ULOP3.LUT UR10, UR10, 0x3fff, URZ, 0xc0, !UPT ;  /* 0x00003fff0a0a7892 */ /* 0x000fe2000f8ec03f */
[----:B------:R-:W-:Y:S02]  /*53b0*/  ULDC UR15, c[0x0][0x9dc] ;  /* 0x00027700000f7ab9 */ /* 0x000fe40000000800 */
[----:B------:R-:W-:Y:S01]  /*53c0*/  IMAD R3, R17, UR18, R2 ;  /* 0x0000001211037c24 */ /* 0x000fe2000f8e0202 */
[----:B------:R-:W-:-:S04]  /*53d0*/  ULOP3.LUT UR10, UR10, 0x3000000, URZ, 0xfc, !UPT ;  /* 0x030000000a0a7892 */ /* 0x000fc8000f8efc3f */
[----:B------:R-:W-:-:S07]  /*53e0*/  UIMAD UR14, UR36, 0x900, UR10 ;  /* 0x00000900240e78a4 */ /* 0x000fce000f8e020a */
[----:B------:R-:W-:Y:S02]  /*53f0*/  UMOV UR10, UR14 ;  /* 0x0000000e000a7c82 */ /* 0x000fe40008000000 */
[----:B------:R-:W-:Y:S01]  /*5400*/  HGMMA.64x192x16.F32 R24, R188, gdesc[UR8].tnspB, R24, gsb0 ;  /* 0x42e00008bc187df0 */ /* 0x000fe20008000818 */
[----:B------:R-:W-:Y:S01]  /*5410*/  UIADD3 UR10, UR14, 0x80, URZ ;  /* 0x000000800e0a7890 */ /* 0x000fe2000fffe03f */
[----:B------:R-:W-:Y:S01]  /*5420*/  UMOV UR11, 0x40000040 ;  /* 0x40000040000b7882 */ /* 0x000fe20000000000 */
[----:B---3--:R-:W-:-:S13]  /*5430*/  LOP3.LUT P1, RZ, R210, 0x7f, RZ, 0xc0, !PT ;  /* 0x0000007fd2ff7812 */ /* 0x008fda000782c0ff */
[----:B------:R-:W-:-:S05]  /*5440*/  @!P1 VIADD R0, R0, 0x30840 ;  /* 0x0003084000009836 */ /* 0x000fca0000000000 */
[----:B------:R-:W-:Y:S01]  /*5450*/  @!P1 PRMT R0, RZ, 0x654, R0 ;  /* 0x00000654ff009816 */ /* 0x000fe20000000000 */
        /* <DEDUP_REMOVED lines=23> */
[----:B------:R-:W-:Y:S01]  /*55d0*/  UMOV UR10, UR15 ;  /* 0x0000000f000a7c82 */ /* 0x000fe20008000000 */
[----:B------:R-:W-:Y:S01]  /*55e0*/  ULDC UR15, c[0x0][0x9e0] ;  /* 0x00027800000f7ab9 */ /* 0x000fe20000000800 */
[----:B------:R-:W-:Y:S01]  /*55f0*/  ULOP3.LUT UR11, URZ, UR10, URZ, 0x33, !UPT ;  /* 0x0000000a3f0b7292 */ /* 0x000fe2000f8e333f */
[----:B------:R-:W-:Y:S02]  /*5600*/  WARPGROUP.DEPBAR.LE gsb0, 0x0 ;  /* 0x00008000000079c5 */ /* 0x000fe40000010000 */
[----:B------:R-:W1:Y:S01]  /*5610*/  LDC R168, c[0x0][0x288] ;  /* 0x0000a200ffa87b82 */ /* 0x000e620000000800 */
[----:B------:R2:W-:Y:S01]  /*5620*/  @!P1 SYNCS.ARRIVE.TRANS64.RED.A1T0 RZ, [R0+URZ], RZ ;  /* 0x000000ff00ff99a7 */ /* 0x0005e2000810043f */
[----:B------:R-:W-:Y:S01]  /*5630*/  PLOP3.LUT P1, PT, PT, PT, UP0, 0x40, 0x0 ;  /* 0x000000000000781c */ /* 0x000fe20003f2e808 */
[----:B--2---:R-:W-:Y:S01]  /*5640*/  IMAD R0, R16, -0x2, R2 ;  /* 0xfffffffe10007824 */ /* 0x004fe200078e0202 */
[----:B-1----:R-:W-:-:S05]  /*5650*/  IADD3 R3, R3, 0x1, -R168 ;  /* 0x0000000103037810 */ /* 0x002fca0007ffe8a8 */
[----:B------:R-:W-:-:S04]  /*5660*/  IMAD R3, R16, -0x2, R3 ;  /* 0xfffffffe10037824 */ /* 0x000fc800078e0203 */
[C---:B------:R-:W-:Y:S02]  /*5670*/  VIADD R168, R3.reuse, UR15 ;  /* 0x0000000f03a87c36 */ /* 0x040fe40008000000 */
[----:B------:R-:W-:Y:S02]  /*5680*/  VIADD R21, R3, UR11 ;  /* 0x0000000b03157c36 */ /* 0x000fe40008000000 */
[C---:B------:R-:W-:Y:S02]  /*5690*/  IMAD.IADD R172, R7.reuse, 0x1, R168 ;  /* 0x0000000107ac7824 */ /* 0x040fe400078e02a8 */
[----:B------:R-:W-:Y:S01]  /*56a0*/  IMAD.IADD R170, R7, 0x1, R21 ;  /* 0x0000000107aa7824 */ /* 0x000fe200078e0215 */
[----:B------:R-:W-:Y:S06]  /*56b0*/  @P1 BRA `(.L_x_3752) ;  /* 0x0000000000581947 */ /* 0x000fec0003800000 */
[----:B------:R-:W-:Y:S01]  /*56c0*/  ISETP.GT.AND P1, PT, R20, -0x1, PT ;  /* 0xffffffff1400780c */ /* 0x000fe20003f24270 */
[----:B------:R-:W-:-:S12]  /*56d0*/  BSSY B0, `(.L_x_3753) ;  /* 0x0000011000007945 */ /* 0x000fd80003800000 */
        /* <DEDUP_REMOVED lines=9> */
.L_x_3754:
[----:B------:R-:W-:-:S05]  /*5770*/  IMAD.U32 R169, RZ, RZ, UR45 ;  /* 0x0000002dffa97e24 */ /* 0x000fca000f8e00ff */
[----:B------:R-:W-:-:S13]  /*5780*/  ISETP.NE.AND P1, PT, R169, 0x1, PT ;  /* 0x00000001a900780c */ /* 0x000fda0003f25270 */
[----:B------:R-:W1:Y:S01]  /*5790*/  @P1 LDC.64 R174, c[0x0][0x9e8] ;  /* 0x00027a00ffae1b82 */ /* 0x000e620000000a00 */
[----:B------:R-:W-:-:S04]  /*57a0*/  @P1 IMAD.IADD R3, R7, 0x1, R14 ;  /* 0x0000000107031824 */ /* 0x000fc800078e020e */
[----:B-1----:R-:W-:-:S04]  /*57b0*/  @P1 IMAD.HI.U32 R174, R3, R174, RZ ;  /* 0x000000ae03ae1227 */ /* 0x002fc800078e00ff */
[----:B------:R-:W-:Y:S01]  /*57c0*/  IMAD.MOV.U32 R3, RZ, RZ, R20 ;  /* 0x000000ffff037224 */ /* 0x000fe200078e0014 */
[----:B------:R-:W-:-:S07]  /*57d0*/  @P1 SHF.R.U32.HI R3, RZ, R175, R174 ;  /* 0x000000afff031219 */ /* 0x000fce00000116ae */
.L_x_3755:
[----:B------:R-:W-:Y:S05]  /*57e0*/  BSYNC B0 ;  /* 0x0000000000007941 */ /* 0x000fea0003800000 */
.L_x_3753:
[----:B------:R-:W-:-:S05]  /*57f0*/  IMAD R3, R3, R169, R0 ;  /* 0x000000a903037224 */ /* 0x000fca00078e0200 */
[----:B------:R-:W-:Y:S02]  /*5800*/  VIADDMNMX R172, R3, R169, R172, PT ;  /* 0x000000a903ac7246 */ /* 0x000fe400038001ac */
[----:B------:R-:W-:-:S07]  /*5810*/  VIMNMX R170, R170, R3, !PT ;  /* 0x00000003aaaa7248 */ /* 0x000fce0007fe0100 */
.L_x_3752:
        /* <DEDUP_REMOVED lines=109> */
[----:B------:R-:W-:Y:S01]  /*5ef0*/  FSEL R124, R120, -INF , !P6 ;  /* 0xff800000787c7808 */ /* 0x000fe20007000000 */
[----:B------:R-:W-:Y:S01]  /*5f00*/  IMAD.IADD R120, R6, 0x1, R21 ;  /* 0x0000000106787824 */ /* 0x000fe200078e0215 */
[----:B------:R-:W-:Y:S01]  /*5f10*/  ISETP.GE.AND P6, PT, R2, 0x5a, PT ;  /* 0x0000005a0200780c */ /* 0x000fe20003fc6270 */
[----:B------:R-:W-:-:S03]  /*5f20*/  IMAD.IADD R2, R6, 0x1, R168 ;  /* 0x0000000106027824 */ /* 0x000fc600078e02a8 */
[----:B------:R-:W-:Y:S02]  /*5f30*/  P2R R128, PR, RZ, 0x40 ;  /* 0x00000040ff807803 */ /* 0x000fe40000000000 */
[----:B------:R-:W-:-:S04]  /*5f40*/  ISETP.GT.AND P6, PT, R170, 0x59, !P6 ;  /* 0x00000059aa00780c */ /* 0x000fc800077c4270 */
[----:B------:R-:W-:-:S04]  /*5f50*/  ISETP.LT.OR P6, PT, R172, 0x5a, P6 ;  /* 0x0000005aac00780c */ /* 0x000fc800037c1670 */
[----:B------:R-:W-:Y:S02]  /*5f60*/  FSEL R165, R165, -INF , !P6 ;  /* 0xff800000a5a57808 */ /* 0x000fe40007000000 */
[----:B------:R-:W-:-:S13]  /*5f70*/  PLOP3.LUT P6, PT, PT, PT, UP0, 0x40, 0x0 ;  /* 0x000000000000781c */ /* 0x000fda0003fce808 */
[----:B------:R-:W-:Y:S05]  /*5f80*/  @P6 BRA `(.L_x_3756) ;  /* 0x0000000000546947 */ /* 0x000fea0003800000 */
        /* <DEDUP_REMOVED lines=12> */
.L_x_3758:
[----:B------:R-:W-:-:S05]  /*6050*/  IMAD.U32 R132, RZ, RZ, UR45 ;  /* 0x0000002dff847e24 */ /* 0x000fca000f8e00ff */
[----:B------:R-:W-:-:S13]  /*6060*/  ISETP.NE.AND P6, PT, R132, 0x1, PT ;  /* 0x000000018400780c */ /* 0x000fda0003fc5270 */
[----:B------:R-:W1:Y:S02]  /*6070*/  @P6 LDC.64 R188, c[0x0][0x9e8] ;  /* 0x00027a00ffbc6b82 */ /* 0x000e640000000a00 */
[----:B-1----:R-:W-:-:S05]  /*6080*/  @P6 IMAD.HI.U32 R188, R21, R188, RZ ;  /* 0x000000bc15bc6227 */ /* 0x002fca00078e00ff */
[----:B------:R-:W-:-:S07]  /*6090*/  @P6 SHF.R.U32.HI R21, RZ, R189, R188 ;  /* 0x000000bdff156219 */ /* 0x000fce00000116bc */
.L_x_3759:
[----:B------:R-:W-:Y:S05]  /*60a0*/  BSYNC B0 ;  /* 0x0000000000007941 */ /* 0x000fea0003800000 */
.L_x_3757:
[----:B------:R-:W-:-:S05]  /*60b0*/  IMAD R21, R21, R132, R0 ;  /* 0x0000008415157224 */ /* 0x000fca00078e0200 */
[----:B------:R-:W-:Y:S02]  /*60c0*/  VIADDMNMX R2, R21, R132, R2, PT ;  /* 0x0000008415027246 */ /* 0x000fe40003800102 */
[----:B------:R-:W-:-:S07]  /*60d0*/  VIMNMX R120, R120, R21, !PT ;  /* 0x0000001578787248 */ /* 0x000fce0007fe0100 */
.L_x_3756:
[C---:B------:R-:W-:Y:S01]  /*60e0*/  ISETP.GT.AND P1, PT, R120.reuse, 0x1, !P1 ;  /* 0x000000017800780c */ /* 0x040fe20004f24270 */
[----:B------:R-:W-:Y:S01]  /*60f0*/  UMOV UR46, UR40 ;  /* 0x00000028002e7c82 */ /* 0x000fe20008000000 */
[----:B------:R-:W-:Y:S01]  /*6100*/  ISETP.GT.AND P2, PT, R120, 0x8, !P2 ;  /* 0x000000087800780c */ /* 0x000fe20005744270 */
[----:B------:R-:W-:Y:S01]  /*6110*/  UMOV UR36, UR7 ;  /* 0x0000000700247c82 */ /* 0x000fe20008000000 */
[C---:B------:R-:W-:Y:S02]  /*6120*/  ISETP.LT.OR P1, PT, R2.reuse, 0x2, P1 ;  /* 0x000000020200780c */ /* 0x040fe40000f21670 */
[----:B------:R-:W-:Y:S02]  /*6130*/  ISETP.LT.OR P2, PT, R2, 0x9, P2 ;  /* 0x000000090200780c */ /* 0x000fe40001741670 */
[----:B------:R-:W-:Y:S02]  /*6140*/  FSEL R217, R123, -INF , !P1 ;  /* 0xff8000007bd97808 */ /* 0x000fe40004800000 */
[----:B------:R-:W-:-:S02]  /*6150*/  ISETP.NE.AND P1, PT, R174, RZ, PT ;  /* 0x000000ffae00720c */ /* 0x000fc40003f25270 */
[----:B------:R-:W-:Y:S02]  /*6160*/  FSEL R189, R126, -INF , !P2 ;  /* 0xff8000007ebd7808 */ /* 0x000fe40005000000 */
[----:B------:R-:W-:Y:S02]  /*6170*/  ISETP.GT.AND P1, PT, R120, 0x9, !P1 ;  /* 0x000000097800780c */ /* 0x000fe40004f24270 */
[----:B------:R-:W-:Y:S02]  /*6180*/  ISETP.NE.AND P2, PT, R191, RZ, PT ;  /* 0x000000ffbf00720c */ /* 0x000fe40003f45270 */
[----:B------:R-:W-:Y:S02]  /*6190*/  ISETP.LT.OR P1, PT, R2, 0xa, P1 ;  /* 0x0000000a0200780c */ /* 0x000fe40000f21670 */
[----:B------:R-:W-:Y:S02]  /*61a0*/  ISETP.NE.AND P6, PT, R205, RZ, PT ;  /* 0x000000ffcd00720c */ /* 0x000fe40003fc5270 */
        /* <DEDUP_REMOVED lines=22> */
[----:B------:R-:W-:Y:S02]  /*6310*/  ISETP.GT.AND P1, PT, R120, 0x19, !P2 ;  /* 0x000000197800780c */ /* 0x000fe40005724270 */
[----:B------:R-:W-:Y:S02]  /*6320*/  FMNMX.FTZ R0, R171, R0, !PT ;  /* 0x00000000ab007209 */ /* 0x000fe40007810000 */
[----:B------:R-:W-:-:S02]  /*6330*/  ISETP.LT.OR P1, PT, R2, 0x1a, P1 ;  /* 0x0000001a0200780c */ /* 0x000fc40000f21670 */
[----:B------:R-:W-:Y:S02]  /*6340*/  FMNMX.FTZ R0, R169, R0, !PT ;  /* 0x00000000a9007209 */ /* 0x000fe40007810000 */
[----:B------:R-:W-:Y:S02]  /*6350*/  FSEL R211, R135, -INF , !P1 ;  /* 0xff80000087d37808 */ /* 0x000fe40004800000 */
[----:B------:R-:W-:Y:S02]  /*6360*/  ISETP.GT.AND P1, PT, R120, 0x20, !P6 ;  /* 0x000000207800780c */ /* 0x000fe40007724270 */
[----:B------:R-:W-:Y:S02]  /*6370*/  FMNMX.FTZ R0, R141, R0, !PT ;  /* 0x000000008d007209 */ /* 0x000fe40007810000 */
[----:B------:R-:W-:Y:S02]  /*6380*/  ISETP.LT.OR P1, PT, R2, 0x21, P1 ;  /* 0x000000210200780c */ /* 0x000fe40000f21670 */
[----:B------:R-:W-:-:S02]  /*6390*/  FMNMX.FTZ R0, R3, R0, !PT ;  /* 0x0000000003007209 */ /* 0x000fc40007810000 */
[----:B------:R-:W-:Y:S01]  /*63a0*/  FSEL R205, R138, -INF , !P1 ;  /* 0xff8000008acd7808 */ /* 0x000fe20004800000 */
[----:B------:R-:W-:Y:S01]  /*63b0*/  IMAD.U32 R138, RZ, RZ, UR6 ;  /* 0x00000006ff8a7e24 */ /* 0x000fe2000f8e00ff */
        /* <DEDUP_REMOVED lines=22> */
[----:B------:R-:W-:-:S02]  /*6520*/  ISETP.NE.AND P2, PT, R206, RZ, PT ;  /* 0x000000ffce00720c */ /* 0x000fc40003f45270 */
[----:B------:R-:W-:Y:S02]  /*6530*/  ISETP.GT.AND P1, PT, R120, 0x30, !P1 ;  /* 0x000000307800780c */ /* 0x000fe40004f24270 */
[----:B------:R-:W-:Y:S02]  /*6540*/  FMNMX.FTZ R0, R137, R0, !PT ;  /* 0x0000000089007209 */ /* 0x000fe40007810000 */
[----:B------:R-:W-:Y:S02]  /*6550*/  ISETP.LT.OR P1, PT, R2, 0x31, P1 ;  /* 0x000000310200780c */ /* 0x000fe40000f21670 */
[----:B------:R-:W-:Y:S02]  /*6560*/  FMNMX.FTZ R126, R165, R0, !PT ;  /* 0x00000000a57e7209 */ /* 0x000fe40007810000 */
[----:B------:R-:W-:Y:S01]  /*6570*/  FSEL R135, R146, -INF , !P1 ;  /* 0xff80000092877808 */ /* 0x000fe20004800000 */
[----:B------:R-:W1:Y:S01]  /*6580*/  LDC R0, c[0x0][0x988] ;  /* 0x00026200ff007b82 */ /* 0x000e620000000800 */
[----:B------:R-:W-:Y:S01]  /*6590*/  ISETP.NE.AND P1, PT, R144, RZ, PT ;  /* 0x000000ff9000720c */ /* 0x000fe20003f25270 */
[----:B------:R-:W2:Y:S01]  /*65a0*/  SHFL.BFLY PT, R21, R126, 0x2, 0x1f ;  /* 0x0c401f007e157f89 */ /* 0x000ea200000e0000 */
[----:B------:R-:W-:-:S02]  /*65b0*/  ISETP.NE.AND P6, PT, R208, RZ, PT ;  /* 0x000000ffd000720c */ /* 0x000fc40003fc5270 */
[C---:B------:R-:W-:Y:S02]  /*65c0*/  ISETP.GT.AND P1, PT, R120.reuse, 0x31, !P1 ;  /* 0x000000317800780c */ /* 0x040fe40004f24270 */
[----:B------:R-:W-:Y:S02]  /*65d0*/  ISETP.GT.AND P3, PT, R120, 0x50, !P3 ;  /* 0x000000507800780c */ /* 0x000fe40005f64270 */
[----:B------:R-:W-:Y:S02]  /*65e0*/  ISETP.LT.OR P1, PT, R2, 0x32, P1 ;  /* 0x000000320200780c */ /* 0x000fe40000f21670 */
[----:B------:R-:W-:Y:S02]  /*65f0*/  ISETP.GT.AND P4, PT, R120, 0x51, !P4 ;  /* 0x000000517800780c */ /* 0x000fe40006784270 */
[----:B------:R-:W-:Y:S02]  /*6600*/  FSEL R147, R147, -INF , !P1 ;  /* 0xff80000093937808 */ /* 0x000fe40004800000 */
[----:B------:R-:W-:-:S02]  /*6610*/  ISETP.NE.AND P1, PT, R186, RZ, PT ;  /* 0x000000ffba00720c */ /* 0x000fc40003f25270 */
[----:B------:R-:W-:Y:S02]  /*6620*/  ISETP.LT.OR P3, PT, R2, 0x51, P3 ;  /* 0x000000510200780c */ /* 0x000fe40001f61670 */
[C---:B------:R-:W-:Y:S02]  /*6630*/  ISETP.GT.AND P1, PT, R120.reuse, 0x38, !P1 ;  /* 0x000000387800780c */ /* 0x040fe40004f24270 */
[----:B------:R-:W-:Y:S02]  /*6640*/  ISETP.GT.AND P5, PT, R120, 0x58, !P5 ;  /* 0x000000587800780c */ /* 0x000fe40006fa4270 */
[C---:B------:R-:W-:Y:S02]  /*6650*/  ISETP.LT.OR P1, PT, R2.reuse, 0x39, P1 ;  /* 0x000000390200780c */ /* 0x040fe40000f21670 */
[----:B------:R-:W-:Y:S02]  /*6660*/  ISETP.LT.OR P4, PT, R2, 0x52, P4 ;  /* 0x000000520200780c */ /* 0x000fe40002781670 */
[----:B------:R-:W-:-:S02]  /*6670*/  FSEL R131, R150, -INF , !P1 ;  /* 0xff80000096837808 */ /* 0x000fc40004800000 */
[----:B------:R-:W-:Y:S02]  /*6680*/  ISETP.NE.AND P1, PT, R148, RZ, PT ;  /* 0x000000ff9400720c */ /* 0x000fe40003f25270 */
[----:B--2---:R-:W-:Y:S02]  /*6690*/  FMNMX.FTZ R130, R126, R21, !PT ;  /* 0x000000157e827209 */ /* 0x004fe40007810000 */
[----:B------:R-:W-:Y:S02]  /*66a0*/  ISETP.GT.AND P1, PT, R120, 0x39, !P1 ;  /* 0x000000397800780c */ /* 0x000fe40004f24270 */
[C---:B------:R-:W-:Y:S01]  /*66b0*/  ISETP.LT.OR P5, PT, R2.reuse, 0x59, P5 ;  /* 0x000000590200780c */ /* 0x040fe20002fa1670 */
[----:B------:R-:W2:Y:S01]  /*66c0*/  SHFL.BFLY PT, R21, R130, 0x1, 0x1f ;  /* 0x0c201f0082157f89 */ /* 0x000ea200000e0000 */
[----:B------:R-:W-:-:S04]  /*66d0*/  ISETP.LT.OR P1, PT, R2, 0x3a, P1 ;  /* 0x0000003a0200780c */ /* 0x000fc80000f21670 */
[----:B------:R-:W-:Y:S02]  /*66e0*/  FSEL R151, R151, -INF , !P1 ;  /* 0xff80000097977808 */ /* 0x000fe40004800000 */
[----:B------:R-:W-:-:S04]  /*66f0*/  ISETP.NE.AND P1, PT, R190, RZ, PT ;  /* 0x000000ffbe00720c */ /* 0x000fc80003f25270 */
[----:B------:R-:W-:-:S04]  /*6700*/  ISETP.GT.AND P1, PT, R120, 0x40, !P1 ;  /* 0x000000407800780c */ /* 0x000fc80004f24270 */
[----:B------:R-:W-:-:S04]  /*6710*/  ISETP.LT.OR P1, PT, R2, 0x41, P1 ;  /* 0x000000410200780c */ /* 0x000fc80000f21670 */
[----:B------:R-:W-:Y:S02]  /*6720*/  FSEL R127, R154, -INF , !P1 ;  /* 0xff8000009a7f7808 */ /* 0x000fe40004800000 */
[----:B------:R-:W-:Y:S02]  /*6730*/  ISETP.NE.AND P1, PT, R152, RZ, PT ;  /* 0x000000ff9800720c */ /* 0x000fe40003f25270 */
[----:B--2---:R-:W-:Y:S02]  /*6740*/  FMNMX.FTZ R21, R130, R21, !PT ;  /* 0x0000001582157209 */ /* 0x004fe40007810000 */
[----:B------:R-:W-:-:S04]  /*6750*/  ISETP.GT.AND P1, PT, R120, 0x41, !P1 ;  /* 0x000000417800780c */ /* 0x000fc80004f24270 */
[----:B------:R-:W-:-:S04]  /*6760*/  ISETP.LT.OR P1, PT, R2, 0x42, P1 ;  /* 0x000000420200780c */ /* 0x000fc80000f21670 */
[----:B------:R-:W-:Y:S02]  /*6770*/  FSEL R155, R155, -INF , !P1 ;  /* 0xff8000009b9b7808 */ /* 0x000fe40004800000 */
[----:B------:R-:W-:-:S04]  /*6780*/  ISETP.GT.AND P1, PT, R120, 0x48, !P2 ;  /* 0x000000487800780c */ /* 0x000fc80005724270 */
[----:B------:R-:W-:-:S04]  /*6790*/  ISETP.LT.OR P1, PT, R2, 0x49, P1 ;  /* 0x000000490200780c */ /* 0x000fc80000f21670 */
[----:B------:R-:W-:Y:S02]  /*67a0*/  FSEL R123, R158, -INF , !P1 ;  /* 0xff8000009e7b7808 */ /* 0x000fe40004800000 */
[----:B------:R-:W-:Y:S02]  /*67b0*/  ISETP.GT.AND P1, PT, R120, 0x49, !P6 ;  /* 0x000000497800780c */ /* 0x000fe40007724270 */
[----:B------:R-:W-:Y:S02]  /*67c0*/  ISETP.NE.AND P6, PT, R156, RZ, PT ;  /* 0x000000ff9c00720c */ /* 0x000fe40003fc5270 */
[----:B------:R-:W-:-:S04]  /*67d0*/  ISETP.LT.OR P1, PT, R2, 0x4a, P1 ;  /* 0x0000004a0200780c */ /* 0x000fc80000f21670 */
[----:B------:R-:W-:Y:S02]  /*67e0*/  FSEL R159, R159, -INF , !P1 ;  /* 0xff8000009f9f7808 */ /* 0x000fe40004800000 */
[----:B------:R-:W-:Y:S02]  /*67f0*/  ISETP.GT.AND P1, PT, R120, RZ, !P6 ;  /* 0x000000ff7800720c */ /* 0x000fe40007724270 */
[----:B------:R-:W-:Y:S02]  /*6800*/  ISETP.NE.AND P6, PT, R128, RZ, PT ;  /* 0x000000ff8000720c */ /* 0x000fe40003fc5270 */
[----:B------:R-:W-:Y:S02]  /*6810*/  ISETP.LT.OR P1, PT, R2, 0x1, P1 ;  /* 0x000000010200780c */ /* 0x000fe40000f21670 */
[----:B------:R-:W-:Y:S02]  /*6820*/  ISETP.GT.AND P2, PT, R120, 0x59, !P6 ;  /* 0x000000597800780c */ /* 0x000fe40007744270 */
[----:B------:R-:W-:Y:S01]  /*6830*/  FSEL R221, R122, -INF , !P1 ;  /* 0xff8000007add7808 */ /* 0x000fe20004800000 */
[C---:B-1----:R-:W-:Y:S01]  /*6840*/  FMUL.FTZ R122, R21.reuse, R0 ;  /* 0x00000000157a7220 */ /* 0x042fe20000410000 */
[----:B------:R-:W-:-:S02]  /*6850*/  FSETP.NEU.FTZ.AND P1, PT, R21, -INF , PT ;  /* 0xff8000001500780b */ /* 0x000fc40003f3d000 */
[----:B------:R-:W-:Y:S02]  /*6860*/  FMNMX.FTZ R126, R221, R4, !PT ;  /* 0x00000004dd7e7209 */ /* 0x000fe40007810000 */
[----:B------:R-:W-:Y:S02]  /*6870*/  FSEL R122, R122, RZ, P1 ;  /* 0x000000ff7a7a7208 */ /* 0x000fe40000800000 */
[----:B------:R-:W-:Y:S02]  /*6880*/  FMNMX.FTZ R126, R217, R126, !PT ;  /* 0x0000007ed97e7209 */ /* 0x000fe40007810000 */
        /* <DEDUP_REMOVED lines=8> */
[----:B------:R-:W-:Y:S01]  /*6910*/  FSEL R171, R163, -INF , !P4 ;  /* 0xff800000a3ab7808 */ /* 0x000fe20006000000 */
[--C-:B------:R-:W-:Y:S01]  /*6920*/  FFMA.FTZ R172, R125, R0, -R122.reuse ;  /* 0x000000007dac7223 */ /* 0x100fe2000001087a */
[----:B------:R-:W-:Y:S01]  /*6930*/  FMNMX.FTZ R126, R207, R126, !PT ;  /* 0x0000007ecf7e7209 */ /* 0x000fe20007810000 */
[----:B------:R1:W-:Y:S01]  /*6940*/  MUFU.EX2 R163, R120 ;  /* 0x0000007800a37308 */ /* 0x0003e20000000800 */
[----:B------:R-:W-:Y:S01]  /*6950*/  FSEL R177, R166, -INF , !P5 ;  /* 0xff800000a6b17808 */ /* 0x000fe20006800000 */
[--C-:B------:R-:W-:Y:S01]  /*6960*/  FFMA.FTZ R219, R124, R0, -R122.reuse ;  /* 0x000000007cdb7223 */ /* 0x100fe2000001087a */
[----:B------:R-:W-:Y:S01]  /*6970*/  FMNMX.FTZ R126, R213, R126, !PT ;  /* 0x0000007ed57e7209 */ /* 0x000fe20007810000 */
[-CC-:B------:R-:W-:Y:S01]  /*6980*/  FFMA.FTZ R188, R187, R0.reuse, -R122.reuse ;  /* 0x00000000bbbc7223 */ /* 0x180fe2000001087a */
[----:B------:R-:W-:Y:S01]  /*6990*/  FSEL R167, R167, -INF , !P2 ;  /* 0xff800000a7a77808 */ /* 0x000fe20005000000 */
[--C-:B------:R-:W-:Y:S01]  /*69a0*/  FFMA.FTZ R190, R185, R0, -R122.reuse ;  /* 0x00000000b9be7223 */ /* 0x100fe2000001087a */
[----:B------:R-:W-:Y:S01]  /*69b0*/  FMNMX.FTZ R126, R191, R126, !PT ;  /* 0x0000007ebf7e7209 */ /* 0x000fe20007810000 */
[----:B------:R-:W-:Y:S01]  /*69c0*/  MUFU.EX2 R219, R219 ;  /* 0x000000db00db7308 */ /* 0x000fe20000000800 */
[----:B-1----:R-:W-:Y:S01]  /*69d0*/  FSEL R120, R21, RZ, P1 ;  /* 0x000000ff15787208 */ /* 0x002fe20000800000 */
[--C-:B------:R-:W-:Y:S01]  /*69e0*/  FFMA.FTZ R183, R183, R0, -R122.reuse ;  /* 0x00000000b7b77223 */ /* 0x100fe2000001087a */
[----:B------:R-:W-:Y:S01]  /*69f0*/  FMNMX.FTZ R126, R211, R126, !PT ;  /* 0x0000007ed37e7209 */ /* 0x000fe20007810000 */
[-CC-:B------:R-:W-:Y:S01]  /*6a00*/  FFMA.FTZ R184, R181, R0.reuse, -R122.reuse ;  /* 0x00000000b5b87223 */ /* 0x180fe2000001087a */
[-CC-:B------:R-:W-:Y:S01]  /*6a10*/  FFMA.FTZ R179, R179, R0.reuse, -R122.reuse ;  /* 0x00000000b3b37223 */ /* 0x180fe2000001087a */
[--C-:B------:R-:W-:Y:S01]  /*6a20*/  FFMA.FTZ R170, R137, R0, -R122.reuse ;  /* 0x0000000089aa7223 */ /* 0x100fe2000001087a */
[----:B------:R-:W-:Y:S01]  /*6a30*/  FMNMX.FTZ R126, R205, R126, !PT ;  /* 0x0000007ecd7e7209 */ /* 0x000fe20007810000 */
[----:B------:R-:W-:Y:S01]  /*6a40*/  MUFU.EX2 R188, R188 ;  /* 0x000000bc00bc7308 */ /* 0x000fe20000000800 */
        /* <DEDUP_REMOVED lines=16> */
[----:B------:R-:W-:Y:S01]  /*6b50*/  FFMA.FTZ R133, R161, R0, -R122 ;  /* 0x00000000a1857223 */ /* 0x000fe2000001087a */
[----:B------:R-:W-:-:S02]  /*6b60*/  LOP3.LUT P6, RZ, R210, 0x7f, RZ, 0xc0, !PT ;  /* 0x0000007fd2ff7812 */ /* 0x000fc400078cc0ff */
[----:B------:R-:W-:-:S04]  /*6b70*/  FMNMX.FTZ R126, R147, R126, !PT ;  /* 0x0000007e937e7209 */ /* 0x000fc80007810000 */
[----:B------:R-:W-:Y:S01]  /*6b80*/  FMNMX.FTZ R126, R131, R126, !PT ;  /* 0x0000007e837e7209 */ /* 0x000fe20007810000 */
[----:B------:R-:W-:Y:S03]  /*6b90*/  MUFU.EX2 R184, R184 ;  /* 0x000000b800b87308 */ /* 0x000fe60000000800 */
        /* <DEDUP_REMOVED lines=20> */
[----:B------:R-:W-:Y:S08]  /*6ce0*/  MUFU.EX2 R178, R178 ;  /* 0x000000b200b27308 */ /* 0x000ff00000000800 */
[----:B------:R-:W-:Y:S08]  /*6cf0*/  MUFU.EX2 R121, R121 ;  /* 0x0000007900797308 */ /* 0x000ff00000000800 */
[----:B------:R-:W-:Y:S01]  /*6d00*/  MUFU.EX2 R172, R172 ;  /* 0x000000ac00ac7308 */ /* 0x000fe20000000800 */
[----:B-1----:R-:W-:Y:S01]  /*6d10*/  FMNMX.FTZ R125, R3, R2, !PT ;  /* 0x00000002037d7209 */ /* 0x002fe20007810000 */
[----:B------:R-:W-:Y:S01]  /*6d20*/  FADD.FTZ R3, -R120, R5 ;  /* 0x0000000578037221 */ /* 0x000fe20000010100 */
[----:B------:R-:W-:-:S02]  /*6d30*/  FFMA.FTZ R5, R165, R0, -R122 ;  /* 0x00000000a5057223 */ /* 0x000fc4000001087a */
[----:B------:R-:W-:Y:S01]  /*6d40*/  FSETP.NEU.FTZ.AND P1, PT, R125, -INF , PT ;  /* 0xff8000007d00780b */ /* 0x000fe20003f3d000 */
[-C--:B------:R-:W-:Y:S01]  /*6d50*/  FMUL.FTZ R3, R3, R0.reuse ;  /* 0x0000000003037220 */ /* 0x080fe20000410000 */
[----:B------:R-:W-:Y:S01]  /*6d60*/  FMUL.FTZ R126, R125, R0 ;  /* 0x000000007d7e7220 */ /* 0x000fe20000410000 */
[----:B------:R-:W-:Y:S04]  /*6d70*/  MUFU.EX2 R149, R149 ;  /* 0x0000009500957308 */ /* 0x000fe80000000800 */
[----:B------:R-:W-:-:S04]  /*6d80*/  FSEL R126, R126, RZ, P1 ;  /* 0x000000ff7e7e7208 */ /* 0x000fc80000800000 */
[----:B------:R1:W2:Y:S01]  /*6d90*/  MUFU.EX2 R2, R3 ;  /* 0x0000000300027308 */ /* 0x0002a20000000800 */
        /* <DEDUP_REMOVED lines=8> */
[----:B-1----:R-:W-:Y:S01]  /*6e20*/  FSEL R3, R125, RZ, P1 ;  /* 0x000000ff7d037208 */ /* 0x002fe20000800000 */
[-CC-:B------:R-:W-:Y:S01]  /*6e30*/  FFMA.FTZ R132, R139, R0.reuse, -R126.reuse ;  /* 0x000000008b847223 */ /* 0x180fe2000001087e */
[-CC-:B------:R-:W-:Y:S01]  /*6e40*/  FFMA.FTZ R139, R143, R0.reuse, -R126.reuse ;  /* 0x000000008f8b7223 */ /* 0x180fe2000001087e */
[-CC-:B------:R-:W-:Y:S01]  /*6e50*/  FFMA.FTZ R128, R211, R0.reuse, -R126.reuse ;  /* 0x00000000d3807223 */ /* 0x180fe2000001087e */
[-C--:B------:R-:W-:Y:S01]  /*6e60*/  FFMA.FTZ R181, R205, R0.reuse, -R126 ;  /* 0x00000000cdb57223 */ /* 0x080fe2000001087e */
[----:B------:R-:W-:Y:S01]  /*6e70*/  FADD.FTZ R3, -R3, R4 ;  /* 0x0000000403037221 */ /* 0x000fe20000010100 */
[-CC-:B------:R-:W-:Y:S01]  /*6e80*/  FFMA.FTZ R130, R209, R0.reuse, -R126.reuse ;  /* 0x00000000d1827223 */ /* 0x180fe2000001087e */
[----:B------:R-:W-:Y:S01]  /*6e90*/  MUFU.EX2 R137, R137 ;  /* 0x0000008900897308 */ /* 0x000fe20000000800 */
[----:B--2---:R-:W-:Y:S01]  /*6ea0*/  FFMA.FTZ R13, R2, R13, R219 ;  /* 0x0000000d020d7223 */ /* 0x004fe200000100db */
[-C--:B------:R-:W-:Y:S01]  /*6eb0*/  FMUL.FTZ R3, R3, R0.reuse ;  /* 0x0000000003037220 */ /* 0x080fe20000410000 */
[-CC-:B------:R-:W-:Y:S01]  /*6ec0*/  FFMA.FTZ R4, R135, R0.reuse, -R126.reuse ;  /* 0x0000000087047223 */ /* 0x180fe2000001087e */
[-CC-:B------:R-:W-:Y:S01]  /*6ed0*/  FFMA.FTZ R135, R147, R0.reuse, -R126.reuse ;  /* 0x0000000093877223 */ /* 0x180fe2000001087e */
[----:B------:R-:W-:Y:S01]  /*6ee0*/  FADD.FTZ R13, R188, R13 ;  /* 0x0000000dbc0d7221 */ /* 0x000fe20000010000 */
[-CC-:B------:R-:W-:Y:S01]  /*6ef0*/  FFMA.FTZ R127, R127, R0.reuse, -R126.reuse ;  /* 0x000000007f7f7223 */ /* 0x180fe2000001087e */
[-CC-:B------:R-:W-:Y:S01]  /*6f00*/  FFMA.FTZ R123, R123, R0.reuse, -R126.reuse ;  /* 0x000000007b7b7223 */ /* 0x180fe2000001087e */
[----:B------:R-:W1:Y:S01]  /*6f10*/  MUFU.EX2 R3, R3 ;  /* 0x0000000300037308 */ /* 0x000e620000000800 */
[----:B------:R-:W-:Y:S01]  /*6f20*/  FADD.FTZ R134, R190, R13 ;  /* 0x0000000dbe867221 */ /* 0x000fe20000010000 */
[-CC-:B------:R-:W-:Y:S01]  /*6f30*/  FFMA.FTZ R159, R159, R0.reuse, -R126.reuse ;  /* 0x000000009f9f7223 */ /* 0x180fe2000001087e */
[-CC-:B------:R-:W-:Y:S01]  /*6f40*/  FFMA.FTZ R173, R173, R0.reuse, -R126.reuse ;  /* 0x00000000adad7223 */ /* 0x180fe2000001087e */
[-C--:B------:R-:W-:Y:S01]  /*6f50*/  FFMA.FTZ R171, R171, R0.reuse, -R126 ;  /* 0x00000000abab7223 */ /* 0x080fe2000001087e */
[----:B------:R-:W-:Y:S01]  /*6f60*/  FADD.FTZ R13, R183, R134 ;  /* 0x00000086b70d7221 */ /* 0x000fe20000010000 */
[-CC-:B------:R-:W-:Y:S01]  /*6f70*/  FFMA.FTZ R177, R177, R0.reuse, -R126.reuse ;  /* 0x00000000b1b17223 */ /* 0x180fe2000001087e */
[----:B------:R-:W-:Y:S01]  /*6f80*/  ISETP.GT.AND P1, PT, R15, UR41, PT ;  /* 0x000000290f007c0c */ /* 0x000fe2000bf24270 */
[----:B------:R-:W2:Y:S01]  /*6f90*/  MUFU.EX2 R122, R122 ;  /* 0x0000007a007a7308 */ /* 0x000ea20000000800 */
[----:B------:R-:W-:Y:S01]  /*6fa0*/  FADD.FTZ R136, R184, R13 ;  /* 0x0000000db8887221 */ /* 0x000fe20000010000 */
[----:B------:R-:W-:Y:S01]  /*6fb0*/  FFMA.FTZ R13, R131, R0, -R126 ;  /* 0x00000000830d7223 */ /* 0x000fe2000001087e */
[----:B------:R-:W-:Y:S01]  /*6fc0*/  F2FP.F16.F32.PACK_AB R184, R179, R184 ;  /* 0x000000b8b3b8723e */ /* 0x000fe200000000ff */
[----:B------:R-:W-:-:S02]  /*6fd0*/  VIADD R15, R15, 0xffffffff ;  /* 0xffffffff0f0f7836 */ /* 0x000fc40000000000 */
[----:B------:R-:W-:Y:S01]  /*6fe0*/  FADD.FTZ R131, R179, R136 ;  /* 0x00000088b3837221 */ /* 0x000fe20000010000 */
[----:B------:R-:W-:Y:S01]  /*6ff0*/  F2FP.F16.F32.PACK_AB R190, R183, R190 ;  /* 0x000000beb7be723e */ /* 0x000fe200000000ff */
[----:B------:R-:W3:Y:S01]  /*7000*/  MUFU.EX2 R153, R153 ;  /* 0x0000009900997308 */ /* 0x000ee20000000800 */
[----:B-1----:R-:W-:Y:S01]  /*7010*/  FFMA.FTZ R134, R3, R12, R120 ;  /* 0x0000000c03867223 */ /* 0x002fe20000010078 */
[----:B------:R-:W-:Y:S01]  /*7020*/  FADD.FTZ R136, R186, R131 ;  /* 0x00000083ba887221 */ /* 0x000fe20000010000 */
[----:B------:R-:W-:Y:S01]  /*7030*/  FFMA.FTZ R131, R151, R0, -R126 ;  /* 0x0000000097837223 */ /* 0x000fe2000001087e */
[----:B------:R-:W-:Y:S01]  /*7040*/  F2FP.F16.F32.PACK_AB R186, R175, R186 ;  /* 0x000000baafba723e */ /* 0x000fe200000000ff */
[----:B------:R-:W-:Y:S01]  /*7050*/  FADD.FTZ R143, R137, R134 ;  /* 0x00000086898f7221 */ /* 0x000fe20000010000 */
[----:B------:R-:W-:Y:S02]  /*7060*/  F2FP.F16.F32.PACK_AB R188, R188, R219 ;  /* 0x000000dbbcbc723e */ /* 0x000fe400000000ff */
[----:B------:R-:W1:Y:S01]  /*7070*/  MUFU.EX2 R185, R185 ;  /* 0x000000b900b97308 */ /* 0x000e620000000800 */
[----:B--2---:R-:W-:Y:S01]  /*7080*/  FADD.FTZ R134, R122, R143 ;  /* 0x0000008f7a867221 */ /* 0x004fe20000010000 */
[----:B------:R-:W-:Y:S01]  /*7090*/  FADD.FTZ R143, R175, R136 ;  /* 0x00000088af8f7221 */ /* 0x000fe20000010000 */
[----:B------:R-:W-:-:S03]  /*70a0*/  F2FP.F16.F32.PACK_AB R189, R137, R120 ;  /* 0x0000007889bd723e */ /* 0x000fc600000000ff */
[----:B------:R-:W-:Y:S01]  /*70b0*/  FADD.FTZ R136, R180, R143 ;  /* 0x0000008fb4887221 */ /* 0x000fe20000010000 */
[----:B------:R-:W-:Y:S01]  /*70c0*/  F2FP.F16.F32.PACK_AB R180, R163, R180 ;  /* 0x000000b4a3b4723e */ /* 0x000fe200000000ff */
[----:B------:R-:W2:Y:S01]  /*70d0*/  MUFU.EX2 R124, R124 ;  /* 0x0000007c007c7308 */ /* 0x000ea20000000800 */
[----:B---3--:R-:W-:Y:S01]  /*70e0*/  FADD.FTZ R134, R153, R134 ;  /* 0x0000008699867221 */ /* 0x008fe20000010000 */
[----:B------:R-:W-:Y:S01]  /*70f0*/  FADD.FTZ R143, R163, R136 ;  /* 0x00000088a38f7221 */ /* 0x000fe20000010000 */
[----:B------:R-:W-:-:S05]  /*7100*/  F2FP.F16.F32.PACK_AB R191, R153, R122 ;  /* 0x0000007a99bf723e */ /* 0x000fca00000000ff */
[----:B------:R-:W3:Y:S08]  /*7110*/  MUFU.EX2 R187, R187 ;  /* 0x000000bb00bb7308 */ /* 0x000ef00000000800 */
[----:B------:R-:W4:Y:S08]  /*7120*/  MUFU.EX2 R128, R128 ;  /* 0x0000008000807308 */ /* 0x000f300000000800 */
[----:B------:R-:W5:Y:S08]  /*7130*/  MUFU.EX2 R181, R181 ;  /* 0x000000b500b57308 */ /* 0x000f700000000800 */
[----:B------:R1:W-:Y:S08]  /*7140*/  MUFU.EX2 R12, R13 ;  /* 0x0000000d000c7308 */ /* 0x0003f00000000800 */
[----:B------:R-:W5:Y:S01]  /*7150*/  MUFU.EX2 R130, R130 ;  /* 0x0000008200827308 */ /* 0x000f620000000800 */
[----:B-1----:R-:W-:Y:S01]  /*7160*/  FADD.FTZ R13, R185, R134 ;  /* 0x00000086b90d7221 */ /* 0x002fe20000010000 */
[----:B------:R-:W-:-:S02]  /*7170*/  @!P6 VIADD R134, R138, 0x30860 ;  /* 0x000308608a86e836 */ /* 0x000fc40000000000 */
[----:B------:R-:W-:Y:S01]  /*7180*/  FADD.FTZ R138, R182, R143 ;  /* 0x0000008fb68a7221 */ /* 0x000fe20000010000 */
[C---:B------:R-:W-:Y:S01]  /*7190*/  F2FP.F16.F32.PACK_AB R182, R141.reuse, R182 ;  /* 0x000000b68db6723e */ /* 0x040fe200000000ff */
[C---:B--2---:R-:W-:Y:S01]  /*71a0*/  FADD.FTZ R136, R124.reuse, R13 ;  /* 0x0000000d7c887221 */ /* 0x044fe20000010000 */
[----:B------:R-:W-:Y:S01]  /*71b0*/  F2FP.F16.F32.PACK_AB R185, R124, R185 ;  /* 0x000000b97cb9723e */ /* 0x000fe200000000ff */
[----:B------:R-:W-:Y:S01]  /*71c0*/  FADD.FTZ R143, R141, R138 ;  /* 0x0000008a8d8f7221 */ /* 0x000fe20000010000 */
[----:B------:R-:W1:Y:S01]  /*71d0*/  MUFU.EX2 R132, R132 ;  /* 0x0000008400847308 */ /* 0x000e620000000800 */
[----:B---3--:R-:W-:Y:S01]  /*71e0*/  FADD.FTZ R13, R187, R136 ;  /* 0x00000088bb0d7221 */ /* 0x008fe20000010000 */
[----:B------:R-:W-:Y:S01]  /*71f0*/  @!P6 PRMT R140, RZ, 0x654, R134 ;  /* 0x00000654ff8ce816 */ /* 0x000fe20000000086 */
[----:B------:R-:W-:Y:S01]  /*7200*/  FADD.FTZ R138, R176, R143 ;  /* 0x0000008fb08a7221 */ /* 0x000fe20000010000 */
[-C--:B------:R-:W-:Y:S01]  /*7210*/  FFMA.FTZ R134, R155, R0.reuse, -R126 ;  /* 0x000000009b867223 */ /* 0x080fe2000001087e */
[----:B----4-:R-:W-:Y:S01]  /*7220*/  FADD.FTZ R136, R128, R13 ;  /* 0x0000000d80887221 */ /* 0x010fe20000010000 */
[----:B------:R2:W-:Y:S01]  /*7230*/  @!P6 SYNCS.ARRIVE.TRANS64.RED.A1T0 RZ, [R140+URZ], RZ ;  /* 0x000000ff8cffe9a7 */ /* 0x0005e2000810043f */
[----:B------:R-:W-:Y:S01]  /*7240*/  FADD.FTZ R143, R145, R138 ;  /* 0x0000008a918f7221 */ /* 0x000fe20000010000 */
[----:B------:R-:W3:Y:S01]  /*7250*/  MUFU.EX2 R139, R139 ;  /* 0x0000008b008b7308 */ /* 0x000ee20000000800 */
[----:B-----5:R-:W-:Y:S01]  /*7260*/  FADD.FTZ R13, R181, R136 ;  /* 0x00000088b50d7221 */ /* 0x020fe20000010000 */
[----:B------:R-:W-:Y:S01]  /*7270*/  FFMA.FTZ R126, R167, R0, -R126 ;  /* 0x00000000a77e7223 */ /* 0x000fe2000001087e */
[----:B------:R-:W-:Y:S01]  /*7280*/  FADD.FTZ R138, R178, R143 ;  /* 0x0000008fb28a7221 */ /* 0x000fe20000010000 */
[----:B------:R-:W-:Y:S01]  /*7290*/  F2FP.F16.F32.PACK_AB R178, R121, R178 ;  /* 0x000000b279b2723e */ /* 0x000fe200000000ff */
[----:B------:R-:W-:Y:S01]  /*72a0*/  FADD.FTZ R13, R130, R13 ;  /* 0x0000000d820d7221 */ /* 0x000fe20000010000 */
[----:B------:R-:W-:Y:S01]  /*72b0*/  F2FP.F16.F32.PACK_AB R176, R145, R176 ;  /* 0x000000b091b0723e */ /* 0x000fe200000000ff */
[----:B------:R-:W-:Y:S01]  /*72c0*/  FADD.FTZ R143, R121, R138 ;  /* 0x0000008a798f7221 */ /* 0x000fe20000010000 */
[----:B------:R-:W4:Y:S01]  /*72d0*/  MUFU.EX2 R4, R4 ;  /* 0x0000000400047308 */ /* 0x000f220000000800 */
[----:B-1----:R-:W-:Y:S01]  /*72e0*/  FADD.FTZ R136, R132, R13 ;  /* 0x0000000d84887221 */ /* 0x002fe20000010000 */
[----:B------:R-:W-:Y:S01]  /*72f0*/  F2FP.F16.F32.PACK_AB R187, R128, R187 ;  /* 0x000000bb80bb723e */ /* 0x000fe200000000ff */
[----:B------:R-:W-:Y:S01]  /*7300*/  FADD.FTZ R138, R172, R143 ;  /* 0x0000008fac8a7221 */ /* 0x000fe20000010000 */
[----:B------:R-:W-:-:S02]  /*7310*/  F2FP.F16.F32.PACK_AB R172, R149, R172 ;  /* 0x000000ac95ac723e */ /* 0x000fc400000000ff */
[----:B------:R-:W-:Y:S02]  /*7320*/  F2FP.F16.F32.PACK_AB R181, R130, R181 ;  /* 0x000000b582b5723e */ /* 0x000fe400000000ff */
[----:B------:R-:W1:Y:S01]  /*7330*/  MUFU.EX2 R135, R135 ;  /* 0x0000008700877308 */ /* 0x000e620000000800 */
[C---:B---3--:R-:W-:Y:S01]  /*7340*/  FADD.FTZ R13, R139.reuse, R136 ;  /* 0x000000888b0d7221 */ /* 0x048fe20000010000 */
[----:B------:R-:W-:-:S06]  /*7350*/  F2FP.F16.F32.PACK_AB R183, R139, R132 ;  /* 0x000000848bb7723e */ /* 0x000fcc00000000ff */
[----:B------:R-:W-:Y:S01]  /*7360*/  MUFU.EX2 R174, R174 ;  /* 0x000000ae00ae7308 */ /* 0x000fe20000000800 */
[----:B----4-:R-:W-:-:S07]  /*7370*/  FADD.FTZ R136, R4, R13 ;  /* 0x0000000d04887221 */ /* 0x010fce0000010000 */
[----:B------:R-:W-:Y:S01]  /*7380*/  MUFU.EX2 R129, R129 ;  /* 0x0000008100817308 */ /* 0x000fe20000000800 */
[----:B-1----:R-:W-:-:S04]  /*7390*/  FADD.FTZ R13, R135, R136 ;  /* 0x00000088870d7221 */ /* 0x002fc80000010000 */
[----:B------:R-:W-:-:S03]  /*73a0*/  FADD.FTZ R136, R12, R13 ;  /* 0x0000000d0c887221 */ /* 0x000fc60000010000 */
[----:B------:R-:W1:Y:S08]  /*73b0*/  MUFU.EX2 R131, R131 ;  /* 0x0000008300837308 */ /* 0x000e700000000800 */
[----:B------:R-:W3:Y:S08]  /*73c0*/  MUFU.EX2 R168, R168 ;  /* 0x000000a800a87308 */ /* 0x000ef00000000800 */
[----:B------:R-:W4:Y:S01]  /*73d0*/  MUFU.EX2 R127, R127 ;  /* 0x0000007f007f7308 */ /* 0x000f220000000800 */
[C---:B-1----:R-:W-:Y:S01]  /*73e0*/  FADD.FTZ R136, R131.reuse, R136 ;  /* 0x0000008883887221 */ /* 0x042fe20000010000 */
[----:B------:R-:W-:-:S06]  /*73f0*/  F2FP.F16.F32.PACK_AB R179, R131, R12 ;  /* 0x0000000c83b3723e */ /* 0x000fcc00000000ff */
[----:B------:R-:W1:Y:S08]  /*7400*/  MUFU.EX2 R133, R133 ;  /* 0x0000008500857308 */ /* 0x000e700000000800 */
[----:B--2---:R2:W-:Y:S08]  /*7410*/  MUFU.EX2 R140, R123 ;  /* 0x0000007b008c7308 */ /* 0x0045f00000000800 */
[----:B------:R-:W5:Y:S01]  /*7420*/  MUFU.EX2 R134, R134 ;  /* 0x0000008600867308 */ /* 0x000f620000000800 */
[----:B--2---:R-:W-:-:S04]  /*7430*/  FADD.FTZ R123, R149, R138 ;  /* 0x0000008a957b7221 */ /* 0x004fc80000010000 */
[----:B------:R-:W-:Y:S01]  /*7440*/  FADD.FTZ R138, R174, R123 ;  /* 0x0000007bae8a7221 */ /* 0x000fe20000010000 */
[C---:B------:R-:W-:Y:S02]  /*7450*/  F2FP.F16.F32.PACK_AB R174, R129.reuse, R174 ;  /* 0x000000ae81ae723e */ /* 0x040fe400000000ff */
[----:B------:R-:W2:Y:S01]  /*7460*/  MUFU.EX2 R170, R170 ;  /* 0x000000aa00aa7308 */ /* 0x000ea20000000800 */
[----:B------:R-:W-:-:S04]  /*7470*/  FADD.FTZ R13, R129, R138 ;  /* 0x0000008a810d7221 */ /* 0x000fc80000010000 */
[----:B---3--:R-:W-:Y:S01]  /*7480*/  FADD.FTZ R138, R168, R13 ;  /* 0x0000000da88a7221 */ /* 0x008fe20000010000 */
[----:B----4-:R-:W-:Y:S01]  /*7490*/  FADD.FTZ R13, R127, R136 ;  /* 0x000000887f0d7221 */ /* 0x010fe20000010000 */
[C---:B-1----:R-:W-:Y:S01]  /*74a0*/  F2FP.F16.F32.PACK_AB R168, R133.reuse, R168 ;  /* 0x000000a885a8723e */ /* 0x042fe200000000ff */
[----:B------:R-:W1:Y:S01]  /*74b0*/  MUFU.EX2 R159, R159 ;  /* 0x0000009f009f7308 */ /* 0x000e620000000800 */
[----:B------:R-:W-:Y:S01]  /*74c0*/  FADD.FTZ R121, R133, R138 ;  /* 0x0000008a85797221 */ /* 0x000fe20000010000 */
[----:B-----5:R-:W-:-:S06]  /*74d0*/  FADD.FTZ R13, R134, R13 ;  /* 0x0000000d860d7221 */ /* 0x020fcc0000010000 */
[----:B------:R3:W4:Y:S01]  /*74e0*/  MUFU.EX2 R142, R173 ;  /* 0x000000ad008e7308 */ /* 0x0007220000000800 */
[----:B--2---:R-:W-:Y:S01]  /*74f0*/  FADD.FTZ R136, R170, R121 ;  /* 0x00000079aa887221 */ /* 0x004fe20000010000 */
[----:B------:R-:W-:-:S06]  /*7500*/  FADD.FTZ R121, R140, R13 ;  /* 0x0000000d8c797221 */ /* 0x000fcc0000010000 */
[----:B------:R-:W2:Y:S01]  /*7510*/  MUFU.EX2 R169, R171 ;  /* 0x000000ab00a97308 */ /* 0x000ea20000000800 */
[C---:B-1----:R-:W-:Y:S01]  /*7520*/  FADD.FTZ R121, R159.reuse, R121 ;  /* 0x000000799f797221 */ /* 0x042fe20000010000 */
[----:B---3--:R-:W-:Y:S02]  /*7530*/  F2FP.F16.F32.PACK_AB R173, R134, R127 ;  /* 0x0000007f86ad723e */ /* 0x008fe400000000ff */
[----:B------:R-:W-:-:S04]  /*7540*/  F2FP.F16.F32.PACK_AB R175, R159, R140 ;  /* 0x0000008c9faf723e */ /* 0x000fc800000000ff */
[----:B------:R1:W3:Y:S01]  /*7550*/  MUFU.EX2 R138, R177 ;  /* 0x000000b1008a7308 */ /* 0x0002e20000000800 */
[----:B----4-:R-:W-:-:S07]  /*7560*/  FADD.FTZ R121, R142, R121 ;  /* 0x000000798e797221 */ /* 0x010fce0000010000 */
[----:B------:R-:W4:Y:S01]  /*7570*/  MUFU.EX2 R5, R5 ;  /* 0x0000000500057308 */ /* 0x000f220000000800 */
[----:B--2---:R-:W-:Y:S01]  /*7580*/  FADD.FTZ R121, R169, R121 ;  /* 0x00000079a9797221 */ /* 0x004fe20000010000 */
[----:B-1----:R-:W-:Y:S01]  /*7590*/  F2FP.F16.F32.PACK_AB R177, R135, R4 ;  /* 0x0000000487b1723e */ /* 0x002fe200000000ff */
[----:B------:R-:W-:Y:S01]  /*75a0*/  IMAD.MOV.U32 R4, RZ, RZ, R125 ;  /* 0x000000ffff047224 */ /* 0x000fe200078e007d */
[----:B------:R-:W-:-:S04]  /*75b0*/  F2FP.F16.F32.PACK_AB R169, R169, R142 ;  /* 0x0000008ea9a9723e */ /* 0x000fc800000000ff */
[----:B------:R-:W1:Y:S01]  /*75c0*/  MUFU.EX2 R126, R126 ;  /* 0x0000007e007e7308 */ /* 0x000e620000000800 */
[----:B---3--:R-:W-:Y:S01]  /*75d0*/  FADD.FTZ R121, R138, R121 ;  /* 0x000000798a797221 */ /* 0x008fe20000010000 */
[C---:B----4-:R-:W-:Y:S01]  /*75e0*/  FADD.FTZ R13, R5.reuse, R136 ;  /* 0x00000088050d7221 */ /* 0x050fe20000010000 */
[----:B------:R-:W-:Y:S01]  /*75f0*/  F2FP.F16.F32.PACK_AB R170, R5, R170 ;  /* 0x000000aa05aa723e */ /* 0x000fe200000000ff */
[----:B------:R-:W-:Y:S02]  /*7600*/  IMAD.MOV.U32 R5, RZ, RZ, R21 ;  /* 0x000000ffff057224 */ /* 0x000fe400078e0015 */
[C---:B-1----:R-:W-:Y:S01]  /*7610*/  FADD.FTZ R12, R126.reuse, R121 ;  /* 0x000000797e0c7221 */ /* 0x042fe20000010000 */
[----:B------:R-:W-:Y:S01]  /*7620*/  F2FP.F16.F32.PACK_AB R171, R126, R138 ;  /* 0x0000008a7eab723e */ /* 0x000fe200000000ff */
[----:B------:R-:W-:Y:S06]  /*7630*/  @P1 BRA `(.L_x_3760) ;  /* 0xffffffd000401947 */ /* 0x000fec000383ffff */
[----:B------:R-:W-:Y:S01]  /*7640*/  IMAD.MOV.U32 R4, RZ, RZ, R125 ;  /* 0x000000ffff047224 */ /* 0x000fe200078e007d */
[----:B------:R-:W-:Y:S01]  /*7650*/  UMOV UR36, UR7 ;  /* 0x0000000700247c82 */ /* 0x000fe20008000000 */
[----:B------:R-:W-:Y:S01]  /*7660*/  IMAD.MOV.U32 R5, RZ, RZ, R21 ;  /* 0x000000ffff057224 */ /* 0x000fe200078e0015 */
[----:B------:R-:W-:-:S06]  /*7670*/  UMOV UR46, UR40 ;  /* 0x00000028002e7c82 */ /* 0x000fcc0008000000 */
.L_x_3743:
[----:B------:R-:W1:Y:S01]  /*7680*/  LDC R20, c[0x0][0x9e4] ;  /* 0x00027900ff147b82 */ /* 0x000e620000000800 */
[----:B------:R-:W-:Y:S01]  /*7690*/  VIADD R21, R192, -UR10 ;  /* 0x8000000ac0157c36 */ /* 0x000fe20008000000 */
[----:B------:R-:W-:-:S04]  /*76a0*/  LOP3.LUT R193, R193, 0xffefffff, RZ, 0xc0, !PT ;  /* 0xffefffffc1c17812 */ /* 0x000fc800078ec0ff */
[----:B------:R-:W-:Y:S02]  /*76b0*/  R2UR UR6, R21 ;  /* 0x00000000150672ca */ /* 0x000fe400000e0000 */
[----:B-1----:R-:W-:-:S13]  /*76c0*/  ISETP.GE.AND P1, PT, R20, 0x1, PT ;  /* 0x000000011400780c */ /* 0x002fda0003f26270 */
[----:B------:R-:W-:Y:S01]  /*76d0*/  @P1 LOP3.LUT R193, R193, 0x100000, RZ, 0xfc, !PT ;  /* 0x00100000c1c11812 */ /* 0x000fe200078efcff */
[----:B------:R-:W-:Y:S06]  /*76e0*/  @!P1 BRA `(.L_x_3761) ;  /* 0x0000000000449947 */ /* 0x000fec0003800000 */
        /* <DEDUP_REMOVED lines=9> */
.L_x_3762:
[----:B------:R-:W-:-:S13]  /*7780*/  ISETP.NE.AND P1, PT, R20, 0x1, PT ;  /* 0x000000011400780c */ /* 0x000fda0003f25270 */
[----:B------:R-:W1:Y:S02]  /*7790*/  @P1 LDC.64 R120, c[0x0][0x9e8] ;  /* 0x00027a00ff781b82 */ /* 0x000e640000000a00 */
[----:B-1----:R-:W-:-:S05]  /*77a0*/  @P1 IMAD.HI.U32 R120, R192, R120, RZ ;  /* 0x00000078c0781227 */ /* 0x002fca00078e00ff */
[----:B------:R-:W-:-:S07]  /*77b0*/  @P1 SHF.R.U32.HI R192, RZ, R121, R120 ;  /* 0x00000079ffc01219 */ /* 0x000fce0000011678 */
.L_x_3763:
[----:B------:R-:W-:-:S05]  /*77c0*/  IMAD R192, R192, R20, RZ ;  /* 0x00000014c0c07224 */ /* 0x000fca00078e02ff */
[----:B------:R-:W-:-:S13]  /*77d0*/  R2UR UR7, R192 ;  /* 0x00000000c00772ca */ /* 0x000fda00000e0000 */
[----:B------:R-:W-:-:S04]  /*77e0*/  UISETP.LT.AND UP0, UPT, UR6, UR7, UPT ;  /* 0x000000070600728c */ /* 0x000fc8000bf01270 */
[----:B------:R-:W-:-:S12]  /*77f0*/  USEL UR6, UR6, UR7, !UP0 ;  /* 0x0000000706067287 */ /* 0x000fd8000c000000 */
.L_x_3761:
[----:B------:R-:W-:-:S04]  /*7800*/  UIADD3 UR6, UR6, 0x5f, URZ ;  /* 0x0000005f06067890 */ /* 0x000fc8000fffe03f */
[----:B------:R-:W-:-:S04]  /*7810*/  UIMAD.WIDE UR6, UR6, 0x2aaaaaab, URZ ;  /* 0x2aaaaaab060678a5 */ /* 0x000fc8000f8e023f */
[----:B------:R-:W-:-:S04]  /*7820*/  USHF.R.U32.HI UR6, URZ, 0x1f, UR7 ;  /* 0x0000001f3f067899 */ /* 0x000fc80008011607 */
[----:B------:R-:W-:-:S04]  /*7830*/  ULEA.HI.SX32 UR6, UR7, UR6, 0x1c ;  /* 0x0000000607067291 */ /* 0x000fc8000f8fe23f */
[----:B------:R-:W-:-:S04]  /*7840*/  UISETP.LT.AND UP0, UPT, UR47, UR6, UPT ;  /* 0x000000062f00728c */ /* 0x000fc8000bf01270 */
[----:B------:R-:W-:-:S06]  /*7850*/  USEL UR40, UR47, UR6, !UP0 ;  /* 0x000000062f287287 */ /* 0x000fcc000c000000 */
[----:B------:R-:W-:-:S13]  /*7860*/  ISETP.GE.AND P1, PT, R15, UR40, PT ;  /* 0x000000280f007c0c */ /* 0x000fda000bf26270 */
[----:B------:R-:W-:Y:S05]  /*7870*/  @!P1 BRA `(.L_x_3764) ;  /* 0x0000001c00809947 */ /* 0x000fea0003800000 */
[----:B------:R-:W-:Y:S01]  /*7880*/  IMAD.MOV.U32 R21, RZ, RZ, R4 ;  /* 0x000000ffff157224 */ /* 0x000fe200078e0004 */
[----:B------:R-:W-:Y:S01]  /*7890*/  UMOV UR38, UR46 ;  /* 0x0000002e00267c82 */ /* 0x000fe20008000000 */
[----:B------:R-:W-:Y:S01]  /*78a0*/  IMAD.MOV.U32 R192, RZ, RZ, R5 ;  /* 0x000000ffffc07224 */ /* 0x000fe200078e0005 */
[----:B------:R-:W-:-:S06]  /*78b0*/  UMOV UR7, UR36 ;  /* 0x0000002400077c82 */ /* 0x000fcc0008000000 */
.L_x_3773:
[----:B------:R-:W-:-:S04]  /*78c0*/  UIADD3 UR36, UR7, 0x1, URZ ;  /* 0x0000000107247890 */ /* 0x000fc8000fffe03f */
[----:B------:R-:W-:-:S04]  /*78d0*/  UISETP.NE.AND UP0, UPT, UR36, 0x2, UPT ;  /* 0x000000022400788c */ /* 0x000fc8000bf05270 */
[----:B------:R-:W-:Y:S02]  /*78e0*/  USEL UR46, URZ, 0x1, UP0 ;  /* 0x000000013f2e7887 */ /* 0x000fe40008000000 */
[----:B------:R-:W-:Y:S02]  /*78f0*/  USEL UR36, UR36, URZ, UP0 ;  /* 0x0000003f24247287 */ /* 0x000fe40008000000 */
[----:B------:R-:W-:Y:S01]  /*7900*/  ULOP3.LUT UR46, UR38, UR46, URZ, 0x3c, !UPT ;  /* 0x0000002e262e7292 */ /* 0x000fe2000f8e3c3f */
[----:B------:R-:W-:Y:S11]  /*7910*/  @!P0 BRA `(.L_x_3765) ;  /* 0x0000000000048947 */ /* 0x000ff60003800000 */
[----:B------:R-:W-:Y:S01]  /*7920*/  BPT.TRAP 0x1 ;  /* 0x000000040000795c */ /* 0x000fe20000300000 */
.L_x_3765:
[----:B------:R-:W-:Y:S01]  /*7930*/  ULEA UR6, UR36, UR37, 0x3 ;  /* 0x0000002524067291 */ /* 0x000fe2000f8e183f */
[----:B------:R-:W-:-:S05]  /*7940*/  IMAD.U32 R0, RZ, RZ, UR46 ;  /* 0x0000002eff007e24 */ /* 0x000fca000f8e00ff */
[----:B------:R-:W-:-:S04]  /*7950*/  SHF.L.U32 R0, R0, 0x1f, RZ ;  /* 0x0000001f00007819 */ /* 0x000fc800000006ff */
[----:B------:R1:W2:Y:S01]  /*7960*/  SYNCS.PHASECHK.TRANS64.TRYWAIT P1, [UR6+0x30830], R0 ;  /* 0x03083000ff0075a7 */ /* 0x0002a20008020146 */
[----:B------:R-:W-:Y:S05]  /*7970*/  @!P0 BRA `(.L_x_3766) ;  /* 0x0000000000048947 */ /* 0x000fea0003800000 */
[----:B------:R-:W-:Y:S01]  /*7980*/  BPT.TRAP 0x1 ;  /* 0x000000040000795c */ /* 0x000fe20000300000 */
.L_x_3766:
[----:B--2---:R-:W-:Y:S05]  /*7990*/  @P1 BRA `(.L_x_3767) ;  /* 0x0000000000081947 */ /* 0x004fea0003800000 */
[----:B------:R-:W2:Y:S02]  /*79a0*/  SYNCS.PHASECHK.TRANS64.TRYWAIT P1, [UR6+0x30830], R0 ;  /* 0x03083000ff0075a7 */ /* 0x000ea40008020146 */
[----:B--2---:R-:W-:Y:S05]  /*79b0*/  @!P1 BRA `(.L_x_3768) ;  /* 0x000000a800b09947 */ /* 0x004fea0003800000 */
.L_x_3767:
        /* <DEDUP_REMOVED lines=165> */
.L_x_3769:
[----:B------:R-:W-:Y:S01]  /*8410*/  ULEA UR11, UR7, UR37, 0x3 ;  /* 0x00000025070b7291 */ /* 0x000fe2000f8e183f */
[----:B-12---:R-:W-:-:S05]  /*8420*/  IMAD.U32 R0, RZ, RZ, UR38 ;  /* 0x00000026ff007e24 */ /* 0x006fca000f8e00ff */
[----:B------:R-:W-:-:S04]  /*8430*/  SHF.L.U32 R0, R0, 0x1f, RZ ;  /* 0x0000001f00007819 */ /* 0x000fc800000006ff */
[----:B------:R1:W2:Y:S01]  /*8440*/  SYNCS.PHASECHK.TRANS64.TRYWAIT P1, [UR11+0x30850], R0 ;  /* 0x03085000ff0075a7 */ /* 0x0002a2000802014b */
[----:B------:R-:W-:Y:S05]  /*8450*/  @!P0 BRA `(.L_x_3770) ;  /* 0x0000000000048947 */ /* 0x000fea0003800000 */
[----:B------:R-:W-:Y:S01]  /*8460*/  BPT.TRAP 0x1 ;  /* 0x000000040000795c */ /* 0x000fe20000300000 */
.L_x_3770:
[----:B--2---:R-:W-:Y:S05]  /*8470*/  @P1 BRA `(.L_x_3771) ;  /* 0x0000000000081947 */ /* 0x004fea0003800000 */
[----:B------:R-:W2:Y:S02]  /*8480*/  SYNCS.PHASECHK.TRANS64.TRYWAIT P1, [UR11+0x30850], R0 ;  /* 0x03085000ff0075a7 */ /* 0x000ea4000802014b */
[----:B--2---:R-:W-:Y:S05]  /*8490*/  @!P1 BRA `(.L_x_3772) ;  /* 0x000000a000109947 */ /* 0x004fea0003800000 */
.L_x_3771:
[----:B------:R-:W-:Y:S01]  /*84a0*/  UIADD3 UR6, UR37, 0x400, URZ ;  /* 0x0000040025067890 */ /* 0x000fe2000fffe03f */
[----:B------:R-:W-:Y:S01]  /*84b0*/  WARPGROUP.ARRIVE ;  /* 0x00000000000079c5 */ /* 0x000fe20000000000 */
[----:B-12---:R-:W-:-:S05]  /*84c0*/  FMNMX.FTZ R0, R120, R192, !PT ;  /* 0x000000c078007209 */ /* 0x006fca0007810000 */
[----:B------:R-:W1:Y:S01]  /*84d0*/  S2R R205, SR_TID.X ;  /* 0x0000000000cd7919 */ /* 0x000e620000002100 */
[----:B------:R-:W-:Y:S01]  /*84e0*/  USHF.R.U32.HI UR6, URZ, 0x4, UR6 ;  /* 0x000000043f067899 */ /* 0x000fe20008011606 */
[----:B------:R-:W-:Y:S01]  /*84f0*/  FMNMX.FTZ R4, R122, R21, !PT ;  /* 0x000000157a047209 */ /* 0x000fe20007810000 */
[----:B------:R-:W-:Y:S01]  /*8500*/  UMOV UR38, UR46 ;  /* 0x0000002e00267c82 */ /* 0x000fe20008000000 */
[----:B------:R-:W-:Y:S01]  /*8510*/  FMNMX.FTZ R3, R121, R0, !PT ;  /* 0x0000000079037209 */ /* 0x000fe20007810000 */
[----:B------:R-:W-:-:S03]  /*8520*/  ULOP3.LUT UR6, UR6, 0x3fff, URZ, 0xc0, !UPT ;  /* 0x00003fff06067892 */ /* 0x000fc6000f8ec03f */
[----:B------:R-:W-:Y:S01]  /*8530*/  FMNMX.FTZ R0, R124, R3, !PT ;  /* 0x000000037c007209 */ /* 0x000fe20007810000 */
[----:B------:R-:W-:-:S03]  /*8540*/  ULOP3.LUT UR6, UR6, 0x3000000, URZ, 0xfc, !UPT ;  /* 0x0300000006067892 */ /* 0x000fc6000f8efc3f */
[----:B------:R-:W-:Y:S01]  /*8550*/  FMNMX.FTZ R3, R125, R0, !PT ;  /* 0x000000007d037209 */ /* 0x000fe20007810000 */
[----:B------:R-:W-:-:S03]  /*8560*/  UIMAD UR10, UR7, 0x900, UR6 ;  /* 0x00000900070a78a4 */ /* 0x000fc6000f8e0206 */
[----:B------:R-:W-:Y:S01]  /*8570*/  UMOV UR7, 0x40000040 ;  /* 0x4000004000077882 */ /* 0x000fe20000000000 */
[----:B------:R-:W-:-:S03]  /*8580*/  FMNMX.FTZ R0, R128, R3, !PT ;  /* 0x0000000380007209 */ /* 0x000fc60007810000 */
[----:B------:R-:W-:Y:S01]  /*8590*/  UMOV UR6, UR10 ;  /* 0x0000000a00067c82 */ /* 0x000fe20008000000 */
[----:B------:R-:W-:Y:S01]  /*85a0*/  FMNMX.FTZ R3, R129, R0, !PT ;  /* 0x0000000081037209 */ /* 0x000fe20007810000 */
[----:B------:R-:W-:Y:S01]  /*85b0*/  HGMMA.64x192x16.F32 R24, R188, gdesc[UR4].tnspB, R24, gsb0 ;  /* 0x42e00004bc187df0 */ /* 0x000fe20008000818 */
[----:B------:R-:W-:Y:S01]  /*85c0*/  UIADD3 UR6, UR10, 0x80, URZ ;  /* 0x000000800a067890 */ /* 0x000fe2000fffe03f */
[----:B------:R-:W-:Y:S01]  /*85d0*/  UMOV UR7, 0x40000040 ;  /* 0x4000004000077882 */ /* 0x000fe20000000000 */
[----:B------:R-:W-:-:S04]  /*85e0*/  FMNMX.FTZ R0, R132, R3, !PT ;  /* 0x0000000384007209 */ /* 0x000fc80007810000 */
[----:B------:R-:W-:Y:S02]  /*85f0*/  FMNMX.FTZ R3, R133, R0, !PT ;  /* 0x0000000085037209 */ /* 0x000fe40007810000 */
[----:B-1----:R-:W-:Y:S02]  /*8600*/  LOP3.LUT P1, RZ, R205, 0x7f, RZ, 0xc0, !PT ;  /* 0x0000007fcdff7812 */ /* 0x002fe4000782c0ff */
        /* <DEDUP_REMOVED lines=17> */
[----:B------:R-:W2:Y:S01]  /*8720*/  SHFL.BFLY PT, R3, R2, 0x2, 0x1f ;  /* 0x0c401f0002037f89 */ /* 0x000ea200000e0000 */
        /* <DEDUP_REMOVED lines=12> */
[----:B--2---:R-:W-:-:S14]  /*87f0*/  FMNMX.FTZ R180, R2, R3, !PT ;  /* 0x0000000302b47209 */ /* 0x004fdc0007810000 */
[----:B------:R-:W-:Y:S01]  /*8800*/  HGMMA.64x192x16.F32 R24, R176, gdesc[UR4].tnspB, R24, gsb0 ;  /* 0x42e00004b0187df0 */ /* 0x000fe20008000818 */
[----:B------:R-:W-:Y:S01]  /*8810*/  UIADD3 UR6, UR10, 0x200, URZ ;  /* 0x000002000a067890 */ /* 0x000fe2000fffe03f */
[----:B------:R-:W2:Y:S01]  /*8820*/  SHFL.BFLY PT, R5, R180, 0x1, 0x1f ;  /* 0x0c201f00b4057f89 */ /* 0x000ea200000e0000 */
[----:B------:R-:W-:Y:S01]  /*8830*/  UMOV UR7, 0x40000040 ;  /* 0x4000004000077882 */ /* 0x000fe20000000000 */
[----:B--2---:R-:W-:-:S05]  /*8840*/  FMNMX.FTZ R5, R180, R5, !PT ;  /* 0x00000005b4057209 */ /* 0x004fca0007810000 */
[----:B------:R-:W-:Y:S01]  /*8850*/  FADD.FTZ R3, -R5, R192 ;  /* 0x000000c005037221 */ /* 0x000fe20000010100 */
[----:B------:R-:W-:Y:S01]  /*8860*/  IMAD.MOV.U32 R192, RZ, RZ, R5 ;  /* 0x000000ffffc07224 */ /* 0x000fe200078e0005 */
[----:B------:R-:W-:Y:S02]  /*8870*/  WARPGROUP.DEPBAR.LE gsb0, 0x0 ;  /* 0x00008000000079c5 */ /* 0x000fe40000010000 */
[----:B------:R-:W-:Y:S01]  /*8880*/  WARPGROUP.ARRIVE ;  /* 0x00000000000079c5 */ /* 0x000fe20000000000 */
[----:B------:R-:W-:Y:S01]  /*8890*/  FMNMX.FTZ R179, R123, R4, !PT ;  /* 0x000000047bb37209 */ /* 0x000fe20007810000 */
[-C--:B-1----:R-:W-:Y:S01]  /*88a0*/  FMUL.FTZ R176, R3, R0.reuse ;  /* 0x0000000003b07220 */ /* 0x082fe20000410000 */
[-C--:B------:R-:W-:Y:S02]  /*88b0*/  FMUL.FTZ R3, R5, R0.reuse ;  /* 0x0000000005037220 */ /* 0x080fe40000410000 */
[----:B------:R-:W-:Y:S02]  /*88c0*/  FMNMX.FTZ R4, R126, R179, !PT ;  /* 0x000000b37e047209 */ /* 0x000fe40007810000 */
[----:B------:R-:W-:Y:S01]  /*88d0*/  HGMMA.64x192x16.F32 R24, R172, gdesc[UR4].tnspB, R24, gsb0 ;  /* 0x42e00004ac187df0 */ /* 0x000fe20008000818 */
[--C-:B------:R-:W-:Y:S01]  /*88e0*/  FFMA.FTZ R188, R121, R0, -R3.reuse ;  /* 0x0000000079bc7223 */ /* 0x100fe20000010803 */
[----:B------:R-:W-:Y:S01]  /*88f0*/  UIADD3 UR6, UR10, 0x280, URZ ;  /* 0x000002800a067890 */ /* 0x000fe2000fffe03f */
[----:B------:R-:W-:Y:S01]  /*8900*/  FMNMX.FTZ R121, R127, R4, !PT ;  /* 0x000000047f797209 */ /* 0x000fe20007810000 */
[----:B------:R-:W-:Y:S01]  /*8910*/  UMOV UR7, 0x40000040 ;  /* 0x4000004000077882 */ /* 0x000fe20000000000 */
        /* <DEDUP_REMOVED lines=18> */
[----:B------:R-:W-:-:S04]  /*8a40*/  FMNMX.FTZ R4, R138, R125, !PT ;  /* 0x0000007d8a047209 */ /* 0x000fc80007810000 */
[----:B------:R-:W-:-:S03]  /*8a50*/  FMNMX.FTZ R125, R139, R4, !PT ;  /* 0x000000048b7d7209 */ /* 0x000fc60007810000 */
[----:B------:R-:W2:Y:S01]  /*8a60*/  MUFU.EX2 R188, R188 ;  /* 0x000000bc00bc7308 */ /* 0x000ea20000000800 */
[----:B------:R-:W-:Y:S01]  /*8a70*/  FMNMX.FTZ R4, R142, R125, !PT ;  /* 0x0000007d8e047209 */ /* 0x000fe20007810000 */
[----:B------:R-:W-:-:S03]  /*8a80*/  FFMA.FTZ R125, R129, R0, -R3 ;  /* 0x00000000817d7223 */ /* 0x000fc60000010803 */
[----:B------:R-:W-:-:S03]  /*8a90*/  FMNMX.FTZ R129, R143, R4, !PT ;  /* 0x000000048f817209 */ /* 0x000fc60007810000 */
[----:B------:R-:W3:Y:S01]  /*8aa0*/  MUFU.EX2 R190, R190 ;  /* 0x000000be00be7308 */ /* 0x000ee20000000800 */
[----:B------:R-:W-:Y:S01]  /*8ab0*/  FMNMX.FTZ R4, R146, R129, !PT ;  /* 0x0000008192047209 */ /* 0x000fe20007810000 */
[----:B-1----:R-:W-:-:S03]  /*8ac0*/  FFMA.FTZ R13, R2, R13, R177 ;  /* 0x0000000d020d7223 */ /* 0x002fc600000100b1 */
[----:B------:R-:W-:-:S03]  /*8ad0*/  FMNMX.FTZ R129, R147, R4, !PT ;  /* 0x0000000493817209 */ /* 0x000fc60007810000 */
[----:B------:R-:W1:Y:S01]  /*8ae0*/  MUFU.EX2 R121, R121 ;  /* 0x0000007900797308 */ /* 0x000e620000000800 */
[----:B------:R-:W-:Y:S01]  /*8af0*/  FMNMX.FTZ R4, R150, R129, !PT ;  /* 0x0000008196047209 */ /* 0x000fe20007810000 */
[----:B------:R-:W-:Y:S01]  /*8b00*/  FFMA.FTZ R129, R133, R0, -R3 ;  /* 0x0000000085817223 */ /* 0x000fe20000010803 */
[C---:B--2---:R-:W-:Y:S01]  /*8b10*/  FADD.FTZ R13, R188.reuse, R13 ;  /* 0x0000000dbc0d7221 */ /* 0x044fe20000010000 */
[----:B------:R-:W-:Y:S02]  /*8b20*/  F2FP.F16.F32.PACK_AB R188, R188, R177 ;  /* 0x000000b1bcbc723e */ /* 0x000fe400000000ff */
[----:B------:R-:W-:Y:S02]  /*8b30*/  FMNMX.FTZ R133, R151, R4, !PT ;  /* 0x0000000497857209 */ /* 0x000fe40007810000 */
[----:B------:R-:W-:Y:S01]  /*8b40*/  MUFU.EX2 R184, R184 ;  /* 0x000000b800b87308 */ /* 0x000fe20000000800 */
[----:B---3--:R-:W-:Y:S01]  /*8b50*/  FADD.FTZ R140, R190, R13 ;  /* 0x0000000dbe8c7221 */ /* 0x008fe20000010000 */
[----:B------:R-:W-:-:S04]  /*8b60*/  FMNMX.FTZ R4, R154, R133, !PT ;  /* 0x000000859a047209 */ /* 0x000fc80007810000 */
[----:B------:R-:W-:Y:S02]  /*8b70*/  FMNMX.FTZ R133, R155, R4, !PT ;  /* 0x000000049b857209 */ /* 0x000fe40007810000 */
[----:B------:R-:W-:Y:S01]  /*8b80*/  MUFU.EX2 R125, R125 ;  /* 0x0000007d007d7308 */ /* 0x000fe20000000800 */
[----:B-1----:R-:W-:Y:S02]  /*8b90*/  F2FP.F16.F32.PACK_AB R190, R121, R190 ;  /* 0x000000be79be723e */ /* 0x002fe400000000ff */
[----:B------:R-:W-:Y:S01]  /*8ba0*/  FMNMX.FTZ R4, R158, R133, !PT ;  /* 0x000000859e047209 */ /* 0x000fe20007810000 */
[----:B------:R-:W-:-:S03]  /*8bb0*/  FFMA.FTZ R133, R137, R0, -R3 ;  /* 0x0000000089857223 */ /* 0x000fc60000010803 */
[----:B------:R-:W-:Y:S01]  /*8bc0*/  FMNMX.FTZ R137, R159, R4, !PT ;  /* 0x000000049f897209 */ /* 0x000fe20007810000 */
[----:B------:R-:W-:Y:S03]  /*8bd0*/  MUFU.EX2 R186, R186 ;  /* 0x000000ba00ba7308 */ /* 0x000fe60000000800 */
[----:B------:R-:W-:-:S04]  /*8be0*/  FMNMX.FTZ R4, R162, R137, !PT ;  /* 0x00000089a2047209 */ /* 0x000fc80007810000 */
[----:B------:R-:W-:Y:S01]  /*8bf0*/  FMNMX.FTZ R137, R163, R4, !PT ;  /* 0x00000004a3897209 */ /* 0x000fe20007810000 */
[----:B------:R-:W-:Y:S03]  /*8c00*/  MUFU.EX2 R129, R129 ;  /* 0x0000008100817308 */ /* 0x000fe60000000800 */
        /* <DEDUP_REMOVED lines=23> */
[----:B------:R-:W1:Y:S01]  /*8d80*/  SHFL.BFLY PT, R173, R4, 0x2, 0x1f ;  /* 0x0c401f0004ad7f89 */ /* 0x000e6200000e0000 */
[-CC-:B------:R-:W-:Y:S01]  /*8d90*/  FFMA.FTZ R172, R152, R0.reuse, -R3.reuse ;  /* 0x0000000098ac7223 */ /* 0x180fe20000010803 */
[----:B------:R-:W-:-:S03]  /*8da0*/  FFMA.FTZ R174, R156, R0, -R3 ;  /* 0x000000009cae7223 */ /* 0x000fc60000010803 */
[----:B------:R-:W-:Y:S01]  /*8db0*/  HGMMA.64x192x16.F32 R24, R168, gdesc[UR4].tnspB, R24, gsb0 ;  /* 0x42e00004a8187df0 */ /* 0x000fe20008000818 */
[----:B------:R-:W-:Y:S01]  /*8dc0*/  UMOV UR7, UR36 ;  /* 0x0000002400077c82 */ /* 0x000fe20008000000 */
[----:B------:R-:W-:Y:S08]  /*8dd0*/  MUFU.EX2 R172, R172 ;  /* 0x000000ac00ac7308 */ /* 0x000ff00000000800 */
[----:B------:R-:W-:Y:S01]  /*8de0*/  MUFU.EX2 R174, R174 ;  /* 0x000000ae00ae7308 */ /* 0x000fe20000000800 */
[----:B-1----:R-:W-:-:S05]  /*8df0*/  FMNMX.FTZ R173, R4, R173, !PT ;  /* 0x000000ad04ad7209 */ /* 0x002fca0007810000 */
[----:B------:R-:W1:Y:S02]  /*8e00*/  SHFL.BFLY PT, R4, R173, 0x1, 0x1f ;  /* 0x0c201f00ad047f89 */ /* 0x000e6400000e0000 */
[----:B-1----:R-:W-:-:S05]  /*8e10*/  FMNMX.FTZ R4, R173, R4, !PT ;  /* 0x00000004ad047209 */ /* 0x002fca0007810000 */
[C---:B------:R-:W-:Y:S01]  /*8e20*/  FADD.FTZ R3, -R4.reuse, R21 ;  /* 0x0000001504037221 */ /* 0x040fe20000010100 */
[-C--:B------:R-:W-:Y:S01]  /*8e30*/  FMUL.FTZ R161, R4, R0.reuse ;  /* 0x0000000004a17220 */ /* 0x080fe20000410000 */
[----:B------:R-:W-:Y:S02]  /*8e40*/  MUFU.EX2 R21, R165 ;  /* 0x000000a500157308 */ /* 0x000fe40000000800 */
[-C--:B------:R-:W-:Y:S01]  /*8e50*/  FMUL.FTZ R3, R3, R0.reuse ;  /* 0x0000000003037220 */ /* 0x080fe20000410000 */
[-CC-:B------:R-:W-:Y:S01]  /*8e60*/  FFMA.FTZ R122, R122, R0.reuse, -R161.reuse ;  /* 0x000000007a7a7223 */ /* 0x180fe200000108a1 */
[-CC-:B------:R-:W-:Y:S01]  /*8e70*/  FFMA.FTZ R191, R126, R0.reuse, -R161.reuse ;  /* 0x000000007ebf7223 */ /* 0x180fe200000108a1 */
[-CC-:B------:R-:W-:Y:S01]  /*8e80*/  FFMA.FTZ R126, R127, R0.reuse, -R161.reuse ;  /* 0x000000007f7e7223 */ /* 0x180fe200000108a1 */
[-CC-:B------:R-:W-:Y:S01]  /*8e90*/  FFMA.FTZ R189, R123, R0.reuse, -R161.reuse ;  /* 0x000000007bbd7223 */ /* 0x180fe200000108a1 */
[----:B------:R-:W-:Y:S01]  /*8ea0*/  IMAD.U32 R127, RZ, RZ, UR36 ;  /* 0x00000024ff7f7e24 */ /* 0x000fe2000f8e00ff */
[----:B------:R-:W-:Y:S01]  /*8eb0*/  MUFU.EX2 R3, R3 ;  /* 0x0000000300037308 */ /* 0x000fe20000000800 */
[-CC-:B------:R-:W-:Y:S01]  /*8ec0*/  FFMA.FTZ R185, R130, R0.reuse, -R161.reuse ;  /* 0x0000000082b97223 */ /* 0x180fe200000108a1 */
[-CC-:B------:R-:W-:Y:S01]  /*8ed0*/  FFMA.FTZ R128, R131, R0.reuse, -R161.reuse ;  /* 0x0000000083807223 */ /* 0x180fe200000108a1 */
[----:B------:R-:W-:Y:S01]  /*8ee0*/  IMAD.U32 R131, RZ, RZ, UR11 ;  /* 0x0000000bff837e24 */ /* 0x000fe2000f8e00ff */
[----:B------:R-:W-:Y:S01]  /*8ef0*/  @!P1 LEA R127, R127, UR37, 0x3 ;  /* 0x000000257f7f9c11 */ /* 0x000fe2000f8e18ff */
[-CC-:B------:R-:W-:Y:S01]  /*8f00*/  FFMA.FTZ R187, R134, R0.reuse, -R161.reuse ;  /* 0x0000000086bb7223 */ /* 0x180fe200000108a1 */
[-CC-:B------:R-:W-:Y:S01]  /*8f10*/  FFMA.FTZ R181, R138, R0.reuse, -R161.reuse ;  /* 0x000000008ab57223 */ /* 0x180fe200000108a1 */
[----:B------:R-:W-:Y:S01]  /*8f20*/  FFMA.FTZ R130, R135, R0, -R161 ;  /* 0x0000000087827223 */ /* 0x000fe200000108a1 */
[----:B------:R-:W1:Y:S01]  /*8f30*/  MUFU.EX2 R122, R122 ;  /* 0x0000007a007a7308 */ /* 0x000e620000000800 */
[----:B------:R-:W-:-:S02]  /*8f40*/  @!P1 VIADD R127, R127, 0x30840 ;  /* 0x000308407f7f9836 */ /* 0x000fc40000000000 */
[-CC-:B------:R-:W-:Y:S01]  /*8f50*/  FFMA.FTZ R132, R139, R0.reuse, -R161.reuse ;  /* 0x000000008b847223 */ /* 0x180fe200000108a1 */
[-CC-:B------:R-:W-:Y:S01]  /*8f60*/  FFMA.FTZ R183, R142, R0.reuse, -R161.reuse ;  /* 0x000000008eb77223 */ /* 0x180fe200000108a1 */
[-CC-:B------:R-:W-:Y:S01]  /*8f70*/  FFMA.FTZ R134, R143, R0.reuse, -R161.reuse ;  /* 0x000000008f867223 */ /* 0x180fe200000108a1 */
[-C--:B------:R-:W-:Y:S01]  /*8f80*/  FFMA.FTZ R123, R146, R0.reuse, -R161 ;  /* 0x00000000927b7223 */ /* 0x080fe200000108a1 */
[----:B------:R-:W-:Y:S01]  /*8f90*/  @!P1 PRMT R127, RZ, 0x654, R127 ;  /* 0x00000654ff7f9816 */ /* 0x000fe2000000007f */
        /* <DEDUP_REMOVED lines=8> */
[--C-:B------:R-:W-:Y:S01]  /*9020*/  FFMA.FTZ R163, R163, R0, -R161.reuse ;  /* 0x00000000a3a37223 */ /* 0x100fe200000108a1 */
[----:B------:R-:W3:Y:S01]  /*9030*/  MUFU.EX2 R191, R191 ;  /* 0x000000bf00bf7308 */ /* 0x000ee20000000800 */
[----:B-1----:R-:W-:Y:S01]  /*9040*/  FFMA.FTZ R12, R3, R12, R122 ;  /* 0x0000000c030c7223 */ /* 0x002fe2000001007a */
[----:B------:R-:W-:-:S06]  /*9050*/  FFMA.FTZ R166, R166, R0, -R161 ;  /* 0x00000000a6a67223 */ /* 0x000fcc00000108a1 */
[----:B------:R-:W1:Y:S01]  /*9060*/  MUFU.EX2 R126, R126 ;  /* 0x0000007e007e7308 */ /* 0x000e620000000800 */
[----:B--2---:R-:W-:Y:S01]  /*9070*/  FADD.FTZ R138, R189, R12 ;  /* 0x0000000cbd8a7221 */ /* 0x004fe20000010000 */
[--C-:B------:R-:W-:Y:S01]  /*9080*/  FFMA.FTZ R12, R151, R0, -R161.reuse ;  /* 0x00000000970c7223 */ /* 0x100fe200000108a1 */
[----:B------:R-:W-:Y:S01]  /*9090*/  F2FP.F16.F32.PACK_AB R189, R189, R122 ;  /* 0x0000007abdbd723e */ /* 0x000fe200000000ff */
[----:B------:R-:W-:-:S04]  /*90a0*/  FFMA.FTZ R161, R167, R0, -R161 ;  /* 0x00000000a7a17223 */ /* 0x000fc800000108a1 */
        /* <DEDUP_REMOVED lines=32> */
[----:B------:R-:W-:Y:S02]  /*92b0*/  WARPGROUP.DEPBAR.LE gsb0, 0x0 ;  /* 0x00008000000079c5 */ /* 0x000fe40000010000 */
[----:B------:R3:W-:Y:S04]  /*92c0*/  @!P1 SYNCS.ARRIVE.TRANS64.RED.A1T0 RZ, [R127+URZ], RZ ;  /* 0x000000ff7fff99a7 */ /* 0x0007e8000810043f */
[----:B------:R-:W4:Y:S01]  /*92d0*/  MUFU.EX2 R155, R155 ;  /* 0x0000009b009b7308 */ /* 0x000f220000000800 */
[C---:B-1----:R-:W-:Y:S01]  /*92e0*/  FADD.FTZ R122, R12.reuse, R13 ;  /* 0x0000000d0c7a7221 */ /* 0x042fe20000010000 */
[----:B------:R-:W-:-:S02]  /*92f0*/  F2FP.F16.F32.PACK_AB R179, R12, R179 ;  /* 0x000000b30cb3723e */ /* 0x000fc400000000ff */
[----:B------:R-:W-:Y:S02]  /*9300*/  F2FP.F16.F32.PACK_AB R170, R21, R124 ;  /* 0x0000007c15aa723e */ /* 0x000fe400000000ff */
[----:B------:R-:W-:Y:S01]  /*9310*/  F2FP.F16.F32.PACK_AB R168, R157, R120 ;  /* 0x000000789da8723e */ /* 0x000fe200000000ff */
[----:B---3--:R-:W-:Y:S01]  /*9320*/  @!P1 VIADD R127, R131, 0x30860 ;  /* 0x00030860837f9836 */ /* 0x008fe20000000000 */
[----:B------:R-:W1:Y:S01]  /*9330*/  MUFU.EX2 R175, R158 ;  /* 0x0000009e00af7308 */ /* 0x000e620000000800 */
[----:B--2---:R-:W-:-:S03]  /*9340*/  FADD.FTZ R122, R173, R122 ;  /* 0x0000007aad7a7221 */ /* 0x004fc60000010000 */
[----:B------:R-:W-:-:S04]  /*9350*/  @!P1 PRMT R127, RZ, 0x654, R127 ;  /* 0x00000654ff7f9816 */ /* 0x000fc8000000007f */
[----:B------:R2:W-:Y:S01]  /*9360*/  @!P1 SYNCS.ARRIVE.TRANS64.RED.A1T0 RZ, [R127+URZ], RZ ;  /* 0x000000ff7fff99a7 */ /* 0x0005e2000810043f */
[----:B------:R-:W3:Y:S01]  /*9370*/  MUFU.EX2 R159, R159 ;  /* 0x0000009f009f7308 */ /* 0x000ee20000000800 */
[----:B----4-:R-:W-:Y:S01]  /*9380*/  FADD.FTZ R122, R155, R122 ;  /* 0x0000007a9b7a7221 */ /* 0x010fe20000010000 */
[C---:B------:R-:W-:Y:S01]  /*9390*/  ISETP.GT.AND P1, PT, R15.reuse, UR40, PT ;  /* 0x000000280f007c0c */ /* 0x040fe2000bf24270 */
[----:B------:R-:W-:Y:S01]  /*93a0*/  VIADD R15, R15, 0xffffffff ;  /* 0xffffffff0f0f7836 */ /* 0x000fe20000000000 */
[----:B------:R-:W-:Y:S01]  /*93b0*/  F2FP.F16.F32.PACK_AB R173, R155, R173 ;  /* 0x000000ad9bad723e */ /* 0x000fe200000000ff */
[----:B--2---:R-:W-:-:S03]  /*93c0*/  FADD.FTZ R127, R121, R140 ;  /* 0x0000008c797f7221 */ /* 0x004fc60000010000 */
[----:B------:R-:W2:Y:S01]  /*93d0*/  MUFU.EX2 R169, R162 ;  /* 0x000000a200a97308 */ /* 0x000ea20000000800 */
[----:B-1----:R-:W-:Y:S01]  /*93e0*/  FADD.FTZ R122, R175, R122 ;  /* 0x0000007aaf7a7221 */ /* 0x002fe20000010000 */
[----:B------:R-:W-:Y:S01]  /*93f0*/  FADD.FTZ R140, R184, R127 ;  /* 0x0000007fb88c7221 */ /* 0x000fe20000010000 */
[----:B------:R-:W-:-:S03]  /*9400*/  F2FP.F16.F32.PACK_AB R184, R125, R184 ;  /* 0x000000b87db8723e */ /* 0x000fc600000000ff */
[----:B------:R-:W-:Y:S02]  /*9410*/  FADD.FTZ R127, R125, R140 ;  /* 0x0000008c7d7f7221 */ /* 0x000fe40000010000 */
[----:B------:R-:W1:Y:S01]  /*9420*/  MUFU.EX2 R163, R163 ;  /* 0x000000a300a37308 */ /* 0x000e620000000800 */
[C---:B---3--:R-:W-:Y:S01]  /*9430*/  FADD.FTZ R122, R159.reuse, R122 ;  /* 0x0000007a9f7a7221 */ /* 0x048fe20000010000 */
[----:B------:R-:W-:Y:S01]  /*9440*/  F2FP.F16.F32.PACK_AB R175, R159, R175 ;  /* 0x000000af9faf723e */ /* 0x000fe200000000ff */
[----:B------:R-:W-:Y:S01]  /*9450*/  FADD.FTZ R140, R186, R127 ;  /* 0x0000007fba8c7221 */ /* 0x000fe20000010000 */
[----:B------:R-:W-:-:S03]  /*9460*/  F2FP.F16.F32.PACK_AB R186, R129, R186 ;  /* 0x000000ba81ba723e */ /* 0x000fc600000000ff */
[----:B------:R-:W-:Y:S01]  /*9470*/  FADD.FTZ R127, R129, R140 ;  /* 0x0000008c817f7221 */ /* 0x000fe20000010000 */
[----:B------:R-:W3:Y:S01]  /*9480*/  MUFU.EX2 R171, R166 ;  /* 0x000000a600ab7308 */ /* 0x000ee20000000800 */
[----:B--2---:R-:W-:Y:S02]  /*9490*/  FADD.FTZ R122, R169, R122 ;  /* 0x0000007aa97a7221 */ /* 0x004fe40000010000 */
[----:B------:R-:W-:Y:S01]  /*94a0*/  FADD.FTZ R140, R180, R127 ;  /* 0x0000007fb48c7221 */ /* 0x000fe20000010000 */
[----:B------:R-:W-:-:S03]  /*94b0*/  F2FP.F16.F32.PACK_AB R180, R133, R180 ;  /* 0x000000b485b4723e */ /* 0x000fc600000000ff */
[----:B------:R-:W-:Y:S01]  /*94c0*/  FADD.FTZ R121, R133, R140 ;  /* 0x0000008c85797221 */ /* 0x000fe20000010000 */
[----:B------:R-:W2:Y:S01]  /*94d0*/  MUFU.EX2 R161, R161 ;  /* 0x000000a100a17308 */ /* 0x000ea20000000800 */
[C---:B-1----:R-:W-:Y:S01]  /*94e0*/  FADD.FTZ R122, R163.reuse, R122 ;  /* 0x0000007aa37a7221 */ /* 0x042fe20000010000 */
[----:B------:R-:W-:Y:S01]  /*94f0*/  F2FP.F16.F32.PACK_AB R169, R163, R169 ;  /* 0x000000a9a3a9723e */ /* 0x000fe200000000ff */
[----:B------:R-:W-:Y:S01]  /*9500*/  FADD.FTZ R140, R182, R121 ;  /* 0x00000079b68c7221 */ /* 0x000fe20000010000 */
[----:B------:R-:W-:-:S03]  /*9510*/  F2FP.F16.F32.PACK_AB R182, R137, R182 ;  /* 0x000000b689b6723e */ /* 0x000fc600000000ff */
[----:B------:R-:W-:Y:S01]  /*9520*/  FADD.FTZ R121, R137, R140 ;  /* 0x0000008c89797221 */ /* 0x000fe20000010000 */
[----:B---3--:R-:W-:-:S03]  /*9530*/  FADD.FTZ R122, R171, R122 ;  /* 0x0000007aab7a7221 */ /* 0x008fc60000010000 */
[----:B------:R-:W-:Y:S01]  /*9540*/  FADD.FTZ R126, R176, R121 ;  /* 0x00000079b07e7221 */ /* 0x000fe20000010000 */
[----:B------:R-:W-:-:S03]  /*9550*/  F2FP.F16.F32.PACK_AB R176, R141, R176 ;  /* 0x000000b08db0723e */ /* 0x000fc600000000ff */
[----:B------:R-:W-:Y:S01]  /*9560*/  FADD.FTZ R121, R141, R126 ;  /* 0x0000007e8d797221 */ /* 0x000fe20000010000 */
[----:B--2---:R-:W-:-:S03]  /*9570*/  F2FP.F16.F32.PACK_AB R171, R161, R171 ;  /* 0x000000aba1ab723e */ /* 0x004fc600000000ff */
        /* <DEDUP_REMOVED lines=8> */
[----:B------:R-:W-:-:S04]  /*9600*/  FADD.FTZ R13, R153, R126 ;  /* 0x0000007e990d7221 */ /* 0x000fc80000010000 */
[----:B------:R-:W-:-:S04]  /*9610*/  FADD.FTZ R12, R120, R13 ;  /* 0x0000000d780c7221 */ /* 0x000fc80000010000 */
[----:B------:R-:W-:-:S04]  /*9620*/  FADD.FTZ R13, R157, R12 ;  /* 0x0000000c9d0d7221 */ /* 0x000fc80000010000 */
[----:B------:R-:W-:-:S04]  /*9630*/  FADD.FTZ R12, R124, R13 ;  /* 0x0000000d7c0c7221 */ /* 0x000fc80000010000 */
[----:B------:R-:W-:Y:S01]  /*9640*/  FADD.FTZ R13, R21, R12 ;  /* 0x0000000c150d7221 */ /* 0x000fe20000010000 */
[----:B------:R-:W-:Y:S01]  /*9650*/  FADD.FTZ R12, R161, R122 ;  /* 0x0000007aa10c7221 */ /* 0x000fe20000010000 */
[----:B------:R-:W-:Y:S01]  /*9660*/  IMAD.MOV.U32 R21, RZ, RZ, R4 ;  /* 0x000000ffff157224 */ /* 0x000fe200078e0004 */
[----:B------:R-:W-:Y:S06]  /*9670*/  @P1 BRA `(.L_x_3773) ;  /* 0xffffffe000901947 */ /* 0x000fec000383ffff */
.L_x_3764:
[----:B------:R-:W-:-:S13]  /*9680*/  ISETP.GE.AND P1, PT, R15, UR47, PT ;  /* 0x0000002f0f007c0c */ /* 0x000fda000bf26270 */
[----:B------:R-:W-:Y:S05]  /*9690*/  @!P1 BRA `(.L_x_3774) ;  /* 0x0000002c00d89947 */ /* 0x000fea0003800000 */
[----:B------:R-:W-:Y:S01]  /*96a0*/  IMAD.MOV.U32 R21, RZ, RZ, R4 ;  /* 0x000000ffff157224 */ /* 0x000fe200078e0004 */
[----:B------:R-:W-:Y:S01]  /*96b0*/  UMOV UR38, UR46 ;  /* 0x0000002e00267c82 */ /* 0x000fe20008000000 */
[----:B------:R-:W-:Y:S01]  /*96c0*/  IMAD.MOV.U32 R205, RZ, RZ, R5 ;  /* 0x000000ffffcd7224 */ /* 0x000fe200078e0005 */
[----:B------:R-:W-:Y:S01]  /*96d0*/  UMOV UR7, UR36 ;  /* 0x0000002400077c82 */ /* 0x000fe20008000000 */
[----:B------:R-:W-:Y:S01]  /*96e0*/  IMAD.IADD R192, R7, 0x1, R14 ;  /* 0x0000000107c07824 */ /* 0x000fe200078e020e */
[----:B------:R-:W-:Y:S01]  /*96f0*/  ULDC UR40, c[0x0][0x9e4] ;  /* 0x0002790000287ab9 */ /* 0x000fe20000000800 */
[----:B------:R-:W-:Y:S01]  /*9700*/  ULDC UR41, c[0x0][0x9dc] ;  /* 0x0002770000297ab9 */ /* 0x000fe20000000800 */
[----:B------:R-:W-:-:S05]  /*9710*/  ULDC UR45, c[0x0][0x9e0] ;  /* 0x00027800002d7ab9 */ /* 0x000fca0000000800 */
.L_x_3791:
[----:B------:R-:W-:-:S04]  /*9720*/  UIADD3 UR36, UR7, 0x1, URZ ;  /* 0x0000000107247890 */ /* 0x000fc8000fffe03f */
[----:B------:R-:W-:-:S04]  /*9730*/  UISETP.NE.AND UP0, UPT, UR36, 0x2, UPT ;  /* 0x000000022400788c */ /* 0x000fc8000bf05270 */
[----:B------:R-:W-:Y:S02]  /*9740*/  USEL UR46, URZ, 0x1, UP0 ;  /* 0x000000013f2e7887 */ /* 0x000fe40008000000 */
[----:B------:R-:W-:Y:S02]  /*9750*/  USEL UR36, UR36, URZ, UP0 ;  /* 0x0000003f24247287 */ /* 0x000fe40008000000 */
[----:B------:R-:W-:Y:S01]  /*9760*/  ULOP3.LUT UR46, UR38, UR46, URZ, 0x3c, !UPT ;  /* 0x0000002e262e7292 */ /* 0x000fe2000f8e3c3f */
[----:B------:R-:W-:Y:S11]  /*9770*/  @!P0 BRA `(.L_x_3775) ;  /* 0x0000000000048947 */ /* 0x000ff60003800000 */
[----:B------:R-:W-:Y:S01]  /*9780*/  BPT.TRAP 0x1 ;  /* 0x000000040000795c */ /* 0x000fe20000300000 */
.L_x_3775:
[----:B------:R-:W-:Y:S01]  /*9790*/  ULEA UR6, UR36, UR37, 0x3 ;  /* 0x0000002524067291 */ /* 0x000fe2000f8e183f */
[----:B------:R-:W-:-:S05]  /*97a0*/  IMAD.U32 R0, RZ, RZ, UR46 ;  /* 0x0000002eff007e24 */ /* 0x000fca000f8e00ff */
[----:B------:R-:W-:-:S04]  /*97b0*/  SHF.L.U32 R0, R0, 0x1f, RZ ;  /* 0x0000001f00007819 */ /* 0x000fc800000006ff */
[----:B------:R1:W2:Y:S01]  /*97c0*/  SYNCS.PHASECHK.TRANS64.TRYWAIT P1, [UR6+0x30830], R0 ;  /* 0x03083000ff0075a7 */ /* 0x0002a20008020146 */
[----:B------:R-:W-:Y:S05]  /*97d0*/  @!P0 BRA `(.L_x_3776) ;  /* 0x0000000000048947 */ /* 0x000fea0003800000 */
[----:B------:R-:W-:Y:S01]  /*97e0*/  BPT.TRAP 0x1 ;  /* 0x000000040000795c */ /* 0x000fe20000300000 */
.L_x_3776:
[----:B--2---:R-:W-:Y:S05]  /*97f0*/  @P1 BRA `(.L_x_3777) ;  /* 0x0000000000081947 */ /* 0x004fea0003800000 */
[----:B------:R-:W2:Y:S02]  /*9800*/  SYNCS.PHASECHK.TRANS64.TRYWAIT P1, [UR6+0x30830], R0 ;  /* 0x03083000ff0075a7 */ /* 0x000ea40008020146 */
[----:B--2---:R-:W-:Y:S05]  /*9810*/  @!P1 BRA `(.L_x_3778) ;  /* 0x0000008c00489947 */ /* 0x004fea0003800000 */
.L_x_3777:
        /* <DEDUP_REMOVED lines=165> */
.L_x_3779:
[----:B------:R-:W-:Y:S01]  /*a270*/  ULEA UR10, UR7, UR37, 0x3 ;  /* 0x00000025070a7291 */ /* 0x000fe2000f8e183f */
[----:B-12---:R-:W-:-:S05]  /*a280*/  IMAD.U32 R0, RZ, RZ, UR38 ;  /* 0x00000026ff007e24 */ /* 0x006fca000f8e00ff */
[----:B------:R-:W-:-:S04]  /*a290*/  SHF.L.U32 R0, R0, 0x1f, RZ ;  /* 0x0000001f00007819 */ /* 0x000fc800000006ff */
[----:B------:R1:W2:Y:S01]  /*a2a0*/  SYNCS.PHASECHK.TRANS64.TRYWAIT P1, [UR10+0x30850], R0 ;  /* 0x03085000ff0075a7 */ /* 0x0002a2000802014a */
[----:B------:R-:W-:Y:S05]  /*a2b0*/  @!P0 BRA `(.L_x_3780) ;  /* 0x0000000000048947 */ /* 0x000fea0003800000 */
[----:B------:R-:W-:Y:S01]  /*a2c0*/  BPT.TRAP 0x1 ;  /* 0x000000040000795c */ /* 0x000fe20000300000 */
.L_x_3780:
[----:B--2---:R-:W-:Y:S05]  /*a2d0*/  @P1 BRA `(.L_x_3781) ;  /* 0x0000000000081947 */ /* 0x004fea0003800000 */
[----:B------:R-:W2:Y:S02]  /*a2e0*/  SYNCS.PHASECHK.TRANS64.TRYWAIT P1, [UR10+0x30850], R0 ;  /* 0x03085000ff0075a7 */ /* 0x000ea4000802014a */
[----:B--2---:R-:W-:Y:S05]  /*a2f0*/  @!P1 BRA `(.L_x_3782) ;  /* 0x0000008000a89947 */ /* 0x004fea0003800000 */
.L_x_3781:
[----:B------:R-:W-:Y:S01]  /*a300*/  UIADD3 UR6, UR37, 0x400, URZ ;  /* 0x0000040025067890 */ /* 0x000fe2000fffe03f */
[----:B------:R-:W-:-:S06]  /*a310*/  WARPGROUP.ARRIVE ;  /* 0x00000000000079c5 */ /* 0x000fcc0000000000 */
[----:B------:R-:W3:Y:S01]  /*a320*/  S2R R208, SR_TID.X ;  /* 0x0000000000d07919 */ /* 0x000ee20000002100 */
[----:B------:R-:W4:Y:S01]  /*a330*/  LDC R4, c[0x0][0x288] ;  /* 0x0000a200ff047b82 */ /* 0x000f220000000800 */
[----:B------:R-:W-:Y:S01]  /*a340*/  USHF.R.U32.HI UR6, URZ, 0x4, UR6 ;  /* 0x000000043f067899 */ /* 0x000fe20008011606 */
[----:B-12---:R-:W-:Y:S01]  /*a350*/  IMAD.U32 R0, RZ, RZ, UR36 ;  /* 0x00000024ff007e24 */ /* 0x006fe2000f8e00ff */
[----:B------:R-:W-:Y:S01]  /*a360*/  ULDC UR14, c[0x0][0x2e0] ;  /* 0x0000b800000e7ab9 */ /* 0x000fe20000000800 */
[----:B------:R-:W-:Y:S01]  /*a370*/  IMAD R2, R15, -0x60, RZ ;  /* 0xffffffa00f027824 */ /* 0x000fe200078e02ff */
[----:B------:R-:W-:-:S03]  /*a380*/  ULOP3.LUT UR6, UR6, 0x3fff, URZ, 0xc0, !UPT ;  /* 0x00003fff06067892 */ /* 0x000fc6000f8ec03f */
[----:B------:R-:W-:Y:S01]  /*a390*/  IMAD R3, R17, UR14, R2 ;  /* 0x0000000e11037c24 */ /* 0x000fe2000f8e0202 */
[----:B------:R-:W-:-:S04]  /*a3a0*/  ULOP3.LUT UR6, UR6, 0x3000000, URZ, 0xfc, !UPT ;  /* 0x0300000006067892 */ /* 0x000fc8000f8efc3f */
[----:B------:R-:W-:-:S03]  /*a3b0*/  UIMAD UR11, UR7, 0x900, UR6 ;  /* 0x00000900070b78a4 */ /* 0x000fc6000f8e0206 */
[----:B------:R-:W-:-:S04]  /*a3c0*/  UMOV UR7, 0x40000040 ;  /* 0x4000004000077882 */ /* 0x000fc80000000000 */
[----:B------:R-:W-:Y:S02]  /*a3d0*/  UMOV UR6, UR11 ;  /* 0x0000000b00067c82 */ /* 0x000fe40008000000 */
[----:B------:R-:W-:Y:S01]  /*a3e0*/  HGMMA.64x192x16.F32 R24, R188, gdesc[UR4].tnspB, R24, gsb0 ;  /* 0x42e00004bc187df0 */ /* 0x000fe20008000818 */
[----:B------:R-:W-:Y:S01]  /*a3f0*/  UIADD3 UR6, UR11, 0x80, URZ ;  /* 0x000000800b067890 */ /* 0x000fe2000fffe03f */
[----:B----4-:R-:W-:Y:S01]  /*a400*/  IADD3 R3, R3, 0x1, -R4 ;  /* 0x0000000103037810 */ /* 0x010fe20007ffe804 */
[----:B------:R-:W-:-:S04]  /*a410*/  UMOV UR7, 0x40000040 ;  /* 0x4000004000077882 */ /* 0x000fc80000000000 */
[----:B------:R-:W-:Y:S01]  /*a420*/  IMAD R3, R16, -0x2, R3 ;  /* 0xfffffffe10037824 */ /* 0x000fe200078e0203 */
[----:B---3--:R-:W-:-:S03]  /*a430*/  LOP3.LUT P1, RZ, R208, 0x7f, RZ, 0xc0, !PT ;  /* 0x0000007fd0ff7812 */ /* 0x008fc6000782c0ff */
[----:B------:R-:W-:-:S10]  /*a440*/  VIADD R5, R3, UR45 ;  /* 0x0000002d03057c36 */ /* 0x000fd40008000000 */
[----:B------:R-:W-:-:S05]  /*a450*/  @!P1 LEA R0, R0, UR37, 0x3 ;  /* 0x0000002500009c11 */ /* 0x000fca000f8e18ff */
        /* <DEDUP_REMOVED lines=25> */
[----:B------:R-:W-:-:S06]  /*a5f0*/  ULOP3.LUT UR6, URZ, UR41, URZ, 0x33, !UPT ;  /* 0x000000293f067292 */ /* 0x000fcc000f8e333f */
[----:B------:R-:W-:Y:S01]  /*a600*/  VIADD R4, R3, UR6 ;  /* 0x0000000603047c36 */ /* 0x000fe20008000000 */
[----:B------:R-:W-:Y:S02]  /*a610*/  WARPGROUP.DEPBAR.LE gsb0, 0x0 ;  /* 0x00008000000079c5 */ /* 0x000fe40000010000 */
[----:B------:R1:W-:Y:S01]  /*a620*/  @!P1 SYNCS.ARRIVE.TRANS64.RED.A1T0 RZ, [R0+URZ], RZ ;  /* 0x000000ff00ff99a7 */ /* 0x0003e2000810043f */
[----:B------:R-:W-:Y:S01]  /*a630*/  ISETP.GE.AND P1, PT, R20, 0x1, PT ;  /* 0x000000011400780c */ /* 0x000fe20003f26270 */
[C---:B------:R-:W-:Y:S02]  /*a640*/  IMAD.IADD R170, R7.reuse, 0x1, R5 ;  /* 0x0000000107aa7824 */ /* 0x040fe400078e0205 */
[----:B------:R-:W-:Y:S02]  /*a650*/  IMAD.IADD R168, R7, 0x1, R4 ;  /* 0x0000000107a87824 */ /* 0x000fe400078e0204 */
[----:B-1----:R-:W-:-:S08]  /*a660*/  IMAD R0, R16, -0x2, R2 ;  /* 0xfffffffe10007824 */ /* 0x002fd000078e0202 */
[----:B------:R-:W-:Y:S05]  /*a670*/  @!P1 BRA `(.L_x_3783) ;  /* 0x0000000000589947 */ /* 0x000fea0003800000 */
        /* <DEDUP_REMOVED lines=11> */
.L_x_3785:
[----:B------:R-:W-:-:S05]  /*a730*/  IMAD.U32 R169, RZ, RZ, UR40 ;  /* 0x00000028ffa97e24 */ /* 0x000fca000f8e00ff */
[----:B------:R-:W-:-:S13]  /*a740*/  ISETP.NE.AND P1, PT, R169, 0x1, PT ;  /* 0x00000001a900780c */ /* 0x000fda0003f25270 */
[----:B------:R-:W1:Y:S01]  /*a750*/  @P1 LDC.64 R172, c[0x0][0x9e8] ;  /* 0x00027a00ffac1b82 */ /* 0x000e620000000a00 */
[----:B------:R-:W-:-:S04]  /*a760*/  @P1 IMAD.IADD R3, R7, 0x1, R14 ;  /* 0x0000000107031824 */ /* 0x000fc800078e020e */
[----:B-1----:R-:W-:-:S04]  /*a770*/  @P1 IMAD.HI.U32 R172, R3, R172, RZ ;  /* 0x000000ac03ac1227 */ /* 0x002fc800078e00ff */
[----:B------:R-:W-:Y:S01]  /*a780*/  IMAD.MOV.U32 R3, RZ, RZ, R192 ;  /* 0x000000ffff037224 */ /* 0x000fe200078e00c0 */
[----:B------:R-:W-:-:S07]  /*a790*/  @P1 SHF.R.U32.HI R3, RZ, R173, R172 ;  /* 0x000000adff031219 */ /* 0x000fce00000116ac */
.L_x_3786:
[----:B------:R-:W-:Y:S05]  /*a7a0*/  BSYNC B0 ;  /* 0x0000000000007941 */ /* 0x000fea0003800000 */
.L_x_3784:
[----:B------:R-:W-:-:S05]  /*a7b0*/  IMAD R3, R3, R169, R0 ;  /* 0x000000a903037224 */ /* 0x000fca00078e0200 */
[----:B------:R-:W-:Y:S02]  /*a7c0*/  VIADDMNMX R170, R3, R169, R170, PT ;  /* 0x000000a903aa7246 */ /* 0x000fe400038001aa */
[----:B------:R-:W-:-:S07]  /*a7d0*/  VIMNMX R168, R168, R3, !PT ;  /* 0x00000003a8a87248 */ /* 0x000fce0007fe0100 */
.L_x_3783:
[C---:B------:R-:W-:Y:S02]  /*a7e0*/  ISETP.GE.AND P2, PT, R2.reuse, 0x9, PT ;  /* 0x000000090200780c */ /* 0x040fe40003f46270 */
[----:B------:R-:W-:Y:S02]  /*a7f0*/  ISETP.GE.AND P1, PT, R2, 0x2, PT ;  /* 0x000000020200780c */ /* 0x000fe40003f26270 */
[C---:B------:R-:W-:Y:S02]  /*a800*/  ISETP.GT.AND P3, PT, R168.reuse, 0x8, !P2 ;  /* 0x00000008a800780c */ /* 0x040fe40005764270 */
[----:B------:R-:W-:Y:S02]  /*a810*/  ISETP.GT.AND P4, PT, R168, 0x1, !P1 ;  /* 0x00000001a800780c */ /* 0x000fe40004f84270 */
[----:B------:R-:W-:Y:S02]  /*a820*/  ISETP.LT.OR P3, PT, R170, 0x9, P3 ;  /* 0x00000009aa00780c */ /* 0x000fe40001f61670 */
[----:B------:R-:W-:-:S02]  /*a830*/  ISETP.GE.AND P5, PT, R2, 0xa, PT ;  /* 0x0000000a0200780c */ /* 0x000fc40003fa6270 */
[----:B------:R-:W-:Y:S02]  /*a840*/  FSEL R173, R124, -INF , !P3 ;  /* 0xff8000007cad7808 */ /* 0x000fe40005800000 */
[----:B------:R-:W-:Y:S02]  /*a850*/  ISETP.LT.OR P4, PT, R170, 0x2, P4 ;  /* 0x00000002aa00780c */ /* 0x000fe40002781670 */
[----:B------:R-:W-:Y:S02]  /*a860*/  ISETP.GT.AND P3, PT, R168, 0x9, !P5 ;  /* 0x00000009a800780c */ /* 0x000fe40006f64270 */
[----:B------:R-:W-:Y:S02]  /*a870*/  FSEL R171, R121, -INF , !P4 ;  /* 0xff80000079ab7808 */ /* 0x000fe40006000000 */
        /* <DEDUP_REMOVED lines=107> */
[----:B------:R-:W-:-:S13]  /*af30*/  ISETP.GE.AND P6, PT, R20, 0x1, PT ;  /* 0x000000011400780c */ /* 0x000fda0003fc6270 */
[----:B------:R-:W-:Y:S05]  /*af40*/  @!P6 BRA `(.L_x_3787) ;  /* 0x000000000054e947 */ /* 0x000fea0003800000 */
        /* <DEDUP_REMOVED lines=12> */
.L_x_3789:
[----:B------:R-:W-:-:S05]  /*b010*/  IMAD.U32 R132, RZ, RZ, UR40 ;  /* 0x00000028ff847e24 */ /* 0x000fca000f8e00ff */
[----:B------:R-:W-:-:S13]  /*b020*/  ISETP.NE.AND P6, PT, R132, 0x1, PT ;  /* 0x000000018400780c */ /* 0x000fda0003fc5270 */
[----:B------:R-:W1:Y:S02]  /*b030*/  @P6 LDC.64 R4, c[0x0][0x9e8] ;  /* 0x00027a00ff046b82 */ /* 0x000e640000000a00 */
[----:B-1----:R-:W-:-:S05]  /*b040*/  @P6 IMAD.HI.U32 R4, R189, R4, RZ ;  /* 0x00000004bd046227 */ /* 0x002fca00078e00ff */
[----:B------:R-:W-:-:S07]  /*b050*/  @P6 SHF.R.U32.HI R189, RZ, R5, R4 ;  /* 0x00000005ffbd6219 */ /* 0x000fce0000011604 */
.L_x_3790:
[----:B------:R-:W-:Y:S05]  /*b060*/  BSYNC B0 ;  /* 0x0000000000007941 */ /* 0x000fea0003800000 */
.L_x_3788:
[----:B------:R-:W-:-:S05]  /*b070*/  IMAD R189, R189, R132, R0 ;  /* 0x00000084bdbd7224 */ /* 0x000fca00078e0200 */
[----:B------:R-:W-:Y:S02]  /*b080*/  VIADDMNMX R2, R189, R132, R2, PT ;  /* 0x00000084bd027246 */ /* 0x000fe40003800102 */
[----:B------:R-:W-:-:S07]  /*b090*/  VIMNMX R120, R120, R189, !PT ;  /* 0x000000bd78787248 */ /* 0x000fce0007fe0100 */
.L_x_3787:
        /* <DEDUP_REMOVED lines=41> */
[----:B------:R-:W-:Y:S02]  /*b330*/  ISETP.NE.AND P6, PT, R207, RZ, PT ;  /* 0x000000ffcf00720c */ /* 0x000fe40003fc5270 */
        /* <DEDUP_REMOVED lines=27> */
[----:B------:R-:W-:Y:S02]  /*b4f0*/  ISETP.NE.AND P2, PT, R206, RZ, PT ;  /* 0x000000ffce00720c */ /* 0x000fe40003f45270 */
[----:B------:R-:W-:Y:S02]  /*b500*/  ISETP.LT.OR P1, PT, R2, 0x31, P1 ;  /* 0x000000310200780c */ /* 0x000fe40000f21670 */
[----:B------:R-:W-:Y:S02]  /*b510*/  FMNMX.FTZ R0, R137, R0, !PT ;  /* 0x0000000089007209 */ /* 0x000fe40007810000 */
[----:B------:R-:W-:Y:S02]  /*b520*/  FSEL R135, R146, -INF , !P1 ;  /* 0xff80000092877808 */ /* 0x000fe40004800000 */
[----:B------:R-:W-:-:S02]  /*b530*/  ISETP.NE.AND P1, PT, R144, RZ, PT ;  /* 0x000000ff9000720c */ /* 0x000fc40003f25270 */
[----:B------:R-:W-:Y:S02]  /*b540*/  FMNMX.FTZ R4, R165, R0, !PT ;  /* 0x00000000a5047209 */ /* 0x000fe40007810000 */
[C---:B------:R-:W-:Y:S01]  /*b550*/  ISETP.GT.AND P1, PT, R120.reuse, 0x31, !P1 ;  /* 0x000000317800780c */ /* 0x040fe20004f24270 */
[----:B------:R-:W1:Y:S01]  /*b560*/  LDC R0, c[0x0][0x988] ;  /* 0x00026200ff007b82 */ /* 0x000e620000000800 */
[----:B------:R-:W-:Y:S01]  /*b570*/  ISETP.GT.AND P3, PT, R120, 0x50, !P3 ;  /* 0x000000507800780c */ /* 0x000fe20005f64270 */
[----:B------:R-:W2:Y:S01]  /*b580*/  SHFL.BFLY PT, R5, R4, 0x2, 0x1f ;  /* 0x0c401f0004057f89 */ /* 0x000ea200000e0000 */
[C---:B------:R-:W-:Y:S02]  /*b590*/  ISETP.LT.OR P1, PT, R2.reuse, 0x32, P1 ;  /* 0x000000320200780c */ /* 0x040fe40000f21670 */
[----:B------:R-:W-:Y:S02]  /*b5a0*/  ISETP.LT.OR P3, PT, R2, 0x51, P3 ;  /* 0x000000510200780c */ /* 0x000fe40001f61670 */
[----:B------:R-:W-:-:S02]  /*b5b0*/  FSEL R147, R147, -INF , !P1 ;  /* 0xff80000093937808 */ /* 0x000fc40004800000 */
[----:B------:R-:W-:Y:S02]  /*b5c0*/  ISETP.NE.AND P1, PT, R182, RZ, PT ;  /* 0x000000ffb600720c */ /* 0x000fe40003f25270 */
[C---:B------:R-:W-:Y:S02]  /*b5d0*/  ISETP.GT.AND P4, PT, R120.reuse, 0x51, !P4 ;  /* 0x000000517800780c */ /* 0x040fe40006784270 */
[----:B------:R-:W-:Y:S02]  /*b5e0*/  ISETP.GT.AND P1, PT, R120, 0x38, !P1 ;  /* 0x000000387800780c */ /* 0x000fe40004f24270 */
[----:B------:R-:W-:Y:S02]  /*b5f0*/  FSEL R221, R162, -INF , !P3 ;  /* 0xff800000a2dd7808 */ /* 0x000fe40005800000 */
[----:B------:R-:W-:Y:S02]  /*b600*/  ISETP.LT.OR P1, PT, R2, 0x39, P1 ;  /* 0x000000390200780c */ /* 0x000fe40000f21670 */
[----:B------:R-:W-:-:S02]  /*b610*/  ISETP.GT.AND P5, PT, R120, 0x58, !P5 ;  /* 0x000000587800780c */ /* 0x000fc40006fa4270 */
[----:B------:R-:W-:Y:S02]  /*b620*/  FSEL R131, R150, -INF , !P1 ;  /* 0xff80000096837808 */ /* 0x000fe40004800000 */
[----:B------:R-:W-:Y:S02]  /*b630*/  ISETP.NE.AND P1, PT, R148, RZ, PT ;  /* 0x000000ff9400720c */ /* 0x000fe40003f25270 */
[----:B------:R-:W-:Y:S02]  /*b640*/  ISETP.LT.OR P4, PT, R2, 0x52, P4 ;  /* 0x000000520200780c */ /* 0x000fe40002781670 */
[----:B------:R-:W-:Y:S02]  /*b650*/  ISETP.GT.AND P1, PT, R120, 0x39, !P1 ;  /* 0x000000397800780c */ /* 0x000fe40004f24270 */
[----:B--2---:R-:W-:Y:S02]  /*b660*/  FMNMX.FTZ R130, R4, R5, !PT ;  /* 0x0000000504827209 */ /* 0x004fe40007810000 */
[----:B------:R-:W-:-:S02]  /*b670*/  ISETP.LT.OR P1, PT, R2, 0x3a, P1 ;  /* 0x0000003a0200780c */ /* 0x000fc40000f21670 */
[----:B------:R-:W-:Y:S01]  /*b680*/  ISETP.LT.OR P5, PT, R2, 0x59, P5 ;  /* 0x000000590200780c */ /* 0x000fe20002fa1670 */
[----:B------:R-:W2:Y:S01]  /*b690*/  SHFL.BFLY PT, R5, R130, 0x1, 0x1f ;  /* 0x0c201f0082057f89 */ /* 0x000ea200000e0000 */
[----:B------:R-:W-:Y:S02]  /*b6a0*/  FSEL R151, R151, -INF , !P1 ;  /* 0xff80000097977808 */ /* 0x000fe40004800000 */
[----:B------:R-:W-:-:S04]  /*b6b0*/  ISETP.NE.AND P1, PT, R184, RZ, PT ;  /* 0x000000ffb800720c */ /* 0x000fc80003f25270 */
[----:B------:R-:W-:-:S04]  /*b6c0*/  ISETP.GT.AND P1, PT, R120, 0x40, !P1 ;  /* 0x000000407800780c */ /* 0x000fc80004f24270 */
[----:B------:R-:W-:-:S04]  /*b6d0*/  ISETP.LT.OR P1, PT, R2, 0x41, P1 ;  /* 0x000000410200780c */ /* 0x000fc80000f21670 */
[----:B------:R-:W-:Y:S02]  /*b6e0*/  FSEL R127, R154, -INF , !P1 ;  /* 0xff8000009a7f7808 */ /* 0x000fe40004800000 */
[----:B------:R-:W-:-:S04]  /*b6f0*/  ISETP.NE.AND P1, PT, R152, RZ, PT ;  /* 0x000000ff9800720c */ /* 0x000fc80003f25270 */
[----:B------:R-:W-:Y:S02]  /*b700*/  ISETP.GT.AND P1, PT, R120, 0x41, !P1 ;  /* 0x000000417800780c */ /* 0x000fe40004f24270 */
[----:B--2---:R-:W-:Y:S02]  /*b710*/  FMNMX.FTZ R5, R130, R5, !PT ;  /* 0x0000000582057209 */ /* 0x004fe40007810000 */
[----:B------:R-:W-:-:S03]  /*b720*/  ISETP.LT.OR P1, PT, R2, 0x42, P1 ;  /* 0x000000420200780c */ /* 0x000fc60000f21670 */
[----:B-1----:R-:W-:Y:S01]  /*b730*/  FMUL.FTZ R126, R5, R0 ;  /* 0x00000000057e7220 */ /* 0x002fe20000410000 */
        /* <DEDUP_REMOVED lines=12> */
[----:B------:R-:W-:-:S02]  /*b800*/  FSEL R122, R122, -INF , !P1 ;  /* 0xff8000007a7a7808 */ /* 0x000fc40004800000 */
[----:B------:R-:W-:Y:S02]  /*b810*/  FSETP.NEU.FTZ.AND P1, PT, R5, -INF , PT ;  /* 0xff8000000500780b */ /* 0x000fe40003f3d000 */
        /* <DEDUP_REMOVED lines=19> */
[----:B------:R-:W-:Y:S01]  /*b950*/  FSEL R2, R5, RZ, P1 ;  /* 0x000000ff05027208 */ /* 0x000fe20000800000 */
        /* <DEDUP_REMOVED lines=22> */
[----:B------:R-:W-:Y:S01]  /*bac0*/  FFMA.FTZ R137, R165, R0, -R126 ;  /* 0x00000000a5897223 */ /* 0x000fe2000001087e */
[----:B------:R-:W-:Y:S01]  /*bad0*/  MUFU.EX2 R188, R188 ;  /* 0x000000bc00bc7308 */ /* 0x000fe20000000800 */
        /* <DEDUP_REMOVED lines=18> */
[----:B------:R-:W-:Y:S04]  /*bc00*/  MUFU.EX2 R175, R175 ;  /* 0x000000af00af7308 */ /* 0x000fe80000000800 */
[----:B------:R-:W1:Y:S04]  /*bc10*/  SHFL.BFLY PT, R3, R4, 0x2, 0x1f ;  /* 0x0c401f0004037f89 */ /* 0x000e6800000e0000 */
[----:B------:R-:W-:Y:S08]  /*bc20*/  MUFU.EX2 R180, R180 ;  /* 0x000000b400b47308 */ /* 0x000ff00000000800 */
[----:B------:R2:W-:Y:S08]  /*bc30*/  MUFU.EX2 R163, R187 ;  /* 0x000000bb00a37308 */ /* 0x0005f00000000800 */
        /* <DEDUP_REMOVED lines=9> */
[----:B------:R-:W-:-:S02]  /*bcd0*/  IMAD.MOV.U32 R205, RZ, RZ, R5 ;  /* 0x000000ffffcd7224 */ /* 0x000fc400078e0005 */
[C---:B------:R-:W-:Y:S01]  /*bce0*/  FSETP.NEU.FTZ.AND P1, PT, R4.reuse, -INF , PT ;  /* 0xff8000000400780b */ /* 0x040fe20003f3d000 */
[-C--:B------:R-:W-:Y:S01]  /*bcf0*/  FMUL.FTZ R3, R3, R0.reuse ;  /* 0x0000000003037220 */ /* 0x080fe20000410000 */
[C---:B------:R-:W-:Y:S01]  /*bd00*/  FMUL.FTZ R126, R4.reuse, R0 ;  /* 0x00000000047e7220 */ /* 0x040fe20000410000 */
[----:B------:R-:W-:Y:S01]  /*bd10*/  MUFU.EX2 R121, R121 ;  /* 0x0000007900797308 */ /* 0x000fe20000000800 */
[----:B------:R-:W-:-:S03]  /*bd20*/  FSEL R132, R4, RZ, P1 ;  /* 0x000000ff04847208 */ /* 0x000fc60000800000 */
[----:B------:R-:W-:Y:S02]  /*bd30*/  FSEL R126, R126, RZ, P1 ;  /* 0x000000ff7e7e7208 */ /* 0x000fe40000800000 */
[C---:B------:R-:W-:Y:S01]  /*bd40*/  ISETP.GT.AND P1, PT, R15.reuse, UR47, PT ;  /* 0x0000002f0f007c0c */ /* 0x040fe2000bf24270 */
[----:B------:R-:W-:Y:S01]  /*bd50*/  VIADD R15, R15, 0xffffffff ;  /* 0xffffffff0f0f7836 */ /* 0x000fe20000000000 */
[----:B------:R1:W3:Y:S01]  /*bd60*/  MUFU.EX2 R2, R3 ;  /* 0x0000000300027308 */ /* 0x0002e20000000800 */
[-CC-:B------:R-:W-:Y:S01]  /*bd70*/  FFMA.FTZ R120, R122, R0.reuse, -R126.reuse ;  /* 0x000000007a787223 */ /* 0x180fe2000001087e */
[-CC-:B------:R-:W-:Y:S01]  /*bd80*/  FFMA.FTZ R149, R219, R0.reuse, -R126.reuse ;  /* 0x00000000db957223 */ /* 0x180fe2000001087e */
[-CC-:B------:R-:W-:Y:S01]  /*bd90*/  FFMA.FTZ R122, R189, R0.reuse, -R126.reuse ;  /* 0x00000000bd7a7223 */ /* 0x180fe2000001087e */
[-CC-:B------:R-:W-:Y:S01]  /*bda0*/  FFMA.FTZ R153, R217, R0.reuse, -R126.reuse ;  /* 0x00000000d9997223 */ /* 0x180fe2000001087e */
[-CC-:B------:R-:W-:Y:S01]  /*bdb0*/  FFMA.FTZ R185, R209, R0.reuse, -R126.reuse ;  /* 0x00000000d1b97223 */ /* 0x180fe2000001087e */
[-CC-:B------:R-:W-:Y:S01]  /*bdc0*/  FFMA.FTZ R124, R215, R0.reuse, -R126.reuse ;  /* 0x00000000d77c7223 */ /* 0x180fe2000001087e */
[-CC-:B--2---:R-:W-:Y:S01]  /*bdd0*/  FFMA.FTZ R187, R191, R0.reuse, -R126.reuse ;  /* 0x00000000bfbb7223 */ /* 0x184fe2000001087e */
[----:B------:R-:W-:Y:S01]  /*bde0*/  MUFU.EX2 R120, R120 ;  /* 0x0000007800787308 */ /* 0x000fe20000000800 */
[----:B-1----:R-:W-:Y:S01]  /*bdf0*/  FADD.FTZ R3, -R132, R21 ;  /* 0x0000001584037221 */ /* 0x002fe20000010100 */
[-CC-:B------:R-:W-:Y:S01]  /*be00*/  FFMA.FTZ R21, R135, R0.reuse, -R126.reuse ;  /* 0x0000000087157223 */ /* 0x180fe2000001087e */
[-CC-:B------:R-:W-:Y:S01]  /*be10*/  FFMA.FTZ R128, R213, R0.reuse, -R126.reuse ;  /* 0x00000000d5807223 */ /* 0x180fe2000001087e */
[-CC-:B------:R-:W-:Y:S01]  /*be20*/  FFMA.FTZ R181, R207, R0.reuse, -R126.reuse ;  /* 0x00000000cfb57223 */ /* 0x180fe2000001087e */
[-C--:B------:R-:W-:Y:S01]  /*be30*/  FMUL.FTZ R3, R3, R0.reuse ;  /* 0x0000000003037220 */ /* 0x080fe20000410000 */
[-CC-:B------:R-:W-:Y:S01]  /*be40*/  FFMA.FTZ R130, R211, R0.reuse, -R126.reuse ;  /* 0x00000000d3827223 */ /* 0x180fe2000001087e */
[-CC-:B------:R-:W-:Y:S01]  /*be50*/  FFMA.FTZ R183, R139, R0.reuse, -R126.reuse ;  /* 0x000000008bb77223 */ /* 0x180fe2000001087e */
[----:B------:R-:W-:Y:S01]  /*be60*/  MUFU.EX2 R149, R149 ;  /* 0x0000009500957308 */ /* 0x000fe20000000800 */
[----:B---3--:R-:W-:Y:S01]  /*be70*/  FFMA.FTZ R13, R2, R13, R223 ;  /* 0x0000000d020d7223 */ /* 0x008fe200000100df */
[-CC-:B------:R-:W-:Y:S01]  /*be80*/  FFMA.FTZ R143, R143, R0.reuse, -R126.reuse ;  /* 0x000000008f8f7223 */ /* 0x180fe2000001087e */
[----:B------:R-:W-:Y:S01]  /*be90*/  FFMA.FTZ R134, R147, R0, -R126 ;  /* 0x0000000093867223 */ /* 0x000fe2000001087e */
[----:B------:R-:W-:-:S02]  /*bea0*/  IMAD.U32 R139, RZ, RZ, UR10 ;  /* 0x0000000aff8b7e24 */ /* 0x000fc4000f8e00ff */
        /* <DEDUP_REMOVED lines=9> */
[--C-:B------:R-:W-:Y:S01]  /*bf40*/  FFMA.FTZ R179, R179, R0, -R126.reuse ;  /* 0x00000000b3b37223 */ /* 0x100fe2000001087e */
[----:B------:R-:W-:Y:S01]  /*bf50*/  F2FP.F16.F32.PACK_AB R190, R171, R190 ;  /* 0x000000beabbe723e */ /* 0x000fe200000000ff */
[----:B------:R-:W2:Y:S01]  /*bf60*/  MUFU.EX2 R122, R122 ;  /* 0x0000007a007a7308 */ /* 0x000ea20000000800 */
[----:B------:R-:W-:Y:S01]  /*bf70*/  FADD.FTZ R138, R184, R13 ;  /* 0x0000000db88a7221 */ /* 0x000fe20000010000 */
[----:B------:R-:W-:Y:S01]  /*bf80*/  FFMA.FTZ R13, R131, R0, -R126 ;  /* 0x00000000830d7223 */ /* 0x000fe2000001087e */
[----:B------:R-:W-:-:S02]  /*bf90*/  F2FP.F16.F32.PACK_AB R184, R173, R184 ;  /* 0x000000b8adb8723e */ /* 0x000fc400000000ff */
[----:B------:R-:W-:Y:S01]  /*bfa0*/  FADD.FTZ R131, R173, R138 ;  /* 0x0000008aad837221 */ /* 0x000fe20000010000 */
[----:B------:R-:W-:Y:S02]  /*bfb0*/  F2FP.F16.F32.PACK_AB R188, R188, R223 ;  /* 0x000000dfbcbc723e */ /* 0x000fe400000000ff */
[----:B------:R-:W3:Y:S01]  /*bfc0*/  MUFU.EX2 R153, R153 ;  /* 0x0000009900997308 */ /* 0x000ee20000000800 */
[----:B-1----:R-:W-:Y:S01]  /*bfd0*/  FFMA.FTZ R136, R3, R12, R120 ;  /* 0x0000000c03887223 */ /* 0x002fe20000010078 */
[----:B------:R-:W-:Y:S01]  /*bfe0*/  FADD.FTZ R138, R186, R131 ;  /* 0x00000083ba8a7221 */ /* 0x000fe20000010000 */
[----:B------:R-:W-:Y:S01]  /*bff0*/  FFMA.FTZ R131, R151, R0, -R126 ;  /* 0x0000000097837223 */ /* 0x000fe2000001087e */
[----:B------:R-:W-:Y:S01]  /*c000*/  F2FP.F16.F32.PACK_AB R186, R175, R186 ;  /* 0x000000baafba723e */ /* 0x000fe200000000ff */
[C---:B------:R-:W-:Y:S01]  /*c010*/  FADD.FTZ R135, R149.reuse, R136 ;  /* 0x0000008895877221 */ /* 0x040fe20000010000 */
[----:B------:R-:W-:Y:S02]  /*c020*/  F2FP.F16.F32.PACK_AB R189, R149, R120 ;  /* 0x0000007895bd723e */ /* 0x000fe400000000ff */
[----:B------:R-:W1:Y:S01]  /*c030*/  MUFU.EX2 R185, R185 ;  /* 0x000000b900b97308 */ /* 0x000e620000000800 */
[----:B--2---:R-:W-:Y:S01]  /*c040*/  FADD.FTZ R136, R122, R135 ;  /* 0x000000877a887221 */ /* 0x004fe20000010000 */
[----:B------:R-:W-:-:S04]  /*c050*/  FADD.FTZ R135, R175, R138 ;  /* 0x0000008aaf877221 */ /* 0x000fc80000010000 */
[----:B------:R-:W-:Y:S01]  /*c060*/  FADD.FTZ R138, R180, R135 ;  /* 0x00000087b48a7221 */ /* 0x000fe20000010000 */
[----:B------:R-:W-:Y:S01]  /*c070*/  F2FP.F16.F32.PACK_AB R180, R163, R180 ;  /* 0x000000b4a3b4723e */ /* 0x000fe200000000ff */
[----:B------:R-:W2:Y:S01]  /*c080*/  MUFU.EX2 R124, R124 ;  /* 0x0000007c007c7308 */ /* 0x000ea20000000800 */
[----:B---3--:R-:W-:Y:S01]  /*c090*/  FADD.FTZ R136, R153, R136 ;  /* 0x0000008899887221 */ /* 0x008fe20000010000 */
[----:B------:R-:W-:Y:S01]  /*c0a0*/  FADD.FTZ R135, R163, R138 ;  /* 0x0000008aa3877221 */ /* 0x000fe20000010000 */
[----:B------:R-:W-:-:S03]  /*c0b0*/  F2FP.F16.F32.PACK_AB R191, R153, R122 ;  /* 0x0000007a99bf723e */ /* 0x000fc600000000ff */
[----:B------:R-:W-:Y:S01]  /*c0c0*/  FADD.FTZ R140, R182, R135 ;  /* 0x00000087b68c7221 */ /* 0x000fe20000010000 */
[C---:B------:R-:W-:Y:S01]  /*c0d0*/  F2FP.F16.F32.PACK_AB R182, R141.reuse, R182 ;  /* 0x000000b68db6723e */ /* 0x040fe200000000ff */
[----:B------:R-:W3:Y:S02]  /*c0e0*/  MUFU.EX2 R187, R187 ;  /* 0x000000bb00bb7308 */ /* 0x000ee40000000800 */
[----:B------:R-:W-:-:S04]  /*c0f0*/  FADD.FTZ R135, R141, R140 ;  /* 0x0000008c8d877221 */ /* 0x000fc80000010000 */
[----:B------:R-:W-:Y:S01]  /*c100*/  FADD.FTZ R140, R176, R135 ;  /* 0x00000087b08c7221 */ /* 0x000fe20000010000 */
[C---:B------:R-:W-:Y:S01]  /*c110*/  F2FP.F16.F32.PACK_AB R176, R145.reuse, R176 ;  /* 0x000000b091b0723e */ /* 0x040fe200000000ff */
[----:B------:R-:W4:Y:S02]  /*c120*/  MUFU.EX2 R128, R128 ;  /* 0x0000008000807308 */ /* 0x000f240000000800 */
[----:B------:R-:W-:-:S04]  /*c130*/  FADD.FTZ R135, R145, R140 ;  /* 0x0000008c91877221 */ /* 0x000fc80000010000 */
[----:B------:R-:W-:Y:S01]  /*c140*/  FADD.FTZ R140, R178, R135 ;  /* 0x00000087b28c7221 */ /* 0x000fe20000010000 */
[C---:B------:R-:W-:Y:S01]  /*c150*/  F2FP.F16.F32.PACK_AB R178, R121.reuse, R178 ;  /* 0x000000b279b2723e */ /* 0x040fe200000000ff */
[----:B------:R-:W5:Y:S02]  /*c160*/  MUFU.EX2 R181, R181 ;  /* 0x000000b500b57308 */ /* 0x000f640000000800 */
[----:B------:R-:W-:-:S06]  /*c170*/  FADD.FTZ R135, R121, R140 ;  /* 0x0000008c79877221 */ /* 0x000fcc0000010000 */
[----:B------:R1:W-:Y:S08]  /*c180*/  MUFU.EX2 R12, R13 ;  /* 0x0000000d000c7308 */ /* 0x0003f00000000800 */
[----:B------:R-:W5:Y:S01]  /*c190*/  MUFU.EX2 R130, R130 ;  /* 0x0000008200827308 */ /* 0x000f620000000800 */
[----:B-1----:R-:W-:Y:S01]  /*c1a0*/  FADD.FTZ R13, R185, R136 ;  /* 0x00000088b90d7221 */ /* 0x002fe20000010000 */
[----:B------:R-:W-:Y:S01]  /*c1b0*/  @!P6 VIADD R136, R139, 0x30860 ;  /* 0x000308608b88e836 */ /* 0x000fe20000000000 */
[----:B--2---:R-:W-:-:S02]  /*c1c0*/  F2FP.F16.F32.PACK_AB R185, R124, R185 ;  /* 0x000000b97cb9723e */ /* 0x004fc400000000ff */
[----:B------:R-:W-:Y:S02]  /*c1d0*/  FADD.FTZ R138, R124, R13 ;  /* 0x0000000d7c8a7221 */ /* 0x000fe40000010000 */
[----:B------:R-:W-:Y:S01]  /*c1e0*/  @!P6 PRMT R139, RZ, 0x654, R136 ;  /* 0x00000654ff8be816 */ /* 0x000fe20000000088 */
[----:B------:R-:W1:Y:S01]  /*c1f0*/  MUFU.EX2 R183, R183 ;  /* 0x000000b700b77308 */ /* 0x000e620000000800 */
[----:B---3--:R-:W-:Y:S01]  /*c200*/  FADD.FTZ R13, R187, R138 ;  /* 0x0000008abb0d7221 */ /* 0x008fe20000010000 */
[-CC-:B------:R-:W-:Y:S01]  /*c210*/  FFMA.FTZ R136, R155, R0.reuse, -R126.reuse ;  /* 0x000000009b887223 */ /* 0x180fe2000001087e */
[----:B------:R-:W-:Y:S01]  /*c220*/  FFMA.FTZ R126, R167, R0, -R126 ;  /* 0x00000000a77e7223 */ /* 0x000fe2000001087e */
[----:B------:R2:W-:Y:S01]  /*c230*/  @!P6 SYNCS.ARRIVE.TRANS64.RED.A1T0 RZ, [R139+URZ], RZ ;  /* 0x000000ff8bffe9a7 */ /* 0x0005e2000810043f */
[C---:B----4-:R-:W-:Y:S01]  /*c240*/  FADD.FTZ R138, R128.reuse, R13 ;  /* 0x0000000d808a7221 */ /* 0x050fe20000010000 */
[----:B------:R-:W-:Y:S02]  /*c250*/  F2FP.F16.F32.PACK_AB R187, R128, R187 ;  /* 0x000000bb80bb723e */ /* 0x000fe400000000ff */
[----:B------:R-:W3:Y:S01]  /*c260*/  MUFU.EX2 R132, R143 ;  /* 0x0000008f00847308 */ /* 0x000ee20000000800 */
[----:B-----5:R-:W-:Y:S01]  /*c270*/  FADD.FTZ R13, R181, R138 ;  /* 0x0000008ab50d7221 */ /* 0x020fe20000010000 */
[----:B------:R-:W-:-:S03]  /*c280*/  F2FP.F16.F32.PACK_AB R181, R130, R181 ;  /* 0x000000b582b5723e */ /* 0x000fc600000000ff */
[----:B------:R-:W-:-:S03]  /*c290*/  FADD.FTZ R138, R130, R13 ;  /* 0x0000000d828a7221 */ /* 0x000fc60000010000 */
[----:B------:R-:W4:Y:S01]  /*c2a0*/  MUFU.EX2 R172, R172 ;  /* 0x000000ac00ac7308 */ /* 0x000f220000000800 */
[----:B-1----:R-:W-:-:S07]  /*c2b0*/  FADD.FTZ R13, R183, R138 ;  /* 0x0000008ab70d7221 */ /* 0x002fce0000010000 */
[----:B------:R-:W1:Y:S01]  /*c2c0*/  MUFU.EX2 R21, R21 ;  /* 0x0000001500157308 */ /* 0x000e620000000800 */
[C---:B---3--:R-:W-:Y:S01]  /*c2d0*/  FADD.FTZ R138, R132.reuse, R13 ;  /* 0x0000000d848a7221 */ /* 0x048fe20000010000 */
[----:B------:R-:W-:-:S06]  /*c2e0*/  F2FP.F16.F32.PACK_AB R183, R132, R183 ;  /* 0x000000b784b7723e */ /* 0x000fcc00000000ff */
[----:B------:R-:W3:Y:S01]  /*c2f0*/  MUFU.EX2 R125, R125 ;  /* 0x0000007d007d7308 */ /* 0x000ee20000000800 */
[----:B----4-:R-:W-:-:S07]  /*c300*/  FADD.FTZ R140, R172, R135 ;  /* 0x00000087ac8c7221 */ /* 0x010fce0000010000 */
[----:B------:R-:W4:Y:S01]  /*c310*/  MUFU.EX2 R134, R134 ;  /* 0x0000008600867308 */ /* 0x000f220000000800 */
[----:B-1----:R-:W-:-:S07]  /*c320*/  FADD.FTZ R13, R21, R138 ;  /* 0x0000008a150d7221 */ /* 0x002fce0000010000 */
[----:B------:R-:W-:Y:S01]  /*c330*/  MUFU.EX2 R174, R174 ;  /* 0x000000ae00ae7308 */ /* 0x000fe20000000800 */
[----:B---3--:R-:W-:-:S07]  /*c340*/  F2FP.F16.F32.PACK_AB R172, R125, R172 ;  /* 0x000000ac7dac723e */ /* 0x008fce00000000ff */
[----:B------:R-:W-:Y:S01]  /*c350*/  MUFU.EX2 R129, R129 ;  /* 0x0000008100817308 */ /* 0x000fe20000000800 */
[----:B----4-:R-:W-:-:S04]  /*c360*/  FADD.FTZ R13, R134, R13 ;  /* 0x0000000d860d7221 */ /* 0x010fc80000010000 */
[----:B------:R-:W-:-:S03]  /*c370*/  FADD.FTZ R138, R12, R13 ;  /* 0x0000000d0c8a7221 */ /* 0x000fc60000010000 */
[----:B------:R-:W1:Y:S08]  /*c380*/  MUFU.EX2 R131, R131 ;  /* 0x0000008300837308 */ /* 0x000e700000000800 */
[----:B------:R-:W3:Y:S08]  /*c390*/  MUFU.EX2 R168, R168 ;  /* 0x000000a800a87308 */ /* 0x000ef00000000800 */
[----:B------:R-:W4:Y:S01]  /*c3a0*/  MUFU.EX2 R127, R127 ;  /* 0x0000007f007f7308 */ /* 0x000f220000000800 */
[----:B-1----:R-:W-:-:S07]  /*c3b0*/  FADD.FTZ R138, R131, R138 ;  /* 0x0000008a838a7221 */ /* 0x002fce0000010000 */
[----:B------:R-:W1:Y:S08]  /*c3c0*/  MUFU.EX2 R133, R133 ;  /* 0x0000008500857308 */ /* 0x000e700000000800 */
[----:B------:R5:W-:Y:S08]  /*c3d0*/  MUFU.EX2 R142, R123 ;  /* 0x0000007b008e7308 */ /* 0x000bf00000000800 */
[----:B------:R-:W2:Y:S01]  /*c3e0*/  MUFU.EX2 R136, R136 ;  /* 0x0000008800887308 */ /* 0x000ea20000000800 */
[----:B-----5:R-:W-:-:S04]  /*c3f0*/  FADD.FTZ R123, R125, R140 ;  /* 0x0000008c7d7b7221 */ /* 0x020fc80000010000 */
[----:B------:R-:W-:Y:S01]  /*c400*/  FADD.FTZ R140, R174, R123 ;  /* 0x0000007bae8c7221 */ /* 0x000fe20000010000 */
[C---:B------:R-:W-:Y:S02]  /*c410*/  F2FP.F16.F32.PACK_AB R174, R129.reuse, R174 ;  /* 0x000000ae81ae723e */ /* 0x040fe400000000ff */
[----:B------:R-:W5:Y:S01]  /*c420*/  MUFU.EX2 R170, R170 ;  /* 0x000000aa00aa7308 */ /* 0x000f620000000800 */
[----:B------:R-:W-:-:S04]  /*c430*/  FADD.FTZ R13, R129, R140 ;  /* 0x0000008c810d7221 */ /* 0x000fc80000010000 */
[----:B---3--:R-:W-:Y:S01]  /*c440*/  FADD.FTZ R140, R168, R13 ;  /* 0x0000000da88c7221 */ /* 0x008fe20000010000 */
[----:B----4-:R-:W-:Y:S01]  /*c450*/  FADD.FTZ R13, R127, R138 ;  /* 0x0000008a7f0d7221 */ /* 0x010fe20000010000 */
[C---:B-1----:R-:W-:Y:S01]  /*c460*/  F2FP.F16.F32.PACK_AB R168, R133.reuse, R168 ;  /* 0x000000a885a8723e */ /* 0x042fe200000000ff */
[----:B------:R-:W1:Y:S01]  /*c470*/  MUFU.EX2 R159, R159 ;  /* 0x0000009f009f7308 */ /* 0x000e620000000800 */
[----:B------:R-:W-:Y:S01]  /*c480*/  FADD.FTZ R121, R133, R140 ;  /* 0x0000008c85797221 */ /* 0x000fe20000010000 */
[C---:B--2---:R-:W-:Y:S01]  /*c490*/  FADD.FTZ R13, R136.reuse, R13 ;  /* 0x0000000d880d7221 */ /* 0x044fe20000010000 */
[----:B------:R-:W-:-:S05]  /*c4a0*/  F2FP.F16.F32.PACK_AB R173, R136, R127 ;  /* 0x0000007f88ad723e */ /* 0x000fca00000000ff */
[----:B------:R-:W2:Y:S01]  /*c4b0*/  MUFU.EX2 R144, R221 ;  /* 0x000000dd00907308 */ /* 0x000ea20000000800 */
[----:B-----5:R-:W-:Y:S01]  /*c4c0*/  FADD.FTZ R138, R170, R121 ;  /* 0x00000079aa8a7221 */ /* 0x020fe20000010000 */
[----:B------:R-:W-:-:S06]  /*c4d0*/  FADD.FTZ R121, R142, R13 ;  /* 0x0000000d8e797221 */ /* 0x000fcc0000010000 */
[----:B------:R3:W4:Y:S01]  /*c4e0*/  MUFU.EX2 R169, R177 ;  /* 0x000000b100a97308 */ /* 0x0007220000000800 */
[C---:B-1----:R-:W-:Y:S01]  /*c4f0*/  FADD.FTZ R121, R159.reuse, R121 ;  /* 0x000000799f797221 */ /* 0x042fe20000010000 */
[----:B------:R-:W-:-:S06]  /*c500*/  F2FP.F16.F32.PACK_AB R175, R159, R142 ;  /* 0x0000008e9faf723e */ /* 0x000fcc00000000ff */
[----:B------:R1:W5:Y:S01]  /*c510*/  MUFU.EX2 R140, R179 ;  /* 0x000000b3008c7308 */ /* 0x0003620000000800 */
[----:B--2---:R-:W-:Y:S01]  /*c520*/  FADD.FTZ R121, R144, R121 ;  /* 0x0000007990797221 */ /* 0x004fe20000010000 */
[----:B---3--:R-:W-:Y:S01]  /*c530*/  F2FP.F16.F32.PACK_AB R177, R134, R21 ;  /* 0x0000001586b1723e */ /* 0x008fe200000000ff */
[----:B------:R-:W-:-:S05]  /*c540*/  IMAD.MOV.U32 R21, RZ, RZ, R4 ;  /* 0x000000ffff157224 */ /* 0x000fca00078e0004 */
[----:B------:R-:W2:Y:S01]  /*c550*/  MUFU.EX2 R137, R137 ;  /* 0x0000008900897308 */ /* 0x000ea20000000800 */
[----:B----4-:R-:W-:Y:S01]  /*c560*/  FADD.FTZ R121, R169, R121 ;  /* 0x00000079a9797221 */ /* 0x010fe20000010000 */
[----:B-1----:R-:W-:Y:S02]  /*c570*/  F2FP.F16.F32.PACK_AB R179, R131, R12 ;  /* 0x0000000c83b3723e */ /* 0x002fe400000000ff */
[----:B------:R-:W-:-:S04]  /*c580*/  F2FP.F16.F32.PACK_AB R169, R169, R144 ;  /* 0x00000090a9a9723e */ /* 0x000fc800000000ff */
[----:B------:R-:W1:Y:S01]  /*c590*/  MUFU.EX2 R126, R126 ;  /* 0x0000007e007e7308 */ /* 0x000e620000000800 */
[----:B-----5:R-:W-:Y:S01]  /*c5a0*/  FADD.FTZ R121, R140, R121 ;  /* 0x000000798c797221 */ /* 0x020fe20000010000 */
[C---:B--2---:R-:W-:Y:S01]  /*c5b0*/  FADD.FTZ R13, R137.reuse, R138 ;  /* 0x0000008a890d7221 */ /* 0x044fe20000010000 */
[----:B------:R-:W-:Y:S02]  /*c5c0*/  F2FP.F16.F32.PACK_AB R170, R137, R170 ;  /* 0x000000aa89aa723e */ /* 0x000fe400000000ff */
[C---:B-1----:R-:W-:Y:S01]  /*c5d0*/  FADD.FTZ R12, R126.reuse, R121 ;  /* 0x000000797e0c7221 */ /* 0x042fe20000010000 */
[----:B------:R-:W-:Y:S01]  /*c5e0*/  F2FP.F16.F32.PACK_AB R171, R126, R140 ;  /* 0x0000008c7eab723e */ /* 0x000fe200000000ff */
[----:B------:R-:W-:Y:S06]  /*c5f0*/  @P1 BRA `(.L_x_3791) ;  /* 0xffffffd000481947 */ /* 0x000fec000383ffff */
.L_x_3774:
        /* <DEDUP_REMOVED lines=99> */
.L_x_3792:
[----:B------:R-:W-:Y:S01]  /*cc30*/  ULEA UR5, UR36, UR37, 0x3 ;  /* 0x0000002524057291 */ /* 0x000fe2000f8e183f */
[----:B------:R-:W-:-:S05]  /*cc40*/  IMAD.U32 R2, RZ, RZ, UR46 ;  /* 0x0000002eff027e24 */ /* 0x000fca000f8e00ff */
[----:B------:R-:W-:-:S04]  /*cc50*/  SHF.L.U32 R2, R2, 0x1f, RZ ;  /* 0x0000001f02027819 */ /* 0x000fc800000006ff */
[----:B------:R1:W2:Y:S01]  /*cc60*/  SYNCS.PHASECHK.TRANS64.TRYWAIT P1, [UR5+0x30850], R2 ;  /* 0x03085002ff0075a7 */ /* 0x0002a20008020145 */
[----:B------:R-:W-:Y:S05]  /*cc70*/  @!P0 BRA `(.L_x_3793) ;  /* 0x0000000000048947 */ /* 0x000fea0003800000 */
[----:B------:R-:W-:Y:S01]  /*cc80*/  BPT.TRAP 0x1 ;  /* 0x000000040000795c */ /* 0x000fe20000300000 */
.L_x_3793:
[----:B--2---:R-:W-:Y:S05]  /*cc90*/  @P1 BRA `(.L_x_3794) ;  /* 0x0000000000081947 */ /* 0x004fea0003800000 */
[----:B------:R-:W2:Y:S02]  /*cca0*/  SYNCS.PHASECHK.TRANS64.TRYWAIT P0, [UR5+0x30850], R2 ;  /* 0x03085002ff0075a7 */ /* 0x000ea40008000145 */
[----:B--2---:R-:W-:Y:S05]  /*ccb0*/  @!P0 BRA `(.L_x_3795) ;  /* 0x0000005800508947 */ /* 0x004fea0003800000 */
.L_x_3794:
[----:B------:R-:W-:Y:S01]  /*ccc0*/  UIADD3 UR37, UR37, 0x400, URZ ;  /* 0x0000040025257890 */ /* 0x000fe2000fffe03f */
[----:B------:R-:W-:Y:S01]  /*ccd0*/  WARPGROUP.ARRIVE ;  /* 0x00000000000079c5 */ /* 0x000fe20000000000 */
[----:B------:R-:W-:Y:S01]  /*cce0*/  UMOV UR7, 0x40000040 ;  /* 0x4000004000077882 */ /* 0x000fe20000000000 */
[----:B--2---:R-:W2:Y:S01]  /*ccf0*/  SHFL.BFLY PT, R3, R12, 0x2, 0x1f ;  /* 0x0c401f000c037f89 */ /* 0x004ea200000e0000 */
[----:B------:R-:W-:Y:S01]  /*cd00*/  USHF.R.U32.HI UR37, URZ, 0x4, UR37 ;  /* 0x000000043f257899 */ /* 0x000fe20008011625 */
[----:B------:R-:W-:Y:S02]  /*cd10*/  CS2R R8, SRZ ;  /* 0x0000000000087805 */ /* 0x000fe4000001ff00 */
[----:B------:R-:W-:Y:S01]  /*cd20*/  R2UR UR8, R197 ;  /* 0x00000000c50872ca */ /* 0x000fe200000e0000 */
[----:B-1----:R-:W1:Y:S01]  /*cd30*/  SHFL.BFLY PT, R2, R13, 0x2, 0x1f ;  /* 0x0c401f000d027f89 */ /* 0x002e6200000e0000 */
[----:B------:R-:W-:Y:S01]  /*cd40*/  ULOP3.LUT UR37, UR37, 0x3fff, URZ, 0xc0, !UPT ;  /* 0x00003fff25257892 */ /* 0x000fe2000f8ec03f */
[----:B------:R-:W3:Y:S03]  /*cd50*/  S2R R11, SR_TID.X ;  /* 0x00000000000b7919 */ /* 0x000ee60000002100 */
[----:B------:R-:W-:-:S04]  /*cd60*/  ULOP3.LUT UR4, UR37, 0x3000000, URZ, 0xfc, !UPT ;  /* 0x0300000025047892 */ /* 0x000fc8000f8efc3f */
[----:B------:R-:W-:Y:S02]  /*cd70*/  UIMAD UR4, UR36, 0x900, UR4 ;  /* 0x00000900240478a4 */ /* 0x000fe4000f8e0204 */
[----:B------:R-:W-:Y:S02]  /*cd80*/  UIADD3 UR36, UR36, 0x1, URZ ;  /* 0x0000000124247890 */ /* 0x000fe4000fffe03f */
[----:B------:R-:W-:Y:S02]  /*cd90*/  UIADD3 UR8, UR8, 0x1, URZ ;  /* 0x0000000108087890 */ /* 0x000fe4000fffe03f */
[----:B------:R-:W-:Y:S01]  /*cda0*/  UISETP.NE.AND UP0, UPT, UR36, 0x2, UPT ;  /* 0x000000022400788c */ /* 0x000fe2000bf05270 */
[----:B------:R-:W-:Y:S02]  /*cdb0*/  UMOV UR6, UR4 ;  /* 0x0000000400067c82 */ /* 0x000fe40008000000 */
[----:B------:R-:W-:Y:S01]  /*cdc0*/  HGMMA.64x192x16.F32 R24, R188, gdesc[UR4].tnspB, R24, gsb0 ;  /* 0x42e00004bc187df0 */ /* 0x000fe20008000818 */
[----:B------:R-:W-:Y:S01]  /*cdd0*/  UIADD3 UR6, UR4, 0x80, URZ ;  /* 0x0000008004067890 */ /* 0x000fe2000fffe03f */
[----:B--2---:R-:W-:Y:S01]  /*cde0*/  FADD.FTZ R6, R3, R12 ;  /* 0x0000000c03067221 */ /* 0x004fe20000010000 */
[----:B------:R-:W-:Y:S01]  /*cdf0*/  UMOV UR7, 0x40000040 ;  /* 0x4000004000077882 */ /* 0x000fe20000000000 */
[----:B------:R-:W-:-:S02]  /*ce00*/  IMAD.U32 R197, RZ, RZ, UR8 ;  /* 0x00000008ffc57e24 */ /* 0x000fc4000f8e00ff */
[----:B-1----:R-:W-:Y:S01]  /*ce10*/  FADD.FTZ R2, R2, R13 ;  /* 0x0000000d02027221 */ /* 0x002fe20000010000 */
[----:B------:R-:W-:Y:S01]  /*ce20*/  IMAD.U32 R13, RZ, RZ, UR5 ;  /* 0x00000005ff0d7e24 */ /* 0x000fe2000f8e00ff */
[----:B------:R-:W1:Y:S01]  /*ce30*/  SHFL.BFLY PT, R7, R6, 0x1, 0x1f ;  /* 0x0c201f0006077f89 */ /* 0x000e6200000e0000 */
[----:B------:R-:W-:-:S03]  /*ce40*/  USEL UR36, UR36, URZ, UP0 ;  /* 0x0000003f24247287 */ /* 0x000fc60008000000 */
[----:B------:R-:W2:Y:S01]  /*ce50*/  SHFL.BFLY PT, R3, R2, 0x1, 0x1f ;  /* 0x0c201f0002037f89 */ /* 0x000ea200000e0000 */
[----:B---3--:R-:W-:Y:S01]  /*ce60*/  LOP3.LUT P2, RZ, R11, 0x7f, RZ, 0xc0, !PT ;  /* 0x0000007f0bff7812 */ /* 0x008fe2000784c0ff */
[----:B-1----:R-:W-:Y:S01]  /*ce70*/  FADD.FTZ R15, R6, R7 ;  /* 0x00000007060f7221 */ /* 0x002fe20000010000 */
[----:B--2---:R-:W-:-:S04]  /*ce80*/  FADD.FTZ R14, R2, R3 ;  /* 0x00000003020e7221 */ /* 0x004fc80000010000 */
[----:B------:R-:W-:Y:S01]  /*ce90*/  FSETP.NE.FTZ.AND P1, PT, R15, RZ, PT ;  /* 0x000000ff0f00720b */ /* 0x000fe20003f35000 */
[----:B------:R-:W-:Y:S02]  /*cea0*/  IMAD.MOV.U32 R3, RZ, RZ, -0x800000 ;  /* 0xff800000ff037424 */ /* 0x000fe400078e00ff */
[----:B------:R-:W-:Y:S01]  /*ceb0*/  IMAD.MOV.U32 R2, RZ, RZ, -0x800000 ;  /* 0xff800000ff027424 */ /* 0x000fe200078e00ff */
[----:B------:R-:W-:-:S09]  /*cec0*/  FSETP.NE.FTZ.AND P0, PT, R14, RZ, PT ;  /* 0x000000ff0e00720b */ /* 0x000fd20003f15000 */
[----:B------:R-:W1:Y:S01]  /*ced0*/  @P1 MUFU.LG2 R10, R15 ;  /* 0x0000000f000a1308 */ /* 0x000e620000000c00 */
[----:B------:R-:W-:-:S03]  /*cee0*/  @P1 FMUL.FTZ R12, R0, 0.69314718246459960938 ;  /* 0x3f317218000c1820 */ /* 0x000fc60000410000 */
[----:B------:R-:W-:Y:S01]  /*cef0*/  @P0 FMUL.FTZ R6, R0, 0.69314718246459960938 ;  /* 0x3f31721800060820 */ /* 0x000fe20000410000 */
[----:B------:R-:W-:-:S03]  /*cf00*/  @!P2 VIADD R0, R13, 0x30860 ;  /* 0x000308600d00a836 */ /* 0x000fc60000000000 */
[----:B------:R-:W2:Y:S08]  /*cf10*/  @P0 MUFU.LG2 R7, R14 ;  /* 0x0000000e00070308 */ /* 0x000eb00000000c00 */
[----:B------:R-:W3:Y:S01]  /*cf20*/  @P0 MUFU.RCP R8, R14 ;  /* 0x0000000e00080308 */ /* 0x000ee20000001000 */
[----:B-1----:R-:W-:-:S04]  /*cf30*/  @P1 FMUL.FTZ R11, R10, 0.69314718246459960938 ;  /* 0x3f3172180a0b1820 */ /* 0x002fc80000410000 */
[----:B------:R-:W-:Y:S01]  /*cf40*/  @P1 FFMA.FTZ R3, R12, R4, R11 ;  /* 0x000000040c031223 */ /* 0x000fe2000001000b */
[----:B------:R-:W-:Y:S02]  /*cf50*/  @!P2 PRMT R4, RZ, 0x654, R0 ;  /* 0x00000654ff04a816 */ /* 0x000fe40000000000 */
[----:B------:R-:W1:Y:S01]  /*cf60*/  @P1 MUFU.RCP R9, R15 ;  /* 0x0000000f00091308 */ /* 0x000e620000001000 */
[----:B--2---:R-:W-:-:S04]  /*cf70*/  @P0 FMUL.FTZ R7, R7, 0.69314718246459960938 ;  /* 0x3f31721807070820 */ /* 0x004fc80000410000 */
[----:B------:R-:W-:Y:S01]  /*cf80*/  @P0 FFMA.FTZ R2, R6, R5, R7 ;  /* 0x0000000506020223 */ /* 0x000fe20000010007 */
[----:B------:R-:W-:Y:S01]  /*cf90*/  PLOP3.LUT P0, PT, PT, PT, PT, 0x8, 0x0 ;  /* 0x000000000000781c */ /* 0x000fe20003f0e170 */
        /* <DEDUP_REMOVED lines=21> */
[----:B------:R-:W-:-:S04]  /*d0f0*/  USEL UR4, URZ, 0x1, UP0 ;  /* 0x000000013f047887 */ /* 0x000fc80008000000 */
[----:B------:R-:W-:Y:S01]  /*d100*/  ULOP3.LUT UR46, UR46, UR4, URZ, 0x3c, !UPT ;  /* 0x000000042e2e7292 */ /* 0x000fe2000f8e3c3f */
[----:B------:R-:W-:Y:S02]  /*d110*/  WARPGROUP.DEPBAR.LE gsb0, 0x0 ;  /* 0x00008000000079c5 */ /* 0x000fe40000010000 */
[----:B------:R-:W-:-:S10]  /*d120*/  WARPGROUP.ARRIVE ;  /* 0x00000000000079c5 */ /* 0x000fd40000000000 */
[----:B------:R-:W-:Y:S03]  /*d130*/  HGMMA.64x192x16.F32 R24, R168, gdesc[UR4].tnspB, R24, gsb0 ;  /* 0x42e00004a8187df0 */ /* 0x000fe60008000818 */
[----:B------:R-:W-:Y:S02]  /*d140*/  WARPGROUP.DEPBAR.LE gsb0, 0x0 ;  /* 0x00008000000079c5 */ /* 0x000fe40000010000 */
[----:B------:R2:W-:Y:S01]  /*d150*/  @!P2 SYNCS.ARRIVE.TRANS64.RED.A1T0 RZ, [R4+URZ], RZ ;  /* 0x000000ff04ffa9a7 */ /* 0x0005e2000810043f */
[-C--:B---3--:R-:W-:Y:S01]  /*d160*/  FMUL.FTZ R0, R32, R8.reuse ;  /* 0x0000000820007220 */ /* 0x088fe20000410000 */
        /* <DEDUP_REMOVED lines=94> */
[----:B--2---:R-:W-:-:S07]  /*d750*/  FMUL.FTZ R119, R119, R9 ;  /* 0x0000000977777220 */ /* 0x004fce0000410000 */
.L_x_3725:
        /* <DEDUP_REMOVED lines=8> */
[----:B------:R-:W-:Y:S01]  /*d7e0*/  IADD3 R13, P4, R18, 0x60, RZ ;  /* 0x00000060120d7810 */ /* 0x000fe20007f9e0ff */
[----:B------:R-:W-:Y:S01]  /*d7f0*/  VIADD R129, R200, UR42 ;  /* 0x0000002ac8817c36 */ /* 0x000fe20008000000 */
[C---:B------:R-:W-:Y:S01]  /*d800*/  IADD3 R21, P5, R18.reuse, 0x4020, RZ ;  /* 0x0000402012157810 */ /* 0x040fe20007fbe0ff */
[----:B------:R-:W-:Y:S01]  /*d810*/  ULDC UR10, c[0x0][0xa88] ;  /* 0x0002a200000a7ab9 */ /* 0x000fe20000000800 */
[----:B------:R-:W-:Y:S01]  /*d820*/  LOP3.LUT R12, R13, 0x380, RZ, 0xc0, !PT ;  /* 0x000003800d0c7812 */ /* 0x000fe200078ec0ff */
[----:B------:R-:W-:Y:S01]  /*d830*/  VIADD R4, R129, 0x8 ;  /* 0x0000000881047836 */ /* 0x000fe20000000000 */
[----:B------:R-:W-:Y:S01]  /*d840*/  IADD3 R9, P3, R18, 0x20, RZ ;  /* 0x0000002012097810 */ /* 0x000fe20007f7e0ff */
[----:B------:R-:W-:Y:S01]  /*d850*/  USHF.R.S32.HI UR5, URZ, 0x1f, UR43 ;  /* 0x0000001f3f057899 */ /* 0x000fe2000801142b */
[----:B------:R-:W-:Y:S01]  /*d860*/  SHF.R.U64 R12, R12, 0x3, RZ ;  /* 0x000000030c0c7819 */ /* 0x000fe200000012ff */
[----:B------:R-:W-:Y:S01]  /*d870*/  ULDC.64 UR8, c[0x0][0xb70] ;  /* 0x0002dc0000087ab9 */ /* 0x000fe20000000a00 */
[----:B------:R-:W-:Y:S01]  /*d880*/  LOP3.LUT R5, R18, 0x380, RZ, 0xc0, !PT ;  /* 0x0000038012057812 */ /* 0x000fe200078ec0ff */
[----:B------:R-:W-:Y:S01]  /*d890*/  UIMAD UR5, UR5, UR8, URZ ;  /* 0x00000008050572a4 */ /* 0x000fe2000f8e023f */
[----:B------:R-:W-:Y:S01]  /*d8a0*/  LOP3.LUT R12, R12, R13, RZ, 0x3c, !PT ;  /* 0x0000000d0c0c7212 */ /* 0x000fe200078e3cff */
[----:B------:R-:W-:Y:S01]  /*d8b0*/  IMAD.X R13, RZ, RZ, R19, P4 ;  /* 0x000000ffff0d7224 */ /* 0x000fe200020e0613 */
[----:B------:R-:W-:Y:S01]  /*d8c0*/  LOP3.LUT R20, R21, 0x380, RZ, 0xc0, !PT ;  /* 0x0000038015147812 */ /* 0x000fe200078ec0ff */
[----:B------:R-:W-:Y:S01]  /*d8d0*/  UIMAD.WIDE.U32 UR6, UR43, UR8, URZ ;  /* 0x000000082b0672a5 */ /* 0x000fe2000f8e003f */
[C---:B------:R-:W-:Y:S01]  /*d8e0*/  IADD3 R17, P4, R18.reuse, 0x8000, RZ ;  /* 0x0000800012117810 */ /* 0x040fe20007f9e0ff */
[----:B------:R-:W-:Y:S01]  /*d8f0*/  UIMAD UR5, UR43, UR9, UR5 ;  /* 0x000000092b0572a4 */ /* 0x000fe2000f8e0205 */
[----:B------:R-:W-:-:S02]  /*d900*/  IADD3 R11, P2, R18, 0x40, RZ ;  /* 0x00000040120b7810 */ /* 0x000fc40007f5e0ff */
[----:B------:R-:W-:Y:S01]  /*d910*/  LOP3.LUT R8, R9, 0x380, RZ, 0xc0, !PT ;  /* 0x0000038009087812 */ /* 0x000fe200078ec0ff */
[----:B------:R-:W-:Y:S01]  /*d920*/  UIADD3 UR5, UR7, UR5, URZ ;  /* 0x0000000507057290 */ /* 0x000fe2000fffe03f */
[----:B------:R-:W-:Y:S02]  /*d930*/  LOP3.LUT P0, RZ, R199, 0x3, RZ, 0xc0, !PT ;  /* 0x00000003c7ff7812 */ /* 0x000fe4000780c0ff */
[----:B------:R-:W-:Y:S02]  /*d940*/  IADD3 R15, P6, R18, 0x4000, RZ ;  /* 0x00004000120f7810 */ /* 0x000fe40007fde0ff */
[----:B------:R-:W-:Y:S02]  /*d950*/  SHF.R.U64 R5, R5, 0x3, RZ ;  /* 0x0000000305057819 */ /* 0x000fe400000012ff */
[----:B------:R-:W-:Y:S02]  /*d960*/  SHF.R.U64 R20, R20, 0x3, RZ ;  /* 0x0000000314147819 */ /* 0x000fe400000012ff */
[----:B------:R-:W-:-:S02]  /*d970*/  LOP3.LUT R28, R17, 0x380, RZ, 0xc0, !PT ;  /* 0x00000380111c7812 */ /* 0x000fc400078ec0ff */
[----:B------:R-:W-:Y:S02]  /*d980*/  LOP3.LUT R10, R11, 0x380, RZ, 0xc0, !PT ;  /* 0x000003800b0a7812 */ /* 0x000fe400078ec0ff */
[----:B------:R-:W-:Y:S02]  /*d990*/  SHF.R.U64 R8, R8, 0x3, RZ ;  /* 0x0000000308087819 */ /* 0x000fe400000012ff */
[----:B------:R-:W-:Y:S02]  /*d9a0*/  ISETP.GE.OR P1, PT, R4, UR10, P0 ;  /* 0x0000000a04007c0c */ /* 0x000fe40008726670 */
[----:B------:R-:W-:Y:S02]  /*d9b0*/  LOP3.LUT R14, R15, 0x380, RZ, 0xc0, !PT ;  /* 0x000003800f0e7812 */ /* 0x000fe400078ec0ff */
[----:B------:R-:W-:Y:S01]  /*d9c0*/  LOP3.LUT R4, R5, R18, RZ, 0x3c, !PT ;  /* 0x0000001205047212 */ /* 0x000fe200078e3cff */
[--C-:B------:R-:W-:Y:S01]  /*d9d0*/  IMAD.MOV.U32 R5, RZ, RZ, R19.reuse ;  /* 0x000000ffff057224 */ /* 0x100fe200078e0013 */
[----:B------:R-:W-:Y:S01]  /*d9e0*/  LOP3.LUT R20, R20, R21, RZ, 0x3c, !PT ;  /* 0x0000001514147212 */ /* 0x000fe200078e3cff */
[----:B------:R-:W-:Y:S01]  /*d9f0*/  IMAD.X R21, RZ, RZ, R19, P5 ;  /* 0x000000ffff157224 */ /* 0x000fe200028e0613 */
[----:B------:R-:W-:-:S02]  /*da00*/  SHF.R.U64 R28, R28, 0x3, RZ ;  /* 0x000000031c1c7819 */ /* 0x000fc400000012ff */
[----:B------:R-:W-:Y:S02]  /*da10*/  SHF.R.U64 R10, R10, 0x3, RZ ;  /* 0x000000030a0a7819 */ /* 0x000fe400000012ff */
[----:B------:R-:W-:Y:S01]  /*da20*/  LOP3.LUT R8, R8, R9, RZ, 0x3c, !PT ;  /* 0x0000000908087212 */ /* 0x000fe200078e3cff */
[----:B------:R-:W-:Y:S01]  /*da30*/  IMAD.X R9, RZ, RZ, R19, P3 ;  /* 0x000000ffff097224 */ /* 0x000fe200018e0613 */
[----:B------:R-:W-:Y:S02]  /*da40*/  SHF.R.U64 R14, R14, 0x3, RZ ;  /* 0x000000030e0e7819 */ /* 0x000fe400000012ff */
[C---:B------:R-:W-:Y:S02]  /*da50*/  IADD3 R25, P3, R18.reuse, 0x4040, RZ ;  /* 0x0000404012197810 */ /* 0x040fe40007f7e0ff */
[----:B------:R-:W-:Y:S02]  /*da60*/  IADD3 R74, P5, R18, 0x8040, RZ ;  /* 0x00008040124a7810 */ /* 0x000fe40007fbe0ff */
[----:B------:R-:W-:-:S02]  /*da70*/  LOP3.LUT R28, R28, R17, RZ, 0x3c, !PT ;  /* 0x000000111c1c7212 */ /* 0x000fc400078e3cff */
[----:B------:R-:W-:Y:S01]  /*da80*/  LOP3.LUT R10, R10, R11, RZ, 0x3c, !PT ;  /* 0x0000000b0a0a7212 */ /* 0x000fe200078e3cff */
[----:B------:R-:W-:Y:S01]  /*da90*/  IMAD.X R11, RZ, RZ, R19, P2 ;  /* 0x000000ffff0b7224 */ /* 0x000fe200010e0613 */
[----:B------:R-:W-:Y:S02]  /*daa0*/  MOV R17, R4 ;  /* 0x0000000400117202 */ /* 0x000fe40000000f00 */
[----:B------:R-:W-:Y:S02]  /*dab0*/  MOV R86, R20 ;  /* 0x0000001400567202 */ /* 0x000fe40000000f00 */
[----:B------:R-:W-:Y:S01]  /*dac0*/  LOP3.LUT R14, R14, R15, RZ, 0x3c, !PT ;  /* 0x0000000f0e0e7212 */ /* 0x000fe200078e3cff */
[----:B------:R-:W1:Y:S01]  /*dad0*/  LDC.64 R20, c[0x0][0xb78] ;  /* 0x0002de00ff147b82 */ /* 0x000e620000000a00 */
[----:B------:R-:W-:Y:S02]  /*dae0*/  F2FP.F16.F32.PACK_AB R4, R120, R7 ;  /* 0x000000077804723e */ /* 0x000fe400000000ff */
[----:B------:R-:W-:-:S02]  /*daf0*/  IADD3 R15, P2, R18, 0x4060, RZ ;  /* 0x00004060120f7810 */ /* 0x000fc40007f5e0ff */
[----:B------:R-:W-:Y:S02]  /*db00*/  LOP3.LUT R24, R25, 0x380, RZ, 0xc0, !PT ;  /* 0x0000038019187812 */ /* 0x000fe400078ec0ff */
[----:B------:R-:W-:Y:S02]  /*db10*/  LOP3.LUT R7, R74, 0x380, RZ, 0xc0, !PT ;  /* 0x000003804a077812 */ /* 0x000fe400078ec0ff */
[----:B------:R-:W-:Y:S02]  /*db20*/  F2FP.F16.F32.PACK_AB R6, R29, R6 ;  /* 0x000000061d06723e */ /* 0x000fe400000000ff */
[----:B------:R-:W-:Y:S02]  /*db30*/  LOP3.LUT R26, R15, 0x380, RZ, 0xc0, !PT ;  /* 0x000003800f1a7812 */ /* 0x000fe400078ec0ff */
[----:B------:R-:W-:Y:S02]  /*db40*/  SHF.R.U64 R24, R24, 0x3, RZ ;  /* 0x0000000318187819 */ /* 0x000fe400000012ff */
[----:B------:R-:W-:-:S02]  /*db50*/  SHF.R.U64 R29, R7, 0x3, RZ ;  /* 0x00000003071d7819 */ /* 0x000fc400000012ff */
[----:B------:R-:W-:Y:S01]  /*db60*/  F2FP.F16.F32.PACK_AB R7, R27, R30 ;  /* 0x0000001e1b07723e */ /* 0x000fe200000000ff */
[--C-:B------:R-:W-:Y:S01]  /*db70*/  IMAD.X R27, RZ, RZ, R19.reuse, P2 ;  /* 0x000000ffff1b7224 */ /* 0x100fe200010e0613 */
[----:B------:R-:W-:Y:S02]  /*db80*/  SHF.R.U64 R26, R26, 0x3, RZ ;  /* 0x000000031a1a7819 */ /* 0x000fe400000012ff */
[----:B------:R-:W-:Y:S01]  /*db90*/  LOP3.LUT R24, R24, R25, RZ, 0x3c, !PT ;  /* 0x0000001918187212 */ /* 0x000fe200078e3cff */
[--C-:B------:R-:W-:Y:S01]  /*dba0*/  IMAD.X R25, RZ, RZ, R19.reuse, P3 ;  /* 0x000000ffff197224 */ /* 0x100fe200018e0613 */
[----:B------:R-:W-:Y:S01]  /*dbb0*/  F2FP.F16.F32.PACK_AB R5, R32, R125 ;  /* 0x0000007d2005723e */ /* 0x000fe200000000ff */
[----:B------:R-:W-:Y:S01]  /*dbc0*/  BAR.SYNC.DEFER_BLOCKING 0x1, 0x100 ;  /* 0x0044000000007b1d */ /* 0x000fe20000010000 */
[----:B------:R-:W-:Y:S01]  /*dbd0*/  LOP3.LUT R30, R29, R74, RZ, 0x3c, !PT ;  /* 0x0000004a1d1e7212 */ /* 0x000fe200078e3cff */
[----:B------:R-:W-:Y:S01]  /*dbe0*/  IMAD.X R29, RZ, RZ, R19, P4 ;  /* 0x000000ffff1d7224 */ /* 0x000fe200020e0613 */
[----:B------:R-:W-:-:S02]  /*dbf0*/  IADD3 R75, P3, R18, 0x8060, RZ ;  /* 0x00008060124b7810 */ /* 0x000fc40007f7e0ff */
[----:B------:R-:W-:Y:S01]  /*dc00*/  LOP3.LUT R26, R26, R15, RZ, 0x3c, !PT ;  /* 0x0000000f1a1a7212 */ /* 0x000fe200078e3cff */
[----:B------:R-:W-:Y:S01]  /*dc10*/  IMAD.X R15, RZ, RZ, R19, P6 ;  /* 0x000000ffff0f7224 */ /* 0x000fe200030e0613 */
[----:B------:R-:W-:Y:S02]  /*dc20*/  IADD3 R35, P6, R18, 0x8020, RZ ;  /* 0x0000802012237810 */ /* 0x000fe40007fde0ff */
[----:B------:R-:W-:Y:S02]  /*dc30*/  LOP3.LUT R32, R75, 0x380, RZ, 0xc0, !PT ;  /* 0x000003804b207812 */ /* 0x000fe400078ec0ff */
[----:B------:R-:W-:Y:S02]  /*dc40*/  LOP3.LUT R34, R35, 0x380, RZ, 0xc0, !PT ;  /* 0x0000038023227812 */ /* 0x000fe400078ec0ff */
[----:B------:R-:W-:Y:S02]  /*dc50*/  SHF.R.U64 R32, R32, 0x3, RZ ;  /* 0x0000000320207819 */ /* 0x000fe400000012ff */
[----:B------:R-:W-:-:S02]  /*dc60*/  SHF.R.U64 R34, R34, 0x3, RZ ;  /* 0x0000000322227819 */ /* 0x000fc400000012ff */
[----:B------:R-:W-:Y:S02]  /*dc70*/  LOP3.LUT R32, R32, R75, RZ, 0x3c, !PT ;  /* 0x0000004b20207212 */ /* 0x000fe400078e3cff */
[----:B------:R-:W-:Y:S02]  /*dc80*/  MOV R127, R8 ;  /* 0x00000008007f7202 */ /* 0x000fe40000000f00 */
[----:B------:R-:W-:Y:S02]  /*dc90*/  MOV R125, R10 ;  /* 0x0000000a007d7202 */ /* 0x000fe40000000f00 */
[----:B------:R-:W-:Y:S01]  /*dca0*/  MOV R120, R12 ;  /* 0x0000000c00787202 */ /* 0x000fe20000000f00 */
[----:B------:R2:W-:Y:S01]  /*dcb0*/  STSM.16.M88.4 [R17], R4 ;  /* 0x0000000411007844 */ /* 0x0005e20000000200 */
[----:B------:R-:W-:Y:S02]  /*dcc0*/  MOV R87, R14 ;  /* 0x0000000e00577202 */ /* 0x000fe40000000f00 */
[----:B------:R-:W-:-:S02]  /*dcd0*/  F2FP.F16.F32.PACK_AB R8, R41, R40 ;  /* 0x000000282908723e */ /* 0x000fc400000000ff */
[----:B------:R-:W-:Y:S02]  /*dce0*/  F2FP.F16.F32.PACK_AB R9, R122, R121 ;  /* 0x000000797a09723e */ /* 0x000fe400000000ff */
[----:B------:R-:W-:Y:S02]  /*dcf0*/  F2FP.F16.F32.PACK_AB R10, R45, R44 ;  /* 0x0000002c2d0a723e */ /* 0x000fe400000000ff */
[----:B------:R-:W-:Y:S02]  /*dd00*/  F2FP.F16.F32.PACK_AB R11, R47, R46 ;  /* 0x0000002e2f0b723e */ /* 0x000fe400000000ff */
[----:B------:R-:W-:Y:S01]  /*dd10*/  LOP3.LUT R34, R34, R35, RZ, 0x3c, !PT ;  /* 0x0000002322227212 */ /* 0x000fe200078e3cff */
[----:B------:R-:W-:Y:S01]  /*dd20*/  IMAD.X R35, RZ, RZ, R19, P6 ;  /* 0x000000ffff237224 */ /* 0x000fe200030e0613 */
[----:B------:R-:W-:Y:S02]  /*dd30*/  MOV R75, R24 ;  /* 0x00000018004b7202 */ /* 0x000fe40000000f00 */
[----:B------:R-:W-:-:S02]  /*dd40*/  MOV R74, R26 ;  /* 0x0000001a004a7202 */ /* 0x000fc40000000f00 */
[----:B--2---:R-:W-:Y:S01]  /*dd50*/  MOV R17, R28 ;  /* 0x0000001c00117202 */ /* 0x004fe20000000f00 */
[----:B------:R-:W-:Y:S01]  /*dd60*/  IMAD.U32 R29, RZ, RZ, UR7 ;  /* 0x00000007ff1d7e24 */ /* 0x000fe2000f8e00ff */
[----:B------:R-:W-:Y:S01]  /*dd70*/  F2FP.F16.F32.PACK_AB R7, R124, R31 ;  /* 0x0000001f7c07723e */ /* 0x000fe200000000ff */
[----:B------:R-:W-:Y:S01]  /*dd80*/  IMAD.U32 R29, RZ, RZ, UR5 ;  /* 0x00000005ff1d7e24 */ /* 0x000fe2000f8e00ff */
[----:B------:R-:W-:Y:S01]  /*dd90*/  USHF.R.S32.HI UR5, URZ, 0x1f, UR44 ;  /* 0x0000001f3f057899 */ /* 0x000fe2000801142c */
[--C-:B------:R-:W-:Y:S01]  /*dda0*/  IMAD.X R31, RZ, RZ, R19.reuse, P5 ;  /* 0x000000ffff1f7224 */ /* 0x100fe200028e0613 */
[----:B------:R-:W-:Y:S01]  /*ddb0*/  F2FP.F16.F32.PACK_AB R4, R33, R0 ;  /* 0x000000002104723e */ /* 0x000fe200000000ff */
[----:B------:R-:W-:Y:S01]  /*ddc0*/  IMAD.X R33, RZ, RZ, R19, P3 ;  /* 0x000000ffff217224 */ /* 0x000fe200018e0613 */
[----:B------:R-:W-:Y:S01]  /*ddd0*/  F2FP.F16.F32.PACK_AB R5, R126, R123 ;  /* 0x0000007b7e05723e */ /* 0x000fe200000000ff */
[----:B------:R-:W-:Y:S01]  /*dde0*/  IMAD.U32 R28, RZ, RZ, UR6 ;  /* 0x00000006ff1c7e24 */ /* 0x000fe2000f8e00ff */
[----:B------:R-:W-:Y:S01]  /*ddf0*/  F2FP.F16.F32.PACK_AB R6, R37, R36 ;  /* 0x000000242506723e */ /* 0x000fe200000000ff */
[----:B------:R-:W-:Y:S01]  /*de00*/  ULDC.64 UR6, c[0x0][0xb40] ;  /* 0x0002d00000067ab9 */ /* 0x000fe20000000a00 */
[----:B------:R-:W-:Y:S01]  /*de10*/  MOV R0, R30 ;  /* 0x0000001e00007202 */ /* 0x000fe20000000f00 */
[C---:B-1----:R-:W-:Y:S01]  /*de20*/  IMAD R30, R20.reuse, UR5, RZ ;  /* 0x00000005141e7c24 */ /* 0x042fe2000f8e02ff */
[----:B------:R-:W-:Y:S01]  /*de30*/  MOV R32, R32 ;  /* 0x0000002000207202 */ /* 0x000fe20000000f00 */
[----:B------:R1:W-:Y:S01]  /*de40*/  STSM.16.M88.4 [R127], R4 ;  /* 0x000000047f007844 */ /* 0x0003e20000000200 */
[----:B------:R-:W-:Y:S01]  /*de50*/  F2FP.F16.F32.PACK_AB R12, R49, R48 ;  /* 0x00000030310c723e */ /* 0x000fe200000000ff */
[----:B------:R-:W-:Y:S01]  /*de60*/  IMAD R33, R21, UR44, R30 ;  /* 0x0000002c15217c24 */ /* 0x000fe2000f8e021e */
[----:B------:R-:W-:Y:S01]  /*de70*/  F2FP.F16.F32.PACK_AB R13, R51, R50 ;  /* 0x00000032330d723e */ /* 0x000fe200000000ff */
[----:B------:R-:W-:Y:S01]  /*de80*/  IMAD.WIDE.U32 R20, R20, UR44, R28 ;  /* 0x0000002c14147c25 */ /* 0x000fe2000f8e001c */
[----:B------:R-:W-:Y:S01]  /*de90*/  F2FP.F16.F32.PACK_AB R14, R53, R52 ;  /* 0x00000034350e723e */ /* 0x000fe200000000ff */
[----:B------:R-:W-:Y:S01]  /*dea0*/  STSM.16.M88.4 [R125], R8 ;  /* 0x000000087d007844 */ /* 0x000fe20000000200 */
[----:B------:R-:W-:-:S02]  /*deb0*/  F2FP.F16.F32.PACK_AB R15, R55, R54 ;  /* 0x00000036370f723e */ /* 0x000fc400000000ff */
[----:B------:R-:W-:Y:S02]  /*dec0*/  F2FP.F16.F32.PACK_AB R24, R57, R56 ;  /* 0x000000383918723e */ /* 0x000fe400000000ff */
[----:B------:R-:W-:Y:S01]  /*ded0*/  F2FP.F16.F32.PACK_AB R25, R59, R58 ;  /* 0x0000003a3b19723e */ /* 0x000fe200000000ff */
[----:B------:R-:W-:Y:S01]  /*dee0*/  STSM.16.M88.4 [R120], R12 ;  /* 0x0000000c78007844 */ /* 0x000fe20000000200 */
[----:B------:R-:W-:Y:S02]  /*def0*/  F2FP.F16.F32.PACK_AB R26, R61, R60 ;  /* 0x0000003c3d1a723e */ /* 0x000fe400000000ff */
[----:B------:R-:W-:Y:S02]  /*df00*/  F2FP.F16.F32.PACK_AB R27, R63, R62 ;  /* 0x0000003e3f1b723e */ /* 0x000fe400000000ff */
[----:B-1----:R-:W-:Y:S02]  /*df10*/  F2FP.F16.F32.PACK_AB R4, R65, R64 ;  /* 0x000000404104723e */ /* 0x002fe400000000ff */
        /* <DEDUP_REMOVED lines=35> */
[----:B-1----:R-:W-:Y:S02]  /*e150*/  SHF.R.S32.HI R5, RZ, 0x1f, R129 ;  /* 0x0000001fff057819 */ /* 0x002fe40000011481 */
[C---:B------:R-:W-:Y:S01]  /*e160*/  IADD3 R6, P2, R129.reuse, R20, RZ ;  /* 0x0000001481067210 */ /* 0x040fe20007f5e0ff */
[----:B------:R-:W-:Y:S01]  /*e170*/  STSM.16.M88.4 [R32], R112 ;  /* 0x0000007020007844 */ /* 0x000fe20000000200 */
[----:B------:R-:W-:Y:S02]  /*e180*/  ISETP.GE.OR P0, PT, R129, UR10, P0 ;  /* 0x0000000a81007c0c */ /* 0x000fe40008706670 */
[----:B------:R-:W-:Y:S01]  /*e190*/  IADD3.X R5, R5, R21, R33, P2, !PT ;  /* 0x0000001505057210 */ /* 0x000fe200017fe421 */
[----:B------:R-:W-:Y:S01]  /*e1a0*/  @!PT LDS RZ, [RZ] ;  /* 0x00000000fffff984 */ /* 0x000fe20000000800 */
[----:B------:R-:W-:Y:S01]  /*e1b0*/  @!PT LDS RZ, [RZ] ;  /* 0x00000000fffff984 */ /* 0x000fe20000000800 */
[----:B------:R-:W-:Y:S01]  /*e1c0*/  @!PT LDS RZ, [RZ] ;  /* 0x00000000fffff984 */ /* 0x000fe20000000800 */
[----:B------:R-:W-:Y:S01]  /*e1d0*/  @!PT LDS RZ, [RZ] ;  /* 0x00000000fffff984 */ /* 0x000fe20000000800 */
[----:B------:R1:W-:Y:S06]  /*e1e0*/  MEMBAR.ALL.CTA ;  /* 0x0000000000007992 */ /* 0x0003ec0000008000 */
[----:B-1----:R-:W1:Y:S02]  /*e1f0*/  FENCE.VIEW.ASYNC.S ;  /* 0x00000000000073c6 */ /* 0x002e640000000000 */
[----:B-1----:R-:W-:Y:S06]  /*e200*/  BAR.ARV 0x1, 0x120 ;  /* 0x0044800000007b1d */ /* 0x002fec0000002000 */
[----:B------:R-:W-:-:S04]  /*e210*/  LEA R4, P2, R6, UR6, 0x2 ;  /* 0x0000000606047c11 */ /* 0x000fc8000f8410ff */
[----:B------:R-:W-:Y:S02]  /*e220*/  LEA.HI.X R5, R6, UR7, R5, 0x2, P2 ;  /* 0x0000000706057c11 */ /* 0x000fe400090f1405 */
[----:B------:R-:W1:Y:S04]  /*e230*/  SHFL.IDX PT, R6, R202, RZ, 0x1f ;  /* 0x00001fffca067589 */ /* 0x000e6800000e0000 */
        /* <DEDUP_REMOVED lines=16> */
[----:B------:R-:W-:-:S05]  /*e340*/  UMOV UR8, 0x40 ;  /* 0x0000004000087882 */ /* 0x000fca0000000000 */
        /* <DEDUP_REMOVED lines=13> */
.L_x_3799:
[----:B------:R-:W-:Y:S05]  /*e420*/  BSYNC B0 ;  /* 0x0000000000007941 */ /* 0x000fea0003800000 */
.L_x_3798:
[----:B------:R-:W-:Y:S05]  /*e430*/  BRA `(.L_x_3797) ;  /* 0x00000008004c7947 */ /* 0x000fea0003800000 */
.L_x_3796:
[----:B------:R-:W1:Y:S01]  /*e440*/  LDC R12, c[0x0][0xdac] ;  /* 0x00036b00ff0c7b82 */ /* 0x000e620000000800 */
[----:B------:R-:W-:Y:S01]  /*e450*/  ISETP.GT.AND P0, PT, R204, 0x7f, PT ;  /* 0x0000007fcc00780c */ /* 0x000fe20003f04270 */
[----:B------:R-:W-:Y:S01]  /*e460*/  USHF.R.S32.HI UR6, URZ, 0x1f, UR43 ;  /* 0x0000001f3f067899 */ /* 0x000fe2000801142b */
[----:B------:R-:W-:Y:S01]  /*e470*/  BSSY B0, `(.L_x_3800) ;  /* 0x000001b000007945 */ /* 0x000fe20003800000 */
[----:B------:R-:W-:Y:S01]  /*e480*/  USHF.R.S32.HI UR7, URZ, 0x1f, UR44 ;  /* 0x0000001f3f077899 */ /* 0x000fe2000801142c */
[----:B------:R-:W-:-:S03]  /*e490*/  SHF.R.S32.HI R23, RZ, 0x1f, R22 ;  /* 0x0000001fff177819 */ /* 0x000fc60000011416 */
[----:B------:R-:W2:Y:S08]  /*e4a0*/  LDC.64 R6, c[0x0][0xae0] ;  /* 0x0002b800ff067b82 */ /* 0x000eb00000000a00 */
[----:B------:R-:W3:Y:S01]  /*e4b0*/  LDC.64 R8, c[0x0][0xae8] ;  /* 0x0002ba00ff087b82 */ /* 0x000ee20000000a00 */
[----:B------:R-:W-:Y:S05]  /*e4c0*/  @P0 BRA `(.L_x_3801) ;  /* 0x0000000000540947 */ /* 0x000fea0003800000 */
[----:B------:R-:W4:Y:S01]  /*e4d0*/  S2R R0, SR_TID.X ;  /* 0x0000000000007919 */ /* 0x000f220000002100 */
[----:B------:R-:W-:Y:S01]  /*e4e0*/  ULDC UR5, c[0x0][0xa88] ;  /* 0x0002a20000057ab9 */ /* 0x000fe20000000800 */
[----:B----4-:R-:W-:-:S04]  /*e4f0*/  IADD3 R2, R198, -0x80, R0 ;  /* 0xffffff80c6027810 */ /* 0x010fc80007ffe000 */
[----:B------:R-:W-:-:S13]  /*e500*/  ISETP.GE.AND P0, PT, R2, UR5, PT ;  /* 0x0000000502007c0c */ /* 0x000fda000bf06270 */
[----:B------:R-:W-:Y:S05]  /*e510*/  @P0 BRA `(.L_x_3801) ;  /* 0x0000000000400947 */ /* 0x000fea0003800000 */
[----:B------:R-:W4:Y:S01]  /*e520*/  LDC.64 R4, c[0x0][0xb70] ;  /* 0x0002dc00ff047b82 */ /* 0x000f220000000a00 */
[----:B------:R-:W-:Y:S01]  /*e530*/  SHF.R.S32.HI R3, RZ, 0x1f, R2 ;  /* 0x0000001fff037819 */ /* 0x000fe20000011402 */
[----:B------:R-:W-:-:S06]  /*e540*/  ULDC.64 UR8, c[0x0][0xb40] ;  /* 0x0002d00000087ab9 */ /* 0x000fcc0000000a00 */
[----:B------:R-:W5:Y:S01]  /*e550*/  LDC.64 R10, c[0x0][0xb78] ;  /* 0x0002de00ff0a7b82 */ /* 0x000f620000000a00 */
[C---:B----4-:R-:W-:Y:S02]  /*e560*/  IMAD R0, R4.reuse, UR6, RZ ;  /* 0x0000000604007c24 */ /* 0x050fe4000f8e02ff */
[----:B------:R-:W-:-:S04]  /*e570*/  IMAD.WIDE.U32 R2, R4, UR43, R2 ;  /* 0x0000002b04027c25 */ /* 0x000fc8000f8e0002 */
[----:B------:R-:W-:Y:S02]  /*e580*/  IMAD R5, R5, UR43, R0 ;  /* 0x0000002b05057c24 */ /* 0x000fe4000f8e0200 */
[C---:B-----5:R-:W-:Y:S02]  /*e590*/  IMAD R0, R10.reuse, UR7, RZ ;  /* 0x000000070a007c24 */ /* 0x060fe4000f8e02ff */
        /* <DEDUP_REMOVED lines=8> */
.L_x_3801:
[----:B------:R-:W-:Y:S05]  /*e620*/  BSYNC B0 ;  /* 0x0000000000007941 */ /* 0x000fea0003800000 */
.L_x_3800:
[----:B------:R-:W-:Y:S01]  /*e630*/  R2UR UR8, R196 ;  /* 0x00000000c40872ca */ /* 0x000fe200000e0000 */
[----:B------:R-:W-:Y:S01]  /*e640*/  ULDC UR5, c[0x0][0xa88] ;  /* 0x0002a20000057ab9 */ /* 0x000fe20000000800 */
[C---:B--2---:R-:W-:Y:S01]  /*e650*/  IMAD R0, R6.reuse, UR6, RZ ;  /* 0x0000000606007c24 */ /* 0x044fe2000f8e02ff */
[----:B------:R-:W-:Y:S01]  /*e660*/  UIADD3 UR42, -UR42, UR5, URZ ;  /* 0x000000052a2a7290 */ /* 0x000fe2000fffe13f */
[----:B----4-:R-:W-:Y:S01]  /*e670*/  IMAD.WIDE.U32 R2, R6, UR43, R22 ;  /* 0x0000002b06027c25 */ /* 0x010fe2000f8e0016 */
[----:B------:R-:W-:Y:S01]  /*e680*/  SHF.R.S32.HI R195, RZ, 0x1f, R194 ;  /* 0x0000001fffc37819 */ /* 0x000fe200000114c2 */
[----:B------:R-:W-:Y:S02]  /*e690*/  BSSY B0, `(.L_x_3802) ;  /* 0x0000025000007945 */ /* 0x000fe40003800000 */
[----:B------:R-:W-:Y:S01]  /*e6a0*/  IMAD R5, R7, UR43, R0 ;  /* 0x0000002b07057c24 */ /* 0x000fe2000f8e0200 */
[C---:B------:R-:W-:Y:S01]  /*e6b0*/  ISETP.GE.AND P3, PT, R194.reuse, UR42, PT ;  /* 0x0000002ac2007c0c */ /* 0x040fe2000bf66270 */
[----:B------:R-:W-:-:S02]  /*e6c0*/  VIADD R0, R194, 0x40 ;  /* 0x00000040c2007836 */ /* 0x000fc40000000000 */
[----:B------:R-:W-:Y:S01]  /*e6d0*/  VIADD R4, R194, 0x20 ;  /* 0x00000020c2047836 */ /* 0x000fe20000000000 */
[----:B------:R-:W-:Y:S01]  /*e6e0*/  ULOP3.LUT UR5, URZ, UR8, URZ, 0x33, !UPT ;  /* 0x000000083f057292 */ /* 0x000fe2000f8e333f */
[----:B------:R-:W-:Y:S01]  /*e6f0*/  IMAD.IADD R3, R3, 0x1, R5 ;  /* 0x0000000103037824 */ /* 0x000fe200078e0205 */
[----:B------:R-:W-:Y:S01]  /*e700*/  ISETP.GE.AND P1, PT, R0, UR42, PT ;  /* 0x0000002a00007c0c */ /* 0x000fe2000bf26270 */
[----:B---3--:R-:W-:Y:S01]  /*e710*/  IMAD R0, R8, UR7, RZ ;  /* 0x0000000708007c24 */ /* 0x008fe2000f8e02ff */
[----:B------:R-:W-:Y:S01]  /*e720*/  ISETP.GE.AND P0, PT, R4, UR42, PT ;  /* 0x0000002a04007c0c */ /* 0x000fe2000bf06270 */
[----:B------:R-:W-:Y:S02]  /*e730*/  VIADD R4, R194, 0x60 ;  /* 0x00000060c2047836 */ /* 0x000fe40000000000 */
[----:B------:R-:W-:Y:S02]  /*e740*/  IMAD R9, R9, UR44, R0 ;  /* 0x0000002c09097c24 */ /* 0x000fe4000f8e0200 */
[----:B-1----:R-:W-:Y:S01]  /*e750*/  VIADD R5, R12, UR5 ;  /* 0x000000050c057c36 */ /* 0x002fe20008000000 */
[----:B------:R-:W-:Y:S01]  /*e760*/  ISETP.GE.AND P2, PT, R4, UR42, PT ;  /* 0x0000002a04007c0c */ /* 0x000fe2000bf46270 */
[----:B------:R-:W-:-:S04]  /*e770*/  IMAD.WIDE.U32 R6, R8, UR44, R2 ;  /* 0x0000002c08067c25 */ /* 0x000fc8000f8e0002 */
[----:B------:R-:W-:-:S04]  /*e780*/  IMAD.WIDE R4, R5, 0x80, R194 ;  /* 0x0000008005047825 */ /* 0x000fc800078e02c2 */
[----:B------:R-:W-:Y:S01]  /*e790*/  IMAD.IADD R11, R7, 0x1, R9 ;  /* 0x00000001070b7824 */ /* 0x000fe200078e0209 */
        /* <DEDUP_REMOVED lines=20> */
.L_x_3803:
[----:B------:R-:W-:Y:S05]  /*e8e0*/  BSYNC B0 ;  /* 0x0000000000007941 */ /* 0x000fea0003800000 */
.L_x_3802:
[----:B------:R-:W-:Y:S04]  /*e8f0*/  BSSY B0, `(.L_x_3804) ;  /* 0x0000017000007945 */ /* 0x000fe80003800000 */
[----:B------:R-:W-:Y:S05]  /*e900*/  @P0 BRA `(.L_x_3805) ;  /* 0x0000000000540947 */ /* 0x000fea0003800000 */
[----:B-1----:R-:W-:Y:S01]  /*e910*/  IADD3 R9, P0, R4, 0x20, RZ ;  /* 0x0000002004097810 */ /* 0x002fe20007f1e0ff */
        /* <DEDUP_REMOVED lines=20> */
.L_x_3805:
[----:B------:R-:W-:Y:S05]  /*ea60*/  BSYNC B0 ;  /* 0x0000000000007941 */ /* 0x000fea0003800000 */
.L_x_3804:
[----:B------:R-:W-:Y:S04]  /*ea70*/  BSSY B0, `(.L_x_3806) ;  /* 0x0000017000007945 */ /* 0x000fe80003800000 */
[----:B------:R-:W-:Y:S05]  /*ea80*/  @P1 BRA `(.L_x_3807) ;  /* 0x0000000000541947 */ /* 0x000fea0003800000 */
[----:B-12---:R-:W-:Y:S01]  /*ea90*/  IADD3 R9, P0, R4, 0x40, RZ ;  /* 0x0000004004097810 */ /* 0x006fe20007f1e0ff */
        /* <DEDUP_REMOVED lines=20> */
.L_x_3807:
[----:B------:R-:W-:Y:S05]  /*ebe0*/  BSYNC B0 ;  /* 0x0000000000007941 */ /* 0x000fea0003800000 */
.L_x_3806:
[----:B------:R-:W-:Y:S04]  /*ebf0*/  BSSY B0, `(.L_x_3797) ;  /* 0x0000017000007945 */ /* 0x000fe80003800000 */
        /* <DEDUP_REMOVED lines=22> */
.L_x_3808:
[----:B------:R-:W-:Y:S05]  /*ed60*/  BSYNC B0 ;  /* 0x0000000000007941 */ /* 0x000fea0003800000 */
.L_x_3797:
[----:B------:R-:W5:Y:S02]  /*ed70*/  LDC R0, c[0x0][0xda8] ;  /* 0x00036a00ff007b82 */ /* 0x000f640000000800 */
[----:B-----5:R-:W-:-:S13]  /*ed80*/  ISETP.LE.AND P0, PT, R0, UR4, PT ;  /* 0x0000000400007c0c */ /* 0x020fda000bf03270 */
[----:B------:R-:W-:Y:S05]  /*ed90*/  @!P0 BRA `(.L_x_3809) ;  /* 0xffffff2000148947 */ /* 0x000fea000383ffff */
[----:B------:R-:W-:Y:S05]  /*eda0*/  EXIT ;  /* 0x000000000000794d */ /* 0x000fea0003800000 */
.L_x_3715:
        /* <DEDUP_REMOVED lines=14> */
[----:B------:R-:W-:Y:S01]  /*ee90*/  ULDC UR48, c[0x0][0xc] ;  /* 0x0000030000307ab9 */ /* 0x000fe20000000800 */
[----:B------:R-:W-:Y:S01]  /*eea0*/  IMAD.MOV.U32 R17, RZ, RZ, 0x1 ;  /* 0x00000001ff117424 */ /* 0x000fe200078e00ff */
[----:B------:R-:W-:Y:S01]  /*eeb0*/  ULDC.64 UR44, c[0x0][0x198] ;  /* 0x00006600002c7ab9 */ /* 0x000fe20000000a00 */
[----:B------:R-:W-:Y:S01]  /*eec0*/  IMAD.MOV.U32 R16, RZ, RZ, RZ ;  /* 0x000000ffff107224 */ /* 0x000fe200078e00ff */
[----:B------:R-:W-:-:S06]  /*eed0*/  UMOV UR47, URZ ;  /* 0x0000003f002f7c82 */ /* 0x000fcc0008000000 */
.L_x_3864:
        /* <DEDUP_REMOVED lines=21> */
.L_x_3811:
[----:B------:R-:W-:Y:S01]  /*f030*/  ULDC UR9, c[0x0][0xdc4] ;  /* 0x0003710000097ab9 */ /* 0x000fe20000000800 */
[----:B------:R-:W-:Y:S01]  /*f040*/  UMOV UR6, UR7 ;  /* 0x0000000700067c82 */ /* 0x000fe20008000000 */
[----:B------:R-:W-:-:S11]  /*f050*/  UISETP.NE.AND UP0, UPT, UR9, 0x1, UPT ;  /* 0x000000010900788c */ /* 0x000fd6000bf05270 */
[----:B------:R-:W-:Y:S02]  /*f060*/  @UP0 ULDC.64 UR10, c[0x0][0xdc8] ;  /* 0x00037200000a0ab9 */ /* 0x000fe40000000a00 */
[----:B------:R-:W-:-:S04]  /*f070*/  UIMAD.WIDE.U32 UR4, UR7, UR10, URZ ;  /* 0x0000000a070472a5 */ /* 0x000fc8000f8e003f */
[----:B------:R-:W-:-:S04]  /*f080*/  @UP0 USHF.R.U32.HI UR6, URZ, UR11, UR5 ;  /* 0x0000000b3f060299 */ /* 0x000fc80008011605 */
[----:B------:R-:W-:-:S12]  /*f090*/  UIMAD UR4, UR6, UR9, URZ ;  /* 0x00000009060472a4 */ /* 0x000fd8000f8e023f */
.L_x_3812:
[----:B------:R-:W-:Y:S01]  /*f0a0*/  ULDC.64 UR12, c[0x0][0x3f8] ;  /* 0x0000fe00000c7ab9 */ /* 0x000fe20000000a00 */
[----:B------:R-:W-:Y:S02]  /*f0b0*/  UIADD3 UR9, UR7, -UR4, URZ ;  /* 0x8000000407097290 */ /* 0x000fe4000fffe03f */
[----:B------:R-:W-:Y:S02]  /*f0c0*/  UISETP.NE.U32.AND UP0, UPT, UR12, URZ, UPT ;  /* 0x0000003f0c00728c */ /* 0x000fe4000bf05070 */
[----:B------:R-:W-:Y:S01]  /*f0d0*/  ULOP3.LUT UR10, URZ, UR6, URZ, 0x33, !UPT ;  /* 0x000000063f0a7292 */ /* 0x000fe2000f8e333f */
[----:B------:R-:W-:Y:S01]  /*f0e0*/  ULDC UR12, c[0x0][0xdb8] ;  /* 0x00036e00000c7ab9 */ /* 0x000fe20000000800 */
[----:B------:R-:W-:Y:S01]  /*f0f0*/  ULDC.64 UR4, c[0x0][0x9e0] ;  /* 0x0002780000047ab9 */ /* 0x000fe20000000a00 */
[----:B------:R-:W-:Y:S02]  /*f100*/  UISETP.NE.AND UP1, UPT, UR12, 0x1, UPT ;  /* 0x000000010c00788c */ /* 0x000fe4000bf25270 */
[----:B------:R-:W-:Y:S01]  /*f110*/  UISETP.NE.AND.EX UP0, UPT, UR13, URZ, UPT, UP0 ;  /* 0x0000003f0d00728c */ /* 0x000fe2000bf05300 */
[----:B------:R-:W-:-:S02]  /*f120*/  ULDC UR11, c[0x0][0xdc4] ;  /* 0x00037100000b7ab9 */ /* 0x000fc40000000800 */
[----:B------:R-:W-:Y:S01]  /*f130*/  ULDC UR13, c[0x0][0xdac] ;  /* 0x00036b00000d7ab9 */ /* 0x000fe20000000800 */
[----:B------:R-:W-:Y:S02]  /*f140*/  UISETP.GE.AND UP2, UPT, UR5, 0x1, UPT ;  /* 0x000000010500788c */ /* 0x000fe4000bf46270 */
[----:B------:R-:W-:Y:S02]  /*f150*/  UIMAD UR11, UR8, UR11, UR9 ;  /* 0x0000000b080b72a4 */ /* 0x000fe4000f8e0209 */
[----:B------:R-:W-:Y:S01]  /*f160*/  UIADD3 UR10, UR10, UR13, URZ ;  /* 0x0000000d0a0a7290 */ /* 0x000fe2000fffe03f */
[----:B------:R-:W-:Y:S01]  /*f170*/  @UP1 ULDC UR8, c[0x0][0xdbc] ;  /* 0x00036f0000081ab9 */ /* 0x000fe20000000800 */
[----:B------:R-:W-:Y:S01]  /*f180*/  PLOP3.LUT P1, PT, PT, PT, UP2, 0x80, 0x0 ;  /* 0x000000000000781c */ /* 0x000fe20003f2f028 */
[----:B------:R-:W-:Y:S02]  /*f190*/  UIMAD.WIDE.U32 UR8, UR11, UR8, URZ ;  /* 0x000000080b0872a5 */ /* 0x000fe4000f8e003f */
[----:B------:R-:W-:Y:S01]  /*f1a0*/  USHF.L.U32 UR41, UR10, 0x7, URZ ;  /* 0x000000070a297899 */ /* 0x000fe2000800063f */
        /* <DEDUP_REMOVED lines=23> */
.L_x_3814:
[----:B------:R-:W-:-:S11]  /*f320*/  UISETP.NE.AND UP0, UPT, UR5, 0x1, UPT ;  /* 0x000000010500788c */ /* 0x000fd6000bf05270 */
[----:B------:R-:W-:Y:S02]  /*f330*/  @UP0 ULDC.64 UR12, c[0x0][0x9e8] ;  /* 0x00027a00000c0ab9 */ /* 0x000fe40000000a00 */
[----:B------:R-:W-:-:S04]  /*f340*/  UIMAD.WIDE.U32 UR8, UR10, UR12, URZ ;  /* 0x0000000c0a0872a5 */ /* 0x000fc8000f8e003f */
[----:B------:R-:W-:-:S12]  /*f350*/  @UP0 USHF.R.U32.HI UR10, URZ, UR13, UR9 ;  /* 0x0000000d3f0a0299 */ /* 0x000fd80008011609 */
.L_x_3815:
[----:B------:R-:W-:-:S04]  /*f360*/  UIMAD UR10, UR10, UR5, UR5 ;  /* 0x000000050a0a72a4 */ /* 0x000fc8000f8e0205 */
[----:B------:R-:W-:-:S04]  /*f370*/  UISETP.LT.AND UP0, UPT, UR4, UR10, UPT ;  /* 0x0000000a0400728c */ /* 0x000fc8000bf01270 */
[----:B------:R-:W-:-:S12]  /*f380*/  USEL UR4, UR4, UR10, UP0 ;  /* 0x0000000a04047287 */ /* 0x000fd80008000000 */
.L_x_3813:
[----:B------:R-:W-:Y:S02]  /*f390*/  UIMAD UR8, UR14, UR6, 0x5f ;  /* 0x0000005f0e0874a4 */ /* 0x000fe4000f8e0206 */
[----:B------:R-:W-:Y:S02]  /*f3a0*/  UIADD3 UR10, UR4, 0x5f, URZ ;  /* 0x0000005f040a7890 */ /* 0x000fe4000fffe03f */
[----:B------:R-:W-:Y:S02]  /*f3b0*/  UIMAD.WIDE UR8, UR8, 0x2aaaaaab, URZ ;  /* 0x2aaaaaab080878a5 */ /* 0x000fe4000f8e023f */
[----:B------:R-:W-:Y:S02]  /*f3c0*/  UIMAD.WIDE UR10, UR10, 0x2aaaaaab, URZ ;  /* 0x2aaaaaab0a0a78a5 */ /* 0x000fe4000f8e023f */
[----:B------:R-:W-:Y:S02]  /*f3d0*/  USHF.R.U32.HI UR8, URZ, 0x1f, UR9 ;  /* 0x0000001f3f087899 */ /* 0x000fe40008011609 */
[----:B------:R-:W-:-:S02]  /*f3e0*/  USHF.R.U32.HI UR4, URZ, 0x1f, UR11 ;  /* 0x0000001f3f047899 */ /* 0x000fc4000801160b */
[----:B------:R-:W-:Y:S02]  /*f3f0*/  UIADD3 UR7, UR41, -UR7, URZ ;  /* 0x8000000729077290 */ /* 0x000fe4000fffe03f */
[----:B------:R-:W-:Y:S02]  /*f400*/  ULEA.HI.SX32 UR9, UR9, UR8, 0x1c ;  /* 0x0000000809097291 */ /* 0x000fe4000f8fe23f */
[----:B------:R-:W-:Y:S02]  /*f410*/  ULEA.HI.SX32 UR4, UR11, UR4, 0x1c ;  /* 0x000000040b047291 */ /* 0x000fe4000f8fe23f */
[----:B------:R-:W-:Y:S02]  /*f420*/  UIMAD UR7, UR14, UR6, UR7 ;  /* 0x000000060e0772a4 */ /* 0x000fe4000f8e0207 */
[----:B------:R-:W-:Y:S01]  /*f430*/  UISETP.LT.AND UP0, UPT, UR9, UR4, UPT ;  /* 0x000000040900728c */ /* 0x000fe2000bf01270 */
[----:B------:R-:W-:Y:S02]  /*f440*/  ULDC UR8, c[0x0][0x9dc] ;  /* 0x0002770000087ab9 */ /* 0x000fe40000000800 */
[----:B------:R-:W-:-:S02]  /*f450*/  UIADD3 UR8, UR7, -UR8, URZ ;  /* 0x8000000807087290 */ /* 0x000fc4000fffe03f */
[----:B------:R-:W-:Y:S01]  /*f460*/  USEL UR46, UR9, UR4, UP0 ;  /* 0x00000004092e7287 */ /* 0x000fe20008000000 */
[----:B------:R-:W-:Y:S11]  /*f470*/  @!P1 BRA `(.L_x_3816) ;  /* 0x0000000000489947 */ /* 0x000ff60003800000 */
        /* <DEDUP_REMOVED lines=11> */
.L_x_3817:
[----:B------:R-:W-:-:S11]  /*f530*/  UISETP.NE.AND UP0, UPT, UR5, 0x1, UPT ;  /* 0x000000010500788c */ /* 0x000fd6000bf05270 */
[----:B------:R-:W-:Y:S02]  /*f540*/  @UP0 ULDC.64 UR10, c[0x0][0x9e8] ;  /* 0x00027a00000a0ab9 */ /* 0x000fe40000000a00 */
[----:B------:R-:W-:-:S04]  /*f550*/  UIMAD.WIDE.U32 UR6, UR4, UR10, URZ ;  /* 0x0000000a040672a5 */ /* 0x000fc8000f8e003f */
[----:B------:R-:W-:-:S12]  /*f560*/  @UP0 USHF.R.U32.HI UR4, URZ, UR11, UR7 ;  /* 0x0000000b3f040299 */ /* 0x000fd80008011607 */
.L_x_3818:
[----:B------:R-:W-:-:S04]  /*f570*/  UIMAD UR4, UR4, UR5, URZ ;  /* 0x00000005040472a4 */ /* 0x000fc8000f8e023f */
[----:B------:R-:W-:-:S04]  /*f580*/  UISETP.LT.AND UP0, UPT, UR8, UR4, UPT ;  /* 0x000000040800728c */ /* 0x000fc8000bf01270 */
[----:B------:R-:W-:-:S12]  /*f590*/  USEL UR8, UR8, UR4, !UP0 ;  /* 0x0000000408087287 */ /* 0x000fd8000c000000 */
.L_x_3816:
[----:B------:R-:W-:Y:S01]  /*f5a0*/  UIMAD.WIDE UR4, UR8, 0x2aaaaaab, URZ ;  /* 0x2aaaaaab080478a5 */ /* 0x000fe2000f8e023f */
[----:B------:R-:W-:Y:S03]  /*f5b0*/  BSSY B6, `(.L_x_3819) ;  /* 0x000028e000067945 */ /* 0x000fe60003800000 */
[----:B------:R-:W-:-:S04]  /*f5c0*/  USHF.R.U32.HI UR4, URZ, 0x1f, UR5 ;  /* 0x0000001f3f047899 */ /* 0x000fc80008011605 */
[----:B------:R-:W-:-:S04]  /*f5d0*/  ULEA.HI.SX32 UR4, UR5, UR4, 0x1c ;  /* 0x0000000405047291 */ /* 0x000fc8000f8fe23f */
        /* <DEDUP_REMOVED lines=23> */
.L_x_3820:
        /* <DEDUP_REMOVED lines=23> */
.L_x_3822:
        /* <DEDUP_REMOVED lines=20> */
.L_x_3824:
[----:B------:R1:W2:Y:S01]  /*fa00*/  LDC.64 R2, c[0x4][R18] ;  /* 0x0100000012027b82 */ /* 0x0002a20000000a00 */
[----:B------:R-:W-:Y:S01]  /*fa10*/  ULDC.64 UR6, c[0x4][0x1b8] ;  /* 0x01006e0000067ab9 */ /* 0x000fe20000000a00 */
[----:B------:R-:W-:Y:S01]  /*fa20*/  ULDC.64 UR8, c[0x4][0x1c0] ;  /* 0x0100700000087ab9 */ /* 0x000fe20000000a00 */
[----:B------:R-:W-:Y:S01]  /*fa30*/  ULDC.64 UR4, c[0x4][0x108] ;  /* 0x0100420000047ab9 */ /* 0x000fe20000000a00 */
        /* <DEDUP_REMOVED lines=11> */
.L_x_3823:
[----:B------:R-:W-:Y:S01]  /*faf0*/  ULDC.64 UR4, c[0x0][0x9f8] ;  /* 0x00027e0000047ab9 */ /* 0x000fe20000000a00 */
[----:B------:R-:W-:Y:S01]  /*fb00*/  IMAD.U32 R5, RZ, RZ, UR43 ;  /* 0x0000002bff057e24 */ /* 0x000fe2000f8e00ff */
[----:B------:R-:W-:Y:S01]  /*fb10*/  ISETP.NE.U32.AND P0, PT, RZ, UR4, PT ;  /* 0x00000004ff007c0c */ /* 0x000fe2000bf05070 */
[----:B------:R-:W-:Y:S01]  /*fb20*/  IMAD.U32 R0, RZ, RZ, UR43 ;  /* 0x0000002bff007e24 */ /* 0x000fe2000f8e00ff */
[----:B------:R-:W1:Y:S01]  /*fb30*/  LDC R4, c[0x0][0x428] ;  /* 0x00010a00ff047b82 */ /* 0x000e620000000800 */
[----:B------:R-:W2:Y:S01]  /*fb40*/  S2R R18, SR_TID.X ;  /* 0x0000000000127919 */ /* 0x000ea20000002100 */
[----:B------:R-:W-:-:S13]  /*fb50*/  ISETP.NE.AND.EX P0, PT, RZ, UR5, PT, P0 ;  /* 0x00000005ff007c0c */ /* 0x000fda000bf05300 */
        /* <DEDUP_REMOVED lines=17> */
[----:B------:R-:W-:-:S03]  /*fc70*/  UMOV UR6, 0xffffffff ;  /* 0xffffffff00067882 */ /* 0x000fc60000000000 */
[----:B------:R-:W2:Y:S02]  /*fc80*/  @P0 LDC R5, c[0x0][0x42c] ;  /* 0x00010b00ff050b82 */ /* 0x000ea40000000800 */
[----:B------:R-:W-:-:S05]  /*fc90*/  VOTEU.ALL UP1, P1 ;  /* 0x00000000003f7886 */ /* 0x000fca0000820000 */
        /* <DEDUP_REMOVED lines=11> */
[----:B------:R-:W-:-:S04]  /*fd50*/  ISETP.NE.AND.EX P0, PT, R3, RZ, PT, P0 ;  /* 0x000000ff0300720c */ /* 0x000fc80003f05300 */
[----:B----4-:R-:W-:Y:S01]  /*fd60*/  SEL R6, R0, RZ, !P0 ;  /* 0x000000ff00067207 */ /* 0x010fe20004000000 */
[----:B--2---:R-:W-:Y:S08]  /*fd70*/  BRA.DIV UR6, `(.L_x_3825) ;  /* 0x0000002a06387947 */ /* 0x004ff0000b800000 */
.L_x_3876:
[----:B------:R-:W-:Y:S01]  /*fd80*/  UMOV UR4, 0xffffffff ;  /* 0xffffffff00047882 */ /* 0x000fe20000000000 */
[----:B------:R-:W-:Y:S02]  /*fd90*/  SHF.R.S32.HI R18, RZ, 0x1f, R0 ;  /* 0x0000001fff127819 */ /* 0x000fe40000011400 */
[----:B------:R-:W-:Y:S05]  /*fda0*/  BRA.DIV UR4, `(.L_x_3826) ;  /* 0x0000002a04587947 */ /* 0x000fea000b800000 */
[----:B------:R-:W-:-:S13]  /*fdb0*/  ELECT P6, URZ, PT ;  /* 0x00000000003f782f */ /* 0x000fda00038c0000 */
.L_x_3879:
[----:B------:R-:W-:Y:S05]  /*fdc0*/  @!P6 BRA `(.L_x_3827) ;  /* 0x0000000000f8e947 */ /* 0x000fea0003800000 */
[----:B------:R-:W-:Y:S01]  /*fdd0*/  IMAD.MOV.U32 R6, RZ, RZ, R0 ;  /* 0x000000ffff067224 */ /* 0x000fe200078e0000 */
[----:B------:R-:W-:Y:S06]  /*fde0*/  @!P0 BRA `(.L_x_3828) ;  /* 0x0000000000488947 */ /* 0x000fec0003800000 */
[----:B------:R-:W1:Y:S01]  /*fdf0*/  LDC R11, c[0x0][0x41c] ;  /* 0x00010700ff0b7b82 */ /* 0x000e620000000800 */
[----:B------:R-:W-:Y:S01]  /*fe00*/  IMAD.MOV.U32 R10, RZ, RZ, R5 ;  /* 0x000000ffff0a7224 */ /* 0x000fe200078e0005 */
[----:B------:R-:W-:Y:S02]  /*fe10*/  ULDC.64 UR4, c[0x0][0x408] ;  /* 0x0001020000047ab9 */ /* 0x000fe40000000a00 */
        /* <DEDUP_REMOVED lines=8> */
[----:B------:R-:W-:-:S04]  /*fea0*/  IMAD.WIDE.U32 R6, R0, UR4, R6 ;  /* 0x0000000400067c25 */ /* 0x000fc8000f8e0006 */
[----:B------:R-:W-:Y:S01]  /*feb0*/  IMAD.IADD R7, R7, 0x1, R9 ;  /* 0x0000000107077824 */ /* 0x000fe200078e0209 */
[----:B------:R-:W-:-:S04]  /*fec0*/  LEA R8, P2, R6, R2, 0x2 ;  /* 0x0000000206087211 */ /* 0x000fc800078410ff */
[----:B------:R-:W-:-:S05]  /*fed0*/  LEA.HI.X R9, R6, R3, R7, 0x2, P2 ;  /* 0x0000000306097211 */ /* 0x000fca00010f1407 */
[----:B------:R1:W5:Y:S01]  /*fee0*/  LDG.E R6, desc[UR60][R8.64] ;  /* 0x0000003c08067981 */ /* 0x000362000c1e1900 */
[----:B------:R-:W-:-:S04]  /*fef0*/  IMAD.MOV R10, RZ, RZ, -R10 ;  /* 0x000000ffff0a7224 */ /* 0x000fc800078e0a0a */
[----:B------:R-:W-:-:S07]  /*ff00*/  IMAD R5, R11, R10, R5 ;  /* 0x0000000a0b057224 */ /* 0x000fce00078e0205 */
.L_x_3828:
[----:B------:R-:W2:Y:S01]  /*ff10*/  S2R R7, SR_TID.X ;  /* 0x0000000000077919 */ /* 0x000ea20000002100 */
[----:B-1----:R-:W-:Y:S02]  /*ff20*/  LEA R8, R16, UR38, 0x3 ;  /* 0x0000002610087c11 */ /* 0x002fe4000f8e18ff */
[----:B--2---:R-:W-:Y:S02]  /*ff30*/  LOP3.LUT R9, R7, 0x7f, RZ, 0xc0, !PT ;  /* 0x0000007f07097812 */ /* 0x004fe400078ec0ff */
[----:B------:R-:W-:Y:S02]  /*ff40*/  SHF.L.U32 R7, R17, 0x1f, RZ ;  /* 0x0000001f11077819 */ /* 0x000fe400000006ff */
[----:B------:R-:W-:Y:S02]  /*ff50*/  ISETP.NE.AND P3, PT, R9, RZ, PT ;  /* 0x000000ff0900720c */ /* 0x000fe40003f65270 */
[----:B------:R-:W1:Y:S02]  /*ff60*/  SYNCS.PHASECHK.TRANS64.TRYWAIT P2, [R8+URZ+0x30840], R7 ;  /* 0x03084007080075a7 */ /* 0x000e64000804017f */
[----:B-1----:R-:W-:Y:S09]  /*ff70*/  @!P2 BRA `(.L_x_3829) ;  /* 0x000000280004a947 */ /* 0x002ff20003800000 */
.L_x_3880:
        /* <DEDUP_REMOVED lines=8> */
.L_x_3830:
        /* <DEDUP_REMOVED lines=27> */
.L_x_3827:
        /* <DEDUP_REMOVED lines=13> */
[----:B------:R-:W-:Y:S01]  /*10280*/  UIADD3 UR16, UR38, 0x1a400, URZ ;  /* 0x0001a40026107890 */ /* 0x000fe2000fffe03f */
[----:B------:R-:W-:Y:S01]  /*10290*/  UMOV UR11, UR41 ;  /* 0x00000029000b7c82 */ /* 0x000fe20008000000 */
[----:B------:R1:W-:Y:S01]  /*102a0*/  @P2 SYNCS.ARRIVE.TRANS64 RZ, [UR38+0x30800], R7 ;  /* 0x03080007ffff29a7 */ /* 0x0003e20008000026 */
[----:B------:R-:W-:Y:S01]  /*102b0*/  UMOV UR12, UR42 ;  /* 0x0000002a000c7c82 */ /* 0x000fe20008000000 */
[----:B------:R-:W-:Y:S01]  /*102c0*/  UMOV UR13, UR43 ;  /* 0x0000002b000d7c82 */ /* 0x000fe20008000000 */
[----:B------:R-:W-:Y:S01]  /*102d0*/  UMOV UR6, 0x0 ;  /* 0x0000000000067882 */ /* 0x000fe20000000000 */
[----:B------:R-:W-:Y:S01]  /*102e0*/  UMOV UR7, 0x12f00000 ;  /* 0x12f0000000077882 */ /* 0x000fe20000000000 */
[----:B------:R-:W-:Y:S01]  /*102f0*/  UMOV UR10, URZ ;  /* 0x0000003f000a7c82 */ /* 0x000fe20008000000 */
[----:B------:R-:W-:Y:S01]  /*10300*/  UMOV UR27, UR41 ;  /* 0x00000029001b7c82 */ /* 0x000fe20008000000 */
[----:B------:R-:W-:Y:S01]  /*10310*/  UMOV UR28, UR42 ;  /* 0x0000002a001c7c82 */ /* 0x000fe20008000000 */
[----:B-1----:R-:W-:Y:S01]  /*10320*/  IMAD.U32 R7, RZ, RZ, UR14 ;  /* 0x0000000eff077e24 */ /* 0x002fe2000f8e00ff */
[----:B------:R-:W-:Y:S01]  /*10330*/  UMOV UR29, UR43 ;  /* 0x0000002b001d7c82 */ /* 0x000fe20008000000 */
[----:B------:R-:W-:Y:S01]  /*10340*/  UMOV UR26, 0x40 ;  /* 0x00000040001a7882 */ /* 0x000fe20000000000 */
[----:B------:R-:W-:Y:S01]  /*10350*/  UMOV UR25, UR9 ;  /* 0x0000000900197c82 */ /* 0x000fe20008000000 */
[----:B------:R-:W-:Y:S01]  /*10360*/  UMOV UR19, UR41 ;  /* 0x0000002900137c82 */ /* 0x000fe20008000000 */
[----:B------:R-:W-:Y:S01]  /*10370*/  SHF.L.U32 R7, R7, 0x1f, RZ ;  /* 0x0000001f07077819 */ /* 0x000fe200000006ff */
        /* <DEDUP_REMOVED lines=9> */
.L_x_3881:
        /* <DEDUP_REMOVED lines=39> */
.L_x_3836:
[----:B-1----:R-:W1:Y:S01]  /*10680*/  S2R R2, SR_TID.X ;  /* 0x0000000000027919 */ /* 0x002e620000002100 */
[----:B------:R-:W-:Y:S02]  /*10690*/  LEA R3, R10, UR38, 0x3 ;  /* 0x000000260a037c11 */ /* 0x000fe4000f8e18ff */
[----:B-1----:R-:W-:Y:S02]  /*106a0*/  LOP3.LUT R9, R2, 0x7f, RZ, 0xc0, !PT ;  /* 0x0000007f02097812 */ /* 0x002fe400078ec0ff */
[----:B------:R-:W-:Y:S02]  /*106b0*/  SHF.L.U32 R2, R12, 0x1f, RZ ;  /* 0x0000001f0c027819 */ /* 0x000fe400000006ff */
[----:B------:R-:W-:Y:S02]  /*106c0*/  ISETP.NE.AND P2, PT, R9, RZ, PT ;  /* 0x000000ff0900720c */ /* 0x000fe40003f45270 */
[----:B------:R-:W1:Y:S02]  /*106d0*/  SYNCS.PHASECHK.TRANS64.TRYWAIT P3, [R3+URZ+0x30840], R2 ;  /* 0x03084002030075a7 */ /* 0x000e64000806017f */
[----:B-1----:R-:W-:Y:S09]  /*106e0*/  @!P3 BRA `(.L_x_3837) ;  /* 0x000000200054b947 */ /* 0x002ff20003800000 */
.L_x_3882:
        /* <DEDUP_REMOVED lines=8> */
.L_x_3838:
[----:B------:R-:W-:Y:S01]  /*10770*/  R2UR UR8, R10 ;  /* 0x000000000a0872ca */ /* 0x000fe200000e0000 */
[----:B------:R-:W-:Y:S01]  /*10780*/  UIADD3 UR4, UP0, UR44, 0x370, URZ ;  /* 0x000003702c047890 */ /* 0x000fe2000ff1e03f */
[----:B------:R-:W-:Y:S01]  /*10790*/  R2UR UR9, R3 ;  /* 0x00000000030972ca */ /* 0x000fe200000e0000 */
[----:B------:R-:W-:Y:S01]  /*107a0*/  UIADD3 UR19, UR38, 0x30800, URZ ;  /* 0x0003080026137890 */ /* 0x000fe2000fffe03f */
[----:B------:R-:W-:Y:S01]  /*107b0*/  R2UR UR11, R7 ;  /* 0x00000000070b72ca */ /* 0x000fe200000e0000 */
[----:B------:R-:W-:Y:S01]  /*107c0*/  UIADD3.X UR5, URZ, UR45, URZ, UP0, !UPT ;  /* 0x0000002d3f057290 */ /* 0x000fe200087fe43f */
[----:B------:R-:W-:Y:S01]  /*107d0*/  R2UR UR12, R4 ;  /* 0x00000000040c72ca */ /* 0x000fe200000e0000 */
[----:B------:R-:W-:Y:S01]  /*107e0*/  UMOV UR10, URZ ;  /* 0x0000003f000a7c82 */ /* 0x000fe20008000000 */
[----:B-----5:R-:W-:Y:S01]  /*107f0*/  R2UR UR13, R8 ;  /* 0x00000000080d72ca */ /* 0x020fe200000e0000 */
[----:B------:R-:W-:Y:S01]  /*10800*/  UMOV UR6, 0x0 ;  /* 0x0000000000067882 */ /* 0x000fe20000000000 */
[----:B------:R-:W-:Y:S01]  /*10810*/  UMOV UR7, 0x14f00000 ;  /* 0x14f0000000077882 */ /* 0x000fe20000000000 */
[----:B------:R-:W-:Y:S01]  /*10820*/  UMOV UR17, 0x40 ;  /* 0x0000004000117882 */ /* 0x000fe20000000000 */
[----:B------:R-:W-:Y:S01]  /*10830*/  UMOV UR18, 0x80 ;  /* 0x0000008000127882 */ /* 0x000fe20000000000 */
[----:B------:R-:W-:Y:S01]  /*10840*/  UIMAD UR8, UR8, 0x9000, UR38 ;  /* 0x00009000080878a4 */ /* 0x000fe2000f8e0226 */
[----:B-1----:R-:W-:Y:S01]  /*10850*/  SHF.L.U32 R3, R17, 0x1f, RZ ;  /* 0x0000001f11037819 */ /* 0x002fe200000006ff */
[----:B------:R-:W-:Y:S01]  /*10860*/  UIADD3 UR9, UR9, 0x30830, URZ ;  /* 0x0003083009097890 */ /* 0x000fe2000fffe03f */
[----:B------:R-:W-:Y:S01]  /*10870*/  LEA R2, R16, UR19, 0x3 ;  /* 0x0000001310027c11 */ /* 0x000fe2000f8e18ff */
[----:B------:R-:W-:-:S02]  /*10880*/  UIMAD UR11, UR11, 0x60, URZ ;  /* 0x000000600b0b78a4 */ /* 0x000fc4000f8e023f */
        /* <DEDUP_REMOVED lines=13> */
.L_x_3883:
        /* <DEDUP_REMOVED lines=9> */
.L_x_3840:
        /* <DEDUP_REMOVED lines=12> */
[----:B------:R-:W-:Y:S02]  /*10ab0*/  UIMAD UR15, UR9, 0x9000, UR38 ;  /* 0x00009000090f78a4 */ /* 0x000fe4000f8e0226 */
[----:B------:R-:W-:Y:S02]  /*10ac0*/  ULEA UR9, UR9, UR38, 0x3 ;  /* 0x0000002609097291 */ /* 0x000fe4000f8e183f */
[----:B------:R-:W-:Y:S02]  /*10ad0*/  UIMAD UR11, UR11, 0x60, URZ ;  /* 0x000000600b0b78a4 */ /* 0x000fe4000f8e023f */
[----:B------:R-:W-:Y:S02]  /*10ae0*/  UIADD3 UR8, UR15, 0x400, URZ ;  /* 0x000004000f087890 */ /* 0x000fe4000fffe03f */
[----:B------:R-:W-:Y:S02]  /*10af0*/  UIADD3 UR9, UR9, 0x30850, URZ ;  /* 0x0003085009097890 */ /* 0x000fe4000fffe03f */
[----:B------:R-:W-:-:S02]  /*10b00*/  UIADD3 UR14, UR15, 0x3400, URZ ;  /* 0x000034000f0e7890 */ /* 0x000fc4000fffe03f */
        /* <DEDUP_REMOVED lines=10> */
.L_x_3835:
[----:B------:R-:W-:Y:S05]  /*10bb0*/  BSYNC B0 ;  /* 0x0000000000007941 */ /* 0x000fea0003800000 */
.L_x_3834:
[----:B------:R-:W-:Y:S01]  /*10bc0*/  UIADD3 UR4, UR46, -0x3, URZ ;  /* 0xfffffffd2e047890 */ /* 0x000fe2000fffe03f */
[----:B------:R-:W-:Y:S02]  /*10bd0*/  IMAD.MOV.U32 R16, RZ, RZ, R10 ;  /* 0x000000ffff107224 */ /* 0x000fe400078e000a */
[----:B------:R-:W-:-:S03]  /*10be0*/  IMAD.MOV.U32 R17, RZ, RZ, R12 ;  /* 0x000000ffff117224 */ /* 0x000fc600078e000c */
[----:B------:R-:W-:-:S07]  /*10bf0*/  IMAD.U32 R7, RZ, RZ, UR4 ;  /* 0x00000004ff077e24 */ /* 0x000fce000f8e00ff */
.L_x_3833:
[----:B------:R-:W-:Y:S01]  /*10c00*/  ULOP3.LUT UR4, URZ, UR46, URZ, 0x33, !UPT ;  /* 0x0000002e3f047292 */ /* 0x000fe2000f8e333f */
[----:B------:R-:W-:Y:S01]  /*10c10*/  VIADD R11, R11, 0xfffffffe ;  /* 0xfffffffe0b0b7836 */ /* 0x000fe20000000000 */
[----:B------:R-:W-:Y:S04]  /*10c20*/  BSSY B0, `(.L_x_3832) ;  /* 0x00000e4000007945 */ /* 0x000fe80003800000 */
[----:B------:R-:W-:-:S13]  /*10c30*/  ISETP.NE.AND P2, PT, R11, UR4, PT ;  /* 0x000000040b007c0c */ /* 0x000fda000bf45270 */
[----:B------:R-:W-:Y:S05]  /*10c40*/  @!P2 BRA `(.L_x_3841) ;  /* 0x0000000c0084a947 */ /* 0x000fea0003800000 */
[----:B------:R-:W-:-:S07]  /*10c50*/  IMAD.MOV.U32 R8, RZ, RZ, R6 ;  /* 0x000000ffff087224 */ /* 0x000fce00078e0006 */
.L_x_3856:
        /* <DEDUP_REMOVED lines=27> */
.L_x_3844:
[----:B------:R-:W1:Y:S01]  /*10e10*/  S2R R2, SR_TID.X ;  /* 0x0000000000027919 */ /* 0x000e620000002100 */
[----:B------:R-:W-:Y:S02]  /*10e20*/  LEA R3, R10, UR38, 0x3 ;  /* 0x000000260a037c11 */ /* 0x000fe4000f8e18ff */
[----:B-1----:R-:W-:Y:S02]  /*10e30*/  LOP3.LUT R9, R2, 0x7f, RZ, 0xc0, !PT ;  /* 0x0000007f02097812 */ /* 0x002fe400078ec0ff */
[----:B------:R-:W-:Y:S02]  /*10e40*/  SHF.L.U32 R2, R11, 0x1f, RZ ;  /* 0x0000001f0b027819 */ /* 0x000fe400000006ff */
[----:B------:R-:W-:Y:S02]  /*10e50*/  ISETP.NE.AND P2, PT, R9, RZ, PT ;  /* 0x000000ff0900720c */ /* 0x000fe40003f45270 */
[----:B------:R-:W1:Y:S02]  /*10e60*/  SYNCS.PHASECHK.TRANS64.TRYWAIT P3, [R3+URZ+0x30840], R2 ;  /* 0x03084002030075a7 */ /* 0x000e64000806017f */
[----:B-1----:R-:W-:Y:S09]  /*10e70*/  @!P3 BRA `(.L_x_3845) ;  /* 0x000000180098b947 */ /* 0x002ff20003800000 */
.L_x_3884:
        /* <DEDUP_REMOVED lines=8> */
.L_x_3846:
        /* <DEDUP_REMOVED lines=14> */
[----:B------:R-:W-:Y:S01]  /*10fe0*/  SHF.L.U32 R17, R17, 0x1f, RZ ;  /* 0x0000001f11117819 */ /* 0x000fe200000006ff */
[----:B------:R-:W-:Y:S01]  /*10ff0*/  UIADD3 UR9, UR9, 0x30830, URZ ;  /* 0x0003083009097890 */ /* 0x000fe2000fffe03f */
[----:B-1----:R-:W-:Y:S01]  /*11000*/  LEA R2, R16, UR19, 0x3 ;  /* 0x0000001310027c11 */ /* 0x002fe2000f8e18ff */
        /* <DEDUP_REMOVED lines=14> */
.L_x_3885:
        /* <DEDUP_REMOVED lines=8> */
.L_x_3848:
        /* <DEDUP_REMOVED lines=29> */
.L_x_3843:
[----:B------:R-:W-:Y:S05]  /*11340*/  BSYNC B1 ;  /* 0x0000000000017941 */ /* 0x000fea0003800000 */
.L_x_3842:
        /* <DEDUP_REMOVED lines=8> */
[----:B------:R-:W-:Y:S01]  /*113d0*/  IMAD.MOV.U32 R13, RZ, RZ, R12 ;  /* 0x000000ffff0d7224 */ /* 0x000fe200078e000c */
[----:B------:R-:W-:Y:S06]  /*113e0*/  @!P0 BRA `(.L_x_3851) ;  /* 0x0000000000448947 */ /* 0x000fec0003800000 */
[----:B------:R-:W1:Y:S02]  /*113f0*/  LDC R8, c[0x0][0x41c] ;  /* 0x00010700ff087b82 */ /* 0x000e640000000800 */
        /* <DEDUP_REMOVED lines=16> */
.L_x_3851:
[----:B------:R-:W-:Y:S02]  /*11500*/  LEA R2, R16, UR38, 0x3 ;  /* 0x0000002610027c11 */ /* 0x000fe4000f8e18ff */
[----:B------:R-:W-:-:S04]  /*11510*/  SHF.L.U32 R3, R17, 0x1f, RZ ;  /* 0x0000001f11037819 */ /* 0x000fc800000006ff */
[----:B------:R-:W2:Y:S02]  /*11520*/  SYNCS.PHASECHK.TRANS64.TRYWAIT P2, [R2+URZ+0x30840], R3 ;  /* 0x03084003020075a7 */ /* 0x000ea4000804017f */
[----:B--2---:R-:W-:Y:S05]  /*11530*/  @!P2 BRA `(.L_x_3852) ;  /* 0x000000140010a947 */ /* 0x004fea0003800000 */
.L_x_3886:
        /* <DEDUP_REMOVED lines=11> */
.L_x_3853:
        /* <DEDUP_REMOVED lines=14> */
[----:B--2---:R-:W-:Y:S01]  /*116d0*/  LEA R2, R10, UR19, 0x3 ;  /* 0x000000130a027c11 */ /* 0x004fe2000f8e18ff */
[----:B------:R-:W-:-:S02]  /*116e0*/  ULEA UR9, UR9, UR19, 0x3 ;  /* 0x0000001309097291 */ /* 0x000fc4000f8e183f */
[----:B------:R-:W-:Y:S02]  /*116f0*/  UIMAD UR11, UR11, 0x60, URZ ;  /* 0x000000600b0b78a4 */ /* 0x000fe4000f8e023f */
[----:B------:R-:W-:Y:S02]  /*11700*/  UIADD3 UR14, UR8, 0x1e400, URZ ;  /* 0x0001e400080e7890 */ /* 0x000fe4000fffe03f */
        /* <DEDUP_REMOVED lines=13> */
.L_x_3887:
        /* <DEDUP_REMOVED lines=8> */
.L_x_3855:
        /* <DEDUP_REMOVED lines=28> */
.L_x_3850:
[----:B------:R-:W-:Y:S05]  /*11a20*/  BSYNC B1 ;  /* 0x0000000000017941 */ /* 0x000fea0003800000 */
.L_x_3849:
[----:B------:R-:W-:Y:S01]  /*11a30*/  ISETP.GT.AND P2, PT, R12, UR39, PT ;  /* 0x000000270c007c0c */ /* 0x000fe2000bf44270 */
[----:B------:R-:W-:-:S12]  /*11a40*/  VIADD R7, R7, 0xfffffffe ;  /* 0xfffffffe07077836 */ /* 0x000fd80000000000 */
[----:B------:R-:W-:Y:S05]  /*11a50*/  @P2 BRA `(.L_x_3856) ;  /* 0xfffffff000802947 */ /* 0x000fea000383ffff */
.L_x_3841:
[----:B------:R-:W-:Y:S05]  /*11a60*/  BSYNC B0 ;  /* 0x0000000000007941 */ /* 0x000fea0003800000 */
.L_x_3832:
[----:B------:R-:W-:Y:S04]  /*11a70*/  BSSY B0, `(.L_x_3857) ;  /* 0x000000e000007945 */ /* 0x000fe80003800000 */
[----:B------:R-:W-:Y:S05]  /*11a80*/  @P1 BRA `(.L_x_3858) ;  /* 0x0000000000301947 */ /* 0x000fea0003800000 */
[----:B-1----:R-:W1:Y:S01]  /*11a90*/  S2R R7, SR_LANEID ;  /* 0x0000000000077919 */ /* 0x002e620000000000 */
        /* <DEDUP_REMOVED lines=11> */
.L_x_3858:
[----:B------:R-:W-:Y:S05]  /*11b50*/  BSYNC B0 ;  /* 0x0000000000007941 */ /* 0x000fea0003800000 */
.L_x_3857:
        /* <DEDUP_REMOVED lines=9> */
.L_x_3888:
        /* <DEDUP_REMOVED lines=8> */
.L_x_3862:
        /* <DEDUP_REMOVED lines=27> */
.L_x_3860:
[----:B------:R-:W-:Y:S05]  /*11e20*/  BSYNC B0 ;  /* 0x0000000000007941 */ /* 0x000fea0003800000 */
.L_x_3859:
[----:B------:R-:W-:Y:S02]  /*11e30*/  VIADD R16, R16, 0x1 ;  /* 0x0000000110107836 */ /* 0x000fe40000000000 */
[----:B------:R-:W-:-:S03]  /*11e40*/  IMAD.MOV.U32 R13, RZ, RZ, R19 ;  /* 0x000000ffff0d7224 */ /* 0x000fc600078e0013 */
[----:B------:R-:W-:-:S04]  /*11e50*/  ISETP.NE.AND P0, PT, R16, 0x2, PT ;  /* 0x000000021000780c */ /* 0x000fc80003f05270 */
[----:B-1----:R-:W-:Y:S02]  /*11e60*/  SEL R0, RZ, 0x1, P0 ;  /* 0x00000001ff007807 */ /* 0x002fe40000000000 */
[----:B------:R-:W-:Y:S02]  /*11e70*/  SEL R16, R16, RZ, P0 ;  /* 0x000000ff10107207 */ /* 0x000fe40000000000 */
[----:B------:R-:W-:-:S07]  /*11e80*/  LOP3.LUT R17, R17, R0, RZ, 0x3c, !PT ;  /* 0x0000000011117212 */ /* 0x000fce00078e3cff */
.L_x_3821:
[----:B------:R-:W-:Y:S05]  /*11e90*/  BSYNC B6 ;  /* 0x0000000000067941 */ /* 0x000fea0003800000 */
.L_x_3819:
[----:B------:R-:W-:-:S03]  /*11ea0*/  UMOV UR4, 0xffffffff ;  /* 0xffffffff00047882 */ /* 0x000fc60000000000 */
[----:B------:R-:W-:Y:S05]  /*11eb0*/  BRA.DIV UR4, `(.L_x_3863) ;  /* 0x0000000a04ec7947 */ /* 0x000fea000b800000 */
[----:B------:R1:W2:Y:S02]  /*11ec0*/  SHFL.IDX PT, R14, R13, RZ, 0x1f ;  /* 0x00001fff0d0e7589 */ /* 0x0002a400000e0000 */
.L_x_3891:
        /* <DEDUP_REMOVED lines=14> */
.L_x_3810:
        /* <DEDUP_REMOVED lines=11> */
.L_x_3892:
        /* <DEDUP_REMOVED lines=16> */
.L_x_3868:
[----:B------:R-:W-:Y:S01]  /*12160*/  VIADD R3, R7, 0x30840 ;  /* 0x0003084007037836 */ /* 0x000fe20000000000 */
[----:B------:R-:W-:Y:S01]  /*12170*/  SHF.L.U32 R4, R17, 0x1f, RZ ;  /* 0x0000001f11047819 */ /* 0x000fe200000006ff */
[C---:B------:R-:W-:Y:S02]  /*12180*/  VIADD R0, R16.reuse, 0x1 ;  /* 0x0000000110007836 */ /* 0x040fe40000000000 */
        /* <DEDUP_REMOVED lines=9> */
.L_x_3893:
[----:B------:R-:W3:Y:S02]  /*12220*/  SYNCS.PHASECHK.TRANS64.TRYWAIT P0, [R3+URZ], R0 ;  /* 0x00000000030075a7 */ /* 0x000ee4000800017f */
[----:B---3--:R-:W-:Y:S05]  /*12230*/  @!P0 BRA `(.L_x_3870) ;  /* 0x0000000800588947 */ /* 0x008fea0003800000 */
.L_x_3894:
[----:B------:R-:W-:Y:S05]  /*12240*/  @!P2 BRA `(.L_x_3871) ;  /* 0x000000000004a947 */ /* 0x000fea0003800000 */
[----:B------:R-:W-:Y:S01]  /*12250*/  BPT.TRAP 0x1 ;  /* 0x000000040000795c */ /* 0x000fe20000300000 */
.L_x_3871:
[----:B---3--:R-:W-:-:S04]  /*12260*/  VIADD R3, R7, 0x30860 ;  /* 0x0003086007037836 */ /* 0x008fc80000000000 */
[----:B--2---:R-:W-:-:S04]  /*12270*/  IMAD R5, R16, 0x8, R3 ;  /* 0x0000000810057824 */ /* 0x004fc800078e0203 */
[----:B------:R-:W2:Y:S02]  /*12280*/  SYNCS.PHASECHK.TRANS64.TRYWAIT P0, [R5+URZ], R4 ;  /* 0x00000004050075a7 */ /* 0x000ea4000800017f */
[----:B--2---:R-:W-:Y:S05]  /*12290*/  @!P0 BRA `(.L_x_3872) ;  /* 0x0000000800548947 */ /* 0x004fea0003800000 */
.L_x_3895:
[----:B------:R-:W-:-:S07]  /*122a0*/  IMAD R3, R2, 0x8, R3 ;  /* 0x0000000802037824 */ /* 0x000fce00078e0203 */
.L_x_3873:
[----:B---3--:R3:W4:Y:S02]  /*122b0*/  SYNCS.PHASECHK.TRANS64.TRYWAIT P0, [R3+URZ], R0 ;  /* 0x00000000030075a7 */ /* 0x008724000800017f */
[----:B----4-:R-:W-:Y:S05]  /*122c0*/  @!P0 NANOSLEEP.SYNCS 0x989680 ;  /* 0x009896800000895d */ /* 0x010fea0003900000 */
[----:B------:R-:W4:Y:S02]  /*122d0*/  @!P0 SYNCS.PHASECHK.TRANS64 P0, [R3+URZ], R0 ;  /* 0x00000000030085a7 */ /* 0x000f24000800007f */
[----:B----4-:R-:W-:Y:S05]  /*122e0*/  @!P0 BRA `(.L_x_3873) ;  /* 0xfffffffc00f08947 */ /* 0x010fea000383ffff */
.L_x_3867:
[----:B------:R-:W-:Y:S05]  /*122f0*/  BSYNC B0 ;  /* 0x0000000000007941 */ /* 0x000fea0003800000 */
.L_x_3866:
[----:B------:R-:W-:Y:S05]  /*12300*/  EXIT ;  /* 0x000000000000794d */ /* 0x000fea0003800000 */
.L_x_3727:
[----:B-1----:R-:W-:-:S04]  /*12310*/  IMAD.U32 R3, RZ, RZ, UR37 ;  /* 0x00000025ff037e24 */ /* 0x002fc8000f8e00ff */
[----:B------:R1:W2:Y:S03]  /*12320*/  SYNCS.PHASECHK.TRANS64.TRYWAIT P1, [R3+URZ+0x30800], R0 ;  /* 0x03080000030075a7 */ /* 0x0002a6000802017f */
[----:B--2---:R-:W-:Y:S05]  /*12330*/  @!P1 NANOSLEEP.SYNCS 0x989680 ;  /* 0x009896800000995d */ /* 0x004fea0003900000 */
[----:B------:R-:W2:Y:S02]  /*12340*/  @!P1 SYNCS.PHASECHK.TRANS64 P1, [R3+URZ+0x30800], R0 ;  /* 0x03080000030095a7 */ /* 0x000ea4000802007f */
[----:B--2---:R-:W-:Y:S05]  /*12350*/  @!P1 BRA `(.L_x_3727) ;  /* 0xfffffffc00ec9947 */ /* 0x004fea000383ffff */
[----:B------:R-:W-:Y:S05]  /*12360*/  BRA `(.L_x_3874) ;  /* 0xfffffef400dc7947 */ /* 0x000fea000383ffff */
.L_x_3731:
[----:B--2---:R2:W3:Y:S02]  /*12370*/  SYNCS.PHASECHK.TRANS64.TRYWAIT P1, [R3+URZ+0x30830], R0 ;  /* 0x03083000030075a7 */ /* 0x0044e4000802017f */
[----:B---3--:R-:W-:Y:S05]  /*12380*/  @!P1 NANOSLEEP.SYNCS 0x989680 ;  /* 0x009896800000995d */ /* 0x008fea0003900000 */
[----:B------:R-:W3:Y:S02]  /*12390*/  @!P1 SYNCS.PHASECHK.TRANS64 P1, [R3+URZ+0x30830], R0 ;  /* 0x03083000030095a7 */ /* 0x000ee4000802007f */
[----:B---3--:R-:W-:Y:S05]  /*123a0*/  @!P1 BRA `(.L_x_3731) ;  /* 0xfffffffc00f09947 */ /* 0x008fea000383ffff */
[----:B------:R-:W-:Y:S05]  /*123b0*/  BRA `(.L_x_3730) ;  /* 0xfffffef800087947 */ /* 0x000fea000383ffff */
.L_x_3747:
[----:B--2---:R-:W-:-:S04]  /*123c0*/  IMAD.U32 R21, RZ, RZ, UR38 ;  /* 0x00000026ff157e24 */ /* 0x004fc8000f8e00ff */
[----:B------:R2:W3:Y:S03]  /*123d0*/  SYNCS.PHASECHK.TRANS64.TRYWAIT P1, [R21+URZ+0x30830], R0 ;  /* 0x03083000150075a7 */ /* 0x0004e6000802017f */
[----:B---3--:R-:W-:Y:S05]  /*123e0*/  @!P1 NANOSLEEP.SYNCS 0x989680 ;  /* 0x009896800000995d */ /* 0x008fea0003900000 */
[----:B------:R-:W3:Y:S02]  /*123f0*/  @!P1 SYNCS.PHASECHK.TRANS64 P1, [R21+URZ+0x30830], R0 ;  /* 0x03083000150095a7 */ /* 0x000ee4000802007f */
[----:B---3--:R-:W-:Y:S05]  /*12400*/  @!P1 BRA `(.L_x_3747) ;  /* 0xfffffffc00ec9947 */ /* 0x008fea000383ffff */
[----:B------:R-:W-:Y:S05]  /*12410*/  BRA `(.L_x_3746) ;  /* 0xffffff2400087947 */ /* 0x000fea000383ffff */
.L_x_3751:
[----:B--2---:R-:W-:-:S04]  /*12420*/  IMAD.U32 R3, RZ, RZ, UR6 ;  /* 0x00000006ff037e24 */ /* 0x004fc8000f8e00ff */
[----:B------:R2:W3:Y:S03]  /*12430*/  SYNCS.PHASECHK.TRANS64.TRYWAIT P1, [R3+URZ+0x30850], R0 ;  /* 0x03085000030075a7 */ /* 0x0004e6000802017f */
[----:B---3--:R-:W-:Y:S05]  /*12440*/  @!P1 NANOSLEEP.SYNCS 0x989680 ;  /* 0x009896800000995d */ /* 0x008fea0003900000 */
[----:B------:R-:W3:Y:S02]  /*12450*/  @!P1 SYNCS.PHASECHK.TRANS64 P1, [R3+URZ+0x30850], R0 ;  /* 0x03085000030095a7 */ /* 0x000ee4000802007f */
[----:B---3--:R-:W-:Y:S05]  /*12460*/  @!P1 BRA `(.L_x_3751) ;  /* 0xfffffffc00ec9947 */ /* 0x008fea000383ffff */
[----:B------:R-:W-:Y:S05]  /*12470*/  BRA `(.L_x_3750) ;  /* 0xffffff2c00a87947 */ /* 0x000fea000383ffff */
.L_x_3768:
[----:B--2---:R-:W-:-:S04]  /*12480*/  IMAD.U32 R5, RZ, RZ, UR6 ;  /* 0x00000006ff057e24 */ /* 0x004fc8000f8e00ff */
[----:B------:R2:W3:Y:S03]  /*12490*/  SYNCS.PHASECHK.TRANS64.TRYWAIT P1, [R5+URZ+0x30830], R0 ;  /* 0x03083000050075a7 */ /* 0x0004e6000802017f */
[----:B---3--:R-:W-:Y:S05]  /*124a0*/  @!P1 NANOSLEEP.SYNCS 0x989680 ;  /* 0x009896800000995d */ /* 0x008fea0003900000 */
[----:B------:R-:W3:Y:S02]  /*124b0*/  @!P1 SYNCS.PHASECHK.TRANS64 P1, [R5+URZ+0x30830], R0 ;  /* 0x03083000050095a7 */ /* 0x000ee4000802007f */
[----:B---3--:R-:W-:Y:S05]  /*124c0*/  @!P1 BRA `(.L_x_3768) ;  /* 0xfffffffc00ec9947 */ /* 0x008fea000383ffff */
[----:B------:R-:W-:Y:S05]  /*124d0*/  BRA `(.L_x_3767) ;  /* 0xffffff5400387947 */ /* 0x000fea000383ffff */
.L_x_3772:
[----:B--2---:R-:W-:-:S04]  /*124e0*/  IMAD.U32 R3, RZ, RZ, UR11 ;  /* 0x0000000bff037e24 */ /* 0x004fc8000f8e00ff */
[----:B------:R2:W3:Y:S03]  /*124f0*/  SYNCS.PHASECHK.TRANS64.TRYWAIT P1, [R3+URZ+0x30850], R0 ;  /* 0x03085000030075a7 */ /* 0x0004e6000802017f */
[----:B---3--:R-:W-:Y:S05]  /*12500*/  @!P1 NANOSLEEP.SYNCS 0x989680 ;  /* 0x009896800000995d */ /* 0x008fea0003900000 */
[----:B------:R-:W3:Y:S02]  /*12510*/  @!P1 SYNCS.PHASECHK.TRANS64 P1, [R3+URZ+0x30850], R0 ;  /* 0x03085000030095a7 */ /* 0x000ee4000802007f */
[----:B---3--:R-:W-:Y:S05]  /*12520*/  @!P1 BRA `(.L_x_3772) ;  /* 0xfffffffc00ec9947 */ /* 0x008fea000383ffff */
[----:B------:R-:W-:Y:S05]  /*12530*/  BRA `(.L_x_3771) ;  /* 0xffffff5c00d87947 */ /* 0x000fea000383ffff */
.L_x_3778:
[----:B--2---:R-:W-:-:S04]  /*12540*/  IMAD.U32 R5, RZ, RZ, UR6 ;  /* 0x00000006ff057e24 */ /* 0x004fc8000f8e00ff */
[----:B------:R2:W3:Y:S03]  /*12550*/  SYNCS.PHASECHK.TRANS64.TRYWAIT P1, [R5+URZ+0x30830], R0 ;  /* 0x03083000050075a7 */ /* 0x0004e6000802017f */
[----:B---3--:R-:W-:Y:S05]  /*12560*/  @!P1 NANOSLEEP.SYNCS 0x989680 ;  /* 0x009896800000995d */ /* 0x008fea0003900000 */
[----:B------:R-:W3:Y:S02]  /*12570*/  @!P1 SYNCS.PHASECHK.TRANS64 P1, [R5+URZ+0x30830], R0 ;  /* 0x03083000050095a7 */ /* 0x000ee4000802007f */
[----:B---3--:R-:W-:Y:S05]  /*12580*/  @!P1 BRA `(.L_x_3778) ;  /* 0xfffffffc00ec9947 */ /* 0x008fea000383ffff */
[----:B------:R-:W-:Y:S05]  /*12590*/  BRA `(.L_x_3777) ;  /* 0xffffff7000a07947 */ /* 0x000fea000383ffff */
.L_x_3782:
[----:B--2---:R-:W-:-:S04]  /*125a0*/  IMAD.U32 R3, RZ, RZ, UR10 ;  /* 0x0000000aff037e24 */ /* 0x004fc8000f8e00ff */
[----:B------:R2:W3:Y:S03]  /*125b0*/  SYNCS.PHASECHK.TRANS64.TRYWAIT P1, [R3+URZ+0x30850], R0 ;  /* 0x03085000030075a7 */ /* 0x0004e6000802017f */
[----:B---3--:R-:W-:Y:S05]  /*125c0*/  @!P1 NANOSLEEP.SYNCS 0x989680 ;  /* 0x009896800000995d */ /* 0x008fea0003900000 */
[----:B------:R-:W3:Y:S02]  /*125d0*/  @!P1 SYNCS.PHASECHK.TRANS64 P1, [R3+URZ+0x30850], R0 ;  /* 0x03085000030095a7 */ /* 0x000ee4000802007f */
[----:B---3--:R-:W-:Y:S05]  /*125e0*/  @!P1 BRA `(.L_x_3782) ;  /* 0xfffffffc00ec9947 */ /* 0x008fea000383ffff */
[----:B------:R-:W-:Y:S05]  /*125f0*/  BRA `(.L_x_3781) ;  /* 0xffffff7c00407947 */ /* 0x000fea000383ffff */
.L_x_3795:
[----:B--2---:R-:W-:-:S04]  /*12600*/  IMAD.U32 R3, RZ, RZ, UR5 ;  /* 0x00000005ff037e24 */ /* 0x004fc8000f8e00ff */
[----:B------:R2:W3:Y:S03]  /*12610*/  SYNCS.PHASECHK.TRANS64.TRYWAIT P0, [R3+URZ+0x30850], R2 ;  /* 0x03085002030075a7 */ /* 0x0004e6000800017f */
[----:B---3--:R-:W-:Y:S05]  /*12620*/  @!P0 NANOSLEEP.SYNCS 0x989680 ;  /* 0x009896800000895d */ /* 0x008fea0003900000 */
[----:B------:R-:W3:Y:S02]  /*12630*/  @!P0 SYNCS.PHASECHK.TRANS64 P0, [R3+URZ+0x30850], R2 ;  /* 0x03085002030085a7 */ /* 0x000ee4000800007f */
[----:B---3--:R-:W-:Y:S05]  /*12640*/  @!P0 BRA `(.L_x_3795) ;  /* 0xfffffffc00ec8947 */ /* 0x008fea000383ffff */
[----:B------:R-:W-:Y:S05]  /*12650*/  BRA `(.L_x_3794) ;  /* 0xffffffa400987947 */ /* 0x000fea000383ffff */
.L_x_3825:
[----:B------:R-:W1:Y:S01]  /*12660*/  S2R R18, SR_TID.X ;  /* 0x0000000000127919 */ /* 0x000e620000002100 */
        /* <DEDUP_REMOVED lines=9> */
.L_x_3875:
[----:B------:R-:W-:Y:S05]  /*12700*/  BRA `(.L_x_3876) ;  /* 0xffffffd4009c7947 */ /* 0x000fea000383ffff */
.L_x_3826:
[----:B------:R-:W-:Y:S01]  /*12710*/  BSSY B0, `(.L_x_3877) ;  /* 0x0000006000007945 */ /* 0x000fe20003800000 */
[----:B------:R-:W-:-:S07]  /*12720*/  IMAD.MOV.U32 R15, RZ, RZ, -0x1 ;  /* 0xffffffffff0f7424 */ /* 0x000fce00078e00ff */
[----:B------:R-:W-:Y:S05]  /*12730*/  WARPSYNC.COLLECTIVE R15, `(.L_x_3878) ;  /* 0x000000000f0c7348 */ /* 0x000fea0003c00000 */
[----:B------:R-:W-:Y:S02]  /*12740*/  ELECT P6, UR62, PT ;  /* 0x00000000003e782f */ /* 0x000fe400038c0000 */
[----:B------:R-:W-:Y:S01]  /*12750*/  MOV R14, UR62 ;  /* 0x0000003e000e7c02 */ /* 0x000fe20008000f00 */
[----:B------:R-:W-:Y:S10]  /*12760*/  ENDCOLLECTIVE ;  /* 0x000000000000791b */ /* 0x000ff40003800000 */
.L_x_3878:
[----:B------:R-:W-:Y:S05]  /*12770*/  BSYNC B0 ;  /* 0x0000000000007941 */ /* 0x000fea0003800000 */
.L_x_3877:
[----:B------:R-:W-:Y:S05]  /*12780*/  BRA `(.L_x_3879) ;  /* 0xffffffd4008c7947 */ /* 0x000fea000383ffff */
.L_x_3829:
[----:B-1----:R1:W2:Y:S02]  /*12790*/  SYNCS.PHASECHK.TRANS64.TRYWAIT P2, [R8+URZ+0x30840], R7 ;  /* 0x03084007080075a7 */ /* 0x0022a4000804017f */
[----:B--2---:R-:W-:Y:S05]  /*127a0*/  @!P2 NANOSLEEP.SYNCS 0x989680 ;  /* 0x009896800000a95d */ /* 0x004fea0003900000 */
[----:B------:R-:W2:Y:S02]  /*127b0*/  @!P2 SYNCS.PHASECHK.TRANS64 P2, [R8+URZ+0x30840], R7 ;  /* 0x030840070800a5a7 */ /* 0x000ea4000804007f */
[----:B--2---:R-:W-:Y:S05]  /*127c0*/  @!P2 BRA `(.L_x_3829) ;  /* 0xfffffffc00f0a947 */ /* 0x004fea000383ffff */
[----:B------:R-:W-:Y:S05]  /*127d0*/  BRA `(.L_x_3880) ;  /* 0xffffffd400e87947 */ /* 0x000fea000383ffff */
.L_x_3831:
[----:B-1----:R-:W-:-:S04]  /*127e0*/  IMAD.U32 R8, RZ, RZ, UR38 ;  /* 0x00000026ff087e24 */ /* 0x002fc8000f8e00ff */
[----:B------:R1:W2:Y:S03]  /*127f0*/  SYNCS.PHASECHK.TRANS64.TRYWAIT P2, [R8+URZ+0x30820], R7 ;  /* 0x03082007080075a7 */ /* 0x0002a6000804017f */
[----:B--2---:R-:W-:Y:S05]  /*12800*/  @!P2 NANOSLEEP.SYNCS 0x989680 ;  /* 0x009896800000a95d */ /* 0x004fea0003900000 */
[----:B------:R-:W2:Y:S02]  /*12810*/  @!P2 SYNCS.PHASECHK.TRANS64 P2, [R8+URZ+0x30820], R7 ;  /* 0x030820070800a5a7 */ /* 0x000ea4000804007f */
[----:B--2---:R-:W-:Y:S05]  /*12820*/  @!P2 BRA `(.L_x_3831) ;  /* 0xfffffffc00eca947 */ /* 0x004fea000383ffff */
[----:B------:R-:W-:Y:S05]  /*12830*/  BRA `(.L_x_3881) ;  /* 0xffffffd800f47947 */ /* 0x000fea000383ffff */
.L_x_3837:
[----:B-1----:R1:W2:Y:S02]  /*12840*/  SYNCS.PHASECHK.TRANS64.TRYWAIT P3, [R3+URZ+0x30840], R2 ;  /* 0x03084002030075a7 */ /* 0x0022a4000806017f */
[----:B--2---:R-:W-:Y:S05]  /*12850*/  @!P3 NANOSLEEP.SYNCS 0x989680 ;  /* 0x009896800000b95d */ /* 0x004fea0003900000 */
[----:B------:R-:W2:Y:S02]  /*12860*/  @!P3 SYNCS.PHASECHK.TRANS64 P3, [R3+URZ+0x30840], R2 ;  /* 0x030840020300b5a7 */ /* 0x000ea4000806007f */
[----:B--2---:R-:W-:Y:S05]  /*12870*/  @!P3 BRA `(.L_x_3837) ;  /* 0xfffffffc00f0b947 */ /* 0x004fea000383ffff */
[----:B------:R-:W-:Y:S05]  /*12880*/  BRA `(.L_x_3882) ;  /* 0xffffffdc00987947 */ /* 0x000fea000383ffff */
.L_x_3839:
[----:B-1----:R1:W2:Y:S02]  /*12890*/  SYNCS.PHASECHK.TRANS64.TRYWAIT P3, [R2+URZ+0x60], R3 ;  /* 0x00006003020075a7 */ /* 0x0022a4000806017f */
[----:B--2---:R-:W-:Y:S05]  /*128a0*/  @!P3 NANOSLEEP.SYNCS 0x989680 ;  /* 0x009896800000b95d */ /* 0x004fea0003900000 */
[----:B------:R-:W2:Y:S02]  /*128b0*/  @!P3 SYNCS.PHASECHK.TRANS64 P3, [R2+URZ+0x60], R3 ;  /* 0x000060030200b5a7 */ /* 0x000ea4000806007f */
[----:B--2---:R-:W-:Y:S05]  /*128c0*/  @!P3 BRA `(.L_x_3839) ;  /* 0xfffffffc00f0b947 */ /* 0x004fea000383ffff */
[----:B------:R-:W-:Y:S05]  /*128d0*/  BRA `(.L_x_3883) ;  /* 0xffffffe000207947 */ /* 0x000fea000383ffff */
.L_x_3845:
[----:B-1----:R1:W2:Y:S02]  /*128e0*/  SYNCS.PHASECHK.TRANS64.TRYWAIT P3, [R3+URZ+0x30840], R2 ;  /* 0x03084002030075a7 */ /* 0x0022a4000806017f */
[----:B--2---:R-:W-:Y:S05]  /*128f0*/  @!P3 NANOSLEEP.SYNCS 0x989680 ;  /* 0x009896800000b95d */ /* 0x004fea0003900000 */
[----:B------:R-:W2:Y:S02]  /*12900*/  @!P3 SYNCS.PHASECHK.TRANS64 P3, [R3+URZ+0x30840], R2 ;  /* 0x030840020300b5a7 */ /* 0x000ea4000806007f */
[----:B--2---:R-:W-:Y:S05]  /*12910*/  @!P3 BRA `(.L_x_3845) ;  /* 0xfffffffc00f0b947 */ /* 0x004fea000383ffff */
[----:B------:R-:W-:Y:S05]  /*12920*/  BRA `(.L_x_3884) ;  /* 0xffffffe400547947 */ /* 0x000fea000383ffff */
.L_x_3847:
[----:B-1----:R1:W2:Y:S02]  /*12930*/  SYNCS.PHASECHK.TRANS64.TRYWAIT P3, [R2+URZ+0x60], R17 ;  /* 0x00006011020075a7 */ /* 0x0022a4000806017f */
[----:B--2---:R-:W-:Y:S05]  /*12940*/  @!P3 NANOSLEEP.SYNCS 0x989680 ;  /* 0x009896800000b95d */ /* 0x004fea0003900000 */
[----:B------:R-:W2:Y:S02]  /*12950*/  @!P3 SYNCS.PHASECHK.TRANS64 P3, [R2+URZ+0x60], R17 ;  /* 0x000060110200b5a7 */ /* 0x000ea4000806007f */
[----:B--2---:R-:W-:Y:S05]  /*12960*/  @!P3 BRA `(.L_x_3847) ;  /* 0xfffffffc00f0b947 */ /* 0x004fea000383ffff */
[----:B------:R-:W-:Y:S05]  /*12970*/  BRA `(.L_x_3885) ;  /* 0xffffffe400dc7947 */ /* 0x000fea000383ffff */
.L_x_3852:
[----:B--2---:R2:W3:Y:S02]  /*12980*/  SYNCS.PHASECHK.TRANS64.TRYWAIT P2, [R2+URZ+0x30840], R3 ;  /* 0x03084003020075a7 */ /* 0x0044e4000804017f */
[----:B---3--:R-:W-:Y:S05]  /*12990*/  @!P2 NANOSLEEP.SYNCS 0x989680 ;  /* 0x009896800000a95d */ /* 0x008fea0003900000 */
[----:B------:R-:W3:Y:S02]  /*129a0*/  @!P2 SYNCS.PHASECHK.TRANS64 P2, [R2+URZ+0x30840], R3 ;  /* 0x030840030200a5a7 */ /* 0x000ee4000804007f */
[----:B---3--:R-:W-:Y:S05]  /*129b0*/  @!P2 BRA `(.L_x_3852) ;  /* 0xfffffffc00f0a947 */ /* 0x008fea000383ffff */
[----:B------:R-:W-:Y:S05]  /*129c0*/  BRA `(.L_x_3886) ;  /* 0xffffffe800dc7947 */ /* 0x000fea000383ffff */
.L_x_3854:
[----:B-1----:R1:W2:Y:S02]  /*129d0*/  SYNCS.PHASECHK.TRANS64.TRYWAIT P2, [R2+URZ+0x60], R11 ;  /* 0x0000600b020075a7 */ /* 0x0022a4000804017f */
[----:B--2---:R-:W-:Y:S05]  /*129e0*/  @!P2 NANOSLEEP.SYNCS 0x989680 ;  /* 0x009896800000a95d */ /* 0x004fea0003900000 */
[----:B------:R-:W2:Y:S02]  /*129f0*/  @!P2 SYNCS.PHASECHK.TRANS64 P2, [R2+URZ+0x60], R11 ;  /* 0x0000600b0200a5a7 */ /* 0x000ea4000804007f */
[----:B--2---:R-:W-:Y:S05]  /*12a00*/  @!P2 BRA `(.L_x_3854) ;  /* 0xfffffffc00f0a947 */ /* 0x004fea000383ffff */
[----:B------:R-:W-:Y:S05]  /*12a10*/  BRA `(.L_x_3887) ;  /* 0xffffffec00707947 */ /* 0x000fea000383ffff */
.L_x_3861:
[----:B-1----:R1:W2:Y:S02]  /*12a20*/  SYNCS.PHASECHK.TRANS64.TRYWAIT P0, [R3+URZ+0x30860], R0 ;  /* 0x03086000030075a7 */ /* 0x0022a4000800017f */
[----:B--2---:R-:W-:Y:S05]  /*12a30*/  @!P0 NANOSLEEP.SYNCS 0x989680 ;  /* 0x009896800000895d */ /* 0x004fea0003900000 */
[----:B------:R-:W2:Y:S02]  /*12a40*/  @!P0 SYNCS.PHASECHK.TRANS64 P0, [R3+URZ+0x30860], R0 ;  /* 0x03086000030085a7 */ /* 0x000ea4000800007f */
[----:B--2---:R-:W-:Y:S05]  /*12a50*/  @!P0 BRA `(.L_x_3861) ;  /* 0xfffffffc00f08947 */ /* 0x004fea000383ffff */
[----:B------:R-:W-:Y:S05]  /*12a60*/  BRA `(.L_x_3888) ;  /* 0xfffffff000607947 */ /* 0x000fea000383ffff */
.L_x_3863:
[----:B------:R-:W-:Y:S01]  /*12a70*/  BSSY B0, `(.L_x_3889) ;  /* 0x0000007000007945 */ /* 0x000fe20003800000 */
[----:B------:R-:W-:Y:S02]  /*12a80*/  IMAD.MOV.U32 R12, RZ, RZ, RZ ;  /* 0x000000ffff0c7224 */ /* 0x000fe400078e00ff */
[----:B------:R-:W-:Y:S02]  /*12a90*/  IMAD.MOV.U32 R11, RZ, RZ, 0x1f ;  /* 0x0000001fff0b7424 */ /* 0x000fe400078e00ff */
[----:B------:R-:W-:-:S07]  /*12aa0*/  IMAD.MOV.U32 R15, RZ, RZ, -0x1 ;  /* 0xffffffffff0f7424 */ /* 0x000fce00078e00ff */
[----:B------:R-:W-:Y:S05]  /*12ab0*/  WARPSYNC.COLLECTIVE R15, `(.L_x_3890) ;  /* 0x000000000f087348 */ /* 0x000fea0003c00000 */
[----:B------:R1:W2:Y:S02]  /*12ac0*/  SHFL.IDX P6, R14, R13, R12, R11 ;  /* 0x0000000c0d0e7389 */ /* 0x0002a400000c000b */
[----:B-12---:R-:W-:Y:S01]  /*12ad0*/  ENDCOLLECTIVE ;  /* 0x000000000000791b */ /* 0x006fe20003800000 */
.L_x_3890:
[----:B------:R-:W-:Y:S05]  /*12ae0*/  BSYNC B0 ;  /* 0x0000000000007941 */ /* 0x000fea0003800000 */
.L_x_3889:
[----:B------:R-:W-:Y:S05]  /*12af0*/  BRA `(.L_x_3891) ;  /* 0xfffffff000f47947 */ /* 0x000fea000383ffff */
.L_x_3865:
[----:B--2---:R2:W3:Y:S02]  /*12b00*/  SYNCS.PHASECHK.TRANS64.TRYWAIT P0, [R7+URZ+0x30820], R0 ;  /* 0x03082000070075a7 */ /* 0x0044e4000800017f */
[----:B---3--:R-:W-:Y:S05]  /*12b10*/  @!P0 NANOSLEEP.SYNCS 0x989680 ;  /* 0x009896800000895d */ /* 0x008fea0003900000 */
[----:B------:R-:W3:Y:S02]  /*12b20*/  @!P0 SYNCS.PHASECHK.TRANS64 P0, [R7+URZ+0x30820], R0 ;  /* 0x03082000070085a7 */ /* 0x000ee4000800007f */
[----:B---3--:R-:W-:Y:S05]  /*12b30*/  @!P0 BRA `(.L_x_3865) ;  /* 0xfffffffc00f08947 */ /* 0x008fea000383ffff */
[----:B------:R-:W-:Y:S05]  /*12b40*/  BRA `(.L_x_3892) ;  /* 0xfffffff400447947 */ /* 0x000fea000383ffff */
.L_x_3869:
[----:B--2---:R2:W3:Y:S02]  /*12b50*/  SYNCS.PHASECHK.TRANS64.TRYWAIT P0, [R5+URZ], R4 ;  /* 0x00000004050075a7 */ /* 0x0044e4000800017f */
[----:B---3--:R-:W-:Y:S05]  /*12b60*/  @!P0 NANOSLEEP.SYNCS 0x989680 ;  /* 0x009896800000895d */ /* 0x008fea0003900000 */
[----:B------:R-:W3:Y:S02]  /*12b70*/  @!P0 SYNCS.PHASECHK.TRANS64 P0, [R5+URZ], R4 ;  /* 0x00000004050085a7 */ /* 0x000ee4000800007f */
[----:B---3--:R-:W-:Y:S05]  /*12b80*/  @!P0 BRA `(.L_x_3869) ;  /* 0xfffffffc00f08947 */ /* 0x008fea000383ffff */
[----:B------:R-:W-:Y:S05]  /*12b90*/  BRA `(.L_x_3893) ;  /* 0xfffffff400a07947 */ /* 0x000fea000383ffff */
.L_x_3870:
[----:B---3--:R3:W4:Y:S02]  /*12ba0*/  SYNCS.PHASECHK.TRANS64.TRYWAIT P0, [R3+URZ], R0 ;  /* 0x00000000030075a7 */ /* 0x008724000800017f */
[----:B----4-:R-:W-:Y:S05]  /*12bb0*/  @!P0 NANOSLEEP.SYNCS 0x989680 ;  /* 0x009896800000895d */ /* 0x010fea0003900000 */
[----:B------:R-:W4:Y:S02]  /*12bc0*/  @!P0 SYNCS.PHASECHK.TRANS64 P0, [R3+URZ], R0 ;  /* 0x00000000030085a7 */ /* 0x000f24000800007f */
[----:B----4-:R-:W-:Y:S05]  /*12bd0*/  @!P0 BRA `(.L_x_3870) ;  /* 0xfffffffc00f08947 */ /* 0x010fea000383ffff */
[----:B------:R-:W-:Y:S05]  /*12be0*/  BRA `(.L_x_3894) ;  /* 0xfffffff400947947 */ /* 0x000fea000383ffff */
.L_x_3872:
[----:B--2---:R2:W3:Y:S02]  /*12bf0*/  SYNCS.PHASECHK.TRANS64.TRYWAIT P0, [R5+URZ], R4 ;  /* 0x00000004050075a7 */ /* 0x0044e4000800017f */
[----:B---3--:R-:W-:Y:S05]  /*12c00*/  @!P0 NANOSLEEP.SYNCS 0x989680 ;  /* 0x009896800000895d */ /* 0x008fea0003900000 */
[----:B------:R-:W3:Y:S02]  /*12c10*/  @!P0 SYNCS.PHASECHK.TRANS64 P0, [R5+URZ], R4 ;  /* 0x00000004050085a7 */ /* 0x000ee4000800007f */
[----:B---3--:R-:W-:Y:S05]  /*12c20*/  @!P0 BRA `(.L_x_3872) ;  /* 0xfffffffc00f08947 */ /* 0x008fea000383ffff */
[----:B------:R-:W-:Y:S05]  /*12c30*/  BRA `(.L_x_3895) ;  /* 0xfffffff400987947 */ /* 0x000fea000383ffff */
.L_x_3896:
        /* <DEDUP_REMOVED lines=12> */
.L_x_12763:


//--------------------- .text._ZN7cutlass13device_kernelIN5flash11enable_sm90INS1_16FlashAttnFwdSm90INS1_25CollectiveMainloopFwdSm90ILi2EN4cute5tupleIJNS5_1CILi1EEES8_S8_EEENS6_IJNS7_ILi128EEENS7_ILi96EEENS7_ILi192EEEEEELi192ENS_6half_tEfNS_4arch4Sm90ELb0ELb1ELb0ELb1ELb0ELb0ELb0ELb1ELb1ELb0ELb0ELb0EEENS1_21CollectiveEpilogueFwdINS6_IJSA_SC_SB_EEES9_SE_SG_Li256ELb1ELb0ELb0ELb0EEENS1_36VarlenDynamicPersistentTileSchedulerILi128ELi96ELi256ELi32ELb0ELb0ELb1ELb1ELb0ELb1EEEEEEEEEvNT_6ParamsE --------------------------
	.section	.text._ZN7cutlass13device_kernelIN5flash11enable_sm90INS1_16FlashAttnFwdSm90INS1_25CollectiveMainloopFwdSm90ILi2EN4cute5tupleIJNS5_1CILi1EEES8_S8_EEENS6_IJNS7_ILi128EEENS7_ILi96EEENS7_ILi192EEEEEELi192ENS_6half_tEfNS_4arch4Sm90ELb0ELb1ELb0ELb1ELb0ELb0ELb0ELb1ELb1ELb0ELb0ELb0EEENS1_21CollectiveEpilogueFwdINS6_IJSA_SC_SB_EEES9_SE_SG_Li256ELb1ELb0ELb0ELb0EEENS1_36VarlenDynamicPersistentTileSchedulerILi128ELi96ELi256ELi32ELb0ELb0ELb1ELb1ELb0ELb1EEEEEEEEEvNT_6ParamsE,"ax",@progbits
	.align	128
.text._ZN7cutlass13device_kernelIN5flash11enable_sm90INS1_16FlashAttnFwdSm90INS1_25CollectiveMainloopFwdSm90ILi2EN4cute5tupleIJNS5_1CILi1EEES8_S8_EEENS6_IJNS7_ILi128EEENS7_ILi96EEENS7_ILi192EEEEEELi192ENS_6half_tEfNS_4arch4Sm90ELb0ELb1ELb0ELb1ELb0ELb0ELb0ELb1ELb1ELb0ELb0ELb0EEENS1_21CollectiveEpilogueFwdINS6_IJSA_SC_SB_EEES9_SE_SG_Li256ELb1ELb0ELb0ELb0EEENS1_36VarlenDynamicPersistentTileSchedulerILi128ELi96ELi256ELi32ELb0ELb0ELb1ELb1ELb0ELb1EEEEEEEEEvNT_6ParamsE:
        .type           _ZN7cutlass13device_kernelIN5flash11enable_sm90INS1_16FlashAttnFwdSm90INS1_25CollectiveMainloopFwdSm90ILi2EN4cute5tupleIJNS5_1CILi1EEES8_S8_EEENS6_IJNS7_ILi128EEENS7_ILi96EEENS7_ILi192EEEEEELi192ENS_6half_tEfNS_4arch4Sm90ELb0ELb1ELb0ELb1ELb0ELb0ELb0ELb1ELb1ELb0ELb0ELb0EEENS1_21CollectiveEpilogueFwdINS6_IJSA_SC_SB_EEES9_SE_SG_Li256ELb1ELb0ELb0ELb0EEENS1_36VarlenDynamicPersistentTileSchedulerILi128ELi96ELi256ELi32ELb0ELb0ELb1ELb1ELb0ELb1EEEEEEEEEvNT_6ParamsE,@function
        .size           _ZN7cutlass13device_kernelIN5flash11enable_sm90INS1_16FlashAttnFwdSm90INS1_25CollectiveMainloopFwdSm90ILi2EN4cute5tupleIJNS5_1CILi1EEES8_S8_EEENS6_IJNS7_ILi128EEENS7_ILi96EEENS7_ILi192EEEEEELi192ENS_6half_tEfNS_4arch4Sm90ELb0ELb1ELb0ELb1ELb0ELb0ELb0ELb1ELb1ELb0ELb0ELb0EEENS1_21CollectiveEpilogueFwdINS6_IJSA_SC_SB_EEES9_SE_SG_Li256ELb1ELb0ELb0ELb0EEENS1_36VarlenDynamicPersistentTileSchedulerILi128ELi96ELi256ELi32ELb0ELb0ELb1ELb1ELb0ELb1EEEEEEEEEvNT_6ParamsE,(.L_x_12764 - _ZN7cutlass13device_kernelIN5flash11enable_sm90INS1_16FlashAttnFwdSm90INS1_25CollectiveMainloopFwdSm90ILi2EN4cute5tupleIJNS5_1CILi1EEES8_S8_EEENS6_IJNS7_ILi128EEENS7_ILi96EEENS7_ILi192EEEEEELi192ENS_6half_tEfNS_4arch4Sm90ELb0ELb1ELb0ELb1ELb0ELb0ELb0ELb1ELb1ELb0ELb0ELb0EEENS1_21CollectiveEpilogueFwdINS6_IJSA_SC_SB_EEES9_SE_SG_Li256ELb1ELb0ELb0ELb0EEENS1_36VarlenDynamicPersistentTileSchedulerILi128ELi96ELi256ELi32ELb0ELb0ELb1ELb1ELb0ELb1EEEEEEEEEvNT_6ParamsE)
        .other          _ZN7cutlass13device_kernelIN5flash11enable_sm90INS1_16FlashAttnFwdSm90INS1_25CollectiveMainloopFwdSm90ILi2EN4cute5tupleIJNS5_1CILi1EEES8_S8_EEENS6_IJNS7_ILi128EEENS7_ILi96EEENS7_ILi192EEEEEELi192ENS_6half_tEfNS_4arch4Sm90ELb0ELb1ELb0ELb1ELb0ELb0ELb0ELb1ELb1ELb0ELb0ELb0EEENS1_21CollectiveEpilogueFwdINS6_IJSA_SC_SB_EEES9_SE_SG_Li256ELb1ELb0ELb0ELb0EEENS1_36VarlenDynamicPersistentTileSchedulerILi128ELi96ELi256ELi32ELb0ELb0ELb1ELb1ELb0ELb1EEEEEEEEEvNT_6ParamsE,@"STO_CUDA_ENTRY STV_DEFAULT"
_ZN7cutlass13device_kernelIN5flash11enable_sm90INS1_16FlashAttnFwdSm90INS1_25CollectiveMainloopFwdSm90ILi2EN4cute5tupleIJNS5_1CILi1EEES8_S8_EEENS6_IJNS7_ILi128EEENS7_ILi96EEENS7_ILi192EEEEEELi192ENS_6half_tEfNS_4arch4Sm90ELb0ELb1ELb0ELb1ELb0ELb0ELb0ELb1ELb1ELb0ELb0ELb0EEENS1_21CollectiveEpilogueFwdINS6_IJSA_SC_SB_EEES9_SE_SG_Li256ELb1ELb0ELb0ELb0EEENS1_36VarlenDynamicPersistentTileSchedulerILi128ELi96ELi256ELi32ELb0ELb0ELb1ELb1ELb0ELb1EEEEEEEEEvNT_6ParamsE:
        /* <DEDUP_REMOVED lines=21> */
.L_x_3898:
[----:B------:R-:W-:Y:S05]  /*0150*/  BSYNC B0 ;  /* 0x0000000000007941 */ /* 0x000fea0003800000 */
.L_x_3897:
        /* <DEDUP_REMOVED lines=41> */
.L_x_3899:
        /* <DEDUP_REMOVED lines=22> */
.L_x_3900:
        /* <DEDUP_REMOVED lines=18> */
.L_x_3901:
        /* <DEDUP_REMOVED lines=22> */
.L_x_3902:
        /* <DEDUP_REMOVED lines=22> */
.L_x_3903:
        /* <DEDUP_REMOVED lines=9> */
.L_x_3905:
        /* <DEDUP_REMOVED lines=64> */
.L_x_4005:
[----:B------:R-:W-:Y:S01]  /*0dc0*/  ULDC.64 UR8, c[0x0][0xa28] ;  /* 0x00028a0000087ab9 */ /* 0x000fe20000000a00 */
[----:B0-----:R-:W0:Y:S01]  /*0dd0*/  LDC R17, c[0x0][0x288] ;  /* 0x0000a200ff117b82 */ /* 0x001e220000000800 */
[----:B------:R-:W-:Y:S01]  /*0de0*/  UISETP.NE.U32.AND UP0, UPT, UR8, URZ, UPT ;  /* 0x0000003f0800728c */ /* 0x000fe2000bf05070 */
[----:B---3-5:R-:W-:-:S03]  /*0df0*/  IMAD.MOV.U32 R7, RZ, RZ, RZ ;  /* 0x000000ffff077224 */ /* 0x028fc600078e00ff */
[----:B------:R-:W-:-:S03]  /*0e00*/  UISETP.NE.AND.EX UP0, UPT, UR9, URZ, UPT, UP0 ;  /* 0x0000003f0900728c */ /* 0x000fc6000bf05300 */
[----:B------:R-:W-:Y:S01]  /*0e10*/  ULDC.64 UR8, c[0x0][0xa18] ;  /* 0x0002860000087ab9 */ /* 0x000fe20000000a00 */
[----:B-12-4-:R-:W1:Y:S01]  /*0e20*/  LDC.64 R8, c[0x0][0x3f8] ;  /* 0x0000fe00ff087b82 */ /* 0x016e620000000a00 */
        /* <DEDUP_REMOVED lines=35> */
.L_x_3906:
        /* <DEDUP_REMOVED lines=10> */
.L_x_3907:
        /* <DEDUP_REMOVED lines=11> */
.L_x_3908:
        /* <DEDUP_REMOVED lines=17> */
.L_x_3910:
[----:B------:R-:W-:-:S13]  /*12c0*/  ISETP.NE.AND P0, PT, R9, 0x1, PT ;  /* 0x000000010900780c */ /* 0x000fda0003f05270 */
[----:B------:R-:W0:Y:S02]  /*12d0*/  @P0 LDC.64 R4, c[0x0][0x9e8] ;  /* 0x00027a00ff040b82 */ /* 0x000e240000000a00 */
[----:B0-----:R-:W-:-:S05]  /*12e0*/  @P0 IMAD.HI.U32 R4, R2, R4, RZ ;  /* 0x0000000402040227 */ /* 0x001fca00078e00ff */
[----:B------:R-:W-:-:S07]  /*12f0*/  @P0 SHF.R.U32.HI R2, RZ, R5, R4 ;  /* 0x00000005ff020219 */ /* 0x000fce0000011604 */
.L_x_3911:
[----:B------:R-:W-:-:S05]  /*1300*/  IMAD R3, R2, R9, R9 ;  /* 0x0000000902037224 */ /* 0x000fca00078e0209 */
[----:B------:R-:W-:-:S07]  /*1310*/  VIMNMX R0, R0, R3, PT ;  /* 0x0000000300007248 */ /* 0x000fce0003fe0100 */
.L_x_3909:
[----:B------:R-:W-:Y:S01]  /*1320*/  VIADD R2, R0, 0x5f ;  /* 0x0000005f00027836 */ /* 0x000fe20000000000 */
[----:B------:R-:W-:Y:S01]  /*1330*/  ULDC UR4, c[0x0][0x9dc] ;  /* 0x0002770000047ab9 */ /* 0x000fe20000000800 */
[----:B------:R-:W-:Y:S02]  /*1340*/  VIADD R0, R16, 0x5f ;  /* 0x0000005f10007836 */ /* 0x000fe40000000000 */
[----:B------:R-:W-:Y:S02]  /*1350*/  IMAD R3, R193, 0x80, -R17 ;  /* 0x00000080c1037824 */ /* 0x000fe400078e0a11 */
[----:B------:R-:W-:-:S04]  /*1360*/  IMAD.HI R2, R2, 0x2aaaaaab, RZ ;  /* 0x2aaaaaab02027827 */ /* 0x000fc800078e02ff */
[----:B------:R-:W-:Y:S01]  /*1370*/  IMAD.HI R0, R0, 0x2aaaaaab, RZ ;  /* 0x2aaaaaab00007827 */ /* 0x000fe200078e02ff */
[----:B------:R-:W-:-:S03]  /*1380*/  SHF.R.U32.HI R5, RZ, 0x1f, R2 ;  /* 0x0000001fff057819 */ /* 0x000fc60000011602 */
[----:B------:R-:W-:Y:S01]  /*1390*/  IMAD.IADD R4, R16, 0x1, R3 ;  /* 0x0000000110047824 */ /* 0x000fe200078e0203 */
        /* <DEDUP_REMOVED lines=16> */
.L_x_3913:
[----:B------:R-:W-:-:S13]  /*14a0*/  ISETP.NE.AND P0, PT, R9, 0x1, PT ;  /* 0x000000010900780c */ /* 0x000fda0003f05270 */
[----:B------:R-:W0:Y:S02]  /*14b0*/  @P0 LDC.64 R2, c[0x0][0x9e8] ;  /* 0x00027a00ff020b82 */ /* 0x000e240000000a00 */
[----:B0-----:R-:W-:-:S05]  /*14c0*/  @P0 IMAD.HI.U32 R0, R4, R2, RZ ;  /* 0x0000000204000227 */ /* 0x001fca00078e00ff */
[----:B------:R-:W-:-:S07]  /*14d0*/  @P0 SHF.R.U32.HI R4, RZ, R3, R0 ;  /* 0x00000003ff040219 */ /* 0x000fce0000011600 */
.L_x_3914:
[----:B------:R-:W-:-:S05]  /*14e0*/  IMAD R4, R4, R9, RZ ;  /* 0x0000000904047224 */ /* 0x000fca00078e02ff */
[----:B------:R-:W-:-:S13]  /*14f0*/  R2UR UR5, R4 ;  /* 0x00000000040572ca */ /* 0x000fda00000e0000 */
[----:B------:R-:W-:-:S04]  /*1500*/  UISETP.LT.AND UP0, UPT, UR4, UR5, UPT ;  /* 0x000000050400728c */ /* 0x000fc8000bf01270 */
[----:B------:R-:W-:-:S12]  /*1510*/  USEL UR4, UR4, UR5, !UP0 ;  /* 0x0000000504047287 */ /* 0x000fd8000c000000 */
.L_x_3912:
        /* <DEDUP_REMOVED lines=56> */
[----:B------:R-:W-:Y:S02]  /*18a0*/  IMAD.MOV.U32 R131, RZ, RZ, RZ ;  /* 0x000000ffff837224 */ /* 0x000fe400078e00ff */
        /* <DEDUP_REMOVED lines=35> */
.L_x_3916:
        /* <DEDUP_REMOVED lines=11> */
.L_x_4101:
[----:B------:R-:W-:Y:S05]  /*1b90*/  @!P0 BRA `(.L_x_3918) ;  /* 0x0000000000048947 */ /* 0x000fea0003800000 */
[----:B------:R-:W-:Y:S01]  /*1ba0*/  BPT.TRAP 0x1 ;  /* 0x000000040000795c */ /* 0x000fe20000300000 */
.L_x_3918:
[----:B0-----:R-:W-:Y:S02]  /*1bb0*/  IMAD.U32 R3, RZ, RZ, UR36 ;  /* 0x00000024ff037e24 */ /* 0x001fe4000f8e00ff */
[----:B------:R-:W-:-:S03]  /*1bc0*/  IMAD.U32 R0, RZ, RZ, UR37 ;  /* 0x00000025ff007e24 */ /* 0x000fc6000f8e00ff */
[----:B------:R-:W-:Y:S02]  /*1bd0*/  LEA R3, R3, UR38, 0x3 ;  /* 0x0000002603037c11 */ /* 0x000fe4000f8e18ff */
[----:B------:R-:W-:-:S04]  /*1be0*/  SHF.L.U32 R0, R0, 0x1f, RZ ;  /* 0x0000001f00007819 */ /* 0x000fc800000006ff */
[----:B------:R0:W1:Y:S01]  /*1bf0*/  SYNCS.PHASECHK.TRANS64.TRYWAIT P1, [R3+URZ+0x30830], R0 ;  /* 0x03083000030075a7 */ /* 0x000062000802017f */
[----:B------:R-:W-:Y:S05]  /*1c00*/  @!P0 BRA `(.L_x_3919) ;  /* 0x0000000000048947 */ /* 0x000fea0003800000 */
[----:B------:R-:W-:Y:S01]  /*1c10*/  BPT.TRAP 0x1 ;  /* 0x000000040000795c */ /* 0x000fe20000300000 */
.L_x_3919:
[----:B------:R-:W2:Y:S01]  /*1c20*/  LDL.LU R2, [R1] ;  /* 0x0000000001027983 */ /* 0x000ea20000300800 */
[----:B------:R-:W3:Y:S02]  /*1c30*/  S2R R4, SR_TID.X ;  /* 0x0000000000047919 */ /* 0x000ee40000002100 */
[----:B---3--:R-:W-:Y:S02]  /*1c40*/  LOP3.LUT P2, RZ, R4, 0x7f, RZ, 0xc0, !PT ;  /* 0x0000007f04ff7812 */ /* 0x008fe4000784c0ff */
[----:B--2---:R-:W-:-:S11]  /*1c50*/  LOP3.LUT R2, R2, 0xfff7ffff, RZ, 0xc0, !PT ;  /* 0xfff7ffff02027812 */ /* 0x004fd600078ec0ff */
[----:B------:R-:W-:-:S05]  /*1c60*/  @P2 LOP3.LUT R2, R2, 0x80000, RZ, 0xfc, !PT ;  /* 0x0008000002022812 */ /* 0x000fca00078efcff */
[----:B------:R2:W-:Y:S01]  /*1c70*/  STL [R1], R2 ;  /* 0x0000000201007387 */ /* 0x0005e20000100800 */
[----:B-1----:R-:W-:Y:S05]  /*1c80*/  @P1 BRA `(.L_x_3920) ;  /* 0x0000000000081947 */ /* 0x002fea0003800000 */
[----:B------:R-:W1:Y:S02]  /*1c90*/  SYNCS.PHASECHK.TRANS64.TRYWAIT P1, [R3+URZ+0x30830], R0 ;  /* 0x03083000030075a7 */ /* 0x000e64000802017f */
[----:B-1----:R-:W-:Y:S05]  /*1ca0*/  @!P1 BRA `(.L_x_3921) ;  /* 0x0000013400ac9947 */ /* 0x002fea0003800000 */
.L_x_3920:
        /* <DEDUP_REMOVED lines=10> */
[----:B--2---:R-:W2:Y:S01]  /*1d50*/  S2R R2, SR_TID.X ;  /* 0x0000000000027919 */ /* 0x004ea20000002100 */
[----:B------:R-:W-:Y:S01]  /*1d60*/  UMOV UR17, 0x40000040 ;  /* 0x4000004000117882 */ /* 0x000fe20000000000 */
[----:B------:R-:W-:Y:S01]  /*1d70*/  UMOV UR19, 0x40000040 ;  /* 0x4000004000137882 */ /* 0x000fe20000000000 */
[----:B------:R-:W-:Y:S01]  /*1d80*/  ULOP3.LUT UR39, UR4, 0x10000, URZ, 0xfc, !UPT ;  /* 0x0001000004277892 */ /* 0x000fe2000f8efc3f */
[----:B------:R-:W-:Y:S01]  /*1d90*/  IMAD.MOV.U32 R5, RZ, RZ, -0x60 ;  /* 0xffffffa0ff057424 */ /* 0x000fe200078e00ff */
[----:B------:R-:W-:Y:S01]  /*1da0*/  ULOP3.LUT UR4, UR40, 0x10000, URZ, 0xfc, !UPT ;  /* 0x0001000028047892 */ /* 0x000fe2000f8efc3f */
[----:B------:R-:W-:Y:S01]  /*1db0*/  IMAD R6, R193, 0x80, R201 ;  /* 0x00000080c1067824 */ /* 0x000fe200078e02c9 */
[----:B------:R-:W-:Y:S01]  /*1dc0*/  UIMAD UR5, UR36, 0x900, UR39 ;  /* 0x00000900240578a4 */ /* 0x000fe2000f8e0227 */
[----:B------:R-:W-:Y:S01]  /*1dd0*/  IMAD R5, R74, R5, 0x60 ;  /* 0x000000604a057424 */ /* 0x000fe200078e0205 */
[----:B------:R-:W-:-:S02]  /*1de0*/  UIADD3 UR12, UR4, 0x4, URZ ;  /* 0x00000004040c7890 */ /* 0x000fc4000fffe03f */
[----:B------:R-:W-:Y:S01]  /*1df0*/  UIADD3 UR14, UR5, 0x4, URZ ;  /* 0x00000004050e7890 */ /* 0x000fe2000fffe03f */
[----:B------:R-:W-:Y:S01]  /*1e00*/  IMAD R10, R18, -0x2, R5 ;  /* 0xfffffffe120a7824 */ /* 0x000fe200078e0205 */
[----:B------:R-:W-:Y:S01]  /*1e10*/  UMOV UR8, UR4 ;  /* 0x0000000400087c82 */ /* 0x000fe20008000000 */
[----:B------:R-:W-:Y:S01]  /*1e20*/  UMOV UR10, UR5 ;  /* 0x00000005000a7c82 */ /* 0x000fe20008000000 */
[----:B------:R-:W-:Y:S01]  /*1e30*/  IMAD.U32 R8, RZ, RZ, UR8 ;  /* 0x00000008ff087e24 */ /* 0x000fe2000f8e00ff */
[----:B------:R-:W-:Y:S01]  /*1e40*/  HGMMA.64x96x16.F32 R24, gdesc[UR8], RZ, !UPT, gsb0 ;  /* 0x01600000081879f0 */ /* 0x000fe2000c0008ff */
[----:B------:R-:W-:Y:S02]  /*1e50*/  UIADD3 UR8, UR4, 0x2, URZ ;  /* 0x0000000204087890 */ /* 0x000fe4000fffe03f */
[----:B------:R-:W-:Y:S01]  /*1e60*/  UIADD3 UR10, UR5, 0x2, URZ ;  /* 0x00000002050a7890 */ /* 0x000fe2000fffe03f */
[----:B------:R-:W-:Y:S01]  /*1e70*/  UMOV UR9, 0x40000040 ;  /* 0x4000004000097882 */ /* 0x000fe20000000000 */
[----:B------:R-:W-:Y:S01]  /*1e80*/  UMOV UR11, 0x40000040 ;  /* 0x40000040000b7882 */ /* 0x000fe20000000000 */
[----:B------:R-:W-:-:S02]  /*1e90*/  UIADD3 UR16, UR4, 0x6, URZ ;  /* 0x0000000604107890 */ /* 0x000fc4000fffe03f */
[----:B------:R-:W-:Y:S02]  /*1ea0*/  UIADD3 UR18, UR5, 0x6, URZ ;  /* 0x0000000605127890 */ /* 0x000fe4000fffe03f */
[----:B------:R-:W-:Y:S02]  /*1eb0*/  UIADD3 UR20, UR4, 0x400, URZ ;  /* 0x0000040004147890 */ /* 0x000fe4000fffe03f */
[----:B------:R-:W-:Y:S01]  /*1ec0*/  UIADD3 UR22, UR5, 0x300, URZ ;  /* 0x0000030005167890 */ /* 0x000fe2000fffe03f */
[----:B------:R-:W-:Y:S01]  /*1ed0*/  UMOV UR21, 0x40000040 ;  /* 0x4000004000157882 */ /* 0x000fe20000000000 */
[----:B------:R-:W-:Y:S01]  /*1ee0*/  UMOV UR23, 0x40000040 ;  /* 0x4000004000177882 */ /* 0x000fe20000000000 */
[----:B------:R-:W-:Y:S01]  /*1ef0*/  UIADD3 UR24, UR4, 0x402, URZ ;  /* 0x0000040204187890 */ /* 0x000fe2000fffe03f */
[----:B--2---:R-:W-:Y:S01]  /*1f00*/  LOP3.LUT P1, RZ, R2, 0x7f, RZ, 0xc0, !PT ;  /* 0x0000007f02ff7812 */ /* 0x004fe2000782c0ff */
[----:B------:R-:W-:Y:S01]  /*1f10*/  UIADD3 UR26, UR5, 0x302, URZ ;  /* 0x00000302051a7890 */ /* 0x000fe2000fffe03f */
[----:B------:R-:W-:Y:S01]  /*1f20*/  IMAD.IADD R2, R16, 0x1, R5 ;  /* 0x0000000110027824 */ /* 0x000fe200078e0205 */
        /* <DEDUP_REMOVED lines=9> */
[----:B01----:R-:W-:Y:S01]  /*1fc0*/  @!P1 VIADD R0, R3, 0x30840 ;  /* 0x0003084003009836 */ /* 0x003fe20000000000 */
[----:B------:R-:W-:Y:S01]  /*1fd0*/  UMOV UR33, 0x40000040 ;  /* 0x4000004000217882 */ /* 0x000fe20000000000 */
[----:B------:R-:W-:Y:S01]  /*1fe0*/  UMOV UR35, 0x40000040 ;  /* 0x4000004000237882 */ /* 0x000fe20000000000 */
[----:B------:R-:W-:Y:S01]  /*1ff0*/  UIADD3 UR40, UR4, 0x800, URZ ;  /* 0x0000080004287890 */ /* 0x000fe2000fffe03f */
[----:B------:R-:W-:Y:S01]  /*2000*/  IADD3 R3, -R17, 0x1, R2 ;  /* 0x0000000111037810 */ /* 0x000fe20007ffe102 */
[----:B------:R-:W-:Y:S01]  /*2010*/  UIADD3 UR42, UR5, 0x600, URZ ;  /* 0x00000600052a7890 */ /* 0x000fe2000fffe03f */
[----:B------:R-:W-:Y:S01]  /*2020*/  @!P1 PRMT R0, RZ, 0x654, R0 ;  /* 0x00000654ff009816 */ /* 0x000fe20000000000 */
        /* <DEDUP_REMOVED lines=15> */
[----:B------:R-:W-:Y:S02]  /*2120*/  ULDC.64 UR4, c[0x0][0x9e0] ;  /* 0x0002780000047ab9 */ /* 0x000fe40000000a00 */
[----:B------:R-:W-:Y:S01]  /*2130*/  UISETP.GE.AND UP0, UPT, UR5, 0x1, UPT ;  /* 0x000000010500788c */ /* 0x000fe2000bf06270 */
[----:B------:R-:W-:Y:S01]  /*2140*/  VIADD R4, R3, UR4 ;  /* 0x0000000403047c36 */ /* 0x000fe20008000000 */
[----:B------:R-:W-:-:S02]  /*2150*/  WARPGROUP.DEPBAR.LE gsb0, 0x0 ;  /* 0x00008000000079c5 */ /* 0x000fc40000010000 */
[----:B------:R-:W-:-:S06]  /*2160*/  WARPGROUP.ARRIVE ;  /* 0x00000000000079c5 */ /* 0x000fcc0000000000 */
[----:B------:R-:W-:Y:S01]  /*2170*/  HGMMA.64x96x16.F32 R24, gdesc[UR8], R24, gsb0 ;  /* 0x01600000081879f0 */ /* 0x000fe20008000818 */
[----:B------:R-:W-:Y:S02]  /*2180*/  ULDC UR10, c[0x0][0x9dc] ;  /* 0x00027700000a7ab9 */ /* 0x000fe40000000800 */
[----:B------:R-:W-:-:S06]  /*2190*/  ULOP3.LUT UR6, URZ, UR10, URZ, 0x33, !UPT ;  /* 0x0000000a3f067292 */ /* 0x000fcc000f8e333f */
[----:B------:R-:W-:-:S04]  /*21a0*/  VIADD R11, R3, UR6 ;  /* 0x00000006030b7c36 */ /* 0x000fc80008000000 */
[----:B------:R-:W-:Y:S01]  /*21b0*/  IMAD.IADD R2, R11, 0x1, R6 ;  /* 0x000000010b027824 */ /* 0x000fe200078e0206 */
        /* <DEDUP_REMOVED lines=32> */
[----:B------:R-:W-:Y:S02]  /*23c0*/  PLOP3.LUT P1, PT, PT, PT, UP0, 0x40, 0x0 ;  /* 0x000000000000781c */ /* 0x000fe40003f2e808 */
[----:B0-----:R-:W-:-:S11]  /*23d0*/  VIADDMNMX R0, R6, R4, R7, PT ;  /* 0x0000000406007246 */ /* 0x001fd60003800107 */
[----:B------:R-:W-:Y:S05]  /*23e0*/  @P1 BRA `(.L_x_3922) ;  /* 0x0000000000541947 */ /* 0x000fea0003800000 */
        /* <DEDUP_REMOVED lines=12> */
.L_x_3924:
[----:B------:R-:W-:-:S06]  /*24b0*/  UISETP.NE.AND UP1, UPT, UR5, 0x1, UPT ;  /* 0x000000010500788c */ /* 0x000fcc000bf25270 */
[----:B------:R-:W-:-:S05]  /*24c0*/  PLOP3.LUT P1, PT, PT, PT, UP1, 0x80, 0x0 ;  /* 0x000000000000781c */ /* 0x000fca0003f2f018 */
[----:B------:R-:W-:-:S08]  /*24d0*/  @UP1 ULDC.64 UR6, c[0x0][0x9e8] ;  /* 0x00027a0000061ab9 */ /* 0x000fd00000000a00 */
[----:B------:R-:W-:-:S05]  /*24e0*/  @P1 IMAD.HI.U32 R12, R3, UR6, RZ ;  /* 0x00000006030c1c27 */ /* 0x000fca000f8e00ff */
[----:B------:R-:W-:-:S07]  /*24f0*/  @P1 SHF.R.U32.HI R3, RZ, UR7, R12 ;  /* 0x00000007ff031c19 */ /* 0x000fce000801160c */
.L_x_3925:
[----:B------:R-:W-:Y:S05]  /*2500*/  BSYNC B0 ;  /* 0x0000000000007941 */ /* 0x000fea0003800000 */
.L_x_3923:
[----:B------:R-:W-:-:S05]  /*2510*/  IMAD R3, R3, UR5, R10 ;  /* 0x0000000503037c24 */ /* 0x000fca000f8e020a */
[----:B------:R-:W-:Y:S02]  /*2520*/  VIMNMX R2, R2, R3, !PT ;  /* 0x0000000302027248 */ /* 0x000fe40007fe0100 */
[----:B------:R-:W-:-:S07]  /*2530*/  VIADDMNMX R0, R3, UR5, R0, PT ;  /* 0x0000000503007c46 */ /* 0x000fce000b800100 */
.L_x_3922:
[C---:B------:R-:W-:Y:S02]  /*2540*/  ISETP.GE.AND P1, PT, R5.reuse, 0x2, PT ;  /* 0x000000020500780c */ /* 0x040fe40003f26270 */
[C---:B------:R-:W-:Y:S02]  /*2550*/  ISETP.GE.AND P5, PT, R5.reuse, 0xa, PT ;  /* 0x0000000a0500780c */ /* 0x040fe40003fa6270 */
        /* <DEDUP_REMOVED lines=34> */
[C---:B------:R-:W-:Y:S02]  /*2780*/  ISETP.GE.AND P4, PT, R5.reuse, 0x22, PT ;  /* 0x000000220500780c */ /* 0x040fe40003f86270 */
        /* <DEDUP_REMOVED lines=73> */
[----:B------:R-:W-:-:S04]  /*2c20*/  ISETP.GE.AND P5, PT, R5, 0x5a, PT ;  /* 0x0000005a0500780c */ /* 0x000fc80003fa6270 */
[----:B------:R-:W-:Y:S02]  /*2c30*/  P2R R65, PR, RZ, 0x20 ;  /* 0x00000020ff417803 */ /* 0x000fe40000000000 */
[----:B------:R-:W-:-:S04]  /*2c40*/  ISETP.GT.AND P5, PT, R2, 0x59, !P5 ;  /* 0x000000590200780c */ /* 0x000fc80006fa4270 */
[----:B------:R-:W-:Y:S01]  /*2c50*/  ISETP.LT.OR P5, PT, R0, 0x5a, P5 ;  /* 0x0000005a0000780c */ /* 0x000fe20002fa1670 */
[----:B------:R-:W-:-:S03]  /*2c60*/  VIADD R0, R6, 0x8 ;  /* 0x0000000806007836 */ /* 0x000fc60000000000 */
[----:B------:R-:W-:Y:S02]  /*2c70*/  FSEL R94, R69, -INF , !P5 ;  /* 0xff800000455e7808 */ /* 0x000fe40006800000 */
[----:B------:R-:W-:Y:S02]  /*2c80*/  PLOP3.LUT P5, PT, PT, PT, UP0, 0x40, 0x0 ;  /* 0x000000000000781c */ /* 0x000fe40003fae808 */
[----:B------:R-:W-:Y:S02]  /*2c90*/  VIADDMNMX R2, R0, R4, R7, PT ;  /* 0x0000000400027246 */ /* 0x000fe40003800107 */
[----:B------:R-:W-:-:S09]  /*2ca0*/  IADD3 R4, R11, 0x8, R6 ;  /* 0x000000080b047810 */ /* 0x000fd20007ffe006 */
        /* <DEDUP_REMOVED lines=15> */
.L_x_3928:
[----:B------:R-:W-:-:S06]  /*2da0*/  UISETP.NE.AND UP1, UPT, UR5, 0x1, UPT ;  /* 0x000000010500788c */ /* 0x000fcc000bf25270 */
[----:B------:R-:W-:-:S05]  /*2db0*/  PLOP3.LUT P5, PT, PT, PT, UP1, 0x80, 0x0 ;  /* 0x000000000000781c */ /* 0x000fca0003faf018 */
[----:B------:R-:W-:-:S08]  /*2dc0*/  @UP1 ULDC.64 UR6, c[0x0][0x9e8] ;  /* 0x00027a0000061ab9 */ /* 0x000fd00000000a00 */
[----:B------:R-:W-:Y:S01]  /*2dd0*/  @P5 IMAD.HI.U32 R3, R0, UR6, RZ ;  /* 0x0000000600035c27 */ /* 0x000fe2000f8e00ff */
[----:B------:R-:W-:-:S13]  /*2de0*/  PLOP3.LUT P5, PT, PT, PT, UP1, 0x80, 0x0 ;  /* 0x000000000000781c */ /* 0x000fda0003faf018 */
[----:B------:R-:W-:-:S07]  /*2df0*/  @P5 SHF.R.U32.HI R0, RZ, UR7, R3 ;  /* 0x00000007ff005c19 */ /* 0x000fce0008011603 */
.L_x_3929:
[----:B------:R-:W-:Y:S05]  /*2e00*/  BSYNC B0 ;  /* 0x0000000000007941 */ /* 0x000fea0003800000 */
.L_x_3927:
[----:B------:R-:W-:-:S05]  /*2e10*/  IMAD R3, R0, UR5, R10 ;  /* 0x0000000500037c24 */ /* 0x000fca000f8e020a */
[----:B------:R-:W-:Y:S02]  /*2e20*/  VIMNMX R4, R4, R3, !PT ;  /* 0x0000000304047248 */ /* 0x000fe40007fe0100 */
[----:B------:R-:W-:-:S07]  /*2e30*/  VIADDMNMX R2, R3, UR5, R2, PT ;  /* 0x0000000503027c46 */ /* 0x000fce000b800102 */
.L_x_3926:
[C---:B------:R-:W-:Y:S01]  /*2e40*/  ISETP.GT.AND P1, PT, R4.reuse, 0x1, !P1 ;  /* 0x000000010400780c */ /* 0x040fe20004f24270 */
[----:B------:R-:W-:Y:S01]  /*2e50*/  ULDC UR6, c[0x0][0x988] ;  /* 0x0002620000067ab9 */ /* 0x000fe20000000800 */
[----:B------:R-:W-:Y:S02]  /*2e60*/  ISETP.GT.AND P2, PT, R4, 0x8, !P2 ;  /* 0x000000080400780c */ /* 0x000fe40005744270 */
        /* <DEDUP_REMOVED lines=64> */
[----:B------:R-:W0:Y:S01]  /*3270*/  SHFL.BFLY PT, R5, R10, 0x2, 0x1f ;  /* 0x0c401f000a057f89 */ /* 0x000e2200000e0000 */
        /* <DEDUP_REMOVED lines=13> */
[----:B0-----:R-:W-:Y:S02]  /*3350*/  FMNMX.FTZ R12, R10, R5, !PT ;  /* 0x000000050a0c7209 */ /* 0x001fe40007810000 */
[----:B------:R-:W-:Y:S02]  /*3360*/  FMNMX.FTZ R10, R7, R27, !PT ;  /* 0x0000001b070a7209 */ /* 0x000fe40007810000 */
[----:B------:R-:W-:Y:S01]  /*3370*/  FSEL R51, R51, -INF , !P1 ;  /* 0xff80000033337808 */ /* 0x000fe20004800000 */
[----:B------:R-:W0:Y:S01]  /*3380*/  SHFL.BFLY PT, R5, R12, 0x1, 0x1f ;  /* 0x0c201f000c057f89 */ /* 0x000e2200000e0000 */
        /* <DEDUP_REMOVED lines=21> */
[----:B0-----:R-:W-:Y:S02]  /*34e0*/  FMNMX.FTZ R5, R12, R5, !PT ;  /* 0x000000050c057209 */ /* 0x001fe40007810000 */
        /* <DEDUP_REMOVED lines=25> */
[----:B------:R0:W-:Y:S01]  /*3680*/  MUFU.EX2 R57, R14 ;  /* 0x0000000e00397308 */ /* 0x0001e20000000800 */
        /* <DEDUP_REMOVED lines=9> */
[--C-:B0-----:R-:W-:Y:S01]  /*3720*/  FFMA.FTZ R14, R76, R0, -R53.reuse ;  /* 0x000000004c0e7223 */ /* 0x101fe20000010835 */
[----:B------:R-:W-:Y:S01]  /*3730*/  FMNMX.FTZ R10, R37, R10, !PT ;  /* 0x0000000a250a7209 */ /* 0x000fe20007810000 */
[-CC-:B------:R-:W-:Y:S01]  /*3740*/  FFMA.FTZ R34, R56, R0.reuse, -R53.reuse ;  /* 0x0000000038227223 */ /* 0x180fe20000010835 */
[----:B------:R-:W-:Y:S01]  /*3750*/  ISETP.NE.AND P5, PT, R65, RZ, PT ;  /* 0x000000ff4100720c */ /* 0x000fe20003fa5270 */
[----:B------:R-:W-:Y:S01]  /*3760*/  FFMA.FTZ R32, R86, R0, -R53 ;  /* 0x0000000056207223 */ /* 0x000fe20000010835 */
[----:B------:R-:W-:Y:S01]  /*3770*/  ISETP.GT.AND P4, PT, R4, 0x58, !P4 ;  /* 0x000000580400780c */ /* 0x000fe20006784270 */
[----:B------:R0:W1:Y:S01]  /*3780*/  MUFU.EX2 R61, R24 ;  /* 0x00000018003d7308 */ /* 0x0000620000000800 */
[----:B------:R-:W-:-:S02]  /*3790*/  ISETP.LT.OR P3, PT, R2, 0x52, P3 ;  /* 0x000000520200780c */ /* 0x000fc40001f61670 */
[----:B------:R-:W-:Y:S02]  /*37a0*/  FSEL R41, R66, -INF , !P2 ;  /* 0xff80000042297808 */ /* 0x000fe40005000000 */
[----:B------:R-:W-:Y:S02]  /*37b0*/  FMNMX.FTZ R10, R63, R10, !PT ;  /* 0x0000000a3f0a7209 */ /* 0x000fe40007810000 */
        /* <DEDUP_REMOVED lines=8> */
[----:B------:R-:W-:Y:S01]  /*3840*/  ISETP.LT.OR P5, PT, R2, 0x5a, P5 ;  /* 0x0000005a0200780c */ /* 0x000fe20002fa1670 */
[----:B------:R-:W-:Y:S01]  /*3850*/  FFMA.FTZ R2, R44, R0, -R53 ;  /* 0x000000002c027223 */ /* 0x000fe20000010835 */
[----:B------:R-:W-:Y:S01]  /*3860*/  FSEL R45, R70, -INF , !P4 ;  /* 0xff800000462d7808 */ /* 0x000fe20006000000 */
[----:B------:R0:W-:Y:S01]  /*3870*/  MUFU.EX2 R180, R4 ;  /* 0x0000000400b47308 */ /* 0x0001e20000000800 */
[----:B------:R-:W-:-:S02]  /*3880*/  FMNMX.FTZ R10, R67, R10, !PT ;  /* 0x0000000a430a7209 */ /* 0x000fc40007810000 */
[----:B------:R-:W-:Y:S02]  /*3890*/  FSEL R71, R71, -INF , !P5 ;  /* 0xff80000047477808 */ /* 0x000fe40006800000 */
[----:B------:R-:W-:Y:S02]  /*38a0*/  FMNMX.FTZ R10, R45, R10, !PT ;  /* 0x0000000a2d0a7209 */ /* 0x000fe40007810000 */
[----:B-1----:R-:W-:Y:S01]  /*38b0*/  F2FP.F16.F32.PACK_AB R190, R61, R20 ;  /* 0x000000143dbe723e */ /* 0x002fe200000000ff */
[----:B------:R1:W2:Y:S01]  /*38c0*/  MUFU.EX2 R65, R14 ;  /* 0x0000000e00417308 */ /* 0x0002a20000000800 */
[----:B------:R-:W-:Y:S01]  /*38d0*/  FMNMX.FTZ R10, R71, R10, !PT ;  /* 0x0000000a470a7209 */ /* 0x000fe20007810000 */
[----:B0-----:R-:W-:Y:S01]  /*38e0*/  FFMA.FTZ R4, R82, R0, -R53 ;  /* 0x0000000052047223 */ /* 0x001fe20000010835 */
[----:B------:R-:W-:-:S03]  /*38f0*/  F2FP.F16.F32.PACK_AB R188, R57, R12 ;  /* 0x0000000c39bc723e */ /* 0x000fc600000000ff */
[----:B------:R-:W0:Y:S02]  /*3900*/  SHFL.BFLY PT, R49, R10, 0x2, 0x1f ;  /* 0x0c401f000a317f89 */ /* 0x000e2400000e0000 */
[----:B------:R3:W-:Y:S01]  /*3910*/  MUFU.EX2 R75, R4 ;  /* 0x00000004004b7308 */ /* 0x0007e20000000800 */
[----:B-1----:R-:W-:-:S07]  /*3920*/  FFMA.FTZ R14, R80, R0, -R53 ;  /* 0x00000000500e7223 */ /* 0x002fce0000010835 */
[----:B------:R-:W-:Y:S01]  /*3930*/  MUFU.EX2 R83, R36 ;  /* 0x0000002400537308 */ /* 0x000fe20000000800 */
[----:B--2---:R-:W-:-:S07]  /*3940*/  F2FP.F16.F32.PACK_AB R184, R65, R26 ;  /* 0x0000001a41b8723e */ /* 0x004fce00000000ff */
[----:B------:R-:W-:Y:S01]  /*3950*/  MUFU.EX2 R28, R28 ;  /* 0x0000001c001c7308 */ /* 0x000fe20000000800 */
[----:B0-----:R-:W-:Y:S01]  /*3960*/  FMNMX.FTZ R49, R10, R49, !PT ;  /* 0x000000310a317209 */ /* 0x001fe20007810000 */
[----:B------:R-:W-:-:S06]  /*3970*/  FFMA.FTZ R10, R88, R0, -R53 ;  /* 0x00000000580a7223 */ /* 0x000fcc0000010835 */
[----:B------:R0:W1:Y:S01]  /*3980*/  MUFU.EX2 R69, R24 ;  /* 0x0000001800457308 */ /* 0x0000620000000800 */
[----:B---3--:R-:W2:Y:S07]  /*3990*/  SHFL.BFLY PT, R4, R49, 0x1, 0x1f ;  /* 0x0c201f0031047f89 */ /* 0x008eae00000e0000 */
[----:B------:R3:W-:Y:S01]  /*39a0*/  MUFU.EX2 R81, R10 ;  /* 0x0000000a00517308 */ /* 0x0007e20000000800 */
[----:B0-----:R-:W-:-:S07]  /*39b0*/  FFMA.FTZ R24, R48, R0, -R53 ;  /* 0x0000000030187223 */ /* 0x001fce0000010835 */
[----:B------:R-:W-:Y:S01]  /*39c0*/  MUFU.EX2 R85, R38 ;  /* 0x0000002600557308 */ /* 0x000fe20000000800 */
[----:B-1----:R-:W-:-:S07]  /*39d0*/  F2FP.F16.F32.PACK_AB R186, R69, R28 ;  /* 0x0000001c45ba723e */ /* 0x002fce00000000ff */
[----:B------:R0:W-:Y:S01]  /*39e0*/  MUFU.EX2 R73, R14 ;  /* 0x0000000e00497308 */ /* 0x0001e20000000800 */
[----:B--2---:R-:W-:-:S04]  /*39f0*/  FMNMX.FTZ R4, R49, R4, !PT ;  /* 0x0000000431047209 */ /* 0x004fc80007810000 */
[C---:B------:R-:W-:Y:S01]  /*3a00*/  FSETP.NEU.FTZ.AND P1, PT, R4.reuse, -INF , PT ;  /* 0xff8000000400780b */ /* 0x040fe20003f3d000 */
[-C--:B---3--:R-:W-:Y:S02]  /*3a10*/  FMUL.FTZ R10, R4, R0.reuse ;  /* 0x00000000040a7220 */ /* 0x088fe40000410000 */
[----:B------:R-:W1:Y:S01]  /*3a20*/  MUFU.EX2 R2, R2 ;  /* 0x0000000200027308 */ /* 0x000e620000000800 */
[----:B0-----:R-:W-:Y:S02]  /*3a30*/  FFMA.FTZ R14, R84, R0, -R53 ;  /* 0x00000000540e7223 */ /* 0x001fe40000010835 */
[----:B------:R-:W-:Y:S02]  /*3a40*/  FSEL R10, R10, RZ, P1 ;  /* 0x000000ff0a0a7208 */ /* 0x000fe40000800000 */
[----:B------:R-:W-:-:S03]  /*3a50*/  PLOP3.LUT P1, PT, PT, PT, UP0, 0x40, 0x0 ;  /* 0x000000000000781c */ /* 0x000fc60003f2e808 */
        /* <DEDUP_REMOVED lines=26> */
[-CC-:B------:R-:W-:Y:S01]  /*3c00*/  FFMA.FTZ R63, R63, R0.reuse, -R10.reuse ;  /* 0x000000003f3f7223 */ /* 0x180fe2000001080a */
[-CC-:B------:R-:W-:Y:S01]  /*3c10*/  FFMA.FTZ R41, R41, R0.reuse, -R10.reuse ;  /* 0x0000000029297223 */ /* 0x180fe2000001080a */
[-CC-:B------:R-:W-:Y:S01]  /*3c20*/  FFMA.FTZ R67, R67, R0.reuse, -R10.reuse ;  /* 0x0000000043437223 */ /* 0x180fe2000001080a */
[----:B------:R-:W-:Y:S01]  /*3c30*/  FADD.FTZ R52, R26, R13 ;  /* 0x0000000d1a347221 */ /* 0x000fe20000010000 */
[-CC-:B------:R-:W-:Y:S01]  /*3c40*/  FFMA.FTZ R45, R45, R0.reuse, -R10.reuse ;  /* 0x000000002d2d7223 */ /* 0x180fe2000001080a */
[----:B------:R-:W-:Y:S01]  /*3c50*/  FFMA.FTZ R71, R71, R0, -R10 ;  /* 0x0000000047477223 */ /* 0x000fe2000001080a */
[----:B------:R-:W2:Y:S01]  /*3c60*/  MUFU.EX2 R11, R11 ;  /* 0x0000000b000b7308 */ /* 0x000ea20000000800 */
[----:B------:R-:W-:Y:S01]  /*3c70*/  FADD.FTZ R13, R65, R52 ;  /* 0x00000034410d7221 */ /* 0x000fe20000010000 */
[----:B-1----:R-:W-:-:S03]  /*3c80*/  F2FP.F16.F32.PACK_AB R182, R75, R2 ;  /* 0x000000024bb6723e */ /* 0x002fc600000000ff */
[----:B------:R-:W-:-:S03]  /*3c90*/  FADD.FTZ R54, R28, R13 ;  /* 0x0000000d1c367221 */ /* 0x000fc60000010000 */
[----:B------:R-:W1:Y:S01]  /*3ca0*/  MUFU.EX2 R38, R31 ;  /* 0x0000001f00267308 */ /* 0x000e620000000800 */
[----:B0-----:R-:W-:Y:S01]  /*3cb0*/  FADD.FTZ R52, R7, R36 ;  /* 0x0000002407347221 */ /* 0x001fe20000010000 */
[----:B------:R-:W-:Y:S01]  /*3cc0*/  FADD.FTZ R27, R69, R54 ;  /* 0x00000036451b7221 */ /* 0x000fe20000010000 */
[----:B------:R-:W-:-:S03]  /*3cd0*/  F2FP.F16.F32.PACK_AB R189, R36, R7 ;  /* 0x0000000724bd723e */ /* 0x000fc600000000ff */
[----:B------:R-:W-:Y:S01]  /*3ce0*/  FADD.FTZ R56, R180, R27 ;  /* 0x0000001bb4387221 */ /* 0x000fe20000010000 */
[----:B------:R-:W-:Y:S01]  /*3cf0*/  F2FP.F16.F32.PACK_AB R180, R73, R180 ;  /* 0x000000b449b4723e */ /* 0x000fe200000000ff */
[----:B------:R-:W0:Y:S01]  /*3d00*/  MUFU.EX2 R42, R35 ;  /* 0x00000023002a7308 */ /* 0x000e220000000800 */
[----:B--2---:R-:W-:Y:S01]  /*3d10*/  FADD.FTZ R13, R11, R52 ;  /* 0x000000340b0d7221 */ /* 0x004fe20000010000 */
[----:B------:R-:W-:-:S04]  /*3d20*/  FADD.FTZ R27, R73, R56 ;  /* 0x00000038491b7221 */ /* 0x000fc80000010000 */
[----:B------:R-:W-:Y:S02]  /*3d30*/  FADD.FTZ R56, R2, R27 ;  /* 0x0000001b02387221 */ /* 0x000fe40000010000 */
[----:B------:R-:W2:Y:S01]  /*3d40*/  MUFU.EX2 R15, R15 ;  /* 0x0000000f000f7308 */ /* 0x000ea20000000800 */
[C---:B-1----:R-:W-:Y:S01]  /*3d50*/  FADD.FTZ R54, R38.reuse, R13 ;  /* 0x0000000d26367221 */ /* 0x042fe20000010000 */
[----:B------:R-:W-:Y:S01]  /*3d60*/  FADD.FTZ R27, R75, R56 ;  /* 0x000000384b1b7221 */ /* 0x000fe20000010000 */
[----:B------:R-:W-:Y:S01]  /*3d70*/  F2FP.F16.F32.PACK_AB R191, R38, R11 ;  /* 0x0000000b26bf723e */ /* 0x000fe200000000ff */
[----:B------:R-:W-:Y:S02]  /*3d80*/  VIADD R11, R74, 0xfffffffe ;  /* 0xfffffffe4a0b7836 */ /* 0x000fe40000000000 */
[----:B------:R-:W-:Y:S01]  /*3d90*/  FADD.FTZ R13, R185, R54 ;  /* 0x00000036b90d7221 */ /* 0x000fe20000010000 */
[----:B------:R-:W-:Y:S01]  /*3da0*/  FADD.FTZ R58, R24, R27 ;  /* 0x0000001b183a7221 */ /* 0x000fe20000010000 */
[----:B------:R-:W1:Y:S02]  /*3db0*/  MUFU.EX2 R44, R39 ;  /* 0x00000027002c7308 */ /* 0x000e640000000800 */
[C---:B0-----:R-:W-:Y:S01]  /*3dc0*/  FADD.FTZ R54, R42.reuse, R13 ;  /* 0x0000000d2a367221 */ /* 0x041fe20000010000 */
[----:B------:R-:W-:-:S05]  /*3dd0*/  F2FP.F16.F32.PACK_AB R185, R42, R185 ;  /* 0x000000b92ab9723e */ /* 0x000fca00000000ff */
[----:B------:R-:W0:Y:S01]  /*3de0*/  MUFU.EX2 R21, R21 ;  /* 0x0000001500157308 */ /* 0x000e220000000800 */
[----:B--2---:R-:W-:-:S07]  /*3df0*/  FADD.FTZ R13, R15, R54 ;  /* 0x000000360f0d7221 */ /* 0x004fce0000010000 */
[----:B------:R2:W3:Y:S01]  /*3e00*/  MUFU.EX2 R77, R14 ;  /* 0x0000000e004d7308 */ /* 0x0004e20000000800 */
[C---:B-1----:R-:W-:Y:S01]  /*3e10*/  FADD.FTZ R56, R44.reuse, R13 ;  /* 0x0000000d2c387221 */ /* 0x042fe20000010000 */
[----:B------:R-:W-:-:S06]  /*3e20*/  F2FP.F16.F32.PACK_AB R187, R44, R15 ;  /* 0x0000000f2cbb723e */ /* 0x000fcc00000000ff */
[----:B------:R-:W1:Y:S01]  /*3e30*/  MUFU.EX2 R46, R43 ;  /* 0x0000002b002e7308 */ /* 0x000e620000000800 */
[----:B--2---:R-:W-:Y:S01]  /*3e40*/  FFMA.FTZ R14, R60, R0, -R53 ;  /* 0x000000003c0e7223 */ /* 0x004fe20000010835 */
[----:B0-----:R-:W-:-:S06]  /*3e50*/  FADD.FTZ R13, R21, R56 ;  /* 0x00000038150d7221 */ /* 0x001fcc0000010000 */
[----:B------:R-:W0:Y:S01]  /*3e60*/  MUFU.EX2 R30, R30 ;  /* 0x0000001e001e7308 */ /* 0x000e220000000800 */
[C---:B---3--:R-:W-:Y:S01]  /*3e70*/  FADD.FTZ R27, R77.reuse, R58 ;  /* 0x0000003a4d1b7221 */ /* 0x048fe20000010000 */
[----:B------:R-:W-:-:S06]  /*3e80*/  F2FP.F16.F32.PACK_AB R176, R77, R24 ;  /* 0x000000184db0723e */ /* 0x000fcc00000000ff */
[----:B------:R-:W2:Y:S01]  /*3e90*/  MUFU.EX2 R25, R25 ;  /* 0x0000001900197308 */ /* 0x000ea20000000800 */
[C---:B-1----:R-:W-:Y:S01]  /*3ea0*/  FADD.FTZ R10, R46.reuse, R13 ;  /* 0x0000000d2e0a7221 */ /* 0x042fe20000010000 */
[----:B------:R-:W-:-:S06]  /*3eb0*/  F2FP.F16.F32.PACK_AB R181, R46, R21 ;  /* 0x000000152eb5723e */ /* 0x000fcc00000000ff */
[----:B------:R1:W3:Y:S01]  /*3ec0*/  MUFU.EX2 R79, R32 ;  /* 0x00000020004f7308 */ /* 0x0002e20000000800 */
[----:B0-----:R-:W-:-:S07]  /*3ed0*/  FADD.FTZ R56, R30, R27 ;  /* 0x0000001b1e387221 */ /* 0x001fce0000010000 */
[----:B------:R-:W0:Y:S01]  /*3ee0*/  MUFU.EX2 R48, R47 ;  /* 0x0000002f00307308 */ /* 0x000e220000000800 */
[-CC-:B-1----:R-:W-:Y:S01]  /*3ef0*/  FFMA.FTZ R32, R64, R0.reuse, -R53.reuse ;  /* 0x0000000040207223 */ /* 0x182fe20000010835 */
[----:B--2---:R-:W-:Y:S01]  /*3f00*/  FADD.FTZ R13, R25, R10 ;  /* 0x0000000a190d7221 */ /* 0x004fe20000010000 */
[----:B------:R-:W-:-:S05]  /*3f10*/  FFMA.FTZ R53, R94, R0, -R53 ;  /* 0x000000005e357223 */ /* 0x000fca0000010835 */
[----:B------:R-:W1:Y:S01]  /*3f20*/  MUFU.EX2 R34, R34 ;  /* 0x0000002200227308 */ /* 0x000e620000000800 */
[C---:B---3--:R-:W-:Y:S01]  /*3f30*/  FADD.FTZ R27, R79.reuse, R56 ;  /* 0x000000384f1b7221 */ /* 0x048fe20000010000 */
[----:B------:R-:W-:-:S06]  /*3f40*/  F2FP.F16.F32.PACK_AB R178, R79, R30 ;  /* 0x0000001e4fb2723e */ /* 0x000fcc00000000ff */
[----:B------:R-:W2:Y:S01]  /*3f50*/  MUFU.EX2 R29, R29 ;  /* 0x0000001d001d7308 */ /* 0x000ea20000000800 */
[C---:B0-----:R-:W-:Y:S01]  /*3f60*/  FADD.FTZ R10, R48.reuse, R13 ;  /* 0x0000000d300a7221 */ /* 0x041fe20000010000 */
[----:B------:R-:W-:-:S06]  /*3f70*/  F2FP.F16.F32.PACK_AB R183, R48, R25 ;  /* 0x0000001930b7723e */ /* 0x000fcc00000000ff */
[----:B------:R-:W0:Y:S01]  /*3f80*/  MUFU.EX2 R50, R51 ;  /* 0x0000003300327308 */ /* 0x000e220000000800 */
[----:B-1----:R-:W-:Y:S01]  /*3f90*/  FADD.FTZ R20, R34, R27 ;  /* 0x0000001b22147221 */ /* 0x002fe20000010000 */
[----:B------:R-:W-:-:S03]  /*3fa0*/  F2FP.F16.F32.PACK_AB R172, R81, R34 ;  /* 0x0000002251ac723e */ /* 0x000fc600000000ff */
[----:B------:R-:W-:-:S03]  /*3fb0*/  FADD.FTZ R27, R81, R20 ;  /* 0x00000014511b7221 */ /* 0x000fc60000010000 */
[----:B------:R-:W1:Y:S01]  /*3fc0*/  MUFU.EX2 R14, R14 ;  /* 0x0000000e000e7308 */ /* 0x000e620000000800 */
[----:B--2---:R-:W-:-:S07]  /*3fd0*/  FADD.FTZ R13, R29, R10 ;  /* 0x0000000a1d0d7221 */ /* 0x004fce0000010000 */
        /* <DEDUP_REMOVED lines=10> */
[----:B0-----:R-:W-:Y:S01]  /*4080*/  FADD.FTZ R10, R52, R13 ;  /* 0x0000000d340a7221 */ /* 0x001fe20000010000 */
[----:B------:R-:W-:Y:S01]  /*4090*/  IMAD.IADD R13, R16, 0x1, -R17 ;  /* 0x00000001100d7824 */ /* 0x000fe200078e0a11 */
[----:B------:R-:W-:-:S03]  /*40a0*/  F2FP.F16.F32.PACK_AB R179, R52, R33 ;  /* 0x0000002134b3723e */ /* 0x000fc600000000ff */
[----:B------:R-:W-:Y:S02]  /*40b0*/  IMAD R24, R193, 0x80, R13 ;  /* 0x00000080c1187824 */ /* 0x000fe400078e020d */
[----:B------:R-:W0:Y:S01]  /*40c0*/  MUFU.EX2 R54, R59 ;  /* 0x0000003b00367308 */ /* 0x000e220000000800 */
[----:B-1----:R-:W-:Y:S01]  /*40d0*/  FADD.FTZ R20, R32, R27 ;  /* 0x0000001b20147221 */ /* 0x002fe20000010000 */
[C---:B------:R-:W-:Y:S02]  /*40e0*/  F2FP.F16.F32.PACK_AB R168, R85.reuse, R32 ;  /* 0x0000002055a8723e */ /* 0x040fe400000000ff */
[----:B------:R-:W-:Y:S01]  /*40f0*/  R2UR UR6, R24 ;  /* 0x00000000180672ca */ /* 0x000fe200000e0000 */
[----:B------:R-:W-:-:S03]  /*4100*/  FADD.FTZ R31, R85, R20 ;  /* 0x00000014551f7221 */ /* 0x000fc60000010000 */
[----:B------:R-:W1:Y:S01]  /*4110*/  MUFU.EX2 R37, R37 ;  /* 0x0000002500257308 */ /* 0x000e620000000800 */
[----:B--2---:R-:W-:-:S07]  /*4120*/  FADD.FTZ R27, R3, R10 ;  /* 0x0000000a031b7221 */ /* 0x004fce0000010000 */
[----:B------:R-:W2:Y:S01]  /*4130*/  MUFU.EX2 R12, R63 ;  /* 0x0000003f000c7308 */ /* 0x000ea20000000800 */
[C---:B0-----:R-:W-:Y:S01]  /*4140*/  FADD.FTZ R14, R54.reuse, R27 ;  /* 0x0000001b360e7221 */ /* 0x041fe20000010000 */
[----:B------:R-:W-:Y:S01]  /*4150*/  UIADD3 UR4, UR6, UR4, URZ ;  /* 0x0000000406047290 */ /* 0x000fe2000fffe03f */
[----:B------:R-:W-:-:S05]  /*4160*/  F2FP.F16.F32.PACK_AB R173, R54, R3 ;  /* 0x0000000336ad723e */ /* 0x000fca00000000ff */
        /* <DEDUP_REMOVED lines=30> */
.L_x_3931:
[----:B------:R-:W-:-:S11]  /*4350*/  UISETP.NE.AND UP1, UPT, UR5, 0x1, UPT ;  /* 0x000000010500788c */ /* 0x000fd6000bf25270 */
[----:B------:R-:W-:Y:S02]  /*4360*/  @UP1 ULDC.64 UR6, c[0x0][0x9e8] ;  /* 0x00027a0000061ab9 */ /* 0x000fe40000000a00 */
[----:B------:R-:W-:-:S04]  /*4370*/  UIMAD.WIDE.U32 UR14, UR11, UR6, URZ ;  /* 0x000000060b0e72a5 */ /* 0x000fc8000f8e003f */
[----:B------:R-:W-:-:S12]  /*4380*/  @UP1 USHF.R.U32.HI UR11, URZ, UR7, UR15 ;  /* 0x000000073f0b1299 */ /* 0x000fd8000801160f */
.L_x_3932:
[----:B------:R-:W-:-:S04]  /*4390*/  UIMAD UR5, UR11, UR5, UR5 ;  /* 0x000000050b0572a4 */ /* 0x000fc8000f8e0205 */
[----:B------:R-:W-:-:S04]  /*43a0*/  UISETP.LT.AND UP1, UPT, UR4, UR5, UPT ;  /* 0x000000050400728c */ /* 0x000fc8000bf21270 */
[----:B------:R-:W-:-:S12]  /*43b0*/  USEL UR4, UR4, UR5, UP1 ;  /* 0x0000000504047287 */ /* 0x000fd80008800000 */
.L_x_3930:
[----:B------:R-:W-:Y:S01]  /*43c0*/  R2UR UR6, R192 ;  /* 0x00000000c00672ca */ /* 0x000fe200000e0000 */
        /* <DEDUP_REMOVED lines=63> */
.L_x_3950:
[----:B------:R-:W-:-:S04]  /*47c0*/  UIADD3 UR4, UR36, 0x1, URZ ;  /* 0x0000000124047890 */ /* 0x000fc8000fffe03f */
[----:B------:R-:W-:-:S04]  /*47d0*/  UISETP.NE.AND UP1, UPT, UR4, 0x2, UPT ;  /* 0x000000020400788c */ /* 0x000fc8000bf25270 */
[----:B------:R-:W-:Y:S02]  /*47e0*/  USEL UR7, URZ, 0x1, UP1 ;  /* 0x000000013f077887 */ /* 0x000fe40008800000 */
[----:B------:R-:W-:Y:S02]  /*47f0*/  USEL UR4, UR4, URZ, UP1 ;  /* 0x0000003f04047287 */ /* 0x000fe40008800000 */
[----:B------:R-:W-:Y:S01]  /*4800*/  ULOP3.LUT UR7, UR37, UR7, URZ, 0x3c, !UPT ;  /* 0x0000000725077292 */ /* 0x000fe2000f8e3c3f */
[----:B------:R-:W-:Y:S11]  /*4810*/  @!P0 BRA `(.L_x_3934) ;  /* 0x0000000000048947 */ /* 0x000ff60003800000 */
[----:B------:R-:W-:Y:S01]  /*4820*/  BPT.TRAP 0x1 ;  /* 0x000000040000795c */ /* 0x000fe20000300000 */
.L_x_3934:
[----:B------:R-:W-:Y:S01]  /*4830*/  ULEA UR5, UR4, UR38, 0x3 ;  /* 0x0000002604057291 */ /* 0x000fe2000f8e183f */
[----:B------:R-:W-:-:S05]  /*4840*/  IMAD.U32 R0, RZ, RZ, UR7 ;  /* 0x00000007ff007e24 */ /* 0x000fca000f8e00ff */
[----:B------:R-:W-:-:S04]  /*4850*/  SHF.L.U32 R0, R0, 0x1f, RZ ;  /* 0x0000001f00007819 */ /* 0x000fc800000006ff */
[----:B------:R0:W1:Y:S01]  /*4860*/  SYNCS.PHASECHK.TRANS64.TRYWAIT P1, [UR5+0x30830], R0 ;  /* 0x03083000ff0075a7 */ /* 0x0000620008020145 */
[----:B------:R-:W-:Y:S05]  /*4870*/  @!P0 BRA `(.L_x_3935) ;  /* 0x0000000000048947 */ /* 0x000fea0003800000 */
[----:B------:R-:W-:Y:S01]  /*4880*/  BPT.TRAP 0x1 ;  /* 0x000000040000795c */ /* 0x000fe20000300000 */
.L_x_3935:
[----:B-1----:R-:W-:Y:S05]  /*4890*/  @P1 BRA `(.L_x_3936) ;  /* 0x0000000000081947 */ /* 0x002fea0003800000 */
[----:B------:R-:W1:Y:S02]  /*48a0*/  SYNCS.PHASECHK.TRANS64.TRYWAIT P1, [UR5+0x30830], R0 ;  /* 0x03083000ff0075a7 */ /* 0x000e640008020145 */
[----:B-1----:R-:W-:Y:S05]  /*48b0*/  @!P1 BRA `(.L_x_3937) ;  /* 0x0000010800bc9947 */ /* 0x002fea0003800000 */
.L_x_3936:
[----:B------:R-:W-:Y:S01]  /*48c0*/  R2UR UR52, R8 ;  /* 0x00000000083472ca */ /* 0x000fe200000e0000 */
[----:B------:R-:W-:Y:S01]  /*48d0*/  UIMAD UR6, UR4, 0x900, UR39 ;  /* 0x00000900040678a4 */ /* 0x000fe2000f8e0227 */
        /* <DEDUP_REMOVED lines=123> */
[-C--:B------:R-:W-:Y:S01]  /*5090*/  FMUL.FTZ R111, R111, R3.reuse ;  /* 0x000000036f6f7220 */ /* 0x080fe20000410000 */
[-C--:B------:R-:W-:Y:S01]  /*50a0*/  FMUL.FTZ R114, R114, R3.reuse ;  /* 0x0000000372727220 */ /* 0x080fe20000410000 */
        /* <DEDUP_REMOVED lines=36> */
.L_x_3938:
[----:B------:R-:W-:Y:S01]  /*52f0*/  ULEA UR14, UR36, UR38, 0x3 ;  /* 0x00000026240e7291 */ /* 0x000fe2000f8e183f */
[----:B0-----:R-:W-:-:S05]  /*5300*/  IMAD.U32 R0, RZ, RZ, UR37 ;  /* 0x00000025ff007e24 */ /* 0x001fca000f8e00ff */
[----:B------:R-:W-:-:S04]  /*5310*/  SHF.L.U32 R0, R0, 0x1f, RZ ;  /* 0x0000001f00007819 */ /* 0x000fc800000006ff */
[----:B------:R0:W1:Y:S01]  /*5320*/  SYNCS.PHASECHK.TRANS64.TRYWAIT P1, [UR14+0x30850], R0 ;  /* 0x03085000ff0075a7 */ /* 0x000062000802014e */
[----:B------:R-:W-:Y:S05]  /*5330*/  @!P0 BRA `(.L_x_3939) ;  /* 0x0000000000048947 */ /* 0x000fea0003800000 */
[----:B------:R-:W-:Y:S01]  /*5340*/  BPT.TRAP 0x1 ;  /* 0x000000040000795c */ /* 0x000fe20000300000 */
.L_x_3939:
[----:B-1----:R-:W-:Y:S05]  /*5350*/  @P1 BRA `(.L_x_3940) ;  /* 0x0000000000081947 */ /* 0x002fea0003800000 */
[----:B------:R-:W1:Y:S02]  /*5360*/  SYNCS.PHASECHK.TRANS64.TRYWAIT P1, [UR14+0x30850], R0 ;  /* 0x03085000ff0075a7 */ /* 0x000e64000802014e */
[----:B-1----:R-:W-:Y:S05]  /*5370*/  @!P1 BRA `(.L_x_3941) ;  /* 0x0000010000249947 */ /* 0x002fea0003800000 */
.L_x_3940:
[----:B------:R-:W-:Y:S01]  /*5380*/  UIADD3 UR6, UR38, 0x400, URZ ;  /* 0x0000040026067890 */ /* 0x000fe2000fffe03f */
[----:B------:R-:W-:Y:S01]  /*5390*/  WARPGROUP.ARRIVE ;  /* 0x00000000000079c5 */ /* 0x000fe20000000000 */
[----:B------:R-:W-:-:S05]  /*53a0*/  UMOV UR11, 0x40000040 ;  /* 0x40000040000b7882 */ /* 0x000fca0000000000 */
[----:B------:R-:W2:Y:S01]  /*53b0*/  S2R R194, SR_TID.X ;  /* 0x0000000000c27919 */ /* 0x000ea20000002100 */
[----:B------:R-:W-:Y:S01]  /*53c0*/  USHF.R.U32.HI UR6, URZ, 0x4, UR6 ;  /* 0x000000043f067899 */ /* 0x000fe20008011606 */
[----:B01----:R-:W-:Y:S01]  /*53d0*/  IMAD.U32 R0, RZ, RZ, UR5 ;  /* 0x00000005ff007e24 */ /* 0x003fe2000f8e00ff */
[----:B------:R-:W-:Y:S01]  /*53e0*/  ULDC UR15, c[0x0][0x9dc] ;  /* 0x00027700000f7ab9 */ /* 0x000fe20000000800 */
[----:B------:R-:W-:Y:S01]  /*53f0*/  IMAD R3, R11, -0x60, RZ ;  /* 0xffffffa00b037824 */ /* 0x000fe200078e02ff */
[----:B------:R-:W-:-:S04]  /*5400*/  ULOP3.LUT UR6, UR6, 0x3fff, URZ, 0xc0, !UPT ;  /* 0x00003fff06067892 */ /* 0x000fc8000f8ec03f */
[----:B------:R-:W-:Y:S01]  /*5410*/  ULOP3.LUT UR6, UR6, 0x3000000, URZ, 0xfc, !UPT ;  /* 0x0300000006067892 */ /* 0x000fe2000f8efc3f */
[----:B------:R-:W-:-:S03]  /*5420*/  IADD3 R2, R3, 0x1, R16 ;  /* 0x0000000103027810 */ /* 0x000fc60007ffe010 */
[----:B------:R-:W-:-:S07]  /*5430*/  UIMAD UR6, UR36, 0x900, UR6 ;  /* 0x00000900240678a4 */ /* 0x000fce000f8e0206 */
[----:B------:R-:W-:Y:S02]  /*5440*/  UMOV UR10, UR6 ;  /* 0x00000006000a7c82 */ /* 0x000fe40008000000 */
[----:B------:R-:W-:Y:S01]  /*5450*/  HGMMA.64x192x16.F32 R24, R188, gdesc[UR8].tnspB, R24, gsb0 ;  /* 0x42e00008bc187df0 */ /* 0x000fe20008000818 */
[----:B------:R-:W-:Y:S01]  /*5460*/  UIADD3 UR10, UR6, 0x80, URZ ;  /* 0x00000080060a7890 */ /* 0x000fe2000fffe03f */
[----:B------:R-:W-:Y:S01]  /*5470*/  UMOV UR11, 0x40000040 ;  /* 0x40000040000b7882 */ /* 0x000fe20000000000 */
[----:B--2---:R-:W-:-:S13]  /*5480*/  LOP3.LUT P1, RZ, R194, 0x7f, RZ, 0xc0, !PT ;  /* 0x0000007fc2ff7812 */ /* 0x004fda000782c0ff */
        /* <DEDUP_REMOVED lines=29> */
[----:B------:R0:W-:Y:S01]  /*5660*/  @!P1 SYNCS.ARRIVE.TRANS64.RED.A1T0 RZ, [R0+URZ], RZ ;  /* 0x000000ff00ff99a7 */ /* 0x0001e2000810043f */
[----:B------:R-:W-:Y:S01]  /*5670*/  PLOP3.LUT P1, PT, PT, PT, UP0, 0x40, 0x0 ;  /* 0x000000000000781c */ /* 0x000fe20003f2e808 */
[----:B------:R-:W-:-:S04]  /*5680*/  IMAD.IADD R169, R2, 0x1, -R17 ;  /* 0x0000000102a97824 */ /* 0x000fc800078e0a11 */
[C---:B------:R-:W-:Y:S02]  /*5690*/  IMAD R169, R18.reuse, -0x2, R169 ;  /* 0xfffffffe12a97824 */ /* 0x040fe400078e02a9 */
[----:B0-----:R-:W-:Y:S02]  /*56a0*/  IMAD R0, R18, -0x2, R3 ;  /* 0xfffffffe12007824 */ /* 0x001fe400078e0203 */
        /* <DEDUP_REMOVED lines=17> */
.L_x_3944:
[----:B------:R-:W-:Y:S02]  /*57c0*/  IMAD.U32 R20, RZ, RZ, UR59 ;  /* 0x0000003bff147e24 */ /* 0x000fe4000f8e00ff */
[----:B------:R-:W-:-:S03]  /*57d0*/  IMAD.MOV.U32 R169, RZ, RZ, R15 ;  /* 0x000000ffffa97224 */ /* 0x000fc600078e000f */
[----:B------:R-:W-:-:S13]  /*57e0*/  ISETP.NE.AND P1, PT, R20, 0x1, PT ;  /* 0x000000011400780c */ /* 0x000fda0003f25270 */
[----:B------:R-:W0:Y:S02]  /*57f0*/  @P1 LDC.64 R170, c[0x0][0x9e8] ;  /* 0x00027a00ffaa1b82 */ /* 0x000e240000000a00 */
[----:B0-----:R-:W-:-:S05]  /*5800*/  @P1 IMAD.HI.U32 R14, R15, R170, RZ ;  /* 0x000000aa0f0e1227 */ /* 0x001fca00078e00ff */
[----:B------:R-:W-:-:S07]  /*5810*/  @P1 SHF.R.U32.HI R169, RZ, R171, R14 ;  /* 0x000000abffa91219 */ /* 0x000fce000001160e */
.L_x_3945:
[----:B------:R-:W-:Y:S05]  /*5820*/  BSYNC B0 ;  /* 0x0000000000007941 */ /* 0x000fea0003800000 */
.L_x_3943:
[----:B------:R-:W-:-:S05]  /*5830*/  IMAD R169, R169, R20, R0 ;  /* 0x00000014a9a97224 */ /* 0x000fca00078e0200 */
[----:B------:R-:W-:Y:S02]  /*5840*/  VIADDMNMX R2, R169, R20, R2, PT ;  /* 0x00000014a9027246 */ /* 0x000fe40003800102 */
[----:B------:R-:W-:-:S07]  /*5850*/  VIMNMX R12, R12, R169, !PT ;  /* 0x000000a90c0c7248 */ /* 0x000fce0007fe0100 */
.L_x_3942:
        /* <DEDUP_REMOVED lines=93> */
[----:B------:R-:W-:Y:S02]  /*5e30*/  ISETP.GE.AND P3, PT, R3, 0x51, PT ;  /* 0x000000510300780c */ /* 0x000fe40003f66270 */
[----:B------:R-:W-:Y:S02]  /*5e40*/  IADD3 R14, R207, 0x8, R6 ;  /* 0x00000008cf0e7810 */ /* 0x000fe40007ffe006 */
        /* <DEDUP_REMOVED lines=20> */
[----:B------:R-:W-:-:S04]  /*5f90*/  ISETP.LT.OR P6, PT, R2, 0x5a, P6 ;  /* 0x0000005a0200780c */ /* 0x000fc800037c1670 */
[----:B------:R-:W-:Y:S02]  /*5fa0*/  FSEL R165, R165, -INF , !P6 ;  /* 0xff800000a5a57808 */ /* 0x000fe40007000000 */
[----:B------:R-:W-:-:S13]  /*5fb0*/  PLOP3.LUT P6, PT, PT, PT, UP0, 0x40, 0x0 ;  /* 0x000000000000781c */ /* 0x000fda0003fce808 */
[----:B------:R-:W-:Y:S05]  /*5fc0*/  @P6 BRA `(.L_x_3946) ;  /* 0x0000000000546947 */ /* 0x000fea0003800000 */
        /* <DEDUP_REMOVED lines=11> */
.L_x_3948:
[----:B------:R-:W-:Y:S02]  /*6080*/  IMAD.U32 R128, RZ, RZ, UR59 ;  /* 0x0000003bff807e24 */ /* 0x000fe4000f8e00ff */
[----:B------:R-:W-:-:S03]  /*6090*/  IMAD.MOV.U32 R121, RZ, RZ, R21 ;  /* 0x000000ffff797224 */ /* 0x000fc600078e0015 */
[----:B------:R-:W-:-:S13]  /*60a0*/  ISETP.NE.AND P6, PT, R128, 0x1, PT ;  /* 0x000000018000780c */ /* 0x000fda0003fc5270 */
[----:B------:R-:W0:Y:S02]  /*60b0*/  @P6 LDC.64 R2, c[0x0][0x9e8] ;  /* 0x00027a00ff026b82 */ /* 0x000e240000000a00 */
[----:B0-----:R-:W-:-:S05]  /*60c0*/  @P6 IMAD.HI.U32 R2, R21, R2, RZ ;  /* 0x0000000215026227 */ /* 0x001fca00078e00ff */
[----:B------:R-:W-:-:S07]  /*60d0*/  @P6 SHF.R.U32.HI R121, RZ, R3, R2 ;  /* 0x00000003ff796219 */ /* 0x000fce0000011602 */
.L_x_3949:
[----:B------:R-:W-:Y:S05]  /*60e0*/  BSYNC B0 ;  /* 0x0000000000007941 */ /* 0x000fea0003800000 */
.L_x_3947:
[----:B------:R-:W-:-:S05]  /*60f0*/  IMAD R3, R121, R128, R0 ;  /* 0x0000008079037224 */ /* 0x000fca00078e0200 */
[----:B------:R-:W-:Y:S02]  /*6100*/  VIADDMNMX R12, R3, R128, R12, PT ;  /* 0x00000080030c7246 */ /* 0x000fe4000380010c */
[----:B------:R-:W-:-:S07]  /*6110*/  VIMNMX R14, R14, R3, !PT ;  /* 0x000000030e0e7248 */ /* 0x000fce0007fe0100 */
.L_x_3946:
        /* <DEDUP_REMOVED lines=44> */
[----:B------:R-:W-:Y:S02]  /*63e0*/  FSEL R209, R138, -INF , !P1 ;  /* 0xff8000008ad17808 */ /* 0x000fe40004800000 */
[----:B------:R-:W-:Y:S01]  /*63f0*/  ISETP.NE.AND P1, PT, R132, RZ, PT ;  /* 0x000000ff8400720c */ /* 0x000fe20003f25270 */
[----:B------:R-:W-:Y:S01]  /*6400*/  IMAD.U32 R132, RZ, RZ, UR14 ;  /* 0x0000000eff847e24 */ /* 0x000fe2000f8e00ff */
        /* <DEDUP_REMOVED lines=27> */
[----:B------:R-:W0:Y:S01]  /*65c0*/  LDC R0, c[0x0][0x988] ;  /* 0x00026200ff007b82 */ /* 0x000e220000000800 */
[----:B------:R-:W-:Y:S01]  /*65d0*/  ISETP.NE.AND P1, PT, R144, RZ, PT ;  /* 0x000000ff9000720c */ /* 0x000fe20003f25270 */
[----:B------:R-:W1:Y:S01]  /*65e0*/  SHFL.BFLY PT, R121, R20, 0x2, 0x1f ;  /* 0x0c401f0014797f89 */ /* 0x000e6200000e0000 */
        /* <DEDUP_REMOVED lines=14> */
[----:B-1----:R-:W-:Y:S02]  /*66d0*/  FMNMX.FTZ R126, R20, R121, !PT ;  /* 0x00000079147e7209 */ /* 0x002fe40007810000 */
[----:B------:R-:W-:Y:S02]  /*66e0*/  ISETP.GT.AND P1, PT, R14, 0x39, !P1 ;  /* 0x000000390e00780c */ /* 0x000fe40004f24270 */
[C---:B------:R-:W-:Y:S01]  /*66f0*/  ISETP.LT.OR P5, PT, R12.reuse, 0x59, P5 ;  /* 0x000000590c00780c */ /* 0x040fe20002fa1670 */
[----:B------:R-:W1:Y:S01]  /*6700*/  SHFL.BFLY PT, R121, R126, 0x1, 0x1f ;  /* 0x0c201f007e797f89 */ /* 0x000e6200000e0000 */
[----:B------:R-:W-:-:S04]  /*6710*/  ISETP.LT.OR P1, PT, R12, 0x3a, P1 ;  /* 0x0000003a0c00780c */ /* 0x000fc80000f21670 */
[----:B------:R-:W-:Y:S02]  /*6720*/  FSEL R151, R151, -INF , !P1 ;  /* 0xff80000097977808 */ /* 0x000fe40004800000 */
[----:B------:R-:W-:-:S04]  /*6730*/  ISETP.NE.AND P1, PT, R180, RZ, PT ;  /* 0x000000ffb400720c */ /* 0x000fc80003f25270 */
[----:B------:R-:W-:-:S04]  /*6740*/  ISETP.GT.AND P1, PT, R14, 0x40, !P1 ;  /* 0x000000400e00780c */ /* 0x000fc80004f24270 */
[----:B------:R-:W-:-:S04]  /*6750*/  ISETP.LT.OR P1, PT, R12, 0x41, P1 ;  /* 0x000000410c00780c */ /* 0x000fc80000f21670 */
[----:B------:R-:W-:Y:S02]  /*6760*/  FSEL R127, R154, -INF , !P1 ;  /* 0xff8000009a7f7808 */ /* 0x000fe40004800000 */
[----:B------:R-:W-:Y:S02]  /*6770*/  ISETP.NE.AND P1, PT, R152, RZ, PT ;  /* 0x000000ff9800720c */ /* 0x000fe40003f25270 */
[----:B-1----:R-:W-:Y:S02]  /*6780*/  FMNMX.FTZ R121, R126, R121, !PT ;  /* 0x000000797e797209 */ /* 0x002fe40007810000 */
[----:B------:R-:W-:-:S03]  /*6790*/  ISETP.GT.AND P1, PT, R14, 0x41, !P1 ;  /* 0x000000410e00780c */ /* 0x000fc60004f24270 */
[----:B0-----:R-:W-:Y:S01]  /*67a0*/  FMUL.FTZ R2, R121, R0 ;  /* 0x0000000079027220 */ /* 0x001fe20000410000 */
        /* <DEDUP_REMOVED lines=29> */
[--C-:B------:R-:W-:Y:S01]  /*6980*/  FFMA.FTZ R172, R133, R0, -R2.reuse ;  /* 0x0000000085ac7223 */ /* 0x100fe20000010802 */
[----:B------:R-:W-:Y:S01]  /*6990*/  FSEL R185, R166, -INF , !P5 ;  /* 0xff800000a6b97808 */ /* 0x000fe20006800000 */
[----:B------:R0:W-:Y:S01]  /*69a0*/  MUFU.EX2 R163, R14 ;  /* 0x0000000e00a37308 */ /* 0x0001e20000000800 */
[----:B------:R-:W-:Y:S01]  /*69b0*/  FMNMX.FTZ R20, R217, R20, !PT ;  /* 0x00000014d9147209 */ /* 0x000fe20007810000 */
[-CC-:B------:R-:W-:Y:S01]  /*69c0*/  FFMA.FTZ R176, R125, R0.reuse, -R2.reuse ;  /* 0x000000007db07223 */ /* 0x180fe20000010802 */
[----:B------:R-:W-:Y:S01]  /*69d0*/  FSEL R167, R167, -INF , !P2 ;  /* 0xff800000a7a77808 */ /* 0x000fe20005000000 */
[--C-:B------:R-:W-:Y:S01]  /*69e0*/  FFMA.FTZ R223, R120, R0, -R2.reuse ;  /* 0x0000000078df7223 */ /* 0x100fe20000010802 */
[----:B------:R-:W-:Y:S01]  /*69f0*/  FMNMX.FTZ R20, R207, R20, !PT ;  /* 0x00000014cf147209 */ /* 0x000fe20007810000 */
[-CC-:B------:R-:W-:Y:S01]  /*6a00*/  FFMA.FTZ R125, R145, R0.reuse, -R2.reuse ;  /* 0x00000000917d7223 */ /* 0x180fe20000010802 */
[-CC-:B------:R-:W-:Y:S01]  /*6a10*/  FFMA.FTZ R145, R153, R0.reuse, -R2.reuse ;  /* 0x0000000099917223 */ /* 0x180fe20000010802 */
[--C-:B------:R-:W-:Y:S01]  /*6a20*/  FFMA.FTZ R188, R177, R0, -R2.reuse ;  /* 0x00000000b1bc7223 */ /* 0x100fe20000010802 */
[----:B------:R-:W-:Y:S01]  /*6a30*/  FMNMX.FTZ R20, R215, R20, !PT ;  /* 0x00000014d7147209 */ /* 0x000fe20007810000 */
[-CC-:B------:R-:W-:Y:S01]  /*6a40*/  FFMA.FTZ R178, R129, R0.reuse, -R2.reuse ;  /* 0x0000000081b27223 */ /* 0x180fe20000010802 */
[----:B0-----:R-:W-:Y:S01]  /*6a50*/  FSEL R14, R121, RZ, P1 ;  /* 0x000000ff790e7208 */ /* 0x001fe20000800000 */
[--C-:B------:R-:W-:Y:S01]  /*6a60*/  FFMA.FTZ R177, R181, R0, -R2.reuse ;  /* 0x00000000b5b17223 */ /* 0x100fe20000010802 */
[----:B------:R-:W-:Y:S01]  /*6a70*/  FMNMX.FTZ R20, R209, R20, !PT ;  /* 0x00000014d1147209 */ /* 0x000fe20007810000 */
[-CC-:B------:R-:W-:Y:S01]  /*6a80*/  FFMA.FTZ R129, R149, R0.reuse, -R2.reuse ;  /* 0x0000000095817223 */ /* 0x180fe20000010802 */
[--C-:B------:R-:W-:Y:S01]  /*6a90*/  FFMA.FTZ R174, R137, R0, -R2.reuse ;  /* 0x0000000089ae7223 */ /* 0x100fe20000010802 */
[----:B------:R-:W-:Y:S01]  /*6aa0*/  FADD.FTZ R153, -R14, R5 ;  /* 0x000000050e997221 */ /* 0x000fe20000010100 */
[----:B------:R-:W-:Y:S01]  /*6ab0*/  FMNMX.FTZ R20, R213, R20, !PT ;  /* 0x00000014d5147209 */ /* 0x000fe20007810000 */
[-CC-:B------:R-:W-:Y:S01]  /*6ac0*/  FFMA.FTZ R186, R187, R0.reuse, -R2.reuse ;  /* 0x00000000bbba7223 */ /* 0x180fe20000010802 */
[-CC-:B------:R-:W-:Y:S01]  /*6ad0*/  FFMA.FTZ R181, R189, R0.reuse, -R2.reuse ;  /* 0x00000000bdb57223 */ /* 0x180fe20000010802 */
[----:B------:R-:W-:Y:S01]  /*6ae0*/  FMUL.FTZ R153, R153, R0 ;  /* 0x0000000099997220 */ /* 0x000fe20000410000 */
        /* <DEDUP_REMOVED lines=14> */
[----:B------:R-:W0:Y:S03]  /*6bd0*/  MUFU.EX2 R2, R153 ;  /* 0x0000009900027308 */ /* 0x000e260000000800 */
[----:B------:R-:W-:-:S04]  /*6be0*/  FMNMX.FTZ R20, R151, R20, !PT ;  /* 0x0000001497147209 */ /* 0x000fc80007810000 */
[----:B------:R-:W-:Y:S01]  /*6bf0*/  FMNMX.FTZ R20, R127, R20, !PT ;  /* 0x000000147f147209 */ /* 0x000fe20007810000 */
[----:B------:R-:W1:Y:S03]  /*6c00*/  MUFU.EX2 R188, R188 ;  /* 0x000000bc00bc7308 */ /* 0x000e660000000800 */
[----:B------:R-:W-:-:S04]  /*6c10*/  FMNMX.FTZ R20, R155, R20, !PT ;  /* 0x000000149b147209 */ /* 0x000fc80007810000 */
[----:B------:R-:W-:Y:S01]  /*6c20*/  FMNMX.FTZ R20, R123, R20, !PT ;  /* 0x000000147b147209 */ /* 0x000fe20007810000 */
[----:B------:R-:W2:Y:S03]  /*6c30*/  MUFU.EX2 R190, R190 ;  /* 0x000000be00be7308 */ /* 0x000ea60000000800 */
[----:B------:R-:W-:-:S04]  /*6c40*/  FMNMX.FTZ R20, R159, R20, !PT ;  /* 0x000000149f147209 */ /* 0x000fc80007810000 */
[----:B------:R-:W-:Y:S01]  /*6c50*/  FMNMX.FTZ R20, R183, R20, !PT ;  /* 0x00000014b7147209 */ /* 0x000fe20007810000 */
[----:B------:R-:W3:Y:S03]  /*6c60*/  MUFU.EX2 R177, R177 ;  /* 0x000000b100b17308 */ /* 0x000ee60000000800 */
[----:B------:R-:W-:-:S04]  /*6c70*/  FMNMX.FTZ R20, R175, R20, !PT ;  /* 0x00000014af147209 */ /* 0x000fc80007810000 */
[----:B------:R-:W-:Y:S01]  /*6c80*/  FMNMX.FTZ R20, R185, R20, !PT ;  /* 0x00000014b9147209 */ /* 0x000fe20007810000 */
[----:B------:R-:W4:Y:S03]  /*6c90*/  MUFU.EX2 R184, R184 ;  /* 0x000000b800b87308 */ /* 0x000f260000000800 */
[----:B------:R-:W-:-:S05]  /*6ca0*/  FMNMX.FTZ R20, R167, R20, !PT ;  /* 0x00000014a7147209 */ /* 0x000fca0007810000 */
[----:B------:R-:W5:Y:S01]  /*6cb0*/  SHFL.BFLY PT, R173, R20, 0x2, 0x1f ;  /* 0x0c401f0014ad7f89 */ /* 0x000f6200000e0000 */
[----:B------:R-:W4:Y:S08]  /*6cc0*/  MUFU.EX2 R179, R179 ;  /* 0x000000b300b37308 */ /* 0x000f300000000800 */
[----:B------:R-:W4:Y:S08]  /*6cd0*/  MUFU.EX2 R186, R186 ;  /* 0x000000ba00ba7308 */ /* 0x000f300000000800 */
[----:B------:R-:W-:Y:S01]  /*6ce0*/  MUFU.EX2 R181, R181 ;  /* 0x000000b500b57308 */ /* 0x000fe20000000800 */
[----:B-----5:R-:W-:-:S07]  /*6cf0*/  FMNMX.FTZ R173, R20, R173, !PT ;  /* 0x000000ad14ad7209 */ /* 0x020fce0007810000 */
[----:B------:R-:W-:Y:S01]  /*6d00*/  MUFU.EX2 R180, R180 ;  /* 0x000000b400b47308 */ /* 0x000fe20000000800 */
[----:B------:R-:W5:Y:S07]  /*6d10*/  SHFL.BFLY PT, R12, R173, 0x1, 0x1f ;  /* 0x0c201f00ad0c7f89 */ /* 0x000f6e00000e0000 */
[----:B------:R-:W-:Y:S08]  /*6d20*/  MUFU.EX2 R182, R182 ;  /* 0x000000b600b67308 */ /* 0x000ff00000000800 */
[----:B------:R-:W-:Y:S08]  /*6d30*/  MUFU.EX2 R141, R141 ;  /* 0x0000008d008d7308 */ /* 0x000ff00000000800 */
[----:B------:R-:W-:Y:S01]  /*6d40*/  MUFU.EX2 R176, R176 ;  /* 0x000000b000b07308 */ /* 0x000fe20000000800 */
[----:B-----5:R-:W-:-:S04]  /*6d50*/  FMNMX.FTZ R133, R173, R12, !PT ;  /* 0x0000000cad857209 */ /* 0x020fc80007810000 */
[C---:B------:R-:W-:Y:S01]  /*6d60*/  FSETP.NEU.FTZ.AND P1, PT, R133.reuse, -INF , PT ;  /* 0xff8000008500780b */ /* 0x040fe20003f3d000 */
[----:B------:R-:W-:Y:S02]  /*6d70*/  FMUL.FTZ R120, R133, R0 ;  /* 0x0000000085787220 */ /* 0x000fe40000410000 */
[----:B------:R-:W-:Y:S03]  /*6d80*/  MUFU.EX2 R125, R125 ;  /* 0x0000007d007d7308 */ /* 0x000fe60000000800 */
[----:B------:R-:W-:-:S05]  /*6d90*/  FSEL R120, R120, RZ, P1 ;  /* 0x000000ff78787208 */ /* 0x000fca0000800000 */
[----:B------:R-:W-:Y:S01]  /*6da0*/  MUFU.EX2 R178, R178 ;  /* 0x000000b200b27308 */ /* 0x000fe20000000800 */
[-CC-:B------:R-:W-:Y:S01]  /*6db0*/  FFMA.FTZ R191, R3, R0.reuse, -R120.reuse ;  /* 0x0000000003bf7223 */ /* 0x180fe20000010878 */
[----:B------:R-:W-:Y:S01]  /*6dc0*/  FSEL R3, R133, RZ, P1 ;  /* 0x000000ff85037208 */ /* 0x000fe20000800000 */
[-CC-:B------:R-:W-:Y:S01]  /*6dd0*/  FFMA.FTZ R12, R225, R0.reuse, -R120.reuse ;  /* 0x00000000e10c7223 */ /* 0x180fe20000010878 */
[-CC-:B------:R-:W-:Y:S01]  /*6de0*/  FFMA.FTZ R189, R221, R0.reuse, -R120.reuse ;  /* 0x00000000ddbd7223 */ /* 0x180fe20000010878 */
[-CC-:B------:R-:W-:Y:S01]  /*6df0*/  FFMA.FTZ R126, R139, R0.reuse, -R120.reuse ;  /* 0x000000008b7e7223 */ /* 0x180fe20000010878 */
[----:B------:R-:W-:Y:S01]  /*6e00*/  FFMA.FTZ R139, R143, R0, -R120 ;  /* 0x000000008f8b7223 */ /* 0x000fe20000010878 */
[----:B------:R-:W-:Y:S01]  /*6e10*/  FADD.FTZ R3, -R3, R4 ;  /* 0x0000000403037221 */ /* 0x000fe20000010100 */
[----:B0-----:R-:W-:Y:S01]  /*6e20*/  FFMA.FTZ R143, R2, R10, R223 ;  /* 0x0000000a028f7223 */ /* 0x001fe200000100df */
[----:B------:R-:W-:Y:S01]  /*6e30*/  MUFU.EX2 R12, R12 ;  /* 0x0000000c000c7308 */ /* 0x000fe20000000800 */
[-CC-:B------:R-:W-:Y:S01]  /*6e40*/  FFMA.FTZ R14, R219, R0.reuse, -R120.reuse ;  /* 0x00000000db0e7223 */ /* 0x180fe20000010878 */
[-C--:B------:R-:W-:Y:S01]  /*6e50*/  FMUL.FTZ R3, R3, R0.reuse ;  /* 0x0000000003037220 */ /* 0x080fe20000410000 */
[----:B-1----:R-:W-:Y:S01]  /*6e60*/  FADD.FTZ R143, R188, R143 ;  /* 0x0000008fbc8f7221 */ /* 0x002fe20000010000 */
[-CC-:B------:R-:W-:Y:S01]  /*6e70*/  FFMA.FTZ R20, R211, R0.reuse, -R120.reuse ;  /* 0x00000000d3147223 */ /* 0x180fe20000010878 */
[-CC-:B------:R-:W-:Y:S01]  /*6e80*/  FFMA.FTZ R153, R217, R0.reuse, -R120.reuse ;  /* 0x00000000d9997223 */ /* 0x180fe20000010878 */
[-CC-:B------:R-:W-:Y:S01]  /*6e90*/  FFMA.FTZ R187, R207, R0.reuse, -R120.reuse ;  /* 0x00000000cfbb7223 */ /* 0x180fe20000010878 */
[----:B--2---:R-:W-:Y:S01]  /*6ea0*/  FADD.FTZ R10, R190, R143 ;  /* 0x0000008fbe0a7221 */ /* 0x004fe20000010000 */
[----:B------:R-:W0:Y:S01]  /*6eb0*/  MUFU.EX2 R3, R3 ;  /* 0x0000000300037308 */ /* 0x000e220000000800 */
[-CC-:B------:R-:W-:Y:S01]  /*6ec0*/  FFMA.FTZ R122, R215, R0.reuse, -R120.reuse ;  /* 0x00000000d77a7223 */ /* 0x180fe20000010878 */
[-C--:B------:R-:W-:Y:S01]  /*6ed0*/  FFMA.FTZ R124, R209, R0.reuse, -R120 ;  /* 0x00000000d17c7223 */ /* 0x080fe20000010878 */
[----:B---3--:R-:W-:Y:S01]  /*6ee0*/  FADD.FTZ R143, R177, R10 ;  /* 0x0000000ab18f7221 */ /* 0x008fe20000010000 */
[-CC-:B------:R-:W-:Y:S01]  /*6ef0*/  FFMA.FTZ R4, R135, R0.reuse, -R120.reuse ;  /* 0x0000000087047223 */ /* 0x180fe20000010878 */
[-CC-:B------:R-:W-:Y:S01]  /*6f00*/  FFMA.FTZ R135, R147, R0.reuse, -R120.reuse ;  /* 0x0000000093877223 */ /* 0x180fe20000010878 */
[-CC-:B------:R-:W-:Y:S01]  /*6f10*/  FFMA.FTZ R157, R213, R0.reuse, -R120.reuse ;  /* 0x00000000d59d7223 */ /* 0x180fe20000010878 */
[----:B----4-:R-:W-:Y:S01]  /*6f20*/  FADD.FTZ R128, R184, R143 ;  /* 0x0000008fb8807221 */ /* 0x010fe20000010000 */
[----:B------:R-:W1:Y:S01]  /*6f30*/  MUFU.EX2 R189, R189 ;  /* 0x000000bd00bd7308 */ /* 0x000e620000000800 */
[-CC-:B------:R-:W-:Y:S01]  /*6f40*/  FFMA.FTZ R173, R127, R0.reuse, -R120.reuse ;  /* 0x000000007fad7223 */ /* 0x180fe20000010878 */
[-C--:B------:R-:W-:Y:S01]  /*6f50*/  FFMA.FTZ R131, R131, R0.reuse, -R120 ;  /* 0x0000000083837223 */ /* 0x080fe20000010878 */
[----:B------:R-:W-:Y:S01]  /*6f60*/  FADD.FTZ R143, R179, R128 ;  /* 0x00000080b38f7221 */ /* 0x000fe20000010000 */
[-CC-:B------:R-:W-:Y:S01]  /*6f70*/  FFMA.FTZ R128, R151, R0.reuse, -R120.reuse ;  /* 0x0000000097807223 */ /* 0x180fe20000010878 */
[-CC-:B------:R-:W-:Y:S01]  /*6f80*/  FFMA.FTZ R123, R123, R0.reuse, -R120.reuse ;  /* 0x000000007b7b7223 */ /* 0x180fe20000010878 */
[-C--:B------:R-:W-:Y:S01]  /*6f90*/  FFMA.FTZ R159, R159, R0.reuse, -R120 ;  /* 0x000000009f9f7223 */ /* 0x080fe20000010878 */
[----:B------:R-:W-:Y:S01]  /*6fa0*/  FADD.FTZ R130, R186, R143 ;  /* 0x0000008fba827221 */ /* 0x000fe20000010000 */
[----:B------:R-:W2:Y:S01]  /*6fb0*/  MUFU.EX2 R191, R191 ;  /* 0x000000bf00bf7308 */ /* 0x000ea20000000800 */
[----:B0-----:R-:W-:Y:S01]  /*6fc0*/  FFMA.FTZ R10, R3, R7, R12 ;  /* 0x00000007030a7223 */ /* 0x001fe2000001000c */
[-C--:B------:R-:W-:Y:S01]  /*6fd0*/  FFMA.FTZ R183, R183, R0.reuse, -R120 ;  /* 0x00000000b7b77223 */ /* 0x080fe20000010878 */
[----:B------:R-:W-:Y:S01]  /*6fe0*/  FADD.FTZ R147, R181, R130 ;  /* 0x00000082b5937221 */ /* 0x000fe20000010000 */
[-CC-:B------:R-:W-:Y:S01]  /*6ff0*/  FFMA.FTZ R175, R175, R0.reuse, -R120.reuse ;  /* 0x00000000afaf7223 */ /* 0x180fe20000010878 */
[----:B------:R-:W-:Y:S01]  /*7000*/  FFMA.FTZ R185, R185, R0, -R120 ;  /* 0x00000000b9b97223 */ /* 0x000fe20000010878 */
[----:B------:R-:W-:Y:S01]  /*7010*/  ISETP.GT.AND P1, PT, R11, UR58, PT ;  /* 0x0000003a0b007c0c */ /* 0x000fe2000bf24270 */
[----:B------:R-:W-:Y:S01]  /*7020*/  FADD.FTZ R130, R180, R147 ;  /* 0x00000093b4827221 */ /* 0x000fe20000010000 */
[----:B------:R-:W0:Y:S01]  /*7030*/  MUFU.EX2 R14, R14 ;  /* 0x0000000e000e7308 */ /* 0x000e220000000800 */
[----:B-1----:R-:W-:Y:S01]  /*7040*/  FADD.FTZ R10, R189, R10 ;  /* 0x0000000abd0a7221 */ /* 0x002fe20000010000 */
[----:B------:R-:W-:Y:S01]  /*7050*/  F2FP.F16.F32.PACK_AB R190, R177, R190 ;  /* 0x000000beb1be723e */ /* 0x000fe200000000ff */
[----:B------:R-:W-:Y:S01]  /*7060*/  FADD.FTZ R127, R163, R130 ;  /* 0x00000082a37f7221 */ /* 0x000fe20000010000 */
[----:B------:R-:W-:Y:S01]  /*7070*/  @!P6 VIADD R130, R132, 0x30860 ;  /* 0x000308608482e836 */ /* 0x000fe20000000000 */
[----:B------:R-:W-:Y:S01]  /*7080*/  F2FP.F16.F32.PACK_AB R184, R179, R184 ;  /* 0x000000b8b3b8723e */ /* 0x000fe200000000ff */
[----:B------:R-:W-:-:S02]  /*7090*/  VIADD R11, R11, 0xffffffff ;  /* 0xffffffff0b0b7836 */ /* 0x000fc40000000000 */
[----:B------:R-:W-:Y:S01]  /*70a0*/  FADD.FTZ R132, R182, R127 ;  /* 0x0000007fb6847221 */ /* 0x000fe20000010000 */
[----:B------:R-:W1:Y:S01]  /*70b0*/  MUFU.EX2 R20, R20 ;  /* 0x0000001400147308 */ /* 0x000e620000000800 */
[----:B--2---:R-:W-:Y:S01]  /*70c0*/  FADD.FTZ R143, R191, R10 ;  /* 0x0000000abf8f7221 */ /* 0x004fe20000010000 */
[----:B------:R-:W-:Y:S01]  /*70d0*/  @!P6 PRMT R134, RZ, 0x654, R130 ;  /* 0x00000654ff86e816 */ /* 0x000fe20000000082 */
[-CC-:B------:R-:W-:Y:S01]  /*70e0*/  FFMA.FTZ R130, R155, R0.reuse, -R120.reuse ;  /* 0x000000009b827223 */ /* 0x180fe20000010878 */
[----:B------:R-:W-:Y:S01]  /*70f0*/  FFMA.FTZ R120, R167, R0, -R120 ;  /* 0x00000000a7787223 */ /* 0x000fe20000010878 */
[----:B------:R-:W-:Y:S01]  /*7100*/  F2FP.F16.F32.PACK_AB R186, R181, R186 ;  /* 0x000000bab5ba723e */ /* 0x000fe200000000ff */
[----:B------:R2:W-:Y:S01]  /*7110*/  @!P6 SYNCS.ARRIVE.TRANS64.RED.A1T0 RZ, [R134+URZ], RZ ;  /* 0x000000ff86ffe9a7 */ /* 0x0005e2000810043f */
[----:B------:R-:W-:Y:S01]  /*7120*/  F2FP.F16.F32.PACK_AB R188, R188, R223 ;  /* 0x000000dfbcbc723e */ /* 0x000fe200000000ff */
[----:B------:R-:W3:Y:S01]  /*7130*/  MUFU.EX2 R153, R153 ;  /* 0x0000009900997308 */ /* 0x000ee20000000800 */
[----:B0-----:R-:W-:Y:S01]  /*7140*/  FADD.FTZ R143, R14, R143 ;  /* 0x0000008f0e8f7221 */ /* 0x001fe20000010000 */
[----:B------:R-:W-:-:S02]  /*7150*/  F2FP.F16.F32.PACK_AB R180, R163, R180 ;  /* 0x000000b4a3b4723e */ /* 0x000fc400000000ff */
[----:B------:R-:W-:Y:S02]  /*7160*/  F2FP.F16.F32.PACK_AB R182, R141, R182 ;  /* 0x000000b68db6723e */ /* 0x000fe400000000ff */
[----:B------:R-:W-:Y:S02]  /*7170*/  F2FP.F16.F32.PACK_AB R189, R189, R12 ;  /* 0x0000000cbdbd723e */ /* 0x000fe400000000ff */
[----:B------:R-:W0:Y:S01]  /*7180*/  MUFU.EX2 R187, R187 ;  /* 0x000000bb00bb7308 */ /* 0x000e220000000800 */
[----:B-1----:R-:W-:Y:S01]  /*7190*/  FADD.FTZ R10, R20, R143 ;  /* 0x0000008f140a7221 */ /* 0x002fe20000010000 */
        /* <DEDUP_REMOVED lines=13> */
[----:B------:R0:W-:Y:S01]  /*7270*/  MUFU.EX2 R7, R131 ;  /* 0x0000008300077308 */ /* 0x0001e20000000800 */
[----:B-1----:R-:W-:-:S07]  /*7280*/  FADD.FTZ R10, R126, R127 ;  /* 0x0000007f7e0a7221 */ /* 0x002fce0000010000 */
[----:B------:R-:W1:Y:S01]  /*7290*/  MUFU.EX2 R139, R139 ;  /* 0x0000008b008b7308 */ /* 0x000e620000000800 */
[----:B0-----:R-:W-:-:S04]  /*72a0*/  FADD.FTZ R131, R141, R132 ;  /* 0x000000848d837221 */ /* 0x001fc80000010000 */
[----:B------:R-:W-:Y:S01]  /*72b0*/  FADD.FTZ R132, R176, R131 ;  /* 0x00000083b0847221 */ /* 0x000fe20000010000 */
[C---:B------:R-:W-:Y:S02]  /*72c0*/  F2FP.F16.F32.PACK_AB R176, R125.reuse, R176 ;  /* 0x000000b07db0723e */ /* 0x040fe400000000ff */
[----:B------:R-:W0:Y:S01]  /*72d0*/  MUFU.EX2 R172, R172 ;  /* 0x000000ac00ac7308 */ /* 0x000e220000000800 */
[----:B------:R-:W-:-:S04]  /*72e0*/  FADD.FTZ R131, R125, R132 ;  /* 0x000000847d837221 */ /* 0x000fc80000010000 */
[----:B------:R-:W-:Y:S01]  /*72f0*/  FADD.FTZ R132, R178, R131 ;  /* 0x00000083b2847221 */ /* 0x000fe20000010000 */
[C---:B---3--:R-:W-:Y:S02]  /*7300*/  F2FP.F16.F32.PACK_AB R178, R129.reuse, R178 ;  /* 0x000000b281b2723e */ /* 0x048fe400000000ff */
[----:B------:R-:W3:Y:S01]  /*7310*/  MUFU.EX2 R4, R4 ;  /* 0x0000000400047308 */ /* 0x000ee20000000800 */
[----:B------:R-:W-:Y:S01]  /*7320*/  FADD.FTZ R131, R129, R132 ;  /* 0x0000008481837221 */ /* 0x000fe20000010000 */
[----:B-1----:R-:W-:-:S06]  /*7330*/  FADD.FTZ R127, R139, R10 ;  /* 0x0000000a8b7f7221 */ /* 0x002fcc0000010000 */
[----:B------:R-:W1:Y:S01]  /*7340*/  MUFU.EX2 R145, R145 ;  /* 0x0000009100917308 */ /* 0x000e620000000800 */
[----:B0-----:R-:W-:-:S07]  /*7350*/  FADD.FTZ R132, R172, R131 ;  /* 0x00000083ac847221 */ /* 0x001fce0000010000 */
[----:B------:R-:W0:Y:S01]  /*7360*/  MUFU.EX2 R135, R135 ;  /* 0x0000008700877308 */ /* 0x000e220000000800 */
[----:B---3--:R-:W-:-:S07]  /*7370*/  FADD.FTZ R10, R4, R127 ;  /* 0x0000007f040a7221 */ /* 0x008fce0000010000 */
[----:B------:R-:W-:Y:S01]  /*7380*/  MUFU.EX2 R174, R174 ;  /* 0x000000ae00ae7308 */ /* 0x000fe20000000800 */
[----:B-1----:R-:W-:-:S07]  /*7390*/  F2FP.F16.F32.PACK_AB R172, R145, R172 ;  /* 0x000000ac91ac723e */ /* 0x002fce00000000ff */
[----:B------:R-:W1:Y:S01]  /*73a0*/  MUFU.EX2 R128, R128 ;  /* 0x0000008000807308 */ /* 0x000e620000000800 */
[C---:B0-----:R-:W-:Y:S01]  /*73b0*/  FADD.FTZ R10, R135.reuse, R10 ;  /* 0x0000000a870a7221 */ /* 0x041fe20000010000 */
[----:B------:R-:W-:Y:S01]  /*73c0*/  F2FP.F16.F32.PACK_AB R177, R135, R4 ;  /* 0x0000000487b1723e */ /* 0x000fe200000000ff */
[----:B------:R-:W-:-:S05]  /*73d0*/  IMAD.MOV.U32 R4, RZ, RZ, R133 ;  /* 0x000000ffff047224 */ /* 0x000fca00078e0085 */
[----:B------:R-:W0:Y:S08]  /*73e0*/  MUFU.EX2 R137, R137 ;  /* 0x0000008900897308 */ /* 0x000e300000000800 */
[----:B------:R-:W-:Y:S01]  /*73f0*/  MUFU.EX2 R173, R173 ;  /* 0x000000ad00ad7308 */ /* 0x000fe20000000800 */
[----:B-1----:R-:W-:-:S07]  /*7400*/  F2FP.F16.F32.PACK_AB R179, R128, R7 ;  /* 0x0000000780b3723e */ /* 0x002fce00000000ff */
[----:B------:R-:W1:Y:S08]  /*7410*/  MUFU.EX2 R168, R168 ;  /* 0x000000a800a87308 */ /* 0x000e700000000800 */
[----:B--2---:R2:W-:Y:S08]  /*7420*/  MUFU.EX2 R134, R123 ;  /* 0x0000007b00867308 */ /* 0x0045f00000000800 */
[----:B------:R-:W3:Y:S01]  /*7430*/  MUFU.EX2 R130, R130 ;  /* 0x0000008200827308 */ /* 0x000ee20000000800 */
[----:B--2---:R-:W-:-:S04]  /*7440*/  FADD.FTZ R123, R145, R132 ;  /* 0x00000084917b7221 */ /* 0x004fc80000010000 */
[----:B------:R-:W-:Y:S01]  /*7450*/  FADD.FTZ R132, R174, R123 ;  /* 0x0000007bae847221 */ /* 0x000fe20000010000 */
[----:B------:R-:W-:Y:S01]  /*7460*/  FADD.FTZ R123, R7, R10 ;  /* 0x0000000a077b7221 */ /* 0x000fe20000010000 */
[C---:B0-----:R-:W-:Y:S01]  /*7470*/  F2FP.F16.F32.PACK_AB R174, R137.reuse, R174 ;  /* 0x000000ae89ae723e */ /* 0x041fe200000000ff */
[----:B------:R-:W0:Y:S01]  /*7480*/  MUFU.EX2 R149, R149 ;  /* 0x0000009500957308 */ /* 0x000e220000000800 */
[----:B------:R-:W-:Y:S01]  /*7490*/  FADD.FTZ R127, R137, R132 ;  /* 0x00000084897f7221 */ /* 0x000fe20000010000 */
[----:B------:R-:W-:-:S03]  /*74a0*/  FADD.FTZ R10, R128, R123 ;  /* 0x0000007b800a7221 */ /* 0x000fc60000010000 */
[----:B-1----:R-:W-:Y:S01]  /*74b0*/  FADD.FTZ R132, R168, R127 ;  /* 0x0000007fa8847221 */ /* 0x002fe20000010000 */
[----:B------:R-:W-:Y:S02]  /*74c0*/  FADD.FTZ R123, R173, R10 ;  /* 0x0000000aad7b7221 */ /* 0x000fe40000010000 */
[----:B------:R-:W1:Y:S01]  /*74d0*/  MUFU.EX2 R159, R159 ;  /* 0x0000009f009f7308 */ /* 0x000e620000000800 */
[C---:B---3--:R-:W-:Y:S01]  /*74e0*/  F2FP.F16.F32.PACK_AB R173, R130.reuse, R173 ;  /* 0x000000ad82ad723e */ /* 0x048fe200000000ff */
[----:B------:R-:W-:-:S04]  /*74f0*/  FADD.FTZ R123, R130, R123 ;  /* 0x0000007b827b7221 */ /* 0x000fc80000010000 */
[----:B------:R-:W-:Y:S02]  /*7500*/  FADD.FTZ R123, R134, R123 ;  /* 0x0000007b867b7221 */ /* 0x000fe40000010000 */
[----:B------:R2:W3:Y:S01]  /*7510*/  MUFU.EX2 R136, R183 ;  /* 0x000000b700887308 */ /* 0x0004e20000000800 */
[C---:B0-----:R-:W-:Y:S01]  /*7520*/  FADD.FTZ R125, R149.reuse, R132 ;  /* 0x00000084957d7221 */ /* 0x041fe20000010000 */
[----:B------:R-:W-:-:S06]  /*7530*/  F2FP.F16.F32.PACK_AB R168, R149, R168 ;  /* 0x000000a895a8723e */ /* 0x000fcc00000000ff */
[----:B------:R0:W4:Y:S01]  /*7540*/  MUFU.EX2 R169, R175 ;  /* 0x000000af00a97308 */ /* 0x0001220000000800 */
[----:B-1----:R-:W-:Y:S01]  /*7550*/  FADD.FTZ R123, R159, R123 ;  /* 0x0000007b9f7b7221 */ /* 0x002fe20000010000 */
[----:B--2---:R-:W-:-:S06]  /*7560*/  F2FP.F16.F32.PACK_AB R183, R139, R126 ;  /* 0x0000007e8bb7723e */ /* 0x004fcc00000000ff */
[----:B------:R-:W1:Y:S01]  /*7570*/  MUFU.EX2 R170, R170 ;  /* 0x000000aa00aa7308 */ /* 0x000e620000000800 */
[----:B---3--:R-:W-:Y:S01]  /*7580*/  FADD.FTZ R123, R136, R123 ;  /* 0x0000007b887b7221 */ /* 0x008fe20000010000 */
[----:B0-----:R-:W-:-:S06]  /*7590*/  F2FP.F16.F32.PACK_AB R175, R159, R134 ;  /* 0x000000869faf723e */ /* 0x001fcc00000000ff */
[----:B------:R0:W2:Y:S01]  /*75a0*/  MUFU.EX2 R132, R185 ;  /* 0x000000b900847308 */ /* 0x0000a20000000800 */
[C---:B----4-:R-:W-:Y:S01]  /*75b0*/  FADD.FTZ R123, R169.reuse, R123 ;  /* 0x0000007ba97b7221 */ /* 0x050fe20000010000 */
[----:B------:R-:W-:-:S06]  /*75c0*/  F2FP.F16.F32.PACK_AB R169, R169, R136 ;  /* 0x00000088a9a9723e */ /* 0x000fcc00000000ff */
[----:B------:R-:W3:Y:S01]  /*75d0*/  MUFU.EX2 R5, R5 ;  /* 0x0000000500057308 */ /* 0x000ee20000000800 */
[----:B-1----:R-:W-:Y:S01]  /*75e0*/  FADD.FTZ R10, R170, R125 ;  /* 0x0000007daa0a7221 */ /* 0x002fe20000010000 */
[----:B0-----:R-:W-:-:S06]  /*75f0*/  F2FP.F16.F32.PACK_AB R185, R153, R20 ;  /* 0x0000001499b9723e */ /* 0x001fcc00000000ff */
[----:B------:R-:W0:Y:S01]  /*7600*/  MUFU.EX2 R120, R120 ;  /* 0x0000007800787308 */ /* 0x000e220000000800 */
[----:B--2---:R-:W-:Y:S01]  /*7610*/  FADD.FTZ R123, R132, R123 ;  /* 0x0000007b847b7221 */ /* 0x004fe20000010000 */
[C---:B---3--:R-:W-:Y:S01]  /*7620*/  FADD.FTZ R10, R5.reuse, R10 ;  /* 0x0000000a050a7221 */ /* 0x048fe20000010000 */
[----:B------:R-:W-:Y:S01]  /*7630*/  F2FP.F16.F32.PACK_AB R170, R5, R170 ;  /* 0x000000aa05aa723e */ /* 0x000fe200000000ff */
[----:B------:R-:W-:Y:S02]  /*7640*/  IMAD.MOV.U32 R5, RZ, RZ, R121 ;  /* 0x000000ffff057224 */ /* 0x000fe400078e0079 */
[C---:B0-----:R-:W-:Y:S01]  /*7650*/  FADD.FTZ R7, R120.reuse, R123 ;  /* 0x0000007b78077221 */ /* 0x041fe20000010000 */
[----:B------:R-:W-:Y:S01]  /*7660*/  F2FP.F16.F32.PACK_AB R171, R120, R132 ;  /* 0x0000008478ab723e */ /* 0x000fe200000000ff */
[----:B------:R-:W-:Y:S06]  /*7670*/  @P1 BRA `(.L_x_3950) ;  /* 0xffffffd000501947 */ /* 0x000fec000383ffff */
[----:B------:R-:W-:Y:S01]  /*7680*/  IMAD.MOV.U32 R4, RZ, RZ, R133 ;  /* 0x000000ffff047224 */ /* 0x000fe200078e0085 */
[----:B------:R-:W-:Y:S01]  /*7690*/  UMOV UR36, UR4 ;  /* 0x0000000400247c82 */ /* 0x000fe20008000000 */
[----:B------:R-:W-:Y:S01]  /*76a0*/  IMAD.MOV.U32 R5, RZ, RZ, R121 ;  /* 0x000000ffff057224 */ /* 0x000fe200078e0079 */
[----:B------:R-:W-:-:S06]  /*76b0*/  UMOV UR37, UR7 ;  /* 0x0000000700257c82 */ /* 0x000fcc0008000000 */
.L_x_3933:
[----:B------:R-:W-:Y:S01]  /*76c0*/  IADD3 R12, R16, 0x80, -R17 ;  /* 0x00000080100c7810 */ /* 0x000fe20007ffe811 */
[----:B------:R-:W-:Y:S02]  /*76d0*/  ULDC UR7, c[0x0][0x9e4] ;  /* 0x0002790000077ab9 */ /* 0x000fe40000000800 */
[----:B------:R-:W-:Y:S02]  /*76e0*/  UISETP.GE.AND UP0, UPT, UR7, 0x1, UPT ;  /* 0x000000010700788c */ /* 0x000fe4000bf06270 */
[----:B------:R-:W-:-:S04]  /*76f0*/  IMAD R12, R193, 0x80, R12 ;  /* 0x00000080c10c7824 */ /* 0x000fc800078e020c */
[----:B------:R-:W-:Y:S02]  /*7700*/  PLOP3.LUT P1, PT, PT, PT, UP0, 0x40, 0x0 ;  /* 0x000000000000781c */ /* 0x000fe40003f2e808 */
[----:B------:R-:W-:-:S13]  /*7710*/  R2UR UR6, R12 ;  /* 0x000000000c0672ca */ /* 0x000fda00000e0000 */
[----:B------:R-:W-:Y:S01]  /*7720*/  UIADD3 UR10, UR6, -UR10, URZ ;  /* 0x8000000a060a7290 */ /* 0x000fe2000fffe03f */
[----:B------:R-:W-:Y:S11]  /*7730*/  @P1 BRA `(.L_x_3951) ;  /* 0x0000000000441947 */ /* 0x000ff60003800000 */
        /* <DEDUP_REMOVED lines=10> */
.L_x_3952:
[----:B------:R-:W-:-:S11]  /*77e0*/  UISETP.NE.AND UP1, UPT, UR7, 0x1, UPT ;  /* 0x000000010700788c */ /* 0x000fd6000bf25270 */
[----:B------:R-:W-:Y:S02]  /*77f0*/  @UP1 ULDC.64 UR14, c[0x0][0x9e8] ;  /* 0x00027a00000e1ab9 */ /* 0x000fe40000000a00 */
[----:B------:R-:W-:-:S04]  /*7800*/  UIMAD.WIDE.U32 UR4, UR6, UR14, URZ ;  /* 0x0000000e060472a5 */ /* 0x000fc8000f8e003f */
[----:B------:R-:W-:-:S12]  /*7810*/  @UP1 USHF.R.U32.HI UR6, URZ, UR15, UR5 ;  /* 0x0000000f3f061299 */ /* 0x000fd80008011605 */
.L_x_3953:
[----:B------:R-:W-:-:S04]  /*7820*/  UIMAD UR6, UR6, UR7, URZ ;  /* 0x00000007060672a4 */ /* 0x000fc8000f8e023f */
[----:B------:R-:W-:-:S04]  /*7830*/  UISETP.LT.AND UP1, UPT, UR10, UR6, UPT ;  /* 0x000000060a00728c */ /* 0x000fc8000bf21270 */
[----:B------:R-:W-:-:S12]  /*7840*/  USEL UR10, UR10, UR6, !UP1 ;  /* 0x000000060a0a7287 */ /* 0x000fd8000c800000 */
.L_x_3951:
[----:B------:R-:W-:Y:S01]  /*7850*/  UIADD3 UR4, UR10, 0x5f, URZ ;  /* 0x0000005f0a047890 */ /* 0x000fe2000fffe03f */
[----:B------:R-:W-:-:S03]  /*7860*/  R2UR UR6, R192 ;  /* 0x00000000c00672ca */ /* 0x000fc600000e0000 */
        /* <DEDUP_REMOVED lines=11> */
.L_x_3963:
[----:B------:R-:W-:-:S04]  /*7920*/  UIADD3 UR5, UR4, 0x1, URZ ;  /* 0x0000000104057890 */ /* 0x000fc8000fffe03f */
[----:B------:R-:W-:-:S04]  /*7930*/  UISETP.NE.AND UP1, UPT, UR5, 0x2, UPT ;  /* 0x000000020500788c */ /* 0x000fc8000bf25270 */
[----:B------:R-:W-:Y:S02]  /*7940*/  USEL UR37, URZ, 0x1, UP1 ;  /* 0x000000013f257887 */ /* 0x000fe40008800000 */
[----:B------:R-:W-:Y:S02]  /*7950*/  USEL UR36, UR5, URZ, UP1 ;  /* 0x0000003f05247287 */ /* 0x000fe40008800000 */
[----:B------:R-:W-:Y:S01]  /*7960*/  ULOP3.LUT UR37, UR7, UR37, URZ, 0x3c, !UPT ;  /* 0x0000002507257292 */ /* 0x000fe2000f8e3c3f */
[----:B------:R-:W-:Y:S11]  /*7970*/  @!P0 BRA `(.L_x_3955) ;  /* 0x0000000000048947 */ /* 0x000ff60003800000 */
[----:B------:R-:W-:Y:S01]  /*7980*/  BPT.TRAP 0x1 ;  /* 0x000000040000795c */ /* 0x000fe20000300000 */
.L_x_3955:
[----:B------:R-:W-:Y:S01]  /*7990*/  ULEA UR5, UR36, UR38, 0x3 ;  /* 0x0000002624057291 */ /* 0x000fe2000f8e183f */
[----:B------:R-:W-:-:S05]  /*79a0*/  IMAD.U32 R0, RZ, RZ, UR37 ;  /* 0x00000025ff007e24 */ /* 0x000fca000f8e00ff */
[----:B------:R-:W-:-:S04]  /*79b0*/  SHF.L.U32 R0, R0, 0x1f, RZ ;  /* 0x0000001f00007819 */ /* 0x000fc800000006ff */
[----:B------:R0:W1:Y:S01]  /*79c0*/  SYNCS.PHASECHK.TRANS64.TRYWAIT P1, [UR5+0x30830], R0 ;  /* 0x03083000ff0075a7 */ /* 0x0000620008020145 */
[----:B------:R-:W-:Y:S05]  /*79d0*/  @!P0 BRA `(.L_x_3956) ;  /* 0x0000000000048947 */ /* 0x000fea0003800000 */
[----:B------:R-:W-:Y:S01]  /*79e0*/  BPT.TRAP 0x1 ;  /* 0x000000040000795c */ /* 0x000fe20000300000 */
.L_x_3956:
[----:B-1----:R-:W-:Y:S05]  /*79f0*/  @P1 BRA `(.L_x_3957) ;  /* 0x0000000000081947 */ /* 0x002fea0003800000 */
[----:B------:R-:W1:Y:S02]  /*7a00*/  SYNCS.PHASECHK.TRANS64.TRYWAIT P1, [UR5+0x30830], R0 ;  /* 0x03083000ff0075a7 */ /* 0x000e640008020145 */
[----:B-1----:R-:W-:Y:S05]  /*7a10*/  @!P1 BRA `(.L_x_3958) ;  /* 0x000000d800949947 */ /* 0x002fea0003800000 */
.L_x_3957:
        /* <DEDUP_REMOVED lines=163> */
.L_x_3959:
[----:B------:R-:W-:Y:S01]  /*8450*/  ULEA UR10, UR4, UR38, 0x3 ;  /* 0x00000026040a7291 */ /* 0x000fe2000f8e183f */
[----:B01----:R-:W-:-:S05]  /*8460*/  IMAD.U32 R0, RZ, RZ, UR7 ;  /* 0x00000007ff007e24 */ /* 0x003fca000f8e00ff */
[----:B------:R-:W-:-:S04]  /*8470*/  SHF.L.U32 R0, R0, 0x1f, RZ ;  /* 0x0000001f00007819 */ /* 0x000fc800000006ff */
[----:B------:R0:W1:Y:S01]  /*8480*/  SYNCS.PHASECHK.TRANS64.TRYWAIT P1, [UR10+0x30850], R0 ;  /* 0x03085000ff0075a7 */ /* 0x000062000802014a */
[----:B------:R-:W-:Y:S05]  /*8490*/  @!P0 BRA `(.L_x_3960) ;  /* 0x0000000000048947 */ /* 0x000fea0003800000 */
[----:B------:R-:W-:Y:S01]  /*84a0*/  BPT.TRAP 0x1 ;  /* 0x000000040000795c */ /* 0x000fe20000300000 */
.L_x_3960:
[----:B-1----:R-:W-:Y:S05]  /*84b0*/  @P1 BRA `(.L_x_3961) ;  /* 0x0000000000081947 */ /* 0x002fea0003800000 */
[----:B------:R-:W1:Y:S02]  /*84c0*/  SYNCS.PHASECHK.TRANS64.TRYWAIT P1, [UR10+0x30850], R0 ;  /* 0x03085000ff0075a7 */ /* 0x000e64000802014a */
[----:B-1----:R-:W-:Y:S05]  /*84d0*/  @!P1 BRA `(.L_x_3962) ;  /* 0x000000cc00fc9947 */ /* 0x002fea0003800000 */
.L_x_3961:
[----:B------:R-:W-:Y:S01]  /*84e0*/  UIADD3 UR6, UR38, 0x400, URZ ;  /* 0x0000040026067890 */ /* 0x000fe2000fffe03f */
[----:B------:R-:W-:Y:S01]  /*84f0*/  WARPGROUP.ARRIVE ;  /* 0x00000000000079c5 */ /* 0x000fe20000000000 */
[----:B------:R-:W-:Y:S01]  /*8500*/  UMOV UR7, 0x40000040 ;  /* 0x4000004000077882 */ /* 0x000fe20000000000 */
[----:B01----:R-:W-:Y:S01]  /*8510*/  FMNMX.FTZ R0, R120, R12, !PT ;  /* 0x0000000c78007209 */ /* 0x003fe20007810000 */
[----:B------:R-:W-:Y:S01]  /*8520*/  USHF.R.U32.HI UR6, URZ, 0x4, UR6 ;  /* 0x000000043f067899 */ /* 0x000fe20008011606 */
[----:B------:R-:W-:Y:S02]  /*8530*/  FMNMX.FTZ R4, R122, R13, !PT ;  /* 0x0000000d7a047209 */ /* 0x000fe40007810000 */
[----:B------:R-:W0:Y:S01]  /*8540*/  S2R R193, SR_TID.X ;  /* 0x0000000000c17919 */ /* 0x000e220000002100 */
[----:B------:R-:W-:Y:S01]  /*8550*/  FMNMX.FTZ R3, R121, R0, !PT ;  /* 0x0000000079037209 */ /* 0x000fe20007810000 */
[----:B------:R-:W-:Y:S01]  /*8560*/  ULOP3.LUT UR6, UR6, 0x3fff, URZ, 0xc0, !UPT ;  /* 0x00003fff06067892 */ /* 0x000fe2000f8ec03f */
[----:B------:R-:W-:-:S02]  /*8570*/  FMNMX.FTZ R21, R123, R4, !PT ;  /* 0x000000047b157209 */ /* 0x000fc40007810000 */
[----:B------:R-:W-:Y:S01]  /*8580*/  FMNMX.FTZ R0, R124, R3, !PT ;  /* 0x000000037c007209 */ /* 0x000fe20007810000 */
[----:B------:R-:W-:Y:S01]  /*8590*/  ULOP3.LUT UR6, UR6, 0x3000000, URZ, 0xfc, !UPT ;  /* 0x0300000006067892 */ /* 0x000fe2000f8efc3f */
[----:B------:R-:W-:Y:S02]  /*85a0*/  FMNMX.FTZ R4, R126, R21, !PT ;  /* 0x000000157e047209 */ /* 0x000fe40007810000 */
[----:B------:R-:W-:Y:S01]  /*85b0*/  FMNMX.FTZ R3, R125, R0, !PT ;  /* 0x000000007d037209 */ /* 0x000fe20007810000 */
[----:B------:R-:W-:Y:S01]  /*85c0*/  UIMAD UR4, UR4, 0x900, UR6 ;  /* 0x00000900040478a4 */ /* 0x000fe2000f8e0206 */
[----:B------:R-:W-:Y:S02]  /*85d0*/  FMNMX.FTZ R21, R127, R4, !PT ;  /* 0x000000047f157209 */ /* 0x000fe40007810000 */
[----:B------:R-:W-:Y:S02]  /*85e0*/  FMNMX.FTZ R0, R128, R3, !PT ;  /* 0x0000000380007209 */ /* 0x000fe40007810000 */
[----:B------:R-:W-:-:S02]  /*85f0*/  FMNMX.FTZ R4, R130, R21, !PT ;  /* 0x0000001582047209 */ /* 0x000fc40007810000 */
[----:B------:R-:W-:Y:S01]  /*8600*/  UMOV UR6, UR4 ;  /* 0x0000000400067c82 */ /* 0x000fe20008000000 */
[----:B------:R-:W-:Y:S01]  /*8610*/  FMNMX.FTZ R3, R129, R0, !PT ;  /* 0x0000000081037209 */ /* 0x000fe20007810000 */
[----:B------:R-:W-:Y:S01]  /*8620*/  HGMMA.64x192x16.F32 R24, R188, gdesc[UR4].tnspB, R24, gsb0 ;  /* 0x42e00004bc187df0 */ /* 0x000fe20008000818 */
[----:B------:R-:W-:Y:S01]  /*8630*/  UIADD3 UR6, UR4, 0x80, URZ ;  /* 0x0000008004067890 */ /* 0x000fe2000fffe03f */
[----:B------:R-:W-:Y:S01]  /*8640*/  FMNMX.FTZ R21, R131, R4, !PT ;  /* 0x0000000483157209 */ /* 0x000fe20007810000 */
[----:B------:R-:W-:Y:S01]  /*8650*/  UMOV UR7, 0x40000040 ;  /* 0x4000004000077882 */ /* 0x000fe20000000000 */
[----:B------:R-:W-:Y:S02]  /*8660*/  FMNMX.FTZ R0, R132, R3, !PT ;  /* 0x0000000384007209 */ /* 0x000fe40007810000 */
[----:B------:R-:W-:Y:S02]  /*8670*/  FMNMX.FTZ R4, R134, R21, !PT ;  /* 0x0000001586047209 */ /* 0x000fe40007810000 */
[----:B------:R-:W-:-:S04]  /*8680*/  FMNMX.FTZ R3, R133, R0, !PT ;  /* 0x0000000085037209 */ /* 0x000fc80007810000 */
[----:B------:R-:W-:Y:S02]  /*8690*/  FMNMX.FTZ R0, R136, R3, !PT ;  /* 0x0000000388007209 */ /* 0x000fe40007810000 */
[----:B0-----:R-:W-:Y:S02]  /*86a0*/  LOP3.LUT P1, RZ, R193, 0x7f, RZ, 0xc0, !PT ;  /* 0x0000007fc1ff7812 */ /* 0x001fe4000782c0ff */
        /* <DEDUP_REMOVED lines=17> */
[----:B-1----:R-:W-:-:S05]  /*87c0*/  FMNMX.FTZ R14, R2, R3, !PT ;  /* 0x00000003020e7209 */ /* 0x002fca0007810000 */
[----:B------:R-:W1:Y:S02]  /*87d0*/  SHFL.BFLY PT, R5, R14, 0x1, 0x1f ;  /* 0x0c201f000e057f89 */ /* 0x000e6400000e0000 */
[----:B-1----:R-:W-:-:S05]  /*87e0*/  FMNMX.FTZ R5, R14, R5, !PT ;  /* 0x000000050e057209 */ /* 0x002fca0007810000 */
[----:B------:R-:W-:-:S04]  /*87f0*/  FADD.FTZ R3, -R5, R12 ;  /* 0x0000000c05037221 */ /* 0x000fc80000010100 */
[-C--:B0-----:R-:W-:Y:S01]  /*8800*/  FMUL.FTZ R12, R3, R0.reuse ;  /* 0x00000000030c7220 */ /* 0x081fe20000410000 */
[----:B------:R-:W-:-:S03]  /*8810*/  FMUL.FTZ R3, R5, R0 ;  /* 0x0000000005037220 */ /* 0x000fc60000410000 */
[----:B------:R0:W-:Y:S01]  /*8820*/  MUFU.EX2 R2, R12 ;  /* 0x0000000c00027308 */ /* 0x0001e20000000800 */
[-CC-:B------:R-:W-:Y:S01]  /*8830*/  FFMA.FTZ R21, R125, R0.reuse, -R3.reuse ;  /* 0x000000007d157223 */ /* 0x180fe20000010803 */
[-CC-:B------:R-:W-:Y:S01]  /*8840*/  FFMA.FTZ R15, R120, R0.reuse, -R3.reuse ;  /* 0x00000000780f7223 */ /* 0x180fe20000010803 */
[-CC-:B------:R-:W-:Y:S01]  /*8850*/  FFMA.FTZ R14, R164, R0.reuse, -R3.reuse ;  /* 0x00000000a40e7223 */ /* 0x180fe20000010803 */
[----:B------:R-:W-:-:S04]  /*8860*/  FFMA.FTZ R165, R165, R0, -R3 ;  /* 0x00000000a5a57223 */ /* 0x000fc80000010803 */
[----:B------:R-:W-:Y:S01]  /*8870*/  MUFU.EX2 R15, R15 ;  /* 0x0000000f000f7308 */ /* 0x000fe20000000800 */
[----:B0-----:R-:W-:-:S07]  /*8880*/  FFMA.FTZ R12, R160, R0, -R3 ;  /* 0x00000000a00c7223 */ /* 0x001fce0000010803 */
[----:B------:R-:W-:Y:S08]  /*8890*/  MUFU.EX2 R21, R21 ;  /* 0x0000001500157308 */ /* 0x000ff00000000800 */
[----:B------:R-:W-:Y:S08]  /*88a0*/  MUFU.EX2 R12, R12 ;  /* 0x0000000c000c7308 */ /* 0x000ff00000000800 */
[----:B------:R-:W-:Y:S01]  /*88b0*/  MUFU.EX2 R14, R14 ;  /* 0x0000000e000e7308 */ /* 0x000fe20000000800 */
[----:B------:R-:W-:-:S02]  /*88c0*/  WARPGROUP.DEPBAR.LE gsb0, 0x0 ;  /* 0x00008000000079c5 */ /* 0x000fc40000010000 */
[----:B------:R-:W-:Y:S01]  /*88d0*/  WARPGROUP.ARRIVE ;  /* 0x00000000000079c5 */ /* 0x000fe20000000000 */
[--C-:B------:R-:W-:Y:S01]  /*88e0*/  FFMA.FTZ R188, R121, R0, -R3.reuse ;  /* 0x0000000079bc7223 */ /* 0x100fe20000010803 */
[----:B------:R-:W-:Y:S01]  /*88f0*/  FMNMX.FTZ R121, R135, R4, !PT ;  /* 0x0000000487797209 */ /* 0x000fe20007810000 */
[----:B------:R-:W-:-:S03]  /*8900*/  FFMA.FTZ R190, R124, R0, -R3 ;  /* 0x000000007cbe7223 */ /* 0x000fc60000010803 */
[----:B------:R-:W-:Y:S01]  /*8910*/  HGMMA.64x192x16.F32 R24, R184, gdesc[UR4].tnspB, R24, gsb0 ;  /* 0x42e00004b8187df0 */ /* 0x000fe20008000818 */
[----:B------:R-:W-:Y:S01]  /*8920*/  UIADD3 UR6, UR4, 0x100, URZ ;  /* 0x0000010004067890 */ /* 0x000fe2000fffe03f */
[----:B------:R-:W-:Y:S01]  /*8930*/  FMNMX.FTZ R4, R138, R121, !PT ;  /* 0x000000798a047209 */ /* 0x000fe20007810000 */
[----:B------:R-:W-:Y:S01]  /*8940*/  UMOV UR7, 0x40000040 ;  /* 0x4000004000077882 */ /* 0x000fe20000000000 */
[----:B------:R-:W-:Y:S02]  /*8950*/  MUFU.EX2 R188, R188 ;  /* 0x000000bc00bc7308 */ /* 0x000fe40000000800 */
[----:B------:R-:W-:-:S04]  /*8960*/  FMNMX.FTZ R121, R139, R4, !PT ;  /* 0x000000048b797209 */ /* 0x000fc80007810000 */
[----:B------:R-:W-:Y:S01]  /*8970*/  FMNMX.FTZ R4, R142, R121, !PT ;  /* 0x000000798e047209 */ /* 0x000fe20007810000 */
[----:B------:R-:W-:Y:S01]  /*8980*/  FFMA.FTZ R121, R129, R0, -R3 ;  /* 0x0000000081797223 */ /* 0x000fe20000010803 */
[----:B------:R-:W-:Y:S02]  /*8990*/  MUFU.EX2 R190, R190 ;  /* 0x000000be00be7308 */ /* 0x000fe40000000800 */
[----:B------:R-:W-:-:S04]  /*89a0*/  FMNMX.FTZ R125, R143, R4, !PT ;  /* 0x000000048f7d7209 */ /* 0x000fc80007810000 */
[----:B------:R-:W-:Y:S02]  /*89b0*/  FMNMX.FTZ R4, R146, R125, !PT ;  /* 0x0000007d92047209 */ /* 0x000fe40007810000 */
[----:B------:R-:W-:Y:S02]  /*89c0*/  MUFU.EX2 R121, R121 ;  /* 0x0000007900797308 */ /* 0x000fe40000000800 */
[----:B------:R-:W-:-:S04]  /*89d0*/  FMNMX.FTZ R125, R147, R4, !PT ;  /* 0x00000004937d7209 */ /* 0x000fc80007810000 */
[----:B------:R-:W-:Y:S01]  /*89e0*/  FMNMX.FTZ R4, R150, R125, !PT ;  /* 0x0000007d96047209 */ /* 0x000fe20007810000 */
[----:B------:R-:W-:-:S03]  /*89f0*/  FFMA.FTZ R125, R133, R0, -R3 ;  /* 0x00000000857d7223 */ /* 0x000fc60000010803 */
[----:B------:R-:W-:-:S03]  /*8a00*/  FMNMX.FTZ R129, R151, R4, !PT ;  /* 0x0000000497817209 */ /* 0x000fc60007810000 */
[----:B------:R-:W-:Y:S01]  /*8a10*/  MUFU.EX2 R125, R125 ;  /* 0x0000007d007d7308 */ /* 0x000fe20000000800 */
[----:B------:R-:W-:-:S04]  /*8a20*/  FMNMX.FTZ R4, R154, R129, !PT ;  /* 0x000000819a047209 */ /* 0x000fc80007810000 */
[----:B------:R-:W-:-:S04]  /*8a30*/  FMNMX.FTZ R129, R155, R4, !PT ;  /* 0x000000049b817209 */ /* 0x000fc80007810000 */
[----:B------:R-:W-:Y:S01]  /*8a40*/  FMNMX.FTZ R4, R158, R129, !PT ;  /* 0x000000819e047209 */ /* 0x000fe20007810000 */
[-CC-:B------:R-:W-:Y:S01]  /*8a50*/  FFMA.FTZ R129, R137, R0.reuse, -R3.reuse ;  /* 0x0000000089817223 */ /* 0x180fe20000010803 */
[-CC-:B------:R-:W-:Y:S01]  /*8a60*/  FFMA.FTZ R137, R145, R0.reuse, -R3.reuse ;  /* 0x0000000091897223 */ /* 0x180fe20000010803 */
[--C-:B------:R-:W-:Y:S01]  /*8a70*/  FFMA.FTZ R145, R153, R0, -R3.reuse ;  /* 0x0000000099917223 */ /* 0x100fe20000010803 */
[----:B------:R-:W-:Y:S01]  /*8a80*/  FMNMX.FTZ R133, R159, R4, !PT ;  /* 0x000000049f857209 */ /* 0x000fe20007810000 */
[----:B------:R-:W-:Y:S02]  /*8a90*/  FFMA.FTZ R153, R161, R0, -R3 ;  /* 0x00000000a1997223 */ /* 0x000fe40000010803 */
[----:B------:R-:W-:Y:S01]  /*8aa0*/  MUFU.EX2 R129, R129 ;  /* 0x0000008100817308 */ /* 0x000fe20000000800 */
[----:B------:R-:W-:-:S04]  /*8ab0*/  FMNMX.FTZ R4, R162, R133, !PT ;  /* 0x00000085a2047209 */ /* 0x000fc80007810000 */
[----:B------:R-:W-:-:S03]  /*8ac0*/  FMNMX.FTZ R133, R163, R4, !PT ;  /* 0x00000004a3857209 */ /* 0x000fc60007810000 */
[----:B------:R-:W-:Y:S01]  /*8ad0*/  MUFU.EX2 R137, R137 ;  /* 0x0000008900897308 */ /* 0x000fe20000000800 */
[----:B------:R-:W-:Y:S01]  /*8ae0*/  FMNMX.FTZ R4, R166, R133, !PT ;  /* 0x00000085a6047209 */ /* 0x000fe20007810000 */
[-CC-:B------:R-:W-:Y:S01]  /*8af0*/  FFMA.FTZ R133, R141, R0.reuse, -R3.reuse ;  /* 0x000000008d857223 */ /* 0x180fe20000010803 */
[-CC-:B------:R-:W-:Y:S01]  /*8b00*/  FFMA.FTZ R141, R149, R0.reuse, -R3.reuse ;  /* 0x00000000958d7223 */ /* 0x180fe20000010803 */
[----:B------:R-:W-:Y:S01]  /*8b10*/  FFMA.FTZ R149, R157, R0, -R3 ;  /* 0x000000009d957223 */ /* 0x000fe20000010803 */
[----:B------:R-:W-:-:S03]  /*8b20*/  FMNMX.FTZ R4, R167, R4, !PT ;  /* 0x00000004a7047209 */ /* 0x000fc60007810000 */
[----:B------:R-:W-:Y:S08]  /*8b30*/  MUFU.EX2 R133, R133 ;  /* 0x0000008500857308 */ /* 0x000ff00000000800 */
[----:B------:R-:W-:Y:S08]  /*8b40*/  MUFU.EX2 R141, R141 ;  /* 0x0000008d008d7308 */ /* 0x000ff00000000800 */
[----:B------:R-:W-:Y:S08]  /*8b50*/  MUFU.EX2 R145, R145 ;  /* 0x0000009100917308 */ /* 0x000ff00000000800 */
[----:B------:R-:W-:Y:S08]  /*8b60*/  MUFU.EX2 R149, R149 ;  /* 0x0000009500957308 */ /* 0x000ff00000000800 */
[----:B------:R-:W0:Y:S01]  /*8b70*/  MUFU.EX2 R153, R153 ;  /* 0x0000009900997308 */ /* 0x000e220000000800 */
[----:B------:R-:W-:-:S02]  /*8b80*/  WARPGROUP.DEPBAR.LE gsb0, 0x0 ;  /* 0x00008000000079c5 */ /* 0x000fc40000010000 */
[----:B------:R-:W-:Y:S01]  /*8b90*/  WARPGROUP.ARRIVE ;  /* 0x00000000000079c5 */ /* 0x000fe20000000000 */
[-CC-:B------:R-:W-:Y:S01]  /*8ba0*/  FFMA.FTZ R184, R128, R0.reuse, -R3.reuse ;  /* 0x0000000080b87223 */ /* 0x180fe20000010803 */
[----:B------:R-:W-:-:S04]  /*8bb0*/  FFMA.FTZ R186, R132, R0, -R3 ;  /* 0x0000000084ba7223 */ /* 0x000fc80000010803 */
[----:B------:R-:W-:Y:S01]  /*8bc0*/  HGMMA.64x192x16.F32 R24, R180, gdesc[UR4].tnspB, R24, gsb0 ;  /* 0x42e00004b4187df0 */ /* 0x000fe20008000818 */
[----:B------:R-:W-:Y:S01]  /*8bd0*/  UIADD3 UR6, UR4, 0x180, URZ ;  /* 0x0000018004067890 */ /* 0x000fe2000fffe03f */
[----:B------:R-:W-:Y:S01]  /*8be0*/  MUFU.EX2 R184, R184 ;  /* 0x000000b800b87308 */ /* 0x000fe20000000800 */
[----:B------:R-:W-:-:S07]  /*8bf0*/  UMOV UR7, 0x40000040 ;  /* 0x4000004000077882 */ /* 0x000fce0000000000 */
[----:B------:R-:W-:Y:S01]  /*8c00*/  MUFU.EX2 R186, R186 ;  /* 0x000000ba00ba7308 */ /* 0x000fe20000000800 */
[----:B------:R-:W-:Y:S02]  /*8c10*/  WARPGROUP.DEPBAR.LE gsb0, 0x0 ;  /* 0x00008000000079c5 */ /* 0x000fe40000010000 */
[----:B------:R-:W-:Y:S01]  /*8c20*/  WARPGROUP.ARRIVE ;  /* 0x00000000000079c5 */ /* 0x000fe20000000000 */
[-CC-:B------:R-:W-:Y:S01]  /*8c30*/  FFMA.FTZ R180, R136, R0.reuse, -R3.reuse ;  /* 0x0000000088b47223 */ /* 0x180fe20000010803 */
[----:B------:R-:W-:-:S05]  /*8c40*/  FFMA.FTZ R182, R140, R0, -R3 ;  /* 0x000000008cb67223 */ /* 0x000fca0000010803 */
        /* <DEDUP_REMOVED lines=12> */
[----:B------:R-:W-:Y:S01]  /*8d10*/  UMOV UR7, 0x40000040 ;  /* 0x4000004000077882 */ /* 0x000fe20000000000 */
[----:B------:R-:W-:-:S06]  /*8d20*/  UMOV UR4, UR36 ;  /* 0x0000002400047c82 */ /* 0x000fcc0008000000 */
[----:B------:R-:W-:Y:S01]  /*8d30*/  MUFU.EX2 R178, R178 ;  /* 0x000000b200b27308 */ /* 0x000fe20000000800 */
[----:B------:R-:W-:Y:S02]  /*8d40*/  WARPGROUP.DEPBAR.LE gsb0, 0x0 ;  /* 0x00008000000079c5 */ /* 0x000fe40000010000 */
[----:B------:R-:W-:Y:S01]  /*8d50*/  WARPGROUP.ARRIVE ;  /* 0x00000000000079c5 */ /* 0x000fe20000000000 */
[----:B------:R-:W1:Y:S01]  /*8d60*/  SHFL.BFLY PT, R173, R4, 0x2, 0x1f ;  /* 0x0c401f0004ad7f89 */ /* 0x000e6200000e0000 */
[-CC-:B------:R-:W-:Y:S01]  /*8d70*/  FFMA.FTZ R172, R152, R0.reuse, -R3.reuse ;  /* 0x0000000098ac7223 */ /* 0x180fe20000010803 */
[----:B------:R-:W-:-:S04]  /*8d80*/  FFMA.FTZ R174, R156, R0, -R3 ;  /* 0x000000009cae7223 */ /* 0x000fc80000010803 */
        /* <DEDUP_REMOVED lines=9> */
[----:B------:R-:W1:Y:S02]  /*8e20*/  MUFU.EX2 R13, R165 ;  /* 0x000000a5000d7308 */ /* 0x000e640000000800 */
[-C--:B------:R-:W-:Y:S01]  /*8e30*/  FMUL.FTZ R3, R3, R0.reuse ;  /* 0x0000000003037220 */ /* 0x080fe20000410000 */
[-CC-:B------:R-:W-:Y:S01]  /*8e40*/  FFMA.FTZ R20, R122, R0.reuse, -R157.reuse ;  /* 0x000000007a147223 */ /* 0x180fe2000001089d */
[-CC-:B------:R-:W-:Y:S01]  /*8e50*/  FFMA.FTZ R189, R123, R0.reuse, -R157.reuse ;  /* 0x000000007bbd7223 */ /* 0x180fe2000001089d */
[-CC-:B------:R-:W-:Y:S01]  /*8e60*/  FFMA.FTZ R191, R126, R0.reuse, -R157.reuse ;  /* 0x000000007ebf7223 */ /* 0x180fe2000001089d */
[----:B------:R-:W-:Y:S02]  /*8e70*/  IMAD.U32 R123, RZ, RZ, UR5 ;  /* 0x00000005ff7b7e24 */ /* 0x000fe4000f8e00ff */
[-CC-:B------:R-:W-:Y:S01]  /*8e80*/  FFMA.FTZ R120, R127, R0.reuse, -R157.reuse ;  /* 0x000000007f787223 */ /* 0x180fe2000001089d */
[----:B------:R-:W-:Y:S01]  /*8e90*/  MUFU.EX2 R3, R3 ;  /* 0x0000000300037308 */ /* 0x000fe20000000800 */
[----:B------:R-:W-:Y:S01]  /*8ea0*/  FFMA.FTZ R185, R130, R0, -R157 ;  /* 0x0000000082b97223 */ /* 0x000fe2000001089d */
[----:B------:R-:W-:-:S02]  /*8eb0*/  @!P1 VIADD R123, R123, 0x30840 ;  /* 0x000308407b7b9836 */ /* 0x000fc40000000000 */
[-CC-:B------:R-:W-:Y:S01]  /*8ec0*/  FFMA.FTZ R122, R131, R0.reuse, -R157.reuse ;  /* 0x00000000837a7223 */ /* 0x180fe2000001089d */
[-CC-:B------:R-:W-:Y:S01]  /*8ed0*/  FFMA.FTZ R187, R134, R0.reuse, -R157.reuse ;  /* 0x0000000086bb7223 */ /* 0x180fe2000001089d */
[-CC-:B------:R-:W-:Y:S01]  /*8ee0*/  FFMA.FTZ R124, R135, R0.reuse, -R157.reuse ;  /* 0x00000000877c7223 */ /* 0x180fe2000001089d */
[-C--:B------:R-:W-:Y:S01]  /*8ef0*/  FFMA.FTZ R181, R138, R0.reuse, -R157 ;  /* 0x000000008ab57223 */ /* 0x080fe2000001089d */
[----:B------:R-:W-:Y:S01]  /*8f00*/  @!P1 PRMT R123, RZ, 0x654, R123 ;  /* 0x00000654ff7b9816 */ /* 0x000fe2000000007b */
        /* <DEDUP_REMOVED lines=15> */
[----:B------:R-:W-:Y:S01]  /*9000*/  IMAD.U32 R127, RZ, RZ, UR10 ;  /* 0x0000000aff7f7e24 */ /* 0x000fe2000f8e00ff */
[----:B------:R-:W4:Y:S01]  /*9010*/  MUFU.EX2 R191, R191 ;  /* 0x000000bf00bf7308 */ /* 0x000f220000000800 */
[-CC-:B------:R-:W-:Y:S01]  /*9020*/  FFMA.FTZ R166, R166, R0.reuse, -R157.reuse ;  /* 0x00000000a6a67223 */ /* 0x180fe2000001089d */
[----:B------:R-:W-:Y:S01]  /*9030*/  FFMA.FTZ R157, R167, R0, -R157 ;  /* 0x00000000a79d7223 */ /* 0x000fe2000001089d */
[----:B------:R-:W-:-:S05]  /*9040*/  @!P1 VIADD R127, R127, 0x30860 ;  /* 0x000308607f7f9836 */ /* 0x000fca0000000000 */
[----:B------:R-:W5:Y:S01]  /*9050*/  MUFU.EX2 R120, R120 ;  /* 0x0000007800787308 */ /* 0x000f620000000800 */
[----:B------:R-:W-:-:S07]  /*9060*/  @!P1 PRMT R127, RZ, 0x654, R127 ;  /* 0x00000654ff7f9816 */ /* 0x000fce000000007f */
[----:B------:R-:W5:Y:S08]  /*9070*/  MUFU.EX2 R185, R185 ;  /* 0x000000b900b97308 */ /* 0x000f700000000800 */
        /* <DEDUP_REMOVED lines=11> */
[----:B------:R-:W5:Y:S01]  /*9130*/  MUFU.EX2 R173, R154 ;  /* 0x0000009a00ad7308 */ /* 0x000f620000000800 */
[----:B------:R-:W-:-:S02]  /*9140*/  WARPGROUP.DEPBAR.LE gsb0, 0x0 ;  /* 0x00008000000079c5 */ /* 0x000fc40000010000 */
[----:B------:R2:W-:Y:S05]  /*9150*/  @!P1 SYNCS.ARRIVE.TRANS64.RED.A1T0 RZ, [R123+URZ], RZ ;  /* 0x000000ff7bff99a7 */ /* 0x0005ea000810043f */
[----:B------:R-:W5:Y:S01]  /*9160*/  MUFU.EX2 R155, R155 ;  /* 0x0000009b009b7308 */ /* 0x000f620000000800 */
[----:B0-----:R-:W-:Y:S02]  /*9170*/  F2FP.F16.F32.PACK_AB R168, R153, R12 ;  /* 0x0000000c99a8723e */ /* 0x001fe400000000ff */
[----:B-1----:R-:W-:Y:S01]  /*9180*/  F2FP.F16.F32.PACK_AB R170, R13, R14 ;  /* 0x0000000e0daa723e */ /* 0x002fe200000000ff */
[----:B--2---:R-:W-:Y:S01]  /*9190*/  FFMA.FTZ R123, R2, R10, R15 ;  /* 0x0000000a027b7223 */ /* 0x004fe2000001000f */
[----:B------:R-:W-:-:S03]  /*91a0*/  FFMA.FTZ R10, R3, R7, R20 ;  /* 0x00000007030a7223 */ /* 0x000fc60000010014 */
[----:B------:R-:W0:Y:S01]  /*91b0*/  MUFU.EX2 R175, R158 ;  /* 0x0000009e00af7308 */ /* 0x000e220000000800 */
[----:B------:R1:W-:Y:S01]  /*91c0*/  @!P1 SYNCS.ARRIVE.TRANS64.RED.A1T0 RZ, [R127+URZ], RZ ;  /* 0x000000ff7fff99a7 */ /* 0x0003e2000810043f */
[C---:B------:R-:W-:Y:S01]  /*91d0*/  FADD.FTZ R123, R188.reuse, R123 ;  /* 0x0000007bbc7b7221 */ /* 0x040fe20000010000 */
[----:B---3--:R-:W-:Y:S01]  /*91e0*/  FADD.FTZ R10, R189, R10 ;  /* 0x0000000abd0a7221 */ /* 0x008fe20000010000 */
[----:B------:R-:W-:Y:S02]  /*91f0*/  F2FP.F16.F32.PACK_AB R188, R188, R15 ;  /* 0x0000000fbcbc723e */ /* 0x000fe400000000ff */
[----:B------:R-:W-:Y:S01]  /*9200*/  FADD.FTZ R132, R190, R123 ;  /* 0x0000007bbe847221 */ /* 0x000fe20000010000 */
[----:B----4-:R-:W-:Y:S01]  /*9210*/  FADD.FTZ R7, R191, R10 ;  /* 0x0000000abf077221 */ /* 0x010fe20000010000 */
[----:B------:R-:W-:Y:S01]  /*9220*/  F2FP.F16.F32.PACK_AB R189, R189, R20 ;  /* 0x00000014bdbd723e */ /* 0x000fe200000000ff */
[----:B------:R-:W2:Y:S01]  /*9230*/  MUFU.EX2 R159, R159 ;  /* 0x0000009f009f7308 */ /* 0x000ea20000000800 */
[----:B------:R-:W-:Y:S01]  /*9240*/  FADD.FTZ R123, R21, R132 ;  /* 0x00000084157b7221 */ /* 0x000fe20000010000 */
[C---:B-----5:R-:W-:Y:S01]  /*9250*/  FADD.FTZ R10, R120.reuse, R7 ;  /* 0x00000007780a7221 */ /* 0x060fe20000010000 */
[----:B------:R-:W-:-:S02]  /*9260*/  F2FP.F16.F32.PACK_AB R191, R120, R191 ;  /* 0x000000bf78bf723e */ /* 0x000fc400000000ff */
[----:B------:R-:W-:Y:S01]  /*9270*/  FADD.FTZ R132, R184, R123 ;  /* 0x0000007bb8847221 */ /* 0x000fe20000010000 */
[----:B------:R-:W-:Y:S01]  /*9280*/  FADD.FTZ R7, R185, R10 ;  /* 0x0000000ab9077221 */ /* 0x000fe20000010000 */
[----:B------:R-:W-:Y:S01]  /*9290*/  ISETP.GT.AND P1, PT, R11, UR58, PT ;  /* 0x0000003a0b007c0c */ /* 0x000fe2000bf24270 */
[----:B------:R-:W3:Y:S01]  /*92a0*/  MUFU.EX2 R169, R162 ;  /* 0x000000a200a97308 */ /* 0x000ee20000000800 */
[----:B------:R-:W-:Y:S01]  /*92b0*/  FADD.FTZ R123, R121, R132 ;  /* 0x00000084797b7221 */ /* 0x000fe20000010000 */
[----:B------:R-:W-:Y:S01]  /*92c0*/  FADD.FTZ R10, R122, R7 ;  /* 0x000000077a0a7221 */ /* 0x000fe20000010000 */
[----:B------:R-:W-:Y:S01]  /*92d0*/  F2FP.F16.F32.PACK_AB R190, R21, R190 ;  /* 0x000000be15be723e */ /* 0x000fe200000000ff */
[----:B------:R-:W-:Y:S02]  /*92e0*/  VIADD R11, R11, 0xffffffff ;  /* 0xffffffff0b0b7836 */ /* 0x000fe40000000000 */
[----:B------:R-:W-:Y:S01]  /*92f0*/  FADD.FTZ R132, R186, R123 ;  /* 0x0000007bba847221 */ /* 0x000fe20000010000 */
[----:B------:R-:W-:Y:S01]  /*9300*/  FADD.FTZ R7, R187, R10 ;  /* 0x0000000abb077221 */ /* 0x000fe20000010000 */
[----:B------:R-:W-:Y:S01]  /*9310*/  F2FP.F16.F32.PACK_AB R184, R121, R184 ;  /* 0x000000b879b8723e */ /* 0x000fe200000000ff */
[----:B------:R-:W4:Y:S01]  /*9320*/  MUFU.EX2 R163, R163 ;  /* 0x000000a300a37308 */ /* 0x000f220000000800 */
[----:B------:R-:W-:Y:S01]  /*9330*/  FADD.FTZ R123, R125, R132 ;  /* 0x000000847d7b7221 */ /* 0x000fe20000010000 */
[----:B------:R-:W-:Y:S01]  /*9340*/  FADD.FTZ R10, R124, R7 ;  /* 0x000000077c0a7221 */ /* 0x000fe20000010000 */
[----:B------:R-:W-:-:S02]  /*9350*/  F2FP.F16.F32.PACK_AB R185, R122, R185 ;  /* 0x000000b97ab9723e */ /* 0x000fc400000000ff */
[----:B------:R-:W-:Y:S01]  /*9360*/  FADD.FTZ R132, R180, R123 ;  /* 0x0000007bb4847221 */ /* 0x000fe20000010000 */
[----:B------:R-:W-:Y:S01]  /*9370*/  FADD.FTZ R7, R181, R10 ;  /* 0x0000000ab5077221 */ /* 0x000fe20000010000 */
[----:B------:R-:W-:Y:S01]  /*9380*/  F2FP.F16.F32.PACK_AB R186, R125, R186 ;  /* 0x000000ba7dba723e */ /* 0x000fe200000000ff */
[----:B------:R-:W5:Y:S01]  /*9390*/  MUFU.EX2 R171, R166 ;  /* 0x000000a600ab7308 */ /* 0x000f620000000800 */
[----:B------:R-:W-:Y:S01]  /*93a0*/  FADD.FTZ R15, R129, R132 ;  /* 0x00000084810f7221 */ /* 0x000fe20000010000 */
[----:B------:R-:W-:Y:S01]  /*93b0*/  FADD.FTZ R10, R126, R7 ;  /* 0x000000077e0a7221 */ /* 0x000fe20000010000 */
[----:B------:R-:W-:Y:S02]  /*93c0*/  F2FP.F16.F32.PACK_AB R187, R124, R187 ;  /* 0x000000bb7cbb723e */ /* 0x000fe400000000ff */
[----:B------:R-:W-:Y:S01]  /*93d0*/  FADD.FTZ R132, R182, R15 ;  /* 0x0000000fb6847221 */ /* 0x000fe20000010000 */
[----:B------:R-:W-:Y:S01]  /*93e0*/  FADD.FTZ R7, R183, R10 ;  /* 0x0000000ab7077221 */ /* 0x000fe20000010000 */
[----:B------:R-:W-:Y:S01]  /*93f0*/  F2FP.F16.F32.PACK_AB R180, R129, R180 ;  /* 0x000000b481b4723e */ /* 0x000fe200000000ff */
[----:B------:R-:W1:Y:S01]  /*9400*/  MUFU.EX2 R120, R157 ;  /* 0x0000009d00787308 */ /* 0x000e620000000800 */
        /* <DEDUP_REMOVED lines=22> */
[----:B0-----:R-:W-:Y:S01]  /*9570*/  FADD.FTZ R10, R175, R10 ;  /* 0x0000000aaf0a7221 */ /* 0x001fe20000010000 */
[----:B------:R-:W-:Y:S02]  /*9580*/  F2FP.F16.F32.PACK_AB R172, R145, R172 ;  /* 0x000000ac91ac723e */ /* 0x000fe400000000ff */
[----:B------:R-:W-:Y:S01]  /*9590*/  FADD.FTZ R7, R149, R20 ;  /* 0x0000001495077221 */ /* 0x000fe20000010000 */
[----:B--2---:R-:W-:Y:S01]  /*95a0*/  FADD.FTZ R10, R159, R10 ;  /* 0x0000000a9f0a7221 */ /* 0x004fe20000010000 */
[----:B------:R-:W-:Y:S02]  /*95b0*/  F2FP.F16.F32.PACK_AB R173, R155, R173 ;  /* 0x000000ad9bad723e */ /* 0x000fe400000000ff */
[----:B------:R-:W-:Y:S01]  /*95c0*/  FADD.FTZ R20, R12, R7 ;  /* 0x000000070c147221 */ /* 0x000fe20000010000 */
[----:B---3--:R-:W-:Y:S01]  /*95d0*/  FADD.FTZ R10, R169, R10 ;  /* 0x0000000aa90a7221 */ /* 0x008fe20000010000 */
[----:B------:R-:W-:-:S02]  /*95e0*/  F2FP.F16.F32.PACK_AB R174, R149, R174 ;  /* 0x000000ae95ae723e */ /* 0x000fc400000000ff */
[----:B------:R-:W-:Y:S01]  /*95f0*/  FADD.FTZ R7, R153, R20 ;  /* 0x0000001499077221 */ /* 0x000fe20000010000 */
[----:B----4-:R-:W-:Y:S01]  /*9600*/  FADD.FTZ R10, R163, R10 ;  /* 0x0000000aa30a7221 */ /* 0x010fe20000010000 */
[----:B------:R-:W-:Y:S02]  /*9610*/  F2FP.F16.F32.PACK_AB R175, R159, R175 ;  /* 0x000000af9faf723e */ /* 0x000fe400000000ff */
[----:B------:R-:W-:Y:S01]  /*9620*/  FADD.FTZ R12, R14, R7 ;  /* 0x000000070e0c7221 */ /* 0x000fe20000010000 */
[----:B-----5:R-:W-:Y:S01]  /*9630*/  FADD.FTZ R7, R171, R10 ;  /* 0x0000000aab077221 */ /* 0x020fe20000010000 */
[----:B------:R-:W-:Y:S02]  /*9640*/  F2FP.F16.F32.PACK_AB R169, R163, R169 ;  /* 0x000000a9a3a9723e */ /* 0x000fe400000000ff */
[----:B------:R-:W-:Y:S01]  /*9650*/  FADD.FTZ R10, R13, R12 ;  /* 0x0000000c0d0a7221 */ /* 0x000fe20000010000 */
[C---:B-1----:R-:W-:Y:S01]  /*9660*/  FADD.FTZ R7, R120.reuse, R7 ;  /* 0x0000000778077221 */ /* 0x042fe20000010000 */
[----:B------:R-:W-:Y:S01]  /*9670*/  F2FP.F16.F32.PACK_AB R171, R120, R171 ;  /* 0x000000ab78ab723e */ /* 0x000fe200000000ff */
[----:B------:R-:W-:-:S02]  /*9680*/  IMAD.MOV.U32 R13, RZ, RZ, R4 ;  /* 0x000000ffff0d7224 */ /* 0x000fc400078e0004 */
[----:B------:R-:W-:Y:S01]  /*9690*/  IMAD.MOV.U32 R12, RZ, RZ, R5 ;  /* 0x000000ffff0c7224 */ /* 0x000fe200078e0005 */
[----:B------:R-:W-:Y:S06]  /*96a0*/  @P1 BRA `(.L_x_3963) ;  /* 0xffffffe0009c1947 */ /* 0x000fec000383ffff */
.L_x_3954:
        /* <DEDUP_REMOVED lines=13> */
.L_x_3981:
[----:B------:R-:W-:-:S04]  /*9780*/  UIADD3 UR5, UR4, 0x1, URZ ;  /* 0x0000000104057890 */ /* 0x000fc8000fffe03f */
[----:B------:R-:W-:-:S04]  /*9790*/  UISETP.NE.AND UP1, UPT, UR5, 0x2, UPT ;  /* 0x000000020500788c */ /* 0x000fc8000bf25270 */
[----:B------:R-:W-:Y:S02]  /*97a0*/  USEL UR37, URZ, 0x1, UP1 ;  /* 0x000000013f257887 */ /* 0x000fe40008800000 */
[----:B------:R-:W-:Y:S02]  /*97b0*/  USEL UR36, UR5, URZ, UP1 ;  /* 0x0000003f05247287 */ /* 0x000fe40008800000 */
[----:B------:R-:W-:Y:S01]  /*97c0*/  ULOP3.LUT UR37, UR7, UR37, URZ, 0x3c, !UPT ;  /* 0x0000002507257292 */ /* 0x000fe2000f8e3c3f */
[----:B------:R-:W-:Y:S11]  /*97d0*/  @!P0 BRA `(.L_x_3965) ;  /* 0x0000000000048947 */ /* 0x000ff60003800000 */
[----:B------:R-:W-:Y:S01]  /*97e0*/  BPT.TRAP 0x1 ;  /* 0x000000040000795c */ /* 0x000fe20000300000 */
.L_x_3965:
[----:B------:R-:W-:Y:S01]  /*97f0*/  ULEA UR5, UR36, UR38, 0x3 ;  /* 0x0000002624057291 */ /* 0x000fe2000f8e183f */
[----:B------:R-:W-:-:S05]  /*9800*/  IMAD.U32 R0, RZ, RZ, UR37 ;  /* 0x00000025ff007e24 */ /* 0x000fca000f8e00ff */
[----:B------:R-:W-:-:S04]  /*9810*/  SHF.L.U32 R0, R0, 0x1f, RZ ;  /* 0x0000001f00007819 */ /* 0x000fc800000006ff */
[----:B------:R0:W1:Y:S01]  /*9820*/  SYNCS.PHASECHK.TRANS64.TRYWAIT P1, [UR5+0x30830], R0 ;  /* 0x03083000ff0075a7 */ /* 0x0000620008020145 */
[----:B------:R-:W-:Y:S05]  /*9830*/  @!P0 BRA `(.L_x_3966) ;  /* 0x0000000000048947 */ /* 0x000fea0003800000 */
[----:B------:R-:W-:Y:S01]  /*9840*/  BPT.TRAP 0x1 ;  /* 0x000000040000795c */ /* 0x000fe20000300000 */
.L_x_3966:
[----:B-1----:R-:W-:Y:S05]  /*9850*/  @P1 BRA `(.L_x_3967) ;  /* 0x0000000000081947 */ /* 0x002fea0003800000 */
[----:B------:R-:W1:Y:S02]  /*9860*/  SYNCS.PHASECHK.TRANS64.TRYWAIT P1, [UR5+0x30830], R0 ;  /* 0x03083000ff0075a7 */ /* 0x000e640008020145 */
[----:B-1----:R-:W-:Y:S05]  /*9870*/  @!P1 BRA `(.L_x_3968) ;  /* 0x000000bc002c9947 */ /* 0x002fea0003800000 */
.L_x_3967:
        /* <DEDUP_REMOVED lines=163> */
.L_x_3969:
[----:B------:R-:W-:Y:S01]  /*a2b0*/  ULEA UR10, UR4, UR38, 0x3 ;  /* 0x00000026040a7291 */ /* 0x000fe2000f8e183f */
[----:B01----:R-:W-:-:S05]  /*a2c0*/  IMAD.U32 R0, RZ, RZ, UR7 ;  /* 0x00000007ff007e24 */ /* 0x003fca000f8e00ff */
[----:B------:R-:W-:-:S04]  /*a2d0*/  SHF.L.U32 R0, R0, 0x1f, RZ ;  /* 0x0000001f00007819 */ /* 0x000fc800000006ff */
[----:B------:R0:W1:Y:S01]  /*a2e0*/  SYNCS.PHASECHK.TRANS64.TRYWAIT P1, [UR10+0x30850], R0 ;  /* 0x03085000ff0075a7 */ /* 0x000062000802014a */
[----:B------:R-:W-:Y:S05]  /*a2f0*/  @!P0 BRA `(.L_x_3970) ;  /* 0x0000000000048947 */ /* 0x000fea0003800000 */
[----:B------:R-:W-:Y:S01]  /*a300*/  BPT.TRAP 0x1 ;  /* 0x000000040000795c */ /* 0x000fe20000300000 */
.L_x_3970:
[----:B-1----:R-:W-:Y:S05]  /*a310*/  @P1 BRA `(.L_x_3971) ;  /* 0x0000000000081947 */ /* 0x002fea0003800000 */
[----:B------:R-:W1:Y:S02]  /*a320*/  SYNCS.PHASECHK.TRANS64.TRYWAIT P1, [UR10+0x30850], R0 ;  /* 0x03085000ff0075a7 */ /* 0x000e64000802014a */
[----:B-1----:R-:W-:Y:S05]  /*a330*/  @!P1 BRA `(.L_x_3972) ;  /* 0x000000b000949947 */ /* 0x002fea0003800000 */
.L_x_3971:
        /* <DEDUP_REMOVED lines=11> */
[----:B------:R-:W-:Y:S02]  /*a3f0*/  UIMAD UR4, UR4, 0x900, UR6 ;  /* 0x00000900040478a4 */ /* 0x000fe4000f8e0206 */
[----:B------:R-:W-:-:S04]  /*a400*/  IMAD.IADD R3, R2, 0x1, -R17 ;  /* 0x0000000102037824 */ /* 0x000fc800078e0a11 */
[----:B------:R-:W-:Y:S01]  /*a410*/  IMAD R3, R18, -0x2, R3 ;  /* 0xfffffffe12037824 */ /* 0x000fe200078e0203 */
        /* <DEDUP_REMOVED lines=8> */
[----:B------:R-:W-:Y:S01]  /*a4a0*/  WARPGROUP.ARRIVE ;  /* 0x00000000000079c5 */ /* 0x000fe20000000000 */
[----:B------:R-:W-:-:S04]  /*a4b0*/  VIADD R189, R3, UR11 ;  /* 0x0000000b03bd7c36 */ /* 0x000fc80008000000 */
[----:B------:R-:W-:Y:S01]  /*a4c0*/  IMAD.IADD R2, R6, 0x1, R189 ;  /* 0x0000000106027824 */ /* 0x000fe200078e02bd */
        /* <DEDUP_REMOVED lines=18> */
[----:B------:R-:W-:-:S06]  /*a5f0*/  ULOP3.LUT UR4, URZ, UR59, URZ, 0x33, !UPT ;  /* 0x0000003b3f047292 */ /* 0x000fcc000f8e333f */
[----:B------:R-:W-:-:S04]  /*a600*/  VIADD R191, R3, UR4 ;  /* 0x0000000403bf7c36 */ /* 0x000fc80008000000 */
[----:B------:R-:W-:Y:S01]  /*a610*/  IMAD.IADD R4, R6, 0x1, R191 ;  /* 0x0000000106047824 */ /* 0x000fe200078e02bf */
[----:B------:R-:W-:Y:S02]  /*a620*/  WARPGROUP.DEPBAR.LE gsb0, 0x0 ;  /* 0x00008000000079c5 */ /* 0x000fe40000010000 */
[----:B------:R-:W-:-:S06]  /*a630*/  WARPGROUP.ARRIVE ;  /* 0x00000000000079c5 */ /* 0x000fcc0000000000 */
[----:B------:R-:W-:Y:S03]  /*a640*/  HGMMA.64x192x16.F32 R24, R168, gdesc[UR4].tnspB, R24, gsb0 ;  /* 0x42e00004a8187df0 */ /* 0x000fe60008000818 */
[----:B------:R-:W-:Y:S02]  /*a650*/  WARPGROUP.DEPBAR.LE gsb0, 0x0 ;  /* 0x00008000000079c5 */ /* 0x000fe40000010000 */
[----:B------:R0:W-:Y:S01]  /*a660*/  @!P1 SYNCS.ARRIVE.TRANS64.RED.A1T0 RZ, [R0+URZ], RZ ;  /* 0x000000ff00ff99a7 */ /* 0x0001e2000810043f */
[----:B------:R-:W-:Y:S01]  /*a670*/  PLOP3.LUT P1, PT, PT, PT, UP0, 0x40, 0x0 ;  /* 0x000000000000781c */ /* 0x000fe20003f2e808 */
[----:B0-----:R-:W-:-:S12]  /*a680*/  IMAD R0, R18, -0x2, R5 ;  /* 0xfffffffe12007824 */ /* 0x001fd800078e0205 */
[----:B------:R-:W-:Y:S05]  /*a690*/  @P1 BRA `(.L_x_3973) ;  /* 0x0000000000581947 */ /* 0x000fea0003800000 */
[----:B------:R-:W-:Y:S01]  /*a6a0*/  ISETP.GT.AND P1, PT, R13, -0x1, PT ;  /* 0xffffffff0d00780c */ /* 0x000fe20003f24270 */
[----:B------:R-:W-:-:S12]  /*a6b0*/  BSSY B0, `(.L_x_3974) ;  /* 0x0000011000007945 */ /* 0x000fd80003800000 */
[----:B------:R-:W-:Y:S05]  /*a6c0*/  @P1 BRA `(.L_x_3975) ;  /* 0x0000000000241947 */ /* 0x000fea0003800000 */
[----:B------:R-:W-:Y:S01]  /*a6d0*/  IMAD.U32 R168, RZ, RZ, UR58 ;  /* 0x0000003affa87e24 */ /* 0x000fe2000f8e00ff */
[----:B------:R-:W-:-:S04]  /*a6e0*/  IADD3 R3, R6, R16, -R17 ;  /* 0x0000001006037210 */ /* 0x000fc80007ffe811 */
[----:B------:R-:W-:Y:S02]  /*a6f0*/  ISETP.NE.AND P1, PT, R168, 0x1, PT ;  /* 0x00000001a800780c */ /* 0x000fe40003f25270 */
[----:B------:R-:W-:-:S11]  /*a700*/  LOP3.LUT R3, RZ, R3, RZ, 0x33, !PT ;  /* 0x00000003ff037212 */ /* 0x000fd600078e33ff */
[----:B------:R-:W0:Y:S02]  /*a710*/  @P1 LDC.64 R170, c[0x0][0x9e8] ;  /* 0x00027a00ffaa1b82 */ /* 0x000e240000000a00 */
[----:B0-----:R-:W-:-:S05]  /*a720*/  @P1 IMAD.HI.U32 R20, R3, R170, RZ ;  /* 0x000000aa03141227 */ /* 0x001fca00078e00ff */
[----:B------:R-:W-:-:S04]  /*a730*/  @P1 SHF.R.U32.HI R3, RZ, R171, R20 ;  /* 0x000000abff031219 */ /* 0x000fc80000011614 */
[----:B------:R-:W-:Y:S01]  /*a740*/  LOP3.LUT R3, RZ, R3, RZ, 0x33, !PT ;  /* 0x00000003ff037212 */ /* 0x000fe200078e33ff */
[----:B------:R-:W-:Y:S06]  /*a750*/  BRA `(.L_x_3976) ;  /* 0x0000000000187947 */ /* 0x000fec0003800000 */
.L_x_3975:
[----:B------:R-:W-:Y:S02]  /*a760*/  IMAD.U32 R168, RZ, RZ, UR58 ;  /* 0x0000003affa87e24 */ /* 0x000fe4000f8e00ff */
[----:B------:R-:W-:-:S03]  /*a770*/  IMAD.MOV.U32 R3, RZ, RZ, R13 ;  /* 0x000000ffff037224 */ /* 0x000fc600078e000d */
[----:B------:R-:W-:-:S13]  /*a780*/  ISETP.NE.AND P1, PT, R168, 0x1, PT ;  /* 0x00000001a800780c */ /* 0x000fda0003f25270 */
[----:B------:R-:W0:Y:S02]  /*a790*/  @P1 LDC.64 R170, c[0x0][0x9e8] ;  /* 0x00027a00ffaa1b82 */ /* 0x000e240000000a00 */
[----:B0-----:R-:W-:-:S05]  /*a7a0*/  @P1 IMAD.HI.U32 R20, R13, R170, RZ ;  /* 0x000000aa0d141227 */ /* 0x001fca00078e00ff */
[----:B------:R-:W-:-:S07]  /*a7b0*/  @P1 SHF.R.U32.HI R3, RZ, R171, R20 ;  /* 0x000000abff031219 */ /* 0x000fce0000011614 */
.L_x_3976:
[----:B------:R-:W-:Y:S05]  /*a7c0*/  BSYNC B0 ;  /* 0x0000000000007941 */ /* 0x000fea0003800000 */
.L_x_3974:
[----:B------:R-:W-:-:S05]  /*a7d0*/  IMAD R3, R3, R168, R0 ;  /* 0x000000a803037224 */ /* 0x000fca00078e0200 */
[----:B------:R-:W-:Y:S02]  /*a7e0*/  VIADDMNMX R2, R3, R168, R2, PT ;  /* 0x000000a803027246 */ /* 0x000fe40003800102 */
[----:B------:R-:W-:-:S07]  /*a7f0*/  VIMNMX R4, R4, R3, !PT ;  /* 0x0000000304047248 */ /* 0x000fce0007fe0100 */
.L_x_3973:
        /* <DEDUP_REMOVED lines=113> */
[----:B------:R-:W-:-:S04]  /*af10*/  ISETP.GT.AND P6, PT, R4, 0x59, !P6 ;  /* 0x000000590400780c */ /* 0x000fc800077c4270 */
[----:B------:R-:W-:Y:S02]  /*af20*/  ISETP.LT.OR P6, PT, R2, 0x5a, P6 ;  /* 0x0000005a0200780c */ /* 0x000fe400037c1670 */
[----:B------:R-:W-:Y:S02]  /*af30*/  IADD3 R2, R189, 0x8, R6 ;  /* 0x00000008bd027810 */ /* 0x000fe40007ffe006 */
        /* <DEDUP_REMOVED lines=14> */
.L_x_3979:
[----:B------:R-:W-:Y:S02]  /*b020*/  IMAD.U32 R124, RZ, RZ, UR58 ;  /* 0x0000003aff7c7e24 */ /* 0x000fe4000f8e00ff */
[----:B------:R-:W-:-:S03]  /*b030*/  IMAD.MOV.U32 R189, RZ, RZ, R21 ;  /* 0x000000ffffbd7224 */ /* 0x000fc600078e0015 */
[----:B------:R-:W-:-:S13]  /*b040*/  ISETP.NE.AND P6, PT, R124, 0x1, PT ;  /* 0x000000017c00780c */ /* 0x000fda0003fc5270 */
[----:B------:R-:W0:Y:S02]  /*b050*/  @P6 LDC.64 R4, c[0x0][0x9e8] ;  /* 0x00027a00ff046b82 */ /* 0x000e240000000a00 */
[----:B0-----:R-:W-:-:S05]  /*b060*/  @P6 IMAD.HI.U32 R4, R21, R4, RZ ;  /* 0x0000000415046227 */ /* 0x001fca00078e00ff */
[----:B------:R-:W-:-:S07]  /*b070*/  @P6 SHF.R.U32.HI R189, RZ, R5, R4 ;  /* 0x00000005ffbd6219 */ /* 0x000fce0000011604 */
.L_x_3980:
[----:B------:R-:W-:Y:S05]  /*b080*/  BSYNC B0 ;  /* 0x0000000000007941 */ /* 0x000fea0003800000 */
.L_x_3978:
[----:B------:R-:W-:-:S05]  /*b090*/  IMAD R5, R189, R124, R0 ;  /* 0x0000007cbd057224 */ /* 0x000fca00078e0200 */
[----:B------:R-:W-:Y:S02]  /*b0a0*/  VIADDMNMX R2, R5, R124, R2, PT ;  /* 0x0000007c05027246 */ /* 0x000fe40003800102 */
[----:B------:R-:W-:-:S07]  /*b0b0*/  VIMNMX R20, R20, R5, !PT ;  /* 0x0000000514147248 */ /* 0x000fce0007fe0100 */
.L_x_3977:
[C---:B------:R-:W-:Y:S01]  /*b0c0*/  ISETP.GT.AND P1, PT, R20.reuse, 0x1, !P1 ;  /* 0x000000011400780c */ /* 0x040fe20004f24270 */
[----:B------:R-:W-:Y:S01]  /*b0d0*/  UMOV UR7, UR37 ;  /* 0x0000002500077c82 */ /* 0x000fe20008000000 */
[----:B------:R-:W-:Y:S02]  /*b0e0*/  ISETP.GT.AND P2, PT, R20, 0x8, !P2 ;  /* 0x000000081400780c */ /* 0x000fe40005744270 */
        /* <DEDUP_REMOVED lines=30> */
[----:B------:R-:W-:Y:S01]  /*b2d0*/  FSEL R191, R134, -INF , !P1 ;  /* 0xff80000086bf7808 */ /* 0x000fe20004800000 */
[----:B------:R-:W-:Y:S01]  /*b2e0*/  IMAD.U32 R134, RZ, RZ, UR10 ;  /* 0x0000000aff867e24 */ /* 0x000fe2000f8e00ff */
        /* <DEDUP_REMOVED lines=59> */
[----:B------:R-:W-:Y:S02]  /*b6a0*/  ISETP.LT.OR P1, PT, R2, 0x3a, P1 ;  /* 0x0000003a0200780c */ /* 0x000fe40000f21670 */
[----:B------:R-:W-:-:S02]  /*b6b0*/  R2UR UR4, R192 ;  /* 0x00000000c00472ca */ /* 0x000fc400000e0000 */
        /* <DEDUP_REMOVED lines=44> */
[----:B------:R-:W-:Y:S01]  /*b980*/  MUFU.EX2 R188, R188 ;  /* 0x000000bc00bc7308 */ /* 0x000fe20000000800 */
[----:B------:R-:W-:Y:S01]  /*b990*/  FMNMX.FTZ R4, R191, R4, !PT ;  /* 0x00000004bf047209 */ /* 0x000fe20007810000 */
[-CC-:B------:R-:W-:Y:S01]  /*b9a0*/  FFMA.FTZ R173, R173, R0.reuse, -R120.reuse ;  /* 0x00000000adad7223 */ /* 0x180fe20000010878 */
[----:B------:R-:W-:Y:S01]  /*b9b0*/  FSEL R149, R5, RZ, P1 ;  /* 0x000000ff05957208 */ /* 0x000fe20000800000 */
[--C-:B------:R-:W-:Y:S01]  /*b9c0*/  FFMA.FTZ R184, R183, R0, -R120.reuse ;  /* 0x00000000b7b87223 */ /* 0x100fe20000010878 */
[----:B------:R-:W-:Y:S01]  /*b9d0*/  FMNMX.FTZ R4, R209, R4, !PT ;  /* 0x00000004d1047209 */ /* 0x000fe20007810000 */
[-CC-:B------:R-:W-:Y:S01]  /*b9e0*/  FFMA.FTZ R175, R175, R0.reuse, -R120.reuse ;  /* 0x00000000afaf7223 */ /* 0x180fe20000010878 */
[----:B------:R-:W-:Y:S01]  /*b9f0*/  FFMA.FTZ R172, R125, R0, -R120 ;  /* 0x000000007dac7223 */ /* 0x000fe20000010878 */
[----:B------:R-:W-:Y:S01]  /*ba00*/  FADD.FTZ R149, -R149, R14 ;  /* 0x0000000e95957221 */ /* 0x000fe20000010100 */
[----:B------:R-:W-:Y:S01]  /*ba10*/  FMNMX.FTZ R4, R193, R4, !PT ;  /* 0x00000004c1047209 */ /* 0x000fe20007810000 */
[----:B------:R-:W-:Y:S01]  /*ba20*/  MUFU.EX2 R217, R217 ;  /* 0x000000d900d97308 */ /* 0x000fe20000000800 */
[-CC-:B------:R-:W-:Y:S01]  /*ba30*/  FFMA.FTZ R177, R177, R0.reuse, -R120.reuse ;  /* 0x00000000b1b17223 */ /* 0x180fe20000010878 */
[----:B------:R-:W-:Y:S01]  /*ba40*/  FMUL.FTZ R2, R149, R0 ;  /* 0x0000000095027220 */ /* 0x000fe20000410000 */
        /* <DEDUP_REMOVED lines=13> */
[----:B------:R-:W1:Y:S01]  /*bb20*/  MUFU.EX2 R190, R190 ;  /* 0x000000be00be7308 */ /* 0x000e620000000800 */
[-CC-:B------:R-:W-:Y:S01]  /*bb30*/  FFMA.FTZ R129, R157, R0.reuse, -R120.reuse ;  /* 0x000000009d817223 */ /* 0x180fe20000010878 */
[--C-:B------:R-:W-:Y:S01]  /*bb40*/  FFMA.FTZ R133, R161, R0, -R120.reuse ;  /* 0x00000000a1857223 */ /* 0x100fe20000010878 */
[----:B------:R-:W-:Y:S01]  /*bb50*/  FMNMX.FTZ R4, R147, R4, !PT ;  /* 0x0000000493047209 */ /* 0x000fe20007810000 */
[----:B------:R-:W-:Y:S01]  /*bb60*/  FFMA.FTZ R137, R165, R0, -R120 ;  /* 0x00000000a5897223 */ /* 0x000fe20000010878 */
[----:B------:R-:W-:-:S02]  /*bb70*/  LOP3.LUT P6, RZ, R194, 0x7f, RZ, 0xc0, !PT ;  /* 0x0000007fc2ff7812 */ /* 0x000fc400078cc0ff */
[----:B------:R-:W-:Y:S01]  /*bb80*/  FMNMX.FTZ R4, R131, R4, !PT ;  /* 0x0000000483047209 */ /* 0x000fe20007810000 */
[----:B------:R-:W2:Y:S03]  /*bb90*/  MUFU.EX2 R173, R173 ;  /* 0x000000ad00ad7308 */ /* 0x000ea60000000800 */
[----:B------:R-:W-:-:S04]  /*bba0*/  FMNMX.FTZ R4, R151, R4, !PT ;  /* 0x0000000497047209 */ /* 0x000fc80007810000 */
[----:B------:R-:W-:Y:S01]  /*bbb0*/  FMNMX.FTZ R4, R127, R4, !PT ;  /* 0x000000047f047209 */ /* 0x000fe20007810000 */
[----:B------:R-:W3:Y:S03]  /*bbc0*/  MUFU.EX2 R184, R184 ;  /* 0x000000b800b87308 */ /* 0x000ee60000000800 */
[----:B------:R-:W-:-:S04]  /*bbd0*/  FMNMX.FTZ R4, R155, R4, !PT ;  /* 0x000000049b047209 */ /* 0x000fc80007810000 */
[----:B------:R-:W-:Y:S01]  /*bbe0*/  FMNMX.FTZ R4, R123, R4, !PT ;  /* 0x000000047b047209 */ /* 0x000fe20007810000 */
[----:B------:R4:W-:Y:S03]  /*bbf0*/  MUFU.EX2 R163, R20 ;  /* 0x0000001400a37308 */ /* 0x0009e60000000800 */
[----:B------:R-:W-:-:S04]  /*bc00*/  FMNMX.FTZ R4, R159, R4, !PT ;  /* 0x000000049f047209 */ /* 0x000fc80007810000 */
[----:B------:R-:W-:Y:S01]  /*bc10*/  FMNMX.FTZ R4, R179, R4, !PT ;  /* 0x00000004b3047209 */ /* 0x000fe20007810000 */
[----:B------:R-:W-:Y:S03]  /*bc20*/  MUFU.EX2 R175, R175 ;  /* 0x000000af00af7308 */ /* 0x000fe60000000800 */
[----:B------:R-:W-:-:S04]  /*bc30*/  FMNMX.FTZ R4, R171, R4, !PT ;  /* 0x00000004ab047209 */ /* 0x000fc80007810000 */
[----:B------:R-:W-:Y:S01]  /*bc40*/  FMNMX.FTZ R4, R181, R4, !PT ;  /* 0x00000004b5047209 */ /* 0x000fe20007810000 */
[----:B------:R-:W-:Y:S03]  /*bc50*/  MUFU.EX2 R186, R186 ;  /* 0x000000ba00ba7308 */ /* 0x000fe60000000800 */
[----:B------:R-:W-:-:S05]  /*bc60*/  FMNMX.FTZ R4, R167, R4, !PT ;  /* 0x00000004a7047209 */ /* 0x000fca0007810000 */
[----:B------:R-:W5:Y:S01]  /*bc70*/  SHFL.BFLY PT, R3, R4, 0x2, 0x1f ;  /* 0x0c401f0004037f89 */ /* 0x000f6200000e0000 */
[----:B------:R-:W-:Y:S08]  /*bc80*/  MUFU.EX2 R177, R177 ;  /* 0x000000b100b17308 */ /* 0x000ff00000000800 */
[----:B------:R-:W-:Y:S08]  /*bc90*/  MUFU.EX2 R180, R180 ;  /* 0x000000b400b47308 */ /* 0x000ff00000000800 */
        /* <DEDUP_REMOVED lines=9> */
[CC--:B------:R-:W-:Y:S02]  /*bd30*/  FMUL.FTZ R122, R4.reuse, R0.reuse ;  /* 0x00000000047a7220 */ /* 0x0c0fe40000410000 */
[----:B------:R-:W-:Y:S01]  /*bd40*/  MUFU.EX2 R121, R121 ;  /* 0x0000007900797308 */ /* 0x000fe20000000800 */
[----:B------:R-:W-:Y:S02]  /*bd50*/  FSEL R3, R4, RZ, P1 ;  /* 0x000000ff04037208 */ /* 0x000fe40000800000 */
[----:B------:R-:W-:Y:S02]  /*bd60*/  FSEL R122, R122, RZ, P1 ;  /* 0x000000ff7a7a7208 */ /* 0x000fe40000800000 */
[----:B------:R-:W-:Y:S01]  /*bd70*/  ISETP.GT.AND P1, PT, R11, UR4, PT ;  /* 0x000000040b007c0c */ /* 0x000fe2000bf24270 */
[----:B------:R-:W-:Y:S02]  /*bd80*/  FADD.FTZ R3, -R3, R12 ;  /* 0x0000000c03037221 */ /* 0x000fe40000010100 */
[----:B------:R-:W-:Y:S01]  /*bd90*/  MUFU.EX2 R172, R172 ;  /* 0x000000ac00ac7308 */ /* 0x000fe20000000800 */
[-CC-:B------:R-:W-:Y:S01]  /*bda0*/  FFMA.FTZ R14, R219, R0.reuse, -R122.reuse ;  /* 0x00000000db0e7223 */ /* 0x180fe2000001087a */
[-CC-:B------:R-:W-:Y:S01]  /*bdb0*/  FFMA.FTZ R149, R215, R0.reuse, -R122.reuse ;  /* 0x00000000d7957223 */ /* 0x180fe2000001087a */
[-C--:B------:R-:W-:Y:S01]  /*bdc0*/  FMUL.FTZ R3, R3, R0.reuse ;  /* 0x0000000003037220 */ /* 0x080fe20000410000 */
[--C-:B------:R-:W-:Y:S01]  /*bdd0*/  FFMA.FTZ R183, R139, R0, -R122.reuse ;  /* 0x000000008bb77223 */ /* 0x100fe2000001087a */
[----:B0-----:R-:W-:Y:S01]  /*bde0*/  FFMA.FTZ R139, R2, R10, R217 ;  /* 0x0000000a028b7223 */ /* 0x001fe200000100d9 */
[-CC-:B----4-:R-:W-:Y:S01]  /*bdf0*/  FFMA.FTZ R20, R189, R0.reuse, -R122.reuse ;  /* 0x00000000bd147223 */ /* 0x190fe2000001087a */
[-CC-:B------:R-:W-:Y:S01]  /*be00*/  FFMA.FTZ R153, R213, R0.reuse, -R122.reuse ;  /* 0x00000000d5997223 */ /* 0x180fe2000001087a */
[----:B------:R-:W-:Y:S01]  /*be10*/  MUFU.EX2 R14, R14 ;  /* 0x0000000e000e7308 */ /* 0x000fe20000000800 */
[----:B------:R-:W-:Y:S01]  /*be20*/  FADD.FTZ R139, R188, R139 ;  /* 0x0000008bbc8b7221 */ /* 0x000fe20000010000 */
[-CC-:B------:R-:W-:Y:S01]  /*be30*/  FFMA.FTZ R185, R195, R0.reuse, -R122.reuse ;  /* 0x00000000c3b97223 */ /* 0x180fe2000001087a */
[-CC-:B------:R-:W-:Y:S01]  /*be40*/  FFMA.FTZ R120, R211, R0.reuse, -R122.reuse ;  /* 0x00000000d3787223 */ /* 0x180fe2000001087a */
[-CC-:B------:R-:W-:Y:S01]  /*be50*/  FFMA.FTZ R143, R143, R0.reuse, -R122.reuse ;  /* 0x000000008f8f7223 */ /* 0x180fe2000001087a */
[----:B-1----:R-:W-:Y:S01]  /*be60*/  FADD.FTZ R10, R190, R139 ;  /* 0x0000008bbe0a7221 */ /* 0x002fe20000010000 */
[-CC-:B------:R-:W-:Y:S01]  /*be70*/  FFMA.FTZ R187, R191, R0.reuse, -R122.reuse ;  /* 0x00000000bfbb7223 */ /* 0x180fe2000001087a */
[-C--:B------:R-:W-:Y:S01]  /*be80*/  FFMA.FTZ R124, R209, R0.reuse, -R122 ;  /* 0x00000000d17c7223 */ /* 0x080fe2000001087a */
[----:B------:R-:W0:Y:S01]  /*be90*/  MUFU.EX2 R3, R3 ;  /* 0x0000000300037308 */ /* 0x000e220000000800 */
[----:B--2---:R-:W-:Y:S01]  /*bea0*/  FADD.FTZ R139, R173, R10 ;  /* 0x0000000aad8b7221 */ /* 0x004fe20000010000 */
[-CC-:B------:R-:W-:Y:S01]  /*beb0*/  FFMA.FTZ R126, R193, R0.reuse, -R122.reuse ;  /* 0x00000000c17e7223 */ /* 0x180fe2000001087a */
[-CC-:B------:R-:W-:Y:S01]  /*bec0*/  FFMA.FTZ R131, R131, R0.reuse, -R122.reuse ;  /* 0x0000000083837223 */ /* 0x180fe2000001087a */
[-CC-:B------:R-:W-:Y:S01]  /*bed0*/  FFMA.FTZ R157, R207, R0.reuse, -R122.reuse ;  /* 0x00000000cf9d7223 */ /* 0x180fe2000001087a */
[----:B---3--:R-:W-:Y:S01]  /*bee0*/  FADD.FTZ R130, R184, R139 ;  /* 0x0000008bb8827221 */ /* 0x008fe20000010000 */
[-CC-:B------:R-:W-:Y:S01]  /*bef0*/  FFMA.FTZ R128, R135, R0.reuse, -R122.reuse ;  /* 0x0000000087807223 */ /* 0x180fe2000001087a */
[-CC-:B------:R-:W-:Y:S01]  /*bf00*/  FFMA.FTZ R135, R147, R0.reuse, -R122.reuse ;  /* 0x0000000093877223 */ /* 0x180fe2000001087a */
[----:B------:R-:W1:Y:S01]  /*bf10*/  MUFU.EX2 R149, R149 ;  /* 0x0000009500957308 */ /* 0x000e620000000800 */
[-CC-:B------:R-:W-:Y:S01]  /*bf20*/  FFMA.FTZ R127, R127, R0.reuse, -R122.reuse ;  /* 0x000000007f7f7223 */ /* 0x180fe2000001087a */
[-CC-:B------:R-:W-:Y:S01]  /*bf30*/  FFMA.FTZ R123, R123, R0.reuse, -R122.reuse ;  /* 0x000000007b7b7223 */ /* 0x180fe2000001087a */
[-CC-:B------:R-:W-:Y:S01]  /*bf40*/  FFMA.FTZ R159, R159, R0.reuse, -R122.reuse ;  /* 0x000000009f9f7223 */ /* 0x180fe2000001087a */
[-CC-:B------:R-:W-:Y:S01]  /*bf50*/  FFMA.FTZ R179, R179, R0.reuse, -R122.reuse ;  /* 0x00000000b3b37223 */ /* 0x180fe2000001087a */
[-CC-:B------:R-:W-:Y:S01]  /*bf60*/  FFMA.FTZ R171, R171, R0.reuse, -R122.reuse ;  /* 0x00000000abab7223 */ /* 0x180fe2000001087a */
[----:B------:R-:W-:Y:S01]  /*bf70*/  FFMA.FTZ R181, R181, R0, -R122 ;  /* 0x00000000b5b57223 */ /* 0x000fe2000001087a */
[----:B------:R-:W-:Y:S01]  /*bf80*/  UMOV UR4, UR36 ;  /* 0x0000002400047c82 */ /* 0x000fe20008000000 */
[----:B------:R-:W2:Y:S01]  /*bf90*/  MUFU.EX2 R20, R20 ;  /* 0x0000001400147308 */ /* 0x000ea20000000800 */
[----:B0-----:R-:W-:Y:S01]  /*bfa0*/  FFMA.FTZ R10, R3, R7, R14 ;  /* 0x00000007030a7223 */ /* 0x001fe2000001000e */
[----:B------:R-:W-:Y:S01]  /*bfb0*/  F2FP.F16.F32.PACK_AB R190, R173, R190 ;  /* 0x000000beadbe723e */ /* 0x000fe200000000ff */
[----:B------:R-:W-:Y:S01]  /*bfc0*/  VIADD R11, R11, 0xffffffff ;  /* 0xffffffff0b0b7836 */ /* 0x000fe20000000000 */
[----:B------:R-:W-:-:S02]  /*bfd0*/  F2FP.F16.F32.PACK_AB R184, R175, R184 ;  /* 0x000000b8afb8723e */ /* 0x000fc400000000ff */
[----:B------:R-:W-:Y:S02]  /*bfe0*/  F2FP.F16.F32.PACK_AB R188, R188, R217 ;  /* 0x000000d9bcbc723e */ /* 0x000fe400000000ff */
[----:B------:R-:W0:Y:S01]  /*bff0*/  MUFU.EX2 R153, R153 ;  /* 0x0000009900997308 */ /* 0x000e220000000800 */
[C---:B-1----:R-:W-:Y:S01]  /*c000*/  FADD.FTZ R139, R149.reuse, R10 ;  /* 0x0000000a958b7221 */ /* 0x042fe20000010000 */
[----:B------:R-:W-:Y:S01]  /*c010*/  F2FP.F16.F32.PACK_AB R189, R149, R14 ;  /* 0x0000000e95bd723e */ /* 0x000fe200000000ff */
[----:B------:R-:W-:-:S05]  /*c020*/  IMAD.MOV.U32 R14, RZ, RZ, R5 ;  /* 0x000000ffff0e7224 */ /* 0x000fca00078e0005 */
[----:B------:R-:W1:Y:S01]  /*c030*/  MUFU.EX2 R185, R185 ;  /* 0x000000b900b97308 */ /* 0x000e620000000800 */
[----:B--2---:R-:W-:-:S07]  /*c040*/  FADD.FTZ R10, R20, R139 ;  /* 0x0000008b140a7221 */ /* 0x004fce0000010000 */
[----:B------:R2:W-:Y:S01]  /*c050*/  MUFU.EX2 R12, R143 ;  /* 0x0000008f000c7308 */ /* 0x0005e20000000800 */
[C---:B0-----:R-:W-:Y:S01]  /*c060*/  FADD.FTZ R10, R153.reuse, R10 ;  /* 0x0000000a990a7221 */ /* 0x041fe20000010000 */
[----:B------:R-:W-:-:S06]  /*c070*/  F2FP.F16.F32.PACK_AB R191, R153, R20 ;  /* 0x0000001499bf723e */ /* 0x000fcc00000000ff */
[----:B------:R-:W0:Y:S01]  /*c080*/  MUFU.EX2 R120, R120 ;  /* 0x0000007800787308 */ /* 0x000e220000000800 */
[----:B--2---:R-:W-:Y:S01]  /*c090*/  FADD.FTZ R143, R175, R130 ;  /* 0x00000082af8f7221 */ /* 0x004fe20000010000 */
[----:B------:R-:W-:-:S03]  /*c0a0*/  FFMA.FTZ R130, R151, R0, -R122 ;  /* 0x0000000097827223 */ /* 0x000fc6000001087a */
[----:B------:R-:W-:Y:S01]  /*c0b0*/  FADD.FTZ R132, R186, R143 ;  /* 0x0000008fba847221 */ /* 0x000fe20000010000 */
[C---:B------:R-:W-:Y:S02]  /*c0c0*/  F2FP.F16.F32.PACK_AB R186, R177.reuse, R186 ;  /* 0x000000bab1ba723e */ /* 0x040fe400000000ff */
[----:B------:R-:W2:Y:S01]  /*c0d0*/  MUFU.EX2 R187, R187 ;  /* 0x000000bb00bb7308 */ /* 0x000ea20000000800 */
[----:B------:R-:W-:-:S04]  /*c0e0*/  FADD.FTZ R139, R177, R132 ;  /* 0x00000084b18b7221 */ /* 0x000fc80000010000 */
[----:B------:R-:W-:Y:S01]  /*c0f0*/  FADD.FTZ R132, R180, R139 ;  /* 0x0000008bb4847221 */ /* 0x000fe20000010000 */
[C---:B------:R-:W-:Y:S02]  /*c100*/  F2FP.F16.F32.PACK_AB R180, R163.reuse, R180 ;  /* 0x000000b4a3b4723e */ /* 0x040fe400000000ff */
[----:B------:R-:W3:Y:S01]  /*c110*/  MUFU.EX2 R124, R124 ;  /* 0x0000007c007c7308 */ /* 0x000ee20000000800 */
[----:B------:R-:W-:Y:S01]  /*c120*/  FADD.FTZ R139, R163, R132 ;  /* 0x00000084a38b7221 */ /* 0x000fe20000010000 */
[----:B------:R-:W-:-:S03]  /*c130*/  @!P6 VIADD R132, R134, 0x30860 ;  /* 0x000308608684e836 */ /* 0x000fc60000000000 */
[----:B------:R-:W-:Y:S01]  /*c140*/  FADD.FTZ R134, R182, R139 ;  /* 0x0000008bb6867221 */ /* 0x000fe20000010000 */
[C---:B------:R-:W-:Y:S02]  /*c150*/  F2FP.F16.F32.PACK_AB R182, R141.reuse, R182 ;  /* 0x000000b68db6723e */ /* 0x040fe400000000ff */
[----:B------:R-:W4:Y:S01]  /*c160*/  MUFU.EX2 R126, R126 ;  /* 0x0000007e007e7308 */ /* 0x000f220000000800 */
[----:B------:R-:W-:Y:S01]  /*c170*/  FADD.FTZ R139, R141, R134 ;  /* 0x000000868d8b7221 */ /* 0x000fe20000010000 */
[----:B------:R-:W-:Y:S01]  /*c180*/  @!P6 PRMT R136, RZ, 0x654, R132 ;  /* 0x00000654ff88e816 */ /* 0x000fe20000000084 */
[-CC-:B------:R-:W-:Y:S01]  /*c190*/  FFMA.FTZ R132, R155, R0.reuse, -R122.reuse ;  /* 0x000000009b847223 */ /* 0x180fe2000001087a */
[----:B------:R-:W-:Y:S01]  /*c1a0*/  FFMA.FTZ R122, R167, R0, -R122 ;  /* 0x00000000a77a7223 */ /* 0x000fe2000001087a */
[----:B------:R-:W-:Y:S01]  /*c1b0*/  FADD.FTZ R134, R176, R139 ;  /* 0x0000008bb0867221 */ /* 0x000fe20000010000 */
[----:B------:R5:W-:Y:S01]  /*c1c0*/  @!P6 SYNCS.ARRIVE.TRANS64.RED.A1T0 RZ, [R136+URZ], RZ ;  /* 0x000000ff88ffe9a7 */ /* 0x000be2000810043f */
[----:B------:R-:W-:Y:S01]  /*c1d0*/  F2FP.F16.F32.PACK_AB R176, R145, R176 ;  /* 0x000000b091b0723e */ /* 0x000fe200000000ff */
[----:B------:R1:W-:Y:S08]  /*c1e0*/  MUFU.EX2 R7, R131 ;  /* 0x0000008300077308 */ /* 0x0003f00000000800 */
[----:B------:R-:W5:Y:S01]  /*c1f0*/  MUFU.EX2 R157, R157 ;  /* 0x0000009d009d7308 */ /* 0x000f620000000800 */
[----:B-1----:R-:W-:Y:S01]  /*c200*/  FADD.FTZ R131, R185, R10 ;  /* 0x0000000ab9837221 */ /* 0x002fe20000010000 */
[----:B0-----:R-:W-:-:S03]  /*c210*/  F2FP.F16.F32.PACK_AB R185, R120, R185 ;  /* 0x000000b978b9723e */ /* 0x001fc600000000ff */
[----:B------:R-:W-:-:S03]  /*c220*/  FADD.FTZ R10, R120, R131 ;  /* 0x00000083780a7221 */ /* 0x000fc60000010000 */
[----:B------:R-:W0:Y:S01]  /*c230*/  MUFU.EX2 R183, R183 ;  /* 0x000000b700b77308 */ /* 0x000e220000000800 */
[----:B--2---:R-:W-:Y:S01]  /*c240*/  FADD.FTZ R131, R187, R10 ;  /* 0x0000000abb837221 */ /* 0x004fe20000010000 */
[----:B---3--:R-:W-:-:S03]  /*c250*/  F2FP.F16.F32.PACK_AB R187, R124, R187 ;  /* 0x000000bb7cbb723e */ /* 0x008fc600000000ff */
[----:B------:R-:W-:-:S03]  /*c260*/  FADD.FTZ R131, R124, R131 ;  /* 0x000000837c837221 */ /* 0x000fc60000010000 */
[----:B------:R-:W1:Y:S01]  /*c270*/  MUFU.EX2 R128, R128 ;  /* 0x0000008000807308 */ /* 0x000e620000000800 */
[----:B----4-:R-:W-:Y:S01]  /*c280*/  FADD.FTZ R10, R126, R131 ;  /* 0x000000837e0a7221 */ /* 0x010fe20000010000 */
[----:B------:R-:W-:-:S03]  /*c290*/  FADD.FTZ R131, R145, R134 ;  /* 0x0000008691837221 */ /* 0x000fc60000010000 */
[----:B-----5:R-:W-:Y:S01]  /*c2a0*/  FADD.FTZ R10, R157, R10 ;  /* 0x0000000a9d0a7221 */ /* 0x020fe20000010000 */
[----:B------:R-:W-:Y:S01]  /*c2b0*/  FADD.FTZ R134, R178, R131 ;  /* 0x00000083b2867221 */ /* 0x000fe20000010000 */
[----:B------:R-:W-:Y:S01]  /*c2c0*/  F2FP.F16.F32.PACK_AB R178, R121, R178 ;  /* 0x000000b279b2723e */ /* 0x000fe200000000ff */
[----:B------:R-:W2:Y:S01]  /*c2d0*/  MUFU.EX2 R125, R125 ;  /* 0x0000007d007d7308 */ /* 0x000ea20000000800 */
[----:B0-----:R-:W-:Y:S01]  /*c2e0*/  FADD.FTZ R131, R183, R10 ;  /* 0x0000000ab7837221 */ /* 0x001fe20000010000 */
[----:B------:R-:W-:Y:S01]  /*c2f0*/  FADD.FTZ R139, R121, R134 ;  /* 0x00000086798b7221 */ /* 0x000fe20000010000 */
[C---:B------:R-:W-:Y:S02]  /*c300*/  F2FP.F16.F32.PACK_AB R183, R12.reuse, R183 ;  /* 0x000000b70cb7723e */ /* 0x040fe400000000ff */
[----:B------:R-:W-:Y:S01]  /*c310*/  FADD.FTZ R131, R12, R131 ;  /* 0x000000830c837221 */ /* 0x000fe20000010000 */
[----:B------:R-:W-:Y:S01]  /*c320*/  FADD.FTZ R134, R172, R139 ;  /* 0x0000008bac867221 */ /* 0x000fe20000010000 */
[----:B------:R-:W-:Y:S01]  /*c330*/  IMAD.MOV.U32 R12, RZ, RZ, R4 ;  /* 0x000000ffff0c7224 */ /* 0x000fe200078e0004 */
[----:B------:R-:W0:Y:S01]  /*c340*/  MUFU.EX2 R135, R135 ;  /* 0x0000008700877308 */ /* 0x000e220000000800 */
[----:B-1----:R-:W-:-:S07]  /*c350*/  FADD.FTZ R10, R128, R131 ;  /* 0x00000083800a7221 */ /* 0x002fce0000010000 */
[----:B------:R-:W1:Y:S01]  /*c360*/  MUFU.EX2 R174, R174 ;  /* 0x000000ae00ae7308 */ /* 0x000e620000000800 */
[----:B--2---:R-:W-:-:S07]  /*c370*/  F2FP.F16.F32.PACK_AB R172, R125, R172 ;  /* 0x000000ac7dac723e */ /* 0x004fce00000000ff */
[----:B------:R-:W-:Y:S01]  /*c380*/  MUFU.EX2 R130, R130 ;  /* 0x0000008200827308 */ /* 0x000fe20000000800 */
[C---:B0-----:R-:W-:Y:S01]  /*c390*/  FADD.FTZ R10, R135.reuse, R10 ;  /* 0x0000000a870a7221 */ /* 0x041fe20000010000 */
[----:B------:R-:W-:-:S06]  /*c3a0*/  F2FP.F16.F32.PACK_AB R177, R135, R128 ;  /* 0x0000008087b1723e */ /* 0x000fcc00000000ff */
[----:B------:R-:W0:Y:S08]  /*c3b0*/  MUFU.EX2 R129, R129 ;  /* 0x0000008100817308 */ /* 0x000e300000000800 */
[----:B------:R-:W-:Y:S08]  /*c3c0*/  MUFU.EX2 R127, R127 ;  /* 0x0000007f007f7308 */ /* 0x000ff00000000800 */
[----:B------:R-:W2:Y:S08]  /*c3d0*/  MUFU.EX2 R168, R168 ;  /* 0x000000a800a87308 */ /* 0x000eb00000000800 */
[----:B------:R3:W-:Y:S08]  /*c3e0*/  MUFU.EX2 R136, R123 ;  /* 0x0000007b00887308 */ /* 0x0007f00000000800 */
[----:B------:R-:W4:Y:S01]  /*c3f0*/  MUFU.EX2 R132, R132 ;  /* 0x0000008400847308 */ /* 0x000f220000000800 */
[----:B---3--:R-:W-:-:S04]  /*c400*/  FADD.FTZ R123, R125, R134 ;  /* 0x000000867d7b7221 */ /* 0x008fc80000010000 */
[----:B-1----:R-:W-:Y:S01]  /*c410*/  FADD.FTZ R134, R174, R123 ;  /* 0x0000007bae867221 */ /* 0x002fe20000010000 */
[----:B------:R-:W-:Y:S01]  /*c420*/  FADD.FTZ R123, R7, R10 ;  /* 0x0000000a077b7221 */ /* 0x000fe20000010000 */
[C---:B0-----:R-:W-:Y:S01]  /*c430*/  F2FP.F16.F32.PACK_AB R174, R129.reuse, R174 ;  /* 0x000000ae81ae723e */ /* 0x041fe200000000ff */
[----:B------:R-:W0:Y:S01]  /*c440*/  MUFU.EX2 R133, R133 ;  /* 0x0000008500857308 */ /* 0x000e220000000800 */
[----:B------:R-:W-:Y:S01]  /*c450*/  FADD.FTZ R131, R129, R134 ;  /* 0x0000008681837221 */ /* 0x000fe20000010000 */
[----:B------:R-:W-:-:S03]  /*c460*/  FADD.FTZ R10, R130, R123 ;  /* 0x0000007b820a7221 */ /* 0x000fc60000010000 */
[----:B--2---:R-:W-:Y:S01]  /*c470*/  FADD.FTZ R134, R168, R131 ;  /* 0x00000083a8867221 */ /* 0x004fe20000010000 */
[----:B------:R-:W-:Y:S02]  /*c480*/  FADD.FTZ R121, R127, R10 ;  /* 0x0000000a7f797221 */ /* 0x000fe40000010000 */
[----:B------:R-:W1:Y:S01]  /*c490*/  MUFU.EX2 R159, R159 ;  /* 0x0000009f009f7308 */ /* 0x000e620000000800 */
[C---:B----4-:R-:W-:Y:S01]  /*c4a0*/  F2FP.F16.F32.PACK_AB R173, R132.reuse, R127 ;  /* 0x0000007f84ad723e */ /* 0x050fe200000000ff */
[----:B------:R-:W-:-:S04]  /*c4b0*/  FADD.FTZ R121, R132, R121 ;  /* 0x0000007984797221 */ /* 0x000fc80000010000 */
[----:B------:R-:W-:Y:S02]  /*c4c0*/  FADD.FTZ R121, R136, R121 ;  /* 0x0000007988797221 */ /* 0x000fe40000010000 */
[----:B------:R2:W3:Y:S01]  /*c4d0*/  MUFU.EX2 R138, R179 ;  /* 0x000000b3008a7308 */ /* 0x0004e20000000800 */
[C---:B0-----:R-:W-:Y:S01]  /*c4e0*/  FADD.FTZ R123, R133.reuse, R134 ;  /* 0x00000086857b7221 */ /* 0x041fe20000010000 */
[----:B------:R-:W-:-:S06]  /*c4f0*/  F2FP.F16.F32.PACK_AB R168, R133, R168 ;  /* 0x000000a885a8723e */ /* 0x000fcc00000000ff */
[----:B------:R-:W0:Y:S01]  /*c500*/  MUFU.EX2 R169, R171 ;  /* 0x000000ab00a97308 */ /* 0x000e220000000800 */
[C---:B-1----:R-:W-:Y:S01]  /*c510*/  FADD.FTZ R121, R159.reuse, R121 ;  /* 0x000000799f797221 */ /* 0x042fe20000010000 */
[----:B--2---:R-:W-:Y:S02]  /*c520*/  F2FP.F16.F32.PACK_AB R179, R130, R7 ;  /* 0x0000000782b3723e */ /* 0x004fe400000000ff */
[----:B------:R-:W-:-:S04]  /*c530*/  F2FP.F16.F32.PACK_AB R175, R159, R136 ;  /* 0x000000889faf723e */ /* 0x000fc800000000ff */
[----:B------:R-:W1:Y:S01]  /*c540*/  MUFU.EX2 R170, R170 ;  /* 0x000000aa00aa7308 */ /* 0x000e620000000800 */
[----:B---3--:R-:W-:-:S07]  /*c550*/  FADD.FTZ R121, R138, R121 ;  /* 0x000000798a797221 */ /* 0x008fce0000010000 */
[----:B------:R2:W3:Y:S01]  /*c560*/  MUFU.EX2 R134, R181 ;  /* 0x000000b500867308 */ /* 0x0004e20000000800 */
[C---:B0-----:R-:W-:Y:S01]  /*c570*/  FADD.FTZ R121, R169.reuse, R121 ;  /* 0x00000079a9797221 */ /* 0x041fe20000010000 */
[----:B------:R-:W-:-:S06]  /*c580*/  F2FP.F16.F32.PACK_AB R169, R169, R138 ;  /* 0x0000008aa9a9723e */ /* 0x000fcc00000000ff */
[----:B------:R-:W0:Y:S01]  /*c590*/  MUFU.EX2 R137, R137 ;  /* 0x0000008900897308 */ /* 0x000e220000000800 */
[----:B-1----:R-:W-:Y:S01]  /*c5a0*/  FADD.FTZ R10, R170, R123 ;  /* 0x0000007baa0a7221 */ /* 0x002fe20000010000 */
[----:B--2---:R-:W-:-:S06]  /*c5b0*/  F2FP.F16.F32.PACK_AB R181, R157, R126 ;  /* 0x0000007e9db5723e */ /* 0x004fcc00000000ff */
[----:B------:R-:W1:Y:S01]  /*c5c0*/  MUFU.EX2 R122, R122 ;  /* 0x0000007a007a7308 */ /* 0x000e620000000800 */
[----:B---3--:R-:W-:Y:S01]  /*c5d0*/  FADD.FTZ R121, R134, R121 ;  /* 0x0000007986797221 */ /* 0x008fe20000010000 */
[C---:B0-----:R-:W-:Y:S01]  /*c5e0*/  FADD.FTZ R10, R137.reuse, R10 ;  /* 0x0000000a890a7221 */ /* 0x041fe20000010000 */
[----:B------:R-:W-:Y:S02]  /*c5f0*/  F2FP.F16.F32.PACK_AB R170, R137, R170 ;  /* 0x000000aa89aa723e */ /* 0x000fe400000000ff */
[C---:B-1----:R-:W-:Y:S01]  /*c600*/  FADD.FTZ R7, R122.reuse, R121 ;  /* 0x000000797a077221 */ /* 0x042fe20000010000 */
[----:B------:R-:W-:Y:S01]  /*c610*/  F2FP.F16.F32.PACK_AB R171, R122, R134 ;  /* 0x000000867aab723e */ /* 0x000fe200000000ff */
[----:B------:R-:W-:Y:S06]  /*c620*/  @P1 BRA `(.L_x_3981) ;  /* 0xffffffd000541947 */ /* 0x000fec000383ffff */
.L_x_3964:
        /* <DEDUP_REMOVED lines=99> */
.L_x_3982:
[----:B------:R-:W-:Y:S01]  /*cc60*/  ULEA UR5, UR36, UR38, 0x3 ;  /* 0x0000002624057291 */ /* 0x000fe2000f8e183f */
[----:B------:R-:W-:-:S05]  /*cc70*/  IMAD.U32 R2, RZ, RZ, UR37 ;  /* 0x00000025ff027e24 */ /* 0x000fca000f8e00ff */
[----:B------:R-:W-:-:S04]  /*cc80*/  SHF.L.U32 R2, R2, 0x1f, RZ ;  /* 0x0000001f02027819 */ /* 0x000fc800000006ff */
[----:B------:R0:W1:Y:S01]  /*cc90*/  SYNCS.PHASECHK.TRANS64.TRYWAIT P1, [UR5+0x30850], R2 ;  /* 0x03085002ff0075a7 */ /* 0x0000620008020145 */
[----:B------:R-:W-:Y:S05]  /*cca0*/  @!P0 BRA `(.L_x_3983) ;  /* 0x0000000000048947 */ /* 0x000fea0003800000 */
[----:B------:R-:W-:Y:S01]  /*ccb0*/  BPT.TRAP 0x1 ;  /* 0x000000040000795c */ /* 0x000fe20000300000 */
.L_x_3983:
[----:B-1----:R-:W-:Y:S05]  /*ccc0*/  @P1 BRA `(.L_x_3984) ;  /* 0x0000000000081947 */ /* 0x002fea0003800000 */
[----:B------:R-:W1:Y:S02]  /*ccd0*/  SYNCS.PHASECHK.TRANS64.TRYWAIT P0, [UR5+0x30850], R2 ;  /* 0x03085002ff0075a7 */ /* 0x000e640008000145 */
[----:B-1----:R-:W-:Y:S05]  /*cce0*/  @!P0 BRA `(.L_x_3985) ;  /* 0x0000008800408947 */ /* 0x002fea0003800000 */
.L_x_3984:
[----:B------:R-:W-:Y:S01]  /*ccf0*/  UIADD3 UR38, UR38, 0x400, URZ ;  /* 0x0000040026267890 */ /* 0x000fe2000fffe03f */
[----:B------:R-:W-:Y:S01]  /*cd00*/  WARPGROUP.ARRIVE ;  /* 0x00000000000079c5 */ /* 0x000fe20000000000 */
[----:B------:R-:W-:Y:S01]  /*cd10*/  UMOV UR7, 0x40000040 ;  /* 0x4000004000077882 */ /* 0x000fe20000000000 */
[----:B01----:R-:W0:Y:S01]  /*cd20*/  SHFL.BFLY PT, R2, R7, 0x2, 0x1f ;  /* 0x0c401f0007027f89 */ /* 0x003e2200000e0000 */
[----:B------:R-:W-:Y:S01]  /*cd30*/  USHF.R.U32.HI UR38, URZ, 0x4, UR38 ;  /* 0x000000043f267899 */ /* 0x000fe20008011626 */
[----:B------:R-:W-:Y:S01]  /*cd40*/  IMAD.MOV.U32 R8, RZ, RZ, RZ ;  /* 0x000000ffff087224 */ /* 0x000fe200078e00ff */
[----:B------:R-:W-:Y:S01]  /*cd50*/  R2UR UR8, R199 ;  /* 0x00000000c70872ca */ /* 0x000fe200000e0000 */
[----:B------:R-:W1:Y:S01]  /*cd60*/  SHFL.BFLY PT, R3, R10, 0x2, 0x1f ;  /* 0x0c401f000a037f89 */ /* 0x000e6200000e0000 */
[----:B------:R-:W-:Y:S01]  /*cd70*/  ULOP3.LUT UR38, UR38, 0x3fff, URZ, 0xc0, !UPT ;  /* 0x00003fff26267892 */ /* 0x000fe2000f8ec03f */
[----:B------:R-:W2:Y:S03]  /*cd80*/  S2R R14, SR_TID.X ;  /* 0x00000000000e7919 */ /* 0x000ea60000002100 */
        /* <DEDUP_REMOVED lines=8> */
[----:B0-----:R-:W-:Y:S01]  /*ce10*/  FADD.FTZ R6, R2, R7 ;  /* 0x0000000702067221 */ /* 0x001fe20000010000 */
[----:B------:R-:W-:Y:S01]  /*ce20*/  UMOV UR7, 0x40000040 ;  /* 0x4000004000077882 */ /* 0x000fe20000000000 */
[----:B------:R-:W-:-:S02]  /*ce30*/  IMAD.U32 R7, RZ, RZ, UR5 ;  /* 0x00000005ff077e24 */ /* 0x000fc4000f8e00ff */
[----:B-1----:R-:W-:Y:S01]  /*ce40*/  FADD.FTZ R3, R3, R10 ;  /* 0x0000000a03037221 */ /* 0x002fe20000010000 */
[----:B------:R-:W-:Y:S01]  /*ce50*/  IMAD.MOV.U32 R10, RZ, RZ, RZ ;  /* 0x000000ffff0a7224 */ /* 0x000fe200078e00ff */
[----:B------:R-:W0:Y:S01]  /*ce60*/  SHFL.BFLY PT, R9, R6, 0x1, 0x1f ;  /* 0x0c201f0006097f89 */ /* 0x000e2200000e0000 */
[----:B------:R-:W-:Y:S01]  /*ce70*/  IMAD.U32 R199, RZ, RZ, UR8 ;  /* 0x00000008ffc77e24 */ /* 0x000fe2000f8e00ff */
[----:B------:R-:W-:Y:S02]  /*ce80*/  USEL UR36, UR36, URZ, UP0 ;  /* 0x0000003f24247287 */ /* 0x000fe40008000000 */
[----:B------:R-:W1:Y:S01]  /*ce90*/  SHFL.BFLY PT, R2, R3, 0x1, 0x1f ;  /* 0x0c201f0003027f89 */ /* 0x000e6200000e0000 */
[----:B--2---:R-:W-:Y:S01]  /*cea0*/  LOP3.LUT P2, RZ, R14, 0x7f, RZ, 0xc0, !PT ;  /* 0x0000007f0eff7812 */ /* 0x004fe2000784c0ff */
[----:B0-----:R-:W-:Y:S01]  /*ceb0*/  FADD.FTZ R13, R6, R9 ;  /* 0x00000009060d7221 */ /* 0x001fe20000010000 */
[----:B-1----:R-:W-:-:S04]  /*cec0*/  FADD.FTZ R12, R3, R2 ;  /* 0x00000002030c7221 */ /* 0x002fc80000010000 */
[----:B------:R-:W-:Y:S01]  /*ced0*/  FSETP.NE.FTZ.AND P1, PT, R13, RZ, PT ;  /* 0x000000ff0d00720b */ /* 0x000fe20003f35000 */
[----:B------:R-:W-:Y:S02]  /*cee0*/  IMAD.MOV.U32 R2, RZ, RZ, -0x800000 ;  /* 0xff800000ff027424 */ /* 0x000fe400078e00ff */
[----:B------:R-:W-:Y:S01]  /*cef0*/  IMAD.MOV.U32 R3, RZ, RZ, -0x800000 ;  /* 0xff800000ff037424 */ /* 0x000fe200078e00ff */
[----:B------:R-:W-:-:S09]  /*cf00*/  FSETP.NE.FTZ.AND P0, PT, R12, RZ, PT ;  /* 0x000000ff0c00720b */ /* 0x000fd20003f15000 */
[----:B------:R-:W0:Y:S01]  /*cf10*/  @P1 MUFU.LG2 R11, R13 ;  /* 0x0000000d000b1308 */ /* 0x000e220000000c00 */
[----:B------:R-:W-:-:S03]  /*cf20*/  @P1 FMUL.FTZ R14, R0, 0.69314718246459960938 ;  /* 0x3f317218000e1820 */ /* 0x000fc60000410000 */
[----:B------:R-:W-:Y:S01]  /*cf30*/  @P0 FMUL.FTZ R6, R0, 0.69314718246459960938 ;  /* 0x3f31721800060820 */ /* 0x000fe20000410000 */
[----:B------:R-:W-:-:S03]  /*cf40*/  @!P2 VIADD R0, R7, 0x30860 ;  /* 0x000308600700a836 */ /* 0x000fc60000000000 */
[----:B------:R-:W1:Y:S08]  /*cf50*/  @P0 MUFU.LG2 R9, R12 ;  /* 0x0000000c00090308 */ /* 0x000e700000000c00 */
[----:B------:R-:W2:Y:S01]  /*cf60*/  @P1 MUFU.RCP R10, R13 ;  /* 0x0000000d000a1308 */ /* 0x000ea20000001000 */
[----:B0-----:R-:W-:-:S04]  /*cf70*/  @P1 FMUL.FTZ R11, R11, 0.69314718246459960938 ;  /* 0x3f3172180b0b1820 */ /* 0x001fc80000410000 */
[----:B------:R-:W-:Y:S01]  /*cf80*/  @P1 FFMA.FTZ R2, R14, R4, R11 ;  /* 0x000000040e021223 */ /* 0x000fe2000001000b */
[----:B------:R-:W-:Y:S02]  /*cf90*/  @!P2 PRMT R4, RZ, 0x654, R0 ;  /* 0x00000654ff04a816 */ /* 0x000fe40000000000 */
[----:B------:R-:W0:Y:S01]  /*cfa0*/  @P0 MUFU.RCP R8, R12 ;  /* 0x0000000c00080308 */ /* 0x000e220000001000 */
[----:B-1----:R-:W-:-:S04]  /*cfb0*/  @P0 FMUL.FTZ R9, R9, 0.69314718246459960938 ;  /* 0x3f31721809090820 */ /* 0x002fc80000410000 */
        /* <DEDUP_REMOVED lines=30> */
[----:B--2---:R-:W-:Y:S01]  /*d1a0*/  FMUL.FTZ R127, R43, R10 ;  /* 0x0000000a2b7f7220 */ /* 0x004fe20000410000 */
[----:B0-----:R-:W-:Y:S01]  /*d1b0*/  FMUL.FTZ R0, R32, R8 ;  /* 0x0000000820007220 */ /* 0x001fe20000410000 */
        /* <DEDUP_REMOVED lines=94> */
.L_x_3915:
        /* <DEDUP_REMOVED lines=13> */
[----:B------:R-:W-:Y:S01]  /*d870*/  R2UR UR4, R198 ;  /* 0x00000000c60472ca */ /* 0x000fe200000e0000 */
        /* <DEDUP_REMOVED lines=8> */
[----:B------:R-:W-:Y:S01]  /*d900*/  F2FP.F16.F32.PACK_AB R97, R99, R98 ;  /* 0x000000626361723e */ /* 0x000fe200000000ff */
[----:B------:R-:W-:Y:S01]  /*d910*/  UIMAD.WIDE UR8, UR4, 0x4, UR8 ;  /* 0x00000004040878a5 */ /* 0x000fe2000f8e0208 */
        /* <DEDUP_REMOVED lines=8> */
[----:B------:R-:W-:Y:S02]  /*d9a0*/  MOV R16, R38 ;  /* 0x0000002600107202 */ /* 0x000fe40000000f00 */
[----:B0-----:R-:W-:Y:S02]  /*d9b0*/  MOV R17, R5 ;  /* 0x0000000500117202 */ /* 0x001fe40000000f00 */
[----:B------:R-:W-:-:S02]  /*d9c0*/  F2FP.F16.F32.PACK_AB R114, R117, R116 ;  /* 0x000000747572723e */ /* 0x000fc400000000ff */
[----:B------:R-:W-:Y:S01]  /*d9d0*/  F2FP.F16.F32.PACK_AB R115, R119, R118 ;  /* 0x000000767773723e */ /* 0x000fe200000000ff */
[----:B------:R-:W-:-:S03]  /*d9e0*/  IMAD.WIDE R4, R203, 0x2, R16 ;  /* 0x00000002cb047825 */ /* 0x000fc600078e0210 */
[C---:B------:R-:W-:Y:S02]  /*d9f0*/  LOP3.LUT R21, R4.reuse, 0x380, RZ, 0xc0, !PT ;  /* 0x0000038004157812 */ /* 0x040fe400078ec0ff */
[C---:B------:R-:W-:Y:S02]  /*da00*/  IADD3 R75, P2, R4.reuse, 0x20, RZ ;  /* 0x00000020044b7810 */ /* 0x040fe40007f5e0ff */
[C---:B------:R-:W-:Y:S02]  /*da10*/  IADD3 R95, P1, R4.reuse, 0x40, RZ ;  /* 0x00000040045f7810 */ /* 0x040fe40007f3e0ff */
[C---:B------:R-:W-:Y:S01]  /*da20*/  IADD3 R135, P6, R4.reuse, 0x60, RZ ;  /* 0x0000006004877810 */ /* 0x040fe20007fde0ff */
[--C-:B------:R-:W-:Y:S01]  /*da30*/  IMAD.X R9, RZ, RZ, R5.reuse, P2 ;  /* 0x000000ffff097224 */ /* 0x100fe200010e0605 */
[C---:B------:R-:W-:Y:S01]  /*da40*/  IADD3 R137, P5, R4.reuse, 0x4000, RZ ;  /* 0x0000400004897810 */ /* 0x040fe20007fbe0ff */
[--C-:B------:R-:W-:Y:S01]  /*da50*/  IMAD.X R11, RZ, RZ, R5.reuse, P1 ;  /* 0x000000ffff0b7224 */ /* 0x100fe200008e0605 */
[----:B------:R-:W-:Y:S01]  /*da60*/  SHF.R.U64 R21, R21, 0x3, RZ ;  /* 0x0000000315157819 */ /* 0x000fe200000012ff */
[--C-:B------:R-:W-:Y:S01]  /*da70*/  IMAD.X R13, RZ, RZ, R5.reuse, P6 ;  /* 0x000000ffff0d7224 */ /* 0x100fe200030e0605 */
[C---:B------:R-:W-:Y:S01]  /*da80*/  IADD3 R139, P0, R4.reuse, 0x4020, RZ ;  /* 0x00004020048b7810 */ /* 0x040fe20007f1e0ff */
[----:B------:R-:W-:Y:S01]  /*da90*/  IMAD.X R15, RZ, RZ, R5, P5 ;  /* 0x000000ffff0f7224 */ /* 0x000fe200028e0605 */
[----:B------:R-:W-:-:S02]  /*daa0*/  IADD3 R141, P4, R4, 0x4040, RZ ;  /* 0x00004040048d7810 */ /* 0x000fc40007f9e0ff */
[C---:B------:R-:W-:Y:S01]  /*dab0*/  IADD3 R143, P3, R4.reuse, 0x4060, RZ ;  /* 0x00004060048f7810 */ /* 0x040fe20007f7e0ff */
[--C-:B------:R-:W-:Y:S01]  /*dac0*/  IMAD.X R25, RZ, RZ, R5.reuse, P0 ;  /* 0x000000ffff197224 */ /* 0x100fe200000e0605 */
[C---:B------:R-:W-:Y:S01]  /*dad0*/  IADD3 R145, P2, R4.reuse, 0x8000, RZ ;  /* 0x0000800004917810 */ /* 0x040fe20007f5e0ff */
[--C-:B------:R-:W-:Y:S01]  /*dae0*/  IMAD.X R27, RZ, RZ, R5.reuse, P4 ;  /* 0x000000ffff1b7224 */ /* 0x100fe200020e0605 */
[C---:B------:R-:W-:Y:S01]  /*daf0*/  IADD3 R147, P1, R4.reuse, 0x8020, RZ ;  /* 0x0000802004937810 */ /* 0x040fe20007f3e0ff */
[--C-:B------:R-:W-:Y:S01]  /*db00*/  IMAD.X R29, RZ, RZ, R5.reuse, P3 ;  /* 0x000000ffff1d7224 */ /* 0x100fe200018e0605 */
[C---:B------:R-:W-:Y:S01]  /*db10*/  IADD3 R149, P6, R4.reuse, 0x8040, RZ ;  /* 0x0000804004957810 */ /* 0x040fe20007fde0ff */
[--C-:B------:R-:W-:Y:S01]  /*db20*/  IMAD.X R31, RZ, RZ, R5.reuse, P2 ;  /* 0x000000ffff1f7224 */ /* 0x100fe200010e0605 */
[----:B------:R-:W-:Y:S01]  /*db30*/  IADD3 R151, P5, R4, 0x8060, RZ ;  /* 0x0000806004977810 */ /* 0x000fe20007fbe0ff */
[--C-:B------:R-:W-:Y:S01]  /*db40*/  IMAD.X R33, RZ, RZ, R5.reuse, P1 ;  /* 0x000000ffff217224 */ /* 0x100fe200008e0605 */
[----:B------:R-:W-:Y:S01]  /*db50*/  LOP3.LUT R4, R21, R4, RZ, 0x3c, !PT ;  /* 0x0000000415047212 */ /* 0x000fe200078e3cff */
[--C-:B------:R-:W-:Y:S01]  /*db60*/  IMAD.X R35, RZ, RZ, R5.reuse, P6 ;  /* 0x000000ffff237224 */ /* 0x100fe200030e0605 */
[----:B------:R-:W-:Y:S01]  /*db70*/  LOP3.LUT R8, R75, 0x380, RZ, 0xc0, !PT ;  /* 0x000003804b087812 */ /* 0x000fe200078ec0ff */
[----:B------:R-:W-:Y:S01]  /*db80*/  IMAD.X R21, RZ, RZ, R5, P5 ;  /* 0x000000ffff157224 */ /* 0x000fe200028e0605 */
[----:B------:R-:W-:-:S02]  /*db90*/  LOP3.LUT R10, R95, 0x380, RZ, 0xc0, !PT ;  /* 0x000003805f0a7812 */ /* 0x000fc400078ec0ff */
[----:B------:R-:W-:Y:S02]  /*dba0*/  LOP3.LUT R12, R135, 0x380, RZ, 0xc0, !PT ;  /* 0x00000380870c7812 */ /* 0x000fe400078ec0ff */
[----:B------:R-:W-:Y:S02]  /*dbb0*/  LOP3.LUT R14, R137, 0x380, RZ, 0xc0, !PT ;  /* 0x00000380890e7812 */ /* 0x000fe400078ec0ff */
[----:B------:R-:W-:Y:S02]  /*dbc0*/  LOP3.LUT R24, R139, 0x380, RZ, 0xc0, !PT ;  /* 0x000003808b187812 */ /* 0x000fe400078ec0ff */
[----:B------:R-:W-:Y:S02]  /*dbd0*/  LOP3.LUT R26, R141, 0x380, RZ, 0xc0, !PT ;  /* 0x000003808d1a7812 */ /* 0x000fe400078ec0ff */
[----:B------:R-:W-:Y:S02]  /*dbe0*/  SHF.R.U64 R8, R8, 0x3, RZ ;  /* 0x0000000308087819 */ /* 0x000fe400000012ff */
[----:B------:R-:W-:-:S02]  /*dbf0*/  SHF.R.U64 R10, R10, 0x3, RZ ;  /* 0x000000030a0a7819 */ /* 0x000fc400000012ff */
[----:B------:R-:W-:Y:S02]  /*dc00*/  LOP3.LUT R28, R143, 0x380, RZ, 0xc0, !PT ;  /* 0x000003808f1c7812 */ /* 0x000fe400078ec0ff */
[----:B------:R-:W-:Y:S02]  /*dc10*/  LOP3.LUT R30, R145, 0x380, RZ, 0xc0, !PT ;  /* 0x00000380911e7812 */ /* 0x000fe400078ec0ff */
[----:B------:R-:W-:Y:S02]  /*dc20*/  MOV R132, R4 ;  /* 0x0000000400847202 */ /* 0x000fe40000000f00 */
[----:B------:R-:W-:Y:S02]  /*dc30*/  F2FP.F16.F32.PACK_AB R4, R20, R7 ;  /* 0x000000071404723e */ /* 0x000fe400000000ff */
[----:B------:R-:W-:Y:S02]  /*dc40*/  SHF.R.U64 R12, R12, 0x3, RZ ;  /* 0x000000030c0c7819 */ /* 0x000fe400000012ff */
[----:B------:R-:W-:-:S02]  /*dc50*/  SHF.R.U64 R14, R14, 0x3, RZ ;  /* 0x000000030e0e7819 */ /* 0x000fc400000012ff */
[----:B------:R-:W-:Y:S02]  /*dc60*/  F2FP.F16.F32.PACK_AB R5, R128, R133 ;  /* 0x000000858005723e */ /* 0x000fe400000000ff */
[----:B------:R-:W-:Y:S02]  /*dc70*/  LOP3.LUT R20, R147, 0x380, RZ, 0xc0, !PT ;  /* 0x0000038093147812 */ /* 0x000fe400078ec0ff */
[----:B------:R-:W-:Y:S01]  /*dc80*/  F2FP.F16.F32.PACK_AB R7, R131, R32 ;  /* 0x000000208307723e */ /* 0x000fe200000000ff */
[----:B------:R-:W-:Y:S01]  /*dc90*/  BAR.SYNC.DEFER_BLOCKING 0x1, 0x100 ;  /* 0x0044000000007b1d */ /* 0x000fe20000010000 */
[----:B------:R-:W-:Y:S02]  /*dca0*/  SHF.R.U64 R24, R24, 0x3, RZ ;  /* 0x0000000318187819 */ /* 0x000fe400000012ff */
[----:B------:R-:W-:Y:S02]  /*dcb0*/  SHF.R.U64 R26, R26, 0x3, RZ ;  /* 0x000000031a1a7819 */ /* 0x000fe400000012ff */
[----:B------:R-:W-:-:S02]  /*dcc0*/  LOP3.LUT R74, R151, 0x380, RZ, 0xc0, !PT ;  /* 0x00000380974a7812 */ /* 0x000fc400078ec0ff */
[----:B------:R-:W-:Y:S02]  /*dcd0*/  LOP3.LUT R8, R8, R75, RZ, 0x3c, !PT ;  /* 0x0000004b08087212 */ /* 0x000fe400078e3cff */
[----:B------:R-:W-:Y:S02]  /*dce0*/  LOP3.LUT R10, R10, R95, RZ, 0x3c, !PT ;  /* 0x0000005f0a0a7212 */ /* 0x000fe400078e3cff */
[----:B------:R-:W-:Y:S02]  /*dcf0*/  SHF.R.U64 R28, R28, 0x3, RZ ;  /* 0x000000031c1c7819 */ /* 0x000fe400000012ff */
[----:B------:R-:W-:Y:S02]  /*dd00*/  SHF.R.U64 R30, R30, 0x3, RZ ;  /* 0x000000031e1e7819 */ /* 0x000fe400000012ff */
[----:B------:R-:W-:Y:S02]  /*dd10*/  LOP3.LUT R12, R12, R135, RZ, 0x3c, !PT ;  /* 0x000000870c0c7212 */ /* 0x000fe400078e3cff */
[----:B------:R-:W-:-:S02]  /*dd20*/  LOP3.LUT R14, R14, R137, RZ, 0x3c, !PT ;  /* 0x000000890e0e7212 */ /* 0x000fc400078e3cff */
[----:B------:R-:W-:Y:S02]  /*dd30*/  LOP3.LUT R34, R149, 0x380, RZ, 0xc0, !PT ;  /* 0x0000038095227812 */ /* 0x000fe400078ec0ff */
[----:B------:R-:W-:Y:S02]  /*dd40*/  SHF.R.U64 R20, R20, 0x3, RZ ;  /* 0x0000000314147819 */ /* 0x000fe400000012ff */
[----:B------:R-:W-:Y:S01]  /*dd50*/  LOP3.LUT R24, R24, R139, RZ, 0x3c, !PT ;  /* 0x0000008b18187212 */ /* 0x000fe200078e3cff */
[----:B------:R0:W-:Y:S01]  /*dd60*/  STSM.16.M88.4 [R132], R4 ;  /* 0x0000000484007844 */ /* 0x0001e20000000200 */
[----:B------:R-:W-:Y:S02]  /*dd70*/  LOP3.LUT R26, R26, R141, RZ, 0x3c, !PT ;  /* 0x0000008d1a1a7212 */ /* 0x000fe400078e3cff */
[----:B------:R-:W-:Y:S02]  /*dd80*/  SHF.R.U64 R74, R74, 0x3, RZ ;  /* 0x000000034a4a7819 */ /* 0x000fe400000012ff */
[----:B------:R-:W-:-:S02]  /*dd90*/  LOP3.LUT R28, R28, R143, RZ, 0x3c, !PT ;  /* 0x0000008f1c1c7212 */ /* 0x000fc400078e3cff */
[----:B------:R-:W-:Y:S02]  /*dda0*/  LOP3.LUT R30, R30, R145, RZ, 0x3c, !PT ;  /* 0x000000911e1e7212 */ /* 0x000fe400078e3cff */
[----:B------:R-:W-:Y:S02]  /*ddb0*/  MOV R131, R8 ;  /* 0x0000000800837202 */ /* 0x000fe40000000f00 */
[----:B------:R-:W-:Y:S02]  /*ddc0*/  MOV R130, R10 ;  /* 0x0000000a00827202 */ /* 0x000fe40000000f00 */
[----:B------:R-:W-:Y:S02]  /*ddd0*/  F2FP.F16.F32.PACK_AB R8, R41, R40 ;  /* 0x000000282908723e */ /* 0x000fe400000000ff */
[----:B------:R-:W-:Y:S02]  /*dde0*/  F2FP.F16.F32.PACK_AB R9, R127, R122 ;  /* 0x0000007a7f09723e */ /* 0x000fe400000000ff */
[----:B0-----:R-:W-:-:S02]  /*ddf0*/  F2FP.F16.F32.PACK_AB R4, R121, R0 ;  /* 0x000000007904723e */ /* 0x001fc400000000ff */
[----:B------:R-:W-:Y:S02]  /*de00*/  F2FP.F16.F32.PACK_AB R5, R126, R125 ;  /* 0x0000007d7e05723e */ /* 0x000fe400000000ff */
[----:B------:R-:W-:Y:S02]  /*de10*/  F2FP.F16.F32.PACK_AB R6, R37, R36 ;  /* 0x000000242506723e */ /* 0x000fe400000000ff */
[----:B------:R-:W-:Y:S02]  /*de20*/  F2FP.F16.F32.PACK_AB R7, R129, R124 ;  /* 0x0000007c8107723e */ /* 0x000fe400000000ff */
[----:B------:R-:W-:Y:S02]  /*de30*/  F2FP.F16.F32.PACK_AB R10, R45, R44 ;  /* 0x0000002c2d0a723e */ /* 0x000fe400000000ff */
[----:B------:R-:W-:Y:S01]  /*de40*/  F2FP.F16.F32.PACK_AB R11, R47, R120 ;  /* 0x000000782f0b723e */ /* 0x000fe200000000ff */
[----:B------:R0:W-:Y:S01]  /*de50*/  STSM.16.M88.4 [R131], R4 ;  /* 0x0000000483007844 */ /* 0x0001e20000000200 */
[----:B------:R-:W-:-:S02]  /*de60*/  SHF.R.U64 R34, R34, 0x3, RZ ;  /* 0x0000000322227819 */ /* 0x000fc400000012ff */
[----:B------:R-:W-:Y:S01]  /*de70*/  LOP3.LUT R32, R20, R147, RZ, 0x3c, !PT ;  /* 0x0000009314207212 */ /* 0x000fe200078e3cff */
[----:B------:R1:W-:Y:S01]  /*de80*/  STSM.16.M88.4 [R130], R8 ;  /* 0x0000000882007844 */ /* 0x0003e20000000200 */
[----:B------:R-:W-:Y:S02]  /*de90*/  MOV R128, R12 ;  /* 0x0000000c00807202 */ /* 0x000fe40000000f00 */
[----:B------:R-:W-:Y:S02]  /*dea0*/  MOV R123, R14 ;  /* 0x0000000e007b7202 */ /* 0x000fe40000000f00 */
[----:B------:R-:W-:Y:S02]  /*deb0*/  LOP3.LUT R20, R74, R151, RZ, 0x3c, !PT ;  /* 0x000000974a147212 */ /* 0x000fe400078e3cff */
[----:B------:R-:W-:Y:S02]  /*dec0*/  MOV R95, R24 ;  /* 0x00000018005f7202 */ /* 0x000fe40000000f00 */
[----:B------:R-:W-:-:S02]  /*ded0*/  MOV R94, R26 ;  /* 0x0000001a005e7202 */ /* 0x000fc40000000f00 */
[----:B------:R-:W-:Y:S02]  /*dee0*/  F2FP.F16.F32.PACK_AB R12, R49, R48 ;  /* 0x00000030310c723e */ /* 0x000fe400000000ff */
[----:B------:R-:W-:Y:S02]  /*def0*/  F2FP.F16.F32.PACK_AB R13, R51, R50 ;  /* 0x00000032330d723e */ /* 0x000fe400000000ff */
[----:B------:R-:W-:Y:S02]  /*df00*/  F2FP.F16.F32.PACK_AB R14, R53, R52 ;  /* 0x00000034350e723e */ /* 0x000fe400000000ff */
[----:B------:R-:W-:Y:S02]  /*df10*/  F2FP.F16.F32.PACK_AB R15, R55, R54 ;  /* 0x00000036370f723e */ /* 0x000fe400000000ff */
[----:B------:R-:W-:Y:S02]  /*df20*/  MOV R75, R28 ;  /* 0x0000001c004b7202 */ /* 0x000fe40000000f00 */
[----:B------:R-:W-:Y:S01]  /*df30*/  MOV R74, R30 ;  /* 0x0000001e004a7202 */ /* 0x000fe20000000f00 */
[----:B------:R-:W-:Y:S01]  /*df40*/  STSM.16.M88.4 [R128], R12 ;  /* 0x0000000c80007844 */ /* 0x000fe20000000200 */
[----:B------:R-:W-:-:S02]  /*df50*/  F2FP.F16.F32.PACK_AB R24, R57, R56 ;  /* 0x000000383918723e */ /* 0x000fc400000000ff */
        /* <DEDUP_REMOVED lines=8> */
[----:B------:R-:W-:Y:S02]  /*dfe0*/  LOP3.LUT R34, R34, R149, RZ, 0x3c, !PT ;  /* 0x0000009522227212 */ /* 0x000fe400078e3cff */
[----:B0-----:R-:W-:Y:S01]  /*dff0*/  F2FP.F16.F32.PACK_AB R4, R73, R72 ;  /* 0x000000484904723e */ /* 0x001fe200000000ff */
[----:B------:R-:W-:Y:S01]  /*e000*/  STSM.16.M88.4 [R95], R28 ;  /* 0x0000001c5f007844 */ /* 0x000fe20000000200 */
[----:B------:R-:W-:Y:S02]  /*e010*/  F2FP.F16.F32.PACK_AB R5, R46, R39 ;  /* 0x000000272e05723e */ /* 0x000fe400000000ff */
[----:B------:R-:W-:Y:S02]  /*e020*/  F2FP.F16.F32.PACK_AB R6, R77, R76 ;  /* 0x0000004c4d06723e */ /* 0x000fe400000000ff */
[----:B------:R-:W-:-:S02]  /*e030*/  F2FP.F16.F32.PACK_AB R7, R79, R78 ;  /* 0x0000004e4f07723e */ /* 0x000fc400000000ff */
[----:B-1----:R-:W-:Y:S02]  /*e040*/  F2FP.F16.F32.PACK_AB R8, R81, R80 ;  /* 0x000000505108723e */ /* 0x002fe400000000ff */
[----:B------:R-:W-:Y:S01]  /*e050*/  F2FP.F16.F32.PACK_AB R9, R83, R82 ;  /* 0x000000525309723e */ /* 0x000fe200000000ff */
[----:B------:R0:W-:Y:S01]  /*e060*/  STSM.16.M88.4 [R94], R4 ;  /* 0x000000045e007844 */ /* 0x0001e20000000200 */
[----:B------:R-:W-:Y:S02]  /*e070*/  F2FP.F16.F32.PACK_AB R10, R85, R84 ;  /* 0x00000054550a723e */ /* 0x000fe400000000ff */
[----:B------:R-:W-:Y:S02]  /*e080*/  F2FP.F16.F32.PACK_AB R11, R87, R86 ;  /* 0x00000056570b723e */ /* 0x000fe400000000ff */
[----:B------:R-:W-:Y:S02]  /*e090*/  MOV R32, R32 ;  /* 0x0000002000207202 */ /* 0x000fe40000000f00 */
[----:B------:R-:W-:Y:S01]  /*e0a0*/  MOV R34, R34 ;  /* 0x0000002200227202 */ /* 0x000fe20000000f00 */
[----:B------:R1:W-:Y:S01]  /*e0b0*/  STSM.16.M88.4 [R75], R8 ;  /* 0x000000084b007844 */ /* 0x0003e20000000200 */
[----:B------:R-:W-:-:S02]  /*e0c0*/  MOV R20, R20 ;  /* 0x0000001400147202 */ /* 0x000fc40000000f00 */
[----:B------:R-:W-:Y:S01]  /*e0d0*/  PLOP3.LUT P0, PT, PT, PT, UP0, 0x80, 0x0 ;  /* 0x000000000000781c */ /* 0x000fe20003f0f008 */
[----:B------:R1:W-:Y:S04]  /*e0e0*/  STSM.16.M88.4 [R74], R88 ;  /* 0x000000584a007844 */ /* 0x0003e80000000200 */
[----:B------:R1:W-:Y:S01]  /*e0f0*/  STSM.16.M88.4 [R32], R96 ;  /* 0x0000006020007844 */ /* 0x0003e20000000200 */
[----:B0-----:R-:W-:Y:S02]  /*e100*/  IMAD.U32 R4, RZ, RZ, UR8 ;  /* 0x00000008ff047e24 */ /* 0x001fe4000f8e00ff */
[----:B------:R-:W-:Y:S01]  /*e110*/  IMAD.U32 R5, RZ, RZ, UR9 ;  /* 0x00000009ff057e24 */ /* 0x000fe2000f8e00ff */
[----:B------:R1:W-:Y:S01]  /*e120*/  STSM.16.M88.4 [R34], R104 ;  /* 0x0000006822007844 */ /* 0x0003e20000000200 */
[----:B------:R-:W-:-:S03]  /*e130*/  ULDC.64 UR8, c[0x0][0xbe0] ;  /* 0x0002f80000087ab9 */ /* 0x000fc60000000a00 */
[----:B------:R1:W-:Y:S01]  /*e140*/  STSM.16.M88.4 [R20], R112 ;  /* 0x0000007014007844 */ /* 0x0003e20000000200 */
[----:B------:R-:W-:Y:S01]  /*e150*/  UISETP.NE.U32.AND UP1, UPT, UR8, URZ, UPT ;  /* 0x0000003f0800728c */ /* 0x000fe2000bf25070 */
[----:B------:R-:W-:Y:S03]  /*e160*/  BAR.SYNC.DEFER_BLOCKING 0x1, 0x100 ;  /* 0x0044000000007b1d */ /* 0x000fe60000010000 */
[----:B------:R-:W-:-:S05]  /*e170*/  UISETP.NE.AND.EX UP1, UPT, UR9, URZ, UPT, UP1 ;  /* 0x0000003f0900728c */ /* 0x000fca000bf25310 */
[----:B------:R-:W0:Y:S01]  /*e180*/  LDC R37, c[0x0][0xa88] ;  /* 0x0002a200ff257b82 */ /* 0x000e220000000800 */
[----:B------:R-:W-:Y:S01]  /*e190*/  PLOP3.LUT P1, PT, PT, PT, UP1, 0x80, 0x0 ;  /* 0x000000000000781c */ /* 0x000fe20003f2f018 */
[----:B------:R-:W-:-:S04]  /*e1a0*/  IMAD R7, R22, 0x40, R19 ;  /* 0x0000004016077824 */ /* 0x000fc800078e0213 */
[----:B------:R-:W-:Y:S02]  /*e1b0*/  @UP1 ULDC.64 UR8, c[0x0][0xbe0] ;  /* 0x0002f80000081ab9 */ /* 0x000fe40000000a00 */
[----:B------:R-:W-:Y:S01]  /*e1c0*/  @UP1 UIMAD.WIDE UR8, UR4, 0x4, UR8 ;  /* 0x00000004040818a5 */ /* 0x000fe2000f8e0208 */
[----:B------:R-:W-:-:S05]  /*e1d0*/  IMAD.WIDE R16, R7, 0x2, R16 ;  /* 0x0000000207107825 */ /* 0x000fca00078e0210 */
[----:B------:R-:W-:Y:S02]  /*e1e0*/  IMAD.U32 R6, RZ, RZ, UR8 ;  /* 0x00000008ff067e24 */ /* 0x000fe4000f8e00ff */
[----:B------:R-:W-:Y:S01]  /*e1f0*/  IMAD.U32 R7, RZ, RZ, UR9 ;  /* 0x00000009ff077e24 */ /* 0x000fe2000f8e00ff */
[----:B------:R-:W2:Y:S01]  /*e200*/  @P0 LDG.E R0, desc[UR60][R4.64] ;  /* 0x0000003c04000981 */ /* 0x000ea2000c1e1900 */
[----:B------:R-:W-:Y:S01]  /*e210*/  UMOV UR4, URZ ;  /* 0x0000003f00047c82 */ /* 0x000fe20008000000 */
[----:B------:R-:W-:Y:S02]  /*e220*/  IADD3 R33, P5, R16, 0x1000, RZ ;  /* 0x0000100010217810 */ /* 0x000fe40007fbe0ff */
[----:B0-----:R1:W5:Y:S01]  /*e230*/  @P1 LDG.E R37, desc[UR60][R6.64] ;  /* 0x0000003c06251981 */ /* 0x001362000c1e1900 */
[----:B--2---:R-:W-:Y:S01]  /*e240*/  @P0 R2UR UR4, R0 ;  /* 0x00000000000402ca */ /* 0x004fe200000e0000 */
[----:B-1----:R-:W-:-:S14]  /*e250*/  @P1 BRA `(.L_x_3988) ;  /* 0x0000000000101947 */ /* 0x002fdc0003800000 */
[----:B------:R-:W-:Y:S05]  /*e260*/  @!P0 BRA `(.L_x_3988) ;  /* 0x00000000000c8947 */ /* 0x000fea0003800000 */
[----:B------:R-:W2:Y:S04]  /*e270*/  LDG.E R0, desc[UR60][R4.64] ;  /* 0x0000003c04007981 */ /* 0x000ea8000c1e1900 */
[----:B-----5:R-:W2:Y:S02]  /*e280*/  LDG.E R37, desc[UR60][R4.64+0x4] ;  /* 0x0000043c04257981 */ /* 0x020ea4000c1e1900 */
[----:B--2---:R-:W-:-:S07]  /*e290*/  IMAD.IADD R37, R37, 0x1, -R0 ;  /* 0x0000000125257824 */ /* 0x004fce00078e0a00 */
.L_x_3988:
[----:B------:R-:W-:Y:S01]  /*e2a0*/  R2UR UR17, R197 ;  /* 0x00000000c51172ca */ /* 0x000fe200000e0000 */
[----:B------:R-:W-:Y:S01]  /*e2b0*/  ULDC.64 UR12, c[0x0][0xb70] ;  /* 0x0002dc00000c7ab9 */ /* 0x000fe20000000a00 */
[----:B------:R-:W-:Y:S01]  /*e2c0*/  R2UR UR15, R198 ;  /* 0x00000000c60f72ca */ /* 0x000fe200000e0000 */
[----:B------:R-:W-:Y:S01]  /*e2d0*/  USHF.R.S32.HI UR11, URZ, 0x1f, UR4 ;  /* 0x0000001f3f0b7899 */ /* 0x000fe20008011404 */
[----:B------:R-:W-:Y:S01]  /*e2e0*/  IADD3 R5, P3, R16, 0x3000, RZ ;  /* 0x0000300010057810 */ /* 0x000fe20007f7e0ff */
[----:B------:R-:W-:Y:S01]  /*e2f0*/  UMOV UR10, UR4 ;  /* 0x00000004000a7c82 */ /* 0x000fe20008000000 */
[----:B------:R-:W-:Y:S01]  /*e300*/  IMAD R6, R196, 0x80, R201 ;  /* 0x00000080c4067824 */ /* 0x000fe200078e02c9 */
[----:B------:R-:W-:Y:S02]  /*e310*/  IADD3 R57, P0, R16, 0x4000, RZ ;  /* 0x0000400010397810 */ /* 0x000fe40007f1e0ff */
[----:B------:R-:W-:Y:S02]  /*e320*/  LOP3.LUT R4, R5, 0x380, RZ, 0xc0, !PT ;  /* 0x0000038005047812 */ /* 0x000fe400078ec0ff */
[----:B------:R-:W-:-:S02]  /*e330*/  SHF.R.S32.HI R0, RZ, 0x1f, R6 ;  /* 0x0000001fff007819 */ /* 0x000fc40000011406 */
[----:B------:R-:W-:Y:S01]  /*e340*/  USHF.R.S32.HI UR14, URZ, 0x1f, UR17 ;  /* 0x0000001f3f0e7899 */ /* 0x000fe20008011411 */
[----:B------:R-:W-:Y:S01]  /*e350*/  SHF.R.U64 R4, R4, 0x3, RZ ;  /* 0x0000000304047819 */ /* 0x000fe200000012ff */
[----:B------:R-:W-:Y:S01]  /*e360*/  UIMAD.WIDE.U32 UR8, UR17, UR12, UR10 ;  /* 0x0000000c110872a5 */ /* 0x000fe2000f8e000a */
[----:B------:R-:W-:Y:S01]  /*e370*/  IADD3 R9, P4, R16, 0x2000, RZ ;  /* 0x0000200010097810 */ /* 0x000fe20007f9e0ff */
[----:B------:R-:W-:Y:S01]  /*e380*/  UIMAD UR7, UR14, UR12, URZ ;  /* 0x0000000c0e0772a4 */ /* 0x000fe2000f8e023f */
[----:B------:R-:W-:Y:S02]  /*e390*/  LOP3.LUT R4, R4, R5, RZ, 0x3c, !PT ;  /* 0x0000000504047212 */ /* 0x000fe400078e3cff */
[C---:B------:R-:W-:Y:S01]  /*e3a0*/  IADD3 R45, P1, R16.reuse, 0x5000, RZ ;  /* 0x00005000102d7810 */ /* 0x040fe20007f3e0ff */
[----:B------:R-:W-:Y:S01]  /*e3b0*/  UIMAD UR10, UR17, UR13, UR7 ;  /* 0x0000000d110a72a4 */ /* 0x000fe2000f8e0207 */
[----:B------:R-:W-:Y:S01]  /*e3c0*/  IADD3 R29, P2, R16, 0x6000, RZ ;  /* 0x00006000101d7810 */ /* 0x000fe20007f5e0ff */
[----:B------:R-:W-:Y:S01]  /*e3d0*/  USHF.R.S32.HI UR7, URZ, 0x1f, UR15 ;  /* 0x0000001f3f077899 */ /* 0x000fe2000801140f */
[----:B------:R-:W-:Y:S01]  /*e3e0*/  LOP3.LUT R56, R57, 0x380, RZ, 0xc0, !PT ;  /* 0x0000038039387812 */ /* 0x000fe200078ec0ff */
[----:B------:R-:W-:Y:S01]  /*e3f0*/  ULDC.64 UR12, c[0x0][0xb78] ;  /* 0x0002de00000c7ab9 */ /* 0x000fe20000000a00 */
[----:B------:R-:W-:Y:S01]  /*e400*/  USEL UR15, UR15, URZ, !UP0 ;  /* 0x0000003f0f0f7287 */ /* 0x000fe2000c000000 */
[----:B------:R-:W-:Y:S01]  /*e410*/  LOP3.LUT R32, R33, 0x380, RZ, 0xc0, !PT ;  /* 0x0000038021207812 */ /* 0x000fe200078ec0ff */
[----:B------:R-:W-:Y:S01]  /*e420*/  USEL UR16, UR7, URZ, !UP0 ;  /* 0x0000003f07107287 */ /* 0x000fe2000c000000 */
[----:B------:R-:W-:Y:S01]  /*e430*/  LOP3.LUT R8, R9, 0x380, RZ, 0xc0, !PT ;  /* 0x0000038009087812 */ /* 0x000fe200078ec0ff */
[----:B------:R-:W-:Y:S01]  /*e440*/  UIADD3 UR9, UR9, UR10, URZ ;  /* 0x0000000a09097290 */ /* 0x000fe2000fffe03f */
[----:B------:R-:W-:Y:S01]  /*e450*/  LOP3.LUT R44, R45, 0x380, RZ, 0xc0, !PT ;  /* 0x000003802d2c7812 */ /* 0x000fe200078ec0ff */
[----:B------:R-:W-:Y:S01]  /*e460*/  UIMAD UR7, UR16, UR12, URZ ;  /* 0x0000000c100772a4 */ /* 0x000fe2000f8e023f */
[----:B------:R-:W-:Y:S01]  /*e470*/  LOP3.LUT R28, R29, 0x380, RZ, 0xc0, !PT ;  /* 0x000003801d1c7812 */ /* 0x000fe200078ec0ff */
[----:B------:R-:W-:Y:S01]  /*e480*/  UIMAD.WIDE.U32 UR8, UR15, UR12, UR8 ;  /* 0x0000000c0f0872a5 */ /* 0x000fe2000f8e0008 */
[----:B------:R-:W-:Y:S01]  /*e490*/  SHF.R.U64 R56, R56, 0x3, RZ ;  /* 0x0000000338387819 */ /* 0x000fe200000012ff */
[----:B------:R-:W-:Y:S01]  /*e4a0*/  UIMAD UR7, UR15, UR13, UR7 ;  /* 0x0000000d0f0772a4 */ /* 0x000fe2000f8e0207 */
[----:B------:R-:W-:-:S02]  /*e4b0*/  SHF.R.U64 R32, R32, 0x3, RZ ;  /* 0x0000000320207819 */ /* 0x000fc400000012ff */
[----:B------:R-:W-:Y:S02]  /*e4c0*/  SHF.R.U64 R8, R8, 0x3, RZ ;  /* 0x0000000308087819 */ /* 0x000fe400000012ff */
[----:B------:R-:W-:Y:S01]  /*e4d0*/  IADD3 R5, P6, R6, UR8, RZ ;  /* 0x0000000806057c10 */ /* 0x000fe2000ffde0ff */
[----:B------:R-:W-:Y:S01]  /*e4e0*/  IMAD.U32 R7, RZ, RZ, UR7 ;  /* 0x00000007ff077e24 */ /* 0x000fe2000f8e00ff */
[----:B------:R-:W-:Y:S02]  /*e4f0*/  SHF.R.U64 R44, R44, 0x3, RZ ;  /* 0x000000032c2c7819 */ /* 0x000fe400000012ff */
[----:B------:R-:W-:Y:S02]  /*e500*/  SHF.R.U64 R28, R28, 0x3, RZ ;  /* 0x000000031c1c7819 */ /* 0x000fe400000012ff */
[----:B------:R-:W-:Y:S01]  /*e510*/  IADD3.X R0, R0, UR9, R7, P6, !PT ;  /* 0x0000000900007c10 */ /* 0x000fe2000b7fe407 */
[----:B------:R-:W-:Y:S01]  /*e520*/  ULDC.64 UR8, c[0x0][0xb40] ;  /* 0x0002d00000087ab9 */ /* 0x000fe20000000a00 */
[----:B------:R-:W-:Y:S01]  /*e530*/  LOP3.LUT R56, R56, R57, RZ, 0x3c, !PT ;  /* 0x0000003938387212 */ /* 0x000fe200078e3cff */
[----:B------:R-:W-:Y:S01]  /*e540*/  IMAD.X R57, RZ, RZ, R17, P0 ;  /* 0x000000ffff397224 */ /* 0x000fe200000e0611 */
[----:B------:R-:W-:-:S02]  /*e550*/  LEA R20, P6, R5, UR8, 0x2 ;  /* 0x0000000805147c11 */ /* 0x000fc4000f8c10ff */
[----:B------:R-:W-:Y:S02]  /*e560*/  LOP3.LUT P0, RZ, R200, 0x3, RZ, 0xc0, !PT ;  /* 0x00000003c8ff7812 */ /* 0x000fe4000780c0ff */
[----:B------:R-:W-:Y:S01]  /*e570*/  LEA.HI.X R21, R5, UR9, R0, 0x2, P6 ;  /* 0x0000000905157c11 */ /* 0x000fe2000b0f1400 */
[----:B------:R-:W-:Y:S01]  /*e580*/  VIADD R0, R6, 0x8 ;  /* 0x0000000806007836 */ /* 0x000fe20000000000 */
        /* <DEDUP_REMOVED lines=8> */
[C---:B------:R-:W-:Y:S01]  /*e610*/  IADD3 R13, P6, R16.reuse, 0x7000, RZ ;  /* 0x00007000100d7810 */ /* 0x040fe20007fde0ff */
[----:B------:R-:W-:Y:S01]  /*e620*/  IMAD.X R29, RZ, RZ, R17, P2 ;  /* 0x000000ffff1d7224 */ /* 0x000fe200010e0611 */
[C---:B------:R-:W-:Y:S01]  /*e630*/  IADD3 R61, P5, R16.reuse, 0x8000, RZ ;  /* 0x00008000103d7810 */ /* 0x040fe20007fbe0ff */
[----:B------:R-:W-:Y:S01]  /*e640*/  ULDC.64 UR8, c[0x0][0xaa0] ;  /* 0x0002a80000087ab9 */ /* 0x000fe20000000a00 */
[----:B------:R-:W-:-:S02]  /*e650*/  IADD3 R53, P4, R16, 0x9000, RZ ;  /* 0x0000900010357810 */ /* 0x000fc40007f9e0ff */
[----:B------:R-:W-:Y:S02]  /*e660*/  IADD3 R41, P3, R16, 0xa000, RZ ;  /* 0x0000a00010297810 */ /* 0x000fe40007f7e0ff */
[-C--:B-----5:R-:W-:Y:S02]  /*e670*/  ISETP.GE.OR P1, PT, R6, R37.reuse, P0 ;  /* 0x000000250600720c */ /* 0x0a0fe40000726670 */
[----:B------:R-:W-:Y:S02]  /*e680*/  IADD3 R7, P2, R16, 0xb000, RZ ;  /* 0x0000b00010077810 */ /* 0x000fe40007f5e0ff */
[----:B------:R-:W-:Y:S02]  /*e690*/  ISETP.GE.OR P0, PT, R0, R37, P0 ;  /* 0x000000250000720c */ /* 0x000fe40000706670 */
[----:B------:R-:W-:Y:S01]  /*e6a0*/  LOP3.LUT R11, R16, 0x380, RZ, 0xc0, !PT ;  /* 0x00000380100b7812 */ /* 0x000fe200078ec0ff */
[----:B------:R-:W-:Y:S01]  /*e6b0*/  IMAD.X R25, RZ, RZ, R17, P2 ;  /* 0x000000ffff197224 */ /* 0x000fe200010e0611 */
[----:B------:R-:W-:-:S02]  /*e6c0*/  LOP3.LUT R12, R13, 0x380, RZ, 0xc0, !PT ;  /* 0x000003800d0c7812 */ /* 0x000fc400078ec0ff */
[----:B------:R-:W-:Y:S02]  /*e6d0*/  LOP3.LUT R60, R61, 0x380, RZ, 0xc0, !PT ;  /* 0x000003803d3c7812 */ /* 0x000fe400078ec0ff */
[----:B------:R-:W-:Y:S01]  /*e6e0*/  LOP3.LUT R52, R53, 0x380, RZ, 0xc0, !PT ;  /* 0x0000038035347812 */ /* 0x000fe200078ec0ff */
[----:B------:R-:W-:Y:S01]  /*e6f0*/  @!P1 STG.E desc[UR60][R20.64], R3 ;  /* 0x0000000314009986 */ /* 0x000fe2000c10193c */
        /* <DEDUP_REMOVED lines=9> */
[----:B------:R-:W-:Y:S01]  /*e790*/  SHF.R.U64 R40, R40, 0x3, RZ ;  /* 0x0000000328287819 */ /* 0x000fe200000012ff */
[----:B------:R-:W5:Y:S01]  /*e7a0*/  LD.E.128 R56, desc[UR60][R56.64] ;  /* 0x0000003c38387980 */ /* 0x000f62000c101d00 */
[----:B------:R-:W-:Y:S02]  /*e7b0*/  SHF.R.U64 R0, R0, 0x3, RZ ;  /* 0x0000000300007819 */ /* 0x000fe400000012ff */
[----:B------:R-:W-:Y:S01]  /*e7c0*/  LOP3.LUT R16, R11, R16, RZ, 0x3c, !PT ;  /* 0x000000100b107212 */ /* 0x000fe200078e3cff */
        /* <DEDUP_REMOVED lines=15> */
[----:B0-----:R-:W-:Y:S01]  /*e8c0*/  IMAD.U32 R17, RZ, RZ, UR8 ;  /* 0x00000008ff117e24 */ /* 0x001fe2000f8e00ff */
[----:B------:R-:W-:Y:S02]  /*e8d0*/  ULDC.64 UR8, c[0x0][0xae0] ;  /* 0x0002b80000087ab9 */ /* 0x000fe40000000a00 */
[----:B------:R-:W5:Y:S01]  /*e8e0*/  LD.E.128 R44, desc[UR60][R44.64] ;  /* 0x0000003c2c2c7980 */ /* 0x000f62000c101d00 */
[----:B------:R-:W-:-:S03]  /*e8f0*/  IMAD.WIDE.U32 R2, R17, UR4, R2 ;  /* 0x0000000411027c25 */ /* 0x000fc6000f8e0002 */
        /* <DEDUP_REMOVED lines=13> */
[----:B------:R-:W-:-:S02]  /*e9d0*/  VIADD R3, R3, UR7 ;  /* 0x0000000703037c36 */ /* 0x000fc40008000000 */
[----:B------:R-:W-:Y:S01]  /*e9e0*/  IMAD.U32 R17, RZ, RZ, UR8 ;  /* 0x00000008ff117e24 */ /* 0x000fe2000f8e00ff */
[----:B------:R-:W-:Y:S01]  /*e9f0*/  UIMAD UR4, UR17, UR9, UR4 ;  /* 0x00000009110472a4 */ /* 0x000fe2000f8e0204 */
[----:B------:R-:W-:Y:S02]  /*ea00*/  IMAD R37, R196, -0x80, R37 ;  /* 0xffffff80c4257824 */ /* 0x000fe400078e0225 */
[----:B------:R-:W-:Y:S01]  /*ea10*/  IMAD.WIDE.U32 R2, R17, UR17, R2 ;  /* 0x0000001111027c25 */ /* 0x000fe2000f8e0002 */
[----:B------:R-:W-:Y:S02]  /*ea20*/  ULDC.64 UR8, c[0x0][0xae8] ;  /* 0x0002ba0000087ab9 */ /* 0x000fe40000000a00 */
[----:B------:R-:W-:Y:S01]  /*ea30*/  ISETP.GE.AND P3, PT, R22, R37, PT ;  /* 0x000000251600720c */ /* 0x000fe20003f66270 */
[----:B------:R-:W-:Y:S01]  /*ea40*/  VIADD R3, R3, UR4 ;  /* 0x0000000403037c36 */ /* 0x000fe20008000000 */
[----:B------:R-:W-:Y:S01]  /*ea50*/  UIMAD UR4, UR16, UR8, URZ ;  /* 0x00000008100472a4 */ /* 0x000fe2000f8e023f */
[----:B------:R-:W-:-:S02]  /*ea60*/  VIADD R38, R38, 0x30820 ;  /* 0x0003082026267836 */ /* 0x000fc40000000000 */
[C---:B------:R-:W-:Y:S02]  /*ea70*/  VIADD R0, R22.reuse, 0x20 ;  /* 0x0000002016007836 */ /* 0x040fe40000000000 */
[----:B------:R-:W-:Y:S01]  /*ea80*/  IMAD.U32 R21, RZ, RZ, UR8 ;  /* 0x00000008ff157e24 */ /* 0x000fe2000f8e00ff */
[----:B------:R-:W-:Y:S01]  /*ea90*/  UIMAD UR4, UR15, UR9, UR4 ;  /* 0x000000090f0472a4 */ /* 0x000fe2000f8e0204 */
[----:B------:R-:W-:Y:S01]  /*eaa0*/  PRMT R38, RZ, 0x654, R38 ;  /* 0x00000654ff267816 */ /* 0x000fe20000000026 */
[----:B------:R-:W-:Y:S01]  /*eab0*/  VIADD R16, R22, 0x60 ;  /* 0x0000006016107836 */ /* 0x000fe20000000000 */
[-C--:B------:R-:W-:Y:S01]  /*eac0*/  ISETP.GE.AND P0, PT, R0, R37.reuse, PT ;  /* 0x000000250000720c */ /* 0x080fe20003f06270 */
[----:B------:R-:W-:Y:S01]  /*ead0*/  IMAD.WIDE.U32 R20, R21, UR15, R2 ;  /* 0x0000000f15147c25 */ /* 0x000fe2000f8e0002 */
[--C-:B------:R-:W-:Y:S01]  /*eae0*/  SHF.R.S32.HI R23, RZ, 0x1f, R22.reuse ;  /* 0x0000001fff177819 */ /* 0x100fe20000011416 */
[----:B0-----:R0:W-:Y:S02]  /*eaf0*/  SYNCS.ARRIVE.TRANS64.RED.A1T0 RZ, [R38+URZ], RZ ;  /* 0x000000ff26ff79a7 */ /* 0x0011e4000810043f */
[----:B------:R-:W-:Y:S01]  /*eb00*/  VIADD R0, R22, 0x40 ;  /* 0x0000004016007836 */ /* 0x000fe20000000000 */
[----:B------:R-:W-:Y:S01]  /*eb10*/  BSSY B1, `(.L_x_3989) ;  /* 0x0000019000017945 */ /* 0x000fe20003800000 */
[----:B------:R-:W-:Y:S01]  /*eb20*/  VIADD R39, R21, UR4 ;  /* 0x0000000415277c36 */ /* 0x000fe20008000000 */
[-C--:B------:R-:W-:Y:S01]  /*eb30*/  ISETP.GE.AND P2, PT, R16, R37.reuse, PT ;  /* 0x000000251000720c */ /* 0x080fe20003f46270 */
[----:B------:R-:W-:Y:S01]  /*eb40*/  IMAD.WIDE R16, R196, 0x80, R22 ;  /* 0x00000080c4107825 */ /* 0x000fe200078e0216 */
[----:B------:R-:W-:Y:S01]  /*eb50*/  ISETP.GE.AND P1, PT, R0, R37, PT ;  /* 0x000000250000720c */ /* 0x000fe20003f26270 */
[----:B0-----:R-:W-:-:S12]  /*eb60*/  @P3 BRA `(.L_x_3990) ;  /* 0x00000000004c3947 */ /* 0x001fd80003800000 */
        /* <DEDUP_REMOVED lines=19> */
.L_x_3990:
[----:B------:R-:W-:Y:S05]  /*eca0*/  BSYNC B1 ;  /* 0x0000000000017941 */ /* 0x000fea0003800000 */
.L_x_3989:
[----:B------:R-:W-:Y:S04]  /*ecb0*/  BSSY B1, `(.L_x_3991) ;  /* 0x0000017000017945 */ /* 0x000fe80003800000 */
[----:B------:R-:W-:Y:S05]  /*ecc0*/  @P0 BRA `(.L_x_3992) ;  /* 0x0000000000540947 */ /* 0x000fea0003800000 */
[----:B0-----:R-:W-:Y:S01]  /*ecd0*/  IADD3 R37, P0, R16, 0x20, RZ ;  /* 0x0000002010257810 */ /* 0x001fe20007f1e0ff */
        /* <DEDUP_REMOVED lines=20> */
.L_x_3992:
[----:B------:R-:W-:Y:S05]  /*ee20*/  BSYNC B1 ;  /* 0x0000000000017941 */ /* 0x000fea0003800000 */
.L_x_3991:
[----:B------:R-:W-:Y:S04]  /*ee30*/  BSSY B1, `(.L_x_3993) ;  /* 0x0000017000017945 */ /* 0x000fe80003800000 */
[----:B------:R-:W-:Y:S05]  /*ee40*/  @P1 BRA `(.L_x_3994) ;  /* 0x0000000000541947 */ /* 0x000fea0003800000 */
[----:B-1---5:R-:W-:Y:S01]  /*ee50*/  IADD3 R33, P0, R16, 0x40, RZ ;  /* 0x0000004010217810 */ /* 0x022fe20007f1e0ff */
        /* <DEDUP_REMOVED lines=20> */
.L_x_3994:
[----:B------:R-:W-:Y:S05]  /*efa0*/  BSYNC B1 ;  /* 0x0000000000017941 */ /* 0x000fea0003800000 */
.L_x_3993:
[----:B------:R-:W-:Y:S05]  /*efb0*/  @P2 BRA `(.L_x_3995) ;  /* 0x0000000c00442947 */ /* 0x000fea0003800000 */
[----:B--2--5:R-:W-:Y:S01]  /*efc0*/  IADD3 R9, P0, R16, 0x60, RZ ;  /* 0x0000006010097810 */ /* 0x024fe20007f1e0ff */
[----:B------:R-:W-:Y:S01]  /*efd0*/  ULDC.64 UR8, c[0x0][0xad8] ;  /* 0x0002b60000087ab9 */ /* 0x000fe20000000a00 */
[----:B------:R-:W-:Y:S01]  /*efe0*/  IMAD.MOV.U32 R2, RZ, RZ, R20 ;  /* 0x000000ffff027224 */ /* 0x000fe200078e0014 */
[----:B------:R-:W-:Y:S01]  /*eff0*/  ULDC UR4, c[0x0][0xa8c] ;  /* 0x0002a30000047ab9 */ /* 0x000fe20000000800 */
[----:B------:R-:W-:Y:S01]  /*f000*/  IMAD.MOV.U32 R3, RZ, RZ, R39 ;  /* 0x000000ffff037224 */ /* 0x000fe200078e0027 */
[C---:B------:R-:W-:Y:S01]  /*f010*/  ISETP.GE.AND P1, PT, R19.reuse, UR4, PT ;  /* 0x0000000413007c0c */ /* 0x040fe2000bf26270 */
[----:B------:R-:W-:Y:S02]  /*f020*/  IMAD.X R16, RZ, RZ, R17, P0 ;  /* 0x000000ffff107224 */ /* 0x000fe400000e0611 */
[----:B------:R-:W-:Y:S02]  /*f030*/  VIADD R0, R19, 0x40 ;  /* 0x0000004013007836 */ /* 0x000fe40000000000 */
[----:B------:R-:W-:-:S02]  /*f040*/  IMAD R16, R16, UR8, RZ ;  /* 0x0000000810107c24 */ /* 0x000fc4000f8e02ff */
[----:B------:R-:W-:Y:S01]  /*f050*/  IMAD.WIDE.U32 R2, R9, UR8, R2 ;  /* 0x0000000809027c25 */ /* 0x000fe2000f8e0002 */
[----:B------:R-:W-:-:S03]  /*f060*/  ISETP.GE.AND P2, PT, R0, UR4, PT ;  /* 0x0000000400007c0c */ /* 0x000fc6000bf46270 */
        /* <DEDUP_REMOVED lines=12> */
.L_x_3987:
        /* <DEDUP_REMOVED lines=29> */
.L_x_3996:
        /* <DEDUP_REMOVED lines=33> */
.L_x_3998:
[----:B------:R-:W-:Y:S05]  /*f510*/  BSYNC B1 ;  /* 0x0000000000017941 */ /* 0x000fea0003800000 */
.L_x_3997:
        /* <DEDUP_REMOVED lines=11> */
[----:B------:R-:W-:Y:S02]  /*f5d0*/  IMAD.IADD R3, R3, 0x1, R9 ;  /* 0x0000000103037824 */ /* 0x000fe400078e0209 */
[----:B------:R-:W-:Y:S01]  /*f5e0*/  IMAD.U32 R5, RZ, RZ, UR12 ;  /* 0x0000000cff057e24 */ /* 0x000fe2000f8e00ff */
[----:B------:R-:W-:Y:S01]  /*f5f0*/  UIMAD UR4, UR7, UR13, UR4 ;  /* 0x0000000d070472a4 */ /* 0x000fe2000f8e0204 */
[C---:B------:R-:W-:Y:S01]  /*f600*/  VIADD R0, R22.reuse, 0x20 ;  /* 0x0000002016007836 */ /* 0x040fe20000000000 */
[----:B------:R-:W-:Y:S01]  /*f610*/  ISETP.GE.AND P3, PT, R22, R7, PT ;  /* 0x000000071600720c */ /* 0x000fe20003f66270 */
[----:B------:R-:W-:Y:S01]  /*f620*/  IMAD.WIDE.U32 R2, R5, UR7, R2 ;  /* 0x0000000705027c25 */ /* 0x000fe2000f8e0002 */
[----:B------:R-:W-:-:S02]  /*f630*/  ULDC.64 UR12, c[0x0][0xae8] ;  /* 0x0002ba00000c7ab9 */ /* 0x000fc40000000a00 */
[-C--:B------:R-:W-:Y:S01]  /*f640*/  ISETP.GE.AND P2, PT, R0, R7.reuse, PT ;  /* 0x000000070000720c */ /* 0x080fe20003f46270 */
[----:B------:R-:W-:Y:S01]  /*f650*/  VIADD R3, R3, UR4 ;  /* 0x0000000403037c36 */ /* 0x000fe20008000000 */
[----:B------:R-:W-:Y:S01]  /*f660*/  UIMAD UR4, UR9, UR12, URZ ;  /* 0x0000000c090472a4 */ /* 0x000fe2000f8e023f */
[C---:B------:R-:W-:Y:S02]  /*f670*/  VIADD R4, R22.reuse, 0x40 ;  /* 0x0000004016047836 */ /* 0x040fe40000000000 */
[----:B------:R-:W-:Y:S01]  /*f680*/  VIADD R0, R22, 0x60 ;  /* 0x0000006016007836 */ /* 0x000fe20000000000 */
[----:B------:R-:W-:Y:S01]  /*f690*/  UIMAD UR4, UR10, UR13, UR4 ;  /* 0x0000000d0a0472a4 */ /* 0x000fe2000f8e0204 */
[----:B------:R-:W-:Y:S01]  /*f6a0*/  IMAD.U32 R5, RZ, RZ, UR12 ;  /* 0x0000000cff057e24 */ /* 0x000fe2000f8e00ff */
[-C--:B------:R-:W-:Y:S01]  /*f6b0*/  ISETP.GE.AND P1, PT, R4, R7.reuse, PT ;  /* 0x000000070400720c */ /* 0x080fe20003f26270 */
[----:B------:R-:W-:Y:S01]  /*f6c0*/  IMAD.MOV.U32 R6, RZ, RZ, R22 ;  /* 0x000000ffff067224 */ /* 0x000fe200078e0016 */
[----:B------:R-:W-:Y:S01]  /*f6d0*/  ISETP.GE.AND P0, PT, R0, R7, PT ;  /* 0x000000070000720c */ /* 0x000fe20003f06270 */
[----:B------:R-:W-:Y:S01]  /*f6e0*/  IMAD.WIDE.U32 R4, R5, UR10, R2 ;  /* 0x0000000a05047c25 */ /* 0x000fe2000f8e0002 */
[----:B------:R-:W-:-:S03]  /*f6f0*/  SHF.R.S32.HI R7, RZ, 0x1f, R22 ;  /* 0x0000001fff077819 */ /* 0x000fc60000011416 */
[----:B------:R-:W-:Y:S02]  /*f700*/  VIADD R11, R5, UR4 ;  /* 0x00000004050b7c36 */ /* 0x000fe40008000000 */
        /* <DEDUP_REMOVED lines=21> */
.L_x_4000:
[----:B------:R-:W-:Y:S05]  /*f860*/  BSYNC B1 ;  /* 0x0000000000017941 */ /* 0x000fea0003800000 */
.L_x_3999:
        /* <DEDUP_REMOVED lines=23> */
.L_x_4002:
[----:B------:R-:W-:Y:S05]  /*f9e0*/  BSYNC B1 ;  /* 0x0000000000017941 */ /* 0x000fea0003800000 */
.L_x_4001:
[----:B------:R-:W-:Y:S04]  /*f9f0*/  BSSY B1, `(.L_x_4003) ;  /* 0x0000017000017945 */ /* 0x000fe80003800000 */
[----:B------:R-:W-:Y:S05]  /*fa00*/  @P1 BRA `(.L_x_4004) ;  /* 0x0000000000541947 */ /* 0x000fea0003800000 */
[----:B01----:R-:W-:Y:S01]  /*fa10*/  IADD3 R9, P1, R6, 0x40, RZ ;  /* 0x0000004006097810 */ /* 0x003fe20007f3e0ff */
        /* <DEDUP_REMOVED lines=20> */
.L_x_4004:
[----:B------:R-:W-:Y:S05]  /*fb60*/  BSYNC B1 ;  /* 0x0000000000017941 */ /* 0x000fea0003800000 */
.L_x_4003:
        /* <DEDUP_REMOVED lines=22> */
.L_x_3995:
[----:B------:R-:W-:Y:S05]  /*fcd0*/  BSYNC B0 ;  /* 0x0000000000007941 */ /* 0x000fea0003800000 */
.L_x_3986:
[----:B------:R-:W-:Y:S02]  /*fce0*/  ULDC UR4, c[0x0][0xc14] ;  /* 0x0003050000047ab9 */ /* 0x000fe40000000800 */
[----:B------:R-:W-:-:S06]  /*fcf0*/  UISETP.GE.AND UP0, UPT, UR5, UR4, UPT ;  /* 0x000000040500728c */ /* 0x000fcc000bf06270 */
[----:B------:R-:W-:-:S13]  /*fd00*/  PLOP3.LUT P0, PT, PT, PT, UP0, 0x80, 0x0 ;  /* 0x000000000000781c */ /* 0x000fda0003f0f008 */
[----:B------:R-:W-:Y:S05]  /*fd10*/  @!P0 BRA `(.L_x_4005) ;  /* 0xffffff1000288947 */ /* 0x000fea000383ffff */
[----:B------:R-:W-:Y:S05]  /*fd20*/  EXIT ;  /* 0x000000000000794d */ /* 0x000fea0003800000 */
.L_x_3904:
[----:B------:R-:W-:-:S08]  /*fd30*/  NOP ;  /* 0x0000000000007918 */ /* 0x000fd00000000000 */
[----:B0-----:R-:W0:-:S00]  /*fd40*/  USETMAXREG.DEALLOC.CTAPOOL 0x18 ;  /* 0x00000018000079c8 */ /* 0x001e0000080e0500 */
[----:B0-----:R-:W-:-:S06]  /*fd50*/  LOP3.LUT R0, R0, 0x3, RZ, 0xc0, !PT ;  /* 0x0000000300007812 */ /* 0x001fcc00078ec0ff */
[----:B------:R-:W0:Y:S02]  /*fd60*/  SHFL.IDX PT, R0, R0, RZ, 0x1f ;  /* 0x00001fff00007589 */ /* 0x000e2400000e0000 */
[----:B0-----:R-:W-:-:S13]  /*fd70*/  ISETP.NE.AND P0, PT, R0, RZ, PT ;  /* 0x000000ff0000720c */ /* 0x001fda0003f05270 */
[----:B------:R-:W-:Y:S05]  /*fd80*/  @P0 EXIT ;  /* 0x000000000000094d */ /* 0x000fea0003800000 */
[----:B------:R-:W2:Y:S01]  /*fd90*/  LDL.LU R6, [R1] ;  /* 0x0000000001067983 */ /* 0x000ea20000300800 */
        /* <DEDUP_REMOVED lines=20> */
[----:B------:R-:W-:Y:S01]  /*fee0*/  IMAD.MOV.U32 R19, RZ, RZ, RZ ;  /* 0x000000ffff137224 */ /* 0x000fe200078e00ff */
        /* <DEDUP_REMOVED lines=8> */
[----:B0-----:R-:W-:-:S05]  /*ff70*/  SEL R4, R4, RZ, P0 ;  /* 0x000000ff04047207 */ /* 0x001fca0000000000 */
[----:B------:R-:W-:-:S05]  /*ff80*/  IMAD.IADD R4, R5, 0x1, R4 ;  /* 0x0000000105047824 */ /* 0x000fca00078e0204 */
        /* <DEDUP_REMOVED lines=14> */
[----:B------:R2:W-:Y:S01]  /*10070*/  STL [R1], R6 ;  /* 0x0000000601007387 */ /* 0x0005e20000100800 */
[----:B0-----:R-:W-:-:S05]  /*10080*/  IMAD R4, R2, UR4, RZ ;  /* 0x0000000402047c24 */ /* 0x001fca000f8e02ff */
[----:B-1----:R-:W-:Y:S01]  /*10090*/  ISETP.GT.AND P0, PT, R4, UR6, PT ;  /* 0x0000000604007c0c */ /* 0x002fe2000bf04270 */
[----:B------:R-:W-:-:S12]  /*100a0*/  IMAD.MOV.U32 R5, RZ, RZ, R4 ;  /* 0x000000ffff057224 */ /* 0x000fd800078e0004 */
[----:B--2---:R-:W-:Y:S05]  /*100b0*/  @P0 BRA `(.L_x_4006) ;  /* 0x0000000000bc0947 */ /* 0x004fea0003800000 */
[----:B------:R-:W-:Y:S01]  /*100c0*/  IMAD.MOV.U32 R4, RZ, RZ, R5 ;  /* 0x000000ffff047224 */ /* 0x000fe200078e0005 */
[----:B------:R-:W-:Y:S01]  /*100d0*/  ULDC UR5, c[0x0][0xc14] ;  /* 0x0003050000057ab9 */ /* 0x000fe20000000800 */
[----:B------:R-:W-:Y:S01]  /*100e0*/  IMAD.MOV.U32 R19, RZ, RZ, RZ ;  /* 0x000000ffff137224 */ /* 0x000fe200078e00ff */
[----:B------:R-:W-:Y:S01]  /*100f0*/  ULDC UR7, c[0x0][0xc14] ;  /* 0x0003050000077ab9 */ /* 0x000fe20000000800 */
[----:B------:R-:W-:-:S05]  /*10100*/  ULDC UR4, c[0x0][0xc10] ;  /* 0x0003040000047ab9 */ /* 0x000fca0000000800 */
.L_x_4010:
        /* <DEDUP_REMOVED lines=16> */
.L_x_4009:
[----:B------:R-:W-:Y:S05]  /*10210*/  BSYNC B0 ;  /* 0x0000000000007941 */ /* 0x000fea0003800000 */
.L_x_4008:
        /* <DEDUP_REMOVED lines=25> */
.L_x_4006:
        /* <DEDUP_REMOVED lines=20> */
.L_x_4011:
        /* <DEDUP_REMOVED lines=33> */
[----:B-1----:R-:W-:Y:S02]  /*10700*/  IMAD.MOV.U32 R2, RZ, RZ, RZ ;  /* 0x000000ffff027224 */ /* 0x002fe400078e00ff */
        /* <DEDUP_REMOVED lines=22> */
.L_x_4007:
[----:B------:R-:W-:Y:S02]  /*10870*/  IMAD.MOV.U32 R17, RZ, RZ, RZ ;  /* 0x000000ffff117224 */ /* 0x000fe400078e00ff */
[----:B------:R-:W-:Y:S02]  /*10880*/  IMAD.U32 R16, RZ, RZ, UR6 ;  /* 0x00000006ff107e24 */ /* 0x000fe4000f8e00ff */
[----:B------:R-:W-:-:S07]  /*10890*/  IMAD.MOV.U32 R18, RZ, RZ, RZ ;  /* 0x000000ffff127224 */ /* 0x000fce00078e00ff */
.L_x_4012:
        /* <DEDUP_REMOVED lines=20> */
.L_x_4088:
        /* <DEDUP_REMOVED lines=40> */
.L_x_4014:
        /* <DEDUP_REMOVED lines=14> */
.L_x_4015:
[----:B------:R-:W-:Y:S05]  /*10d40*/  @!P0 BRA `(.L_x_4016) ;  /* 0x00000000000c8947 */ /* 0x000fea0003800000 */
[----:B-1----:R-:W2:Y:S04]  /*10d50*/  LDG.E R6, desc[UR60][R2.64] ;  /* 0x0000003c02067981 */ /* 0x002ea8000c1e1900 */
[----:B------:R-:W2:Y:S02]  /*10d60*/  LDG.E R5, desc[UR60][R2.64+0x4] ;  /* 0x0000043c02057981 */ /* 0x000ea4000c1e1900 */
[----:B--2---:R-:W-:-:S07]  /*10d70*/  IMAD.IADD R5, R5, 0x1, -R6 ;  /* 0x0000000105057824 */ /* 0x004fce00078e0a06 */
.L_x_4016:
        /* <DEDUP_REMOVED lines=18> */
.L_x_4019:
[----:B------:R-:W-:-:S13]  /*10ea0*/  ISETP.NE.AND P1, PT, R3, 0x1, PT ;  /* 0x000000010300780c */ /* 0x000fda0003f25270 */
[----:B------:R-:W1:Y:S02]  /*10eb0*/  @P1 LDC.64 R4, c[0x0][0x9e8] ;  /* 0x00027a00ff041b82 */ /* 0x000e640000000a00 */
[----:B-1----:R-:W-:-:S05]  /*10ec0*/  @P1 IMAD.HI.U32 R4, R6, R4, RZ ;  /* 0x0000000406041227 */ /* 0x002fca00078e00ff */
[----:B------:R-:W-:-:S07]  /*10ed0*/  @P1 SHF.R.U32.HI R6, RZ, R5, R4 ;  /* 0x00000005ff061219 */ /* 0x000fce0000011604 */
.L_x_4020:
[----:B------:R-:W-:Y:S05]  /*10ee0*/  BSYNC B0 ;  /* 0x0000000000007941 */ /* 0x000fea0003800000 */
.L_x_4018:
[----:B------:R-:W-:-:S05]  /*10ef0*/  IMAD R5, R6, R3, R3 ;  /* 0x0000000306057224 */ /* 0x000fca00078e0203 */
[----:B------:R-:W-:-:S07]  /*10f00*/  VIMNMX R2, R2, R5, PT ;  /* 0x0000000502027248 */ /* 0x000fce0003fe0100 */
.L_x_4017:
[----:B------:R-:W-:Y:S01]  /*10f10*/  VIADD R2, R2, 0x5f ;  /* 0x0000005f02027836 */ /* 0x000fe20000000000 */
[----:B------:R-:W-:Y:S01]  /*10f20*/  ULDC UR4, c[0x0][0x9dc] ;  /* 0x0002770000047ab9 */ /* 0x000fe20000000800 */
[----:B------:R-:W-:Y:S02]  /*10f30*/  IMAD R0, R17, 0x80, -R0 ;  /* 0x0000008011007824 */ /* 0x000fe400078e0a00 */
[----:B------:R-:W-:-:S04]  /*10f40*/  IMAD.HI R5, R2, 0x2aaaaaab, RZ ;  /* 0x2aaaaaab02057827 */ /* 0x000fc800078e02ff */
[C---:B------:R-:W-:Y:S02]  /*10f50*/  VIADD R2, R7.reuse, 0x5f ;  /* 0x0000005f07027836 */ /* 0x040fe40000000000 */
[----:B------:R-:W-:Y:S02]  /*10f60*/  IMAD.IADD R7, R7, 0x1, R0 ;  /* 0x0000000107077824 */ /* 0x000fe400078e0200 */
[----:B------:R-:W-:Y:S01]  /*10f70*/  IMAD.HI R4, R2, 0x2aaaaaab, RZ ;  /* 0x2aaaaaab02047827 */ /* 0x000fe200078e02ff */
[----:B------:R-:W-:-:S03]  /*10f80*/  SHF.R.U32.HI R2, RZ, 0x1f, R5 ;  /* 0x0000001fff027819 */ /* 0x000fc60000011605 */
[----:B------:R-:W-:Y:S01]  /*10f90*/  VIADD R0, R7, -UR4 ;  /* 0x8000000407007c36 */ /* 0x000fe20008000000 */
[----:B------:R-:W-:Y:S02]  /*10fa0*/  LEA.HI.SX32 R2, R5, R2, 0x1c ;  /* 0x0000000205027211 */ /* 0x000fe400078fe2ff */
[----:B------:R-:W-:-:S04]  /*10fb0*/  SHF.R.U32.HI R5, RZ, 0x1f, R4 ;  /* 0x0000001fff057819 */ /* 0x000fc80000011604 */
[----:B------:R-:W-:-:S04]  /*10fc0*/  LEA.HI.SX32 R5, R4, R5, 0x1c ;  /* 0x0000000504057211 */ /* 0x000fc800078fe2ff */
[----:B-1----:R-:W-:-:S05]  /*10fd0*/  VIMNMX R6, R5, R2, PT ;  /* 0x0000000205067248 */ /* 0x002fca0003fe0100 */
[----:B------:R1:W-:Y:S01]  /*10fe0*/  STL [R1+0x14], R6 ;  /* 0x0000140601007387 */ /* 0x0003e20000100800 */
[----:B------:R-:W-:Y:S05]  /*10ff0*/  @!P0 BRA `(.L_x_4021) ;  /* 0x0000000000488947 */ /* 0x000fea0003800000 */
[----:B------:R-:W-:Y:S01]  /*11000*/  IMAD.MOV.U32 R2, RZ, RZ, R7 ;  /* 0x000000ffff027224 */ /* 0x000fe200078e0007 */
[----:B------:R-:W-:Y:S04]  /*11010*/  BSSY B0, `(.L_x_4022) ;  /* 0x000000e000007945 */ /* 0x000fe80003800000 */
[----:B------:R-:W-:-:S13]  /*11020*/  ISETP.GT.AND P0, PT, R2, -0x1, PT ;  /* 0xffffffff0200780c */ /* 0x000fda0003f04270 */
        /* <DEDUP_REMOVED lines=8> */
.L_x_4023:
[----:B------:R-:W-:-:S13]  /*110b0*/  ISETP.NE.AND P0, PT, R3, 0x1, PT ;  /* 0x000000010300780c */ /* 0x000fda0003f05270 */
[----:B------:R-:W2:Y:S02]  /*110c0*/  @P0 LDC.64 R4, c[0x0][0x9e8] ;  /* 0x00027a00ff040b82 */ /* 0x000ea40000000a00 */
[----:B--2---:R-:W-:-:S05]  /*110d0*/  @P0 IMAD.HI.U32 R4, R2, R4, RZ ;  /* 0x0000000402040227 */ /* 0x004fca00078e00ff */
[----:B------:R-:W-:-:S07]  /*110e0*/  @P0 SHF.R.U32.HI R2, RZ, R5, R4 ;  /* 0x00000005ff020219 */ /* 0x000fce0000011604 */
.L_x_4024:
[----:B------:R-:W-:Y:S05]  /*110f0*/  BSYNC B0 ;  /* 0x0000000000007941 */ /* 0x000fea0003800000 */
.L_x_4022:
[----:B------:R-:W-:-:S05]  /*11100*/  IMAD R3, R2, R3, RZ ;  /* 0x0000000302037224 */ /* 0x000fca00078e02ff */
[----:B------:R-:W-:-:S07]  /*11110*/  VIMNMX R0, R0, R3, !PT ;  /* 0x0000000300007248 */ /* 0x000fce0007fe0100 */
.L_x_4021:
[----:B------:R-:W-:Y:S01]  /*11120*/  IMAD.HI R0, R0, 0x2aaaaaab, RZ ;  /* 0x2aaaaaab00007827 */ /* 0x000fe200078e02ff */
[----:B------:R-:W-:Y:S04]  /*11130*/  BSSY B6, `(.L_x_4025) ;  /* 0x000031c000067945 */ /* 0x000fe80003800000 */
[----:B------:R-:W-:-:S04]  /*11140*/  SHF.R.U32.HI R3, RZ, 0x1f, R0 ;  /* 0x0000001fff037819 */ /* 0x000fc80000011600 */
[----:B------:R-:W-:-:S04]  /*11150*/  LEA.HI.SX32 R3, R0, R3, 0x1c ;  /* 0x0000000300037211 */ /* 0x000fc800078fe2ff */
        /* <DEDUP_REMOVED lines=21> */
.L_x_4026:
        /* <DEDUP_REMOVED lines=17> */
[----:B0-----:R-:W-:Y:S02]  /*113c0*/  IMAD.U32 R11, RZ, RZ, UR5 ;  /* 0x00000005ff0b7e24 */ /* 0x001fe4000f8e00ff */
[----:B------:R-:W-:Y:S02]  /*113d0*/  IMAD.MOV.U32 R8, RZ, RZ, 0x70 ;  /* 0x00000070ff087424 */ /* 0x000fe400078e00ff */
[----:B------:R-:W-:Y:S02]  /*113e0*/  IMAD.MOV.U32 R12, RZ, RZ, 0x1 ;  /* 0x00000001ff0c7424 */ /* 0x000fe400078e00ff */
[----:B------:R-:W-:-:S07]  /*113f0*/  IMAD.MOV.U32 R13, RZ, RZ, RZ ;  /* 0x000000ffff0d7224 */ /* 0x000fce00078e00ff */
[----:B------:R-:W-:-:S07]  /*11400*/  LEPC R20, `(.L_x_4028) ;  /* 0x000000001014794e */ /* 0x000fce0000000000 */
[----:B--2---:R-:W-:Y:S05]  /*11410*/  CALL.ABS.NOINC R2 ;  /* 0x0000000002007343 */ /* 0x004fea0003c00000 */
.L_x_4028:
        /* <DEDUP_REMOVED lines=14> */
[----:B0-----:R-:W-:Y:S02]  /*11500*/  IMAD.U32 R11, RZ, RZ, UR5 ;  /* 0x00000005ff0b7e24 */ /* 0x001fe4000f8e00ff */
[----:B------:R-:W-:Y:S02]  /*11510*/  IMAD.MOV.U32 R8, RZ, RZ, 0x70 ;  /* 0x00000070ff087424 */ /* 0x000fe400078e00ff */
[----:B------:R-:W-:Y:S02]  /*11520*/  IMAD.MOV.U32 R12, RZ, RZ, 0x1 ;  /* 0x00000001ff0c7424 */ /* 0x000fe400078e00ff */
[----:B--2---:R-:W-:-:S07]  /*11530*/  IMAD.MOV.U32 R13, RZ, RZ, RZ ;  /* 0x000000ffff0d7224 */ /* 0x004fce00078e00ff */
[----:B------:R-:W-:-:S07]  /*11540*/  LEPC R20, `(.L_x_4030) ;  /* 0x000000001014794e */ /* 0x000fce0000000000 */
[----:B---3--:R-:W-:Y:S05]  /*11550*/  CALL.ABS.NOINC R2 ;  /* 0x0000000002007343 */ /* 0x008fea0003c00000 */
.L_x_4030:
        /* <DEDUP_REMOVED lines=16> */
.L_x_4029:
        /* <DEDUP_REMOVED lines=28> */
.L_x_4031:
        /* <DEDUP_REMOVED lines=16> */
.L_x_4032:
        /* <DEDUP_REMOVED lines=15> */
.L_x_4033:
        /* <DEDUP_REMOVED lines=18> */
.L_x_4104:
[----:B------:R-:W-:Y:S01]  /*11b30*/  UMOV UR4, 0xffffffff ;  /* 0xffffffff00047882 */ /* 0x000fe20000000000 */
[----:B------:R-:W-:Y:S02]  /*11b40*/  SHF.R.S32.HI R17, RZ, 0x1f, R0 ;  /* 0x0000001fff117819 */ /* 0x000fe40000011400 */
[----:B------:R-:W-:Y:S05]  /*11b50*/  BRA.DIV UR4, `(.L_x_4035) ;  /* 0x0000003a04f07947 */ /* 0x000fea000b800000 */
[----:B------:R-:W-:-:S13]  /*11b60*/  ELECT P6, URZ, PT ;  /* 0x00000000003f782f */ /* 0x000fda00038c0000 */
.L_x_4107:
        /* <DEDUP_REMOVED lines=8> */
[----:B0-----:R-:W0:Y:S02]  /*11bf0*/  @P0 LDC.64 R10, c[0x0][0x420] ;  /* 0x00010800ff0a0b82 */ /* 0x001e240000000a00 */
[----:B0-----:R-:W-:-:S05]  /*11c00*/  @P0 IMAD.HI.U32 R10, R5, R10, RZ ;  /* 0x0000000a050a0227 */ /* 0x001fca00078e00ff */
        /* <DEDUP_REMOVED lines=12> */
.L_x_4037:
[----:B------:R-:W2:Y:S01]  /*11cd0*/  LDL R9, [R1] ;  /* 0x0000000001097983 */ /* 0x000ea20000100800 */
[----:B0-----:R-:W-:-:S03]  /*11ce0*/  MOV R11, 0x400 ;  /* 0x00000400000b7802 */ /* 0x001fc60000000f00 */
[----:B------:R-:W3:Y:S01]  /*11cf0*/  LDL R10, [R1+0x8] ;  /* 0x00000800010a7983 */ /* 0x000ee20000100800 */
[----:B-1----:R-:W0:Y:S02]  /*11d00*/  S2R R12, SR_CgaCtaId ;  /* 0x00000000000c7919 */ /* 0x002e240000008800 */
[----:B0-----:R-:W-:-:S05]  /*11d10*/  LEA R11, R12, R11, 0x18 ;  /* 0x0000000b0c0b7211 */ /* 0x001fca00078ec0ff */
[----:B--2---:R-:W-:Y:S01]  /*11d20*/  IMAD R9, R9, 0x8, R11 ;  /* 0x0000000809097824 */ /* 0x004fe200078e020b */
[----:B---3--:R-:W-:-:S04]  /*11d30*/  SHF.L.U32 R10, R10, 0x1f, RZ ;  /* 0x0000001f0a0a7819 */ /* 0x008fc800000006ff */
[----:B------:R-:W0:Y:S02]  /*11d40*/  SYNCS.PHASECHK.TRANS64.TRYWAIT P0, [R9+URZ+0x30840], R10 ;  /* 0x0308400a090075a7 */ /* 0x000e24000800017f */
[----:B0-----:R-:W-:Y:S05]  /*11d50*/  @!P0 BRA `(.L_x_4038) ;  /* 0x0000003800908947 */ /* 0x001fea0003800000 */
.L_x_4108:
        /* <DEDUP_REMOVED lines=11> */
.L_x_4039:
        /* <DEDUP_REMOVED lines=32> */
[----:B-1----:R-:W-:Y:S01]  /*12010*/  NOP ;  /* 0x0000000000007918 */ /* 0x002fe20000000000 */
.L_x_4036:
[----:B------:R-:W2:Y:S01]  /*12020*/  LDL.LU R12, [R1+0x18] ;  /* 0x00001800010c7983 */ /* 0x000ea20000300800 */
[----:B------:R-:W-:Y:S01]  /*12030*/  MOV R10, 0x400 ;  /* 0x00000400000a7802 */ /* 0x000fe20000000f00 */
[----:B------:R-:W-:Y:S05]  /*12040*/  WARPSYNC.ALL ;  /* 0x0000000000007948 */ /* 0x000fea0003800000 */
[----:B0-----:R-:W0:Y:S01]  /*12050*/  S2R R11, SR_CgaCtaId ;  /* 0x00000000000b7919 */ /* 0x001e220000008800 */
        /* <DEDUP_REMOVED lines=43> */
.L_x_4109:
[----:B------:R-:W-:Y:S05]  /*12310*/  BSYNC B0 ;  /* 0x0000000000007941 */ /* 0x000fea0003800000 */
.L_x_4040:
[----:B------:R-:W2:Y:S04]  /*12320*/  LDL R9, [R1+0x14] ;  /* 0x0000140001097983 */ /* 0x000ea80000100800 */
[----:B0-----:R-:W3:Y:S01]  /*12330*/  LDL R8, [R1+0x10] ;  /* 0x0000100001087983 */ /* 0x001ee20000100800 */
[----:B------:R-:W-:Y:S01]  /*12340*/  BSSY B0, `(.L_x_4042) ;  /* 0x00001a7000007945 */ /* 0x000fe20003800000 */
[----:B--2---:R-:W-:-:S05]  /*12350*/  VIADD R7, R9, 0xfffffffe ;  /* 0xfffffffe09077836 */ /* 0x004fca0000000000 */
[----:B---3--:R-:W-:-:S13]  /*12360*/  ISETP.GE.AND P0, PT, R7, R8, PT ;  /* 0x000000080700720c */ /* 0x008fda0003f06270 */
[----:B------:R-:W-:Y:S05]  /*12370*/  @!P0 BRA `(.L_x_4043) ;  /* 0x00000018008c8947 */ /* 0x000fea0003800000 */
[----:B------:R-:W-:Y:S01]  /*12380*/  LOP3.LUT R13, RZ, R8, RZ, 0x33, !PT ;  /* 0x00000008ff0d7212 */ /* 0x000fe200078e33ff */
        /* <DEDUP_REMOVED lines=37> */
.L_x_4048:
[----:B0-----:R-:W0:Y:S01]  /*125e0*/  S2R R3, SR_CgaCtaId ;  /* 0x0000000000037919 */ /* 0x001e220000008800 */
[----:B------:R-:W-:-:S04]  /*125f0*/  MOV R2, 0x400 ;  /* 0x0000040000027802 */ /* 0x000fc80000000f00 */
[----:B0-----:R-:W-:Y:S02]  /*12600*/  LEA R2, R3, R2, 0x18 ;  /* 0x0000000203027211 */ /* 0x001fe400078ec0ff */
[----:B------:R-:W-:-:S03]  /*12610*/  SHF.L.U32 R3, R14, 0x1f, RZ ;  /* 0x0000001f0e037819 */ /* 0x000fc600000006ff */
[----:B------:R-:W-:-:S04]  /*12620*/  IMAD R2, R12, 0x8, R2 ;  /* 0x000000080c027824 */ /* 0x000fc800078e0202 */
[----:B------:R-:W0:Y:S02]  /*12630*/  SYNCS.PHASECHK.TRANS64.TRYWAIT P0, [R2+URZ+0x30840], R3 ;  /* 0x03084003020075a7 */ /* 0x000e24000800017f */
[----:B0-----:R-:W-:Y:S05]  /*12640*/  @!P0 BRA `(.L_x_4049) ;  /* 0x0000003000888947 */ /* 0x001fea0003800000 */
.L_x_4110:
        /* <DEDUP_REMOVED lines=11> */
.L_x_4050:
        /* <DEDUP_REMOVED lines=37> */
.L_x_4111:
        /* <DEDUP_REMOVED lines=13> */
.L_x_4052:
        /* <DEDUP_REMOVED lines=35> */
[----:B0-----:R-:W-:Y:S01]  /*12c50*/  NOP ;  /* 0x0000000000007918 */ /* 0x001fe20000000000 */
.L_x_4047:
[----:B------:R-:W-:Y:S05]  /*12c60*/  BSYNC B2 ;  /* 0x0000000000027941 */ /* 0x000fea0003800000 */
.L_x_4046:
[----:B------:R-:W2:Y:S04]  /*12c70*/  LDL R2, [R1+0x14] ;  /* 0x0000140001027983 */ /* 0x000ea80000100800 */
[----:B------:R0:W-:Y:S04]  /*12c80*/  STL [R1], R12 ;  /* 0x0000000c01007387 */ /* 0x0001e80000100800 */
[----:B------:R0:W-:Y:S02]  /*12c90*/  STL [R1+0x8], R14 ;  /* 0x0000080e01007387 */ /* 0x0001e40000100800 */
[----:B0-2---:R-:W-:-:S07]  /*12ca0*/  VIADD R7, R2, 0xfffffffd ;  /* 0xfffffffd02077836 */ /* 0x005fce0000000000 */
.L_x_4045:
[----:B------:R-:W-:Y:S05]  /*12cb0*/  BSYNC B1 ;  /* 0x0000000000017941 */ /* 0x000fea0003800000 */
.L_x_4044:
[----:B------:R-:W2:Y:S01]  /*12cc0*/  LDL.LU R2, [R1+0x14] ;  /* 0x0000140001027983 */ /* 0x000ea20000300800 */
[----:B------:R-:W-:Y:S01]  /*12cd0*/  VIADD R13, R13, 0xfffffffe ;  /* 0xfffffffe0d0d7836 */ /* 0x000fe20000000000 */
[----:B--2---:R-:W-:-:S04]  /*12ce0*/  LOP3.LUT R2, RZ, R2, RZ, 0x33, !PT ;  /* 0x00000002ff027212 */ /* 0x004fc800078e33ff */
[----:B------:R-:W-:-:S13]  /*12cf0*/  ISETP.NE.AND P0, PT, R13, R2, PT ;  /* 0x000000020d00720c */ /* 0x000fda0003f05270 */
[----:B------:R-:W-:Y:S05]  /*12d00*/  @!P0 BRA `(.L_x_4043) ;  /* 0x0000001000288947 */ /* 0x000fea0003800000 */
[----:B------:R-:W-:-:S07]  /*12d10*/  IMAD.MOV.U32 R10, RZ, RZ, R6 ;  /* 0x000000ffff0a7224 */ /* 0x000fce00078e0006 */
.L_x_4067:
        /* <DEDUP_REMOVED lines=32> */
.L_x_4055:
[----:B------:R-:W1:Y:S01]  /*12f20*/  S2R R3, SR_CgaCtaId ;  /* 0x0000000000037919 */ /* 0x000e620000008800 */
[----:B------:R-:W-:-:S04]  /*12f30*/  MOV R2, 0x400 ;  /* 0x0000040000027802 */ /* 0x000fc80000000f00 */
[----:B-1----:R-:W-:Y:S02]  /*12f40*/  LEA R2, R3, R2, 0x18 ;  /* 0x0000000203027211 */ /* 0x002fe400078ec0ff */
[----:B------:R-:W-:-:S03]  /*12f50*/  SHF.L.U32 R3, R9, 0x1f, RZ ;  /* 0x0000001f09037819 */ /* 0x000fc600000006ff */
[----:B------:R-:W-:-:S04]  /*12f60*/  IMAD R2, R8, 0x8, R2 ;  /* 0x0000000808027824 */ /* 0x000fc800078e0202 */
[----:B------:R-:W1:Y:S02]  /*12f70*/  SYNCS.PHASECHK.TRANS64.TRYWAIT P0, [R2+URZ+0x30840], R3 ;  /* 0x03084003020075a7 */ /* 0x000e64000800017f */
[----:B-1----:R-:W-:Y:S05]  /*12f80*/  @!P0 BRA `(.L_x_4056) ;  /* 0x0000002800608947 */ /* 0x002fea0003800000 */
.L_x_4112:
        /* <DEDUP_REMOVED lines=11> */
.L_x_4057:
        /* <DEDUP_REMOVED lines=37> */
.L_x_4113:
        /* <DEDUP_REMOVED lines=8> */
.L_x_4059:
        /* <DEDUP_REMOVED lines=35> */
.L_x_4054:
[----:B------:R-:W-:Y:S05]  /*13540*/  BSYNC B1 ;  /* 0x0000000000017941 */ /* 0x000fea0003800000 */
.L_x_4053:
        /* <DEDUP_REMOVED lines=32> */
.L_x_4062:
[----:B------:R-:W2:Y:S01]  /*13750*/  S2R R3, SR_CgaCtaId ;  /* 0x0000000000037919 */ /* 0x000ea20000008800 */
[----:B------:R-:W-:-:S04]  /*13760*/  MOV R2, 0x400 ;  /* 0x0000040000027802 */ /* 0x000fc80000000f00 */
[----:B--2---:R-:W-:Y:S02]  /*13770*/  LEA R2, R3, R2, 0x18 ;  /* 0x0000000203027211 */ /* 0x004fe400078ec0ff */
[----:B------:R-:W-:-:S03]  /*13780*/  SHF.L.U32 R3, R14, 0x1f, RZ ;  /* 0x0000001f0e037819 */ /* 0x000fc600000006ff */
[----:B------:R-:W-:-:S04]  /*13790*/  IMAD R2, R15, 0x8, R2 ;  /* 0x000000080f027824 */ /* 0x000fc800078e0202 */
[----:B------:R-:W2:Y:S02]  /*137a0*/  SYNCS.PHASECHK.TRANS64.TRYWAIT P0, [R2+URZ+0x30840], R3 ;  /* 0x03084003020075a7 */ /* 0x000ea4000800017f */
[----:B--2---:R-:W-:Y:S05]  /*137b0*/  @!P0 BRA `(.L_x_4063) ;  /* 0x00000020007c8947 */ /* 0x004fea0003800000 */
.L_x_4114:
        /* <DEDUP_REMOVED lines=11> */
.L_x_4064:
        /* <DEDUP_REMOVED lines=38> */
.L_x_4115:
        /* <DEDUP_REMOVED lines=8> */
.L_x_4066:
        /* <DEDUP_REMOVED lines=33> */
.L_x_4061:
[----:B------:R-:W-:Y:S05]  /*13d60*/  BSYNC B1 ;  /* 0x0000000000017941 */ /* 0x000fea0003800000 */
.L_x_4060:
[----:B------:R-:W2:Y:S01]  /*13d70*/  LDL R2, [R1+0x10] ;  /* 0x0000100001027983 */ /* 0x000ea20000100800 */
[----:B------:R-:W-:Y:S01]  /*13d80*/  VIADD R7, R7, 0xfffffffe ;  /* 0xfffffffe07077836 */ /* 0x000fe20000000000 */
[----:B--2---:R-:W-:-:S13]  /*13d90*/  ISETP.GT.AND P0, PT, R13, R2, PT ;  /* 0x000000020d00720c */ /* 0x004fda0003f04270 */
[----:B------:R-:W-:Y:S05]  /*13da0*/  @P0 BRA `(.L_x_4067) ;  /* 0xffffffec00dc0947 */ /* 0x000fea000383ffff */
.L_x_4043:
[----:B------:R-:W-:Y:S05]  /*13db0*/  BSYNC B0 ;  /* 0x0000000000007941 */ /* 0x000fea0003800000 */
.L_x_4042:
        /* <DEDUP_REMOVED lines=17> */
.L_x_4069:
[----:B------:R-:W-:Y:S05]  /*13ed0*/  BSYNC B0 ;  /* 0x0000000000007941 */ /* 0x000fea0003800000 */
.L_x_4068:
        /* <DEDUP_REMOVED lines=11> */
.L_x_4116:
        /* <DEDUP_REMOVED lines=11> */
.L_x_4073:
        /* <DEDUP_REMOVED lines=33> */
.L_x_4071:
[----:B------:R-:W-:Y:S05]  /*14250*/  BSYNC B0 ;  /* 0x0000000000007941 */ /* 0x000fea0003800000 */
.L_x_4070:
        /* <DEDUP_REMOVED lines=9> */
.L_x_4027:
[----:B------:R-:W-:Y:S05]  /*142f0*/  BSYNC B6 ;  /* 0x0000000000067941 */ /* 0x000fea0003800000 */
.L_x_4025:
[----:B------:R-:W-:-:S03]  /*14300*/  UMOV UR4, 0xffffffff ;  /* 0xffffffff00047882 */ /* 0x000fc60000000000 */
[----:B------:R-:W-:Y:S05]  /*14310*/  BRA.DIV UR4, `(.L_x_4074) ;  /* 0x0000001604e07947 */ /* 0x000fea000b800000 */
[----:B------:R2:W3:Y:S04]  /*14320*/  SHFL.IDX PT, R4, R16, RZ, 0x1f ;  /* 0x00001fff10047589 */ /* 0x0004e800000e0000 */
[----:B------:R-:W4:Y:S02]  /*14330*/  SHFL.IDX PT, R16, R16, 0x1, 0x1f ;  /* 0x00201f0010107f89 */ /* 0x000f2400000e0000 */
.L_x_4120:
        /* <DEDUP_REMOVED lines=13> */
.L_x_4076:
[----:B------:R-:W-:Y:S05]  /*14410*/  BSYNC B0 ;  /* 0x0000000000007941 */ /* 0x000fea0003800000 */
.L_x_4075:
        /* <DEDUP_REMOVED lines=23> */
.L_x_4128:
[----:B------:R-:W-:Y:S02]  /*14590*/  ULDC UR4, c[0x0][0xc10] ;  /* 0x0003040000047ab9 */ /* 0x000fe40000000800 */
[----:B------:R-:W-:-:S04]  /*145a0*/  IMAD.U32 R5, RZ, RZ, UR4 ;  /* 0x00000004ff057e24 */ /* 0x000fc8000f8e00ff */
[----:B-1----:R-:W-:-:S04]  /*145b0*/  IMAD R3, R14, R5, RZ ;  /* 0x000000050e037224 */ /* 0x002fc800078e02ff */
[----:B--2-4-:R-:W-:-:S05]  /*145c0*/  IMAD.IADD R16, R16, 0x1, R3 ;  /* 0x0000000110107824 */ /* 0x014fca00078e0203 */
[----:B---3--:R-:W-:-:S13]  /*145d0*/  ISETP.GT.AND P0, PT, R16, R4, PT ;  /* 0x000000041000720c */ /* 0x008fda0003f04270 */
[----:B------:R-:W-:Y:S05]  /*145e0*/  @P0 BRA `(.L_x_4078) ;  /* 0x0000000000b40947 */ /* 0x000fea0003800000 */
[----:B------:R-:W1:Y:S02]  /*145f0*/  LDC R0, c[0x0][0xc14] ;  /* 0x00030500ff007b82 */ /* 0x000e640000000800 */
.L_x_4083:
        /* <DEDUP_REMOVED lines=14> */
.L_x_4081:
[----:B------:R-:W-:Y:S05]  /*146e0*/  BSYNC B0 ;  /* 0x0000000000007941 */ /* 0x000fea0003800000 */
.L_x_4080:
        /* <DEDUP_REMOVED lines=23> */
.L_x_4136:
[----:B------:R-:W-:Y:S02]  /*14860*/  ULDC UR4, c[0x0][0xc10] ;  /* 0x0003040000047ab9 */ /* 0x000fe40000000800 */
[----:B------:R-:W-:-:S04]  /*14870*/  IMAD.U32 R5, RZ, RZ, UR4 ;  /* 0x00000004ff057e24 */ /* 0x000fc8000f8e00ff */
[----:B-1----:R-:W-:-:S04]  /*14880*/  IMAD R3, R14, R5, RZ ;  /* 0x000000050e037224 */ /* 0x002fc800078e02ff */
[----:B------:R-:W-:-:S05]  /*14890*/  IMAD.IADD R16, R3, 0x1, R16 ;  /* 0x0000000103107824 */ /* 0x000fca00078e0210 */
[----:B------:R-:W-:-:S13]  /*148a0*/  ISETP.GT.AND P0, PT, R16, R4, PT ;  /* 0x000000041000720c */ /* 0x000fda0003f04270 */
[----:B------:R-:W-:Y:S05]  /*148b0*/  @!P0 BRA `(.L_x_4083) ;  /* 0xfffffffc00508947 */ /* 0x000fea000383ffff */
.L_x_4078:
        /* <DEDUP_REMOVED lines=8> */
.L_x_4140:
[----:B------:R-:W-:Y:S01]  /*14940*/  ISETP.NE.AND P0, PT, R3, RZ, PT ;  /* 0x000000ff0300720c */ /* 0x000fe20003f05270 */
[----:B------:R-:W-:-:S12]  /*14950*/  IMAD.MOV.U32 R7, RZ, RZ, RZ ;  /* 0x000000ffff077224 */ /* 0x000fd800078e00ff */
[----:B------:R-:W-:Y:S05]  /*14960*/  @!P0 BRA `(.L_x_4085) ;  /* 0x0000000000108947 */ /* 0x000fea0003800000 */
[----:B------:R-:W-:Y:S01]  /*14970*/  UMOV UR4, 0xffffffff ;  /* 0xffffffff00047882 */ /* 0x000fe20000000000 */
[----:B------:R-:W-:Y:S02]  /*14980*/  VIADD R12, R6, 0xffffffff ;  /* 0xffffffff060c7836 */ /* 0x000fe40000000000 */
[----:B------:R-:W-:Y:S05]  /*14990*/  BRA.DIV UR4, `(.L_x_4086) ;  /* 0x0000001a04747947 */ /* 0x000fea000b800000 */
[----:B------:R3:W4:Y:S02]  /*149a0*/  SHFL.IDX PT, R7, R2, R12, 0x1f ;  /* 0x00001f0c02077589 */ /* 0x00072400000e0000 */
.L_x_4085:
        /* <DEDUP_REMOVED lines=67> */
.L_x_4079:
[----:B------:R-:W-:Y:S01]  /*14de0*/  UMOV UR4, URZ ;  /* 0x0000003f00047c82 */ /* 0x000fe20008000000 */
[----:B------:R-:W-:Y:S01]  /*14df0*/  UMOV UR5, URZ ;  /* 0x0000003f00057c82 */ /* 0x000fe20008000000 */
[----:B------:R-:W-:Y:S01]  /*14e00*/  ULDC UR6, c[0x0][0xc14] ;  /* 0x0003050000067ab9 */ /* 0x000fe20000000800 */
[----:B------:R-:W-:Y:S02]  /*14e10*/  IMAD.MOV.U32 R16, RZ, RZ, R4 ;  /* 0x000000ffff107224 */ /* 0x000fe400078e0004 */
[----:B------:R-:W-:Y:S02]  /*14e20*/  IMAD.U32 R17, RZ, RZ, UR4 ;  /* 0x00000004ff117e24 */ /* 0x000fe4000f8e00ff */
[----:B------:R-:W-:Y:S02]  /*14e30*/  IMAD.U32 R18, RZ, RZ, UR5 ;  /* 0x00000005ff127e24 */ /* 0x000fe4000f8e00ff */
[----:B------:R-:W-:-:S07]  /*14e40*/  IMAD.U32 R19, RZ, RZ, UR6 ;  /* 0x00000006ff137e24 */ /* 0x000fce000f8e00ff */
.L_x_4087:
        /* <DEDUP_REMOVED lines=12> */
.L_x_4013:
        /* <DEDUP_REMOVED lines=12> */
.L_x_4143:
[----:B------:R-:W-:Y:S05]  /*14fd0*/  BSYNC B0 ;  /* 0x0000000000007941 */ /* 0x000fea0003800000 */
.L_x_4089:
[----:B------:R-:W-:-:S03]  /*14fe0*/  UMOV UR4, 0xffffffff ;  /* 0xffffffff00047882 */ /* 0x000fc60000000000 */
[----:B------:R-:W-:Y:S05]  /*14ff0*/  BRA.DIV UR4, `(.L_x_4091) ;  /* 0x0000001604187947 */ /* 0x000fea000b800000 */
[----:B------:R-:W2:Y:S02]  /*15000*/  S2R R2, SR_TID.X ;  /* 0x0000000000027919 */ /* 0x000ea40000002100 */
[----:B--2---:R-:W-:-:S04]  /*15010*/  SHF.R.U32.HI R2, RZ, 0x5, R2 ;  /* 0x00000005ff027819 */ /* 0x004fc80000011602 */
[----:B------:R-:W-:-:S05]  /*15020*/  LOP3.LUT R2, R2, 0x3, RZ, 0xc0, !PT ;  /* 0x0000000302027812 */ /* 0x000fca00078ec0ff */
[----:B------:R2:W3:Y:S02]  /*15030*/  SHFL.IDX PT, R14, R2, RZ, 0x1f ;  /* 0x00001fff020e7589 */ /* 0x0004e400000e0000 */
.L_x_4146:
[----:B---3--:R-:W-:Y:S01]  /*15040*/  ISETP.NE.AND P0, PT, R14, RZ, PT ;  /* 0x000000ff0e00720c */ /* 0x008fe20003f05270 */
[----:B------:R-:W-:-:S12]  /*15050*/  BSSY B0, `(.L_x_4092) ;  /* 0x0000029000007945 */ /* 0x000fd80003800000 */
[----:B------:R-:W-:Y:S05]  /*15060*/  @P0 BRA `(.L_x_4093) ;  /* 0x00000000009c0947 */ /* 0x000fea0003800000 */
[----:B------:R-:W-:-:S03]  /*15070*/  UMOV UR4, 0xffffffff ;  /* 0xffffffff00047882 */ /* 0x000fc60000000000 */
[----:B------:R-:W-:Y:S05]  /*15080*/  BRA.DIV UR4, `(.L_x_4094) ;  /* 0x0000001604287947 */ /* 0x000fea000b800000 */
[----:B------:R-:W-:-:S13]  /*15090*/  ELECT P6, URZ, PT ;  /* 0x00000000003f782f */ /* 0x000fda00038c0000 */
.L_x_4149:
        /* <DEDUP_REMOVED lines=8> */
.L_x_4095:
        /* <DEDUP_REMOVED lines=14> */
.L_x_4150:
[----:B------:R-:W2:Y:S02]  /*15200*/  SYNCS.PHASECHK.TRANS64.TRYWAIT P0, [R7+URZ], R2 ;  /* 0x00000002070075a7 */ /* 0x000ea4000800017f */
[----:B--2---:R-:W-:Y:S05]  /*15210*/  @!P0 BRA `(.L_x_4097) ;  /* 0x0000001000f88947 */ /* 0x004fea0003800000 */
.L_x_4151:
[----:B------:R-:W-:Y:S05]  /*15220*/  @!P2 BRA `(.L_x_4098) ;  /* 0x000000000004a947 */ /* 0x000fea0003800000 */
[----:B------:R-:W-:Y:S01]  /*15230*/  BPT.TRAP 0x1 ;  /* 0x000000040000795c */ /* 0x000fe20000300000 */
.L_x_4098:
[----:B------:R-:W3:Y:S01]  /*15240*/  LDL.LU R4, [R1] ;  /* 0x0000000001047983 */ /* 0x000ee20000300800 */
[----:B------:R-:W-:-:S04]  /*15250*/  VIADD R0, R0, 0x30860 ;  /* 0x0003086000007836 */ /* 0x000fc80000000000 */
[----:B---3--:R-:W-:-:S04]  /*15260*/  IMAD R4, R4, 0x8, R0 ;  /* 0x0000000804047824 */ /* 0x008fc800078e0200 */
[----:B------:R-:W3:Y:S02]  /*15270*/  SYNCS.PHASECHK.TRANS64.TRYWAIT P0, [R4+URZ], R5 ;  /* 0x00000005040075a7 */ /* 0x000ee4000800017f */
[----:B---3--:R-:W-:Y:S05]  /*15280*/  @!P0 BRA `(.L_x_4099) ;  /* 0x0000001000f08947 */ /* 0x008fea0003800000 */
.L_x_4152:
[----:B------:R-:W-:-:S07]  /*15290*/  IMAD R3, R3, 0x8, R0 ;  /* 0x0000000803037824 */ /* 0x000fce00078e0200 */
.L_x_4100:
[----:B----4-:R4:W0:Y:S02]  /*152a0*/  SYNCS.PHASECHK.TRANS64.TRYWAIT P0, [R3+URZ], R2 ;  /* 0x00000002030075a7 */ /* 0x010824000800017f */
[----:B0-----:R-:W-:Y:S05]  /*152b0*/  @!P0 NANOSLEEP.SYNCS 0x989680 ;  /* 0x009896800000895d */ /* 0x001fea0003900000 */
[----:B------:R-:W0:Y:S02]  /*152c0*/  @!P0 SYNCS.PHASECHK.TRANS64 P0, [R3+URZ], R2 ;  /* 0x00000002030085a7 */ /* 0x000e24000800007f */
[----:B0-----:R-:W-:Y:S05]  /*152d0*/  @!P0 BRA `(.L_x_4100) ;  /* 0xfffffffc00f08947 */ /* 0x001fea000383ffff */
.L_x_4093:
[----:B------:R-:W-:Y:S05]  /*152e0*/  BSYNC B0 ;  /* 0x0000000000007941 */ /* 0x000fea0003800000 */
.L_x_4092:
[----:B------:R-:W-:Y:S05]  /*152f0*/  EXIT ;  /* 0x000000000000794d */ /* 0x000fea0003800000 */
.L_x_3917:
[----:B0-----:R-:W-:-:S04]  /*15300*/  IMAD.U32 R3, RZ, RZ, UR38 ;  /* 0x00000026ff037e24 */ /* 0x001fc8000f8e00ff */
[----:B------:R0:W1:Y:S03]  /*15310*/  SYNCS.PHASECHK.TRANS64.TRYWAIT P1, [R3+URZ+0x30800], R0 ;  /* 0x03080000030075a7 */ /* 0x000066000802017f */
[----:B-1----:R-:W-:Y:S05]  /*15320*/  @!P1 NANOSLEEP.SYNCS 0x989680 ;  /* 0x009896800000995d */ /* 0x002fea0003900000 */
[----:B------:R-:W1:Y:S02]  /*15330*/  @!P1 SYNCS.PHASECHK.TRANS64 P1, [R3+URZ+0x30800], R0 ;  /* 0x03080000030095a7 */ /* 0x000e64000802007f */
[----:B-1----:R-:W-:Y:S05]  /*15340*/  @!P1 BRA `(.L_x_3917) ;  /* 0xfffffffc00ec9947 */ /* 0x002fea000383ffff */
[----:B------:R-:W-:Y:S05]  /*15350*/  BRA `(.L_x_4101) ;  /* 0xfffffec8000c7947 */ /* 0x000fea000383ffff */
.L_x_3921:
[----:B-1----:R1:W3:Y:S02]  /*15360*/  SYNCS.PHASECHK.TRANS64.TRYWAIT P1, [R3+URZ+0x30830], R0 ;  /* 0x03083000030075a7 */ /* 0x0022e4000802017f */
[----:B---3--:R-:W-:Y:S05]  /*15370*/  @!P1 NANOSLEEP.SYNCS 0x989680 ;  /* 0x009896800000995d */ /* 0x008fea0003900000 */
[----:B------:R-:W3:Y:S02]  /*15380*/  @!P1 SYNCS.PHASECHK.TRANS64 P1, [R3+URZ+0x30830], R0 ;  /* 0x03083000030095a7 */ /* 0x000ee4000802007f */
[----:B---3--:R-:W-:Y:S05]  /*15390*/  @!P1 BRA `(.L_x_3921) ;  /* 0xfffffffc00f09947 */ /* 0x008fea000383ffff */
[----:B------:R-:W-:Y:S05]  /*153a0*/  BRA `(.L_x_3920) ;  /* 0xfffffec800407947 */ /* 0x000fea000383ffff */
.L_x_3937:
[----:B-1----:R-:W-:-:S04]  /*153b0*/  IMAD.U32 R121, RZ, RZ, UR5 ;  /* 0x00000005ff797e24 */ /* 0x002fc8000f8e00ff */
[----:B------:R1:W2:Y:S03]  /*153c0*/  SYNCS.PHASECHK.TRANS64.TRYWAIT P1, [R121+URZ+0x30830], R0 ;  /* 0x03083000790075a7 */ /* 0x0002a6000802017f */
[----:B--2---:R-:W-:Y:S05]  /*153d0*/  @!P1 NANOSLEEP.SYNCS 0x989680 ;  /* 0x009896800000995d */ /* 0x004fea0003900000 */
[----:B------:R-:W2:Y:S02]  /*153e0*/  @!P1 SYNCS.PHASECHK.TRANS64 P1, [R121+URZ+0x30830], R0 ;  /* 0x03083000790095a7 */ /* 0x000ea4000802007f */
[----:B--2---:R-:W-:Y:S05]  /*153f0*/  @!P1 BRA `(.L_x_3937) ;  /* 0xfffffffc00ec9947 */ /* 0x004fea000383ffff */
[----:B------:R-:W-:Y:S05]  /*15400*/  BRA `(.L_x_3936) ;  /* 0xfffffef4002c7947 */ /* 0x000fea000383ffff */
.L_x_3941:
[----:B-1----:R-:W-:-:S04]  /*15410*/  IMAD.U32 R3, RZ, RZ, UR14 ;  /* 0x0000000eff037e24 */ /* 0x002fc8000f8e00ff */
[----:B------:R1:W2:Y:S03]  /*15420*/  SYNCS.PHASECHK.TRANS64.TRYWAIT P1, [R3+URZ+0x30850], R0 ;  /* 0x03085000030075a7 */ /* 0x0002a6000802017f */
[----:B--2---:R-:W-:Y:S05]  /*15430*/  @!P1 NANOSLEEP.SYNCS 0x989680 ;  /* 0x009896800000995d */ /* 0x004fea0003900000 */
[----:B------:R-:W2:Y:S02]  /*15440*/  @!P1 SYNCS.PHASECHK.TRANS64 P1, [R3+URZ+0x30850], R0 ;  /* 0x03085000030095a7 */ /* 0x000ea4000802007f */
[----:B--2---:R-:W-:Y:S05]  /*15450*/  @!P1 BRA `(.L_x_3941) ;  /* 0xfffffffc00ec9947 */ /* 0x004fea000383ffff */
[----:B------:R-:W-:Y:S05]  /*15460*/  BRA `(.L_x_3940) ;  /* 0xfffffefc00c47947 */ /* 0x000fea000383ffff */
.L_x_3958:
[----:B-1----:R-:W-:-:S04]  /*15470*/  IMAD.U32 R5, RZ, RZ, UR5 ;  /* 0x00000005ff057e24 */ /* 0x002fc8000f8e00ff */
[----:B------:R1:W2:Y:S03]  /*15480*/  SYNCS.PHASECHK.TRANS64.TRYWAIT P1, [R5+URZ+0x30830], R0 ;  /* 0x03083000050075a7 */ /* 0x0002a6000802017f */
[----:B--2---:R-:W-:Y:S05]  /*15490*/  @!P1 NANOSLEEP.SYNCS 0x989680 ;  /* 0x009896800000995d */ /* 0x004fea0003900000 */
[----:B------:R-:W2:Y:S02]  /*154a0*/  @!P1 SYNCS.PHASECHK.TRANS64 P1, [R5+URZ+0x30830], R0 ;  /* 0x03083000050095a7 */ /* 0x000ea4000802007f */
[----:B--2---:R-:W-:Y:S05]  /*154b0*/  @!P1 BRA `(.L_x_3958) ;  /* 0xfffffffc00ec9947 */ /* 0x004fea000383ffff */
[----:B------:R-:W-:Y:S05]  /*154c0*/  BRA `(.L_x_3957) ;  /* 0xffffff2400547947 */ /* 0x000fea000383ffff */
.L_x_3962:
[----:B-1----:R-:W-:-:S04]  /*154d0*/  IMAD.U32 R3, RZ, RZ, UR10 ;  /* 0x0000000aff037e24 */ /* 0x002fc8000f8e00ff */
[----:B------:R1:W2:Y:S03]  /*154e0*/  SYNCS.PHASECHK.TRANS64.TRYWAIT P1, [R3+URZ+0x30850], R0 ;  /* 0x03085000030075a7 */ /* 0x0002a6000802017f */
[----:B--2---:R-:W-:Y:S05]  /*154f0*/  @!P1 NANOSLEEP.SYNCS 0x989680 ;  /* 0x009896800000995d */ /* 0x004fea0003900000 */
[----:B------:R-:W2:Y:S02]  /*15500*/  @!P1 SYNCS.PHASECHK.TRANS64 P1, [R3+URZ+0x30850], R0 ;  /* 0x03085000030095a7 */ /* 0x000ea4000802007f */
[----:B--2---:R-:W-:Y:S05]  /*15510*/  @!P1 BRA `(.L_x_3962) ;  /* 0xfffffffc00ec9947 */ /* 0x004fea000383ffff */
[----:B------:R-:W-:Y:S05]  /*15520*/  BRA `(.L_x_3961) ;  /* 0xffffff2c00ec7947 */ /* 0x000fea000383ffff */
.L_x_3968:
[----:B-1----:R-:W-:-:S04]  /*15530*/  IMAD.U32 R5, RZ, RZ, UR5 ;  /* 0x00000005ff057e24 */ /* 0x002fc8000f8e00ff */
[----:B------:R1:W2:Y:S03]  /*15540*/  SYNCS.PHASECHK.TRANS64.TRYWAIT P1, [R5+URZ+0x30830], R0 ;  /* 0x03083000050075a7 */ /* 0x0002a6000802017f */
[----:B--2---:R-:W-:Y:S05]  /*15550*/  @!P1 NANOSLEEP.SYNCS 0x989680 ;  /* 0x009896800000995d */ /* 0x004fea0003900000 */
[----:B------:R-:W2:Y:S02]  /*15560*/  @!P1 SYNCS.PHASECHK.TRANS64 P1, [R5+URZ+0x30830], R0 ;  /* 0x03083000050095a7 */ /* 0x000ea4000802007f */
[----:B--2---:R-:W-:Y:S05]  /*15570*/  @!P1 BRA `(.L_x_3968) ;  /* 0xfffffffc00ec9947 */ /* 0x004fea000383ffff */
[----:B------:R-:W-:Y:S05]  /*15580*/  BRA `(.L_x_3967) ;  /* 0xffffff4000bc7947 */ /* 0x000fea000383ffff */
.L_x_3972:
[----:B-1----:R-:W-:-:S04]  /*15590*/  IMAD.U32 R3, RZ, RZ, UR10 ;  /* 0x0000000aff037e24 */ /* 0x002fc8000f8e00ff */
[----:B------:R1:W2:Y:S03]  /*155a0*/  SYNCS.PHASECHK.TRANS64.TRYWAIT P1, [R3+URZ+0x30850], R0 ;  /* 0x03085000030075a7 */ /* 0x0002a6000802017f */
[----:B--2---:R-:W-:Y:S05]  /*155b0*/  @!P1 NANOSLEEP.SYNCS 0x989680 ;  /* 0x009896800000995d */ /* 0x004fea0003900000 */
[----:B------:R-:W2:Y:S02]  /*155c0*/  @!P1 SYNCS.PHASECHK.TRANS64 P1, [R3+URZ+0x30850], R0 ;  /* 0x03085000030095a7 */ /* 0x000ea4000802007f */
[----:B--2---:R-:W-:Y:S05]  /*155d0*/  @!P1 BRA `(.L_x_3972) ;  /* 0xfffffffc00ec9947 */ /* 0x004fea000383ffff */
[----:B------:R-:W-:Y:S05]  /*155e0*/  BRA `(.L_x_3971) ;  /* 0xffffff4c00547947 */ /* 0x000fea000383ffff */
.L_x_3985:
[----:B-1----:R-:W-:-:S04]  /*155f0*/  IMAD.U32 R3, RZ, RZ, UR5 ;  /* 0x00000005ff037e24 */ /* 0x002fc8000f8e00ff */
[----:B------:R1:W2:Y:S03]  /*15600*/  SYNCS.PHASECHK.TRANS64.TRYWAIT P0, [R3+URZ+0x30850], R2 ;  /* 0x03085002030075a7 */ /* 0x0002a6000800017f */
[----:B--2---:R-:W-:Y:S05]  /*15610*/  @!P0 NANOSLEEP.SYNCS 0x989680 ;  /* 0x009896800000895d */ /* 0x004fea0003900000 */
[----:B------:R-:W2:Y:S02]  /*15620*/  @!P0 SYNCS.PHASECHK.TRANS64 P0, [R3+URZ+0x30850], R2 ;  /* 0x03085002030085a7 */ /* 0x000ea4000800007f */
[----:B--2---:R-:W-:Y:S05]  /*15630*/  @!P0 BRA `(.L_x_3985) ;  /* 0xfffffffc00ec8947 */ /* 0x004fea000383ffff */
[----:B------:R-:W-:Y:S05]  /*15640*/  BRA `(.L_x_3984) ;  /* 0xffffff7400a87947 */ /* 0x000fea000383ffff */
.L_x_4034:
[----:B------:R-:W1:Y:S01]  /*15650*/  S2R R9, SR_TID.X ;  /* 0x0000000000097919 */ /* 0x000e620000002100 */
[----:B------:R-:W-:Y:S01]  /*15660*/  BSSY B0, `(.L_x_4102) ;  /* 0x000000a000007945 */ /* 0x000fe20003800000 */
[----:B------:R-:W-:Y:S02]  /*15670*/  IMAD.MOV.U32 R12, RZ, RZ, RZ ;  /* 0x000000ffff0c7224 */ /* 0x000fe400078e00ff */
        /* <DEDUP_REMOVED lines=8> */
.L_x_4103:
[----:B------:R-:W-:Y:S05]  /*15700*/  BSYNC B0 ;  /* 0x0000000000007941 */ /* 0x000fea0003800000 */
.L_x_4102:
[----:B------:R-:W-:Y:S05]  /*15710*/  BRA `(.L_x_4104) ;  /* 0xffffffc400047947 */ /* 0x000fea000383ffff */
.L_x_4035:
[----:B------:R-:W-:Y:S01]  /*15720*/  BSSY B0, `(.L_x_4105) ;  /* 0x0000006000007945 */ /* 0x000fe20003800000 */
[----:B------:R-:W-:-:S07]  /*15730*/  IMAD.MOV.U32 R15, RZ, RZ, -0x1 ;  /* 0xffffffffff0f7424 */ /* 0x000fce00078e00ff */
[----:B0-----:R-:W-:Y:S05]  /*15740*/  WARPSYNC.COLLECTIVE R15, `(.L_x_4106) ;  /* 0x000000000f0c7348 */ /* 0x001fea0003c00000 */
[----:B------:R-:W-:Y:S02]  /*15750*/  ELECT P6, UR62, PT ;  /* 0x00000000003e782f */ /* 0x000fe400038c0000 */
[----:B------:R-:W-:Y:S01]  /*15760*/  MOV R14, UR62 ;  /* 0x0000003e000e7c02 */ /* 0x000fe20008000f00 */
[----:B0-----:R-:W-:Y:S10]  /*15770*/  ENDCOLLECTIVE ;  /* 0x000000000000791b */ /* 0x001ff40003800000 */
.L_x_4106:
[----:B------:R-:W-:Y:S05]  /*15780*/  BSYNC B0 ;  /* 0x0000000000007941 */ /* 0x000fea0003800000 */
.L_x_4105:
[----:B------:R-:W-:Y:S05]  /*15790*/  BRA `(.L_x_4107) ;  /* 0xffffffc000f47947 */ /* 0x000fea000383ffff */
.L_x_4038:
[----:B0-----:R0:W1:Y:S02]  /*157a0*/  SYNCS.PHASECHK.TRANS64.TRYWAIT P0, [R9+URZ+0x30840], R10 ;  /* 0x0308400a090075a7 */ /* 0x001064000800017f */
[----:B-1----:R-:W-:Y:S05]  /*157b0*/  @!P0 NANOSLEEP.SYNCS 0x989680 ;  /* 0x009896800000895d */ /* 0x002fea0003900000 */
[----:B------:R-:W1:Y:S02]  /*157c0*/  @!P0 SYNCS.PHASECHK.TRANS64 P0, [R9+URZ+0x30840], R10 ;  /* 0x0308400a090085a7 */ /* 0x000e64000800007f */
[----:B-1----:R-:W-:Y:S05]  /*157d0*/  @!P0 BRA `(.L_x_4038) ;  /* 0xfffffffc00f08947 */ /* 0x002fea000383ffff */
[----:B------:R-:W-:Y:S05]  /*157e0*/  BRA `(.L_x_4108) ;  /* 0xffffffc4005c7947 */ /* 0x000fea000383ffff */
.L_x_4041:
        /* <DEDUP_REMOVED lines=8> */
.L_x_4049:
[----:B0-----:R0:W1:Y:S02]  /*15870*/  SYNCS.PHASECHK.TRANS64.TRYWAIT P0, [R2+URZ+0x30840], R3 ;  /* 0x03084003020075a7 */ /* 0x001064000800017f */
[----:B-1----:R-:W-:Y:S05]  /*15880*/  @!P0 NANOSLEEP.SYNCS 0x989680 ;  /* 0x009896800000895d */ /* 0x002fea0003900000 */
[----:B------:R-:W1:Y:S02]  /*15890*/  @!P0 SYNCS.PHASECHK.TRANS64 P0, [R2+URZ+0x30840], R3 ;  /* 0x03084003020085a7 */ /* 0x000e64000800007f */
[----:B-1----:R-:W-:Y:S05]  /*158a0*/  @!P0 BRA `(.L_x_4049) ;  /* 0xfffffffc00f08947 */ /* 0x002fea000383ffff */
[----:B------:R-:W-:Y:S05]  /*158b0*/  BRA `(.L_x_4110) ;  /* 0xffffffcc00647947 */ /* 0x000fea000383ffff */
.L_x_4051:
[----:B0-----:R0:W1:Y:S02]  /*158c0*/  SYNCS.PHASECHK.TRANS64.TRYWAIT P0, [R3+URZ+0x60], R2 ;  /* 0x00006002030075a7 */ /* 0x001064000800017f */
[----:B-1----:R-:W-:Y:S05]  /*158d0*/  @!P0 NANOSLEEP.SYNCS 0x989680 ;  /* 0x009896800000895d */ /* 0x002fea0003900000 */
[----:B------:R-:W1:Y:S02]  /*158e0*/  @!P0 SYNCS.PHASECHK.TRANS64 P0, [R3+URZ+0x60], R2 ;  /* 0x00006002030085a7 */ /* 0x000e64000800007f */
[----:B-1----:R-:W-:Y:S05]  /*158f0*/  @!P0 BRA `(.L_x_4051) ;  /* 0xfffffffc00f08947 */ /* 0x002fea000383ffff */
[----:B------:R-:W-:Y:S05]  /*15900*/  BRA `(.L_x_4111) ;  /* 0xffffffd000107947 */ /* 0x000fea000383ffff */
.L_x_4056:
[----:B-1----:R1:W2:Y:S02]  /*15910*/  SYNCS.PHASECHK.TRANS64.TRYWAIT P0, [R2+URZ+0x30840], R3 ;  /* 0x03084003020075a7 */ /* 0x0022a4000800017f */
[----:B--2---:R-:W-:Y:S05]  /*15920*/  @!P0 NANOSLEEP.SYNCS 0x989680 ;  /* 0x009896800000895d */ /* 0x004fea0003900000 */
[----:B------:R-:W2:Y:S02]  /*15930*/  @!P0 SYNCS.PHASECHK.TRANS64 P0, [R2+URZ+0x30840], R3 ;  /* 0x03084003020085a7 */ /* 0x000ea4000800007f */
[----:B--2---:R-:W-:Y:S05]  /*15940*/  @!P0 BRA `(.L_x_4056) ;  /* 0xfffffffc00f08947 */ /* 0x004fea000383ffff */
[----:B------:R-:W-:Y:S05]  /*15950*/  BRA `(.L_x_4112) ;  /* 0xffffffd4008c7947 */ /* 0x000fea000383ffff */
.L_x_4058:
[----:B0-----:R0:W1:Y:S02]  /*15960*/  SYNCS.PHASECHK.TRANS64.TRYWAIT P1, [R3+URZ+0x60], R2 ;  /* 0x00006002030075a7 */ /* 0x001064000802017f */
[----:B-1----:R-:W-:Y:S05]  /*15970*/  @!P1 NANOSLEEP.SYNCS 0x989680 ;  /* 0x009896800000995d */ /* 0x002fea0003900000 */
[----:B------:R-:W1:Y:S02]  /*15980*/  @!P1 SYNCS.PHASECHK.TRANS64 P1, [R3+URZ+0x60], R2 ;  /* 0x00006002030095a7 */ /* 0x000e64000802007f */
[----:B-1----:R-:W-:Y:S05]  /*15990*/  @!P1 BRA `(.L_x_4058) ;  /* 0xfffffffc00f09947 */ /* 0x002fea000383ffff */
[----:B------:R-:W-:Y:S05]  /*159a0*/  BRA `(.L_x_4113) ;  /* 0xffffffd800387947 */ /* 0x000fea000383ffff */
.L_x_4063:
[----:B--2---:R2:W3:Y:S02]  /*159b0*/  SYNCS.PHASECHK.TRANS64.TRYWAIT P0, [R2+URZ+0x30840], R3 ;  /* 0x03084003020075a7 */ /* 0x0044e4000800017f */
[----:B---3--:R-:W-:Y:S05]  /*159c0*/  @!P0 NANOSLEEP.SYNCS 0x989680 ;  /* 0x009896800000895d */ /* 0x008fea0003900000 */
[----:B------:R-:W3:Y:S02]  /*159d0*/  @!P0 SYNCS.PHASECHK.TRANS64 P0, [R2+URZ+0x30840], R3 ;  /* 0x03084003020085a7 */ /* 0x000ee4000800007f */
[----:B---3--:R-:W-:Y:S05]  /*159e0*/  @!P0 BRA `(.L_x_4063) ;  /* 0xfffffffc00f08947 */ /* 0x008fea000383ffff */
[----:B------:R-:W-:Y:S05]  /*159f0*/  BRA `(.L_x_4114) ;  /* 0xffffffdc00707947 */ /* 0x000fea000383ffff */
.L_x_4065:
[----:B0-----:R0:W1:Y:S02]  /*15a00*/  SYNCS.PHASECHK.TRANS64.TRYWAIT P1, [R2+URZ+0x60], R9 ;  /* 0x00006009020075a7 */ /* 0x001064000802017f */
[----:B-1----:R-:W-:Y:S05]  /*15a10*/  @!P1 NANOSLEEP.SYNCS 0x989680 ;  /* 0x009896800000995d */ /* 0x002fea0003900000 */
[----:B------:R-:W1:Y:S02]  /*15a20*/  @!P1 SYNCS.PHASECHK.TRANS64 P1, [R2+URZ+0x60], R9 ;  /* 0x00006009020095a7 */ /* 0x000e64000802007f */
[----:B-1----:R-:W-:Y:S05]  /*15a30*/  @!P1 BRA `(.L_x_4065) ;  /* 0xfffffffc00f09947 */ /* 0x002fea000383ffff */
[----:B------:R-:W-:Y:S05]  /*15a40*/  BRA `(.L_x_4115) ;  /* 0xffffffe000207947 */ /* 0x000fea000383ffff */
.L_x_4072:
[----:B-1----:R1:W2:Y:S02]  /*15a50*/  SYNCS.PHASECHK.TRANS64.TRYWAIT P0, [R3+URZ+0x30860], R0 ;  /* 0x03086000030075a7 */ /* 0x0022a4000800017f */
[----:B--2---:R-:W-:Y:S05]  /*15a60*/  @!P0 NANOSLEEP.SYNCS 0x989680 ;  /* 0x009896800000895d */ /* 0x004fea0003900000 */
[----:B------:R-:W2:Y:S02]  /*15a70*/  @!P0 SYNCS.PHASECHK.TRANS64 P0, [R3+URZ+0x30860], R0 ;  /* 0x03086000030085a7 */ /* 0x000ea4000800007f */
[----:B--2---:R-:W-:Y:S05]  /*15a80*/  @!P0 BRA `(.L_x_4072) ;  /* 0xfffffffc00f08947 */ /* 0x004fea000383ffff */
[----:B------:R-:W-:Y:S05]  /*15a90*/  BRA `(.L_x_4116) ;  /* 0xffffffe4003c7947 */ /* 0x000fea000383ffff */
.L_x_4074:
[----:B------:R-:W-:Y:S01]  /*15aa0*/  BSSY B0, `(.L_x_4117) ;  /* 0x0000008000007945 */ /* 0x000fe20003800000 */
[----:B------:R-:W-:Y:S02]  /*15ab0*/  IMAD.MOV.U32 R13, RZ, RZ, R16 ;  /* 0x000000ffff0d7224 */ /* 0x000fe400078e0010 */
[----:B------:R-:W-:Y:S02]  /*15ac0*/  IMAD.MOV.U32 R12, RZ, RZ, RZ ;  /* 0x000000ffff0c7224 */ /* 0x000fe400078e00ff */
[----:B0-----:R-:W-:Y:S02]  /*15ad0*/  IMAD.MOV.U32 R11, RZ, RZ, 0x1f ;  /* 0x0000001fff0b7424 */ /* 0x001fe400078e00ff */
[----:B------:R-:W-:-:S07]  /*15ae0*/  IMAD.MOV.U32 R15, RZ, RZ, -0x1 ;  /* 0xffffffffff0f7424 */ /* 0x000fce00078e00ff */
[----:B-1----:R-:W-:Y:S05]  /*15af0*/  WARPSYNC.COLLECTIVE R15, `(.L_x_4118) ;  /* 0x000000000f087348 */ /* 0x002fea0003c00000 */
[----:B------:R0:W2:Y:S02]  /*15b00*/  SHFL.IDX P6, R14, R13, R12, R11 ;  /* 0x0000000c0d0e7389 */ /* 0x0000a400000c000b */
[----:B012---:R-:W-:Y:S01]  /*15b10*/  ENDCOLLECTIVE ;  /* 0x000000000000791b */ /* 0x007fe20003800000 */
.L_x_4118:
[----:B------:R-:W-:Y:S05]  /*15b20*/  BSYNC B0 ;  /* 0x0000000000007941 */ /* 0x000fea0003800000 */
.L_x_4117:
        /* <DEDUP_REMOVED lines=8> */
.L_x_4119:
[----:B------:R-:W-:Y:S01]  /*15bb0*/  IMAD.MOV.U32 R16, RZ, RZ, R14 ;  /* 0x000000ffff107224 */ /* 0x000fe200078e000e */
[----:B------:R-:W-:Y:S06]  /*15bc0*/  BRA `(.L_x_4120) ;  /* 0xffffffe400dc7947 */ /* 0x000fec000383ffff */
.L_x_4077:
[----:B------:R-:W-:Y:S01]  /*15bd0*/  BSSY B0, `(.L_x_4121) ;  /* 0x0000008000007945 */ /* 0x000fe20003800000 */
[----:B-----5:R-:W-:Y:S02]  /*15be0*/  IMAD.MOV.U32 R13, RZ, RZ, R17 ;  /* 0x000000ffff0d7224 */ /* 0x020fe400078e0011 */
[----:B------:R-:W-:Y:S02]  /*15bf0*/  IMAD.MOV.U32 R12, RZ, RZ, 0x1 ;  /* 0x00000001ff0c7424 */ /* 0x000fe400078e00ff */
[----:B0-----:R-:W-:Y:S02]  /*15c00*/  IMAD.MOV.U32 R11, RZ, RZ, RZ ;  /* 0x000000ffff0b7224 */ /* 0x001fe400078e00ff */
[----:B------:R-:W-:-:S07]  /*15c10*/  IMAD.MOV.U32 R15, RZ, RZ, -0x1 ;  /* 0xffffffffff0f7424 */ /* 0x000fce00078e00ff */
[----:B-1234-:R-:W-:Y:S05]  /*15c20*/  WARPSYNC.COLLECTIVE R15, `(.L_x_4122) ;  /* 0x000000000f087348 */ /* 0x01efea0003c00000 */
[----:B------:R0:W0:Y:S02]  /*15c30*/  SHFL.UP P6, R14, R13, R12, R11 ;  /* 0x0400000c0d0e7389 */ /* 0x00002400000c000b */
[----:B01234-:R-:W-:Y:S01]  /*15c40*/  ENDCOLLECTIVE ;  /* 0x000000000000791b */ /* 0x01ffe20003800000 */
.L_x_4122:
[----:B------:R-:W-:Y:S05]  /*15c50*/  BSYNC B0 ;  /* 0x0000000000007941 */ /* 0x000fea0003800000 */
.L_x_4121:
        /* <DEDUP_REMOVED lines=10> */
.L_x_4123:
        /* <DEDUP_REMOVED lines=8> */
.L_x_4124:
        /* <DEDUP_REMOVED lines=8> */
.L_x_4125:
        /* <DEDUP_REMOVED lines=8> */
.L_x_4126:
        /* <DEDUP_REMOVED lines=8> */
.L_x_4127:
[----:B------:R-:W-:Y:S05]  /*15f00*/  BRA `(.L_x_4128) ;  /* 0xffffffe400a07947 */ /* 0x000fea000383ffff */
.L_x_4082:
        /* <DEDUP_REMOVED lines=8> */
.L_x_4130:
[----:B------:R-:W-:Y:S05]  /*15f90*/  BSYNC B0 ;  /* 0x0000000000007941 */ /* 0x000fea0003800000 */
.L_x_4129:
        /* <DEDUP_REMOVED lines=10> */
.L_x_4131:
        /* <DEDUP_REMOVED lines=8> */
.L_x_4132:
        /* <DEDUP_REMOVED lines=8> */
.L_x_4133:
        /* <DEDUP_REMOVED lines=8> */
.L_x_4134:
        /* <DEDUP_REMOVED lines=8> */
.L_x_4135:
[----:B------:R-:W-:Y:S05]  /*16240*/  BRA `(.L_x_4136) ;  /* 0xffffffe400847947 */ /* 0x000fea000383ffff */
.L_x_4084:
[----:B------:R-:W-:Y:S01]  /*16250*/  BSSY B0, `(.L_x_4137) ;  /* 0x0000006000007945 */ /* 0x000fe20003800000 */
[----:B------:R-:W-:Y:S01]  /*16260*/  PLOP3.LUT P6, PT, P6, PT, PT, 0x8, 0x0 ;  /* 0x000000000000781c */ /* 0x000fe200037ce170 */
[----:B------:R-:W-:-:S12]  /*16270*/  IMAD.MOV.U32 R15, RZ, RZ, -0x1 ;  /* 0xffffffffff0f7424 */ /* 0x000fd800078e00ff */
[----:B0-----:R-:W-:Y:S05]  /*16280*/  WARPSYNC.COLLECTIVE R15, `(.L_x_4138) ;  /* 0x000000000f087348 */ /* 0x001fea0003c00000 */
[----:B------:R-:W-:Y:S01]  /*16290*/  VOTE.ANY R14, PT, P6 ;  /* 0x00000000000e7806 */ /* 0x000fe200030e0100 */
[----:B0-----:R-:W-:Y:S06]  /*162a0*/  ENDCOLLECTIVE ;  /* 0x000000000000791b */ /* 0x001fec0003800000 */
.L_x_4138:
[----:B------:R-:W-:Y:S05]  /*162b0*/  BSYNC B0 ;  /* 0x0000000000007941 */ /* 0x000fea0003800000 */
.L_x_4137:
        /* <DEDUP_REMOVED lines=9> */
.L_x_4139:
[----:B------:R-:W-:Y:S01]  /*16350*/  IMAD.MOV.U32 R17, RZ, RZ, R14 ;  /* 0x000000ffff117224 */ /* 0x000fe200078e000e */
[----:B------:R-:W-:Y:S06]  /*16360*/  BRA `(.L_x_4140) ;  /* 0xffffffe400747947 */ /* 0x000fec000383ffff */
.L_x_4086:
[----:B------:R-:W-:Y:S01]  /*16370*/  BSSY B0, `(.L_x_4141) ;  /* 0x0000007000007945 */ /* 0x000fe20003800000 */
[----:B------:R-:W-:Y:S02]  /*16380*/  IMAD.MOV.U32 R13, RZ, RZ, R2 ;  /* 0x000000ffff0d7224 */ /* 0x000fe400078e0002 */
[----:B------:R-:W-:Y:S02]  /*16390*/  IMAD.MOV.U32 R11, RZ, RZ, 0x1f ;  /* 0x0000001fff0b7424 */ /* 0x000fe400078e00ff */
[----:B------:R-:W-:-:S07]  /*163a0*/  IMAD.MOV.U32 R15, RZ, RZ, -0x1 ;  /* 0xffffffffff0f7424 */ /* 0x000fce00078e00ff */
[----:B012---:R-:W-:Y:S05]  /*163b0*/  WARPSYNC.COLLECTIVE R15, `(.L_x_4142) ;  /* 0x000000000f087348 */ /* 0x007fea0003c00000 */
[----:B------:R3:W4:Y:S02]  /*163c0*/  SHFL.IDX P6, R14, R13, R12, R11 ;  /* 0x0000000c0d0e7389 */ /* 0x00072400000c000b */
[----:B01234-:R-:W-:Y:S01]  /*163d0*/  ENDCOLLECTIVE ;  /* 0x000000000000791b */ /* 0x01ffe20003800000 */
.L_x_4142:
[----:B------:R-:W-:Y:S05]  /*163e0*/  BSYNC B0 ;  /* 0x0000000000007941 */ /* 0x000fea0003800000 */
.L_x_4141:
[----:B------:R-:W-:Y:S01]  /*163f0*/  IMAD.MOV.U32 R7, RZ, RZ, R14 ;  /* 0x000000ffff077224 */ /* 0x000fe200078e000e */
[----:B------:R-:W-:Y:S06]  /*16400*/  BRA `(.L_x_4085) ;  /* 0xffffffe400687947 */ /* 0x000fec000383ffff */
.L_x_4090:
[----:B-1----:R1:W2:Y:S02]  /*16410*/  SYNCS.PHASECHK.TRANS64.TRYWAIT P0, [R0+URZ+0x30820], R3 ;  /* 0x03082003000075a7 */ /* 0x0022a4000800017f */
[----:B--2---:R-:W-:Y:S05]  /*16420*/  @!P0 NANOSLEEP.SYNCS 0x989680 ;  /* 0x009896800000895d */ /* 0x004fea0003900000 */
[----:B------:R-:W2:Y:S02]  /*16430*/  @!P0 SYNCS.PHASECHK.TRANS64 P0, [R0+URZ+0x30820], R3 ;  /* 0x03082003000085a7 */ /* 0x000ea4000800007f */
[----:B--2---:R-:W-:Y:S05]  /*16440*/  @!P0 BRA `(.L_x_4090) ;  /* 0xfffffffc00f08947 */ /* 0x004fea000383ffff */
[----:B------:R-:W-:Y:S05]  /*16450*/  BRA `(.L_x_4143) ;  /* 0xffffffe800dc7947 */ /* 0x000fea000383ffff */
.L_x_4091:
[----:B------:R-:W2:Y:S01]  /*16460*/  S2R R2, SR_TID.X ;  /* 0x0000000000027919 */ /* 0x000ea20000002100 */
[----:B------:R-:W-:Y:S01]  /*16470*/  BSSY B0, `(.L_x_4144) ;  /* 0x000000a000007945 */ /* 0x000fe20003800000 */
[----:B------:R-:W-:Y:S02]  /*16480*/  IMAD.MOV.U32 R12, RZ, RZ, RZ ;  /* 0x000000ffff0c7224 */ /* 0x000fe400078e00ff */
[----:B0-----:R-:W-:Y:S02]  /*16490*/  IMAD.MOV.U32 R11, RZ, RZ, 0x1f ;  /* 0x0000001fff0b7424 */ /* 0x001fe400078e00ff */
[----:B------:R-:W-:Y:S01]  /*164a0*/  IMAD.MOV.U32 R15, RZ, RZ, -0x1 ;  /* 0xffffffffff0f7424 */ /* 0x000fe200078e00ff */
[----:B--2---:R-:W-:-:S04]  /*164b0*/  SHF.R.U32.HI R2, RZ, 0x5, R2 ;  /* 0x00000005ff027819 */ /* 0x004fc80000011602 */
[----:B------:R-:W-:-:S05]  /*164c0*/  LOP3.LUT R2, R2, 0x3, RZ, 0xc0, !PT ;  /* 0x0000000302027812 */ /* 0x000fca00078ec0ff */
[----:B------:R-:W-:-:S07]  /*164d0*/  IMAD.MOV.U32 R13, RZ, RZ, R2 ;  /* 0x000000ffff0d7224 */ /* 0x000fce00078e0002 */
[----:B-1----:R-:W-:Y:S05]  /*164e0*/  WARPSYNC.COLLECTIVE R15, `(.L_x_4145) ;  /* 0x000000000f087348 */ /* 0x002fea0003c00000 */
[----:B------:R0:W2:Y:S02]  /*164f0*/  SHFL.IDX P6, R14, R13, R12, R11 ;  /* 0x0000000c0d0e7389 */ /* 0x0000a400000c000b */
[----:B012---:R-:W-:Y:S01]  /*16500*/  ENDCOLLECTIVE ;  /* 0x000000000000791b */ /* 0x007fe20003800000 */
.L_x_4145:
[----:B------:R-:W-:Y:S05]  /*16510*/  BSYNC B0 ;  /* 0x0000000000007941 */ /* 0x000fea0003800000 */
.L_x_4144:
[----:B------:R-:W-:Y:S05]  /*16520*/  BRA `(.L_x_4146) ;  /* 0xffffffe800c47947 */ /* 0x000fea000383ffff */
.L_x_4094:
[----:B------:R-:W-:Y:S01]  /*16530*/  BSSY B1, `(.L_x_4147) ;  /* 0x0000006000017945 */ /* 0x000fe20003800000 */
[----:B------:R-:W-:-:S07]  /*16540*/  IMAD.MOV.U32 R15, RZ, RZ, -0x1 ;  /* 0xffffffffff0f7424 */ /* 0x000fce00078e00ff */
[----:B012---:R-:W-:Y:S05]  /*16550*/  WARPSYNC.COLLECTIVE R15, `(.L_x_4148) ;  /* 0x000000000f0c7348 */ /* 0x007fea0003c00000 */
[----:B------:R-:W-:Y:S02]  /*16560*/  ELECT P6, UR62, PT ;  /* 0x00000000003e782f */ /* 0x000fe400038c0000 */
[----:B------:R-:W-:Y:S01]  /*16570*/  MOV R14, UR62 ;  /* 0x0000003e000e7c02 */ /* 0x000fe20008000f00 */
[----:B012---:R-:W-:Y:S10]  /*16580*/  ENDCOLLECTIVE ;  /* 0x000000000000791b */ /* 0x007ff40003800000 */
.L_x_4148:
[----:B------:R-:W-:Y:S05]  /*16590*/  BSYNC B1 ;  /* 0x0000000000017941 */ /* 0x000fea0003800000 */
.L_x_4147:
[----:B------:R-:W-:Y:S05]  /*165a0*/  BRA `(.L_x_4149) ;  /* 0xffffffe800bc7947 */ /* 0x000fea000383ffff */
.L_x_4096:
[----:B-1----:R1:W2:Y:S02]  /*165b0*/  SYNCS.PHASECHK.TRANS64.TRYWAIT P0, [R6+URZ], R5 ;  /* 0x00000005060075a7 */ /* 0x0022a4000800017f */
[----:B--2---:R-:W-:Y:S05]  /*165c0*/  @!P0 NANOSLEEP.SYNCS 0x989680 ;  /* 0x009896800000895d */ /* 0x004fea0003900000 */
[----:B------:R-:W2:Y:S02]  /*165d0*/  @!P0 SYNCS.PHASECHK.TRANS64 P0, [R6+URZ], R5 ;  /* 0x00000005060085a7 */ /* 0x000ea4000800007f */
[----:B--2---:R-:W-:Y:S05]  /*165e0*/  @!P0 BRA `(.L_x_4096) ;  /* 0xfffffffc00f08947 */ /* 0x004fea000383ffff */
[----:B------:R-:W-:Y:S05]  /*165f0*/  BRA `(.L_x_4150) ;  /* 0xffffffec00007947 */ /* 0x000fea000383ffff */
.L_x_4097:
[----:B--2---:R2:W3:Y:S02]  /*16600*/  SYNCS.PHASECHK.TRANS64.TRYWAIT P0, [R7+URZ], R2 ;  /* 0x00000002070075a7 */ /* 0x0044e4000800017f */
[----:B---3--:R-:W-:Y:S05]  /*16610*/  @!P0 NANOSLEEP.SYNCS 0x989680 ;  /* 0x009896800000895d */ /* 0x008fea0003900000 */
[----:B------:R-:W3:Y:S02]  /*16620*/  @!P0 SYNCS.PHASECHK.TRANS64 P0, [R7+URZ], R2 ;  /* 0x00000002070085a7 */ /* 0x000ee4000800007f */
[----:B---3--:R-:W-:Y:S05]  /*16630*/  @!P0 BRA `(.L_x_4097) ;  /* 0xfffffffc00f08947 */ /* 0x008fea000383ffff */
[----:B------:R-:W-:Y:S05]  /*16640*/  BRA `(.L_x_4151) ;  /* 0xffffffe800f47947 */ /* 0x000fea000383ffff */
.L_x_4099:
[----:B---3--:R3:W4:Y:S02]  /*16650*/  SYNCS.PHASECHK.TRANS64.TRYWAIT P0, [R4+URZ], R5 ;  /* 0x00000005040075a7 */ /* 0x008724000800017f */
[----:B----4-:R-:W-:Y:S05]  /*16660*/  @!P0 NANOSLEEP.SYNCS 0x989680 ;  /* 0x009896800000895d */ /* 0x010fea0003900000 */
[----:B------:R-:W4:Y:S02]  /*16670*/  @!P0 SYNCS.PHASECHK.TRANS64 P0, [R4+URZ], R5 ;  /* 0x00000005040085a7 */ /* 0x000f24000800007f */
[----:B----4-:R-:W-:Y:S05]  /*16680*/  @!P0 BRA `(.L_x_4099) ;  /* 0xfffffffc00f08947 */ /* 0x010fea000383ffff */
[----:B------:R-:W-:Y:S05]  /*16690*/  BRA `(.L_x_4152) ;  /* 0xffffffe800fc7947 */ /* 0x000fea000383ffff */
.L_x_4153:
        /* <DEDUP_REMOVED lines=14> */
.L_x_12764:


//--------------------- .text._ZN7cutlass13device_kernelIN5flash11enable_sm90INS1_16FlashAttnFwdSm90INS1_25CollectiveMainloopFwdSm90ILi2EN4cute5tupleIJNS5_1CILi1EEES8_S8_EEENS6_IJNS7_ILi128EEENS7_ILi96EEENS7_ILi192EEEEEELi192ENS_6half_tEfNS_4arch4Sm90ELb0ELb1ELb0ELb1ELb0ELb1ELb0ELb1ELb1ELb0ELb0ELb0EEENS1_21CollectiveEpilogueFwdINS6_IJSA_SC_SB_EEES9_SE_SG_Li256ELb1ELb0ELb0ELb0EEENS1_36VarlenDynamicPersistentTileSchedulerILi128ELi96ELi256ELi32ELb0ELb0ELb1ELb1ELb0ELb1EEEEEEEEEvNT_6ParamsE --------------------------
	.section	.text._ZN7cutlass13device_kernelIN5flash11enable_sm90INS1_16FlashAttnFwdSm90INS1_25CollectiveMainloopFwdSm90ILi2EN4cute5tupleIJNS5_1CILi1EEES8_S8_EEENS6_IJNS7_ILi128EEENS7_ILi96EEENS7_ILi192EEEEEELi192ENS_6half_tEfNS_4arch4Sm90ELb0ELb1ELb0ELb1ELb0ELb1ELb0ELb1ELb1ELb0ELb0ELb0EEENS1_21CollectiveEpilogueFwdINS6_IJSA_SC_SB_EEES9_SE_SG_Li256ELb1ELb0ELb0ELb0EEENS1_36VarlenDynamicPersistentTileSchedulerILi128ELi96ELi256ELi32ELb0ELb0ELb1ELb1ELb0ELb1EEEEEEEEEvNT_6ParamsE,"ax",@progbits
	.align	128
.text._ZN7cutlass13device_kernelIN5flash11enable_sm90INS1_16FlashAttnFwdSm90INS1_25CollectiveMainloopFwdSm90ILi2EN4cute5tupleIJNS5_1CILi1EEES8_S8_EEENS6_IJNS7_ILi128EEENS7_ILi96EEENS7_ILi192EEEEEELi192ENS_6half_tEfNS_4arch4Sm90ELb0ELb1ELb0ELb1ELb0ELb1ELb0ELb1ELb1ELb0ELb0ELb0EEENS1_21CollectiveEpilogueFwdINS6_IJSA_SC_SB_EEES9_SE_SG_Li256ELb1ELb0ELb0ELb0EEENS1_36VarlenDynamicPersistentTileSchedulerILi128ELi96ELi256ELi32ELb0ELb0ELb1ELb1ELb0ELb1EEEEEEEEEvNT_6ParamsE:
        .type           _ZN7cutlass13device_kernelIN5flash11enable_sm90INS1_16FlashAttnFwdSm90INS1_25CollectiveMainloopFwdSm90ILi2EN4cute5tupleIJNS5_1CILi1EEES8_S8_EEENS6_IJNS7_ILi128EEENS7_ILi96EEENS7_ILi192EEEEEELi192ENS_6half_tEfNS_4arch4Sm90ELb0ELb1ELb0ELb1ELb0ELb1ELb0ELb1ELb1ELb0ELb0ELb0EEENS1_21CollectiveEpilogueFwdINS6_IJSA_SC_SB_EEES9_SE_SG_Li256ELb1ELb0ELb0ELb0EEENS1_36VarlenDynamicPersistentTileSchedulerILi128ELi96ELi256ELi32ELb0ELb0ELb1ELb1ELb0ELb1EEEEEEEEEvNT_6ParamsE,@function
        .size           _ZN7cutlass13device_kernelIN5flash11enable_sm90INS1_16FlashAttnFwdSm90INS1_25CollectiveMainloopFwdSm90ILi2EN4cute5tupleIJNS5_1CILi1EEES8_S8_EEENS6_IJNS7_ILi128EEENS7_ILi96EEENS7_ILi192EEEEEELi192ENS_6half_tEfNS_4arch4Sm90ELb0ELb1ELb0ELb1ELb0ELb1ELb0ELb1ELb1ELb0ELb0ELb0EEENS1_21CollectiveEpilogueFwdINS6_IJSA_SC_SB_EEES9_SE_SG_Li256ELb1ELb0ELb0ELb0EEENS1_36VarlenDynamicPersistentTileSchedulerILi128ELi96ELi256ELi32ELb0ELb0ELb1ELb1ELb0ELb1EEEEEEEEEvNT_6ParamsE,(.L_x_12765 - _ZN7cutlass13device_kernelIN5flash11enable_sm90INS1_16FlashAttnFwdSm90INS1_25CollectiveMainloopFwdSm90ILi2EN4cute5tupleIJNS5_1CILi1EEES8_S8_EEENS6_IJNS7_ILi128EEENS7_ILi96EEENS7_ILi192EEEEEELi192ENS_6half_tEfNS_4arch4Sm90ELb0ELb1ELb0ELb1ELb0ELb1ELb0ELb1ELb1ELb0ELb0ELb0EEENS1_21CollectiveEpilogueFwdINS6_IJSA_SC_SB_EEES9_SE_SG_Li256ELb1ELb0ELb0ELb0EEENS1_36VarlenDynamicPersistentTileSchedulerILi128ELi96ELi256ELi32ELb0ELb0ELb1ELb1ELb0ELb1EEEEEEEEEvNT_6ParamsE)
        .other          _ZN7cutlass13device_kernelIN5flash11enable_sm90INS1_16FlashAttnFwdSm90INS1_25CollectiveMainloopFwdSm90ILi2EN4cute5tupleIJNS5_1CILi1EEES8_S8_EEENS6_IJNS7_ILi128EEENS7_ILi96EEENS7_ILi192EEEEEELi192ENS_6half_tEfNS_4arch4Sm90ELb0ELb1ELb0ELb1ELb0ELb1ELb0ELb1ELb1ELb0ELb0ELb0EEENS1_21CollectiveEpilogueFwdINS6_IJSA_SC_SB_EEES9_SE_SG_Li256ELb1ELb0ELb0ELb0EEENS1_36VarlenDynamicPersistentTileSchedulerILi128ELi96ELi256ELi32ELb0ELb0ELb1ELb1ELb0ELb1EEEEEEEEEvNT_6ParamsE,@"STO_CUDA_ENTRY STV_DEFAULT"
_ZN7cutlass13device_kernelIN5flash11enable_sm90INS1_16FlashAttnFwdSm90INS1_25CollectiveMainloopFwdSm90ILi2EN4cute5tupleIJNS5_1CILi1EEES8_S8_EEENS6_IJNS7_ILi128EEENS7_ILi96EEENS7_ILi192EEEEEELi192ENS_6half_tEfNS_4arch4Sm90ELb0ELb1ELb0ELb1ELb0ELb1ELb0ELb1ELb1ELb0ELb0ELb0EEENS1_21CollectiveEpilogueFwdINS6_IJSA_SC_SB_EEES9_SE_SG_Li256ELb1ELb0ELb0ELb0EEENS1_36VarlenDynamicPersistentTileSchedulerILi128ELi96ELi256ELi32ELb0ELb0ELb1ELb1ELb0ELb1EEEEEEEEEvNT_6ParamsE:
        /* <DEDUP_REMOVED lines=27> */
.L_x_4155:
[----:B------:R-:W-:Y:S05]  /*01b0*/  BSYNC B0 ;  /* 0x0000000000007941 */ /* 0x000fea0003800000 */
.L_x_4154:
        /* <DEDUP_REMOVED lines=41> */
.L_x_4156:
        /* <DEDUP_REMOVED lines=22> */
.L_x_4157:
        /* <DEDUP_REMOVED lines=18> */
.L_x_4158:
        /* <DEDUP_REMOVED lines=22> */
.L_x_4159:
        /* <DEDUP_REMOVED lines=22> */
.L_x_4160:
[----:B------:R-:W-:Y:S01]  /*0990*/  PLOP3.LUT P0, PT, PT, PT, UP0, 0x80, 0x0 ;  /* 0x000000000000781c */ /* 0x000fe20003f0f008 */
[----:B------:R-:W-:Y:S01]  /*09a0*/  UMOV UR60, 0x1 ;  /* 0x00000001003c7882 */ /* 0x000fe20000000000 */
[----:B------:R-:W-:Y:S01]  /*09b0*/  NOP ;  /* 0x0000000000007918 */ /* 0x000fe20000000000 */
[----:B------:R-:W-:Y:S01]  /*09c0*/  USEL UR60, UR60, 0x2, !UP0 ;  /* 0x000000023c3c7887 */ /* 0x000fe2000c000000 */
[----:B------:R-:W-:Y:S01]  /*09d0*/  BSSY B7, `(.L_x_4161) ;  /* 0x000270c000077945 */ /* 0x000fe20003800000 */
[----:B012-4-:R-:W-:Y:S08]  /*09e0*/  BAR.SYNC.DEFER_BLOCKING 0x0 ;  /* 0x0000000000007b1d */ /* 0x017ff00000010000 */
[----:B------:R-:W-:Y:S05]  /*09f0*/  @!P0 BRA `(.L_x_4162) ;  /* 0x00000204008c8947 */ /* 0x000fea0003800000 */
.L_x_4163:
        /* <DEDUP_REMOVED lines=15> */
[----:B------:R-:W-:Y:S01]  /*0af0*/  VIADD R224, R4, 0xffffff80 ;  /* 0xffffff8004e07836 */ /* 0x000fe20000000000 */
[----:B------:R-:W-:Y:S01]  /*0b00*/  R2UR UR4, R17 ;  /* 0x00000000110472ca */ /* 0x000fe200000e0000 */
[----:B------:R-:W-:Y:S01]  /*0b10*/  ULOP3.LUT UR5, UR60, 0x1, URZ, 0xfc, !UPT ;  /* 0x000000013c057892 */ /* 0x000fe2000f8efc3f */
[----:B------:R-:W-:Y:S01]  /*0b20*/  IMAD.MOV.U32 R220, RZ, RZ, RZ ;  /* 0x000000ffffdc7224 */ /* 0x000fe200078e00ff */
[----:B------:R-:W-:Y:S02]  /*0b30*/  CS2R R22, SRZ ;  /* 0x0000000000167805 */ /* 0x000fe4000001ff00 */
[----:B------:R-:W-:Y:S01]  /*0b40*/  SHF.R.S32.HI R3, RZ, 0x1f, R224 ;  /* 0x0000001fff037819 */ /* 0x000fe200000114e0 */
[----:B------:R-:W-:Y:S02]  /*0b50*/  IMAD.MOV.U32 R204, RZ, RZ, RZ ;  /* 0x000000ffffcc7224 */ /* 0x000fe400078e00ff */
[----:B------:R-:W-:Y:S01]  /*0b60*/  IMAD.MOV.U32 R194, RZ, RZ, RZ ;  /* 0x000000ffffc27224 */ /* 0x000fe200078e00ff */
[----:B------:R-:W-:-:S02]  /*0b70*/  LEA.HI R5, R3, R224, RZ, 0x7 ;  /* 0x000000e003057211 */ /* 0x000fc400078f38ff */
[-C--:B------:R-:W-:Y:S02]  /*0b80*/  LEA.HI R0, R3, R224.reuse, RZ, 0x4 ;  /* 0x000000e003007211 */ /* 0x080fe400078f20ff */
[----:B------:R-:W-:Y:S01]  /*0b90*/  LOP3.LUT R7, R5, 0xffffff80, RZ, 0xc0, !PT ;  /* 0xffffff8005077812 */ /* 0x000fe200078ec0ff */
[----:B------:R-:W-:Y:S01]  /*0ba0*/  UIADD3 UR4, UR4, 0x12400, URZ ;  /* 0x0001240004047890 */ /* 0x000fe2000fffe03f */
[CC--:B------:R-:W-:Y:S02]  /*0bb0*/  LEA.HI R214, R3.reuse, R224.reuse, RZ, 0x3 ;  /* 0x000000e003d67211 */ /* 0x0c0fe400078f18ff */
[----:B------:R-:W-:Y:S01]  /*0bc0*/  LEA.HI R10, R3, R224, RZ, 0x2 ;  /* 0x000000e0030a7211 */ /* 0x000fe200078f10ff */
[----:B------:R-:W-:Y:S01]  /*0bd0*/  IMAD.IADD R226, R224, 0x1, -R7 ;  /* 0x00000001e0e27824 */ /* 0x000fe200078e0a07 */
[----:B------:R-:W-:Y:S02]  /*0be0*/  SHF.R.S32.HI R7, RZ, 0x4, R0 ;  /* 0x00000004ff077819 */ /* 0x000fe40000011400 */
[----:B------:R-:W-:-:S02]  /*0bf0*/  SHF.R.S32.HI R195, RZ, 0x2, R10 ;  /* 0x00000002ffc37819 */ /* 0x000fc4000001140a */
[----:B------:R-:W-:Y:S02]  /*0c00*/  SHF.R.S32.HI R9, RZ, 0x1f, R226 ;  /* 0x0000001fff097819 */ /* 0x000fe400000114e2 */
[----:B------:R-:W-:Y:S01]  /*0c10*/  LEA.HI R2, R0, R7, RZ, 0x1 ;  /* 0x0000000700027211 */ /* 0x000fe200078f08ff */
[----:B------:R-:W-:Y:S01]  /*0c20*/  VIADD R221, R195, 0x40 ;  /* 0x00000040c3dd7836 */ /* 0x000fe20000000000 */
[----:B------:R-:W-:Y:S02]  /*0c30*/  LEA.HI R6, R9, R226, RZ, 0x2 ;  /* 0x000000e209067211 */ /* 0x000fe400078f10ff */
[----:B------:R-:W-:Y:S01]  /*0c40*/  LOP3.LUT R4, R2, 0x1ffffffe, RZ, 0xc0, !PT ;  /* 0x1ffffffe02047812 */ /* 0x000fe200078ec0ff */
[----:B------:R-:W-:Y:S01]  /*0c50*/  IMAD.SHL.U32 R205, R221, 0x40, RZ ;  /* 0x00000040ddcd7824 */ /* 0x000fe200078e00ff */
[--C-:B------:R-:W-:Y:S02]  /*0c60*/  SHF.R.S32.HI R8, RZ, 0x2, R6.reuse ;  /* 0x00000002ff087819 */ /* 0x100fe40000011406 */
[----:B------:R-:W-:Y:S01]  /*0c70*/  SHF.R.S32.HI R11, RZ, 0x1f, R6 ;  /* 0x0000001fff0b7819 */ /* 0x000fe20000011406 */
[----:B------:R-:W-:Y:S01]  /*0c80*/  IMAD.IADD R4, R7, 0x1, -R4 ;  /* 0x0000000107047824 */ /* 0x000fe200078e0a04 */
[----:B------:R-:W-:-:S02]  /*0c90*/  LEA.HI R2, R3, R224, RZ, 0x5 ;  /* 0x000000e003027211 */ /* 0x000fc400078f28ff */
[----:B------:R-:W-:Y:S02]  /*0ca0*/  LEA.HI R11, R11, R8, RZ, 0x3 ;  /* 0x000000080b0b7211 */ /* 0x000fe400078f18ff */
[----:B------:R-:W-:Y:S02]  /*0cb0*/  LOP3.LUT R3, R0, 0x3fffff0, RZ, 0xc0, !PT ;  /* 0x03fffff000037812 */ /* 0x000fe400078ec0ff */
[----:B------:R-:W-:Y:S02]  /*0cc0*/  LOP3.LUT R11, R11, 0xfffffff8, RZ, 0xc0, !PT ;  /* 0xfffffff80b0b7812 */ /* 0x000fe400078ec0ff */
[----:B------:R-:W-:Y:S01]  /*0cd0*/  LOP3.LUT R7, R214, 0x1ffffff8, RZ, 0xc0, !PT ;  /* 0x1ffffff8d6077812 */ /* 0x000fe200078ec0ff */
[----:B------:R-:W-:Y:S01]  /*0ce0*/  IMAD.IADD R3, R224, 0x1, -R3 ;  /* 0x00000001e0037824 */ /* 0x000fe200078e0a03 */
[----:B------:R-:W-:Y:S02]  /*0cf0*/  IADD3 R8, R8, -R11, RZ ;  /* 0x8000000b08087210 */ /* 0x000fe40007ffe0ff */
[----:B------:R-:W-:Y:S01]  /*0d00*/  LOP3.LUT R11, R10, 0xfffffffc, RZ, 0xc0, !PT ;  /* 0xfffffffc0a0b7812 */ /* 0x000fe200078ec0ff */
[----:B------:R-:W-:Y:S01]  /*0d10*/  IMAD.IADD R7, R224, 0x1, -R7 ;  /* 0x00000001e0077824 */ /* 0x000fe200078e0a07 */
[----:B------:R-:W-:-:S02]  /*0d20*/  SHF.R.S32.HI R10, RZ, 0x1f, R10 ;  /* 0x0000001fff0a7819 */ /* 0x000fc4000001140a */
[----:B------:R-:W-:Y:S01]  /*0d30*/  SHF.R.S32.HI R2, RZ, 0x5, R2 ;  /* 0x00000005ff027819 */ /* 0x000fe20000011402 */
[----:B------:R-:W-:Y:S01]  /*0d40*/  IMAD.IADD R224, R224, 0x1, -R11 ;  /* 0x00000001e0e07824 */ /* 0x000fe200078e0a0b */
[----:B------:R-:W-:Y:S01]  /*0d50*/  LEA.HI R10, R10, R195, RZ, 0x3 ;  /* 0x000000c30a0a7211 */ /* 0x000fe200078f18ff */
[----:B------:R-:W-:Y:S01]  /*0d60*/  IMAD.SHL.U32 R213, R7, 0x8, RZ ;  /* 0x0000000807d57824 */ /* 0x000fe200078e00ff */
[----:B------:R-:W-:Y:S01]  /*0d70*/  SHF.R.S32.HI R0, RZ, 0x1f, R221 ;  /* 0x0000001fff007819 */ /* 0x000fe200000114dd */
[----:B------:R-:W-:Y:S01]  /*0d80*/  IMAD.SHL.U32 R192, R224, 0x8, RZ ;  /* 0x00000008e0c07824 */ /* 0x000fe200078e00ff */
[----:B------:R-:W-:Y:S01]  /*0d90*/  LOP3.LUT R10, R10, 0xfffffff8, RZ, 0xc0, !PT ;  /* 0xfffffff80a0a7812 */ /* 0x000fe200078ec0ff */
[----:B------:R-:W-:Y:S01]  /*0da0*/  IMAD R3, R2, 0x10, R3 ;  /* 0x0000001002037824 */ /* 0x000fe200078e0203 */
[----:B------:R-:W-:Y:S01]  /*0db0*/  LEA.HI R0, R0, R221, RZ, 0x3 ;  /* 0x000000dd00007211 */ /* 0x000fe200078f18ff */
[C---:B------:R-:W-:Y:S01]  /*0dc0*/  VIADD R199, R192.reuse, 0x40 ;  /* 0x00000040c0c77836 */ /* 0x040fe20000000000 */
[----:B------:R-:W-:Y:S01]  /*0dd0*/  IADD3 R198, R192, 0x20, RZ ;  /* 0x00000020c0c67810 */ /* 0x000fe20007ffe0ff */
[----:B------:R-:W-:Y:S01]  /*0de0*/  IMAD.IADD R217, R195, 0x1, -R10 ;  /* 0x00000001c3d97824 */ /* 0x000fe200078e0a0a */
[----:B------:R-:W-:Y:S01]  /*0df0*/  LOP3.LUT R205, R205, 0x1c0, RZ, 0xc0, !PT ;  /* 0x000001c0cdcd7812 */ /* 0x000fe200078ec0ff */
[----:B------:R-:W-:Y:S01]  /*0e00*/  IMAD R235, R3, 0x8, R4 ;  /* 0x0000000803eb7824 */ /* 0x000fe200078e0204 */
[----:B------:R-:W-:Y:S01]  /*0e10*/  SHF.R.S32.HI R3, RZ, 0x1f, R198 ;  /* 0x0000001fff037819 */ /* 0x000fe200000114c6 */
[----:B------:R-:W-:Y:S01]  /*0e20*/  IMAD.SHL.U32 R208, R217, 0x40, RZ ;  /* 0x00000040d9d07824 */ /* 0x000fe200078e00ff */
[----:B------:R-:W-:Y:S01]  /*0e30*/  SHF.R.S32.HI R4, RZ, 0x1f, R199 ;  /* 0x0000001fff047819 */ /* 0x000fe200000114c7 */
[----:B------:R-:W-:Y:S01]  /*0e40*/  IMAD.SHL.U32 R210, R2, 0x200, RZ ;  /* 0x0000020002d27824 */ /* 0x000fe200078e00ff */
[CC--:B------:R-:W-:Y:S01]  /*0e50*/  LEA.HI R2, R3.reuse, R198.reuse, RZ, 0x6 ;  /* 0x000000c603027211 */ /* 0x0c0fe200078f30ff */
[----:B------:R-:W-:Y:S01]  /*0e60*/  IMAD.SHL.U32 R0, R0, 0x40, RZ ;  /* 0x0000004000007824 */ /* 0x000fe200078e00ff */
[----:B------:R-:W-:Y:S01]  /*0e70*/  LOP3.LUT R208, R208, 0x1c0, RZ, 0xc0, !PT ;  /* 0x000001c0d0d07812 */ /* 0x000fe200078ec0ff */
[----:B------:R-:W-:Y:S01]  /*0e80*/  IMAD.SHL.U32 R18, R224, 0x4, RZ ;  /* 0x00000004e0127824 */ /* 0x000fe200078e00ff */
[----:B------:R-:W-:Y:S01]  /*0e90*/  LEA.HI R225, R3, R198, RZ, 0x3 ;  /* 0x000000c603e17211 */ /* 0x000fe200078f18ff */
[----:B------:R-:W-:Y:S01]  /*0ea0*/  IMAD.SHL.U32 R3, R2, 0x80, RZ ;  /* 0x0000008002037824 */ /* 0x000fe200078e00ff */
[CC--:B------:R-:W-:Y:S01]  /*0eb0*/  LEA.HI R230, R4.reuse, R199.reuse, RZ, 0x3 ;  /* 0x000000c704e67211 */ /* 0x0c0fe200078f18ff */
[----:B------:R-:W-:Y:S01]  /*0ec0*/  IMAD.SHL.U32 R235, R235, 0x8, RZ ;  /* 0x00000008ebeb7824 */ /* 0x000fe200078e00ff */
[----:B------:R-:W-:-:S02]  /*0ed0*/  LEA.HI R4, R4, R199, RZ, 0x6 ;  /* 0x000000c704047211 */ /* 0x000fc400078f30ff */
[----:B------:R-:W-:Y:S02]  /*0ee0*/  SHF.R.U32.HI R233, RZ, 0x3, R205 ;  /* 0x00000003ffe97819 */ /* 0x000fe400000116cd */
[----:B------:R-:W-:Y:S01]  /*0ef0*/  SHF.R.U32.HI R209, RZ, 0x3, R208 ;  /* 0x00000003ffd17819 */ /* 0x000fe200000116d0 */
[----:B------:R-:W-:Y:S01]  /*0f00*/  IMAD.SHL.U32 R4, R4, 0x80, RZ ;  /* 0x0000008004047824 */ /* 0x000fe200078e00ff */
[--C-:B------:R-:W-:Y:S02]  /*0f10*/  LOP3.LUT R2, R208, 0x38, R225.reuse, 0xf8, !PT ;  /* 0x00000038d0027812 */ /* 0x100fe400078ef8e1 */
[----:B------:R-:W-:Y:S02]  /*0f20*/  LOP3.LUT R10, R205, 0x38, R225, 0xf8, !PT ;  /* 0x00000038cd0a7812 */ /* 0x000fe400078ef8e1 */
[----:B------:R-:W-:Y:S02]  /*0f30*/  LOP3.LUT R211, R0, 0xfffffe00, RZ, 0xc0, !PT ;  /* 0xfffffe0000d37812 */ /* 0x000fe400078ec0ff */
[----:B------:R-:W-:-:S02]  /*0f40*/  LOP3.LUT R3, R3, 0xffffe000, RZ, 0xc0, !PT ;  /* 0xffffe00003037812 */ /* 0x000fc400078ec0ff */
[----:B------:R-:W-:Y:S02]  /*0f50*/  LOP3.LUT R2, R2, R209, RZ, 0x3c, !PT ;  /* 0x000000d102027212 */ /* 0x000fe400078e3cff */
[----:B------:R-:W-:Y:S02]  /*0f60*/  LOP3.LUT R10, R10, R233, RZ, 0x3c, !PT ;  /* 0x000000e90a0a7212 */ /* 0x000fe400078e3cff */
[--C-:B------:R-:W-:Y:S02]  /*0f70*/  LOP3.LUT R0, R208, 0x38, R230.reuse, 0xf8, !PT ;  /* 0x00000038d0007812 */ /* 0x100fe400078ef8e6 */
[----:B------:R-:W-:Y:S02]  /*0f80*/  LOP3.LUT R12, R205, 0x38, R230, 0xf8, !PT ;  /* 0x00000038cd0c7812 */ /* 0x000fe400078ef8e6 */
[-C--:B------:R-:W-:Y:S02]  /*0f90*/  IADD3 R2, R2, R3.reuse, R210 ;  /* 0x0000000302027210 */ /* 0x080fe40007ffe0d2 */
[----:B------:R-:W-:-:S02]  /*0fa0*/  IADD3 R10, R10, R3, R211 ;  /* 0x000000030a0a7210 */ /* 0x000fc40007ffe0d3 */
[----:B------:R-:W-:Y:S02]  /*0fb0*/  LOP3.LUT R4, R4, 0xffffe000, RZ, 0xc0, !PT ;  /* 0xffffe00004047812 */ /* 0x000fe400078ec0ff */
[----:B------:R-:W-:Y:S01]  /*0fc0*/  LOP3.LUT R3, R0, R209, RZ, 0x3c, !PT ;  /* 0x000000d100037212 */ /* 0x000fe200078e3cff */
[----:B------:R-:W-:Y:S01]  /*0fd0*/  IMAD.U32 R0, RZ, RZ, UR5 ;  /* 0x00000005ff007e24 */ /* 0x000fe2000f8e00ff */
[----:B------:R-:W-:Y:S02]  /*0fe0*/  LOP3.LUT R12, R12, R233, RZ, 0x3c, !PT ;  /* 0x000000e90c0c7212 */ /* 0x000fe400078e3cff */
[-C--:B------:R-:W-:Y:S02]  /*0ff0*/  IADD3 R229, R3, R4.reuse, R210 ;  /* 0x0000000403e57210 */ /* 0x080fe40007ffe0d2 */
[----:B------:R-:W-:Y:S02]  /*1000*/  IADD3 R12, R12, R4, R211 ;  /* 0x000000040c0c7210 */ /* 0x000fe40007ffe0d3 */
[----:B------:R-:W-:-:S02]  /*1010*/  MOV R4, UR4 ;  /* 0x0000000400047c02 */ /* 0x000fc40008000f00 */
[----:B------:R-:W-:Y:S02]  /*1020*/  SHF.R.S32.HI R234, RZ, 0x7, R5 ;  /* 0x00000007ffea7819 */ /* 0x000fe40000011405 */
[----:B------:R-:W-:Y:S01]  /*1030*/  LEA.HI R9, R9, R226, RZ, 0x5 ;  /* 0x000000e209097211 */ /* 0x000fe200078f28ff */
[----:B------:R0:W-:Y:S01]  /*1040*/  STL [R1+0x38], R4 ;  /* 0x0000380401007387 */ /* 0x0001e20000100800 */
[----:B------:R-:W-:Y:S02]  /*1050*/  LEA.HI R5, R5, R234, RZ, 0x1 ;  /* 0x000000ea05057211 */ /* 0x000fe400078f08ff */
[----:B------:R-:W-:Y:S02]  /*1060*/  SHF.R.S32.HI R9, RZ, 0x5, R9 ;  /* 0x00000005ff097819 */ /* 0x000fe40000011409 */
[----:B------:R-:W-:Y:S02]  /*1070*/  LOP3.LUT R5, R5, 0x3fffffe, RZ, 0xc0, !PT ;  /* 0x03fffffe05057812 */ /* 0x000fe400078ec0ff */
[----:B------:R-:W-:-:S02]  /*1080*/  LOP3.LUT R0, R205, 0x38, R192, 0xf8, !PT ;  /* 0x00000038cd007812 */ /* 0x000fc400078ef8c0 */
[----:B------:R-:W-:Y:S02]  /*1090*/  LEA R8, R9, R8, 0x4 ;  /* 0x0000000809087211 */ /* 0x000fe400078e20ff */
[----:B------:R-:W-:Y:S02]  /*10a0*/  IADD3 R5, R234, -R5, RZ ;  /* 0x80000005ea057210 */ /* 0x000fe40007ffe0ff */
[----:B------:R-:W-:Y:S02]  /*10b0*/  LOP3.LUT R3, R6, 0x7ffffffc, RZ, 0xc0, !PT ;  /* 0x7ffffffc06037812 */ /* 0x000fe400078ec0ff */
[----:B------:R-:W-:Y:S01]  /*10c0*/  LOP3.LUT R0, R211, R0, R233, 0xf6, !PT ;  /* 0x00000000d3007212 */ /* 0x000fe200078ef6e9 */
[----:B------:R-:W-:Y:S01]  /*10d0*/  IMAD R216, R5, 0x40, R8 ;  /* 0x0000004005d87824 */ /* 0x000fe200078e0208 */
[----:B------:R-:W-:Y:S01]  /*10e0*/  SHF.R.S32.HI R214, RZ, 0x3, R214 ;  /* 0x00000003ffd67819 */ /* 0x000fe200000114d6 */
[----:B------:R-:W-:Y:S01]  /*10f0*/  IMAD.IADD R206, R226, 0x1, -R3 ;  /* 0x00000001e2ce7824 */ /* 0x000fe200078e0a03 */
[----:B------:R-:W-:-:S02]  /*1100*/  SHF.R.S32.HI R222, RZ, 0x1f, R195 ;  /* 0x0000001fffde7819 */ /* 0x000fc400000114c3 */
[----:B------:R-:W-:Y:S02]  /*1110*/  SHF.R.S32.HI R225, RZ, 0x3, R225 ;  /* 0x00000003ffe17819 */ /* 0x000fe400000114e1 */
[----:B------:R-:W-:Y:S02]  /*1120*/  SHF.R.S32.HI R230, RZ, 0x3, R230 ;  /* 0x00000003ffe67819 */ /* 0x000fe400000114e6 */
[----:B------:R-:W-:Y:S02]  /*1130*/  LEA R231, R0, UR4, 0x1 ;  /* 0x0000000400e77c11 */ /* 0x000fe4000f8e08ff */
[----:B------:R-:W-:Y:S02]  /*1140*/  LEA R232, R2, UR4, 0x1 ;  /* 0x0000000402e87c11 */ /* 0x000fe4000f8e08ff */
[----:B------:R-:W-:Y:S02]  /*1150*/  LEA R228, R10, UR4, 0x1 ;  /* 0x000000040ae47c11 */ /* 0x000fe4000f8e08ff */
[----:B------:R-:W-:-:S02]  /*1160*/  LEA R229, R229, UR4, 0x1 ;  /* 0x00000004e5e57c11 */ /* 0x000fc4000f8e08ff */
[----:B0-----:R-:W-:-:S07]  /*1170*/  LEA R227, R12, UR4, 0x1 ;  /* 0x000000040ce37c11 */ /* 0x001fce000f8e08ff */
.L_x_4462:
[----:B------:R-:W-:Y:S01]  /*1180*/  ULDC.64 UR4, c[0x0][0xa28] ;  /* 0x00028a0000047ab9 */ /* 0x000fe20000000a00 */
[----:B0-2345:R-:W0:Y:S01]  /*1190*/  LDC.64 R4, c[0x0][0xa08] ;  /* 0x00028200ff047b82 */ /* 0x03de220000000a00 */
[----:B------:R-:W-:Y:S01]  /*11a0*/  ISETP.NE.U32.AND P0, PT, RZ, UR4, PT ;  /* 0x00000004ff007c0c */ /* 0x000fe2000bf05070 */
[----:B------:R-:W-:Y:S01]  /*11b0*/  IMAD.MOV.U32 R0, RZ, RZ, RZ ;  /* 0x000000ffff007224 */ /* 0x000fe200078e00ff */
[----:B------:R-:W-:Y:S01]  /*11c0*/  MOV R26, RZ ;  /* 0x000000ff001a7202 */ /* 0x000fe20000000f00 */
[----:B------:R-:W-:Y:S01]  /*11d0*/  ULDC.64 UR6, c[0x0][0x208] ;  /* 0x0000820000067ab9 */ /* 0x000fe20000000a00 */
[----:B------:R-:W-:Y:S01]  /*11e0*/  ISETP.NE.AND.EX P0, PT, RZ, UR5, PT, P0 ;  /* 0x00000005ff007c0c */ /* 0x000fe2000bf05300 */
[----:B------:R-:W-:Y:S02]  /*11f0*/  ULDC.64 UR4, c[0x0][0xa18] ;  /* 0x0002860000047ab9 */ /* 0x000fe40000000a00 */
[----:B------:R-:W-:-:S04]  /*1200*/  ISETP.NE.U32.AND P1, PT, RZ, UR4, PT ;  /* 0x00000004ff007c0c */ /* 0x000fc8000bf25070 */
[----:B------:R-:W-:Y:S01]  /*1210*/  ISETP.NE.AND.EX P1, PT, RZ, UR5, PT, P1 ;  /* 0x00000005ff007c0c */ /* 0x000fe2000bf25310 */
[----:B------:R-:W-:Y:S02]  /*1220*/  ULDC.64 UR4, c[0x0][0xa08] ;  /* 0x0002820000047ab9 */ /* 0x000fe40000000a00 */
[----:B------:R-:W-:-:S03]  /*1230*/  ISETP.NE.U32.AND P3, PT, RZ, UR4, PT ;  /* 0x00000004ff007c0c */ /* 0x000fc6000bf65070 */
[----:B------:R-:W1:Y:S01]  /*1240*/  @P0 LDC.64 R2, c[0x0][0xa28] ;  /* 0x00028a00ff020b82 */ /* 0x000e620000000a00 */
[----:B------:R-:W-:Y:S01]  /*1250*/  ISETP.NE.AND.EX P3, PT, RZ, UR5, PT, P3 ;  /* 0x00000005ff007c0c */ /* 0x000fe2000bf65330 */
[----:B0-----:R-:W-:-:S06]  /*1260*/  IMAD.WIDE R8, R203, 0x4, R4 ;  /* 0x00000004cb087825 */ /* 0x001fcc00078e0204 */
[----:B------:R-:W0:Y:S01]  /*1270*/  @P1 LDC.64 R6, c[0x0][0xa18] ;  /* 0x00028600ff061b82 */ /* 0x000e220000000a00 */
[----:B------:R-:W-:Y:S02]  /*1280*/  ULDC UR4, c[0x0][0x288] ;  /* 0x0000a20000047ab9 */ /* 0x000fe40000000800 */
[----:B------:R-:W-:Y:S01]  /*1290*/  IMAD.U32 R197, RZ, RZ, UR4 ;  /* 0x00000004ffc57e24 */ /* 0x000fe2000f8e00ff */
[----:B------:R-:W-:Y:S02]  /*12a0*/  ULDC.64 UR4, c[0x0][0x3f8] ;  /* 0x0000fe0000047ab9 */ /* 0x000fe40000000a00 */
[----:B------:R-:W-:Y:S01]  /*12b0*/  UISETP.NE.U32.AND UP0, UPT, UR4, URZ, UPT ;  /* 0x0000003f0400728c */ /* 0x000fe2000bf05070 */
[----:B------:R2:W5:Y:S03]  /*12c0*/  @P3 LDG.E R26, desc[UR6][R8.64] ;  /* 0x00000006081a3981 */ /* 0x000566000c1e1900 */
[----:B------:R-:W-:-:S03]  /*12d0*/  UISETP.NE.AND.EX UP0, UPT, UR5, URZ, UPT, UP0 ;  /* 0x0000003f0500728c */ /* 0x000fc6000bf05300 */
[----:B------:R-:W-:Y:S01]  /*12e0*/  ULDC.64 UR4, c[0x0][0xa20] ;  /* 0x0002880000047ab9 */ /* 0x000fe20000000a00 */
[----:B-1----:R-:W-:Y:S01]  /*12f0*/  @P0 IMAD.WIDE R2, R203, 0x4, R2 ;  /* 0x00000004cb020825 */ /* 0x002fe200078e0202 */
[----:B------:R-:W-:-:S04]  /*1300*/  ISETP.NE.U32.AND P2, PT, RZ, UR4, PT ;  /* 0x00000004ff007c0c */ /* 0x000fc8000bf45070 */
[----:B------:R2:W5:Y:S01]  /*1310*/  @P0 LDG.E R0, desc[UR6][R2.64] ;  /* 0x0000000602000981 */ /* 0x000562000c1e1900 */
[----:B0-----:R-:W-:-:S05]  /*1320*/  @P1 IMAD.WIDE R4, R203, 0x4, R6 ;  /* 0x00000004cb041825 */ /* 0x001fca00078e0206 */
[----:B------:R2:W5:Y:S01]  /*1330*/  @P1 LDG.E R197, desc[UR6][R4.64] ;  /* 0x0000000604c51981 */ /* 0x000562000c1e1900 */
[----:B------:R-:W-:Y:S02]  /*1340*/  ULDC UR6, c[0x0][0x404] ;  /* 0x0001010000067ab9 */ /* 0x000fe40000000800 */
[----:B------:R-:W-:Y:S01]  /*1350*/  USEL UR4, UR6, 0x1, UP0 ;  /* 0x0000000106047887 */ /* 0x000fe20008000000 */
[----:B------:R-:W-:Y:S02]  /*1360*/  ISETP.NE.AND.EX P2, PT, RZ, UR5, PT, P2 ;  /* 0x00000005ff007c0c */ /* 0x000fe4000bf45320 */
[----:B------:R-:W-:Y:S01]  /*1370*/  ULDC UR6, c[0x0][0x2e0] ;  /* 0x0000b80000067ab9 */ /* 0x000fe20000000800 */
[----:B------:R-:W-:Y:S01]  /*1380*/  ULDC UR7, c[0x0][0x338] ;  /* 0x0000ce0000077ab9 */ /* 0x000fe20000000800 */
[----:B------:R-:W-:Y:S01]  /*1390*/  UIMAD UR6, UR4, UR6, URZ ;  /* 0x00000006040672a4 */ /* 0x000fe2000f8e023f */
[----:B------:R-:W-:Y:S02]  /*13a0*/  IMAD.MOV.U32 R223, RZ, RZ, R201 ;  /* 0x000000ffffdf7224 */ /* 0x000fe400078e00c9 */
[----:B------:R-:W-:-:S02]  /*13b0*/  IMAD.MOV.U32 R218, RZ, RZ, R202 ;  /* 0x000000ffffda7224 */ /* 0x000fc400078e00ca */
[----:B------:R-:W-:Y:S01]  /*13c0*/  IMAD.MOV.U32 R219, RZ, RZ, R203 ;  /* 0x000000ffffdb7224 */ /* 0x000fe200078e00cb */
[----:B--2---:R-:W-:Y:S06]  /*13d0*/  @P1 BRA `(.L_x_4165) ;  /* 0x0000000000281947 */ /* 0x004fec0003800000 */
[----:B------:R-:W-:Y:S02]  /*13e0*/  ULDC.64 UR4, c[0x0][0xa00] ;  /* 0x0002800000047ab9 */ /* 0x000fe40000000a00 */
[----:B------:R-:W-:-:S04]  /*13f0*/  ISETP.NE.U32.AND P0, PT, RZ, UR4, PT ;  /* 0x00000004ff007c0c */ /* 0x000fc8000bf05070 */
[----:B------:R-:W-:-:S13]  /*1400*/  ISETP.NE.AND.EX P0, PT, RZ, UR5, PT, P0 ;  /* 0x00000005ff007c0c */ /* 0x000fda000bf05300 */
[----:B------:R-:W-:Y:S05]  /*1410*/  @!P0 BRA `(.L_x_4165) ;  /* 0x0000000000188947 */ /* 0x000fea0003800000 */
[----:B------:R-:W0:Y:S01]  /*1420*/  LDC.64 R2, c[0x0][0xa00] ;  /* 0x00028000ff027b82 */ /* 0x000e220000000a00 */
[----:B------:R-:W-:Y:S01]  /*1430*/  ULDC.64 UR4, c[0x0][0x208] ;  /* 0x0000820000047ab9 */ /* 0x000fe20000000a00 */
[----:B0-----:R-:W-:-:S05]  /*1440*/  IMAD.WIDE R2, R203, 0x4, R2 ;  /* 0x00000004cb027825 */ /* 0x001fca00078e0202 */
[----:B-----5:R-:W2:Y:S04]  /*1450*/  LDG.E R197, desc[UR4][R2.64] ;  /* 0x0000000402c57981 */ /* 0x020ea8000c1e1900 */
[----:B------:R-:W2:Y:S02]  /*1460*/  LDG.E R4, desc[UR4][R2.64+0x4] ;  /* 0x0000040402047981 */ /* 0x000ea4000c1e1900 */
[----:B--2---:R-:W-:-:S07]  /*1470*/  IMAD.IADD R197, R4, 0x1, -R197 ;  /* 0x0000000104c57824 */ /* 0x004fce00078e0ac5 */
.L_x_4165:
[----:B------:R-:W-:Y:S01]  /*1480*/  MOV R24, UR7 ;  /* 0x0000000700187c02 */ /* 0x000fe20008000f00 */
[----:B------:R-:W-:Y:S01]  /*1490*/  IMAD.U32 R25, RZ, RZ, UR6 ;  /* 0x00000006ff197e24 */ /* 0x000fe2000f8e00ff */
[----:B------:R-:W-:Y:S06]  /*14a0*/  @!P2 BRA `(.L_x_4166) ;  /* 0x000000000014a947 */ /* 0x000fec0003800000 */
[----:B------:R-:W0:Y:S01]  /*14b0*/  LDC.64 R2, c[0x0][0xa20] ;  /* 0x00028800ff027b82 */ /* 0x000e220000000a00 */
[----:B------:R-:W-:Y:S01]  /*14c0*/  ULDC.64 UR4, c[0x0][0x208] ;  /* 0x0000820000047ab9 */ /* 0x000fe20000000a00 */
[----:B0-----:R-:W-:-:S05]  /*14d0*/  IMAD.WIDE R2, R203, 0x4, R2 ;  /* 0x00000004cb027825 */ /* 0x001fca00078e0202 */
[----:B------:R0:W5:Y:S01]  /*14e0*/  LDG.E R25, desc[UR4][R2.64] ;  /* 0x0000000402197981 */ /* 0x000162000c1e1900 */
[----:B------:R-:W-:Y:S05]  /*14f0*/  BRA `(.L_x_4167) ;  /* 0x0000000000147947 */ /* 0x000fea0003800000 */
.L_x_4166:
[----:B------:R-:W-:Y:S05]  /*1500*/  @!P3 BRA `(.L_x_4167) ;  /* 0x000000000010b947 */ /* 0x000fea0003800000 */
[----:B------:R-:W-:Y:S02]  /*1510*/  ULDC.64 UR4, c[0x0][0x208] ;  /* 0x0000820000047ab9 */ /* 0x000fe40000000a00 */
[----:B------:R-:W2:Y:S04]  /*1520*/  LDG.E R2, desc[UR4][R8.64] ;  /* 0x0000000408027981 */ /* 0x000ea8000c1e1900 */
[----:B------:R-:W2:Y:S02]  /*1530*/  LDG.E R25, desc[UR4][R8.64+0x4] ;  /* 0x0000040408197981 */ /* 0x000ea4000c1e1900 */
[----:B--2---:R-:W-:-:S07]  /*1540*/  IMAD.IADD R25, R25, 0x1, -R2 ;  /* 0x0000000119197824 */ /* 0x004fce00078e0a02 */
.L_x_4167:
        /* <DEDUP_REMOVED lines=22> */
[----:B------:R-:W-:-:S04]  /*16b0*/  VIADD R0, R196, 0x5f ;  /* 0x0000005fc4007836 */ /* 0x000fc80000000000 */
[----:B------:R-:W-:-:S05]  /*16c0*/  IMAD.HI R0, R0, 0x2aaaaaab, RZ ;  /* 0x2aaaaaab00007827 */ /* 0x000fca00078e02ff */
[----:B------:R-:W-:-:S04]  /*16d0*/  SHF.R.U32.HI R3, RZ, 0x1f, R0 ;  /* 0x0000001fff037819 */ /* 0x000fc80000011600 */
[----:B------:R-:W-:Y:S01]  /*16e0*/  LEA.HI.SX32 R150, R0, R3, 0x1c ;  /* 0x0000000300967211 */ /* 0x000fe200078fe2ff */
[----:B------:R-:W-:Y:S01]  /*16f0*/  IMAD.IADD R0, R146, 0x1, R8 ;  /* 0x0000000192007824 */ /* 0x000fe200078e0208 */
[----:B0-----:R-:W-:Y:S06]  /*1700*/  @!P1 BRA `(.L_x_4168) ;  /* 0x0000000000489947 */ /* 0x001fec0003800000 */
        /* <DEDUP_REMOVED lines=11> */
.L_x_4170:
[----:B------:R-:W-:-:S13]  /*17c0*/  ISETP.NE.AND P0, PT, R9, 0x1, PT ;  /* 0x000000010900780c */ /* 0x000fda0003f05270 */
[----:B------:R-:W0:Y:S02]  /*17d0*/  @P0 LDC.64 R4, c[0x0][0x9e8] ;  /* 0x00027a00ff040b82 */ /* 0x000e240000000a00 */
[----:B0-----:R-:W-:-:S05]  /*17e0*/  @P0 IMAD.HI.U32 R4, R2, R4, RZ ;  /* 0x0000000402040227 */ /* 0x001fca00078e00ff */
[----:B------:R-:W-:-:S07]  /*17f0*/  @P0 SHF.R.U32.HI R2, RZ, R5, R4 ;  /* 0x00000005ff020219 */ /* 0x000fce0000011604 */
.L_x_4171:
[----:B------:R-:W-:Y:S05]  /*1800*/  BSYNC B0 ;  /* 0x0000000000007941 */ /* 0x000fea0003800000 */
.L_x_4169:
[----:B------:R-:W-:-:S05]  /*1810*/  IMAD R3, R2, R9, R9 ;  /* 0x0000000902037224 */ /* 0x000fca00078e0209 */
[----:B------:R-:W-:-:S07]  /*1820*/  VIMNMX R0, R0, R3, PT ;  /* 0x0000000300007248 */ /* 0x000fce0003fe0100 */
.L_x_4168:
        /* <DEDUP_REMOVED lines=15> */
.L_x_4174:
[----:B------:R-:W-:Y:S01]  /*1920*/  ISETP.NE.AND P0, PT, R9, 0x1, PT ;  /* 0x000000010900780c */ /* 0x000fe20003f05270 */
[----:B------:R-:W-:-:S12]  /*1930*/  IMAD.MOV.U32 R4, RZ, RZ, R145 ;  /* 0x000000ffff047224 */ /* 0x000fd800078e0091 */
[----:B------:R-:W0:Y:S02]  /*1940*/  @P0 LDC.64 R6, c[0x0][0x9e8] ;  /* 0x00027a00ff060b82 */ /* 0x000e240000000a00 */
[----:B0-----:R-:W-:-:S05]  /*1950*/  @P0 IMAD.HI.U32 R6, R145, R6, RZ ;  /* 0x0000000691060227 */ /* 0x001fca00078e00ff */
[----:B------:R-:W-:-:S07]  /*1960*/  @P0 SHF.R.U32.HI R4, RZ, R7, R6 ;  /* 0x00000007ff040219 */ /* 0x000fce0000011606 */
.L_x_4175:
[----:B------:R-:W-:Y:S05]  /*1970*/  BSYNC B0 ;  /* 0x0000000000007941 */ /* 0x000fea0003800000 */
.L_x_4173:
[----:B------:R-:W-:-:S05]  /*1980*/  IMAD R3, R4, R9, RZ ;  /* 0x0000000904037224 */ /* 0x000fca00078e02ff */
[----:B------:R-:W-:-:S07]  /*1990*/  VIMNMX R2, R2, R3, !PT ;  /* 0x0000000302027248 */ /* 0x000fce0007fe0100 */
.L_x_4172:
[----:B------:R-:W-:Y:S01]  /*19a0*/  VIADD R0, R0, 0x5f ;  /* 0x0000005f00007836 */ /* 0x000fe20000000000 */
[----:B------:R-:W-:Y:S01]  /*19b0*/  PLOP3.LUT P2, PT, PT, PT, PT, 0x80, 0x0 ;  /* 0x000000000000781c */ /* 0x000fe20003f4f070 */
[----:B------:R-:W-:-:S04]  /*19c0*/  IMAD.HI R2, R2, 0x2aaaaaab, RZ ;  /* 0x2aaaaaab02027827 */ /* 0x000fc800078e02ff */
[----:B------:R-:W-:Y:S01]  /*19d0*/  IMAD.HI R0, R0, 0x2aaaaaab, RZ ;  /* 0x2aaaaaab00007827 */ /* 0x000fe200078e02ff */
[----:B------:R-:W-:-:S04]  /*19e0*/  SHF.R.U32.HI R5, RZ, 0x1f, R2 ;  /* 0x0000001fff057819 */ /* 0x000fc80000011602 */
[----:B------:R-:W-:Y:S02]  /*19f0*/  SHF.R.U32.HI R3, RZ, 0x1f, R0 ;  /* 0x0000001fff037819 */ /* 0x000fe40000011600 */
[----:B------:R-:W-:Y:S02]  /*1a00*/  LEA.HI.SX32 R5, R2, R5, 0x1c ;  /* 0x0000000502057211 */ /* 0x000fe400078fe2ff */
[----:B------:R-:W-:Y:S02]  /*1a10*/  LEA.HI.SX32 R3, R0, R3, 0x1c ;  /* 0x0000000300037211 */ /* 0x000fe400078fe2ff */
[----:B------:R-:W-:Y:S02]  /*1a20*/  VIMNMX R5, RZ, R5, !PT ;  /* 0x00000005ff057248 */ /* 0x000fe40007fe0100 */
[----:B------:R-:W-:-:S03]  /*1a30*/  VIMNMX R3, R150, R3, PT ;  /* 0x0000000396037248 */ /* 0x000fc60003fe0100 */
[--C-:B------:R-:W-:Y:S02]  /*1a40*/  IMAD R5, R5, 0x60, -R10.reuse ;  /* 0x0000006005057824 */ /* 0x100fe400078e0a0a */
[----:B------:R-:W-:-:S03]  /*1a50*/  IMAD R3, R3, 0x60, -R10 ;  /* 0x0000006003037824 */ /* 0x000fc600078e0a0a */
[----:B------:R-:W-:Y:S02]  /*1a60*/  VIMNMX R5, RZ, R5, !PT ;  /* 0x00000005ff057248 */ /* 0x000fe40007fe0100 */
[----:B------:R-:W-:-:S03]  /*1a70*/  VIMNMX R0, R3, R24, PT ;  /* 0x0000001803007248 */ /* 0x000fc60003fe0100 */
[----:B------:R-:W-:Y:S01]  /*1a80*/  IMAD.WIDE.U32 R2, R5, -0x55555555, RZ ;  /* 0xaaaaaaab05027825 */ /* 0x000fe200078e00ff */
[----:B------:R-:W-:-:S04]  /*1a90*/  ISETP.GT.AND P0, PT, R0, R5, PT ;  /* 0x000000050000720c */ /* 0x000fc80003f04270 */
[----:B------:R-:W-:-:S05]  /*1aa0*/  SHF.R.U32.HI R125, RZ, 0x6, R3 ;  /* 0x00000006ff7d7819 */ /* 0x000fca0000011603 */
[----:B------:R-:W-:-:S04]  /*1ab0*/  IMAD.MOV.U32 R2, RZ, RZ, R125 ;  /* 0x000000ffff027224 */ /* 0x000fc800078e007d */
[----:B------:R-:W-:-:S04]  /*1ac0*/  @P0 VIADD R0, R0, 0x5f ;  /* 0x0000005f00000836 */ /* 0x000fc80000000000 */
[----:B------:R-:W-:-:S05]  /*1ad0*/  @P0 IMAD.HI R0, R0, 0x2aaaaaab, RZ ;  /* 0x2aaaaaab00000827 */ /* 0x000fca00078e02ff */
[----:B------:R-:W-:-:S04]  /*1ae0*/  @P0 SHF.R.U32.HI R3, RZ, 0x1f, R0 ;  /* 0x0000001fff030819 */ /* 0x000fc80000011600 */
[----:B------:R-:W-:-:S04]  /*1af0*/  @P0 LEA.HI.SX32 R2, R0, R3, 0x1c ;  /* 0x0000000300020211 */ /* 0x000fc800078fe2ff */
[----:B------:R-:W-:-:S13]  /*1b00*/  ISETP.GT.AND P0, PT, R2, R125, PT ;  /* 0x0000007d0200720c */ /* 0x000fda0003f04270 */
[----:B------:R-:W-:Y:S05]  /*1b10*/  @!P0 BRA `(.L_x_4176) ;  /* 0x0000008800d88947 */ /* 0x000fea0003800000 */
        /* <DEDUP_REMOVED lines=20> */
.L_x_4178:
[----:B------:R-:W-:Y:S05]  /*1c60*/  BSYNC B6 ;  /* 0x0000000000067941 */ /* 0x000fea0003800000 */
.L_x_4177:
        /* <DEDUP_REMOVED lines=19> */
[----:B-1---5:R-:W-:Y:S05]  /*1da0*/  CALL.ABS.NOINC R14 ;  /* 0x000000000e007343 */ /* 0x022fea0003c00000 */
.L_x_4180:
[----:B------:R-:W-:Y:S05]  /*1db0*/  BSYNC B6 ;  /* 0x0000000000067941 */ /* 0x000fea0003800000 */
.L_x_4179:
[----:B------:R-:W-:Y:S01]  /*1dc0*/  ULDC.64 UR4, c[0x0][0x9f8] ;  /* 0x00027e0000047ab9 */ /* 0x000fe20000000a00 */
[----:B------:R-:W-:Y:S01]  /*1dd0*/  ULDC.64 UR6, c[0x0][0x208] ;  /* 0x0000820000067ab9 */ /* 0x000fe20000000a00 */
[----:B------:R-:W-:Y:S01]  /*1de0*/  ISETP.NE.U32.AND P0, PT, RZ, UR4, PT ;  /* 0x00000004ff007c0c */ /* 0x000fe2000bf05070 */
[----:B------:R-:W0:Y:S01]  /*1df0*/  LDC R0, c[0x0][0x428] ;  /* 0x00010a00ff007b82 */ /* 0x000e220000000800 */
[----:B------:R-:W-:Y:S02]  /*1e00*/  ULDC UR8, c[0x0][0x2e4] ;  /* 0x0000b90000087ab9 */ /* 0x000fe40000000800 */
[----:B------:R-:W-:-:S05]  /*1e10*/  ISETP.NE.AND.EX P0, PT, RZ, UR5, PT, P0 ;  /* 0x00000005ff007c0c */ /* 0x000fca000bf05300 */
[----:B------:R-:W1:Y:S01]  /*1e20*/  LDC.64 R104, c[0x0][0x2f0] ;  /* 0x0000bc00ff687b82 */ /* 0x000e620000000a00 */
[----:B------:R-:W-:Y:S01]  /*1e30*/  ISETP.GE.AND P2, PT, R198, UR8, PT ;  /* 0x00000008c6007c0c */ /* 0x000fe2000bf46270 */
[----:B------:R-:W-:Y:S01]  /*1e40*/  IMAD.IADD R26, R26, 0x1, R25 ;  /* 0x000000011a1a7824 */ /* 0x000fe200078e0219 */
[----:B------:R-:W-:Y:S01]  /*1e50*/  ISETP.GE.AND P1, PT, R192, UR8, PT ;  /* 0x00000008c0007c0c */ /* 0x000fe2000bf26270 */
[----:B------:R-:W-:-:S04]  /*1e60*/  ULDC.64 UR4, c[0x0][0x320] ;  /* 0x0000c80000047ab9 */ /* 0x000fc80000000a00 */
[----:B------:R-:W2:Y:S01]  /*1e70*/  @P0 LDC.64 R4, c[0x0][0x9f8] ;  /* 0x00027e00ff040b82 */ /* 0x000ea20000000a00 */
[----:B------:R-:W-:-:S07]  /*1e80*/  SHF.R.S32.HI R193, RZ, 0x1f, R192 ;  /* 0x0000001fffc17819 */ /* 0x000fce00000114c0 */
[----:B------:R-:W3:Y:S08]  /*1e90*/  LDC.64 R98, c[0x0][0x3e8] ;  /* 0x0000fa00ff627b82 */ /* 0x000ef00000000a00 */
[----:B------:R-:W4:Y:S01]  /*1ea0*/  LDC R35, c[0x0][0x3d4] ;  /* 0x0000f500ff237b82 */ /* 0x000f220000000800 */
[----:B--2---:R-:W-:-:S07]  /*1eb0*/  @P0 IMAD.WIDE R4, R203, 0x4, R4 ;  /* 0x00000004cb040825 */ /* 0x004fce00078e0204 */
[----:B------:R-:W2:Y:S01]  /*1ec0*/  LDC.64 R92, c[0x0][0x3d8] ;  /* 0x0000f600ff5c7b82 */ /* 0x000ea20000000a00 */
[----:B------:R1:W4:Y:S01]  /*1ed0*/  @P0 LDG.E R203, desc[UR6][R4.64] ;  /* 0x0000000604cb0981 */ /* 0x000322000c1e1900 */
[----:B0-----:R-:W-:Y:S01]  /*1ee0*/  ISETP.NE.AND P0, PT, R0, 0x1, PT ;  /* 0x000000010000780c */ /* 0x001fe20003f05270 */
[----:B------:R-:W-:Y:S01]  /*1ef0*/  VIADD R0, R192, 0x60 ;  /* 0x00000060c0007836 */ /* 0x000fe20000000000 */
[----:B------:R-:W-:Y:S01]  /*1f00*/  SEL R6, RZ, 0xffffffff, P2 ;  /* 0xffffffffff067807 */ /* 0x000fe20001000000 */
[----:B------:R-:W-:Y:S01]  /*1f10*/  ULDC.64 UR6, c[0x0][0x2f8] ;  /* 0x0000be0000067ab9 */ /* 0x000fe20000000a00 */
[----:B------:R-:W-:Y:S01]  /*1f20*/  SEL R3, RZ, 0x1, P1 ;  /* 0x00000001ff037807 */ /* 0x000fe20000800000 */
[----:B---3--:R-:W-:Y:S01]  /*1f30*/  IMAD.WIDE.U32 R100, R195, R98, R192 ;  /* 0x00000062c3647225 */ /* 0x008fe200078e00c0 */
[----:B------:R-:W-:Y:S01]  /*1f40*/  ISETP.GE.AND P1, PT, R199, UR8, PT ;  /* 0x00000008c7007c0c */ /* 0x000fe2000bf26270 */
[----:B------:R-:W0:Y:S01]  /*1f50*/  S2R R151, SR_TID.X ;  /* 0x0000000000977919 */ /* 0x000e220000002100 */
[----:B------:R-:W-:Y:S01]  /*1f60*/  ISETP.GE.AND P2, PT, R0, UR8, PT ;  /* 0x0000000800007c0c */ /* 0x000fe2000bf46270 */
[----:B-1----:R-:W-:Y:S01]  /*1f70*/  IMAD.SHL.U32 R4, R6, 0x2, RZ ;  /* 0x0000000206047824 */ /* 0x002fe200078e00ff */
[----:B------:R-:W-:Y:S01]  /*1f80*/  SEL R5, RZ, 0x4, P1 ;  /* 0x00000004ff057807 */ /* 0x000fe20000800000 */
[----:B------:R-:W-:Y:S01]  /*1f90*/  IMAD R27, R99, 0x60, RZ ;  /* 0x00000060631b7824 */ /* 0x000fe200078e02ff */
[----:B------:R-:W-:Y:S01]  /*1fa0*/  SEL R6, RZ, 0x8, P2 ;  /* 0x00000008ff067807 */ /* 0x000fe20001000000 */
[----:B------:R-:W1:Y:S01]  /*1fb0*/  @P0 LDC R7, c[0x0][0x42c] ;  /* 0x00010b00ff070b82 */ /* 0x000e620000000800 */
[----:B------:R-:W-:Y:S01]  /*1fc0*/  LOP3.LUT R4, R4, 0x2, R3, 0xe2, !PT ;  /* 0x0000000204047812 */ /* 0x000fe200078ee203 */
[----:B------:R-:W-:Y:S01]  /*1fd0*/  VIADD R3, R192, 0x80 ;  /* 0x00000080c0037836 */ /* 0x000fe20000000000 */
[----:B------:R-:W-:Y:S01]  /*1fe0*/  SHF.R.S32.HI R25, RZ, 0x1f, R26 ;  /* 0x0000001fff197819 */ /* 0x000fe2000001141a */
[----:B------:R-:W-:Y:S01]  /*1ff0*/  IMAD.SHL.U32 R91, R98, 0x40, RZ ;  /* 0x00000040625b7824 */ /* 0x000fe200078e00ff */
[----:B------:R-:W-:Y:S01]  /*2000*/  LOP3.LUT R5, R6, R4, R5, 0xfe, !PT ;  /* 0x0000000406057212 */ /* 0x000fe200078efe05 */
[----:B--2---:R-:W-:Y:S01]  /*2010*/  IMAD.WIDE.U32 R94, R195, R92, R192 ;  /* 0x0000005cc35e7225 */ /* 0x004fe200078e00c0 */
[----:B------:R-:W-:Y:S01]  /*2020*/  ISETP.GE.AND P1, PT, R3, UR8, PT ;  /* 0x0000000803007c0c */ /* 0x000fe2000bf26270 */
[----:B------:R-:W2:Y:S01]  /*2030*/  @P0 LDC R9, c[0x0][0x430] ;  /* 0x00010c00ff090b82 */ /* 0x000ea20000000800 */
[--C-:B------:R-:W-:Y:S01]  /*2040*/  SHF.R.S32.HI R19, RZ, 0x1f, R18.reuse ;  /* 0x0000001fff137819 */ /* 0x100fe20000011412 */
[----:B------:R-:W-:Y:S01]  /*2050*/  IMAD R133, R93, 0x60, RZ ;  /* 0x000000605d857824 */ /* 0x000fe200078e02ff */
[----:B------:R-:W-:Y:S01]  /*2060*/  SEL R6, RZ, 0x10, P1 ;  /* 0x00000010ff067807 */ /* 0x000fe20000800000 */
[----:B------:R-:W-:Y:S01]  /*2070*/  IMAD.SHL.U32 R111, R92, 0x40, RZ ;  /* 0x000000405c6f7824 */ /* 0x000fe200078e00ff */
[----:B----4-:R-:W-:Y:S01]  /*2080*/  ISETP.GE.AND P1, PT, R198, R35, PT ;  /* 0x00000023c600720c */ /* 0x010fe20003f26270 */
[----:B------:R-:W-:Y:S01]  /*2090*/  IMAD.WIDE.U32 R102, R195, R98, R18 ;  /* 0x00000062c3667225 */ /* 0x000fe200078e0012 */
[----:B------:R-:W-:-:S02]  /*20a0*/  LOP3.LUT R21, R5, R6, RZ, 0xfc, !PT ;  /* 0x0000000605157212 */ /* 0x000fc400078efcff */
[----:B------:R-:W-:Y:S01]  /*20b0*/  ISETP.GE.AND P3, PT, R199, R35, PT ;  /* 0x00000023c700720c */ /* 0x000fe20003f66270 */
[----:B------:R-:W-:Y:S01]  /*20c0*/  IMAD R6, R25, R104, RZ ;  /* 0x0000006819067224 */ /* 0x000fe200078e02ff */
[----:B------:R-:W-:Y:S01]  /*20d0*/  LOP3.LUT P2, RZ, R217, 0x4, RZ, 0xc0, !PT ;  /* 0x00000004d9ff7812 */ /* 0x000fe2000784c0ff */
[----:B------:R-:W-:Y:S01]  /*20e0*/  IMAD.WIDE.U32 R96, R195, R92, R18 ;  /* 0x0000005cc3607225 */ /* 0x000fe200078e0012 */
[----:B------:R-:W-:Y:S02]  /*20f0*/  LOP3.LUT R16, R16, 0xfffffffe, RZ, 0xc0, !PT ;  /* 0xfffffffe10107812 */ /* 0x000fe400078ec0ff */
[----:B------:R-:W-:Y:S01]  /*2100*/  SHF.L.U64.HI R135, R104, 0x6, R105 ;  /* 0x0000000668877819 */ /* 0x000fe20000010269 */
[----:B-1----:R-:W-:Y:S01]  /*2110*/  @P0 IMAD.HI.U32 R4, R202, R7, RZ ;  /* 0x00000007ca040227 */ /* 0x002fe200078e00ff */
[----:B------:R-:W-:Y:S02]  /*2120*/  SHF.L.U32 R136, R104, 0x6, RZ ;  /* 0x0000000668887819 */ /* 0x000fe400000006ff */
[----:B------:R-:W-:Y:S01]  /*2130*/  SHF.L.U64.HI R110, R92, 0x6, R93 ;  /* 0x000000065c6e7819 */ /* 0x000fe2000001025d */
[----:B------:R-:W-:Y:S01]  /*2140*/  IMAD R7, R26, R105, R6 ;  /* 0x000000691a077224 */ /* 0x000fe200078e0206 */
[----:B------:R-:W-:Y:S01]  /*2150*/  SHF.R.S32.HI R148, RZ, 0x1f, R221 ;  /* 0x0000001fff947819 */ /* 0x000fe200000114dd */
[----:B------:R-:W-:Y:S01]  /*2160*/  IMAD.SHL.U32 R124, R35, 0x2, RZ ;  /* 0x00000002237c7824 */ /* 0x000fe200078e00ff */
[----:B------:R-:W-:-:S02]  /*2170*/  @P3 LOP3.LUT R16, R16, 0x1, RZ, 0xfc, !PT ;  /* 0x0000000110103812 */ /* 0x000fc400078efcff */
[----:B--2---:R-:W-:Y:S01]  /*2180*/  @P0 SHF.R.U32.HI R202, RZ, R9, R4 ;  /* 0x00000009ffca0219 */ /* 0x004fe20000011604 */
[----:B------:R-:W-:Y:S01]  /*2190*/  IMAD.WIDE.U32 R4, R26, R104, RZ ;  /* 0x000000681a047225 */ /* 0x000fe200078e00ff */
[----:B------:R-:W-:Y:S02]  /*21a0*/  LOP3.LUT R16, R16, 0xfffffffb, RZ, 0xc0, !PT ;  /* 0xfffffffb10107812 */ /* 0x000fe400078ec0ff */
[----:B------:R-:W-:Y:S02]  /*21b0*/  SHF.R.S32.HI R8, RZ, 0x1f, R202 ;  /* 0x0000001fff087819 */ /* 0x000fe400000114ca */
[----:B------:R-:W-:Y:S01]  /*21c0*/  IADD3 R5, R5, R7, RZ ;  /* 0x0000000705057210 */ /* 0x000fe20007ffe0ff */
[----:B------:R-:W-:Y:S01]  /*21d0*/  IMAD.WIDE.U32 R6, R202, UR4, R192 ;  /* 0x00000004ca067c25 */ /* 0x000fe2000f8e00c0 */
[----:B------:R-:W-:Y:S02]  /*21e0*/  @P2 LOP3.LUT R16, R16, 0x4, RZ, 0xfc, !PT ;  /* 0x0000000410102812 */ /* 0x000fe400078efcff */
[----:B0-----:R-:W-:Y:S01]  /*21f0*/  LEA.HI R151, R151, 0x8, RZ, 0x19 ;  /* 0x0000000897977811 */ /* 0x001fe200078fc8ff */
[----:B------:R-:W-:-:S02]  /*2200*/  IMAD R9, R8, UR4, RZ ;  /* 0x0000000408097c24 */ /* 0x000fc4000f8e02ff */
[----:B------:R-:W-:-:S04]  /*2210*/  IMAD.WIDE.U32 R4, R202, UR6, R4 ;  /* 0x00000006ca047c25 */ /* 0x000fc8000f8e0004 */
[----:B------:R-:W-:Y:S01]  /*2220*/  IMAD R107, R202, UR5, R9 ;  /* 0x00000005ca6b7c24 */ /* 0x000fe2000f8e0209 */
[----:B------:R-:W-:Y:S01]  /*2230*/  ULDC.64 UR4, c[0x0][0xa08] ;  /* 0x0002820000047ab9 */ /* 0x000fe20000000a00 */
[----:B------:R-:W-:Y:S01]  /*2240*/  IMAD R9, R8, UR6, RZ ;  /* 0x0000000608097c24 */ /* 0x000fe2000f8e02ff */
[----:B------:R-:W-:Y:S01]  /*2250*/  ISETP.NE.U32.AND P0, PT, RZ, UR4, PT ;  /* 0x00000004ff007c0c */ /* 0x000fe2000bf05070 */
[----:B------:R-:W-:Y:S02]  /*2260*/  IMAD.IADD R107, R7, 0x1, R107 ;  /* 0x00000001076b7824 */ /* 0x000fe400078e026b */
[----:B------:R-:W-:Y:S01]  /*2270*/  IMAD R9, R202, UR7, R9 ;  /* 0x00000007ca097c24 */ /* 0x000fe2000f8e0209 */
[----:B------:R-:W-:Y:S01]  /*2280*/  ISETP.NE.AND.EX P0, PT, RZ, UR5, PT, P0 ;  /* 0x00000005ff007c0c */ /* 0x000fe2000bf05300 */
[----:B------:R-:W-:Y:S01]  /*2290*/  IMAD.MOV.U32 R106, RZ, RZ, R6 ;  /* 0x000000ffff6a7224 */ /* 0x000fe200078e0006 */
[----:B------:R-:W-:Y:S01]  /*22a0*/  ULDC.64 UR4, c[0x0][0x300] ;  /* 0x0000c00000047ab9 */ /* 0x000fe20000000a00 */
[----:B------:R-:W-:-:S02]  /*22b0*/  IMAD.IADD R5, R5, 0x1, R9 ;  /* 0x0000000105057824 */ /* 0x000fc400078e0209 */
[----:B------:R-:W-:-:S04]  /*22c0*/  IMAD R6, R222, R98, RZ ;  /* 0x00000062de067224 */ /* 0x000fc800078e02ff */
[----:B------:R-:W-:-:S04]  /*22d0*/  IMAD R9, R195, R99, R6 ;  /* 0x00000063c3097224 */ /* 0x000fc800078e0206 */
[----:B------:R-:W-:Y:S01]  /*22e0*/  IMAD.IADD R103, R103, 0x1, R9 ;  /* 0x0000000167677824 */ /* 0x000fe200078e0209 */
[----:B------:R-:W-:Y:S02]  /*22f0*/  IADD3 R101, R9, R101, RZ ;  /* 0x0000006509657210 */ /* 0x000fe40007ffe0ff */
[----:B------:R-:W-:Y:S01]  /*2300*/  SEL R9, R35, RZ, P1 ;  /* 0x000000ff23097207 */ /* 0x000fe20000800000 */
[----:B-----5:R-:W-:-:S04]  /*2310*/  IMAD.WIDE.U32 R102, R144, R98, R102 ;  /* 0x0000006290667225 */ /* 0x020fc800078e0066 */
[----:B------:R-:W-:Y:S02]  /*2320*/  IMAD.IADD R9, R198, 0x1, R9 ;  /* 0x00000001c6097824 */ /* 0x000fe400078e0209 */
[----:B------:R-:W-:Y:S01]  /*2330*/  IMAD.WIDE.U32 R100, R144, R98, R100 ;  /* 0x0000006290647225 */ /* 0x000fe200078e0064 */
[----:B------:R-:W-:Y:S02]  /*2340*/  SHF.R.S32.HI R7, RZ, 0x1f, R203 ;  /* 0x0000001fff077819 */ /* 0x000fe400000114cb */
[----:B------:R-:W-:Y:S02]  /*2350*/  SEL R203, R203, RZ, !P0 ;  /* 0x000000ffcbcb7207 */ /* 0x000fe40004000000 */
[----:B------:R-:W-:Y:S01]  /*2360*/  SEL R8, R7, RZ, !P0 ;  /* 0x000000ff07087207 */ /* 0x000fe20004000000 */
[----:B------:R-:W-:-:S04]  /*2370*/  IMAD.WIDE.U32 R6, R195, R104, R192 ;  /* 0x00000068c3067225 */ /* 0x000fc800078e00c0 */
[----:B------:R-:W-:Y:S02]  /*2380*/  IMAD R10, R8, UR4, RZ ;  /* 0x00000004080a7c24 */ /* 0x000fe4000f8e02ff */
[----:B------:R-:W-:-:S04]  /*2390*/  IMAD.WIDE.U32 R108, R203, UR4, R4 ;  /* 0x00000004cb6c7c25 */ /* 0x000fc8000f8e0004 */
[----:B------:R-:W-:Y:S01]  /*23a0*/  IMAD R4, R222, R104, RZ ;  /* 0x00000068de047224 */ /* 0x000fe200078e02ff */
[----:B------:R-:W-:Y:S01]  /*23b0*/  IADD3 R5, P0, R108, R6, RZ ;  /* 0x000000066c057210 */ /* 0x000fe20007f1e0ff */
[----:B------:R-:W-:Y:S01]  /*23c0*/  IMAD R11, R203, UR5, R10 ;  /* 0x00000005cb0b7c24 */ /* 0x000fe2000f8e020a */
[----:B------:R-:W-:Y:S01]  /*23d0*/  ULDC.64 UR4, c[0x0][0x328] ;  /* 0x0000ca0000047ab9 */ /* 0x000fe20000000a00 */
[----:B------:R-:W-:Y:S01]  /*23e0*/  IMAD R13, R195, R105, R4 ;  /* 0x00000069c30d7224 */ /* 0x000fe200078e0204 */
[----:B------:R-:W-:Y:S01]  /*23f0*/  SHF.R.S32.HI R10, RZ, 0x1f, R9 ;  /* 0x0000001fff0a7819 */ /* 0x000fe20000011409 */
[----:B------:R-:W-:Y:S02]  /*2400*/  IMAD.IADD R4, R109, 0x1, R11 ;  /* 0x000000016d047824 */ /* 0x000fe400078e020b */
[----:B------:R-:W-:Y:S01]  /*2410*/  IMAD R8, R8, UR4, RZ ;  /* 0x0000000408087c24 */ /* 0x000fe2000f8e02ff */
[----:B------:R-:W-:Y:S01]  /*2420*/  LEA.HI R14, R10, R9, RZ, 0x3 ;  /* 0x000000090a0e7211 */ /* 0x000fe200078f18ff */
[----:B------:R-:W-:Y:S01]  /*2430*/  IMAD.WIDE.U32 R106, R203, UR4, R106 ;  /* 0x00000004cb6a7c25 */ /* 0x000fe2000f8e006a */
[----:B------:R-:W-:-:S02]  /*2440*/  IADD3.X R6, R4, R7, R13, P0, !PT ;  /* 0x0000000704067210 */ /* 0x000fc400007fe40d */
[----:B------:R-:W-:Y:S01]  /*2450*/  ISETP.GE.AND P0, PT, R192, R35, PT ;  /* 0x00000023c000720c */ /* 0x000fe20003f06270 */
[----:B------:R-:W-:Y:S01]  /*2460*/  IMAD R33, R203, UR5, R8 ;  /* 0x00000005cb217c24 */ /* 0x000fe2000f8e0208 */
[----:B------:R-:W-:Y:S01]  /*2470*/  SHF.R.S32.HI R116, RZ, 0x3, R14 ;  /* 0x00000003ff747819 */ /* 0x000fe2000001140e */
[----:B------:R-:W-:Y:S01]  /*2480*/  IMAD R8, R222, R92, RZ ;  /* 0x0000005cde087224 */ /* 0x000fe200078e02ff */
[----:B------:R-:W-:-:S03]  /*2490*/  SEL R7, R35, RZ, P0 ;  /* 0x000000ff23077207 */ /* 0x000fc60000000000 */
[----:B------:R-:W-:Y:S01]  /*24a0*/  IMAD R11, R195, R93, R8 ;  /* 0x0000005dc30b7224 */ /* 0x000fe200078e0208 */
[----:B------:R-:W-:Y:S01]  /*24b0*/  SEL R8, R35, RZ, P3 ;  /* 0x000000ff23087207 */ /* 0x000fe20001800000 */
[----:B------:R-:W-:Y:S01]  /*24c0*/  IMAD.IADD R7, R192, 0x1, R7 ;  /* 0x00000001c0077824 */ /* 0x000fe200078e0207 */
[----:B------:R-:W-:Y:S01]  /*24d0*/  IADD3 R122, P3, R195, R26, RZ ;  /* 0x0000001ac37a7210 */ /* 0x000fe20007f7e0ff */
[----:B------:R-:W-:Y:S02]  /*24e0*/  IMAD.IADD R97, R97, 0x1, R11 ;  /* 0x0000000161617824 */ /* 0x000fe400078e020b */
[----:B------:R-:W-:Y:S02]  /*24f0*/  IMAD.IADD R95, R11, 0x1, R95 ;  /* 0x000000010b5f7824 */ /* 0x000fe400078e025f */
[----:B------:R-:W-:Y:S01]  /*2500*/  IMAD.IADD R11, R199, 0x1, R8 ;  /* 0x00000001c70b7824 */ /* 0x000fe200078e0208 */
[----:B------:R-:W-:Y:S01]  /*2510*/  SHF.R.S32.HI R8, RZ, 0x1f, R7 ;  /* 0x0000001fff087819 */ /* 0x000fe20000011407 */
[----:B------:R-:W-:-:S03]  /*2520*/  IMAD.WIDE.U32 R96, R144, R92, R96 ;  /* 0x0000005c90607225 */ /* 0x000fc600078e0060 */
[-C--:B------:R-:W-:Y:S01]  /*2530*/  LEA.HI R13, R8, R7.reuse, RZ, 0x3 ;  /* 0x00000007080d7211 */ /* 0x080fe200078f18ff */
[----:B------:R-:W-:Y:S01]  /*2540*/  IMAD.WIDE.U32 R94, R144, R92, R94 ;  /* 0x0000005c905e7225 */ /* 0x000fe200078e005e */
[----:B------:R-:W-:Y:S02]  /*2550*/  LEA.HI R7, R8, R7, RZ, 0x6 ;  /* 0x0000000708077211 */ /* 0x000fe400078f30ff */
[----:B------:R-:W-:Y:S01]  /*2560*/  LEA.HI R8, R10, R9, RZ, 0x6 ;  /* 0x000000090a087211 */ /* 0x000fe200078f30ff */
[----:B------:R-:W-:Y:S01]  /*2570*/  IMAD.X R123, R222, 0x1, R25, P3 ;  /* 0x00000001de7b7824 */ /* 0x000fe200018e0619 */
[----:B------:R-:W-:Y:S02]  /*2580*/  SHF.R.S32.HI R7, RZ, 0x6, R7 ;  /* 0x00000006ff077819 */ /* 0x000fe40000011407 */
[----:B------:R-:W-:Y:S02]  /*2590*/  SHF.R.S32.HI R9, RZ, 0x6, R8 ;  /* 0x00000006ff097819 */ /* 0x000fe40000011408 */
[----:B------:R-:W-:Y:S01]  /*25a0*/  SHF.R.S32.HI R20, RZ, 0x1f, R11 ;  /* 0x0000001fff147819 */ /* 0x000fe2000001140b */
[C---:B------:R-:W-:Y:S01]  /*25b0*/  IMAD R143, R7.reuse, 0x1800, R210 ;  /* 0x00001800078f7824 */ /* 0x040fe200078e02d2 */
[C---:B------:R-:W-:Y:S01]  /*25c0*/  LOP3.LUT R8, R208.reuse, 0x38, R13, 0xf8, !PT ;  /* 0x00000038d0087812 */ /* 0x040fe200078ef80d */
[--C-:B------:R-:W-:Y:S01]  /*25d0*/  IMAD R141, R7, 0x1800, R211.reuse ;  /* 0x00001800078d7824 */ /* 0x100fe200078e02d3 */
[----:B------:R-:W-:Y:S01]  /*25e0*/  LOP3.LUT R10, R208, 0x38, R14, 0xf8, !PT ;  /* 0x00000038d00a7812 */ /* 0x000fe200078ef80e */
[C---:B------:R-:W-:Y:S01]  /*25f0*/  IMAD R142, R9.reuse, 0x1800, R210 ;  /* 0x00001800098e7824 */ /* 0x040fe200078e02d2 */
[----:B------:R-:W-:Y:S01]  /*2600*/  LEA.HI R15, R20, R11, RZ, 0x3 ;  /* 0x0000000b140f7211 */ /* 0x000fe200078f18ff */
[----:B------:R-:W-:Y:S01]  /*2610*/  IMAD R139, R9, 0x1800, R211 ;  /* 0x00001800098b7824 */ /* 0x000fe200078e02d3 */
[----:B------:R-:W-:-:S02]  /*2620*/  LOP3.LUT R8, R8, R209, RZ, 0x3c, !PT ;  /* 0x000000d108087212 */ /* 0x000fc400078e3cff */
[----:B------:R-:W-:Y:S02]  /*2630*/  LEA.HI R11, R20, R11, RZ, 0x6 ;  /* 0x0000000b140b7211 */ /* 0x000fe400078f30ff */
[----:B------:R-:W-:Y:S02]  /*2640*/  LOP3.LUT R12, R205, 0x38, R13, 0xf8, !PT ;  /* 0x00000038cd0c7812 */ /* 0x000fe400078ef80d */
[----:B------:R-:W-:Y:S02]  /*2650*/  LOP3.LUT R7, R10, R209, RZ, 0x3c, !PT ;  /* 0x000000d10a077212 */ /* 0x000fe400078e3cff */
[----:B------:R-:W-:Y:S02]  /*2660*/  IADD3 R143, R143, R8, RZ ;  /* 0x000000088f8f7210 */ /* 0x000fe40007ffe0ff */
[----:B------:R-:W-:Y:S01]  /*2670*/  SHF.R.S32.HI R11, RZ, 0x6, R11 ;  /* 0x00000006ff0b7819 */ /* 0x000fe2000001140b */
[----:B------:R-:W-:Y:S01]  /*2680*/  IMAD.IADD R142, R142, 0x1, R7 ;  /* 0x000000018e8e7824 */ /* 0x000fe200078e0207 */
[----:B------:R-:W-:-:S02]  /*2690*/  LOP3.LUT R8, R208, 0x38, R15, 0xf8, !PT ;  /* 0x00000038d0087812 */ /* 0x000fc400078ef80f */
[----:B------:R-:W-:Y:S01]  /*26a0*/  LOP3.LUT R12, R12, R233, RZ, 0x3c, !PT ;  /* 0x000000e90c0c7212 */ /* 0x000fe200078e3cff */
[C---:B------:R-:W-:Y:S01]  /*26b0*/  IMAD R140, R11.reuse, 0x1800, R210 ;  /* 0x000018000b8c7824 */ /* 0x040fe200078e02d2 */
[----:B------:R-:W-:Y:S01]  /*26c0*/  LOP3.LUT R7, R8, R209, RZ, 0x3c, !PT ;  /* 0x000000d108077212 */ /* 0x000fe200078e3cff */
[----:B------:R-:W-:Y:S01]  /*26d0*/  IMAD R138, R11, 0x1800, R211 ;  /* 0x000018000b8a7824 */ /* 0x000fe200078e02d3 */
[----:B------:R-:W-:Y:S01]  /*26e0*/  LOP3.LUT R10, R205, 0x38, R14, 0xf8, !PT ;  /* 0x00000038cd0a7812 */ /* 0x000fe200078ef80e */
[----:B------:R-:W-:Y:S01]  /*26f0*/  VIADD R8, R192, 0xa0 ;  /* 0x000000a0c0087836 */ /* 0x000fe20000000000 */
[----:B------:R-:W-:Y:S01]  /*2700*/  SHF.R.S32.HI R11, RZ, 0x1f, R144 ;  /* 0x0000001fff0b7819 */ /* 0x000fe20000011490 */
[----:B------:R-:W-:Y:S01]  /*2710*/  IMAD.IADD R141, R141, 0x1, R12 ;  /* 0x000000018d8d7824 */ /* 0x000fe200078e020c */
[----:B------:R-:W-:Y:S01]  /*2720*/  LOP3.LUT R12, R205, 0x38, R15, 0xf8, !PT ;  /* 0x00000038cd0c7812 */ /* 0x000fe200078ef80f */
[----:B------:R-:W-:Y:S01]  /*2730*/  IMAD.IADD R140, R140, 0x1, R7 ;  /* 0x000000018c8c7824 */ /* 0x000fe200078e0207 */
[-C--:B------:R-:W-:Y:S01]  /*2740*/  LOP3.LUT R10, R10, R233.reuse, RZ, 0x3c, !PT ;  /* 0x000000e90a0a7212 */ /* 0x080fe200078e3cff */
[C---:B------:R-:W-:Y:S01]  /*2750*/  IMAD R7, R11.reuse, R98, RZ ;  /* 0x000000620b077224 */ /* 0x040fe200078e02ff */
[----:B------:R-:W-:Y:S01]  /*2760*/  ISETP.GE.AND P2, PT, R8, UR8, PT ;  /* 0x0000000808007c0c */ /* 0x000fe2000bf46270 */
[----:B------:R-:W-:Y:S01]  /*2770*/  IMAD R11, R11, R92, RZ ;  /* 0x0000005c0b0b7224 */ /* 0x000fe200078e02ff */
[----:B------:R-:W-:Y:S01]  /*2780*/  LOP3.LUT R9, R12, R233, RZ, 0x3c, !PT ;  /* 0x000000e90c097212 */ /* 0x000fe200078e3cff */
[----:B------:R-:W-:Y:S01]  /*2790*/  IMAD.IADD R139, R139, 0x1, R10 ;  /* 0x000000018b8b7824 */ /* 0x000fe200078e020a */
[----:B------:R-:W-:Y:S01]  /*27a0*/  SEL R20, RZ, 0x20, P2 ;  /* 0x00000020ff147807 */ /* 0x000fe20001000000 */
[----:B------:R-:W-:Y:S01]  /*27b0*/  IMAD R31, R144, R99, R7 ;  /* 0x00000063901f7224 */ /* 0x000fe200078e0207 */
[----:B------:R-:W-:Y:S01]  /*27c0*/  LOP3.LUT R10, R208, 0x18, R192, 0xf8, !PT ;  /* 0x00000018d00a7812 */ /* 0x000fe200078ef8c0 */
[----:B------:R-:W-:Y:S01]  /*27d0*/  IMAD.IADD R138, R138, 0x1, R9 ;  /* 0x000000018a8a7824 */ /* 0x000fe200078e0209 */
[C---:B------:R-:W-:Y:S01]  /*27e0*/  SHF.L.U64.HI R7, R98.reuse, 0x6, R99 ;  /* 0x0000000662077819 */ /* 0x040fe20000010263 */
[----:B------:R-:W-:Y:S01]  /*27f0*/  IMAD R9, R105, 0x60, RZ ;  /* 0x0000006069097824 */ /* 0x000fe200078e02ff */
[----:B------:R-:W-:Y:S01]  /*2800*/  SHF.R.S32.HI R117, RZ, 0x3, R13 ;  /* 0x00000003ff757819 */ /* 0x000fe2000001140d */
[----:B------:R-:W-:Y:S01]  /*2810*/  IMAD.WIDE.U32 R98, R98, 0x60, RZ ;  /* 0x0000006062627825 */ /* 0x000fe200078e00ff */
[----:B------:R-:W-:-:S02]  /*2820*/  SHF.R.S32.HI R115, RZ, 0x3, R15 ;  /* 0x00000003ff737819 */ /* 0x000fc4000001140f */
[----:B------:R-:W-:Y:S01]  /*2830*/  LOP3.LUT R28, R21, R20, RZ, 0xfc, !PT ;  /* 0x00000014151c7212 */ /* 0x000fe200078efcff */
[----:B------:R-:W-:Y:S01]  /*2840*/  IMAD R29, R144, R93, R11 ;  /* 0x0000005d901d7224 */ /* 0x000fe200078e020b */
[----:B------:R-:W-:Y:S01]  /*2850*/  LOP3.LUT R137, R10, R209, RZ, 0x3c, !PT ;  /* 0x000000d10a897212 */ /* 0x000fe200078e3cff */
[----:B------:R-:W-:Y:S01]  /*2860*/  IMAD.WIDE.U32 R104, R104, 0x60, RZ ;  /* 0x0000006068687825 */ /* 0x000fe200078e00ff */
[----:B------:R-:W-:Y:S02]  /*2870*/  LOP3.LUT R13, R13, 0xfffffff8, RZ, 0xc0, !PT ;  /* 0xfffffff80d0d7812 */ /* 0x000fe400078ec0ff */
[----:B------:R-:W-:Y:S01]  /*2880*/  LOP3.LUT R14, R14, 0xfffffff8, RZ, 0xc0, !PT ;  /* 0xfffffff80e0e7812 */ /* 0x000fe200078ec0ff */
[----:B------:R-:W-:Y:S01]  /*2890*/  IMAD.WIDE.U32 R92, R92, 0x60, RZ ;  /* 0x000000605c5c7825 */ /* 0x000fe200078e00ff */
[----:B------:R-:W-:Y:S02]  /*28a0*/  LOP3.LUT R15, R15, 0xfffffff8, RZ, 0xc0, !PT ;  /* 0xfffffff80f0f7812 */ /* 0x000fe400078ec0ff */
[----:B------:R-:W-:Y:S01]  /*28b0*/  LOP3.LUT R20, R21, 0x1, RZ, 0xc0, !PT ;  /* 0x0000000115147812 */ /* 0x000fe200078ec0ff */
[----:B------:R-:W-:Y:S01]  /*28c0*/  IMAD.IADD R134, R99, 0x1, R27 ;  /* 0x0000000163867824 */ /* 0x000fe200078e021b */
[----:B------:R-:W-:Y:S01]  /*28d0*/  IADD3 R11, R97, R29, RZ ;  /* 0x0000001d610b7210 */ /* 0x000fe20007ffe0ff */
[----:B------:R-:W-:Y:S01]  /*28e0*/  IMAD.IADD R132, R105, 0x1, R9 ;  /* 0x0000000169847824 */ /* 0x000fe200078e0209 */
[C---:B------:R-:W-:Y:S01]  /*28f0*/  LOP3.LUT R21, R28.reuse, 0x2, RZ, 0xc0, !PT ;  /* 0x000000021c157812 */ /* 0x040fe200078ec0ff */
[----:B------:R-:W-:Y:S01]  /*2900*/  IMAD.IADD R12, R29, 0x1, R95 ;  /* 0x000000011d0c7824 */ /* 0x000fe200078e025f */
[C---:B------:R-:W-:Y:S01]  /*2910*/  LOP3.LUT R25, R28.reuse, 0x4, RZ, 0xc0, !PT ;  /* 0x000000041c197812 */ /* 0x040fe200078ec0ff */
[----:B------:R-:W-:Y:S01]  /*2920*/  IMAD.IADD R133, R93, 0x1, R133 ;  /* 0x000000015d857824 */ /* 0x000fe200078e0285 */
[C---:B------:R-:W-:Y:S01]  /*2930*/  LOP3.LUT R26, R28.reuse, 0x8, RZ, 0xc0, !PT ;  /* 0x000000081c1a7812 */ /* 0x040fe200078ec0ff */
[----:B------:R-:W-:Y:S01]  /*2940*/  IMAD.IADD R9, R103, 0x1, R31 ;  /* 0x0000000167097824 */ /* 0x000fe200078e021f */
[----:B------:R-:W-:Y:S01]  /*2950*/  LOP3.LUT R27, R28, 0x10, RZ, 0xc0, !PT ;  /* 0x000000101c1b7812 */ /* 0x000fe200078ec0ff */
[----:B------:R-:W-:Y:S01]  /*2960*/  IMAD.IADD R10, R31, 0x1, R101 ;  /* 0x000000011f0a7824 */ /* 0x000fe200078e0265 */
[----:B------:R-:W-:Y:S01]  /*2970*/  IADD3 R137, R210, R137, RZ ;  /* 0x00000089d2897210 */ /* 0x000fe20007ffe0ff */
[----:B------:R-:W-:Y:S01]  /*2980*/  IMAD.IADD R29, R107, 0x1, R33 ;  /* 0x000000016b1d7824 */ /* 0x000fe200078e0221 */
[----:B------:R-:W-:-:S02]  /*2990*/  SHF.R.S32.HI R114, RZ, 0x1f, R13 ;  /* 0x0000001fff727819 */ /* 0x000fc4000001140d */
[----:B------:R-:W-:Y:S02]  /*29a0*/  SHF.R.S32.HI R113, RZ, 0x1f, R14 ;  /* 0x0000001fff717819 */ /* 0x000fe4000001140e */
[----:B------:R-:W-:Y:S02]  /*29b0*/  SHF.R.S32.HI R112, RZ, 0x1f, R15 ;  /* 0x0000001fff707819 */ /* 0x000fe4000001140f */
[----:B------:R-:W-:-:S07]  /*29c0*/  LOP3.LUT R28, R28, 0x20, RZ, 0xc0, !PT ;  /* 0x000000201c1c7812 */ /* 0x000fce00078ec0ff */
.L_x_4280:
[----:B0-----:R-:W0:Y:S01]  /*29d0*/  LDC.64 R120, c[0x0][0x2d8] ;  /* 0x0000b600ff787b82 */ /* 0x001e220000000a00 */
[----:B------:R-:W-:Y:S01]  /*29e0*/  VIADD R41, R2, 0xffffffff ;  /* 0xffffffff02297836 */ /* 0x000fe20000000000 */
[----:B------:R-:W-:Y:S01]  /*29f0*/  LOP3.LUT P5, RZ, R217, 0x4, RZ, 0xc0, !PT ;  /* 0x00000004d9ff7812 */ /* 0x000fe200078ac0ff */
[----:B------:R-:W-:Y:S05]  /*2a00*/  YIELD ;  /* 0x0000000000007946 */ /* 0x000fea0003800000 */
[----:B------:R-:W1:Y:S01]  /*2a10*/  LDC R119, c[0x0][0x3d4] ;  /* 0x0000f500ff777b82 */ /* 0x000e620000000800 */
[----:B--23--:R-:W-:Y:S01]  /*2a20*/  SHF.R.S32.HI R34, RZ, 0x1f, R41 ;  /* 0x0000001fff227819 */ /* 0x00cfe20000011429 */
[-C--:B------:R-:W-:Y:S01]  /*2a30*/  IMAD R31, R132, R41.reuse, RZ ;  /* 0x00000029841f7224 */ /* 0x080fe200078e02ff */
[----:B------:R-:W-:Y:S01]  /*2a40*/  LOP3.LUT R16, R16, 0xfffffffd, RZ, 0xc0, !PT ;  /* 0xfffffffd10107812 */ /* 0x000fe200078ec0ff */
[----:B------:R-:W-:Y:S01]  /*2a50*/  IMAD.WIDE.U32 R128, R104, R41, RZ ;  /* 0x0000002968807225 */ /* 0x000fe200078e00ff */
[----:B------:R-:W-:Y:S03]  /*2a60*/  BSSY B0, `(.L_x_4181) ;  /* 0x0000755000007945 */ /* 0x000fe60003800000 */
[----:B------:R-:W-:Y:S01]  /*2a70*/  IMAD R31, R34, R104, R31 ;  /* 0x00000068221f7224 */ /* 0x000fe200078e021f */
[----:B------:R-:W-:-:S02]  /*2a80*/  IADD3 R2, P2, P3, R5, R128, R136 ;  /* 0x0000008005027210 */ /* 0x000fc40007b5e088 */
[----:B------:R-:W-:Y:S01]  /*2a90*/  IADD3 R32, P4, R5, R128, RZ ;  /* 0x0000008005207210 */ /* 0x000fe20007f9e0ff */
[----:B------:R-:W-:Y:S02]  /*2aa0*/  IMAD.IADD R85, R129, 0x1, R31 ;  /* 0x0000000181557824 */ /* 0x000fe400078e021f */
[----:B------:R-:W-:Y:S02]  /*2ab0*/  IMAD R31, R22, 0x4800, R137 ;  /* 0x00004800161f7824 */ /* 0x000fe400078e0289 */
[----:B------:R-:W-:Y:S01]  /*2ac0*/  IMAD.X R33, R85, 0x1, R6, P4 ;  /* 0x0000000155217824 */ /* 0x000fe200020e0606 */
[----:B------:R-:W-:Y:S02]  /*2ad0*/  IADD3.X R30, R6, R85, R135, P2, P3 ;  /* 0x00000055061e7210 */ /* 0x000fe400017e6487 */
[----:B0-----:R-:W-:Y:S02]  /*2ae0*/  LEA R36, P2, R2, R120, 0x1 ;  /* 0x0000007802247211 */ /* 0x001fe400078408ff */
[----:B------:R-:W-:-:S02]  /*2af0*/  ISETP.GT.AND P3, PT, R41, R125, PT ;  /* 0x0000007d2900720c */ /* 0x000fc40003f64270 */
[----:B------:R-:W-:Y:S01]  /*2b00*/  LEA.HI.X R37, R2, R121, R30, 0x1, P2 ;  /* 0x0000007902257211 */ /* 0x000fe200010f0c1e */
[----:B------:R-:W-:Y:S01]  /*2b10*/  IMAD R30, R31, 0x2, R118 ;  /* 0x000000021f1e7824 */ /* 0x000fe200078e0276 */
[----:B-1----:R-:W-:Y:S01]  /*2b20*/  ISETP.GE.AND P2, PT, R119, 0x1, PT ;  /* 0x000000017700780c */ /* 0x002fe20003f46270 */
[----:B------:R-:W-:Y:S01]  /*2b30*/  IMAD.MOV.U32 R2, RZ, RZ, R41 ;  /* 0x000000ffff027224 */ /* 0x000fe200078e0029 */
[----:B------:R-:W-:-:S04]  /*2b40*/  LEA R38, P4, R32, R120, 0x1 ;  /* 0x0000007820267211 */ /* 0x000fc800078808ff */
[----:B------:R-:W-:Y:S02]  /*2b50*/  LEA.HI.X R39, R32, R121, R33, 0x1, P4 ;  /* 0x0000007920277211 */ /* 0x000fe400020f0c21 */
[C---:B------:R-:W-:Y:S01]  /*2b60*/  IADD3 R33, R31.reuse, 0x20, RZ ;  /* 0x000000201f217810 */ /* 0x040fe20007ffe0ff */
[----:B------:R-:W-:Y:S01]  /*2b70*/  @P5 VIADD R33, R31, 0xffffffe0 ;  /* 0xffffffe01f215836 */ /* 0x000fe20000000000 */
[----:B------:R-:W-:-:S03]  /*2b80*/  @P3 LOP3.LUT R16, R16, 0x2, RZ, 0xfc, !PT ;  /* 0x0000000210103812 */ /* 0x000fc600078efcff */
[----:B------:R-:W-:Y:S01]  /*2b90*/  IMAD R31, R33, 0x2, R118 ;  /* 0x00000002211f7824 */ /* 0x000fe200078e0276 */
[----:B------:R-:W-:Y:S06]  /*2ba0*/  @!P2 BRA `(.L_x_4182) ;  /* 0x00000070001ca947 */ /* 0x000fec0003800000 */
[----:B------:R-:W-:Y:S01]  /*2bb0*/  ULDC.U8 UR4, c[0x0][0x3f0] ;  /* 0x0000fc0000047ab9 */ /* 0x000fe20000000000 */
[-C--:B------:R-:W-:Y:S01]  /*2bc0*/  IMAD R35, R134, R41.reuse, RZ ;  /* 0x0000002986237224 */ /* 0x080fe200078e02ff */
        /* <DEDUP_REMOVED lines=31> */
[----:B------:R-:W-:Y:S01]  /*2dc0*/  ULDC.64 UR6, c[0x0][0x208] ;  /* 0x0000820000067ab9 */ /* 0x000fe20000000a00 */
[----:B------:R-:W-:Y:S01]  /*2dd0*/  IMAD.X R34, R89, 0x1, R11, P2 ;  /* 0x0000000159227824 */ /* 0x000fe200010e060b */
[----:B------:R-:W-:-:S04]  /*2de0*/  LEA R32, P2, R33, UR4, 0x1 ;  /* 0x0000000421207c11 */ /* 0x000fc8000f8408ff */
[----:B------:R-:W-:Y:S01]  /*2df0*/  LEA.HI.X R33, R33, UR5, R34, 0x1, P2 ;  /* 0x0000000521217c11 */ /* 0x000fe200090f0c22 */
[----:B------:R-:W-:Y:S01]  /*2e00*/  ULDC.64 UR4, c[0x0][0x3e0] ;  /* 0x0000f80000047ab9 */ /* 0x000fe20000000a00 */
[----:B------:R-:W-:-:S05]  /*2e10*/  IADD3 R35, P2, R102, R80, RZ ;  /* 0x0000005066237210 */ /* 0x000fca0007f5e0ff */
[----:B------:R-:W-:Y:S01]  /*2e20*/  IMAD.X R42, R90, 0x1, R9, P2 ;  /* 0x000000015a2a7824 */ /* 0x000fe200010e0609 */
[----:B------:R-:W-:-:S04]  /*2e30*/  LEA R34, P2, R35, UR4, 0x1 ;  /* 0x0000000423227c11 */ /* 0x000fc8000f8408ff */
[----:B------:R-:W-:Y:S01]  /*2e40*/  LEA.HI.X R35, R35, UR5, R42, 0x1, P2 ;  /* 0x0000000523237c11 */ /* 0x000fe200090f0c2a */
[C---:B------:R-:W-:Y:S01]  /*2e50*/  VIADD R42, R18.reuse, 0x10 ;  /* 0x00000010122a7836 */ /* 0x040fe20000000000 */
[----:B------:R-:W-:Y:S02]  /*2e60*/  ISETP.GE.AND P2, PT, R18, R119, PT ;  /* 0x000000771200720c */ /* 0x000fe40003f46270 */
        /* <DEDUP_REMOVED lines=31> */
.L_x_4185:
[----:B------:R-:W-:Y:S05]  /*3060*/  BSYNC B1 ;  /* 0x0000000000017941 */ /* 0x000fea0003800000 */
.L_x_4184:
        /* <DEDUP_REMOVED lines=13> */
[----:B------:R-:W-:Y:S01]  /*3140*/  CS2R R62, SRZ ;  /* 0x00000000003e7805 */ /* 0x000fe2000001ff00 */
[----:B------:R-:W-:Y:S01]  /*3150*/  IMAD.MOV.U32 R129, RZ, RZ, R65 ;  /* 0x000000ffff817224 */ /* 0x000fe200078e0041 */
[----:B------:R-:W-:Y:S06]  /*3160*/  @P4 BRA `(.L_x_4187) ;  /* 0x0000000000b84947 */ /* 0x000fec0003800000 */
[----:B------:R-:W-:Y:S01]  /*3170*/  IADD3 R82, P2, P5, R96, R82, R111 ;  /* 0x0000005260527210 */ /* 0x000fe20007d5e06f */
[----:B------:R-:W-:Y:S01]  /*3180*/  ULDC.64 UR4, c[0x0][0x3c8] ;  /* 0x0000f20000047ab9 */ /* 0x000fe20000000a00 */
[----:B------:R-:W-:Y:S02]  /*3190*/  CS2R R60, SRZ ;  /* 0x00000000003c7805 */ /* 0x000fe4000001ff00 */
[----:B------:R-:W-:Y:S02]  /*31a0*/  CS2R R62, SRZ ;  /* 0x00000000003e7805 */ /* 0x000fe4000001ff00 */
[----:B------:R-:W-:Y:S01]  /*31b0*/  IADD3.X R89, R11, R89, R110, P2, P5 ;  /* 0x000000590b597210 */ /* 0x000fe200017ea46e */
[----:B------:R-:W-:Y:S01]  /*31c0*/  ULDC.64 UR6, c[0x0][0x208] ;  /* 0x0000820000067ab9 */ /* 0x000fe20000000a00 */
[----:B------:R-:W-:-:S04]  /*31d0*/  IADD3 R80, P2, P5, R102, R80, R91 ;  /* 0x0000005066507210 */ /* 0x000fc80007d5e05b */
[----:B0-----:R-:W-:Y:S02]  /*31e0*/  IADD3.X R35, R9, R90, R7, P2, P5 ;  /* 0x0000005a09237210 */ /* 0x001fe400017ea407 */
        /* <DEDUP_REMOVED lines=38> */
.L_x_4187:
[----:B------:R-:W-:Y:S05]  /*3450*/  BSYNC B1 ;  /* 0x0000000000017941 */ /* 0x000fea0003800000 */
.L_x_4186:
[----:B01----:R-:W-:Y:S01]  /*3460*/  IMAD.MOV.U32 R32, RZ, RZ, R68 ;  /* 0x000000ffff207224 */ /* 0x003fe200078e0044 */
[----:B------:R-:W-:Y:S01]  /*3470*/  PRMT R154, R128, 0x5410, R129 ;  /* 0x00005410809a7816 */ /* 0x000fe20000000081 */
[----:B------:R-:W-:Y:S01]  /*3480*/  IMAD.MOV.U32 R33, RZ, RZ, R69 ;  /* 0x000000ffff217224 */ /* 0x000fe200078e0045 */
[----:B------:R-:W-:Y:S01]  /*3490*/  ULOP3.LUT UR4, UR60, 0x1, URZ, 0xfc, !UPT ;  /* 0x000000013c047892 */ /* 0x000fe2000f8efc3f */
[----:B------:R-:W-:Y:S02]  /*34a0*/  IMAD.MOV.U32 R34, RZ, RZ, R76 ;  /* 0x000000ffff227224 */ /* 0x000fe400078e004c */
        /* <DEDUP_REMOVED lines=11> */
[----:B------:R-:W-:-:S02]  /*3560*/  PLOP3.LUT P2, PT, PT, PT, UP0, 0x80, 0x0 ;  /* 0x000000000000781c */ /* 0x000fc40003f4f008 */
[----:B------:R-:W-:Y:S01]  /*3570*/  PRMT R163, R34, 0x5410, R35 ;  /* 0x0000541022a37816 */ /* 0x000fe20000000023 */
[----:B------:R-:W-:Y:S01]  /*3580*/  IMAD.MOV.U32 R34, RZ, RZ, R70 ;  /* 0x000000ffff227224 */ /* 0x000fe200078e0046 */
[----:B------:R-:W-:Y:S01]  /*3590*/  PRMT R167, R32, 0x5410, R33 ;  /* 0x0000541020a77816 */ /* 0x000fe20000000021 */
[----:B------:R-:W-:Y:S02]  /*35a0*/  IMAD.MOV.U32 R32, RZ, RZ, R66 ;  /* 0x000000ffff207224 */ /* 0x000fe400078e0042 */
[----:B------:R-:W-:Y:S02]  /*35b0*/  IMAD.MOV.U32 R33, RZ, RZ, R67 ;  /* 0x000000ffff217224 */ /* 0x000fe400078e0043 */
        /* <DEDUP_REMOVED lines=14> */
[----:B-----5:R-:W-:Y:S01]  /*36a0*/  IMAD.MOV.U32 R32, RZ, RZ, R40 ;  /* 0x000000ffff207224 */ /* 0x020fe200078e0028 */
[----:B------:R-:W-:Y:S01]  /*36b0*/  PRMT R165, R34, 0x5410, R35 ;  /* 0x0000541022a57816 */ /* 0x000fe20000000023 */
[----:B------:R-:W-:Y:S02]  /*36c0*/  IMAD.MOV.U32 R33, RZ, RZ, R41 ;  /* 0x000000ffff217224 */ /* 0x000fe400078e0029 */
[----:B------:R-:W-:Y:S02]  /*36d0*/  IMAD.MOV.U32 R34, RZ, RZ, R44 ;  /* 0x000000ffff227224 */ /* 0x000fe400078e002c */
[----:B------:R-:W-:Y:S01]  /*36e0*/  IMAD.MOV.U32 R35, RZ, RZ, R45 ;  /* 0x000000ffff237224 */ /* 0x000fe200078e002d */
[----:B------:R-:W-:Y:S01]  /*36f0*/  PRMT R80, R33, 0x5410, R32 ;  /* 0x0000541021507816 */ /* 0x000fe20000000020 */
[----:B------:R-:W-:Y:S01]  /*3700*/  IMAD.MOV.U32 R32, RZ, RZ, R48 ;  /* 0x000000ffff207224 */ /* 0x000fe200078e0030 */
[----:B------:R-:W-:-:S02]  /*3710*/  MOV R33, R49 ;  /* 0x0000003100217202 */ /* 0x000fc40000000f00 */
[----:B------:R-:W-:Y:S01]  /*3720*/  PRMT R82, R35, 0x5410, R34 ;  /* 0x0000541023527816 */ /* 0x000fe20000000022 */
[----:B------:R-:W-:Y:S01]  /*3730*/  IMAD.MOV.U32 R34, RZ, RZ, R52 ;  /* 0x000000ffff227224 */ /* 0x000fe200078e0034 */
        /* <DEDUP_REMOVED lines=14> */
[----:B------:R-:W-:Y:S02]  /*3820*/  IMAD.MOV.U32 R33, RZ, RZ, R50 ;  /* 0x000000ffff217224 */ /* 0x000fe400078e0032 */
        /* <DEDUP_REMOVED lines=14> */
.L_x_4188:
[----:B------:R-:W-:Y:S01]  /*3910*/  IMAD R89, R22, 0x8, R17 ;  /* 0x0000000816597824 */ /* 0x000fe200078e0211 */
[----:B------:R-:W-:Y:S01]  /*3920*/  SHF.L.U32 R90, R204, 0x1f, RZ ;  /* 0x0000001fcc5a7819 */ /* 0x000fe200000006ff */
[----:B------:R-:W-:Y:S03]  /*3930*/  BSSY B1, `(.L_x_4189) ;  /* 0x0000003000017945 */ /* 0x000fe60003800000 */
[----:B------:R-:W0:Y:S02]  /*3940*/  SYNCS.PHASECHK.TRANS64.TRYWAIT P5, [R89+URZ+0x30890], R90 ;  /* 0x0308905a590075a7 */ /* 0x000e2400080a017f */
[----:B0-----:R-:W-:Y:S05]  /*3950*/  @!P5 BRA `(.L_x_4190) ;  /* 0x000002400054d947 */ /* 0x001fea0003800000 */
.L_x_4587:
[----:B------:R-:W-:Y:S05]  /*3960*/  BSYNC B1 ;  /* 0x0000000000017941 */ /* 0x000fea0003800000 */
.L_x_4189:
        /* <DEDUP_REMOVED lines=50> */
.L_x_4196:
[----:B------:R-:W-:Y:S05]  /*3c90*/  BSYNC B3 ;  /* 0x0000000000037941 */ /* 0x000fea0003800000 */
.L_x_4195:
[----:B------:R-:W-:Y:S02]  /*3ca0*/  ULDC.64 UR4, c[0x0][0x208] ;  /* 0x0000820000047ab9 */ /* 0x000fe40000000a00 */
[----:B--2---:R1:W-:Y:S03]  /*3cb0*/  STG.E.128 desc[UR4][R38.64], R32 ;  /* 0x0000002026007986 */ /* 0x0043e6000c101d04 */
.L_x_4194:
[----:B------:R-:W-:Y:S05]  /*3cc0*/  BSYNC B2 ;  /* 0x0000000000027941 */ /* 0x000fea0003800000 */
.L_x_4193:
[----:B------:R-:W-:Y:S01]  /*3cd0*/  ISETP.NE.AND P3, PT, R21, RZ, PT ;  /* 0x000000ff1500720c */ /* 0x000fe20003f65270 */
[----:B------:R-:W-:-:S12]  /*3ce0*/  BSSY B2, `(.L_x_4197) ;  /* 0x0000032000027945 */ /* 0x000fd80003800000 */
[----:B------:R-:W-:Y:S05]  /*3cf0*/  @!P3 BRA `(.L_x_4198) ;  /* 0x0000000000c0b947 */ /* 0x000fea0003800000 */
[----:B-1----:R1:W2:Y:S01]  /*3d00*/  LDS.128 R32, [R31+0x1e000] ;  /* 0x01e000001f207984 */ /* 0x0022a20000000c00 */
        /* <DEDUP_REMOVED lines=44> */
.L_x_4200:
[----:B------:R-:W-:Y:S05]  /*3fd0*/  BSYNC B3 ;  /* 0x0000000000037941 */ /* 0x000fea0003800000 */
.L_x_4199:
[----:B------:R-:W-:Y:S02]  /*3fe0*/  ULDC.64 UR4, c[0x0][0x208] ;  /* 0x0000820000047ab9 */ /* 0x000fe40000000a00 */
[----:B--2---:R2:W-:Y:S03]  /*3ff0*/  STG.E.128 desc[UR4][R38.64+0x40], R32 ;  /* 0x0000402026007986 */ /* 0x0045e6000c101d04 */
.L_x_4198:
[----:B------:R-:W-:Y:S05]  /*4000*/  BSYNC B2 ;  /* 0x0000000000027941 */ /* 0x000fea0003800000 */
.L_x_4197:
        /* <DEDUP_REMOVED lines=8> */
[----:B------:R-:W-:Y:S01]  /*4090*/  SHF.R.U64 R120, R78, 0x10, R79 ;  /* 0x000000104e787819 */ /* 0x000fe2000000124f */
        /* <DEDUP_REMOVED lines=8> */
[----:B------:R-:W-:-:S02]  /*4120*/  HADD2.F32 R78, -RZ, R86.H1_H1 ;  /* 0x30000056ff4e7230 */ /* 0x000fc40000004100 */
[----:B------:R-:W-:Y:S02]  /*4130*/  HADD2.F32 R84, -RZ, R84.H0_H0 ;  /* 0x20000054ff547230 */ /* 0x000fe40000004100 */
[----:B------:R-:W-:Y:S02]  /*4140*/  HADD2.F32 R77, -RZ, R76.H0_H0 ;  /* 0x2000004cff4d7230 */ /* 0x000fe40000004100 */
[-C--:B------:R-:W-:Y:S01]  /*4150*/  FMUL.FTZ R76, R35, R120.reuse ;  /* 0x00000078234c7220 */ /* 0x080fe20000410000 */
[----:B------:R-:W-:Y:S02]  /*4160*/  HADD2.F32 R86, -RZ, R86.H0_H0 ;  /* 0x20000056ff567230 */ /* 0x000fe40000004100 */
[C---:B------:R-:W-:Y:S01]  /*4170*/  FMUL.FTZ R120, R33.reuse, R120 ;  /* 0x0000007821787220 */ /* 0x040fe20000410000 */
[-C--:B------:R-:W-:Y:S01]  /*4180*/  FMUL.FTZ R85, R78, R79.reuse ;  /* 0x0000004f4e557220 */ /* 0x080fe20000410000 */
[-C--:B------:R-:W-:Y:S02]  /*4190*/  FFMA.FTZ R33, R33, R84.reuse, -R76 ;  /* 0x0000005421217223 */ /* 0x080fe4000001084c */
[----:B------:R-:W-:Y:S01]  /*41a0*/  FFMA.FTZ R76, R35, R84, R120 ;  /* 0x00000054234c7223 */ /* 0x000fe20000010078 */
[C---:B------:R-:W-:Y:S01]  /*41b0*/  FMUL.FTZ R79, R86.reuse, R79 ;  /* 0x0000004f564f7220 */ /* 0x040fe20000410000 */
[----:B------:R-:W-:Y:S01]  /*41c0*/  FFMA.FTZ R35, R86, R77, -R85 ;  /* 0x0000004d56237223 */ /* 0x000fe20000010855 */
[----:B------:R-:W-:-:S02]  /*41d0*/  HADD2.F32 R85, -RZ, R169.H0_H0 ;  /* 0x200000a9ff557230 */ /* 0x000fc40000004100 */
[--C-:B------:R-:W-:Y:S02]  /*41e0*/  HADD2.F32 R86, -RZ, R32.reuse.H1_H1 ;  /* 0x30000020ff567230 */ /* 0x100fe40000004100 */
[----:B------:R-:W-:Y:S01]  /*41f0*/  FFMA.FTZ R78, R78, R77, R79 ;  /* 0x0000004d4e4e7223 */ /* 0x000fe2000001004f */
[----:B------:R-:W-:Y:S01]  /*4200*/  HADD2.F32 R84, -RZ, R32.H0_H0 ;  /* 0x20000020ff547230 */ /* 0x000fe20000004100 */
[----:B------:R-:W-:Y:S01]  /*4210*/  F2FP.F16.F32.PACK_AB R33, R76, R33 ;  /* 0x000000214c21723e */ /* 0x000fe200000000ff */
        /* <DEDUP_REMOVED lines=15> */
[----:B------:R-:W-:Y:S02]  /*4310*/  F2FP.F16.F32.PACK_AB R34, R32, R121 ;  /* 0x000000792022723e */ /* 0x000fe400000000ff */
[----:B------:R-:W-:-:S07]  /*4320*/  MOV R32, R86 ;  /* 0x0000005600207202 */ /* 0x000fce0000000f00 */
.L_x_4204:
[----:B------:R-:W-:Y:S05]  /*4330*/  BSYNC B3 ;  /* 0x0000000000037941 */ /* 0x000fea0003800000 */
.L_x_4203:
[----:B------:R-:W-:Y:S02]  /*4340*/  ULDC.64 UR4, c[0x0][0x208] ;  /* 0x0000820000047ab9 */ /* 0x000fe40000000a00 */
[----:B--2---:R3:W-:Y:S03]  /*4350*/  STG.E.128 desc[UR4][R38.64+0x80], R32 ;  /* 0x0000802026007986 */ /* 0x0047e6000c101d04 */
.L_x_4202:
[----:B------:R-:W-:Y:S05]  /*4360*/  BSYNC B2 ;  /* 0x0000000000027941 */ /* 0x000fea0003800000 */
.L_x_4201:
[----:B------:R-:W-:Y:S01]  /*4370*/  ISETP.NE.AND P3, PT, R26, RZ, PT ;  /* 0x000000ff1a00720c */ /* 0x000fe20003f65270 */
[----:B------:R-:W-:-:S12]  /*4380*/  BSSY B2, `(.L_x_4205) ;  /* 0x0000034000027945 */ /* 0x000fd80003800000 */
[----:B------:R-:W-:Y:S05]  /*4390*/  @!P3 BRA `(.L_x_4206) ;  /* 0x0000000000c8b947 */ /* 0x000fea0003800000 */
[----:B-123--:R1:W2:Y:S01]  /*43a0*/  LDS.128 R32, [R31+0x21000] ;  /* 0x021000001f207984 */ /* 0x00e2a20000000c00 */
[----:B------:R-:W-:Y:S01]  /*43b0*/  VIADD R76, R18, 0x30 ;  /* 0x00000030124c7836 */ /* 0x000fe20000000000 */
[----:B------:R-:W-:Y:S04]  /*43c0*/  BSSY B3, `(.L_x_4207) ;  /* 0x000002d000037945 */ /* 0x000fe80003800000 */
[----:B------:R-:W-:-:S13]  /*43d0*/  ISETP.GE.AND P3, PT, R76, R119, PT ;  /* 0x000000774c00720c */ /* 0x000fda0003f66270 */
[----:B-1----:R-:W-:Y:S05]  /*43e0*/  @P3 BRA `(.L_x_4208) ;  /* 0x0000000000a83947 */ /* 0x002fea0003800000 */
[--C-:B------:R-:W-:Y:S01]  /*43f0*/  SHF.R.U64 R79, R72, 0x10, R73.reuse ;  /* 0x00000010484f7819 */ /* 0x100fe20000001249 */
        /* <DEDUP_REMOVED lines=8> */
[----:B------:R-:W-:-:S02]  /*4480*/  HADD2.F32 R74, -RZ, R73.H1_H1 ;  /* 0x30000049ff4a7230 */ /* 0x000fc40000004100 */
[----:B------:R-:W-:Y:S02]  /*4490*/  HADD2.F32 R78, -RZ, R78.H0_H0 ;  /* 0x2000004eff4e7230 */ /* 0x000fe40000004100 */
[-C--:B------:R-:W-:Y:S01]  /*44a0*/  FMUL.FTZ R33, R35, R77.reuse ;  /* 0x0000004d23217220 */ /* 0x080fe20000410000 */
[----:B------:R-:W-:Y:S02]  /*44b0*/  HADD2.F32 R73, -RZ, R73.H0_H0 ;  /* 0x20000049ff497230 */ /* 0x000fe40000004100 */
[----:B------:R-:W-:Y:S01]  /*44c0*/  FMUL.FTZ R84, R32, R77 ;  /* 0x0000004d20547220 */ /* 0x000fe20000410000 */
[----:B------:R-:W-:Y:S02]  /*44d0*/  HADD2.F32 R75, -RZ, R79.H0_H0 ;  /* 0x2000004fff4b7230 */ /* 0x000fe40000004100 */
[-C--:B------:R-:W-:Y:S01]  /*44e0*/  FMUL.FTZ R86, R74, R78.reuse ;  /* 0x0000004e4a567220 */ /* 0x080fe20000410000 */
[----:B------:R-:W-:Y:S02]  /*44f0*/  HADD2.F32 R76, -RZ, R76.H0_H0 ;  /* 0x2000004cff4c7230 */ /* 0x000fe40000004100 */
[----:B------:R-:W-:Y:S01]  /*4500*/  FMUL.FTZ R77, R73, R78 ;  /* 0x0000004e494d7220 */ /* 0x000fe20000410000 */
[----:B------:R-:W-:-:S02]  /*4510*/  HADD2.F32 R79, -RZ, R168.H1_H1 ;  /* 0x300000a8ff4f7230 */ /* 0x000fc40000004100 */
[-C--:B------:R-:W-:Y:S01]  /*4520*/  FFMA.FTZ R32, R32, R75.reuse, -R33 ;  /* 0x0000004b20207223 */ /* 0x080fe20000010821 */
[----:B------:R-:W-:Y:S01]  /*4530*/  FFMA.FTZ R33, R35, R75, R84 ;  /* 0x0000004b23217223 */ /* 0x000fe20000010054 */
[-C--:B------:R-:W-:Y:S01]  /*4540*/  FFMA.FTZ R35, R73, R76.reuse, -R86 ;  /* 0x0000004c49237223 */ /* 0x080fe20000010856 */
[----:B------:R-:W-:Y:S01]  /*4550*/  FFMA.FTZ R78, R74, R76, R77 ;  /* 0x0000004c4a4e7223 */ /* 0x000fe2000001004d */
[----:B------:R-:W-:Y:S02]  /*4560*/  HADD2.F32 R76, -RZ, R168.H0_H0 ;  /* 0x200000a8ff4c7230 */ /* 0x000fe40000004100 */
[----:B------:R-:W-:Y:S01]  /*4570*/  HADD2.F32 R73, -RZ, R72.H1_H1 ;  /* 0x30000048ff497230 */ /* 0x000fe20000004100 */
[----:B------:R-:W-:Y:S01]  /*4580*/  F2FP.F16.F32.PACK_AB R33, R33, R32 ;  /* 0x000000202121723e */ /* 0x000fe200000000ff */
[----:B------:R-:W-:Y:S01]  /*4590*/  HADD2.F32 R74, -RZ, R34.H1_H1 ;  /* 0x30000022ff4a7230 */ /* 0x000fe20000004100 */
[----:B------:R-:W-:Y:S01]  /*45a0*/  F2FP.F16.F32.PACK_AB R35, R78, R35 ;  /* 0x000000234e23723e */ /* 0x000fe200000000ff */
        /* <DEDUP_REMOVED lines=14> */
.L_x_4208:
[----:B------:R-:W-:Y:S05]  /*4690*/  BSYNC B3 ;  /* 0x0000000000037941 */ /* 0x000fea0003800000 */
.L_x_4207:
[----:B------:R-:W-:Y:S02]  /*46a0*/  ULDC.64 UR4, c[0x0][0x208] ;  /* 0x0000820000047ab9 */ /* 0x000fe40000000a00 */
[----:B--2---:R4:W-:Y:S03]  /*46b0*/  STG.E.128 desc[UR4][R38.64+0xc0], R32 ;  /* 0x0000c02026007986 */ /* 0x0049e6000c101d04 */
.L_x_4206:
[----:B------:R-:W-:Y:S05]  /*46c0*/  BSYNC B2 ;  /* 0x0000000000027941 */ /* 0x000fea0003800000 */
.L_x_4205:
        /* <DEDUP_REMOVED lines=49> */
.L_x_4212:
[----:B------:R-:W-:Y:S05]  /*49e0*/  BSYNC B3 ;  /* 0x0000000000037941 */ /* 0x000fea0003800000 */
.L_x_4211:
[----:B------:R-:W-:Y:S02]  /*49f0*/  ULDC.64 UR4, c[0x0][0x208] ;  /* 0x0000820000047ab9 */ /* 0x000fe40000000a00 */
[----:B--2---:R1:W-:Y:S03]  /*4a00*/  STG.E.128 desc[UR4][R38.64+0x100], R32 ;  /* 0x0001002026007986 */ /* 0x0043e6000c101d04 */
.L_x_4210:
[----:B------:R-:W-:Y:S05]  /*4a10*/  BSYNC B2 ;  /* 0x0000000000027941 */ /* 0x000fea0003800000 */
.L_x_4209:
[----:B------:R-:W-:-:S13]  /*4a20*/  ISETP.NE.AND P3, PT, R28, RZ, PT ;  /* 0x000000ff1c00720c */ /* 0x000fda0003f65270 */
        /* <DEDUP_REMOVED lines=47> */
.L_x_4214:
[----:B------:R-:W-:Y:S05]  /*4d20*/  BSYNC B2 ;  /* 0x0000000000027941 */ /* 0x000fea0003800000 */
.L_x_4213:
[----:B------:R-:W-:Y:S02]  /*4d30*/  ULDC.64 UR4, c[0x0][0x208] ;  /* 0x0000820000047ab9 */ /* 0x000fe40000000a00 */
[----:B--2---:R1:W-:Y:S03]  /*4d40*/  STG.E.128 desc[UR4][R38.64+0x140], R32 ;  /* 0x0001402026007986 */ /* 0x0043e6000c101d04 */
.L_x_4192:
[----:B------:R-:W-:Y:S05]  /*4d50*/  BSYNC B1 ;  /* 0x0000000000017941 */ /* 0x000fea0003800000 */
.L_x_4191:
        /* <DEDUP_REMOVED lines=49> */
.L_x_4219:
[----:B------:R-:W-:Y:S05]  /*5070*/  BSYNC B2 ;  /* 0x0000000000027941 */ /* 0x000fea0003800000 */
.L_x_4218:
[----:B------:R-:W-:Y:S02]  /*5080*/  ULDC.64 UR4, c[0x0][0x208] ;  /* 0x0000820000047ab9 */ /* 0x000fe40000000a00 */
[----:B--2---:R1:W-:Y:S03]  /*5090*/  STG.E.128 desc[UR4][R36.64], R32 ;  /* 0x0000002024007986 */ /* 0x0043e6000c101d04 */
.L_x_4217:
[----:B------:R-:W-:Y:S05]  /*50a0*/  BSYNC B1 ;  /* 0x0000000000017941 */ /* 0x000fea0003800000 */
.L_x_4216:
        /* <DEDUP_REMOVED lines=49> */
.L_x_4223:
[----:B------:R-:W-:Y:S05]  /*53c0*/  BSYNC B2 ;  /* 0x0000000000027941 */ /* 0x000fea0003800000 */
.L_x_4222:
[----:B------:R-:W-:Y:S02]  /*53d0*/  ULDC.64 UR4, c[0x0][0x208] ;  /* 0x0000820000047ab9 */ /* 0x000fe40000000a00 */
[----:B--2---:R1:W-:Y:S03]  /*53e0*/  STG.E.128 desc[UR4][R36.64+0x40], R32 ;  /* 0x0000402024007986 */ /* 0x0043e6000c101d04 */
.L_x_4221:
[----:B------:R-:W-:Y:S05]  /*53f0*/  BSYNC B1 ;  /* 0x0000000000017941 */ /* 0x000fea0003800000 */
.L_x_4220:
        /* <DEDUP_REMOVED lines=29> */
[----:B------:R-:W-:Y:S02]  /*55d0*/  HADD2.F32 R39, -RZ, R130.H1_H1 ;  /* 0x30000082ff277230 */ /* 0x000fe40000004100 */
[----:B------:R-:W-:Y:S01]  /*55e0*/  FFMA.FTZ R60, R35, R54, -R60 ;  /* 0x00000036233c7223 */ /* 0x000fe2000001083c */
[----:B------:R-:W-:Y:S02]  /*55f0*/  HADD2.F32 R32, -RZ, R32.H0_H0 ;  /* 0x20000020ff207230 */ /* 0x000fe40000004100 */
[----:B------:R-:W-:Y:S02]  /*5600*/  HADD2.F32 R53, -RZ, R130.H0_H0 ;  /* 0x20000082ff357230 */ /* 0x000fe40000004100 */
[-C--:B------:R-:W-:Y:S01]  /*5610*/  FMUL.FTZ R55, R33, R39.reuse ;  /* 0x0000002721377220 */ /* 0x080fe20000410000 */
[--C-:B------:R-:W-:Y:S02]  /*5620*/  HADD2.F32 R34, -RZ, R38.reuse.H1_H1 ;  /* 0x30000026ff227230 */ /* 0x100fe40000004100 */
[----:B------:R-:W-:Y:S01]  /*5630*/  FMUL.FTZ R52, R32, R39 ;  /* 0x0000002720347220 */ /* 0x000fe20000410000 */
[----:B------:R-:W-:-:S02]  /*5640*/  HADD2.F32 R38, -RZ, R38.H0_H0 ;  /* 0x20000026ff267230 */ /* 0x000fc40000004100 */
[--C-:B------:R-:W-:Y:S02]  /*5650*/  HADD2.F32 R35, -RZ, R131.reuse.H1_H1 ;  /* 0x30000083ff237230 */ /* 0x100fe40000004100 */
[-C--:B------:R-:W-:Y:S01]  /*5660*/  FMUL.FTZ R39, R34, R53.reuse ;  /* 0x0000003522277220 */ /* 0x080fe20000410000 */
        /* <DEDUP_REMOVED lines=10> */
.L_x_4227:
[----:B------:R-:W-:Y:S05]  /*5710*/  BSYNC B2 ;  /* 0x0000000000027941 */ /* 0x000fea0003800000 */
.L_x_4226:
[----:B------:R-:W-:Y:S02]  /*5720*/  ULDC.64 UR4, c[0x0][0x208] ;  /* 0x0000820000047ab9 */ /* 0x000fe40000000a00 */
[----:B--2---:R1:W-:Y:S03]  /*5730*/  STG.E.128 desc[UR4][R36.64+0x80], R32 ;  /* 0x0000802024007986 */ /* 0x0043e6000c101d04 */
.L_x_4225:
[----:B------:R-:W-:Y:S05]  /*5740*/  BSYNC B1 ;  /* 0x0000000000017941 */ /* 0x000fea0003800000 */
.L_x_4224:
        /* <DEDUP_REMOVED lines=29> */
[----:B------:R-:W-:Y:S02]  /*5920*/  HADD2.F32 R39, -RZ, R128.H1_H1 ;  /* 0x30000080ff277230 */ /* 0x000fe40000004100 */
[----:B------:R-:W-:Y:S01]  /*5930*/  FFMA.FTZ R56, R35, R50, -R56 ;  /* 0x0000003223387223 */ /* 0x000fe20000010838 */
[----:B------:R-:W-:Y:S02]  /*5940*/  HADD2.F32 R32, -RZ, R32.H0_H0 ;  /* 0x20000020ff207230 */ /* 0x000fe40000004100 */
[----:B------:R-:W-:Y:S02]  /*5950*/  HADD2.F32 R49, -RZ, R128.H0_H0 ;  /* 0x20000080ff317230 */ /* 0x000fe40000004100 */
[----:B------:R-:W-:Y:S01]  /*5960*/  FMUL.FTZ R51, R33, R39 ;  /* 0x0000002721337220 */ /* 0x000fe20000410000 */
[----:B------:R-:W-:-:S02]  /*5970*/  HADD2.F32 R34, -RZ, R38.H1_H1 ;  /* 0x30000026ff227230 */ /* 0x000fc40000004100 */
[----:B------:R-:W-:Y:S01]  /*5980*/  FMUL.FTZ R48, R32, R39 ;  /* 0x0000002720307220 */ /* 0x000fe20000410000 */
[----:B------:R-:W-:Y:S02]  /*5990*/  HADD2.F32 R38, -RZ, R38.H0_H0 ;  /* 0x20000026ff267230 */ /* 0x000fe40000004100 */
        /* <DEDUP_REMOVED lines=12> */
.L_x_4231:
[----:B------:R-:W-:Y:S05]  /*5a60*/  BSYNC B2 ;  /* 0x0000000000027941 */ /* 0x000fea0003800000 */
.L_x_4230:
[----:B------:R-:W-:Y:S02]  /*5a70*/  ULDC.64 UR4, c[0x0][0x208] ;  /* 0x0000820000047ab9 */ /* 0x000fe40000000a00 */
[----:B--2---:R1:W-:Y:S03]  /*5a80*/  STG.E.128 desc[UR4][R36.64+0xc0], R32 ;  /* 0x0000c02024007986 */ /* 0x0043e6000c101d04 */
.L_x_4229:
[----:B------:R-:W-:Y:S05]  /*5a90*/  BSYNC B1 ;  /* 0x0000000000017941 */ /* 0x000fea0003800000 */
.L_x_4228:
        /* <DEDUP_REMOVED lines=49> */
.L_x_4235:
[----:B------:R-:W-:Y:S05]  /*5db0*/  BSYNC B2 ;  /* 0x0000000000027941 */ /* 0x000fea0003800000 */
.L_x_4234:
[----:B------:R-:W-:Y:S02]  /*5dc0*/  ULDC.64 UR4, c[0x0][0x208] ;  /* 0x0000820000047ab9 */ /* 0x000fe40000000a00 */
[----:B--2---:R1:W-:Y:S03]  /*5dd0*/  STG.E.128 desc[UR4][R36.64+0x100], R32 ;  /* 0x0001002024007986 */ /* 0x0043e6000c101d04 */
.L_x_4233:
[----:B------:R-:W-:Y:S05]  /*5de0*/  BSYNC B1 ;  /* 0x0000000000017941 */ /* 0x000fea0003800000 */
.L_x_4232:
        /* <DEDUP_REMOVED lines=48> */
.L_x_4237:
[----:B------:R-:W-:Y:S05]  /*60f0*/  BSYNC B1 ;  /* 0x0000000000017941 */ /* 0x000fea0003800000 */
.L_x_4236:
[----:B------:R-:W-:Y:S02]  /*6100*/  ULDC.64 UR4, c[0x0][0x208] ;  /* 0x0000820000047ab9 */ /* 0x000fe40000000a00 */
[----:B--2---:R1:W-:Y:S01]  /*6110*/  STG.E.128 desc[UR4][R36.64+0x140], R32 ;  /* 0x0001402024007986 */ /* 0x0043e2000c101d04 */
[----:B------:R-:W-:Y:S05]  /*6120*/  BRA `(.L_x_4215) ;  /* 0x0000003c00a07947 */ /* 0x000fea0003800000 */
.L_x_4183:
        /* <DEDUP_REMOVED lines=20> */
[----:B------:R-:W-:Y:S01]  /*6270*/  CS2R R54, SRZ ;  /* 0x0000000000367805 */ /* 0x000fe2000001ff00 */
[----:B------:R-:W-:Y:S01]  /*6280*/  IMAD.X R33, R89, 0x1, R12, P2 ;  /* 0x0000000159217824 */ /* 0x000fe200010e060c */
[C---:B------:R-:W-:Y:S02]  /*6290*/  LEA R56, P2, R32.reuse, UR4, 0x1 ;  /* 0x0000000420387c11 */ /* 0x040fe4000f8408ff */
[----:B------:R-:W-:Y:S01]  /*62a0*/  CS2R R52, SRZ ;  /* 0x0000000000347805 */ /* 0x000fe2000001ff00 */
[----:B------:R-:W-:Y:S01]  /*62b0*/  ULDC.64 UR6, c[0x0][0x208] ;  /* 0x0000820000067ab9 */ /* 0x000fe20000000a00 */
        /* <DEDUP_REMOVED lines=23> */
.L_x_4239:
[----:B------:R-:W-:Y:S05]  /*6430*/  BSYNC B1 ;  /* 0x0000000000017941 */ /* 0x000fea0003800000 */
.L_x_4238:
        /* <DEDUP_REMOVED lines=23> */
[----:B------:R-:W-:Y:S01]  /*65b0*/  CS2R R76, SRZ ;  /* 0x00000000004c7805 */ /* 0x000fe2000001ff00 */
[----:B------:R-:W-:Y:S01]  /*65c0*/  ULDC.64 UR6, c[0x0][0x208] ;  /* 0x0000820000067ab9 */ /* 0x000fe20000000a00 */
        /* <DEDUP_REMOVED lines=23> */
.L_x_4241:
[----:B------:R-:W-:Y:S05]  /*6740*/  BSYNC B1 ;  /* 0x0000000000017941 */ /* 0x000fea0003800000 */
.L_x_4240:
[----:B0-----:R-:W-:Y:S01]  /*6750*/  IMAD.MOV.U32 R80, RZ, RZ, R32 ;  /* 0x000000ffff507224 */ /* 0x001fe200078e0020 */
[----:B------:R-:W-:Y:S01]  /*6760*/  MOV R81, R33 ;  /* 0x0000002100517202 */ /* 0x000fe20000000f00 */
[----:B------:R-:W-:Y:S01]  /*6770*/  IMAD.MOV.U32 R82, RZ, RZ, R36 ;  /* 0x000000ffff527224 */ /* 0x000fe200078e0024 */
[----:B------:R-:W-:Y:S01]  /*6780*/  ULOP3.LUT UR4, UR60, 0x1, URZ, 0xfc, !UPT ;  /* 0x000000013c047892 */ /* 0x000fe2000f8efc3f */
[----:B------:R-:W-:Y:S01]  /*6790*/  IMAD.MOV.U32 R83, RZ, RZ, R37 ;  /* 0x000000ffff537224 */ /* 0x000fe200078e0025 */
        /* <DEDUP_REMOVED lines=16> */
[----:B------:R-:W-:Y:S01]  /*68a0*/  IMAD.MOV.U32 R81, RZ, RZ, R47 ;  /* 0x000000ffff517224 */ /* 0x000fe200078e002f */
[----:B------:R-:W-:Y:S02]  /*68b0*/  MOV R83, R45 ;  /* 0x0000002d00537202 */ /* 0x000fe40000000f00 */
[----:B------:R-:W-:Y:S02]  /*68c0*/  PLOP3.LUT P2, PT, PT, PT, UP0, 0x80, 0x0 ;  /* 0x000000000000781c */ /* 0x000fe40003f4f008 */
        /* <DEDUP_REMOVED lines=21> */
[----:B------:R-:W-:Y:S02]  /*6a20*/  PRMT R167, R167, 0x5410, R83 ;  /* 0x00005410a7a77816 */ /* 0x000fe40000000053 */
[----:B------:R-:W-:Y:S02]  /*6a30*/  MOV R83, R57 ;  /* 0x0000003900537202 */ /* 0x000fe40000000f00 */
[----:B------:R-:W-:Y:S01]  /*6a40*/  PRMT R152, R80, 0x5410, R81 ;  /* 0x0000541050987816 */ /* 0x000fe20000000051 */
[----:B------:R-:W-:Y:S01]  /*6a50*/  IMAD.MOV.U32 R80, RZ, RZ, R62 ;  /* 0x000000ffff507224 */ /* 0x000fe200078e003e */
[----:B------:R-:W-:Y:S01]  /*6a60*/  PRMT R153, R82, 0x5410, R83 ;  /* 0x0000541052997816 */ /* 0x000fe20000000053 */
[----:B------:R-:W-:-:S02]  /*6a70*/  IMAD.MOV.U32 R81, RZ, RZ, R63 ;  /* 0x000000ffff517224 */ /* 0x000fc400078e003f */
[----:B------:R-:W-:Y:S02]  /*6a80*/  IMAD.MOV.U32 R82, RZ, RZ, R60 ;  /* 0x000000ffff527224 */ /* 0x000fe400078e003c */
        /* <DEDUP_REMOVED lines=29> */
.L_x_4242:
[----:B------:R-:W-:Y:S01]  /*6c60*/  IMAD R89, R22, 0x8, R17 ;  /* 0x0000000816597824 */ /* 0x000fe200078e0211 */
[----:B------:R-:W-:Y:S01]  /*6c70*/  SHF.L.U32 R90, R204, 0x1f, RZ ;  /* 0x0000001fcc5a7819 */ /* 0x000fe200000006ff */
[----:B------:R-:W0:Y:S01]  /*6c80*/  LDC R147, c[0x0][0x2e4] ;  /* 0x0000b900ff937b82 */ /* 0x000e220000000800 */
[----:B------:R-:W-:Y:S02]  /*6c90*/  BSSY B1, `(.L_x_4243) ;  /* 0x0000004000017945 */ /* 0x000fe40003800000 */
[----:B------:R-:W1:Y:S05]  /*6ca0*/  SYNCS.PHASECHK.TRANS64.TRYWAIT P5, [R89+URZ+0x30890], R90 ;  /* 0x0308905a590075a7 */ /* 0x000e6a00080a017f */
[----:B------:R-:W2:Y:S01]  /*6cb0*/  LDC.64 R126, c[0x0][0x2f0] ;  /* 0x0000bc00ff7e7b82 */ /* 0x000ea20000000a00 */
[----:B-1----:R-:W-:Y:S05]  /*6cc0*/  @!P5 BRA `(.L_x_4244) ;  /* 0x0000020c008cd947 */ /* 0x002fea0003800000 */
.L_x_4588:
[----:B------:R-:W-:Y:S05]  /*6cd0*/  BSYNC B1 ;  /* 0x0000000000017941 */ /* 0x000fea0003800000 */
.L_x_4243:
        /* <DEDUP_REMOVED lines=26> */
[----:B------:R-:W-:Y:S02]  /*6e80*/  IMAD.IADD R81, R81, 0x1, R80 ;  /* 0x0000000151517824 */ /* 0x000fe400078e0250 */
[C---:B------:R-:W-:Y:S02]  /*6e90*/  IMAD R80, R22.reuse, 0x4800, R143 ;  /* 0x0000480016507824 */ /* 0x040fe400078e028f */
[----:B------:R-:W-:Y:S02]  /*6ea0*/  IMAD R84, R22, 0x4800, R81 ;  /* 0x0000480016547824 */ /* 0x000fe400078e0251 */
[--C-:B------:R-:W-:Y:S02]  /*6eb0*/  IMAD R80, R80, 0x2, R17.reuse ;  /* 0x0000000250507824 */ /* 0x100fe400078e0211 */
[----:B------:R-:W-:-:S04]  /*6ec0*/  IMAD R84, R84, 0x2, R17 ;  /* 0x0000000254547824 */ /* 0x000fc800078e0211 */
[----:B------:R-:W0:Y:S04]  /*6ed0*/  LDS.128 R80, [R80+0x1e400] ;  /* 0x01e4000050507984 */ /* 0x000e280000000c00 */
[----:B------:R-:W2:Y:S01]  /*6ee0*/  LDS.128 R84, [R84+0x1e400] ;  /* 0x01e4000054547984 */ /* 0x000ea20000000c00 */
[----:B------:R-:W-:Y:S05]  /*6ef0*/  @P4 BRA `(.L_x_4250) ;  /* 0x00000004004c4947 */ /* 0x000fea0003800000 */
[--C-:B------:R-:W-:Y:S01]  /*6f00*/  SHF.R.U64 R40, R40, 0x10, R41.reuse ;  /* 0x0000001028287819 */ /* 0x100fe20000001229 */
[----:B--2---:R-:W-:Y:S01]  /*6f10*/  HADD2.F32 R168, -RZ, R85.H0_H0 ;  /* 0x20000055ffa87230 */ /* 0x004fe20000004100 */
[----:B------:R-:W-:Y:S01]  /*6f20*/  SHF.R.U32.HI R166, RZ, 0x10, R41 ;  /* 0x00000010ffa67819 */ /* 0x000fe20000011629 */
[----:B0-----:R-:W-:Y:S01]  /*6f30*/  HADD2.F32 R170, -RZ, R81.H0_H0 ;  /* 0x20000051ffaa7230 */ /* 0x001fe20000004100 */
[--C-:B------:R-:W-:Y:S01]  /*6f40*/  SHF.R.U64 R41, R52, 0x10, R53.reuse ;  /* 0x0000001034297819 */ /* 0x100fe20000001235 */
[----:B------:R-:W-:Y:S01]  /*6f50*/  HADD2.F32 R169, -RZ, R85.H1_H1 ;  /* 0x30000055ffa97230 */ /* 0x000fe20000004100 */
[----:B------:R-:W-:Y:S01]  /*6f60*/  SHF.R.U32.HI R52, RZ, 0x10, R53 ;  /* 0x00000010ff347819 */ /* 0x000fe20000011635 */
[----:B------:R-:W-:Y:S01]  /*6f70*/  HADD2.F32 R81, -RZ, R81.H1_H1 ;  /* 0x30000051ff517230 */ /* 0x000fe20000004100 */
[--C-:B------:R-:W-:Y:S01]  /*6f80*/  SHF.R.U64 R53, R54, 0x10, R55.reuse ;  /* 0x0000001036357819 */ /* 0x100fe20000001237 */
[----:B------:R-:W-:Y:S01]  /*6f90*/  HADD2.F32 R166, -RZ, R166.H0_H0 ;  /* 0x200000a6ffa67230 */ /* 0x000fe20000004100 */
[----:B------:R-:W-:Y:S01]  /*6fa0*/  SHF.R.U32.HI R54, RZ, 0x10, R55 ;  /* 0x00000010ff367819 */ /* 0x000fe20000011637 */
[--C-:B------:R-:W-:Y:S01]  /*6fb0*/  HADD2.F32 R55, -RZ, R167.reuse.H1_H1 ;  /* 0x300000a7ff377230 */ /* 0x100fe20000004100 */
[--C-:B------:R-:W-:Y:S01]  /*6fc0*/  SHF.R.U64 R42, R42, 0x10, R43.reuse ;  /* 0x000000102a2a7819 */ /* 0x100fe2000000122b */
[----:B------:R-:W-:Y:S01]  /*6fd0*/  HADD2.F32 R167, -RZ, R167.H0_H0 ;  /* 0x200000a7ffa77230 */ /* 0x000fe20000004100 */
[----:B------:R-:W-:Y:S01]  /*6fe0*/  SHF.R.U32.HI R43, RZ, 0x10, R43 ;  /* 0x00000010ff2b7819 */ /* 0x000fe2000001162b */
[----:B------:R-:W-:-:S02]  /*6ff0*/  HADD2.F32 R52, -RZ, R52.H0_H0 ;  /* 0x20000034ff347230 */ /* 0x000fc40000004100 */
[-C--:B------:R-:W-:Y:S01]  /*7000*/  FMUL.FTZ R85, R168, R55.reuse ;  /* 0x00000037a8557220 */ /* 0x080fe20000410000 */
[C---:B------:R-:W-:Y:S01]  /*7010*/  FMUL.FTZ R55, R170.reuse, R55 ;  /* 0x00000037aa377220 */ /* 0x040fe20000410000 */
[----:B------:R-:W-:Y:S02]  /*7020*/  HADD2.F32 R41, -RZ, R41.H0_H0 ;  /* 0x20000029ff297230 */ /* 0x000fe40000004100 */
[-C--:B------:R-:W-:Y:S01]  /*7030*/  FFMA.FTZ R85, R170, R167.reuse, -R85 ;  /* 0x000000a7aa557223 */ /* 0x080fe20000010855 */
[-C--:B------:R-:W-:Y:S01]  /*7040*/  FMUL.FTZ R170, R169, R52.reuse ;  /* 0x00000034a9aa7220 */ /* 0x080fe20000410000 */
[C---:B------:R-:W-:Y:S01]  /*7050*/  FMUL.FTZ R52, R81.reuse, R52 ;  /* 0x0000003451347220 */ /* 0x040fe20000410000 */
[----:B------:R-:W-:Y:S01]  /*7060*/  FFMA.FTZ R55, R168, R167, R55 ;  /* 0x000000a7a8377223 */ /* 0x000fe20000010037 */
[--C-:B------:R-:W-:Y:S02]  /*7070*/  HADD2.F32 R167, -RZ, R87.reuse.H0_H0 ;  /* 0x20000057ffa77230 */ /* 0x100fe40000004100 */
[----:B------:R-:W-:Y:S01]  /*7080*/  FFMA.FTZ R170, R81, R166, -R170 ;  /* 0x000000a651aa7223 */ /* 0x000fe200000108aa */
[----:B------:R-:W-:-:S02]  /*7090*/  HADD2.F32 R168, -RZ, R87.H1_H1 ;  /* 0x30000057ffa87230 */ /* 0x000fc40000004100 */
[----:B------:R-:W-:Y:S01]  /*70a0*/  FFMA.FTZ R52, R169, R166, R52 ;  /* 0x000000a6a9347223 */ /* 0x000fe20000010034 */
[----:B------:R-:W-:Y:S02]  /*70b0*/  HADD2.F32 R81, -RZ, R172.H0_H0 ;  /* 0x200000acff517230 */ /* 0x000fe40000004100 */
[--C-:B------:R-:W-:Y:S01]  /*70c0*/  HADD2.F32 R87, -RZ, R83.reuse.H0_H0 ;  /* 0x20000053ff577230 */ /* 0x100fe20000004100 */
        /* <DEDUP_REMOVED lines=16> */
[----:B------:R-:W-:Y:S01]  /*71d0*/  HADD2.F32 R84, -RZ, R84.H1_H1 ;  /* 0x30000054ff547230 */ /* 0x000fe20000004100 */
[----:B------:R-:W-:Y:S01]  /*71e0*/  F2FP.F16.F32.PACK_AB R52, R52, R55 ;  /* 0x000000373434723e */ /* 0x000fe200000000ff */
[----:B------:R-:W-:Y:S02]  /*71f0*/  HADD2.F32 R80, -RZ, R80.H1_H1 ;  /* 0x30000050ff507230 */ /* 0x000fe40000004100 */
[-C--:B------:R-:W-:Y:S01]  /*7200*/  FMUL.FTZ R166, R83, R43.reuse ;  /* 0x0000002b53a67220 */ /* 0x080fe20000410000 */
[----:B------:R-:W-:Y:S02]  /*7210*/  HADD2.F32 R167, -RZ, R40.H0_H0 ;  /* 0x20000028ffa77230 */ /* 0x000fe40000004100 */
[----:B------:R-:W-:Y:S01]  /*7220*/  FMUL.FTZ R40, R87, R43 ;  /* 0x0000002b57287220 */ /* 0x000fe20000410000 */
[----:B------:R-:W-:Y:S02]  /*7230*/  HADD2.F32 R54, -RZ, R183.H0_H0 ;  /* 0x200000b7ff367230 */ /* 0x000fe40000004100 */
[-C--:B------:R-:W-:Y:S01]  /*7240*/  FMUL.FTZ R43, R84, R41.reuse ;  /* 0x00000029542b7220 */ /* 0x080fe20000410000 */
[C---:B------:R-:W-:Y:S01]  /*7250*/  FMUL.FTZ R41, R80.reuse, R41 ;  /* 0x0000002950297220 */ /* 0x040fe20000410000 */
[----:B------:R-:W-:Y:S01]  /*7260*/  HADD2.F32 R53, -RZ, R53.H0_H0 ;  /* 0x20000035ff357230 */ /* 0x000fe20000004100 */
[----:B------:R-:W-:Y:S01]  /*7270*/  F2FP.F16.F32.PACK_AB R169, R169, R174 ;  /* 0x000000aea9a9723e */ /* 0x000fe200000000ff */
[-C--:B------:R-:W-:Y:S01]  /*7280*/  FFMA.FTZ R43, R80, R167.reuse, -R43 ;  /* 0x000000a7502b7223 */ /* 0x080fe2000001082b */
[----:B------:R-:W-:Y:S01]  /*7290*/  FFMA.FTZ R40, R83, R54, -R40 ;  /* 0x0000003653287223 */ /* 0x000fe20000010828 */
[----:B------:R-:W-:Y:S01]  /*72a0*/  FFMA.FTZ R167, R84, R167, R41 ;  /* 0x000000a754a77223 */ /* 0x000fe20000010029 */
[----:B------:R-:W-:-:S02]  /*72b0*/  HADD2.F32 R41, -RZ, R184.H1_H1 ;  /* 0x300000b8ff297230 */ /* 0x000fc40000004100 */
[----:B------:R-:W-:Y:S01]  /*72c0*/  FFMA.FTZ R166, R87, R54, R166 ;  /* 0x0000003657a67223 */ /* 0x000fe200000100a6 */
[----:B------:R-:W-:Y:S02]  /*72d0*/  HADD2.F32 R83, -RZ, R86.H0_H0 ;  /* 0x20000056ff537230 */ /* 0x000fe40000004100 */
[----:B------:R-:W-:Y:S02]  /*72e0*/  HADD2.F32 R80, -RZ, R82.H0_H0 ;  /* 0x20000052ff507230 */ /* 0x000fe40000004100 */
[----:B------:R-:W-:Y:S02]  /*72f0*/  HADD2.F32 R86, -RZ, R86.H1_H1 ;  /* 0x30000056ff567230 */ /* 0x000fe40000004100 */
[----:B------:R-:W-:Y:S01]  /*7300*/  FMUL.FTZ R87, R83, R41 ;  /* 0x0000002953577220 */ /* 0x000fe20000410000 */
[----:B------:R-:W-:Y:S01]  /*7310*/  HADD2.F32 R82, -RZ, R82.H1_H1 ;  /* 0x30000052ff527230 */ /* 0x000fe20000004100 */
[----:B------:R-:W-:Y:S01]  /*7320*/  F2FP.F16.F32.PACK_AB R84, R167, R166 ;  /* 0x000000a6a754723e */ /* 0x000fe200000000ff */
[----:B------:R-:W-:-:S02]  /*7330*/  HADD2.F32 R54, -RZ, R171.H0_H0 ;  /* 0x200000abff367230 */ /* 0x000fc40000004100 */
[----:B------:R-:W-:Y:S02]  /*7340*/  HADD2.F32 R171, -RZ, R42.H0_H0 ;  /* 0x2000002affab7230 */ /* 0x000fe40000004100 */
[----:B------:R-:W-:Y:S01]  /*7350*/  FMUL.FTZ R42, R80, R41 ;  /* 0x00000029502a7220 */ /* 0x000fe20000410000 */
[-C--:B------:R-:W-:Y:S01]  /*7360*/  FMUL.FTZ R41, R86, R53.reuse ;  /* 0x0000003556297220 */ /* 0x080fe20000410000 */
[----:B------:R-:W-:Y:S01]  /*7370*/  FMUL.FTZ R53, R82, R53 ;  /* 0x0000003552357220 */ /* 0x000fe20000410000 */
        /* <DEDUP_REMOVED lines=10> */
[----:B------:R-:W-:-:S07]  /*7420*/  MOV R85, R52 ;  /* 0x0000003400557202 */ /* 0x000fce0000000f00 */
.L_x_4250:
[----:B------:R-:W-:Y:S05]  /*7430*/  BSYNC B3 ;  /* 0x0000000000037941 */ /* 0x000fea0003800000 */
.L_x_4249:
[----:B------:R-:W-:Y:S01]  /*7440*/  ISETP.GE.AND P4, PT, R165, R147, PT ;  /* 0x00000093a500720c */ /* 0x000fe20003f86270 */
[----:B------:R-:W-:-:S12]  /*7450*/  ULDC.64 UR4, c[0x0][0x208] ;  /* 0x0000820000047ab9 */ /* 0x000fd80000000a00 */
        /* <DEDUP_REMOVED lines=9> */
.L_x_4248:
[----:B------:R-:W-:Y:S05]  /*74f0*/  BSYNC B2 ;  /* 0x0000000000027941 */ /* 0x000fea0003800000 */
.L_x_4247:
[----:B------:R-:W-:Y:S01]  /*7500*/  ISETP.NE.AND P4, PT, R21, RZ, PT ;  /* 0x000000ff1500720c */ /* 0x000fe20003f85270 */
[----:B------:R-:W-:-:S12]  /*7510*/  BSSY B2, `(.L_x_4251) ;  /* 0x0000077000027945 */ /* 0x000fd80003800000 */
[----:B------:R-:W-:Y:S05]  /*7520*/  @!P4 BRA `(.L_x_4252) ;  /* 0x0000000400d4c947 */ /* 0x000fea0003800000 */
[----:B0-----:R-:W-:Y:S01]  /*7530*/  SEL R40, R124, R149, !P1 ;  /* 0x000000957c287207 */ /* 0x001fe20004800000 */
[----:B------:R-:W-:Y:S01]  /*7540*/  BSSY B3, `(.L_x_4253) ;  /* 0x0000068000037945 */ /* 0x000fe20003800000 */
[----:B------:R-:W-:Y:S02]  /*7550*/  IADD3 R80, P4, P5, R108, R130, R14 ;  /* 0x000000826c507210 */ /* 0x000fe40007d9e00e */
[----:B------:R-:W-:Y:S02]  /*7560*/  SHF.R.S32.HI R41, RZ, 0x1f, R40 ;  /* 0x0000001fff297819 */ /* 0x000fe40000011428 */
[----:B------:R-:W-:Y:S02]  /*7570*/  IADD3.X R81, R4, R155, R113, P4, P5 ;  /* 0x0000009b04517210 */ /* 0x000fe400027ea471 */
[----:B------:R-:W-:Y:S02]  /*7580*/  LEA.HI R41, R41, R40, RZ, 0x4 ;  /* 0x0000002829297211 */ /* 0x000fe400078f20ff */
[----:B------:R-:W-:-:S02]  /*7590*/  ISETP.GE.AND P4, PT, R198, R119, PT ;  /* 0x00000077c600720c */ /* 0x000fc40003f86270 */
        /* <DEDUP_REMOVED lines=21> */
[----:B0-----:R-:W-:Y:S01]  /*76f0*/  HADD2.F32 R53, -RZ, R41.H0_H0 ;  /* 0x20000029ff357230 */ /* 0x001fe20000004100 */
[----:B------:R-:W-:Y:S01]  /*7700*/  SHF.R.U32.HI R48, RZ, 0x10, R49 ;  /* 0x00000010ff307819 */ /* 0x000fe20000011631 */
[----:B------:R-:W-:Y:S01]  /*7710*/  HADD2.F32 R84, -RZ, R182.H1_H1 ;  /* 0x300000b6ff547230 */ /* 0x000fe20000004100 */
[--C-:B------:R-:W-:Y:S01]  /*7720*/  SHF.R.U64 R49, R50, 0x10, R51.reuse ;  /* 0x0000001032317819 */ /* 0x100fe20000001233 */
[----:B------:R-:W-:Y:S01]  /*7730*/  HADD2.F32 R37, -RZ, R37.H0_H0 ;  /* 0x20000025ff257230 */ /* 0x000fe20000004100 */
[----:B------:R-:W-:Y:S01]  /*7740*/  SHF.R.U32.HI R50, RZ, 0x10, R51 ;  /* 0x00000010ff327819 */ /* 0x000fe20000011633 */
[----:B------:R-:W-:Y:S01]  /*7750*/  HADD2.F32 R51, -RZ, R184.H0_H0 ;  /* 0x200000b8ff337230 */ /* 0x000fe20000004100 */
[--C-:B------:R-:W-:Y:S01]  /*7760*/  SHF.R.U64 R38, R38, 0x10, R39.reuse ;  /* 0x0000001026267819 */ /* 0x100fe20000001227 */
[----:B------:R-:W-:Y:S01]  /*7770*/  HADD2.F32 R87, -RZ, R48.H0_H0 ;  /* 0x20000030ff577230 */ /* 0x000fe20000004100 */
[----:B------:R-:W-:Y:S01]  /*7780*/  SHF.R.U32.HI R39, RZ, 0x10, R39 ;  /* 0x00000010ff277819 */ /* 0x000fe20000011627 */
[----:B------:R-:W-:-:S02]  /*7790*/  HADD2.F32 R48, -RZ, R41.H1_H1 ;  /* 0x30000029ff307230 */ /* 0x000fc40000004100 */
[-C--:B------:R-:W-:Y:S01]  /*77a0*/  FMUL.FTZ R164, R53, R51.reuse ;  /* 0x0000003335a47220 */ /* 0x080fe20000410000 */
[----:B------:R-:W-:Y:S02]  /*77b0*/  HADD2.F32 R41, -RZ, R82.H0_H0 ;  /* 0x20000052ff297230 */ /* 0x000fe40000004100 */
[C---:B------:R-:W-:Y:S01]  /*77c0*/  FMUL.FTZ R82, R85.reuse, R51 ;  /* 0x0000003355527220 */ /* 0x040fe20000410000 */
[-C--:B------:R-:W-:Y:S01]  /*77d0*/  FMUL.FTZ R51, R86, R87.reuse ;  /* 0x0000005756337220 */ /* 0x080fe20000410000 */
[C---:B------:R-:W-:Y:S01]  /*77e0*/  FMUL.FTZ R87, R48.reuse, R87 ;  /* 0x0000005730577220 */ /* 0x040fe20000410000 */
[-C--:B------:R-:W-:Y:S01]  /*77f0*/  FFMA.FTZ R164, R85, R84.reuse, R164 ;  /* 0x0000005455a47223 */ /* 0x080fe200000100a4 */
[----:B------:R-:W-:Y:S01]  /*7800*/  FFMA.FTZ R82, R53, R84, -R82 ;  /* 0x0000005435527223 */ /* 0x000fe20000010852 */
[-C--:B------:R-:W-:Y:S01]  /*7810*/  FFMA.FTZ R51, R48, R41.reuse, -R51 ;  /* 0x0000002930337223 */ /* 0x080fe20000010833 */
[----:B------:R-:W-:Y:S01]  /*7820*/  FFMA.FTZ R87, R86, R41, R87 ;  /* 0x0000002956577223 */ /* 0x000fe20000010057 */
[----:B------:R-:W-:-:S02]  /*7830*/  HADD2.F32 R53, -RZ, R55.H0_H0 ;  /* 0x20000037ff357230 */ /* 0x000fc40000004100 */
[----:B------:R-:W-:Y:S01]  /*7840*/  HADD2.F32 R84, -RZ, R55.H1_H1 ;  /* 0x30000037ff547230 */ /* 0x000fe20000004100 */
[----:B------:R-:W-:Y:S01]  /*7850*/  F2FP.F16.F32.PACK_AB R51, R51, R82 ;  /* 0x000000523333723e */ /* 0x000fe200000000ff */
[----:B------:R-:W-:Y:S01]  /*7860*/  HADD2.F32 R41, -RZ, R183.H1_H1 ;  /* 0x300000b7ff297230 */ /* 0x000fe20000004100 */
[----:B------:R-:W-:Y:S01]  /*7870*/  F2FP.F16.F32.PACK_AB R87, R87, R164 ;  /* 0x000000a45757723e */ /* 0x000fe200000000ff */
[--C-:B------:R-:W-:Y:S02]  /*7880*/  HADD2.F32 R55, -RZ, R43.reuse.H0_H0 ;  /* 0x2000002bff377230 */ /* 0x100fe40000004100 */
[----:B------:R-:W-:Y:S02]  /*7890*/  HADD2.F32 R85, -RZ, R50.H0_H0 ;  /* 0x20000032ff557230 */ /* 0x000fe40000004100 */
[-C--:B------:R-:W-:Y:S01]  /*78a0*/  FMUL.FTZ R86, R53, R41.reuse ;  /* 0x0000002935567220 */ /* 0x080fe20000410000 */
[----:B------:R-:W-:Y:S02]  /*78b0*/  HADD2.F32 R50, -RZ, R43.H1_H1 ;  /* 0x3000002bff327230 */ /* 0x000fe40000004100 */
[----:B------:R-:W-:Y:S01]  /*78c0*/  FMUL.FTZ R166, R55, R41 ;  /* 0x0000002937a67220 */ /* 0x000fe20000410000 */
[----:B------:R-:W-:-:S02]  /*78d0*/  HADD2.F32 R48, -RZ, R182.H0_H0 ;  /* 0x200000b6ff307230 */ /* 0x000fc40000004100 */
[-C--:B------:R-:W-:Y:S01]  /*78e0*/  FMUL.FTZ R41, R84, R85.reuse ;  /* 0x0000005554297220 */ /* 0x080fe20000410000 */
[----:B------:R-:W-:Y:S02]  /*78f0*/  HADD2.F32 R39, -RZ, R39.H0_H0 ;  /* 0x20000027ff277230 */ /* 0x000fe40000004100 */
[C---:B------:R-:W-:Y:S01]  /*7900*/  FMUL.FTZ R85, R50.reuse, R85 ;  /* 0x0000005532557220 */ /* 0x040fe20000410000 */
[--C-:B------:R-:W-:Y:S02]  /*7910*/  HADD2.F32 R43, -RZ, R181.reuse.H0_H0 ;  /* 0x200000b5ff2b7230 */ /* 0x100fe40000004100 */
[-C--:B------:R-:W-:Y:S01]  /*7920*/  FFMA.FTZ R86, R55, R48.reuse, -R86 ;  /* 0x0000003037567223 */ /* 0x080fe20000010856 */
[----:B------:R-:W-:Y:S01]  /*7930*/  FFMA.FTZ R166, R53, R48, R166 ;  /* 0x0000003035a67223 */ /* 0x000fe200000100a6 */
[-C--:B------:R-:W-:Y:S01]  /*7940*/  FFMA.FTZ R41, R50, R39.reuse, -R41 ;  /* 0x0000002732297223 */ /* 0x080fe20000010829 */
[----:B------:R-:W-:Y:S01]  /*7950*/  FFMA.FTZ R85, R84, R39, R85 ;  /* 0x0000002754557223 */ /* 0x000fe20000010055 */
[----:B------:R-:W-:-:S02]  /*7960*/  HADD2.F32 R39, -RZ, R181.H1_H1 ;  /* 0x300000b5ff277230 */ /* 0x000fc40000004100 */
[----:B------:R-:W-:Y:S02]  /*7970*/  HADD2.F32 R50, -RZ, R52.H0_H0 ;  /* 0x20000034ff327230 */ /* 0x000fe40000004100 */
[----:B------:R-:W-:Y:S02]  /*7980*/  HADD2.F32 R48, -RZ, R40.H0_H0 ;  /* 0x20000028ff307230 */ /* 0x000fe40000004100 */
[----:B------:R-:W-:Y:S02]  /*7990*/  HADD2.F32 R52, -RZ, R52.H1_H1 ;  /* 0x30000034ff347230 */ /* 0x000fe40000004100 */
[-C--:B------:R-:W-:Y:S01]  /*79a0*/  FMUL.FTZ R53, R50, R39.reuse ;  /* 0x0000002732357220 */ /* 0x080fe20000410000 */
[----:B------:R-:W-:Y:S02]  /*79b0*/  HADD2.F32 R40, -RZ, R40.H1_H1 ;  /* 0x30000028ff287230 */ /* 0x000fe40000004100 */
[----:B------:R-:W-:Y:S01]  /*79c0*/  FMUL.FTZ R163, R48, R39 ;  /* 0x0000002730a37220 */ /* 0x000fe20000410000 */
[----:B------:R-:W-:-:S02]  /*79d0*/  HADD2.F32 R55, -RZ, R36.H0_H0 ;  /* 0x20000024ff377230 */ /* 0x000fc40000004100 */
[----:B------:R-:W-:Y:S01]  /*79e0*/  FMUL.FTZ R39, R52, R37 ;  /* 0x0000002534277220 */ /* 0x000fe20000410000 */
[----:B------:R-:W-:Y:S01]  /*79f0*/  FFMA.FTZ R53, R48, R43, -R53 ;  /* 0x0000002b30357223 */ /* 0x000fe20000010835 */
[----:B------:R-:W-:Y:S01]  /*7a00*/  FMUL.FTZ R37, R40, R37 ;  /* 0x0000002528257220 */ /* 0x000fe20000410000 */
[----:B------:R-:W-:Y:S01]  /*7a10*/  FFMA.FTZ R163, R50, R43, R163 ;  /* 0x0000002b32a37223 */ /* 0x000fe200000100a3 */
[-C--:B------:R-:W-:Y:S01]  /*7a20*/  FFMA.FTZ R40, R40, R55.reuse, -R39 ;  /* 0x0000003728287223 */ /* 0x080fe20000010827 */
[----:B------:R-:W-:Y:S02]  /*7a30*/  HADD2.F32 R43, -RZ, R54.H0_H0 ;  /* 0x20000036ff2b7230 */ /* 0x000fe40000004100 */
[----:B------:R-:W-:Y:S01]  /*7a40*/  FFMA.FTZ R52, R52, R55, R37 ;  /* 0x0000003734347223 */ /* 0x000fe20000010025 */
[----:B------:R-:W-:Y:S02]  /*7a50*/  HADD2.F32 R36, -RZ, R180.H1_H1 ;  /* 0x300000b4ff247230 */ /* 0x000fe40000004100 */
        /* <DEDUP_REMOVED lines=20> */
[----:B------:R-:W-:-:S02]  /*7ba0*/  F2FP.F16.F32.PACK_AB R54, R49, R36 ;  /* 0x000000243136723e */ /* 0x000fc400000000ff */
[----:B------:R-:W-:-:S07]  /*7bb0*/  MOV R41, R51 ;  /* 0x0000003300297202 */ /* 0x000fce0000000f00 */
.L_x_4254:
[----:B------:R-:W-:Y:S05]  /*7bc0*/  BSYNC B3 ;  /* 0x0000000000037941 */ /* 0x000fea0003800000 */
.L_x_4253:
        /* <DEDUP_REMOVED lines=11> */
.L_x_4252:
[----:B------:R-:W-:Y:S05]  /*7c80*/  BSYNC B2 ;  /* 0x0000000000027941 */ /* 0x000fea0003800000 */
.L_x_4251:
[----:B------:R-:W-:-:S13]  /*7c90*/  ISETP.NE.AND P4, PT, R25, RZ, PT ;  /* 0x000000ff1900720c */ /* 0x000fda0003f85270 */
[----:B------:R-:W-:Y:S05]  /*7ca0*/  @!P4 BRA `(.L_x_4246) ;  /* 0x0000000400e0c947 */ /* 0x000fea0003800000 */
[----:B------:R-:W-:Y:S01]  /*7cb0*/  LOP3.LUT P6, RZ, R16, 0x1, RZ, 0xc0, !PT ;  /* 0x0000000110ff7812 */ /* 0x000fe200078cc0ff */
[----:B------:R-:W-:Y:S01]  /*7cc0*/  BSSY B2, `(.L_x_4255) ;  /* 0x000006b000027945 */ /* 0x000fe20003800000 */
[----:B------:R-:W-:Y:S02]  /*7cd0*/  IADD3 R48, P4, P5, R108, R130, R15 ;  /* 0x000000826c307210 */ /* 0x000fe40007d9e00f */
[----:B---3--:R-:W-:Y:S02]  /*7ce0*/  SEL R36, R124, R149, !P6 ;  /* 0x000000957c247207 */ /* 0x008fe40007000000 */
[----:B------:R-:W-:Y:S02]  /*7cf0*/  IADD3.X R49, R4, R155, R112, P4, P5 ;  /* 0x0000009b04317210 */ /* 0x000fe400027ea470 */
[----:B------:R-:W-:Y:S02]  /*7d00*/  SHF.R.S32.HI R37, RZ, 0x1f, R36 ;  /* 0x0000001fff257819 */ /* 0x000fe40000011424 */
[----:B------:R-:W-:-:S02]  /*7d10*/  ISETP.GE.AND P4, PT, R199, R119, PT ;  /* 0x00000077c700720c */ /* 0x000fc40003f86270 */
[----:B------:R-:W-:-:S04]  /*7d20*/  LEA.HI R36, R37, R36, RZ, 0x4 ;  /* 0x0000002425247211 */ /* 0x000fc800078f20ff */
[----:B------:R-:W-:-:S04]  /*7d30*/  LEA.HI.SX32 R36, R36, R115, 0x1c ;  /* 0x0000007324247211 */ /* 0x000fc800078fe2ff */
[----:B------:R-:W-:Y:S01]  /*7d40*/  SHF.R.S32.HI R37, RZ, 0x1f, R36 ;  /* 0x0000001fff257819 */ /* 0x000fe20000011424 */
[----:B------:R-:W-:-:S03]  /*7d50*/  IMAD.SHL.U32 R51, R36, 0x8, RZ ;  /* 0x0000000824337824 */ /* 0x000fc600078e00ff */
        /* <DEDUP_REMOVED lines=8> */
[--C-:B------:R-:W-:Y:S02]  /*7de0*/  IMAD R36, R36, 0x2, R17.reuse ;  /* 0x0000000224247824 */ /* 0x100fe400078e0211 */
[----:B0-----:R-:W-:-:S04]  /*7df0*/  IMAD R40, R38, 0x2, R17 ;  /* 0x0000000226287824 */ /* 0x001fc800078e0211 */
[----:B------:R-:W0:Y:S04]  /*7e00*/  LDS.128 R36, [R36+0x1e400] ;  /* 0x01e4000024247984 */ /* 0x000e280000000c00 */
[----:B------:R-:W2:Y:S01]  /*7e10*/  LDS.128 R40, [R40+0x1e400] ;  /* 0x01e4000028287984 */ /* 0x000ea20000000c00 */
[----:B------:R-:W-:Y:S05]  /*7e20*/  @P4 BRA `(.L_x_4256) ;  /* 0x0000000400504947 */ /* 0x000fea0003800000 */
[--C-:B------:R-:W-:Y:S01]  /*7e30*/  SHF.R.U64 R32, R32, 0x10, R33.reuse ;  /* 0x0000001020207819 */ /* 0x100fe20000001221 */
[----:B------:R-:W-:Y:S01]  /*7e40*/  HADD2.F32 R53, -RZ, R179.H1_H1 ;  /* 0x300000b3ff357230 */ /* 0x000fe20000004100 */
[----:B------:R-:W-:Y:S01]  /*7e50*/  SHF.R.U32.HI R50, RZ, 0x10, R33 ;  /* 0x00000010ff327819 */ /* 0x000fe20000011621 */
[----:B0-----:R-:W-:Y:S01]  /*7e60*/  HADD2.F32 R80, -RZ, R37.H0_H0 ;  /* 0x20000025ff507230 */ /* 0x001fe20000004100 */
[--C-:B------:R-:W-:Y:S01]  /*7e70*/  SHF.R.U64 R33, R44, 0x10, R45.reuse ;  /* 0x000000102c217819 */ /* 0x100fe2000000122d */
[----:B------:R-:W-:Y:S01]  /*7e80*/  HADD2.F32 R82, -RZ, R178.H1_H1 ;  /* 0x300000b2ff527230 */ /* 0x000fe20000004100 */
[----:B--2---:R-:W-:Y:S01]  /*7e90*/  MOV R52, R41 ;  /* 0x0000002900347202 */ /* 0x004fe20000000f00 */
[----:B------:R-:W-:Y:S01]  /*7ea0*/  HADD2.F32 R41, -RZ, R177.H1_H1 ;  /* 0x300000b1ff297230 */ /* 0x000fe20000004100 */
[----:B------:R-:W-:Y:S02]  /*7eb0*/  SHF.R.U32.HI R45, RZ, 0x10, R45 ;  /* 0x00000010ff2d7819 */ /* 0x000fe4000001162d */
[--C-:B------:R-:W-:Y:S01]  /*7ec0*/  SHF.R.U64 R44, R46, 0x10, R47.reuse ;  /* 0x000000102e2c7819 */ /* 0x100fe2000000122f */
[--C-:B------:R-:W-:Y:S01]  /*7ed0*/  HADD2.F32 R54, -RZ, R52.reuse.H0_H0 ;  /* 0x20000034ff367230 */ /* 0x100fe20000004100 */
[----:B------:R-:W-:Y:S01]  /*7ee0*/  SHF.R.U32.HI R46, RZ, 0x10, R47 ;  /* 0x00000010ff2e7819 */ /* 0x000fe2000001162f */
[----:B------:R-:W-:Y:S01]  /*7ef0*/  HADD2.F32 R52, -RZ, R52.H1_H1 ;  /* 0x30000034ff347230 */ /* 0x000fe20000004100 */
[--C-:B------:R-:W-:Y:S01]  /*7f00*/  SHF.R.U64 R34, R34, 0x10, R35.reuse ;  /* 0x0000001022227819 */ /* 0x100fe20000001223 */
[----:B------:R-:W-:Y:S01]  /*7f10*/  HADD2.F32 R55, -RZ, R45.H0_H0 ;  /* 0x2000002dff377230 */ /* 0x000fe20000004100 */
[----:B------:R-:W-:Y:S01]  /*7f20*/  SHF.R.U32.HI R35, RZ, 0x10, R35 ;  /* 0x00000010ff237819 */ /* 0x000fe20000011623 */
[----:B------:R-:W-:-:S02]  /*7f30*/  HADD2.F32 R45, -RZ, R37.H1_H1 ;  /* 0x30000025ff2d7230 */ /* 0x000fc40000004100 */
[-C--:B------:R-:W-:Y:S01]  /*7f40*/  FMUL.FTZ R37, R54, R53.reuse ;  /* 0x0000003536257220 */ /* 0x080fe20000410000 */
[----:B------:R-:W-:Y:S02]  /*7f50*/  HADD2.F32 R47, -RZ, R50.H0_H0 ;  /* 0x20000032ff2f7230 */ /* 0x000fe40000004100 */
[----:B------:R-:W-:Y:S01]  /*7f60*/  FMUL.FTZ R53, R80, R53 ;  /* 0x0000003550357220 */ /* 0x000fe20000410000 */
[----:B------:R-:W-:Y:S01]  /*7f70*/  FMUL.FTZ R50, R52, R55 ;  /* 0x0000003734327220 */ /* 0x000fe20000410000 */
[----:B------:R-:W-:Y:S01]  /*7f80*/  FFMA.FTZ R37, R80, R41, -R37 ;  /* 0x0000002950257223 */ /* 0x000fe20000010825 */
[C---:B------:R-:W-:Y:S01]  /*7f90*/  FMUL.FTZ R55, R45.reuse, R55 ;  /* 0x000000372d377220 */ /* 0x040fe20000410000 */
[----:B------:R-:W-:Y:S01]  /*7fa0*/  FFMA.FTZ R41, R54, R41, R53 ;  /* 0x0000002936297223 */ /* 0x000fe20000010035 */
[-C--:B------:R-:W-:Y:S01]  /*7fb0*/  FFMA.FTZ R50, R45, R47.reuse, -R50 ;  /* 0x0000002f2d327223 */ /* 0x080fe20000010832 */
[--C-:B------:R-:W-:Y:S02]  /*7fc0*/  HADD2.F32 R45, -RZ, R43.reuse.H0_H0 ;  /* 0x2000002bff2d7230 */ /* 0x100fe40000004100 */
[----:B------:R-:W-:Y:S01]  /*7fd0*/  FFMA.FTZ R52, R52, R47, R55 ;  /* 0x0000002f34347223 */ /* 0x000fe20000010037 */
[----:B------:R-:W-:-:S02]  /*7fe0*/  HADD2.F32 R54, -RZ, R43.H1_H1 ;  /* 0x3000002bff367230 */ /* 0x000fc40000004100 */
[----:B------:R-:W-:Y:S02]  /*7ff0*/  HADD2.F32 R53, -RZ, R46.H0_H0 ;  /* 0x2000002eff357230 */ /* 0x000fe40000004100 */
[-C--:B------:R-:W-:Y:S01]  /*8000*/  FMUL.FTZ R84, R45, R82.reuse ;  /* 0x000000522d547220 */ /* 0x080fe20000410000 */
[--C-:B------:R-:W-:Y:S01]  /*8010*/  HADD2.F32 R43, -RZ, R39.reuse.H0_H0 ;  /* 0x20000027ff2b7230 */ /* 0x100fe20000004100 */
[----:B------:R-:W-:Y:S01]  /*8020*/  F2FP.F16.F32.PACK_AB R37, R50, R37 ;  /* 0x000000253225723e */ /* 0x000fe200000000ff */
[----:B------:R-:W-:Y:S02]  /*8030*/  HADD2.F32 R46, -RZ, R39.H1_H1 ;  /* 0x30000027ff2e7230 */ /* 0x000fe40000004100 */
[----:B------:R-:W-:Y:S01]  /*8040*/  FMUL.FTZ R55, R54, R53 ;  /* 0x0000003536377220 */ /* 0x000fe20000410000 */
[----:B------:R-:W-:Y:S02]  /*8050*/  HADD2.F32 R80, -RZ, R176.H1_H1 ;  /* 0x300000b0ff507230 */ /* 0x000fe40000004100 */
        /* <DEDUP_REMOVED lines=8> */
[----:B------:R-:W-:Y:S02]  /*80e0*/  HADD2.F32 R82, -RZ, R179.H0_H0 ;  /* 0x200000b3ff527230 */ /* 0x000fe40000004100 */
[----:B------:R-:W-:Y:S01]  /*80f0*/  HADD2.F32 R47, -RZ, R33.H0_H0 ;  /* 0x20000021ff2f7230 */ /* 0x000fe20000004100 */
[----:B------:R-:W-:Y:S01]  /*8100*/  F2FP.F16.F32.PACK_AB R35, R46, R35 ;  /* 0x000000232e23723e */ /* 0x000fe200000000ff */
        /* <DEDUP_REMOVED lines=13> */
[----:B------:R-:W-:Y:S01]  /*81e0*/  FFMA.FTZ R33, R43, R80, R82 ;  /* 0x000000502b217223 */ /* 0x000fe20000010052 */
[-C--:B------:R-:W-:Y:S01]  /*81f0*/  FFMA.FTZ R43, R36, R45.reuse, -R53 ;  /* 0x0000002d242b7223 */ /* 0x080fe20000010835 */
[----:B------:R-:W-:Y:S01]  /*8200*/  FFMA.FTZ R36, R40, R45, R47 ;  /* 0x0000002d28247223 */ /* 0x000fe2000001002f */
[----:B------:R-:W-:Y:S02]  /*8210*/  HADD2.F32 R44, -RZ, R42.H0_H0 ;  /* 0x2000002aff2c7230 */ /* 0x000fe40000004100 */
[----:B------:R-:W-:Y:S01]  /*8220*/  HADD2.F32 R53, -RZ, R178.H0_H0 ;  /* 0x200000b2ff357230 */ /* 0x000fe20000004100 */
[----:B------:R-:W-:Y:S01]  /*8230*/  F2FP.F16.F32.PACK_AB R32, R43, R32 ;  /* 0x000000202b20723e */ /* 0x000fe200000000ff */
[----:B------:R-:W-:Y:S02]  /*8240*/  HADD2.F32 R40, -RZ, R38.H0_H0 ;  /* 0x20000026ff287230 */ /* 0x000fe40000004100 */
[----:B------:R-:W-:-:S02]  /*8250*/  HADD2.F32 R42, -RZ, R42.H1_H1 ;  /* 0x3000002aff2a7230 */ /* 0x000fc40000004100 */
[-C--:B------:R-:W-:Y:S01]  /*8260*/  FMUL.FTZ R81, R44, R53.reuse ;  /* 0x000000352c517220 */ /* 0x080fe20000410000 */
        /* <DEDUP_REMOVED lines=11> */
[----:B------:R-:W-:Y:S01]  /*8320*/  F2FP.F16.F32.PACK_AB R40, R36, R33 ;  /* 0x000000212428723e */ /* 0x000fe200000000ff */
[----:B------:R-:W-:Y:S02]  /*8330*/  IMAD.MOV.U32 R36, RZ, RZ, R32 ;  /* 0x000000ffff247224 */ /* 0x000fe400078e0020 */
[----:B------:R-:W-:Y:S01]  /*8340*/  F2FP.F16.F32.PACK_AB R38, R38, R81 ;  /* 0x000000512626723e */ /* 0x000fe200000000ff */
[----:B------:R-:W-:Y:S01]  /*8350*/  IMAD.MOV.U32 R43, RZ, RZ, R54 ;  /* 0x000000ffff2b7224 */ /* 0x000fe200078e0036 */
[----:B------:R-:W-:-:S07]  /*8360*/  F2FP.F16.F32.PACK_AB R42, R42, R53 ;  /* 0x000000352a2a723e */ /* 0x000fce00000000ff */
.L_x_4256:
[----:B------:R-:W-:Y:S05]  /*8370*/  BSYNC B2 ;  /* 0x0000000000027941 */ /* 0x000fea0003800000 */
.L_x_4255:
        /* <DEDUP_REMOVED lines=11> */
.L_x_4246:
[----:B------:R-:W-:Y:S05]  /*8430*/  BSYNC B1 ;  /* 0x0000000000017941 */ /* 0x000fea0003800000 */
.L_x_4245:
        /* <DEDUP_REMOVED lines=39> */
[----:B--2---:R-:W-:Y:S01]  /*86b0*/  IMAD.MOV.U32 R49, RZ, RZ, R37 ;  /* 0x000000ffff317224 */ /* 0x004fe200078e0025 */
[----:B------:R-:W-:Y:S01]  /*86c0*/  SHF.R.U32.HI R55, RZ, 0x10, R77 ;  /* 0x00000010ff377819 */ /* 0x000fe2000001164d */
[----:B------:R-:W-:Y:S01]  /*86d0*/  IMAD.MOV.U32 R51, RZ, RZ, R39 ;  /* 0x000000ffff337224 */ /* 0x000fe200078e0027 */
[----:B------:R-:W-:Y:S01]  /*86e0*/  SHF.R.U32.HI R53, RZ, 0x10, R65 ;  /* 0x00000010ff357819 */ /* 0x000fe20000011641 */
[----:B0-----:R-:W-:Y:S01]  /*86f0*/  IMAD.MOV.U32 R37, RZ, RZ, R35 ;  /* 0x000000ffff257224 */ /* 0x001fe200078e0023 */
[----:B------:R-:W-:Y:S01]  /*8700*/  SHF.R.U64 R44, R64, 0x10, R65 ;  /* 0x00000010402c7819 */ /* 0x000fe20000001241 */
[----:B------:R-:W-:Y:S01]  /*8710*/  HADD2.F32 R54, -RZ, R175.H1_H1 ;  /* 0x300000afff367230 */ /* 0x000fe20000004100 */
[----:B------:R-:W-:Y:S01]  /*8720*/  SHF.R.U64 R48, R76, 0x10, R77 ;  /* 0x000000104c307819 */ /* 0x000fe2000000124d */
[----:B------:R-:W-:Y:S01]  /*8730*/  HADD2.F32 R39, -RZ, R49.H0_H0 ;  /* 0x20000031ff277230 */ /* 0x000fe20000004100 */
[--C-:B------:R-:W-:Y:S01]  /*8740*/  SHF.R.U64 R47, R78, 0x10, R79.reuse ;  /* 0x000000104e2f7819 */ /* 0x100fe2000000124f */
[----:B------:R-:W-:Y:S01]  /*8750*/  HADD2.F32 R35, -RZ, R33.H0_H0 ;  /* 0x20000021ff237230 */ /* 0x000fe20000004100 */
[----:B------:R-:W-:Y:S01]  /*8760*/  SHF.R.U32.HI R78, RZ, 0x10, R79 ;  /* 0x00000010ff4e7819 */ /* 0x000fe2000001164f */
[----:B------:R-:W-:-:S02]  /*8770*/  HADD2.F32 R55, -RZ, R55.H0_H0 ;  /* 0x20000037ff377230 */ /* 0x000fc40000004100 */
[-C--:B------:R-:W-:Y:S01]  /*8780*/  FMUL.FTZ R64, R39, R54.reuse ;  /* 0x0000003627407220 */ /* 0x080fe20000410000 */
[----:B------:R-:W-:Y:S02]  /*8790*/  HADD2.F32 R50, -RZ, R33.H1_H1 ;  /* 0x30000021ff327230 */ /* 0x000fe40000004100 */
[C---:B------:R-:W-:Y:S01]  /*87a0*/  FMUL.FTZ R54, R35.reuse, R54 ;  /* 0x0000003623367220 */ /* 0x040fe20000410000 */
[----:B------:R-:W-:Y:S01]  /*87b0*/  HADD2.F32 R52, -RZ, R162.H1_H1 ;  /* 0x300000a2ff347230 */ /* 0x000fe20000004100 */
[----:B------:R-:W-:Y:S01]  /*87c0*/  SHF.R.U64 R46, R66, 0x10, R67 ;  /* 0x00000010422e7819 */ /* 0x000fe20000001243 */
[----:B------:R-:W-:Y:S02]  /*87d0*/  HADD2.F32 R49, -RZ, R49.H1_H1 ;  /* 0x30000031ff317230 */ /* 0x000fe40000004100 */
[-C--:B------:R-:W-:Y:S01]  /*87e0*/  FMUL.FTZ R76, R50, R55.reuse ;  /* 0x00000037324c7220 */ /* 0x080fe20000410000 */
[----:B------:R-:W-:Y:S02]  /*87f0*/  HADD2.F32 R53, -RZ, R53.H0_H0 ;  /* 0x20000035ff357230 */ /* 0x000fe40000004100 */
[-C--:B------:R-:W-:Y:S01]  /*8800*/  FFMA.FTZ R33, R35, R52.reuse, -R64 ;  /* 0x0000003423217223 */ /* 0x080fe20000010840 */
[----:B------:R-:W-:Y:S01]  /*8810*/  FFMA.FTZ R35, R39, R52, R54 ;  /* 0x0000003427237223 */ /* 0x000fe20000010036 */
[----:B------:R-:W-:Y:S01]  /*8820*/  FMUL.FTZ R65, R49, R55 ;  /* 0x0000003731417220 */ /* 0x000fe20000410000 */
[----:B------:R-:W-:-:S02]  /*8830*/  HADD2.F32 R39, -RZ, R37.H0_H0 ;  /* 0x20000025ff277230 */ /* 0x000fc40000004100 */
[-C--:B------:R-:W-:Y:S01]  /*8840*/  FFMA.FTZ R52, R49, R53.reuse, R76 ;  /* 0x0000003531347223 */ /* 0x080fe2000001004c */
[----:B------:R-:W-:Y:S02]  /*8850*/  HADD2.F32 R76, -RZ, R173.H1_H1 ;  /* 0x300000adff4c7230 */ /* 0x000fe40000004100 */
[----:B------:R-:W-:Y:S01]  /*8860*/  FFMA.FTZ R50, R50, R53, -R65 ;  /* 0x0000003532327223 */ /* 0x000fe20000010841 */
[----:B------:R-:W-:Y:S01]  /*8870*/  HADD2.F32 R49, -RZ, R51.H0_H0 ;  /* 0x20000033ff317230 */ /* 0x000fe20000004100 */
[----:B------:R-:W-:Y:S01]  /*8880*/  SHF.R.U32.HI R66, RZ, 0x10, R67 ;  /* 0x00000010ff427819 */ /* 0x000fe20000011643 */
[----:B------:R-:W-:Y:S02]  /*8890*/  HADD2.F32 R64, -RZ, R161.H1_H1 ;  /* 0x300000a1ff407230 */ /* 0x000fe40000004100 */
[----:B------:R-:W-:Y:S02]  /*88a0*/  HADD2.F32 R53, -RZ, R78.H0_H0 ;  /* 0x2000004eff357230 */ /* 0x000fe40000004100 */
[----:B------:R-:W-:Y:S01]  /*88b0*/  FMUL.FTZ R78, R49, R76 ;  /* 0x0000004c314e7220 */ /* 0x000fe20000410000 */
[----:B------:R-:W-:-:S02]  /*88c0*/  HADD2.F32 R51, -RZ, R51.H1_H1 ;  /* 0x30000033ff337230 */ /* 0x000fc40000004100 */
[C---:B------:R-:W-:Y:S01]  /*88d0*/  FMUL.FTZ R76, R39.reuse, R76 ;  /* 0x0000004c274c7220 */ /* 0x040fe20000410000 */
[----:B------:R-:W-:Y:S02]  /*88e0*/  HADD2.F32 R54, -RZ, R37.H1_H1 ;  /* 0x30000025ff367230 */ /* 0x000fe40000004100 */
[-C--:B------:R-:W-:Y:S01]  /*88f0*/  FFMA.FTZ R37, R39, R64.reuse, -R78 ;  /* 0x0000004027257223 */ /* 0x080fe2000001084e */
[----:B------:R-:W-:Y:S02]  /*8900*/  HADD2.F32 R66, -RZ, R66.H0_H0 ;  /* 0x20000042ff427230 */ /* 0x000fe40000004100 */
[-C--:B------:R-:W-:Y:S01]  /*8910*/  FMUL.FTZ R55, R51, R53.reuse ;  /* 0x0000003533377220 */ /* 0x080fe20000410000 */
[----:B------:R-:W-:Y:S01]  /*8920*/  FFMA.FTZ R39, R49, R64, R76 ;  /* 0x0000004031277223 */ /* 0x000fe2000001004c */
[C---:B------:R-:W-:Y:S01]  /*8930*/  FMUL.FTZ R80, R54.reuse, R53 ;  /* 0x0000003536507220 */ /* 0x040fe20000410000 */
[----:B------:R-:W-:Y:S02]  /*8940*/  HADD2.F32 R53, -RZ, R48.H0_H0 ;  /* 0x20000030ff357230 */ /* 0x000fe40000004100 */
[----:B------:R-:W-:Y:S01]  /*8950*/  FFMA.FTZ R54, R54, R66, -R55 ;  /* 0x0000004236367223 */ /* 0x000fe20000010837 */
[----:B------:R-:W-:-:S02]  /*8960*/  HADD2.F32 R49, -RZ, R36.H0_H0 ;  /* 0x20000024ff317230 */ /* 0x000fc40000004100 */
[----:B------:R-:W-:Y:S01]  /*8970*/  FFMA.FTZ R64, R51, R66, R80 ;  /* 0x0000004233407223 */ /* 0x000fe20000010050 */
[----:B------:R-:W-:Y:S01]  /*8980*/  HADD2.F32 R48, -RZ, R32.H0_H0 ;  /* 0x20000020ff307230 */ /* 0x000fe20000004100 */
[----:B------:R-:W-:Y:S01]  /*8990*/  F2FP.F16.F32.PACK_AB R33, R50, R33 ;  /* 0x000000213221723e */ /* 0x000fe200000000ff */
[----:B------:R-:W-:Y:S01]  /*89a0*/  HADD2.F32 R36, -RZ, R36.H1_H1 ;  /* 0x30000024ff247230 */ /* 0x000fe20000004100 */
[----:B------:R-:W-:Y:S01]  /*89b0*/  F2FP.F16.F32.PACK_AB R54, R54, R37 ;  /* 0x000000253636723e */ /* 0x000fe200000000ff */
[----:B------:R-:W-:Y:S01]  /*89c0*/  HADD2.F32 R175, -RZ, R175.H0_H0 ;  /* 0x200000afffaf7230 */ /* 0x000fe20000004100 */
[----:B------:R-:W-:Y:S01]  /*89d0*/  F2FP.F16.F32.PACK_AB R37, R52, R35 ;  /* 0x000000233425723e */ /* 0x000fe200000000ff */
[----:B------:R-:W-:Y:S02]  /*89e0*/  HADD2.F32 R32, -RZ, R32.H1_H1 ;  /* 0x30000020ff207230 */ /* 0x000fe40000004100 */
[----:B------:R-:W-:Y:S01]  /*89f0*/  FMUL.FTZ R65, R36, R53 ;  /* 0x0000003524417220 */ /* 0x000fe20000410000 */
[----:B------:R-:W-:-:S02]  /*8a00*/  HADD2.F32 R162, -RZ, R162.H0_H0 ;  /* 0x200000a2ffa27230 */ /* 0x000fc40000004100 */
[C---:B------:R-:W-:Y:S01]  /*8a10*/  FMUL.FTZ R55, R49.reuse, R175 ;  /* 0x000000af31377220 */ /* 0x040fe20000410000 */
[----:B------:R-:W-:Y:S02]  /*8a20*/  HADD2.F32 R51, -RZ, R44.H0_H0 ;  /* 0x2000002cff337230 */ /* 0x000fe40000004100 */
[----:B------:R-:W-:Y:S01]  /*8a30*/  FMUL.FTZ R53, R32, R53 ;  /* 0x0000003520357220 */ /* 0x000fe20000410000 */
[C---:B------:R-:W-:Y:S01]  /*8a40*/  FMUL.FTZ R44, R48.reuse, R175 ;  /* 0x000000af302c7220 */ /* 0x040fe20000410000 */
[-C--:B------:R-:W-:Y:S01]  /*8a50*/  FFMA.FTZ R55, R48, R162.reuse, -R55 ;  /* 0x000000a230377223 */ /* 0x080fe20000010837 */
[----:B------:R-:W-:Y:S02]  /*8a60*/  HADD2.F32 R173, -RZ, R173.H0_H0 ;  /* 0x200000adffad7230 */ /* 0x000fe40000004100 */
[-C--:B------:R-:W-:Y:S01]  /*8a70*/  FFMA.FTZ R53, R36, R51.reuse, R53 ;  /* 0x0000003324357223 */ /* 0x080fe20000010035 */
[----:B------:R-:W-:Y:S01]  /*8a80*/  FFMA.FTZ R44, R49, R162, R44 ;  /* 0x000000a2312c7223 */ /* 0x000fe2000001002c */
[----:B------:R-:W-:Y:S01]  /*8a90*/  FFMA.FTZ R48, R32, R51, -R65 ;  /* 0x0000003320307223 */ /* 0x000fe20000010841 */
[----:B------:R-:W-:Y:S01]  /*8aa0*/  HADD2.F32 R36, -RZ, R38.H0_H0 ;  /* 0x20000026ff247230 */ /* 0x000fe20000004100 */
[----:B------:R-:W-:Y:S01]  /*8ab0*/  F2FP.F16.F32.PACK_AB R39, R64, R39 ;  /* 0x000000274027723e */ /* 0x000fe200000000ff */
[----:B------:R-:W-:Y:S01]  /*8ac0*/  HADD2.F32 R49, -RZ, R47.H0_H0 ;  /* 0x2000002fff317230 */ /* 0x000fe20000004100 */
[----:B------:R-:W-:Y:S01]  /*8ad0*/  MOV R35, R54 ;  /* 0x0000003600237202 */ /* 0x000fe20000000f00 */
        /* <DEDUP_REMOVED lines=17> */
.L_x_4260:
[----:B------:R-:W-:Y:S05]  /*8bf0*/  BSYNC B2 ;  /* 0x0000000000027941 */ /* 0x000fea0003800000 */
.L_x_4259:
[----:B------:R-:W-:Y:S02]  /*8c00*/  ULDC.64 UR4, c[0x0][0x208] ;  /* 0x0000820000047ab9 */ /* 0x000fe40000000a00 */
[----:B0-----:R4:W-:Y:S04]  /*8c10*/  STG.E.128 desc[UR4][R40.64], R32 ;  /* 0x0000002028007986 */ /* 0x0019e8000c101d04 */
[----:B--2---:R4:W-:Y:S02]  /*8c20*/  @!P3 STG.E.128 desc[UR4][R42.64], R36 ;  /* 0x000000242a00b986 */ /* 0x0049e4000c101d04 */
.L_x_4258:
[----:B------:R-:W-:Y:S05]  /*8c30*/  BSYNC B1 ;  /* 0x0000000000017941 */ /* 0x000fea0003800000 */
.L_x_4257:
        /* <DEDUP_REMOVED lines=34> */
[----:B0-----:R-:W-:Y:S01]  /*8e60*/  IMAD.MOV.U32 R49, RZ, RZ, R32 ;  /* 0x000000ffff317224 */ /* 0x001fe200078e0020 */
[----:B--2---:R-:W-:Y:S01]  /*8e70*/  MOV R32, R37 ;  /* 0x0000002500207202 */ /* 0x004fe20000000f00 */
[----:B------:R-:W-:Y:S01]  /*8e80*/  IMAD.MOV.U32 R50, RZ, RZ, R36 ;  /* 0x000000ffff327224 */ /* 0x000fe200078e0024 */
[----:B------:R-:W-:Y:S01]  /*8e90*/  SHF.R.U32.HI R54, RZ, 0x10, R73 ;  /* 0x00000010ff367819 */ /* 0x000fe20000011649 */
[----:B------:R-:W-:Y:S01]  /*8ea0*/  IMAD.MOV.U32 R51, RZ, RZ, R39 ;  /* 0x000000ffff337224 */ /* 0x000fe200078e0027 */
[--C-:B------:R-:W-:Y:S01]  /*8eb0*/  SHF.R.U32.HI R52, RZ, 0x10, R61.reuse ;  /* 0x00000010ff347819 */ /* 0x100fe2000001163d */
[----:B------:R-:W-:Y:S01]  /*8ec0*/  HADD2.F32 R55, -RZ, R160.H1_H1 ;  /* 0x300000a0ff377230 */ /* 0x000fe20000004100 */
[----:B------:R-:W-:Y:S01]  /*8ed0*/  SHF.R.U64 R47, R60, 0x10, R61 ;  /* 0x000000103c2f7819 */ /* 0x000fe2000000123d */
[--C-:B------:R-:W-:Y:S01]  /*8ee0*/  HADD2.F32 R36, -RZ, R32.reuse.H0_H0 ;  /* 0x20000020ff247230 */ /* 0x100fe20000004100 */
[--C-:B------:R-:W-:Y:S01]  /*8ef0*/  SHF.R.U64 R46, R74, 0x10, R75.reuse ;  /* 0x000000104a2e7819 */ /* 0x100fe2000000124b */
[----:B------:R-:W-:Y:S01]  /*8f00*/  HADD2.F32 R39, -RZ, R32.H1_H1 ;  /* 0x30000020ff277230 */ /* 0x000fe20000004100 */
[----:B------:R-:W-:Y:S01]  /*8f10*/  SHF.R.U32.HI R74, RZ, 0x10, R75 ;  /* 0x00000010ff4a7819 */ /* 0x000fe2000001164b */
[----:B------:R-:W-:Y:S01]  /*8f20*/  IMAD.MOV.U32 R37, RZ, RZ, R35 ;  /* 0x000000ffff257224 */ /* 0x000fe200078e0023 */
[--C-:B------:R-:W-:Y:S01]  /*8f30*/  SHF.R.U64 R44, R62, 0x10, R63.reuse ;  /* 0x000000103e2c7819 */ /* 0x100fe2000000123f */
[--C-:B------:R-:W-:Y:S01]  /*8f40*/  HADD2.F32 R32, -RZ, R33.reuse.H0_H0 ;  /* 0x20000021ff207230 */ /* 0x100fe20000004100 */
[----:B------:R-:W-:Y:S01]  /*8f50*/  SHF.R.U32.HI R62, RZ, 0x10, R63 ;  /* 0x00000010ff3e7819 */ /* 0x000fe2000001163f */
        /* <DEDUP_REMOVED lines=18> */
[----:B------:R-:W-:Y:S02]  /*9080*/  HADD2.F32 R53, -RZ, R157.H1_H1 ;  /* 0x3000009dff357230 */ /* 0x000fe40000004100 */
[----:B------:R-:W-:Y:S02]  /*9090*/  HADD2.F32 R39, -RZ, R37.H0_H0 ;  /* 0x20000025ff277230 */ /* 0x000fe40000004100 */
[----:B------:R-:W-:Y:S01]  /*90a0*/  FMUL.FTZ R64, R51, R60 ;  /* 0x0000003c33407220 */ /* 0x000fe20000410000 */
[----:B------:R-:W-:-:S02]  /*90b0*/  HADD2.F32 R54, -RZ, R62.H0_H0 ;  /* 0x2000003eff367230 */ /* 0x000fc40000004100 */
[-C--:B------:R-:W-:Y:S01]  /*90c0*/  FMUL.FTZ R62, R52, R55.reuse ;  /* 0x00000037343e7220 */ /* 0x080fe20000410000 */
[----:B------:R-:W-:Y:S02]  /*90d0*/  HADD2.F32 R37, -RZ, R37.H1_H1 ;  /* 0x30000025ff257230 */ /* 0x000fe40000004100 */
[C---:B------:R-:W-:Y:S01]  /*90e0*/  FMUL.FTZ R55, R39.reuse, R55 ;  /* 0x0000003727377220 */ /* 0x040fe20000410000 */
[----:B------:R-:W-:Y:S02]  /*90f0*/  HADD2.F32 R160, -RZ, R160.H0_H0 ;  /* 0x200000a0ffa07230 */ /* 0x000fe40000004100 */
[----:B------:R-:W-:Y:S01]  /*9100*/  FFMA.FTZ R62, R39, R53, -R62 ;  /* 0x00000035273e7223 */ /* 0x000fe2000001083e */
[----:B------:R-:W-:Y:S02]  /*9110*/  HADD2.F32 R39, -RZ, R50.H0_H0 ;  /* 0x20000032ff277230 */ /* 0x000fe40000004100 */
[C---:B------:R-:W-:Y:S01]  /*9120*/  FMUL.FTZ R66, R37.reuse, R60 ;  /* 0x0000003c25427220 */ /* 0x040fe20000410000 */
[----:B------:R-:W-:Y:S01]  /*9130*/  FFMA.FTZ R61, R37, R54, -R64 ;  /* 0x00000036253d7223 */ /* 0x000fe20000010840 */
[----:B------:R-:W-:-:S02]  /*9140*/  HADD2.F32 R37, -RZ, R49.H0_H0 ;  /* 0x20000031ff257230 */ /* 0x000fc40000004100 */
[----:B------:R-:W-:Y:S01]  /*9150*/  FFMA.FTZ R60, R52, R53, R55 ;  /* 0x00000035343c7223 */ /* 0x000fe20000010037 */
[----:B------:R-:W-:Y:S02]  /*9160*/  HADD2.F32 R48, -RZ, R48.H0_H0 ;  /* 0x20000030ff307230 */ /* 0x000fe40000004100 */
[----:B------:R-:W-:Y:S01]  /*9170*/  FMUL.FTZ R52, R39, R160 ;  /* 0x000000a027347220 */ /* 0x000fe20000410000 */
[----:B------:R-:W-:Y:S02]  /*9180*/  HADD2.F32 R50, -RZ, R50.H1_H1 ;  /* 0x30000032ff327230 */ /* 0x000fe40000004100 */
[----:B------:R-:W-:Y:S01]  /*9190*/  FFMA.FTZ R63, R51, R54, R66 ;  /* 0x00000036333f7223 */ /* 0x000fe20000010042 */
[----:B------:R-:W-:Y:S02]  /*91a0*/  HADD2.F32 R49, -RZ, R49.H1_H1 ;  /* 0x30000031ff317230 */ /* 0x000fe40000004100 */
[----:B------:R-:W-:Y:S01]  /*91b0*/  FMUL.FTZ R160, R37, R160 ;  /* 0x000000a025a07220 */ /* 0x000fe20000410000 */
[----:B------:R-:W-:-:S02]  /*91c0*/  HADD2.F32 R158, -RZ, R158.H0_H0 ;  /* 0x2000009eff9e7230 */ /* 0x000fc40000004100 */
[CC--:B------:R-:W-:Y:S01]  /*91d0*/  FMUL.FTZ R54, R50.reuse, R48.reuse ;  /* 0x0000003032367220 */ /* 0x0c0fe20000410000 */
[----:B------:R-:W-:Y:S02]  /*91e0*/  HADD2.F32 R47, -RZ, R47.H0_H0 ;  /* 0x2000002fff2f7230 */ /* 0x000fe40000004100 */
[----:B------:R-:W-:Y:S01]  /*91f0*/  FMUL.FTZ R53, R49, R48 ;  /* 0x0000003031357220 */ /* 0x000fe20000410000 */
[----:B------:R-:W-:Y:S02]  /*9200*/  HADD2.F32 R48, -RZ, R157.H0_H0 ;  /* 0x2000009dff307230 */ /* 0x000fe40000004100 */
[-C--:B------:R-:W-:Y:S01]  /*9210*/  FFMA.FTZ R160, R39, R158.reuse, R160 ;  /* 0x0000009e27a07223 */ /* 0x080fe200000100a0 */
[----:B------:R-:W-:Y:S01]  /*9220*/  FFMA.FTZ R52, R37, R158, -R52 ;  /* 0x0000009e25347223 */ /* 0x000fe20000010834 */
[-C--:B------:R-:W-:Y:S01]  /*9230*/  FFMA.FTZ R51, R49, R47.reuse, -R54 ;  /* 0x0000002f31337223 */ /* 0x080fe20000010836 */
[----:B------:R-:W-:Y:S01]  /*9240*/  FFMA.FTZ R53, R50, R47, R53 ;  /* 0x0000002f32357223 */ /* 0x000fe20000010035 */
[----:B------:R-:W-:Y:S01]  /*9250*/  HADD2.F32 R39, -RZ, R38.H0_H0 ;  /* 0x20000026ff277230 */ /* 0x000fe20000004100 */
[----:B------:R-:W-:Y:S01]  /*9260*/  F2FP.F16.F32.PACK_AB R61, R61, R62 ;  /* 0x0000003e3d3d723e */ /* 0x000fe200000000ff */
[----:B------:R-:W-:Y:S01]  /*9270*/  HADD2.F32 R50, -RZ, R159.H0_H0 ;  /* 0x2000009fff327230 */ /* 0x000fe20000004100 */
[----:B------:R-:W-:Y:S01]  /*9280*/  F2FP.F16.F32.PACK_AB R32, R51, R52 ;  /* 0x000000343320723e */ /* 0x000fe200000000ff */
[----:B------:R-:W-:-:S02]  /*9290*/  HADD2.F32 R49, -RZ, R46.H0_H0 ;  /* 0x2000002eff317230 */ /* 0x000fc40000004100 */
[----:B------:R-:W-:Y:S02]  /*92a0*/  HADD2.F32 R37, -RZ, R34.H0_H0 ;  /* 0x20000022ff257230 */ /* 0x000fe40000004100 */
[----:B------:R-:W-:Y:S02]  /*92b0*/  HADD2.F32 R38, -RZ, R38.H1_H1 ;  /* 0x30000026ff267230 */ /* 0x000fe40000004100 */
[----:B------:R-:W-:Y:S02]  /*92c0*/  HADD2.F32 R34, -RZ, R34.H1_H1 ;  /* 0x30000022ff227230 */ /* 0x000fe40000004100 */
[----:B------:R-:W-:Y:S02]  /*92d0*/  HADD2.F32 R47, -RZ, R44.H0_H0 ;  /* 0x2000002cff2f7230 */ /* 0x000fe40000004100 */
        /* <DEDUP_REMOVED lines=8> */
[----:B------:R-:W-:Y:S01]  /*9360*/  F2FP.F16.F32.PACK_AB R37, R36, R33 ;  /* 0x000000212425723e */ /* 0x000fe200000000ff */
[----:B------:R-:W-:Y:S01]  /*9370*/  IMAD.MOV.U32 R33, RZ, RZ, R35 ;  /* 0x000000ffff217224 */ /* 0x000fe200078e0023 */
[----:B------:R-:W-:Y:S01]  /*9380*/  F2FP.F16.F32.PACK_AB R39, R63, R60 ;  /* 0x0000003c3f27723e */ /* 0x000fe200000000ff */
[----:B------:R-:W-:Y:S01]  /*9390*/  IMAD.MOV.U32 R35, RZ, RZ, R61 ;  /* 0x000000ffff237224 */ /* 0x000fe200078e003d */
[----:B------:R-:W-:-:S02]  /*93a0*/  F2FP.F16.F32.PACK_AB R36, R53, R160 ;  /* 0x000000a03524723e */ /* 0x000fc400000000ff */
[----:B------:R-:W-:Y:S02]  /*93b0*/  F2FP.F16.F32.PACK_AB R34, R55, R44 ;  /* 0x0000002c3722723e */ /* 0x000fe400000000ff */
[----:B------:R-:W-:-:S07]  /*93c0*/  F2FP.F16.F32.PACK_AB R38, R49, R50 ;  /* 0x000000323126723e */ /* 0x000fce00000000ff */
.L_x_4264:
[----:B------:R-:W-:Y:S05]  /*93d0*/  BSYNC B2 ;  /* 0x0000000000027941 */ /* 0x000fea0003800000 */
.L_x_4263:
[----:B------:R-:W-:Y:S02]  /*93e0*/  ULDC.64 UR4, c[0x0][0x208] ;  /* 0x0000820000047ab9 */ /* 0x000fe40000000a00 */
[----:B0-----:R0:W-:Y:S04]  /*93f0*/  STG.E.128 desc[UR4][R40.64], R32 ;  /* 0x0000002028007986 */ /* 0x0011e8000c101d04 */
[----:B--2---:R0:W-:Y:S02]  /*9400*/  @!P3 STG.E.128 desc[UR4][R42.64], R36 ;  /* 0x000000242a00b986 */ /* 0x0041e4000c101d04 */
.L_x_4262:
[----:B------:R-:W-:Y:S05]  /*9410*/  BSYNC B1 ;  /* 0x0000000000017941 */ /* 0x000fea0003800000 */
.L_x_4261:
[----:B------:R-:W-:-:S13]  /*9420*/  ISETP.NE.AND P3, PT, R25, RZ, PT ;  /* 0x000000ff1900720c */ /* 0x000fda0003f65270 */
[----:B------:R-:W-:Y:S05]  /*9430*/  @!P3 BRA `(.L_x_4215) ;  /* 0x0000000800dcb947 */ /* 0x000fea0003800000 */
[----:B------:R-:W-:Y:S01]  /*9440*/  LOP3.LUT P5, RZ, R16, 0x1, RZ, 0xc0, !PT ;  /* 0x0000000110ff7812 */ /* 0x000fe200078ac0ff */
[----:B------:R-:W-:Y:S01]  /*9450*/  BSSY B1, `(.L_x_4265) ;  /* 0x0000070000017945 */ /* 0x000fe20003800000 */
[----:B0---4-:R-:W-:Y:S02]  /*9460*/  IADD3 R35, P3, P4, R108, R128, R15 ;  /* 0x000000806c237210 */ /* 0x011fe40007c7e00f */
[----:B------:R-:W-:Y:S02]  /*9470*/  SEL R149, R124, R149, !P5 ;  /* 0x000000957c957207 */ /* 0x000fe40006800000 */
[----:B---3--:R-:W-:Y:S02]  /*9480*/  IADD3.X R38, R4, R45, R112, P3, P4 ;  /* 0x0000002d04267210 */ /* 0x008fe40001fe8470 */
[----:B------:R-:W-:Y:S02]  /*9490*/  SHF.R.S32.HI R32, RZ, 0x1f, R149 ;  /* 0x0000001fff207819 */ /* 0x000fe40000011495 */
[----:B------:R-:W-:-:S02]  /*94a0*/  LEA R40, P3, R35, R120, 0x1 ;  /* 0x0000007823287211 */ /* 0x000fc400078608ff */
[----:B------:R-:W-:Y:S02]  /*94b0*/  LEA.HI R32, R32, R149, RZ, 0x4 ;  /* 0x0000009520207211 */ /* 0x000fe400078f20ff */
[----:B------:R-:W-:Y:S02]  /*94c0*/  LEA.HI.X R41, R35, R121, R38, 0x1, P3 ;  /* 0x0000007923297211 */ /* 0x000fe400018f0c26 */
[----:B------:R-:W-:Y:S02]  /*94d0*/  LEA.HI.SX32 R32, R32, R115, 0x1c ;  /* 0x0000007320207211 */ /* 0x000fe400078fe2ff */
[----:B------:R-:W-:Y:S02]  /*94e0*/  ISETP.GE.AND P3, PT, R199, R119, PT ;  /* 0x00000077c700720c */ /* 0x000fe40003f66270 */
[----:B------:R-:W-:Y:S02]  /*94f0*/  SHF.R.S32.HI R33, RZ, 0x1f, R32 ;  /* 0x0000001fff217819 */ /* 0x000fe40000011420 */
[----:B------:R-:W-:-:S02]  /*9500*/  SHF.L.U32 R42, R32, 0x3, RZ ;  /* 0x00000003202a7819 */ /* 0x000fc400000006ff */
        /* <DEDUP_REMOVED lines=13> */
[----:B------:R-:W-:Y:S01]  /*95e0*/  SHF.R.U32.HI R50, RZ, 0x10, R69 ;  /* 0x00000010ff327819 */ /* 0x000fe20000011645 */
[----:B--2---:R-:W-:Y:S01]  /*95f0*/  IMAD.MOV.U32 R44, RZ, RZ, R36 ;  /* 0x000000ffff2c7224 */ /* 0x004fe200078e0024 */
[----:B------:R-:W-:Y:S01]  /*9600*/  MOV R46, R38 ;  /* 0x00000026002e7202 */ /* 0x000fe20000000f00 */
[----:B0-----:R-:W-:Y:S01]  /*9610*/  IMAD.MOV.U32 R36, RZ, RZ, R34 ;  /* 0x000000ffff247224 */ /* 0x001fe200078e0022 */
        /* <DEDUP_REMOVED lines=27> */
[----:B------:R-:W-:Y:S02]  /*97d0*/  HADD2.F32 R48, -RZ, R70.H0_H0 ;  /* 0x20000046ff307230 */ /* 0x000fe40000004100 */
[----:B------:R-:W-:Y:S01]  /*97e0*/  FMUL.FTZ R47, R33, R47 ;  /* 0x0000002f212f7220 */ /* 0x000fe20000410000 */
[----:B------:R-:W-:Y:S01]  /*97f0*/  HADD2.F32 R35, -RZ, R35.H1_H1 ;  /* 0x30000023ff237230 */ /* 0x000fe20000004100 */
[----:B------:R-:W-:Y:S01]  /*9800*/  SHF.R.U64 R61, R56, 0x10, R57 ;  /* 0x00000010383d7819 */ /* 0x000fe20000001239 */
[----:B------:R-:W-:-:S02]  /*9810*/  HADD2.F32 R37, -RZ, R152.H1_H1 ;  /* 0x30000098ff257230 */ /* 0x000fc40000004100 */
[-C--:B------:R-:W-:Y:S01]  /*9820*/  FMUL.FTZ R56, R39, R48.reuse ;  /* 0x0000003027387220 */ /* 0x080fe20000410000 */
[----:B------:R-:W-:Y:S02]  /*9830*/  HADD2.F32 R38, -RZ, R58.H0_H0 ;  /* 0x2000003aff267230 */ /* 0x000fe40000004100 */
[----:B------:R-:W-:Y:S01]  /*9840*/  FMUL.FTZ R58, R35, R48 ;  /* 0x00000030233a7220 */ /* 0x000fe20000410000 */
[----:B------:R-:W-:Y:S02]  /*9850*/  HADD2.F32 R156, -RZ, R156.H0_H0 ;  /* 0x2000009cff9c7230 */ /* 0x000fe40000004100 */
[-C--:B------:R-:W-:Y:S01]  /*9860*/  FFMA.FTZ R48, R34, R37.reuse, R47 ;  /* 0x0000002522307223 */ /* 0x080fe2000001002f */
[----:B------:R-:W-:Y:S01]  /*9870*/  FFMA.FTZ R54, R33, R37, -R54 ;  /* 0x0000002521367223 */ /* 0x000fe20000010836 */
        /* <DEDUP_REMOVED lines=14> */
[----:B------:R-:W-:Y:S02]  /*9960*/  HADD2.F32 R154, -RZ, R154.H0_H0 ;  /* 0x2000009aff9a7230 */ /* 0x000fe40000004100 */
[----:B------:R-:W-:Y:S01]  /*9970*/  FFMA.FTZ R38, R33, R153, -R38 ;  /* 0x0000009921267223 */ /* 0x000fe20000010826 */
[----:B------:R-:W-:Y:S02]  /*9980*/  HADD2.F32 R33, -RZ, R46.H0_H0 ;  /* 0x2000002eff217230 */ /* 0x000fe40000004100 */
[-C--:B------:R-:W-:Y:S01]  /*9990*/  FFMA.FTZ R47, R32, R35.reuse, -R47 ;  /* 0x00000023202f7223 */ /* 0x080fe2000001082f */
[----:B------:R-:W-:Y:S01]  /*99a0*/  FFMA.FTZ R44, R44, R35, R37 ;  /* 0x000000232c2c7223 */ /* 0x000fe20000010025 */
[----:B------:R-:W-:Y:S02]  /*99b0*/  HADD2.F32 R35, -RZ, R53.H0_H0 ;  /* 0x20000035ff237230 */ /* 0x000fe40000004100 */
[----:B------:R-:W-:Y:S01]  /*99c0*/  FFMA.FTZ R39, R34, R153, R39 ;  /* 0x0000009922277223 */ /* 0x000fe20000010027 */
[----:B------:R-:W-:-:S02]  /*99d0*/  HADD2.F32 R32, -RZ, R36.H0_H0 ;  /* 0x20000024ff207230 */ /* 0x000fc40000004100 */
[----:B------:R-:W-:Y:S01]  /*99e0*/  FMUL.FTZ R37, R33, R154 ;  /* 0x0000009a21257220 */ /* 0x000fe20000410000 */
        /* <DEDUP_REMOVED lines=18> */
[----:B------:R-:W-:Y:S01]  /*9b10*/  F2FP.F16.F32.PACK_AB R38, R35, R154 ;  /* 0x0000009a2326723e */ /* 0x000fe200000000ff */
[----:B------:R-:W-:Y:S01]  /*9b20*/  IMAD.MOV.U32 R37, RZ, RZ, R49 ;  /* 0x000000ffff257224 */ /* 0x000fe200078e0031 */
[----:B------:R-:W-:Y:S01]  /*9b30*/  F2FP.F16.F32.PACK_AB R33, R52, R51 ;  /* 0x000000333421723e */ /* 0x000fe200000000ff */
[----:B------:R-:W-:-:S07]  /*9b40*/  IMAD.MOV.U32 R35, RZ, RZ, R54 ;  /* 0x000000ffff237224 */ /* 0x000fce00078e0036 */
.L_x_4266:
[----:B------:R-:W-:Y:S05]  /*9b50*/  BSYNC B1 ;  /* 0x0000000000017941 */ /* 0x000fea0003800000 */
.L_x_4265:
[----:B------:R-:W-:Y:S01]  /*9b60*/  ISETP.GE.AND P3, PT, R42, R147, PT ;  /* 0x000000932a00720c */ /* 0x000fe20003f66270 */
[----:B------:R-:W-:Y:S02]  /*9b70*/  ULDC.64 UR4, c[0x0][0x208] ;  /* 0x0000820000047ab9 */ /* 0x000fe40000000a00 */
[----:B0-----:R0:W-:Y:S10]  /*9b80*/  STG.E.128 desc[UR4][R40.64], R32 ;  /* 0x0000002028007986 */ /* 0x0011f4000c101d04 */
[----:B------:R-:W-:Y:S05]  /*9b90*/  @P3 BRA `(.L_x_4215) ;  /* 0x0000000400043947 */ /* 0x000fea0003800000 */
[--C-:B0-----:R-:W-:Y:S01]  /*9ba0*/  SHF.R.S32.HI R32, RZ, 0x1f, R42.reuse ;  /* 0x0000001fff207819 */ /* 0x101fe2000001142a */
[----:B------:R-:W-:Y:S01]  /*9bb0*/  ULDC.64 UR4, c[0x0][0x208] ;  /* 0x0000820000047ab9 */ /* 0x000fe20000000a00 */
[----:B------:R-:W-:-:S04]  /*9bc0*/  IADD3 R42, P3, P4, R108, R128, R42 ;  /* 0x000000806c2a7210 */ /* 0x000fc80007c7e02a */
[----:B------:R-:W-:Y:S02]  /*9bd0*/  IADD3.X R45, R4, R45, R32, P3, P4 ;  /* 0x0000002d042d7210 */ /* 0x000fe40001fe8420 */
[----:B------:R-:W-:-:S04]  /*9be0*/  LEA R120, P3, R42, R120, 0x1 ;  /* 0x000000782a787211 */ /* 0x000fc800078608ff */
[----:B------:R-:W-:-:S05]  /*9bf0*/  LEA.HI.X R121, R42, R121, R45, 0x1, P3 ;  /* 0x000000792a797211 */ /* 0x000fca00018f0c2d */
[----:B--2---:R0:W-:Y:S01]  /*9c00*/  STG.E.128 desc[UR4][R120.64], R36 ;  /* 0x0000002478007986 */ /* 0x0041e2000c101d04 */
[----:B------:R-:W-:Y:S05]  /*9c10*/  BRA `(.L_x_4215) ;  /* 0x0000000000e47947 */ /* 0x000fea0003800000 */
.L_x_4182:
[----:B------:R-:W-:-:S04]  /*9c20*/  ULOP3.LUT UR4, UR60, 0x1, URZ, 0xfc, !UPT ;  /* 0x000000013c047892 */ /* 0x000fc8000f8efc3f */
[----:B------:R-:W-:-:S06]  /*9c30*/  UISETP.NE.AND UP0, UPT, UR4, 0x3, UPT ;  /* 0x000000030400788c */ /* 0x000fcc000bf05270 */
[----:B------:R-:W-:-:S13]  /*9c40*/  PLOP3.LUT P2, PT, PT, PT, UP0, 0x80, 0x0 ;  /* 0x000000000000781c */ /* 0x000fda0003f4f008 */
[----:B------:R-:W-:Y:S05]  /*9c50*/  @!P2 BRA `(.L_x_4267) ;  /* 0x000000000004a947 */ /* 0x000fea0003800000 */
[----:B------:R-:W-:Y:S01]  /*9c60*/  BPT.TRAP 0x1 ;  /* 0x000000040000795c */ /* 0x000fe20000300000 */
.L_x_4267:
[----:B------:R-:W-:Y:S01]  /*9c70*/  IMAD R89, R22, 0x8, R17 ;  /* 0x0000000816597824 */ /* 0x000fe200078e0211 */
[----:B------:R-:W-:Y:S01]  /*9c80*/  SHF.L.U32 R90, R204, 0x1f, RZ ;  /* 0x0000001fcc5a7819 */ /* 0x000fe200000006ff */
[----:B------:R-:W-:Y:S01]  /*9c90*/  IMAD R88, R2, -0x60, R24 ;  /* 0xffffffa002587824 */ /* 0x000fe200078e0218 */
[----:B------:R-:W-:Y:S02]  /*9ca0*/  BSSY B1, `(.L_x_4268) ;  /* 0x0000004000017945 */ /* 0x000fe40003800000 */
[----:B------:R-:W0:Y:S02]  /*9cb0*/  SYNCS.PHASECHK.TRANS64.TRYWAIT P3, [R89+URZ+0x30890], R90 ;  /* 0x0308905a590075a7 */ /* 0x000e24000806017f */
[----:B------:R-:W-:Y:S01]  /*9cc0*/  VIMNMX R88, R88, 0x60, PT ;  /* 0x0000006058587848 */ /* 0x000fe20003fe0100 */
[----:B0-----:R-:W-:Y:S06]  /*9cd0*/  @!P3 BRA `(.L_x_4269) ;  /* 0x000001dc009cb947 */ /* 0x001fec0003800000 */
.L_x_4589:
[----:B------:R-:W-:Y:S05]  /*9ce0*/  BSYNC B1 ;  /* 0x0000000000017941 */ /* 0x000fea0003800000 */
.L_x_4268:
[----:B------:R-:W-:Y:S01]  /*9cf0*/  ISETP.GE.AND P3, PT, R195, R88, PT ;  /* 0x00000058c300720c */ /* 0x000fe20003f66270 */
[----:B------:R-:W-:-:S12]  /*9d00*/  BSSY B1, `(.L_x_4270) ;  /* 0x0000015000017945 */ /* 0x000fd80003800000 */
[----:B------:R-:W-:Y:S05]  /*9d10*/  @P3 BRA `(.L_x_4271) ;  /* 0x00000000004c3947 */ /* 0x000fea0003800000 */
[----:B------:R-:W-:Y:S01]  /*9d20*/  ISETP.NE.AND P3, PT, R20, RZ, PT ;  /* 0x000000ff1400720c */ /* 0x000fe20003f65270 */
[----:B------:R-:W-:-:S12]  /*9d30*/  ULDC.64 UR4, c[0x0][0x208] ;  /* 0x0000820000047ab9 */ /* 0x000fd80000000a00 */
[----:B------:R-:W1:Y:S04]  /*9d40*/  @P3 LDS.128 R32, [R30+0x1e000] ;  /* 0x01e000001e203984 */ /* 0x000e680000000c00 */
[----:B-1----:R-:W-:Y:S01]  /*9d50*/  @P3 STG.E.128 desc[UR4][R38.64], R32 ;  /* 0x0000002026003986 */ /* 0x002fe2000c101d04 */
[----:B------:R-:W-:-:S13]  /*9d60*/  ISETP.NE.AND P3, PT, R21, RZ, PT ;  /* 0x000000ff1500720c */ /* 0x000fda0003f65270 */
        /* <DEDUP_REMOVED lines=13> */
[----:B-1----:R1:W-:Y:S02]  /*9e40*/  @P3 STG.E.128 desc[UR4][R38.64+0x140], R32 ;  /* 0x0001402026003986 */ /* 0x0023e4000c101d04 */
.L_x_4271:
[----:B------:R-:W-:Y:S05]  /*9e50*/  BSYNC B1 ;  /* 0x0000000000017941 */ /* 0x000fea0003800000 */
.L_x_4270:
[----:B------:R-:W-:-:S13]  /*9e60*/  ISETP.GE.AND P3, PT, R221, R88, PT ;  /* 0x00000058dd00720c */ /* 0x000fda0003f66270 */
[----:B------:R-:W-:Y:S05]  /*9e70*/  @P3 BRA `(.L_x_4215) ;  /* 0x00000000004c3947 */ /* 0x000fea0003800000 */
[----:B------:R-:W-:Y:S01]  /*9e80*/  ISETP.NE.AND P3, PT, R20, RZ, PT ;  /* 0x000000ff1400720c */ /* 0x000fe20003f65270 */
[----:B------:R-:W-:-:S12]  /*9e90*/  ULDC.64 UR4, c[0x0][0x208] ;  /* 0x0000820000047ab9 */ /* 0x000fd80000000a00 */
[----:B-1----:R-:W1:Y:S04]  /*9ea0*/  @P3 LDS.128 R32, [R30+0x20000] ;  /* 0x020000001e203984 */ /* 0x002e680000000c00 */
        /* <DEDUP_REMOVED lines=16> */
.L_x_4215:
[----:B------:R-:W-:Y:S05]  /*9fb0*/  BSYNC B0 ;  /* 0x0000000000007941 */ /* 0x000fea0003800000 */
.L_x_4181:
        /* <DEDUP_REMOVED lines=12> */
[----:B------:R-:W-:-:S04]  /*a080*/  @!P3 IADD3 R32, R89, 0x308a0, RZ ;  /* 0x000308a05920b810 */ /* 0x000fc80007ffe0ff */
[----:B------:R-:W-:-:S04]  /*a090*/  @!P3 PRMT R32, RZ, 0x654, R32 ;  /* 0x00000654ff20b816 */ /* 0x000fc80000000020 */
[----:B------:R0:W-:Y:S01]  /*a0a0*/  @!P3 SYNCS.ARRIVE.TRANS64.RED.A1T0 RZ, [R32+URZ], RZ ;  /* 0x000000ff20ffb9a7 */ /* 0x0001e2000810043f */
[----:B------:R-:W-:Y:S05]  /*a0b0*/  @!P2 BRA `(.L_x_4273) ;  /* 0x000000000004a947 */ /* 0x000fea0003800000 */
[----:B------:R-:W-:Y:S01]  /*a0c0*/  BPT.TRAP 0x1 ;  /* 0x000000040000795c */ /* 0x000fe20000300000 */
.L_x_4273:
[----:B------:R-:W-:Y:S05]  /*a0d0*/  BSYNC B0 ;  /* 0x0000000000007941 */ /* 0x000fea0003800000 */
.L_x_4272:
[----:B------:R-:W1:Y:S01]  /*a0e0*/  SYNCS.PHASECHK.TRANS64.TRYWAIT P2, [R89+URZ+0x308b0], R90 ;  /* 0x0308b05a590075a7 */ /* 0x000e62000804017f */
[----:B------:R-:W-:Y:S01]  /*a0f0*/  ULDC UR61, c[0x0][0x2e4] ;  /* 0x0000b900003d7ab9 */ /* 0x000fe20000000800 */
[----:B------:R-:W-:Y:S01]  /*a100*/  ULDC.64 UR56, c[0x0][0x318] ;  /* 0x0000c60000387ab9 */ /* 0x000fe20000000a00 */
[----:B------:R-:W-:Y:S01]  /*a110*/  ULDC.64 UR58, c[0x0][0x308] ;  /* 0x0000c200003a7ab9 */ /* 0x000fe20000000a00 */
[----:B------:R-:W-:Y:S04]  /*a120*/  BSSY B0, `(.L_x_4274) ;  /* 0x0000002000007945 */ /* 0x000fe80003800000 */
[----:B-1----:R-:W-:Y:S05]  /*a130*/  @!P2 BRA `(.L_x_4275) ;  /* 0x000001d80098a947 */ /* 0x002fea0003800000 */
.L_x_4590:
[----:B------:R-:W-:Y:S05]  /*a140*/  BSYNC B0 ;  /* 0x0000000000007941 */ /* 0x000fea0003800000 */
.L_x_4274:
[----:B------:R-:W-:Y:S01]  /*a150*/  ISETP.GE.AND P2, PT, R195, R88, PT ;  /* 0x00000058c300720c */ /* 0x000fe20003f46270 */
[----:B------:R-:W-:Y:S01]  /*a160*/  BSSY B0, `(.L_x_4276) ;  /* 0x000001e000007945 */ /* 0x000fe20003800000 */
[----:B------:R-:W-:-:S11]  /*a170*/  IMAD.WIDE R36, R2, 0x60, R122 ;  /* 0x0000006002247825 */ /* 0x000fd600078e027a */
[----:B------:R-:W-:Y:S05]  /*a180*/  @P2 BRA `(.L_x_4277) ;  /* 0x00000000006c2947 */ /* 0x000fea0003800000 */
[----:B------:R-:W-:Y:S01]  /*a190*/  IMAD R35, R37, UR56, RZ ;  /* 0x0000003825237c24 */ /* 0x000fe2000f8e02ff */
[----:B------:R-:W-:Y:S01]  /*a1a0*/  ULDC.64 UR4, c[0x0][0x208] ;  /* 0x0000820000047ab9 */ /* 0x000fe20000000a00 */
[----:B0-----:R-:W-:Y:S02]  /*a1b0*/  IMAD.MOV.U32 R32, RZ, RZ, R106 ;  /* 0x000000ffff207224 */ /* 0x001fe400078e006a */
[----:B------:R-:W-:Y:S02]  /*a1c0*/  IMAD.MOV.U32 R33, RZ, RZ, R29 ;  /* 0x000000ffff217224 */ /* 0x000fe400078e001d */
[C---:B------:R-:W-:Y:S02]  /*a1d0*/  IMAD R35, R36.reuse, UR57, R35 ;  /* 0x0000003924237c24 */ /* 0x040fe4000f8e0223 */
[----:B------:R-:W-:-:S04]  /*a1e0*/  IMAD.WIDE.U32 R32, R36, UR56, R32 ;  /* 0x0000003824207c25 */ /* 0x000fc8000f8e0020 */
[----:B------:R-:W-:Y:S01]  /*a1f0*/  IMAD.IADD R33, R33, 0x1, R35 ;  /* 0x0000000121217824 */ /* 0x000fe200078e0223 */
[----:B------:R-:W-:-:S04]  /*a200*/  LEA R38, P2, R32, UR58, 0x1 ;  /* 0x0000003a20267c11 */ /* 0x000fc8000f8408ff */
[----:B------:R-:W-:Y:S02]  /*a210*/  LEA.HI.X R39, R32, UR59, R33, 0x1, P2 ;  /* 0x0000003b20277c11 */ /* 0x000fe400090f0c21 */
[----:B------:R-:W-:-:S13]  /*a220*/  ISETP.GE.AND P2, PT, R192, UR61, PT ;  /* 0x0000003dc0007c0c */ /* 0x000fda000bf46270 */
[----:B------:R-:W0:Y:S04]  /*a230*/  @!P2 LDS.128 R32, [R30] ;  /* 0x000000001e20a984 */ /* 0x000e280000000c00 */
[----:B0-----:R-:W-:Y:S01]  /*a240*/  @!P2 STG.E.128 desc[UR4][R38.64], R32 ;  /* 0x000000202600a986 */ /* 0x001fe2000c101d04 */
[----:B------:R-:W-:-:S13]  /*a250*/  ISETP.GE.AND P2, PT, R198, UR61, PT ;  /* 0x0000003dc6007c0c */ /* 0x000fda000bf46270 */
[----:B------:R-:W0:Y:S04]  /*a260*/  @!P2 LDS.128 R32, [R31] ;  /* 0x000000001f20a984 */ /* 0x000e280000000c00 */
[----:B0-----:R-:W-:Y:S01]  /*a270*/  @!P2 STG.E.128 desc[UR4][R38.64+0x40], R32 ;  /* 0x000040202600a986 */ /* 0x001fe2000c101d04 */
[----:B------:R-:W-:-:S13]  /*a280*/  ISETP.GE.AND P2, PT, R199, UR61, PT ;  /* 0x0000003dc7007c0c */ /* 0x000fda000bf46270 */
[----:B------:R-:W0:Y:S04]  /*a290*/  @!P2 LDS.128 R32, [R30+0x3000] ;  /* 0x003000001e20a984 */ /* 0x000e280000000c00 */
        /* <DEDUP_REMOVED lines=9> */
[----:B0-----:R2:W-:Y:S02]  /*a330*/  @!P2 STG.E.128 desc[UR4][R38.64+0x140], R32 ;  /* 0x000140202600a986 */ /* 0x0015e4000c101d04 */
.L_x_4277:
[----:B------:R-:W-:Y:S05]  /*a340*/  BSYNC B0 ;  /* 0x0000000000007941 */ /* 0x000fea0003800000 */
.L_x_4276:
[----:B------:R-:W-:Y:S01]  /*a350*/  ISETP.GE.AND P2, PT, R221, R88, PT ;  /* 0x00000058dd00720c */ /* 0x000fe20003f46270 */
[----:B------:R-:W-:-:S12]  /*a360*/  BSSY B0, `(.L_x_4278) ;  /* 0x000001f000007945 */ /* 0x000fd80003800000 */
[----:B------:R-:W-:Y:S05]  /*a370*/  @P2 BRA `(.L_x_4279) ;  /* 0x0000000000742947 */ /* 0x000fea0003800000 */
[----:B--2---:R-:W-:Y:S01]  /*a380*/  IADD3 R35, P2, R36, 0x40, RZ ;  /* 0x0000004024237810 */ /* 0x004fe20007f5e0ff */
[----:B0-----:R-:W-:Y:S01]  /*a390*/  IMAD.MOV.U32 R32, RZ, RZ, R106 ;  /* 0x000000ffff207224 */ /* 0x001fe200078e006a */
[----:B------:R-:W-:Y:S01]  /*a3a0*/  MOV R33, R29 ;  /* 0x0000001d00217202 */ /* 0x000fe20000000f00 */
[----:B------:R-:W-:Y:S02]  /*a3b0*/  ULDC.64 UR4, c[0x0][0x208] ;  /* 0x0000820000047ab9 */ /* 0x000fe40000000a00 */
[----:B------:R-:W-:Y:S02]  /*a3c0*/  IMAD.X R36, RZ, RZ, R37, P2 ;  /* 0x000000ffff247224 */ /* 0x000fe400010e0625 */
[----:B------:R-:W-:-:S04]  /*a3d0*/  IMAD.WIDE.U32 R32, R35, UR56, R32 ;  /* 0x0000003823207c25 */ /* 0x000fc8000f8e0020 */
[----:B------:R-:W-:-:S04]  /*a3e0*/  IMAD R36, R36, UR56, RZ ;  /* 0x0000003824247c24 */ /* 0x000fc8000f8e02ff */
[----:B------:R-:W-:Y:S01]  /*a3f0*/  IMAD R35, R35, UR57, R36 ;  /* 0x0000003923237c24 */ /* 0x000fe2000f8e0224 */
[----:B------:R-:W-:-:S03]  /*a400*/  LEA R36, P2, R32, UR58, 0x1 ;  /* 0x0000003a20247c11 */ /* 0x000fc6000f8408ff */
[----:B------:R-:W-:-:S05]  /*a410*/  IMAD.IADD R33, R33, 0x1, R35 ;  /* 0x0000000121217824 */ /* 0x000fca00078e0223 */
[----:B------:R-:W-:Y:S02]  /*a420*/  LEA.HI.X R37, R32, UR59, R33, 0x1, P2 ;  /* 0x0000003b20257c11 */ /* 0x000fe400090f0c21 */
        /* <DEDUP_REMOVED lines=18> */
.L_x_4279:
[----:B------:R-:W-:Y:S05]  /*a550*/  BSYNC B0 ;  /* 0x0000000000007941 */ /* 0x000fea0003800000 */
.L_x_4278:
[----:B------:R-:W-:Y:S01]  /*a560*/  @!PT LDS RZ, [RZ] ;  /* 0x00000000fffff984 */ /* 0x000fe20000000800 */
[----:B------:R-:W-:Y:S01]  /*a570*/  @!PT LDS RZ, [RZ] ;  /* 0x00000000fffff984 */ /* 0x000fe20000000800 */
[----:B------:R-:W-:Y:S01]  /*a580*/  @!PT LDS RZ, [RZ] ;  /* 0x00000000fffff984 */ /* 0x000fe20000000800 */
[----:B------:R-:W-:Y:S01]  /*a590*/  @!PT LDS RZ, [RZ] ;  /* 0x00000000fffff984 */ /* 0x000fe20000000800 */
[----:B------:R4:W-:Y:S06]  /*a5a0*/  MEMBAR.ALL.CTA ;  /* 0x0000000000007992 */ /* 0x0009ec0000008000 */
[----:B----4-:R-:W4:Y:S01]  /*a5b0*/  FENCE.VIEW.ASYNC.S ;  /* 0x00000000000073c6 */ /* 0x010f220000000000 */
[----:B-1----:R-:W-:Y:S01]  /*a5c0*/  @!P3 VIADD R89, R89, 0x308c0 ;  /* 0x000308c05959b836 */ /* 0x002fe20000000000 */
[----:B----4-:R1:W-:Y:S01]  /*a5d0*/  BAR.SYNC.DEFER_BLOCKING R151, 0x80 ;  /* 0x000200970000751d */ /* 0x0103e20000010000 */
[----:B------:R-:W-:Y:S01]  /*a5e0*/  LOP3.LUT P4, RZ, R16, 0x2, RZ, 0xc0, !PT ;  /* 0x0000000210ff7812 */ /* 0x000fe2000788c0ff */
[----:B------:R-:W-:-:S02]  /*a5f0*/  VIADD R22, R22, 0x1 ;  /* 0x0000000116167836 */ /* 0x000fc40000000000 */
[----:B------:R-:W-:Y:S02]  /*a600*/  @!P3 PRMT R89, RZ, 0x654, R89 ;  /* 0x00000654ff59b816 */ /* 0x000fe40000000059 */
[----:B------:R-:W-:Y:S02]  /*a610*/  PLOP3.LUT P2, PT, PT, PT, PT, 0x8, 0x0 ;  /* 0x000000000000781c */ /* 0x000fe40003f4e170 */
[----:B------:R1:W-:Y:S01]  /*a620*/  @!P3 SYNCS.ARRIVE.TRANS64.RED.A1T0 RZ, [R89+URZ], RZ ;  /* 0x000000ff59ffb9a7 */ /* 0x0003e2000810043f */
[----:B------:R-:W-:-:S04]  /*a630*/  ISETP.NE.AND P3, PT, R22, 0x2, PT ;  /* 0x000000021600780c */ /* 0x000fc80003f65270 */
[----:B------:R-:W-:Y:S02]  /*a640*/  SEL R31, RZ, 0x1, P3 ;  /* 0x00000001ff1f7807 */ /* 0x000fe40001800000 */
[----:B------:R-:W-:Y:S02]  /*a650*/  SEL R22, R22, RZ, P3 ;  /* 0x000000ff16167207 */ /* 0x000fe40001800000 */
[----:B------:R-:W-:Y:S01]  /*a660*/  LOP3.LUT R204, R204, R31, RZ, 0x3c, !PT ;  /* 0x0000001fcccc7212 */ /* 0x000fe200078e3cff */
[----:B-1----:R-:W-:Y:S06]  /*a670*/  @P4 BRA `(.L_x_4280) ;  /* 0xffffff8000d44947 */ /* 0x002fec000383ffff */
.L_x_4176:
[----:B------:R-:W1:Y:S01]  /*a680*/  LDC.64 R4, c[0x0][0x9e0] ;  /* 0x00027800ff047b82 */ /* 0x000e620000000a00 */
[----:B------:R-:W-:Y:S01]  /*a690*/  BSSY B0, `(.L_x_4281) ;  /* 0x0000005000007945 */ /* 0x000fe20003800000 */
[----:B-1----:R-:W-:-:S03]  /*a6a0*/  ISETP.GE.AND P0, PT, R5, 0x1, PT ;  /* 0x000000010500780c */ /* 0x002fc60003f06270 */
[----:B------:R-:W-:Y:S10]  /*a6b0*/  @P2 BRA `(.L_x_4282) ;  /* 0x0000000000082947 */ /* 0x000ff40003800000 */
[----:B------:R-:W1:Y:S02]  /*a6c0*/  FENCE.VIEW.ASYNC.G ;  /* 0x00000000000073c6 */ /* 0x000e640000000100 */
[----:B-1----:R-:W-:Y:S06]  /*a6d0*/  BAR.ARV 0xc, 0x120 ;  /* 0x0304800000007b1d */ /* 0x002fec0000002000 */
.L_x_4282:
[----:B------:R-:W-:Y:S05]  /*a6e0*/  BSYNC B0 ;  /* 0x0000000000007941 */ /* 0x000fea0003800000 */
.L_x_4281:
[----:B------:R-:W-:Y:S01]  /*a6f0*/  IMAD.IADD R0, R146, 0x1, R4 ;  /* 0x0000000192007824 */ /* 0x000fe200078e0204 */
[----:B------:R-:W-:Y:S06]  /*a700*/  @!P0 BRA `(.L_x_4283) ;  /* 0x0000000000488947 */ /* 0x000fec0003800000 */
[C---:B------:R-:W-:Y:S01]  /*a710*/  ISETP.GT.AND P1, PT, R146.reuse, RZ, PT ;  /* 0x000000ff9200720c */ /* 0x040fe20003f24270 */
[----:B------:R-:W-:Y:S01]  /*a720*/  BSSY B0, `(.L_x_4284) ;  /* 0x000000e000007945 */ /* 0x000fe20003800000 */
[----:B------:R-:W-:-:S11]  /*a730*/  VIADD R2, R146, 0xffffffff ;  /* 0xffffffff92027836 */ /* 0x000fd60000000000 */
[----:B------:R-:W-:Y:S05]  /*a740*/  @P1 BRA `(.L_x_4285) ;  /* 0x00000000001c1947 */ /* 0x000fea0003800000 */
[----:B------:R-:W-:Y:S02]  /*a750*/  ISETP.NE.AND P1, PT, R5, 0x1, PT ;  /* 0x000000010500780c */ /* 0x000fe40003f25270 */
[----:B------:R-:W-:-:S11]  /*a760*/  IADD3 R3, -R146, RZ, RZ ;  /* 0x000000ff92037210 */ /* 0x000fd60007ffe1ff */
[----:B------:R-:W1:Y:S02]  /*a770*/  @P1 LDC.64 R6, c[0x0][0x9e8] ;  /* 0x00027a00ff061b82 */ /* 0x000e640000000a00 */
[----:B-1----:R-:W-:-:S05]  /*a780*/  @P1 IMAD.HI.U32 R2, R3, R6, RZ ;  /* 0x0000000603021227 */ /* 0x002fca00078e00ff */
[----:B------:R-:W-:-:S04]  /*a790*/  @P1 SHF.R.U32.HI R3, RZ, R7, R2 ;  /* 0x00000007ff031219 */ /* 0x000fc80000011602 */
[----:B------:R-:W-:Y:S01]  /*a7a0*/  LOP3.LUT R2, RZ, R3, RZ, 0x33, !PT ;  /* 0x00000003ff027212 */ /* 0x000fe200078e33ff */
[----:B------:R-:W-:Y:S06]  /*a7b0*/  BRA `(.L_x_4286) ;  /* 0x0000000000107947 */ /* 0x000fec0003800000 */
.L_x_4285:
[----:B------:R-:W-:-:S13]  /*a7c0*/  ISETP.NE.AND P1, PT, R5, 0x1, PT ;  /* 0x000000010500780c */ /* 0x000fda0003f25270 */
[----:B------:R-:W1:Y:S02]  /*a7d0*/  @P1 LDC.64 R6, c[0x0][0x9e8] ;  /* 0x00027a00ff061b82 */ /* 0x000e640000000a00 */
[----:B-1----:R-:W-:-:S05]  /*a7e0*/  @P1 IMAD.HI.U32 R4, R2, R6, RZ ;  /* 0x0000000602041227 */ /* 0x002fca00078e00ff */
[----:B------:R-:W-:-:S07]  /*a7f0*/  @P1 SHF.R.U32.HI R2, RZ, R7, R4 ;  /* 0x00000007ff021219 */ /* 0x000fce0000011604 */
.L_x_4286:
[----:B------:R-:W-:Y:S05]  /*a800*/  BSYNC B0 ;  /* 0x0000000000007941 */ /* 0x000fea0003800000 */
.L_x_4284:
[----:B------:R-:W-:-:S05]  /*a810*/  IMAD R3, R2, R5, R5 ;  /* 0x0000000502037224 */ /* 0x000fca00078e0205 */
[----:B------:R-:W-:-:S07]  /*a820*/  VIMNMX R0, R0, R3, PT ;  /* 0x0000000300007248 */ /* 0x000fce0003fe0100 */
.L_x_4283:
[----:B------:R-:W-:Y:S01]  /*a830*/  VIADD R0, R0, 0x5f ;  /* 0x0000005f00007836 */ /* 0x000fe20000000000 */
[----:B------:R-:W-:-:S03]  /*a840*/  ULDC UR4, c[0x0][0x9dc] ;  /* 0x0002770000047ab9 */ /* 0x000fc60000000800 */
[----:B------:R-:W-:-:S05]  /*a850*/  IMAD.HI R0, R0, 0x2aaaaaab, RZ ;  /* 0x2aaaaaab00007827 */ /* 0x000fca00078e02ff */
[----:B------:R-:W-:-:S04]  /*a860*/  SHF.R.U32.HI R3, RZ, 0x1f, R0 ;  /* 0x0000001fff037819 */ /* 0x000fc80000011600 */
[----:B------:R-:W-:Y:S01]  /*a870*/  LEA.HI.SX32 R3, R0, R3, 0x1c ;  /* 0x0000000300037211 */ /* 0x000fe200078fe2ff */
[----:B------:R-:W-:-:S03]  /*a880*/  VIADD R0, R145, -UR4 ;  /* 0x8000000491007c36 */ /* 0x000fc60008000000 */
        /* <DEDUP_REMOVED lines=12> */
.L_x_4289:
[----:B------:R-:W-:-:S13]  /*a950*/  ISETP.NE.AND P0, PT, R5, 0x1, PT ;  /* 0x000000010500780c */ /* 0x000fda0003f05270 */
[----:B------:R-:W1:Y:S02]  /*a960*/  @P0 LDC.64 R2, c[0x0][0x9e8] ;  /* 0x00027a00ff020b82 */ /* 0x000e640000000a00 */
[----:B-1----:R-:W-:-:S05]  /*a970*/  @P0 IMAD.HI.U32 R2, R145, R2, RZ ;  /* 0x0000000291020227 */ /* 0x002fca00078e00ff */
[----:B------:R-:W-:-:S07]  /*a980*/  @P0 SHF.R.U32.HI R145, RZ, R3, R2 ;  /* 0x00000003ff910219 */ /* 0x000fce0000011602 */
.L_x_4290:
[----:B------:R-:W-:Y:S05]  /*a990*/  BSYNC B0 ;  /* 0x0000000000007941 */ /* 0x000fea0003800000 */
.L_x_4288:
[----:B------:R-:W-:-:S05]  /*a9a0*/  IMAD R145, R145, R5, RZ ;  /* 0x0000000591917224 */ /* 0x000fca00078e02ff */
[----:B------:R-:W-:-:S07]  /*a9b0*/  VIMNMX R0, R0, R145, !PT ;  /* 0x0000009100007248 */ /* 0x000fce0007fe0100 */
.L_x_4287:
[----:B------:R-:W-:Y:S01]  /*a9c0*/  IMAD.HI R0, R0, 0x2aaaaaab, RZ ;  /* 0x2aaaaaab00007827 */ /* 0x000fe200078e02ff */
[----:B------:R-:W-:Y:S02]  /*a9d0*/  PLOP3.LUT P0, PT, PT, PT, PT, 0x80, 0x0 ;  /* 0x000000000000781c */ /* 0x000fe40003f0f070 */
[----:B------:R-:W-:Y:S02]  /*a9e0*/  CS2R R118, SRZ ;  /* 0x0000000000767805 */ /* 0x000fe4000001ff00 */
[----:B------:R-:W-:Y:S02]  /*a9f0*/  CS2R R116, SRZ ;  /* 0x0000000000747805 */ /* 0x000fe4000001ff00 */
[----:B------:R-:W-:Y:S02]  /*aa00*/  CS2R R114, SRZ ;  /* 0x0000000000727805 */ /* 0x000fe4000001ff00 */
[----:B------:R-:W-:Y:S02]  /*aa10*/  SHF.R.U32.HI R3, RZ, 0x1f, R0 ;  /* 0x0000001fff037819 */ /* 0x000fe40000011600 */
[----:B------:R-:W-:-:S02]  /*aa20*/  CS2R R112, SRZ ;  /* 0x0000000000707805 */ /* 0x000fc4000001ff00 */
[----:B------:R-:W-:Y:S01]  /*aa30*/  CS2R R106, SRZ ;  /* 0x00000000006a7805 */ /* 0x000fe2000001ff00 */
[----:B------:R-:W-:Y:S01]  /*aa40*/  IMAD.MOV.U32 R110, RZ, RZ, RZ ;  /* 0x000000ffff6e7224 */ /* 0x000fe200078e00ff */
[----:B------:R-:W-:Y:S02]  /*aa50*/  LEA.HI.SX32 R212, R0, R3, 0x1c ;  /* 0x0000000300d47211 */ /* 0x000fe400078fe2ff */
[----:B------:R-:W-:Y:S02]  /*aa60*/  CS2R R2, SRZ ;  /* 0x0000000000027805 */ /* 0x000fe4000001ff00 */
[----:B------:R-:W-:Y:S02]  /*aa70*/  CS2R R108, SRZ ;  /* 0x00000000006c7805 */ /* 0x000fe4000001ff00 */
[----:B------:R-:W-:Y:S02]  /*aa80*/  CS2R R54, SRZ ;  /* 0x0000000000367805 */ /* 0x000fe4000001ff00 */
[----:B------:R-:W-:-:S02]  /*aa90*/  VIMNMX R212, RZ, R212, !PT ;  /* 0x000000d4ffd47248 */ /* 0x000fc40007fe0100 */
[----:B------:R-:W-:Y:S01]  /*aaa0*/  CS2R R104, SRZ ;  /* 0x0000000000687805 */ /* 0x000fe2000001ff00 */
[----:B------:R-:W-:Y:S01]  /*aab0*/  IMAD.MOV.U32 R103, RZ, RZ, RZ ;  /* 0x000000ffff677224 */ /* 0x000fe200078e00ff */
[----:B------:R-:W-:Y:S02]  /*aac0*/  CS2R R98, SRZ ;  /* 0x0000000000627805 */ /* 0x000fe4000001ff00 */
[----:B------:R-:W-:Y:S02]  /*aad0*/  ISETP.GT.AND P1, PT, R150, R212, PT ;  /* 0x000000d49600720c */ /* 0x000fe40003f24270 */
[----:B------:R-:W-:Y:S02]  /*aae0*/  CS2R R100, SRZ ;  /* 0x0000000000647805 */ /* 0x000fe4000001ff00 */
[----:B------:R-:W-:Y:S01]  /*aaf0*/  CS2R R96, SRZ ;  /* 0x0000000000607805 */ /* 0x000fe2000001ff00 */
[----:B------:R-:W-:Y:S01]  /*ab00*/  IMAD.MOV.U32 R95, RZ, RZ, RZ ;  /* 0x000000ffff5f7224 */ /* 0x000fe200078e00ff */
[----:B------:R-:W-:-:S02]  /*ab10*/  CS2R R90, SRZ ;  /* 0x00000000005a7805 */ /* 0x000fc4000001ff00 */
[----:B------:R-:W-:Y:S02]  /*ab20*/  CS2R R92, SRZ ;  /* 0x00000000005c7805 */ /* 0x000fe4000001ff00 */
[----:B------:R-:W-:Y:S02]  /*ab30*/  CS2R R62, SRZ ;  /* 0x00000000003e7805 */ /* 0x000fe4000001ff00 */
[----:B------:R-:W-:Y:S02]  /*ab40*/  CS2R R88, SRZ ;  /* 0x0000000000587805 */ /* 0x000fe4000001ff00 */
[----:B------:R-:W-:Y:S02]  /*ab50*/  MOV R87, RZ ;  /* 0x000000ff00577202 */ /* 0x000fe40000000f00 */
        /* <DEDUP_REMOVED lines=26> */
[----:B---3--:R-:W-:Y:S02]  /*ad00*/  CS2R R36, SRZ ;  /* 0x0000000000247805 */ /* 0x008fe4000001ff00 */
[----:B------:R-:W-:Y:S02]  /*ad10*/  CS2R R122, SRZ ;  /* 0x00000000007a7805 */ /* 0x000fe4000001ff00 */
[----:B0-2---:R-:W-:-:S02]  /*ad20*/  CS2R R32, SRZ ;  /* 0x0000000000207805 */ /* 0x005fc4000001ff00 */
[----:B------:R-:W-:Y:S02]  /*ad30*/  CS2R R134, SRZ ;  /* 0x0000000000867805 */ /* 0x000fe4000001ff00 */
[----:B------:R-:W-:Y:S02]  /*ad40*/  CS2R R28, SRZ ;  /* 0x00000000001c7805 */ /* 0x000fe4000001ff00 */
[----:B------:R-:W-:Y:S01]  /*ad50*/  CS2R R24, SRZ ;  /* 0x0000000000187805 */ /* 0x000fe2000001ff00 */
[----:B------:R-:W-:Y:S06]  /*ad60*/  @!P1 BRA `(.L_x_4291) ;  /* 0x0000013c00849947 */ /* 0x000fec0003800000 */
[----:B------:R-:W2:Y:S04]  /*ad70*/  LDL R4, [R1+0x38] ;  /* 0x0000380001047983 */ /* 0x000ea80000100800 */
        /* <DEDUP_REMOVED lines=27> */
.L_x_4292:
        /* <DEDUP_REMOVED lines=12> */
.L_x_4296:
[----:B-1----:R1:W2:Y:S02]  /*aff0*/  SYNCS.PHASECHK.TRANS64.TRYWAIT P0, [R17+URZ+0x30800], R0 ;  /* 0x03080000110075a7 */ /* 0x0022a4000800017f */
[----:B--2---:R-:W-:Y:S05]  /*b000*/  @!P0 NANOSLEEP.SYNCS 0x989680 ;  /* 0x009896800000895d */ /* 0x004fea0003900000 */
[----:B------:R-:W2:Y:S02]  /*b010*/  @!P0 SYNCS.PHASECHK.TRANS64 P0, [R17+URZ+0x30800], R0 ;  /* 0x03080000110085a7 */ /* 0x000ea4000800007f */
[----:B--2---:R-:W-:Y:S05]  /*b020*/  @!P0 BRA `(.L_x_4296) ;  /* 0xfffffffc00f08947 */ /* 0x004fea000383ffff */
.L_x_4295:
[----:B------:R-:W-:Y:S05]  /*b030*/  BSYNC B0 ;  /* 0x0000000000007941 */ /* 0x000fea0003800000 */
.L_x_4294:
[----:B------:R-:W-:Y:S05]  /*b040*/  BRA `(.L_x_4297) ;  /* 0x0000006c00247947 */ /* 0x000fea0003800000 */
.L_x_4293:
[----:B------:R-:W2:Y:S01]  /*b050*/  LDL R0, [R1+0x38] ;  /* 0x0000380001007983 */ /* 0x000ea20000100800 */
[----:B------:R-:W0:Y:S01]  /*b060*/  LDC.64 R10, c[0x0][0x3d8] ;  /* 0x0000f600ff0a7b82 */ /* 0x000e220000000a00 */
[----:B-----5:R-:W-:Y:S01]  /*b070*/  SHF.R.S32.HI R9, RZ, 0x1f, R144 ;  /* 0x0000001fff097819 */ /* 0x020fe20000011490 */
[--C-:B------:R-:W-:Y:S01]  /*b080*/  IMAD.MOV.U32 R2, RZ, RZ, R18.reuse ;  /* 0x000000ffff027224 */ /* 0x100fe200078e0012 */
[----:B------:R-:W-:Y:S02]  /*b090*/  SHF.R.S32.HI R3, RZ, 0x1f, R18 ;  /* 0x0000001fff037819 */ /* 0x000fe40000011412 */
[----:B------:R-:W-:-:S03]  /*b0a0*/  SHF.R.S32.HI R7, RZ, 0x1f, R192 ;  /* 0x0000001fff077819 */ /* 0x000fc600000114c0 */
[----:B------:R-:W1:Y:S01]  /*b0b0*/  LDC.64 R12, c[0x0][0x3e8] ;  /* 0x0000fa00ff0c7b82 */ /* 0x000e620000000a00 */
[-C--:B0-----:R-:W-:Y:S01]  /*b0c0*/  IMAD R6, R222, R10.reuse, RZ ;  /* 0x0000000ade067224 */ /* 0x081fe200078e02ff */
[----:B------:R-:W-:Y:S01]  /*b0d0*/  SHF.L.U64.HI R74, R10, 0x6, R11 ;  /* 0x000000060a4a7819 */ /* 0x000fe2000001020b */
[----:B------:R-:W-:Y:S01]  /*b0e0*/  IMAD.WIDE.U32 R72, R144, R10, RZ ;  /* 0x0000000a90487225 */ /* 0x000fe200078e00ff */
[----:B------:R-:W-:-:S03]  /*b0f0*/  SHF.L.U32 R76, R10, 0x6, RZ ;  /* 0x000000060a4c7819 */ /* 0x000fc600000006ff */
[----:B------:R-:W-:Y:S01]  /*b100*/  IMAD.WIDE.U32 R4, R195, R10, R2 ;  /* 0x0000000ac3047225 */ /* 0x000fe200078e0002 */
[----:B-1----:R-:W-:-:S03]  /*b110*/  SHF.L.U64.HI R69, R12, 0x6, R13 ;  /* 0x000000060c457819 */ /* 0x002fc6000001020d */
[C---:B------:R-:W-:Y:S01]  /*b120*/  IMAD R83, R195.reuse, R11, R6 ;  /* 0x0000000bc3537224 */ /* 0x040fe200078e0206 */
[----:B------:R-:W-:Y:S01]  /*b130*/  IADD3 R79, P0, R4, R72, RZ ;  /* 0x00000048044f7210 */ /* 0x000fe20007f1e0ff */
[----:B------:R-:W-:Y:S02]  /*b140*/  IMAD.MOV.U32 R6, RZ, RZ, R192 ;  /* 0x000000ffff067224 */ /* 0x000fe400078e00c0 */
[----:B------:R-:W-:-:S04]  /*b150*/  IMAD.WIDE.U32 R2, R195, R12, R2 ;  /* 0x0000000cc3027225 */ /* 0x000fc800078e0002 */
[----:B------:R-:W-:Y:S01]  /*b160*/  IMAD.SHL.U32 R75, R12, 0x40, RZ ;  /* 0x000000400c4b7824 */ /* 0x000fe200078e00ff */
[----:B--2---:R-:W-:Y:S01]  /*b170*/  R2UR UR4, R0 ;  /* 0x00000000000472ca */ /* 0x004fe200000e0000 */
[C---:B------:R-:W-:Y:S02]  /*b180*/  IMAD R0, R9.reuse, R10, RZ ;  /* 0x0000000a09007224 */ /* 0x040fe400078e02ff */
[----:B------:R-:W-:Y:S02]  /*b190*/  IMAD R9, R9, R12, RZ ;  /* 0x0000000c09097224 */ /* 0x000fe400078e02ff */
[C---:B------:R-:W-:Y:S02]  /*b1a0*/  IMAD R61, R144.reuse, R11, R0 ;  /* 0x0000000b903d7224 */ /* 0x040fe400078e0200 */
[----:B------:R-:W-:Y:S02]  /*b1b0*/  IMAD R9, R144, R13, R9 ;  /* 0x0000000d90097224 */ /* 0x000fe400078e0209 */
[----:B------:R-:W-:-:S02]  /*b1c0*/  IMAD.IADD R61, R61, 0x1, R73 ;  /* 0x000000013d3d7824 */ /* 0x000fc400078e0249 */
[----:B------:R-:W-:Y:S02]  /*b1d0*/  IMAD R0, R222, R12, RZ ;  /* 0x0000000cde007224 */ /* 0x000fe400078e02ff */
[----:B------:R-:W-:Y:S01]  /*b1e0*/  ULOP3.LUT UP0, URZ, UR4, 0x3ff, URZ, 0xc0, !UPT ;  /* 0x000003ff043f7892 */ /* 0x000fe2000f80c03f */
[----:B------:R-:W-:Y:S01]  /*b1f0*/  IADD3.X R81, R61, R5, R83, P0, !PT ;  /* 0x000000053d517210 */ /* 0x000fe200007fe453 */
[----:B------:R-:W-:-:S04]  /*b200*/  IMAD.WIDE.U32 R4, R195, R10, R6 ;  /* 0x0000000ac3047225 */ /* 0x000fc800078e0006 */
[----:B------:R-:W-:Y:S01]  /*b210*/  IMAD.WIDE.U32 R144, R144, R12, RZ ;  /* 0x0000000c90907225 */ /* 0x000fe200078e00ff */
[----:B------:R-:W-:-:S03]  /*b220*/  IADD3 R71, P1, R4, R72, RZ ;  /* 0x0000004804477210 */ /* 0x000fc60007f3e0ff */
[----:B------:R-:W-:Y:S01]  /*b230*/  IMAD.WIDE.U32 R6, R195, R12, R6 ;  /* 0x0000000cc3067225 */ /* 0x000fe200078e0006 */
[----:B------:R-:W-:Y:S02]  /*b240*/  IADD3.X R83, R61, R83, R5, P1, !PT ;  /* 0x000000533d537210 */ /* 0x000fe40000ffe405 */
[----:B------:R-:W-:Y:S01]  /*b250*/  PLOP3.LUT P1, PT, PT, PT, UP0, 0x80, 0x0 ;  /* 0x000000000000781c */ /* 0x000fe20003f2f008 */
[----:B------:R-:W-:Y:S01]  /*b260*/  IMAD R0, R195, R13, R0 ;  /* 0x0000000dc3007224 */ /* 0x000fe200078e0200 */
[-C--:B------:R-:W-:Y:S01]  /*b270*/  IADD3 R60, P0, R2, R144.reuse, RZ ;  /* 0x00000090023c7210 */ /* 0x080fe20007f1e0ff */
[----:B------:R-:W-:Y:S01]  /*b280*/  IMAD.IADD R77, R9, 0x1, R145 ;  /* 0x00000001094d7824 */ /* 0x000fe200078e0291 */
[----:B------:R-:W-:-:S04]  /*b290*/  IADD3 R70, P2, R6, R144, RZ ;  /* 0x0000009006467210 */ /* 0x000fc80007f5e0ff */
[C---:B------:R-:W-:Y:S02]  /*b2a0*/  IADD3.X R78, R77.reuse, R3, R0, P0, !PT ;  /* 0x000000034d4e7210 */ /* 0x040fe400007fe400 */
[----:B------:R-:W-:-:S03]  /*b2b0*/  IADD3.X R80, R77, R0, R7, P2, !PT ;  /* 0x000000004d507210 */ /* 0x000fc600017fe407 */
        /* <DEDUP_REMOVED lines=17> */
.L_x_4298:
[----:B------:R-:W0:Y:S01]  /*b3d0*/  LDC.64 R12, c[0x0][0x3d8] ;  /* 0x0000f600ff0c7b82 */ /* 0x000e220000000a00 */
[----:B------:R-:W-:Y:S01]  /*b3e0*/  SHF.R.S32.HI R5, RZ, 0x1f, R201 ;  /* 0x0000001fff057819 */ /* 0x000fe200000114c9 */
[----:B------:R-:W-:Y:S01]  /*b3f0*/  ULDC.U8 UR4, c[0x0][0x3f0] ;  /* 0x0000fc0000047ab9 */ /* 0x000fe20000000000 */
[----:B------:R-:W-:Y:S01]  /*b400*/  BSSY B0, `(.L_x_4299) ;  /* 0x0000685000007945 */ /* 0x000fe20003800000 */
[----:B------:R-:W-:-:S04]  /*b410*/  ISETP.NE.AND P0, PT, RZ, UR4, PT ;  /* 0x00000004ff007c0c */ /* 0x000fc8000bf05270 */
[----:B------:R-:W1:Y:S01]  /*b420*/  LDC.64 R2, c[0x0][0x3e8] ;  /* 0x0000fa00ff027b82 */ /* 0x000e620000000a00 */
[----:B0-----:R-:W-:-:S04]  /*b430*/  IMAD R0, R5, R12, RZ ;  /* 0x0000000c05007224 */ /* 0x001fc800078e02ff */
[C---:B------:R-:W-:Y:S02]  /*b440*/  IMAD R9, R201.reuse, R13, R0 ;  /* 0x0000000dc9097224 */ /* 0x040fe400078e0200 */
[----:B------:R-:W-:Y:S02]  /*b450*/  IMAD R0, R201, -0x80, R197 ;  /* 0xffffff80c9007824 */ /* 0x000fe400078e02c5 */
[----:B-1----:R-:W-:Y:S02]  /*b460*/  IMAD R8, R5, R2, RZ ;  /* 0x0000000205087224 */ /* 0x002fe400078e02ff */
[----:B------:R-:W-:Y:S01]  /*b470*/  IMAD.WIDE.U32 R4, R201, R12, RZ ;  /* 0x0000000cc9047225 */ /* 0x000fe200078e00ff */
[----:B------:R-:W-:-:S03]  /*b480*/  VIMNMX R10, R0, 0x80, PT ;  /* 0x00000080000a7848 */ /* 0x000fc60003fe0100 */
[----:B------:R-:W-:-:S04]  /*b490*/  IMAD.WIDE.U32 R6, R201, R2, RZ ;  /* 0x00000002c9067225 */ /* 0x000fc800078e00ff */
[----:B------:R-:W-:Y:S02]  /*b4a0*/  IMAD R11, R201, R3, R8 ;  /* 0x00000003c90b7224 */ /* 0x000fe400078e0208 */
[----:B------:R-:W-:Y:S02]  /*b4b0*/  IMAD.IADD R9, R5, 0x1, R9 ;  /* 0x0000000105097824 */ /* 0x000fe400078e0209 */
[----:B------:R-:W-:Y:S01]  /*b4c0*/  IMAD.SHL.U32 R84, R4, 0x80, RZ ;  /* 0x0000008004547824 */ /* 0x000fe200078e00ff */
[----:B------:R-:W-:Y:S01]  /*b4d0*/  IADD3 R5, R7, R11, RZ ;  /* 0x0000000b07057210 */ /* 0x000fe20007ffe0ff */
[----:B------:R-:W-:Y:S01]  /*b4e0*/  IMAD.SHL.U32 R87, R6, 0x80, RZ ;  /* 0x0000008006577824 */ /* 0x000fe200078e00ff */
[----:B------:R-:W-:Y:S02]  /*b4f0*/  SHF.L.U64.HI R82, R4, 0x7, R9 ;  /* 0x0000000704527819 */ /* 0x000fe40000010209 */
[----:B------:R-:W-:Y:S01]  /*b500*/  SHF.L.U64.HI R85, R6, 0x7, R5 ;  /* 0x0000000706557819 */ /* 0x000fe20000010205 */
[----:B------:R-:W-:Y:S06]  /*b510*/  @!P0 BRA `(.L_x_4300) ;  /* 0x0000003000f48947 */ /* 0x000fec0003800000 */
[----:B------:R-:W0:Y:S01]  /*b520*/  LDC R80, c[0x0][0x428] ;  /* 0x00010a00ff507b82 */ /* 0x000e220000000800 */
        /* <DEDUP_REMOVED lines=18> */
[----:B------:R-:W-:Y:S01]  /*b650*/  VIADD R7, R18, 0x20 ;  /* 0x0000002012077836 */ /* 0x000fe20000000000 */
[----:B------:R-:W-:Y:S01]  /*b660*/  ULDC UR6, c[0x0][0x3d4] ;  /* 0x0000f50000067ab9 */ /* 0x000fe20000000800 */
[----:B------:R-:W-:Y:S01]  /*b670*/  LEA R4, P3, R0, UR4, 0x1 ;  /* 0x0000000400047c11 */ /* 0x000fe2000f8608ff */
[----:B------:R-:W-:Y:S01]  /*b680*/  IMAD.X R5, R82, 0x1, R81, P1 ;  /* 0x0000000152057824 */ /* 0x000fe200008e0651 */
[C---:B------:R-:W-:Y:S01]  /*b690*/  IADD3 R11, R18.reuse, 0x30, RZ ;  /* 0x00000030120b7810 */ /* 0x040fe20007ffe0ff */
[C---:B------:R-:W-:Y:S01]  /*b6a0*/  VIADD R6, R18.reuse, 0x10 ;  /* 0x0000001012067836 */ /* 0x040fe20000000000 */
[----:B------:R-:W-:Y:S01]  /*b6b0*/  ISETP.GE.AND P1, PT, R7, UR6, PT ;  /* 0x0000000607007c0c */ /* 0x000fe2000bf26270 */
[----:B------:R-:W-:Y:S01]  /*b6c0*/  VIADD R14, R18, 0x40 ;  /* 0x00000040120e7836 */ /* 0x000fe20000000000 */
[----:B------:R-:W-:Y:S01]  /*b6d0*/  LEA.HI.X R5, R0, UR5, R5, 0x1, P3 ;  /* 0x0000000500057c11 */ /* 0x000fe200098f0c05 */
[----:B------:R-:W-:Y:S01]  /*b6e0*/  ULDC.64 UR4, c[0x0][0x3e0] ;  /* 0x0000f80000047ab9 */ /* 0x000fe20000000a00 */
[----:B------:R-:W-:Y:S01]  /*b6f0*/  IADD3 R0, P4, R87, R60, RZ ;  /* 0x0000003c57007210 */ /* 0x000fe20007f9e0ff */
[----:B------:R-:W-:Y:S01]  /*b700*/  VIADD R15, R18, 0x50 ;  /* 0x00000050120f7836 */ /* 0x000fe20000000000 */
[----:B------:R-:W-:-:S02]  /*b710*/  ISETP.GE.AND P2, PT, R6, UR6, PT ;  /* 0x0000000606007c0c */ /* 0x000fc4000bf46270 */
[----:B------:R-:W-:Y:S02]  /*b720*/  CS2R R70, SRZ ;  /* 0x0000000000467805 */ /* 0x000fe4000001ff00 */
[----:B------:R-:W-:Y:S01]  /*b730*/  LEA R6, P6, R0, UR4, 0x1 ;  /* 0x0000000400067c11 */ /* 0x000fe2000f8c08ff */
[----:B------:R-:W-:Y:S01]  /*b740*/  IMAD.X R7, R85, 0x1, R78, P4 ;  /* 0x0000000155077824 */ /* 0x000fe200020e064e */
[----:B------:R-:W-:Y:S02]  /*b750*/  ISETP.GE.AND P3, PT, R18, UR6, PT ;  /* 0x0000000612007c0c */ /* 0x000fe4000bf66270 */
[----:B------:R-:W-:Y:S02]  /*b760*/  CS2R R64, SRZ ;  /* 0x0000000000407805 */ /* 0x000fe4000001ff00 */
[----:B------:R-:W-:Y:S02]  /*b770*/  ISETP.GE.AND P5, PT, R11, UR6, PT ;  /* 0x000000060b007c0c */ /* 0x000fe4000bfa6270 */
[----:B------:R-:W-:-:S02]  /*b780*/  CS2R R56, SRZ ;  /* 0x0000000000387805 */ /* 0x000fc4000001ff00 */
[----:B------:R-:W-:Y:S02]  /*b790*/  LEA.HI.X R7, R0, UR5, R7, 0x1, P6 ;  /* 0x0000000500077c11 */ /* 0x000fe4000b0f0c07 */
[----:B------:R-:W-:Y:S02]  /*b7a0*/  CS2R R52, SRZ ;  /* 0x0000000000347805 */ /* 0x000fe4000001ff00 */
[----:B------:R-:W-:Y:S02]  /*b7b0*/  ISETP.GE.AND P4, PT, R14, UR6, PT ;  /* 0x000000060e007c0c */ /* 0x000fe4000bf86270 */
        /* <DEDUP_REMOVED lines=22> */
.L_x_4302:
[----:B------:R-:W-:Y:S05]  /*b920*/  BSYNC B1 ;  /* 0x0000000000017941 */ /* 0x000fea0003800000 */
.L_x_4301:
[----:B------:R-:W-:Y:S01]  /*b930*/  ISETP.GE.AND P1, PT, R221, R10, PT ;  /* 0x0000000add00720c */ /* 0x000fe20003f26270 */
[----:B------:R-:W-:Y:S01]  /*b940*/  BSSY B1, `(.L_x_4303) ;  /* 0x000003e000017945 */ /* 0x000fe20003800000 */
[----:B------:R-:W-:Y:S02]  /*b950*/  LOP3.LUT R0, R208, 0x18, R192, 0xf8, !PT ;  /* 0x00000018d0007812 */ /* 0x000fe400078ef8c0 */
        /* <DEDUP_REMOVED lines=10> */
[----:B------:R-:W-:Y:S02]  /*ba00*/  LOP3.LUT R11, R0, R209, RZ, 0x3c, !PT ;  /* 0x000000d1000b7212 */ /* 0x000fe400078e3cff */
[----:B------:R-:W-:Y:S01]  /*ba10*/  CS2R R20, SRZ ;  /* 0x0000000000147805 */ /* 0x000fe2000001ff00 */
[----:B------:R-:W-:Y:S06]  /*ba20*/  @P1 BRA `(.L_x_4304) ;  /* 0x0000000000bc1947 */ /* 0x000fec0003800000 */
[----:B------:R-:W-:Y:S01]  /*ba30*/  IADD3 R75, P4, P5, R60, R75, R87 ;  /* 0x0000004b3c4b7210 */ /* 0x000fe20007d9e057 */
[C---:B-1----:R-:W-:Y:S01]  /*ba40*/  VIADD R4, R18.reuse, 0x10 ;  /* 0x0000001012047836 */ /* 0x042fe20000000000 */
[----:B------:R-:W-:Y:S01]  /*ba50*/  IADD3 R76, P2, P3, R79, R76, R84 ;  /* 0x0000004c4f4c7210 */ /* 0x000fe20007b5e054 */
[----:B------:R-:W-:Y:S01]  /*ba60*/  VIADD R6, R18, 0x20 ;  /* 0x0000002012067836 */ /* 0x000fe20000000000 */
[----:B------:R-:W-:Y:S01]  /*ba70*/  ULDC UR8, c[0x0][0x3d4] ;  /* 0x0000f50000087ab9 */ /* 0x000fe20000000800 */
[----:B------:R-:W-:Y:S01]  /*ba80*/  IADD3.X R0, R78, R69, R85, P4, P5 ;  /* 0x000000454e007210 */ /* 0x000fe200027ea455 */
[----:B------:R-:W-:Y:S01]  /*ba90*/  ULDC.64 UR4, c[0x0][0x3c8] ;  /* 0x0000f20000047ab9 */ /* 0x000fe20000000a00 */
[----:B------:R-:W-:Y:S01]  /*baa0*/  IADD3.X R5, R81, R74, R82, P2, P3 ;  /* 0x0000004a51057210 */ /* 0x000fe200017e6452 */
[----:B------:R-:W-:Y:S01]  /*bab0*/  ULDC.64 UR6, c[0x0][0x3e0] ;  /* 0x0000f80000067ab9 */ /* 0x000fe20000000a00 */
[----:B------:R-:W-:Y:S02]  /*bac0*/  ISETP.GE.AND P5, PT, R18, UR8, PT ;  /* 0x0000000812007c0c */ /* 0x000fe4000bfa6270 */
[----:B------:R-:W-:-:S02]  /*bad0*/  CS2R R40, SRZ ;  /* 0x0000000000287805 */ /* 0x000fc4000001ff00 */
[----:B------:R-:W-:Y:S02]  /*bae0*/  ISETP.GE.AND P2, PT, R4, UR8, PT ;  /* 0x0000000804007c0c */ /* 0x000fe4000bf46270 */
[----:B------:R-:W-:Y:S02]  /*baf0*/  CS2R R42, SRZ ;  /* 0x00000000002a7805 */ /* 0x000fe4000001ff00 */
[----:B------:R-:W-:Y:S01]  /*bb00*/  LEA R4, P3, R76, UR4, 0x1 ;  /* 0x000000044c047c11 */ /* 0x000fe2000f8608ff */
[----:B------:R-:W-:Y:S01]  /*bb10*/  VIADD R8, R18, 0x40 ;  /* 0x0000004012087836 */ /* 0x000fe20000000000 */
[----:B------:R-:W-:Y:S01]  /*bb20*/  ISETP.GE.AND P4, PT, R6, UR8, PT ;  /* 0x0000000806007c0c */ /* 0x000fe2000bf86270 */
[----:B------:R-:W-:Y:S01]  /*bb30*/  ULDC.64 UR10, c[0x0][0x208] ;  /* 0x00008200000a7ab9 */ /* 0x000fe20000000a00 */
[----:B------:R-:W-:Y:S02]  /*bb40*/  IADD3 R7, R18, 0x30, RZ ;  /* 0x0000003012077810 */ /* 0x000fe40007ffe0ff */
[----:B------:R-:W-:-:S02]  /*bb50*/  LEA R6, P6, R75, UR6, 0x1 ;  /* 0x000000064b067c11 */ /* 0x000fc4000f8c08ff */
[----:B------:R-:W-:Y:S02]  /*bb60*/  LEA.HI.X R5, R76, UR5, R5, 0x1, P3 ;  /* 0x000000054c057c11 */ /* 0x000fe400098f0c05 */
[----:B------:R-:W-:Y:S02]  /*bb70*/  ISETP.GE.AND P3, PT, R7, UR8, PT ;  /* 0x0000000807007c0c */ /* 0x000fe4000bf66270 */
[----:B------:R-:W-:Y:S01]  /*bb80*/  LEA.HI.X R7, R75, UR7, R0, 0x1, P6 ;  /* 0x000000074b077c11 */ /* 0x000fe2000b0f0c00 */
[----:B------:R-:W-:Y:S01]  /*bb90*/  VIADD R0, R18, 0x50 ;  /* 0x0000005012007836 */ /* 0x000fe20000000000 */
        /* <DEDUP_REMOVED lines=24> */
.L_x_4304:
[----:B------:R-:W-:Y:S05]  /*bd20*/  BSYNC B1 ;  /* 0x0000000000017941 */ /* 0x000fea0003800000 */
.L_x_4303:
[----:B------:R-:W-:Y:S01]  /*bd30*/  LOP3.LUT P2, RZ, R217, 0x4, RZ, 0xc0, !PT ;  /* 0x00000004d9ff7812 */ /* 0x000fe2000784c0ff */
[----:B------:R-:W-:Y:S01]  /*bd40*/  IMAD.IADD R60, R210, 0x1, R11 ;  /* 0x00000001d23c7824 */ /* 0x000fe200078e020b */
[----:B-----5:R-:W-:Y:S01]  /*bd50*/  MOV R11, R65 ;  /* 0x00000041000b7202 */ /* 0x020fe20000000f00 */
[----:B------:R-:W-:Y:S01]  /*bd60*/  IMAD.MOV.U32 R14, RZ, RZ, R70 ;  /* 0x000000ffff0e7224 */ /* 0x000fe200078e0046 */
[----:B-12---:R-:W-:Y:S01]  /*bd70*/  MOV R5, R61 ;  /* 0x0000003d00057202 */ /* 0x006fe20000000f00 */
[----:B------:R-:W-:Y:S01]  /*bd80*/  IMAD.MOV.U32 R0, RZ, RZ, R64 ;  /* 0x000000ffff007224 */ /* 0x000fe200078e0040 */
[----:B------:R-:W-:Y:S01]  /*bd90*/  PRMT R82, R11, 0x7610, R82 ;  /* 0x000076100b527816 */ /* 0x000fe20000000052 */
[----:B------:R-:W-:Y:S01]  /*bda0*/  IMAD R60, R60, 0x2, R17 ;  /* 0x000000023c3c7824 */ /* 0x000fe200078e0211 */
[----:B------:R-:W-:Y:S01]  /*bdb0*/  PRMT R85, R14, 0x7610, R85 ;  /* 0x000076100e557816 */ /* 0x000fe20000000055 */
[----:B------:R-:W-:Y:S01]  /*bdc0*/  IMAD.MOV.U32 R11, RZ, RZ, R46 ;  /* 0x000000ffff0b7224 */ /* 0x000fe200078e002e */
[----:B------:R-:W-:Y:S01]  /*bdd0*/  PRMT R83, R83, 0x5410, R0 ;  /* 0x0000541053537816 */ /* 0x000fe20000000000 */
[----:B------:R-:W-:Y:S01]  /*bde0*/  VIADD R15, R60, 0x12400 ;  /* 0x000124003c0f7836 */ /* 0x000fe20000000000 */
[----:B------:R-:W-:Y:S01]  /*bdf0*/  ULDC.64 UR4, c[0x0][0x3c8] ;  /* 0x0000f20000047ab9 */ /* 0x000fe20000000a00 */
[----:B------:R-:W-:Y:S01]  /*be00*/  IMAD.MOV.U32 R14, RZ, RZ, R47 ;  /* 0x000000ffff0e7224 */ /* 0x000fe200078e002f */
[----:B------:R-:W-:Y:S01]  /*be10*/  ULDC.64 UR6, c[0x0][0x3e0] ;  /* 0x0000f80000067ab9 */ /* 0x000fe20000000a00 */
[----:B------:R-:W-:-:S02]  /*be20*/  IMAD.MOV.U32 R0, RZ, RZ, R71 ;  /* 0x000000ffff007224 */ /* 0x000fc400078e0047 */
[----:B------:R-:W-:Y:S01]  /*be30*/  VIADD R10, R60, 0x12440 ;  /* 0x000124403c0a7836 */ /* 0x000fe20000000000 */
[----:B------:R-:W-:Y:S01]  /*be40*/  PRMT R73, R11, 0x5410, R14 ;  /* 0x000054100b497816 */ /* 0x000fe2000000000e */
[----:B------:R-:W-:Y:S01]  /*be50*/  @P2 VIADD R10, R15, 0xffffffc0 ;  /* 0xffffffc00f0a2836 */ /* 0x000fe20000000000 */
[----:B0-----:R-:W-:Y:S01]  /*be60*/  ISETP.NE.AND P2, PT, R80, 0x1, PT ;  /* 0x000000015000780c */ /* 0x001fe20003f45270 */
[----:B------:R-:W-:Y:S01]  /*be70*/  IMAD.MOV.U32 R11, RZ, RZ, R51 ;  /* 0x000000ffff0b7224 */ /* 0x000fe200078e0033 */
[----:B------:R-:W-:Y:S01]  /*be80*/  PRMT R84, R0, 0x7610, R84 ;  /* 0x0000761000547816 */ /* 0x000fe20000000054 */
[----:B------:R-:W-:Y:S01]  /*be90*/  IMAD.MOV.U32 R14, RZ, RZ, R55 ;  /* 0x000000ffff0e7224 */ /* 0x000fe200078e0037 */
[----:B------:R-:W-:Y:S01]  /*bea0*/  MOV R0, R50 ;  /* 0x0000003200007202 */ /* 0x000fe20000000f00 */
[----:B------:R-:W-:Y:S02]  /*beb0*/  IMAD.MOV.U32 R7, RZ, RZ, R77 ;  /* 0x000000ffff077224 */ /* 0x000fe400078e004d */
[----:B------:R-:W-:Y:S01]  /*bec0*/  IMAD.MOV.U32 R61, RZ, RZ, R63 ;  /* 0x000000ffff3d7224 */ /* 0x000fe200078e003f */
[----:B------:R-:W-:Y:S01]  /*bed0*/  PRMT R75, R0, 0x5410, R11 ;  /* 0x00005410004b7816 */ /* 0x000fe2000000000b */
[----:B------:R-:W-:-:S02]  /*bee0*/  IMAD.MOV.U32 R0, RZ, RZ, R54 ;  /* 0x000000ffff007224 */ /* 0x000fc400078e0036 */
[----:B------:R-:W-:Y:S01]  /*bef0*/  IMAD.MOV.U32 R11, RZ, RZ, R58 ;  /* 0x000000ffff0b7224 */ /* 0x000fe200078e003a */
[----:B------:R-:W-:Y:S01]  /*bf00*/  PRMT R82, R82, 0x5410, R61 ;  /* 0x0000541052527816 */ /* 0x000fe2000000003d */
[----:B------:R-:W0:Y:S01]  /*bf10*/  @P2 LDC R15, c[0x0][0x430] ;  /* 0x00010c00ff0f2b82 */ /* 0x000e220000000800 */
[----:B------:R-:W-:Y:S01]  /*bf20*/  PRMT R77, R0, 0x5410, R14 ;  /* 0x00005410004d7816 */ /* 0x000fe2000000000e */
[----:B------:R-:W-:Y:S01]  /*bf30*/  IMAD.MOV.U32 R61, RZ, RZ, R56 ;  /* 0x000000ffff3d7224 */ /* 0x000fe200078e0038 */
[----:B------:R-:W-:Y:S01]  /*bf40*/  PRMT R80, R11, 0x7610, R80 ;  /* 0x000076100b507816 */ /* 0x000fe20000000050 */
[----:B------:R-:W-:Y:S01]  /*bf50*/  IMAD.MOV.U32 R11, RZ, RZ, R59 ;  /* 0x000000ffff0b7224 */ /* 0x000fe200078e003b */
[----:B------:R-:W-:Y:S01]  /*bf60*/  MOV R14, R62 ;  /* 0x0000003e000e7202 */ /* 0x000fe20000000f00 */
[----:B------:R-:W-:Y:S01]  /*bf70*/  IMAD.MOV.U32 R69, RZ, RZ, R53 ;  /* 0x000000ffff457224 */ /* 0x000fe200078e0035 */
[----:B------:R-:W-:Y:S01]  /*bf80*/  PRMT R81, R61, 0x7610, R81 ;  /* 0x000076103d517816 */ /* 0x000fe20000000051 */
[----:B------:R-:W1:Y:S01]  /*bf90*/  @P2 LDC R0, c[0x0][0x42c] ;  /* 0x00010b00ff002b82 */ /* 0x000e620000000800 */
[----:B------:R-:W-:Y:S01]  /*bfa0*/  PRMT R83, R14, 0x7610, R83 ;  /* 0x000076100e537816 */ /* 0x000fe20000000053 */
[----:B------:R-:W-:Y:S01]  /*bfb0*/  IMAD.MOV.U32 R14, RZ, RZ, R67 ;  /* 0x000000ffff0e7224 */ /* 0x000fe200078e0043 */
[----:B------:R-:W-:Y:S01]  /*bfc0*/  PRMT R80, R80, 0x5410, R11 ;  /* 0x0000541050507816 */ /* 0x000fe2000000000b */
[----:B------:R-:W-:-:S02]  /*bfd0*/  IMAD.MOV.U32 R11, RZ, RZ, R66 ;  /* 0x000000ffff0b7224 */ /* 0x000fc400078e0042 */
[----:B------:R-:W-:Y:S01]  /*bfe0*/  IMAD.MOV.U32 R61, RZ, RZ, R52 ;  /* 0x000000ffff3d7224 */ /* 0x000fe200078e0034 */
[----:B------:R-:W-:Y:S01]  /*bff0*/  PRMT R84, R84, 0x5410, R14 ;  /* 0x0000541054547816 */ /* 0x000fe2000000000e */
[----:B------:R-:W-:Y:S01]  /*c000*/  IMAD.MOV.U32 R4, RZ, RZ, R72 ;  /* 0x000000ffff047224 */ /* 0x000fe200078e0048 */
[----:B------:R-:W-:Y:S01]  /*c010*/  PRMT R87, R11, 0x7610, R87 ;  /* 0x000076100b577816 */ /* 0x000fe20000000057 */
[----:B------:R-:W-:Y:S01]  /*c020*/  IMAD R11, R201, 0x80, R195 ;  /* 0x00000080c90b7824 */ /* 0x000fe200078e02c3 */
[----:B------:R-:W-:Y:S01]  /*c030*/  MOV R14, R57 ;  /* 0x00000039000e7202 */ /* 0x000fe20000000f00 */
[----:B------:R-:W-:Y:S01]  /*c040*/  IMAD.MOV.U32 R6, RZ, RZ, R144 ;  /* 0x000000ffff067224 */ /* 0x000fe200078e0090 */
[----:B------:R-:W-:Y:S01]  /*c050*/  PRMT R79, R61, 0x5410, R69 ;  /* 0x000054103d4f7816 */ /* 0x000fe20000000045 */
[----:B------:R-:W-:Y:S01]  /*c060*/  IMAD R11, R224, 0x40, R11 ;  /* 0x00000040e00b7824 */ /* 0x000fe200078e020b */
[----:B------:R-:W-:Y:S01]  /*c070*/  PRMT R81, R81, 0x5410, R14 ;  /* 0x0000541051517816 */ /* 0x000fe2000000000e */
[----:B------:R-:W-:Y:S01]  /*c080*/  IMAD.MOV.U32 R14, RZ, RZ, R48 ;  /* 0x000000ffff0e7224 */ /* 0x000fe200078e0030 */
[----:B------:R-:W-:Y:S01]  /*c090*/  MOV R61, R44 ;  /* 0x0000002c003d7202 */ /* 0x000fe20000000f00 */
[----:B------:R-:W-:-:S02]  /*c0a0*/  IMAD.MOV.U32 R69, RZ, RZ, R45 ;  /* 0x000000ffff457224 */ /* 0x000fc400078e002d */
[----:B------:R-:W-:Y:S01]  /*c0b0*/  IMAD.MOV.U32 R72, RZ, RZ, R25 ;  /* 0x000000ffff487224 */ /* 0x000fe200078e0019 */
[----:B------:R-:W-:Y:S01]  /*c0c0*/  PRMT R76, R14, 0x7610, R76 ;  /* 0x000076100e4c7816 */ /* 0x000fe2000000004c */
[----:B------:R-:W-:Y:S01]  /*c0d0*/  IMAD.MOV.U32 R14, RZ, RZ, R49 ;  /* 0x000000ffff0e7224 */ /* 0x000fe200078e0031 */
[----:B------:R-:W-:Y:S01]  /*c0e0*/  PRMT R74, R61, 0x5410, R69 ;  /* 0x000054103d4a7816 */ /* 0x000fe20000000045 */
[----:B-1----:R-:W-:-:S03]  /*c0f0*/  @P2 IMAD.HI.U32 R0, R11, R0, RZ ;  /* 0x000000000b002227 */ /* 0x002fc600078e00ff */
[----:B------:R-:W-:Y:S01]  /*c100*/  PRMT R76, R76, 0x5410, R14 ;  /* 0x000054104c4c7816 */ /* 0x000fe2000000000e */
[----:B------:R-:W-:Y:S01]  /*c110*/  IMAD.MOV.U32 R14, RZ, RZ, R9 ;  /* 0x000000ffff0e7224 */ /* 0x000fe200078e0009 */
[----:B0-----:R-:W-:Y:S01]  /*c120*/  @P2 SHF.R.U32.HI R11, RZ, R15, R0 ;  /* 0x0000000fff0b2219 */ /* 0x001fe20000011600 */
[----:B------:R-:W-:Y:S02]  /*c130*/  IMAD.MOV.U32 R0, RZ, RZ, R8 ;  /* 0x000000ffff007224 */ /* 0x000fe400078e0008 */
[----:B------:R-:W-:Y:S01]  /*c140*/  IMAD.MOV.U32 R69, RZ, RZ, R24 ;  /* 0x000000ffff457224 */ /* 0x000fe200078e0018 */
[----:B------:R-:W-:Y:S01]  /*c150*/  SHF.R.S32.HI R15, RZ, 0x1f, R11 ;  /* 0x0000001fff0f7819 */ /* 0x000fe2000001140b */
[-C--:B------:R-:W-:Y:S01]  /*c160*/  IMAD.WIDE.U32 R4, R11, R12.reuse, R4 ;  /* 0x0000000c0b047225 */ /* 0x080fe200078e0004 */
[----:B------:R-:W-:Y:S02]  /*c170*/  PRMT R61, R14, 0x5410, R0 ;  /* 0x000054100e3d7816 */ /* 0x000fe40000000000 */
[----:B------:R-:W-:Y:S01]  /*c180*/  PRMT R69, R69, 0x5410, R72 ;  /* 0x0000541045457816 */ /* 0x000fe20000000048 */
[----:B------:R-:W-:-:S02]  /*c190*/  IMAD R0, R15, R12, RZ ;  /* 0x0000000c0f007224 */ /* 0x000fc400078e02ff */
[-C--:B------:R-:W-:Y:S02]  /*c1a0*/  IMAD R14, R15, R2.reuse, RZ ;  /* 0x000000020f0e7224 */ /* 0x080fe400078e02ff */
[C---:B------:R-:W-:Y:S02]  /*c1b0*/  IMAD R13, R11.reuse, R13, R0 ;  /* 0x0000000d0b0d7224 */ /* 0x040fe400078e0200 */
[----:B------:R-:W-:Y:S01]  /*c1c0*/  IMAD.WIDE.U32 R6, R11, R2, R6 ;  /* 0x000000020b067225 */ /* 0x000fe200078e0006 */
[----:B------:R-:W-:-:S03]  /*c1d0*/  MOV R2, R28 ;  /* 0x0000001c00027202 */ /* 0x000fc60000000f00 */
[----:B------:R-:W-:Y:S01]  /*c1e0*/  IMAD R15, R11, R3, R14 ;  /* 0x000000030b0f7224 */ /* 0x000fe200078e020e */
[----:B------:R-:W-:Y:S01]  /*c1f0*/  LEA R3, P2, R4, UR4, 0x1 ;  /* 0x0000000404037c11 */ /* 0x000fe2000f8408ff */
[----:B------:R-:W-:Y:S01]  /*c200*/  IMAD.MOV.U32 R12, RZ, RZ, R29 ;  /* 0x000000ffff0c7224 */ /* 0x000fe200078e001d */
[----:B------:R-:W-:Y:S01]  /*c210*/  LEA R0, P3, R6, UR6, 0x1 ;  /* 0x0000000606007c11 */ /* 0x000fe2000f8608ff */
[----:B------:R-:W-:Y:S01]  /*c220*/  IMAD.IADD R11, R5, 0x1, R13 ;  /* 0x00000001050b7824 */ /* 0x000fe200078e020d */
[----:B------:R-:W-:Y:S01]  /*c230*/  UMOV UR4, 0xffffffff ;  /* 0xffffffff00047882 */ /* 0x000fe20000000000 */
[----:B------:R-:W-:Y:S01]  /*c240*/  IMAD.IADD R5, R7, 0x1, R15 ;  /* 0x0000000107057824 */ /* 0x000fe200078e020f */
[----:B------:R-:W-:Y:S02]  /*c250*/  PRMT R72, R2, 0x5410, R12 ;  /* 0x0000541002487816 */ /* 0x000fe4000000000c */
[----:B------:R-:W-:Y:S02]  /*c260*/  LEA.HI.X R4, R4, UR5, R11, 0x1, P2 ;  /* 0x0000000504047c11 */ /* 0x000fe400090f0c0b */
[----:B------:R-:W-:-:S02]  /*c270*/  LEA.HI.X R2, R6, UR7, R5, 0x1, P3 ;  /* 0x0000000706027c11 */ /* 0x000fc400098f0c05 */
[----:B------:R-:W-:Y:S01]  /*c280*/  LEA.HI R5, R220, R220, RZ, 0x1 ;  /* 0x000000dcdc057211 */ /* 0x000fe200078f08ff */
[----:B------:R-:W-:Y:S06]  /*c290*/  BRA.DIV UR4, `(.L_x_4305) ;  /* 0x000001ba04547947 */ /* 0x000fec000b800000 */
.L_x_4593:
[----:B------:R-:W-:-:S03]  /*c2a0*/  UMOV UR4, 0xffffffff ;  /* 0xffffffff00047882 */ /* 0x000fc60000000000 */
[----:B------:R-:W-:Y:S05]  /*c2b0*/  BRA.DIV UR4, `(.L_x_4306) ;  /* 0x000001ba04747947 */ /* 0x000fea000b800000 */
.L_x_4596:
[----:B------:R-:W-:-:S03]  /*c2c0*/  UMOV UR4, 0xffffffff ;  /* 0xffffffff00047882 */ /* 0x000fc60000000000 */
[----:B------:R-:W-:Y:S05]  /*c2d0*/  BRA.DIV UR4, `(.L_x_4307) ;  /* 0x000001ba04947947 */ /* 0x000fea000b800000 */
.L_x_4599:
[----:B------:R-:W-:-:S03]  /*c2e0*/  UMOV UR4, 0xffffffff ;  /* 0xffffffff00047882 */ /* 0x000fc60000000000 */
[----:B------:R-:W-:Y:S05]  /*c2f0*/  BRA.DIV UR4, `(.L_x_4308) ;  /* 0x000001ba04b47947 */ /* 0x000fea000b800000 */
.L_x_4602:
[----:B------:R-:W-:-:S03]  /*c300*/  UMOV UR4, 0xffffffff ;  /* 0xffffffff00047882 */ /* 0x000fc60000000000 */
[----:B------:R-:W-:Y:S05]  /*c310*/  BRA.DIV UR4, `(.L_x_4309) ;  /* 0x000001ba04d47947 */ /* 0x000fea000b800000 */
.L_x_4605:
[----:B------:R-:W-:Y:S01]  /*c320*/  UMOV UR4, 0xffffffff ;  /* 0xffffffff00047882 */ /* 0x000fe20000000000 */
[----:B------:R-:W-:Y:S02]  /*c330*/  LOP3.LUT R5, R5, 0xfffffffe, RZ, 0xc0, !PT ;  /* 0xfffffffe05057812 */ /* 0x000fe400078ec0ff */
[----:B------:R-:W-:Y:S05]  /*c340*/  BRA.DIV UR4, `(.L_x_4310) ;  /* 0x000001ba04f07947 */ /* 0x000fea000b800000 */
.L_x_4608:
[----:B------:R-:W-:Y:S01]  /*c350*/  UMOV UR4, 0xffffffff ;  /* 0xffffffff00047882 */ /* 0x000fe20000000000 */
[----:B------:R-:W-:Y:S02]  /*c360*/  IMAD.IADD R4, R220, 0x1, -R5 ;  /* 0x00000001dc047824 */ /* 0x000fe400078e0a05 */
[----:B------:R-:W-:Y:S05]  /*c370*/  BRA.DIV UR4, `(.L_x_4311) ;  /* 0x000001be040c7947 */ /* 0x000fea000b800000 */
.L_x_4611:
[----:B------:R-:W-:Y:S01]  /*c380*/  UMOV UR4, 0xffffffff ;  /* 0xffffffff00047882 */ /* 0x000fe20000000000 */
[----:B------:R-:W-:Y:S02]  /*c390*/  SHF.L.U32 R4, R4, 0x1f, RZ ;  /* 0x0000001f04047819 */ /* 0x000fe400000006ff */
[----:B------:R-:W-:Y:S05]  /*c3a0*/  BRA.DIV UR4, `(.L_x_4312) ;  /* 0x000001be04287947 */ /* 0x000fea000b800000 */
.L_x_4614:
[----:B------:R-:W0:Y:S01]  /*c3b0*/  SYNCS.PHASECHK.TRANS64.TRYWAIT P2, [R17+URZ+0x30800], R4 ;  /* 0x03080004110075a7 */ /* 0x000e22000804017f */
[----:B------:R-:W-:Y:S01]  /*c3c0*/  IMAD.MOV.U32 R0, RZ, RZ, R34 ;  /* 0x000000ffff007224 */ /* 0x000fe200078e0022 */
[----:B------:R-:W-:Y:S01]  /*c3d0*/  MOV R2, R35 ;  /* 0x0000002300027202 */ /* 0x000fe20000000f00 */
[----:B------:R-:W-:Y:S01]  /*c3e0*/  IMAD.MOV.U32 R3, RZ, RZ, R36 ;  /* 0x000000ffff037224 */ /* 0x000fe200078e0024 */
[----:B------:R-:W-:Y:S01]  /*c3f0*/  BSSY B1, `(.L_x_4313) ;  /* 0x0000019000017945 */ /* 0x000fe20003800000 */
[----:B------:R-:W-:Y:S01]  /*c400*/  IMAD.MOV.U32 R5, RZ, RZ, R37 ;  /* 0x000000ffff057224 */ /* 0x000fe200078e0025 */
[----:B------:R-:W-:Y:S01]  /*c410*/  PRMT R11, R0, 0x5410, R2 ;  /* 0x00005410000b7816 */ /* 0x000fe20000000002 */
[----:B------:R-:W-:Y:S02]  /*c420*/  IMAD.MOV.U32 R0, RZ, RZ, R42 ;  /* 0x000000ffff007224 */ /* 0x000fe400078e002a */
        /* <DEDUP_REMOVED lines=17> */
[----:B------:R-:W-:-:S03]  /*c540*/  IMAD.MOV.U32 R0, RZ, RZ, R20 ;  /* 0x000000ffff007224 */ /* 0x000fc600078e0014 */
[----:B------:R-:W-:Y:S01]  /*c550*/  PRMT R2, R5, 0x5410, R6 ;  /* 0x0000541005027816 */ /* 0x000fe20000000006 */
[----:B------:R-:W-:Y:S01]  /*c560*/  IMAD.MOV.U32 R5, RZ, RZ, R21 ;  /* 0x000000ffff057224 */ /* 0x000fe200078e0015 */
[----:B0-----:R-:W-:Y:S06]  /*c570*/  @!P2 BRA `(.L_x_4314) ;  /* 0x000001b800dca947 */ /* 0x001fec0003800000 */
.L_x_4615:
[----:B------:R-:W-:Y:S05]  /*c580*/  BSYNC B1 ;  /* 0x0000000000017941 */ /* 0x000fea0003800000 */
.L_x_4313:
[----:B------:R-:W-:Y:S01]  /*c590*/  BSSY B1, `(.L_x_4315) ;  /* 0x000011b000017945 */ /* 0x000fe20003800000 */
[----:B------:R-:W-:-:S03]  /*c5a0*/  PRMT R0, R0, 0x5410, R5 ;  /* 0x0000541000007816 */ /* 0x000fc60000000005 */
[----:B------:R-:W-:Y:S05]  /*c5b0*/  @P0 BRA `(.L_x_4316) ;  /* 0x0000001000600947 */ /* 0x000fea0003800000 */
[----:B------:R-:W1:Y:S01]  /*c5c0*/  LDC R5, c[0x0][0x3d4] ;  /* 0x0000f500ff057b82 */ /* 0x000e620000000800 */
[C---:B0-----:R-:W-:Y:S01]  /*c5d0*/  VIADD R4, R18.reuse, 0x10 ;  /* 0x0000001012047836 */ /* 0x041fe20000000000 */
[C---:B------:R-:W-:Y:S01]  /*c5e0*/  IADD3 R6, R18.reuse, 0x20, RZ ;  /* 0x0000002012067810 */ /* 0x040fe20007ffe0ff */
[C---:B------:R-:W-:Y:S01]  /*c5f0*/  VIADD R86, R18.reuse, 0x30 ;  /* 0x0000003012567836 */ /* 0x040fe20000000000 */
[----:B------:R-:W-:Y:S01]  /*c600*/  BSSY B2, `(.L_x_4317) ;  /* 0x0000034000027945 */ /* 0x000fe20003800000 */
[-C--:B-1----:R-:W-:Y:S02]  /*c610*/  ISETP.GE.AND P0, PT, R18, R5.reuse, PT ;  /* 0x000000051200720c */ /* 0x082fe40003f06270 */
        /* <DEDUP_REMOVED lines=21> */
[----:B------:R-:W-:Y:S01]  /*c770*/  FMUL.FTZ R71, R71, R86 ;  /* 0x0000005647477220 */ /* 0x000fe20000410000 */
[----:B------:R-:W-:Y:S02]  /*c780*/  HADD2.F32 R4, -RZ, R4.H1_H1 ;  /* 0x30000004ff047230 */ /* 0x000fe40000004100 */
[--C-:B------:R-:W-:Y:S02]  /*c790*/  HADD2.F32 R66, -RZ, R6.reuse.H0_H0 ;  /* 0x20000006ff427230 */ /* 0x100fe40000004100 */
[----:B------:R-:W-:Y:S01]  /*c7a0*/  FFMA.FTZ R88, R70, R88, R71 ;  /* 0x0000005846587223 */ /* 0x000fe20000010047 */
[----:B------:R-:W-:-:S02]  /*c7b0*/  HADD2.F32 R67, -RZ, R6.H1_H1 ;  /* 0x30000006ff437230 */ /* 0x000fc40000004100 */
[----:B------:R-:W-:Y:S01]  /*c7c0*/  FFMA.FTZ R89, R70, R86, -R89 ;  /* 0x0000005646597223 */ /* 0x000fe20000010859 */
[--C-:B------:R-:W-:Y:S02]  /*c7d0*/  HADD2.F32 R71, -RZ, R84.reuse.H1_H1 ;  /* 0x30000054ff477230 */ /* 0x100fe40000004100 */
[C---:B------:R-:W-:Y:S01]  /*c7e0*/  FMUL.FTZ R90, R4.reuse, R87 ;  /* 0x00000057045a7220 */ /* 0x040fe20000410000 */
        /* <DEDUP_REMOVED lines=21> */
.L_x_4318:
[----:B------:R-:W-:Y:S05]  /*c940*/  BSYNC B2 ;  /* 0x0000000000027941 */ /* 0x000fea0003800000 */
.L_x_4317:
[----:B------:R-:W-:Y:S04]  /*c950*/  BSSY B2, `(.L_x_4319) ;  /* 0x000002c000027945 */ /* 0x000fe80003800000 */
[----:B------:R-:W-:Y:S05]  /*c960*/  @P2 BRA `(.L_x_4320) ;  /* 0x0000000000a82947 */ /* 0x000fea0003800000 */
[----:B0-----:R-:W0:Y:S01]  /*c970*/  LDS.128 R4, [R10] ;  /* 0x000000000a047984 */ /* 0x001e220000000c00 */
        /* <DEDUP_REMOVED lines=41> */
.L_x_4320:
[----:B------:R-:W-:Y:S05]  /*cc10*/  BSYNC B2 ;  /* 0x0000000000027941 */ /* 0x000fea0003800000 */
.L_x_4319:
[----:B------:R-:W-:Y:S04]  /*cc20*/  BSSY B2, `(.L_x_4321) ;  /* 0x000002c000027945 */ /* 0x000fe80003800000 */
[----:B------:R-:W-:Y:S05]  /*cc30*/  @P3 BRA `(.L_x_4322) ;  /* 0x0000000000a83947 */ /* 0x000fea0003800000 */
[----:B01----:R-:W0:Y:S01]  /*cc40*/  LDS.128 R4, [R60+0x16400] ;  /* 0x016400003c047984 */ /* 0x003e220000000c00 */
        /* <DEDUP_REMOVED lines=41> */
.L_x_4322:
[----:B------:R-:W-:Y:S05]  /*cee0*/  BSYNC B2 ;  /* 0x0000000000027941 */ /* 0x000fea0003800000 */
.L_x_4321:
[----:B------:R-:W-:Y:S04]  /*cef0*/  BSSY B2, `(.L_x_4323) ;  /* 0x000002c000027945 */ /* 0x000fe80003800000 */
[----:B------:R-:W-:Y:S05]  /*cf00*/  @P4 BRA `(.L_x_4324) ;  /* 0x0000000000a84947 */ /* 0x000fea0003800000 */
[----:B012---:R-:W0:Y:S01]  /*cf10*/  LDS.128 R4, [R10+0x4000] ;  /* 0x004000000a047984 */ /* 0x007e220000000c00 */
        /* <DEDUP_REMOVED lines=41> */
.L_x_4324:
[----:B------:R-:W-:Y:S05]  /*d1b0*/  BSYNC B2 ;  /* 0x0000000000027941 */ /* 0x000fea0003800000 */
.L_x_4323:
[----:B------:R-:W-:Y:S04]  /*d1c0*/  BSSY B2, `(.L_x_4325) ;  /* 0x000002c000027945 */ /* 0x000fe80003800000 */
[----:B------:R-:W-:Y:S05]  /*d1d0*/  @P5 BRA `(.L_x_4326) ;  /* 0x0000000000a85947 */ /* 0x000fea0003800000 */
[----:B0123--:R-:W0:Y:S01]  /*d1e0*/  LDS.128 R4, [R60+0x1a400] ;  /* 0x01a400003c047984 */ /* 0x00fe220000000c00 */
        /* <DEDUP_REMOVED lines=41> */
.L_x_4326:
[----:B------:R-:W-:Y:S05]  /*d480*/  BSYNC B2 ;  /* 0x0000000000027941 */ /* 0x000fea0003800000 */
.L_x_4325:
[----:B------:R-:W-:Y:S05]  /*d490*/  @P6 BRA `(.L_x_4316) ;  /* 0x0000000000a86947 */ /* 0x000fea0003800000 */
[----:B01234-:R-:W0:Y:S01]  /*d4a0*/  LDS.128 R4, [R10+0x8000] ;  /* 0x008000000a047984 */ /* 0x01fe220000000c00 */
        /* <DEDUP_REMOVED lines=41> */
.L_x_4316:
[----:B------:R-:W-:Y:S05]  /*d740*/  BSYNC B1 ;  /* 0x0000000000017941 */ /* 0x000fea0003800000 */
.L_x_4315:
[----:B------:R-:W-:Y:S05]  /*d750*/  @P1 BRA `(.L_x_4327) ;  /* 0x00000044003c1947 */ /* 0x000fea0003800000 */
[----:B01234-:R-:W0:Y:S01]  /*d760*/  LDC R5, c[0x0][0x3d4] ;  /* 0x0000f500ff057b82 */ /* 0x01fe220000000800 */
[C---:B------:R-:W-:Y:S01]  /*d770*/  VIADD R4, R18.reuse, 0x10 ;  /* 0x0000001012047836 */ /* 0x040fe20000000000 */
[C---:B------:R-:W-:Y:S01]  /*d780*/  IADD3 R44, R18.reuse, 0x30, RZ ;  /* 0x00000030122c7810 */ /* 0x040fe20007ffe0ff */
[C---:B------:R-:W-:Y:S01]  /*d790*/  VIADD R6, R18.reuse, 0x20 ;  /* 0x0000002012067836 */ /* 0x040fe20000000000 */
[----:B------:R-:W-:Y:S01]  /*d7a0*/  BSSY B1, `(.L_x_4328) ;  /* 0x0000034000017945 */ /* 0x000fe20003800000 */
[-C--:B0-----:R-:W-:Y:S02]  /*d7b0*/  ISETP.GE.AND P0, PT, R18, R5.reuse, PT ;  /* 0x000000051200720c */ /* 0x081fe40003f06270 */
        /* <DEDUP_REMOVED lines=10> */
[--C-:B------:R-:W-:Y:S01]  /*d860*/  HADD2.F32 R44, -RZ, R78.reuse.H0_H0 ;  /* 0x2000004eff2c7230 */ /* 0x100fe20000004100 */
[--C-:B------:R-:W-:Y:S01]  /*d870*/  SHF.R.U32.HI R47, RZ, 0x10, R43.reuse ;  /* 0x00000010ff2f7819 */ /* 0x100fe2000001162b */
[----:B------:R-:W-:Y:S01]  /*d880*/  HADD2.F32 R46, -RZ, R15.H0_H0 ;  /* 0x2000000fff2e7230 */ /* 0x000fe20000004100 */
[----:B------:R-:W-:Y:S01]  /*d890*/  SHF.R.U64 R51, R42, 0x10, R43 ;  /* 0x000000102a337819 */ /* 0x000fe2000000122b */
[----:B------:R-:W-:Y:S01]  /*d8a0*/  HADD2.F32 R45, -RZ, R45.H0_H0 ;  /* 0x2000002dff2d7230 */ /* 0x000fe20000004100 */
[----:B------:R-:W-:Y:S01]  /*d8b0*/  SHF.R.U64 R53, R40, 0x10, R41 ;  /* 0x0000001028357819 */ /* 0x000fe20000001229 */
[----:B------:R-:W-:Y:S02]  /*d8c0*/  HADD2.F32 R47, -RZ, R47.H0_H0 ;  /* 0x2000002fff2f7230 */ /* 0x000fe40000004100 */
[----:B------:R-:W-:-:S02]  /*d8d0*/  HADD2.F32 R78, -RZ, R78.H1_H1 ;  /* 0x3000004eff4e7230 */ /* 0x000fc40000004100 */
        /* <DEDUP_REMOVED lines=13> */
[----:B------:R-:W-:Y:S02]  /*d9b0*/  HADD2.F32 R42, -RZ, R15.H1_H1 ;  /* 0x3000000fff2a7230 */ /* 0x000fe40000004100 */
[----:B------:R-:W-:-:S02]  /*d9c0*/  HADD2.F32 R5, -RZ, R5.H1_H1 ;  /* 0x30000005ff057230 */ /* 0x000fc40000004100 */
[C---:B------:R-:W-:Y:S01]  /*d9d0*/  FFMA.FTZ R48, R7.reuse, R44, -R48 ;  /* 0x0000002c07307223 */ /* 0x040fe20000010830 */
[----:B------:R-:W-:Y:S02]  /*d9e0*/  HADD2.F32 R15, -RZ, R51.H0_H0 ;  /* 0x20000033ff0f7230 */ /* 0x000fe40000004100 */
[----:B------:R-:W-:Y:S01]  /*d9f0*/  FFMA.FTZ R43, R7, R46, R50 ;  /* 0x0000002e072b7223 */ /* 0x000fe20000010032 */
[----:B------:R-:W-:Y:S02]  /*da00*/  HADD2.F32 R4, -RZ, R53.H0_H0 ;  /* 0x20000035ff047230 */ /* 0x000fe40000004100 */
[C---:B------:R-:W-:Y:S01]  /*da10*/  FMUL.FTZ R45, R41.reuse, R42 ;  /* 0x0000002a292d7220 */ /* 0x040fe20000410000 */
[----:B------:R-:W-:Y:S01]  /*da20*/  FMUL.FTZ R41, R41, R78 ;  /* 0x0000004e29297220 */ /* 0x000fe20000410000 */
[CC--:B------:R-:W-:Y:S01]  /*da30*/  FMUL.FTZ R7, R5.reuse, R15.reuse ;  /* 0x0000000f05077220 */ /* 0x0c0fe20000410000 */
        /* <DEDUP_REMOVED lines=10> */
.L_x_4329:
[----:B------:R-:W-:Y:S05]  /*dae0*/  BSYNC B1 ;  /* 0x0000000000017941 */ /* 0x000fea0003800000 */
.L_x_4328:
[----:B------:R-:W-:Y:S04]  /*daf0*/  BSSY B1, `(.L_x_4330) ;  /* 0x000002c000017945 */ /* 0x000fe80003800000 */
[----:B------:R-:W-:Y:S05]  /*db00*/  @P1 BRA `(.L_x_4331) ;  /* 0x0000000000a81947 */ /* 0x000fea0003800000 */
[----:B0-----:R-:W0:Y:S01]  /*db10*/  LDS.128 R4, [R10+0x2000] ;  /* 0x002000000a047984 */ /* 0x001e220000000c00 */
[----:B------:R-:W-:Y:S01]  /*db20*/  SHF.R.U32.HI R40, RZ, 0x10, R39 ;  /* 0x00000010ff287819 */ /* 0x000fe20000011627 */
[----:B------:R-:W-:Y:S01]  /*db30*/  HADD2.F32 R41, -RZ, R13.H0_H0 ;  /* 0x2000000dff297230 */ /* 0x000fe20000004100 */
[----:B------:R-:W-:Y:S02]  /*db40*/  SHF.R.U32.HI R42, RZ, 0x10, R37 ;  /* 0x00000010ff2a7819 */ /* 0x000fe40000011625 */
        /* <DEDUP_REMOVED lines=20> */
[----:B------:R-:W-:Y:S01]  /*dc90*/  FMUL.FTZ R42, R36, R14 ;  /* 0x0000000e242a7220 */ /* 0x000fe20000410000 */
[----:B------:R-:W-:-:S02]  /*dca0*/  HADD2.F32 R5, -RZ, R5.H1_H1 ;  /* 0x30000005ff057230 */ /* 0x000fc40000004100 */
[C---:B------:R-:W-:Y:S01]  /*dcb0*/  FFMA.FTZ R41, R7.reuse, R41, R40 ;  /* 0x0000002907297223 */ /* 0x040fe20000010028 */
[----:B------:R-:W-:Y:S02]  /*dcc0*/  HADD2.F32 R13, -RZ, R45.H0_H0 ;  /* 0x2000002dff0d7230 */ /* 0x000fe40000004100 */
[----:B------:R-:W-:Y:S01]  /*dcd0*/  FFMA.FTZ R38, R7, R39, -R38 ;  /* 0x0000002707267223 */ /* 0x000fe20000010826 */
[----:B------:R-:W-:Y:S02]  /*dce0*/  HADD2.F32 R4, -RZ, R46.H0_H0 ;  /* 0x2000002eff047230 */ /* 0x000fe40000004100 */
[----:B------:R-:W-:Y:S01]  /*dcf0*/  FMUL.FTZ R40, R36, R37 ;  /* 0x0000002524287220 */ /* 0x000fe20000410000 */
[C---:B------:R-:W-:Y:S02]  /*dd00*/  FMUL.FTZ R7, R5.reuse, R13 ;  /* 0x0000000d05077220 */ /* 0x040fe40000410000 */
        /* <DEDUP_REMOVED lines=10> */
.L_x_4331:
[----:B------:R-:W-:Y:S05]  /*ddb0*/  BSYNC B1 ;  /* 0x0000000000017941 */ /* 0x000fea0003800000 */
.L_x_4330:
[----:B------:R-:W-:Y:S04]  /*ddc0*/  BSSY B1, `(.L_x_4332) ;  /* 0x000002c000017945 */ /* 0x000fe80003800000 */
[----:B------:R-:W-:Y:S05]  /*ddd0*/  @P2 BRA `(.L_x_4333) ;  /* 0x0000000000a82947 */ /* 0x000fea0003800000 */
[----:B01----:R-:W0:Y:S01]  /*dde0*/  LDS.128 R4, [R60+0x18400] ;  /* 0x018400003c047984 */ /* 0x003e220000000c00 */
[----:B------:R-:W-:Y:S02]  /*ddf0*/  SHF.R.U32.HI R13, RZ, 0x10, R33 ;  /* 0x00000010ff0d7819 */ /* 0x000fe40000011621 */
[----:B------:R-:W-:Y:S02]  /*de00*/  SHF.R.U32.HI R36, RZ, 0x10, R35 ;  /* 0x00000010ff247819 */ /* 0x000fe40000011623 */
[----:B------:R-:W-:Y:S01]  /*de10*/  SHF.R.U64 R40, R32, 0x10, R33 ;  /* 0x0000001020287819 */ /* 0x000fe20000001221 */
[----:B------:R-:W-:Y:S01]  /*de20*/  HADD2.F32 R33, -RZ, R12.H0_H0 ;  /* 0x2000000cff217230 */ /* 0x000fe20000004100 */
[----:B------:R-:W-:Y:S01]  /*de30*/  SHF.R.U64 R39, R34, 0x10, R35 ;  /* 0x0000001022277819 */ /* 0x000fe20000001223 */
[----:B------:R-:W-:Y:S02]  /*de40*/  HADD2.F32 R36, -RZ, R36.H0_H0 ;  /* 0x20000024ff247230 */ /* 0x000fe40000004100 */
[----:B------:R-:W-:-:S02]  /*de50*/  HADD2.F32 R34, -RZ, R13.H0_H0 ;  /* 0x2000000dff227230 */ /* 0x000fc40000004100 */
[----:B------:R-:W-:Y:S02]  /*de60*/  HADD2.F32 R35, -RZ, R11.H0_H0 ;  /* 0x2000000bff237230 */ /* 0x000fe40000004100 */
[----:B------:R-:W-:Y:S02]  /*de70*/  HADD2.F32 R12, -RZ, R12.H1_H1 ;  /* 0x3000000cff0c7230 */ /* 0x000fe40000004100 */
[--C-:B0-----:R-:W-:Y:S02]  /*de80*/  HADD2.F32 R32, -RZ, R7.reuse.H1_H1 ;  /* 0x30000007ff207230 */ /* 0x101fe40000004100 */
[----:B------:R-:W-:Y:S02]  /*de90*/  HADD2.F32 R15, -RZ, R7.H0_H0 ;  /* 0x20000007ff0f7230 */ /* 0x000fe40000004100 */
[--C-:B------:R-:W-:Y:S02]  /*dea0*/  HADD2.F32 R7, -RZ, R4.reuse.H0_H0 ;  /* 0x20000004ff077230 */ /* 0x100fe40000004100 */
[----:B------:R-:W-:Y:S01]  /*deb0*/  FMUL.FTZ R38, R32, R36 ;  /* 0x0000002420267220 */ /* 0x000fe20000410000 */
[----:B------:R-:W-:-:S02]  /*dec0*/  HADD2.F32 R4, -RZ, R4.H1_H1 ;  /* 0x30000004ff047230 */ /* 0x000fc40000004100 */
[-C--:B------:R-:W-:Y:S01]  /*ded0*/  FMUL.FTZ R37, R32, R34.reuse ;  /* 0x0000002220257220 */ /* 0x080fe20000410000 */
[--C-:B------:R-:W-:Y:S02]  /*dee0*/  HADD2.F32 R13, -RZ, R6.reuse.H0_H0 ;  /* 0x20000006ff0d7230 */ /* 0x100fe40000004100 */
[C---:B------:R-:W-:Y:S01]  /*def0*/  FFMA.FTZ R38, R15.reuse, R34, -R38 ;  /* 0x000000220f267223 */ /* 0x040fe20000010826 */
[----:B------:R-:W-:Y:S02]  /*df00*/  HADD2.F32 R14, -RZ, R6.H1_H1 ;  /* 0x30000006ff0e7230 */ /* 0x000fe40000004100 */
[----:B------:R-:W-:Y:S01]  /*df10*/  FFMA.FTZ R37, R15, R36, R37 ;  /* 0x000000240f257223 */ /* 0x000fe20000010025 */
[----:B------:R-:W-:Y:S02]  /*df20*/  HADD2.F32 R6, -RZ, R5.H0_H0 ;  /* 0x20000005ff067230 */ /* 0x000fe40000004100 */
[C---:B------:R-:W-:Y:S01]  /*df30*/  FMUL.FTZ R32, R4.reuse, R35 ;  /* 0x0000002304207220 */ /* 0x040fe20000410000 */
[----:B------:R-:W-:Y:S01]  /*df40*/  FMUL.FTZ R34, R4, R33 ;  /* 0x0000002104227220 */ /* 0x000fe20000410000 */
[----:B------:R-:W-:-:S02]  /*df50*/  HADD2.F32 R15, -RZ, R11.H1_H1 ;  /* 0x3000000bff0f7230 */ /* 0x000fc40000004100 */
[C---:B------:R-:W-:Y:S01]  /*df60*/  FMUL.FTZ R36, R14.reuse, R12 ;  /* 0x0000000c0e247220 */ /* 0x040fe20000410000 */
[----:B------:R-:W-:Y:S02]  /*df70*/  HADD2.F32 R5, -RZ, R5.H1_H1 ;  /* 0x30000005ff057230 */ /* 0x000fe40000004100 */
[C---:B------:R-:W-:Y:S01]  /*df80*/  FFMA.FTZ R35, R7.reuse, R35, R34 ;  /* 0x0000002307237223 */ /* 0x040fe20000010022 */
[----:B------:R-:W-:Y:S02]  /*df90*/  HADD2.F32 R11, -RZ, R39.H0_H0 ;  /* 0x20000027ff0b7230 */ /* 0x000fe40000004100 */
[----:B------:R-:W-:Y:S01]  /*dfa0*/  FFMA.FTZ R32, R7, R33, -R32 ;  /* 0x0000002107207223 */ /* 0x000fe20000010820 */
[----:B------:R-:W-:Y:S02]  /*dfb0*/  HADD2.F32 R4, -RZ, R40.H0_H0 ;  /* 0x20000028ff047230 */ /* 0x000fe40000004100 */
[----:B------:R-:W-:Y:S01]  /*dfc0*/  FMUL.FTZ R34, R14, R15 ;  /* 0x0000000f0e227220 */ /* 0x000fe20000410000 */
[----:B------:R-:W-:-:S02]  /*dfd0*/  FMUL.FTZ R7, R5, R11 ;  /* 0x0000000b05077220 */ /* 0x000fc40000410000 */
        /* <DEDUP_REMOVED lines=8> */
[----:B------:R-:W-:-:S05]  /*e060*/  F2FP.F16.F32.PACK_AB R5, R14, R5 ;  /* 0x000000050e05723e */ /* 0x000fca00000000ff */
[----:B------:R2:W-:Y:S02]  /*e070*/  STS.128 [R60+0x18400], R4 ;  /* 0x018400043c007388 */ /* 0x0005e40000000c00 */
.L_x_4333:
[----:B------:R-:W-:Y:S05]  /*e080*/  BSYNC B1 ;  /* 0x0000000000017941 */ /* 0x000fea0003800000 */
.L_x_4332:
[----:B------:R-:W-:Y:S04]  /*e090*/  BSSY B1, `(.L_x_4334) ;  /* 0x000002c000017945 */ /* 0x000fe80003800000 */
[----:B------:R-:W-:Y:S05]  /*e0a0*/  @P3 BRA `(.L_x_4335) ;  /* 0x0000000000a83947 */ /* 0x000fea0003800000 */
[----:B012---:R-:W0:Y:S01]  /*e0b0*/  LDS.128 R4, [R10+0x6000] ;  /* 0x006000000a047984 */ /* 0x007e220000000c00 */
[----:B------:R-:W-:Y:S01]  /*e0c0*/  SHF.R.U64 R34, R30, 0x10, R31 ;  /* 0x000000101e227819 */ /* 0x000fe2000000121f */
[----:B------:R-:W-:Y:S01]  /*e0d0*/  HADD2.F32 R15, -RZ, R3.H0_H0 ;  /* 0x20000003ff0f7230 */ /* 0x000fe20000004100 */
[----:B------:R-:W-:Y:S02]  /*e0e0*/  SHF.R.U32.HI R30, RZ, 0x10, R29 ;  /* 0x00000010ff1e7819 */ /* 0x000fe4000001161d */
[----:B------:R-:W-:Y:S02]  /*e0f0*/  SHF.R.U32.HI R31, RZ, 0x10, R31 ;  /* 0x00000010ff1f7819 */ /* 0x000fe4000001161f */
[----:B------:R-:W-:Y:S01]  /*e100*/  SHF.R.U64 R33, R28, 0x10, R29 ;  /* 0x000000101c217819 */ /* 0x000fe2000000121d */
[----:B------:R-:W-:Y:S02]  /*e110*/  HADD2.F32 R30, -RZ, R30.H0_H0 ;  /* 0x2000001eff1e7230 */ /* 0x000fe40000004100 */
[----:B------:R-:W-:-:S02]  /*e120*/  HADD2.F32 R28, -RZ, R31.H0_H0 ;  /* 0x2000001fff1c7230 */ /* 0x000fc40000004100 */
[--C-:B------:R-:W-:Y:S02]  /*e130*/  HADD2.F32 R29, -RZ, R72.reuse.H0_H0 ;  /* 0x20000048ff1d7230 */ /* 0x100fe40000004100 */
        /* <DEDUP_REMOVED lines=10> */
[C---:B------:R-:W-:Y:S01]  /*e1e0*/  FMUL.FTZ R14, R4.reuse, R29 ;  /* 0x0000001d040e7220 */ /* 0x040fe20000410000 */
[----:B------:R-:W-:Y:S01]  /*e1f0*/  FMUL.FTZ R28, R4, R15 ;  /* 0x0000000f041c7220 */ /* 0x000fe20000410000 */
[----:B------:R-:W-:Y:S02]  /*e200*/  HADD2.F32 R6, -RZ, R5.H0_H0 ;  /* 0x20000005ff067230 */ /* 0x000fe40000004100 */
[----:B------:R-:W-:Y:S01]  /*e210*/  FFMA.FTZ R31, R13, R30, R31 ;  /* 0x0000001e0d1f7223 */ /* 0x000fe2000001001f */
[----:B------:R-:W-:-:S02]  /*e220*/  HADD2.F32 R4, -RZ, R3.H1_H1 ;  /* 0x30000003ff047230 */ /* 0x000fc40000004100 */
[C---:B------:R-:W-:Y:S01]  /*e230*/  FFMA.FTZ R14, R7.reuse, R15, -R14 ;  /* 0x0000000f070e7223 */ /* 0x040fe2000001080e */
[----:B------:R-:W-:Y:S02]  /*e240*/  HADD2.F32 R5, -RZ, R5.H1_H1 ;  /* 0x30000005ff057230 */ /* 0x000fe40000004100 */
[----:B------:R-:W-:Y:S01]  /*e250*/  FFMA.FTZ R29, R7, R29, R28 ;  /* 0x0000001d071d7223 */ /* 0x000fe2000001001c */
[----:B------:R-:W-:Y:S02]  /*e260*/  HADD2.F32 R13, -RZ, R33.H0_H0 ;  /* 0x20000021ff0d7230 */ /* 0x000fe40000004100 */
[C---:B------:R-:W-:Y:S01]  /*e270*/  FMUL.FTZ R28, R12.reuse, R72 ;  /* 0x000000480c1c7220 */ /* 0x040fe20000410000 */
[----:B------:R-:W-:Y:S02]  /*e280*/  HADD2.F32 R3, -RZ, R34.H0_H0 ;  /* 0x20000022ff037230 */ /* 0x000fe40000004100 */
[-C--:B------:R-:W-:Y:S01]  /*e290*/  FMUL.FTZ R15, R12, R4.reuse ;  /* 0x000000040c0f7220 */ /* 0x080fe20000410000 */
[----:B------:R-:W-:Y:S01]  /*e2a0*/  FMUL.FTZ R7, R5, R13 ;  /* 0x0000000d05077220 */ /* 0x000fe20000410000 */
[----:B------:R-:W-:Y:S01]  /*e2b0*/  FFMA.FTZ R28, R11, R4, -R28 ;  /* 0x000000040b1c7223 */ /* 0x000fe2000001081c */
[-C--:B------:R-:W-:Y:S01]  /*e2c0*/  FMUL.FTZ R12, R5, R3.reuse ;  /* 0x00000003050c7220 */ /* 0x080fe20000410000 */
        /* <DEDUP_REMOVED lines=8> */
.L_x_4335:
[----:B------:R-:W-:Y:S05]  /*e350*/  BSYNC B1 ;  /* 0x0000000000017941 */ /* 0x000fea0003800000 */
.L_x_4334:
[----:B------:R-:W-:Y:S04]  /*e360*/  BSSY B1, `(.L_x_4336) ;  /* 0x000002c000017945 */ /* 0x000fe80003800000 */
[----:B------:R-:W-:Y:S05]  /*e370*/  @P4 BRA `(.L_x_4337) ;  /* 0x0000000000a84947 */ /* 0x000fea0003800000 */
[----:B0123--:R-:W0:Y:S01]  /*e380*/  LDS.128 R4, [R60+0x1c400] ;  /* 0x01c400003c047984 */ /* 0x00fe220000000c00 */
[----:B------:R-:W-:Y:S01]  /*e390*/  SHF.R.U32.HI R15, RZ, 0x10, R27 ;  /* 0x00000010ff0f7819 */ /* 0x000fe2000001161b */
[----:B------:R-:W-:Y:S01]  /*e3a0*/  HADD2.F32 R14, -RZ, R2.H0_H0 ;  /* 0x20000002ff0e7230 */ /* 0x000fe20000004100 */
[--C-:B------:R-:W-:Y:S01]  /*e3b0*/  SHF.R.U64 R29, R24, 0x10, R25.reuse ;  /* 0x00000010181d7819 */ /* 0x100fe20000001219 */
[----:B------:R-:W-:Y:S01]  /*e3c0*/  HADD2.F32 R24, -RZ, R69.H0_H0 ;  /* 0x20000045ff187230 */ /* 0x000fe20000004100 */
[----:B------:R-:W-:Y:S01]  /*e3d0*/  SHF.R.U32.HI R25, RZ, 0x10, R25 ;  /* 0x00000010ff197819 */ /* 0x000fe20000011619 */
[----:B------:R-:W-:Y:S01]  /*e3e0*/  HADD2.F32 R15, -RZ, R15.H0_H0 ;  /* 0x2000000fff0f7230 */ /* 0x000fe20000004100 */
[----:B------:R-:W-:-:S03]  /*e3f0*/  SHF.R.U64 R31, R26, 0x10, R27 ;  /* 0x000000101a1f7819 */ /* 0x000fc6000000121b */
[----:B------:R-:W-:Y:S02]  /*e400*/  HADD2.F32 R25, -RZ, R25.H0_H0 ;  /* 0x20000019ff197230 */ /* 0x000fe40000004100 */
[--C-:B0-----:R-:W-:Y:S02]  /*e410*/  HADD2.F32 R13, -RZ, R7.reuse.H1_H1 ;  /* 0x30000007ff0d7230 */ /* 0x101fe40000004100 */
[--C-:B------:R-:W-:Y:S02]  /*e420*/  HADD2.F32 R3, -RZ, R4.reuse.H0_H0 ;  /* 0x20000004ff037230 */ /* 0x100fe40000004100 */
[----:B------:R-:W-:Y:S02]  /*e430*/  HADD2.F32 R4, -RZ, R4.H1_H1 ;  /* 0x30000004ff047230 */ /* 0x000fe40000004100 */
[C---:B------:R-:W-:Y:S01]  /*e440*/  FMUL.FTZ R28, R13.reuse, R15 ;  /* 0x0000000f0d1c7220 */ /* 0x040fe20000410000 */
[----:B------:R-:W-:Y:S02]  /*e450*/  HADD2.F32 R12, -RZ, R7.H0_H0 ;  /* 0x20000007ff0c7230 */ /* 0x000fe40000004100 */
[----:B------:R-:W-:Y:S01]  /*e460*/  FMUL.FTZ R27, R13, R25 ;  /* 0x000000190d1b7220 */ /* 0x000fe20000410000 */
[----:B------:R-:W-:-:S02]  /*e470*/  HADD2.F32 R7, -RZ, R6.H0_H0 ;  /* 0x20000006ff077230 */ /* 0x000fc40000004100 */
[----:B------:R-:W-:Y:S01]  /*e480*/  FMUL.FTZ R26, R4, R24 ;  /* 0x00000018041a7220 */ /* 0x000fe20000410000 */
[----:B------:R-:W-:Y:S02]  /*e490*/  HADD2.F32 R11, -RZ, R6.H1_H1 ;  /* 0x30000006ff0b7230 */ /* 0x000fe40000004100 */
[----:B------:R-:W-:Y:S01]  /*e4a0*/  FFMA.FTZ R30, R12, R25, R28 ;  /* 0x000000190c1e7223 */ /* 0x000fe2000001001c */
[-C--:B------:R-:W-:Y:S01]  /*e4b0*/  FMUL.FTZ R28, R4, R14.reuse ;  /* 0x0000000e041c7220 */ /* 0x080fe20000410000 */
[C---:B------:R-:W-:Y:S01]  /*e4c0*/  FFMA.FTZ R26, R3.reuse, R14, -R26 ;  /* 0x0000000e031a7223 */ /* 0x040fe2000001081a */
[----:B------:R-:W-:Y:S02]  /*e4d0*/  HADD2.F32 R6, -RZ, R5.H0_H0 ;  /* 0x20000005ff067230 */ /* 0x000fe40000004100 */
[----:B------:R-:W-:Y:S01]  /*e4e0*/  FFMA.FTZ R27, R12, R15, -R27 ;  /* 0x0000000f0c1b7223 */ /* 0x000fe2000001081b */
[----:B------:R-:W-:Y:S02]  /*e4f0*/  HADD2.F32 R14, -RZ, R69.H1_H1 ;  /* 0x30000045ff0e7230 */ /* 0x000fe40000004100 */
[----:B------:R-:W-:Y:S01]  /*e500*/  FFMA.FTZ R3, R3, R24, R28 ;  /* 0x0000001803037223 */ /* 0x000fe2000001001c */
[----:B------:R-:W-:-:S02]  /*e510*/  HADD2.F32 R4, -RZ, R2.H1_H1 ;  /* 0x30000002ff047230 */ /* 0x000fc40000004100 */
[----:B------:R-:W-:Y:S02]  /*e520*/  HADD2.F32 R5, -RZ, R5.H1_H1 ;  /* 0x30000005ff057230 */ /* 0x000fe40000004100 */
[C---:B------:R-:W-:Y:S01]  /*e530*/  FMUL.FTZ R24, R11.reuse, R14 ;  /* 0x0000000e0b187220 */ /* 0x040fe20000410000 */
[----:B------:R-:W-:Y:S02]  /*e540*/  HADD2.F32 R12, -RZ, R29.H0_H0 ;  /* 0x2000001dff0c7230 */ /* 0x000fe40000004100 */
[-C--:B------:R-:W-:Y:S01]  /*e550*/  FMUL.FTZ R15, R11, R4.reuse ;  /* 0x000000040b0f7220 */ /* 0x080fe20000410000 */
[----:B------:R-:W-:Y:S02]  /*e560*/  HADD2.F32 R2, -RZ, R31.H0_H0 ;  /* 0x2000001fff027230 */ /* 0x000fe40000004100 */
[----:B------:R-:W-:Y:S01]  /*e570*/  FFMA.FTZ R24, R7, R4, -R24 ;  /* 0x0000000407187223 */ /* 0x000fe20000010818 */
[----:B------:R-:W-:Y:S01]  /*e580*/  F2FP.F16.F32.PACK_AB R4, R3, R26 ;  /* 0x0000001a0304723e */ /* 0x000fe200000000ff */
[----:B------:R-:W-:Y:S01]  /*e590*/  FMUL.FTZ R11, R5, R12 ;  /* 0x0000000c050b7220 */ /* 0x000fe20000410000 */
[----:B------:R-:W-:Y:S01]  /*e5a0*/  FFMA.FTZ R15, R7, R14, R15 ;  /* 0x0000000e070f7223 */ /* 0x000fe2000001000f */
[-C--:B------:R-:W-:Y:S01]  /*e5b0*/  FMUL.FTZ R13, R5, R2.reuse ;  /* 0x00000002050d7220 */ /* 0x080fe20000410000 */
[----:B------:R-:W-:Y:S01]  /*e5c0*/  F2FP.F16.F32.PACK_AB R7, R30, R27 ;  /* 0x0000001b1e07723e */ /* 0x000fe200000000ff */
[----:B------:R-:W-:-:S02]  /*e5d0*/  FFMA.FTZ R5, R6, R2, -R11 ;  /* 0x0000000206057223 */ /* 0x000fc4000001080b */
[----:B------:R-:W-:Y:S01]  /*e5e0*/  FFMA.FTZ R12, R6, R12, R13 ;  /* 0x0000000c060c7223 */ /* 0x000fe2000001000d */
[----:B------:R-:W-:-:S04]  /*e5f0*/  F2FP.F16.F32.PACK_AB R6, R15, R24 ;  /* 0x000000180f06723e */ /* 0x000fc800000000ff */
[----:B------:R-:W-:-:S05]  /*e600*/  F2FP.F16.F32.PACK_AB R5, R12, R5 ;  /* 0x000000050c05723e */ /* 0x000fca00000000ff */
[----:B------:R4:W-:Y:S02]  /*e610*/  STS.128 [R60+0x1c400], R4 ;  /* 0x01c400043c007388 */ /* 0x0009e40000000c00 */
.L_x_4337:
[----:B------:R-:W-:Y:S05]  /*e620*/  BSYNC B1 ;  /* 0x0000000000017941 */ /* 0x000fea0003800000 */
.L_x_4336:
[----:B------:R-:W-:Y:S05]  /*e630*/  @P5 BRA `(.L_x_4327) ;  /* 0x0000003400845947 */ /* 0x000fea0003800000 */
[----:B01234-:R-:W0:Y:S01]  /*e640*/  LDS.128 R4, [R10+0xa000] ;  /* 0x00a000000a047984 */ /* 0x01fe220000000c00 */
[----:B------:R-:W-:Y:S01]  /*e650*/  SHF.R.U32.HI R14, RZ, 0x10, R9 ;  /* 0x00000010ff0e7819 */ /* 0x000fe20000011609 */
[----:B------:R-:W-:Y:S01]  /*e660*/  HADD2.F32 R11, -RZ, R0.H0_H0 ;  /* 0x20000000ff0b7230 */ /* 0x000fe20000004100 */
        /* <DEDUP_REMOVED lines=16> */
[C---:B------:R-:W-:Y:S01]  /*e770*/  FMUL.FTZ R9, R4.reuse, R13 ;  /* 0x0000000d04097220 */ /* 0x040fe20000410000 */
[-C--:B------:R-:W-:Y:S01]  /*e780*/  FMUL.FTZ R15, R4, R11.reuse ;  /* 0x0000000b040f7220 */ /* 0x080fe20000410000 */
[--C-:B------:R-:W-:Y:S02]  /*e790*/  HADD2.F32 R3, -RZ, R5.reuse.H0_H0 ;  /* 0x20000005ff037230 */ /* 0x100fe40000004100 */
[----:B------:R-:W-:Y:S01]  /*e7a0*/  FFMA.FTZ R21, R8, R14, R21 ;  /* 0x0000000e08157223 */ /* 0x000fe20000010015 */
[----:B------:R-:W-:Y:S02]  /*e7b0*/  HADD2.F32 R4, -RZ, R0.H1_H1 ;  /* 0x30000000ff047230 */ /* 0x000fe40000004100 */
[----:B------:R-:W-:Y:S01]  /*e7c0*/  FFMA.FTZ R9, R2, R11, -R9 ;  /* 0x0000000b02097223 */ /* 0x000fe20000010809 */
[----:B------:R-:W-:-:S02]  /*e7d0*/  HADD2.F32 R5, -RZ, R5.H1_H1 ;  /* 0x30000005ff057230 */ /* 0x000fc40000004100 */
[C---:B------:R-:W-:Y:S01]  /*e7e0*/  FMUL.FTZ R12, R6.reuse, R61 ;  /* 0x0000003d060c7220 */ /* 0x040fe20000410000 */
[----:B------:R-:W-:Y:S02]  /*e7f0*/  HADD2.F32 R8, -RZ, R24.H0_H0 ;  /* 0x20000018ff087230 */ /* 0x000fe40000004100 */
[-C--:B------:R-:W-:Y:S01]  /*e800*/  FMUL.FTZ R14, R6, R4.reuse ;  /* 0x00000004060e7220 */ /* 0x080fe20000410000 */
[----:B------:R-:W-:Y:S02]  /*e810*/  HADD2.F32 R0, -RZ, R25.H0_H0 ;  /* 0x20000019ff007230 */ /* 0x000fe40000004100 */
[----:B------:R-:W-:Y:S01]  /*e820*/  FFMA.FTZ R2, R2, R13, R15 ;  /* 0x0000000d02027223 */ /* 0x000fe2000001000f */
[----:B------:R-:W-:Y:S01]  /*e830*/  FFMA.FTZ R12, R7, R4, -R12 ;  /* 0x00000004070c7223 */ /* 0x000fe2000001080c */
[----:B------:R-:W-:Y:S01]  /*e840*/  FMUL.FTZ R6, R5, R8 ;  /* 0x0000000805067220 */ /* 0x000fe20000410000 */
[----:B------:R-:W-:Y:S01]  /*e850*/  FFMA.FTZ R61, R7, R61, R14 ;  /* 0x0000003d073d7223 */ /* 0x000fe2000001000e */
[----:B------:R-:W-:Y:S01]  /*e860*/  FMUL.FTZ R11, R5, R0 ;  /* 0x00000000050b7220 */ /* 0x000fe20000410000 */
[----:B------:R-:W-:Y:S01]  /*e870*/  F2FP.F16.F32.PACK_AB R7, R21, R20 ;  /* 0x000000141507723e */ /* 0x000fe200000000ff */
[C---:B------:R-:W-:Y:S01]  /*e880*/  FFMA.FTZ R5, R3.reuse, R0, -R6 ;  /* 0x0000000003057223 */ /* 0x040fe20000010806 */
[----:B------:R-:W-:Y:S01]  /*e890*/  F2FP.F16.F32.PACK_AB R4, R2, R9 ;  /* 0x000000090204723e */ /* 0x000fe200000000ff */
[----:B------:R-:W-:Y:S01]  /*e8a0*/  FFMA.FTZ R8, R3, R8, R11 ;  /* 0x0000000803087223 */ /* 0x000fe2000001000b */
[----:B------:R-:W-:-:S04]  /*e8b0*/  F2FP.F16.F32.PACK_AB R6, R61, R12 ;  /* 0x0000000c3d06723e */ /* 0x000fc800000000ff */
[----:B------:R-:W-:-:S05]  /*e8c0*/  F2FP.F16.F32.PACK_AB R5, R8, R5 ;  /* 0x000000050805723e */ /* 0x000fca00000000ff */
[----:B------:R0:W-:Y:S01]  /*e8d0*/  STS.128 [R10+0xa000], R4 ;  /* 0x00a000040a007388 */ /* 0x0001e20000000c00 */
[----:B------:R-:W-:Y:S05]  /*e8e0*/  BRA `(.L_x_4327) ;  /* 0x0000003000d87947 */ /* 0x000fea0003800000 */
.L_x_4300:
[----:B------:R-:W0:Y:S01]  /*e8f0*/  LDC R78, c[0x0][0x428] ;  /* 0x00010a00ff4e7b82 */ /* 0x000e220000000800 */
[-C--:B------:R-:W-:Y:S01]  /*e900*/  ISETP.GE.AND P0, PT, R195, R10.reuse, PT ;  /* 0x0000000ac300720c */ /* 0x080fe20003f06270 */
[----:B------:R-:W-:Y:S01]  /*e910*/  BSSY B1, `(.L_x_4338) ;  /* 0x000003f000017945 */ /* 0x000fe20003800000 */
[----:B------:R-:W-:Y:S01]  /*e920*/  ISETP.GE.AND P1, PT, R221, R10, PT ;  /* 0x0000000add00720c */ /* 0x000fe20003f26270 */
[----:B------:R-:W-:Y:S01]  /*e930*/  IMAD.MOV.U32 R9, RZ, RZ, R61 ;  /* 0x000000ffff097224 */ /* 0x000fe200078e003d */
[----:B------:R-:W-:Y:S01]  /*e940*/  MOV R11, R77 ;  /* 0x0000004d000b7202 */ /* 0x000fe20000000f00 */
[----:B------:R-:W-:Y:S01]  /*e950*/  IMAD.MOV.U32 R8, RZ, RZ, R72 ;  /* 0x000000ffff087224 */ /* 0x000fe200078e0048 */
[----:B------:R-:W-:Y:S01]  /*e960*/  CS2R R40, SRZ ;  /* 0x0000000000287805 */ /* 0x000fe2000001ff00 */
[----:B------:R-:W-:Y:S01]  /*e970*/  IMAD.MOV.U32 R10, RZ, RZ, R144 ;  /* 0x000000ffff0a7224 */ /* 0x000fe200078e0090 */
        /* <DEDUP_REMOVED lines=45> */
[----:B------:R-:W-:-:S02]  /*ec50*/  CS2R R24, SRZ ;  /* 0x0000000000187805 */ /* 0x000fc4000001ff00 */
[----:B------:R-:W-:Y:S02]  /*ec60*/  CS2R R26, SRZ ;  /* 0x00000000001a7805 */ /* 0x000fe4000001ff00 */
[----:B------:R-:W-:Y:S02]  /*ec70*/  CS2R R28, SRZ ;  /* 0x00000000001c7805 */ /* 0x000fe4000001ff00 */
[----:B------:R-:W-:Y:S01]  /*ec80*/  CS2R R30, SRZ ;  /* 0x00000000001e7805 */ /* 0x000fe2000001ff00 */
[----:B------:R-:W-:Y:S02]  /*ec90*/  ULDC.64 UR8, c[0x0][0x208] ;  /* 0x0000820000087ab9 */ /* 0x000fe40000000a00 */
[----:B------:R0:W5:Y:S04]  /*eca0*/  @!P2 LDG.E.128 R32, desc[UR8][R14.64] ;  /* 0x000000080e20a981 */ /* 0x000168000c1e1d00 */
[----:B------:R0:W5:Y:S04]  /*ecb0*/  @!P3 LDG.E.128 R36, desc[UR8][R14.64+0x40] ;  /* 0x000040080e24b981 */ /* 0x000168000c1e1d00 */
[----:B------:R0:W5:Y:S04]  /*ecc0*/  @!P4 LDG.E.128 R60, desc[UR8][R14.64+0x80] ;  /* 0x000080080e3cc981 */ /* 0x000168000c1e1d00 */
[----:B------:R0:W5:Y:S04]  /*ecd0*/  @!P2 LDG.E.128 R4, desc[UR8][R20.64] ;  /* 0x000000081404a981 */ /* 0x000168000c1e1d00 */
[----:B------:R0:W5:Y:S04]  /*ece0*/  @!P3 LDG.E.128 R24, desc[UR8][R20.64+0x40] ;  /* 0x000040081418b981 */ /* 0x000168000c1e1d00 */
[----:B------:R0:W5:Y:S02]  /*ecf0*/  @!P4 LDG.E.128 R28, desc[UR8][R20.64+0x80] ;  /* 0x00008008141cc981 */ /* 0x000164000c1e1d00 */
.L_x_4339:
[----:B------:R-:W-:Y:S05]  /*ed00*/  BSYNC B1 ;  /* 0x0000000000017941 */ /* 0x000fea0003800000 */
.L_x_4338:
[----:B------:R-:W-:Y:S01]  /*ed10*/  BSSY B1, `(.L_x_4340) ;  /* 0x0000027000017945 */ /* 0x000fe20003800000 */
[----:B-----5:R-:W-:Y:S01]  /*ed20*/  IMAD.MOV.U32 R72, RZ, RZ, R4 ;  /* 0x000000ffff487224 */ /* 0x020fe200078e0004 */
[----:B------:R-:W-:Y:S01]  /*ed30*/  CS2R R66, SRZ ;  /* 0x0000000000427805 */ /* 0x000fe2000001ff00 */
[----:B------:R-:W-:Y:S02]  /*ed40*/  IMAD.MOV.U32 R73, RZ, RZ, R5 ;  /* 0x000000ffff497224 */ /* 0x000fe400078e0005 */
[----:B------:R-:W-:Y:S01]  /*ed50*/  IMAD.MOV.U32 R77, RZ, RZ, R6 ;  /* 0x000000ffff4d7224 */ /* 0x000fe200078e0006 */
[----:B------:R-:W-:Y:S06]  /*ed60*/  @P1 BRA `(.L_x_4341) ;  /* 0x0000000000841947 */ /* 0x000fec0003800000 */
[----:B------:R-:W-:Y:S01]  /*ed70*/  IADD3 R76, P2, P3, R71, R76, R84 ;  /* 0x0000004c474c7210 */ /* 0x000fe20007b5e054 */
[----:B------:R-:W-:Y:S01]  /*ed80*/  ULDC.64 UR4, c[0x0][0x3c8] ;  /* 0x0000f20000047ab9 */ /* 0x000fe20000000a00 */
[----:B------:R-:W-:Y:S01]  /*ed90*/  IADD3 R75, P4, P5, R70, R75, R87 ;  /* 0x0000004b464b7210 */ /* 0x000fe20007d9e057 */
[----:B------:R-:W-:Y:S01]  /*eda0*/  ULDC.64 UR6, c[0x0][0x3e0] ;  /* 0x0000f80000067ab9 */ /* 0x000fe20000000a00 */
[----:B0-----:R-:W-:Y:S02]  /*edb0*/  IADD3.X R15, R83, R74, R82, P2, P3 ;  /* 0x0000004a530f7210 */ /* 0x001fe400017e6452 */
[----:B------:R-:W-:Y:S02]  /*edc0*/  CS2R R52, SRZ ;  /* 0x0000000000347805 */ /* 0x000fe4000001ff00 */
[----:B------:R-:W-:Y:S01]  /*edd0*/  LEA R14, P2, R76, UR4, 0x1 ;  /* 0x000000044c0e7c11 */ /* 0x000fe2000f8408ff */
[----:B------:R-:W-:Y:S01]  /*ede0*/  ULDC UR4, c[0x0][0x3d4] ;  /* 0x0000f50000047ab9 */ /* 0x000fe20000000800 */
[----:B------:R-:W-:-:S02]  /*edf0*/  IADD3.X R0, R80, R69, R85, P4, P5 ;  /* 0x0000004550007210 */ /* 0x000fc400027ea455 */
[----:B------:R-:W-:Y:S02]  /*ee00*/  CS2R R54, SRZ ;  /* 0x0000000000367805 */ /* 0x000fe4000001ff00 */
[C---:B------:R-:W-:Y:S02]  /*ee10*/  LEA R20, P3, R75.reuse, UR6, 0x1 ;  /* 0x000000064b147c11 */ /* 0x040fe4000f8608ff */
[----:B------:R-:W-:Y:S02]  /*ee20*/  CS2R R56, SRZ ;  /* 0x0000000000387805 */ /* 0x000fe4000001ff00 */
[----:B------:R-:W-:Y:S02]  /*ee30*/  LEA.HI.X R15, R76, UR5, R15, 0x1, P2 ;  /* 0x000000054c0f7c11 */ /* 0x000fe400090f0c0f */
[----:B------:R-:W-:Y:S02]  /*ee40*/  CS2R R58, SRZ ;  /* 0x00000000003a7805 */ /* 0x000fe4000001ff00 */
[----:B------:R-:W-:-:S02]  /*ee50*/  LEA.HI.X R21, R75, UR7, R0, 0x1, P3 ;  /* 0x000000074b157c11 */ /* 0x000fc400098f0c00 */
        /* <DEDUP_REMOVED lines=18> */
.L_x_4341:
[----:B------:R-:W-:Y:S05]  /*ef80*/  BSYNC B1 ;  /* 0x0000000000017941 */ /* 0x000fea0003800000 */
.L_x_4340:
[----:B01----:R-:W-:Y:S01]  /*ef90*/  IMAD.MOV.U32 R14, RZ, RZ, R24 ;  /* 0x000000ffff0e7224 */ /* 0x003fe200078e0018 */
[----:B------:R-:W-:Y:S01]  /*efa0*/  MOV R0, R7 ;  /* 0x0000000700007202 */ /* 0x000fe20000000f00 */
[----:B------:R-:W-:Y:S01]  /*efb0*/  IMAD.MOV.U32 R15, RZ, RZ, R25 ;  /* 0x000000ffff0f7224 */ /* 0x000fe200078e0019 */
[----:B------:R-:W-:Y:S01]  /*efc0*/  ISETP.NE.AND P2, PT, R78, 0x1, PT ;  /* 0x000000014e00780c */ /* 0x000fe20003f45270 */
        /* <DEDUP_REMOVED lines=8> */
[----:B------:R-:W-:Y:S01]  /*f050*/  ULDC.64 UR4, c[0x0][0x3c8] ;  /* 0x0000f20000047ab9 */ /* 0x000fe20000000a00 */
[----:B------:R-:W-:Y:S01]  /*f060*/  PRMT R81, R0, 0x5410, R14 ;  /* 0x0000541000517816 */ /* 0x000fe2000000000e */
[----:B------:R-:W-:Y:S01]  /*f070*/  IMAD.MOV.U32 R0, RZ, RZ, R28 ;  /* 0x000000ffff007224 */ /* 0x000fe200078e001c */
[----:B------:R-:W-:Y:S01]  /*f080*/  PRMT R89, R89, 0x5410, R72 ;  /* 0x0000541059597816 */ /* 0x000fe20000000048 */
[----:B------:R-:W-:Y:S01]  /*f090*/  IMAD.MOV.U32 R14, RZ, RZ, R30 ;  /* 0x000000ffff0e7224 */ /* 0x000fe200078e001e */
[----:B------:R-:W0:Y:S01]  /*f0a0*/  @P2 LDC R21, c[0x0][0x430] ;  /* 0x00010c00ff152b82 */ /* 0x000e220000000800 */
[----:B------:R-:W-:Y:S01]  /*f0b0*/  PRMT R90, R73, 0x7610, R90 ;  /* 0x00007610495a7816 */ /* 0x000fe2000000005a */
[----:B------:R-:W-:Y:S01]  /*f0c0*/  ULDC.64 UR6, c[0x0][0x3e0] ;  /* 0x0000f80000067ab9 */ /* 0x000fe20000000a00 */
[----:B------:R-:W-:Y:S01]  /*f0d0*/  PRMT R74, R0, 0x5410, R15 ;  /* 0x00005410004a7816 */ /* 0x000fe2000000000f */
[----:B------:R-:W-:Y:S01]  /*f0e0*/  IMAD.MOV.U32 R15, RZ, RZ, R32 ;  /* 0x000000ffff0f7224 */ /* 0x000fe200078e0020 */
[----:B------:R-:W-:Y:S01]  /*f0f0*/  PRMT R75, R14, 0x7610, R75 ;  /* 0x000076100e4b7816 */ /* 0x000fe2000000004b */
[----:B------:R-:W-:Y:S01]  /*f100*/  IMAD.MOV.U32 R14, RZ, RZ, R31 ;  /* 0x000000ffff0e7224 */ /* 0x000fe200078e001f */
[----:B------:R-:W-:Y:S01]  /*f110*/  PRMT R82, R69, 0x7610, R82 ;  /* 0x0000761045527816 */ /* 0x000fe20000000052 */
[----:B------:R-:W1:Y:S01]  /*f120*/  @P2 LDC R0, c[0x0][0x42c] ;  /* 0x00010b00ff002b82 */ /* 0x000e620000000800 */
[----:B------:R-:W-:Y:S01]  /*f130*/  PRMT R89, R15, 0x7610, R89 ;  /* 0x000076100f597816 */ /* 0x000fe20000000059 */
[----:B------:R-:W-:Y:S01]  /*f140*/  IMAD R15, R201, 0x80, R195 ;  /* 0x00000080c90f7824 */ /* 0x000fe200078e02c3 */
[----:B------:R-:W-:Y:S01]  /*f150*/  PRMT R75, R75, 0x5410, R14 ;  /* 0x000054104b4b7816 */ /* 0x000fe2000000000e */
[----:B------:R-:W-:Y:S01]  /*f160*/  IMAD.MOV.U32 R14, RZ, RZ, R34 ;  /* 0x000000ffff0e7224 */ /* 0x000fe200078e0022 */
[----:B------:R-:W-:Y:S01]  /*f170*/  PRMT R90, R90, 0x5410, R20 ;  /* 0x000054105a5a7816 */ /* 0x000fe20000000014 */
[----:B------:R-:W-:Y:S01]  /*f180*/  IMAD R15, R224, 0x40, R15 ;  /* 0x00000040e00f7824 */ /* 0x000fe200078e020f */
[----:B------:R-:W-:Y:S01]  /*f190*/  MOV R20, R35 ;  /* 0x0000002300147202 */ /* 0x000fe20000000f00 */
[----:B-----5:R-:W-:Y:S01]  /*f1a0*/  IMAD.MOV.U32 R71, RZ, RZ, R43 ;  /* 0x000000ffff477224 */ /* 0x020fe200078e002b */
        /* <DEDUP_REMOVED lines=9> */
[----:B------:R-:W-:Y:S01]  /*f240*/  IMAD.MOV.U32 R69, RZ, RZ, R63 ;  /* 0x000000ffff457224 */ /* 0x000fe200078e003f */
[----:B------:R-:W-:Y:S01]  /*f250*/  PRMT R76, R14, 0x7610, R76 ;  /* 0x000076100e4c7816 */ /* 0x000fe2000000004c */
[----:B------:R-:W-:Y:S02]  /*f260*/  IMAD.MOV.U32 R14, RZ, RZ, R61 ;  /* 0x000000ffff0e7224 */ /* 0x000fe400078e003d */
[----:B-1----:R-:W-:Y:S01]  /*f270*/  @P2 IMAD.HI.U32 R0, R15, R0, RZ ;  /* 0x000000000f002227 */ /* 0x002fe200078e00ff */
[----:B------:R-:W-:-:S02]  /*f280*/  PRMT R77, R20, 0x5410, R69 ;  /* 0x00005410144d7816 */ /* 0x000fc40000000045 */
[----:B------:R-:W-:Y:S01]  /*f290*/  PRMT R76, R76, 0x5410, R14 ;  /* 0x000054104c4c7816 */ /* 0x000fe2000000000e */
[----:B------:R-:W-:Y:S01]  /*f2a0*/  IMAD.MOV.U32 R20, RZ, RZ, R42 ;  /* 0x000000ffff147224 */ /* 0x000fe200078e002a */
[----:B0-----:R-:W-:Y:S01]  /*f2b0*/  @P2 SHF.R.U32.HI R15, RZ, R21, R0 ;  /* 0x00000015ff0f2219 */ /* 0x001fe20000011600 */
[----:B------:R-:W-:Y:S01]  /*f2c0*/  IMAD.MOV.U32 R0, RZ, RZ, R40 ;  /* 0x000000ffff007224 */ /* 0x000fe200078e0028 */
[----:B------:R-:W-:Y:S02]  /*f2d0*/  MOV R14, R41 ;  /* 0x00000029000e7202 */ /* 0x000fe40000000f00 */
[----:B------:R-:W-:Y:S01]  /*f2e0*/  SHF.R.S32.HI R21, RZ, 0x1f, R15 ;  /* 0x0000001fff157819 */ /* 0x000fe2000001140f */
[-C--:B------:R-:W-:Y:S01]  /*f2f0*/  IMAD.WIDE.U32 R8, R15, R12.reuse, R8 ;  /* 0x0000000c0f087225 */ /* 0x080fe200078e0008 */
[----:B------:R-:W-:Y:S02]  /*f300*/  PRMT R69, R0, 0x5410, R14 ;  /* 0x0000541000457816 */ /* 0x000fe4000000000e */
[----:B------:R-:W-:Y:S01]  /*f310*/  PRMT R70, R20, 0x5410, R71 ;  /* 0x0000541014467816 */ /* 0x000fe20000000047 */
[----:B------:R-:W-:-:S02]  /*f320*/  IMAD R0, R21, R12, RZ ;  /* 0x0000000c15007224 */ /* 0x000fc400078e02ff */
[-C--:B------:R-:W-:Y:S02]  /*f330*/  IMAD R14, R21, R2.reuse, RZ ;  /* 0x00000002150e7224 */ /* 0x080fe400078e02ff */
[----:B------:R-:W-:-:S04]  /*f340*/  IMAD.WIDE.U32 R10, R15, R2, R10 ;  /* 0x000000020f0a7225 */ /* 0x000fc800078e000a */
[C---:B------:R-:W-:Y:S01]  /*f350*/  IMAD R13, R15.reuse, R13, R0 ;  /* 0x0000000d0f0d7224 */ /* 0x040fe200078e0200 */
[----:B------:R-:W-:Y:S01]  /*f360*/  LEA R0, P3, R10, UR6, 0x1 ;  /* 0x000000060a007c11 */ /* 0x000fe2000f8608ff */
[----:B------:R-:W-:Y:S01]  /*f370*/  IMAD R15, R15, R3, R14 ;  /* 0x000000030f0f7224 */ /* 0x000fe200078e020e */
[----:B------:R-:W-:Y:S01]  /*f380*/  LEA R3, P2, R8, UR4, 0x1 ;  /* 0x0000000408037c11 */ /* 0x000fe2000f8408ff */
[----:B------:R-:W-:Y:S01]  /*f390*/  IMAD.MOV.U32 R2, RZ, RZ, R44 ;  /* 0x000000ffff027224 */ /* 0x000fe200078e002c */
[----:B------:R-:W-:Y:S01]  /*f3a0*/  UMOV UR4, 0xffffffff ;  /* 0xffffffff00047882 */ /* 0x000fe20000000000 */
[----:B------:R-:W-:Y:S02]  /*f3b0*/  IMAD.MOV.U32 R12, RZ, RZ, R45 ;  /* 0x000000ffff0c7224 */ /* 0x000fe400078e002d */
[----:B------:R-:W-:Y:S01]  /*f3c0*/  IMAD.IADD R13, R9, 0x1, R13 ;  /* 0x00000001090d7824 */ /* 0x000fe200078e020d */
[----:B------:R-:W-:Y:S02]  /*f3d0*/  IADD3 R9, R11, R15, RZ ;  /* 0x0000000f0b097210 */ /* 0x000fe40007ffe0ff */
[----:B------:R-:W-:-:S02]  /*f3e0*/  PRMT R21, R2, 0x5410, R12 ;  /* 0x0000541002157816 */ /* 0x000fc4000000000c */
[----:B------:R-:W-:Y:S02]  /*f3f0*/  LEA.HI.X R8, R8, UR5, R13, 0x1, P2 ;  /* 0x0000000508087c11 */ /* 0x000fe400090f0c0d */
[----:B------:R-:W-:Y:S02]  /*f400*/  LEA.HI.X R2, R10, UR7, R9, 0x1, P3 ;  /* 0x000000070a027c11 */ /* 0x000fe400098f0c09 */
[----:B------:R-:W-:Y:S01]  /*f410*/  LEA.HI R9, R220, R220, RZ, 0x1 ;  /* 0x000000dcdc097211 */ /* 0x000fe200078f08ff */
[----:B------:R-:W-:Y:S06]  /*f420*/  BRA.DIV UR4, `(.L_x_4342) ;  /* 0x0000018e04447947 */ /* 0x000fec000b800000 */
.L_x_4618:
[----:B------:R-:W-:-:S03]  /*f430*/  UMOV UR4, 0xffffffff ;  /* 0xffffffff00047882 */ /* 0x000fc60000000000 */
[----:B------:R-:W-:Y:S05]  /*f440*/  BRA.DIV UR4, `(.L_x_4343) ;  /* 0x0000018e04647947 */ /* 0x000fea000b800000 */
.L_x_4621:
[----:B------:R-:W-:-:S03]  /*f450*/  UMOV UR4, 0xffffffff ;  /* 0xffffffff00047882 */ /* 0x000fc60000000000 */
[----:B------:R-:W-:Y:S05]  /*f460*/  BRA.DIV UR4, `(.L_x_4344) ;  /* 0x0000018e04847947 */ /* 0x000fea000b800000 */
.L_x_4624:
[----:B------:R-:W-:-:S03]  /*f470*/  UMOV UR4, 0xffffffff ;  /* 0xffffffff00047882 */ /* 0x000fc60000000000 */
[----:B------:R-:W-:Y:S05]  /*f480*/  BRA.DIV UR4, `(.L_x_4345) ;  /* 0x0000018e04a47947 */ /* 0x000fea000b800000 */
.L_x_4627:
[----:B------:R-:W-:-:S03]  /*f490*/  UMOV UR4, 0xffffffff ;  /* 0xffffffff00047882 */ /* 0x000fc60000000000 */
[----:B------:R-:W-:Y:S05]  /*f4a0*/  BRA.DIV UR4, `(.L_x_4346) ;  /* 0x0000018e04c47947 */ /* 0x000fea000b800000 */
.L_x_4630:
[----:B------:R-:W-:Y:S01]  /*f4b0*/  UMOV UR4, 0xffffffff ;  /* 0xffffffff00047882 */ /* 0x000fe20000000000 */
[----:B------:R-:W-:Y:S02]  /*f4c0*/  LOP3.LUT R9, R9, 0xfffffffe, RZ, 0xc0, !PT ;  /* 0xfffffffe09097812 */ /* 0x000fe400078ec0ff */
[----:B------:R-:W-:Y:S05]  /*f4d0*/  BRA.DIV UR4, `(.L_x_4347) ;  /* 0x0000018e04e07947 */ /* 0x000fea000b800000 */
.L_x_4633:
[----:B------:R-:W-:Y:S01]  /*f4e0*/  UMOV UR4, 0xffffffff ;  /* 0xffffffff00047882 */ /* 0x000fe20000000000 */
[----:B------:R-:W-:Y:S02]  /*f4f0*/  IMAD.IADD R8, R220, 0x1, -R9 ;  /* 0x00000001dc087824 */ /* 0x000fe400078e0a09 */
[----:B------:R-:W-:Y:S05]  /*f500*/  BRA.DIV UR4, `(.L_x_4348) ;  /* 0x0000018e04fc7947 */ /* 0x000fea000b800000 */
.L_x_4636:
[----:B------:R-:W-:Y:S01]  /*f510*/  UMOV UR4, 0xffffffff ;  /* 0xffffffff00047882 */ /* 0x000fe20000000000 */
[----:B------:R-:W-:Y:S02]  /*f520*/  SHF.L.U32 R8, R8, 0x1f, RZ ;  /* 0x0000001f08087819 */ /* 0x000fe400000006ff */
[----:B------:R-:W-:Y:S05]  /*f530*/  BRA.DIV UR4, `(.L_x_4349) ;  /* 0x0000019204187947 */ /* 0x000fea000b800000 */
.L_x_4639:
[----:B------:R-:W0:Y:S01]  /*f540*/  SYNCS.PHASECHK.TRANS64.TRYWAIT P2, [R17+URZ+0x30800], R8 ;  /* 0x03080008110075a7 */ /* 0x000e22000804017f */
[----:B------:R-:W-:Y:S01]  /*f550*/  IMAD.MOV.U32 R0, RZ, RZ, R46 ;  /* 0x000000ffff007224 */ /* 0x000fe200078e002e */
[----:B------:R-:W-:Y:S01]  /*f560*/  BSSY B1, `(.L_x_4350) ;  /* 0x000001b000017945 */ /* 0x000fe20003800000 */
[----:B------:R-:W-:Y:S02]  /*f570*/  IMAD.MOV.U32 R2, RZ, RZ, R47 ;  /* 0x000000ffff027224 */ /* 0x000fe400078e002f */
[----:B------:R-:W-:Y:S02]  /*f580*/  IMAD.MOV.U32 R3, RZ, RZ, R48 ;  /* 0x000000ffff037224 */ /* 0x000fe400078e0030 */
[----:B------:R-:W-:Y:S01]  /*f590*/  IMAD.MOV.U32 R9, RZ, RZ, R49 ;  /* 0x000000ffff097224 */ /* 0x000fe200078e0031 */
[----:B------:R-:W-:Y:S01]  /*f5a0*/  PRMT R71, R0, 0x5410, R2 ;  /* 0x0000541000477816 */ /* 0x000fe20000000002 */
[----:B------:R-:W-:Y:S01]  /*f5b0*/  IMAD.MOV.U32 R10, RZ, RZ, R53 ;  /* 0x000000ffff0a7224 */ /* 0x000fe200078e0035 */
[----:B------:R-:W-:Y:S01]  /*f5c0*/  MOV R2, R50 ;  /* 0x0000003200027202 */ /* 0x000fe20000000f00 */
[----:B------:R-:W-:Y:S01]  /*f5d0*/  IMAD.MOV.U32 R11, RZ, RZ, R57 ;  /* 0x000000ffff0b7224 */ /* 0x000fe200078e0039 */
[----:B------:R-:W-:Y:S01]  /*f5e0*/  PRMT R0, R3, 0x5410, R9 ;  /* 0x0000541003007816 */ /* 0x000fe20000000009 */
[----:B------:R-:W-:-:S02]  /*f5f0*/  IMAD.MOV.U32 R3, RZ, RZ, R51 ;  /* 0x000000ffff037224 */ /* 0x000fc400078e0033 */
        /* <DEDUP_REMOVED lines=9> */
[----:B------:R-:W-:Y:S02]  /*f690*/  IMAD.MOV.U32 R9, RZ, RZ, R59 ;  /* 0x000000ffff097224 */ /* 0x000fe400078e003b */
[----:B------:R-:W-:Y:S02]  /*f6a0*/  IMAD.MOV.U32 R10, RZ, RZ, R64 ;  /* 0x000000ffff0a7224 */ /* 0x000fe400078e0040 */
[----:B------:R-:W-:Y:S01]  /*f6b0*/  IMAD.MOV.U32 R11, RZ, RZ, R65 ;  /* 0x000000ffff0b7224 */ /* 0x000fe200078e0041 */
[----:B------:R-:W-:Y:S02]  /*f6c0*/  PRMT R73, R3, 0x5410, R9 ;  /* 0x0000541003497816 */ /* 0x000fe40000000009 */
[----:B------:R-:W-:-:S02]  /*f6d0*/  MOV R9, R66 ;  /* 0x0000004200097202 */ /* 0x000fc40000000f00 */
[----:B------:R-:W-:Y:S01]  /*f6e0*/  PRMT R3, R10, 0x5410, R11 ;  /* 0x000054100a037816 */ /* 0x000fe2000000000b */
[----:B------:R-:W-:Y:S01]  /*f6f0*/  IMAD.MOV.U32 R10, RZ, RZ, R67 ;  /* 0x000000ffff0a7224 */ /* 0x000fe200078e0043 */
[----:B0-----:R-:W-:Y:S06]  /*f700*/  @!P2 BRA `(.L_x_4351) ;  /* 0x0000018c00cca947 */ /* 0x001fec0003800000 */
.L_x_4640:
[----:B------:R-:W-:Y:S05]  /*f710*/  BSYNC B1 ;  /* 0x0000000000017941 */ /* 0x000fea0003800000 */
.L_x_4350:
        /* <DEDUP_REMOVED lines=10> */
[--C-:B------:R-:W-:Y:S01]  /*f7c0*/  HADD2.F32 R92, -RZ, R90.reuse.H0_H0 ;  /* 0x2000005aff5c7230 */ /* 0x100fe20000004100 */
[----:B0-----:R-:W-:Y:S01]  /*f7d0*/  LOP3.LUT R8, R208, 0x38, R192, 0xf8, !PT ;  /* 0x00000038d0087812 */ /* 0x001fe200078ef8c0 */
[----:B------:R-:W-:Y:S01]  /*f7e0*/  HADD2.F32 R91, -RZ, R90.H1_H1 ;  /* 0x3000005aff5b7230 */ /* 0x000fe20000004100 */
[----:B------:R-:W-:Y:S01]  /*f7f0*/  SHF.R.S32.HI R13, RZ, 0x1f, R10 ;  /* 0x0000001fff0d7819 */ /* 0x000fe2000001140a */
[----:B------:R-:W-:Y:S01]  /*f800*/  IMAD.SHL.U32 R11, R10, 0x8, RZ ;  /* 0x000000080a0b7824 */ /* 0x000fe200078e00ff */
[-C--:B------:R-:W-:Y:S02]  /*f810*/  LOP3.LUT R9, R8, R209.reuse, RZ, 0x3c, !PT ;  /* 0x000000d108097212 */ /* 0x080fe400078e3cff */
[----:B------:R-:W-:Y:S02]  /*f820*/  LEA.HI R13, R13, R10, RZ, 0x3 ;  /* 0x0000000a0d0d7211 */ /* 0x000fe400078f18ff */
[----:B------:R-:W-:Y:S01]  /*f830*/  LOP3.LUT R8, R208, 0x38, R11, 0xf8, !PT ;  /* 0x00000038d0087812 */ /* 0x000fe200078ef80b */
[----:B------:R-:W-:Y:S01]  /*f840*/  IMAD.IADD R84, R210, 0x1, R9 ;  /* 0x00000001d2547824 */ /* 0x000fe200078e0209 */
[----:B------:R-:W-:Y:S01]  /*f850*/  SHF.R.U64 R102, R32, 0x10, R33 ;  /* 0x0000001020667819 */ /* 0x000fe20000001221 */
[----:B------:R-:W-:Y:S01]  /*f860*/  IMAD.SHL.U32 R13, R13, 0x400, RZ ;  /* 0x000004000d0d7824 */ /* 0x000fe200078e00ff */
[----:B------:R-:W-:Y:S01]  /*f870*/  LOP3.LUT R12, R8, R209, RZ, 0x3c, !PT ;  /* 0x000000d1080c7212 */ /* 0x000fe200078e3cff */
[----:B------:R-:W-:Y:S01]  /*f880*/  IMAD R84, R84, 0x2, R17 ;  /* 0x0000000254547824 */ /* 0x000fe200078e0211 */
[----:B------:R-:W-:-:S02]  /*f890*/  SHF.R.U64 R99, R4, 0x10, R5 ;  /* 0x0000001004637819 */ /* 0x000fc40000001205 */
[----:B------:R-:W-:Y:S02]  /*f8a0*/  LOP3.LUT R13, R13, 0x7fffe000, RZ, 0xc0, !PT ;  /* 0x7fffe0000d0d7812 */ /* 0x000fe400078ec0ff */
[----:B------:R-:W0:Y:S01]  /*f8b0*/  LDS.128 R8, [R84+0x12400] ;  /* 0x0124000054087984 */ /* 0x000e220000000c00 */
[----:B------:R-:W-:Y:S02]  /*f8c0*/  SHF.R.U32.HI R94, RZ, 0x10, R5 ;  /* 0x00000010ff5e7819 */ /* 0x000fe40000011605 */
[----:B------:R-:W-:Y:S02]  /*f8d0*/  IADD3 R12, R12, R13, R210 ;  /* 0x0000000d0c0c7210 */ /* 0x000fe40007ffe0d2 */
[----:B------:R-:W-:Y:S01]  /*f8e0*/  SHF.R.U32.HI R93, RZ, 0x10, R33 ;  /* 0x00000010ff5d7819 */ /* 0x000fe20000011621 */
[----:B------:R-:W-:Y:S01]  /*f8f0*/  HADD2.F32 R94, -RZ, R94.H0_H0 ;  /* 0x2000005eff5e7230 */ /* 0x000fe20000004100 */
[----:B------:R-:W-:Y:S02]  /*f900*/  LEA R86, R12, R17, 0x1 ;  /* 0x000000110c567211 */ /* 0x000fe400078e08ff */
[----:B------:R-:W-:-:S02]  /*f910*/  SHF.R.U64 R101, R34, 0x10, R35 ;  /* 0x0000001022657819 */ /* 0x000fc40000001223 */
[----:B------:R-:W-:Y:S01]  /*f920*/  SHF.R.U32.HI R100, RZ, 0x10, R35 ;  /* 0x00000010ff647819 */ /* 0x000fe20000011623 */
[----:B------:R-:W1:Y:S01]  /*f930*/  LDS.128 R12, [R86+0x12400] ;  /* 0x01240000560c7984 */ /* 0x000e620000000c00 */
[--C-:B------:R-:W-:Y:S02]  /*f940*/  SHF.R.U32.HI R95, RZ, 0x10, R7.reuse ;  /* 0x00000010ff5f7819 */ /* 0x100fe40000011607 */
[----:B------:R-:W-:Y:S01]  /*f950*/  SHF.R.U64 R97, R6, 0x10, R7 ;  /* 0x0000001006617819 */ /* 0x000fe20000001207 */
[--C-:B0-----:R-:W-:Y:S02]  /*f960*/  HADD2.F32 R5, -RZ, R9.reuse.H0_H0 ;  /* 0x20000009ff057230 */ /* 0x101fe40000004100 */
[----:B------:R-:W-:Y:S02]  /*f970*/  HADD2.F32 R4, -RZ, R8.H0_H0 ;  /* 0x20000008ff047230 */ /* 0x000fe40000004100 */
[----:B------:R-:W-:Y:S02]  /*f980*/  HADD2.F32 R9, -RZ, R9.H1_H1 ;  /* 0x30000009ff097230 */ /* 0x000fe40000004100 */
        /* <DEDUP_REMOVED lines=11> */
[--C-:B------:R-:W-:Y:S02]  /*fa40*/  HADD2.F32 R90, -RZ, R89.reuse.H1_H1 ;  /* 0x30000059ff5a7230 */ /* 0x100fe40000004100 */
[----:B------:R-:W-:Y:S01]  /*fa50*/  FFMA.FTZ R96, R5, R92, R96 ;  /* 0x0000005c05607223 */ /* 0x000fe20000010060 */
[----:B------:R-:W-:Y:S02]  /*fa60*/  HADD2.F32 R89, -RZ, R89.H0_H0 ;  /* 0x20000059ff597230 */ /* 0x000fe40000004100 */
[----:B------:R-:W-:Y:S01]  /*fa70*/  FMUL.FTZ R92, R33, R32 ;  /* 0x00000020215c7220 */ /* 0x000fe20000410000 */
[----:B------:R-:W-:Y:S02]  /*fa80*/  HADD2.F32 R34, -RZ, R14.H0_H0 ;  /* 0x2000000eff227230 */ /* 0x000fe40000004100 */
[----:B------:R-:W-:Y:S01]  /*fa90*/  FMUL.FTZ R5, R13, R90 ;  /* 0x0000005a0d057220 */ /* 0x000fe20000410000 */
[----:B------:R-:W-:-:S02]  /*faa0*/  HADD2.F32 R33, -RZ, R88.H1_H1 ;  /* 0x30000058ff217230 */ /* 0x000fc40000004100 */
[-C--:B------:R-:W-:Y:S01]  /*fab0*/  FMUL.FTZ R13, R13, R89.reuse ;  /* 0x000000590d0d7220 */ /* 0x080fe20000410000 */
[----:B------:R-:W-:Y:S02]  /*fac0*/  HADD2.F32 R35, -RZ, R15.H0_H0 ;  /* 0x2000000fff237230 */ /* 0x000fe40000004100 */
[C---:B------:R-:W-:Y:S01]  /*fad0*/  FFMA.FTZ R89, R4.reuse, R89, -R5 ;  /* 0x0000005904597223 */ /* 0x040fe20000010805 */
[----:B------:R-:W-:Y:S02]  /*fae0*/  HADD2.F32 R5, -RZ, R88.H0_H0 ;  /* 0x20000058ff057230 */ /* 0x000fe40000004100 */
[----:B------:R-:W-:Y:S01]  /*faf0*/  FFMA.FTZ R90, R4, R90, R13 ;  /* 0x0000005a045a7223 */ /* 0x000fe2000001000d */
[--C-:B------:R-:W-:Y:S02]  /*fb00*/  HADD2.F32 R88, -RZ, R87.reuse.H0_H0 ;  /* 0x20000057ff587230 */ /* 0x100fe40000004100 */
[----:B------:R-:W-:Y:S01]  /*fb10*/  FFMA.FTZ R98, R9, R32, -R98 ;  /* 0x0000002009627223 */ /* 0x000fe20000010862 */
[----:B------:R-:W-:-:S02]  /*fb20*/  HADD2.F32 R4, -RZ, R87.H1_H1 ;  /* 0x30000057ff047230 */ /* 0x000fc40000004100 */
[----:B------:R-:W-:Y:S01]  /*fb30*/  FFMA.FTZ R93, R9, R94, R92 ;  /* 0x0000005e095d7223 */ /* 0x000fe2000001005c */
[C---:B------:R-:W-:Y:S01]  /*fb40*/  FMUL.FTZ R9, R34.reuse, R33 ;  /* 0x0000002122097220 */ /* 0x040fe20000410000 */
[-C--:B------:R-:W-:Y:S01]  /*fb50*/  FMUL.FTZ R13, R34, R5.reuse ;  /* 0x00000005220d7220 */ /* 0x080fe20000410000 */
[----:B------:R-:W-:Y:S02]  /*fb60*/  HADD2.F32 R15, -RZ, R15.H1_H1 ;  /* 0x3000000fff0f7230 */ /* 0x000fe40000004100 */
[C---:B------:R-:W-:Y:S01]  /*fb70*/  FMUL.FTZ R92, R35.reuse, R88 ;  /* 0x00000058235c7220 */ /* 0x040fe20000410000 */
[----:B------:R-:W-:Y:S02]  /*fb80*/  HADD2.F32 R34, -RZ, R95.H0_H0 ;  /* 0x2000005fff227230 */ /* 0x000fe40000004100 */
[-C--:B------:R-:W-:Y:S01]  /*fb90*/  FMUL.FTZ R35, R35, R4.reuse ;  /* 0x0000000423237220 */ /* 0x080fe20000410000 */
[----:B------:R-:W-:Y:S02]  /*fba0*/  HADD2.F32 R32, -RZ, R100.H0_H0 ;  /* 0x20000064ff207230 */ /* 0x000fe40000004100 */
[C---:B------:R-:W-:Y:S01]  /*fbb0*/  FFMA.FTZ R87, R6.reuse, R5, -R9 ;  /* 0x0000000506577223 */ /* 0x040fe20000010809 */
[----:B------:R-:W-:Y:S01]  /*fbc0*/  FFMA.FTZ R33, R6, R33, R13 ;  /* 0x0000002106217223 */ /* 0x000fe2000001000d */
[----:B------:R-:W-:Y:S01]  /*fbd0*/  FFMA.FTZ R92, R7, R4, -R92 ;  /* 0x00000004075c7223 */ /* 0x000fe2000001085c */
[----:B------:R-:W-:-:S02]  /*fbe0*/  HADD2.F32 R12, -RZ, R12.H1_H1 ;  /* 0x3000000cff0c7230 */ /* 0x000fc40000004100 */
[----:B------:R-:W-:Y:S01]  /*fbf0*/  FMUL.FTZ R6, R15, R34 ;  /* 0x000000220f067220 */ /* 0x000fe20000410000 */
[----:B------:R-:W-:Y:S02]  /*fc00*/  HADD2.F32 R14, -RZ, R14.H1_H1 ;  /* 0x3000000eff0e7230 */ /* 0x000fe40000004100 */
[----:B------:R-:W-:Y:S01]  /*fc10*/  FFMA.FTZ R88, R7, R88, R35 ;  /* 0x0000005807587223 */ /* 0x000fe20000010023 */
[-C--:B------:R-:W-:Y:S01]  /*fc20*/  FMUL.FTZ R4, R15, R32.reuse ;  /* 0x000000200f047220 */ /* 0x080fe20000410000 */
[----:B------:R-:W-:Y:S02]  /*fc30*/  HADD2.F32 R9, -RZ, R99.H0_H0 ;  /* 0x20000063ff097230 */ /* 0x000fe40000004100 */
[C---:B------:R-:W-:Y:S01]  /*fc40*/  FFMA.FTZ R95, R11.reuse, R32, -R6 ;  /* 0x000000200b5f7223 */ /* 0x040fe20000010806 */
[----:B------:R-:W-:Y:S02]  /*fc50*/  HADD2.F32 R13, -RZ, R97.H0_H0 ;  /* 0x20000061ff0d7230 */ /* 0x000fe40000004100 */
[----:B------:R-:W-:Y:S01]  /*fc60*/  FFMA.FTZ R97, R11, R34, R4 ;  /* 0x000000220b617223 */ /* 0x000fe20000010004 */
[----:B------:R-:W-:-:S02]  /*fc70*/  HADD2.F32 R5, -RZ, R102.H0_H0 ;  /* 0x20000066ff057230 */ /* 0x000fc40000004100 */
        /* <DEDUP_REMOVED lines=18> */
[----:B------:R-:W-:-:S02]  /*fda0*/  F2FP.F16.F32.PACK_AB R8, R15, R90 ;  /* 0x0000005a0f08723e */ /* 0x000fc400000000ff */
[----:B------:R-:W-:-:S05]  /*fdb0*/  F2FP.F16.F32.PACK_AB R10, R10, R33 ;  /* 0x000000210a0a723e */ /* 0x000fca00000000ff */
[----:B------:R1:W-:Y:S02]  /*fdc0*/  STS.128 [R86+0x12400], R8 ;  /* 0x0124000856007388 */ /* 0x0003e40000000c00 */
.L_x_4355:
[----:B------:R-:W-:Y:S05]  /*fdd0*/  BSYNC B2 ;  /* 0x0000000000027941 */ /* 0x000fea0003800000 */
.L_x_4354:
[----:B------:R-:W-:Y:S04]  /*fde0*/  BSSY B2, `(.L_x_4356) ;  /* 0x0000060000027945 */ /* 0x000fe80003800000 */
[----:B------:R-:W-:Y:S05]  /*fdf0*/  @P2 BRA `(.L_x_4357) ;  /* 0x0000000400782947 */ /* 0x000fea0003800000 */
[----:B-1----:R-:W-:Y:S01]  /*fe00*/  LEA.HI R4, R85, R225, RZ, 0x1d ;  /* 0x000000e155047211 */ /* 0x002fe200078fe8ff */
[----:B------:R-:W-:Y:S01]  /*fe10*/  HADD2.F32 R34, -RZ, R82.H1_H1 ;  /* 0x30000052ff227230 */ /* 0x000fe20000004100 */
[----:B------:R-:W-:Y:S01]  /*fe20*/  SHF.R.U64 R89, R36, 0x10, R37 ;  /* 0x0000001024597819 */ /* 0x000fe20000001225 */
[--C-:B------:R-:W-:Y:S01]  /*fe30*/  HADD2.F32 R36, -RZ, R80.reuse.H1_H1 ;  /* 0x30000050ff247230 */ /* 0x100fe20000004100 */
[----:B------:R-:W-:Y:S01]  /*fe40*/  SHF.R.S32.HI R7, RZ, 0x1f, R4 ;  /* 0x0000001fff077819 */ /* 0x000fe20000011404 */
[----:B------:R-:W-:Y:S01]  /*fe50*/  IMAD.SHL.U32 R5, R4, 0x8, RZ ;  /* 0x0000000804057824 */ /* 0x000fe200078e00ff */
[----:B------:R-:W-:Y:S01]  /*fe60*/  SHF.R.U64 R86, R24, 0x10, R25 ;  /* 0x0000001018567819 */ /* 0x000fe20000001219 */
[----:B------:R-:W-:Y:S01]  /*fe70*/  HADD2.F32 R80, -RZ, R80.H0_H0 ;  /* 0x20000050ff507230 */ /* 0x000fe20000004100 */
[----:B------:R-:W-:Y:S01]  /*fe80*/  LEA.HI R7, R7, R4, RZ, 0x3 ;  /* 0x0000000407077211 */ /* 0x000fe200078f18ff */
[----:B------:R-:W-:Y:S01]  /*fe90*/  HADD2.F32 R82, -RZ, R82.H0_H0 ;  /* 0x20000052ff527230 */ /* 0x000fe20000004100 */
[----:B------:R-:W-:-:S02]  /*fea0*/  LOP3.LUT R4, R208, 0x38, R5, 0xf8, !PT ;  /* 0x00000038d0047812 */ /* 0x000fc400078ef805 */
[----:B------:R-:W-:Y:S01]  /*feb0*/  SHF.R.U32.HI R33, RZ, 0x10, R25 ;  /* 0x00000010ff217819 */ /* 0x000fe20000011619 */
[----:B------:R-:W-:Y:S01]  /*fec0*/  IMAD.SHL.U32 R7, R7, 0x400, RZ ;  /* 0x0000040007077824 */ /* 0x000fe200078e00ff */
[----:B0-----:R-:W-:Y:S02]  /*fed0*/  LOP3.LUT R8, R4, R209, RZ, 0x3c, !PT ;  /* 0x000000d104087212 */ /* 0x001fe400078e3cff */
[----:B------:R-:W-:Y:S01]  /*fee0*/  SHF.R.U32.HI R35, RZ, 0x10, R37 ;  /* 0x00000010ff237819 */ /* 0x000fe20000011625 */
[----:B------:R-:W-:Y:S01]  /*fef0*/  HADD2.F32 R33, -RZ, R33.H0_H0 ;  /* 0x20000021ff217230 */ /* 0x000fe20000004100 */
[----:B------:R-:W-:Y:S02]  /*ff00*/  LOP3.LUT R9, R7, 0x7fffe000, RZ, 0xc0, !PT ;  /* 0x7fffe00007097812 */ /* 0x000fe400078ec0ff */
[----:B------:R-:W0:Y:S01]  /*ff10*/  LDS.128 R4, [R232] ;  /* 0x00000000e8047984 */ /* 0x000e220000000c00 */
[----:B------:R-:W-:Y:S02]  /*ff20*/  SHF.R.U64 R88, R38, 0x10, R39 ;  /* 0x0000001026587819 */ /* 0x000fe40000001227 */
[----:B------:R-:W-:-:S02]  /*ff30*/  IADD3 R8, R8, R9, R210 ;  /* 0x0000000908087210 */ /* 0x000fc40007ffe0d2 */
[----:B------:R-:W-:Y:S02]  /*ff40*/  SHF.R.U32.HI R87, RZ, 0x10, R39 ;  /* 0x00000010ff577819 */ /* 0x000fe40000011627 */
[----:B------:R-:W-:Y:S01]  /*ff50*/  SHF.R.U64 R39, R26, 0x10, R27 ;  /* 0x000000101a277819 */ /* 0x000fe2000000121b */
[----:B------:R-:W-:Y:S01]  /*ff60*/  IMAD R12, R8, 0x2, R17 ;  /* 0x00000002080c7824 */ /* 0x000fe200078e0211 */
[----:B------:R-:W-:-:S04]  /*ff70*/  SHF.R.U32.HI R37, RZ, 0x10, R27 ;  /* 0x00000010ff257819 */ /* 0x000fc8000001161b */
[----:B------:R-:W1:Y:S01]  /*ff80*/  LDS.128 R8, [R12+0x12400] ;  /* 0x012400000c087984 */ /* 0x000e620000000c00 */
[--C-:B0-----:R-:W-:Y:S02]  /*ff90*/  HADD2.F32 R13, -RZ, R5.reuse.H0_H0 ;  /* 0x20000005ff0d7230 */ /* 0x101fe40000004100 */
[----:B------:R-:W-:Y:S02]  /*ffa0*/  HADD2.F32 R14, -RZ, R5.H1_H1 ;  /* 0x30000005ff0e7230 */ /* 0x000fe40000004100 */
[----:B------:R-:W-:Y:S02]  /*ffb0*/  HADD2.F32 R5, -RZ, R4.H0_H0 ;  /* 0x20000004ff057230 */ /* 0x000fe40000004100 */
[----:B------:R-:W-:Y:S02]  /*ffc0*/  HADD2.F32 R15, -RZ, R6.H0_H0 ;  /* 0x20000006ff0f7230 */ /* 0x000fe40000004100 */
[--C-:B------:R-:W-:Y:S02]  /*ffd0*/  HADD2.F32 R24, -RZ, R7.reuse.H0_H0 ;  /* 0x20000007ff187230 */ /* 0x100fe40000004100 */
[----:B------:R-:W-:-:S02]  /*ffe0*/  HADD2.F32 R7, -RZ, R7.H1_H1 ;  /* 0x30000007ff077230 */ /* 0x000fc40000004100 */
[----:B------:R-:W-:Y:S02]  /*fff0*/  HADD2.F32 R4, -RZ, R4.H1_H1 ;  /* 0x30000004ff047230 */ /* 0x000fe40000004100 */
[--C-:B-1----:R-:W-:Y:S02]  /*10000*/  HADD2.F32 R25, -RZ, R9.reuse.H0_H0 ;  /* 0x20000009ff197230 */ /* 0x102fe40000004100 */
[----:B------:R-:W-:Y:S02]  /*10010*/  HADD2.F32 R26, -RZ, R9.H1_H1 ;  /* 0x30000009ff1a7230 */ /* 0x000fe40000004100 */
[----:B------:R-:W-:Y:S02]  /*10020*/  HADD2.F32 R9, -RZ, R8.H0_H0 ;  /* 0x20000008ff097230 */ /* 0x000fe40000004100 */
[C---:B------:R-:W-:Y:S01]  /*10030*/  FMUL.FTZ R38, R25.reuse, R36 ;  /* 0x0000002419267220 */ /* 0x040fe20000410000 */
[----:B------:R-:W-:Y:S01]  /*10040*/  FMUL.FTZ R84, R25, R34 ;  /* 0x0000002219547220 */ /* 0x000fe20000410000 */
[----:B------:R-:W-:-:S02]  /*10050*/  HADD2.F32 R25, -RZ, R35.H0_H0 ;  /* 0x20000023ff197230 */ /* 0x000fc40000004100 */
[C---:B------:R-:W-:Y:S01]  /*10060*/  FMUL.FTZ R35, R26.reuse, R33 ;  /* 0x000000211a237220 */ /* 0x040fe20000410000 */
[C---:B------:R-:W-:Y:S01]  /*10070*/  FFMA.FTZ R38, R13.reuse, R34, -R38 ;  /* 0x000000220d267223 */ /* 0x040fe20000010826 */
[----:B------:R-:W-:Y:S01]  /*10080*/  FFMA.FTZ R84, R13, R36, R84 ;  /* 0x000000240d547223 */ /* 0x000fe20000010054 */
[----:B------:R-:W-:Y:S02]  /*10090*/  HADD2.F32 R27, -RZ, R10.H0_H0 ;  /* 0x2000000aff1b7230 */ /* 0x000fe40000004100 */
[-C--:B------:R-:W-:Y:S01]  /*100a0*/  FMUL.FTZ R13, R26, R25.reuse ;  /* 0x000000191a0d7220 */ /* 0x080fe20000410000 */
[C---:B------:R-:W-:Y:S01]  /*100b0*/  FMUL.FTZ R34, R9.reuse, R80 ;  /* 0x0000005009227220 */ /* 0x040fe20000410000 */
[----:B------:R-:W-:Y:S02]  /*100c0*/  HADD2.F32 R26, -RZ, R81.H0_H0 ;  /* 0x20000051ff1a7230 */ /* 0x000fe40000004100 */
[C---:B------:R-:W-:Y:S01]  /*100d0*/  FFMA.FTZ R35, R14.reuse, R25, -R35 ;  /* 0x000000190e237223 */ /* 0x040fe20000010823 */
        /* <DEDUP_REMOVED lines=8> */
[----:B------:R-:W-:Y:S02]  /*10160*/  HADD2.F32 R83, -RZ, R83.H1_H1 ;  /* 0x30000053ff537230 */ /* 0x000fe40000004100 */
[-C--:B------:R-:W-:Y:S01]  /*10170*/  FMUL.FTZ R36, R27, R14.reuse ;  /* 0x0000000e1b247220 */ /* 0x080fe20000410000 */
[----:B------:R-:W-:Y:S01]  /*10180*/  FFMA.FTZ R27, R15, R14, -R34 ;  /* 0x0000000e0f1b7223 */ /* 0x000fe20000010822 */
[----:B------:R-:W-:Y:S01]  /*10190*/  FMUL.FTZ R5, R32, R81 ;  /* 0x0000005120057220 */ /* 0x000fe20000410000 */
[----:B------:R-:W-:-:S02]  /*101a0*/  HADD2.F32 R11, -RZ, R11.H1_H1 ;  /* 0x3000000bff0b7230 */ /* 0x000fc40000004100 */
[-C--:B------:R-:W-:Y:S01]  /*101b0*/  FMUL.FTZ R32, R32, R83.reuse ;  /* 0x0000005320207220 */ /* 0x080fe20000410000 */
[----:B------:R-:W-:Y:S02]  /*101c0*/  HADD2.F32 R34, -RZ, R37.H0_H0 ;  /* 0x20000025ff227230 */ /* 0x000fe40000004100 */
[----:B------:R-:W-:Y:S01]  /*101d0*/  FFMA.FTZ R36, R15, R26, R36 ;  /* 0x0000001a0f247223 */ /* 0x000fe20000010024 */
[----:B------:R-:W-:Y:S02]  /*101e0*/  HADD2.F32 R14, -RZ, R87.H0_H0 ;  /* 0x20000057ff0e7230 */ /* 0x000fe40000004100 */
[C---:B------:R-:W-:Y:S01]  /*101f0*/  FFMA.FTZ R83, R24.reuse, R83, -R5 ;  /* 0x0000005318537223 */ /* 0x040fe20000010805 */
[----:B------:R-:W-:Y:S01]  /*10200*/  FFMA.FTZ R32, R24, R81, R32 ;  /* 0x0000005118207223 */ /* 0x000fe20000010020 */
[C---:B------:R-:W-:Y:S01]  /*10210*/  FMUL.FTZ R26, R11.reuse, R34 ;  /* 0x000000220b1a7220 */ /* 0x040fe20000410000 */
[----:B------:R-:W-:Y:S02]  /*10220*/  HADD2.F32 R8, -RZ, R8.H1_H1 ;  /* 0x30000008ff087230 */ /* 0x000fe40000004100 */
[----:B------:R-:W-:Y:S01]  /*10230*/  FMUL.FTZ R24, R11, R14 ;  /* 0x0000000e0b187220 */ /* 0x000fe20000410000 */
[----:B------:R-:W-:-:S02]  /*10240*/  HADD2.F32 R10, -RZ, R10.H1_H1 ;  /* 0x3000000aff0a7230 */ /* 0x000fc40000004100 */
[C---:B------:R-:W-:Y:S01]  /*10250*/  FFMA.FTZ R26, R7.reuse, R14, -R26 ;  /* 0x0000000e071a7223 */ /* 0x040fe2000001081a */
[----:B------:R-:W-:Y:S02]  /*10260*/  HADD2.F32 R11, -RZ, R86.H0_H0 ;  /* 0x20000056ff0b7230 */ /* 0x000fe40000004100 */
[----:B------:R-:W-:Y:S02]  /*10270*/  HADD2.F32 R13, -RZ, R39.H0_H0 ;  /* 0x20000027ff0d7230 */ /* 0x000fe40000004100 */
[----:B------:R-:W-:Y:S01]  /*10280*/  FFMA.FTZ R39, R7, R34, R24 ;  /* 0x0000002207277223 */ /* 0x000fe20000010018 */
[----:B------:R-:W-:Y:S02]  /*10290*/  HADD2.F32 R5, -RZ, R89.H0_H0 ;  /* 0x20000059ff057230 */ /* 0x000fe40000004100 */
[----:B------:R-:W-:Y:S01]  /*102a0*/  FMUL.FTZ R7, R8, R11 ;  /* 0x0000000b08077220 */ /* 0x000fe20000410000 */
[----:B------:R-:W-:Y:S02]  /*102b0*/  HADD2.F32 R9, -RZ, R88.H0_H0 ;  /* 0x20000058ff097230 */ /* 0x000fe40000004100 */
[----:B------:R-:W-:Y:S01]  /*102c0*/  FMUL.FTZ R37, R10, R13 ;  /* 0x0000000d0a257220 */ /* 0x000fe20000410000 */
[----:B------:R-:W-:-:S02]  /*102d0*/  HADD2.F32 R6, -RZ, R6.H1_H1 ;  /* 0x30000006ff067230 */ /* 0x000fc40000004100 */
[-C--:B------:R-:W-:Y:S01]  /*102e0*/  FMUL.FTZ R8, R8, R5.reuse ;  /* 0x0000000508087220 */ /* 0x080fe20000410000 */
[----:B------:R-:W-:Y:S01]  /*102f0*/  FFMA.FTZ R15, R4, R5, -R7 ;  /* 0x00000005040f7223 */ /* 0x000fe20000010807 */
[----:B------:R-:W-:Y:S01]  /*10300*/  FMUL.FTZ R14, R10, R9 ;  /* 0x000000090a0e7220 */ /* 0x000fe20000410000 */
        /* <DEDUP_REMOVED lines=13> */
.L_x_4357:
[----:B------:R-:W-:Y:S05]  /*103e0*/  BSYNC B2 ;  /* 0x0000000000027941 */ /* 0x000fea0003800000 */
.L_x_4356:
[----:B------:R-:W-:Y:S05]  /*103f0*/  @P3 BRA `(.L_x_4353) ;  /* 0x0000000400783947 */ /* 0x000fea0003800000 */
[----:B------:R-:W-:Y:S01]  /*10400*/  LEA.HI R85, R85, R230, RZ, 0x1d ;  /* 0x000000e655557211 */ /* 0x000fe200078fe8ff */
[----:B------:R-:W-:Y:S01]  /*10410*/  HADD2.F32 R32, -RZ, R74.H1_H1 ;  /* 0x3000004aff207230 */ /* 0x000fe20000004100 */
[----:B------:R-:W-:Y:S01]  /*10420*/  SHF.R.U64 R35, R30, 0x10, R31 ;  /* 0x000000101e237819 */ /* 0x000fe2000000121f */
[----:B------:R-:W-:Y:S01]  /*10430*/  HADD2.F32 R30, -RZ, R76.H1_H1 ;  /* 0x3000004cff1e7230 */ /* 0x000fe20000004100 */
[----:B-12---:R-:W-:Y:S01]  /*10440*/  SHF.R.S32.HI R4, RZ, 0x1f, R85 ;  /* 0x0000001fff047819 */ /* 0x006fe20000011455 */
[----:B------:R-:W-:Y:S01]  /*10450*/  IMAD.SHL.U32 R5, R85, 0x8, RZ ;  /* 0x0000000855057824 */ /* 0x000fe200078e00ff */
[----:B------:R-:W-:Y:S01]  /*10460*/  SHF.R.U64 R39, R60, 0x10, R61 ;  /* 0x000000103c277819 */ /* 0x000fe2000000123d */
[----:B------:R-:W-:Y:S01]  /*10470*/  HADD2.F32 R74, -RZ, R74.H0_H0 ;  /* 0x2000004aff4a7230 */ /* 0x000fe20000004100 */
[----:B------:R-:W-:Y:S01]  /*10480*/  LEA.HI R85, R4, R85, RZ, 0x3 ;  /* 0x0000005504557211 */ /* 0x000fe200078f18ff */
[----:B------:R-:W-:Y:S01]  /*10490*/  HADD2.F32 R76, -RZ, R76.H0_H0 ;  /* 0x2000004cff4c7230 */ /* 0x000fe20000004100 */
[----:B------:R-:W-:-:S02]  /*104a0*/  LOP3.LUT R4, R208, 0x38, R5, 0xf8, !PT ;  /* 0x00000038d0047812 */ /* 0x000fc400078ef805 */
[----:B------:R-:W-:Y:S01]  /*104b0*/  SHF.R.U64 R37, R28, 0x10, R29 ;  /* 0x000000101c257819 */ /* 0x000fe2000000121d */
[----:B------:R-:W-:Y:S01]  /*104c0*/  IMAD.SHL.U32 R85, R85, 0x400, RZ ;  /* 0x0000040055557824 */ /* 0x000fe200078e00ff */
[----:B0-----:R-:W-:Y:S02]  /*104d0*/  LOP3.LUT R8, R4, R209, RZ, 0x3c, !PT ;  /* 0x000000d104087212 */ /* 0x001fe400078e3cff */
[----:B------:R-:W0:Y:S01]  /*104e0*/  LDS.128 R4, [R229] ;  /* 0x00000000e5047984 */ /* 0x000e220000000c00 */
[----:B------:R-:W-:Y:S02]  /*104f0*/  SHF.R.U32.HI R60, RZ, 0x10, R61 ;  /* 0x00000010ff3c7819 */ /* 0x000fe4000001163d */
[----:B------:R-:W-:Y:S02]  /*10500*/  LOP3.LUT R85, R85, 0x7fffe000, RZ, 0xc0, !PT ;  /* 0x7fffe00055557812 */ /* 0x000fe400078ec0ff */
[----:B------:R-:W-:Y:S02]  /*10510*/  SHF.R.U32.HI R29, RZ, 0x10, R29 ;  /* 0x00000010ff1d7819 */ /* 0x000fe4000001161d */
[----:B------:R-:W-:-:S02]  /*10520*/  IADD3 R8, R8, R85, R210 ;  /* 0x0000005508087210 */ /* 0x000fc40007ffe0d2 */
[----:B------:R-:W-:Y:S01]  /*10530*/  SHF.R.U32.HI R33, RZ, 0x10, R31 ;  /* 0x00000010ff217819 */ /* 0x000fe2000001161f */
[----:B------:R-:W-:Y:S01]  /*10540*/  HADD2.F32 R29, -RZ, R29.H0_H0 ;  /* 0x2000001dff1d7230 */ /* 0x000fe20000004100 */
[----:B------:R-:W-:Y:S02]  /*10550*/  LEA R12, R8, R17, 0x1 ;  /* 0x00000011080c7211 */ /* 0x000fe400078e08ff */
[--C-:B------:R-:W-:Y:S02]  /*10560*/  SHF.R.U64 R38, R62, 0x10, R63.reuse ;  /* 0x000000103e267819 */ /* 0x100fe4000000123f */
[----:B------:R-:W-:Y:S01]  /*10570*/  SHF.R.U32.HI R62, RZ, 0x10, R63 ;  /* 0x00000010ff3e7819 */ /* 0x000fe2000001163f */
[----:B------:R-:W1:Y:S01]  /*10580*/  LDS.128 R8, [R12+0x12400] ;  /* 0x012400000c087984 */ /* 0x000e620000000c00 */
[--C-:B0-----:R-:W-:Y:S02]  /*10590*/  HADD2.F32 R13, -RZ, R5.reuse.H0_H0 ;  /* 0x20000005ff0d7230 */ /* 0x101fe40000004100 */
[----:B------:R-:W-:-:S02]  /*105a0*/  HADD2.F32 R14, -RZ, R5.H1_H1 ;  /* 0x30000005ff0e7230 */ /* 0x000fc40000004100 */
[----:B------:R-:W-:Y:S02]  /*105b0*/  HADD2.F32 R5, -RZ, R4.H0_H0 ;  /* 0x20000004ff057230 */ /* 0x000fe40000004100 */
[----:B------:R-:W-:Y:S02]  /*105c0*/  HADD2.F32 R15, -RZ, R6.H0_H0 ;  /* 0x20000006ff0f7230 */ /* 0x000fe40000004100 */
[--C-:B------:R-:W-:Y:S02]  /*105d0*/  HADD2.F32 R24, -RZ, R7.reuse.H0_H0 ;  /* 0x20000007ff187230 */ /* 0x100fe40000004100 */
[----:B------:R-:W-:Y:S02]  /*105e0*/  HADD2.F32 R7, -RZ, R7.H1_H1 ;  /* 0x30000007ff077230 */ /* 0x000fe40000004100 */
[----:B------:R-:W-:Y:S02]  /*105f0*/  HADD2.F32 R4, -RZ, R4.H1_H1 ;  /* 0x30000004ff047230 */ /* 0x000fe40000004100 */
        /* <DEDUP_REMOVED lines=40> */
[----:B------:R-:W-:Y:S02]  /*10880*/  HADD2.F32 R13, -RZ, R35.H0_H0 ;  /* 0x20000023ff0d7230 */ /* 0x000fe40000004100 */
[----:B------:R-:W-:Y:S01]  /*10890*/  FFMA.FTZ R35, R7, R30, R24 ;  /* 0x0000001e07237223 */ /* 0x000fe20000010018 */
[----:B------:R-:W-:Y:S02]  /*108a0*/  HADD2.F32 R5, -RZ, R39.H0_H0 ;  /* 0x20000027ff057230 */ /* 0x000fe40000004100 */
[----:B------:R-:W-:Y:S01]  /*108b0*/  FMUL.FTZ R7, R8, R11 ;  /* 0x0000000b08077220 */ /* 0x000fe20000410000 */
[----:B------:R-:W-:Y:S02]  /*108c0*/  HADD2.F32 R9, -RZ, R38.H0_H0 ;  /* 0x20000026ff097230 */ /* 0x000fe40000004100 */
[----:B------:R-:W-:Y:S01]  /*108d0*/  FMUL.FTZ R33, R10, R13 ;  /* 0x0000000d0a217220 */ /* 0x000fe20000410000 */
[-C--:B------:R-:W-:Y:S01]  /*108e0*/  FMUL.FTZ R8, R8, R5.reuse ;  /* 0x0000000508087220 */ /* 0x080fe20000410000 */
[----:B------:R-:W-:Y:S01]  /*108f0*/  FFMA.FTZ R15, R4, R5, -R7 ;  /* 0x00000005040f7223 */ /* 0x000fe20000010807 */
[-C--:B------:R-:W-:Y:S01]  /*10900*/  FMUL.FTZ R14, R10, R9.reuse ;  /* 0x000000090a0e7220 */ /* 0x080fe20000410000 */
[----:B------:R-:W-:Y:S01]  /*10910*/  FFMA.FTZ R10, R6, R9, -R33 ;  /* 0x00000009060a7223 */ /* 0x000fe20000010821 */
[----:B------:R-:W-:Y:S01]  /*10920*/  FFMA.FTZ R25, R4, R11, R8 ;  /* 0x0000000b04197223 */ /* 0x000fe20000010008 */
[----:B------:R-:W-:Y:S01]  /*10930*/  F2FP.F16.F32.PACK_AB R7, R26, R77 ;  /* 0x0000004d1a07723e */ /* 0x000fe200000000ff */
        /* <DEDUP_REMOVED lines=10> */
.L_x_4353:
[----:B------:R-:W-:Y:S05]  /*109e0*/  BSYNC B1 ;  /* 0x0000000000017941 */ /* 0x000fea0003800000 */
.L_x_4352:
        /* <DEDUP_REMOVED lines=8> */
[--C-:B------:R-:W-:Y:S01]  /*10a70*/  HADD2.F32 R31, -RZ, R78.reuse.H1_H1 ;  /* 0x3000004eff1f7230 */ /* 0x100fe20000004100 */
[--C-:B------:R-:W-:Y:S01]  /*10a80*/  SHF.R.U64 R60, R52, 0x10, R53.reuse ;  /* 0x00000010343c7819 */ /* 0x100fe20000001235 */
[--C-:B------:R-:W-:Y:S01]  /*10a90*/  HADD2.F32 R33, -RZ, R69.reuse.H1_H1 ;  /* 0x30000045ff217230 */ /* 0x100fe20000004100 */
[----:B------:R-:W-:Y:S01]  /*10aa0*/  SHF.R.S32.HI R5, RZ, 0x1f, R4 ;  /* 0x0000001fff057819 */ /* 0x000fe20000011404 */
[----:B------:R-:W-:Y:S01]  /*10ab0*/  IMAD.SHL.U32 R6, R4, 0x8, RZ ;  /* 0x0000000804067824 */ /* 0x000fe200078e00ff */
[----:B------:R-:W-:Y:S01]  /*10ac0*/  SHF.R.U32.HI R52, RZ, 0x10, R53 ;  /* 0x00000010ff347819 */ /* 0x000fe20000011635 */
[----:B------:R-:W-:Y:S01]  /*10ad0*/  HADD2.F32 R30, -RZ, R69.H0_H0 ;  /* 0x20000045ff1e7230 */ /* 0x000fe20000004100 */
[----:B------:R-:W-:Y:S01]  /*10ae0*/  LEA.HI R5, R5, R4, RZ, 0x3 ;  /* 0x0000000405057211 */ /* 0x000fe200078f18ff */
[----:B------:R-:W-:Y:S01]  /*10af0*/  HADD2.F32 R78, -RZ, R78.H0_H0 ;  /* 0x2000004eff4e7230 */ /* 0x000fe20000004100 */
[----:B------:R-:W-:-:S02]  /*10b00*/  LOP3.LUT R4, R205, 0x38, R6, 0xf8, !PT ;  /* 0x00000038cd047812 */ /* 0x000fc400078ef806 */
[--C-:B------:R-:W-:Y:S01]  /*10b10*/  SHF.R.U32.HI R32, RZ, 0x10, R41.reuse ;  /* 0x00000010ff207819 */ /* 0x100fe20000011629 */
[----:B------:R-:W-:Y:S01]  /*10b20*/  IMAD.SHL.U32 R5, R5, 0x400, RZ ;  /* 0x0000040005057824 */ /* 0x000fe200078e00ff */
[----:B0-----:R-:W-:Y:S02]  /*10b30*/  LOP3.LUT R8, R4, R233, RZ, 0x3c, !PT ;  /* 0x000000e904087212 */ /* 0x001fe400078e3cff */
[----:B------:R-:W-:Y:S01]  /*10b40*/  SHF.R.U64 R40, R40, 0x10, R41 ;  /* 0x0000001028287819 */ /* 0x000fe20000001229 */
[----:B------:R-:W-:Y:S01]  /*10b50*/  HADD2.F32 R32, -RZ, R32.H0_H0 ;  /* 0x20000020ff207230 */ /* 0x000fe20000004100 */
[----:B------:R-:W-:Y:S02]  /*10b60*/  LOP3.LUT R9, R5, 0x7fffe000, RZ, 0xc0, !PT ;  /* 0x7fffe00005097812 */ /* 0x000fe400078ec0ff */
[----:B------:R-:W0:Y:S01]  /*10b70*/  LDS.128 R4, [R231] ;  /* 0x00000000e7047984 */ /* 0x000e220000000c00 */
[----:B------:R-:W-:Y:S02]  /*10b80*/  SHF.R.U64 R41, R54, 0x10, R55 ;  /* 0x0000001036297819 */ /* 0x000fe40000001237 */
[----:B------:R-:W-:-:S02]  /*10b90*/  IADD3 R8, R8, R9, R211 ;  /* 0x0000000908087210 */ /* 0x000fc40007ffe0d3 */
[----:B------:R-:W-:Y:S02]  /*10ba0*/  SHF.R.U64 R39, R42, 0x10, R43 ;  /* 0x000000102a277819 */ /* 0x000fe4000000122b */
[----:B------:R-:W-:Y:S01]  /*10bb0*/  SHF.R.U32.HI R54, RZ, 0x10, R55 ;  /* 0x00000010ff367819 */ /* 0x000fe20000011637 */
        /* <DEDUP_REMOVED lines=21> */
[----:B------:R-:W-:Y:S01]  /*10d10*/  FMUL.FTZ R31, R9, R78 ;  /* 0x0000004e091f7220 */ /* 0x000fe20000410000 */
[----:B------:R-:W-:Y:S02]  /*10d20*/  HADD2.F32 R28, -RZ, R10.H0_H0 ;  /* 0x2000000aff1c7230 */ /* 0x000fe40000004100 */
[C---:B------:R-:W-:Y:S01]  /*10d30*/  FFMA.FTZ R34, R15.reuse, R26, -R34 ;  /* 0x0000001a0f227223 */ /* 0x040fe20000010822 */
[----:B------:R-:W-:Y:S02]  /*10d40*/  HADD2.F32 R27, -RZ, R70.H0_H0 ;  /* 0x20000046ff1b7230 */ /* 0x000fe40000004100 */
[----:B------:R-:W-:Y:S01]  /*10d50*/  FFMA.FTZ R36, R15, R32, R36 ;  /* 0x000000200f247223 */ /* 0x000fe20000010024 */
[----:B------:R-:W-:-:S02]  /*10d60*/  HADD2.F32 R9, -RZ, R79.H0_H0 ;  /* 0x2000004fff097230 */ /* 0x000fc40000004100 */
[C---:B------:R-:W-:Y:S01]  /*10d70*/  FFMA.FTZ R78, R5.reuse, R78, -R14 ;  /* 0x0000004e054e7223 */ /* 0x040fe2000001080e */
[----:B------:R-:W-:Y:S02]  /*10d80*/  HADD2.F32 R29, -RZ, R11.H0_H0 ;  /* 0x2000000bff1d7230 */ /* 0x000fe40000004100 */
[----:B------:R-:W-:Y:S01]  /*10d90*/  FFMA.FTZ R31, R5, R30, R31 ;  /* 0x0000001e051f7223 */ /* 0x000fe2000001001f */
[----:B------:R-:W-:Y:S02]  /*10da0*/  HADD2.F32 R70, -RZ, R70.H1_H1 ;  /* 0x30000046ff467230 */ /* 0x000fe40000004100 */
[C---:B------:R-:W-:Y:S01]  /*10db0*/  FMUL.FTZ R5, R28.reuse, R27 ;  /* 0x0000001b1c057220 */ /* 0x040fe20000410000 */
[----:B------:R-:W-:Y:S02]  /*10dc0*/  HADD2.F32 R14, -RZ, R79.H1_H1 ;  /* 0x3000004fff0e7230 */ /* 0x000fe40000004100 */
[----:B------:R-:W-:Y:S01]  /*10dd0*/  FMUL.FTZ R15, R28, R9 ;  /* 0x000000091c0f7220 */ /* 0x000fe20000410000 */
[----:B------:R-:W-:-:S02]  /*10de0*/  HADD2.F32 R11, -RZ, R11.H1_H1 ;  /* 0x3000000bff0b7230 */ /* 0x000fc40000004100 */
[C---:B------:R-:W-:Y:S01]  /*10df0*/  FMUL.FTZ R32, R29.reuse, R70 ;  /* 0x000000461d207220 */ /* 0x040fe20000410000 */
[----:B------:R-:W-:Y:S02]  /*10e00*/  HADD2.F32 R28, -RZ, R42.H0_H0 ;  /* 0x2000002aff1c7230 */ /* 0x000fe40000004100 */
        /* <DEDUP_REMOVED lines=19> */
[-C--:B------:R-:W-:Y:S01]  /*10f40*/  FMUL.FTZ R8, R8, R5.reuse ;  /* 0x0000000508087220 */ /* 0x080fe20000410000 */
[----:B------:R-:W-:Y:S01]  /*10f50*/  FFMA.FTZ R25, R4, R5, -R7 ;  /* 0x0000000504197223 */ /* 0x000fe20000010807 */
[-C--:B------:R-:W-:Y:S01]  /*10f60*/  FMUL.FTZ R10, R10, R9.reuse ;  /* 0x000000090a0a7220 */ /* 0x080fe20000410000 */
        /* <DEDUP_REMOVED lines=13> */
.L_x_4359:
[----:B------:R-:W-:Y:S05]  /*11040*/  BSYNC B1 ;  /* 0x0000000000017941 */ /* 0x000fea0003800000 */
.L_x_4358:
[----:B------:R-:W-:Y:S04]  /*11050*/  BSSY B1, `(.L_x_4360) ;  /* 0x0000060000017945 */ /* 0x000fe80003800000 */
[----:B------:R-:W-:Y:S05]  /*11060*/  @P1 BRA `(.L_x_4361) ;  /* 0x0000000400781947 */ /* 0x000fea0003800000 */
[----:B-1234-:R-:W-:Y:S01]  /*11070*/  LEA.HI R4, R13, R225, RZ, 0x1d ;  /* 0x000000e10d047211 */ /* 0x01efe200078fe8ff */
        /* <DEDUP_REMOVED lines=9> */
[----:B------:R-:W-:Y:S01]  /*11110*/  LOP3.LUT R4, R205, 0x38, R6, 0xf8, !PT ;  /* 0x00000038cd047812 */ /* 0x000fe200078ef806 */
[----:B------:R-:W-:Y:S01]  /*11120*/  HADD2.F32 R21, -RZ, R71.H0_H0 ;  /* 0x20000047ff157230 */ /* 0x000fe20000004100 */
[----:B------:R-:W-:Y:S01]  /*11130*/  SHF.R.U32.HI R32, RZ, 0x10, R45 ;  /* 0x00000010ff207819 */ /* 0x000fe2000001162d */
[----:B------:R-:W-:Y:S01]  /*11140*/  IMAD.SHL.U32 R5, R5, 0x400, RZ ;  /* 0x0000040005057824 */ /* 0x000fe200078e00ff */
[----:B0-----:R-:W-:-:S02]  /*11150*/  LOP3.LUT R8, R4, R233, RZ, 0x3c, !PT ;  /* 0x000000e904087212 */ /* 0x001fc400078e3cff */
[----:B------:R-:W-:Y:S01]  /*11160*/  SHF.R.U64 R41, R58, 0x10, R59 ;  /* 0x000000103a297819 */ /* 0x000fe2000000123b */
[----:B------:R-:W-:Y:S01]  /*11170*/  HADD2.F32 R32, -RZ, R32.H0_H0 ;  /* 0x20000020ff207230 */ /* 0x000fe20000004100 */
[----:B------:R-:W-:Y:S02]  /*11180*/  LOP3.LUT R9, R5, 0x7fffe000, RZ, 0xc0, !PT ;  /* 0x7fffe00005097812 */ /* 0x000fe400078ec0ff */
[----:B------:R-:W0:Y:S01]  /*11190*/  LDS.128 R4, [R228] ;  /* 0x00000000e4047984 */ /* 0x000e220000000c00 */
[----:B------:R-:W-:Y:S02]  /*111a0*/  SHF.R.U64 R39, R46, 0x10, R47 ;  /* 0x000000102e277819 */ /* 0x000fe4000000122f */
[----:B------:R-:W-:Y:S02]  /*111b0*/  IADD3 R8, R8, R9, R211 ;  /* 0x0000000908087210 */ /* 0x000fe40007ffe0d3 */
[----:B------:R-:W-:Y:S02]  /*111c0*/  SHF.R.U32.HI R58, RZ, 0x10, R59 ;  /* 0x00000010ff3a7819 */ /* 0x000fe4000001163b */
[----:B------:R-:W-:-:S02]  /*111d0*/  LEA R12, R8, R17, 0x1 ;  /* 0x00000011080c7211 */ /* 0x000fc400078e08ff */
[----:B------:R-:W-:Y:S02]  /*111e0*/  SHF.R.U32.HI R46, RZ, 0x10, R47 ;  /* 0x00000010ff2e7819 */ /* 0x000fe4000001162f */
[----:B------:R-:W-:Y:S01]  /*111f0*/  SHF.R.U64 R40, R44, 0x10, R45 ;  /* 0x000000102c287819 */ /* 0x000fe2000000122d */
[----:B------:R-:W1:Y:S01]  /*11200*/  LDS.128 R8, [R12+0x12400] ;  /* 0x012400000c087984 */ /* 0x000e620000000c00 */
        /* <DEDUP_REMOVED lines=19> */
[----:B------:R-:W-:Y:S01]  /*11340*/  FFMA.FTZ R34, R15, R26, -R34 ;  /* 0x0000001a0f227223 */ /* 0x000fe20000010822 */
[----:B------:R-:W-:Y:S02]  /*11350*/  HADD2.F32 R9, -RZ, R73.H0_H0 ;  /* 0x20000049ff097230 */ /* 0x000fe40000004100 */
[----:B------:R-:W-:Y:S01]  /*11360*/  FFMA.FTZ R27, R5, R30, R27 ;  /* 0x0000001e051b7223 */ /* 0x000fe2000001001b */
[----:B------:R-:W-:-:S02]  /*11370*/  HADD2.F32 R29, -RZ, R11.H0_H0 ;  /* 0x2000000bff1d7230 */ /* 0x000fc40000004100 */
[----:B------:R-:W-:Y:S01]  /*11380*/  FFMA.FTZ R36, R15, R32, R36 ;  /* 0x000000200f247223 */ /* 0x000fe20000010024 */
[----:B------:R-:W-:Y:S02]  /*11390*/  HADD2.F32 R30, -RZ, R71.H1_H1 ;  /* 0x30000047ff1e7230 */ /* 0x000fe40000004100 */
[----:B------:R-:W-:Y:S01]  /*113a0*/  FFMA.FTZ R72, R5, R72, -R14 ;  /* 0x0000004805487223 */ /* 0x000fe2000001080e */
[C---:B------:R-:W-:Y:S01]  /*113b0*/  FMUL.FTZ R5, R28.reuse, R21 ;  /* 0x000000151c057220 */ /* 0x040fe20000410000 */
[----:B------:R-:W-:Y:S02]  /*113c0*/  HADD2.F32 R14, -RZ, R73.H1_H1 ;  /* 0x30000049ff0e7230 */ /* 0x000fe40000004100 */
[----:B------:R-:W-:Y:S01]  /*113d0*/  FMUL.FTZ R15, R28, R9 ;  /* 0x000000091c0f7220 */ /* 0x000fe20000410000 */
[----:B------:R-:W-:Y:S02]  /*113e0*/  HADD2.F32 R11, -RZ, R11.H1_H1 ;  /* 0x3000000bff0b7230 */ /* 0x000fe40000004100 */
[----:B------:R-:W-:Y:S01]  /*113f0*/  FMUL.FTZ R32, R29, R30 ;  /* 0x0000001e1d207220 */ /* 0x000fe20000410000 */
[----:B------:R-:W-:-:S02]  /*11400*/  HADD2.F32 R28, -RZ, R46.H0_H0 ;  /* 0x2000002eff1c7230 */ /* 0x000fc40000004100 */
[C---:B------:R-:W-:Y:S01]  /*11410*/  FFMA.FTZ R31, R24.reuse, R9, -R5 ;  /* 0x00000009181f7223 */ /* 0x040fe20000010805 */
[----:B------:R-:W-:Y:S02]  /*11420*/  HADD2.F32 R26, -RZ, R58.H0_H0 ;  /* 0x2000003aff1a7230 */ /* 0x000fe40000004100 */
[-C--:B------:R-:W-:Y:S01]  /*11430*/  FMUL.FTZ R29, R29, R14.reuse ;  /* 0x0000000e1d1d7220 */ /* 0x080fe20000410000 */
[----:B------:R-:W-:Y:S01]  /*11440*/  FFMA.FTZ R32, R25, R14, -R32 ;  /* 0x0000000e19207223 */ /* 0x000fe20000010820 */
[----:B------:R-:W-:Y:S01]  /*11450*/  FFMA.FTZ R24, R24, R21, R15 ;  /* 0x0000001518187223 */ /* 0x000fe2000001000f */
[C---:B------:R-:W-:Y:S01]  /*11460*/  FMUL.FTZ R38, R11.reuse, R28 ;  /* 0x0000001c0b267220 */ /* 0x040fe20000410000 */
[----:B------:R-:W-:Y:S01]  /*11470*/  FMUL.FTZ R14, R11, R26 ;  /* 0x0000001a0b0e7220 */ /* 0x000fe20000410000 */
[----:B------:R-:W-:Y:S02]  /*11480*/  HADD2.F32 R8, -RZ, R8.H1_H1 ;  /* 0x30000008ff087230 */ /* 0x000fe40000004100 */
[----:B------:R-:W-:Y:S01]  /*11490*/  FFMA.FTZ R29, R25, R30, R29 ;  /* 0x0000001e191d7223 */ /* 0x000fe2000001001d */
[----:B------:R-:W-:-:S02]  /*114a0*/  HADD2.F32 R10, -RZ, R10.H1_H1 ;  /* 0x3000000aff0a7230 */ /* 0x000fc40000004100 */
[C---:B------:R-:W-:Y:S01]  /*114b0*/  FFMA.FTZ R33, R7.reuse, R26, -R38 ;  /* 0x0000001a07217223 */ /* 0x040fe20000010826 */
[----:B------:R-:W-:Y:S02]  /*114c0*/  HADD2.F32 R11, -RZ, R40.H0_H0 ;  /* 0x20000028ff0b7230 */ /* 0x000fe40000004100 */
[----:B------:R-:W-:Y:S01]  /*114d0*/  FFMA.FTZ R28, R7, R28, R14 ;  /* 0x0000001c071c7223 */ /* 0x000fe2000001000e */
[----:B------:R-:W-:Y:S02]  /*114e0*/  HADD2.F32 R15, -RZ, R39.H0_H0 ;  /* 0x20000027ff0f7230 */ /* 0x000fe40000004100 */
[----:B------:R-:W-:Y:S02]  /*114f0*/  HADD2.F32 R5, -RZ, R42.H0_H0 ;  /* 0x2000002aff057230 */ /* 0x000fe40000004100 */
[----:B------:R-:W-:Y:S01]  /*11500*/  FMUL.FTZ R7, R8, R11 ;  /* 0x0000000b08077220 */ /* 0x000fe20000410000 */
[----:B------:R-:W-:Y:S02]  /*11510*/  HADD2.F32 R9, -RZ, R41.H0_H0 ;  /* 0x20000029ff097230 */ /* 0x000fe40000004100 */
[----:B------:R-:W-:Y:S01]  /*11520*/  FMUL.FTZ R25, R10, R15 ;  /* 0x0000000f0a197220 */ /* 0x000fe20000410000 */
[----:B------:R-:W-:-:S02]  /*11530*/  HADD2.F32 R4, -RZ, R4.H1_H1 ;  /* 0x30000004ff047230 */ /* 0x000fc40000004100 */
[----:B------:R-:W-:Y:S01]  /*11540*/  FMUL.FTZ R8, R8, R5 ;  /* 0x0000000508087220 */ /* 0x000fe20000410000 */
[----:B------:R-:W-:Y:S02]  /*11550*/  HADD2.F32 R6, -RZ, R6.H1_H1 ;  /* 0x30000006ff067230 */ /* 0x000fe40000004100 */
[----:B------:R-:W-:Y:S01]  /*11560*/  FMUL.FTZ R14, R10, R9 ;  /* 0x000000090a0e7220 */ /* 0x000fe20000410000 */
        /* <DEDUP_REMOVED lines=14> */
.L_x_4361:
[----:B------:R-:W-:Y:S05]  /*11650*/  BSYNC B1 ;  /* 0x0000000000017941 */ /* 0x000fea0003800000 */
.L_x_4360:
[----:B------:R-:W-:Y:S05]  /*11660*/  @P2 BRA `(.L_x_4327) ;  /* 0x0000000400782947 */ /* 0x000fea0003800000 */
[----:B------:R-:W-:Y:S01]  /*11670*/  LEA.HI R13, R13, R230, RZ, 0x1d ;  /* 0x000000e60d0d7211 */ /* 0x000fe200078fe8ff */
[----:B------:R-:W-:Y:S01]  /*11680*/  HADD2.F32 R29, -RZ, R0.H1_H1 ;  /* 0x30000000ff1d7230 */ /* 0x000fe20000004100 */
[----:B------:R-:W-:Y:S01]  /*11690*/  SHF.R.U32.HI R30, RZ, 0x10, R49 ;  /* 0x00000010ff1e7819 */ /* 0x000fe20000011631 */
[----:B------:R-:W-:Y:S01]  /*116a0*/  HADD2.F32 R28, -RZ, R3.H1_H1 ;  /* 0x30000003ff1c7230 */ /* 0x000fe20000004100 */
[----:B01234-:R-:W-:Y:S01]  /*116b0*/  SHF.R.S32.HI R6, RZ, 0x1f, R13 ;  /* 0x0000001fff067819 */ /* 0x01ffe2000001140d */
[----:B------:R-:W-:Y:S01]  /*116c0*/  IMAD.SHL.U32 R4, R13, 0x8, RZ ;  /* 0x000000080d047824 */ /* 0x000fe200078e00ff */
[----:B------:R-:W-:Y:S01]  /*116d0*/  SHF.R.U64 R39, R64, 0x10, R65 ;  /* 0x0000001040277819 */ /* 0x000fe20000001241 */
[----:B------:R-:W-:Y:S01]  /*116e0*/  HADD2.F32 R30, -RZ, R30.H0_H0 ;  /* 0x2000001eff1e7230 */ /* 0x000fe20000004100 */
[----:B------:R-:W-:Y:S02]  /*116f0*/  LEA.HI R6, R6, R13, RZ, 0x3 ;  /* 0x0000000d06067211 */ /* 0x000fe400078f18ff */
[----:B------:R-:W-:-:S02]  /*11700*/  LOP3.LUT R4, R205, 0x38, R4, 0xf8, !PT ;  /* 0x00000038cd047812 */ /* 0x000fc400078ef804 */
[----:B------:R-:W-:Y:S01]  /*11710*/  SHF.R.U32.HI R64, RZ, 0x10, R65 ;  /* 0x00000010ff407819 */ /* 0x000fe20000011641 */
[----:B------:R-:W-:Y:S01]  /*11720*/  IMAD.SHL.U32 R6, R6, 0x400, RZ ;  /* 0x0000040006067824 */ /* 0x000fe200078e00ff */
[----:B------:R-:W-:Y:S02]  /*11730*/  LOP3.LUT R8, R4, R233, RZ, 0x3c, !PT ;  /* 0x000000e904087212 */ /* 0x000fe400078e3cff */
[----:B------:R-:W-:Y:S02]  /*11740*/  SHF.R.U64 R37, R66, 0x10, R67 ;  /* 0x0000001042257819 */ /* 0x000fe40000001243 */
[----:B------:R-:W-:Y:S02]  /*11750*/  LOP3.LUT R9, R6, 0x7fffe000, RZ, 0xc0, !PT ;  /* 0x7fffe00006097812 */ /* 0x000fe400078ec0ff */
[----:B------:R-:W0:Y:S01]  /*11760*/  LDS.128 R4, [R227] ;  /* 0x00000000e3047984 */ /* 0x000e220000000c00 */
[----:B------:R-:W-:Y:S02]  /*11770*/  SHF.R.U64 R33, R50, 0x10, R51 ;  /* 0x0000001032217819 */ /* 0x000fe40000001233 */
[----:B------:R-:W-:-:S02]  /*11780*/  IADD3 R8, R8, R9, R211 ;  /* 0x0000000908087210 */ /* 0x000fc40007ffe0d3 */
[----:B------:R-:W-:Y:S02]  /*11790*/  SHF.R.U32.HI R66, RZ, 0x10, R67 ;  /* 0x00000010ff427819 */ /* 0x000fe40000011643 */
[----:B------:R-:W-:Y:S01]  /*117a0*/  SHF.R.U32.HI R50, RZ, 0x10, R51 ;  /* 0x00000010ff327819 */ /* 0x000fe20000011633 */
[----:B------:R-:W-:Y:S01]  /*117b0*/  IMAD R12, R8, 0x2, R17 ;  /* 0x00000002080c7824 */ /* 0x000fe200078e0211 */
[----:B------:R-:W-:-:S04]  /*117c0*/  SHF.R.U64 R35, R48, 0x10, R49 ;  /* 0x0000001030237819 */ /* 0x000fc80000001231 */
        /* <DEDUP_REMOVED lines=16> */
[----:B------:R-:W-:Y:S02]  /*118d0*/  HADD2.F32 R28, -RZ, R0.H0_H0 ;  /* 0x20000000ff1c7230 */ /* 0x000fe40000004100 */
[----:B------:R-:W-:Y:S01]  /*118e0*/  FFMA.FTZ R34, R13, R29, R34 ;  /* 0x0000001d0d227223 */ /* 0x000fe20000010022 */
[----:B------:R-:W-:Y:S02]  /*118f0*/  HADD2.F32 R0, -RZ, R3.H0_H0 ;  /* 0x20000003ff007230 */ /* 0x000fe40000004100 */
[-C--:B------:R-:W-:Y:S01]  /*11900*/  FMUL.FTZ R25, R25, R24.reuse ;  /* 0x0000001819197220 */ /* 0x080fe20000410000 */
[----:B------:R-:W-:Y:S01]  /*11910*/  FFMA.FTZ R31, R14, R24, -R31 ;  /* 0x000000180e1f7223 */ /* 0x000fe2000001081f */
[----:B------:R-:W-:Y:S01]  /*11920*/  FMUL.FTZ R24, R9, R28 ;  /* 0x0000001c09187220 */ /* 0x000fe20000410000 */
[----:B------:R-:W-:-:S02]  /*11930*/  HADD2.F32 R26, -RZ, R10.H0_H0 ;  /* 0x2000000aff1a7230 */ /* 0x000fc40000004100 */
[-C--:B------:R-:W-:Y:S01]  /*11940*/  FMUL.FTZ R9, R9, R0.reuse ;  /* 0x0000000009097220 */ /* 0x080fe20000410000 */
[----:B------:R-:W-:Y:S02]  /*11950*/  HADD2.F32 R3, -RZ, R2.H0_H0 ;  /* 0x20000002ff037230 */ /* 0x000fe40000004100 */
[----:B------:R-:W-:Y:S01]  /*11960*/  FFMA.FTZ R24, R5, R0, -R24 ;  /* 0x0000000005187223 */ /* 0x000fe20000010818 */
[----:B------:R-:W-:Y:S02]  /*11970*/  HADD2.F32 R0, -RZ, R20.H0_H0 ;  /* 0x20000014ff007230 */ /* 0x000fe40000004100 */
[----:B------:R-:W-:Y:S01]  /*11980*/  FFMA.FTZ R25, R14, R30, R25 ;  /* 0x0000001e0e197223 */ /* 0x000fe20000010019 */
[----:B------:R-:W-:Y:S02]  /*11990*/  HADD2.F32 R27, -RZ, R11.H0_H0 ;  /* 0x2000000bff1b7230 */ /* 0x000fe40000004100 */
[----:B------:R-:W-:Y:S01]  /*119a0*/  FMUL.FTZ R14, R26, R3 ;  /* 0x000000031a0e7220 */ /* 0x000fe20000410000 */
[----:B------:R-:W-:-:S02]  /*119b0*/  HADD2.F32 R2, -RZ, R2.H1_H1 ;  /* 0x30000002ff027230 */ /* 0x000fc40000004100 */
[-C--:B------:R-:W-:Y:S01]  /*119c0*/  FMUL.FTZ R30, R26, R0.reuse ;  /* 0x000000001a1e7220 */ /* 0x080fe20000410000 */
[----:B------:R-:W-:Y:S02]  /*119d0*/  HADD2.F32 R20, -RZ, R20.H1_H1 ;  /* 0x30000014ff147230 */ /* 0x000fe40000004100 */
[----:B------:R-:W-:Y:S01]  /*119e0*/  FFMA.FTZ R26, R15, R0, -R14 ;  /* 0x000000000f1a7223 */ /* 0x000fe2000001080e */
[----:B------:R-:W-:Y:S02]  /*119f0*/  HADD2.F32 R11, -RZ, R11.H1_H1 ;  /* 0x3000000bff0b7230 */ /* 0x000fe40000004100 */
[C---:B------:R-:W-:Y:S01]  /*11a00*/  FMUL.FTZ R36, R27.reuse, R2 ;  /* 0x000000021b247220 */ /* 0x040fe20000410000 */
[----:B------:R-:W-:Y:S02]  /*11a10*/  HADD2.F32 R14, -RZ, R50.H0_H0 ;  /* 0x20000032ff0e7230 */ /* 0x000fe40000004100 */
[----:B------:R-:W-:Y:S01]  /*11a20*/  FMUL.FTZ R27, R27, R20 ;  /* 0x000000141b1b7220 */ /* 0x000fe20000410000 */
[----:B------:R-:W-:-:S02]  /*11a30*/  HADD2.F32 R0, -RZ, R66.H0_H0 ;  /* 0x20000042ff007230 */ /* 0x000fc40000004100 */
[----:B------:R-:W-:Y:S01]  /*11a40*/  FFMA.FTZ R28, R5, R28, R9 ;  /* 0x0000001c051c7223 */ /* 0x000fe20000010009 */
[----:B------:R-:W-:Y:S02]  /*11a50*/  HADD2.F32 R8, -RZ, R8.H1_H1 ;  /* 0x30000008ff087230 */ /* 0x000fe40000004100 */
[----:B------:R-:W-:Y:S01]  /*11a60*/  FFMA.FTZ R27, R21, R2, R27 ;  /* 0x00000002151b7223 */ /* 0x000fe2000001001b */
[C---:B------:R-:W-:Y:S01]  /*11a70*/  FMUL.FTZ R38, R11.reuse, R14 ;  /* 0x0000000e0b267220 */ /* 0x040fe20000410000 */
[-C--:B------:R-:W-:Y:S01]  /*11a80*/  FMUL.FTZ R2, R11, R0.reuse ;  /* 0x000000000b027220 */ /* 0x080fe20000410000 */
[----:B------:R-:W-:Y:S02]  /*11a90*/  HADD2.F32 R10, -RZ, R10.H1_H1 ;  /* 0x3000000aff0a7230 */ /* 0x000fe40000004100 */
[----:B------:R-:W-:Y:S01]  /*11aa0*/  FFMA.FTZ R30, R15, R3, R30 ;  /* 0x000000030f1e7223 */ /* 0x000fe2000001001e */
[----:B------:R-:W-:Y:S02]  /*11ab0*/  HADD2.F32 R9, -RZ, R35.H0_H0 ;  /* 0x20000023ff097230 */ /* 0x000fe40000004100 */
[----:B------:R-:W-:Y:S01]  /*11ac0*/  FFMA.FTZ R29, R7, R0, -R38 ;  /* 0x00000000071d7223 */ /* 0x000fe20000010826 */
[----:B------:R-:W-:-:S02]  /*11ad0*/  HADD2.F32 R11, -RZ, R33.H0_H0 ;  /* 0x20000021ff0b7230 */ /* 0x000fc40000004100 */
[----:B------:R-:W-:Y:S01]  /*11ae0*/  FFMA.FTZ R2, R7, R14, R2 ;  /* 0x0000000e07027223 */ /* 0x000fe20000010002 */
[----:B------:R-:W-:Y:S02]  /*11af0*/  HADD2.F32 R3, -RZ, R39.H0_H0 ;  /* 0x20000027ff037230 */ /* 0x000fe40000004100 */
[----:B------:R-:W-:Y:S01]  /*11b00*/  FMUL.FTZ R7, R8, R9 ;  /* 0x0000000908077220 */ /* 0x000fe20000410000 */
[----:B------:R-:W-:Y:S02]  /*11b10*/  HADD2.F32 R5, -RZ, R37.H0_H0 ;  /* 0x20000025ff057230 */ /* 0x000fe40000004100 */
[----:B------:R-:W-:Y:S01]  /*11b20*/  FMUL.FTZ R15, R10, R11 ;  /* 0x0000000b0a0f7220 */ /* 0x000fe20000410000 */
[----:B------:R-:W-:Y:S02]  /*11b30*/  HADD2.F32 R6, -RZ, R6.H1_H1 ;  /* 0x30000006ff067230 */ /* 0x000fe40000004100 */
[----:B------:R-:W-:Y:S01]  /*11b40*/  FMUL.FTZ R8, R8, R3 ;  /* 0x0000000308087220 */ /* 0x000fe20000410000 */
[----:B------:R-:W-:Y:S01]  /*11b50*/  FFMA.FTZ R36, R21, R20, -R36 ;  /* 0x0000001415247223 */ /* 0x000fe20000010824 */
        /* <DEDUP_REMOVED lines=15> */
.L_x_4327:
[----:B------:R-:W-:Y:S05]  /*11c50*/  BSYNC B0 ;  /* 0x0000000000007941 */ /* 0x000fea0003800000 */
.L_x_4299:
        /* <DEDUP_REMOVED lines=8> */
.L_x_4297:
[----:B------:R-:W-:-:S06]  /*11ce0*/  ULOP3.LUT UR4, UR60, 0x1, URZ, 0xfc, !UPT ;  /* 0x000000013c047892 */ /* 0x000fcc000f8efc3f */
[----:B01----:R-:W-:-:S05]  /*11cf0*/  IMAD.U32 R0, RZ, RZ, UR4 ;  /* 0x00000004ff007e24 */ /* 0x003fca000f8e00ff */
[----:B------:R-:W-:-:S13]  /*11d00*/  ISETP.NE.AND P0, PT, R0, 0x3, PT ;  /* 0x000000030000780c */ /* 0x000fda0003f05270 */
[----:B------:R-:W-:Y:S05]  /*11d10*/  @!P0 BRA `(.L_x_4362) ;  /* 0x0000000000048947 */ /* 0x000fea0003800000 */
[----:B------:R-:W-:Y:S01]  /*11d20*/  BPT.TRAP 0x1 ;  /* 0x000000040000795c */ /* 0x000fe20000300000 */
.L_x_4362:
[----:B--234-:R-:W-:Y:S01]  /*11d30*/  IMAD R5, R23, 0x8, R17 ;  /* 0x0000000817057824 */ /* 0x01cfe200078e0211 */
[----:B------:R-:W-:-:S04]  /*11d40*/  SHF.L.U32 R0, R194, 0x1f, RZ ;  /* 0x0000001fc2007819 */ /* 0x000fc800000006ff */
[----:B------:R0:W1:Y:S01]  /*11d50*/  SYNCS.PHASECHK.TRANS64.TRYWAIT P2, [R5+URZ+0x30830], R0 ;  /* 0x03083000050075a7 */ /* 0x000062000804017f */
[----:B------:R-:W-:Y:S05]  /*11d60*/  @!P0 BRA `(.L_x_4363) ;  /* 0x0000000000048947 */ /* 0x000fea0003800000 */
[----:B------:R-:W-:Y:S01]  /*11d70*/  BPT.TRAP 0x1 ;  /* 0x000000040000795c */ /* 0x000fe20000300000 */
.L_x_4363:
[----:B------:R-:W2:Y:S02]  /*11d80*/  S2R R2, SR_TID.X ;  /* 0x0000000000027919 */ /* 0x000ea40000002100 */
[----:B--2---:R-:W-:-:S04]  /*11d90*/  LOP3.LUT R2, R2, 0x7f, RZ, 0xc0, !PT ;  /* 0x0000007f02027812 */ /* 0x004fc800078ec0ff */
[----:B------:R-:W-:Y:S01]  /*11da0*/  ISETP.NE.AND P1, PT, R2, RZ, PT ;  /* 0x000000ff0200720c */ /* 0x000fe20003f25270 */
[----:B-1----:R-:W-:-:S12]  /*11db0*/  @P2 BRA `(.L_x_4364) ;  /* 0x0000000000082947 */ /* 0x002fd80003800000 */
[----:B------:R-:W1:Y:S02]  /*11dc0*/  SYNCS.PHASECHK.TRANS64.TRYWAIT P2, [R5+URZ+0x30830], R0 ;  /* 0x03083000050075a7 */ /* 0x000e64000804017f */
[----:B-1----:R-:W-:Y:S05]  /*11dd0*/  @!P2 BRA `(.L_x_4365) ;  /* 0x00000168002ca947 */ /* 0x002fea0003800000 */
.L_x_4364:
[----:B------:R-:W-:Y:S05]  /*11de0*/  WARPSYNC.ALL ;  /* 0x0000000000007948 */ /* 0x000fea0003800000 */
[----:B01----:R-:W-:Y:S01]  /*11df0*/  IADD3 R0, R17, 0x1e400, RZ ;  /* 0x0001e40011007810 */ /* 0x003fe20007ffe0ff */
[----:B------:R-:W-:Y:S01]  /*11e00*/  IMAD.MOV.U32 R3, RZ, RZ, 0x40000040 ;  /* 0x40000040ff037424 */ /* 0x000fe200078e00ff */
[----:B------:R-:W-:Y:S01]  /*11e10*/  R2UR UR4, R68 ;  /* 0x00000000440472ca */ /* 0x000fe200000e0000 */
[----:B------:R-:W-:Y:S01]  /*11e20*/  UMOV UR9, 0x40000040 ;  /* 0x4000004000097882 */ /* 0x000fe20000000000 */
[----:B------:R-:W-:Y:S01]  /*11e30*/  SHF.R.U32.HI R0, RZ, 0x4, R0 ;  /* 0x00000004ff007819 */ /* 0x000fe20000011600 */
[----:B------:R-:W-:Y:S01]  /*11e40*/  WARPGROUP.ARRIVE ;  /* 0x00000000000079c5 */ /* 0x000fe20000000000 */
[----:B------:R-:W-:Y:S01]  /*11e50*/  R2UR UR11, R3 ;  /* 0x00000000030b72ca */ /* 0x000fe200000e0000 */
[----:B------:R-:W-:Y:S01]  /*11e60*/  IMAD.MOV.U32 R7, RZ, RZ, 0x40000040 ;  /* 0x40000040ff077424 */ /* 0x000fe200078e00ff */
[----:B------:R-:W-:Y:S01]  /*11e70*/  LOP3.LUT R0, R0, 0x3fff, RZ, 0xc0, !PT ;  /* 0x00003fff00007812 */ /* 0x000fe200078ec0ff */
[----:B------:R-:W-:Y:S01]  /*11e80*/  IMAD.U32 R9, RZ, RZ, UR9 ;  /* 0x00000009ff097e24 */ /* 0x000fe2000f8e00ff */
[----:B------:R-:W-:Y:S01]  /*11e90*/  UMOV UR53, 0x40000040 ;  /* 0x4000004000357882 */ /* 0x000fe20000000000 */
[----:B------:R-:W-:Y:S01]  /*11ea0*/  UMOV UR49, 0x40000040 ;  /* 0x4000004000317882 */ /* 0x000fe20000000000 */
[----:B------:R-:W-:Y:S01]  /*11eb0*/  LOP3.LUT R10, R0, 0x10000, RZ, 0xfc, !PT ;  /* 0x00010000000a7812 */ /* 0x000fe200078efcff */
[----:B------:R-:W-:Y:S01]  /*11ec0*/  UMOV UR45, 0x40000040 ;  /* 0x40000040002d7882 */ /* 0x000fe20000000000 */
[----:B------:R-:W-:Y:S01]  /*11ed0*/  UMOV UR41, 0x40000040 ;  /* 0x4000004000297882 */ /* 0x000fe20000000000 */
[----:B------:R-:W-:Y:S01]  /*11ee0*/  ULOP3.LUT UR4, UR4, 0x10000, URZ, 0xfc, !UPT ;  /* 0x0001000004047892 */ /* 0x000fe2000f8efc3f */
[----:B------:R-:W-:Y:S01]  /*11ef0*/  IMAD.MOV.U32 R3, RZ, RZ, 0x40000040 ;  /* 0x40000040ff037424 */ /* 0x000fe200078e00ff */
[----:B------:R-:W-:Y:S01]  /*11f00*/  UMOV UR37, 0x40000040 ;  /* 0x4000004000257882 */ /* 0x000fe20000000000 */
[----:B------:R-:W-:Y:S01]  /*11f10*/  IMAD R2, R23, 0x900, R10 ;  /* 0x0000090017027824 */ /* 0x000fe200078e020a */
[----:B------:R-:W-:Y:S01]  /*11f20*/  UIADD3 UR5, UR4, 0x2, URZ ;  /* 0x0000000204057890 */ /* 0x000fe2000fffe03f */
[----:B------:R-:W-:Y:S01]  /*11f30*/  IMAD.MOV.U32 R73, RZ, RZ, -0x60 ;  /* 0xffffffa0ff497424 */ /* 0x000fe200078e00ff */
[----:B------:R-:W-:Y:S01]  /*11f40*/  UIADD3 UR52, UR4, 0x406, URZ ;  /* 0x0000040604347890 */ /* 0x000fe2000fffe03f */
[C---:B------:R-:W-:Y:S01]  /*11f50*/  VIADD R6, R2.reuse, 0x2 ;  /* 0x0000000202067836 */ /* 0x040fe20000000000 */
[----:B------:R-:W-:Y:S01]  /*11f60*/  R2UR UR10, R2 ;  /* 0x00000000020a72ca */ /* 0x000fe200000e0000 */
[----:B------:R-:W-:Y:S01]  /*11f70*/  UMOV UR8, UR4 ;  /* 0x0000000400087c82 */ /* 0x000fe20008000000 */
[----:B------:R-:W-:Y:S01]  /*11f80*/  UIADD3 UR48, UR4, 0x800, URZ ;  /* 0x0000080004307890 */ /* 0x000fe2000fffe03f */
[----:B------:R-:W-:Y:S01]  /*11f90*/  IMAD.U32 R8, RZ, RZ, UR8 ;  /* 0x00000008ff087e24 */ /* 0x000fe2000f8e00ff */
[----:B------:R-:W-:Y:S01]  /*11fa0*/  UIADD3 UR44, UR4, 0x802, URZ ;  /* 0x00000802042c7890 */ /* 0x000fe2000fffe03f */
[----:B------:R-:W-:Y:S01]  /*11fb0*/  R2UR UR39, R3 ;  /* 0x00000000032772ca */ /* 0x000fe200000e0000 */
[----:B------:R-:W-:Y:S01]  /*11fc0*/  UIADD3 UR40, UR4, 0x804, URZ ;  /* 0x0000080404287890 */ /* 0x000fe2000fffe03f */
[----:B------:R-:W-:Y:S01]  /*11fd0*/  IMAD R73, R150, R73, 0x60 ;  /* 0x0000006096497424 */ /* 0x000fe200078e0249 */
[----:B------:R0:W-:Y:S01]  /*11fe0*/  STL.64 [R1+0x30], R8 ;  /* 0x0000300801007387 */ /* 0x0001e20000100a00 */
[----:B------:R-:W-:Y:S01]  /*11ff0*/  UIADD3 UR36, UR4, 0x806, URZ ;  /* 0x0000080604247890 */ /* 0x000fe2000fffe03f */
[----:B------:R-:W-:Y:S01]  /*12000*/  @!P1 VIADD R0, R5, 0x30840 ;  /* 0x0003084005009836 */ /* 0x000fe20000000000 */
[----:B------:R-:W-:Y:S01]  /*12010*/  LOP3.LUT R16, R16, 0xffefffff, RZ, 0xc0, !PT ;  /* 0xffefffff10107812 */ /* 0x000fe200078ec0ff */
[--C-:B------:R-:W-:Y:S01]  /*12020*/  IMAD.IADD R4, R196, 0x1, R73.reuse ;  /* 0x00000001c4047824 */ /* 0x100fe200078e0249 */
[----:B------:R-:W-:Y:S01]  /*12030*/  HGMMA.64x96x16.F32 R24, gdesc[UR8], RZ, !UPT, gsb0 ;  /* 0x01600000081879f0 */ /* 0x000fe2000c0008ff */
[----:B------:R-:W-:Y:S01]  /*12040*/  R2UR UR10, R6 ;  /* 0x00000000060a72ca */ /* 0x000fe200000e0000 */
[----:B------:R-:W-:Y:S01]  /*12050*/  UMOV UR8, UR5 ;  /* 0x0000000500087c82 */ /* 0x000fe20008000000 */
[----:B------:R-:W-:Y:S01]  /*12060*/  R2UR UR11, R7 ;  /* 0x00000000070b72ca */ /* 0x000fe200000e0000 */
[----:B------:R-:W-:Y:S01]  /*12070*/  UMOV UR9, 0x40000040 ;  /* 0x4000004000097882 */ /* 0x000fe20000000000 */
[----:B------:R-:W-:Y:S01]  /*12080*/  VIADD R6, R2, 0x4 ;  /* 0x0000000402067836 */ /* 0x000fe20000000000 */
[----:B------:R-:W-:Y:S01]  /*12090*/  UIADD3 UR5, UR4, 0x4, URZ ;  /* 0x0000000404057890 */ /* 0x000fe2000fffe03f */
[----:B------:R-:W-:Y:S01]  /*120a0*/  IMAD.MOV.U32 R7, RZ, RZ, 0x40000040 ;  /* 0x40000040ff077424 */ /* 0x000fe200078e00ff */
[----:B0-----:R-:W-:Y:S01]  /*120b0*/  MOV R8, UR8 ;  /* 0x0000000800087c02 */ /* 0x001fe20008000f00 */
[----:B------:R-:W-:Y:S01]  /*120c0*/  IMAD.U32 R9, RZ, RZ, UR9 ;  /* 0x00000009ff097e24 */ /* 0x000fe2000f8e00ff */
[----:B------:R-:W-:Y:S01]  /*120d0*/  @!P1 PRMT R0, RZ, 0x654, R0 ;  /* 0x00000654ff009816 */ /* 0x000fe20000000000 */
[C-C-:B------:R-:W-:Y:S01]  /*120e0*/  IMAD R75, R206.reuse, -0x2, R4.reuse ;  /* 0xfffffffece4b7824 */ /* 0x140fe200078e0204 */
[----:B------:R-:W-:Y:S01]  /*120f0*/  IADD3 R5, -R197, 0x1, R4 ;  /* 0x00000001c5057810 */ /* 0x000fe20007ffe104 */
[C---:B------:R-:W-:Y:S01]  /*12100*/  IMAD R14, R206.reuse, -0x2, R73 ;  /* 0xfffffffece0e7824 */ /* 0x040fe200078e0249 */
[----:B------:R0:W-:Y:S03]  /*12110*/  STL.64 [R1+0x28], R8 ;  /* 0x0000280801007387 */ /* 0x0001e60000100a00 */
[----:B------:R-:W-:Y:S01]  /*12120*/  IMAD R5, R206, -0x2, R5 ;  /* 0xfffffffece057824 */ /* 0x000fe200078e0205 */
[----:B------:R-:W-:-:S02]  /*12130*/  WARPGROUP.DEPBAR.LE gsb0, 0x0 ;  /* 0x00008000000079c5 */ /* 0x000fc40000010000 */
[----:B------:R-:W-:-:S06]  /*12140*/  WARPGROUP.ARRIVE ;  /* 0x00000000000079c5 */ /* 0x000fcc0000000000 */
[----:B------:R-:W-:Y:S01]  /*12150*/  HGMMA.64x96x16.F32 R24, gdesc[UR8], R24, gsb0 ;  /* 0x01600000081879f0 */ /* 0x000fe20008000818 */
[----:B------:R-:W-:Y:S01]  /*12160*/  R2UR UR10, R6 ;  /* 0x00000000060a72ca */ /* 0x000fe200000e0000 */
[----:B------:R-:W-:Y:S01]  /*12170*/  UMOV UR8, UR5 ;  /* 0x0000000500087c82 */ /* 0x000fe20008000000 */
[----:B------:R-:W-:Y:S01]  /*12180*/  R2UR UR11, R7 ;  /* 0x00000000070b72ca */ /* 0x000fe200000e0000 */
[----:B------:R-:W-:Y:S01]  /*12190*/  UMOV UR9, 0x40000040 ;  /* 0x4000004000097882 */ /* 0x000fe20000000000 */
[----:B------:R-:W-:Y:S01]  /*121a0*/  IMAD.MOV.U32 R7, RZ, RZ, 0x40000040 ;  /* 0x40000040ff077424 */ /* 0x000fe200078e00ff */
[----:B------:R-:W-:Y:S01]  /*121b0*/  IADD3 R6, R2, 0x6, RZ ;  /* 0x0000000602067810 */ /* 0x000fe20007ffe0ff */
[----:B------:R-:W-:Y:S01]  /*121c0*/  UIADD3 UR5, UR4, 0x6, URZ ;  /* 0x0000000604057890 */ /* 0x000fe2000fffe03f */
[----:B0-----:R-:W-:Y:S02]  /*121d0*/  IMAD.U32 R8, RZ, RZ, UR8 ;  /* 0x00000008ff087e24 */ /* 0x001fe4000f8e00ff */
[----:B------:R-:W-:-:S05]  /*121e0*/  IMAD.U32 R9, RZ, RZ, UR9 ;  /* 0x00000009ff097e24 */ /* 0x000fca000f8e00ff */
[----:B------:R0:W-:Y:S01]  /*121f0*/  STL.64 [R1+0x20], R8 ;  /* 0x0000200801007387 */ /* 0x0001e20000100a00 */
[----:B------:R-:W-:Y:S02]  /*12200*/  WARPGROUP.DEPBAR.LE gsb0, 0x0 ;  /* 0x00008000000079c5 */ /* 0x000fe40000010000 */
[----:B------:R-:W-:-:S06]  /*12210*/  WARPGROUP.ARRIVE ;  /* 0x00000000000079c5 */ /* 0x000fcc0000000000 */
[----:B------:R-:W-:Y:S01]  /*12220*/  HGMMA.64x96x16.F32 R24, gdesc[UR8], R24, gsb0 ;  /* 0x01600000081879f0 */ /* 0x000fe20008000818 */
[----:B------:R-:W-:Y:S01]  /*12230*/  R2UR UR10, R6 ;  /* 0x00000000060a72ca */ /* 0x000fe200000e0000 */
[----:B------:R-:W-:Y:S01]  /*12240*/  UMOV UR8, UR5 ;  /* 0x0000000500087c82 */ /* 0x000fe20008000000 */
[----:B------:R-:W-:Y:S01]  /*12250*/  R2UR UR11, R7 ;  /* 0x00000000070b72ca */ /* 0x000fe200000e0000 */
[----:B------:R-:W-:Y:S01]  /*12260*/  UMOV UR9, 0x40000040 ;  /* 0x4000004000097882 */ /* 0x000fe20000000000 */
[----:B------:R-:W-:Y:S01]  /*12270*/  VIADD R6, R2, 0x300 ;  /* 0x0000030002067836 */ /* 0x000fe20000000000 */
[----:B------:R-:W-:Y:S01]  /*12280*/  UIADD3 UR5, UR4, 0x400, URZ ;  /* 0x0000040004057890 */ /* 0x000fe2000fffe03f */
[----:B------:R-:W-:Y:S02]  /*12290*/  IMAD.MOV.U32 R7, RZ, RZ, 0x40000040 ;  /* 0x40000040ff077424 */ /* 0x000fe400078e00ff */
        /* <DEDUP_REMOVED lines=27> */
[----:B------:R-:W-:Y:S01]  /*12450*/  IMAD.U32 R9, RZ, RZ, UR9 ;  /* 0x00000009ff097e24 */ /* 0x000fe2000f8e00ff */
[----:B------:R-:W-:-:S02]  /*12460*/  ULDC UR4, c[0x0][0x9dc] ;  /* 0x0002770000047ab9 */ /* 0x000fc40000000800 */
[----:B------:R-:W-:Y:S02]  /*12470*/  IMAD.U32 R11, RZ, RZ, UR4 ;  /* 0x00000004ff0b7e24 */ /* 0x000fe4000f8e00ff */
        /* <DEDUP_REMOVED lines=8> */
[----:B------:R-:W-:Y:S02]  /*12500*/  VIADD R6, R2, 0x306 ;  /* 0x0000030602067836 */ /* 0x000fe40000000000 */
[----:B------:R-:W-:Y:S02]  /*12510*/  IMAD.MOV.U32 R7, RZ, RZ, 0x40000040 ;  /* 0x40000040ff077424 */ /* 0x000fe400078e00ff */
[----:B0-----:R-:W-:Y:S01]  /*12520*/  IMAD.U32 R8, RZ, RZ, UR8 ;  /* 0x00000008ff087e24 */ /* 0x001fe2000f8e00ff */
[----:B------:R-:W-:Y:S01]  /*12530*/  R2UR UR54, R6 ;  /* 0x00000000063672ca */ /* 0x000fe200000e0000 */
[----:B------:R-:W-:Y:S01]  /*12540*/  IMAD.U32 R9, RZ, RZ, UR9 ;  /* 0x00000009ff097e24 */ /* 0x000fe2000f8e00ff */
[----:B------:R-:W-:Y:S01]  /*12550*/  R2UR UR55, R7 ;  /* 0x00000000073772ca */ /* 0x000fe200000e0000 */
[----:B------:R-:W-:Y:S01]  /*12560*/  IMAD.MOV.U32 R7, RZ, RZ, 0x40000040 ;  /* 0x40000040ff077424 */ /* 0x000fe200078e00ff */
[----:B------:R-:W-:-:S02]  /*12570*/  IADD3 R6, R2, 0x600, RZ ;  /* 0x0000060002067810 */ /* 0x000fc40007ffe0ff */
[----:B------:R0:W-:Y:S02]  /*12580*/  STL.64 [R1], R8 ;  /* 0x0000000801007387 */ /* 0x0001e40000100a00 */
[----:B------:R-:W-:Y:S01]  /*12590*/  R2UR UR50, R6 ;  /* 0x00000000063272ca */ /* 0x000fe200000e0000 */
[----:B------:R-:W-:Y:S01]  /*125a0*/  VIADD R6, R2, 0x602 ;  /* 0x0000060202067836 */ /* 0x000fe20000000000 */
[----:B------:R-:W-:Y:S01]  /*125b0*/  R2UR UR51, R7 ;  /* 0x00000000073372ca */ /* 0x000fe200000e0000 */
[----:B------:R-:W-:-:S03]  /*125c0*/  IMAD.MOV.U32 R7, RZ, RZ, 0x40000040 ;  /* 0x40000040ff077424 */ /* 0x000fc600078e00ff */
[----:B------:R-:W-:Y:S01]  /*125d0*/  R2UR UR46, R6 ;  /* 0x00000000062e72ca */ /* 0x000fe200000e0000 */
[C---:B------:R-:W-:Y:S01]  /*125e0*/  VIADD R6, R2.reuse, 0x604 ;  /* 0x0000060402067836 */ /* 0x040fe20000000000 */
[----:B------:R-:W-:Y:S01]  /*125f0*/  R2UR UR47, R7 ;  /* 0x00000000072f72ca */ /* 0x000fe200000e0000 */
[----:B------:R-:W-:Y:S01]  /*12600*/  IMAD.MOV.U32 R7, RZ, RZ, 0x40000040 ;  /* 0x40000040ff077424 */ /* 0x000fe200078e00ff */
[----:B------:R-:W-:Y:S02]  /*12610*/  IADD3 R2, R2, 0x606, RZ ;  /* 0x0000060602027810 */ /* 0x000fe40007ffe0ff */
[----:B------:R-:W-:Y:S02]  /*12620*/  R2UR UR42, R6 ;  /* 0x00000000062a72ca */ /* 0x000fe400000e0000 */
[----:B------:R-:W-:Y:S02]  /*12630*/  R2UR UR43, R7 ;  /* 0x00000000072b72ca */ /* 0x000fe400000e0000 */
[----:B------:R-:W-:-:S02]  /*12640*/  R2UR UR38, R2 ;  /* 0x00000000022672ca */ /* 0x000fc400000e0000 */
[----:B------:R-:W1:Y:S01]  /*12650*/  LDC.64 R2, c[0x0][0x9e0] ;  /* 0x00027800ff027b82 */ /* 0x000e620000000a00 */
[----:B0-----:R-:W-:Y:S02]  /*12660*/  LEA R8, R201, R216, 0x7 ;  /* 0x000000d8c9087211 */ /* 0x001fe400078e38ff */
[----:B-1----:R-:W-:Y:S01]  /*12670*/  ISETP.GE.AND P2, PT, R3, 0x1, PT ;  /* 0x000000010300780c */ /* 0x002fe20003f46270 */
[----:B------:R-:W-:-:S12]  /*12680*/  IMAD.IADD R12, R5, 0x1, R2 ;  /* 0x00000001050c7824 */ /* 0x000fd800078e0202 */
[----:B------:R-:W-:Y:S01]  /*12690*/  @P2 LOP3.LUT R16, R16, 0x100000, RZ, 0xfc, !PT ;  /* 0x0010000010102812 */ /* 0x000fe200078efcff */
        /* <DEDUP_REMOVED lines=36> */
.L_x_4368:
[----:B------:R-:W-:-:S13]  /*128e0*/  ISETP.NE.AND P2, PT, R3, 0x1, PT ;  /* 0x000000010300780c */ /* 0x000fda0003f45270 */
[----:B------:R-:W0:Y:S02]  /*128f0*/  @P2 LDC.64 R6, c[0x0][0x9e8] ;  /* 0x00027a00ff062b82 */ /* 0x000e240000000a00 */
[----:B0-----:R-:W-:-:S05]  /*12900*/  @P2 IMAD.HI.U32 R6, R5, R6, RZ ;  /* 0x0000000605062227 */ /* 0x001fca00078e00ff */
[----:B------:R-:W-:-:S07]  /*12910*/  @P2 SHF.R.U32.HI R5, RZ, R7, R6 ;  /* 0x00000007ff052219 */ /* 0x000fce0000011606 */
.L_x_4369:
[----:B------:R-:W-:Y:S05]  /*12920*/  BSYNC B0 ;  /* 0x0000000000007941 */ /* 0x000fea0003800000 */
.L_x_4367:
[----:B------:R-:W-:-:S05]  /*12930*/  IMAD R5, R5, R3, R14 ;  /* 0x0000000305057224 */ /* 0x000fca00078e020e */
[----:B------:R-:W-:Y:S02]  /*12940*/  VIMNMX R4, R4, R5, !PT ;  /* 0x0000000504047248 */ /* 0x000fe40007fe0100 */
[----:B------:R-:W-:-:S07]  /*12950*/  VIADDMNMX R0, R5, R3, R0, PT ;  /* 0x0000000305007246 */ /* 0x000fce0003800100 */
.L_x_4366:
[C---:B------:R-:W-:Y:S02]  /*12960*/  ISETP.GE.AND P3, PT, R73.reuse, 0x9, PT ;  /* 0x000000094900780c */ /* 0x040fe40003f66270 */
[----:B------:R-:W-:Y:S02]  /*12970*/  ISETP.GE.AND P2, PT, R73, 0x2, PT ;  /* 0x000000024900780c */ /* 0x000fe40003f46270 */
[----:B------:R-:W-:Y:S02]  /*12980*/  P2R R20, PR, RZ, 0x8 ;  /* 0x00000008ff147803 */ /* 0x000fe40000000000 */
[C---:B------:R-:W-:Y:S02]  /*12990*/  ISETP.GT.AND P3, PT, R4.reuse, 0x8, !P3 ;  /* 0x000000080400780c */ /* 0x040fe40005f64270 */
[----:B------:R-:W-:Y:S02]  /*129a0*/  ISETP.GT.AND P4, PT, R4, 0x1, !P2 ;  /* 0x000000010400780c */ /* 0x000fe40005784270 */
[----:B------:R-:W-:-:S02]  /*129b0*/  ISETP.LT.OR P3, PT, R0, 0x9, P3 ;  /* 0x000000090000780c */ /* 0x000fc40001f61670 */
[----:B------:R-:W-:Y:S02]  /*129c0*/  ISETP.GE.AND P5, PT, R73, 0xa, PT ;  /* 0x0000000a4900780c */ /* 0x000fe40003fa6270 */
[----:B------:R-:W-:Y:S02]  /*129d0*/  FSEL R101, R28, -INF , !P3 ;  /* 0xff8000001c657808 */ /* 0x000fe40005800000 */
[----:B------:R-:W-:Y:S02]  /*129e0*/  ISETP.LT.OR P4, PT, R0, 0x2, P4 ;  /* 0x000000020000780c */ /* 0x000fe40002781670 */
[----:B------:R-:W-:Y:S02]  /*129f0*/  ISETP.GT.AND P3, PT, R4, 0x9, !P5 ;  /* 0x000000090400780c */ /* 0x000fe40006f64270 */
[----:B------:R-:W-:Y:S02]  /*12a00*/  FSEL R103, R25, -INF , !P4 ;  /* 0xff80000019677808 */ /* 0x000fe40006000000 */
        /* <DEDUP_REMOVED lines=88> */
[C---:B------:R-:W-:Y:S02]  /*12f90*/  ISETP.GE.AND P3, PT, R73.reuse, 0x52, PT ;  /* 0x000000524900780c */ /* 0x040fe40003f66270 */
[----:B------:R-:W-:Y:S02]  /*12fa0*/  ISETP.GE.AND P6, PT, R73, 0x1, PT ;  /* 0x000000014900780c */ /* 0x000fe40003fc6270 */
[----:B------:R-:W-:-:S02]  /*12fb0*/  ISETP.GT.AND P4, PT, R4, 0x51, !P3 ;  /* 0x000000510400780c */ /* 0x000fc40005f84270 */
[----:B------:R-:W-:Y:S02]  /*12fc0*/  IADD3 R6, R77, 0x8, R8 ;  /* 0x000000084d067810 */ /* 0x000fe40007ffe008 */
        /* <DEDUP_REMOVED lines=15> */
[----:B------:R-:W-:Y:S02]  /*130c0*/  FSEL R69, R69, -INF , !P5 ;  /* 0xff80000045457808 */ /* 0x000fe40006800000 */
[----:B------:R-:W-:-:S13]  /*130d0*/  ISETP.GE.AND P5, PT, R3, 0x1, PT ;  /* 0x000000010300780c */ /* 0x000fda0003fa6270 */
[----:B------:R-:W-:Y:S05]  /*130e0*/  @!P5 BRA `(.L_x_4370) ;  /* 0x000000000050d947 */ /* 0x000fea0003800000 */
        /* <DEDUP_REMOVED lines=12> */
.L_x_4372:
[----:B------:R-:W-:-:S13]  /*131b0*/  ISETP.NE.AND P5, PT, R3, 0x1, PT ;  /* 0x000000010300780c */ /* 0x000fda0003fa5270 */
[----:B------:R-:W0:Y:S02]  /*131c0*/  @P5 LDC.64 R32, c[0x0][0x9e8] ;  /* 0x00027a00ff205b82 */ /* 0x000e240000000a00 */
[----:B0-----:R-:W-:-:S05]  /*131d0*/  @P5 IMAD.HI.U32 R32, R0, R32, RZ ;  /* 0x0000002000205227 */ /* 0x001fca00078e00ff */
[----:B------:R-:W-:-:S07]  /*131e0*/  @P5 SHF.R.U32.HI R0, RZ, R33, R32 ;  /* 0x00000021ff005219 */ /* 0x000fce0000011620 */
.L_x_4373:
[----:B------:R-:W-:Y:S05]  /*131f0*/  BSYNC B0 ;  /* 0x0000000000007941 */ /* 0x000fea0003800000 */
.L_x_4371:
[----:B------:R-:W-:-:S05]  /*13200*/  IMAD R5, R0, R3, R14 ;  /* 0x0000000300057224 */ /* 0x000fca00078e020e */
[----:B------:R-:W-:Y:S02]  /*13210*/  VIMNMX R6, R6, R5, !PT ;  /* 0x0000000506067248 */ /* 0x000fe40007fe0100 */
[----:B------:R-:W-:-:S07]  /*13220*/  VIADDMNMX R4, R5, R3, R4, PT ;  /* 0x0000000305047246 */ /* 0x000fce0003800104 */
.L_x_4370:
[----:B------:R-:W-:Y:S01]  /*13230*/  ISETP.GT.AND P2, PT, R6, 0x1, !P2 ;  /* 0x000000010600780c */ /* 0x000fe20005744270 */
[----:B------:R-:W-:Y:S01]  /*13240*/  ULDC UR4, c[0x0][0x988] ;  /* 0x0002620000047ab9 */ /* 0x000fe20000000800 */
[----:B------:R-:W-:Y:S01]  /*13250*/  FMNMX.FTZ R0, R85, R103, !PT ;  /* 0x0000006755007209 */ /* 0x000fe20007810000 */
[----:B------:R-:W-:Y:S01]  /*13260*/  IMAD.IADD R202, R196, 0x1, -R197 ;  /* 0x00000001c4ca7824 */ /* 0x000fe200078e0ac5 */
        /* <DEDUP_REMOVED lines=55> */
[----:B------:R-:W-:Y:S01]  /*135e0*/  ISETP.GT.AND P6, PT, R6, RZ, !P6 ;  /* 0x000000ff0600720c */ /* 0x000fe200077c4270 */
[----:B------:R-:W0:Y:S01]  /*135f0*/  SHFL.BFLY PT, R5, R12, 0x2, 0x1f ;  /* 0x0c401f000c057f89 */ /* 0x000e2200000e0000 */
[----:B------:R-:W-:Y:S02]  /*13600*/  FSEL R43, R43, -INF , !P2 ;  /* 0xff8000002b2b7808 */ /* 0x000fe40005000000 */
[----:B------:R-:W-:-:S02]  /*13610*/  ISETP.NE.AND P2, PT, R79, RZ, PT ;  /* 0x000000ff4f00720c */ /* 0x000fc40003f45270 */
[----:B------:R-:W-:Y:S02]  /*13620*/  ISETP.LT.OR P6, PT, R4, 0x1, P6 ;  /* 0x000000010400780c */ /* 0x000fe400037c1670 */
[----:B------:R-:W-:Y:S02]  /*13630*/  ISETP.GT.AND P2, PT, R6, 0x28, !P2 ;  /* 0x000000280600780c */ /* 0x000fe40005744270 */
[----:B------:R-:W-:Y:S02]  /*13640*/  FSEL R26, R26, -INF , !P6 ;  /* 0xff8000001a1a7808 */ /* 0x000fe40007000000 */
[----:B------:R-:W-:Y:S02]  /*13650*/  ISETP.LT.OR P2, PT, R4, 0x29, P2 ;  /* 0x000000290400780c */ /* 0x000fe40001741670 */
[----:B------:R-:W-:Y:S02]  /*13660*/  ISETP.NE.AND P5, PT, R83, RZ, PT ;  /* 0x000000ff5300720c */ /* 0x000fe40003fa5270 */
[----:B------:R-:W-:-:S02]  /*13670*/  FSEL R75, R46, -INF , !P2 ;  /* 0xff8000002e4b7808 */ /* 0x000fc40005000000 */
[----:B------:R-:W-:Y:S02]  /*13680*/  ISETP.NE.AND P2, PT, R44, RZ, PT ;  /* 0x000000ff2c00720c */ /* 0x000fe40003f45270 */
[----:B------:R-:W-:Y:S02]  /*13690*/  MOV R0, UR4 ;  /* 0x0000000400007c02 */ /* 0x000fe40008000f00 */
[----:B------:R-:W-:Y:S02]  /*136a0*/  ISETP.GT.AND P2, PT, R6, 0x29, !P2 ;  /* 0x000000290600780c */ /* 0x000fe40005744270 */
[----:B------:R-:W-:Y:S02]  /*136b0*/  ISETP.NE.AND P6, PT, R84, RZ, PT ;  /* 0x000000ff5400720c */ /* 0x000fe40003fc5270 */
[----:B------:R-:W-:Y:S02]  /*136c0*/  ISETP.LT.OR P2, PT, R4, 0x2a, P2 ;  /* 0x0000002a0400780c */ /* 0x000fe40001741670 */
[----:B0-----:R-:W-:-:S02]  /*136d0*/  FMNMX.FTZ R14, R12, R5, !PT ;  /* 0x000000050c0e7209 */ /* 0x001fc40007810000 */
[----:B------:R-:W-:Y:S02]  /*136e0*/  FSEL R47, R47, -INF , !P2 ;  /* 0xff8000002f2f7808 */ /* 0x000fe40005000000 */
[----:B------:R-:W-:Y:S01]  /*136f0*/  ISETP.NE.AND P2, PT, R80, RZ, PT ;  /* 0x000000ff5000720c */ /* 0x000fe20003f45270 */
[----:B------:R-:W0:Y:S01]  /*13700*/  SHFL.BFLY PT, R5, R14, 0x1, 0x1f ;  /* 0x0c201f000e057f89 */ /* 0x000e2200000e0000 */
        /* <DEDUP_REMOVED lines=25> */
[----:B0-----:R-:W-:Y:S02]  /*138a0*/  FMNMX.FTZ R5, R14, R5, !PT ;  /* 0x000000050e057209 */ /* 0x001fe40007810000 */
[----:B------:R-:W-:Y:S02]  /*138b0*/  FSEL R55, R55, -INF , !P2 ;  /* 0xff80000037377808 */ /* 0x000fe40005000000 */
[----:B------:R-:W-:Y:S01]  /*138c0*/  ISETP.NE.AND P2, PT, R82, RZ, PT ;  /* 0x000000ff5200720c */ /* 0x000fe20003f45270 */
[----:B------:R-:W-:Y:S01]  /*138d0*/  FMUL.FTZ R20, R5, R0 ;  /* 0x0000000005147220 */ /* 0x000fe20000410000 */
[----:B------:R-:W-:-:S02]  /*138e0*/  FMNMX.FTZ R12, R77, R12, !PT ;  /* 0x0000000c4d0c7209 */ /* 0x000fc40007810000 */
[----:B------:R-:W-:Y:S02]  /*138f0*/  ISETP.GT.AND P2, PT, R6, 0x40, !P2 ;  /* 0x000000400600780c */ /* 0x000fe40005744270 */
        /* <DEDUP_REMOVED lines=9> */
[----:B------:R-:W-:Y:S02]  /*13990*/  ISETP.GT.AND P3, PT, R6, 0x51, !P3 ;  /* 0x000000510600780c */ /* 0x000fe40005f64270 */
[----:B------:R-:W-:-:S02]  /*139a0*/  FSEL R59, R59, -INF , !P2 ;  /* 0xff8000003b3b7808 */ /* 0x000fc40005000000 */
[----:B------:R-:W-:Y:S02]  /*139b0*/  ISETP.GT.AND P2, PT, R6, 0x48, !P5 ;  /* 0x000000480600780c */ /* 0x000fe40006f44270 */
[----:B------:R-:W-:Y:S02]  /*139c0*/  ISETP.NE.AND P5, PT, R60, RZ, PT ;  /* 0x000000ff3c00720c */ /* 0x000fe40003fa5270 */
[----:B------:R-:W-:Y:S02]  /*139d0*/  ISETP.LT.OR P2, PT, R4, 0x49, P2 ;  /* 0x000000490400780c */ /* 0x000fe40001741670 */
[----:B------:R-:W-:Y:S02]  /*139e0*/  FMNMX.FTZ R12, R59, R12, !PT ;  /* 0x0000000c3b0c7209 */ /* 0x000fe40007810000 */
[----:B------:R-:W-:Y:S02]  /*139f0*/  FSEL R83, R62, -INF , !P2 ;  /* 0xff8000003e537808 */ /* 0x000fe40005000000 */
[----:B------:R-:W-:-:S02]  /*13a00*/  FSETP.NEU.FTZ.AND P2, PT, R5, -INF , PT ;  /* 0xff8000000500780b */ /* 0x000fc40003f5d000 */
[----:B------:R-:W-:Y:S02]  /*13a10*/  FMNMX.FTZ R12, R83, R12, !PT ;  /* 0x0000000c530c7209 */ /* 0x000fe40007810000 */
[----:B------:R-:W-:Y:S02]  /*13a20*/  FSEL R20, R20, RZ, P2 ;  /* 0x000000ff14147208 */ /* 0x000fe40001000000 */
[----:B------:R-:W-:Y:S02]  /*13a30*/  ISETP.GT.AND P2, PT, R6, 0x49, !P5 ;  /* 0x000000490600780c */ /* 0x000fe40006f44270 */
[----:B------:R-:W-:Y:S01]  /*13a40*/  ISETP.NE.AND P5, PT, R24, RZ, PT ;  /* 0x000000ff1800720c */ /* 0x000fe20003fa5270 */
[-CC-:B------:R-:W-:Y:S01]  /*13a50*/  FFMA.FTZ R180, R95, R0.reuse, -R20.reuse ;  /* 0x000000005fb47223 */ /* 0x180fe20000010814 */
[----:B------:R-:W-:Y:S01]  /*13a60*/  ISETP.LT.OR P2, PT, R4, 0x4a, P2 ;  /* 0x0000004a0400780c */ /* 0x000fe20001741670 */
[-CC-:B------:R-:W-:Y:S01]  /*13a70*/  FFMA.FTZ R186, R97, R0.reuse, -R20.reuse ;  /* 0x0000000061ba7223 */ /* 0x180fe20000010814 */
[C---:B------:R-:W-:Y:S01]  /*13a80*/  ISETP.GT.AND P4, PT, R6.reuse, 0x58, !P4 ;  /* 0x000000580600780c */ /* 0x040fe20006784270 */
[-CC-:B------:R-:W-:Y:S01]  /*13a90*/  FFMA.FTZ R188, R85, R0.reuse, -R20.reuse ;  /* 0x0000000055bc7223 */ /* 0x180fe20000010814 */
[----:B------:R-:W-:Y:S01]  /*13aa0*/  FSEL R63, R63, -INF , !P2 ;  /* 0xff8000003f3f7808 */ /* 0x000fe20005000000 */
[-CC-:B------:R-:W-:Y:S01]  /*13ab0*/  FFMA.FTZ R85, R103, R0.reuse, -R20.reuse ;  /* 0x0000000067557223 */ /* 0x180fe20000010814 */
[----:B------:R-:W-:Y:S01]  /*13ac0*/  ISETP.GT.AND P2, PT, R6, 0x50, !P6 ;  /* 0x000000500600780c */ /* 0x000fe20007744270 */
[-CC-:B------:R-:W-:Y:S01]  /*13ad0*/  FFMA.FTZ R190, R101, R0.reuse, -R20.reuse ;  /* 0x0000000065be7223 */ /* 0x180fe20000010814 */
[C---:B------:R-:W-:Y:S01]  /*13ae0*/  ISETP.LT.OR P3, PT, R4.reuse, 0x52, P3 ;  /* 0x000000520400780c */ /* 0x040fe20001f61670 */
[----:B------:R-:W-:Y:S01]  /*13af0*/  MUFU.EX2 R188, R188 ;  /* 0x000000bc00bc7308 */ /* 0x000fe20000000800 */
[----:B------:R-:W-:Y:S01]  /*13b00*/  ISETP.LT.OR P2, PT, R4, 0x51, P2 ;  /* 0x000000510400780c */ /* 0x000fe20001741670 */
[--C-:B------:R-:W-:Y:S01]  /*13b10*/  FFMA.FTZ R87, R87, R0, -R20.reuse ;  /* 0x0000000057577223 */ /* 0x100fe20000010814 */
[----:B------:R-:W-:Y:S01]  /*13b20*/  FMNMX.FTZ R12, R63, R12, !PT ;  /* 0x0000000c3f0c7209 */ /* 0x000fe20007810000 */
[-CC-:B------:R-:W-:Y:S01]  /*13b30*/  FFMA.FTZ R184, R99, R0.reuse, -R20.reuse ;  /* 0x0000000063b87223 */ /* 0x180fe20000010814 */
[----:B------:R-:W-:Y:S01]  /*13b40*/  FSEL R95, R66, -INF , !P2 ;  /* 0xff800000425f7808 */ /* 0x000fe20005000000 */
[-CC-:B------:R-:W-:Y:S01]  /*13b50*/  FFMA.FTZ R89, R89, R0.reuse, -R20.reuse ;  /* 0x0000000059597223 */ /* 0x180fe20000010814 */
[----:B------:R-:W-:Y:S01]  /*13b60*/  ISETP.GT.AND P5, PT, R6, 0x59, !P5 ;  /* 0x000000590600780c */ /* 0x000fe20006fa4270 */
[----:B------:R-:W0:Y:S01]  /*13b70*/  MUFU.EX2 R85, R85 ;  /* 0x0000005500557308 */ /* 0x000e220000000800 */
[C---:B------:R-:W-:Y:S01]  /*13b80*/  ISETP.LT.OR P4, PT, R4.reuse, 0x59, P4 ;  /* 0x000000590400780c */ /* 0x040fe20002781670 */
[-CC-:B------:R-:W-:Y:S01]  /*13b90*/  FFMA.FTZ R91, R91, R0.reuse, -R20.reuse ;  /* 0x000000005b5b7223 */ /* 0x180fe20000010814 */
[----:B------:R-:W-:Y:S01]  /*13ba0*/  FSEL R97, R67, -INF , !P3 ;  /* 0xff80000043617808 */ /* 0x000fe20005800000 */
[--C-:B------:R-:W-:Y:S01]  /*13bb0*/  FFMA.FTZ R67, R93, R0, -R20.reuse ;  /* 0x000000005d437223 */ /* 0x100fe20000010814 */
[----:B------:R-:W-:Y:S01]  /*13bc0*/  FMNMX.FTZ R12, R95, R12, !PT ;  /* 0x0000000c5f0c7209 */ /* 0x000fe20007810000 */
[-CC-:B------:R-:W-:Y:S01]  /*13bd0*/  FFMA.FTZ R45, R45, R0.reuse, -R20.reuse ;  /* 0x000000002d2d7223 */ /* 0x180fe20000010814 */
[----:B------:R-:W-:Y:S01]  /*13be0*/  ISETP.LT.OR P5, PT, R4, 0x5a, P5 ;  /* 0x0000005a0400780c */ /* 0x000fe20002fa1670 */
[--C-:B------:R-:W-:Y:S01]  /*13bf0*/  FFMA.FTZ R4, R9, R0, -R20.reuse ;  /* 0x0000000009047223 */ /* 0x100fe20000010814 */
[----:B------:R-:W-:Y:S01]  /*13c00*/  FSEL R93, R70, -INF , !P4 ;  /* 0xff800000465d7808 */ /* 0x000fe20006000000 */
[----:B------:R-:W1:Y:S01]  /*13c10*/  MUFU.EX2 R190, R190 ;  /* 0x000000be00be7308 */ /* 0x000e620000000800 */
[----:B------:R-:W-:Y:S01]  /*13c20*/  FMNMX.FTZ R12, R97, R12, !PT ;  /* 0x0000000c610c7209 */ /* 0x000fe20007810000 */
[-CC-:B------:R-:W-:Y:S01]  /*13c30*/  FFMA.FTZ R7, R7, R0.reuse, -R20.reuse ;  /* 0x0000000007077223 */ /* 0x180fe20000010814 */
[----:B------:R-:W-:Y:S01]  /*13c40*/  FSEL R71, R71, -INF , !P5 ;  /* 0xff80000047477808 */ /* 0x000fe20006800000 */
        /* <DEDUP_REMOVED lines=8> */
[-CC-:B------:R-:W-:Y:S01]  /*13cd0*/  FFMA.FTZ R21, R21, R0.reuse, -R20.reuse ;  /* 0x0000000015157223 */ /* 0x180fe20000010814 */
[-CC-:B------:R-:W-:Y:S01]  /*13ce0*/  FFMA.FTZ R61, R61, R0.reuse, -R20.reuse ;  /* 0x000000003d3d7223 */ /* 0x180fe20000010814 */
[----:B------:R-:W3:Y:S01]  /*13cf0*/  SHFL.BFLY PT, R9, R12, 0x2, 0x1f ;  /* 0x0c401f000c097f89 */ /* 0x000ee200000e0000 */
[-CC-:B------:R-:W-:Y:S01]  /*13d00*/  FFMA.FTZ R25, R25, R0.reuse, -R20.reuse ;  /* 0x0000000019197223 */ /* 0x180fe20000010814 */
[----:B------:R-:W4:Y:S01]  /*13d10*/  MUFU.EX2 R87, R87 ;  /* 0x0000005700577308 */ /* 0x000f220000000800 */
[-CC-:B------:R-:W-:Y:S01]  /*13d20*/  FFMA.FTZ R65, R65, R0.reuse, -R20.reuse ;  /* 0x0000000041417223 */ /* 0x180fe20000010814 */
[-CC-:B------:R-:W-:Y:S01]  /*13d30*/  FFMA.FTZ R29, R29, R0.reuse, -R20.reuse ;  /* 0x000000001d1d7223 */ /* 0x180fe20000010814 */
[----:B------:R-:W-:Y:S01]  /*13d40*/  FFMA.FTZ R20, R69, R0, -R20 ;  /* 0x0000000045147223 */ /* 0x000fe20000010814 */
[----:B------:R-:W-:-:S04]  /*13d50*/  ISETP.GE.AND P6, PT, R3, 0x1, PT ;  /* 0x000000010300780c */ /* 0x000fc80003fc6270 */
[----:B------:R-:W4:Y:S08]  /*13d60*/  MUFU.EX2 R184, R184 ;  /* 0x000000b800b87308 */ /* 0x000f300000000800 */
[----:B------:R-:W4:Y:S01]  /*13d70*/  MUFU.EX2 R89, R89 ;  /* 0x0000005900597308 */ /* 0x000f220000000800 */
[----:B---3--:R-:W-:-:S07]  /*13d80*/  FMNMX.FTZ R9, R12, R9, !PT ;  /* 0x000000090c097209 */ /* 0x008fce0007810000 */
[----:B------:R-:W3:Y:S01]  /*13d90*/  MUFU.EX2 R186, R186 ;  /* 0x000000ba00ba7308 */ /* 0x000ee20000000800 */
[----:B--2---:R-:W2:Y:S07]  /*13da0*/  SHFL.BFLY PT, R4, R9, 0x1, 0x1f ;  /* 0x0c201f0009047f89 */ /* 0x004eae00000e0000 */
[----:B------:R-:W-:Y:S08]  /*13db0*/  MUFU.EX2 R91, R91 ;  /* 0x0000005b005b7308 */ /* 0x000ff00000000800 */
[----:B------:R-:W-:Y:S08]  /*13dc0*/  MUFU.EX2 R180, R180 ;  /* 0x000000b400b47308 */ /* 0x000ff00000000800 */
[----:B------:R-:W-:Y:S01]  /*13dd0*/  MUFU.EX2 R67, R67 ;  /* 0x0000004300437308 */ /* 0x000fe20000000800 */
[----:B--2---:R-:W-:Y:S01]  /*13de0*/  FMNMX.FTZ R4, R9, R4, !PT ;  /* 0x0000000409047209 */ /* 0x004fe20007810000 */
[----:B0-----:R-:W-:Y:S01]  /*13df0*/  FADD.FTZ R9, R188, R85 ;  /* 0x00000055bc097221 */ /* 0x001fe20000010000 */
[----:B------:R-:W-:-:S02]  /*13e00*/  F2FP.F16.F32.PACK_AB R188, R85, R188 ;  /* 0x000000bc55bc723e */ /* 0x000fc400000000ff */
[C---:B------:R-:W-:Y:S01]  /*13e10*/  FSETP.NEU.FTZ.AND P2, PT, R4.reuse, -INF , PT ;  /* 0xff8000000400780b */ /* 0x040fe20003f5d000 */
[----:B------:R-:W-:Y:S01]  /*13e20*/  FMUL.FTZ R6, R4, R0 ;  /* 0x0000000004067220 */ /* 0x000fe20000410000 */
[----:B-1----:R-:W-:Y:S01]  /*13e30*/  FADD.FTZ R32, R190, R9 ;  /* 0x00000009be207221 */ /* 0x002fe20000010000 */
[----:B------:R-:W-:Y:S01]  /*13e40*/  MUFU.EX2 R45, R45 ;  /* 0x0000002d002d7308 */ /* 0x000fe20000000800 */
[C---:B----4-:R-:W-:Y:S02]  /*13e50*/  F2FP.F16.F32.PACK_AB R190, R87.reuse, R190 ;  /* 0x000000be57be723e */ /* 0x050fe400000000ff */
[----:B------:R-:W-:Y:S01]  /*13e60*/  FSEL R6, R6, RZ, P2 ;  /* 0x000000ff06067208 */ /* 0x000fe20001000000 */
[----:B------:R-:W-:-:S04]  /*13e70*/  FADD.FTZ R9, R87, R32 ;  /* 0x0000002057097221 */ /* 0x000fc80000010000 */
[-CC-:B------:R-:W-:Y:S01]  /*13e80*/  FFMA.FTZ R26, R26, R0.reuse, -R6.reuse ;  /* 0x000000001a1a7223 */ /* 0x180fe20000010806 */
[-CC-:B------:R-:W-:Y:S01]  /*13e90*/  FFMA.FTZ R27, R27, R0.reuse, -R6.reuse ;  /* 0x000000001b1b7223 */ /* 0x180fe20000010806 */
[-CC-:B------:R-:W-:Y:S01]  /*13ea0*/  FFMA.FTZ R33, R33, R0.reuse, -R6.reuse ;  /* 0x0000000021217223 */ /* 0x180fe20000010806 */
[-CC-:B------:R-:W-:Y:S01]  /*13eb0*/  FFMA.FTZ R31, R31, R0.reuse, -R6.reuse ;  /* 0x000000001f1f7223 */ /* 0x180fe20000010806 */
[-CC-:B------:R-:W-:Y:S01]  /*13ec0*/  FFMA.FTZ R37, R37, R0.reuse, -R6.reuse ;  /* 0x0000000025257223 */ /* 0x180fe20000010806 */
[----:B------:R-:W-:Y:S01]  /*13ed0*/  FADD.FTZ R34, R184, R9 ;  /* 0x00000009b8227221 */ /* 0x000fe20000010000 */
[----:B------:R-:W-:Y:S01]  /*13ee0*/  MUFU.EX2 R26, R26 ;  /* 0x0000001a001a7308 */ /* 0x000fe20000000800 */
[-CC-:B------:R-:W-:Y:S01]  /*13ef0*/  FFMA.FTZ R35, R35, R0.reuse, -R6.reuse ;  /* 0x0000000023237223 */ /* 0x180fe20000010806 */
[-C--:B------:R-:W-:Y:S01]  /*13f00*/  FFMA.FTZ R41, R41, R0.reuse, -R6 ;  /* 0x0000000029297223 */ /* 0x080fe20000010806 */
[----:B------:R-:W-:Y:S01]  /*13f10*/  FADD.FTZ R9, R89, R34 ;  /* 0x0000002259097221 */ /* 0x000fe20000010000 */
[-CC-:B------:R-:W-:Y:S01]  /*13f20*/  FFMA.FTZ R39, R39, R0.reuse, -R6.reuse ;  /* 0x0000000027277223 */ /* 0x180fe20000010806 */
[-CC-:B------:R-:W-:Y:S01]  /*13f30*/  FFMA.FTZ R73, R73, R0.reuse, -R6.reuse ;  /* 0x0000000049497223 */ /* 0x180fe20000010806 */
[-CC-:B------:R-:W-:Y:S01]  /*13f40*/  FFMA.FTZ R43, R43, R0.reuse, -R6.reuse ;  /* 0x000000002b2b7223 */ /* 0x180fe20000010806 */
[----:B---3--:R-:W-:Y:S01]  /*13f50*/  FADD.FTZ R36, R186, R9 ;  /* 0x00000009ba247221 */ /* 0x008fe20000010000 */
        /* <DEDUP_REMOVED lines=14> */
[-CC-:B------:R-:W-:Y:S01]  /*14040*/  FFMA.FTZ R93, R93, R0.reuse, -R6.reuse ;  /* 0x000000005d5d7223 */ /* 0x180fe20000010806 */
[----:B------:R-:W-:Y:S01]  /*14050*/  FFMA.FTZ R71, R71, R0, -R6 ;  /* 0x0000000047477223 */ /* 0x000fe20000010806 */
[----:B------:R2:W3:Y:S01]  /*14060*/  MUFU.EX2 R12, R31 ;  /* 0x0000001f000c7308 */ /* 0x0004e20000000800 */
[----:B0-----:R-:W-:Y:S01]  /*14070*/  FADD.FTZ R34, R26, R27 ;  /* 0x0000001b1a227221 */ /* 0x001fe20000010000 */
[----:B------:R-:W-:-:S02]  /*14080*/  F2FP.F16.F32.PACK_AB R189, R27, R26 ;  /* 0x0000001a1bbd723e */ /* 0x000fc400000000ff */
[----:B------:R-:W-:Y:S02]  /*14090*/  F2FP.F16.F32.PACK_AB R184, R89, R184 ;  /* 0x000000b859b8723e */ /* 0x000fe400000000ff */
[----:B------:R-:W-:Y:S02]  /*140a0*/  F2FP.F16.F32.PACK_AB R186, R91, R186 ;  /* 0x000000ba5bba723e */ /* 0x000fe400000000ff */
[----:B------:R-:W0:Y:S01]  /*140b0*/  MUFU.EX2 R37, R37 ;  /* 0x0000002500257308 */ /* 0x000e220000000800 */
[----:B-1----:R-:W-:Y:S01]  /*140c0*/  FADD.FTZ R9, R33, R34 ;  /* 0x0000002221097221 */ /* 0x002fe20000010000 */
[----:B--2---:R-:W-:-:S04]  /*140d0*/  FADD.FTZ R31, R91, R36 ;  /* 0x000000245b1f7221 */ /* 0x004fc80000010000 */
[----:B------:R-:W-:Y:S01]  /*140e0*/  FADD.FTZ R38, R180, R31 ;  /* 0x0000001fb4267221 */ /* 0x000fe20000010000 */
[C---:B------:R-:W-:Y:S01]  /*140f0*/  F2FP.F16.F32.PACK_AB R180, R67.reuse, R180 ;  /* 0x000000b443b4723e */ /* 0x040fe200000000ff */
[----:B------:R-:W1:Y:S01]  /*14100*/  MUFU.EX2 R14, R35 ;  /* 0x00000023000e7308 */ /* 0x000e620000000800 */
[C---:B---3--:R-:W-:Y:S01]  /*14110*/  FADD.FTZ R36, R12.reuse, R9 ;  /* 0x000000090c247221 */ /* 0x048fe20000010000 */
[----:B------:R-:W-:Y:S01]  /*14120*/  FADD.FTZ R31, R67, R38 ;  /* 0x00000026431f7221 */ /* 0x000fe20000010000 */
[----:B------:R-:W-:-:S03]  /*14130*/  F2FP.F16.F32.PACK_AB R191, R12, R33 ;  /* 0x000000210cbf723e */ /* 0x000fc600000000ff */
[----:B------:R-:W-:Y:S01]  /*14140*/  FADD.FTZ R38, R182, R31 ;  /* 0x0000001fb6267221 */ /* 0x000fe20000010000 */
[----:B------:R-:W-:Y:S01]  /*14150*/  F2FP.F16.F32.PACK_AB R182, R45, R182 ;  /* 0x000000b62db6723e */ /* 0x000fe200000000ff */
[----:B------:R-:W2:Y:S01]  /*14160*/  MUFU.EX2 R41, R41 ;  /* 0x0000002900297308 */ /* 0x000ea20000000800 */
[----:B0-----:R-:W-:Y:S01]  /*14170*/  FADD.FTZ R9, R37, R36 ;  /* 0x0000002425097221 */ /* 0x001fe20000010000 */
[----:B------:R-:W-:-:S06]  /*14180*/  FADD.FTZ R40, R45, R38 ;  /* 0x000000262d287221 */ /* 0x000fcc0000010000 */
        /* <DEDUP_REMOVED lines=21> */
[----:B0-----:R-:W-:-:S07]  /*142e0*/  FADD.FTZ R9, R75, R38 ;  /* 0x000000264b097221 */ /* 0x001fce0000010000 */
[----:B------:R-:W0:Y:S01]  /*142f0*/  MUFU.EX2 R15, R15 ;  /* 0x0000000f000f7308 */ /* 0x000e220000000800 */
[C---:B-1----:R-:W-:Y:S01]  /*14300*/  FADD.FTZ R40, R178.reuse, R31 ;  /* 0x0000001fb2287221 */ /* 0x042fe20000010000 */
[----:B------:R-:W-:Y:S01]  /*14310*/  F2FP.F16.F32.PACK_AB R178, R178, R13 ;  /* 0x0000000db2b2723e */ /* 0x000fe200000000ff */
[----:B------:R-:W-:-:S04]  /*14320*/  IMAD R13, R201, 0x80, R202 ;  /* 0x00000080c90d7824 */ /* 0x000fc800078e02ca */
[----:B------:R-:W-:Y:S01]  /*14330*/  IMAD.IADD R2, R13, 0x1, R2 ;  /* 0x000000010d027824 */ /* 0x000fe200078e0202 */
        /* <DEDUP_REMOVED lines=29> */
[----:B------:R-:W-:-:S06]  /*14510*/  F2FP.F16.F32.PACK_AB R168, R168, R25 ;  /* 0x00000019a8a8723e */ /* 0x000fcc00000000ff */
        /* <DEDUP_REMOVED lines=16> */
[C---:B--2---:R-:W-:Y:S01]  /*14620*/  FADD.FTZ R12, R38.reuse, R9 ;  /* 0x00000009260c7221 */ /* 0x044fe20000010000 */
[----:B------:R-:W-:-:S03]  /*14630*/  F2FP.F16.F32.PACK_AB R169, R38, R95 ;  /* 0x0000005f26a9723e */ /* 0x000fc600000000ff */
[----:B0-----:R-:W-:-:S04]  /*14640*/  FADD.FTZ R9, R93, R12 ;  /* 0x0000000c5d097221 */ /* 0x001fc80000010000 */
[C---:B-1----:R-:W-:Y:S01]  /*14650*/  FADD.FTZ R6, R20.reuse, R9 ;  /* 0x0000000914067221 */ /* 0x042fe20000010000 */
[----:B------:R-:W-:Y:S01]  /*14660*/  F2FP.F16.F32.PACK_AB R171, R20, R93 ;  /* 0x0000005d14ab723e */ /* 0x000fe200000000ff */
[----:B------:R-:W-:Y:S01]  /*14670*/  VIADD R9, R150, 0xfffffffe ;  /* 0xfffffffe96097836 */ /* 0x000fe20000000000 */
[----:B------:R-:W-:Y:S06]  /*14680*/  @!P6 BRA `(.L_x_4374) ;  /* 0x000000000048e947 */ /* 0x000fec0003800000 */
        /* <DEDUP_REMOVED lines=11> */
.L_x_4376:
[----:B------:R-:W-:-:S13]  /*14740*/  ISETP.NE.AND P2, PT, R3, 0x1, PT ;  /* 0x000000010300780c */ /* 0x000fda0003f45270 */
[----:B------:R-:W0:Y:S02]  /*14750*/  @P2 LDC.64 R14, c[0x0][0x9e8] ;  /* 0x00027a00ff0e2b82 */ /* 0x000e240000000a00 */
[----:B0-----:R-:W-:-:S05]  /*14760*/  @P2 IMAD.HI.U32 R14, R12, R14, RZ ;  /* 0x0000000e0c0e2227 */ /* 0x001fca00078e00ff */
[----:B------:R-:W-:-:S07]  /*14770*/  @P2 SHF.R.U32.HI R12, RZ, R15, R14 ;  /* 0x0000000fff0c2219 */ /* 0x000fce000001160e */
.L_x_4377:
[----:B------:R-:W-:Y:S05]  /*14780*/  BSYNC B0 ;  /* 0x0000000000007941 */ /* 0x000fea0003800000 */
.L_x_4375:
[----:B------:R-:W-:-:S05]  /*14790*/  IMAD R3, R12, R3, R3 ;  /* 0x000000030c037224 */ /* 0x000fca00078e0203 */
[----:B------:R-:W-:-:S07]  /*147a0*/  VIMNMX R2, R2, R3, PT ;  /* 0x0000000302027248 */ /* 0x000fce0003fe0100 */
.L_x_4374:
[----:B------:R-:W-:Y:S01]  /*147b0*/  IMAD.HI R2, R2, 0x2aaaaaab, RZ ;  /* 0x2aaaaaab02027827 */ /* 0x000fe200078e02ff */
[----:B------:R-:W-:Y:S01]  /*147c0*/  ULDC UR46, c[0x0][0x9e4] ;  /* 0x00027900002e7ab9 */ /* 0x000fe20000000800 */
[----:B------:R-:W-:Y:S01]  /*147d0*/  ULDC UR39, c[0x0][0x9e4] ;  /* 0x0002790000277ab9 */ /* 0x000fe20000000800 */
[----:B------:R-:W-:Y:S01]  /*147e0*/  ULDC UR47, c[0x0][0x9dc] ;  /* 0x00027700002f7ab9 */ /* 0x000fe20000000800 */
[----:B------:R-:W-:Y:S01]  /*147f0*/  ULDC UR51, c[0x0][0x9dc] ;  /* 0x0002770000337ab9 */ /* 0x000fe20000000800 */
[----:B------:R-:W-:Y:S01]  /*14800*/  SHF.R.U32.HI R3, RZ, 0x1f, R2 ;  /* 0x0000001fff037819 */ /* 0x000fe20000011602 */
[----:B------:R-:W-:Y:S01]  /*14810*/  ULDC UR38, c[0x0][0x988] ;  /* 0x0002620000267ab9 */ /* 0x000fe20000000800 */
[----:B------:R-:W-:Y:S01]  /*14820*/  ULDC UR43, c[0x0][0x988] ;  /* 0x00026200002b7ab9 */ /* 0x000fe20000000800 */
[----:B------:R-:W-:Y:S01]  /*14830*/  ULDC UR42, c[0x0][0x988] ;  /* 0x00026200002a7ab9 */ /* 0x000fe20000000800 */
[----:B------:R-:W-:Y:S01]  /*14840*/  LEA.HI.SX32 R207, R2, R3, 0x1c ;  /* 0x0000000302cf7211 */ /* 0x000fe200078fe2ff */
[----:B------:R-:W-:Y:S01]  /*14850*/  ULDC UR54, c[0x0][0x9e0] ;  /* 0x0002780000367ab9 */ /* 0x000fe20000000800 */
[----:B------:R-:W-:Y:S01]  /*14860*/  ULDC UR50, c[0x0][0x9e0] ;  /* 0x0002780000327ab9 */ /* 0x000fe20000000800 */
[----:B------:R-:W-:Y:S01]  /*14870*/  BSSY B1, `(.L_x_4378) ;  /* 0x0000382000017945 */ /* 0x000fe20003800000 */
[----:B------:R-:W-:Y:S01]  /*14880*/  VIMNMX R207, R212, R207, !PT ;  /* 0x000000cfd4cf7248 */ /* 0x000fe20007fe0100 */
[----:B------:R-:W-:Y:S01]  /*14890*/  IMAD.MOV.U32 R3, RZ, RZ, 0x3f800000 ;  /* 0x3f800000ff037424 */ /* 0x000fe200078e00ff */
[----:B------:R-:W-:Y:S01]  /*148a0*/  CS2R R118, SRZ ;  /* 0x0000000000767805 */ /* 0x000fe2000001ff00 */
[----:B------:R-:W-:Y:S01]  /*148b0*/  IMAD.MOV.U32 R2, RZ, RZ, 0x3f800000 ;  /* 0x3f800000ff027424 */ /* 0x000fe200078e00ff */
[----:B------:R-:W-:-:S02]  /*148c0*/  ISETP.GE.AND P2, PT, R9, R207, PT ;  /* 0x000000cf0900720c */ /* 0x000fc40003f46270 */
        /* <DEDUP_REMOVED lines=47> */
[----:B------:R-:W-:Y:S06]  /*14bc0*/  @!P2 BRA `(.L_x_4379) ;  /* 0x000000340030a947 */ /* 0x000fec0003800000 */
[----:B------:R-:W-:Y:S01]  /*14bd0*/  IMAD.IADD R203, R8, 0x1, R202 ;  /* 0x0000000108cb7824 */ /* 0x000fe200078e02ca */
[----:B------:R-:W-:Y:S01]  /*14be0*/  BSSY B0, `(.L_x_4380) ;  /* 0x0000346000007945 */ /* 0x000fe20003800000 */
[----:B------:R-:W-:Y:S02]  /*14bf0*/  IMAD.MOV.U32 R3, RZ, RZ, 0x3f800000 ;  /* 0x3f800000ff037424 */ /* 0x000fe400078e00ff */
[----:B------:R-:W-:Y:S01]  /*14c00*/  IMAD.MOV.U32 R119, RZ, RZ, RZ ;  /* 0x000000ffff777224 */ /* 0x000fe200078e00ff */
[----:B------:R-:W-:-:S07]  /*14c10*/  IADD3 R12, R203, 0x8, RZ ;  /* 0x00000008cb0c7810 */ /* 0x000fce0007ffe0ff */
.L_x_4399:
[----:B------:R-:W-:-:S05]  /*14c20*/  VIADD R13, R23, 0x1 ;  /* 0x00000001170d7836 */ /* 0x000fca0000000000 */
[----:B------:R-:W-:-:S04]  /*14c30*/  ISETP.NE.AND P2, PT, R13, 0x2, PT ;  /* 0x000000020d00780c */ /* 0x000fc80003f45270 */
[----:B------:R-:W-:Y:S02]  /*14c40*/  SEL R11, RZ, 0x1, P2 ;  /* 0x00000001ff0b7807 */ /* 0x000fe40001000000 */
[----:B------:R-:W-:Y:S02]  /*14c50*/  SEL R13, R13, RZ, P2 ;  /* 0x000000ff0d0d7207 */ /* 0x000fe40001000000 */
[----:B------:R-:W-:Y:S01]  /*14c60*/  LOP3.LUT R200, R194, R11, RZ, 0x3c, !PT ;  /* 0x0000000bc2c87212 */ /* 0x000fe200078e3cff */
[----:B------:R-:W-:Y:S06]  /*14c70*/  @!P0 BRA `(.L_x_4381) ;  /* 0x0000000000048947 */ /* 0x000fec0003800000 */
[----:B------:R-:W-:Y:S01]  /*14c80*/  BPT.TRAP 0x1 ;  /* 0x000000040000795c */ /* 0x000fe20000300000 */
.L_x_4381:
[----:B------:R-:W-:Y:S01]  /*14c90*/  IMAD R0, R13, 0x8, R17 ;  /* 0x000000080d007824 */ /* 0x000fe200078e0211 */
[----:B------:R-:W-:-:S04]  /*14ca0*/  SHF.L.U32 R11, R200, 0x1f, RZ ;  /* 0x0000001fc80b7819 */ /* 0x000fc800000006ff */
[----:B------:R0:W1:Y:S01]  /*14cb0*/  SYNCS.PHASECHK.TRANS64.TRYWAIT P2, [R0+URZ+0x30830], R11 ;  /* 0x0308300b000075a7 */ /* 0x000062000804017f */
[----:B------:R-:W-:Y:S05]  /*14cc0*/  @!P0 BRA `(.L_x_4382) ;  /* 0x0000000000048947 */ /* 0x000fea0003800000 */
[----:B------:R-:W-:Y:S01]  /*14cd0*/  BPT.TRAP 0x1 ;  /* 0x000000040000795c */ /* 0x000fe20000300000 */
.L_x_4382:
[----:B------:R-:W-:Y:S01]  /*14ce0*/  BSSY B2, `(.L_x_4383) ;  /* 0x0000006000027945 */ /* 0x000fe20003800000 */
[----:B------:R-:W-:Y:S02]  /*14cf0*/  IMAD R14, R13, 0x900, R10 ;  /* 0x000009000d0e7824 */ /* 0x000fe400078e020a */
[----:B------:R-:W-:Y:S01]  /*14d00*/  IMAD.MOV.U32 R15, RZ, RZ, 0x40000040 ;  /* 0x40000040ff0f7424 */ /* 0x000fe200078e00ff */
[----:B-1----:R-:W-:Y:S06]  /*14d10*/  @P2 BRA `(.L_x_4384) ;  /* 0x0000000000082947 */ /* 0x002fec0003800000 */
[----:B------:R-:W1:Y:S02]  /*14d20*/  SYNCS.PHASECHK.TRANS64.TRYWAIT P2, [R0+URZ+0x30830], R11 ;  /* 0x0308300b000075a7 */ /* 0x000e64000804017f */
[----:B-1----:R-:W-:Y:S05]  /*14d30*/  @!P2 BRA `(.L_x_4385) ;  /* 0x000001380068a947 */ /* 0x002fea0003800000 */
.L_x_4384:
[----:B------:R-:W-:Y:S05]  /*14d40*/  BSYNC B2 ;  /* 0x0000000000027941 */ /* 0x000fea0003800000 */
.L_x_4383:
[----:B------:R-:W2:Y:S04]  /*14d50*/  LDL.64 R120, [R1+0x30] ;  /* 0x0000300001787983 */ /* 0x000ea80000100a00 */
[----:B------:R3:W-:Y:S04]  /*14d60*/  STL.64 [R1+0x50], R8 ;  /* 0x0000500801007387 */ /* 0x0007e80000100a00 */
[----:B---3--:R-:W3:Y:S04]  /*14d70*/  LDL.64 R8, [R1+0x28] ;  /* 0x0000280001087983 */ /* 0x008ee80000100a00 */
[----:B------:R4:W-:Y:S04]  /*14d80*/  STL.64 [R1+0x48], R6 ;  /* 0x0000480601007387 */ /* 0x0009e80000100a00 */
[----:B----4-:R-:W4:Y:S01]  /*14d90*/  LDL.64 R6, [R1+0x20] ;  /* 0x0000200001067983 */ /* 0x010f220000100a00 */
[----:B------:R-:W-:-:S02]  /*14da0*/  R2UR UR6, R14 ;  /* 0x000000000e0672ca */ /* 0x000fc400000e0000 */
[----:B------:R-:W-:Y:S01]  /*14db0*/  R2UR UR7, R15 ;  /* 0x000000000f0772ca */ /* 0x000fe200000e0000 */
[----:B------:R0:W-:Y:S04]  /*14dc0*/  STL.64 [R1+0x40], R4 ;  /* 0x0000400401007387 */ /* 0x0001e80000100a00 */
[----:B0-----:R-:W4:Y:S01]  /*14dd0*/  LDL.64 R4, [R1+0x18] ;  /* 0x0000180001047983 */ /* 0x001f220000100a00 */
[----:B------:R-:W-:Y:S02]  /*14de0*/  VIADD R20, R14, 0x2 ;  /* 0x000000020e147836 */ /* 0x000fe40000000000 */
[----:B------:R-:W-:Y:S01]  /*14df0*/  IMAD.MOV.U32 R21, RZ, RZ, 0x40000040 ;  /* 0x40000040ff157424 */ /* 0x000fe200078e00ff */
[----:B--2---:R-:W-:Y:S02]  /*14e00*/  R2UR UR4, R120 ;  /* 0x00000000780472ca */ /* 0x004fe400000e0000 */
[----:B------:R-:W-:-:S02]  /*14e10*/  R2UR UR5, R121 ;  /* 0x00000000790572ca */ /* 0x000fc400000e0000 */
[----:B-----5:R-:W-:-:S11]  /*14e20*/  WARPGROUP.ARRIVE ;  /* 0x00000000000079c5 */ /* 0x020fd60000000000 */
[----:B------:R-:W-:Y:S01]  /*14e30*/  HGMMA.64x96x16.F32 R120, gdesc[UR4], RZ, !UPT, gsb0 ;  /* 0x01600000047879f0 */ /* 0x000fe2000c0008ff */
[----:B---3--:R-:W-:Y:S02]  /*14e40*/  R2UR UR4, R8 ;  /* 0x00000000080472ca */ /* 0x008fe400000e0000 */
[----:B------:R-:W-:Y:S02]  /*14e50*/  R2UR UR5, R9 ;  /* 0x00000000090572ca */ /* 0x000fe400000e0000 */
[----:B------:R-:W2:Y:S01]  /*14e60*/  LDL.64 R8, [R1+0x10] ;  /* 0x0000100001087983 */ /* 0x000ea20000100a00 */
[----:B------:R-:W-:Y:S02]  /*14e70*/  R2UR UR6, R20 ;  /* 0x00000000140672ca */ /* 0x000fe400000e0000 */
[----:B------:R-:W-:Y:S01]  /*14e80*/  R2UR UR7, R21 ;  /* 0x00000000150772ca */ /* 0x000fe200000e0000 */
[----:B------:R-:W-:Y:S01]  /*14e90*/  IMAD.MOV.U32 R21, RZ, RZ, 0x40000040 ;  /* 0x40000040ff157424 */ /* 0x000fe200078e00ff */
[----:B------:R-:W-:Y:S01]  /*14ea0*/  IADD3 R20, R14, 0x4, RZ ;  /* 0x000000040e147810 */ /* 0x000fe20007ffe0ff */
[----:B------:R-:W-:-:S02]  /*14eb0*/  WARPGROUP.DEPBAR.LE gsb0, 0x0 ;  /* 0x00008000000079c5 */ /* 0x000fc40000010000 */
[----:B------:R-:W-:-:S08]  /*14ec0*/  WARPGROUP.ARRIVE ;  /* 0x00000000000079c5 */ /* 0x000fd00000000000 */
[----:B------:R-:W-:Y:S01]  /*14ed0*/  HGMMA.64x96x16.F32 R120, gdesc[UR4], R120, gsb0 ;  /* 0x01600000047879f0 */ /* 0x000fe20008000878 */
[----:B----4-:R-:W-:Y:S02]  /*14ee0*/  R2UR UR4, R6 ;  /* 0x00000000060472ca */ /* 0x010fe400000e0000 */
[----:B------:R-:W-:Y:S02]  /*14ef0*/  R2UR UR5, R7 ;  /* 0x00000000070572ca */ /* 0x000fe400000e0000 */
[----:B------:R-:W3:Y:S01]  /*14f00*/  LDL.64 R6, [R1+0x8] ;  /* 0x0000080001067983 */ /* 0x000ee20000100a00 */
[----:B------:R-:W-:Y:S02]  /*14f10*/  R2UR UR6, R20 ;  /* 0x00000000140672ca */ /* 0x000fe400000e0000 */
[----:B------:R-:W-:Y:S01]  /*14f20*/  R2UR UR7, R21 ;  /* 0x00000000150772ca */ /* 0x000fe200000e0000 */
[----:B------:R-:W-:Y:S02]  /*14f30*/  VIADD R20, R14, 0x6 ;  /* 0x000000060e147836 */ /* 0x000fe40000000000 */
[----:B------:R-:W-:Y:S01]  /*14f40*/  IMAD.MOV.U32 R21, RZ, RZ, 0x40000040 ;  /* 0x40000040ff157424 */ /* 0x000fe200078e00ff */
[----:B------:R-:W-:-:S02]  /*14f50*/  WARPGROUP.DEPBAR.LE gsb0, 0x0 ;  /* 0x00008000000079c5 */ /* 0x000fc40000010000 */
[----:B------:R-:W-:-:S07]  /*14f60*/  WARPGROUP.ARRIVE ;  /* 0x00000000000079c5 */ /* 0x000fce0000000000 */
[----:B------:R-:W-:Y:S01]  /*14f70*/  HGMMA.64x96x16.F32 R120, gdesc[UR4], R120, gsb0 ;  /* 0x01600000047879f0 */ /* 0x000fe20008000878 */
[----:B------:R-:W-:Y:S02]  /*14f80*/  R2UR UR4, R4 ;  /* 0x00000000040472ca */ /* 0x000fe400000e0000 */
[----:B------:R-:W-:Y:S02]  /*14f90*/  R2UR UR5, R5 ;  /* 0x00000000050572ca */ /* 0x000fe400000e0000 */
[----:B------:R-:W4:Y:S01]  /*14fa0*/  LDL.64 R4, [R1] ;  /* 0x0000000001047983 */ /* 0x000f220000100a00 */
        /* <DEDUP_REMOVED lines=9> */
[----:B--2---:R-:W-:Y:S02]  /*15040*/  R2UR UR4, R8 ;  /* 0x00000000080472ca */ /* 0x004fe400000e0000 */
[----:B------:R-:W-:Y:S01]  /*15050*/  R2UR UR5, R9 ;  /* 0x00000000090572ca */ /* 0x000fe200000e0000 */
[----:B------:R-:W-:Y:S01]  /*15060*/  IMAD.MOV.U32 R21, RZ, RZ, 0x40000040 ;  /* 0x40000040ff157424 */ /* 0x000fe200078e00ff */
[----:B------:R-:W-:Y:S01]  /*15070*/  IADD3 R20, R14, 0x302, RZ ;  /* 0x000003020e147810 */ /* 0x000fe20007ffe0ff */
[----:B------:R0:W5:Y:S01]  /*15080*/  LDL.LU.64 R8, [R1+0x50] ;  /* 0x0000500001087983 */ /* 0x0001620000300a00 */
[----:B------:R-:W-:-:S02]  /*15090*/  WARPGROUP.DEPBAR.LE gsb0, 0x0 ;  /* 0x00008000000079c5 */ /* 0x000fc40000010000 */
[----:B------:R-:W-:-:S07]  /*150a0*/  WARPGROUP.ARRIVE ;  /* 0x00000000000079c5 */ /* 0x000fce0000000000 */
[----:B------:R-:W-:Y:S01]  /*150b0*/  HGMMA.64x96x16.F32 R120, gdesc[UR4], R120, gsb0 ;  /* 0x01600000047879f0 */ /* 0x000fe20008000878 */
[----:B------:R-:W-:Y:S02]  /*150c0*/  R2UR UR6, R20 ;  /* 0x00000000140672ca */ /* 0x000fe400000e0000 */
[----:B------:R-:W-:Y:S02]  /*150d0*/  R2UR UR7, R21 ;  /* 0x00000000150772ca */ /* 0x000fe400000e0000 */
[----:B---3--:R-:W-:Y:S02]  /*150e0*/  R2UR UR4, R6 ;  /* 0x00000000060472ca */ /* 0x008fe400000e0000 */
[----:B------:R-:W-:Y:S01]  /*150f0*/  R2UR UR5, R7 ;  /* 0x00000000070572ca */ /* 0x000fe200000e0000 */
[----:B------:R-:W-:Y:S01]  /*15100*/  VIADD R20, R14, 0x304 ;  /* 0x000003040e147836 */ /* 0x000fe20000000000 */
[----:B------:R0:W5:Y:S01]  /*15110*/  LDL.LU.64 R6, [R1+0x48] ;  /* 0x0000480001067983 */ /* 0x0001620000300a00 */
[----:B------:R-:W-:Y:S01]  /*15120*/  IMAD.MOV.U32 R21, RZ, RZ, 0x40000040 ;  /* 0x40000040ff157424 */ /* 0x000fe200078e00ff */
[----:B------:R-:W-:-:S02]  /*15130*/  WARPGROUP.DEPBAR.LE gsb0, 0x0 ;  /* 0x00008000000079c5 */ /* 0x000fc40000010000 */
[----:B------:R-:W-:-:S07]  /*15140*/  WARPGROUP.ARRIVE ;  /* 0x00000000000079c5 */ /* 0x000fce0000000000 */
[----:B------:R-:W-:Y:S01]  /*15150*/  HGMMA.64x96x16.F32 R120, gdesc[UR4], R120, gsb0 ;  /* 0x01600000047879f0 */ /* 0x000fe20008000878 */
[----:B------:R-:W-:Y:S02]  /*15160*/  R2UR UR6, R20 ;  /* 0x00000000140672ca */ /* 0x000fe400000e0000 */
[----:B------:R-:W-:Y:S02]  /*15170*/  R2UR UR7, R21 ;  /* 0x00000000150772ca */ /* 0x000fe400000e0000 */
[----:B----4-:R-:W-:Y:S02]  /*15180*/  R2UR UR4, R4 ;  /* 0x00000000040472ca */ /* 0x010fe400000e0000 */
        /* <DEDUP_REMOVED lines=8> */
[----:B------:R-:W-:Y:S01]  /*15210*/  R2UR UR7, R21 ;  /* 0x00000000150772ca */ /* 0x000fe200000e0000 */
[----:B------:R-:W-:Y:S01]  /*15220*/  UMOV UR4, UR52 ;  /* 0x0000003400047c82 */ /* 0x000fe20008000000 */
[----:B------:R-:W-:Y:S01]  /*15230*/  UMOV UR5, UR53 ;  /* 0x0000003500057c82 */ /* 0x000fe20008000000 */
[----:B------:R-:W-:Y:S01]  /*15240*/  IMAD.MOV.U32 R21, RZ, RZ, 0x40000040 ;  /* 0x40000040ff157424 */ /* 0x000fe200078e00ff */
[----:B------:R-:W-:Y:S01]  /*15250*/  IADD3 R20, R14, 0x600, RZ ;  /* 0x000006000e147810 */ /* 0x000fe20007ffe0ff */
[----:B------:R-:W-:Y:S02]  /*15260*/  WARPGROUP.DEPBAR.LE gsb0, 0x0 ;  /* 0x00008000000079c5 */ /* 0x000fe40000010000 */
[----:B------:R-:W-:-:S06]  /*15270*/  WARPGROUP.ARRIVE ;  /* 0x00000000000079c5 */ /* 0x000fcc0000000000 */
[----:B------:R-:W-:Y:S01]  /*15280*/  HGMMA.64x96x16.F32 R120, gdesc[UR4], R120, gsb0 ;  /* 0x01600000047879f0 */ /* 0x000fe20008000878 */
[----:B------:R-:W-:Y:S02]  /*15290*/  R2UR UR6, R20 ;  /* 0x00000000140672ca */ /* 0x000fe400000e0000 */
[----:B------:R-:W-:Y:S01]  /*152a0*/  R2UR UR7, R21 ;  /* 0x00000000150772ca */ /* 0x000fe200000e0000 */
[----:B------:R-:W-:Y:S01]  /*152b0*/  UMOV UR4, UR48 ;  /* 0x0000003000047c82 */ /* 0x000fe20008000000 */
[----:B------:R-:W-:Y:S01]  /*152c0*/  UMOV UR5, UR49 ;  /* 0x0000003100057c82 */ /* 0x000fe20008000000 */
[----:B------:R-:W-:Y:S02]  /*152d0*/  VIADD R20, R14, 0x602 ;  /* 0x000006020e147836 */ /* 0x000fe40000000000 */
[----:B------:R-:W-:Y:S01]  /*152e0*/  IMAD.MOV.U32 R21, RZ, RZ, 0x40000040 ;  /* 0x40000040ff157424 */ /* 0x000fe200078e00ff */
        /* <DEDUP_REMOVED lines=25> */
[----:B------:R-:W-:Y:S02]  /*15480*/  WARPGROUP.DEPBAR.LE gsb0, 0x0 ;  /* 0x00008000000079c5 */ /* 0x000fe40000010000 */
[----:B------:R-:W-:-:S08]  /*15490*/  WARPGROUP.ARRIVE ;  /* 0x00000000000079c5 */ /* 0x000fd00000000000 */
[----:B------:R-:W-:Y:S01]  /*154a0*/  HGMMA.64x96x16.F32 R120, gdesc[UR4], R120, gsb0 ;  /* 0x01600000047879f0 */ /* 0x000fe20008000878 */
        /* <DEDUP_REMOVED lines=97> */
[----:B0-----:R-:W-:Y:S05]  /*15ac0*/  @!P0 BRA `(.L_x_4386) ;  /* 0x0000000000048947 */ /* 0x001fea0003800000 */
[----:B------:R-:W-:Y:S01]  /*15ad0*/  BPT.TRAP 0x1 ;  /* 0x000000040000795c */ /* 0x000fe20000300000 */
.L_x_4386:
[----:B------:R-:W-:Y:S01]  /*15ae0*/  SHF.L.U32 R2, R194, 0x1f, RZ ;  /* 0x0000001fc2027819 */ /* 0x000fe200000006ff */
[----:B------:R-:W-:-:S04]  /*15af0*/  IMAD R14, R23, 0x8, R17 ;  /* 0x00000008170e7824 */ /* 0x000fc800078e0211 */
[----:B------:R0:W2:Y:S01]  /*15b00*/  SYNCS.PHASECHK.TRANS64.TRYWAIT P2, [R14+URZ+0x30850], R2 ;  /* 0x030850020e0075a7 */ /* 0x0000a2000804017f */
[----:B------:R-:W-:Y:S05]  /*15b10*/  @!P0 BRA `(.L_x_4387) ;  /* 0x0000000000048947 */ /* 0x000fea0003800000 */
[----:B------:R-:W-:Y:S01]  /*15b20*/  BPT.TRAP 0x1 ;  /* 0x000000040000795c */ /* 0x000fe20000300000 */
.L_x_4387:
[----:B------:R-:W-:Y:S01]  /*15b30*/  VIADD R3, R17, 0x400 ;  /* 0x0000040011037836 */ /* 0x000fe20000000000 */
[----:B------:R-:W-:Y:S04]  /*15b40*/  BSSY B2, `(.L_x_4388) ;  /* 0x0000008000027945 */ /* 0x000fe80003800000 */
[----:B------:R-:W-:-:S04]  /*15b50*/  SHF.R.U32.HI R3, RZ, 0x4, R3 ;  /* 0x00000004ff037819 */ /* 0x000fc80000011603 */
[----:B------:R-:W-:-:S04]  /*15b60*/  LOP3.LUT R3, R3, 0x3fff, RZ, 0xc0, !PT ;  /* 0x00003fff03037812 */ /* 0x000fc800078ec0ff */
[----:B------:R-:W-:-:S05]  /*15b70*/  LOP3.LUT R3, R3, 0x3000000, RZ, 0xfc, !PT ;  /* 0x0300000003037812 */ /* 0x000fca00078efcff */
[----:B-1----:R-:W-:Y:S01]  /*15b80*/  IMAD R11, R23, 0x900, R3 ;  /* 0x00000900170b7824 */ /* 0x002fe200078e0203 */
[----:B--2---:R-:W-:Y:S06]  /*15b90*/  @P2 BRA `(.L_x_4389) ;  /* 0x0000000000082947 */ /* 0x004fec0003800000 */
[----:B------:R-:W1:Y:S02]  /*15ba0*/  SYNCS.PHASECHK.TRANS64.TRYWAIT P2, [R14+URZ+0x30850], R2 ;  /* 0x030850020e0075a7 */ /* 0x000e64000804017f */
[----:B-1----:R-:W-:Y:S05]  /*15bb0*/  @!P2 BRA `(.L_x_4390) ;  /* 0x0000012800dca947 */ /* 0x002fea0003800000 */
.L_x_4389:
[----:B------:R-:W-:Y:S05]  /*15bc0*/  BSYNC B2 ;  /* 0x0000000000027941 */ /* 0x000fea0003800000 */
.L_x_4388:
[----:B01----:R-:W-:Y:S01]  /*15bd0*/  IMAD.MOV.U32 R2, RZ, RZ, R11 ;  /* 0x000000ffff027224 */ /* 0x003fe200078e000b */
[----:B------:R-:W-:Y:S01]  /*15be0*/  WARPGROUP.ARRIVE ;  /* 0x00000000000079c5 */ /* 0x000fe20000000000 */
[----:B------:R-:W-:Y:S01]  /*15bf0*/  IMAD.MOV.U32 R3, RZ, RZ, 0x40000040 ;  /* 0x40000040ff037424 */ /* 0x000fe200078e00ff */
[----:B------:R-:W-:Y:S01]  /*15c00*/  LOP3.LUT P2, RZ, R16, 0x100000, RZ, 0xc0, !PT ;  /* 0x0010000010ff7812 */ /* 0x000fe2000784c0ff */
[----:B------:R-:W-:Y:S01]  /*15c10*/  @!P1 VIADD R0, R0, 0x30840 ;  /* 0x0003084000009836 */ /* 0x000fe20000000000 */
[----:B------:R-:W-:Y:S02]  /*15c20*/  R2UR UR6, R2 ;  /* 0x00000000020672ca */ /* 0x000fe400000e0000 */
[----:B------:R-:W-:Y:S01]  /*15c30*/  R2UR UR7, R3 ;  /* 0x00000000030772ca */ /* 0x000fe200000e0000 */
[----:B------:R-:W-:Y:S01]  /*15c40*/  IMAD.MOV.U32 R3, RZ, RZ, 0x40000040 ;  /* 0x40000040ff037424 */ /* 0x000fe200078e00ff */
[----:B------:R-:W-:Y:S02]  /*15c50*/  IADD3 R2, R11, 0x80, RZ ;  /* 0x000000800b027810 */ /* 0x000fe40007ffe0ff */
[----:B------:R-:W-:-:S09]  /*15c60*/  @!P1 PRMT R0, RZ, 0x654, R0 ;  /* 0x00000654ff009816 */ /* 0x000fd20000000000 */
        /* <DEDUP_REMOVED lines=24> */
[----:B------:R-:W-:Y:S01]  /*15df0*/  R2UR UR7, R3 ;  /* 0x00000000030772ca */ /* 0x000fe200000e0000 */
[----:B------:R-:W-:Y:S01]  /*15e00*/  IMAD.MOV.U32 R3, RZ, RZ, 0x40000040 ;  /* 0x40000040ff037424 */ /* 0x000fe200078e00ff */
[----:B------:R-:W-:Y:S01]  /*15e10*/  MOV R11, UR47 ;  /* 0x0000002f000b7c02 */ /* 0x000fe20008000f00 */
[----:B------:R-:W-:Y:S02]  /*15e20*/  WARPGROUP.DEPBAR.LE gsb0, 0x0 ;  /* 0x00008000000079c5 */ /* 0x000fe40000010000 */
[----:B------:R-:W-:-:S12]  /*15e30*/  WARPGROUP.ARRIVE ;  /* 0x00000000000079c5 */ /* 0x000fd80000000000 */
[----:B------:R-:W-:Y:S01]  /*15e40*/  HGMMA.64x192x16.F32 R24, R172, gdesc[UR4].tnspB, R24, gsb0 ;  /* 0x42e00004ac187df0 */ /* 0x000fe20008000818 */
[----:B------:R-:W-:Y:S02]  /*15e50*/  R2UR UR6, R2 ;  /* 0x00000000020672ca */ /* 0x000fe400000e0000 */
[----:B------:R-:W-:Y:S01]  /*15e60*/  R2UR UR7, R3 ;  /* 0x00000000030772ca */ /* 0x000fe200000e0000 */
[----:B------:R-:W-:Y:S02]  /*15e70*/  WARPGROUP.DEPBAR.LE gsb0, 0x0 ;  /* 0x00008000000079c5 */ /* 0x000fe40000010000 */
[----:B------:R-:W-:-:S14]  /*15e80*/  WARPGROUP.ARRIVE ;  /* 0x00000000000079c5 */ /* 0x000fdc0000000000 */
[----:B------:R-:W-:Y:S03]  /*15e90*/  HGMMA.64x192x16.F32 R24, R168, gdesc[UR4].tnspB, R24, gsb0 ;  /* 0x42e00004a8187df0 */ /* 0x000fe60008000818 */
[----:B------:R-:W-:Y:S02]  /*15ea0*/  WARPGROUP.DEPBAR.LE gsb0, 0x0 ;  /* 0x00008000000079c5 */ /* 0x000fe40000010000 */
[----:B-----5:R-:W-:Y:S01]  /*15eb0*/  IMAD R168, R9, -0x60, RZ ;  /* 0xffffffa009a87824 */ /* 0x020fe200078e02ff */
[----:B------:R0:W-:Y:S04]  /*15ec0*/  @!P1 SYNCS.ARRIVE.TRANS64.RED.A1T0 RZ, [R0+URZ], RZ ;  /* 0x000000ff00ff99a7 */ /* 0x0001e8000810043f */
[----:B------:R-:W-:-:S02]  /*15ed0*/  IADD3 R2, R168, 0x1, R196 ;  /* 0x00000001a8027810 */ /* 0x000fc40007ffe0c4 */
[----:B0-----:R-:W-:-:S03]  /*15ee0*/  LOP3.LUT R0, RZ, R11, RZ, 0x33, !PT ;  /* 0x0000000bff007212 */ /* 0x001fc600078e33ff */
[----:B------:R-:W-:-:S04]  /*15ef0*/  IMAD.IADD R3, R2, 0x1, -R197 ;  /* 0x0000000102037824 */ /* 0x000fc800078e0ac5 */
[----:B------:R-:W-:-:S04]  /*15f00*/  IMAD R3, R206, -0x2, R3 ;  /* 0xfffffffece037824 */ /* 0x000fc800078e0203 */
[----:B------:R-:W-:Y:S02]  /*15f10*/  VIADD R23, R3, UR54 ;  /* 0x0000003603177c36 */ /* 0x000fe40008000000 */
[----:B------:R-:W-:Y:S02]  /*15f20*/  IMAD.IADD R21, R0, 0x1, R3 ;  /* 0x0000000100157824 */ /* 0x000fe400078e0203 */
[----:B------:R-:W-:Y:S02]  /*15f30*/  IMAD R0, R206, -0x2, R168 ;  /* 0xfffffffece007824 */ /* 0x000fe400078e02a8 */
[C---:B------:R-:W-:Y:S02]  /*15f40*/  IMAD.IADD R20, R8.reuse, 0x1, R23 ;  /* 0x0000000108147824 */ /* 0x040fe400078e0217 */
[----:B------:R-:W-:Y:S01]  /*15f50*/  IMAD.IADD R15, R8, 0x1, R21 ;  /* 0x00000001080f7824 */ /* 0x000fe200078e0215 */
[----:B------:R-:W-:Y:S06]  /*15f60*/  @!P2 BRA `(.L_x_4391) ;  /* 0x000000000058a947 */ /* 0x000fec0003800000 */
[----:B------:R-:W-:Y:S01]  /*15f70*/  IMAD.IADD R171, R8, 0x1, R202 ;  /* 0x0000000108ab7824 */ /* 0x000fe200078e02ca */
[----:B------:R-:W-:Y:S04]  /*15f80*/  BSSY B2, `(.L_x_4392) ;  /* 0x0000011000027945 */ /* 0x000fe80003800000 */
[----:B------:R-:W-:-:S13]  /*15f90*/  ISETP.GT.AND P2, PT, R171, -0x1, PT ;  /* 0xffffffffab00780c */ /* 0x000fda0003f44270 */
[----:B------:R-:W-:Y:S05]  /*15fa0*/  @P2 BRA `(.L_x_4393) ;  /* 0x0000000000202947 */ /* 0x000fea0003800000 */
[----:B------:R-:W-:Y:S02]  /*15fb0*/  MOV R169, UR46 ;  /* 0x0000002e00a97c02 */ /* 0x000fe40008000f00 */
[----:B------:R-:W-:Y:S02]  /*15fc0*/  LOP3.LUT R171, RZ, R171, RZ, 0x33, !PT ;  /* 0x000000abffab7212 */ /* 0x000fe400078e33ff */
[----:B------:R-:W-:-:S13]  /*15fd0*/  ISETP.NE.AND P2, PT, R169, 0x1, PT ;  /* 0x00000001a900780c */ /* 0x000fda0003f45270 */
[----:B------:R-:W0:Y:S02]  /*15fe0*/  @P2 LDC.64 R2, c[0x0][0x9e8] ;  /* 0x00027a00ff022b82 */ /* 0x000e240000000a00 */
[----:B0-----:R-:W-:-:S05]  /*15ff0*/  @P2 IMAD.HI.U32 R2, R171, R2, RZ ;  /* 0x00000002ab022227 */ /* 0x001fca00078e00ff */
[----:B------:R-:W-:-:S04]  /*16000*/  @P2 SHF.R.U32.HI R171, RZ, R3, R2 ;  /* 0x00000003ffab2219 */ /* 0x000fc80000011602 */
[----:B------:R-:W-:Y:S01]  /*16010*/  LOP3.LUT R2, RZ, R171, RZ, 0x33, !PT ;  /* 0x000000abff027212 */ /* 0x000fe200078e33ff */
[----:B------:R-:W-:Y:S06]  /*16020*/  BRA `(.L_x_4394) ;  /* 0x0000000000187947 */ /* 0x000fec0003800000 */
.L_x_4393:
[----:B------:R-:W-:-:S05]  /*16030*/  IMAD.U32 R169, RZ, RZ, UR46 ;  /* 0x0000002effa97e24 */ /* 0x000fca000f8e00ff */
[----:B------:R-:W-:-:S13]  /*16040*/  ISETP.NE.AND P2, PT, R169, 0x1, PT ;  /* 0x00000001a900780c */ /* 0x000fda0003f45270 */
[----:B------:R-:W0:Y:S02]  /*16050*/  @P2 LDC.64 R2, c[0x0][0x9e8] ;  /* 0x00027a00ff022b82 */ /* 0x000e240000000a00 */
[----:B0-----:R-:W-:-:S04]  /*16060*/  @P2 IMAD.HI.U32 R170, R171, R2, RZ ;  /* 0x00000002abaa2227 */ /* 0x001fc800078e00ff */
[----:B------:R-:W-:Y:S01]  /*16070*/  IMAD.MOV.U32 R2, RZ, RZ, R171 ;  /* 0x000000ffff027224 */ /* 0x000fe200078e00ab */
[----:B------:R-:W-:-:S07]  /*16080*/  @P2 SHF.R.U32.HI R2, RZ, R3, R170 ;  /* 0x00000003ff022219 */ /* 0x000fce00000116aa */
.L_x_4394:
[----:B------:R-:W-:Y:S05]  /*16090*/  BSYNC B2 ;  /* 0x0000000000027941 */ /* 0x000fea0003800000 */
.L_x_4392:
[----:B------:R-:W-:-:S05]  /*160a0*/  IMAD R2, R2, R169, R0 ;  /* 0x000000a902027224 */ /* 0x000fca00078e0200 */
[----:B------:R-:W-:Y:S02]  /*160b0*/  VIADDMNMX R20, R2, R169, R20, PT ;  /* 0x000000a902147246 */ /* 0x000fe40003800114 */
[----:B------:R-:W-:-:S07]  /*160c0*/  VIMNMX R15, R15, R2, !PT ;  /* 0x000000020f0f7248 */ /* 0x000fce0007fe0100 */
.L_x_4391:
[C---:B------:R-:W-:Y:S02]  /*160d0*/  ISETP.GE.AND P2, PT, R168.reuse, 0x2, PT ;  /* 0x00000002a800780c */ /* 0x040fe40003f46270 */
[C---:B------:R-:W-:Y:S02]  /*160e0*/  ISETP.GE.AND P3, PT, R168.reuse, 0x9, PT ;  /* 0x00000009a800780c */ /* 0x040fe40003f66270 */
[C---:B------:R-:W-:Y:S02]  /*160f0*/  ISETP.GT.AND P5, PT, R15.reuse, 0x1, !P2 ;  /* 0x000000010f00780c */ /* 0x040fe400057a4270 */
[----:B------:R-:W-:Y:S02]  /*16100*/  ISETP.GE.AND P6, PT, R168, 0xa, PT ;  /* 0x0000000aa800780c */ /* 0x000fe40003fc6270 */
[----:B------:R-:W-:Y:S02]  /*16110*/  ISETP.GT.AND P4, PT, R15, 0x8, !P3 ;  /* 0x000000080f00780c */ /* 0x000fe40005f84270 */
[----:B------:R-:W-:-:S02]  /*16120*/  ISETP.LT.OR P5, PT, R20, 0x2, P5 ;  /* 0x000000021400780c */ /* 0x000fc40002fa1670 */
[----:B------:R-:W-:Y:S02]  /*16130*/  ISETP.LT.OR P4, PT, R20, 0x9, P4 ;  /* 0x000000091400780c */ /* 0x000fe40002781670 */
[----:B------:R-:W-:Y:S02]  /*16140*/  FSEL R121, R121, -INF , !P5 ;  /* 0xff80000079797808 */ /* 0x000fe40006800000 */
[----:B------:R-:W-:Y:S02]  /*16150*/  ISETP.GE.AND P5, PT, R168, 0x11, PT ;  /* 0x00000011a800780c */ /* 0x000fe40003fa6270 */
[----:B------:R-:W-:Y:S02]  /*16160*/  LOP3.LUT R16, R16, 0xfffffffb, RZ, 0xc0, !PT ;  /* 0xfffffffb10107812 */ /* 0x000fe400078ec0ff */
[----:B------:R-:W-:Y:S02]  /*16170*/  FSEL R124, R124, -INF , !P4 ;  /* 0xff8000007c7c7808 */ /* 0x000fe40006000000 */
[----:B------:R-:W-:-:S02]  /*16180*/  ISETP.GT.AND P4, PT, R15, 0x9, !P6 ;  /* 0x000000090f00780c */ /* 0x000fc40007784270 */
[----:B------:R-:W-:Y:S02]  /*16190*/  @P6 LOP3.LUT R16, R16, 0x4, RZ, 0xfc, !PT ;  /* 0x0000000410106812 */ /* 0x000fe400078efcff */
[----:B------:R-:W-:Y:S02]  /*161a0*/  ISETP.LT.OR P4, PT, R20, 0xa, P4 ;  /* 0x0000000a1400780c */ /* 0x000fe40002781670 */
[----:B------:R-:W-:Y:S02]  /*161b0*/  LOP3.LUT R16, R16, 0xfffffff7, RZ, 0xc0, !PT ;  /* 0xfffffff710107812 */ /* 0x000fe400078ec0ff */
[----:B------:R-:W-:Y:S02]  /*161c0*/  FSEL R125, R125, -INF , !P4 ;  /* 0xff8000007d7d7808 */ /* 0x000fe40006000000 */
[----:B------:R-:W-:Y:S02]  /*161d0*/  @P5 LOP3.LUT R16, R16, 0x8, RZ, 0xfc, !PT ;  /* 0x0000000810105812 */ /* 0x000fe400078efcff */
[----:B------:R-:W-:-:S02]  /*161e0*/  ISETP.GT.AND P4, PT, R15, 0x10, !P5 ;  /* 0x000000100f00780c */ /* 0x000fc40006f84270 */
[----:B------:R-:W-:Y:S02]  /*161f0*/  ISETP.GE.AND P5, PT, R168, 0x12, PT ;  /* 0x00000012a800780c */ /* 0x000fe40003fa6270 */
[----:B------:R-:W-:Y:S02]  /*16200*/  ISETP.LT.OR P4, PT, R20, 0x11, P4 ;  /* 0x000000111400780c */ /* 0x000fe40002781670 */
[----:B------:R-:W-:Y:S02]  /*16210*/  LOP3.LUT R16, R16, 0xfff7ffff, RZ, 0xc0, !PT ;  /* 0xfff7ffff10107812 */ /* 0x000fe400078ec0ff */
[----:B------:R-:W-:Y:S02]  /*16220*/  FSEL R128, R128, -INF , !P4 ;  /* 0xff80000080807808 */ /* 0x000fe40006000000 */
[----:B------:R-:W-:Y:S02]  /*16230*/  ISETP.GT.AND P4, PT, R15, 0x11, !P5 ;  /* 0x000000110f00780c */ /* 0x000fe40006f84270 */
[----:B------:R-:W-:-:S02]  /*16240*/  IADD3 R23, R23, 0x8, R8 ;  /* 0x0000000817177810 */ /* 0x000fc40007ffe008 */
[----:B------:R-:W-:Y:S02]  /*16250*/  ISETP.LT.OR P4, PT, R20, 0x12, P4 ;  /* 0x000000121400780c */ /* 0x000fe40002781670 */
[----:B------:R-:W-:Y:S02]  /*16260*/  @P5 LOP3.LUT R16, R16, 0x80000, RZ, 0xfc, !PT ;  /* 0x0008000010105812 */ /* 0x000fe400078efcff */
[----:B------:R-:W-:Y:S02]  /*16270*/  ISETP.GE.AND P5, PT, R168, 0x19, PT ;  /* 0x00000019a800780c */ /* 0x000fe40003fa6270 */
[----:B------:R-:W-:Y:S02]  /*16280*/  LOP3.LUT R16, R16, 0xfffbffff, RZ, 0xc0, !PT ;  /* 0xfffbffff10107812 */ /* 0x000fe400078ec0ff */
[----:B------:R-:W-:Y:S02]  /*16290*/  FSEL R129, R129, -INF , !P4 ;  /* 0xff80000081817808 */ /* 0x000fe40006000000 */
[----:B------:R-:W-:-:S02]  /*162a0*/  ISETP.GT.AND P4, PT, R15, 0x18, !P5 ;  /* 0x000000180f00780c */ /* 0x000fc40006f84270 */
[----:B------:R-:W-:Y:S02]  /*162b0*/  IADD3 R21, R21, 0x8, R8 ;  /* 0x0000000815157810 */ /* 0x000fe40007ffe008 */
[----:B------:R-:W-:-:S03]  /*162c0*/  ISETP.LT.OR P4, PT, R20, 0x19, P4 ;  /* 0x000000191400780c */ /* 0x000fc60002781670 */
[----:B------:R-:W-:Y:S02]  /*162d0*/  @P5 LOP3.LUT R16, R16, 0x40000, RZ, 0xfc, !PT ;  /* 0x0004000010105812 */ /* 0x000fe400078efcff */
[----:B------:R-:W-:Y:S02]  /*162e0*/  ISETP.GE.AND P5, PT, R168, 0x1a, PT ;  /* 0x0000001aa800780c */ /* 0x000fe40003fa6270 */
[----:B------:R-:W-:Y:S02]  /*162f0*/  LOP3.LUT R16, R16, 0xfffdffff, RZ, 0xc0, !PT ;  /* 0xfffdffff10107812 */ /* 0x000fe400078ec0ff */
[----:B------:R-:W-:Y:S02]  /*16300*/  FSEL R132, R132, -INF , !P4 ;  /* 0xff80000084847808 */ /* 0x000fe40006000000 */
[----:B------:R-:W-:-:S04]  /*16310*/  ISETP.GT.AND P4, PT, R15, 0x19, !P5 ;  /* 0x000000190f00780c */ /* 0x000fc80006f84270 */
        /* <DEDUP_REMOVED lines=69> */
[----:B------:R-:W-:Y:S02]  /*16770*/  FSEL R156, R156, -INF , !P4 ;  /* 0xff8000009c9c7808 */ /* 0x000fe40006000000 */
[----:B------:R-:W-:Y:S02]  /*16780*/  LOP3.LUT R16, R16, 0xffffffdf, RZ, 0xc0, !PT ;  /* 0xffffffdf10107812 */ /* 0x000fe400078ec0ff */
[----:B------:R-:W-:-:S04]  /*16790*/  ISETP.GT.AND P4, PT, R15, 0x49, !P5 ;  /* 0x000000490f00780c */ /* 0x000fc80006f84270 */
[----:B------:R-:W-:-:S03]  /*167a0*/  ISETP.LT.OR P4, PT, R20, 0x4a, P4 ;  /* 0x0000004a1400780c */ /* 0x000fc60002781670 */
[----:B------:R-:W-:Y:S02]  /*167b0*/  @P5 LOP3.LUT R16, R16, 0x20, RZ, 0xfc, !PT ;  /* 0x0000002010105812 */ /* 0x000fe400078efcff */
[----:B------:R-:W-:Y:S02]  /*167c0*/  ISETP.GE.AND P5, PT, R168, 0x51, PT ;  /* 0x00000051a800780c */ /* 0x000fe40003fa6270 */
[----:B------:R-:W-:Y:S02]  /*167d0*/  FSEL R157, R157, -INF , !P4 ;  /* 0xff8000009d9d7808 */ /* 0x000fe40006000000 */
[----:B------:R-:W-:Y:S02]  /*167e0*/  ISETP.GT.AND P4, PT, R15, 0x50, !P5 ;  /* 0x000000500f00780c */ /* 0x000fe40006f84270 */
[----:B------:R-:W-:Y:S02]  /*167f0*/  LOP3.LUT R16, R16, 0xffffffef, RZ, 0xc0, !PT ;  /* 0xffffffef10107812 */ /* 0x000fe400078ec0ff */
[----:B------:R-:W-:-:S04]  /*16800*/  ISETP.LT.OR P4, PT, R20, 0x51, P4 ;  /* 0x000000511400780c */ /* 0x000fc80002781670 */
[----:B------:R-:W-:Y:S02]  /*16810*/  FSEL R160, R160, -INF , !P4 ;  /* 0xff800000a0a07808 */ /* 0x000fe40006000000 */
[----:B------:R-:W-:Y:S02]  /*16820*/  ISETP.GE.AND P4, PT, R168, 0x52, PT ;  /* 0x00000052a800780c */ /* 0x000fe40003f86270 */
[----:B------:R-:W-:Y:S02]  /*16830*/  @P5 LOP3.LUT R16, R16, 0x10, RZ, 0xfc, !PT ;  /* 0x0000001010105812 */ /* 0x000fe400078efcff */
[----:B------:R-:W-:Y:S02]  /*16840*/  ISETP.GT.AND P5, PT, R15, 0x51, !P4 ;  /* 0x000000510f00780c */ /* 0x000fe400067a4270 */
[----:B------:R-:W-:Y:S02]  /*16850*/  LOP3.LUT R16, R16, 0xfffffffd, RZ, 0xc0, !PT ;  /* 0xfffffffd10107812 */ /* 0x000fe400078ec0ff */
[----:B------:R-:W-:-:S04]  /*16860*/  ISETP.LT.OR P5, PT, R20, 0x52, P5 ;  /* 0x000000521400780c */ /* 0x000fc80002fa1670 */
[----:B------:R-:W-:Y:S02]  /*16870*/  FSEL R161, R161, -INF , !P5 ;  /* 0xff800000a1a17808 */ /* 0x000fe40006800000 */
[----:B------:R-:W-:-:S04]  /*16880*/  ISETP.GE.AND P5, PT, R168, 0x59, PT ;  /* 0x00000059a800780c */ /* 0x000fc80003fa6270 */
[----:B------:R-:W-:-:S04]  /*16890*/  ISETP.GT.AND P6, PT, R15, 0x58, !P5 ;  /* 0x000000580f00780c */ /* 0x000fc80006fc4270 */
[----:B------:R-:W-:-:S04]  /*168a0*/  ISETP.LT.OR P6, PT, R20, 0x59, P6 ;  /* 0x000000591400780c */ /* 0x000fc800037c1670 */
[----:B------:R-:W-:Y:S02]  /*168b0*/  FSEL R164, R164, -INF , !P6 ;  /* 0xff800000a4a47808 */ /* 0x000fe40007000000 */
[----:B------:R-:W-:-:S13]  /*168c0*/  ISETP.GE.AND P6, PT, R168, 0x1, PT ;  /* 0x00000001a800780c */ /* 0x000fda0003fc6270 */
[----:B------:R-:W-:Y:S02]  /*168d0*/  @P6 LOP3.LUT R16, R16, 0x2, RZ, 0xfc, !PT ;  /* 0x0000000210106812 */ /* 0x000fe400078efcff */
[----:B------:R-:W-:Y:S02]  /*168e0*/  ISETP.GT.AND P6, PT, R15, RZ, !P6 ;  /* 0x000000ff0f00720c */ /* 0x000fe400077c4270 */
[----:B------:R-:W-:Y:S02]  /*168f0*/  LOP3.LUT R16, R16, 0xfffffffe, RZ, 0xc0, !PT ;  /* 0xfffffffe10107812 */ /* 0x000fe400078ec0ff */
[----:B------:R-:W-:-:S04]  /*16900*/  ISETP.LT.OR P6, PT, R20, 0x1, P6 ;  /* 0x000000011400780c */ /* 0x000fc800037c1670 */
[----:B------:R-:W-:Y:S02]  /*16910*/  FSEL R120, R120, -INF , !P6 ;  /* 0xff80000078787808 */ /* 0x000fe40007000000 */
[----:B------:R-:W-:-:S13]  /*16920*/  ISETP.GE.AND P6, PT, R168, 0x5a, PT ;  /* 0x0000005aa800780c */ /* 0x000fda0003fc6270 */
[----:B------:R-:W-:Y:S02]  /*16930*/  @P6 LOP3.LUT R16, R16, 0x1, RZ, 0xfc, !PT ;  /* 0x0000000110106812 */ /* 0x000fe400078efcff */
[----:B------:R-:W-:-:S04]  /*16940*/  ISETP.GT.AND P6, PT, R15, 0x59, !P6 ;  /* 0x000000590f00780c */ /* 0x000fc800077c4270 */
[----:B------:R-:W-:-:S04]  /*16950*/  ISETP.LT.OR P6, PT, R20, 0x5a, P6 ;  /* 0x0000005a1400780c */ /* 0x000fc800037c1670 */
[----:B------:R-:W-:Y:S02]  /*16960*/  FSEL R165, R165, -INF , !P6 ;  /* 0xff800000a5a57808 */ /* 0x000fe40007000000 */
[----:B------:R-:W-:-:S13]  /*16970*/  LOP3.LUT P6, RZ, R16, 0x100000, RZ, 0xc0, !PT ;  /* 0x0010000010ff7812 */ /* 0x000fda00078cc0ff */
[----:B------:R-:W-:Y:S05]  /*16980*/  @!P6 BRA `(.L_x_4395) ;  /* 0x000000000058e947 */ /* 0x000fea0003800000 */
[----:B------:R-:W-:Y:S01]  /*16990*/  ISETP.GT.AND P6, PT, R12, -0x1, PT ;  /* 0xffffffff0c00780c */ /* 0x000fe20003fc4270 */
[----:B------:R-:W-:-:S12]  /*169a0*/  BSSY B2, `(.L_x_4396) ;  /* 0x0000011000027945 */ /* 0x000fd80003800000 */
[----:B------:R-:W-:Y:S05]  /*169b0*/  @P6 BRA `(.L_x_4397) ;  /* 0x0000000000246947 */ /* 0x000fea0003800000 */
[----:B------:R-:W-:Y:S02]  /*169c0*/  IMAD.U32 R20, RZ, RZ, UR46 ;  /* 0x0000002eff147e24 */ /* 0x000fe4000f8e00ff */
[----:B------:R-:W-:-:S03]  /*169d0*/  VIADD R15, R203, 0x8 ;  /* 0x00000008cb0f7836 */ /* 0x000fc60000000000 */
[----:B------:R-:W-:Y:S02]  /*169e0*/  ISETP.NE.AND P6, PT, R20, 0x1, PT ;  /* 0x000000011400780c */ /* 0x000fe40003fc5270 */
[----:B------:R-:W-:-:S11]  /*169f0*/  LOP3.LUT R15, RZ, R15, RZ, 0x33, !PT ;  /* 0x0000000fff0f7212 */ /* 0x000fd600078e33ff */
[----:B------:R-:W0:Y:S02]  /*16a00*/  @P6 LDC.64 R2, c[0x0][0x9e8] ;  /* 0x00027a00ff026b82 */ /* 0x000e240000000a00 */
[----:B0-----:R-:W-:-:S05]  /*16a10*/  @P6 IMAD.HI.U32 R2, R15, R2, RZ ;  /* 0x000000020f026227 */ /* 0x001fca00078e00ff */
[----:B------:R-:W-:-:S04]  /*16a20*/  @P6 SHF.R.U32.HI R15, RZ, R3, R2 ;  /* 0x00000003ff0f6219 */ /* 0x000fc80000011602 */
[----:B------:R-:W-:Y:S01]  /*16a30*/  LOP3.LUT R15, RZ, R15, RZ, 0x33, !PT ;  /* 0x0000000fff0f7212 */ /* 0x000fe200078e33ff */
[----:B------:R-:W-:Y:S06]  /*16a40*/  BRA `(.L_x_4398) ;  /* 0x0000000000187947 */ /* 0x000fec0003800000 */
.L_x_4397:
[----:B------:R-:W-:Y:S01]  /*16a50*/  MOV R20, UR46 ;  /* 0x0000002e00147c02 */ /* 0x000fe20008000f00 */
[----:B------:R-:W-:-:S03]  /*16a60*/  IMAD.MOV.U32 R15, RZ, RZ, R12 ;  /* 0x000000ffff0f7224 */ /* 0x000fc600078e000c */
[----:B------:R-:W-:-:S13]  /*16a70*/  ISETP.NE.AND P6, PT, R20, 0x1, PT ;  /* 0x000000011400780c */ /* 0x000fda0003fc5270 */
[----:B------:R-:W0:Y:S02]  /*16a80*/  @P6 LDC.64 R2, c[0x0][0x9e8] ;  /* 0x00027a00ff026b82 */ /* 0x000e240000000a00 */
[----:B0-----:R-:W-:-:S05]  /*16a90*/  @P6 IMAD.HI.U32 R2, R12, R2, RZ ;  /* 0x000000020c026227 */ /* 0x001fca00078e00ff */
[----:B------:R-:W-:-:S07]  /*16aa0*/  @P6 SHF.R.U32.HI R15, RZ, R3, R2 ;  /* 0x00000003ff0f6219 */ /* 0x000fce0000011602 */
.L_x_4398:
[----:B------:R-:W-:Y:S05]  /*16ab0*/  BSYNC B2 ;  /* 0x0000000000027941 */ /* 0x000fea0003800000 */
.L_x_4396:
[----:B------:R-:W-:-:S05]  /*16ac0*/  IMAD R0, R15, R20, R0 ;  /* 0x000000140f007224 */ /* 0x000fca00078e0200 */
[----:B------:R-:W-:Y:S02]  /*16ad0*/  VIADDMNMX R23, R0, R20, R23, PT ;  /* 0x0000001400177246 */ /* 0x000fe40003800117 */
[----:B------:R-:W-:-:S07]  /*16ae0*/  VIMNMX R21, R21, R0, !PT ;  /* 0x0000000015157248 */ /* 0x000fce0007fe0100 */
.L_x_4395:
[----:B------:R-:W-:Y:S01]  /*16af0*/  ISETP.GT.AND P2, PT, R21, 0x1, !P2 ;  /* 0x000000011500780c */ /* 0x000fe20005744270 */
[----:B------:R-:W-:Y:S01]  /*16b00*/  @!P1 VIADD R14, R14, 0x30860 ;  /* 0x000308600e0e9836 */ /* 0x000fe20000000000 */
[----:B------:R-:W-:Y:S02]  /*16b10*/  FMNMX.FTZ R0, R120, R5, !PT ;  /* 0x0000000578007209 */ /* 0x000fe40007810000 */
[----:B------:R-:W-:Y:S02]  /*16b20*/  ISETP.LT.OR P2, PT, R23, 0x2, P2 ;  /* 0x000000021700780c */ /* 0x000fe40001741670 */
[C---:B------:R-:W-:Y:S02]  /*16b30*/  LOP3.LUT P6, RZ, R16.reuse, 0x8000, RZ, 0xc0, !PT ;  /* 0x0000800010ff7812 */ /* 0x040fe400078cc0ff */
[----:B------:R-:W-:Y:S02]  /*16b40*/  FSEL R123, R123, -INF , !P2 ;  /* 0xff8000007b7b7808 */ /* 0x000fe40005000000 */
[----:B------:R-:W-:-:S02]  /*16b50*/  LOP3.LUT P2, RZ, R16, 0x4, RZ, 0xc0, !PT ;  /* 0x0000000410ff7812 */ /* 0x000fc4000784c0ff */
[C---:B------:R-:W-:Y:S02]  /*16b60*/  ISETP.GT.AND P3, PT, R21.reuse, 0x8, !P3 ;  /* 0x000000081500780c */ /* 0x040fe40005f64270 */
[----:B------:R-:W-:Y:S02]  /*16b70*/  ISETP.GT.AND P2, PT, R21, 0x9, !P2 ;  /* 0x000000091500780c */ /* 0x000fe40005744270 */
[----:B------:R-:W-:Y:S02]  /*16b80*/  FMNMX.FTZ R3, R121, R0, !PT ;  /* 0x0000000079037209 */ /* 0x000fe40007810000 */
[C---:B------:R-:W-:Y:S02]  /*16b90*/  ISETP.LT.OR P2, PT, R23.reuse, 0xa, P2 ;  /* 0x0000000a1700780c */ /* 0x040fe40001741670 */
[----:B------:R-:W-:Y:S02]  /*16ba0*/  ISETP.LT.OR P3, PT, R23, 0x9, P3 ;  /* 0x000000091700780c */ /* 0x000fe40001f61670 */
[----:B------:R-:W-:-:S02]  /*16bb0*/  FSEL R127, R127, -INF , !P2 ;  /* 0xff8000007f7f7808 */ /* 0x000fc40005000000 */
[----:B------:R-:W-:Y:S02]  /*16bc0*/  LOP3.LUT P2, RZ, R16, 0x8, RZ, 0xc0, !PT ;  /* 0x0000000810ff7812 */ /* 0x000fe4000784c0ff */
[----:B------:R-:W-:Y:S02]  /*16bd0*/  FMNMX.FTZ R0, R124, R3, !PT ;  /* 0x000000037c007209 */ /* 0x000fe40007810000 */
[----:B------:R-:W-:Y:S02]  /*16be0*/  ISETP.GT.AND P2, PT, R21, 0x10, !P2 ;  /* 0x000000101500780c */ /* 0x000fe40005744270 */
[----:B------:R-:W-:Y:S02]  /*16bf0*/  FSEL R126, R126, -INF , !P3 ;  /* 0xff8000007e7e7808 */ /* 0x000fe40005800000 */
[----:B------:R-:W-:Y:S02]  /*16c00*/  ISETP.LT.OR P2, PT, R23, 0x11, P2 ;  /* 0x000000111700780c */ /* 0x000fe40001741670 */
[----:B------:R-:W-:-:S02]  /*16c10*/  LOP3.LUT P3, RZ, R16, 0x4000, RZ, 0xc0, !PT ;  /* 0x0000400010ff7812 */ /* 0x000fc4000786c0ff */
[----:B------:R-:W-:Y:S02]  /*16c20*/  FSEL R130, R130, -INF , !P2 ;  /* 0xff80000082827808 */ /* 0x000fe40005000000 */
[----:B------:R-:W-:Y:S02]  /*16c30*/  LOP3.LUT P2, RZ, R16, 0x80000, RZ, 0xc0, !PT ;  /* 0x0008000010ff7812 */ /* 0x000fe4000784c0ff */
[----:B------:R-:W-:Y:S02]  /*16c40*/  FMNMX.FTZ R3, R125, R0, !PT ;  /* 0x000000007d037209 */ /* 0x000fe40007810000 */
[----:B------:R-:W-:Y:S02]  /*16c50*/  ISETP.GT.AND P2, PT, R21, 0x11, !P2 ;  /* 0x000000111500780c */ /* 0x000fe40005744270 */
[----:B------:R-:W-:Y:S02]  /*16c60*/  FMNMX.FTZ R0, R128, R3, !PT ;  /* 0x0000000380007209 */ /* 0x000fe40007810000 */
[----:B------:R-:W-:-:S02]  /*16c70*/  ISETP.LT.OR P2, PT, R23, 0x12, P2 ;  /* 0x000000121700780c */ /* 0x000fc40001741670 */
[----:B------:R-:W-:Y:S02]  /*16c80*/  FMNMX.FTZ R3, R129, R0, !PT ;  /* 0x0000000081037209 */ /* 0x000fe40007810000 */
[----:B------:R-:W-:Y:S02]  /*16c90*/  FSEL R131, R131, -INF , !P2 ;  /* 0xff80000083837808 */ /* 0x000fe40005000000 */
[----:B------:R-:W-:Y:S02]  /*16ca0*/  LOP3.LUT P2, RZ, R16, 0x40000, RZ, 0xc0, !PT ;  /* 0x0004000010ff7812 */ /* 0x000fe4000784c0ff */
[----:B------:R-:W-:Y:S02]  /*16cb0*/  FMNMX.FTZ R0, R132, R3, !PT ;  /* 0x0000000384007209 */ /* 0x000fe40007810000 */
[----:B------:R-:W-:Y:S02]  /*16cc0*/  ISETP.GT.AND P2, PT, R21, 0x18, !P2 ;  /* 0x000000181500780c */ /* 0x000fe40005744270 */
[----:B------:R-:W-:-:S02]  /*16cd0*/  FMNMX.FTZ R3, R133, R0, !PT ;  /* 0x0000000085037209 */ /* 0x000fc40007810000 */
[----:B------:R-:W-:Y:S02]  /*16ce0*/  ISETP.LT.OR P2, PT, R23, 0x19, P2 ;  /* 0x000000191700780c */ /* 0x000fe40001741670 */
[----:B------:R-:W-:Y:S02]  /*16cf0*/  FMNMX.FTZ R0, R136, R3, !PT ;  /* 0x0000000388007209 */ /* 0x000fe40007810000 */
[----:B------:R-:W-:Y:S02]  /*16d00*/  FSEL R134, R134, -INF , !P2 ;  /* 0xff80000086867808 */ /* 0x000fe40005000000 */
[----:B------:R-:W-:Y:S02]  /*16d10*/  LOP3.LUT P2, RZ, R16, 0x20000, RZ, 0xc0, !PT ;  /* 0x0002000010ff7812 */ /* 0x000fe4000784c0ff */
[----:B------:R-:W-:Y:S02]  /*16d20*/  FMNMX.FTZ R3, R137, R0, !PT ;  /* 0x0000000089037209 */ /* 0x000fe40007810000 */
[----:B------:R-:W-:-:S02]  /*16d30*/  ISETP.GT.AND P2, PT, R21, 0x19, !P2 ;  /* 0x000000191500780c */ /* 0x000fc40005744270 */
[----:B------:R-:W-:Y:S02]  /*16d40*/  FMNMX.FTZ R0, R140, R3, !PT ;  /* 0x000000038c007209 */ /* 0x000fe40007810000 */
[----:B------:R-:W-:Y:S02]  /*16d50*/  ISETP.LT.OR P2, PT, R23, 0x1a, P2 ;  /* 0x0000001a1700780c */ /* 0x000fe40001741670 */
[----:B------:R-:W-:Y:S02]  /*16d60*/  FMNMX.FTZ R3, R141, R0, !PT ;  /* 0x000000008d037209 */ /* 0x000fe40007810000 */
[----:B------:R-:W-:Y:S02]  /*16d70*/  FSEL R135, R135, -INF , !P2 ;  /* 0xff80000087877808 */ /* 0x000fe40005000000 */
[----:B------:R-:W-:Y:S02]  /*16d80*/  LOP3.LUT P2, RZ, R16, 0x10000, RZ, 0xc0, !PT ;  /* 0x0001000010ff7812 */ /* 0x000fe4000784c0ff */
        /* <DEDUP_REMOVED lines=26> */
[----:B------:R-:W-:Y:S01]  /*16f30*/  FMNMX.FTZ R2, R165, R0, !PT ;  /* 0x00000000a5027209 */ /* 0x000fe20007810000 */
[----:B------:R-:W-:Y:S01]  /*16f40*/  IMAD.U32 R0, RZ, RZ, UR43 ;  /* 0x0000002bff007e24 */ /* 0x000fe2000f8e00ff */
[----:B------:R-:W-:Y:S02]  /*16f50*/  ISETP.LT.OR P2, PT, R23, 0x31, P2 ;  /* 0x000000311700780c */ /* 0x000fe40001741670 */
[----:B------:R-:W-:Y:S01]  /*16f60*/  LOP3.LUT P6, RZ, R16, 0x20, RZ, 0xc0, !PT ;  /* 0x0000002010ff7812 */ /* 0x000fe200078cc0ff */
[----:B------:R-:W0:Y:S01]  /*16f70*/  SHFL.BFLY PT, R3, R2, 0x2, 0x1f ;  /* 0x0c401f0002037f89 */ /* 0x000e2200000e0000 */
[----:B------:R-:W-:Y:S02]  /*16f80*/  FSEL R146, R146, -INF , !P2 ;  /* 0xff80000092927808 */ /* 0x000fe40005000000 */
[----:B------:R-:W-:-:S02]  /*16f90*/  LOP3.LUT P2, RZ, R16, 0x800, RZ, 0xc0, !PT ;  /* 0x0000080010ff7812 */ /* 0x000fc4000784c0ff */
[----:B------:R-:W-:Y:S02]  /*16fa0*/  LOP3.LUT P3, RZ, R16, 0x10, RZ, 0xc0, !PT ;  /* 0x0000001010ff7812 */ /* 0x000fe4000786c0ff */
[C---:B------:R-:W-:Y:S02]  /*16fb0*/  ISETP.GT.AND P2, PT, R21.reuse, 0x31, !P2 ;  /* 0x000000311500780c */ /* 0x040fe40005744270 */
[----:B------:R-:W-:Y:S02]  /*16fc0*/  ISETP.GT.AND P4, PT, R21, 0x51, !P4 ;  /* 0x000000511500780c */ /* 0x000fe40006784270 */
[----:B------:R-:W-:Y:S02]  /*16fd0*/  ISETP.LT.OR P2, PT, R23, 0x32, P2 ;  /* 0x000000321700780c */ /* 0x000fe40001741670 */
[----:B------:R-:W-:Y:S02]  /*16fe0*/  ISETP.GT.AND P5, PT, R21, 0x58, !P5 ;  /* 0x000000581500780c */ /* 0x000fe40006fa4270 */
[----:B------:R-:W-:-:S02]  /*16ff0*/  FSEL R147, R147, -INF , !P2 ;  /* 0xff80000093937808 */ /* 0x000fc40005000000 */
[----:B------:R-:W-:Y:S02]  /*17000*/  LOP3.LUT P2, RZ, R16, 0x400, RZ, 0xc0, !PT ;  /* 0x0000040010ff7812 */ /* 0x000fe4000784c0ff */
[----:B------:R-:W-:Y:S02]  /*17010*/  ISETP.LT.OR P4, PT, R23, 0x52, P4 ;  /* 0x000000521700780c */ /* 0x000fe40002781670 */
[----:B------:R-:W-:Y:S02]  /*17020*/  ISETP.GT.AND P2, PT, R21, 0x38, !P2 ;  /* 0x000000381500780c */ /* 0x000fe40005744270 */
[C---:B------:R-:W-:Y:S02]  /*17030*/  ISETP.LT.OR P5, PT, R23.reuse, 0x59, P5 ;  /* 0x000000591700780c */ /* 0x040fe40002fa1670 */
[----:B------:R-:W-:Y:S02]  /*17040*/  ISETP.LT.OR P2, PT, R23, 0x39, P2 ;  /* 0x000000391700780c */ /* 0x000fe40001741670 */
[----:B0-----:R-:W-:-:S02]  /*17050*/  FMNMX.FTZ R20, R2, R3, !PT ;  /* 0x0000000302147209 */ /* 0x001fc40007810000 */
[----:B------:R-:W-:Y:S02]  /*17060*/  FSEL R150, R150, -INF , !P2 ;  /* 0xff80000096967808 */ /* 0x000fe40005000000 */
[----:B------:R-:W-:Y:S01]  /*17070*/  LOP3.LUT P2, RZ, R16, 0x200, RZ, 0xc0, !PT ;  /* 0x0000020010ff7812 */ /* 0x000fe2000784c0ff */
[----:B------:R-:W0:Y:S01]  /*17080*/  SHFL.BFLY PT, R15, R20, 0x1, 0x1f ;  /* 0x0c201f00140f7f89 */ /* 0x000e2200000e0000 */
[----:B------:R-:W-:Y:S02]  /*17090*/  FSEL R163, R163, -INF , !P4 ;  /* 0xff800000a3a37808 */ /* 0x000fe40006000000 */
[----:B------:R-:W-:Y:S02]  /*170a0*/  ISETP.GT.AND P2, PT, R21, 0x39, !P2 ;  /* 0x000000391500780c */ /* 0x000fe40005744270 */
[----:B------:R-:W-:Y:S02]  /*170b0*/  FSEL R166, R166, -INF , !P5 ;  /* 0xff800000a6a67808 */ /* 0x000fe40006800000 */
[----:B------:R-:W-:-:S02]  /*170c0*/  ISETP.LT.OR P2, PT, R23, 0x3a, P2 ;  /* 0x0000003a1700780c */ /* 0x000fc40001741670 */
[----:B------:R-:W-:Y:S02]  /*170d0*/  MOV R194, R200 ;  /* 0x000000c800c27202 */ /* 0x000fe40000000f00 */
[----:B------:R-:W-:Y:S02]  /*170e0*/  FSEL R151, R151, -INF , !P2 ;  /* 0xff80000097977808 */ /* 0x000fe40005000000 */
[----:B------:R-:W-:-:S04]  /*170f0*/  LOP3.LUT P2, RZ, R16, 0x100, RZ, 0xc0, !PT ;  /* 0x0000010010ff7812 */ /* 0x000fc8000784c0ff */
[----:B------:R-:W-:-:S04]  /*17100*/  ISETP.GT.AND P2, PT, R21, 0x40, !P2 ;  /* 0x000000401500780c */ /* 0x000fc80005744270 */
[----:B------:R-:W-:Y:S02]  /*17110*/  ISETP.LT.OR P2, PT, R23, 0x41, P2 ;  /* 0x000000411700780c */ /* 0x000fe40001741670 */
[----:B0-----:R-:W-:Y:S02]  /*17120*/  FMNMX.FTZ R15, R20, R15, !PT ;  /* 0x0000000f140f7209 */ /* 0x001fe40007810000 */
[----:B------:R-:W-:Y:S02]  /*17130*/  FSEL R154, R154, -INF , !P2 ;  /* 0xff8000009a9a7808 */ /* 0x000fe40005000000 */
[----:B------:R-:W-:Y:S01]  /*17140*/  LOP3.LUT P2, RZ, R16, 0x80, RZ, 0xc0, !PT ;  /* 0x0000008010ff7812 */ /* 0x000fe2000784c0ff */
[----:B------:R-:W-:-:S03]  /*17150*/  FMUL.FTZ R3, R15, R0 ;  /* 0x000000000f037220 */ /* 0x000fc60000410000 */
[----:B------:R-:W-:-:S04]  /*17160*/  ISETP.GT.AND P2, PT, R21, 0x41, !P2 ;  /* 0x000000411500780c */ /* 0x000fc80005744270 */
[----:B------:R-:W-:-:S04]  /*17170*/  ISETP.LT.OR P2, PT, R23, 0x42, P2 ;  /* 0x000000421700780c */ /* 0x000fc80001741670 */
[----:B------:R-:W-:Y:S02]  /*17180*/  FSEL R155, R155, -INF , !P2 ;  /* 0xff8000009b9b7808 */ /* 0x000fe40005000000 */
[----:B------:R-:W-:-:S04]  /*17190*/  LOP3.LUT P2, RZ, R16, 0x40, RZ, 0xc0, !PT ;  /* 0x0000004010ff7812 */ /* 0x000fc8000784c0ff */
[----:B------:R-:W-:-:S04]  /*171a0*/  ISETP.GT.AND P2, PT, R21, 0x48, !P2 ;  /* 0x000000481500780c */ /* 0x000fc80005744270 */
[----:B------:R-:W-:-:S04]  /*171b0*/  ISETP.LT.OR P2, PT, R23, 0x49, P2 ;  /* 0x000000491700780c */ /* 0x000fc80001741670 */
[----:B------:R-:W-:Y:S02]  /*171c0*/  FSEL R158, R158, -INF , !P2 ;  /* 0xff8000009e9e7808 */ /* 0x000fe40005000000 */
[----:B------:R-:W-:Y:S02]  /*171d0*/  ISETP.GT.AND P2, PT, R21, 0x49, !P6 ;  /* 0x000000491500780c */ /* 0x000fe40007744270 */
[----:B------:R-:W-:Y:S02]  /*171e0*/  LOP3.LUT P6, RZ, R16, 0x2, RZ, 0xc0, !PT ;  /* 0x0000000210ff7812 */ /* 0x000fe400078cc0ff */
[----:B------:R-:W-:-:S04]  /*171f0*/  ISETP.LT.OR P2, PT, R23, 0x4a, P2 ;  /* 0x0000004a1700780c */ /* 0x000fc80001741670 */
[----:B------:R-:W-:Y:S02]  /*17200*/  FSEL R159, R159, -INF , !P2 ;  /* 0xff8000009f9f7808 */ /* 0x000fe40005000000 */
[----:B------:R-:W-:-:S04]  /*17210*/  ISETP.GT.AND P2, PT, R21, 0x50, !P3 ;  /* 0x000000501500780c */ /* 0x000fc80005f44270 */
[----:B------:R-:W-:-:S04]  /*17220*/  ISETP.LT.OR P2, PT, R23, 0x51, P2 ;  /* 0x000000511700780c */ /* 0x000fc80001741670 */
[----:B------:R-:W-:Y:S02]  /*17230*/  FSEL R162, R162, -INF , !P2 ;  /* 0xff800000a2a27808 */ /* 0x000fe40005000000 */
[----:B------:R-:W-:Y:S02]  /*17240*/  ISETP.GT.AND P2, PT, R21, RZ, !P6 ;  /* 0x000000ff1500720c */ /* 0x000fe40007744270 */
[----:B------:R-:W-:Y:S02]  /*17250*/  LOP3.LUT P6, RZ, R16, 0x1, RZ, 0xc0, !PT ;  /* 0x0000000110ff7812 */ /* 0x000fe400078cc0ff */
[----:B------:R-:W-:Y:S02]  /*17260*/  ISETP.LT.OR P2, PT, R23, 0x1, P2 ;  /* 0x000000011700780c */ /* 0x000fe40001741670 */
[----:B------:R-:W-:Y:S02]  /*17270*/  ISETP.GT.AND P3, PT, R21, 0x59, !P6 ;  /* 0x000000591500780c */ /* 0x000fe40007764270 */
[----:B------:R-:W-:-:S02]  /*17280*/  FSEL R122, R122, -INF , !P2 ;  /* 0xff8000007a7a7808 */ /* 0x000fc40005000000 */
[----:B------:R-:W-:Y:S02]  /*17290*/  FSETP.NEU.FTZ.AND P2, PT, R15, -INF , PT ;  /* 0xff8000000f00780b */ /* 0x000fe40003f5d000 */
[----:B------:R-:W-:Y:S02]  /*172a0*/  FMNMX.FTZ R2, R122, R4, !PT ;  /* 0x000000047a027209 */ /* 0x000fe40007810000 */
[----:B------:R-:W-:Y:S02]  /*172b0*/  FSEL R3, R3, RZ, P2 ;  /* 0x000000ff03037208 */ /* 0x000fe40001000000 */
[----:B------:R-:W-:-:S03]  /*172c0*/  ISETP.LT.OR P3, PT, R23, 0x5a, P3 ;  /* 0x0000005a1700780c */ /* 0x000fc60001f61670 */
[--C-:B------:R-:W-:Y:S01]  /*172d0*/  FFMA.FTZ R20, R121, R0, -R3.reuse ;  /* 0x0000000079147223 */ /* 0x100fe20000010803 */
[----:B------:R-:W-:Y:S01]  /*172e0*/  FMNMX.FTZ R121, R123, R2, !PT ;  /* 0x000000027b797209 */ /* 0x000fe20007810000 */
[-CC-:B------:R-:W-:Y:S01]  /*172f0*/  FFMA.FTZ R188, R120, R0.reuse, -R3.reuse ;  /* 0x0000000078bc7223 */ /* 0x180fe20000010803 */
[-CC-:B------:R-:W-:Y:S01]  /*17300*/  FFMA.FTZ R120, R125, R0.reuse, -R3.reuse ;  /* 0x000000007d787223 */ /* 0x180fe20000010803 */
[----:B------:R-:W-:Y:S01]  /*17310*/  FSEL R167, R167, -INF , !P3 ;  /* 0xff800000a7a77808 */ /* 0x000fe20005800000 */
[-CC-:B------:R-:W-:Y:S01]  /*17320*/  FFMA.FTZ R182, R140, R0.reuse, -R3.reuse ;  /* 0x000000008cb67223 */ /* 0x180fe20000010803 */
[----:B------:R-:W-:Y:S01]  /*17330*/  FMNMX.FTZ R2, R126, R121, !PT ;  /* 0x000000797e027209 */ /* 0x000fe20007810000 */
[-CC-:B------:R-:W-:Y:S01]  /*17340*/  FFMA.FTZ R190, R124, R0.reuse, -R3.reuse ;  /* 0x000000007cbe7223 */ /* 0x180fe20000010803 */
[----:B------:R-:W-:Y:S01]  /*17350*/  FSEL R140, R15, RZ, P2 ;  /* 0x000000ff0f8c7208 */ /* 0x000fe20001000000 */
[--C-:B------:R-:W-:Y:S01]  /*17360*/  FFMA.FTZ R184, R128, R0, -R3.reuse ;  /* 0x0000000080b87223 */ /* 0x100fe20000010803 */
[----:B------:R-:W-:Y:S01]  /*17370*/  FMNMX.FTZ R121, R127, R2, !PT ;  /* 0x000000027f797209 */ /* 0x000fe20007810000 */
[-CC-:B------:R-:W-:Y:S01]  /*17380*/  FFMA.FTZ R186, R132, R0.reuse, -R3.reuse ;  /* 0x0000000084ba7223 */ /* 0x180fe20000010803 */
[-CC-:B------:R-:W-:Y:S01]  /*17390*/  FFMA.FTZ R124, R133, R0.reuse, -R3.reuse ;  /* 0x00000000857c7223 */ /* 0x180fe20000010803 */
        /* <DEDUP_REMOVED lines=30> */
[----:B------:R-:W-:Y:S01]  /*17580*/  FMNMX.FTZ R2, R154, R125, !PT ;  /* 0x0000007d9a027209 */ /* 0x000fe20007810000 */
[----:B------:R-:W-:Y:S01]  /*17590*/  FFMA.FTZ R125, R137, R0, -R3 ;  /* 0x00000000897d7223 */ /* 0x000fe20000010803 */
[----:B------:R-:W-:Y:S02]  /*175a0*/  MUFU.EX2 R184, R184 ;  /* 0x000000b800b87308 */ /* 0x000fe40000000800 */
[----:B------:R-:W-:-:S04]  /*175b0*/  FMNMX.FTZ R129, R155, R2, !PT ;  /* 0x000000029b817209 */ /* 0x000fc80007810000 */
[----:B------:R-:W-:Y:S01]  /*175c0*/  FMNMX.FTZ R2, R158, R129, !PT ;  /* 0x000000819e027209 */ /* 0x000fe20007810000 */
[----:B------:R-:W-:Y:S01]  /*175d0*/  FFMA.FTZ R129, R149, R0, -R3 ;  /* 0x0000000095817223 */ /* 0x000fe20000010803 */
[----:B------:R-:W-:Y:S01]  /*175e0*/  FADD.FTZ R3, -R140, R5 ;  /* 0x000000058c037221 */ /* 0x000fe20000010100 */
[----:B------:R-:W-:Y:S01]  /*175f0*/  MUFU.EX2 R121, R121 ;  /* 0x0000007900797308 */ /* 0x000fe20000000800 */
[----:B------:R-:W-:Y:S02]  /*17600*/  FMNMX.FTZ R21, R159, R2, !PT ;  /* 0x000000029f157209 */ /* 0x000fe40007810000 */
[----:B------:R-:W-:Y:S02]  /*17610*/  FMUL.FTZ R3, R3, R0 ;  /* 0x0000000003037220 */ /* 0x000fe40000410000 */
[----:B------:R-:W-:-:S03]  /*17620*/  FMNMX.FTZ R2, R162, R21, !PT ;  /* 0x00000015a2027209 */ /* 0x000fc60007810000 */
        /* <DEDUP_REMOVED lines=9> */
[----:B0-----:R-:W-:-:S07]  /*176c0*/  FMNMX.FTZ R21, R2, R21, !PT ;  /* 0x0000001502157209 */ /* 0x001fce0007810000 */
[----:B------:R-:W-:Y:S01]  /*176d0*/  MUFU.EX2 R23, R23 ;  /* 0x0000001700177308 */ /* 0x000fe20000000800 */
[----:B------:R-:W0:Y:S07]  /*176e0*/  SHFL.BFLY PT, R2, R21, 0x1, 0x1f ;  /* 0x0c201f0015027f89 */ /* 0x000e2e00000e0000 */
[----:B------:R-:W-:Y:S08]  /*176f0*/  MUFU.EX2 R176, R176 ;  /* 0x000000b000b07308 */ /* 0x000ff00000000800 */
[----:B------:R-:W-:Y:S08]  /*17700*/  MUFU.EX2 R128, R128 ;  /* 0x0000008000807308 */ /* 0x000ff00000000800 */
[----:B------:R-:W-:Y:S01]  /*17710*/  MUFU.EX2 R178, R178 ;  /* 0x000000b200b27308 */ /* 0x000fe20000000800 */
[----:B0-----:R-:W-:-:S04]  /*17720*/  FMNMX.FTZ R21, R21, R2, !PT ;  /* 0x0000000215157209 */ /* 0x001fc80007810000 */
[----:B------:R-:W-:-:S03]  /*17730*/  FSETP.NEU.FTZ.AND P2, PT, R21, -INF , PT ;  /* 0xff8000001500780b */ /* 0x000fc60003f5d000 */
[----:B------:R0:W1:Y:S01]  /*17740*/  MUFU.EX2 R2, R3 ;  /* 0x0000000300027308 */ /* 0x0000620000000800 */
[----:B------:R-:W-:-:S05]  /*17750*/  FMUL.FTZ R137, R21, R0 ;  /* 0x0000000015897220 */ /* 0x000fca0000410000 */
[----:B------:R-:W-:Y:S02]  /*17760*/  FSEL R137, R137, RZ, P2 ;  /* 0x000000ff89897208 */ /* 0x000fe40001000000 */
[----:B------:R-:W-:Y:S01]  /*17770*/  MUFU.EX2 R129, R129 ;  /* 0x0000008100817308 */ /* 0x000fe20000000800 */
[----:B0-----:R-:W-:Y:S02]  /*17780*/  FSEL R3, R21, RZ, P2 ;  /* 0x000000ff15037208 */ /* 0x001fe40001000000 */
[-CC-:B------:R-:W-:Y:S01]  /*17790*/  FFMA.FTZ R189, R122, R0.reuse, -R137.reuse ;  /* 0x000000007abd7223 */ /* 0x180fe20000010889 */
[-CC-:B------:R-:W-:Y:S01]  /*177a0*/  FFMA.FTZ R122, R123, R0.reuse, -R137.reuse ;  /* 0x000000007b7a7223 */ /* 0x180fe20000010889 */
[-CC-:B------:R-:W-:Y:S01]  /*177b0*/  FFMA.FTZ R191, R126, R0.reuse, -R137.reuse ;  /* 0x000000007ebf7223 */ /* 0x180fe20000010889 */
[----:B------:R-:W-:Y:S01]  /*177c0*/  FADD.FTZ R3, -R3, R4 ;  /* 0x0000000403037221 */ /* 0x000fe20000010100 */
[-CC-:B------:R-:W-:Y:S01]  /*177d0*/  FFMA.FTZ R123, R127, R0.reuse, -R137.reuse ;  /* 0x000000007f7b7223 */ /* 0x180fe20000010889 */
[-CC-:B------:R-:W-:Y:S01]  /*177e0*/  FFMA.FTZ R185, R130, R0.reuse, -R137.reuse ;  /* 0x0000000082b97223 */ /* 0x180fe20000010889 */
[----:B------:R-:W-:Y:S01]  /*177f0*/  MUFU.EX2 R189, R189 ;  /* 0x000000bd00bd7308 */ /* 0x000fe20000000800 */
[-C--:B------:R-:W-:Y:S01]  /*17800*/  FMUL.FTZ R3, R3, R0.reuse ;  /* 0x0000000003037220 */ /* 0x080fe20000410000 */
[----:B-1----:R-:W-:Y:S01]  /*17810*/  FFMA.FTZ R7, R2, R7, R188 ;  /* 0x0000000702077223 */ /* 0x002fe200000100bc */
[-CC-:B------:R-:W-:Y:S01]  /*17820*/  FFMA.FTZ R126, R131, R0.reuse, -R137.reuse ;  /* 0x00000000837e7223 */ /* 0x180fe20000010889 */
[-CC-:B------:R-:W-:Y:S01]  /*17830*/  FFMA.FTZ R187, R134, R0.reuse, -R137.reuse ;  /* 0x0000000086bb7223 */ /* 0x180fe20000010889 */
[-C--:B------:R-:W-:Y:S01]  /*17840*/  FFMA.FTZ R127, R135, R0.reuse, -R137 ;  /* 0x00000000877f7223 */ /* 0x080fe20000010889 */
[----:B------:R-:W-:Y:S01]  /*17850*/  FADD.FTZ R7, R20, R7 ;  /* 0x0000000714077221 */ /* 0x000fe20000010000 */
[-CC-:B------:R-:W-:Y:S01]  /*17860*/  FFMA.FTZ R181, R138, R0.reuse, -R137.reuse ;  /* 0x000000008ab57223 */ /* 0x180fe20000010889 */
[----:B------:R-:W0:Y:S01]  /*17870*/  MUFU.EX2 R3, R3 ;  /* 0x0000000300037308 */ /* 0x000e220000000800 */
[-C--:B------:R-:W-:Y:S01]  /*17880*/  FFMA.FTZ R130, R139, R0.reuse, -R137 ;  /* 0x000000008b827223 */ /* 0x080fe20000010889 */
[----:B------:R-:W-:Y:S01]  /*17890*/  FADD.FTZ R7, R190, R7 ;  /* 0x00000007be077221 */ /* 0x000fe20000010000 */
[-CC-:B------:R-:W-:Y:S01]  /*178a0*/  FFMA.FTZ R183, R142, R0.reuse, -R137.reuse ;  /* 0x000000008eb77223 */ /* 0x180fe20000010889 */
[-CC-:B------:R-:W-:Y:S01]  /*178b0*/  FFMA.FTZ R143, R143, R0.reuse, -R137.reuse ;  /* 0x000000008f8f7223 */ /* 0x180fe20000010889 */
[-C--:B------:R-:W-:Y:S01]  /*178c0*/  FFMA.FTZ R177, R146, R0.reuse, -R137 ;  /* 0x0000000092b17223 */ /* 0x080fe20000010889 */
[----:B------:R-:W-:Y:S01]  /*178d0*/  FADD.FTZ R7, R120, R7 ;  /* 0x0000000778077221 */ /* 0x000fe20000010000 */
[-CC-:B------:R-:W-:Y:S01]  /*178e0*/  FFMA.FTZ R131, R147, R0.reuse, -R137.reuse ;  /* 0x0000000093837223 */ /* 0x180fe20000010889 */
[----:B------:R-:W1:Y:S01]  /*178f0*/  MUFU.EX2 R122, R122 ;  /* 0x0000007a007a7308 */ /* 0x000e620000000800 */
[-C--:B------:R-:W-:Y:S01]  /*17900*/  FFMA.FTZ R179, R150, R0.reuse, -R137 ;  /* 0x0000000096b37223 */ /* 0x080fe20000010889 */
[----:B------:R-:W-:Y:S01]  /*17910*/  FADD.FTZ R134, R184, R7 ;  /* 0x00000007b8867221 */ /* 0x000fe20000010000 */
[-CC-:B------:R-:W-:Y:S01]  /*17920*/  FFMA.FTZ R173, R154, R0.reuse, -R137.reuse ;  /* 0x000000009aad7223 */ /* 0x180fe20000010889 */
[-CC-:B------:R-:W-:Y:S01]  /*17930*/  FFMA.FTZ R175, R158, R0.reuse, -R137.reuse ;  /* 0x000000009eaf7223 */ /* 0x180fe20000010889 */
[----:B------:R-:W-:Y:S01]  /*17940*/  FFMA.FTZ R169, R162, R0, -R137 ;  /* 0x00000000a2a97223 */ /* 0x000fe20000010889 */
[----:B------:R-:W-:Y:S01]  /*17950*/  FADD.FTZ R135, R121, R134 ;  /* 0x0000008679877221 */ /* 0x000fe20000010000 */
[----:B------:R-:W-:Y:S01]  /*17960*/  F2FP.F16.F32.PACK_AB R188, R20, R188 ;  /* 0x000000bc14bc723e */ /* 0x000fe200000000ff */
[----:B------:R-:W2:Y:S01]  /*17970*/  MUFU.EX2 R191, R191 ;  /* 0x000000bf00bf7308 */ /* 0x000ea20000000800 */
[----:B0-----:R-:W-:Y:S01]  /*17980*/  FFMA.FTZ R7, R3, R6, R189 ;  /* 0x0000000603077223 */ /* 0x001fe200000100bd */
[----:B------:R-:W-:Y:S01]  /*17990*/  FADD.FTZ R135, R186, R135 ;  /* 0x00000087ba877221 */ /* 0x000fe20000010000 */
[--C-:B------:R-:W-:Y:S01]  /*179a0*/  FFMA.FTZ R6, R151, R0, -R137.reuse ;  /* 0x0000000097067223 */ /* 0x100fe20000010889 */
[----:B------:R-:W-:Y:S01]  /*179b0*/  F2FP.F16.F32.PACK_AB R190, R120, R190 ;  /* 0x000000be78be723e */ /* 0x000fe200000000ff */
[----:B------:R-:W-:Y:S01]  /*179c0*/  FFMA.FTZ R163, R163, R0, -R137 ;  /* 0x00000000a3a37223 */ /* 0x000fe20000010889 */
[----:B------:R-:W-:Y:S01]  /*179d0*/  FADD.FTZ R135, R124, R135 ;  /* 0x000000877c877221 */ /* 0x000fe20000010000 */
[----:B------:R-:W-:Y:S01]  /*179e0*/  F2FP.F16.F32.PACK_AB R184, R121, R184 ;  /* 0x000000b879b8723e */ /* 0x000fe200000000ff */
[----:B------:R-:W0:Y:S01]  /*179f0*/  MUFU.EX2 R123, R123 ;  /* 0x0000007b007b7308 */ /* 0x000e220000000800 */
[----:B-1----:R-:W-:Y:S01]  /*17a00*/  FADD.FTZ R134, R122, R7 ;  /* 0x000000077a867221 */ /* 0x002fe20000010000 */
[----:B------:R-:W-:Y:S01]  /*17a10*/  FADD.FTZ R138, R180, R135 ;  /* 0x00000087b48a7221 */ /* 0x000fe20000010000 */
[----:B------:R-:W-:Y:S01]  /*17a20*/  FFMA.FTZ R166, R166, R0, -R137 ;  /* 0x00000000a6a67223 */ /* 0x000fe20000010889 */
[----:B------:R-:W-:-:S02]  /*17a30*/  F2FP.F16.F32.PACK_AB R186, R124, R186 ;  /* 0x000000ba7cba723e */ /* 0x000fc400000000ff */
[----:B------:R-:W-:Y:S01]  /*17a40*/  FADD.FTZ R135, R125, R138 ;  /* 0x0000008a7d877221 */ /* 0x000fe20000010000 */
[----:B------:R-:W-:Y:S01]  /*17a50*/  ISETP.GT.AND P2, PT, R9, R207, PT ;  /* 0x000000cf0900720c */ /* 0x000fe20003f44270 */
[----:B------:R-:W1:Y:S01]  /*17a60*/  MUFU.EX2 R185, R185 ;  /* 0x000000b900b97308 */ /* 0x000e620000000800 */
[----:B--2---:R-:W-:Y:S01]  /*17a70*/  FADD.FTZ R134, R191, R134 ;  /* 0x00000086bf867221 */ /* 0x004fe20000010000 */
[----:B------:R-:W-:Y:S01]  /*17a80*/  FADD.FTZ R138, R182, R135 ;  /* 0x00000087b68a7221 */ /* 0x000fe20000010000 */
[----:B------:R-:W-:Y:S01]  /*17a90*/  @!P1 PRMT R135, RZ, 0x654, R14 ;  /* 0x00000654ff879816 */ /* 0x000fe2000000000e */
[----:B------:R-:W-:Y:S01]  /*17aa0*/  FFMA.FTZ R14, R155, R0, -R137 ;  /* 0x000000009b0e7223 */ /* 0x000fe20000010889 */
[----:B------:R-:W-:Y:S01]  /*17ab0*/  F2FP.F16.F32.PACK_AB R182, R23, R182 ;  /* 0x000000b617b6723e */ /* 0x000fe200000000ff */
[----:B------:R-:W-:Y:S01]  /*17ac0*/  VIADD R9, R9, 0xffffffff ;  /* 0xffffffff09097836 */ /* 0x000fe20000000000 */
[----:B------:R2:W-:Y:S01]  /*17ad0*/  @!P1 SYNCS.ARRIVE.TRANS64.RED.A1T0 RZ, [R135+URZ], RZ ;  /* 0x000000ff87ff99a7 */ /* 0x0005e2000810043f */
[----:B------:R-:W3:Y:S01]  /*17ae0*/  MUFU.EX2 R126, R126 ;  /* 0x0000007e007e7308 */ /* 0x000ee20000000800 */
[----:B0-----:R-:W-:Y:S01]  /*17af0*/  FADD.FTZ R134, R123, R134 ;  /* 0x000000867b867221 */ /* 0x001fe20000010000 */
[----:B------:R-:W-:-:S02]  /*17b00*/  F2FP.F16.F32.PACK_AB R180, R125, R180 ;  /* 0x000000b47db4723e */ /* 0x000fc400000000ff */
[----:B------:R-:W-:Y:S02]  /*17b10*/  F2FP.F16.F32.PACK_AB R189, R122, R189 ;  /* 0x000000bd7abd723e */ /* 0x000fe400000000ff */
[----:B------:R-:W-:Y:S02]  /*17b20*/  F2FP.F16.F32.PACK_AB R191, R123, R191 ;  /* 0x000000bf7bbf723e */ /* 0x000fe400000000ff */
[----:B------:R-:W0:Y:S01]  /*17b30*/  MUFU.EX2 R187, R187 ;  /* 0x000000bb00bb7308 */ /* 0x000e220000000800 */
[----:B-1----:R-:W-:-:S07]  /*17b40*/  FADD.FTZ R7, R185, R134 ;  /* 0x00000086b9077221 */ /* 0x002fce0000010000 */
[----:B------:R-:W1:Y:S01]  /*17b50*/  MUFU.EX2 R127, R127 ;  /* 0x0000007f007f7308 */ /* 0x000e620000000800 */
[C---:B---3--:R-:W-:Y:S01]  /*17b60*/  FADD.FTZ R134, R126.reuse, R7 ;  /* 0x000000077e867221 */ /* 0x048fe20000010000 */
[----:B------:R-:W-:Y:S01]  /*17b70*/  FADD.FTZ R7, R23, R138 ;  /* 0x0000008a17077221 */ /* 0x000fe20000010000 */
[----:B------:R-:W-:-:S03]  /*17b80*/  F2FP.F16.F32.PACK_AB R185, R126, R185 ;  /* 0x000000b97eb9723e */ /* 0x000fc600000000ff */
[----:B--2---:R-:W-:Y:S01]  /*17b90*/  FADD.FTZ R135, R176, R7 ;  /* 0x00000007b0877221 */ /* 0x004fe20000010000 */
[C---:B------:R-:W-:Y:S01]  /*17ba0*/  F2FP.F16.F32.PACK_AB R176, R128.reuse, R176 ;  /* 0x000000b080b0723e */ /* 0x040fe200000000ff */
[----:B------:R-:W2:Y:S01]  /*17bb0*/  MUFU.EX2 R181, R181 ;  /* 0x000000b500b57308 */ /* 0x000ea20000000800 */
[----:B0-----:R-:W-:Y:S01]  /*17bc0*/  FADD.FTZ R134, R187, R134 ;  /* 0x00000086bb867221 */ /* 0x001fe20000010000 */
[----:B------:R-:W-:-:S04]  /*17bd0*/  FADD.FTZ R135, R128, R135 ;  /* 0x0000008780877221 */ /* 0x000fc80000010000 */
[----:B------:R-:W-:Y:S01]  /*17be0*/  FADD.FTZ R140, R178, R135 ;  /* 0x00000087b28c7221 */ /* 0x000fe20000010000 */
[----:B------:R-:W-:Y:S01]  /*17bf0*/  F2FP.F16.F32.PACK_AB R178, R129, R178 ;  /* 0x000000b281b2723e */ /* 0x000fe200000000ff */
[----:B------:R-:W0:Y:S01]  /*17c00*/  MUFU.EX2 R130, R130 ;  /* 0x0000008200827308 */ /* 0x000e220000000800 */
[----:B-1----:R-:W-:Y:S01]  /*17c10*/  FADD.FTZ R138, R127, R134 ;  /* 0x000000867f8a7221 */ /* 0x002fe20000010000 */
[----:B------:R-:W-:Y:S01]  /*17c20*/  FADD.FTZ R135, R129, R140 ;  /* 0x0000008c81877221 */ /* 0x000fe20000010000 */
[-CC-:B------:R-:W-:Y:S01]  /*17c30*/  FFMA.FTZ R134, R159, R0.reuse, -R137.reuse ;  /* 0x000000009f867223 */ /* 0x180fe20000010889 */
[----:B------:R-:W-:Y:S01]  /*17c40*/  FFMA.FTZ R137, R167, R0, -R137 ;  /* 0x00000000a7897223 */ /* 0x000fe20000010889 */
[----:B------:R-:W-:-:S03]  /*17c50*/  F2FP.F16.F32.PACK_AB R187, R127, R187 ;  /* 0x000000bb7fbb723e */ /* 0x000fc600000000ff */
        /* <DEDUP_REMOVED lines=9> */
[----:B------:R-:W-:Y:S01]  /*17cf0*/  F2FP.F16.F32.PACK_AB R183, R4, R183 ;  /* 0x000000b704b7723e */ /* 0x000fe200000000ff */
[----:B------:R-:W-:-:S05]  /*17d00*/  IMAD.MOV.U32 R4, RZ, RZ, R21 ;  /* 0x000000ffff047224 */ /* 0x000fca00078e0015 */
        /* <DEDUP_REMOVED lines=49> */
[----:B------:R-:W-:Y:S01]  /*18020*/  IMAD.MOV.U32 R5, RZ, RZ, R15 ;  /* 0x000000ffff057224 */ /* 0x000fe200078e000f */
[----:B------:R-:W-:Y:S06]  /*18030*/  @P2 BRA `(.L_x_4399) ;  /* 0xffffffc800f82947 */ /* 0x000fec000383ffff */
[----:B------:R-:W-:Y:S05]  /*18040*/  BSYNC B0 ;  /* 0x0000000000007941 */ /* 0x000fea0003800000 */
.L_x_4380:
[----:B------:R-:W-:Y:S01]  /*18050*/  IMAD.MOV.U32 R4, RZ, RZ, R21 ;  /* 0x000000ffff047224 */ /* 0x000fe200078e0015 */
[----:B------:R-:W-:Y:S01]  /*18060*/  MOV R5, R15 ;  /* 0x0000000f00057202 */ /* 0x000fe20000000f00 */
[----:B------:R-:W-:Y:S02]  /*18070*/  IMAD.MOV.U32 R23, RZ, RZ, R13 ;  /* 0x000000ffff177224 */ /* 0x000fe400078e000d */
[----:B------:R-:W-:-:S07]  /*18080*/  IMAD.MOV.U32 R194, RZ, RZ, R200 ;  /* 0x000000ffffc27224 */ /* 0x000fce00078e00c8 */
.L_x_4379:
[----:B------:R-:W-:Y:S05]  /*18090*/  BSYNC B1 ;  /* 0x0000000000017941 */ /* 0x000fea0003800000 */
.L_x_4378:
[----:B------:R-:W0:Y:S01]  /*180a0*/  LDC R202, c[0x0][0x9e4] ;  /* 0x00027900ffca7b82 */ /* 0x000e220000000800 */
[----:B------:R-:W-:Y:S02]  /*180b0*/  IADD3 R8, R196, 0x80, -R197 ;  /* 0x00000080c4087810 */ /* 0x000fe40007ffe8c5 */
[----:B------:R-:W-:-:S03]  /*180c0*/  LOP3.LUT R16, R16, 0xffefffff, RZ, 0xc0, !PT ;  /* 0xffefffff10107812 */ /* 0x000fc600078ec0ff */
[----:B------:R-:W-:-:S04]  /*180d0*/  IMAD R8, R201, 0x80, R8 ;  /* 0x00000080c9087824 */ /* 0x000fc800078e0208 */
[----:B------:R-:W-:Y:S01]  /*180e0*/  IMAD.IADD R11, R8, 0x1, -R11 ;  /* 0x00000001080b7824 */ /* 0x000fe200078e0a0b */
[----:B0-----:R-:W-:-:S13]  /*180f0*/  ISETP.GE.AND P2, PT, R202, 0x1, PT ;  /* 0x00000001ca00780c */ /* 0x001fda0003f46270 */
[----:B------:R-:W-:Y:S01]  /*18100*/  @P2 LOP3.LUT R16, R16, 0x100000, RZ, 0xfc, !PT ;  /* 0x0010000010102812 */ /* 0x000fe200078efcff */
        /* <DEDUP_REMOVED lines=11> */
.L_x_4402:
[----:B------:R-:W-:-:S13]  /*181c0*/  ISETP.NE.AND P2, PT, R202, 0x1, PT ;  /* 0x00000001ca00780c */ /* 0x000fda0003f45270 */
[----:B------:R-:W0:Y:S02]  /*181d0*/  @P2 LDC.64 R12, c[0x0][0x9e8] ;  /* 0x00027a00ff0c2b82 */ /* 0x000e240000000a00 */
[----:B0-----:R-:W-:-:S05]  /*181e0*/  @P2 IMAD.HI.U32 R12, R8, R12, RZ ;  /* 0x0000000c080c2227 */ /* 0x001fca00078e00ff */
[----:B------:R-:W-:-:S07]  /*181f0*/  @P2 SHF.R.U32.HI R8, RZ, R13, R12 ;  /* 0x0000000dff082219 */ /* 0x000fce000001160c */
.L_x_4403:
[----:B------:R-:W-:Y:S05]  /*18200*/  BSYNC B0 ;  /* 0x0000000000007941 */ /* 0x000fea0003800000 */
.L_x_4401:
[----:B------:R-:W-:-:S05]  /*18210*/  IMAD R8, R8, R202, RZ ;  /* 0x000000ca08087224 */ /* 0x000fca00078e02ff */
[----:B------:R-:W-:-:S07]  /*18220*/  VIMNMX R11, R11, R8, !PT ;  /* 0x000000080b0b7248 */ /* 0x000fce0007fe0100 */
.L_x_4400:
[----:B------:R-:W-:Y:S01]  /*18230*/  IADD3 R11, R11, 0x5f, RZ ;  /* 0x0000005f0b0b7810 */ /* 0x000fe20007ffe0ff */
[----:B------:R-:W-:Y:S04]  /*18240*/  BSSY B0, `(.L_x_4404) ;  /* 0x0000229000007945 */ /* 0x000fe80003800000 */
[----:B------:R-:W-:-:S05]  /*18250*/  IMAD.HI R11, R11, 0x2aaaaaab, RZ ;  /* 0x2aaaaaab0b0b7827 */ /* 0x000fca00078e02ff */
[----:B------:R-:W-:-:S04]  /*18260*/  SHF.R.U32.HI R8, RZ, 0x1f, R11 ;  /* 0x0000001fff087819 */ /* 0x000fc8000001160b */
[----:B------:R-:W-:-:S04]  /*18270*/  LEA.HI.SX32 R15, R11, R8, 0x1c ;  /* 0x000000080b0f7211 */ /* 0x000fc800078fe2ff */
[----:B------:R-:W-:-:S04]  /*18280*/  VIMNMX R15, R212, R15, !PT ;  /* 0x0000000fd40f7248 */ /* 0x000fc80007fe0100 */
[----:B------:R-:W-:-:S13]  /*18290*/  ISETP.GE.AND P2, PT, R9, R15, PT ;  /* 0x0000000f0900720c */ /* 0x000fda0003f46270 */
[----:B------:R-:W-:Y:S05]  /*182a0*/  @!P2 BRA `(.L_x_4405) ;  /* 0x000000200088a947 */ /* 0x000fea0003800000 */
[----:B------:R-:W-:Y:S01]  /*182b0*/  BSSY B1, `(.L_x_4405) ;  /* 0x0000221000017945 */ /* 0x000fe20003800000 */
[----:B------:R-:W-:Y:S02]  /*182c0*/  IMAD.MOV.U32 R11, RZ, RZ, R4 ;  /* 0x000000ffff0b7224 */ /* 0x000fe400078e0004 */
[----:B------:R-:W-:Y:S02]  /*182d0*/  IMAD.MOV.U32 R8, RZ, RZ, R5 ;  /* 0x000000ffff087224 */ /* 0x000fe400078e0005 */
[----:B------:R-:W-:Y:S02]  /*182e0*/  IMAD.MOV.U32 R12, RZ, RZ, R194 ;  /* 0x000000ffff0c7224 */ /* 0x000fe400078e00c2 */
[----:B------:R-:W-:-:S07]  /*182f0*/  IMAD.MOV.U32 R13, RZ, RZ, R23 ;  /* 0x000000ffff0d7224 */ /* 0x000fce00078e0017 */
.L_x_4416:
[----:B------:R-:W-:-:S04]  /*18300*/  IADD3 R14, R13, 0x1, RZ ;  /* 0x000000010d0e7810 */ /* 0x000fc80007ffe0ff */
[----:B------:R-:W-:-:S04]  /*18310*/  ISETP.NE.AND P2, PT, R14, 0x2, PT ;  /* 0x000000020e00780c */ /* 0x000fc80003f45270 */
[----:B------:R-:W-:Y:S02]  /*18320*/  SEL R14, R14, RZ, P2 ;  /* 0x000000ff0e0e7207 */ /* 0x000fe40001000000 */
[----:B------:R-:W-:-:S03]  /*18330*/  SEL R5, RZ, 0x1, P2 ;  /* 0x00000001ff057807 */ /* 0x000fc60001000000 */
[----:B------:R-:W-:Y:S01]  /*18340*/  IMAD.MOV.U32 R23, RZ, RZ, R14 ;  /* 0x000000ffff177224 */ /* 0x000fe200078e000e */
[----:B------:R-:W-:Y:S01]  /*18350*/  LOP3.LUT R194, R12, R5, RZ, 0x3c, !PT ;  /* 0x000000050cc27212 */ /* 0x000fe200078e3cff */
[----:B------:R-:W-:Y:S06]  /*18360*/  @!P0 BRA `(.L_x_4406) ;  /* 0x0000000000048947 */ /* 0x000fec0003800000 */
[----:B------:R-:W-:Y:S01]  /*18370*/  BPT.TRAP 0x1 ;  /* 0x000000040000795c */ /* 0x000fe20000300000 */
.L_x_4406:
[----:B------:R-:W-:Y:S01]  /*18380*/  IMAD R0, R23, 0x8, R17 ;  /* 0x0000000817007824 */ /* 0x000fe200078e0211 */
[----:B------:R-:W-:-:S04]  /*18390*/  SHF.L.U32 R21, R194, 0x1f, RZ ;  /* 0x0000001fc2157819 */ /* 0x000fc800000006ff */
[----:B------:R0:W1:Y:S01]  /*183a0*/  SYNCS.PHASECHK.TRANS64.TRYWAIT P2, [R0+URZ+0x30830], R21 ;  /* 0x03083015000075a7 */ /* 0x000062000804017f */
[----:B------:R-:W-:Y:S05]  /*183b0*/  @!P0 BRA `(.L_x_4407) ;  /* 0x0000000000048947 */ /* 0x000fea0003800000 */
[----:B------:R-:W-:Y:S01]  /*183c0*/  BPT.TRAP 0x1 ;  /* 0x000000040000795c */ /* 0x000fe20000300000 */
.L_x_4407:
[----:B------:R-:W-:Y:S01]  /*183d0*/  BSSY B2, `(.L_x_4408) ;  /* 0x0000006000027945 */ /* 0x000fe20003800000 */
[----:B------:R-:W-:Y:S02]  /*183e0*/  IMAD R4, R23, 0x900, R10 ;  /* 0x0000090017047824 */ /* 0x000fe400078e020a */
[----:B------:R-:W-:Y:S01]  /*183f0*/  IMAD.MOV.U32 R5, RZ, RZ, 0x40000040 ;  /* 0x40000040ff057424 */ /* 0x000fe200078e00ff */
[----:B-1----:R-:W-:Y:S06]  /*18400*/  @P2 BRA `(.L_x_4409) ;  /* 0x0000000000082947 */ /* 0x002fec0003800000 */
[----:B------:R-:W1:Y:S02]  /*18410*/  SYNCS.PHASECHK.TRANS64.TRYWAIT P2, [R0+URZ+0x30830], R21 ;  /* 0x03083015000075a7 */ /* 0x000e64000804017f */
[----:B-1----:R-:W-:Y:S05]  /*18420*/  @!P2 BRA `(.L_x_4410) ;  /* 0x0000010000d4a947 */ /* 0x002fea0003800000 */
.L_x_4409:
[----:B------:R-:W-:Y:S05]  /*18430*/  BSYNC B2 ;  /* 0x0000000000027941 */ /* 0x000fea0003800000 */
.L_x_4408:
        /* <DEDUP_REMOVED lines=9> */
[----:B------:R-:W-:Y:S01]  /*184d0*/  VIADD R20, R4, 0x2 ;  /* 0x0000000204147836 */ /* 0x000fe20000000000 */
[----:B-1----:R-:W-:Y:S02]  /*184e0*/  MOV R21, 0x40000040 ;  /* 0x4000004000157802 */ /* 0x002fe40000000f00 */
        /* <DEDUP_REMOVED lines=9> */
[----:B------:R-:W-:Y:S02]  /*18580*/  VIADD R20, R4, 0x4 ;  /* 0x0000000404147836 */ /* 0x000fe40000000000 */
[----:B------:R-:W-:Y:S01]  /*18590*/  IMAD.MOV.U32 R21, RZ, RZ, 0x40000040 ;  /* 0x40000040ff157424 */ /* 0x000fe200078e00ff */
[----:B------:R-:W-:-:S02]  /*185a0*/  WARPGROUP.DEPBAR.LE gsb0, 0x0 ;  /* 0x00008000000079c5 */ /* 0x000fc40000010000 */
[----:B------:R-:W-:-:S07]  /*185b0*/  WARPGROUP.ARRIVE ;  /* 0x00000000000079c5 */ /* 0x000fce0000000000 */
        /* <DEDUP_REMOVED lines=16> */
[----:B------:R-:W-:Y:S01]  /*186c0*/  IMAD.MOV.U32 R21, RZ, RZ, 0x40000040 ;  /* 0x40000040ff157424 */ /* 0x000fe200078e00ff */
[----:B------:R-:W-:Y:S01]  /*186d0*/  IADD3 R20, R4, 0x300, RZ ;  /* 0x0000030004147810 */ /* 0x000fe20007ffe0ff */
[----:B------:R-:W-:-:S02]  /*186e0*/  WARPGROUP.DEPBAR.LE gsb0, 0x0 ;  /* 0x00008000000079c5 */ /* 0x000fc40000010000 */
[----:B------:R-:W-:-:S08]  /*186f0*/  WARPGROUP.ARRIVE ;  /* 0x00000000000079c5 */ /* 0x000fd00000000000 */
[----:B------:R-:W-:Y:S01]  /*18700*/  HGMMA.64x96x16.F32 R120, gdesc[UR4], R120, gsb0 ;  /* 0x01600000047879f0 */ /* 0x000fe20008000878 */
[----:B------:R-:W-:Y:S02]  /*18710*/  R2UR UR6, R20 ;  /* 0x00000000140672ca */ /* 0x000fe400000e0000 */
[----:B------:R-:W-:Y:S02]  /*18720*/  R2UR UR7, R21 ;  /* 0x00000000150772ca */ /* 0x000fe400000e0000 */
[----:B--2---:R-:W-:Y:S02]  /*18730*/  R2UR UR4, R10 ;  /* 0x000000000a0472ca */ /* 0x004fe400000e0000 */
        /* <DEDUP_REMOVED lines=12> */
[----:B------:R-:W-:Y:S01]  /*18800*/  MOV R21, 0x40000040 ;  /* 0x4000004000157802 */ /* 0x000fe20000000f00 */
[----:B------:R0:W5:Y:S01]  /*18810*/  LDL.LU.64 R8, [R1+0x48] ;  /* 0x0000480001087983 */ /* 0x0001620000300a00 */
        /* <DEDUP_REMOVED lines=44> */
[----:B------:R-:W-:Y:S01]  /*18ae0*/  VIADD R4, R4, 0x606 ;  /* 0x0000060604047836 */ /* 0x000fe20000000000 */
[----:B------:R-:W-:Y:S01]  /*18af0*/  MOV R5, 0x40000040 ;  /* 0x4000004000057802 */ /* 0x000fe20000000f00 */
        /* <DEDUP_REMOVED lines=109> */
.L_x_4411:
[----:B------:R-:W-:Y:S01]  /*191d0*/  SHF.L.U32 R0, R12, 0x1f, RZ ;  /* 0x0000001f0c007819 */ /* 0x000fe200000006ff */
[----:B------:R-:W-:-:S04]  /*191e0*/  IMAD R200, R13, 0x8, R17 ;  /* 0x000000080dc87824 */ /* 0x000fc800078e0211 */
[----:B------:R0:W1:Y:S01]  /*191f0*/  SYNCS.PHASECHK.TRANS64.TRYWAIT P2, [R200+URZ+0x30850], R0 ;  /* 0x03085000c80075a7 */ /* 0x000062000804017f */
[----:B------:R-:W-:Y:S05]  /*19200*/  @!P0 BRA `(.L_x_4412) ;  /* 0x0000000000048947 */ /* 0x000fea0003800000 */
[----:B------:R-:W-:Y:S01]  /*19210*/  BPT.TRAP 0x1 ;  /* 0x000000040000795c */ /* 0x000fe20000300000 */
.L_x_4412:
[----:B------:R-:W-:Y:S04]  /*19220*/  BSSY B2, `(.L_x_4413) ;  /* 0x0000004000027945 */ /* 0x000fe80003800000 */
[----:B-1----:R-:W-:Y:S05]  /*19230*/  @P2 BRA `(.L_x_4414) ;  /* 0x0000000000082947 */ /* 0x002fea0003800000 */
[----:B------:R-:W1:Y:S02]  /*19240*/  SYNCS.PHASECHK.TRANS64.TRYWAIT P2, [R200+URZ+0x30850], R0 ;  /* 0x03085000c80075a7 */ /* 0x000e64000804017f */
[----:B-1----:R-:W-:Y:S05]  /*19250*/  @!P2 BRA `(.L_x_4415) ;  /* 0x000000f4005ca947 */ /* 0x002fea0003800000 */
.L_x_4414:
[----:B------:R-:W-:Y:S05]  /*19260*/  BSYNC B2 ;  /* 0x0000000000027941 */ /* 0x000fea0003800000 */
.L_x_4413:
[----:B01----:R-:W-:Y:S01]  /*19270*/  VIADD R0, R17, 0x400 ;  /* 0x0000040011007836 */ /* 0x003fe20000000000 */
[----:B------:R-:W-:Y:S01]  /*19280*/  WARPGROUP.ARRIVE ;  /* 0x00000000000079c5 */ /* 0x000fe20000000000 */
[----:B------:R-:W-:Y:S01]  /*19290*/  MOV R3, 0x40000040 ;  /* 0x4000004000037802 */ /* 0x000fe20000000f00 */
[----:B------:R-:W-:Y:S01]  /*192a0*/  IMAD.MOV.U32 R21, RZ, RZ, 0x40000040 ;  /* 0x40000040ff157424 */ /* 0x000fe200078e00ff */
[C---:B-----5:R-:W-:Y:S01]  /*192b0*/  ISETP.GT.AND P2, PT, R9.reuse, R15, PT ;  /* 0x0000000f0900720c */ /* 0x060fe20003f44270 */
[----:B------:R-:W-:Y:S01]  /*192c0*/  @!P1 VIADD R200, R200, 0x30860 ;  /* 0x00030860c8c89836 */ /* 0x000fe20000000000 */
[----:B------:R-:W-:Y:S01]  /*192d0*/  SHF.R.U32.HI R0, RZ, 0x4, R0 ;  /* 0x00000004ff007819 */ /* 0x000fe20000011600 */
[----:B------:R-:W-:-:S03]  /*192e0*/  VIADD R9, R9, 0xffffffff ;  /* 0xffffffff09097836 */ /* 0x000fc60000000000 */
[----:B------:R-:W-:Y:S02]  /*192f0*/  LOP3.LUT R0, R0, 0x3fff, RZ, 0xc0, !PT ;  /* 0x00003fff00007812 */ /* 0x000fe400078ec0ff */
[----:B------:R-:W-:Y:S02]  /*19300*/  @!P1 PRMT R200, RZ, 0x654, R200 ;  /* 0x00000654ffc89816 */ /* 0x000fe400000000c8 */
[----:B------:R-:W-:-:S05]  /*19310*/  LOP3.LUT R0, R0, 0x3000000, RZ, 0xfc, !PT ;  /* 0x0300000000007812 */ /* 0x000fca00078efcff */
[----:B------:R-:W-:Y:S01]  /*19320*/  IMAD R12, R13, 0x900, R0 ;  /* 0x000009000d0c7824 */ /* 0x000fe200078e0200 */
[----:B------:R-:W-:Y:S01]  /*19330*/  FMNMX.FTZ R0, R120, R8, !PT ;  /* 0x0000000878007209 */ /* 0x000fe20007810000 */
[----:B------:R-:W-:Y:S02]  /*19340*/  IMAD.MOV.U32 R13, RZ, RZ, 0x40000040 ;  /* 0x40000040ff0d7424 */ /* 0x000fe400078e00ff */
[C---:B------:R-:W-:Y:S01]  /*19350*/  VIADD R2, R12.reuse, 0x80 ;  /* 0x000000800c027836 */ /* 0x040fe20000000000 */
[----:B------:R-:W-:Y:S02]  /*19360*/  R2UR UR6, R12 ;  /* 0x000000000c0672ca */ /* 0x000fe400000e0000 */
[----:B------:R-:W-:-:S13]  /*19370*/  R2UR UR7, R13 ;  /* 0x000000000d0772ca */ /* 0x000fda00000e0000 */
        /* <DEDUP_REMOVED lines=10> */
[----:B------:R-:W-:Y:S02]  /*19420*/  R2UR UR7, R3 ;  /* 0x00000000030772ca */ /* 0x000fe400000e0000 */
        /* <DEDUP_REMOVED lines=22> */
[----:B------:R-:W-:-:S03]  /*19590*/  IMAD.MOV.U32 R3, RZ, RZ, 0x40000040 ;  /* 0x40000040ff037424 */ /* 0x000fc600078e00ff */
[----:B------:R-:W-:Y:S02]  /*195a0*/  FMNMX.FTZ R4, R165, R0, !PT ;  /* 0x00000000a5047209 */ /* 0x000fe40007810000 */
[----:B------:R-:W-:-:S03]  /*195b0*/  MOV R0, UR42 ;  /* 0x0000002a00007c02 */ /* 0x000fc60008000f00 */
        /* <DEDUP_REMOVED lines=10> */
[----:B0-----:R-:W-:Y:S01]  /*19660*/  FMNMX.FTZ R5, R20, R5, !PT ;  /* 0x0000000514057209 */ /* 0x001fe20007810000 */
[C---:B------:R-:W-:Y:S01]  /*19670*/  VIADD R20, R12.reuse, 0x200 ;  /* 0x000002000c147836 */ /* 0x040fe20000000000 */
[----:B------:R-:W-:Y:S01]  /*19680*/  FMNMX.FTZ R13, R135, R4, !PT ;  /* 0x00000004870d7209 */ /* 0x000fe20007810000 */
[----:B------:R-:W-:-:S03]  /*19690*/  VIADD R12, R12, 0x280 ;  /* 0x000002800c0c7836 */ /* 0x000fc60000000000 */
        /* <DEDUP_REMOVED lines=18> */
[----:B------:R-:W-:Y:S02]  /*197c0*/  R2UR UR6, R2 ;  /* 0x00000000020672ca */ /* 0x000fe400000e0000 */
[----:B------:R-:W-:Y:S01]  /*197d0*/  R2UR UR7, R3 ;  /* 0x00000000030772ca */ /* 0x000fe200000e0000 */
[----:B------:R-:W-:Y:S01]  /*197e0*/  FADD.FTZ R3, -R5, R8 ;  /* 0x0000000805037221 */ /* 0x000fe20000010100 */
[----:B------:R-:W-:-:S03]  /*197f0*/  FMNMX.FTZ R4, R167, R4, !PT ;  /* 0x00000004a7047209 */ /* 0x000fc60007810000 */
[-C--:B------:R-:W-:Y:S01]  /*19800*/  FMUL.FTZ R2, R3, R0.reuse ;  /* 0x0000000003027220 */ /* 0x080fe20000410000 */
[-C--:B------:R-:W-:Y:S01]  /*19810*/  FMUL.FTZ R3, R5, R0.reuse ;  /* 0x0000000005037220 */ /* 0x080fe20000410000 */
[----:B------:R-:W0:Y:S03]  /*19820*/  SHFL.BFLY PT, R13, R4, 0x2, 0x1f ;  /* 0x0c401f00040d7f89 */ /* 0x000e2600000e0000 */
        /* <DEDUP_REMOVED lines=16> */
[----:B0-----:R-:W-:-:S07]  /*19930*/  FMNMX.FTZ R13, R4, R13, !PT ;  /* 0x0000000d040d7209 */ /* 0x001fce0007810000 */
[----:B------:R-:W0:Y:S01]  /*19940*/  MUFU.EX2 R188, R188 ;  /* 0x000000bc00bc7308 */ /* 0x000e220000000800 */
[----:B------:R-:W1:Y:S07]  /*19950*/  SHFL.BFLY PT, R4, R13, 0x1, 0x1f ;  /* 0x0c201f000d047f89 */ /* 0x000e6e00000e0000 */
[----:B------:R-:W2:Y:S08]  /*19960*/  MUFU.EX2 R120, R120 ;  /* 0x0000007800787308 */ /* 0x000eb00000000800 */
[----:B------:R-:W3:Y:S01]  /*19970*/  MUFU.EX2 R190, R190 ;  /* 0x000000be00be7308 */ /* 0x000ee20000000800 */
[----:B0-----:R-:W-:-:S07]  /*19980*/  FFMA.FTZ R7, R2, R7, R188 ;  /* 0x0000000702077223 */ /* 0x001fce00000100bc */
[----:B------:R-:W0:Y:S01]  /*19990*/  MUFU.EX2 R124, R124 ;  /* 0x0000007c007c7308 */ /* 0x000e220000000800 */
[C---:B--2---:R-:W-:Y:S01]  /*199a0*/  FADD.FTZ R7, R120.reuse, R7 ;  /* 0x0000000778077221 */ /* 0x044fe20000010000 */
[----:B------:R-:W-:Y:S02]  /*199b0*/  F2FP.F16.F32.PACK_AB R188, R120, R188 ;  /* 0x000000bc78bc723e */ /* 0x000fe400000000ff */
[----:B-1----:R-:W-:Y:S01]  /*199c0*/  FMNMX.FTZ R4, R13, R4, !PT ;  /* 0x000000040d047209 */ /* 0x002fe20007810000 */
[----:B------:R-:W-:-:S03]  /*199d0*/  IMAD.MOV.U32 R13, RZ, RZ, 0x40000040 ;  /* 0x40000040ff0d7424 */ /* 0x000fc600078e00ff */
[----:B------:R-:W1:Y:S01]  /*199e0*/  MUFU.EX2 R184, R184 ;  /* 0x000000b800b87308 */ /* 0x000e620000000800 */
[----:B---3--:R-:W-:-:S07]  /*199f0*/  FADD.FTZ R7, R190, R7 ;  /* 0x00000007be077221 */ /* 0x008fce0000010000 */
[----:B------:R-:W2:Y:S01]  /*19a00*/  MUFU.EX2 R121, R121 ;  /* 0x0000007900797308 */ /* 0x000ea20000000800 */
[C---:B0-----:R-:W-:Y:S01]  /*19a10*/  FADD.FTZ R7, R124.reuse, R7 ;  /* 0x000000077c077221 */ /* 0x041fe20000010000 */
[----:B------:R-:W-:-:S06]  /*19a20*/  F2FP.F16.F32.PACK_AB R190, R124, R190 ;  /* 0x000000be7cbe723e */ /* 0x000fcc00000000ff */
        /* <DEDUP_REMOVED lines=11> */
[-C--:B------:R-:W-:Y:S01]  /*19ae0*/  FFMA.FTZ R136, R141, R0.reuse, -R3 ;  /* 0x000000008d887223 */ /* 0x080fe20000010803 */
[-C--:B------:R-:W-:Y:S02]  /*19af0*/  FMUL.FTZ R141, R4, R0.reuse ;  /* 0x00000000048d7220 */ /* 0x080fe40000410000 */
[----:B------:R-:W-:Y:S01]  /*19b00*/  HGMMA.64x192x16.F32 R24, R176, gdesc[UR4].tnspB, R24, gsb0 ;  /* 0x42e00004b0187df0 */ /* 0x000fe20008000818 */
[----:B------:R-:W-:Y:S01]  /*19b10*/  R2UR UR6, R20 ;  /* 0x00000000140672ca */ /* 0x000fe200000e0000 */
[-C--:B------:R-:W-:Y:S01]  /*19b20*/  FFMA.FTZ R122, R122, R0.reuse, -R141 ;  /* 0x000000007a7a7223 */ /* 0x080fe2000001088d */
[----:B------:R-:W-:Y:S01]  /*19b30*/  R2UR UR7, R21 ;  /* 0x00000000150772ca */ /* 0x000fe200000e0000 */
[----:B------:R0:W-:Y:S01]  /*19b40*/  MUFU.EX2 R20, R137 ;  /* 0x0000008900147308 */ /* 0x0001e20000000800 */
[-C--:B------:R-:W-:Y:S01]  /*19b50*/  FFMA.FTZ R21, R160, R0.reuse, -R3 ;  /* 0x00000000a0157223 */ /* 0x080fe20000010803 */
[-CC-:B------:R-:W-:Y:S01]  /*19b60*/  FFMA.FTZ R189, R123, R0.reuse, -R141.reuse ;  /* 0x000000007bbd7223 */ /* 0x180fe2000001088d */
[-CC-:B------:R-:W-:Y:S01]  /*19b70*/  FFMA.FTZ R191, R126, R0.reuse, -R141.reuse ;  /* 0x000000007ebf7223 */ /* 0x180fe2000001088d */
[-CC-:B------:R-:W-:Y:S01]  /*19b80*/  FFMA.FTZ R140, R127, R0.reuse, -R141.reuse ;  /* 0x000000007f8c7223 */ /* 0x180fe2000001088d */
[-CC-:B------:R-:W-:Y:S01]  /*19b90*/  FFMA.FTZ R185, R130, R0.reuse, -R141.reuse ;  /* 0x0000000082b97223 */ /* 0x180fe2000001088d */
[-CC-:B------:R-:W-:Y:S01]  /*19ba0*/  FFMA.FTZ R126, R131, R0.reuse, -R141.reuse ;  /* 0x00000000837e7223 */ /* 0x180fe2000001088d */
[-C--:B------:R-:W-:Y:S01]  /*19bb0*/  FFMA.FTZ R187, R134, R0.reuse, -R141 ;  /* 0x0000000086bb7223 */ /* 0x080fe2000001088d */
[----:B------:R-:W-:Y:S01]  /*19bc0*/  MUFU.EX2 R122, R122 ;  /* 0x0000007a007a7308 */ /* 0x000fe20000000800 */
[-C--:B0-----:R-:W-:Y:S01]  /*19bd0*/  FFMA.FTZ R137, R164, R0.reuse, -R3 ;  /* 0x00000000a4897223 */ /* 0x081fe20000010803 */
        /* <DEDUP_REMOVED lines=8> */
[----:B------:R-:W-:-:S06]  /*19c60*/  FFMA.FTZ R166, R166, R0, -R141 ;  /* 0x00000000a6a67223 */ /* 0x000fcc000001088d */
        /* <DEDUP_REMOVED lines=21> */
[----:B-1----:R-:W-:Y:S01]  /*19dc0*/  FADD.FTZ R144, R184, R7 ;  /* 0x00000007b8907221 */ /* 0x002fe20000010000 */
[-CC-:B------:R-:W-:Y:S01]  /*19dd0*/  FFMA.FTZ R177, R146, R0.reuse, -R141.reuse ;  /* 0x0000000092b17223 */ /* 0x180fe2000001088d */
[-CC-:B------:R-:W-:Y:S01]  /*19de0*/  FFMA.FTZ R179, R150, R0.reuse, -R141.reuse ;  /* 0x0000000096b37223 */ /* 0x180fe2000001088d */
[----:B------:R-:W-:Y:S01]  /*19df0*/  HGMMA.64x192x16.F32 R24, R172, gdesc[UR4].tnspB, R24, gsb0 ;  /* 0x42e00004ac187df0 */ /* 0x000fe20008000818 */
[----:B------:R-:W-:Y:S01]  /*19e00*/  R2UR UR6, R12 ;  /* 0x000000000c0672ca */ /* 0x000fe200000e0000 */
[-CC-:B------:R-:W-:Y:S01]  /*19e10*/  FFMA.FTZ R12, R139, R0.reuse, -R141.reuse ;  /* 0x000000008b0c7223 */ /* 0x180fe2000001088d */
[----:B------:R-:W-:Y:S01]  /*19e20*/  R2UR UR7, R13 ;  /* 0x000000000d0772ca */ /* 0x000fe200000e0000 */
[----:B------:R-:W-:Y:S01]  /*19e30*/  MUFU.EX2 R176, R176 ;  /* 0x000000b000b07308 */ /* 0x000fe20000000800 */
[----:B------:R-:W-:Y:S01]  /*19e40*/  @!P1 LEA R13, R14, R17, 0x3 ;  /* 0x000000110e0d9211 */ /* 0x000fe200078e18ff */
[----:B------:R-:W-:Y:S01]  /*19e50*/  FFMA.FTZ R14, R147, R0, -R141 ;  /* 0x00000000930e7223 */ /* 0x000fe2000001088d */
[----:B--2---:R-:W-:-:S03]  /*19e60*/  F2FP.F16.F32.PACK_AB R184, R121, R184 ;  /* 0x000000b879b8723e */ /* 0x004fc600000000ff */
[----:B------:R-:W-:Y:S02]  /*19e70*/  @!P1 VIADD R13, R13, 0x30840 ;  /* 0x000308400d0d9836 */ /* 0x000fe40000000000 */
[----:B------:R-:W-:Y:S03]  /*19e80*/  MUFU.EX2 R12, R12 ;  /* 0x0000000c000c7308 */ /* 0x000fe60000000800 */
[----:B------:R-:W-:-:S05]  /*19e90*/  @!P1 PRMT R13, RZ, 0x654, R13 ;  /* 0x00000654ff0d9816 */ /* 0x000fca000000000d */
        /* <DEDUP_REMOVED lines=8> */
[----:B------:R-:W-:Y:S01]  /*19f20*/  FADD.FTZ R3, -R4, R11 ;  /* 0x0000000b04037221 */ /* 0x000fe20000010100 */
[-CC-:B------:R-:W-:Y:S01]  /*19f30*/  FFMA.FTZ R173, R154, R0.reuse, -R141.reuse ;  /* 0x000000009aad7223 */ /* 0x180fe2000001088d */
[-C--:B------:R-:W-:Y:S01]  /*19f40*/  FFMA.FTZ R175, R158, R0.reuse, -R141 ;  /* 0x000000009eaf7223 */ /* 0x080fe2000001088d */
[----:B------:R-:W-:Y:S01]  /*19f50*/  HGMMA.64x192x16.F32 R24, R168, gdesc[UR4].tnspB, R24, gsb0 ;  /* 0x42e00004a8187df0 */ /* 0x000fe20008000818 */
[----:B------:R-:W-:Y:S01]  /*19f60*/  FMUL.FTZ R3, R3, R0 ;  /* 0x0000000003037220 */ /* 0x000fe20000410000 */
[----:B------:R-:W-:Y:S08]  /*19f70*/  MUFU.EX2 R172, R172 ;  /* 0x000000ac00ac7308 */ /* 0x000ff00000000800 */
[----:B------:R-:W0:Y:S08]  /*19f80*/  MUFU.EX2 R3, R3 ;  /* 0x0000000300037308 */ /* 0x000e300000000800 */
[----:B------:R-:W-:Y:S08]  /*19f90*/  MUFU.EX2 R173, R173 ;  /* 0x000000ad00ad7308 */ /* 0x000ff00000000800 */
[----:B------:R-:W-:Y:S01]  /*19fa0*/  MUFU.EX2 R174, R174 ;  /* 0x000000ae00ae7308 */ /* 0x000fe20000000800 */
[----:B0-----:R-:W-:-:S04]  /*19fb0*/  FFMA.FTZ R6, R3, R6, R122 ;  /* 0x0000000603067223 */ /* 0x001fc8000001007a */
[----:B------:R-:W-:Y:S01]  /*19fc0*/  FADD.FTZ R138, R189, R6 ;  /* 0x00000006bd8a7221 */ /* 0x000fe20000010000 */
[----:B------:R-:W-:Y:S01]  /*19fd0*/  FFMA.FTZ R6, R151, R0, -R141 ;  /* 0x0000000097067223 */ /* 0x000fe2000001088d */
[----:B------:R-:W-:Y:S01]  /*19fe0*/  F2FP.F16.F32.PACK_AB R189, R189, R122 ;  /* 0x0000007abdbd723e */ /* 0x000fe200000000ff */
[----:B------:R-:W-:Y:S08]  /*19ff0*/  MUFU.EX2 R175, R175 ;  /* 0x000000af00af7308 */ /* 0x000ff00000000800 */
[----:B------:R-:W-:Y:S08]  /*1a000*/  MUFU.EX2 R6, R6 ;  /* 0x0000000600067308 */ /* 0x000ff00000000800 */
[----:B------:R-:W0:Y:S01]  /*1a010*/  MUFU.EX2 R11, R165 ;  /* 0x000000a5000b7308 */ /* 0x000e220000000800 */
[----:B------:R-:W-:-:S02]  /*1a020*/  WARPGROUP.DEPBAR.LE gsb0, 0x0 ;  /* 0x00008000000079c5 */ /* 0x000fc40000010000 */
[----:B------:R1:W-:Y:S01]  /*1a030*/  @!P1 SYNCS.ARRIVE.TRANS64.RED.A1T0 RZ, [R13+URZ], RZ ;  /* 0x000000ff0dff99a7 */ /* 0x0003e2000810043f */
[----:B0-----:R-:W-:Y:S02]  /*1a040*/  F2FP.F16.F32.PACK_AB R170, R11, R137 ;  /* 0x000000890baa723e */ /* 0x001fe400000000ff */
[----:B------:R-:W-:Y:S02]  /*1a050*/  F2FP.F16.F32.PACK_AB R168, R133, R21 ;  /* 0x0000001585a8723e */ /* 0x000fe400000000ff */
[----:B------:R-:W-:Y:S01]  /*1a060*/  F2FP.F16.F32.PACK_AB R169, R163, R162 ;  /* 0x000000a2a3a9723e */ /* 0x000fe200000000ff */
[----:B-1----:R-:W-:Y:S01]  /*1a070*/  FADD.FTZ R13, R191, R138 ;  /* 0x0000008abf0d7221 */ /* 0x002fe20000010000 */
[-CC-:B------:R-:W-:Y:S01]  /*1a080*/  FFMA.FTZ R138, R155, R0.reuse, -R141.reuse ;  /* 0x000000009b8a7223 */ /* 0x180fe2000001088d */
[----:B------:R-:W-:Y:S01]  /*1a090*/  FFMA.FTZ R141, R167, R0, -R141 ;  /* 0x00000000a78d7223 */ /* 0x000fe2000001088d */
[----:B------:R0:W-:Y:S01]  /*1a0a0*/  @!P1 SYNCS.ARRIVE.TRANS64.RED.A1T0 RZ, [R200+URZ], RZ ;  /* 0x000000ffc8ff99a7 */ /* 0x0001e2000810043f */
[C---:B------:R-:W-:Y:S01]  /*1a0b0*/  FADD.FTZ R142, R140.reuse, R13 ;  /* 0x0000000d8c8e7221 */ /* 0x040fe20000010000 */
        /* <DEDUP_REMOVED lines=8> */
[----:B------:R-:W-:Y:S01]  /*1a140*/  F2FP.F16.F32.PACK_AB R185, R126, R185 ;  /* 0x000000b97eb9723e */ /* 0x000fe200000000ff */
[----:B------:R-:W2:Y:S01]  /*1a150*/  MUFU.EX2 R141, R141 ;  /* 0x0000008d008d7308 */ /* 0x000ea20000000800 */
        /* <DEDUP_REMOVED lines=14> */
[----:B------:R-:W3:Y:S01]  /*1a240*/  MUFU.EX2 R120, R159 ;  /* 0x0000009f00787308 */ /* 0x000ee20000000800 */
        /* <DEDUP_REMOVED lines=15> */
[----:B------:R-:W-:Y:S01]  /*1a340*/  F2FP.F16.F32.PACK_AB R172, R129, R172 ;  /* 0x000000ac81ac723e */ /* 0x000fe200000000ff */
[----:B------:R-:W-:Y:S02]  /*1a350*/  IMAD.MOV.U32 R12, RZ, RZ, R194 ;  /* 0x000000ffff0c7224 */ /* 0x000fe400078e00c2 */
[----:B------:R-:W-:Y:S01]  /*1a360*/  FADD.FTZ R7, R173, R8 ;  /* 0x00000008ad077221 */ /* 0x000fe20000010000 */
[----:B------:R-:W-:Y:S01]  /*1a370*/  FADD.FTZ R13, R174, R13 ;  /* 0x0000000dae0d7221 */ /* 0x000fe20000010000 */
[C---:B-1----:R-:W-:Y:S02]  /*1a380*/  F2FP.F16.F32.PACK_AB R173, R138.reuse, R173 ;  /* 0x000000ad8aad723e */ /* 0x042fe400000000ff */
[----:B------:R-:W-:Y:S01]  /*1a390*/  FADD.FTZ R8, R138, R7 ;  /* 0x000000078a087221 */ /* 0x000fe20000010000 */
[----:B------:R-:W-:-:S02]  /*1a3a0*/  F2FP.F16.F32.PACK_AB R174, R132, R174 ;  /* 0x000000ae84ae723e */ /* 0x000fc400000000ff */
[----:B--2---:R-:W-:Y:S01]  /*1a3b0*/  F2FP.F16.F32.PACK_AB R171, R141, R166 ;  /* 0x000000a68dab723e */ /* 0x004fe200000000ff */
[----:B------:R-:W-:Y:S01]  /*1a3c0*/  FADD.FTZ R7, R175, R8 ;  /* 0x00000008af077221 */ /* 0x000fe20000010000 */
[----:B------:R-:W-:Y:S01]  /*1a3d0*/  FADD.FTZ R8, R132, R13 ;  /* 0x0000000d84087221 */ /* 0x000fe20000010000 */
[C---:B---3--:R-:W-:Y:S02]  /*1a3e0*/  F2FP.F16.F32.PACK_AB R175, R120.reuse, R175 ;  /* 0x000000af78af723e */ /* 0x048fe400000000ff */
[----:B------:R-:W-:Y:S01]  /*1a3f0*/  FADD.FTZ R7, R120, R7 ;  /* 0x0000000778077221 */ /* 0x000fe20000010000 */
[----:B------:R-:W-:Y:S01]  /*1a400*/  FADD.FTZ R8, R21, R8 ;  /* 0x0000000815087221 */ /* 0x000fe20000010000 */
[----:B------:R-:W-:Y:S02]  /*1a410*/  MOV R13, R23 ;  /* 0x00000017000d7202 */ /* 0x000fe40000000f00 */
[----:B------:R-:W-:Y:S01]  /*1a420*/  FADD.FTZ R7, R162, R7 ;  /* 0x00000007a2077221 */ /* 0x000fe20000010000 */
[----:B------:R-:W-:-:S03]  /*1a430*/  FADD.FTZ R8, R133, R8 ;  /* 0x0000000885087221 */ /* 0x000fc60000010000 */
[----:B------:R-:W-:Y:S01]  /*1a440*/  FADD.FTZ R7, R163, R7 ;  /* 0x00000007a3077221 */ /* 0x000fe20000010000 */
[----:B------:R-:W-:-:S03]  /*1a450*/  FADD.FTZ R8, R137, R8 ;  /* 0x0000000889087221 */ /* 0x000fc60000010000 */
[----:B------:R-:W-:Y:S01]  /*1a460*/  FADD.FTZ R6, R166, R7 ;  /* 0x00000007a6067221 */ /* 0x000fe20000010000 */
[----:B------:R-:W-:Y:S01]  /*1a470*/  FADD.FTZ R7, R11, R8 ;  /* 0x000000080b077221 */ /* 0x000fe20000010000 */
[----:B------:R-:W-:Y:S02]  /*1a480*/  IMAD.MOV.U32 R11, RZ, RZ, R4 ;  /* 0x000000ffff0b7224 */ /* 0x000fe400078e0004 */
[----:B------:R-:W-:Y:S01]  /*1a490*/  FADD.FTZ R6, R141, R6 ;  /* 0x000000068d067221 */ /* 0x000fe20000010000 */
[----:B------:R-:W-:Y:S01]  /*1a4a0*/  IMAD.MOV.U32 R8, RZ, RZ, R5 ;  /* 0x000000ffff087224 */ /* 0x000fe200078e0005 */
[----:B0-----:R-:W-:Y:S06]  /*1a4b0*/  @P2 BRA `(.L_x_4416) ;  /* 0xffffffdc00902947 */ /* 0x001fec000383ffff */
[----:B------:R-:W-:Y:S05]  /*1a4c0*/  BSYNC B1 ;  /* 0x0000000000017941 */ /* 0x000fea0003800000 */
.L_x_4405:
[----:B------:R-:W-:Y:S05]  /*1a4d0*/  BSYNC B0 ;  /* 0x0000000000007941 */ /* 0x000fea0003800000 */
.L_x_4404:
[----:B------:R-:W-:Y:S01]  /*1a4e0*/  ISETP.GE.AND P2, PT, R9, R212, PT ;  /* 0x000000d40900720c */ /* 0x000fe20003f46270 */
[----:B------:R-:W-:-:S12]  /*1a4f0*/  BSSY B0, `(.L_x_4417) ;  /* 0x000034c000007945 */ /* 0x000fd80003800000 */
[----:B------:R-:W-:Y:S05]  /*1a500*/  @!P2 BRA `(.L_x_4418) ;  /* 0x000000340028a947 */ /* 0x000fea0003800000 */
[----:B------:R-:W-:Y:S02]  /*1a510*/  IMAD R20, R201, 0x80, R216 ;  /* 0x00000080c9147824 */ /* 0x000fe400078e02d8 */
[----:B------:R-:W-:Y:S02]  /*1a520*/  IMAD.MOV.U32 R8, RZ, RZ, R4 ;  /* 0x000000ffff087224 */ /* 0x000fe400078e0004 */
[----:B------:R-:W-:Y:S01]  /*1a530*/  IMAD.MOV.U32 R11, RZ, RZ, R5 ;  /* 0x000000ffff0b7224 */ /* 0x000fe200078e0005 */
[----:B------:R-:W-:Y:S01]  /*1a540*/  IADD3 R20, R20, 0x8, RZ ;  /* 0x0000000814147810 */ /* 0x000fe20007ffe0ff */
[----:B------:R-:W-:Y:S02]  /*1a550*/  IMAD.MOV.U32 R12, RZ, RZ, R194 ;  /* 0x000000ffff0c7224 */ /* 0x000fe400078e00c2 */
[----:B------:R-:W-:Y:S01]  /*1a560*/  IMAD.MOV.U32 R13, RZ, RZ, R23 ;  /* 0x000000ffff0d7224 */ /* 0x000fe200078e0017 */
[----:B------:R-:W-:-:S07]  /*1a570*/  IADD3 R20, R20, R196, -R197 ;  /* 0x000000c414147210 */ /* 0x000fce0007ffe8c5 */
.L_x_4437:
[----:B------:R-:W-:-:S05]  /*1a580*/  VIADD R0, R13, 0x1 ;  /* 0x000000010d007836 */ /* 0x000fca0000000000 */
[----:B------:R-:W-:-:S04]  /*1a590*/  ISETP.NE.AND P2, PT, R0, 0x2, PT ;  /* 0x000000020000780c */ /* 0x000fc80003f45270 */
[----:B------:R-:W-:Y:S02]  /*1a5a0*/  SEL R5, RZ, 0x1, P2 ;  /* 0x00000001ff057807 */ /* 0x000fe40001000000 */
[----:B------:R-:W-:Y:S02]  /*1a5b0*/  SEL R23, R0, RZ, P2 ;  /* 0x000000ff00177207 */ /* 0x000fe40001000000 */
[----:B------:R-:W-:Y:S01]  /*1a5c0*/  LOP3.LUT R194, R12, R5, RZ, 0x3c, !PT ;  /* 0x000000050cc27212 */ /* 0x000fe200078e3cff */
[----:B------:R-:W-:Y:S06]  /*1a5d0*/  @!P0 BRA `(.L_x_4419) ;  /* 0x0000000000048947 */ /* 0x000fec0003800000 */
[----:B------:R-:W-:Y:S01]  /*1a5e0*/  BPT.TRAP 0x1 ;  /* 0x000000040000795c */ /* 0x000fe20000300000 */
.L_x_4419:
[----:B------:R-:W-:Y:S02]  /*1a5f0*/  LEA R0, R23, R17, 0x3 ;  /* 0x0000001117007211 */ /* 0x000fe400078e18ff */
[----:B------:R-:W-:-:S04]  /*1a600*/  SHF.L.U32 R15, R194, 0x1f, RZ ;  /* 0x0000001fc20f7819 */ /* 0x000fc800000006ff */
[----:B------:R0:W1:Y:S01]  /*1a610*/  SYNCS.PHASECHK.TRANS64.TRYWAIT P2, [R0+URZ+0x30830], R15 ;  /* 0x0308300f000075a7 */ /* 0x000062000804017f */
[----:B------:R-:W-:Y:S05]  /*1a620*/  @!P0 BRA `(.L_x_4420) ;  /* 0x0000000000048947 */ /* 0x000fea0003800000 */
[----:B------:R-:W-:Y:S01]  /*1a630*/  BPT.TRAP 0x1 ;  /* 0x000000040000795c */ /* 0x000fe20000300000 */
.L_x_4420:
[----:B------:R-:W-:Y:S01]  /*1a640*/  BSSY B1, `(.L_x_4421) ;  /* 0x0000006000017945 */ /* 0x000fe20003800000 */
[----:B------:R-:W-:Y:S02]  /*1a650*/  IMAD R4, R23, 0x900, R10 ;  /* 0x0000090017047824 */ /* 0x000fe400078e020a */
[----:B------:R-:W-:Y:S01]  /*1a660*/  IMAD.MOV.U32 R5, RZ, RZ, 0x40000040 ;  /* 0x40000040ff057424 */ /* 0x000fe200078e00ff */
[----:B-1----:R-:W-:Y:S06]  /*1a670*/  @P2 BRA `(.L_x_4422) ;  /* 0x0000000000082947 */ /* 0x002fec0003800000 */
[----:B------:R-:W1:Y:S02]  /*1a680*/  SYNCS.PHASECHK.TRANS64.TRYWAIT P2, [R0+URZ+0x30830], R15 ;  /* 0x0308300f000075a7 */ /* 0x000e64000804017f */
[----:B-1----:R-:W-:Y:S05]  /*1a690*/  @!P2 BRA `(.L_x_4423) ;  /* 0x000000e00060a947 */ /* 0x002fea0003800000 */
.L_x_4422:
[----:B------:R-:W-:Y:S05]  /*1a6a0*/  BSYNC B1 ;  /* 0x0000000000017941 */ /* 0x000fea0003800000 */
.L_x_4421:
        /* <DEDUP_REMOVED lines=10> */
[----:B-1----:R-:W-:Y:S01]  /*1a750*/  IMAD.MOV.U32 R15, RZ, RZ, 0x40000040 ;  /* 0x40000040ff0f7424 */ /* 0x002fe200078e00ff */
        /* <DEDUP_REMOVED lines=9> */
[----:B------:R-:W-:Y:S01]  /*1a7f0*/  VIADD R14, R4, 0x4 ;  /* 0x00000004040e7836 */ /* 0x000fe20000000000 */
[----:B------:R-:W-:Y:S01]  /*1a800*/  MOV R15, 0x40000040 ;  /* 0x40000040000f7802 */ /* 0x000fe20000000f00 */
        /* <DEDUP_REMOVED lines=195> */
.L_x_4424:
[----:B------:R-:W-:Y:S01]  /*1b440*/  SHF.L.U32 R2, R12, 0x1f, RZ ;  /* 0x0000001f0c027819 */ /* 0x000fe200000006ff */
[----:B------:R-:W-:-:S04]  /*1b450*/  IMAD R12, R13, 0x8, R17 ;  /* 0x000000080d0c7824 */ /* 0x000fc800078e0211 */
[----:B------:R0:W1:Y:S01]  /*1b460*/  SYNCS.PHASECHK.TRANS64.TRYWAIT P2, [R12+URZ+0x30850], R2 ;  /* 0x030850020c0075a7 */ /* 0x000062000804017f */
[----:B------:R-:W-:Y:S05]  /*1b470*/  @!P0 BRA `(.L_x_4425) ;  /* 0x0000000000048947 */ /* 0x000fea0003800000 */
[----:B------:R-:W-:Y:S01]  /*1b480*/  BPT.TRAP 0x1 ;  /* 0x000000040000795c */ /* 0x000fe20000300000 */
.L_x_4425:
[----:B------:R-:W-:Y:S01]  /*1b490*/  IADD3 R3, R17, 0x400, RZ ;  /* 0x0000040011037810 */ /* 0x000fe20007ffe0ff */
[----:B------:R-:W-:Y:S03]  /*1b4a0*/  BSSY B1, `(.L_x_4426) ;  /* 0x0000008000017945 */ /* 0x000fe60003800000 */
[----:B------:R-:W-:-:S04]  /*1b4b0*/  SHF.R.U32.HI R3, RZ, 0x4, R3 ;  /* 0x00000004ff037819 */ /* 0x000fc80000011603 */
[----:B------:R-:W-:-:S04]  /*1b4c0*/  LOP3.LUT R3, R3, 0x3fff, RZ, 0xc0, !PT ;  /* 0x00003fff03037812 */ /* 0x000fc800078ec0ff */
[----:B------:R-:W-:-:S05]  /*1b4d0*/  LOP3.LUT R3, R3, 0x3000000, RZ, 0xfc, !PT ;  /* 0x0300000003037812 */ /* 0x000fca00078efcff */
[----:B------:R-:W-:Y:S01]  /*1b4e0*/  IMAD R4, R13, 0x900, R3 ;  /* 0x000009000d047824 */ /* 0x000fe200078e0203 */
[----:B-1----:R-:W-:Y:S06]  /*1b4f0*/  @P2 BRA `(.L_x_4427) ;  /* 0x0000000000082947 */ /* 0x002fec0003800000 */
[----:B------:R-:W1:Y:S02]  /*1b500*/  SYNCS.PHASECHK.TRANS64.TRYWAIT P2, [R12+URZ+0x30850], R2 ;  /* 0x030850020c0075a7 */ /* 0x000e64000804017f */
[----:B-1----:R-:W-:Y:S05]  /*1b510*/  @!P2 BRA `(.L_x_4428) ;  /* 0x000000d000d4a947 */ /* 0x002fea0003800000 */
.L_x_4427:
[----:B------:R-:W-:Y:S05]  /*1b520*/  BSYNC B1 ;  /* 0x0000000000017941 */ /* 0x000fea0003800000 */
.L_x_4426:
[----:B01----:R-:W-:Y:S01]  /*1b530*/  IMAD.MOV.U32 R2, RZ, RZ, R4 ;  /* 0x000000ffff027224 */ /* 0x003fe200078e0004 */
[----:B------:R-:W-:Y:S01]  /*1b540*/  WARPGROUP.ARRIVE ;  /* 0x00000000000079c5 */ /* 0x000fe20000000000 */
[----:B------:R-:W-:Y:S01]  /*1b550*/  IMAD.MOV.U32 R3, RZ, RZ, 0x40000040 ;  /* 0x40000040ff037424 */ /* 0x000fe200078e00ff */
[----:B------:R-:W-:Y:S01]  /*1b560*/  ISETP.GE.AND P2, PT, R202, 0x1, PT ;  /* 0x00000001ca00780c */ /* 0x000fe20003f46270 */
[----:B-----5:R-:W-:Y:S01]  /*1b570*/  IMAD R21, R9, -0x60, RZ ;  /* 0xffffffa009157824 */ /* 0x020fe200078e02ff */
[----:B------:R-:W-:Y:S01]  /*1b580*/  R2UR UR6, R2 ;  /* 0x00000000020672ca */ /* 0x000fe200000e0000 */
[----:B------:R-:W-:Y:S01]  /*1b590*/  VIADD R2, R4, 0x80 ;  /* 0x0000008004027836 */ /* 0x000fe20000000000 */
[----:B------:R-:W-:Y:S01]  /*1b5a0*/  R2UR UR7, R3 ;  /* 0x00000000030772ca */ /* 0x000fe200000e0000 */
[----:B------:R-:W-:Y:S01]  /*1b5b0*/  IMAD.MOV.U32 R3, RZ, RZ, 0x40000040 ;  /* 0x40000040ff037424 */ /* 0x000fe200078e00ff */
[----:B------:R-:W-:Y:S01]  /*1b5c0*/  ULOP3.LUT UR4, URZ, UR51, URZ, 0x33, !UPT ;  /* 0x000000333f047292 */ /* 0x000fe2000f8e333f */
[----:B------:R-:W-:-:S05]  /*1b5d0*/  @!P1 VIADD R0, R0, 0x30840 ;  /* 0x0003084000009836 */ /* 0x000fca0000000000 */
[----:B------:R-:W-:-:S05]  /*1b5e0*/  @!P1 PRMT R0, RZ, 0x654, R0 ;  /* 0x00000654ff009816 */ /* 0x000fca0000000000 */
        /* <DEDUP_REMOVED lines=26> */
[----:B------:R-:W-:Y:S01]  /*1b790*/  LEA R4, R201, R216, 0x7 ;  /* 0x000000d8c9047211 */ /* 0x000fe200078e38ff */
[----:B------:R-:W-:Y:S02]  /*1b7a0*/  WARPGROUP.DEPBAR.LE gsb0, 0x0 ;  /* 0x00008000000079c5 */ /* 0x000fe40000010000 */
[----:B------:R-:W-:-:S12]  /*1b7b0*/  WARPGROUP.ARRIVE ;  /* 0x00000000000079c5 */ /* 0x000fd80000000000 */
[----:B------:R-:W-:Y:S01]  /*1b7c0*/  HGMMA.64x192x16.F32 R24, R172, gdesc[UR4].tnspB, R24, gsb0 ;  /* 0x42e00004ac187df0 */ /* 0x000fe20008000818 */
[----:B------:R-:W-:Y:S02]  /*1b7d0*/  R2UR UR6, R2 ;  /* 0x00000000020672ca */ /* 0x000fe400000e0000 */
[----:B------:R-:W-:Y:S02]  /*1b7e0*/  R2UR UR7, R3 ;  /* 0x00000000030772ca */ /* 0x000fe400000e0000 */
[----:B------:R-:W-:-:S05]  /*1b7f0*/  IADD3 R2, R21, 0x1, R196 ;  /* 0x0000000115027810 */ /* 0x000fca0007ffe0c4 */
[----:B------:R-:W-:-:S04]  /*1b800*/  IMAD.IADD R3, R2, 0x1, -R197 ;  /* 0x0000000102037824 */ /* 0x000fc800078e0ac5 */
[----:B------:R-:W-:-:S04]  /*1b810*/  IMAD R3, R206, -0x2, R3 ;  /* 0xfffffffece037824 */ /* 0x000fc800078e0203 */
[C---:B------:R-:W-:Y:S02]  /*1b820*/  VIADD R15, R3.reuse, UR50 ;  /* 0x00000032030f7c36 */ /* 0x040fe40008000000 */
[----:B------:R-:W-:Y:S02]  /*1b830*/  VIADD R14, R3, UR4 ;  /* 0x00000004030e7c36 */ /* 0x000fe40008000000 */
[C---:B------:R-:W-:Y:S02]  /*1b840*/  IMAD.IADD R13, R4.reuse, 0x1, R15 ;  /* 0x00000001040d7824 */ /* 0x040fe400078e020f */
[----:B------:R-:W-:Y:S01]  /*1b850*/  IMAD.IADD R5, R4, 0x1, R14 ;  /* 0x0000000104057824 */ /* 0x000fe200078e020e */
[----:B------:R-:W-:Y:S02]  /*1b860*/  WARPGROUP.DEPBAR.LE gsb0, 0x0 ;  /* 0x00008000000079c5 */ /* 0x000fe40000010000 */
[----:B------:R-:W-:-:S06]  /*1b870*/  WARPGROUP.ARRIVE ;  /* 0x00000000000079c5 */ /* 0x000fcc0000000000 */
[----:B------:R-:W-:Y:S03]  /*1b880*/  HGMMA.64x192x16.F32 R24, R168, gdesc[UR4].tnspB, R24, gsb0 ;  /* 0x42e00004a8187df0 */ /* 0x000fe60008000818 */
[----:B------:R-:W-:Y:S02]  /*1b890*/  WARPGROUP.DEPBAR.LE gsb0, 0x0 ;  /* 0x00008000000079c5 */ /* 0x000fe40000010000 */
[----:B------:R0:W-:Y:S02]  /*1b8a0*/  @!P1 SYNCS.ARRIVE.TRANS64.RED.A1T0 RZ, [R0+URZ], RZ ;  /* 0x000000ff00ff99a7 */ /* 0x0001e4000810043f */
[----:B0-----:R-:W-:Y:S01]  /*1b8b0*/  IMAD R0, R206, -0x2, R21 ;  /* 0xfffffffece007824 */ /* 0x001fe200078e0215 */
[----:B------:R-:W-:Y:S06]  /*1b8c0*/  @!P2 BRA `(.L_x_4429) ;  /* 0x000000000058a947 */ /* 0x000fec0003800000 */
[----:B------:R-:W-:Y:S01]  /*1b8d0*/  IADD3 R168, R4, R196, -R197 ;  /* 0x000000c404a87210 */ /* 0x000fe20007ffe8c5 */
[----:B------:R-:W-:Y:S03]  /*1b8e0*/  BSSY B1, `(.L_x_4430) ;  /* 0x0000011000017945 */ /* 0x000fe60003800000 */
        /* <DEDUP_REMOVED lines=10> */
.L_x_4431:
[----:B------:R-:W-:Y:S01]  /*1b990*/  IMAD.U32 R170, RZ, RZ, UR39 ;  /* 0x00000027ffaa7e24 */ /* 0x000fe2000f8e00ff */
[----:B------:R-:W-:-:S04]  /*1b9a0*/  IADD3 R169, R4, R196, -R197 ;  /* 0x000000c404a97210 */ /* 0x000fc80007ffe8c5 */
[----:B------:R-:W-:-:S13]  /*1b9b0*/  ISETP.NE.AND P2, PT, R170, 0x1, PT ;  /* 0x00000001aa00780c */ /* 0x000fda0003f45270 */
[----:B------:R-:W0:Y:S02]  /*1b9c0*/  @P2 LDC.64 R2, c[0x0][0x9e8] ;  /* 0x00027a00ff022b82 */ /* 0x000e240000000a00 */
[----:B0-----:R-:W-:-:S05]  /*1b9d0*/  @P2 IMAD.HI.U32 R2, R169, R2, RZ ;  /* 0x00000002a9022227 */ /* 0x001fca00078e00ff */
[----:B------:R-:W-:-:S07]  /*1b9e0*/  @P2 SHF.R.U32.HI R169, RZ, R3, R2 ;  /* 0x00000003ffa92219 */ /* 0x000fce0000011602 */
.L_x_4432:
[----:B------:R-:W-:Y:S05]  /*1b9f0*/  BSYNC B1 ;  /* 0x0000000000017941 */ /* 0x000fea0003800000 */
.L_x_4430:
[----:B------:R-:W-:-:S05]  /*1ba00*/  IMAD R2, R169, R170, R0 ;  /* 0x000000aaa9027224 */ /* 0x000fca00078e0200 */
[----:B------:R-:W-:Y:S02]  /*1ba10*/  VIADDMNMX R13, R2, R170, R13, PT ;  /* 0x000000aa020d7246 */ /* 0x000fe4000380010d */
[----:B------:R-:W-:-:S07]  /*1ba20*/  VIMNMX R5, R5, R2, !PT ;  /* 0x0000000205057248 */ /* 0x000fce0007fe0100 */
.L_x_4429:
[C---:B------:R-:W-:Y:S02]  /*1ba30*/  ISETP.GE.AND P2, PT, R21.reuse, 0x2, PT ;  /* 0x000000021500780c */ /* 0x040fe40003f46270 */
[----:B------:R-:W-:Y:S02]  /*1ba40*/  ISETP.GE.AND P3, PT, R21, 0x9, PT ;  /* 0x000000091500780c */ /* 0x000fe40003f66270 */
[----:B------:R-:W-:Y:S02]  /*1ba50*/  ISETP.GT.AND P5, PT, R5, 0x1, !P2 ;  /* 0x000000010500780c */ /* 0x000fe400057a4270 */
        /* <DEDUP_REMOVED lines=135> */
[----:B------:R-:W-:-:S13]  /*1c2d0*/  ISETP.GE.AND P6, PT, R202, 0x1, PT ;  /* 0x00000001ca00780c */ /* 0x000fda0003fc6270 */
[----:B------:R-:W-:Y:S05]  /*1c2e0*/  @!P6 BRA `(.L_x_4433) ;  /* 0x00000000005ce947 */ /* 0x000fea0003800000 */
[----:B------:R-:W-:Y:S01]  /*1c2f0*/  ISETP.GT.AND P6, PT, R20, -0x1, PT ;  /* 0xffffffff1400780c */ /* 0x000fe20003fc4270 */
[----:B------:R-:W-:-:S12]  /*1c300*/  BSSY B1, `(.L_x_4434) ;  /* 0x0000012000017945 */ /* 0x000fd80003800000 */
[----:B------:R-:W-:Y:S05]  /*1c310*/  @P6 BRA `(.L_x_4435) ;  /* 0x0000000000286947 */ /* 0x000fea0003800000 */
[----:B------:R-:W-:Y:S02]  /*1c320*/  IMAD.U32 R13, RZ, RZ, UR39 ;  /* 0x00000027ff0d7e24 */ /* 0x000fe4000f8e00ff */
[----:B------:R-:W-:-:S03]  /*1c330*/  VIADD R4, R4, 0x8 ;  /* 0x0000000804047836 */ /* 0x000fc60000000000 */
[----:B------:R-:W-:Y:S02]  /*1c340*/  ISETP.NE.AND P6, PT, R13, 0x1, PT ;  /* 0x000000010d00780c */ /* 0x000fe40003fc5270 */
[----:B------:R-:W-:-:S04]  /*1c350*/  IADD3 R4, R4, R196, -R197 ;  /* 0x000000c404047210 */ /* 0x000fc80007ffe8c5 */
[----:B------:R-:W-:-:S07]  /*1c360*/  LOP3.LUT R5, RZ, R4, RZ, 0x33, !PT ;  /* 0x00000004ff057212 */ /* 0x000fce00078e33ff */
[----:B------:R-:W0:Y:S02]  /*1c370*/  @P6 LDC.64 R2, c[0x0][0x9e8] ;  /* 0x00027a00ff026b82 */ /* 0x000e240000000a00 */
[----:B0-----:R-:W-:-:S05]  /*1c380*/  @P6 IMAD.HI.U32 R2, R5, R2, RZ ;  /* 0x0000000205026227 */ /* 0x001fca00078e00ff */
[----:B------:R-:W-:-:S04]  /*1c390*/  @P6 SHF.R.U32.HI R5, RZ, R3, R2 ;  /* 0x00000003ff056219 */ /* 0x000fc80000011602 */
[----:B------:R-:W-:Y:S01]  /*1c3a0*/  LOP3.LUT R5, RZ, R5, RZ, 0x33, !PT ;  /* 0x00000005ff057212 */ /* 0x000fe200078e33ff */
[----:B------:R-:W-:Y:S06]  /*1c3b0*/  BRA `(.L_x_4436) ;  /* 0x0000000000187947 */ /* 0x000fec0003800000 */
.L_x_4435:
[----:B------:R-:W-:Y:S01]  /*1c3c0*/  IMAD.U32 R13, RZ, RZ, UR39 ;  /* 0x00000027ff0d7e24 */ /* 0x000fe2000f8e00ff */
[----:B------:R-:W-:-:S04]  /*1c3d0*/  MOV R5, R20 ;  /* 0x0000001400057202 */ /* 0x000fc80000000f00 */
[----:B------:R-:W-:-:S13]  /*1c3e0*/  ISETP.NE.AND P6, PT, R13, 0x1, PT ;  /* 0x000000010d00780c */ /* 0x000fda0003fc5270 */
[----:B------:R-:W0:Y:S02]  /*1c3f0*/  @P6 LDC.64 R2, c[0x0][0x9e8] ;  /* 0x00027a00ff026b82 */ /* 0x000e240000000a00 */
[----:B0-----:R-:W-:-:S05]  /*1c400*/  @P6 IMAD.HI.U32 R2, R20, R2, RZ ;  /* 0x0000000214026227 */ /* 0x001fca00078e00ff */
[----:B------:R-:W-:-:S07]  /*1c410*/  @P6 SHF.R.U32.HI R5, RZ, R3, R2 ;  /* 0x00000003ff056219 */ /* 0x000fce0000011602 */
.L_x_4436:
[----:B------:R-:W-:Y:S05]  /*1c420*/  BSYNC B1 ;  /* 0x0000000000017941 */ /* 0x000fea0003800000 */
.L_x_4434:
[----:B------:R-:W-:-:S05]  /*1c430*/  IMAD R0, R5, R13, R0 ;  /* 0x0000000d05007224 */ /* 0x000fca00078e0200 */
[----:B------:R-:W-:Y:S02]  /*1c440*/  VIADDMNMX R15, R0, R13, R15, PT ;  /* 0x0000000d000f7246 */ /* 0x000fe4000380010f */
[----:B------:R-:W-:-:S07]  /*1c450*/  VIMNMX R14, R14, R0, !PT ;  /* 0x000000000e0e7248 */ /* 0x000fce0007fe0100 */
.L_x_4433:
[----:B------:R-:W-:Y:S01]  /*1c460*/  ISETP.GT.AND P2, PT, R14, 0x1, !P2 ;  /* 0x000000010e00780c */ /* 0x000fe20005744270 */
[----:B------:R-:W-:Y:S01]  /*1c470*/  @!P1 VIADD R12, R12, 0x30860 ;  /* 0x000308600c0c9836 */ /* 0x000fe20000000000 */
[----:B------:R-:W-:Y:S02]  /*1c480*/  LOP3.LUT P6, RZ, R16, 0x8000, RZ, 0xc0, !PT ;  /* 0x0000800010ff7812 */ /* 0x000fe400078cc0ff */
[----:B------:R-:W-:Y:S02]  /*1c490*/  ISETP.LT.OR P2, PT, R15, 0x2, P2 ;  /* 0x000000020f00780c */ /* 0x000fe40001741670 */
[----:B------:R-:W-:Y:S02]  /*1c4a0*/  ISETP.GT.AND P3, PT, R14, 0x8, !P3 ;  /* 0x000000080e00780c */ /* 0x000fe40005f64270 */
[----:B------:R-:W-:Y:S02]  /*1c4b0*/  FSEL R123, R123, -INF , !P2 ;  /* 0xff8000007b7b7808 */ /* 0x000fe40005000000 */
[----:B------:R-:W-:-:S02]  /*1c4c0*/  LOP3.LUT P2, RZ, R16, 0x4, RZ, 0xc0, !PT ;  /* 0x0000000410ff7812 */ /* 0x000fc4000784c0ff */
[C---:B------:R-:W-:Y:S02]  /*1c4d0*/  ISETP.LT.OR P3, PT, R15.reuse, 0x9, P3 ;  /* 0x000000090f00780c */ /* 0x040fe40001f61670 */
[----:B------:R-:W-:Y:S02]  /*1c4e0*/  ISETP.GT.AND P2, PT, R14, 0x9, !P2 ;  /* 0x000000090e00780c */ /* 0x000fe40005744270 */
[----:B------:R-:W-:Y:S02]  /*1c4f0*/  FSEL R126, R126, -INF , !P3 ;  /* 0xff8000007e7e7808 */ /* 0x000fe40005800000 */
[----:B------:R-:W-:Y:S02]  /*1c500*/  ISETP.LT.OR P2, PT, R15, 0xa, P2 ;  /* 0x0000000a0f00780c */ /* 0x000fe40001741670 */
[----:B------:R-:W-:Y:S02]  /*1c510*/  LOP3.LUT P3, RZ, R16, 0x4000, RZ, 0xc0, !PT ;  /* 0x0000400010ff7812 */ /* 0x000fe4000786c0ff */
[----:B------:R-:W-:-:S02]  /*1c520*/  FSEL R127, R127, -INF , !P2 ;  /* 0xff8000007f7f7808 */ /* 0x000fc40005000000 */
[----:B------:R-:W-:Y:S02]  /*1c530*/  LOP3.LUT P2, RZ, R16, 0x8, RZ, 0xc0, !PT ;  /* 0x0000000810ff7812 */ /* 0x000fe4000784c0ff */
[----:B------:R-:W-:Y:S02]  /*1c540*/  FMNMX.FTZ R0, R120, R11, !PT ;  /* 0x0000000b78007209 */ /* 0x000fe40007810000 */
[----:B------:R-:W-:Y:S02]  /*1c550*/  ISETP.GT.AND P2, PT, R14, 0x10, !P2 ;  /* 0x000000100e00780c */ /* 0x000fe40005744270 */
[----:B------:R-:W-:Y:S02]  /*1c560*/  FMNMX.FTZ R3, R121, R0, !PT ;  /* 0x0000000079037209 */ /* 0x000fe40007810000 */
[----:B------:R-:W-:Y:S02]  /*1c570*/  ISETP.LT.OR P2, PT, R15, 0x11, P2 ;  /* 0x000000110f00780c */ /* 0x000fe40001741670 */
[----:B------:R-:W-:-:S02]  /*1c580*/  FMNMX.FTZ R0, R124, R3, !PT ;  /* 0x000000037c007209 */ /* 0x000fc40007810000 */
        /* <DEDUP_REMOVED lines=58> */
[C---:B------:R-:W-:Y:S02]  /*1c930*/  ISETP.GT.AND P4, PT, R14.reuse, 0x51, !P4 ;  /* 0x000000510e00780c */ /* 0x040fe40006784270 */
[----:B------:R-:W-:Y:S02]  /*1c940*/  ISETP.LT.OR P2, PT, R15, 0x32, P2 ;  /* 0x000000320f00780c */ /* 0x000fe40001741670 */
[----:B------:R-:W-:Y:S02]  /*1c950*/  ISETP.GT.AND P5, PT, R14, 0x58, !P5 ;  /* 0x000000580e00780c */ /* 0x000fe40006fa4270 */
[----:B------:R-:W-:-:S02]  /*1c960*/  FSEL R147, R147, -INF , !P2 ;  /* 0xff80000093937808 */ /* 0x000fc40005000000 */
[----:B------:R-:W-:Y:S02]  /*1c970*/  LOP3.LUT P2, RZ, R16, 0x400, RZ, 0xc0, !PT ;  /* 0x0000040010ff7812 */ /* 0x000fe4000784c0ff */
[C---:B------:R-:W-:Y:S02]  /*1c980*/  ISETP.LT.OR P4, PT, R15.reuse, 0x52, P4 ;  /* 0x000000520f00780c */ /* 0x040fe40002781670 */
        /* <DEDUP_REMOVED lines=10> */
[----:B------:R-:W-:-:S04]  /*1ca30*/  ISETP.LT.OR P2, PT, R15, 0x3a, P2 ;  /* 0x0000003a0f00780c */ /* 0x000fc80001741670 */
        /* <DEDUP_REMOVED lines=32> */
[-CC-:B------:R-:W-:Y:S01]  /*1cc40*/  FFMA.FTZ R13, R121, R0.reuse, -R3.reuse ;  /* 0x00000000790d7223 */ /* 0x180fe20000010803 */
[----:B------:R-:W-:Y:S01]  /*1cc50*/  FMNMX.FTZ R2, R126, R21, !PT ;  /* 0x000000157e027209 */ /* 0x000fe20007810000 */
[-CC-:B------:R-:W-:Y:S01]  /*1cc60*/  FFMA.FTZ R188, R120, R0.reuse, -R3.reuse ;  /* 0x0000000078bc7223 */ /* 0x180fe20000010803 */
[----:B------:R-:W-:Y:S01]  /*1cc70*/  FSEL R167, R167, -INF , !P3 ;  /* 0xff800000a7a77808 */ /* 0x000fe20005800000 */
        /* <DEDUP_REMOVED lines=23> */
[----:B------:R-:W-:Y:S01]  /*1cdf0*/  FFMA.FTZ R165, R165, R0, -R3 ;  /* 0x00000000a5a57223 */ /* 0x000fe20000010803 */
[----:B------:R-:W-:Y:S01]  /*1ce00*/  MUFU.EX2 R188, R188 ;  /* 0x000000bc00bc7308 */ /* 0x000fe20000000800 */
[----:B------:R-:W-:-:S04]  /*1ce10*/  FMNMX.FTZ R121, R139, R2, !PT ;  /* 0x000000028b797209 */ /* 0x000fc80007810000 */
[----:B------:R-:W-:-:S03]  /*1ce20*/  FMNMX.FTZ R2, R142, R121, !PT ;  /* 0x000000798e027209 */ /* 0x000fc60007810000 */
[----:B------:R-:W-:Y:S01]  /*1ce30*/  MUFU.EX2 R13, R13 ;  /* 0x0000000d000d7308 */ /* 0x000fe20000000800 */
[----:B------:R-:W-:-:S04]  /*1ce40*/  FMNMX.FTZ R121, R143, R2, !PT ;  /* 0x000000028f797209 */ /* 0x000fc80007810000 */
[----:B------:R-:W-:Y:S01]  /*1ce50*/  FMNMX.FTZ R2, R146, R121, !PT ;  /* 0x0000007992027209 */ /* 0x000fe20007810000 */
[----:B------:R-:W-:Y:S02]  /*1ce60*/  FFMA.FTZ R121, R133, R0, -R3 ;  /* 0x0000000085797223 */ /* 0x000fe40000010803 */
        /* <DEDUP_REMOVED lines=15> */
[----:B------:R-:W-:Y:S01]  /*1cf60*/  FMNMX.FTZ R2, R166, R15, !PT ;  /* 0x0000000fa6027209 */ /* 0x000fe20007810000 */
[----:B------:R-:W-:Y:S02]  /*1cf70*/  FFMA.FTZ R15, R145, R0, -R3 ;  /* 0x00000000910f7223 */ /* 0x000fe40000010803 */
[----:B------:R-:W-:Y:S01]  /*1cf80*/  MUFU.EX2 R121, R121 ;  /* 0x0000007900797308 */ /* 0x000fe20000000800 */
[----:B------:R-:W-:-:S05]  /*1cf90*/  FMNMX.FTZ R2, R167, R2, !PT ;  /* 0x00000002a7027209 */ /* 0x000fca0007810000 */
[----:B------:R-:W0:Y:S02]  /*1cfa0*/  SHFL.BFLY PT, R129, R2, 0x2, 0x1f ;  /* 0x0c401f0002817f89 */ /* 0x000e2400000e0000 */
[----:B------:R-:W-:Y:S08]  /*1cfb0*/  MUFU.EX2 R180, R180 ;  /* 0x000000b400b47308 */ /* 0x000ff00000000800 */
[----:B------:R-:W-:Y:S08]  /*1cfc0*/  MUFU.EX2 R124, R124 ;  /* 0x0000007c007c7308 */ /* 0x000ff00000000800 */
[----:B------:R-:W-:Y:S01]  /*1cfd0*/  MUFU.EX2 R182, R182 ;  /* 0x000000b600b67308 */ /* 0x000fe20000000800 */
[----:B0-----:R-:W-:Y:S01]  /*1cfe0*/  FMNMX.FTZ R4, R2, R129, !PT ;  /* 0x0000008102047209 */ /* 0x001fe20007810000 */
[----:B------:R-:W-:Y:S01]  /*1cff0*/  FFMA.FTZ R129, R157, R0, -R3 ;  /* 0x000000009d817223 */ /* 0x000fe20000010803 */
[----:B------:R-:W-:-:S05]  /*1d000*/  FSEL R2, R5, RZ, P2 ;  /* 0x000000ff05027208 */ /* 0x000fca0001000000 */
[----:B------:R-:W-:Y:S01]  /*1d010*/  MUFU.EX2 R14, R14 ;  /* 0x0000000e000e7308 */ /* 0x000fe20000000800 */
[----:B------:R-:W0:Y:S01]  /*1d020*/  SHFL.BFLY PT, R133, R4, 0x1, 0x1f ;  /* 0x0c201f0004857f89 */ /* 0x000e2200000e0000 */
[----:B------:R-:W-:-:S04]  /*1d030*/  FADD.FTZ R3, -R2, R11 ;  /* 0x0000000b02037221 */ /* 0x000fc80000010100 */
[----:B------:R-:W-:Y:S02]  /*1d040*/  FMUL.FTZ R3, R3, R0 ;  /* 0x0000000003037220 */ /* 0x000fe40000410000 */
[----:B------:R-:W-:Y:S08]  /*1d050*/  MUFU.EX2 R176, R176 ;  /* 0x000000b000b07308 */ /* 0x000ff00000000800 */
[----:B------:R1:W2:Y:S08]  /*1d060*/  MUFU.EX2 R2, R3 ;  /* 0x0000000300027308 */ /* 0x0002b00000000800 */
[----:B------:R-:W-:Y:S01]  /*1d070*/  MUFU.EX2 R15, R15 ;  /* 0x0000000f000f7308 */ /* 0x000fe20000000800 */
[----:B0-----:R-:W-:-:S04]  /*1d080*/  FMNMX.FTZ R4, R4, R133, !PT ;  /* 0x0000008504047209 */ /* 0x001fc80007810000 */
[C---:B------:R-:W-:Y:S01]  /*1d090*/  FSETP.NEU.FTZ.AND P2, PT, R4.reuse, -INF , PT ;  /* 0xff8000000400780b */ /* 0x040fe20003f5d000 */
[C---:B------:R-:W-:Y:S02]  /*1d0a0*/  FMUL.FTZ R133, R4.reuse, R0 ;  /* 0x0000000004857220 */ /* 0x040fe40000410000 */
[----:B------:R-:W-:Y:S01]  /*1d0b0*/  MUFU.EX2 R178, R178 ;  /* 0x000000b200b27308 */ /* 0x000fe20000000800 */
[----:B-1----:R-:W-:Y:S02]  /*1d0c0*/  FSEL R3, R4, RZ, P2 ;  /* 0x000000ff04037208 */ /* 0x002fe40001000000 */
[----:B------:R-:W-:Y:S02]  /*1d0d0*/  FSEL R133, R133, RZ, P2 ;  /* 0x000000ff85857208 */ /* 0x000fe40001000000 */
[----:B------:R-:W-:Y:S01]  /*1d0e0*/  ISETP.GT.AND P2, PT, R9, R212, PT ;  /* 0x000000d40900720c */ /* 0x000fe20003f44270 */
[----:B------:R-:W-:Y:S01]  /*1d0f0*/  FADD.FTZ R3, -R3, R8 ;  /* 0x0000000803037221 */ /* 0x000fe20000010100 */
[----:B------:R-:W-:-:S02]  /*1d100*/  VIADD R9, R9, 0xffffffff ;  /* 0xffffffff09097836 */ /* 0x000fc40000000000 */
[-CC-:B------:R-:W-:Y:S01]  /*1d110*/  FFMA.FTZ R189, R122, R0.reuse, -R133.reuse ;  /* 0x000000007abd7223 */ /* 0x180fe20000010885 */
[-CC-:B------:R-:W-:Y:S01]  /*1d120*/  FFMA.FTZ R122, R123, R0.reuse, -R133.reuse ;  /* 0x000000007b7a7223 */ /* 0x180fe20000010885 */
[-C--:B------:R-:W-:Y:S01]  /*1d130*/  FMUL.FTZ R3, R3, R0.reuse ;  /* 0x0000000003037220 */ /* 0x080fe20000410000 */
[-CC-:B------:R-:W-:Y:S01]  /*1d140*/  FFMA.FTZ R187, R134, R0.reuse, -R133.reuse ;  /* 0x0000000086bb7223 */ /* 0x180fe20000010885 */
[----:B--2---:R-:W-:Y:S01]  /*1d150*/  FFMA.FTZ R134, R2, R7, R188 ;  /* 0x0000000702867223 */ /* 0x004fe200000100bc */
[-CC-:B------:R-:W-:Y:S01]  /*1d160*/  FFMA.FTZ R191, R126, R0.reuse, -R133.reuse ;  /* 0x000000007ebf7223 */ /* 0x180fe20000010885 */
[----:B------:R-:W-:Y:S01]  /*1d170*/  MUFU.EX2 R189, R189 ;  /* 0x000000bd00bd7308 */ /* 0x000fe20000000800 */
[-CC-:B------:R-:W-:Y:S01]  /*1d180*/  FFMA.FTZ R123, R127, R0.reuse, -R133.reuse ;  /* 0x000000007f7b7223 */ /* 0x180fe20000010885 */
[----:B------:R-:W-:Y:S01]  /*1d190*/  FADD.FTZ R7, R13, R134 ;  /* 0x000000860d077221 */ /* 0x000fe20000010000 */
[-CC-:B------:R-:W-:Y:S01]  /*1d1a0*/  FFMA.FTZ R185, R130, R0.reuse, -R133.reuse ;  /* 0x0000000082b97223 */ /* 0x180fe20000010885 */
[-CC-:B------:R-:W-:Y:S01]  /*1d1b0*/  FFMA.FTZ R126, R131, R0.reuse, -R133.reuse ;  /* 0x00000000837e7223 */ /* 0x180fe20000010885 */
[-C--:B------:R-:W-:Y:S01]  /*1d1c0*/  FFMA.FTZ R127, R135, R0.reuse, -R133 ;  /* 0x00000000877f7223 */ /* 0x080fe20000010885 */
[----:B------:R-:W-:Y:S01]  /*1d1d0*/  FADD.FTZ R134, R190, R7 ;  /* 0x00000007be867221 */ /* 0x000fe20000010000 */
[-CC-:B------:R-:W-:Y:S01]  /*1d1e0*/  FFMA.FTZ R181, R138, R0.reuse, -R133.reuse ;  /* 0x000000008ab57223 */ /* 0x180fe20000010885 */
[----:B------:R-:W0:Y:S01]  /*1d1f0*/  MUFU.EX2 R3, R3 ;  /* 0x0000000300037308 */ /* 0x000e220000000800 */
[-CC-:B------:R-:W-:Y:S01]  /*1d200*/  FFMA.FTZ R130, R139, R0.reuse, -R133.reuse ;  /* 0x000000008b827223 */ /* 0x180fe20000010885 */
        /* <DEDUP_REMOVED lines=10> */
[----:B------:R-:W-:Y:S01]  /*1d2b0*/  FFMA.FTZ R175, R158, R0, -R133 ;  /* 0x000000009eaf7223 */ /* 0x000fe20000010885 */
[----:B------:R-:W-:Y:S01]  /*1d2c0*/  F2FP.F16.F32.PACK_AB R184, R120, R184 ;  /* 0x000000b878b8723e */ /* 0x000fe200000000ff */
[----:B------:R-:W-:Y:S01]  /*1d2d0*/  FADD.FTZ R136, R186, R135 ;  /* 0x00000087ba887221 */ /* 0x000fe20000010000 */
[----:B------:R-:W-:Y:S01]  /*1d2e0*/  FFMA.FTZ R169, R162, R0, -R133 ;  /* 0x00000000a2a97223 */ /* 0x000fe20000010885 */
[----:B------:R-:W2:Y:S01]  /*1d2f0*/  MUFU.EX2 R191, R191 ;  /* 0x000000bf00bf7308 */ /* 0x000ea20000000800 */
[----:B0-----:R-:W-:Y:S01]  /*1d300*/  FFMA.FTZ R7, R3, R6, R189 ;  /* 0x0000000603077223 */ /* 0x001fe200000100bd */
[--C-:B------:R-:W-:Y:S01]  /*1d310*/  FFMA.FTZ R6, R151, R0, -R133.reuse ;  /* 0x0000000097067223 */ /* 0x100fe20000010885 */
[----:B------:R-:W-:Y:S01]  /*1d320*/  F2FP.F16.F32.PACK_AB R188, R13, R188 ;  /* 0x000000bc0dbc723e */ /* 0x000fe200000000ff */
[-CC-:B------:R-:W-:Y:S01]  /*1d330*/  FFMA.FTZ R163, R163, R0.reuse, -R133.reuse ;  /* 0x00000000a3a37223 */ /* 0x180fe20000010885 */
[----:B------:R-:W-:Y:S01]  /*1d340*/  FFMA.FTZ R166, R166, R0, -R133 ;  /* 0x00000000a6a67223 */ /* 0x000fe20000010885 */
[----:B------:R-:W-:-:S02]  /*1d350*/  F2FP.F16.F32.PACK_AB R190, R21, R190 ;  /* 0x000000be15be723e */ /* 0x000fc400000000ff */
[----:B------:R-:W0:Y:S01]  /*1d360*/  MUFU.EX2 R123, R123 ;  /* 0x0000007b007b7308 */ /* 0x000e220000000800 */
[C---:B-1----:R-:W-:Y:S01]  /*1d370*/  FADD.FTZ R134, R122.reuse, R7 ;  /* 0x000000077a867221 */ /* 0x042fe20000010000 */
[C---:B------:R-:W-:Y:S01]  /*1d380*/  FADD.FTZ R7, R121.reuse, R136 ;  /* 0x0000008879077221 */ /* 0x040fe20000010000 */
[----:B------:R-:W-:Y:S02]  /*1d390*/  F2FP.F16.F32.PACK_AB R186, R121, R186 ;  /* 0x000000ba79ba723e */ /* 0x000fe400000000ff */
[----:B------:R-:W-:Y:S01]  /*1d3a0*/  F2FP.F16.F32.PACK_AB R189, R122, R189 ;  /* 0x000000bd7abd723e */ /* 0x000fe200000000ff */
[----:B------:R-:W-:Y:S01]  /*1d3b0*/  FADD.FTZ R135, R180, R7 ;  /* 0x00000007b4877221 */ /* 0x000fe20000010000 */
[C---:B------:R-:W-:Y:S01]  /*1d3c0*/  F2FP.F16.F32.PACK_AB R180, R124.reuse, R180 ;  /* 0x000000b47cb4723e */ /* 0x040fe200000000ff */
[----:B------:R-:W1:Y:S01]  /*1d3d0*/  MUFU.EX2 R185, R185 ;  /* 0x000000b900b97308 */ /* 0x000e620000000800 */
[----:B--2---:R-:W-:Y:S01]  /*1d3e0*/  FADD.FTZ R134, R191, R134 ;  /* 0x00000086bf867221 */ /* 0x004fe20000010000 */
[----:B------:R-:W-:-:S04]  /*1d3f0*/  FADD.FTZ R135, R124, R135 ;  /* 0x000000877c877221 */ /* 0x000fc80000010000 */
[----:B------:R-:W-:Y:S01]  /*1d400*/  FADD.FTZ R135, R182, R135 ;  /* 0x00000087b6877221 */ /* 0x000fe20000010000 */
[C---:B------:R-:W-:Y:S01]  /*1d410*/  F2FP.F16.F32.PACK_AB R182, R14.reuse, R182 ;  /* 0x000000b60eb6723e */ /* 0x040fe200000000ff */
[----:B------:R-:W2:Y:S01]  /*1d420*/  MUFU.EX2 R126, R126 ;  /* 0x0000007e007e7308 */ /* 0x000ea20000000800 */
[C---:B0-----:R-:W-:Y:S01]  /*1d430*/  FADD.FTZ R134, R123.reuse, R134 ;  /* 0x000000867b867221 */ /* 0x041fe20000010000 */
[----:B------:R-:W-:Y:S01]  /*1d440*/  FADD.FTZ R135, R14, R135 ;  /* 0x000000870e877221 */ /* 0x000fe20000010000 */
[----:B------:R-:W-:-:S03]  /*1d450*/  F2FP.F16.F32.PACK_AB R191, R123, R191 ;  /* 0x000000bf7bbf723e */ /* 0x000fc600000000ff */
[----:B------:R-:W-:Y:S01]  /*1d460*/  FADD.FTZ R138, R176, R135 ;  /* 0x00000087b08a7221 */ /* 0x000fe20000010000 */
[----:B------:R-:W-:Y:S01]  /*1d470*/  F2FP.F16.F32.PACK_AB R176, R15, R176 ;  /* 0x000000b00fb0723e */ /* 0x000fe200000000ff */
[----:B------:R-:W0:Y:S01]  /*1d480*/  MUFU.EX2 R187, R187 ;  /* 0x000000bb00bb7308 */ /* 0x000e220000000800 */
[----:B-1----:R-:W-:Y:S01]  /*1d490*/  FADD.FTZ R7, R185, R134 ;  /* 0x00000086b9077221 */ /* 0x002fe20000010000 */
[----:B------:R-:W-:-:S04]  /*1d4a0*/  FADD.FTZ R135, R15, R138 ;  /* 0x0000008a0f877221 */ /* 0x000fc80000010000 */
[----:B------:R-:W-:Y:S02]  /*1d4b0*/  FADD.FTZ R138, R178, R135 ;  /* 0x00000087b28a7221 */ /* 0x000fe40000010000 */
[----:B------:R-:W1:Y:S01]  /*1d4c0*/  MUFU.EX2 R127, R127 ;  /* 0x0000007f007f7308 */ /* 0x000e620000000800 */
[C---:B--2---:R-:W-:Y:S01]  /*1d4d0*/  FADD.FTZ R134, R126.reuse, R7 ;  /* 0x000000077e867221 */ /* 0x044fe20000010000 */
[----:B------:R-:W-:Y:S01]  /*1d4e0*/  @!P1 PRMT R7, RZ, 0x654, R12 ;  /* 0x00000654ff079816 */ /* 0x000fe2000000000c */
[----:B------:R-:W-:Y:S01]  /*1d4f0*/  FFMA.FTZ R12, R155, R0, -R133 ;  /* 0x000000009b0c7223 */ /* 0x000fe20000010885 */
[----:B------:R-:W-:Y:S02]  /*1d500*/  F2FP.F16.F32.PACK_AB R185, R126, R185 ;  /* 0x000000b97eb9723e */ /* 0x000fe400000000ff */
[----:B------:R2:W-:Y:S02]  /*1d510*/  @!P1 SYNCS.ARRIVE.TRANS64.RED.A1T0 RZ, [R7+URZ], RZ ;  /* 0x000000ff07ff99a7 */ /* 0x0005e4000810043f */
[----:B------:R-:W2:Y:S01]  /*1d520*/  MUFU.EX2 R181, R181 ;  /* 0x000000b500b57308 */ /* 0x000ea20000000800 */
[----:B0-----:R-:W-:-:S07]  /*1d530*/  FADD.FTZ R134, R187, R134 ;  /* 0x00000086bb867221 */ /* 0x001fce0000010000 */
[----:B------:R-:W0:Y:S01]  /*1d540*/  MUFU.EX2 R130, R130 ;  /* 0x0000008200827308 */ /* 0x000e220000000800 */
[----:B-1----:R-:W-:Y:S01]  /*1d550*/  FADD.FTZ R136, R127, R134 ;  /* 0x000000867f887221 */ /* 0x002fe20000010000 */
[-CC-:B------:R-:W-:Y:S01]  /*1d560*/  FFMA.FTZ R134, R159, R0.reuse, -R133.reuse ;  /* 0x000000009f867223 */ /* 0x180fe20000010885 */
[----:B------:R-:W-:Y:S01]  /*1d570*/  FFMA.FTZ R133, R167, R0, -R133 ;  /* 0x00000000a7857223 */ /* 0x000fe20000010885 */
[----:B------:R-:W-:-:S04]  /*1d580*/  F2FP.F16.F32.PACK_AB R187, R127, R187 ;  /* 0x000000bb7fbb723e */ /* 0x000fc800000000ff */
        /* <DEDUP_REMOVED lines=11> */
[C---:B0-----:R-:W-:Y:S01]  /*1d640*/  FADD.FTZ R136, R8.reuse, R7 ;  /* 0x0000000708887221 */ /* 0x041fe20000010000 */
[----:B------:R-:W-:Y:S01]  /*1d650*/  F2FP.F16.F32.PACK_AB R183, R8, R183 ;  /* 0x000000b708b7723e */ /* 0x000fe200000000ff */
[----:B------:R-:W-:-:S05]  /*1d660*/  IMAD.MOV.U32 R8, RZ, RZ, R4 ;  /* 0x000000ffff087224 */ /* 0x000fca00078e0004 */
        /* <DEDUP_REMOVED lines=37> */
[----:B------:R-:W-:Y:S02]  /*1d8c0*/  F2FP.F16.F32.PACK_AB R175, R134, R175 ;  /* 0x000000af86af723e */ /* 0x000fe400000000ff */
[----:B------:R-:W-:-:S04]  /*1d8d0*/  MOV R13, R23 ;  /* 0x00000017000d7202 */ /* 0x000fc80000000f00 */
[----:B------:R-:W0:Y:S01]  /*1d8e0*/  MUFU.EX2 R14, R163 ;  /* 0x000000a3000e7308 */ /* 0x000e220000000800 */
[C---:B-1----:R-:W-:Y:S01]  /*1d8f0*/  FADD.FTZ R7, R11.reuse, R124 ;  /* 0x0000007c0b077221 */ /* 0x042fe20000010000 */
[----:B------:R-:W-:-:S06]  /*1d900*/  F2FP.F16.F32.PACK_AB R170, R11, R170 ;  /* 0x000000aa0baa723e */ /* 0x000fcc00000000ff */
[----:B------:R-:W1:Y:S01]  /*1d910*/  MUFU.EX2 R166, R166 ;  /* 0x000000a600a67308 */ /* 0x000e620000000800 */
[----:B--2---:R-:W-:-:S07]  /*1d920*/  FADD.FTZ R11, R169, R120 ;  /* 0x00000078a90b7221 */ /* 0x004fce0000010000 */
[----:B------:R-:W2:Y:S01]  /*1d930*/  MUFU.EX2 R133, R133 ;  /* 0x0000008500857308 */ /* 0x000ea20000000800 */
[C---:B0-----:R-:W-:Y:S01]  /*1d940*/  FADD.FTZ R11, R14.reuse, R11 ;  /* 0x0000000b0e0b7221 */ /* 0x041fe20000010000 */
[----:B------:R-:W-:-:S03]  /*1d950*/  F2FP.F16.F32.PACK_AB R169, R14, R169 ;  /* 0x000000a90ea9723e */ /* 0x000fc600000000ff */
[----:B-1----:R-:W-:-:S04]  /*1d960*/  FADD.FTZ R11, R166, R11 ;  /* 0x0000000ba60b7221 */ /* 0x002fc80000010000 */
[C---:B--2---:R-:W-:Y:S01]  /*1d970*/  FADD.FTZ R6, R133.reuse, R11 ;  /* 0x0000000b85067221 */ /* 0x044fe20000010000 */
[----:B------:R-:W-:Y:S01]  /*1d980*/  F2FP.F16.F32.PACK_AB R171, R133, R166 ;  /* 0x000000a685ab723e */ /* 0x000fe200000000ff */
[----:B------:R-:W-:Y:S01]  /*1d990*/  IMAD.MOV.U32 R11, RZ, RZ, R5 ;  /* 0x000000ffff0b7224 */ /* 0x000fe200078e0005 */
[----:B------:R-:W-:Y:S06]  /*1d9a0*/  @P2 BRA `(.L_x_4437) ;  /* 0xffffffc800f42947 */ /* 0x000fec000383ffff */
.L_x_4418:
[----:B------:R-:W-:Y:S05]  /*1d9b0*/  BSYNC B0 ;  /* 0x0000000000007941 */ /* 0x000fea0003800000 */
.L_x_4417:
        /* <DEDUP_REMOVED lines=99> */
.L_x_4438:
[----:B------:R-:W-:Y:S01]  /*1dff0*/  IMAD R12, R23, 0x8, R17 ;  /* 0x00000008170c7824 */ /* 0x000fe200078e0211 */
[----:B------:R-:W-:-:S04]  /*1e000*/  SHF.L.U32 R3, R194, 0x1f, RZ ;  /* 0x0000001fc2037819 */ /* 0x000fc800000006ff */
[----:B------:R0:W1:Y:S01]  /*1e010*/  SYNCS.PHASECHK.TRANS64.TRYWAIT P2, [R12+URZ+0x30850], R3 ;  /* 0x030850030c0075a7 */ /* 0x000062000804017f */
[----:B------:R-:W-:Y:S05]  /*1e020*/  @!P0 BRA `(.L_x_4439) ;  /* 0x0000000000048947 */ /* 0x000fea0003800000 */
[----:B------:R-:W-:Y:S01]  /*1e030*/  BPT.TRAP 0x1 ;  /* 0x000000040000795c */ /* 0x000fe20000300000 */
.L_x_4439:
        /* <DEDUP_REMOVED lines=9> */
.L_x_4441:
[----:B------:R-:W-:Y:S05]  /*1e0d0*/  BSYNC B0 ;  /* 0x0000000000007941 */ /* 0x000fea0003800000 */
.L_x_4440:
[----:B01----:R-:W-:Y:S01]  /*1e0e0*/  MOV R3, 0x40000040 ;  /* 0x4000004000037802 */ /* 0x003fe20000000f00 */
[----:B------:R-:W-:Y:S01]  /*1e0f0*/  WARPGROUP.ARRIVE ;  /* 0x00000000000079c5 */ /* 0x000fe20000000000 */
[C---:B------:R-:W-:Y:S01]  /*1e100*/  R2UR UR6, R2.reuse ;  /* 0x00000000020672ca */ /* 0x040fe200000e0000 */
[----:B------:R-:W-:Y:S01]  /*1e110*/  VIADD R8, R2, 0x80 ;  /* 0x0000008002087836 */ /* 0x000fe20000000000 */
[----:B------:R-:W-:Y:S01]  /*1e120*/  R2UR UR7, R3 ;  /* 0x00000000030772ca */ /* 0x000fe200000e0000 */
[----:B------:R-:W-:Y:S01]  /*1e130*/  IMAD.MOV.U32 R9, RZ, RZ, 0x40000040 ;  /* 0x40000040ff097424 */ /* 0x000fe200078e00ff */
[----:B------:R-:W-:Y:S01]  /*1e140*/  MOV R3, 0x40000040 ;  /* 0x4000004000037802 */ /* 0x000fe20000000f00 */
[----:B------:R-:W-:Y:S01]  /*1e150*/  @!P1 VIADD R12, R12, 0x30860 ;  /* 0x000308600c0c9836 */ /* 0x000fe20000000000 */
[----:B------:R-:W-:Y:S01]  /*1e160*/  IADD3 R220, R220, 0x1, RZ ;  /* 0x00000001dcdc7810 */ /* 0x000fe20007ffe0ff */
[----:B------:R-:W-:-:S03]  /*1e170*/  VIADD R23, R23, 0x1 ;  /* 0x0000000117177836 */ /* 0x000fc60000000000 */
[----:B------:R-:W-:Y:S02]  /*1e180*/  @!P1 PRMT R12, RZ, 0x654, R12 ;  /* 0x00000654ff0c9816 */ /* 0x000fe4000000000c */
[----:B------:R-:W-:-:S03]  /*1e190*/  ISETP.NE.AND P2, PT, R23, 0x2, PT ;  /* 0x000000021700780c */ /* 0x000fc60003f45270 */
[----:B------:R-:W-:Y:S01]  /*1e1a0*/  HGMMA.64x192x16.F32 R24, R188, gdesc[UR4].tnspB, R24, gsb0 ;  /* 0x42e00004bc187df0 */ /* 0x000fe20008000818 */
[----:B------:R-:W-:Y:S01]  /*1e1b0*/  R2UR UR6, R8 ;  /* 0x00000000080672ca */ /* 0x000fe200000e0000 */
[----:B------:R-:W-:Y:S01]  /*1e1c0*/  VIADD R8, R2, 0x100 ;  /* 0x0000010002087836 */ /* 0x000fe20000000000 */
[----:B------:R-:W-:Y:S01]  /*1e1d0*/  R2UR UR7, R9 ;  /* 0x00000000090772ca */ /* 0x000fe200000e0000 */
[----:B------:R-:W-:Y:S01]  /*1e1e0*/  IMAD.MOV.U32 R9, RZ, RZ, 0x40000040 ;  /* 0x40000040ff097424 */ /* 0x000fe200078e00ff */
[----:B------:R-:W-:Y:S01]  /*1e1f0*/  SEL R23, R23, RZ, P2 ;  /* 0x000000ff17177207 */ /* 0x000fe20001000000 */
[----:B------:R-:W-:Y:S02]  /*1e200*/  WARPGROUP.DEPBAR.LE gsb0, 0x0 ;  /* 0x00008000000079c5 */ /* 0x000fe40000010000 */
[----:B------:R-:W-:-:S12]  /*1e210*/  WARPGROUP.ARRIVE ;  /* 0x00000000000079c5 */ /* 0x000fd80000000000 */
        /* <DEDUP_REMOVED lines=9> */
[C---:B------:R-:W-:Y:S01]  /*1e2b0*/  VIADD R8, R2.reuse, 0x200 ;  /* 0x0000020002087836 */ /* 0x040fe20000000000 */
[----:B------:R-:W-:Y:S01]  /*1e2c0*/  R2UR UR7, R9 ;  /* 0x00000000090772ca */ /* 0x000fe200000e0000 */
[----:B------:R-:W-:Y:S02]  /*1e2d0*/  IMAD.MOV.U32 R9, RZ, RZ, 0x40000040 ;  /* 0x40000040ff097424 */ /* 0x000fe400078e00ff */
[----:B------:R-:W-:Y:S01]  /*1e2e0*/  VIADD R2, R2, 0x280 ;  /* 0x0000028002027836 */ /* 0x000fe20000000000 */
[----:B------:R-:W-:Y:S02]  /*1e2f0*/  WARPGROUP.DEPBAR.LE gsb0, 0x0 ;  /* 0x00008000000079c5 */ /* 0x000fe40000010000 */
[----:B------:R-:W-:-:S11]  /*1e300*/  WARPGROUP.ARRIVE ;  /* 0x00000000000079c5 */ /* 0x000fd60000000000 */
[----:B------:R-:W-:Y:S01]  /*1e310*/  HGMMA.64x192x16.F32 R24, R176, gdesc[UR4].tnspB, R24, gsb0 ;  /* 0x42e00004b0187df0 */ /* 0x000fe20008000818 */
[----:B------:R-:W-:Y:S02]  /*1e320*/  R2UR UR6, R8 ;  /* 0x00000000080672ca */ /* 0x000fe400000e0000 */
[----:B------:R-:W-:Y:S01]  /*1e330*/  R2UR UR7, R9 ;  /* 0x00000000090772ca */ /* 0x000fe200000e0000 */
[----:B------:R-:W-:Y:S02]  /*1e340*/  WARPGROUP.DEPBAR.LE gsb0, 0x0 ;  /* 0x00008000000079c5 */ /* 0x000fe40000010000 */
[----:B------:R-:W-:-:S14]  /*1e350*/  WARPGROUP.ARRIVE ;  /* 0x00000000000079c5 */ /* 0x000fdc0000000000 */
        /* <DEDUP_REMOVED lines=130> */
.L_x_4291:
        /* <DEDUP_REMOVED lines=9> */
[----:B------:R-:W2:Y:S01]  /*1ec10*/  S2R R6, SR_SWINHI ;  /* 0x0000000000067919 */ /* 0x000ea20000002f00 */
[----:B------:R-:W-:Y:S01]  /*1ec20*/  ULDC.64 UR4, c[0x0][0xbd8] ;  /* 0x0002f60000047ab9 */ /* 0x000fe20000000a00 */
[----:B------:R-:W-:Y:S01]  /*1ec30*/  F2FP.F16.F32.PACK_AB R24, R25, R24 ;  /* 0x000000181918723e */ /* 0x000fe200000000ff */
[----:B------:R-:W-:Y:S01]  /*1ec40*/  ULDC.64 UR6, c[0x0][0x208] ;  /* 0x0000820000067ab9 */ /* 0x000fe20000000a00 */
        /* <DEDUP_REMOVED lines=18> */
[----:B------:R-:W-:Y:S01]  /*1ed70*/  IMAD.WIDE R26, R235, 0x2, R4 ;  /* 0x00000002eb1a7825 */ /* 0x000fe200078e0204 */
[----:B------:R-:W-:Y:S02]  /*1ed80*/  F2FP.F16.F32.PACK_AB R66, R69, R68 ;  /* 0x000000444542723e */ /* 0x000fe400000000ff */
[----:B------:R-:W-:Y:S02]  /*1ed90*/  F2FP.F16.F32.PACK_AB R67, R71, R67 ;  /* 0x000000434743723e */ /* 0x000fe400000000ff */
[C---:B------:R-:W-:Y:S02]  /*1eda0*/  IADD3 R111, P2, R26.reuse, 0x20, RZ ;  /* 0x000000201a6f7810 */ /* 0x040fe40007f5e0ff */
[----:B------:R-:W-:-:S02]  /*1edb0*/  IADD3 R143, P0, R26, 0x4020, RZ ;  /* 0x000040201a8f7810 */ /* 0x000fc40007f1e0ff */
[----:B------:R-:W-:Y:S01]  /*1edc0*/  LOP3.LUT R6, R111, 0x380, RZ, 0xc0, !PT ;  /* 0x000003806f067812 */ /* 0x000fe200078ec0ff */
[--C-:B------:R-:W-:Y:S01]  /*1edd0*/  IMAD.X R9, RZ, RZ, R27.reuse, P2 ;  /* 0x000000ffff097224 */ /* 0x100fe200010e061b */
[----:B------:R-:W-:Y:S01]  /*1ede0*/  LOP3.LUT R7, R26, 0x380, RZ, 0xc0, !PT ;  /* 0x000003801a077812 */ /* 0x000fe200078ec0ff */
[--C-:B------:R-:W-:Y:S01]  /*1edf0*/  IMAD.X R21, RZ, RZ, R27.reuse, P0 ;  /* 0x000000ffff157224 */ /* 0x100fe200000e061b */
[----:B------:R-:W-:Y:S02]  /*1ee00*/  SHF.R.U64 R6, R6, 0x3, RZ ;  /* 0x0000000306067819 */ /* 0x000fe400000012ff */
[C---:B------:R-:W-:Y:S02]  /*1ee10*/  IADD3 R137, P1, R26.reuse, 0x40, RZ ;  /* 0x000000401a897810 */ /* 0x040fe40007f3e0ff */
[----:B------:R-:W-:Y:S02]  /*1ee20*/  IADD3 R139, P6, R26, 0x60, RZ ;  /* 0x000000601a8b7810 */ /* 0x000fe40007fde0ff */
[----:B------:R-:W-:Y:S01]  /*1ee30*/  LOP3.LUT R8, R6, R111, RZ, 0x3c, !PT ;  /* 0x0000006f06087212 */ /* 0x000fe200078e3cff */
[--C-:B------:R-:W-:Y:S01]  /*1ee40*/  IMAD.X R11, RZ, RZ, R27.reuse, P1 ;  /* 0x000000ffff0b7224 */ /* 0x100fe200008e061b */
[----:B------:R-:W-:Y:S01]  /*1ee50*/  IADD3 R141, P5, R26, 0x4000, RZ ;  /* 0x000040001a8d7810 */ /* 0x000fe20007fbe0ff */
[----:B------:R-:W-:Y:S01]  /*1ee60*/  IMAD.X R13, RZ, RZ, R27, P6 ;  /* 0x000000ffff0d7224 */ /* 0x000fe200030e061b */
[----:B------:R-:W-:-:S02]  /*1ee70*/  LOP3.LUT R6, R143, 0x380, RZ, 0xc0, !PT ;  /* 0x000003808f067812 */ /* 0x000fc400078ec0ff */
[----:B------:R-:W-:Y:S02]  /*1ee80*/  SHF.R.U64 R7, R7, 0x3, RZ ;  /* 0x0000000307077819 */ /* 0x000fe400000012ff */
[----:B------:R-:W-:Y:S02]  /*1ee90*/  IADD3.X R15, RZ, R27, RZ, P5, !PT ;  /* 0x0000001bff0f7210 */ /* 0x000fe40002ffe4ff */
[----:B------:R-:W-:Y:S02]  /*1eea0*/  SHF.R.U64 R6, R6, 0x3, RZ ;  /* 0x0000000306067819 */ /* 0x000fe400000012ff */
        /* <DEDUP_REMOVED lines=9> */
[----:B------:R-:W-:Y:S01]  /*1ef40*/  LOP3.LUT R26, R7, R26, RZ, 0x3c, !PT ;  /* 0x0000001a071a7212 */ /* 0x000fe200078e3cff */
[--C-:B------:R-:W-:Y:S01]  /*1ef50*/  IMAD.X R47, RZ, RZ, R27.reuse, P6 ;  /* 0x000000ffff2f7224 */ /* 0x100fe200030e061b */
[----:B------:R-:W-:Y:S01]  /*1ef60*/  LOP3.LUT R20, R6, R143, RZ, 0x3c, !PT ;  /* 0x0000008f06147212 */ /* 0x000fe200078e3cff */
[----:B------:R-:W-:Y:S01]  /*1ef70*/  IMAD.X R7, RZ, RZ, R27, P5 ;  /* 0x000000ffff077224 */ /* 0x000fe200028e061b */
[----:B------:R-:W-:Y:S02]  /*1ef80*/  LOP3.LUT R6, R151, 0x380, RZ, 0xc0, !PT ;  /* 0x0000038097067812 */ /* 0x000fe400078ec0ff */
[-C--:B------:R-:W-:Y:S02]  /*1ef90*/  IADD3.X R43, RZ, R27.reuse, RZ, P1, !PT ;  /* 0x0000001bff2b7210 */ /* 0x080fe40000ffe4ff */
[----:B------:R-:W-:Y:S02]  /*1efa0*/  MOV R78, R26 ;  /* 0x0000001a004e7202 */ /* 0x000fe40000000f00 */
[----:B------:R-:W-:-:S02]  /*1efb0*/  LOP3.LUT R42, R86, 0x380, RZ, 0xc0, !PT ;  /* 0x00000380562a7812 */ /* 0x000fc400078ec0ff */
[----:B------:R-:W-:Y:S02]  /*1efc0*/  LOP3.LUT R27, R153, 0x380, RZ, 0xc0, !PT ;  /* 0x00000380991b7812 */ /* 0x000fe400078ec0ff */
[----:B------:R-:W-:Y:S02]  /*1efd0*/  F2FP.F16.F32.PACK_AB R26, R29, R28 ;  /* 0x0000001c1d1a723e */ /* 0x000fe400000000ff */
[----:B------:R-:W-:Y:S02]  /*1efe0*/  SHF.R.U64 R6, R6, 0x3, RZ ;  /* 0x0000000306067819 */ /* 0x000fe400000012ff */
[----:B------:R-:W-:Y:S02]  /*1eff0*/  SHF.R.U64 R29, R42, 0x3, RZ ;  /* 0x000000032a1d7819 */ /* 0x000fe400000012ff */
[----:B------:R-:W-:Y:S02]  /*1f000*/  SHF.R.U64 R28, R27, 0x3, RZ ;  /* 0x000000031b1c7819 */ /* 0x000fe400000012ff */
[----:B------:R-:W-:-:S02]  /*1f010*/  LOP3.LUT R42, R6, R151, RZ, 0x3c, !PT ;  /* 0x00000097062a7212 */ /* 0x000fc400078e3cff */
[----:B------:R-:W-:Y:S02]  /*1f020*/  LOP3.LUT R6, R29, R86, RZ, 0x3c, !PT ;  /* 0x000000561d067212 */ /* 0x000fe400078e3cff */
[----:B------:R-:W-:Y:S02]  /*1f030*/  LOP3.LUT R46, R28, R153, RZ, 0x3c, !PT ;  /* 0x000000991c2e7212 */ /* 0x000fe400078e3cff */
[----:B------:R-:W-:Y:S02]  /*1f040*/  MOV R28, R8 ;  /* 0x00000008001c7202 */ /* 0x000fe40000000f00 */
[----:B------:R-:W-:Y:S02]  /*1f050*/  MOV R8, R42 ;  /* 0x0000002a00087202 */ /* 0x000fe40000000f00 */
[----:B------:R-:W-:Y:S02]  /*1f060*/  F2FP.F16.F32.PACK_AB R43, R130, R0 ;  /* 0x00000000822b723e */ /* 0x000fe400000000ff */
[----:B------:R-:W-:-:S02]  /*1f070*/  MOV R0, R6 ;  /* 0x0000000600007202 */ /* 0x000fc40000000f00 */
[----:B------:R-:W2:Y:S01]  /*1f080*/  LDC.64 R6, c[0x0][0xbd8] ;  /* 0x0002f600ff067b82 */ /* 0x000ea20000000a00 */
[----:B------:R-:W-:Y:S02]  /*1f090*/  LOP3.LUT R34, R147, 0x380, RZ, 0xc0, !PT ;  /* 0x0000038093227812 */ /* 0x000fe400078ec0ff */
[----:B------:R-:W-:Y:S02]  /*1f0a0*/  ISETP.NE.U32.AND P0, PT, RZ, UR4, PT ;  /* 0x00000004ff007c0c */ /* 0x000fe4000bf05070 */
[----:B------:R-:W-:Y:S02]  /*1f0b0*/  LOP3.LUT R10, R137, 0x380, RZ, 0xc0, !PT ;  /* 0x00000380890a7812 */ /* 0x000fe400078ec0ff */
[----:B------:R-:W-:Y:S02]  /*1f0c0*/  LOP3.LUT R12, R139, 0x380, RZ, 0xc0, !PT ;  /* 0x000003808b0c7812 */ /* 0x000fe400078ec0ff */
[----:B------:R-:W-:Y:S02]  /*1f0d0*/  LOP3.LUT R14, R141, 0x380, RZ, 0xc0, !PT ;  /* 0x000003808d0e7812 */ /* 0x000fe400078ec0ff */
[----:B------:R-:W-:-:S02]  /*1f0e0*/  SHF.R.U64 R34, R34, 0x3, RZ ;  /* 0x0000000322227819 */ /* 0x000fc400000012ff */
[----:B------:R-:W-:Y:S01]  /*1f0f0*/  ISETP.NE.AND.EX P0, PT, RZ, UR5, PT, P0 ;  /* 0x00000005ff007c0c */ /* 0x000fe2000bf05300 */
[----:B------:R-:W-:Y:S01]  /*1f100*/  ULDC.64 UR4, c[0x0][0xbe0] ;  /* 0x0002f80000047ab9 */ /* 0x000fe20000000a00 */
[----:B------:R-:W-:Y:S02]  /*1f110*/  SHF.R.U64 R10, R10, 0x3, RZ ;  /* 0x000000030a0a7819 */ /* 0x000fe400000012ff */
[----:B------:R-:W-:Y:S02]  /*1f120*/  LOP3.LUT R30, R145, 0x380, RZ, 0xc0, !PT ;  /* 0x00000380911e7812 */ /* 0x000fe400078ec0ff */
[----:B------:R-:W-:Y:S02]  /*1f130*/  SHF.R.U64 R12, R12, 0x3, RZ ;  /* 0x000000030c0c7819 */ /* 0x000fe400000012ff */
[----:B------:R-:W-:Y:S02]  /*1f140*/  ISETP.NE.U32.AND P1, PT, RZ, UR4, PT ;  /* 0x00000004ff007c0c */ /* 0x000fe4000bf25070 */
[----:B------:R-:W-:-:S02]  /*1f150*/  SHF.R.U64 R14, R14, 0x3, RZ ;  /* 0x000000030e0e7819 */ /* 0x000fc400000012ff */
[----:B------:R-:W-:Y:S02]  /*1f160*/  LOP3.LUT R38, R149, 0x380, RZ, 0xc0, !PT ;  /* 0x0000038095267812 */ /* 0x000fe400078ec0ff */
[----:B------:R-:W-:Y:S02]  /*1f170*/  LOP3.LUT R34, R34, R147, RZ, 0x3c, !PT ;  /* 0x0000009322227212 */ /* 0x000fe400078e3cff */
[----:B------:R-:W-:Y:S02]  /*1f180*/  LOP3.LUT R10, R10, R137, RZ, 0x3c, !PT ;  /* 0x000000890a0a7212 */ /* 0x000fe400078e3cff */
[----:B------:R-:W-:Y:S02]  /*1f190*/  SHF.R.U64 R30, R30, 0x3, RZ ;  /* 0x000000031e1e7819 */ /* 0x000fe400000012ff */
[----:B------:R-:W-:Y:S02]  /*1f1a0*/  LOP3.LUT R12, R12, R139, RZ, 0x3c, !PT ;  /* 0x0000008b0c0c7212 */ /* 0x000fe400078e3cff */
[----:B------:R-:W-:-:S02]  /*1f1b0*/  ISETP.NE.AND.EX P1, PT, RZ, UR5, PT, P1 ;  /* 0x00000005ff007c0c */ /* 0x000fc4000bf25310 */
[----:B------:R-:W-:Y:S02]  /*1f1c0*/  LOP3.LUT R14, R14, R141, RZ, 0x3c, !PT ;  /* 0x0000008d0e0e7212 */ /* 0x000fe400078e3cff */
[----:B------:R-:W-:Y:S02]  /*1f1d0*/  SHF.R.U64 R38, R38, 0x3, RZ ;  /* 0x0000000326267819 */ /* 0x000fe400000012ff */
[----:B------:R-:W-:Y:S01]  /*1f1e0*/  F2FP.F16.F32.PACK_AB R27, R134, R123 ;  /* 0x0000007b861b723e */ /* 0x000fe200000000ff */
[----:B------:R-:W-:Y:S01]  /*1f1f0*/  BAR.SYNC.DEFER_BLOCKING 0x1, 0x100 ;  /* 0x0044000000007b1d */ /* 0x000fe20000010000 */
[----:B------:R-:W-:Y:S02]  /*1f200*/  MOV R9, R34 ;  /* 0x0000002200097202 */ /* 0x000fe40000000f00 */
[----:B------:R-:W-:Y:S02]  /*1f210*/  F2FP.F16.F32.PACK_AB R34, R37, R36 ;  /* 0x000000242522723e */ /* 0x000fe400000000ff */
[----:B------:R-:W-:-:S02]  /*1f220*/  F2FP.F16.F32.PACK_AB R35, R132, R121 ;  /* 0x000000798423723e */ /* 0x000fc400000000ff */
[----:B------:R-:W-:Y:S02]  /*1f230*/  LOP3.LUT R30, R30, R145, RZ, 0x3c, !PT ;  /* 0x000000911e1e7212 */ /* 0x000fe400078e3cff */
[----:B------:R-:W-:Y:S02]  /*1f240*/  MOV R10, R10 ;  /* 0x0000000a000a7202 */ /* 0x000fe40000000f00 */
[----:B------:R-:W-:Y:S02]  /*1f250*/  F2FP.F16.F32.PACK_AB R42, R45, R44 ;  /* 0x0000002c2d2a723e */ /* 0x000fe400000000ff */
[----:B------:R-:W-:Y:S02]  /*1f260*/  MOV R12, R12 ;  /* 0x0000000c000c7202 */ /* 0x000fe40000000f00 */
[----:B------:R-:W-:Y:S02]  /*1f270*/  LOP3.LUT R38, R38, R149, RZ, 0x3c, !PT ;  /* 0x0000009526267212 */ /* 0x000fe400078e3cff */
[----:B------:R-:W-:-:S02]  /*1f280*/  MOV R14, R14 ;  /* 0x0000000e000e7202 */ /* 0x000fc40000000f00 */
[----:B------:R-:W-:Y:S02]  /*1f290*/  MOV R20, R20 ;  /* 0x0000001400147202 */ /* 0x000fe40000000f00 */
[----:B------:R-:W-:Y:S02]  /*1f2a0*/  F2FP.F16.F32.PACK_AB R73, R70, R74 ;  /* 0x0000004a4649723e */ /* 0x000fe400000000ff */
[----:B------:R-:W-:Y:S01]  /*1f2b0*/  F2FP.F16.F32.PACK_AB R80, R81, R80 ;  /* 0x000000505150723e */ /* 0x000fe200000000ff */
[----:B------:R-:W-:Y:S01]  /*1f2c0*/  STSM.16.M88.4 [R78], R24 ;  /* 0x000000184e007844 */ /* 0x000fe20000000200 */
[----:B------:R-:W-:Y:S02]  /*1f2d0*/  MOV R30, R30 ;  /* 0x0000001e001e7202 */ /* 0x000fe40000000f00 */
[----:B------:R-:W-:Y:S01]  /*1f2e0*/  F2FP.F16.F32.PACK_AB R74, R77, R76 ;  /* 0x0000004c4d4a723e */ /* 0x000fe200000000ff */
[----:B------:R-:W-:Y:S01]  /*1f2f0*/  STSM.16.M88.4 [R28], R32 ;  /* 0x000000201c007844 */ /* 0x000fe20000000200 */
[----:B------:R-:W-:-:S02]  /*1f300*/  F2FP.F16.F32.PACK_AB R75, R79, R75 ;  /* 0x0000004b4f4b723e */ /* 0x000fc400000000ff */
[----:B------:R-:W-:Y:S01]  /*1f310*/  F2FP.F16.F32.PACK_AB R81, R63, R82 ;  /* 0x000000523f51723e */ /* 0x000fe200000000ff */
[----:B------:R2:W-:Y:S01]  /*1f320*/  STSM.16.M88.4 [R10], R40 ;  /* 0x000000280a007844 */ /* 0x0005e20000000200 */
[----:B------:R-:W-:Y:S02]  /*1f330*/  F2FP.F16.F32.PACK_AB R88, R89, R88 ;  /* 0x000000585958723e */ /* 0x000fe400000000ff */
[----:B------:R-:W-:Y:S01]  /*1f340*/  F2FP.F16.F32.PACK_AB R82, R85, R84 ;  /* 0x000000545552723e */ /* 0x000fe200000000ff */
[----:B------:R-:W-:Y:S01]  /*1f350*/  STSM.16.M88.4 [R12], R48 ;  /* 0x000000300c007844 */ /* 0x000fe20000000200 */
[----:B------:R-:W-:Y:S02]  /*1f360*/  F2FP.F16.F32.PACK_AB R83, R87, R83 ;  /* 0x000000535753723e */ /* 0x000fe400000000ff */
[----:B------:R-:W-:Y:S01]  /*1f370*/  F2FP.F16.F32.PACK_AB R89, R62, R90 ;  /* 0x0000005a3e59723e */ /* 0x000fe200000000ff */
[----:B------:R-:W-:Y:S01]  /*1f380*/  STSM.16.M88.4 [R14], R56 ;  /* 0x000000380e007844 */ /* 0x000fe20000000200 */
[----:B------:R-:W-:-:S02]  /*1f390*/  F2FP.F16.F32.PACK_AB R96, R97, R96 ;  /* 0x000000606160723e */ /* 0x000fc400000000ff */
[----:B------:R-:W-:Y:S01]  /*1f3a0*/  MOV R38, R38 ;  /* 0x0000002600267202 */ /* 0x000fe20000000f00 */
[----:B------:R3:W-:Y:S01]  /*1f3b0*/  STSM.16.M88.4 [R20], R64 ;  /* 0x0000004014007844 */ /* 0x0007e20000000200 */
[----:B------:R-:W-:Y:S02]  /*1f3c0*/  F2FP.F16.F32.PACK_AB R90, R93, R92 ;  /* 0x0000005c5d5a723e */ /* 0x000fe400000000ff */
[----:B------:R-:W-:Y:S01]  /*1f3d0*/  F2FP.F16.F32.PACK_AB R91, R95, R91 ;  /* 0x0000005b5f5b723e */ /* 0x000fe200000000ff */
[----:B------:R-:W-:Y:S01]  /*1f3e0*/  STSM.16.M88.4 [R30], R72 ;  /* 0x000000481e007844 */ /* 0x000fe20000000200 */
[----:B------:R-:W-:Y:S01]  /*1f3f0*/  F2FP.F16.F32.PACK_AB R97, R55, R98 ;  /* 0x000000623761723e */ /* 0x000fe200000000ff */
[----:B--2---:R-:W-:Y:S01]  /*1f400*/  IMAD.WIDE R10, R219, 0x4, R6 ;  /* 0x00000004db0a7825 */ /* 0x004fe200078e0206 */
[----:B------:R-:W-:Y:S01]  /*1f410*/  F2FP.F16.F32.PACK_AB R104, R105, R104 ;  /* 0x000000686968723e */ /* 0x000fe200000000ff */
[----:B------:R2:W-:Y:S01]  /*1f420*/  STSM.16.M88.4 [R9], R80 ;  /* 0x0000005009007844 */ /* 0x0005e20000000200 */
[----:B------:R-:W-:Y:S01]  /*1f430*/  F2FP.F16.F32.PACK_AB R98, R101, R100 ;  /* 0x000000646562723e */ /* 0x000fe200000000ff */
[----:B------:R-:W4:Y:S01]  /*1f440*/  @P1 LDC.64 R6, c[0x0][0xbe0] ;  /* 0x0002f800ff061b82 */ /* 0x000f220000000a00 */
[----:B------:R-:W-:Y:S01]  /*1f450*/  F2FP.F16.F32.PACK_AB R99, R103, R99 ;  /* 0x000000636763723e */ /* 0x000fe200000000ff */
[----:B------:R-:W-:Y:S01]  /*1f460*/  STSM.16.M88.4 [R38], R88 ;  /* 0x0000005826007844 */ /* 0x000fe20000000200 */
[----:B------:R-:W-:-:S02]  /*1f470*/  F2FP.F16.F32.PACK_AB R105, R54, R106 ;  /* 0x0000006a3669723e */ /* 0x000fc400000000ff */
[----:B------:R-:W-:Y:S01]  /*1f480*/  F2FP.F16.F32.PACK_AB R112, R113, R112 ;  /* 0x000000707170723e */ /* 0x000fe200000000ff */
[----:B------:R-:W-:Y:S01]  /*1f490*/  STSM.16.M88.4 [R8], R96 ;  /* 0x0000006008007844 */ /* 0x000fe20000000200 */
[----:B------:R-:W-:Y:S02]  /*1f4a0*/  MOV R46, R46 ;  /* 0x0000002e002e7202 */ /* 0x000fe40000000f00 */
[----:B------:R-:W-:Y:S01]  /*1f4b0*/  F2FP.F16.F32.PACK_AB R107, R107, R110 ;  /* 0x0000006e6b6b723e */ /* 0x000fe200000000ff */
[----:B------:R-:W-:Y:S01]  /*1f4c0*/  ULDC UR4, c[0x0][0xa88] ;  /* 0x0002a20000047ab9 */ /* 0x000fe20000000800 */
[----:B------:R-:W-:Y:S01]  /*1f4d0*/  F2FP.F16.F32.PACK_AB R106, R109, R108 ;  /* 0x0000006c6d6a723e */ /* 0x000fe200000000ff */
[----:B---3--:R-:W-:Y:S01]  /*1f4e0*/  IMAD.MOV.U32 R20, RZ, RZ, RZ ;  /* 0x000000ffff147224 */ /* 0x008fe200078e00ff */
[----:B------:R-:W-:Y:S02]  /*1f4f0*/  F2FP.F16.F32.PACK_AB R113, R115, R114 ;  /* 0x000000727371723e */ /* 0x000fe400000000ff */
[----:B------:R-:W-:Y:S01]  /*1f500*/  F2FP.F16.F32.PACK_AB R114, R117, R116 ;  /* 0x000000747572723e */ /* 0x000fe200000000ff */
[----:B------:R-:W-:Y:S01]  /*1f510*/  STSM.16.M88.4 [R46], R104 ;  /* 0x000000682e007844 */ /* 0x000fe20000000200 */
[----:B------:R-:W-:-:S05]  /*1f520*/  F2FP.F16.F32.PACK_AB R115, R119, R118 ;  /* 0x000000767773723e */ /* 0x000fca00000000ff */
[----:B------:R3:W-:Y:S01]  /*1f530*/  STSM.16.M88.4 [R0], R112 ;  /* 0x0000007000007844 */ /* 0x0007e20000000200 */
[----:B------:R-:W-:Y:S01]  /*1f540*/  BAR.SYNC.DEFER_BLOCKING 0x1, 0x100 ;  /* 0x0044000000007b1d */ /* 0x000fe20000010000 */
[----:B--2---:R-:W-:-:S04]  /*1f550*/  IMAD R9, R214, 0x40, R213 ;  /* 0x00000040d6097824 */ /* 0x004fc800078e02d5 */
[----:B------:R-:W-:-:S03]  /*1f560*/  IMAD.WIDE R4, R9, 0x2, R4 ;  /* 0x0000000209047825 */ /* 0x000fc600078e0204 */
[----:B------:R-:W-:Y:S01]  /*1f570*/  IADD3 R9, P5, R4, 0x1000, RZ ;  /* 0x0000100004097810 */ /* 0x000fe20007fbe0ff */
[----:B----4-:R-:W-:Y:S01]  /*1f580*/  @P1 IMAD.WIDE R6, R219, 0x4, R6 ;  /* 0x00000004db061825 */ /* 0x010fe200078e0206 */
[----:B---3--:R-:W-:Y:S02]  /*1f590*/  MOV R0, UR4 ;  /* 0x0000000400007c02 */ /* 0x008fe40008000f00 */
[----:B------:R-:W-:-:S04]  /*1f5a0*/  LOP3.LUT R8, R9, 0x380, RZ, 0xc0, !PT ;  /* 0x0000038009087812 */ /* 0x000fc800078ec0ff */
[----:B------:R-:W-:Y:S02]  /*1f5b0*/  SHF.R.U64 R8, R8, 0x3, RZ ;  /* 0x0000000308087819 */ /* 0x000fe400000012ff */
[----:B------:R-:W-:Y:S01]  /*1f5c0*/  IADD3 R13, P4, R4, 0x2000, RZ ;  /* 0x00002000040d7810 */ /* 0x000fe20007f9e0ff */
[----:B------:R2:W5:Y:S01]  /*1f5d0*/  @P0 LDG.E R20, desc[UR6][R10.64] ;  /* 0x000000060a140981 */ /* 0x000562000c1e1900 */
[----:B------:R-:W-:-:S03]  /*1f5e0*/  LOP3.LUT R8, R8, R9, RZ, 0x3c, !PT ;  /* 0x0000000908087212 */ /* 0x000fc600078e3cff */
[----:B------:R2:W5:Y:S01]  /*1f5f0*/  @P1 LDG.E R0, desc[UR6][R6.64] ;  /* 0x0000000606001981 */ /* 0x000562000c1e1900 */
[----:B------:R-:W-:Y:S07]  /*1f600*/  @P1 BRA `(.L_x_4445) ;  /* 0x0000000000141947 */ /* 0x000fee0003800000 */
[----:B------:R-:W-:Y:S05]  /*1f610*/  @!P0 BRA `(.L_x_4445) ;  /* 0x0000000000108947 */ /* 0x000fea0003800000 */
[----:B------:R-:W-:Y:S02]  /*1f620*/  ULDC.64 UR4, c[0x0][0x208] ;  /* 0x0000820000047ab9 */ /* 0x000fe40000000a00 */
[----:B--2---:R-:W2:Y:S04]  /*1f630*/  LDG.E R7, desc[UR4][R10.64] ;  /* 0x000000040a077981 */ /* 0x004ea8000c1e1900 */
[----:B-----5:R-:W2:Y:S02]  /*1f640*/  LDG.E R0, desc[UR4][R10.64+0x4] ;  /* 0x000004040a007981 */ /* 0x020ea4000c1e1900 */
[----:B--2---:R-:W-:-:S07]  /*1f650*/  IMAD.IADD R0, R0, 0x1, -R7 ;  /* 0x0000000100007824 */ /* 0x004fce00078e0a07 */
.L_x_4445:
[----:B------:R-:W-:Y:S01]  /*1f660*/  SHF.R.S32.HI R61, RZ, 0x1f, R218 ;  /* 0x0000001fff3d7819 */ /* 0x000fe200000114da */
[----:B------:R-:W-:Y:S01]  /*1f670*/  ULDC.64 UR4, c[0x0][0xb70] ;  /* 0x0002dc0000047ab9 */ /* 0x000fe20000000a00 */
[--C-:B-----5:R-:W-:Y:S01]  /*1f680*/  SHF.R.S32.HI R21, RZ, 0x1f, R20.reuse ;  /* 0x0000001fff157819 */ /* 0x120fe20000011414 */
[----:B------:R-:W-:Y:S01]  /*1f690*/  ULDC.64 UR6, c[0x0][0x208] ;  /* 0x0000820000067ab9 */ /* 0x000fe20000000a00 */
[----:B------:R-:W-:Y:S01]  /*1f6a0*/  SHF.R.S32.HI R9, RZ, 0x1f, R219 ;  /* 0x0000001fff097819 */ /* 0x000fe200000114db */
[----:B--2---:R-:W-:Y:S01]  /*1f6b0*/  IMAD R7, R61, UR4, RZ ;  /* 0x000000043d077c24 */ /* 0x004fe2000f8e02ff */
[----:B------:R-:W-:Y:S02]  /*1f6c0*/  SEL R65, R219, RZ, !P0 ;  /* 0x000000ffdb417207 */ /* 0x000fe40004000000 */
[----:B------:R-:W-:Y:S01]  /*1f6d0*/  SEL R60, R9, RZ, !P0 ;  /* 0x000000ff093c7207 */ /* 0x000fe20004000000 */
[----:B------:R-:W-:Y:S01]  /*1f6e0*/  IMAD R11, R218, UR5, R7 ;  /* 0x00000005da0b7c24 */ /* 0x000fe2000f8e0207 */
[----:B------:R-:W-:Y:S01]  /*1f6f0*/  IADD3 R29, P0, R4, 0x4000, RZ ;  /* 0x00004000041d7810 */ /* 0x000fe20007f1e0ff */
[----:B------:R-:W-:Y:S01]  /*1f700*/  IMAD.WIDE.U32 R6, R218, UR4, R20 ;  /* 0x00000004da067c25 */ /* 0x000fe2000f8e0014 */
[----:B------:R-:W-:Y:S01]  /*1f710*/  ULDC.64 UR4, c[0x0][0xb78] ;  /* 0x0002de0000047ab9 */ /* 0x000fe20000000a00 */
[----:B------:R-:W-:-:S02]  /*1f720*/  IADD3 R25, P3, R4, 0x3000, RZ ;  /* 0x0000300004197810 */ /* 0x000fc40007f7e0ff */
[----:B------:R-:W-:Y:S01]  /*1f730*/  IMAD.IADD R7, R7, 0x1, R11 ;  /* 0x0000000107077824 */ /* 0x000fe200078e020b */
[----:B------:R-:W-:Y:S01]  /*1f740*/  IADD3 R33, P1, R4, 0x5000, RZ ;  /* 0x0000500004217810 */ /* 0x000fe20007f3e0ff */
[----:B------:R-:W-:Y:S01]  /*1f750*/  IMAD R9, R60, UR4, RZ ;  /* 0x000000043c097c24 */ /* 0x000fe2000f8e02ff */
[----:B------:R-:W-:Y:S01]  /*1f760*/  LOP3.LUT R28, R29, 0x380, RZ, 0xc0, !PT ;  /* 0x000003801d1c7812 */ /* 0x000fe200078ec0ff */
[----:B------:R-:W-:Y:S01]  /*1f770*/  IMAD R11, R223, 0x80, R216 ;  /* 0x00000080df0b7824 */ /* 0x000fe200078e02d8 */
[----:B------:R-:W-:Y:S01]  /*1f780*/  IADD3 R37, P2, R4, 0x6000, RZ ;  /* 0x0000600004257810 */ /* 0x000fe20007f5e0ff */
[----:B------:R-:W-:Y:S01]  /*1f790*/  IMAD.WIDE.U32 R6, R65, UR4, R6 ;  /* 0x0000000441067c25 */ /* 0x000fe2000f8e0006 */
[----:B------:R-:W-:Y:S02]  /*1f7a0*/  LOP3.LUT R12, R13, 0x380, RZ, 0xc0, !PT ;  /* 0x000003800d0c7812 */ /* 0x000fe400078ec0ff */
[----:B------:R-:W-:Y:S01]  /*1f7b0*/  LOP3.LUT R24, R25, 0x380, RZ, 0xc0, !PT ;  /* 0x0000038019187812 */ /* 0x000fe200078ec0ff */
[----:B------:R-:W-:Y:S01]  /*1f7c0*/  IMAD R10, R65, UR5, R9 ;  /* 0x00000005410a7c24 */ /* 0x000fe2000f8e0209 */
[----:B------:R-:W-:Y:S01]  /*1f7d0*/  SHF.R.S32.HI R9, RZ, 0x1f, R11 ;  /* 0x0000001fff097819 */ /* 0x000fe2000001140b */
[----:B------:R-:W-:Y:S01]  /*1f7e0*/  ULDC.64 UR4, c[0x0][0xb40] ;  /* 0x0002d00000047ab9 */ /* 0x000fe20000000a00 */
[----:B------:R-:W-:-:S02]  /*1f7f0*/  IADD3 R6, P6, R11, R6, RZ ;  /* 0x000000060b067210 */ /* 0x000fc40007fde0ff */
[----:B------:R-:W-:Y:S02]  /*1f800*/  LOP3.LUT R32, R33, 0x380, RZ, 0xc0, !PT ;  /* 0x0000038021207812 */ /* 0x000fe400078ec0ff */
[----:B------:R-:W-:Y:S02]  /*1f810*/  SHF.R.U64 R28, R28, 0x3, RZ ;  /* 0x000000031c1c7819 */ /* 0x000fe400000012ff */
[----:B------:R-:W-:Y:S02]  /*1f820*/  LOP3.LUT R36, R37, 0x380, RZ, 0xc0, !PT ;  /* 0x0000038025247812 */ /* 0x000fe400078ec0ff */
[----:B------:R-:W-:Y:S01]  /*1f830*/  IADD3.X R9, R9, R7, R10, P6, !PT ;  /* 0x0000000709097210 */ /* 0x000fe200037fe40a */
[----:B------:R-:W-:Y:S01]  /*1f840*/  VIADD R7, R11, 0x8 ;  /* 0x000000080b077836 */ /* 0x000fe20000000000 */
[----:B------:R-:W-:Y:S02]  /*1f850*/  SHF.R.U64 R12, R12, 0x3, RZ ;  /* 0x000000030c0c7819 */ /* 0x000fe400000012ff */
[----:B------:R-:W-:-:S02]  /*1f860*/  SHF.R.U64 R24, R24, 0x3, RZ ;  /* 0x0000000318187819 */ /* 0x000fc400000012ff */
[----:B------:R-:W-:Y:S02]  /*1f870*/  SHF.R.U64 R32, R32, 0x3, RZ ;  /* 0x0000000320207819 */ /* 0x000fe400000012ff */
[----:B------:R-:W-:Y:S02]  /*1f880*/  LEA R54, P6, R6, UR4, 0x2 ;  /* 0x0000000406367c11 */ /* 0x000fe4000f8c10ff */
[----:B------:R-:W-:Y:S01]  /*1f890*/  LOP3.LUT R28, R28, R29, RZ, 0x3c, !PT ;  /* 0x0000001d1c1c7212 */ /* 0x000fe200078e3cff */
[----:B------:R-:W-:Y:S01]  /*1f8a0*/  IMAD.X R29, RZ, RZ, R5, P0 ;  /* 0x000000ffff1d7224 */ /* 0x000fe200000e0605 */
[----:B------:R-:W-:Y:S02]  /*1f8b0*/  SHF.R.U64 R36, R36, 0x3, RZ ;  /* 0x0000000324247819 */ /* 0x000fe400000012ff */
[----:B------:R-:W-:Y:S02]  /*1f8c0*/  LOP3.LUT P0, RZ, R226, 0x3, RZ, 0xc0, !PT ;  /* 0x00000003e2ff7812 */ /* 0x000fe4000780c0ff */
[----:B------:R-:W-:-:S02]  /*1f8d0*/  LOP3.LUT R12, R12, R13, RZ, 0x3c, !PT ;  /* 0x0000000d0c0c7212 */ /* 0x000fc400078e3cff */
[----:B------:R-:W-:Y:S01]  /*1f8e0*/  LOP3.LUT R24, R24, R25, RZ, 0x3c, !PT ;  /* 0x0000001918187212 */ /* 0x000fe200078e3cff */
[--C-:B------:R-:W-:Y:S01]  /*1f8f0*/  IMAD.X R25, RZ, RZ, R5.reuse, P3 ;  /* 0x000000ffff197224 */ /* 0x100fe200018e0605 */
[----:B------:R-:W-:Y:S01]  /*1f900*/  LOP3.LUT R32, R32, R33, RZ, 0x3c, !PT ;  /* 0x0000002120207212 */ /* 0x000fe200078e3cff */
[----:B------:R-:W-:Y:S01]  /*1f910*/  IMAD.X R33, RZ, RZ, R5, P1 ;  /* 0x000000ffff217224 */ /* 0x000fe200008e0605 */
[----:B------:R-:W-:Y:S01]  /*1f920*/  LEA.HI.X R55, R6, UR5, R9, 0x2, P6 ;  /* 0x0000000506377c11 */ /* 0x000fe2000b0f1409 */
[----:B------:R-:W-:Y:S01]  /*1f930*/  IMAD.X R9, RZ, RZ, R5, P5 ;  /* 0x000000ffff097224 */ /* 0x000fe200028e0605 */
[----:B------:R-:W-:Y:S01]  /*1f940*/  LOP3.LUT R36, R36, R37, RZ, 0x3c, !PT ;  /* 0x0000002524247212 */ /* 0x000fe200078e3cff */
[----:B------:R-:W-:Y:S01]  /*1f950*/  ULDC.64 UR4, c[0x0][0xaa0] ;  /* 0x0002a80000047ab9 */ /* 0x000fe20000000a00 */
[----:B------:R-:W-:Y:S02]  /*1f960*/  IADD3.X R13, RZ, R5, RZ, P4, !PT ;  /* 0x00000005ff0d7210 */ /* 0x000fe400027fe4ff */
[----:B------:R-:W-:-:S02]  /*1f970*/  IADD3 R41, P6, R4, 0x7000, RZ ;  /* 0x0000700004297810 */ /* 0x000fc40007fde0ff */
[C---:B------:R-:W-:Y:S02]  /*1f980*/  IADD3 R45, P5, R4.reuse, 0x8000, RZ ;  /* 0x00008000042d7810 */ /* 0x040fe40007fbe0ff */
[C---:B------:R-:W-:Y:S02]  /*1f990*/  IADD3 R49, P4, R4.reuse, 0x9000, RZ ;  /* 0x0000900004317810 */ /* 0x040fe40007f9e0ff */
[C---:B------:R-:W-:Y:S02]  /*1f9a0*/  IADD3 R53, P3, R4.reuse, 0xa000, RZ ;  /* 0x0000a00004357810 */ /* 0x040fe40007f7e0ff */
[----:B------:R-:W-:Y:S02]  /*1f9b0*/  ISETP.GE.OR P1, PT, R11, R0, P0 ;  /* 0x000000000b00720c */ /* 0x000fe40000726670 */
[----:B------:R-:W-:Y:S02]  /*1f9c0*/  LOP3.LUT R6, R4, 0x380, RZ, 0xc0, !PT ;  /* 0x0000038004067812 */ /* 0x000fe400078ec0ff */
[----:B------:R-:W-:-:S02]  /*1f9d0*/  IADD3.X R37, RZ, R5, RZ, P2, !PT ;  /* 0x00000005ff257210 */ /* 0x000fc400017fe4ff */
[----:B------:R-:W-:Y:S02]  /*1f9e0*/  IADD3 R11, P2, R4, 0xb000, RZ ;  /* 0x0000b000040b7810 */ /* 0x000fe40007f5e0ff */
[----:B------:R-:W-:Y:S02]  /*1f9f0*/  ISETP.GE.OR P0, PT, R7, R0, P0 ;  /* 0x000000000700720c */ /* 0x000fe40000706670 */
[----:B------:R-:W-:Y:S02]  /*1fa00*/  LOP3.LUT R40, R41, 0x380, RZ, 0xc0, !PT ;  /* 0x0000038029287812 */ /* 0x000fe400078ec0ff */
[----:B------:R-:W-:Y:S01]  /*1fa10*/  LOP3.LUT R44, R45, 0x380, RZ, 0xc0, !PT ;  /* 0x000003802d2c7812 */ /* 0x000fe200078ec0ff */
[----:B------:R2:W-:Y:S01]  /*1fa20*/  @!P1 STG.E desc[UR6][R54.64], R3 ;  /* 0x0000000336009986 */ /* 0x0005e2000c101906 */
[----:B------:R-:W-:Y:S02]  /*1fa30*/  LOP3.LUT R48, R49, 0x380, RZ, 0xc0, !PT ;  /* 0x0000038031307812 */ /* 0x000fe400078ec0ff */
[----:B------:R-:W-:-:S02]  /*1fa40*/  LOP3.LUT R52, R53, 0x380, RZ, 0xc0, !PT ;  /* 0x0000038035347812 */ /* 0x000fc400078ec0ff */
[----:B------:R-:W-:Y:S02]  /*1fa50*/  SHF.R.U64 R7, R6, 0x3, RZ ;  /* 0x0000000306077819 */ /* 0x000fe400000012ff */
[----:B------:R-:W-:Y:S01]  /*1fa60*/  LOP3.LUT R6, R11, 0x380, RZ, 0xc0, !PT ;  /* 0x000003800b067812 */ /* 0x000fe200078ec0ff */
[----:B------:R3:W-:Y:S01]  /*1fa70*/  @!P0 STG.E desc[UR6][R54.64+0x20], R2 ;  /* 0x0000200236008986 */ /* 0x0007e2000c101906 */
[----:B------:R-:W-:Y:S02]  /*1fa80*/  SHF.R.U64 R40, R40, 0x3, RZ ;  /* 0x0000000328287819 */ /* 0x000fe400000012ff */
[----:B------:R-:W-:Y:S01]  /*1fa90*/  SHF.R.U64 R44, R44, 0x3, RZ ;  /* 0x000000032c2c7819 */ /* 0x000fe200000012ff */
[----:B------:R-:W5:Y:S01]  /*1faa0*/  LD.E.128 R12, desc[UR6][R12.64] ;  /* 0x000000060c0c7980 */ /* 0x000f62000c101d00 */
[----:B------:R-:W-:Y:S02]  /*1fab0*/  SHF.R.U64 R48, R48, 0x3, RZ ;  /* 0x0000000330307819 */ /* 0x000fe400000012ff */
[----:B------:R-:W-:Y:S01]  /*1fac0*/  SHF.R.U64 R52, R52, 0x3, RZ ;  /* 0x0000000334347819 */ /* 0x000fe200000012ff */
[----:B------:R-:W5:Y:S01]  /*1fad0*/  LD.E.128 R24, desc[UR6][R24.64] ;  /* 0x0000000618187980 */ /* 0x000f62000c101d00 */
[----:B------:R-:W-:-:S02]  /*1fae0*/  SHF.R.U64 R6, R6, 0x3, RZ ;  /* 0x0000000306067819 */ /* 0x000fc400000012ff */
        /* <DEDUP_REMOVED lines=9> */
[----:B------:R-:W5:Y:S01]  /*1fb80*/  LD.E.128 R28, desc[UR6][R28.64] ;  /* 0x000000061c1c7980 */ /* 0x000f62000c101d00 */
[----:B------:R-:W-:-:S02]  /*1fb90*/  IADD3.X R57, RZ, R5, RZ, P2, !PT ;  /* 0x00000005ff397210 */ /* 0x000fc400017fe4ff */
[----:B------:R-:W-:Y:S01]  /*1fba0*/  LOP3.LUT R56, R6, R11, RZ, 0x3c, !PT ;  /* 0x0000000b06387212 */ /* 0x000fe200078e3cff */
[----:B------:R-:W5:Y:S01]  /*1fbb0*/  LD.E.128 R32, desc[UR6][R32.64] ;  /* 0x0000000620207980 */ /* 0x000f62000c101d00 */
[----:B--2---:R-:W-:-:S03]  /*1fbc0*/  SHF.R.S32.HI R3, RZ, 0x1f, R213 ;  /* 0x0000001fff037819 */ /* 0x004fc600000114d5 */
[----:B------:R-:W5:Y:S04]  /*1fbd0*/  LD.E.128 R4, desc[UR6][R4.64] ;  /* 0x0000000604047980 */ /* 0x000f68000c101d00 */
[----:B------:R-:W5:Y:S04]  /*1fbe0*/  LD.E.128 R8, desc[UR6][R8.64] ;  /* 0x0000000608087980 */ /* 0x000f68000c101d00 */
[----:B------:R-:W5:Y:S04]  /*1fbf0*/  LD.E.128 R36, desc[UR6][R36.64] ;  /* 0x0000000624247980 */ /* 0x000f68000c101d00 */
[----:B------:R-:W5:Y:S04]  /*1fc00*/  LD.E.128 R40, desc[UR6][R40.64] ;  /* 0x0000000628287980 */ /* 0x000f68000c101d00 */
[----:B------:R-:W5:Y:S04]  /*1fc10*/  LD.E.128 R44, desc[UR6][R44.64] ;  /* 0x000000062c2c7980 */ /* 0x000f68000c101d00 */
[----:B------:R-:W5:Y:S04]  /*1fc20*/  LD.E.128 R48, desc[UR6][R48.64] ;  /* 0x0000000630307980 */ /* 0x000f68000c101d00 */
[----:B---3--:R-:W5:Y:S04]  /*1fc30*/  LD.E.128 R52, desc[UR6][R52.64] ;  /* 0x0000000634347980 */ /* 0x008f68000c101d00 */
[----:B------:R-:W5:Y:S01]  /*1fc40*/  LD.E.128 R56, desc[UR6][R56.64] ;  /* 0x0000000638387980 */ /* 0x000f62000c101d00 */
[----:B------:R-:W-:Y:S01]  /*1fc50*/  IMAD R21, R21, UR4, RZ ;  /* 0x0000000415157c24 */ /* 0x000fe2000f8e02ff */
[----:B------:R-:W-:Y:S01]  /*1fc60*/  @!PT LDS RZ, [RZ] ;  /* 0x00000000fffff984 */ /* 0x000fe20000000800 */
[----:B------:R-:W-:Y:S01]  /*1fc70*/  @!PT LDS RZ, [RZ] ;  /* 0x00000000fffff984 */ /* 0x000fe20000000800 */
[----:B------:R-:W-:Y:S01]  /*1fc80*/  @!PT LDS RZ, [RZ] ;  /* 0x00000000fffff984 */ /* 0x000fe20000000800 */
[----:B------:R-:W-:Y:S01]  /*1fc90*/  @!PT LDS RZ, [RZ] ;  /* 0x00000000fffff984 */ /* 0x000fe20000000800 */
[----:B------:R2:W-:Y:S06]  /*1fca0*/  MEMBAR.ALL.CTA ;  /* 0x0000000000007992 */ /* 0x0005ec0000008000 */
[----:B--2---:R-:W2:Y:S01]  /*1fcb0*/  FENCE.VIEW.ASYNC.S ;  /* 0x00000000000073c6 */ /* 0x004ea20000000000 */
[----:B------:R-:W-:-:S02]  /*1fcc0*/  IMAD.MOV.U32 R2, RZ, RZ, R213 ;  /* 0x000000ffff027224 */ /* 0x000fc400078e00d5 */
[C---:B------:R-:W-:Y:S02]  /*1fcd0*/  IMAD R21, R20.reuse, UR5, R21 ;  /* 0x0000000514157c24 */ /* 0x040fe4000f8e0215 */
[----:B------:R-:W-:Y:S01]  /*1fce0*/  IMAD.WIDE.U32 R2, R20, UR4, R2 ;  /* 0x0000000414027c25 */ /* 0x000fe2000f8e0002 */
[----:B------:R-:W-:-:S03]  /*1fcf0*/  ULDC.64 UR4, c[0x0][0xae0] ;  /* 0x0002b80000047ab9 */ /* 0x000fc60000000a00 */
[----:B------:R-:W-:Y:S02]  /*1fd00*/  IMAD R63, R223, -0x80, R0 ;  /* 0xffffff80df3f7824 */ /* 0x000fe400078e0200 */
[C---:B------:R-:W-:Y:S02]  /*1fd10*/  VIADD R0, R214.reuse, 0x40 ;  /* 0x00000040d6007836 */ /* 0x040fe40000000000 */
[----:B------:R-:W-:Y:S01]  /*1fd20*/  IMAD.IADD R3, R3, 0x1, R21 ;  /* 0x0000000103037824 */ /* 0x000fe200078e0215 */
[-C--:B------:R-:W-:Y:S01]  /*1fd30*/  ISETP.GE.AND P3, PT, R214, R63.reuse, PT ;  /* 0x0000003fd600720c */ /* 0x080fe20003f66270 */
[----:B------:R-:W-:Y:S01]  /*1fd40*/  IMAD R61, R61, UR4, RZ ;  /* 0x000000043d3d7c24 */ /* 0x000fe2000f8e02ff */
[----:B------:R-:W-:Y:S01]  /*1fd50*/  ISETP.GE.AND P1, PT, R0, R63, PT ;  /* 0x0000003f0000720c */ /* 0x000fe20003f26270 */
[----:B------:R-:W-:Y:S02]  /*1fd60*/  VIADD R20, R214, 0x20 ;  /* 0x00000020d6147836 */ /* 0x000fe40000000000 */
[----:B------:R-:W-:-:S02]  /*1fd70*/  IMAD R61, R218, UR5, R61 ;  /* 0x00000005da3d7c24 */ /* 0x000fc4000f8e023d */
[----:B------:R-:W-:Y:S01]  /*1fd80*/  IMAD.WIDE.U32 R2, R218, UR4, R2 ;  /* 0x00000004da027c25 */ /* 0x000fe2000f8e0002 */
[----:B------:R-:W-:-:S03]  /*1fd90*/  ULDC.64 UR4, c[0x0][0xae8] ;  /* 0x0002ba0000047ab9 */ /* 0x000fc60000000a00 */
[----:B------:R-:W-:Y:S01]  /*1fda0*/  VIADD R0, R17, 0x30820 ;  /* 0x0003082011007836 */ /* 0x000fe20000000000 */
[----:B------:R-:W-:Y:S01]  /*1fdb0*/  IADD3 R21, R214, 0x60, RZ ;  /* 0x00000060d6157810 */ /* 0x000fe20007ffe0ff */
[----:B------:R-:W-:Y:S01]  /*1fdc0*/  IMAD.IADD R3, R3, 0x1, R61 ;  /* 0x0000000103037824 */ /* 0x000fe200078e023d */
[-C--:B------:R-:W-:Y:S01]  /*1fdd0*/  ISETP.GE.AND P0, PT, R20, R63.reuse, PT ;  /* 0x0000003f1400720c */ /* 0x080fe20003f06270 */
[----:B------:R-:W-:Y:S01]  /*1fde0*/  IMAD R20, R60, UR4, RZ ;  /* 0x000000043c147c24 */ /* 0x000fe2000f8e02ff */
[----:B------:R-:W-:Y:S01]  /*1fdf0*/  PRMT R0, RZ, 0x654, R0 ;  /* 0x00000654ff007816 */ /* 0x000fe20000000000 */
[----:B------:R-:W-:Y:S01]  /*1fe00*/  IMAD.WIDE.U32 R60, R65, UR4, R2 ;  /* 0x00000004413c7c25 */ /* 0x000fe2000f8e0002 */
[----:B------:R-:W-:Y:S02]  /*1fe10*/  ISETP.GE.AND P2, PT, R21, R63, PT ;  /* 0x0000003f1500720c */ /* 0x000fe40003f46270 */
[----:B------:R-:W-:Y:S01]  /*1fe20*/  SHF.R.S32.HI R215, RZ, 0x1f, R214 ;  /* 0x0000001fffd77819 */ /* 0x000fe200000114d6 */
[----:B------:R-:W-:Y:S01]  /*1fe30*/  IMAD R63, R65, UR5, R20 ;  /* 0x00000005413f7c24 */ /* 0x000fe2000f8e0214 */
[----:B--2---:R2:W-:Y:S01]  /*1fe40*/  SYNCS.ARRIVE.TRANS64.RED.A1T0 RZ, [R0+URZ], RZ ;  /* 0x000000ff00ff79a7 */ /* 0x0045e2000810043f */
[----:B------:R-:W-:Y:S01]  /*1fe50*/  BSSY B1, `(.L_x_4446) ;  /* 0x0000018000017945 */ /* 0x000fe20003800000 */
[----:B------:R-:W-:-:S04]  /*1fe60*/  IMAD.WIDE R20, R223, 0x80, R214 ;  /* 0x00000080df147825 */ /* 0x000fc800078e02d6 */
[----:B------:R-:W-:Y:S01]  /*1fe70*/  IMAD.IADD R65, R61, 0x1, R63 ;  /* 0x000000013d417824 */ /* 0x000fe200078e023f */
[----:B------:R-:W-:Y:S06]  /*1fe80*/  @P3 BRA `(.L_x_4447) ;  /* 0x0000000000503947 */ /* 0x000fec0003800000 */
[----:B------:R-:W-:Y:S01]  /*1fe90*/  ULDC.64 UR4, c[0x0][0xad8] ;  /* 0x0002b60000047ab9 */ /* 0x000fe20000000a00 */
[C---:B--2---:R-:W-:Y:S01]  /*1fea0*/  VIADD R0, R213.reuse, 0x40 ;  /* 0x00000040d5007836 */ /* 0x044fe20000000000 */
        /* <DEDUP_REMOVED lines=15> */
[----:B-----5:R3:W-:Y:S04]  /*1ffa0*/  @!P3 STG.E.128 desc[UR8][R62.64], R4 ;  /* 0x000000043e00b986 */ /* 0x0207e8000c101d08 */
[----:B------:R3:W-:Y:S04]  /*1ffb0*/  @!P4 STG.E.128 desc[UR8][R62.64+0x80], R28 ;  /* 0x0000801c3e00c986 */ /* 0x0007e8000c101d08 */
[----:B------:R3:W-:Y:S02]  /*1ffc0*/  @!P5 STG.E.128 desc[UR8][R62.64+0x100], R44 ;  /* 0x0001002c3e00d986 */ /* 0x0007e4000c101d08 */
.L_x_4447:
[----:B------:R-:W-:Y:S05]  /*1ffd0*/  BSYNC B1 ;  /* 0x0000000000017941 */ /* 0x000fea0003800000 */
.L_x_4446:
[----:B------:R-:W-:Y:S04]  /*1ffe0*/  BSSY B1, `(.L_x_4448) ;  /* 0x0000018000017945 */ /* 0x000fe80003800000 */
[----:B------:R-:W-:Y:S05]  /*1fff0*/  @P0 BRA `(.L_x_4449) ;  /* 0x0000000000580947 */ /* 0x000fea0003800000 */
[----:B---3-5:R-:W-:Y:S01]  /*20000*/  IADD3 R5, P0, R20, 0x20, RZ ;  /* 0x0000002014057810 */ /* 0x028fe20007f1e0ff */
[----:B------:R-:W-:Y:S01]  /*20010*/  ULDC UR6, c[0x0][0xa8c] ;  /* 0x0002a30000067ab9 */ /* 0x000fe20000000800 */
[C---:B------:R-:W-:Y:S01]  /*20020*/  IADD3 R2, R213.reuse, 0x40, RZ ;  /* 0x00000040d5027810 */ /* 0x040fe20007ffe0ff */
[----:B------:R-:W-:Y:S01]  /*20030*/  ULDC.64 UR4, c[0x0][0xad8] ;  /* 0x0002b60000047ab9 */ /* 0x000fe20000000a00 */
[----:B------:R-:W-:Y:S01]  /*20040*/  IMAD.MOV.U32 R3, RZ, RZ, R65 ;  /* 0x000000ffff037224 */ /* 0x000fe200078e0041 */
[C---:B------:R-:W-:Y:S01]  /*20050*/  ISETP.GE.AND P3, PT, R213.reuse, UR6, PT ;  /* 0x00000006d5007c0c */ /* 0x040fe2000bf66270 */
[----:B--2---:R-:W-:Y:S01]  /*20060*/  IMAD.X R0, RZ, RZ, R21, P0 ;  /* 0x000000ffff007224 */ /* 0x004fe200000e0615 */
[----:B------:R-:W-:Y:S01]  /*20070*/  ISETP.GE.AND P4, PT, R2, UR6, PT ;  /* 0x0000000602007c0c */ /* 0x000fe2000bf86270 */
[----:B------:R-:W-:Y:S01]  /*20080*/  IMAD.MOV.U32 R2, RZ, RZ, R60 ;  /* 0x000000ffff027224 */ /* 0x000fe200078e003c */
[----:B------:R-:W-:Y:S01]  /*20090*/  ULDC.64 UR8, c[0x0][0x208] ;  /* 0x0000820000087ab9 */ /* 0x000fe20000000a00 */
        /* <DEDUP_REMOVED lines=12> */
.L_x_4449:
[----:B------:R-:W-:Y:S05]  /*20160*/  BSYNC B1 ;  /* 0x0000000000017941 */ /* 0x000fea0003800000 */
.L_x_4448:
[----:B------:R-:W-:Y:S04]  /*20170*/  BSSY B1, `(.L_x_4450) ;  /* 0x0000018000017945 */ /* 0x000fe80003800000 */
[----:B------:R-:W-:Y:S05]  /*20180*/  @P1 BRA `(.L_x_4451) ;  /* 0x0000000000581947 */ /* 0x000fea0003800000 */
[----:B---345:R-:W-:Y:S01]  /*20190*/  IADD3 R5, P0, R20, 0x40, RZ ;  /* 0x0000004014057810 */ /* 0x038fe20007f1e0ff */
[C---:B------:R-:W-:Y:S01]  /*201a0*/  VIADD R2, R213.reuse, 0x40 ;  /* 0x00000040d5027836 */ /* 0x040fe20000000000 */
[----:B------:R-:W-:Y:S01]  /*201b0*/  ULDC UR6, c[0x0][0xa8c] ;  /* 0x0002a30000067ab9 */ /* 0x000fe20000000800 */
[----:B------:R-:W-:Y:S01]  /*201c0*/  ULDC.64 UR4, c[0x0][0xad8] ;  /* 0x0002b60000047ab9 */ /* 0x000fe20000000a00 */
[----:B--2---:R-:W-:Y:S01]  /*201d0*/  IADD3.X R0, RZ, R21, RZ, P0, !PT ;  /* 0x00000015ff007210 */ /* 0x004fe200007fe4ff */
[----:B------:R-:W-:Y:S01]  /*201e0*/  IMAD.MOV.U32 R3, RZ, RZ, R65 ;  /* 0x000000ffff037224 */ /* 0x000fe200078e0041 */
[----:B------:R-:W-:Y:S01]  /*201f0*/  ISETP.GE.AND P3, PT, R2, UR6, PT ;  /* 0x0000000602007c0c */ /* 0x000fe2000bf66270 */
[----:B------:R-:W-:Y:S01]  /*20200*/  IMAD.MOV.U32 R2, RZ, RZ, R60 ;  /* 0x000000ffff027224 */ /* 0x000fe200078e003c */
[C---:B------:R-:W-:Y:S01]  /*20210*/  ISETP.GE.AND P1, PT, R213.reuse, UR6, PT ;  /* 0x00000006d5007c0c */ /* 0x040fe2000bf26270 */
[----:B------:R-:W-:Y:S01]  /*20220*/  VIADD R4, R213, 0x80 ;  /* 0x00000080d5047836 */ /* 0x000fe20000000000 */
[----:B------:R-:W-:Y:S01]  /*20230*/  ULDC.64 UR8, c[0x0][0x208] ;  /* 0x0000820000087ab9 */ /* 0x000fe20000000a00 */
[----:B------:R-:W-:-:S02]  /*20240*/  IMAD R0, R0, UR4, RZ ;  /* 0x0000000400007c24 */ /* 0x000fc4000f8e02ff */
        /* <DEDUP_REMOVED lines=9> */
[----:B------:R2:W-:Y:S02]  /*202e0*/  @!P4 STG.E.128 desc[UR8][R4.64+0x100], R52 ;  /* 0x000100340400c986 */ /* 0x0005e4000c101d08 */
.L_x_4451:
[----:B------:R-:W-:Y:S05]  /*202f0*/  BSYNC B1 ;  /* 0x0000000000017941 */ /* 0x000fea0003800000 */
.L_x_4450:
[----:B------:R-:W-:Y:S05]  /*20300*/  @P2 BRA `(.L_x_4452) ;  /* 0x0000000c00342947 */ /* 0x000fea0003800000 */
[----:B--2345:R-:W-:Y:S01]  /*20310*/  IADD3 R5, P0, R20, 0x60, RZ ;  /* 0x0000006014057810 */ /* 0x03cfe20007f1e0ff */
[----:B------:R-:W-:Y:S01]  /*20320*/  ULDC.64 UR4, c[0x0][0xad8] ;  /* 0x0002b60000047ab9 */ /* 0x000fe20000000a00 */
[----:B------:R-:W-:Y:S01]  /*20330*/  IMAD.MOV.U32 R2, RZ, RZ, R60 ;  /* 0x000000ffff027224 */ /* 0x000fe200078e003c */
[----:B------:R-:W-:Y:S01]  /*20340*/  ULDC UR6, c[0x0][0xa8c] ;  /* 0x0002a30000067ab9 */ /* 0x000fe20000000800 */
[----:B------:R-:W-:Y:S01]  /*20350*/  IMAD.MOV.U32 R3, RZ, RZ, R65 ;  /* 0x000000ffff037224 */ /* 0x000fe200078e0041 */
[C---:B------:R-:W-:Y:S01]  /*20360*/  ISETP.GE.AND P1, PT, R213.reuse, UR6, PT ;  /* 0x00000006d5007c0c */ /* 0x040fe2000bf26270 */
[----:B------:R-:W-:Y:S01]  /*20370*/  IMAD.X R20, RZ, RZ, R21, P0 ;  /* 0x000000ffff147224 */ /* 0x000fe200000e0615 */
[----:B------:R-:W-:Y:S01]  /*20380*/  ULDC.64 UR8, c[0x0][0x208] ;  /* 0x0000820000087ab9 */ /* 0x000fe20000000a00 */
[----:B------:R-:W-:Y:S02]  /*20390*/  VIADD R0, R213, 0x40 ;  /* 0x00000040d5007836 */ /* 0x000fe40000000000 */
[----:B------:R-:W-:-:S02]  /*203a0*/  IMAD R20, R20, UR4, RZ ;  /* 0x0000000414147c24 */ /* 0x000fc4000f8e02ff */
[----:B------:R-:W-:Y:S01]  /*203b0*/  IMAD.WIDE.U32 R2, R5, UR4, R2 ;  /* 0x0000000405027c25 */ /* 0x000fe2000f8e0002 */
[----:B------:R-:W-:-:S03]  /*203c0*/  ISETP.GE.AND P2, PT, R0, UR6, PT ;  /* 0x0000000600007c0c */ /* 0x000fc6000bf46270 */
[----:B------:R-:W-:Y:S01]  /*203d0*/  IMAD R5, R5, UR5, R20 ;  /* 0x0000000505057c24 */ /* 0x000fe2000f8e0214 */
[----:B------:R-:W-:Y:S01]  /*203e0*/  ULDC.64 UR4, c[0x0][0xa80] ;  /* 0x0002a00000047ab9 */ /* 0x000fe20000000a00 */
        /* <DEDUP_REMOVED lines=8> */
[----:B------:R-:W-:Y:S02]  /*20470*/  ULDC.64 UR4, c[0x0][0x208] ;  /* 0x0000820000047ab9 */ /* 0x000fe40000000a00 */
[----:B------:R3:W-:Y:S01]  /*20480*/  STG.E.128 desc[UR4][R4.64+0x100], R56 ;  /* 0x0001003804007986 */ /* 0x0007e2000c101d04 */
[----:B------:R-:W-:Y:S05]  /*20490*/  BRA `(.L_x_4452) ;  /* 0x0000000800d07947 */ /* 0x000fea0003800000 */
.L_x_4444:
        /* <DEDUP_REMOVED lines=9> */
[----:B------:R-:W3:Y:S01]  /*20530*/  S2R R8, SR_TID.X ;  /* 0x0000000000087919 */ /* 0x000ee20000002100 */
[----:B--2---:R-:W-:-:S11]  /*20540*/  IMAD.WIDE R2, R219, 0x4, R2 ;  /* 0x00000004db027825 */ /* 0x004fd600078e0202 */
[----:B------:R-:W2:Y:S01]  /*20550*/  @P1 LDC.64 R4, c[0x0][0xbe0] ;  /* 0x0002f800ff041b82 */ /* 0x000ea20000000a00 */
[----:B------:R-:W-:Y:S02]  /*20560*/  ULDC UR4, c[0x0][0xa88] ;  /* 0x0002a20000047ab9 */ /* 0x000fe40000000800 */
[----:B------:R-:W-:Y:S01]  /*20570*/  IMAD.U32 R0, RZ, RZ, UR4 ;  /* 0x00000004ff007e24 */ /* 0x000fe2000f8e00ff */
[----:B------:R4:W5:Y:S01]  /*20580*/  @P0 LDG.E R7, desc[UR6][R2.64] ;  /* 0x0000000602070981 */ /* 0x000962000c1e1900 */
[----:B---3--:R-:W-:Y:S02]  /*20590*/  VIADD R6, R8, 0xffffff80 ;  /* 0xffffff8008067836 */ /* 0x008fe40000000000 */
[----:B--2---:R-:W-:-:S03]  /*205a0*/  @P1 IMAD.WIDE R4, R219, 0x4, R4 ;  /* 0x00000004db041825 */ /* 0x004fc600078e0204 */
[----:B------:R-:W-:Y:S02]  /*205b0*/  ISETP.GT.AND P2, PT, R6, 0x7f, PT ;  /* 0x0000007f0600780c */ /* 0x000fe40003f44270 */
[----:B------:R4:W5:Y:S01]  /*205c0*/  @P1 LDG.E R0, desc[UR6][R4.64] ;  /* 0x0000000604001981 */ /* 0x000962000c1e1900 */
[----:B------:R-:W-:Y:S10]  /*205d0*/  @P1 BRA `(.L_x_4453) ;  /* 0x0000000000141947 */ /* 0x000ff40003800000 */
[----:B------:R-:W-:Y:S05]  /*205e0*/  @!P0 BRA `(.L_x_4453) ;  /* 0x0000000000108947 */ /* 0x000fea0003800000 */
[----:B------:R-:W-:Y:S02]  /*205f0*/  ULDC.64 UR4, c[0x0][0x208] ;  /* 0x0000820000047ab9 */ /* 0x000fe40000000a00 */
[----:B----4-:R-:W2:Y:S04]  /*20600*/  LDG.E R5, desc[UR4][R2.64] ;  /* 0x0000000402057981 */ /* 0x010ea8000c1e1900 */
[----:B-----5:R-:W2:Y:S02]  /*20610*/  LDG.E R0, desc[UR4][R2.64+0x4] ;  /* 0x0000040402007981 */ /* 0x020ea4000c1e1900 */
[----:B--2---:R-:W-:-:S07]  /*20620*/  IADD3 R0, -R5, R0, RZ ;  /* 0x0000000005007210 */ /* 0x004fce0007ffe1ff */
.L_x_4453:
[----:B----4-:R-:W-:Y:S01]  /*20630*/  SHF.R.S32.HI R2, RZ, 0x1f, R219 ;  /* 0x0000001fff027819 */ /* 0x010fe200000114db */
[----:B------:R-:W-:Y:S01]  /*20640*/  BSSY B1, `(.L_x_4454) ;  /* 0x000001d000017945 */ /* 0x000fe20003800000 */
[----:B------:R-:W-:Y:S02]  /*20650*/  SHF.R.S32.HI R9, RZ, 0x1f, R218 ;  /* 0x0000001fff097819 */ /* 0x000fe400000114da */
[----:B------:R-:W-:Y:S02]  /*20660*/  SHF.R.S32.HI R12, RZ, 0x1f, R213 ;  /* 0x0000001fff0c7819 */ /* 0x000fe400000114d5 */
[----:B------:R-:W-:Y:S02]  /*20670*/  SEL R11, R219, RZ, !P0 ;  /* 0x000000ffdb0b7207 */ /* 0x000fe40004000000 */
[----:B------:R-:W-:Y:S02]  /*20680*/  SEL R10, R2, RZ, !P0 ;  /* 0x000000ff020a7207 */ /* 0x000fe40004000000 */
[----:B-----5:R-:W-:Y:S01]  /*20690*/  SHF.R.S32.HI R6, RZ, 0x1f, R7 ;  /* 0x0000001fff067819 */ /* 0x020fe20000011407 */
[----:B------:R-:W-:Y:S06]  /*206a0*/  @P2 BRA `(.L_x_4455) ;  /* 0x0000000000582947 */ /* 0x000fec0003800000 */
[----:B------:R-:W-:-:S04]  /*206b0*/  IMAD R2, R223, 0x80, R8 ;  /* 0x00000080df027824 */ /* 0x000fc800078e0208 */
        /* <DEDUP_REMOVED lines=21> */
.L_x_4455:
[----:B------:R-:W-:Y:S05]  /*20810*/  BSYNC B1 ;  /* 0x0000000000017941 */ /* 0x000fea0003800000 */
.L_x_4454:
        /* <DEDUP_REMOVED lines=8> */
[C---:B------:R-:W-:Y:S02]  /*208a0*/  VIADD R4, R214.reuse, 0x20 ;  /* 0x00000020d6047836 */ /* 0x040fe40000000000 */
[----:B------:R-:W-:Y:S02]  /*208b0*/  IMAD.IADD R3, R3, 0x1, R7 ;  /* 0x0000000103037824 */ /* 0x000fe400078e0207 */
[----:B------:R-:W-:Y:S01]  /*208c0*/  IMAD R7, R223, -0x80, R0 ;  /* 0xffffff80df077824 */ /* 0x000fe200078e0200 */
[----:B------:R-:W-:Y:S01]  /*208d0*/  IADD3 R0, R214, 0x40, RZ ;  /* 0x00000040d6007810 */ /* 0x000fe20007ffe0ff */
[----:B------:R-:W-:Y:S02]  /*208e0*/  IMAD R5, R9, UR4, RZ ;  /* 0x0000000409057c24 */ /* 0x000fe4000f8e02ff */
[----:B------:R-:W-:Y:S01]  /*208f0*/  IMAD.WIDE.U32 R2, R218, UR4, R2 ;  /* 0x00000004da027c25 */ /* 0x000fe2000f8e0002 */
[----:B------:R-:W-:-:S02]  /*20900*/  ISETP.GE.AND P3, PT, R214, R7, PT ;  /* 0x00000007d600720c */ /* 0x000fc40003f66270 */
[-C--:B------:R-:W-:Y:S01]  /*20910*/  ISETP.GE.AND P2, PT, R4, R7.reuse, PT ;  /* 0x000000070400720c */ /* 0x080fe20003f46270 */
[----:B------:R-:W-:Y:S01]  /*20920*/  IMAD R5, R218, UR5, R5 ;  /* 0x00000005da057c24 */ /* 0x000fe2000f8e0205 */
[----:B------:R-:W-:Y:S01]  /*20930*/  ULDC.64 UR4, c[0x0][0xae8] ;  /* 0x0002ba0000047ab9 */ /* 0x000fe20000000a00 */
[----:B------:R-:W-:Y:S01]  /*20940*/  VIADD R4, R214, 0x60 ;  /* 0x00000060d6047836 */ /* 0x000fe20000000000 */
[-C--:B------:R-:W-:Y:S01]  /*20950*/  ISETP.GE.AND P1, PT, R0, R7.reuse, PT ;  /* 0x000000070000720c */ /* 0x080fe20003f26270 */
        /* <DEDUP_REMOVED lines=29> */
[----:B------:R2:W-:Y:S02]  /*20b30*/  @!P6 STG.E.128 desc[UR8][R8.64+0x100], RZ ;  /* 0x000100ff0800e986 */ /* 0x0005e4000c101d08 */
.L_x_4457:
[----:B------:R-:W-:Y:S05]  /*20b40*/  BSYNC B1 ;  /* 0x0000000000017941 */ /* 0x000fea0003800000 */
.L_x_4456:
[----:B------:R-:W-:Y:S04]  /*20b50*/  BSSY B1, `(.L_x_4458) ;  /* 0x0000018000017945 */ /* 0x000fe80003800000 */
[----:B------:R-:W-:Y:S05]  /*20b60*/  @P2 BRA `(.L_x_4459) ;  /* 0x0000000000582947 */ /* 0x000fea0003800000 */
[----:B--2---:R-:W-:Y:S01]  /*20b70*/  IADD3 R9, P2, R6, 0x20, RZ ;  /* 0x0000002006097810 */ /* 0x004fe20007f5e0ff */
[C---:B------:R-:W-:Y:S01]  /*20b80*/  VIADD R2, R213.reuse, 0x40 ;  /* 0x00000040d5027836 */ /* 0x040fe20000000000 */
[----:B------:R-:W-:Y:S01]  /*20b90*/  ULDC UR6, c[0x0][0xa8c] ;  /* 0x0002a30000067ab9 */ /* 0x000fe20000000800 */
[----:B------:R-:W-:Y:S01]  /*20ba0*/  ULDC.64 UR4, c[0x0][0xad8] ;  /* 0x0002b60000047ab9 */ /* 0x000fe20000000a00 */
[----:B------:R-:W-:Y:S01]  /*20bb0*/  IADD3.X R0, RZ, R7, RZ, P2, !PT ;  /* 0x00000007ff007210 */ /* 0x000fe200017fe4ff */
        /* <DEDUP_REMOVED lines=17> */
.L_x_4459:
[----:B------:R-:W-:Y:S05]  /*20cd0*/  BSYNC B1 ;  /* 0x0000000000017941 */ /* 0x000fea0003800000 */
.L_x_4458:
[----:B------:R-:W-:Y:S04]  /*20ce0*/  BSSY B1, `(.L_x_4460) ;  /* 0x0000018000017945 */ /* 0x000fe80003800000 */
[----:B------:R-:W-:Y:S05]  /*20cf0*/  @P1 BRA `(.L_x_4461) ;  /* 0x0000000000581947 */ /* 0x000fea0003800000 */
[----:B--23--:R-:W-:Y:S01]  /*20d00*/  IADD3 R9, P1, R6, 0x40, RZ ;  /* 0x0000004006097810 */ /* 0x00cfe20007f3e0ff */
[C---:B------:R-:W-:Y:S01]  /*20d10*/  VIADD R2, R213.reuse, 0x40 ;  /* 0x00000040d5027836 */ /* 0x040fe20000000000 */
[----:B------:R-:W-:Y:S01]  /*20d20*/  ULDC UR6, c[0x0][0xa8c] ;  /* 0x0002a30000067ab9 */ /* 0x000fe20000000800 */
[----:B------:R-:W-:Y:S01]  /*20d30*/  ULDC.64 UR4, c[0x0][0xad8] ;  /* 0x0002b60000047ab9 */ /* 0x000fe20000000a00 */
[----:B------:R-:W-:Y:S01]  /*20d40*/  MOV R3, R11 ;  /* 0x0000000b00037202 */ /* 0x000fe20000000f00 */
[----:B------:R-:W-:Y:S01]  /*20d50*/  IMAD.X R0, RZ, RZ, R7, P1 ;  /* 0x000000ffff007224 */ /* 0x000fe200008e0607 */
        /* <DEDUP_REMOVED lines=16> */
.L_x_4461:
[----:B------:R-:W-:Y:S05]  /*20e60*/  BSYNC B1 ;  /* 0x0000000000017941 */ /* 0x000fea0003800000 */
.L_x_4460:
        /* <DEDUP_REMOVED lines=23> */
.L_x_4452:
[----:B------:R-:W-:Y:S05]  /*20fe0*/  BSYNC B0 ;  /* 0x0000000000007941 */ /* 0x000fea0003800000 */
.L_x_4443:
[----:B------:R-:W-:Y:S02]  /*20ff0*/  ULDC UR4, c[0x0][0xc14] ;  /* 0x0003050000047ab9 */ /* 0x000fe40000000800 */
[----:B-1----:R-:W-:-:S13]  /*21000*/  ISETP.GE.AND P0, PT, R203, UR4, PT ;  /* 0x00000004cb007c0c */ /* 0x002fda000bf06270 */
[----:B------:R-:W-:Y:S05]  /*21010*/  @!P0 BRA `(.L_x_4462) ;  /* 0xfffffe0000588947 */ /* 0x000fea000383ffff */
[----:B------:R-:W-:Y:S05]  /*21020*/  BRA `(.L_x_4164) ;  /* 0x0000006800987947 */ /* 0x000fea0003800000 */
.L_x_4162:
[----:B------:R-:W-:-:S08]  /*21030*/  NOP ;  /* 0x0000000000007918 */ /* 0x000fd00000000000 */
[----:B------:R-:W0:-:S00]  /*21040*/  USETMAXREG.DEALLOC.CTAPOOL 0x18 ;  /* 0x00000018000079c8 */ /* 0x000e0000080e0500 */
[----:B0-----:R-:W-:-:S06]  /*21050*/  LOP3.LUT R0, R0, 0x3, RZ, 0xc0, !PT ;  /* 0x0000000300007812 */ /* 0x001fcc00078ec0ff */
[----:B------:R-:W0:Y:S02]  /*21060*/  SHFL.IDX PT, R0, R0, RZ, 0x1f ;  /* 0x00001fff00007589 */ /* 0x000e2400000e0000 */
[----:B0-----:R-:W-:-:S13]  /*21070*/  ISETP.NE.AND P0, PT, R0, RZ, PT ;  /* 0x000000ff0000720c */ /* 0x001fda0003f05270 */
[----:B------:R-:W-:Y:S05]  /*21080*/  @P0 BRA `(.L_x_4164) ;  /* 0x0000006800800947 */ /* 0x000fea0003800000 */
[----:B------:R-:W-:Y:S01]  /*21090*/  LOP3.LUT R7, R4, 0x1f, RZ, 0xc0, !PT ;  /* 0x0000001f04077812 */ /* 0x000fe200078ec0ff */
[----:B------:R-:W-:Y:S01]  /*210a0*/  ULDC UR5, c[0x0][0xc14] ;  /* 0x0003050000057ab9 */ /* 0x000fe20000000800 */
[----:B------:R-:W-:Y:S01]  /*210b0*/  LOP3.LUT R16, R16, 0xffffff7f, RZ, 0xc0, !PT ;  /* 0xffffff7f10107812 */ /* 0x000fe200078ec0ff */
[----:B------:R-:W-:Y:S01]  /*210c0*/  IMAD.MOV.U32 R6, RZ, RZ, RZ ;  /* 0x000000ffff067224 */ /* 0x000fe200078e00ff */
[----:B------:R-:W-:Y:S01]  /*210d0*/  ISETP.NE.AND P0, PT, R7, 0x1f, PT ;  /* 0x0000001f0700780c */ /* 0x000fe20003f05270 */
[----:B------:R-:W-:Y:S01]  /*210e0*/  ULDC.64 UR6, c[0x0][0x208] ;  /* 0x0000820000067ab9 */ /* 0x000fe20000000a00 */
[----:B------:R-:W-:-:S11]  /*210f0*/  ULDC UR4, c[0x0][0xc10] ;  /* 0x0003040000047ab9 */ /* 0x000fd60000000800 */
[----:B------:R-:W-:Y:S02]  /*21100*/  @P0 LOP3.LUT R16, R16, 0x80, RZ, 0xfc, !PT ;  /* 0x0000008010100812 */ /* 0x000fe400078efcff */
[----:B------:R-:W-:-:S13]  /*21110*/  ISETP.GE.OR P0, PT, R7, UR5, !P0 ;  /* 0x0000000507007c0c */ /* 0x000fda000c706670 */
[----:B------:R-:W0:Y:S02]  /*21120*/  @!P0 LDC.64 R2, c[0x0][0xc58] ;  /* 0x00031600ff028b82 */ /* 0x000e240000000a00 */
[----:B0-----:R-:W-:-:S05]  /*21130*/  @!P0 IMAD.WIDE.U32 R2, R7, 0x4, R2 ;  /* 0x0000000407028825 */ /* 0x001fca00078e0002 */
[----:B------:R-:W2:Y:S01]  /*21140*/  @!P0 LDG.E R6, desc[UR6][R2.64] ;  /* 0x0000000602068981 */ /* 0x000ea2000c1e1900 */
[C---:B------:R-:W-:Y:S01]  /*21150*/  ISETP.NE.AND P1, PT, R7.reuse, RZ, PT ;  /* 0x000000ff0700720c */ /* 0x040fe20003f25270 */
[----:B------:R-:W0:Y:S01]  /*21160*/  S2UR UR6, SR_CTAID.X ;  /* 0x00000000000679c3 */ /* 0x000e220000002500 */
[----:B------:R-:W-:Y:S02]  /*21170*/  ISETP.GE.U32.AND P0, PT, R7, 0x2, PT ;  /* 0x000000020700780c */ /* 0x000fe40003f06070 */
        /* <DEDUP_REMOVED lines=18> */
[----:B------:R-:W-:Y:S02]  /*212a0*/  IMAD.IADD R3, R0, 0x1, R3 ;  /* 0x0000000100037824 */ /* 0x000fe400078e0203 */
[----:B------:R-:W-:-:S03]  /*212b0*/  IMAD.MOV.U32 R0, RZ, RZ, RZ ;  /* 0x000000ffff007224 */ /* 0x000fc600078e00ff */
        /* <DEDUP_REMOVED lines=20> */
.L_x_4467:
[----:B------:R-:W-:Y:S01]  /*21400*/  MOV R2, UR7 ;  /* 0x0000000700027c02 */ /* 0x000fe20008000f00 */
[----:B------:R-:W-:-:S04]  /*21410*/  VIADD R8, R8, 0x1f ;  /* 0x0000001f08087836 */ /* 0x000fc80000000000 */
[----:B------:R0:W-:Y:S01]  /*21420*/  STL [R1+0xc], R2 ;  /* 0x00000c0201007387 */ /* 0x0001e20000100800 */
[----:B------:R-:W-:-:S13]  /*21430*/  ISETP.GE.AND P0, PT, R8, UR5, PT ;  /* 0x0000000508007c0c */ /* 0x000fda000bf06270 */
[----:B0-----:R-:W-:Y:S05]  /*21440*/  @P0 BRA `(.L_x_4464) ;  /* 0x0000000400dc0947 */ /* 0x001fea0003800000 */
        /* <DEDUP_REMOVED lines=12> */
.L_x_4466:
[----:B------:R-:W-:Y:S05]  /*21510*/  BSYNC B0 ;  /* 0x0000000000007941 */ /* 0x000fea0003800000 */
.L_x_4465:
        /* <DEDUP_REMOVED lines=25> */
.L_x_4463:
[----:B------:R-:W-:Y:S01]  /*216b0*/  IMAD.IADD R7, R5, 0x1, -R2 ;  /* 0x0000000105077824 */ /* 0x000fe200078e0a02 */
[----:B------:R-:W-:-:S03]  /*216c0*/  ULDC.64 UR8, c[0x0][0x208] ;  /* 0x0000820000087ab9 */ /* 0x000fc60000000a00 */
[----:B------:R-:W-:-:S05]  /*216d0*/  IMAD R2, R4, UR4, R7 ;  /* 0x0000000404027c24 */ /* 0x000fca000f8e0207 */
[----:B------:R-:W-:Y:S02]  /*216e0*/  ISETP.GT.AND P0, PT, R2, UR6, PT ;  /* 0x0000000602007c0c */ /* 0x000fe4000bf04270 */
[----:B------:R-:W0:Y:S11]  /*216f0*/  LDC.64 R2, c[0x0][0xc68] ;  /* 0x00031a00ff027b82 */ /* 0x000e360000000a00 */
[----:B------:R-:W-:-:S04]  /*21700*/  VOTE.ANY R10, PT, !P0 ;  /* 0x00000000000a7806 */ /* 0x000fc800040e0100 */
[----:B------:R-:W1:Y:S02]  /*21710*/  POPC R5, R10 ;  /* 0x0000000a00057309 */ /* 0x000e640000000000 */
[----:B-1----:R-:W-:-:S05]  /*21720*/  IADD3 R8, R5, R8, RZ ;  /* 0x0000000805087210 */ /* 0x002fca0007ffe0ff */
[----:B0-----:R-:W-:Y:S01]  /*21730*/  IMAD.WIDE R2, R8, 0x4, R2 ;  /* 0x0000000408027825 */ /* 0x001fe200078e0202 */
[----:B------:R-:W0:Y:S04]  /*21740*/  SHFL.IDX PT, R6, R6, R5, 0x1f ;  /* 0x00001f0506067589 */ /* 0x000e2800000e0000 */
[----:B------:R-:W0:Y:S04]  /*21750*/  LDG.E R9, desc[UR8][R2.64] ;  /* 0x0000000802097981 */ /* 0x000e28000c1e1900 */
[----:B------:R0:W-:Y:S01]  /*21760*/  STL [R1+0xc], R8 ;  /* 0x00000c0801007387 */ /* 0x0001e20000100800 */
[----:B------:R-:W-:Y:S01]  /*21770*/  ISETP.NE.AND P0, PT, R10, RZ, PT ;  /* 0x000000ff0a00720c */ /* 0x000fe20003f05270 */
[----:B0-----:R-:W-:-:S05]  /*21780*/  IMAD R8, R6, R9, RZ ;  /* 0x0000000906087224 */ /* 0x001fca00078e02ff */
        /* <DEDUP_REMOVED lines=8> */
.L_x_4468:
[----:B-1----:R-:W-:Y:S02]  /*21810*/  IMAD.MOV R2, RZ, RZ, -R3 ;  /* 0x000000ffff027224 */ /* 0x002fe400078e0a03 */
[----:B---3--:R-:W-:Y:S02]  /*21820*/  IMAD R0, R0, UR4, R7 ;  /* 0x0000000400007c24 */ /* 0x008fe4000f8e0207 */
[----:B--2---:R-:W-:Y:S02]  /*21830*/  IMAD R5, R2, R11, RZ ;  /* 0x0000000b02057224 */ /* 0x004fe400078e02ff */
[----:B------:R-:W-:Y:S01]  /*21840*/  IMAD.MOV.U32 R2, RZ, RZ, RZ ;  /* 0x000000ffff027224 */ /* 0x000fe200078e00ff */
[----:B------:R1:W-:Y:S03]  /*21850*/  STL [R1], R0 ;  /* 0x0000000001007387 */ /* 0x0003e60000100800 */
[----:B------:R-:W-:Y:S01]  /*21860*/  IMAD.HI.U32 R2, R3, R5, R2 ;  /* 0x0000000503027227 */ /* 0x000fe200078e0002 */
[----:B------:R-:W-:-:S04]  /*21870*/  IADD3 R5, -R0, UR6, RZ ;  /* 0x0000000600057c10 */ /* 0x000fc8000fffe1ff */
[----:B------:R-:W-:Y:S02]  /*21880*/  IABS R3, R5 ;  /* 0x0000000500037213 */ /* 0x000fe40000000000 */
[----:B-1----:R-:W-:-:S03]  /*21890*/  IABS R0, R8 ;  /* 0x0000000800007213 */ /* 0x002fc60000000000 */
[----:B------:R-:W-:Y:S01]  /*218a0*/  IMAD.HI.U32 R2, R2, R3, RZ ;  /* 0x0000000302027227 */ /* 0x000fe200078e00ff */
[----:B------:R-:W-:-:S05]  /*218b0*/  IADD3 R0, RZ, -R0, RZ ;  /* 0x80000000ff007210 */ /* 0x000fca0007ffe0ff */
        /* <DEDUP_REMOVED lines=14> */
[----:B------:R-:W-:Y:S02]  /*219a0*/  IMAD R5, R8, R2, R5 ;  /* 0x0000000208057224 */ /* 0x000fe400078e0205 */
[----:B------:R-:W-:Y:S01]  /*219b0*/  IMAD.MOV.U32 R2, RZ, RZ, RZ ;  /* 0x000000ffff027224 */ /* 0x000fe200078e00ff */
[----:B------:R-:W-:-:S04]  /*219c0*/  VIADDMNMX R9, R4, UR4, R9, PT ;  /* 0x0000000404097c46 */ /* 0x000fc8000b800109 */
[-C--:B------:R-:W-:Y:S02]  /*219d0*/  IABS R4, R9.reuse ;  /* 0x0000000900047213 */ /* 0x080fe40000000000 */
[----:B------:R-:W-:Y:S02]  /*219e0*/  IABS R8, R9 ;  /* 0x0000000900087213 */ /* 0x000fe40000000000 */
[----:B------:R-:W1:Y:S08]  /*219f0*/  I2F.RP R7, R4 ;  /* 0x0000000400077306 */ /* 0x000e700000209400 */
[----:B-1----:R-:W1:Y:S02]  /*21a00*/  MUFU.RCP R7, R7 ;  /* 0x0000000700077308 */ /* 0x002e640000001000 */
[----:B-1----:R-:W-:Y:S01]  /*21a10*/  VIADD R3, R7, 0xffffffe ;  /* 0x0ffffffe07037836 */ /* 0x002fe20000000000 */
[----:B------:R-:W-:-:S05]  /*21a20*/  IABS R7, R5 ;  /* 0x0000000500077213 */ /* 0x000fca0000000000 */
[----:B------:R-:W1:Y:S02]  /*21a30*/  F2I.FTZ.U32.TRUNC.NTZ R3, R3 ;  /* 0x0000000300037305 */ /* 0x000e64000021f000 */
[----:B-1----:R-:W-:-:S04]  /*21a40*/  IMAD.MOV R11, RZ, RZ, -R3 ;  /* 0x000000ffff0b7224 */ /* 0x002fc800078e0a03 */
[----:B------:R-:W-:-:S04]  /*21a50*/  IMAD R11, R11, R4, RZ ;  /* 0x000000040b0b7224 */ /* 0x000fc800078e02ff */
[----:B------:R-:W-:Y:S01]  /*21a60*/  IMAD.HI.U32 R2, R3, R11, R2 ;  /* 0x0000000b03027227 */ /* 0x000fe200078e0002 */
[----:B------:R-:W-:-:S05]  /*21a70*/  IADD3 R3, RZ, -R8, RZ ;  /* 0x80000008ff037210 */ /* 0x000fca0007ffe0ff */
[----:B------:R-:W-:-:S04]  /*21a80*/  IMAD.HI.U32 R2, R2, R7, RZ ;  /* 0x0000000702027227 */ /* 0x000fc800078e00ff */
[----:B------:R-:W-:-:S05]  /*21a90*/  IMAD R3, R2, R3, R7 ;  /* 0x0000000302037224 */ /* 0x000fca00078e0207 */
[----:B------:R-:W-:-:S13]  /*21aa0*/  ISETP.GT.U32.AND P0, PT, R4, R3, PT ;  /* 0x000000030400720c */ /* 0x000fda0003f04070 */
[----:B------:R-:W-:Y:S02]  /*21ab0*/  @!P0 IMAD.IADD R3, R3, 0x1, -R4 ;  /* 0x0000000103038824 */ /* 0x000fe400078e0a04 */
[----:B------:R-:W-:-:S03]  /*21ac0*/  @!P0 VIADD R2, R2, 0x1 ;  /* 0x0000000102028836 */ /* 0x000fc60000000000 */
[----:B------:R-:W-:Y:S02]  /*21ad0*/  ISETP.GE.U32.AND P0, PT, R3, R4, PT ;  /* 0x000000040300720c */ /* 0x000fe40003f06070 */
[C---:B------:R-:W-:Y:S02]  /*21ae0*/  LOP3.LUT R3, R5.reuse, R9, RZ, 0x3c, !PT ;  /* 0x0000000905037212 */ /* 0x040fe400078e3cff */
[----:B------:R-:W-:-:S09]  /*21af0*/  IADD3 R5, R5, R0, RZ ;  /* 0x0000000005057210 */ /* 0x000fd20007ffe0ff */
        /* <DEDUP_REMOVED lines=9> */
[----:B------:R1:W-:Y:S04]  /*21b90*/  STL [R1+0x8], R4 ;  /* 0x0000080401007387 */ /* 0x0003e80000100800 */
[----:B------:R1:W-:Y:S01]  /*21ba0*/  STL [R1+0x4], R0 ;  /* 0x0000040001007387 */ /* 0x0003e20000100800 */
[----:B------:R-:W-:Y:S05]  /*21bb0*/  BRA `(.L_x_4469) ;  /* 0x0000000000107947 */ /* 0x000fea0003800000 */
.L_x_4464:
[----:B------:R-:W-:Y:S01]  /*21bc0*/  IMAD.U32 R0, RZ, RZ, UR6 ;  /* 0x00000006ff007e24 */ /* 0x000fe2000f8e00ff */
[----:B------:R0:W-:Y:S04]  /*21bd0*/  STL [R1+0x4], RZ ;  /* 0x000004ff01007387 */ /* 0x0001e80000100800 */
[----:B------:R0:W-:Y:S04]  /*21be0*/  STL [R1+0x8], RZ ;  /* 0x000008ff01007387 */ /* 0x0001e80000100800 */
[----:B------:R0:W-:Y:S02]  /*21bf0*/  STL [R1], R0 ;  /* 0x0000000001007387 */ /* 0x0001e40000100800 */
.L_x_4469:
[----:B------:R-:W2:Y:S04]  /*21c00*/  LDL.64 R8, [R1] ;  /* 0x0000000001087983 */ /* 0x000ea80000100a00 */
[----:B------:R-:W2:Y:S01]  /*21c10*/  LDL.64 R10, [R1+0x8] ;  /* 0x00000800010a7983 */ /* 0x000ea20000100a00 */
[----:B------:R-:W-:Y:S01]  /*21c20*/  LOP3.LUT R16, R16, 0xfffffeff, RZ, 0xc0, !PT ;  /* 0xfffffeff10107812 */ /* 0x000fe200078ec0ff */
[----:B------:R-:W-:Y:S01]  /*21c30*/  IMAD.MOV.U32 R17, RZ, RZ, RZ ;  /* 0x000000ffff117224 */ /* 0x000fe200078e00ff */
[----:B------:R-:W-:Y:S01]  /*21c40*/  MOV R19, 0x1 ;  /* 0x0000000100137802 */ /* 0x000fe20000000f00 */
[----:B-1----:R-:W1:Y:S01]  /*21c50*/  S2R R4, SR_TID.X ;  /* 0x0000000000047919 */ /* 0x002e620000002100 */
[----:B------:R-:W-:Y:S01]  /*21c60*/  STL [R1+0x28], RZ ;  /* 0x000028ff01007387 */ /* 0x000fe20000100800 */
[----:B-1----:R-:W-:-:S04]  /*21c70*/  LOP3.LUT R4, R4, 0x1f, RZ, 0xc0, !PT ;  /* 0x0000001f04047812 */ /* 0x002fc800078ec0ff */
[----:B------:R-:W-:-:S13]  /*21c80*/  ISETP.NE.AND P0, PT, R4, RZ, PT ;  /* 0x000000ff0400720c */ /* 0x000fda0003f05270 */
[----:B------:R-:W1:Y:S01]  /*21c90*/  @!P0 S2R R3, SR_CgaCtaId ;  /* 0x0000000000038919 */ /* 0x000e620000008800 */
[----:B0-----:R-:W-:Y:S02]  /*21ca0*/  @!P0 MOV R0, 0x400 ;  /* 0x0000040000008802 */ /* 0x001fe40000000f00 */
[----:B------:R-:W-:Y:S02]  /*21cb0*/  @P0 LOP3.LUT R16, R16, 0x100, RZ, 0xfc, !PT ;  /* 0x0000010010100812 */ /* 0x000fe400078efcff */
[----:B-1----:R-:W-:-:S05]  /*21cc0*/  @!P0 LEA R0, R3, R0, 0x18 ;  /* 0x0000000003008211 */ /* 0x002fca00078ec0ff */
[----:B--2---:R0:W-:Y:S02]  /*21cd0*/  @!P0 STS.128 [R0+0x308d0], R8 ;  /* 0x0308d00800008388 */ /* 0x0041e40000000c00 */
[----:B0-----:R-:W-:Y:S01]  /*21ce0*/  IMAD.MOV.U32 R0, RZ, RZ, R11 ;  /* 0x000000ffff007224 */ /* 0x001fe200078e000b */
[----:B------:R-:W-:Y:S06]  /*21cf0*/  BAR.ARV 0x5, 0x120 ;  /* 0x0144800000007b1d */ /* 0x000fec0000002000 */
[----:B------:R-:W-:-:S13]  /*21d00*/  ISETP.GE.AND P0, PT, R0, UR5, PT ;  /* 0x0000000500007c0c */ /* 0x000fda000bf06270 */
[----:B------:R-:W-:Y:S05]  /*21d10*/  @P0 BRA `(.L_x_4470) ;  /* 0x0000005800800947 */ /* 0x000fea0003800000 */
[----:B------:R-:W0:Y:S01]  /*21d20*/  S2R R2, SR_TID.X ;  /* 0x0000000000027919 */ /* 0x000e220000002100 */
[----:B------:R-:W-:Y:S01]  /*21d30*/  IMAD.MOV.U32 R0, RZ, RZ, 0x1 ;  /* 0x00000001ff007424 */ /* 0x000fe200078e00ff */
[----:B------:R-:W-:Y:S01]  /*21d40*/  ISETP.NE.AND P1, PT, R4, RZ, PT ;  /* 0x000000ff0400720c */ /* 0x000fe20003f25270 */
[----:B------:R-:W-:Y:S01]  /*21d50*/  IMAD.MOV.U32 R19, RZ, RZ, 0x1 ;  /* 0x00000001ff137424 */ /* 0x000fe200078e00ff */
[----:B------:R1:W-:Y:S01]  /*21d60*/  STL [R1+0x28], RZ ;  /* 0x000028ff01007387 */ /* 0x0003e20000100800 */
[----:B------:R-:W-:Y:S01]  /*21d70*/  LOP3.LUT R16, R16, 0xffffffbf, RZ, 0xc0, !PT ;  /* 0xffffffbf10107812 */ /* 0x000fe200078ec0ff */
[----:B------:R-:W-:Y:S01]  /*21d80*/  IMAD.MOV.U32 R17, RZ, RZ, RZ ;  /* 0x000000ffff117224 */ /* 0x000fe200078e00ff */
[----:B------:R-:W-:Y:S01]  /*21d90*/  ULDC.64 UR38, c[0x0][0x198] ;  /* 0x0000660000267ab9 */ /* 0x000fe20000000a00 */
[----:B------:R1:W-:Y:S01]  /*21da0*/  STL [R1+0x14], R0 ;  /* 0x0000140001007387 */ /* 0x0003e20000100800 */
[----:B------:R-:W-:Y:S01]  /*21db0*/  LOP3.LUT R16, R16, 0xfffffffd, RZ, 0xc0, !PT ;  /* 0xfffffffd10107812 */ /* 0x000fe200078ec0ff */
[----:B------:R-:W-:Y:S01]  /*21dc0*/  ULDC UR36, c[0x0][0xc] ;  /* 0x0000030000247ab9 */ /* 0x000fe20000000800 */
[----:B------:R-:W-:Y:S01]  /*21dd0*/  ULOP3.LUT UR37, UR60, 0x2, URZ, 0xfc, !UPT ;  /* 0x000000023c257892 */ /* 0x000fe2000f8efc3f */
[----:B------:R1:W-:Y:S01]  /*21de0*/  STL [R1+0x10], RZ ;  /* 0x000010ff01007387 */ /* 0x0003e20000100800 */
[----:B0-----:R-:W-:-:S04]  /*21df0*/  LOP3.LUT R2, R2, 0x7f, RZ, 0xc0, !PT ;  /* 0x0000007f02027812 */ /* 0x001fc800078ec0ff */
[C---:B------:R-:W-:Y:S02]  /*21e00*/  ISETP.NE.AND P2, PT, R2.reuse, RZ, PT ;  /* 0x000000ff0200720c */ /* 0x040fe40003f45270 */
[----:B------:R-:W-:-:S11]  /*21e10*/  ISETP.NE.OR P0, PT, R2, RZ, !P1 ;  /* 0x000000ff0200720c */ /* 0x000fd60004f05670 */
[----:B------:R-:W-:-:S04]  /*21e20*/  @P2 LOP3.LUT R16, R16, 0x2, RZ, 0xfc, !PT ;  /* 0x0000000210102812 */ /* 0x000fc800078efcff */
[----:B-1----:R-:W-:-:S07]  /*21e30*/  @P0 LOP3.LUT R16, R16, 0x40, RZ, 0xfc, !PT ;  /* 0x0000004010100812 */ /* 0x002fce00078efcff */
.L_x_4576:
[----:B------:R-:W2:Y:S01]  /*21e40*/  LDL R11, [R1+0xc] ;  /* 0x00000c00010b7983 */ /* 0x000ea20000100800 */
[----:B------:R-:W-:Y:S05]  /*21e50*/  YIELD ;  /* 0x0000000000007946 */ /* 0x000fea0003800000 */
[----:B------:R-:W-:Y:S01]  /*21e60*/  ULDC.64 UR4, c[0x0][0xa28] ;  /* 0x00028a0000047ab9 */ /* 0x000fe20000000a00 */
[----:B------:R-:W-:Y:S01]  /*21e70*/  MOV R8, RZ ;  /* 0x000000ff00087202 */ /* 0x000fe20000000f00 */
[----:B------:R-:W-:Y:S01]  /*21e80*/  ULDC.64 UR6, c[0x0][0x208] ;  /* 0x0000820000067ab9 */ /* 0x000fe20000000a00 */
[----:B------:R-:W-:Y:S01]  /*21e90*/  ISETP.NE.U32.AND P0, PT, RZ, UR4, PT ;  /* 0x00000004ff007c0c */ /* 0x000fe2000bf05070 */
[----:B------:R-:W-:Y:S01]  /*21ea0*/  IMAD.MOV.U32 R0, RZ, RZ, RZ ;  /* 0x000000ffff007224 */ /* 0x000fe200078e00ff */
[----:B------:R-:W-:Y:S01]  /*21eb0*/  ULDC.64 UR8, c[0x0][0xa08] ;  /* 0x0002820000087ab9 */ /* 0x000fe20000000a00 */
[----:B------:R-:W-:Y:S01]  /*21ec0*/  ULDC.64 UR10, c[0x0][0xa10] ;  /* 0x00028400000a7ab9 */ /* 0x000fe20000000a00 */
[----:B------:R-:W-:Y:S01]  /*21ed0*/  ISETP.NE.AND.EX P0, PT, RZ, UR5, PT, P0 ;  /* 0x00000005ff007c0c */ /* 0x000fe2000bf05300 */
[----:B------:R-:W-:-:S12]  /*21ee0*/  ULDC.64 UR4, c[0x0][0xa00] ;  /* 0x0002800000047ab9 */ /* 0x000fd80000000a00 */
[----:B------:R-:W2:Y:S01]  /*21ef0*/  @P0 LDC.64 R2, c[0x0][0xa28] ;  /* 0x00028a00ff020b82 */ /* 0x000ea20000000a00 */
[----:B------:R-:W-:-:S04]  /*21f00*/  ISETP.NE.U32.AND P2, PT, RZ, UR4, PT ;  /* 0x00000004ff007c0c */ /* 0x000fc8000bf45070 */
[----:B------:R-:W-:Y:S01]  /*21f10*/  ISETP.NE.AND.EX P2, PT, RZ, UR5, PT, P2 ;  /* 0x00000005ff007c0c */ /* 0x000fe2000bf45320 */
[----:B------:R-:W-:Y:S01]  /*21f20*/  ULDC.64 UR4, c[0x0][0xa18] ;  /* 0x0002860000047ab9 */ /* 0x000fe20000000a00 */
[----:B--2---:R-:W-:-:S05]  /*21f30*/  @P0 IMAD.WIDE R2, R11, 0x4, R2 ;  /* 0x000000040b020825 */ /* 0x004fca00078e0202 */
[----:B------:R0:W5:Y:S02]  /*21f40*/  @P0 LDG.E R8, desc[UR6][R2.64] ;  /* 0x0000000602080981 */ /* 0x000164000c1e1900 */
[----:B0-----:R-:W0:Y:S02]  /*21f50*/  LDC.64 R2, c[0x0][0xa00] ;  /* 0x00028000ff027b82 */ /* 0x001e240000000a00 */
[----:B0-----:R-:W-:-:S05]  /*21f60*/  IMAD.WIDE R2, R11, 0x4, R2 ;  /* 0x000000040b027825 */ /* 0x001fca00078e0202 */
[----:B------:R-:W2:Y:S01]  /*21f70*/  @P2 LDG.E R0, desc[UR6][R2.64] ;  /* 0x0000000602002981 */ /* 0x000ea2000c1e1900 */
[----:B------:R-:W-:Y:S01]  /*21f80*/  ISETP.NE.U32.AND P0, PT, RZ, UR4, PT ;  /* 0x00000004ff007c0c */ /* 0x000fe2000bf05070 */
[----:B------:R-:W-:-:S03]  /*21f90*/  ULDC UR4, c[0x0][0x288] ;  /* 0x0000a20000047ab9 */ /* 0x000fc60000000800 */
[----:B------:R-:W-:-:S13]  /*21fa0*/  ISETP.NE.AND.EX P0, PT, RZ, UR5, PT, P0 ;  /* 0x00000005ff007c0c */ /* 0x000fda000bf05300 */
[----:B------:R-:W0:Y:S01]  /*21fb0*/  @P0 LDC.64 R4, c[0x0][0xa18] ;  /* 0x00028600ff040b82 */ /* 0x000e220000000a00 */
[----:B------:R-:W-:-:S04]  /*21fc0*/  ISETP.NE.U32.AND P1, PT, RZ, UR8, PT ;  /* 0x00000008ff007c0c */ /* 0x000fc8000bf25070 */
[----:B------:R-:W-:Y:S02]  /*21fd0*/  ISETP.NE.AND.EX P3, PT, RZ, UR9, PT, P1 ;  /* 0x00000009ff007c0c */ /* 0x000fe4000bf65310 */
[----:B------:R-:W-:-:S04]  /*21fe0*/  ISETP.NE.U32.AND P1, PT, RZ, UR10, PT ;  /* 0x0000000aff007c0c */ /* 0x000fc8000bf25070 */
[----:B------:R-:W-:Y:S01]  /*21ff0*/  ISETP.NE.AND.EX P1, PT, RZ, UR11, PT, P1 ;  /* 0x0000000bff007c0c */ /* 0x000fe2000bf25310 */
[----:B0-----:R-:W-:Y:S01]  /*22000*/  @P0 IMAD.WIDE R4, R11, 0x4, R4 ;  /* 0x000000040b040825 */ /* 0x001fe200078e0204 */
[----:B--2---:R0:W-:Y:S03]  /*22010*/  STL [R1+0x2c], R0 ;  /* 0x00002c0001007387 */ /* 0x0041e60000100800 */
[----:B0-----:R-:W-:Y:S01]  /*22020*/  IMAD.U32 R0, RZ, RZ, UR4 ;  /* 0x00000004ff007e24 */ /* 0x001fe2000f8e00ff */
        /* <DEDUP_REMOVED lines=10> */
[----:B0-----:R-:W-:Y:S01]  /*220d0*/  IMAD.U32 R5, RZ, RZ, UR4 ;  /* 0x00000004ff057e24 */ /* 0x001fe2000f8e00ff */
[----:B------:R-:W-:Y:S06]  /*220e0*/  @P0 BRA `(.L_x_4471) ;  /* 0x0000000000140947 */ /* 0x000fec0003800000 */
[----:B------:R-:W-:Y:S05]  /*220f0*/  @!P2 BRA `(.L_x_4471) ;  /* 0x000000000010a947 */ /* 0x000fea0003800000 */
[----:B------:R-:W-:Y:S02]  /*22100*/  ULDC.64 UR4, c[0x0][0x208] ;  /* 0x0000820000047ab9 */ /* 0x000fe40000000a00 */
[----:B------:R-:W2:Y:S04]  /*22110*/  LDG.E R7, desc[UR4][R2.64] ;  /* 0x0000000402077981 */ /* 0x000ea8000c1e1900 */
[----:B-----5:R-:W2:Y:S02]  /*22120*/  LDG.E R0, desc[UR4][R2.64+0x4] ;  /* 0x0000040402007981 */ /* 0x020ea4000c1e1900 */
[----:B--2---:R-:W-:-:S07]  /*22130*/  IADD3 R0, -R7, R0, RZ ;  /* 0x0000000007007210 */ /* 0x004fce0007ffe1ff */
.L_x_4471:
[----:B------:R-:W0:Y:S01]  /*22140*/  LDC.64 R6, c[0x0][0xa08] ;  /* 0x00028200ff067b82 */ /* 0x000e220000000a00 */
[----:B------:R-:W-:Y:S01]  /*22150*/  IMAD.MOV.U32 R18, RZ, RZ, RZ ;  /* 0x000000ffff127224 */ /* 0x000fe200078e00ff */
[----:B------:R-:W-:-:S06]  /*22160*/  ULDC.64 UR4, c[0x0][0x208] ;  /* 0x0000820000047ab9 */ /* 0x000fcc0000000a00 */
[----:B------:R-:W1:Y:S01]  /*22170*/  LDC.64 R2, c[0x0][0xa10] ;  /* 0x00028400ff027b82 */ /* 0x000e620000000a00 */
[----:B0-----:R-:W-:-:S05]  /*22180*/  IMAD.WIDE R6, R11, 0x4, R6 ;  /* 0x000000040b067825 */ /* 0x001fca00078e0206 */
[----:B------:R-:W2:Y:S01]  /*22190*/  @P3 LDG.E R18, desc[UR4][R6.64] ;  /* 0x0000000406123981 */ /* 0x000ea2000c1e1900 */
[----:B------:R-:W-:Y:S02]  /*221a0*/  IMAD.MOV.U32 R4, RZ, RZ, RZ ;  /* 0x000000ffff047224 */ /* 0x000fe400078e00ff */
[----:B-1----:R-:W-:-:S05]  /*221b0*/  IMAD.WIDE R2, R11, 0x4, R2 ;  /* 0x000000040b027825 */ /* 0x002fca00078e0202 */
[----:B------:R0:W5:Y:S01]  /*221c0*/  @P1 LDG.E R4, desc[UR4][R2.64] ;  /* 0x0000000402041981 */ /* 0x000162000c1e1900 */
[----:B------:R-:W-:Y:S02]  /*221d0*/  ULDC.64 UR4, c[0x0][0xa20] ;  /* 0x0002880000047ab9 */ /* 0x000fe40000000a00 */
[----:B------:R-:W-:-:S04]  /*221e0*/  ISETP.NE.U32.AND P0, PT, RZ, UR4, PT ;  /* 0x00000004ff007c0c */ /* 0x000fc8000bf05070 */
[----:B------:R-:W-:Y:S01]  /*221f0*/  ISETP.NE.AND.EX P0, PT, RZ, UR5, PT, P0 ;  /* 0x00000005ff007c0c */ /* 0x000fe2000bf05300 */
[----:B--2--5:R-:W-:-:S12]  /*22200*/  IMAD.IADD R18, R18, 0x1, R8 ;  /* 0x0000000112127824 */ /* 0x024fd800078e0208 */
[----:B0-----:R-:W-:Y:S05]  /*22210*/  @!P0 BRA `(.L_x_4472) ;  /* 0x0000000000148947 */ /* 0x001fea0003800000 */
[----:B------:R-:W0:Y:S01]  /*22220*/  LDC.64 R6, c[0x0][0xa20] ;  /* 0x00028800ff067b82 */ /* 0x000e220000000a00 */
[----:B------:R-:W-:Y:S01]  /*22230*/  ULDC.64 UR4, c[0x0][0x208] ;  /* 0x0000820000047ab9 */ /* 0x000fe20000000a00 */
[----:B0-----:R-:W-:-:S05]  /*22240*/  IMAD.WIDE R6, R11, 0x4, R6 ;  /* 0x000000040b067825 */ /* 0x001fca00078e0206 */
[----:B------:R0:W5:Y:S01]  /*22250*/  LDG.E R5, desc[UR4][R6.64] ;  /* 0x0000000406057981 */ /* 0x000162000c1e1900 */
[----:B------:R-:W-:Y:S05]  /*22260*/  BRA `(.L_x_4473) ;  /* 0x0000000000147947 */ /* 0x000fea0003800000 */
.L_x_4472:
[----:B------:R-:W-:Y:S05]  /*22270*/  @!P3 BRA `(.L_x_4473) ;  /* 0x000000000010b947 */ /* 0x000fea0003800000 */
[----:B------:R-:W-:Y:S02]  /*22280*/  ULDC.64 UR4, c[0x0][0x208] ;  /* 0x0000820000047ab9 */ /* 0x000fe40000000a00 */
[----:B------:R-:W2:Y:S04]  /*22290*/  LDG.E R5, desc[UR4][R6.64] ;  /* 0x0000000406057981 */ /* 0x000ea8000c1e1900 */
[----:B------:R-:W2:Y:S02]  /*222a0*/  LDG.E R6, desc[UR4][R6.64+0x4] ;  /* 0x0000040406067981 */ /* 0x000ea4000c1e1900 */
[----:B--2---:R-:W-:-:S07]  /*222b0*/  IMAD.IADD R5, R6, 0x1, -R5 ;  /* 0x0000000106057824 */ /* 0x004fce00078e0a05 */
.L_x_4473:
[----:B------:R-:W-:Y:S01]  /*222c0*/  ULDC.64 UR4, c[0x0][0x208] ;  /* 0x0000820000047ab9 */ /* 0x000fe20000000a00 */
[----:B------:R-:W2:Y:S04]  /*222d0*/  LDL R12, [R1+0x4] ;  /* 0x00000400010c7983 */ /* 0x000ea80000100800 */
[----:B0-----:R-:W3:Y:S04]  /*222e0*/  @P1 LDG.E R6, desc[UR4][R2.64] ;  /* 0x0000000402061981 */ /* 0x001ee8000c1e1900 */
[----:B------:R-:W3:Y:S01]  /*222f0*/  @P1 LDG.E R2, desc[UR4][R2.64+0x4] ;  /* 0x0000040402021981 */ /* 0x000ee2000c1e1900 */
[----:B-----5:R-:W-:Y:S01]  /*22300*/  IMAD.IADD R8, R5, 0x1, -R8 ;  /* 0x0000000105087824 */ /* 0x020fe200078e0a08 */
[----:B--2---:R-:W-:-:S02]  /*22310*/  LEA R20, R12, 0x80, 0x7 ;  /* 0x000000800c147811 */ /* 0x004fc400078e38ff */
[----:B---3--:R-:W-:-:S05]  /*22320*/  @P1 IADD3 R10, -R6, R2, RZ ;  /* 0x00000002060a1210 */ /* 0x008fca0007ffe1ff */
[----:B------:R-:W-:-:S04]  /*22330*/  IMAD.IADD R5, R8, 0x1, R10 ;  /* 0x0000000108057824 */ /* 0x000fc800078e020a */
[C---:B------:R-:W-:Y:S01]  /*22340*/  VIADD R21, R5.reuse, 0x5f ;  /* 0x0000005f05157836 */ /* 0x040fe20000000000 */
[----:B------:R-:W-:-:S03]  /*22350*/  IADD3 R20, R5, R20, -R0 ;  /* 0x0000001405147210 */ /* 0x000fc60007ffe800 */
[----:B------:R-:W-:-:S05]  /*22360*/  IMAD.HI R21, R21, 0x2aaaaaab, RZ ;  /* 0x2aaaaaab15157827 */ /* 0x000fca00078e02ff */
[----:B------:R-:W-:-:S04]  /*22370*/  SHF.R.U32.HI R2, RZ, 0x1f, R21 ;  /* 0x0000001fff027819 */ /* 0x000fc80000011615 */
[----:B------:R-:W-:Y:S02]  /*22380*/  LEA.HI.SX32 R21, R21, R2, 0x1c ;  /* 0x0000000215157211 */ /* 0x000fe400078fe2ff */
[----:B------:R-:W0:Y:S02]  /*22390*/  LDC.64 R2, c[0x0][0x9e0] ;  /* 0x00027800ff027b82 */ /* 0x000e240000000a00 */
[----:B0-----:R-:W-:Y:S01]  /*223a0*/  ISETP.GE.AND P2, PT, R3, 0x1, PT ;  /* 0x000000010300780c */ /* 0x001fe20003f46270 */
[----:B------:R-:W-:-:S12]  /*223b0*/  IMAD.IADD R2, R20, 0x1, R2 ;  /* 0x0000000114027824 */ /* 0x000fd800078e0202 */
[----:B------:R-:W-:Y:S05]  /*223c0*/  @!P2 BRA `(.L_x_4474) ;  /* 0x000000000048a947 */ /* 0x000fea0003800000 */
[C---:B------:R-:W-:Y:S01]  /*223d0*/  ISETP.GT.AND P0, PT, R20.reuse, RZ, PT ;  /* 0x000000ff1400720c */ /* 0x040fe20003f04270 */
[----:B------:R-:W-:Y:S01]  /*223e0*/  BSSY B0, `(.L_x_4475) ;  /* 0x000000e000007945 */ /* 0x000fe20003800000 */
[----:B------:R-:W-:-:S11]  /*223f0*/  IADD3 R9, R20, -0x1, RZ ;  /* 0xffffffff14097810 */ /* 0x000fd60007ffe0ff */
        /* <DEDUP_REMOVED lines=8> */
.L_x_4476:
[----:B------:R-:W-:-:S13]  /*22480*/  ISETP.NE.AND P0, PT, R3, 0x1, PT ;  /* 0x000000010300780c */ /* 0x000fda0003f05270 */
[----:B------:R-:W0:Y:S02]  /*22490*/  @P0 LDC.64 R6, c[0x0][0x9e8] ;  /* 0x00027a00ff060b82 */ /* 0x000e240000000a00 */
[----:B0-----:R-:W-:-:S05]  /*224a0*/  @P0 IMAD.HI.U32 R6, R9, R6, RZ ;  /* 0x0000000609060227 */ /* 0x001fca00078e00ff */
[----:B------:R-:W-:-:S07]  /*224b0*/  @P0 SHF.R.U32.HI R9, RZ, R7, R6 ;  /* 0x00000007ff090219 */ /* 0x000fce0000011606 */
.L_x_4477:
[----:B------:R-:W-:Y:S05]  /*224c0*/  BSYNC B0 ;  /* 0x0000000000007941 */ /* 0x000fea0003800000 */
.L_x_4475:
[----:B------:R-:W-:-:S05]  /*224d0*/  IMAD R9, R9, R3, R3 ;  /* 0x0000000309097224 */ /* 0x000fca00078e0203 */
[----:B------:R-:W-:-:S07]  /*224e0*/  VIMNMX R2, R2, R9, PT ;  /* 0x0000000902027248 */ /* 0x000fce0003fe0100 */
.L_x_4474:
        /* <DEDUP_REMOVED lines=15> */
.L_x_4480:
[----:B------:R-:W-:Y:S02]  /*225e0*/  ISETP.NE.AND P0, PT, R3, 0x1, PT ;  /* 0x000000010300780c */ /* 0x000fe40003f05270 */
[----:B------:R-:W-:-:S11]  /*225f0*/  MOV R9, R0 ;  /* 0x0000000000097202 */ /* 0x000fd60000000f00 */
[----:B------:R-:W0:Y:S02]  /*22600*/  @P0 LDC.64 R6, c[0x0][0x9e8] ;  /* 0x00027a00ff060b82 */ /* 0x000e240000000a00 */
[----:B0-----:R-:W-:-:S05]  /*22610*/  @P0 IMAD.HI.U32 R6, R0, R6, RZ ;  /* 0x0000000600060227 */ /* 0x001fca00078e00ff */
[----:B------:R-:W-:-:S07]  /*22620*/  @P0 SHF.R.U32.HI R9, RZ, R7, R6 ;  /* 0x00000007ff090219 */ /* 0x000fce0000011606 */
.L_x_4481:
[----:B------:R-:W-:Y:S05]  /*22630*/  BSYNC B0 ;  /* 0x0000000000007941 */ /* 0x000fea0003800000 */
.L_x_4479:
[----:B------:R-:W-:-:S05]  /*22640*/  IMAD R3, R9, R3, RZ ;  /* 0x0000000309037224 */ /* 0x000fca00078e02ff */
[----:B------:R-:W-:-:S07]  /*22650*/  VIMNMX R5, R5, R3, !PT ;  /* 0x0000000305057248 */ /* 0x000fce0007fe0100 */
.L_x_4478:
[----:B------:R-:W-:Y:S01]  /*22660*/  VIADD R3, R2, 0x5f ;  /* 0x0000005f02037836 */ /* 0x000fe20000000000 */
[----:B------:R-:W-:Y:S01]  /*22670*/  BSSY B0, `(.L_x_4482) ;  /* 0x00000ee000007945 */ /* 0x000fe20003800000 */
[----:B------:R-:W-:Y:S01]  /*22680*/  IMAD.HI R5, R5, 0x2aaaaaab, RZ ;  /* 0x2aaaaaab05057827 */ /* 0x000fe200078e02ff */
[----:B------:R-:W-:-:S03]  /*22690*/  PLOP3.LUT P2, PT, PT, PT, PT, 0x80, 0x0 ;  /* 0x000000000000781c */ /* 0x000fc60003f4f070 */
[----:B------:R-:W-:-:S05]  /*226a0*/  IMAD.HI R3, R3, 0x2aaaaaab, RZ ;  /* 0x2aaaaaab03037827 */ /* 0x000fca00078e02ff */
[----:B------:R-:W-:-:S04]  /*226b0*/  SHF.R.U32.HI R2, RZ, 0x1f, R3 ;  /* 0x0000001fff027819 */ /* 0x000fc80000011603 */
[----:B------:R-:W-:Y:S02]  /*226c0*/  LEA.HI.SX32 R3, R3, R2, 0x1c ;  /* 0x0000000203037211 */ /* 0x000fe400078fe2ff */
[----:B------:R-:W-:Y:S02]  /*226d0*/  SHF.R.U32.HI R2, RZ, 0x1f, R5 ;  /* 0x0000001fff027819 */ /* 0x000fe40000011605 */
[----:B------:R-:W-:Y:S02]  /*226e0*/  VIMNMX R3, R21, R3, PT ;  /* 0x0000000315037248 */ /* 0x000fe40003fe0100 */
[----:B------:R-:W-:-:S03]  /*226f0*/  LEA.HI.SX32 R2, R5, R2, 0x1c ;  /* 0x0000000205027211 */ /* 0x000fc600078fe2ff */
[----:B------:R-:W-:Y:S01]  /*22700*/  IMAD R3, R3, 0x60, -R8 ;  /* 0x0000006003037824 */ /* 0x000fe200078e0a08 */
[----:B------:R-:W-:-:S04]  /*22710*/  VIMNMX R2, RZ, R2, !PT ;  /* 0x00000002ff027248 */ /* 0x000fc80007fe0100 */
[----:B------:R-:W-:Y:S01]  /*22720*/  VIMNMX R10, R3, R10, PT ;  /* 0x0000000a030a7248 */ /* 0x000fe20003fe0100 */
[----:B------:R-:W-:-:S05]  /*22730*/  IMAD R2, R2, 0x60, -R8 ;  /* 0x0000006002027824 */ /* 0x000fca00078e0a08 */
[----:B------:R-:W-:-:S04]  /*22740*/  VIMNMX R2, RZ, R2, !PT ;  /* 0x00000002ff027248 */ /* 0x000fc80007fe0100 */
        /* <DEDUP_REMOVED lines=9> */
[----:B------:R-:W-:Y:S05]  /*227e0*/  @!P0 BRA `(.L_x_4483) ;  /* 0x0000000c00588947 */ /* 0x000fea0003800000 */
[----:B------:R-:W2:Y:S01]  /*227f0*/  LDL R9, [R1+0x8] ;  /* 0x0000080001097983 */ /* 0x000ea20000100800 */
[----:B------:R-:W0:Y:S01]  /*22800*/  LDC R2, c[0x0][0x428] ;  /* 0x00010a00ff027b82 */ /* 0x000e220000000800 */
[----:B------:R-:W-:Y:S01]  /*22810*/  UMOV UR4, 0xffffffff ;  /* 0xffffffff00047882 */ /* 0x000fe20000000000 */
[----:B0-----:R-:W-:-:S13]  /*22820*/  ISETP.NE.AND P0, PT, R2, 0x1, PT ;  /* 0x000000010200780c */ /* 0x001fda0003f05270 */
[----:B------:R-:W2:Y:S08]  /*22830*/  @P0 LDC R2, c[0x0][0x42c] ;  /* 0x00010b00ff020b82 */ /* 0x000eb00000000800 */
[----:B------:R-:W0:Y:S01]  /*22840*/  @P0 LDC R7, c[0x0][0x430] ;  /* 0x00010c00ff070b82 */ /* 0x000e220000000800 */
[----:B--2---:R-:W-:-:S04]  /*22850*/  @P0 IMAD.HI.U32 R2, R9, R2, RZ ;  /* 0x0000000209020227 */ /* 0x004fc800078e00ff */
[----:B------:R-:W-:Y:S01]  /*22860*/  IMAD.MOV.U32 R3, RZ, RZ, R9 ;  /* 0x000000ffff037224 */ /* 0x000fe200078e0009 */
[----:B0-----:R-:W-:Y:S02]  /*22870*/  @P0 SHF.R.U32.HI R3, RZ, R7, R2 ;  /* 0x00000007ff030219 */ /* 0x001fe40000011602 */
[----:B------:R-:W-:Y:S01]  /*22880*/  SEL R2, R11, RZ, !P1 ;  /* 0x000000ff0b027207 */ /* 0x000fe20004800000 */
[----:B------:R-:W-:Y:S06]  /*22890*/  BRA.DIV UR4, `(.L_x_4484) ;  /* 0x00000062041c7947 */ /* 0x000fec000b800000 */
.L_x_4643:
[----:B------:R-:W-:-:S03]  /*228a0*/  UMOV UR4, 0xffffffff ;  /* 0xffffffff00047882 */ /* 0x000fc60000000000 */
[----:B------:R-:W-:Y:S05]  /*228b0*/  BRA.DIV UR4, `(.L_x_4485) ;  /* 0x0000006204487947 */ /* 0x000fea000b800000 */
[----:B------:R-:W-:-:S13]  /*228c0*/  ELECT P6, URZ, PT ;  /* 0x00000000003f782f */ /* 0x000fda00038c0000 */
.L_x_4646:
[----:B------:R-:W2:Y:S01]  /*228d0*/  LDL R7, [R1+0x28] ;  /* 0x0000280001077983 */ /* 0x000ea20000100800 */
[----:B------:R-:W-:Y:S01]  /*228e0*/  BSSY B1, `(.L_x_4486) ;  /* 0x000000b000017945 */ /* 0x000fe20003800000 */
[----:B------:R-:W0:Y:S01]  /*228f0*/  S2R R11, SR_CgaCtaId ;  /* 0x00000000000b7919 */ /* 0x000e220000008800 */
[----:B--2---:R-:W-:-:S04]  /*22900*/  IADD3 R7, R7, 0x1, RZ ;  /* 0x0000000107077810 */ /* 0x004fc80007ffe0ff */
        /* <DEDUP_REMOVED lines=8> */
.L_x_4647:
[----:B------:R-:W-:Y:S05]  /*22990*/  BSYNC B1 ;  /* 0x0000000000017941 */ /* 0x000fea0003800000 */
.L_x_4486:
        /* <DEDUP_REMOVED lines=8> */
.L_x_4648:
        /* <DEDUP_REMOVED lines=11> */
.L_x_4491:
        /* <DEDUP_REMOVED lines=29> */
.L_x_4649:
        /* <DEDUP_REMOVED lines=8> */
.L_x_4493:
        /* <DEDUP_REMOVED lines=24> */
.L_x_4489:
[----:B------:R-:W-:Y:S05]  /*22ea0*/  BSYNC B1 ;  /* 0x0000000000017941 */ /* 0x000fea0003800000 */
.L_x_4488:
[----:B01----:R-:W2:Y:S04]  /*22eb0*/  LDL.LU R7, [R1+0x10] ;  /* 0x0000100001077983 */ /* 0x003ea80000300800 */
[----:B------:R-:W3:Y:S01]  /*22ec0*/  LDL.LU R9, [R1+0x14] ;  /* 0x0000140001097983 */ /* 0x000ee20000300800 */
[----:B------:R-:W-:Y:S01]  /*22ed0*/  VIADD R6, R6, 0xfffffffe ;  /* 0xfffffffe06067836 */ /* 0x000fe20000000000 */
        /* <DEDUP_REMOVED lines=10> */
.L_x_4500:
[----:B------:R-:W-:Y:S05]  /*22f80*/  YIELD ;  /* 0x0000000000007946 */ /* 0x000fea0003800000 */
[----:B------:R-:W-:Y:S04]  /*22f90*/  BSSY B1, `(.L_x_4494) ;  /* 0x000004f000017945 */ /* 0x000fe80003800000 */
[----:B-1----:R-:W-:Y:S05]  /*22fa0*/  @!P6 BRA `(.L_x_4495) ;  /* 0x000000040034e947 */ /* 0x002fea0003800000 */
[----:B0-----:R-:W2:Y:S04]  /*22fb0*/  LDL R7, [R1+0x10] ;  /* 0x0000100001077983 */ /* 0x001ea80000100800 */
[----:B------:R-:W3:Y:S01]  /*22fc0*/  LDL R8, [R1+0x14] ;  /* 0x0000140001087983 */ /* 0x000ee20000100800 */
[----:B--2---:R-:W-:Y:S01]  /*22fd0*/  IMAD R7, R7, 0x8, R11 ;  /* 0x0000000807077824 */ /* 0x004fe200078e020b */
[----:B---3--:R-:W-:-:S04]  /*22fe0*/  SHF.L.U32 R8, R8, 0x1f, RZ ;  /* 0x0000001f08087819 */ /* 0x008fc800000006ff */
[----:B------:R-:W0:Y:S02]  /*22ff0*/  SYNCS.PHASECHK.TRANS64.TRYWAIT P0, [R7+URZ+0x308a0], R8 ;  /* 0x0308a008070075a7 */ /* 0x000e24000800017f */
[----:B0-----:R-:W-:Y:S05]  /*23000*/  @!P0 BRA `(.L_x_4496) ;  /* 0x0000005800d08947 */ /* 0x001fea0003800000 */
.L_x_4650:
        /* <DEDUP_REMOVED lines=11> */
.L_x_4497:
[----:B-1----:R-:W2:Y:S01]  /*230c0*/  LDL R9, [R1+0x10] ;  /* 0x0000100001097983 */ /* 0x002ea20000100800 */
[----:B------:R-:W-:Y:S01]  /*230d0*/  R2UR UR9, R7 ;  /* 0x00000000070972ca */ /* 0x000fe200000e0000 */
[----:B------:R-:W-:Y:S01]  /*230e0*/  IMAD R10, R6, 0x60, R4 ;  /* 0x00000060060a7824 */ /* 0x000fe200078e0204 */
        /* <DEDUP_REMOVED lines=8> */
[----:B------:R-:W-:-:S03]  /*23170*/  UMOV UR16, 0x40 ;  /* 0x0000004000107882 */ /* 0x000fc60000000000 */
        /* <DEDUP_REMOVED lines=16> */
.L_x_4651:
        /* <DEDUP_REMOVED lines=8> */
.L_x_4499:
        /* <DEDUP_REMOVED lines=24> */
.L_x_4495:
[----:B------:R-:W-:Y:S05]  /*23480*/  BSYNC B1 ;  /* 0x0000000000017941 */ /* 0x000fea0003800000 */
.L_x_4494:
        /* <DEDUP_REMOVED lines=12> */
.L_x_4483:
[----:B------:R-:W-:Y:S05]  /*23550*/  BSYNC B0 ;  /* 0x0000000000007941 */ /* 0x000fea0003800000 */
.L_x_4482:
[----:B------:R-:W2:Y:S01]  /*23560*/  LDC.64 R2, c[0x0][0x9e0] ;  /* 0x00027800ff027b82 */ /* 0x000ea20000000a00 */
[----:B------:R-:W-:Y:S07]  /*23570*/  @!P2 WARPSYNC.ALL ;  /* 0x000000000000a948 */ /* 0x000fee0003800000 */
[----:B------:R-:W-:Y:S01]  /*23580*/  @!P2 BAR.SYNC.DEFER_BLOCKING 0xc, 0x120 ;  /* 0x030480000000ab1d */ /* 0x000fe20000010000 */
[----:B--2---:R-:W-:Y:S01]  /*23590*/  ISETP.GE.AND P1, PT, R3, 0x1, PT ;  /* 0x000000010300780c */ /* 0x004fe20003f26270 */
[----:B------:R-:W-:-:S12]  /*235a0*/  IMAD.IADD R2, R20, 0x1, R2 ;  /* 0x0000000114027824 */ /* 0x000fd800078e0202 */
[----:B------:R-:W-:Y:S05]  /*235b0*/  @!P1 BRA `(.L_x_4501) ;  /* 0x0000000000489947 */ /* 0x000fea0003800000 */
[C---:B------:R-:W-:Y:S01]  /*235c0*/  ISETP.GT.AND P0, PT, R20.reuse, RZ, PT ;  /* 0x000000ff1400720c */ /* 0x040fe20003f04270 */
[----:B------:R-:W-:Y:S01]  /*235d0*/  BSSY B0, `(.L_x_4502) ;  /* 0x000000e000007945 */ /* 0x000fe20003800000 */
[----:B------:R-:W-:-:S11]  /*235e0*/  VIADD R6, R20, 0xffffffff ;  /* 0xffffffff14067836 */ /* 0x000fd60000000000 */
[----:B------:R-:W-:Y:S05]  /*235f0*/  @P0 BRA `(.L_x_4503) ;  /* 0x00000000001c0947 */ /* 0x000fea0003800000 */
[----:B------:R-:W-:Y:S02]  /*23600*/  ISETP.NE.AND P0, PT, R3, 0x1, PT ;  /* 0x000000010300780c */ /* 0x000fe40003f05270 */
[----:B------:R-:W-:-:S11]  /*23610*/  IADD3 R6, -R20, RZ, RZ ;  /* 0x000000ff14067210 */ /* 0x000fd60007ffe1ff */
[----:B------:R-:W2:Y:S02]  /*23620*/  @P0 LDC.64 R4, c[0x0][0x9e8] ;  /* 0x00027a00ff040b82 */ /* 0x000ea40000000a00 */
[----:B--2---:R-:W-:-:S05]  /*23630*/  @P0 IMAD.HI.U32 R4, R6, R4, RZ ;  /* 0x0000000406040227 */ /* 0x004fca00078e00ff */
[----:B------:R-:W-:-:S04]  /*23640*/  @P0 SHF.R.U32.HI R6, RZ, R5, R4 ;  /* 0x00000005ff060219 */ /* 0x000fc80000011604 */
[----:B------:R-:W-:Y:S01]  /*23650*/  LOP3.LUT R6, RZ, R6, RZ, 0x33, !PT ;  /* 0x00000006ff067212 */ /* 0x000fe200078e33ff */
[----:B------:R-:W-:Y:S06]  /*23660*/  BRA `(.L_x_4504) ;  /* 0x0000000000107947 */ /* 0x000fec0003800000 */
.L_x_4503:
[----:B------:R-:W-:-:S13]  /*23670*/  ISETP.NE.AND P0, PT, R3, 0x1, PT ;  /* 0x000000010300780c */ /* 0x000fda0003f05270 */
[----:B------:R-:W2:Y:S02]  /*23680*/  @P0 LDC.64 R4, c[0x0][0x9e8] ;  /* 0x00027a00ff040b82 */ /* 0x000ea40000000a00 */
[----:B--2---:R-:W-:-:S05]  /*23690*/  @P0 IMAD.HI.U32 R4, R6, R4, RZ ;  /* 0x0000000406040227 */ /* 0x004fca00078e00ff */
[----:B------:R-:W-:-:S07]  /*236a0*/  @P0 SHF.R.U32.HI R6, RZ, R5, R4 ;  /* 0x00000005ff060219 */ /* 0x000fce0000011604 */
.L_x_4504:
[----:B------:R-:W-:Y:S05]  /*236b0*/  BSYNC B0 ;  /* 0x0000000000007941 */ /* 0x000fea0003800000 */
.L_x_4502:
[----:B------:R-:W-:-:S05]  /*236c0*/  IMAD R5, R6, R3, R3 ;  /* 0x0000000306057224 */ /* 0x000fca00078e0203 */
[----:B------:R-:W-:-:S07]  /*236d0*/  VIMNMX R2, R2, R5, PT ;  /* 0x0000000502027248 */ /* 0x000fce0003fe0100 */
.L_x_4501:
[----:B------:R-:W-:Y:S01]  /*236e0*/  VIADD R2, R2, 0x5f ;  /* 0x0000005f02027836 */ /* 0x000fe20000000000 */
[----:B------:R-:W-:-:S03]  /*236f0*/  ULDC UR4, c[0x0][0x9dc] ;  /* 0x0002770000047ab9 */ /* 0x000fc60000000800 */
[----:B------:R-:W-:-:S05]  /*23700*/  IMAD.HI R2, R2, 0x2aaaaaab, RZ ;  /* 0x2aaaaaab02027827 */ /* 0x000fca00078e02ff */
[----:B------:R-:W-:-:S04]  /*23710*/  SHF.R.U32.HI R5, RZ, 0x1f, R2 ;  /* 0x0000001fff057819 */ /* 0x000fc80000011602 */
[----:B------:R-:W-:-:S04]  /*23720*/  LEA.HI.SX32 R2, R2, R5, 0x1c ;  /* 0x0000000502027211 */ /* 0x000fc800078fe2ff */
[----:B------:R-:W-:Y:S01]  /*23730*/  VIMNMX R6, R21, R2, PT ;  /* 0x0000000215067248 */ /* 0x000fe20003fe0100 */
[----:B------:R-:W-:-:S04]  /*23740*/  VIADD R2, R0, -UR4 ;  /* 0x8000000400027c36 */ /* 0x000fc80008000000 */
[----:B------:R2:W-:Y:S01]  /*23750*/  STL [R1+0x24], R6 ;  /* 0x0000240601007387 */ /* 0x0005e20000100800 */
[----:B------:R-:W-:Y:S05]  /*23760*/  @!P1 BRA `(.L_x_4505) ;  /* 0x0000000000449947 */ /* 0x000fea0003800000 */
[----:B------:R-:W-:Y:S01]  /*23770*/  ISETP.GT.AND P0, PT, R0, -0x1, PT ;  /* 0xffffffff0000780c */ /* 0x000fe20003f04270 */
[----:B------:R-:W-:-:S12]  /*23780*/  BSSY B0, `(.L_x_4506) ;  /* 0x000000d000007945 */ /* 0x000fd80003800000 */
[----:B------:R-:W-:Y:S05]  /*23790*/  @P0 BRA `(.L_x_4507) ;  /* 0x00000000001c0947 */ /* 0x000fea0003800000 */
[----:B------:R-:W-:Y:S02]  /*237a0*/  ISETP.NE.AND P0, PT, R3, 0x1, PT ;  /* 0x000000010300780c */ /* 0x000fe40003f05270 */
[----:B01----:R-:W-:-:S11]  /*237b0*/  LOP3.LUT R7, RZ, R0, RZ, 0x33, !PT ;  /* 0x00000000ff077212 */ /* 0x003fd600078e33ff */
[----:B------:R-:W0:Y:S02]  /*237c0*/  @P0 LDC.64 R4, c[0x0][0x9e8] ;  /* 0x00027a00ff040b82 */ /* 0x000e240000000a00 */
[----:B0-----:R-:W-:-:S05]  /*237d0*/  @P0 IMAD.HI.U32 R4, R7, R4, RZ ;  /* 0x0000000407040227 */ /* 0x001fca00078e00ff */
[----:B------:R-:W-:-:S04]  /*237e0*/  @P0 SHF.R.U32.HI R7, RZ, R5, R4 ;  /* 0x00000005ff070219 */ /* 0x000fc80000011604 */
[----:B------:R-:W-:Y:S01]  /*237f0*/  LOP3.LUT R0, RZ, R7, RZ, 0x33, !PT ;  /* 0x00000007ff007212 */ /* 0x000fe200078e33ff */
[----:B------:R-:W-:Y:S06]  /*23800*/  BRA `(.L_x_4508) ;  /* 0x0000000000107947 */ /* 0x000fec0003800000 */
.L_x_4507:
[----:B------:R-:W-:-:S13]  /*23810*/  ISETP.NE.AND P0, PT, R3, 0x1, PT ;  /* 0x000000010300780c */ /* 0x000fda0003f05270 */
[----:B------:R-:W3:Y:S02]  /*23820*/  @P0 LDC.64 R4, c[0x0][0x9e8] ;  /* 0x00027a00ff040b82 */ /* 0x000ee40000000a00 */
[----:B---3--:R-:W-:-:S05]  /*23830*/  @P0 IMAD.HI.U32 R4, R0, R4, RZ ;  /* 0x0000000400040227 */ /* 0x008fca00078e00ff */
[----:B------:R-:W-:-:S07]  /*23840*/  @P0 SHF.R.U32.HI R0, RZ, R5, R4 ;  /* 0x00000005ff000219 */ /* 0x000fce0000011604 */
.L_x_4508:
[----:B------:R-:W-:Y:S05]  /*23850*/  BSYNC B0 ;  /* 0x0000000000007941 */ /* 0x000fea0003800000 */
.L_x_4506:
[----:B------:R-:W-:-:S05]  /*23860*/  IMAD R3, R0, R3, RZ ;  /* 0x0000000300037224 */ /* 0x000fca00078e02ff */
[----:B------:R-:W-:-:S07]  /*23870*/  VIMNMX R2, R2, R3, !PT ;  /* 0x0000000302027248 */ /* 0x000fce0007fe0100 */
.L_x_4505:
[----:B------:R-:W-:Y:S01]  /*23880*/  IMAD.HI R2, R2, 0x2aaaaaab, RZ ;  /* 0x2aaaaaab02027827 */ /* 0x000fe200078e02ff */
[----:B------:R-:W-:Y:S04]  /*23890*/  BSSY B6, `(.L_x_4509) ;  /* 0x0000314000067945 */ /* 0x000fe80003800000 */
[----:B------:R-:W-:-:S04]  /*238a0*/  SHF.R.U32.HI R3, RZ, 0x1f, R2 ;  /* 0x0000001fff037819 */ /* 0x000fc80000011602 */
[----:B------:R-:W-:-:S04]  /*238b0*/  LEA.HI.SX32 R3, R2, R3, 0x1c ;  /* 0x0000000302037211 */ /* 0x000fc800078fe2ff */
[----:B------:R-:W-:-:S04]  /*238c0*/  VIMNMX R0, RZ, R3, !PT ;  /* 0x00000003ff007248 */ /* 0x000fc80007fe0100 */
[----:B------:R-:W-:Y:S01]  /*238d0*/  ISETP.GT.AND P0, PT, R6, R0, PT ;  /* 0x000000000600720c */ /* 0x000fe20003f04270 */
[----:B------:R3:W-:-:S12]  /*238e0*/  STL [R1+0x18], R0 ;  /* 0x0000180001007387 */ /* 0x0007d80000100800 */
[----:B---3--:R-:W-:Y:S05]  /*238f0*/  @P0 BRA `(.L_x_4510) ;  /* 0x00000000004c0947 */ /* 0x008fea0003800000 */
[----:B------:R-:W3:Y:S02]  /*23900*/  S2R R0, SR_TID.X ;  /* 0x0000000000007919 */ /* 0x000ee40000002100 */
[----:B---3--:R-:W-:-:S04]  /*23910*/  LOP3.LUT R0, R0, 0x1f, RZ, 0xc0, !PT ;  /* 0x0000001f00007812 */ /* 0x008fc800078ec0ff */
[----:B------:R-:W-:-:S13]  /*23920*/  ISETP.NE.AND P1, PT, R0, RZ, PT ;  /* 0x000000ff0000720c */ /* 0x000fda0003f25270 */
[----:B------:R-:W-:Y:S05]  /*23930*/  @P1 BRA `(.L_x_4511) ;  /* 0x0000003000241947 */ /* 0x000fea0003800000 */
[----:B01----:R-:W0:Y:S01]  /*23940*/  S2R R7, SR_LANEID ;  /* 0x0000000000077919 */ /* 0x003e220000000000 */
[----:B------:R-:W-:Y:S01]  /*23950*/  VOTEU.ANY UR4, UPT, PT ;  /* 0x0000000000047886 */ /* 0x000fe200038e0100 */
[----:B------:R-:W1:Y:S01]  /*23960*/  LDC.64 R2, c[0x0][0xc38] ;  /* 0x00030e00ff027b82 */ /* 0x000e620000000a00 */
[----:B------:R-:W0:Y:S01]  /*23970*/  FLO.U32 R0, UR4 ;  /* 0x0000000400007d00 */ /* 0x000e2200080e0000 */
[----:B------:R-:W-:-:S07]  /*23980*/  ULDC.64 UR6, c[0x0][0x208] ;  /* 0x0000820000067ab9 */ /* 0x000fce0000000a00 */
[----:B------:R-:W1:Y:S01]  /*23990*/  POPC R5, UR4 ;  /* 0x0000000400057d09 */ /* 0x000e620008000000 */
[----:B0-----:R-:W-:-:S13]  /*239a0*/  ISETP.EQ.U32.AND P0, PT, R0, R7, PT ;  /* 0x000000070000720c */ /* 0x001fda0003f02070 */
[----:B-1----:R-:W3:Y:S01]  /*239b0*/  @P0 ATOMG.E.ADD.STRONG.GPU PT, R3, desc[UR6][R2.64], R5 ;  /* 0x00000005020309a8 */ /* 0x002ee200081ee1c6 */
[----:B------:R-:W0:Y:S02]  /*239c0*/  S2R R4, SR_LTMASK ;  /* 0x0000000000047919 */ /* 0x000e240000003900 */
[----:B0-----:R-:W-:-:S04]  /*239d0*/  LOP3.LUT R4, R4, UR4, RZ, 0xc0, !PT ;  /* 0x0000000404047c12 */ /* 0x001fc8000f8ec0ff */
[----:B------:R-:W0:Y:S01]  /*239e0*/  POPC R7, R4 ;  /* 0x0000000400077309 */ /* 0x000e220000000000 */
[----:B---3--:R-:W0:Y:S02]  /*239f0*/  SHFL.IDX PT, R0, R3, R0, 0x1f ;  /* 0x00001f0003007589 */ /* 0x008e2400000e0000 */
[----:B0-----:R-:W-:-:S05]  /*23a00*/  IADD3 R0, R0, UR36, R7 ;  /* 0x0000002400007c10 */ /* 0x001fca000fffe007 */
[----:B------:R3:W-:Y:S01]  /*23a10*/  STL [R1], R0 ;  /* 0x0000000001007387 */ /* 0x0007e20000100800 */
[----:B------:R-:W-:Y:S05]  /*23a20*/  BRA `(.L_x_4511) ;  /* 0x0000002c00e87947 */ /* 0x000fea0003800000 */
.L_x_4510:
[----:B------:R-:W3:Y:S01]  /*23a30*/  S2R R3, SR_CgaCtaId ;  /* 0x0000000000037919 */ /* 0x000ee20000008800 */
[----:B------:R-:W-:-:S04]  /*23a40*/  MOV R0, 0x400 ;  /* 0x0000040000007802 */ /* 0x000fc80000000f00 */
[----:B---3--:R-:W-:-:S05]  /*23a50*/  LEA R2, R3, R0, 0x18 ;  /* 0x0000000003027211 */ /* 0x008fca00078ec0ff */
[----:B------:R3:W-:Y:S01]  /*23a60*/  STL [R1+0x20], R2 ;  /* 0x0000200201007387 */ /* 0x0007e20000100800 */
[----:B------:R-:W-:-:S05]  /*23a70*/  VIADD R0, R2, 0x1e400 ;  /* 0x0001e40002007836 */ /* 0x000fca0000000000 */
[----:B------:R-:W-:-:S13]  /*23a80*/  LOP3.LUT P0, RZ, R0, 0x3ff, RZ, 0xc0, !PT ;  /* 0x000003ff00ff7812 */ /* 0x000fda000780c0ff */
[----:B---3--:R-:W-:Y:S05]  /*23a90*/  @!P0 BRA `(.L_x_4512) ;  /* 0x0000000000408947 */ /* 0x008fea0003800000 */
[----:B------:R-:W-:Y:S01]  /*23aa0*/  MOV R2, 0x0 ;  /* 0x0000000000027802 */ /* 0x000fe20000000f00 */
[----:B------:R-:W-:Y:S01]  /*23ab0*/  ULDC.64 UR6, c[0x4][0x1b8] ;  /* 0x01006e0000067ab9 */ /* 0x000fe20000000a00 */
[----:B------:R-:W-:Y:S01]  /*23ac0*/  ULDC.64 UR8, c[0x4][0x1c0] ;  /* 0x0100700000087ab9 */ /* 0x000fe20000000a00 */
[----:B------:R-:W-:Y:S01]  /*23ad0*/  ULDC.64 UR4, c[0x4][0xf8] ;  /* 0x01003e0000047ab9 */ /* 0x000fe20000000a00 */
[----:B------:R-:W-:Y:S01]  /*23ae0*/  IMAD.U32 R4, RZ, RZ, UR6 ;  /* 0x00000006ff047e24 */ /* 0x000fe2000f8e00ff */
[----:B------:R-:W-:Y:S01]  /*23af0*/  MOV R5, UR7 ;  /* 0x0000000700057c02 */ /* 0x000fe20008000f00 */
[----:B------:R-:W3:Y:S01]  /*23b00*/  LDC.64 R2, c[0x4][R2] ;  /* 0x0100000002027b82 */ /* 0x000ee20000000a00 */
[----:B--2---:R-:W-:Y:S01]  /*23b10*/  IMAD.U32 R6, RZ, RZ, UR8 ;  /* 0x00000008ff067e24 */ /* 0x004fe2000f8e00ff */
[----:B------:R-:W-:Y:S01]  /*23b20*/  MOV R8, 0x70 ;  /* 0x0000007000087802 */ /* 0x000fe20000000f00 */
[----:B01----:R-:W-:Y:S02]  /*23b30*/  IMAD.U32 R7, RZ, RZ, UR9 ;  /* 0x00000009ff077e24 */ /* 0x003fe4000f8e00ff */
[----:B------:R-:W-:-:S02]  /*23b40*/  IMAD.U32 R10, RZ, RZ, UR4 ;  /* 0x00000004ff0a7e24 */ /* 0x000fc4000f8e00ff */
[----:B------:R-:W-:Y:S02]  /*23b50*/  IMAD.U32 R11, RZ, RZ, UR5 ;  /* 0x00000005ff0b7e24 */ /* 0x000fe4000f8e00ff */
[----:B------:R-:W-:Y:S02]  /*23b60*/  IMAD.MOV.U32 R12, RZ, RZ, 0x1 ;  /* 0x00000001ff0c7424 */ /* 0x000fe400078e00ff */
[----:B------:R-:W-:-:S07]  /*23b70*/  IMAD.MOV.U32 R13, RZ, RZ, RZ ;  /* 0x000000ffff0d7224 */ /* 0x000fce00078e00ff */
[----:B------:R-:W-:-:S07]  /*23b80*/  LEPC R20, `(.L_x_4512) ;  /* 0x000000001014794e */ /* 0x000fce0000000000 */
[----:B---3--:R-:W-:Y:S05]  /*23b90*/  CALL.ABS.NOINC R2 ;  /* 0x0000000002007343 */ /* 0x008fea0003c00000 */
.L_x_4512:
[----:B------:R-:W3:Y:S02]  /*23ba0*/  LDL R2, [R1+0x20] ;  /* 0x0000200001027983 */ /* 0x000ee40000100800 */
[----:B---3--:R-:W-:-:S05]  /*23bb0*/  VIADD R0, R2, 0x400 ;  /* 0x0000040002007836 */ /* 0x008fca0000000000 */
[----:B------:R-:W-:-:S13]  /*23bc0*/  LOP3.LUT P0, RZ, R0, 0x3ff, RZ, 0xc0, !PT ;  /* 0x000003ff00ff7812 */ /* 0x000fda000780c0ff */
[----:B------:R-:W-:Y:S05]  /*23bd0*/  @!P0 BRA `(.L_x_4513) ;  /* 0x0000000000808947 */ /* 0x000fea0003800000 */
[----:B------:R-:W-:Y:S01]  /*23be0*/  MOV R0, 0x0 ;  /* 0x0000000000007802 */ /* 0x000fe20000000f00 */
[----:B------:R-:W-:Y:S01]  /*23bf0*/  ULDC.64 UR6, c[0x4][0x1b8] ;  /* 0x01006e0000067ab9 */ /* 0x000fe20000000a00 */
[----:B------:R-:W-:Y:S01]  /*23c00*/  ULDC.64 UR8, c[0x4][0x1c0] ;  /* 0x0100700000087ab9 */ /* 0x000fe20000000a00 */
[----:B------:R-:W-:Y:S01]  /*23c10*/  ULDC.64 UR4, c[0x4][0x100] ;  /* 0x0100400000047ab9 */ /* 0x000fe20000000a00 */
[----:B------:R3:W4:Y:S01]  /*23c20*/  LDC.64 R2, c[0x4][R0] ;  /* 0x0100000000027b82 */ /* 0x0007220000000a00 */
[----:B------:R-:W-:Y:S01]  /*23c30*/  IMAD.U32 R4, RZ, RZ, UR6 ;  /* 0x00000006ff047e24 */ /* 0x000fe2000f8e00ff */
[----:B------:R-:W-:Y:S01]  /*23c40*/  MOV R5, UR7 ;  /* 0x0000000700057c02 */ /* 0x000fe20008000f00 */
[----:B--2---:R-:W-:Y:S01]  /*23c50*/  IMAD.U32 R6, RZ, RZ, UR8 ;  /* 0x00000008ff067e24 */ /* 0x004fe2000f8e00ff */
[----:B------:R-:W-:Y:S01]  /*23c60*/  MOV R8, 0x70 ;  /* 0x0000007000087802 */ /* 0x000fe20000000f00 */
[----:B01----:R-:W-:Y:S02]  /*23c70*/  IMAD.U32 R7, RZ, RZ, UR9 ;  /* 0x00000009ff077e24 */ /* 0x003fe4000f8e00ff */
[----:B------:R-:W-:-:S02]  /*23c80*/  IMAD.U32 R10, RZ, RZ, UR4 ;  /* 0x00000004ff0a7e24 */ /* 0x000fc4000f8e00ff */
[----:B------:R-:W-:Y:S02]  /*23c90*/  IMAD.U32 R11, RZ, RZ, UR5 ;  /* 0x00000005ff0b7e24 */ /* 0x000fe4000f8e00ff */
[----:B------:R-:W-:Y:S02]  /*23ca0*/  IMAD.MOV.U32 R12, RZ, RZ, 0x1 ;  /* 0x00000001ff0c7424 */ /* 0x000fe400078e00ff */
[----:B---3--:R-:W-:-:S07]  /*23cb0*/  IMAD.MOV.U32 R13, RZ, RZ, RZ ;  /* 0x000000ffff0d7224 */ /* 0x008fce00078e00ff */
[----:B------:R-:W-:-:S07]  /*23cc0*/  LEPC R20, `(.L_x_4514) ;  /* 0x000000001014794e */ /* 0x000fce0000000000 */
[----:B----4-:R-:W-:Y:S05]  /*23cd0*/  CALL.ABS.NOINC R2 ;  /* 0x0000000002007343 */ /* 0x010fea0003c00000 */
.L_x_4514:
        /* <DEDUP_REMOVED lines=16> */
.L_x_4513:
[----:B01----:R-:W3:Y:S01]  /*23de0*/  LDL R7, [R1+0x8] ;  /* 0x0000080001077983 */ /* 0x003ee20000100800 */
[----:B------:R-:W0:Y:S01]  /*23df0*/  LDC R0, c[0x0][0x428] ;  /* 0x00010a00ff007b82 */ /* 0x000e220000000800 */
[----:B------:R-:W-:Y:S02]  /*23e00*/  ULDC.64 UR4, c[0x0][0x9f8] ;  /* 0x00027e0000047ab9 */ /* 0x000fe40000000a00 */
[----:B--2---:R-:W2:Y:S04]  /*23e10*/  LDL.LU R6, [R1+0x2c] ;  /* 0x00002c0001067983 */ /* 0x004ea80000300800 */
[----:B------:R-:W2:Y:S04]  /*23e20*/  LDL.LU R4, [R1+0x4] ;  /* 0x0000040001047983 */ /* 0x000ea80000300800 */
[----:B------:R-:W4:Y:S01]  /*23e30*/  LDL R5, [R1+0xc] ;  /* 0x00000c0001057983 */ /* 0x000f220000100800 */
[----:B------:R-:W-:Y:S01]  /*23e40*/  ULDC.64 UR6, c[0x0][0x208] ;  /* 0x0000820000067ab9 */ /* 0x000fe20000000a00 */
[----:B------:R-:W1:Y:S01]  /*23e50*/  S2R R8, SR_TID.X ;  /* 0x0000000000087919 */ /* 0x000e620000002100 */
[----:B0-----:R-:W-:-:S13]  /*23e60*/  ISETP.NE.AND P0, PT, R0, 0x1, PT ;  /* 0x000000010000780c */ /* 0x001fda0003f05270 */
[----:B------:R-:W3:Y:S08]  /*23e70*/  @P0 LDC R0, c[0x0][0x42c] ;  /* 0x00010b00ff000b82 */ /* 0x000ef00000000800 */
[----:B------:R-:W0:Y:S01]  /*23e80*/  @P0 LDC R2, c[0x0][0x430] ;  /* 0x00010c00ff020b82 */ /* 0x000e220000000800 */
[----:B-1----:R-:W-:-:S04]  /*23e90*/  LOP3.LUT R8, R8, 0x1f, RZ, 0xc0, !PT ;  /* 0x0000001f08087812 */ /* 0x002fc800078ec0ff */
[----:B------:R-:W-:-:S04]  /*23ea0*/  ISETP.NE.AND P6, PT, R8, RZ, PT ;  /* 0x000000ff0800720c */ /* 0x000fc80003fc5270 */
[----:B------:R-:W-:-:S09]  /*23eb0*/  PLOP3.LUT P1, PT, P6, PT, PT, 0x8, 0x0 ;  /* 0x000000000000781c */ /* 0x000fd2000372e170 */
[----:B------:R-:W-:-:S05]  /*23ec0*/  VOTEU.ALL UP1, P6 ;  /* 0x00000000003f7886 */ /* 0x000fca0003020000 */
[----:B------:R-:W-:-:S04]  /*23ed0*/  @!UP1 UIADD3 UR8, UP0, UR38, 0x270, URZ ;  /* 0x0000027026089890 */ /* 0x000fc8000ff1e03f */
[----:B------:R-:W-:-:S03]  /*23ee0*/  @!UP1 UIADD3.X UR9, URZ, UR39, URZ, UP0, !UPT ;  /* 0x000000273f099290 */ /* 0x000fc600087fe43f */
[----:B------:R-:W-:Y:S01]  /*23ef0*/  VOTEU.ALL UP0, P6 ;  /* 0x00000000003f7886 */ /* 0x000fe20003000000 */
[----:B---3--:R-:W-:-:S04]  /*23f00*/  @P0 IMAD.HI.U32 R3, R7, R0, RZ ;  /* 0x0000000007030227 */ /* 0x008fc800078e00ff */
[----:B------:R-:W-:Y:S01]  /*23f10*/  IMAD.MOV.U32 R0, RZ, RZ, R7 ;  /* 0x000000ffff007224 */ /* 0x000fe200078e0007 */
[----:B0-----:R-:W-:Y:S02]  /*23f20*/  @P0 SHF.R.U32.HI R0, RZ, R2, R3 ;  /* 0x00000002ff000219 */ /* 0x001fe40000011603 */
[----:B------:R-:W-:Y:S01]  /*23f30*/  ISETP.NE.U32.AND P0, PT, RZ, UR4, PT ;  /* 0x00000004ff007c0c */ /* 0x000fe2000bf05070 */
[----:B--2---:R-:W-:-:S03]  /*23f40*/  IMAD R3, R4, 0x80, R6 ;  /* 0x0000008004037824 */ /* 0x004fc600078e0206 */
[----:B------:R-:W-:Y:S01]  /*23f50*/  ISETP.NE.AND.EX P0, PT, RZ, UR5, PT, P0 ;  /* 0x00000005ff007c0c */ /* 0x000fe2000bf05300 */
[----:B----4-:R-:W-:Y:S01]  /*23f60*/  IMAD.MOV.U32 R4, RZ, RZ, R5 ;  /* 0x000000ffff047224 */ /* 0x010fe200078e0005 */
[----:B------:R-:W-:-:S11]  /*23f70*/  ULDC.64 UR4, c[0x0][0xa00] ;  /* 0x0002800000047ab9 */ /* 0x000fd60000000a00 */
[----:B------:R-:W0:Y:S02]  /*23f80*/  @P0 LDC.64 R6, c[0x0][0x9f8] ;  /* 0x00027e00ff060b82 */ /* 0x000e240000000a00 */
[----:B0-----:R-:W-:-:S05]  /*23f90*/  @P0 IMAD.WIDE R6, R5, 0x4, R6 ;  /* 0x0000000405060825 */ /* 0x001fca00078e0206 */
[----:B------:R0:W5:Y:S01]  /*23fa0*/  @P0 LDG.E R4, desc[UR6][R6.64] ;  /* 0x0000000606040981 */ /* 0x000162000c1e1900 */
[----:B------:R-:W-:-:S04]  /*23fb0*/  ISETP.NE.U32.AND P0, PT, RZ, UR4, PT ;  /* 0x00000004ff007c0c */ /* 0x000fc8000bf05070 */
[----:B------:R-:W-:-:S04]  /*23fc0*/  ISETP.NE.AND.EX P0, PT, RZ, UR5, PT, P0 ;  /* 0x00000005ff007c0c */ /* 0x000fc8000bf05300 */
[----:B------:R-:W-:-:S09]  /*23fd0*/  SEL R2, R5, RZ, !P0 ;  /* 0x000000ff05027207 */ /* 0x000fd20004000000 */
.L_x_4515:
[----:B------:R-:W2:Y:S01]  /*23fe0*/  LDL R5, [R1+0x8] ;  /* 0x0000080001057983 */ /* 0x000ea20000100800 */
        /* <DEDUP_REMOVED lines=16> */
.L_x_4516:
[----:B------:R-:W2:Y:S01]  /*240f0*/  LDL R5, [R1+0x8] ;  /* 0x0000080001057983 */ /* 0x000ea20000100800 */
        /* <DEDUP_REMOVED lines=15> */
.L_x_4517:
        /* <DEDUP_REMOVED lines=16> */
[----:B0----5:R-:W-:Y:S02]  /*242f0*/  SEL R6, R4, RZ, !P0 ;  /* 0x000000ff04067207 */ /* 0x021fe40004000000 */
[----:B--2---:R-:W-:Y:S01]  /*24300*/  IADD3 R5, R5, -0x1, RZ ;  /* 0xffffffff05057810 */ /* 0x004fe20007ffe0ff */
[----:B------:R-:W-:Y:S06]  /*24310*/  BRA.DIV UR4, `(.L_x_4518) ;  /* 0x0000004a04347947 */ /* 0x000fec000b800000 */
.L_x_4654:
[----:B------:R-:W-:Y:S01]  /*24320*/  UMOV UR4, 0xffffffff ;  /* 0xffffffff00047882 */ /* 0x000fe20000000000 */
[----:B------:R-:W-:Y:S02]  /*24330*/  SHF.R.S32.HI R20, RZ, 0x1f, R4 ;  /* 0x0000001fff147819 */ /* 0x000fe40000011404 */
[----:B------:R-:W-:Y:S05]  /*24340*/  BRA.DIV UR4, `(.L_x_4519) ;  /* 0x0000004a045c7947 */ /* 0x000fea000b800000 */
[----:B------:R-:W-:-:S13]  /*24350*/  ELECT P6, URZ, PT ;  /* 0x00000000003f782f */ /* 0x000fda00038c0000 */
.L_x_4657:
        /* <DEDUP_REMOVED lines=19> */
[----:B------:R-:W-:-:S04]  /*24490*/  LEA R10, P0, R6, R8, 0x2 ;  /* 0x00000008060a7211 */ /* 0x000fc800078010ff */
[----:B------:R-:W-:-:S05]  /*244a0*/  LEA.HI.X R11, R6, R9, R7, 0x2, P0 ;  /* 0x00000009060b7211 */ /* 0x000fca00000f1407 */
[----:B------:R0:W5:Y:S04]  /*244b0*/  LDG.E R6, desc[UR6][R10.64] ;  /* 0x000000060a067981 */ /* 0x000168000c1e1900 */
.L_x_4521:
[----:B0-----:R-:W0:Y:S01]  /*244c0*/  S2R R10, SR_CgaCtaId ;  /* 0x00000000000a7919 */ /* 0x001e220000008800 */
[----:B------:R-:W-:-:S04]  /*244d0*/  MOV R7, 0x400 ;  /* 0x0000040000077802 */ /* 0x000fc80000000f00 */
[----:B0-----:R-:W-:Y:S02]  /*244e0*/  LEA R7, R10, R7, 0x18 ;  /* 0x000000070a077211 */ /* 0x001fe400078ec0ff */
[----:B------:R-:W-:-:S03]  /*244f0*/  SHF.L.U32 R10, R19, 0x1f, RZ ;  /* 0x0000001f130a7819 */ /* 0x000fc600000006ff */
[----:B------:R-:W-:-:S04]  /*24500*/  IMAD R7, R17, 0x8, R7 ;  /* 0x0000000811077824 */ /* 0x000fc800078e0207 */
[----:B------:R-:W0:Y:S02]  /*24510*/  SYNCS.PHASECHK.TRANS64.TRYWAIT P0, [R7+URZ+0x30840], R10 ;  /* 0x0308400a070075a7 */ /* 0x000e24000800017f */
[----:B0-----:R-:W-:Y:S05]  /*24520*/  @!P0 BRA `(.L_x_4522) ;  /* 0x0000004800048947 */ /* 0x001fea0003800000 */
.L_x_4658:
        /* <DEDUP_REMOVED lines=11> */
.L_x_4523:
[----:B------:R-:W1:Y:S01]  /*245e0*/  S2R R11, SR_CgaCtaId ;  /* 0x00000000000b7919 */ /* 0x000e620000008800 */
[----:B0-----:R-:W-:Y:S01]  /*245f0*/  MOV R10, 0x400 ;  /* 0x00000400000a7802 */ /* 0x001fe20000000f00 */
        /* <DEDUP_REMOVED lines=9> */
[----:B-----5:R-:W-:-:S05]  /*24690*/  R2UR UR13, R6 ;  /* 0x00000000060d72ca */ /* 0x020fca00000e0000 */
[----:B------:R-:W-:-:S04]  /*246a0*/  UIADD3 UR9, UR9, 0x30830, URZ ;  /* 0x0003083009097890 */ /* 0x000fc8000fffe03f */
[----:B------:R-:W-:Y:S02]  /*246b0*/  UIMAD UR11, UR11, 0x60, UR5 ;  /* 0x000000600b0b78a4 */ /* 0x000fe4000f8e0205 */
        /* <DEDUP_REMOVED lines=15> */
[----:B------:R0:W-:Y:S02]  /*247b0*/  UTMALDG.4D [UR8], [UR4], desc[UR6] ;  /* 0x00000608040075b4 */ /* 0x0001e40008019000 */
[----:B0-----:R-:W-:Y:S01]  /*247c0*/  NOP ;  /* 0x0000000000007918 */ /* 0x001fe20000000000 */
.L_x_4520:
[----:B------:R-:W2:Y:S04]  /*247d0*/  LDL.LU R13, [R1+0x8] ;  /* 0x00000800010d7983 */ /* 0x000ea80000300800 */
[----:B------:R-:W3:Y:S01]  /*247e0*/  LDL.LU R12, [R1+0x28] ;  /* 0x00002800010c7983 */ /* 0x000ee20000300800 */
[----:B------:R-:W-:Y:S01]  /*247f0*/  MOV R10, 0x400 ;  /* 0x00000400000a7802 */ /* 0x000fe20000000f00 */
[----:B------:R-:W-:Y:S05]  /*24800*/  WARPSYNC.ALL ;  /* 0x0000000000007948 */ /* 0x000fea0003800000 */
[----:B------:R-:W0:Y:S01]  /*24810*/  S2R R11, SR_CgaCtaId ;  /* 0x00000000000b7919 */ /* 0x000e220000008800 */
[----:B------:R-:W-:-:S13]  /*24820*/  ELECT P0, URZ, PT ;  /* 0x00000000003f782f */ /* 0x000fda0003800000 */
[C---:B------:R-:W-:Y:S01]  /*24830*/  @P0 R2UR UR13, R2.reuse ;  /* 0x00000000020d02ca */ /* 0x040fe200000e0000 */
[----:B------:R-:W-:Y:S01]  /*24840*/  UIADD3 UR4, UP0, UR38, 0x270, URZ ;  /* 0x0000027026047890 */ /* 0x000fe2000ff1e03f */
[C---:B------:R-:W-:Y:S01]  /*24850*/  @P0 R2UR UR11, R3.reuse ;  /* 0x00000000030b02ca */ /* 0x040fe200000e0000 */
[----:B------:R-:W-:Y:S01]  /*24860*/  UMOV UR6, 0x0 ;  /* 0x0000000000067882 */ /* 0x000fe20000000000 */
[----:B------:R-:W-:Y:S01]  /*24870*/  UMOV UR7, 0x12f00000 ;  /* 0x12f0000000077882 */ /* 0x000fe20000000000 */
[----:B------:R-:W-:Y:S01]  /*24880*/  UIADD3.X UR5, URZ, UR39, URZ, UP0, !UPT ;  /* 0x000000273f057290 */ /* 0x000fe200087fe43f */
[----:B------:R-:W-:Y:S01]  /*24890*/  @P0 R2UR UR21, R2 ;  /* 0x00000000021502ca */ /* 0x000fe200000e0000 */
[----:B------:R-:W-:Y:S01]  /*248a0*/  UMOV UR10, URZ ;  /* 0x0000003f000a7c82 */ /* 0x000fe20008000000 */
[----:B------:R-:W-:Y:S01]  /*248b0*/  @P0 R2UR UR19, R3 ;  /* 0x00000000031302ca */ /* 0x000fe200000e0000 */
[----:B------:R-:W-:Y:S01]  /*248c0*/  UMOV UR14, 0x0 ;  /* 0x00000000000e7882 */ /* 0x000fe20000000000 */
[----:B------:R-:W-:Y:S01]  /*248d0*/  UMOV UR15, 0x12f00000 ;  /* 0x12f00000000f7882 */ /* 0x000fe20000000000 */
[----:B------:R-:W-:Y:S01]  /*248e0*/  UMOV UR18, 0x40 ;  /* 0x0000004000127882 */ /* 0x000fe20000000000 */
[----:B------:R-:W-:Y:S01]  /*248f0*/  @P0 IMAD.MOV.U32 R7, RZ, RZ, 0xc000 ;  /* 0x0000c000ff070424 */ /* 0x000fe200078e00ff */
        /* <DEDUP_REMOVED lines=10> */
[----:B------:R-:W-:Y:S01]  /*249a0*/  UMOV UR17, UR9 ;  /* 0x0000000900117c82 */ /* 0x000fe20008000000 */
[----:B--2---:R-:W-:-:S02]  /*249b0*/  @P0 R2UR UR12, R13 ;  /* 0x000000000d0c02ca */ /* 0x004fc400000e0000 */
[----:B------:R-:W-:Y:S01]  /*249c0*/  @P0 R2UR UR20, R13 ;  /* 0x000000000d1402ca */ /* 0x000fe200000e0000 */
[----:B---3--:R-:W-:-:S05]  /*249d0*/  VIADD R12, R12, 0x1 ;  /* 0x000000010c0c7836 */ /* 0x008fca0000000000 */
[----:B------:R0:W-:Y:S05]  /*249e0*/  STL [R1+0x28], R12 ;  /* 0x0000280c01007387 */ /* 0x0001ea0000100800 */
[----:B------:R1:W-:Y:S02]  /*249f0*/  UTMALDG.4D [UR8], [UR4], desc[UR6] ;  /* 0x00000608040075b4 */ /* 0x0003e40008019000 */
[----:B------:R0:W-:Y:S01]  /*24a00*/  UTMALDG.4D [UR16], [UR4], desc[UR14] ;  /* 0x00000e10040075b4 */ /* 0x0001e20008019000 */
[----:B-1----:R-:W-:Y:S01]  /*24a10*/  @P0 R2UR UR13, R2 ;  /* 0x00000000020d02ca */ /* 0x002fe200000e0000 */
[----:B------:R-:W-:Y:S01]  /*24a20*/  UIADD3 UR8, UR24, 0x1a400, URZ ;  /* 0x0001a40018087890 */ /* 0x000fe2000fffe03f */
[----:B------:R-:W-:Y:S01]  /*24a30*/  LEA.HI R2, R12, R12, RZ, 0x1 ;  /* 0x0000000c0c027211 */ /* 0x000fe200078f08ff */
[----:B------:R-:W-:Y:S01]  /*24a40*/  UMOV UR10, 0x80 ;  /* 0x00000080000a7882 */ /* 0x000fe20000000000 */
[----:B------:R-:W-:-:S02]  /*24a50*/  @P0 R2UR UR12, R13 ;  /* 0x000000000d0c02ca */ /* 0x000fc400000e0000 */
[----:B------:R-:W-:Y:S02]  /*24a60*/  @P0 R2UR UR11, R3 ;  /* 0x00000000030b02ca */ /* 0x000fe400000e0000 */
[----:B------:R-:W-:-:S05]  /*24a70*/  LOP3.LUT R2, R2, 0xfffffffe, RZ, 0xc0, !PT ;  /* 0xfffffffe02027812 */ /* 0x000fca00078ec0ff */
[----:B------:R-:W-:-:S05]  /*24a80*/  IMAD.IADD R2, R12, 0x1, -R2 ;  /* 0x000000010c027824 */ /* 0x000fca00078e0a02 */
[----:B------:R-:W-:Y:S01]  /*24a90*/  SHF.L.U32 R2, R2, 0x1f, RZ ;  /* 0x0000001f02027819 */ /* 0x000fe200000006ff */
[----:B------:R0:W-:Y:S03]  /*24aa0*/  UTMALDG.4D [UR8], [UR4], desc[UR22] ;  /* 0x00001608040075b4 */ /* 0x0001e60008019000 */
[----:B------:R-:W1:Y:S02]  /*24ab0*/  SYNCS.PHASECHK.TRANS64.TRYWAIT P0, [R10+URZ+0x30820], R2 ;  /* 0x030820020a0075a7 */ /* 0x000e64000800017f */
[----:B01----:R-:W-:Y:S05]  /*24ac0*/  @!P0 BRA `(.L_x_4525) ;  /* 0x0000004000b08947 */ /* 0x003fea0003800000 */
.L_x_4659:
[----:B------:R-:W-:Y:S05]  /*24ad0*/  BSYNC B0 ;  /* 0x0000000000007941 */ /* 0x000fea0003800000 */
.L_x_4524:
        /* <DEDUP_REMOVED lines=37> */
[----:B------:R-:W-:Y:S01]  /*24d30*/  IMAD.MOV R2, RZ, RZ, -R2 ;  /* 0x000000ffff027224 */ /* 0x000fe200078e0a02 */
[----:B------:R-:W-:Y:S02]  /*24d40*/  IADD3 R15, R15, R11, RZ ;  /* 0x0000000b0f0f7210 */ /* 0x000fe40007ffe0ff */
[----:B------:R-:W-:Y:S01]  /*24d50*/  LEA R8, P0, R10, R8, 0x2 ;  /* 0x000000080a087211 */ /* 0x000fe200078010ff */
[----:B------:R-:W-:-:S03]  /*24d60*/  IMAD R7, R21, R2, R7 ;  /* 0x0000000215077224 */ /* 0x000fc600078e0207 */
[----:B------:R-:W-:-:S05]  /*24d70*/  LEA.HI.X R9, R10, R9, R15, 0x2, P0 ;  /* 0x000000090a097211 */ /* 0x000fca00000f140f */
[----:B------:R0:W5:Y:S04]  /*24d80*/  LDG.E R2, desc[UR6][R8.64] ;  /* 0x0000000608027981 */ /* 0x000168000c1e1900 */
.L_x_4532:
[----:B0-----:R-:W0:Y:S01]  /*24d90*/  S2R R8, SR_CgaCtaId ;  /* 0x0000000000087919 */ /* 0x001e220000008800 */
[----:B------:R-:W-:-:S04]  /*24da0*/  MOV R3, 0x400 ;  /* 0x0000040000037802 */ /* 0x000fc80000000f00 */
[----:B0-----:R-:W-:Y:S02]  /*24db0*/  LEA R3, R8, R3, 0x18 ;  /* 0x0000000308037211 */ /* 0x001fe400078ec0ff */
[----:B------:R-:W-:-:S03]  /*24dc0*/  SHF.L.U32 R8, R14, 0x1f, RZ ;  /* 0x0000001f0e087819 */ /* 0x000fc600000006ff */
[----:B------:R-:W-:-:S04]  /*24dd0*/  IMAD R3, R12, 0x8, R3 ;  /* 0x000000080c037824 */ /* 0x000fc800078e0203 */
[----:B------:R-:W0:Y:S02]  /*24de0*/  SYNCS.PHASECHK.TRANS64.TRYWAIT P0, [R3+URZ+0x30840], R8 ;  /* 0x03084008030075a7 */ /* 0x000e24000800017f */
[----:B0-----:R-:W-:Y:S05]  /*24df0*/  @!P0 BRA `(.L_x_4533) ;  /* 0x0000004000048947 */ /* 0x001fea0003800000 */
.L_x_4660:
        /* <DEDUP_REMOVED lines=11> */
.L_x_4534:
[----:B------:R-:W1:Y:S01]  /*24eb0*/  S2R R10, SR_CgaCtaId ;  /* 0x00000000000a7919 */ /* 0x000e620000008800 */
[----:B------:R-:W-:Y:S01]  /*24ec0*/  MOV R9, 0x400 ;  /* 0x0000040000097802 */ /* 0x000fe20000000f00 */
        /* <DEDUP_REMOVED lines=9> */
[----:B-----5:R-:W-:Y:S01]  /*24f60*/  R2UR UR13, R2 ;  /* 0x00000000020d72ca */ /* 0x020fe200000e0000 */
[----:B------:R-:W-:Y:S01]  /*24f70*/  UMOV UR18, 0x80 ;  /* 0x0000008000127882 */ /* 0x000fe20000000000 */
[----:B0-----:R-:W-:-:S03]  /*24f80*/  SHF.L.U32 R8, R19, 0x1f, RZ ;  /* 0x0000001f13087819 */ /* 0x001fc600000006ff */
        /* <DEDUP_REMOVED lines=20> */
.L_x_4661:
        /* <DEDUP_REMOVED lines=10> */
.L_x_4536:
[----:B------:R-:W-:-:S13]  /*25170*/  LOP3.LUT P0, RZ, R16, 0x40, RZ, 0xc0, !PT ;  /* 0x0000004010ff7812 */ /* 0x000fda000780c0ff */
[----:B------:R-:W-:Y:S05]  /*25180*/  @P0 BRA `(.L_x_4537) ;  /* 0x0000000000040947 */ /* 0x000fea0003800000 */
[----:B------:R-:W-:Y:S01]  /*25190*/  BPT.TRAP 0x1 ;  /* 0x000000040000795c */ /* 0x000fe20000300000 */
.L_x_4537:
[----:B------:R-:W0:Y:S01]  /*251a0*/  S2R R9, SR_CgaCtaId ;  /* 0x0000000000097919 */ /* 0x000e220000008800 */
        /* <DEDUP_REMOVED lines=10> */
[----:B------:R-:W-:Y:S01]  /*25250*/  R2UR UR12, R0 ;  /* 0x00000000000c72ca */ /* 0x000fe200000e0000 */
[----:B------:R-:W-:-:S06]  /*25260*/  IMAD.MOV.U32 R6, RZ, RZ, R2 ;  /* 0x000000ffff067224 */ /* 0x000fcc00078e0002 */
[----:B------:R-:W-:Y:S02]  /*25270*/  UIMAD UR11, UR11, 0x60, UR5 ;  /* 0x000000600b0b78a4 */ /* 0x000fe4000f8e0205 */
[----:B------:R-:W-:Y:S02]  /*25280*/  UIADD3 UR9, UR9, 0x30850, URZ ;  /* 0x0003085009097890 */ /* 0x000fe4000fffe03f */
[----:B------:R-:W-:Y:S01]  /*25290*/  UIADD3.X UR5, URZ, UR39, URZ, UP0, !UPT ;  /* 0x000000273f057290 */ /* 0x000fe200087fe43f */
[----:B0-----:R-:W-:-:S05]  /*252a0*/  LEA R8, R9, R8, 0x18 ;  /* 0x0000000809087211 */ /* 0x001fca00078ec0ff */
[----:B------:R-:W-:-:S05]  /*252b0*/  IMAD R5, R17, 0x9000, R8 ;  /* 0x0000900011057824 */ /* 0x000fca00078e0208 */
[----:B------:R-:W-:Y:S01]  /*252c0*/  R2UR UR15, R5 ;  /* 0x00000000050f72ca */ /* 0x000fe200000e0000 */
[----:B------:R-:W-:-:S12]  /*252d0*/  IMAD.MOV.U32 R5, RZ, RZ, R7 ;  /* 0x000000ffff057224 */ /* 0x000fd800078e0007 */
        /* <DEDUP_REMOVED lines=12> */
.L_x_4531:
[----:B------:R-:W-:Y:S05]  /*253a0*/  BSYNC B2 ;  /* 0x0000000000027941 */ /* 0x000fea0003800000 */
.L_x_4530:
[----:B------:R-:W2:Y:S01]  /*253b0*/  LDL R2, [R1+0x24] ;  /* 0x0000240001027983 */ /* 0x000ea20000100800 */
[----:B------:R-:W-:Y:S02]  /*253c0*/  IMAD.MOV.U32 R19, RZ, RZ, R14 ;  /* 0x000000ffff137224 */ /* 0x000fe400078e000e */
[----:B------:R-:W-:Y:S01]  /*253d0*/  IMAD.MOV.U32 R17, RZ, RZ, R12 ;  /* 0x000000ffff117224 */ /* 0x000fe200078e000c */
[----:B--2---:R-:W-:-:S07]  /*253e0*/  IADD3 R7, R2, -0x3, RZ ;  /* 0xfffffffd02077810 */ /* 0x004fce0007ffe0ff */
.L_x_4529:
[----:B------:R-:W-:Y:S05]  /*253f0*/  BSYNC B1 ;  /* 0x0000000000017941 */ /* 0x000fea0003800000 */
.L_x_4528:
[----:B------:R-:W2:Y:S01]  /*25400*/  LDL.LU R2, [R1+0x24] ;  /* 0x0000240001027983 */ /* 0x000ea20000300800 */
[----:B------:R-:W-:Y:S01]  /*25410*/  VIADD R13, R13, 0xfffffffe ;  /* 0xfffffffe0d0d7836 */ /* 0x000fe20000000000 */
[----:B--2---:R-:W-:-:S04]  /*25420*/  LOP3.LUT R2, RZ, R2, RZ, 0x33, !PT ;  /* 0x00000002ff027212 */ /* 0x004fc800078e33ff */
[----:B------:R-:W-:-:S13]  /*25430*/  ISETP.NE.AND P0, PT, R13, R2, PT ;  /* 0x000000020d00720c */ /* 0x000fda0003f05270 */
[----:B------:R-:W-:Y:S05]  /*25440*/  @!P0 BRA `(.L_x_4527) ;  /* 0x0000001000208947 */ /* 0x000fea0003800000 */
[----:B------:R-:W-:-:S07]  /*25450*/  IMAD.MOV.U32 R13, RZ, RZ, R6 ;  /* 0x000000ffff0d7224 */ /* 0x000fce00078e0006 */
.L_x_4554:
[----:B------:R-:W-:Y:S01]  /*25460*/  VIADD R8, R17, 0x1 ;  /* 0x0000000111087836 */ /* 0x000fe20000000000 */
[----:B------:R-:W-:Y:S05]  /*25470*/  YIELD ;  /* 0x0000000000007946 */ /* 0x000fea0003800000 */
[----:B------:R-:W-:Y:S01]  /*25480*/  ISETP.NE.AND P0, PT, R8, 0x2, PT ;  /* 0x000000020800780c */ /* 0x000fe20003f05270 */
[----:B------:R-:W-:Y:S03]  /*25490*/  BSSY B1, `(.L_x_4538) ;  /* 0x000007e000017945 */ /* 0x000fe60003800000 */
[----:B------:R-:W-:-:S02]  /*254a0*/  SEL R9, RZ, 0x1, P0 ;  /* 0x00000001ff097807 */ /* 0x000fc40000000000 */
[----:B------:R-:W-:Y:S02]  /*254b0*/  SEL R8, R8, RZ, P0 ;  /* 0x000000ff08087207 */ /* 0x000fe40000000000 */
[----:B------:R-:W-:Y:S01]  /*254c0*/  LOP3.LUT R9, R19, R9, RZ, 0x3c, !PT ;  /* 0x0000000913097212 */ /* 0x000fe200078e3cff */
[----:B------:R-:W-:Y:S06]  /*254d0*/  @!P6 BRA `(.L_x_4539) ;  /* 0x0000000400e4e947 */ /* 0x000fec0003800000 */
        /* <DEDUP_REMOVED lines=23> */
.L_x_4540:
[----:B------:R-:W1:Y:S01]  /*25650*/  S2R R3, SR_CgaCtaId ;  /* 0x0000000000037919 */ /* 0x000e620000008800 */
[----:B------:R-:W-:-:S04]  /*25660*/  MOV R2, 0x400 ;  /* 0x0000040000027802 */ /* 0x000fc80000000f00 */
[----:B-1----:R-:W-:Y:S02]  /*25670*/  LEA R2, R3, R2, 0x18 ;  /* 0x0000000203027211 */ /* 0x002fe400078ec0ff */
[----:B------:R-:W-:-:S03]  /*25680*/  SHF.L.U32 R3, R9, 0x1f, RZ ;  /* 0x0000001f09037819 */ /* 0x000fc600000006ff */
[----:B------:R-:W-:-:S04]  /*25690*/  IMAD R2, R8, 0x8, R2 ;  /* 0x0000000808027824 */ /* 0x000fc800078e0202 */
[----:B------:R-:W1:Y:S02]  /*256a0*/  SYNCS.PHASECHK.TRANS64.TRYWAIT P0, [R2+URZ+0x30840], R3 ;  /* 0x03084003020075a7 */ /* 0x000e64000800017f */
[----:B-1----:R-:W-:Y:S05]  /*256b0*/  @!P0 BRA `(.L_x_4541) ;  /* 0x0000003400fc8947 */ /* 0x002fea0003800000 */
.L_x_4662:
        /* <DEDUP_REMOVED lines=11> */
.L_x_4542:
[----:B------:R-:W0:Y:S01]  /*25770*/  S2R R10, SR_CgaCtaId ;  /* 0x00000000000a7919 */ /* 0x000e220000008800 */
[----:B-1----:R-:W-:Y:S01]  /*25780*/  MOV R3, 0x400 ;  /* 0x0000040000037802 */ /* 0x002fe20000000f00 */
        /* <DEDUP_REMOVED lines=11> */
[----:B------:R-:W-:-:S03]  /*25840*/  SHF.L.U32 R19, R19, 0x1f, RZ ;  /* 0x0000001f13137819 */ /* 0x000fc600000006ff */
[----:B------:R-:W-:-:S04]  /*25850*/  UIADD3 UR9, UR9, 0x30830, URZ ;  /* 0x0003083009097890 */ /* 0x000fc8000fffe03f */
[----:B------:R-:W-:Y:S02]  /*25860*/  UIMAD UR11, UR11, 0x60, UR5 ;  /* 0x000000600b0b78a4 */ /* 0x000fe4000f8e0205 */
[----:B------:R-:W-:Y:S01]  /*25870*/  UIADD3.X UR5, URZ, UR39, URZ, UP0, !UPT ;  /* 0x000000273f057290 */ /* 0x000fe200087fe43f */
[----:B0-----:R-:W-:-:S05]  /*25880*/  LEA R3, R10, R3, 0x18 ;  /* 0x000000030a037211 */ /* 0x001fca00078ec0ff */
[----:B------:R-:W-:-:S05]  /*25890*/  IMAD R2, R8, 0x9000, R3 ;  /* 0x0000900008027824 */ /* 0x000fca00078e0203 */
[----:B------:R-:W-:Y:S02]  /*258a0*/  R2UR UR8, R2 ;  /* 0x00000000020872ca */ /* 0x000fe400000e0000 */
[----:B------:R-:W-:-:S11]  /*258b0*/  LEA R2, R17, R3, 0x3 ;  /* 0x0000000311027211 */ /* 0x000fd600078e18ff */
        /* <DEDUP_REMOVED lines=13> */
.L_x_4663:
        /* <DEDUP_REMOVED lines=10> */
.L_x_4544:
[----:B------:R-:W-:-:S13]  /*25a30*/  LOP3.LUT P0, RZ, R16, 0x40, RZ, 0xc0, !PT ;  /* 0x0000004010ff7812 */ /* 0x000fda000780c0ff */
[----:B------:R-:W-:Y:S05]  /*25a40*/  @P0 BRA `(.L_x_4545) ;  /* 0x0000000000040947 */ /* 0x000fea0003800000 */
[----:B------:R-:W-:Y:S01]  /*25a50*/  BPT.TRAP 0x1 ;  /* 0x000000040000795c */ /* 0x000fe20000300000 */
.L_x_4545:
        /* <DEDUP_REMOVED lines=12> */
[----:B------:R-:W-:-:S02]  /*25b20*/  IMAD.MOV.U32 R5, RZ, RZ, R12 ;  /* 0x000000ffff057224 */ /* 0x000fc400078e000c */
[----:B------:R-:W-:-:S04]  /*25b30*/  IMAD.MOV.U32 R6, RZ, RZ, R13 ;  /* 0x000000ffff067224 */ /* 0x000fc800078e000d */
        /* <DEDUP_REMOVED lines=17> */
[----:B------:R1:W-:Y:S02]  /*25c50*/  UTMALDG.4D [UR8], [UR4], desc[UR6] ;  /* 0x00000608040075b4 */ /* 0x0003e40008019000 */
[----:B-1----:R-:W-:Y:S01]  /*25c60*/  NOP ;  /* 0x0000000000007918 */ /* 0x002fe20000000000 */
.L_x_4539:
[----:B------:R-:W-:Y:S05]  /*25c70*/  BSYNC B1 ;  /* 0x0000000000017941 */ /* 0x000fea0003800000 */
.L_x_4538:
[----:B------:R-:W-:Y:S01]  /*25c80*/  VIADD R17, R8, 0x1 ;  /* 0x0000000108117836 */ /* 0x000fe20000000000 */
[----:B------:R-:W-:Y:S01]  /*25c90*/  BSSY B1, `(.L_x_4546) ;  /* 0x000007f000017945 */ /* 0x000fe20003800000 */
[----:B------:R-:W-:-:S03]  /*25ca0*/  IADD3 R11, R7, -0x1, RZ ;  /* 0xffffffff070b7810 */ /* 0x000fc60007ffe0ff */
[----:B------:R-:W-:-:S04]  /*25cb0*/  ISETP.NE.AND P0, PT, R17, 0x2, PT ;  /* 0x000000021100780c */ /* 0x000fc80003f05270 */
[----:B0-----:R-:W-:Y:S02]  /*25cc0*/  SEL R19, RZ, 0x1, P0 ;  /* 0x00000001ff137807 */ /* 0x001fe40000000000 */
        /* <DEDUP_REMOVED lines=24> */
[----:B------:R-:W-:-:S06]  /*25e50*/  LEA.HI.X R13, R2, UR5, R3, 0x2, P0 ;  /* 0x00000005020d7c11 */ /* 0x000fcc00080f1403 */
[----:B------:R0:W5:Y:S03]  /*25e60*/  LDG.E R13, desc[UR8][R12.64] ;  /* 0x000000080c0d7981 */ /* 0x000166000c1e1900 */
.L_x_4548:
[----:B------:R-:W1:Y:S01]  /*25e70*/  S2R R3, SR_CgaCtaId ;  /* 0x0000000000037919 */ /* 0x000e620000008800 */
[----:B------:R-:W-:-:S04]  /*25e80*/  MOV R2, 0x400 ;  /* 0x0000040000027802 */ /* 0x000fc80000000f00 */
[----:B-1----:R-:W-:Y:S02]  /*25e90*/  LEA R2, R3, R2, 0x18 ;  /* 0x0000000203027211 */ /* 0x002fe400078ec0ff */
[----:B------:R-:W-:Y:S02]  /*25ea0*/  SHF.L.U32 R3, R19, 0x1f, RZ ;  /* 0x0000001f13037819 */ /* 0x000fe400000006ff */
[----:B------:R-:W-:-:S04]  /*25eb0*/  LEA R2, R17, R2, 0x3 ;  /* 0x0000000211027211 */ /* 0x000fc800078e18ff */
[----:B------:R-:W1:Y:S02]  /*25ec0*/  SYNCS.PHASECHK.TRANS64.TRYWAIT P0, [R2+URZ+0x30840], R3 ;  /* 0x03084003020075a7 */ /* 0x000e64000800017f */
[----:B-1----:R-:W-:Y:S05]  /*25ed0*/  @!P0 BRA `(.L_x_4549) ;  /* 0x00000030001c8947 */ /* 0x002fea0003800000 */
.L_x_4664:
        /* <DEDUP_REMOVED lines=11> */
.L_x_4550:
        /* <DEDUP_REMOVED lines=34> */
.L_x_4665:
        /* <DEDUP_REMOVED lines=10> */
.L_x_4552:
[----:B------:R-:W-:-:S13]  /*26250*/  LOP3.LUT P0, RZ, R16, 0x40, RZ, 0xc0, !PT ;  /* 0x0000004010ff7812 */ /* 0x000fda000780c0ff */
[----:B------:R-:W-:Y:S05]  /*26260*/  @P0 BRA `(.L_x_4553) ;  /* 0x0000000000040947 */ /* 0x000fea0003800000 */
[----:B------:R-:W-:Y:S01]  /*26270*/  BPT.TRAP 0x1 ;  /* 0x000000040000795c */ /* 0x000fe20000300000 */
.L_x_4553:
[----:B0-----:R-:W0:Y:S01]  /*26280*/  S2R R9, SR_CgaCtaId ;  /* 0x0000000000097919 */ /* 0x001e220000008800 */
        /* <DEDUP_REMOVED lines=11> */
[----:B------:R-:W-:Y:S01]  /*26340*/  IMAD.MOV.U32 R5, RZ, RZ, R10 ;  /* 0x000000ffff057224 */ /* 0x000fe200078e000a */
[----:B------:R-:W-:-:S05]  /*26350*/  MOV R6, R13 ;  /* 0x0000000d00067202 */ /* 0x000fca0000000f00 */
[----:B------:R-:W-:Y:S02]  /*26360*/  UIMAD UR11, UR11, 0x60, UR5 ;  /* 0x000000600b0b78a4 */ /* 0x000fe4000f8e0205 */
[----:B------:R-:W-:Y:S02]  /*26370*/  UIADD3 UR9, UR9, 0x30850, URZ ;  /* 0x0003085009097890 */ /* 0x000fe4000fffe03f */
[----:B------:R-:W-:Y:S01]  /*26380*/  UIADD3.X UR5, URZ, UR39, URZ, UP0, !UPT ;  /* 0x000000273f057290 */ /* 0x000fe200087fe43f */
[----:B0-----:R-:W-:-:S05]  /*26390*/  LEA R3, R9, R3, 0x18 ;  /* 0x0000000309037211 */ /* 0x001fca00078ec0ff */
[----:B------:R-:W-:-:S05]  /*263a0*/  IMAD R8, R8, 0x9000, R3 ;  /* 0x0000900008087824 */ /* 0x000fca00078e0203 */
[----:B------:R-:W-:-:S13]  /*263b0*/  R2UR UR15, R8 ;  /* 0x00000000080f72ca */ /* 0x000fda00000e0000 */
        /* <DEDUP_REMOVED lines=12> */
.L_x_4547:
[----:B------:R-:W-:Y:S05]  /*26480*/  BSYNC B1 ;  /* 0x0000000000017941 */ /* 0x000fea0003800000 */
.L_x_4546:
[----:B------:R-:W2:Y:S01]  /*26490*/  LDL R2, [R1+0x18] ;  /* 0x0000180001027983 */ /* 0x000ea20000100800 */
[----:B------:R-:W-:Y:S01]  /*264a0*/  VIADD R7, R7, 0xfffffffe ;  /* 0xfffffffe07077836 */ /* 0x000fe20000000000 */
[----:B--2---:R-:W-:-:S13]  /*264b0*/  ISETP.GT.AND P0, PT, R11, R2, PT ;  /* 0x000000020b00720c */ /* 0x004fda0003f04270 */
[----:B------:R-:W-:Y:S05]  /*264c0*/  @P0 BRA `(.L_x_4554) ;  /* 0xffffffec00e40947 */ /* 0x000fea000383ffff */
.L_x_4527:
[----:B------:R-:W-:Y:S05]  /*264d0*/  BSYNC B0 ;  /* 0x0000000000007941 */ /* 0x000fea0003800000 */
.L_x_4526:
[----:B------:R-:W0:Y:S01]  /*264e0*/  S2R R2, SR_TID.X ;  /* 0x0000000000027919 */ /* 0x000e220000002100 */
[----:B------:R-:W-:Y:S01]  /*264f0*/  BSSY B0, `(.L_x_4555) ;  /* 0x0000012000007945 */ /* 0x000fe20003800000 */
[----:B0-----:R-:W-:-:S04]  /*26500*/  LOP3.LUT R2, R2, 0x1f, RZ, 0xc0, !PT ;  /* 0x0000001f02027812 */ /* 0x001fc800078ec0ff */
[----:B------:R-:W-:-:S13]  /*26510*/  ISETP.NE.AND P0, PT, R2, RZ, PT ;  /* 0x000000ff0200720c */ /* 0x000fda0003f05270 */
[----:B------:R-:W-:Y:S05]  /*26520*/  @P0 BRA `(.L_x_4556) ;  /* 0x0000000000380947 */ /* 0x000fea0003800000 */
[----:B------:R-:W0:Y:S01]  /*26530*/  S2R R7, SR_LANEID ;  /* 0x0000000000077919 */ /* 0x000e220000000000 */
[----:B------:R-:W-:Y:S01]  /*26540*/  VOTEU.ANY UR4, UPT, PT ;  /* 0x0000000000047886 */ /* 0x000fe200038e0100 */
[----:B------:R-:W1:Y:S01]  /*26550*/  LDC.64 R2, c[0x0][0xc38] ;  /* 0x00030e00ff027b82 */ /* 0x000e620000000a00 */
[----:B------:R-:W0:Y:S01]  /*26560*/  FLO.U32 R4, UR4 ;  /* 0x0000000400047d00 */ /* 0x000e2200080e0000 */
[----:B------:R-:W-:Y:S01]  /*26570*/  ULDC.64 UR6, c[0x0][0x208] ;  /* 0x0000820000067ab9 */ /* 0x000fe20000000a00 */
[----:B0-----:R-:W-:-:S06]  /*26580*/  ISETP.EQ.U32.AND P0, PT, R4, R7, PT ;  /* 0x000000070400720c */ /* 0x001fcc0003f02070 */
[----:B------:R-:W1:Y:S07]  /*26590*/  POPC R7, UR4 ;  /* 0x0000000400077d09 */ /* 0x000e6e0008000000 */
[----:B-1----:R-:W2:Y:S01]  /*265a0*/  @P0 ATOMG.E.ADD.STRONG.GPU PT, R3, desc[UR6][R2.64], R7 ;  /* 0x00000007020309a8 */ /* 0x002ea200081ee1c6 */
[----:B------:R-:W0:Y:S02]  /*265b0*/  S2R R8, SR_LTMASK ;  /* 0x0000000000087919 */ /* 0x000e240000003900 */
[----:B0-----:R-:W-:-:S04]  /*265c0*/  LOP3.LUT R8, R8, UR4, RZ, 0xc0, !PT ;  /* 0x0000000408087c12 */ /* 0x001fc8000f8ec0ff */
[----:B------:R-:W0:Y:S01]  /*265d0*/  POPC R9, R8 ;  /* 0x0000000800097309 */ /* 0x000e220000000000 */
[----:B--2---:R-:W0:Y:S02]  /*265e0*/  SHFL.IDX PT, R4, R3, R4, 0x1f ;  /* 0x00001f0403047589 */ /* 0x004e2400000e0000 */
[----:B0-----:R-:W-:-:S05]  /*265f0*/  IADD3 R2, R4, UR36, R9 ;  /* 0x0000002404027c10 */ /* 0x001fca000fffe009 */
[----:B------:R0:W-:Y:S02]  /*26600*/  STL [R1], R2 ;  /* 0x0000000201007387 */ /* 0x0001e40000100800 */
.L_x_4556:
[----:B------:R-:W-:Y:S05]  /*26610*/  BSYNC B0 ;  /* 0x0000000000007941 */ /* 0x000fea0003800000 */
.L_x_4555:
[----:B------:R-:W-:Y:S04]  /*26620*/  BSSY B0, `(.L_x_4557) ;  /* 0x0000035000007945 */ /* 0x000fe80003800000 */
[----:B------:R-:W-:Y:S05]  /*26630*/  @!P6 BRA `(.L_x_4558) ;  /* 0x0000000000cce947 */ /* 0x000fea0003800000 */
[----:B------:R-:W1:Y:S01]  /*26640*/  S2R R3, SR_CgaCtaId ;  /* 0x0000000000037919 */ /* 0x000e620000008800 */
[----:B0-----:R-:W-:-:S04]  /*26650*/  MOV R2, 0x400 ;  /* 0x0000040000027802 */ /* 0x001fc80000000f00 */
[----:B-1----:R-:W-:-:S05]  /*26660*/  LEA R2, R3, R2, 0x18 ;  /* 0x0000000203027211 */ /* 0x002fca00078ec0ff */
[----:B------:R-:W-:Y:S01]  /*26670*/  IMAD R3, R17, 0x8, R2 ;  /* 0x0000000811037824 */ /* 0x000fe200078e0202 */
[----:B------:R-:W-:-:S04]  /*26680*/  SHF.L.U32 R2, R19, 0x1f, RZ ;  /* 0x0000001f13027819 */ /* 0x000fc800000006ff */
[----:B------:R-:W0:Y:S02]  /*26690*/  SYNCS.PHASECHK.TRANS64.TRYWAIT P0, [R3+URZ+0x30860], R2 ;  /* 0x03086002030075a7 */ /* 0x000e24000800017f */
[----:B0-----:R-:W-:Y:S05]  /*266a0*/  @!P0 BRA `(.L_x_4559) ;  /* 0x0000002800508947 */ /* 0x001fea0003800000 */
.L_x_4666:
        /* <DEDUP_REMOVED lines=10> */
.L_x_4560:
[----:B------:R-:W-:-:S13]  /*26750*/  LOP3.LUT P0, RZ, R16, 0x40, RZ, 0xc0, !PT ;  /* 0x0000004010ff7812 */ /* 0x000fda000780c0ff */
[----:B------:R-:W-:Y:S05]  /*26760*/  @P0 BRA `(.L_x_4561) ;  /* 0x0000000000040947 */ /* 0x000fea0003800000 */
[----:B------:R-:W-:Y:S01]  /*26770*/  BPT.TRAP 0x1 ;  /* 0x000000040000795c */ /* 0x000fe20000300000 */
.L_x_4561:
        /* <DEDUP_REMOVED lines=11> */
[----:B------:R-:W-:-:S07]  /*26830*/  R2UR UR13, R6 ;  /* 0x00000000060d72ca */ /* 0x000fce00000e0000 */
        /* <DEDUP_REMOVED lines=18> */
[----:B-1----:R-:W-:Y:S01]  /*26960*/  NOP ;  /* 0x0000000000007918 */ /* 0x002fe20000000000 */
.L_x_4558:
[----:B------:R-:W-:Y:S05]  /*26970*/  BSYNC B0 ;  /* 0x0000000000007941 */ /* 0x000fea0003800000 */
.L_x_4557:
[----:B------:R-:W-:-:S05]  /*26980*/  VIADD R17, R17, 0x1 ;  /* 0x0000000111117836 */ /* 0x000fca0000000000 */
[----:B------:R-:W-:-:S04]  /*26990*/  ISETP.NE.AND P0, PT, R17, 0x2, PT ;  /* 0x000000021100780c */ /* 0x000fc80003f05270 */
[----:B------:R-:W-:Y:S02]  /*269a0*/  SEL R0, RZ, 0x1, P0 ;  /* 0x00000001ff007807 */ /* 0x000fe40000000000 */
[----:B------:R-:W-:Y:S02]  /*269b0*/  SEL R17, R17, RZ, P0 ;  /* 0x000000ff11117207 */ /* 0x000fe40000000000 */
[----:B------:R-:W-:-:S07]  /*269c0*/  LOP3.LUT R19, R19, R0, RZ, 0x3c, !PT ;  /* 0x0000000013137212 */ /* 0x000fce00078e3cff */
.L_x_4511:
[----:B------:R-:W-:Y:S05]  /*269d0*/  BSYNC B6 ;  /* 0x0000000000067941 */ /* 0x000fea0003800000 */
.L_x_4509:
[----:B------:R-:W-:-:S03]  /*269e0*/  UMOV UR4, 0xffffffff ;  /* 0xffffffff00047882 */ /* 0x000fc60000000000 */
[----:B------:R-:W-:Y:S05]  /*269f0*/  BRA.DIV UR4, `(.L_x_4562) ;  /* 0x0000002604907947 */ /* 0x000fea000b800000 */
[----:B---3--:R-:W3:Y:S04]  /*26a00*/  LDL.LU R0, [R1] ;  /* 0x0000000001007983 */ /* 0x008ee80000300800 */
[----:B---3--:R3:W4:Y:S04]  /*26a10*/  SHFL.IDX PT, R5, R0, RZ, 0x1f ;  /* 0x00001fff00057589 */ /* 0x00872800000e0000 */
[----:B01----:R3:W0:Y:S02]  /*26a20*/  SHFL.IDX PT, R7, R0, 0x1, 0x1f ;  /* 0x00201f0000077f89 */ /* 0x00362400000e0000 */
.L_x_4670:
[----:B---3--:R-:W3:Y:S01]  /*26a30*/  LDL R0, [R1+0xc] ;  /* 0x00000c0001007983 */ /* 0x008ee20000100800 */
[----:B------:R-:W-:Y:S01]  /*26a40*/  ULDC UR4, c[0x0][0xc14] ;  /* 0x0003050000047ab9 */ /* 0x000fe20000000800 */
[----:B------:R-:W-:Y:S01]  /*26a50*/  BSSY B0, `(.L_x_4563) ;  /* 0x000000d000007945 */ /* 0x000fe20003800000 */
[----:B------:R-:W-:Y:S01]  /*26a60*/  IMAD.MOV.U32 R4, RZ, RZ, RZ ;  /* 0x000000ffff047224 */ /* 0x000fe200078e00ff */
[----:B------:R-:W1:Y:S02]  /*26a70*/  S2R R10, SR_TID.X ;  /* 0x00000000000a7919 */ /* 0x000e640000002100 */
[----:B-1----:R-:W-:-:S04]  /*26a80*/  LOP3.LUT R10, R10, 0x1f, RZ, 0xc0, !PT ;  /* 0x0000001f0a0a7812 */ /* 0x002fc800078ec0ff */
[C---:B------:R-:W-:Y:S02]  /*26a90*/  ISETP.NE.AND P0, PT, R10.reuse, 0x1f, PT ;  /* 0x0000001f0a00780c */ /* 0x040fe40003f05270 */
[----:B---3--:R-:W-:Y:S01]  /*26aa0*/  IADD3 R9, R10, R0, RZ ;  /* 0x000000000a097210 */ /* 0x008fe20007ffe0ff */
[----:B------:R-:W-:-:S05]  /*26ab0*/  IMAD.U32 R0, RZ, RZ, UR4 ;  /* 0x00000004ff007e24 */ /* 0x000fca000f8e00ff */
[----:B------:R-:W-:-:S13]  /*26ac0*/  ISETP.GE.OR P0, PT, R9, R0, !P0 ;  /* 0x000000000900720c */ /* 0x000fda0004706670 */
[----:B------:R-:W-:Y:S05]  /*26ad0*/  @P0 BRA `(.L_x_4564) ;  /* 0x0000000000100947 */ /* 0x000fea0003800000 */
[----:B------:R-:W1:Y:S01]  /*26ae0*/  LDC.64 R2, c[0x0][0xc58] ;  /* 0x00031600ff027b82 */ /* 0x000e620000000a00 */
[----:B------:R-:W-:Y:S01]  /*26af0*/  ULDC.64 UR4, c[0x0][0x208] ;  /* 0x0000820000047ab9 */ /* 0x000fe20000000a00 */
[----:B-1----:R-:W-:-:S05]  /*26b00*/  IMAD.WIDE R2, R9, 0x4, R2 ;  /* 0x0000000409027825 */ /* 0x002fca00078e0202 */
[----:B------:R1:W5:Y:S02]  /*26b10*/  LDG.E R4, desc[UR4][R2.64] ;  /* 0x0000000402047981 */ /* 0x000364000c1e1900 */
.L_x_4564:
[----:B------:R-:W-:Y:S05]  /*26b20*/  BSYNC B0 ;  /* 0x0000000000007941 */ /* 0x000fea0003800000 */
.L_x_4563:
[----:B------:R-:W-:-:S03]  /*26b30*/  UMOV UR4, 0xffffffff ;  /* 0xffffffff00047882 */ /* 0x000fc60000000000 */
[----:B------:R-:W-:Y:S05]  /*26b40*/  BRA.DIV UR4, `(.L_x_4565) ;  /* 0x00000026048c7947 */ /* 0x000fea000b800000 */
[----:B-----5:R-:W3:Y:S01]  /*26b50*/  SHFL.UP PT, R14, R4, 0x1, RZ ;  /* 0x04200000040e7989 */ /* 0x020ee200000e00ff */
[C---:B------:R-:W-:Y:S02]  /*26b60*/  ISETP.NE.AND P0, PT, R10.reuse, RZ, PT ;  /* 0x000000ff0a00720c */ /* 0x040fe40003f05270 */
[----:B------:R-:W-:Y:S02]  /*26b70*/  ISETP.GE.U32.AND P1, PT, R10, 0x2, PT ;  /* 0x000000020a00780c */ /* 0x000fe40003f26070 */
[----:B---3--:R-:W-:Y:S02]  /*26b80*/  SEL R13, R14, RZ, P0 ;  /* 0x000000ff0e0d7207 */ /* 0x008fe40000000000 */
[----:B------:R-:W-:-:S03]  /*26b90*/  ISETP.GE.U32.AND P0, PT, R10, 0x4, PT ;  /* 0x000000040a00780c */ /* 0x000fc60003f06070 */
[----:B------:R-:W-:-:S05]  /*26ba0*/  IMAD.IADD R13, R4, 0x1, R13 ;  /* 0x00000001040d7824 */ /* 0x000fca00078e020d */
[----:B------:R-:W3:Y:S02]  /*26bb0*/  SHFL.UP PT, R14, R13, 0x2, RZ ;  /* 0x044000000d0e7989 */ /* 0x000ee400000e00ff */
[----:B---3--:R-:W-:Y:S02]  /*26bc0*/  SEL R14, R14, RZ, P1 ;  /* 0x000000ff0e0e7207 */ /* 0x008fe40000800000 */
[----:B------:R-:W-:-:S03]  /*26bd0*/  ISETP.GE.U32.AND P1, PT, R10, 0x8, PT ;  /* 0x000000080a00780c */ /* 0x000fc60003f26070 */
[----:B-1----:R-:W-:-:S05]  /*26be0*/  IMAD.IADD R3, R13, 0x1, R14 ;  /* 0x000000010d037824 */ /* 0x002fca00078e020e */
[----:B------:R-:W2:Y:S02]  /*26bf0*/  SHFL.UP PT, R14, R3, 0x4, RZ ;  /* 0x04800000030e7989 */ /* 0x000ea400000e00ff */
[----:B--2---:R-:W-:Y:S02]  /*26c00*/  SEL R6, R14, RZ, P0 ;  /* 0x000000ff0e067207 */ /* 0x004fe40000000000 */
[----:B------:R-:W-:Y:S02]  /*26c10*/  ISETP.GE.U32.AND P0, PT, R10, 0x10, PT ;  /* 0x000000100a00780c */ /* 0x000fe40003f06070 */
[----:B------:R-:W-:-:S05]  /*26c20*/  IADD3 R6, R3, R6, RZ ;  /* 0x0000000603067210 */ /* 0x000fca0007ffe0ff */
[----:B------:R-:W1:Y:S02]  /*26c30*/  SHFL.UP PT, R14, R6, 0x8, RZ ;  /* 0x05000000060e7989 */ /* 0x000e6400000e00ff */
[----:B-1----:R-:W-:-:S05]  /*26c40*/  SEL R9, R14, RZ, P1 ;  /* 0x000000ff0e097207 */ /* 0x002fca0000800000 */
[----:B------:R-:W-:-:S05]  /*26c50*/  IMAD.IADD R8, R6, 0x1, R9 ;  /* 0x0000000106087824 */ /* 0x000fca00078e0209 */
[----:B------:R-:W1:Y:S02]  /*26c60*/  SHFL.UP PT, R14, R8, 0x10, RZ ;  /* 0x06000000080e7989 */ /* 0x000e6400000e00ff */
[----:B-1----:R-:W-:-:S05]  /*26c70*/  SEL R9, R14, RZ, P0 ;  /* 0x000000ff0e097207 */ /* 0x002fca0000000000 */
[----:B------:R-:W-:-:S05]  /*26c80*/  IMAD.IADD R2, R8, 0x1, R9 ;  /* 0x0000000108027824 */ /* 0x000fca00078e0209 */
[----:B------:R1:W2:Y:S02]  /*26c90*/  SHFL.IDX PT, R14, R2, 0x1f, 0x1f ;  /* 0x03e01f00020e7f89 */ /* 0x0002a400000e0000 */
.L_x_4678:
[----:B------:R-:W-:Y:S02]  /*26ca0*/  ULDC UR4, c[0x0][0xc10] ;  /* 0x0003040000047ab9 */ /* 0x000fe40000000800 */
[----:B------:R-:W-:-:S04]  /*26cb0*/  IMAD.U32 R6, RZ, RZ, UR4 ;  /* 0x00000004ff067e24 */ /* 0x000fc8000f8e00ff */
[----:B--2---:R-:W-:-:S04]  /*26cc0*/  IMAD R14, R14, R6, RZ ;  /* 0x000000060e0e7224 */ /* 0x004fc800078e02ff */
[----:B0-----:R-:W-:-:S05]  /*26cd0*/  IMAD.IADD R7, R7, 0x1, R14 ;  /* 0x0000000107077824 */ /* 0x001fca00078e020e */
[----:B----4-:R-:W-:-:S13]  /*26ce0*/  ISETP.GT.AND P0, PT, R7, R5, PT ;  /* 0x000000050700720c */ /* 0x010fda0003f04270 */
[----:B------:R-:W-:Y:S05]  /*26cf0*/  @P0 BRA `(.L_x_4566) ;  /* 0x0000000000c40947 */ /* 0x000fea0003800000 */
[----:B------:R-:W0:Y:S02]  /*26d00*/  LDC R0, c[0x0][0xc14] ;  /* 0x00030500ff007b82 */ /* 0x000e240000000800 */
.L_x_4571:
[----:B01----:R-:W2:Y:S02]  /*26d10*/  LDL.LU R2, [R1+0xc] ;  /* 0x00000c0001027983 */ /* 0x003ea40000300800 */
[----:B--2---:R-:W-:-:S04]  /*26d20*/  IADD3 R3, R2, 0x1f, RZ ;  /* 0x0000001f02037810 */ /* 0x004fc80007ffe0ff */
[----:B0-----:R-:W-:-:S13]  /*26d30*/  ISETP.GE.AND P0, PT, R3, R0, PT ;  /* 0x000000000300720c */ /* 0x001fda0003f06270 */
[----:B------:R-:W-:Y:S05]  /*26d40*/  @P0 BRA `(.L_x_4567) ;  /* 0x0000000800100947 */ /* 0x000fea0003800000 */
[----:B------:R-:W0:Y:S01]  /*26d50*/  S2R R10, SR_TID.X ;  /* 0x00000000000a7919 */ /* 0x000e220000002100 */
[----:B------:R-:W-:Y:S01]  /*26d60*/  IMAD.MOV.U32 R2, RZ, RZ, R3 ;  /* 0x000000ffff027224 */ /* 0x000fe200078e0003 */
[----:B------:R-:W-:Y:S01]  /*26d70*/  BSSY B0, `(.L_x_4568) ;  /* 0x000000c000007945 */ /* 0x000fe20003800000 */
[----:B------:R-:W-:-:S03]  /*26d80*/  IMAD.MOV.U32 R4, RZ, RZ, RZ ;  /* 0x000000ffff047224 */ /* 0x000fc600078e00ff */
[----:B------:R1:W-:Y:S01]  /*26d90*/  STL [R1+0xc], R2 ;  /* 0x00000c0201007387 */ /* 0x0003e20000100800 */
[----:B0-----:R-:W-:-:S04]  /*26da0*/  LOP3.LUT R10, R10, 0x1f, RZ, 0xc0, !PT ;  /* 0x0000001f0a0a7812 */ /* 0x001fc800078ec0ff */
[C---:B------:R-:W-:Y:S01]  /*26db0*/  ISETP.NE.AND P1, PT, R10.reuse, 0x1f, PT ;  /* 0x0000001f0a00780c */ /* 0x040fe20003f25270 */
[----:B------:R-:W-:-:S05]  /*26dc0*/  IMAD.IADD R9, R10, 0x1, R2 ;  /* 0x000000010a097824 */ /* 0x000fca00078e0202 */
[----:B------:R-:W-:-:S13]  /*26dd0*/  ISETP.GE.OR P0, PT, R9, R0, !P1 ;  /* 0x000000000900720c */ /* 0x000fda0004f06670 */
[----:B-1----:R-:W-:Y:S05]  /*26de0*/  @P0 BRA `(.L_x_4569) ;  /* 0x0000000000100947 */ /* 0x002fea0003800000 */
[----:B------:R-:W0:Y:S01]  /*26df0*/  LDC.64 R2, c[0x0][0xc58] ;  /* 0x00031600ff027b82 */ /* 0x000e220000000a00 */
[----:B------:R-:W-:Y:S01]  /*26e00*/  ULDC.64 UR4, c[0x0][0x208] ;  /* 0x0000820000047ab9 */ /* 0x000fe20000000a00 */
[----:B0-----:R-:W-:-:S05]  /*26e10*/  IMAD.WIDE R2, R9, 0x4, R2 ;  /* 0x0000000409027825 */ /* 0x001fca00078e0202 */
[----:B------:R0:W5:Y:S02]  /*26e20*/  LDG.E R4, desc[UR4][R2.64] ;  /* 0x0000000402047981 */ /* 0x000164000c1e1900 */
.L_x_4569:
[----:B------:R-:W-:Y:S05]  /*26e30*/  BSYNC B0 ;  /* 0x0000000000007941 */ /* 0x000fea0003800000 */
.L_x_4568:
        /* <DEDUP_REMOVED lines=23> */
.L_x_4686:
[----:B------:R-:W-:Y:S02]  /*26fb0*/  ULDC UR4, c[0x0][0xc10] ;  /* 0x0003040000047ab9 */ /* 0x000fe40000000800 */
[----:B------:R-:W-:-:S04]  /*26fc0*/  IMAD.U32 R6, RZ, RZ, UR4 ;  /* 0x00000004ff067e24 */ /* 0x000fc8000f8e00ff */
[----:B-1----:R-:W-:-:S05]  /*26fd0*/  IMAD R14, R14, R6, RZ ;  /* 0x000000060e0e7224 */ /* 0x002fca00078e02ff */
[----:B------:R-:W-:-:S04]  /*26fe0*/  IADD3 R7, R14, R7, RZ ;  /* 0x000000070e077210 */ /* 0x000fc80007ffe0ff */
[----:B------:R-:W-:-:S13]  /*26ff0*/  ISETP.GT.AND P0, PT, R7, R5, PT ;  /* 0x000000050700720c */ /* 0x000fda0003f04270 */
[----:B------:R-:W-:Y:S05]  /*27000*/  @!P0 BRA `(.L_x_4571) ;  /* 0xfffffffc00408947 */ /* 0x000fea000383ffff */
.L_x_4566:
[----:B------:R-:W-:Y:S01]  /*27010*/  IMAD.IADD R7, R7, 0x1, -R14 ;  /* 0x0000000107077824 */ /* 0x000fe200078e0a0e */
[----:B------:R-:W-:-:S03]  /*27020*/  UMOV UR4, 0xffffffff ;  /* 0xffffffff00047882 */ /* 0x000fc60000000000 */
[----:B------:R-:W-:-:S05]  /*27030*/  IMAD R8, R2, R6, R7 ;  /* 0x0000000602087224 */ /* 0x000fca00078e0207 */
[----:B------:R-:W-:Y:S01]  /*27040*/  ISETP.GT.AND P6, PT, R8, R5, PT ;  /* 0x000000050800720c */ /* 0x000fe20003fc4270 */
[----:B------:R-:W-:-:S12]  /*27050*/  BRA.DIV UR4, `(.L_x_4572) ;  /* 0x0000002604e87947 */ /* 0x000fd8000b800000 */
[----:B------:R-:W-:-:S04]  /*27060*/  VOTE.ANY R3, PT, !P6 ;  /* 0x0000000000037806 */ /* 0x000fc800070e0100 */
[----:B------:R-:W2:Y:S02]  /*27070*/  POPC R8, R3 ;  /* 0x0000000300087309 */ /* 0x000ea40000000000 */
[----:B--2---:R2:W3:Y:S02]  /*27080*/  SHFL.IDX PT, R4, R4, R8, 0x1f ;  /* 0x00001f0804047589 */ /* 0x0044e400000e0000 */
.L_x_4690:
[----:B------:R-:W-:Y:S01]  /*27090*/  ISETP.NE.AND P0, PT, R3, RZ, PT ;  /* 0x000000ff0300720c */ /* 0x000fe20003f05270 */
[----:B------:R-:W-:-:S12]  /*270a0*/  IMAD.MOV.U32 R9, RZ, RZ, RZ ;  /* 0x000000ffff097224 */ /* 0x000fd800078e00ff */
[----:B------:R-:W-:Y:S05]  /*270b0*/  @!P0 BRA `(.L_x_4573) ;  /* 0x0000000000108947 */ /* 0x000fea0003800000 */
[----:B------:R-:W-:Y:S01]  /*270c0*/  UMOV UR4, 0xffffffff ;  /* 0xffffffff00047882 */ /* 0x000fe20000000000 */
[----:B------:R-:W-:Y:S02]  /*270d0*/  VIADD R12, R8, 0xffffffff ;  /* 0xffffffff080c7836 */ /* 0x000fe40000000000 */
[----:B------:R-:W-:Y:S05]  /*270e0*/  BRA.DIV UR4, `(.L_x_4574) ;  /* 0x0000002a040c7947 */ /* 0x000fea000b800000 */
[----:B------:R4:W0:Y:S02]  /*270f0*/  SHFL.IDX PT, R9, R2, R12, 0x1f ;  /* 0x00001f0c02097589 */ /* 0x00082400000e0000 */
.L_x_4573:
[----:B------:R-:W5:Y:S01]  /*27100*/  LDL.LU R10, [R1+0xc] ;  /* 0x00000c00010a7983 */ /* 0x000f620000300800 */
[----:B01--4-:R-:W0:Y:S01]  /*27110*/  LDC.64 R2, c[0x0][0xc68] ;  /* 0x00031a00ff027b82 */ /* 0x013e220000000a00 */
[----:B------:R-:W-:Y:S01]  /*27120*/  ULDC.64 UR4, c[0x0][0x208] ;  /* 0x0000820000047ab9 */ /* 0x000fe20000000a00 */
[----:B-----5:R-:W-:-:S04]  /*27130*/  IMAD.IADD R10, R8, 0x1, R10 ;  /* 0x00000001080a7824 */ /* 0x020fc800078e020a */
[----:B0-----:R-:W-:Y:S01]  /*27140*/  IMAD.WIDE R2, R10, 0x4, R2 ;  /* 0x000000040a027825 */ /* 0x001fe200078e0202 */
[----:B------:R0:W-:Y:S04]  /*27150*/  STL [R1+0xc], R10 ;  /* 0x00000c0a01007387 */ /* 0x0001e80000100800 */
[----:B------:R-:W2:Y:S01]  /*27160*/  LDG.E R11, desc[UR4][R2.64] ;  /* 0x00000004020b7981 */ /* 0x000ea2000c1e1900 */
[----:B------:R-:W-:-:S04]  /*27170*/  IMAD R7, R9, R6, R7 ;  /* 0x0000000609077224 */ /* 0x000fc800078e0207 */
[----:B------:R-:W-:Y:S01]  /*27180*/  IMAD.IADD R5, R5, 0x1, -R7 ;  /* 0x0000000105057824 */ /* 0x000fe200078e0a07 */
[----:B------:R1:W-:Y:S01]  /*27190*/  STL [R1], R7 ;  /* 0x0000000701007387 */ /* 0x0003e20000100800 */
[----:B--23--:R-:W-:-:S05]  /*271a0*/  IMAD R8, R4, R11, RZ ;  /* 0x0000000b04087224 */ /* 0x00cfca00078e02ff */
[----:B0-----:R-:W-:-:S04]  /*271b0*/  IABS R10, R8 ;  /* 0x00000008000a7213 */ /* 0x001fc80000000000 */
[----:B------:R-:W0:Y:S08]  /*271c0*/  I2F.RP R13, R10 ;  /* 0x0000000a000d7306 */ /* 0x000e300000209400 */
[----:B0-----:R-:W0:Y:S02]  /*271d0*/  MUFU.RCP R13, R13 ;  /* 0x0000000d000d7308 */ /* 0x001e240000001000 */
[----:B0-----:R-:W-:-:S06]  /*271e0*/  IADD3 R14, R13, 0xffffffe, RZ ;  /* 0x0ffffffe0d0e7810 */ /* 0x001fcc0007ffe0ff */
[----:B------:R-:W0:Y:S02]  /*271f0*/  F2I.FTZ.U32.TRUNC.NTZ R3, R14 ;  /* 0x0000000e00037305 */ /* 0x000e24000021f000 */
[----:B0-----:R-:W-:-:S04]  /*27200*/  IMAD.MOV R2, RZ, RZ, -R3 ;  /* 0x000000ffff027224 */ /* 0x001fc800078e0a03 */
        /* <DEDUP_REMOVED lines=19> */
[----:B-1----:R-:W-:Y:S02]  /*27340*/  IMAD R7, R11, R2, RZ ;  /* 0x000000020b077224 */ /* 0x002fe400078e02ff */
[----:B------:R-:W-:-:S03]  /*27350*/  IMAD.MOV R2, RZ, RZ, -R2 ;  /* 0x000000ffff027224 */ /* 0x000fc600078e0a02 */
[----:B------:R-:W-:Y:S01]  /*27360*/  IADD3 R3, -R7, RZ, RZ ;  /* 0x000000ff07037210 */ /* 0x000fe20007ffe1ff */
[----:B------:R-:W-:Y:S02]  /*27370*/  IMAD R8, R8, R2, R5 ;  /* 0x0000000208087224 */ /* 0x000fe400078e0205 */
[----:B------:R-:W-:Y:S01]  /*27380*/  IMAD.MOV.U32 R2, RZ, RZ, RZ ;  /* 0x000000ffff027224 */ /* 0x000fe200078e00ff */
[----:B------:R-:W-:Y:S02]  /*27390*/  VIADDMNMX R11, R3, R6, R11, PT ;  /* 0x00000006030b7246 */ /* 0x000fe4000380010b */
[----:B------:R-:W-:Y:S02]  /*273a0*/  IADD3 R7, R8, R7, RZ ;  /* 0x0000000708077210 */ /* 0x000fe40007ffe0ff */
[----:B------:R-:W-:-:S04]  /*273b0*/  IABS R6, R11 ;  /* 0x0000000b00067213 */ /* 0x000fc80000000000 */
[----:B------:R-:W0:Y:S08]  /*273c0*/  I2F.RP R9, R6 ;  /* 0x0000000600097306 */ /* 0x000e300000209400 */
[----:B0-----:R-:W0:Y:S02]  /*273d0*/  MUFU.RCP R9, R9 ;  /* 0x0000000900097308 */ /* 0x001e240000001000 */
[----:B0-----:R-:W-:-:S06]  /*273e0*/  VIADD R10, R9, 0xffffffe ;  /* 0x0ffffffe090a7836 */ /* 0x001fcc0000000000 */
[----:B------:R-:W0:Y:S02]  /*273f0*/  F2I.FTZ.U32.TRUNC.NTZ R3, R10 ;  /* 0x0000000a00037305 */ /* 0x000e24000021f000 */
[----:B0-----:R-:W-:-:S04]  /*27400*/  IMAD.MOV R5, RZ, RZ, -R3 ;  /* 0x000000ffff057224 */ /* 0x001fc800078e0a03 */
[----:B------:R-:W-:-:S04]  /*27410*/  IMAD R5, R5, R6, RZ ;  /* 0x0000000605057224 */ /* 0x000fc800078e02ff */
[----:B------:R-:W-:Y:S01]  /*27420*/  IMAD.HI.U32 R2, R3, R5, R2 ;  /* 0x0000000503027227 */ /* 0x000fe200078e0002 */
[----:B------:R-:W-:Y:S02]  /*27430*/  IABS R3, R8 ;  /* 0x0000000800037213 */ /* 0x000fe40000000000 */
[----:B------:R-:W-:-:S03]  /*27440*/  IABS R5, R11 ;  /* 0x0000000b00057213 */ /* 0x000fc60000000000 */
        /* <DEDUP_REMOVED lines=20> */
.L_x_4567:
[----:B------:R-:W-:Y:S01]  /*27590*/  UMOV UR4, URZ ;  /* 0x0000003f00047c82 */ /* 0x000fe20008000000 */
[----:B------:R-:W-:Y:S01]  /*275a0*/  ULDC UR6, c[0x0][0xc14] ;  /* 0x0003050000067ab9 */ /* 0x000fe20000000800 */
[----:B------:R-:W-:Y:S01]  /*275b0*/  UMOV UR5, URZ ;  /* 0x0000003f00057c82 */ /* 0x000fe20008000000 */
[----:B------:R-:W-:Y:S01]  /*275c0*/  IMAD.U32 R4, RZ, RZ, UR4 ;  /* 0x00000004ff047e24 */ /* 0x000fe2000f8e00ff */
[----:B------:R-:W-:Y:S01]  /*275d0*/  MOV R2, UR6 ;  /* 0x0000000600027c02 */ /* 0x000fe20008000f00 */
[----:B------:R-:W-:Y:S01]  /*275e0*/  IMAD.U32 R3, RZ, RZ, UR5 ;  /* 0x00000005ff037e24 */ /* 0x000fe2000f8e00ff */
[----:B------:R1:W-:Y:S04]  /*275f0*/  STL [R1], R5 ;  /* 0x0000000501007387 */ /* 0x0003e80000100800 */
[----:B------:R1:W-:Y:S04]  /*27600*/  STL [R1+0x4], R4 ;  /* 0x0000040401007387 */ /* 0x0003e80000100800 */
[----:B------:R1:W-:Y:S04]  /*27610*/  STL [R1+0xc], R2 ;  /* 0x00000c0201007387 */ /* 0x0003e80000100800 */
[----:B------:R1:W-:Y:S02]  /*27620*/  STL [R1+0x8], R3 ;  /* 0x0000080301007387 */ /* 0x0003e40000100800 */
.L_x_4575:
[----:B01----:R-:W2:Y:S04]  /*27630*/  LDL.64 R4, [R1] ;  /* 0x0000000001047983 */ /* 0x003ea80000100a00 */
[----:B------:R-:W2:Y:S01]  /*27640*/  LDL.64 R6, [R1+0x8] ;  /* 0x0000080001067983 */ /* 0x000ea20000100a00 */
[----:B------:R-:W0:Y:S01]  /*27650*/  S2R R2, SR_TID.X ;  /* 0x0000000000027919 */ /* 0x000e220000002100 */
[----:B------:R-:W-:Y:S05]  /*27660*/  WARPSYNC.ALL ;  /* 0x0000000000007948 */ /* 0x000fea0003800000 */
[----:B0-----:R-:W-:Y:S01]  /*27670*/  LOP3.LUT R2, R2, 0x1f, RZ, 0xc0, !PT ;  /* 0x0000001f02027812 */ /* 0x001fe200078ec0ff */
[----:B------:R-:W-:Y:S03]  /*27680*/  BAR.SYNC.DEFER_BLOCKING 0x4, 0x120 ;  /* 0x0104800000007b1d */ /* 0x000fe60000010000 */
[----:B------:R-:W-:-:S13]  /*27690*/  ISETP.NE.AND P0, PT, R2, RZ, PT ;  /* 0x000000ff0200720c */ /* 0x000fda0003f05270 */
[----:B------:R-:W0:Y:S01]  /*276a0*/  @!P0 S2R R3, SR_CgaCtaId ;  /* 0x0000000000038919 */ /* 0x000e220000008800 */
[----:B------:R-:W-:-:S04]  /*276b0*/  @!P0 MOV R2, 0x400 ;  /* 0x0000040000028802 */ /* 0x000fc80000000f00 */
[----:B0-----:R-:W-:-:S05]  /*276c0*/  @!P0 LEA R2, R3, R2, 0x18 ;  /* 0x0000000203028211 */ /* 0x001fca00078ec0ff */
[----:B--2---:R0:W-:Y:S02]  /*276d0*/  @!P0 STS.128 [R2+0x308d0], R4 ;  /* 0x0308d00402008388 */ /* 0x0041e40000000c00 */
[----:B0-----:R-:W-:Y:S01]  /*276e0*/  IMAD.MOV.U32 R2, RZ, RZ, R7 ;  /* 0x000000ffff027224 */ /* 0x001fe200078e0007 */
[----:B------:R-:W-:Y:S06]  /*276f0*/  BAR.ARV 0x5, 0x120 ;  /* 0x0144800000007b1d */ /* 0x000fec0000002000 */
[----:B------:R-:W-:-:S13]  /*27700*/  ISETP.GE.AND P0, PT, R2, R0, PT ;  /* 0x000000000200720c */ /* 0x000fda0003f06270 */
[----:B------:R-:W-:Y:S05]  /*27710*/  @!P0 BRA `(.L_x_4576) ;  /* 0xffffffa400c88947 */ /* 0x000fea000383ffff */
.L_x_4470:
[----:B------:R-:W2:Y:S01]  /*27720*/  LDL.LU R0, [R1+0x28] ;  /* 0x0000280001007983 */ /* 0x000ea20000300800 */
        /* <DEDUP_REMOVED lines=11> */
.L_x_4693:
[----:B------:R-:W-:Y:S05]  /*277e0*/  BSYNC B0 ;  /* 0x0000000000007941 */ /* 0x000fea0003800000 */
.L_x_4577:
[----:B------:R-:W-:-:S03]  /*277f0*/  UMOV UR4, 0xffffffff ;  /* 0xffffffff00047882 */ /* 0x000fc60000000000 */
[----:B------:R-:W-:Y:S05]  /*27800*/  BRA.DIV UR4, `(.L_x_4579) ;  /* 0x0000002204807947 */ /* 0x000fea000b800000 */
[----:B------:R-:W1:Y:S02]  /*27810*/  S2R R2, SR_TID.X ;  /* 0x0000000000027919 */ /* 0x000e640000002100 */
[----:B-1----:R-:W-:-:S04]  /*27820*/  SHF.R.U32.HI R2, RZ, 0x5, R2 ;  /* 0x00000005ff027819 */ /* 0x002fc80000011602 */
[----:B------:R-:W-:-:S05]  /*27830*/  LOP3.LUT R2, R2, 0x3, RZ, 0xc0, !PT ;  /* 0x0000000302027812 */ /* 0x000fca00078ec0ff */
[----:B------:R1:W2:Y:S02]  /*27840*/  SHFL.IDX PT, R14, R2, RZ, 0x1f ;  /* 0x00001fff020e7589 */ /* 0x0002a400000e0000 */
.L_x_4696:
[----:B--2---:R-:W-:-:S13]  /*27850*/  ISETP.NE.AND P0, PT, R14, RZ, PT ;  /* 0x000000ff0e00720c */ /* 0x004fda0003f05270 */
[----:B------:R-:W-:Y:S05]  /*27860*/  @P0 BRA `(.L_x_4164) ;  /* 0x0000000000880947 */ /* 0x000fea0003800000 */
[----:B------:R-:W-:-:S03]  /*27870*/  UMOV UR4, 0xffffffff ;  /* 0xffffffff00047882 */ /* 0x000fc60000000000 */
[----:B------:R-:W-:Y:S05]  /*27880*/  BRA.DIV UR4, `(.L_x_4580) ;  /* 0x0000002204947947 */ /* 0x000fea000b800000 */
[----:B------:R-:W-:-:S13]  /*27890*/  ELECT P6, URZ, PT ;  /* 0x00000000003f782f */ /* 0x000fda00038c0000 */
.L_x_4699:
[----:B------:R-:W-:Y:S05]  /*278a0*/  @!P6 BRA `(.L_x_4164) ;  /* 0x000000000078e947 */ /* 0x000fea0003800000 */
[----:B------:R-:W-:-:S06]  /*278b0*/  ULOP3.LUT UR4, UR60, 0x2, URZ, 0xfc, !UPT ;  /* 0x000000023c047892 */ /* 0x000fcc000f8efc3f */
[----:B-1----:R-:W-:-:S05]  /*278c0*/  IMAD.U32 R2, RZ, RZ, UR4 ;  /* 0x00000004ff027e24 */ /* 0x002fca000f8e00ff */
[----:B------:R-:W-:-:S13]  /*278d0*/  ISETP.NE.AND P2, PT, R2, 0x3, PT ;  /* 0x000000030200780c */ /* 0x000fda0003f45270 */
[----:B------:R-:W-:Y:S05]  /*278e0*/  @!P2 BRA `(.L_x_4581) ;  /* 0x000000000004a947 */ /* 0x000fea0003800000 */
[----:B------:R-:W-:Y:S01]  /*278f0*/  BPT.TRAP 0x1 ;  /* 0x000000040000795c */ /* 0x000fe20000300000 */
.L_x_4581:
[----:B------:R-:W-:Y:S01]  /*27900*/  IADD3 R2, R0, 0x30840, RZ ;  /* 0x0003084000027810 */ /* 0x000fe20007ffe0ff */
[----:B0-----:R-:W-:Y:S01]  /*27910*/  VIADD R3, R17, 0x1 ;  /* 0x0000000111037836 */ /* 0x001fe20000000000 */
[----:B------:R-:W-:-:S03]  /*27920*/  SHF.L.U32 R5, R19, 0x1f, RZ ;  /* 0x0000001f13057819 */ /* 0x000fc600000006ff */
[----:B------:R-:W-:Y:S01]  /*27930*/  IMAD R6, R17, 0x8, R2 ;  /* 0x0000000811067824 */ /* 0x000fe200078e0202 */
[----:B------:R-:W-:-:S03]  /*27940*/  ISETP.NE.AND P1, PT, R3, 0x2, PT ;  /* 0x000000020300780c */ /* 0x000fc60003f25270 */
[----:B------:R-:W0:Y:S01]  /*27950*/  SYNCS.PHASECHK.TRANS64.TRYWAIT P0, [R6+URZ], R5 ;  /* 0x00000005060075a7 */ /* 0x000e22000800017f */
[----:B------:R-:W-:Y:S02]  /*27960*/  SEL R4, RZ, 0x1, P1 ;  /* 0x00000001ff047807 */ /* 0x000fe40000800000 */
[----:B------:R-:W-:Y:S02]  /*27970*/  SEL R3, R3, RZ, P1 ;  /* 0x000000ff03037207 */ /* 0x000fe40000800000 */
[----:B------:R-:W-:-:S03]  /*27980*/  LOP3.LUT R4, R19, R4, RZ, 0x3c, !PT ;  /* 0x0000000413047212 */ /* 0x000fc600078e3cff */
[----:B------:R-:W-:Y:S01]  /*27990*/  IMAD R7, R3, 0x8, R2 ;  /* 0x0000000803077824 */ /* 0x000fe200078e0202 */
[----:B------:R-:W-:Y:S01]  /*279a0*/  SHF.L.U32 R2, R4, 0x1f, RZ ;  /* 0x0000001f04027819 */ /* 0x000fe200000006ff */
[----:B0-----:R-:W-:Y:S06]  /*279b0*/  @!P0 BRA `(.L_x_4582) ;  /* 0x0000002000688947 */ /* 0x001fec0003800000 */
.L_x_4700:
[----:B------:R-:W1:Y:S02]  /*279c0*/  SYNCS.PHASECHK.TRANS64.TRYWAIT P0, [R7+URZ], R2 ;  /* 0x00000002070075a7 */ /* 0x000e64000800017f */
[----:B-1----:R-:W-:Y:S05]  /*279d0*/  @!P0 BRA `(.L_x_4583) ;  /* 0x0000002000748947 */ /* 0x002fea0003800000 */
.L_x_4701:
[----:B------:R-:W-:Y:S05]  /*279e0*/  @!P2 BRA `(.L_x_4584) ;  /* 0x000000000004a947 */ /* 0x000fea0003800000 */
[----:B------:R-:W-:Y:S01]  /*279f0*/  BPT.TRAP 0x1 ;  /* 0x000000040000795c */ /* 0x000fe20000300000 */
.L_x_4584:
[----:B------:R-:W-:-:S05]  /*27a00*/  VIADD R0, R0, 0x30860 ;  /* 0x0003086000007836 */ /* 0x000fca0000000000 */
[----:B------:R-:W-:-:S04]  /*27a10*/  LEA R4, R17, R0, 0x3 ;  /* 0x0000000011047211 */ /* 0x000fc800078e18ff */
[----:B------:R-:W2:Y:S02]  /*27a20*/  SYNCS.PHASECHK.TRANS64.TRYWAIT P0, [R4+URZ], R5 ;  /* 0x00000005040075a7 */ /* 0x000ea4000800017f */
[----:B--2---:R-:W-:Y:S05]  /*27a30*/  @!P0 BRA `(.L_x_4585) ;  /* 0x0000002000708947 */ /* 0x004fea0003800000 */
.L_x_4702:
[----:B------:R-:W-:-:S07]  /*27a40*/  IMAD R3, R3, 0x8, R0 ;  /* 0x0000000803037824 */ /* 0x000fce00078e0200 */
.L_x_4586:
[----:B---3--:R3:W4:Y:S02]  /*27a50*/  SYNCS.PHASECHK.TRANS64.TRYWAIT P0, [R3+URZ], R2 ;  /* 0x00000002030075a7 */ /* 0x008724000800017f */
[----:B----4-:R-:W-:Y:S05]  /*27a60*/  @!P0 NANOSLEEP.SYNCS 0x989680 ;  /* 0x009896800000895d */ /* 0x010fea0003900000 */
[----:B------:R-:W4:Y:S02]  /*27a70*/  @!P0 SYNCS.PHASECHK.TRANS64 P0, [R3+URZ], R2 ;  /* 0x00000002030085a7 */ /* 0x000f24000800007f */
[----:B----4-:R-:W-:Y:S05]  /*27a80*/  @!P0 BRA `(.L_x_4586) ;  /* 0xfffffffc00f08947 */ /* 0x010fea000383ffff */
.L_x_4164:
[----:B------:R-:W-:Y:S05]  /*27a90*/  BSYNC B7 ;  /* 0x0000000000077941 */ /* 0x000fea0003800000 */
.L_x_4161:
[----:B------:R-:W-:Y:S05]  /*27aa0*/  EXIT ;  /* 0x000000000000794d */ /* 0x000fea0003800000 */
.L_x_4190:
[----:B0-----:R0:W1:Y:S02]  /*27ab0*/  SYNCS.PHASECHK.TRANS64.TRYWAIT P5, [R89+URZ+0x30890], R90 ;  /* 0x0308905a590075a7 */ /* 0x00106400080a017f */
[----:B-1----:R-:W-:Y:S05]  /*27ac0*/  @!P5 NANOSLEEP.SYNCS 0x989680 ;  /* 0x009896800000d95d */ /* 0x002fea0003900000 */
[----:B------:R-:W1:Y:S02]  /*27ad0*/  @!P5 SYNCS.PHASECHK.TRANS64 P5, [R89+URZ+0x30890], R90 ;  /* 0x0308905a5900d5a7 */ /* 0x000e6400080a007f */
[----:B-1----:R-:W-:Y:S05]  /*27ae0*/  @!P5 BRA `(.L_x_4190) ;  /* 0xfffffffc00f0d947 */ /* 0x002fea000383ffff */
[----:B------:R-:W-:Y:S05]  /*27af0*/  BRA `(.L_x_4587) ;  /* 0xfffffdbc00987947 */ /* 0x000fea000383ffff */
.L_x_4244:
[----:B-1----:R1:W3:Y:S02]  /*27b00*/  SYNCS.PHASECHK.TRANS64.TRYWAIT P5, [R89+URZ+0x30890], R90 ;  /* 0x0308905a590075a7 */ /* 0x0022e400080a017f */
[----:B---3--:R-:W-:Y:S05]  /*27b10*/  @!P5 NANOSLEEP.SYNCS 0x989680 ;  /* 0x009896800000d95d */ /* 0x008fea0003900000 */
[----:B------:R-:W3:Y:S02]  /*27b20*/  @!P5 SYNCS.PHASECHK.TRANS64 P5, [R89+URZ+0x30890], R90 ;  /* 0x0308905a5900d5a7 */ /* 0x000ee400080a007f */
[----:B---3--:R-:W-:Y:S05]  /*27b30*/  @!P5 BRA `(.L_x_4244) ;  /* 0xfffffffc00f0d947 */ /* 0x008fea000383ffff */
[----:B------:R-:W-:Y:S05]  /*27b40*/  BRA `(.L_x_4588) ;  /* 0xfffffdf000607947 */ /* 0x000fea000383ffff */
.L_x_4269:
[----:B0-----:R0:W1:Y:S02]  /*27b50*/  SYNCS.PHASECHK.TRANS64.TRYWAIT P3, [R89+URZ+0x30890], R90 ;  /* 0x0308905a590075a7 */ /* 0x001064000806017f */
[----:B-1----:R-:W-:Y:S05]  /*27b60*/  @!P3 NANOSLEEP.SYNCS 0x989680 ;  /* 0x009896800000b95d */ /* 0x002fea0003900000 */
[----:B------:R-:W1:Y:S02]  /*27b70*/  @!P3 SYNCS.PHASECHK.TRANS64 P3, [R89+URZ+0x30890], R90 ;  /* 0x0308905a5900b5a7 */ /* 0x000e64000806007f */
[----:B-1----:R-:W-:Y:S05]  /*27b80*/  @!P3 BRA `(.L_x_4269) ;  /* 0xfffffffc00f0b947 */ /* 0x002fea000383ffff */
[----:B------:R-:W-:Y:S05]  /*27b90*/  BRA `(.L_x_4589) ;  /* 0xfffffe2000507947 */ /* 0x000fea000383ffff */
.L_x_4275:
[----:B-1----:R1:W2:Y:S02]  /*27ba0*/  SYNCS.PHASECHK.TRANS64.TRYWAIT P2, [R89+URZ+0x308b0], R90 ;  /* 0x0308b05a590075a7 */ /* 0x0022a4000804017f */
[----:B--2---:R-:W-:Y:S05]  /*27bb0*/  @!P2 NANOSLEEP.SYNCS 0x989680 ;  /* 0x009896800000a95d */ /* 0x004fea0003900000 */
[----:B------:R-:W2:Y:S02]  /*27bc0*/  @!P2 SYNCS.PHASECHK.TRANS64 P2, [R89+URZ+0x308b0], R90 ;  /* 0x0308b05a5900a5a7 */ /* 0x000ea4000804007f */
[----:B--2---:R-:W-:Y:S05]  /*27bd0*/  @!P2 BRA `(.L_x_4275) ;  /* 0xfffffffc00f0a947 */ /* 0x004fea000383ffff */
[----:B------:R-:W-:Y:S05]  /*27be0*/  BRA `(.L_x_4590) ;  /* 0xfffffe2400547947 */ /* 0x000fea000383ffff */
.L_x_4305:
[----:B------:R-:W-:Y:S01]  /*27bf0*/  BSSY B1, `(.L_x_4591) ;  /* 0x0000008000017945 */ /* 0x000fe20003800000 */
[----:B------:R-:W-:Y:S01]  /*27c00*/  IMAD.MOV.U32 R13, RZ, RZ, R4 ;  /* 0x000000ffff0d7224 */ /* 0x000fe200078e0004 */
[----:B------:R-:W-:Y:S01]  /*27c10*/  MOV R15, 0xffffffff ;  /* 0xffffffff000f7802 */ /* 0x000fe20000000f00 */
[----:B------:R-:W-:Y:S02]  /*27c20*/  IMAD.MOV.U32 R12, RZ, RZ, RZ ;  /* 0x000000ffff0c7224 */ /* 0x000fe400078e00ff */
[----:B------:R-:W-:-:S07]  /*27c30*/  IMAD.MOV.U32 R11, RZ, RZ, 0x1c1f ;  /* 0x00001c1fff0b7424 */ /* 0x000fce00078e00ff */
[----:B------:R-:W-:Y:S05]  /*27c40*/  WARPSYNC.COLLECTIVE R15, `(.L_x_4592) ;  /* 0x000000000f087348 */ /* 0x000fea0003c00000 */
[----:B------:R0:W1:Y:S02]  /*27c50*/  SHFL.IDX P6, R14, R13, R12, R11 ;  /* 0x0000000c0d0e7389 */ /* 0x00006400000c000b */
[----:B01----:R-:W-:Y:S01]  /*27c60*/  ENDCOLLECTIVE ;  /* 0x000000000000791b */ /* 0x003fe20003800000 */
.L_x_4592:
[----:B------:R-:W-:Y:S05]  /*27c70*/  BSYNC B1 ;  /* 0x0000000000017941 */ /* 0x000fea0003800000 */
.L_x_4591:
[----:B------:R-:W-:Y:S05]  /*27c80*/  BRA `(.L_x_4593) ;  /* 0xfffffe4400847947 */ /* 0x000fea000383ffff */
.L_x_4306:
[----:B------:R-:W-:Y:S01]  /*27c90*/  BSSY B1, `(.L_x_4594) ;  /* 0x0000008000017945 */ /* 0x000fe20003800000 */
[----:B------:R-:W-:Y:S02]  /*27ca0*/  IMAD.MOV.U32 R13, RZ, RZ, R3 ;  /* 0x000000ffff0d7224 */ /* 0x000fe400078e0003 */
[----:B------:R-:W-:Y:S02]  /*27cb0*/  IMAD.MOV.U32 R12, RZ, RZ, RZ ;  /* 0x000000ffff0c7224 */ /* 0x000fe400078e00ff */
[----:B------:R-:W-:Y:S02]  /*27cc0*/  IMAD.MOV.U32 R11, RZ, RZ, 0x1c1f ;  /* 0x00001c1fff0b7424 */ /* 0x000fe400078e00ff */
[----:B------:R-:W-:-:S07]  /*27cd0*/  IMAD.MOV.U32 R15, RZ, RZ, -0x1 ;  /* 0xffffffffff0f7424 */ /* 0x000fce00078e00ff */
[----:B------:R-:W-:Y:S05]  /*27ce0*/  WARPSYNC.COLLECTIVE R15, `(.L_x_4595) ;  /* 0x000000000f087348 */ /* 0x000fea0003c00000 */
[----:B------:R0:W1:Y:S02]  /*27cf0*/  SHFL.IDX P6, R14, R13, R12, R11 ;  /* 0x0000000c0d0e7389 */ /* 0x00006400000c000b */
[----:B01----:R-:W-:Y:S01]  /*27d00*/  ENDCOLLECTIVE ;  /* 0x000000000000791b */ /* 0x003fe20003800000 */
.L_x_4595:
[----:B------:R-:W-:Y:S05]  /*27d10*/  BSYNC B1 ;  /* 0x0000000000017941 */ /* 0x000fea0003800000 */
.L_x_4594:
[----:B------:R-:W-:Y:S05]  /*27d20*/  BRA `(.L_x_4596) ;  /* 0xfffffe4400647947 */ /* 0x000fea000383ffff */
.L_x_4307:
[----:B------:R-:W-:Y:S01]  /*27d30*/  BSSY B1, `(.L_x_4597) ;  /* 0x0000008000017945 */ /* 0x000fe20003800000 */
[----:B------:R-:W-:Y:S01]  /*27d40*/  MOV R13, R2 ;  /* 0x00000002000d7202 */ /* 0x000fe20000000f00 */
[----:B------:R-:W-:Y:S02]  /*27d50*/  IMAD.MOV.U32 R12, RZ, RZ, RZ ;  /* 0x000000ffff0c7224 */ /* 0x000fe400078e00ff */
[----:B------:R-:W-:Y:S02]  /*27d60*/  IMAD.MOV.U32 R11, RZ, RZ, 0x1c1f ;  /* 0x00001c1fff0b7424 */ /* 0x000fe400078e00ff */
[----:B------:R-:W-:-:S07]  /*27d70*/  IMAD.MOV.U32 R15, RZ, RZ, -0x1 ;  /* 0xffffffffff0f7424 */ /* 0x000fce00078e00ff */
[----:B------:R-:W-:Y:S05]  /*27d80*/  WARPSYNC.COLLECTIVE R15, `(.L_x_4598) ;  /* 0x000000000f087348 */ /* 0x000fea0003c00000 */
[----:B------:R0:W1:Y:S02]  /*27d90*/  SHFL.IDX P6, R14, R13, R12, R11 ;  /* 0x0000000c0d0e7389 */ /* 0x00006400000c000b */
[----:B01----:R-:W-:Y:S01]  /*27da0*/  ENDCOLLECTIVE ;  /* 0x000000000000791b */ /* 0x003fe20003800000 */
.L_x_4598:
[----:B------:R-:W-:Y:S05]  /*27db0*/  BSYNC B1 ;  /* 0x0000000000017941 */ /* 0x000fea0003800000 */
.L_x_4597:
[----:B------:R-:W-:Y:S05]  /*27dc0*/  BRA `(.L_x_4599) ;  /* 0xfffffe4400447947 */ /* 0x000fea000383ffff */
.L_x_4308:
        /* <DEDUP_REMOVED lines=8> */
.L_x_4601:
[----:B------:R-:W-:Y:S05]  /*27e50*/  BSYNC B1 ;  /* 0x0000000000017941 */ /* 0x000fea0003800000 */
.L_x_4600:
[----:B------:R-:W-:Y:S05]  /*27e60*/  BRA `(.L_x_4602) ;  /* 0xfffffe4400247947 */ /* 0x000fea000383ffff */
.L_x_4309:
        /* <DEDUP_REMOVED lines=8> */
.L_x_4604:
[----:B------:R-:W-:Y:S05]  /*27ef0*/  BSYNC B1 ;  /* 0x0000000000017941 */ /* 0x000fea0003800000 */
.L_x_4603:
[----:B------:R-:W-:Y:S05]  /*27f00*/  BRA `(.L_x_4605) ;  /* 0xfffffe4400047947 */ /* 0x000fea000383ffff */
.L_x_4310:
[----:B------:R-:W-:Y:S01]  /*27f10*/  BSSY B1, `(.L_x_4606) ;  /* 0x0000008000017945 */ /* 0x000fe20003800000 */
[----:B------:R-:W-:Y:S01]  /*27f20*/  IMAD.MOV.U32 R13, RZ, RZ, R3 ;  /* 0x000000ffff0d7224 */ /* 0x000fe200078e0003 */
[----:B------:R-:W-:Y:S01]  /*27f30*/  MOV R15, 0xffffffff ;  /* 0xffffffff000f7802 */ /* 0x000fe20000000f00 */
[----:B------:R-:W-:Y:S02]  /*27f40*/  IMAD.MOV.U32 R12, RZ, RZ, 0x1 ;  /* 0x00000001ff0c7424 */ /* 0x000fe400078e00ff */
[----:B------:R-:W-:-:S07]  /*27f50*/  IMAD.MOV.U32 R11, RZ, RZ, 0x1c1f ;  /* 0x00001c1fff0b7424 */ /* 0x000fce00078e00ff */
[----:B------:R-:W-:Y:S05]  /*27f60*/  WARPSYNC.COLLECTIVE R15, `(.L_x_4607) ;  /* 0x000000000f087348 */ /* 0x000fea0003c00000 */
[----:B------:R0:W1:Y:S02]  /*27f70*/  SHFL.IDX P6, R14, R13, R12, R11 ;  /* 0x0000000c0d0e7389 */ /* 0x00006400000c000b */
[----:B01----:R-:W-:Y:S01]  /*27f80*/  ENDCOLLECTIVE ;  /* 0x000000000000791b */ /* 0x003fe20003800000 */
.L_x_4607:
[----:B------:R-:W-:Y:S05]  /*27f90*/  BSYNC B1 ;  /* 0x0000000000017941 */ /* 0x000fea0003800000 */
.L_x_4606:
[----:B------:R-:W-:Y:S05]  /*27fa0*/  BRA `(.L_x_4608) ;  /* 0xfffffe4000e87947 */ /* 0x000fea000383ffff */
.L_x_4311:
[----:B------:R-:W-:Y:S01]  /*27fb0*/  BSSY B1, `(.L_x_4609) ;  /* 0x0000008000017945 */ /* 0x000fe20003800000 */
[----:B------:R-:W-:Y:S02]  /*27fc0*/  IMAD.MOV.U32 R13, RZ, RZ, R2 ;  /* 0x000000ffff0d7224 */ /* 0x000fe400078e0002 */
[----:B------:R-:W-:Y:S02]  /*27fd0*/  IMAD.MOV.U32 R12, RZ, RZ, 0x1 ;  /* 0x00000001ff0c7424 */ /* 0x000fe400078e00ff */
[----:B------:R-:W-:Y:S02]  /*27fe0*/  IMAD.MOV.U32 R11, RZ, RZ, 0x1c1f ;  /* 0x00001c1fff0b7424 */ /* 0x000fe400078e00ff */
[----:B------:R-:W-:-:S07]  /*27ff0*/  IMAD.MOV.U32 R15, RZ, RZ, -0x1 ;  /* 0xffffffffff0f7424 */ /* 0x000fce00078e00ff */
[----:B------:R-:W-:Y:S05]  /*28000*/  WARPSYNC.COLLECTIVE R15, `(.L_x_4610) ;  /* 0x000000000f087348 */ /* 0x000fea0003c00000 */
[----:B------:R0:W1:Y:S02]  /*28010*/  SHFL.IDX P6, R14, R13, R12, R11 ;  /* 0x0000000c0d0e7389 */ /* 0x00006400000c000b */
[----:B01----:R-:W-:Y:S01]  /*28020*/  ENDCOLLECTIVE ;  /* 0x000000000000791b */ /* 0x003fe20003800000 */
.L_x_4610:
[----:B------:R-:W-:Y:S05]  /*28030*/  BSYNC B1 ;  /* 0x0000000000017941 */ /* 0x000fea0003800000 */
.L_x_4609:
[----:B------:R-:W-:Y:S05]  /*28040*/  BRA `(.L_x_4611) ;  /* 0xfffffe4000cc7947 */ /* 0x000fea000383ffff */
.L_x_4312:
[----:B------:R-:W-:Y:S01]  /*28050*/  BSSY B1, `(.L_x_4612) ;  /* 0x0000008000017945 */ /* 0x000fe20003800000 */
[----:B------:R-:W-:Y:S01]  /*28060*/  MOV R13, R0 ;  /* 0x00000000000d7202 */ /* 0x000fe20000000f00 */
[----:B------:R-:W-:Y:S02]  /*28070*/  IMAD.MOV.U32 R12, RZ, RZ, 0x1 ;  /* 0x00000001ff0c7424 */ /* 0x000fe400078e00ff */
[----:B------:R-:W-:Y:S02]  /*28080*/  IMAD.MOV.U32 R11, RZ, RZ, 0x1c1f ;  /* 0x00001c1fff0b7424 */ /* 0x000fe400078e00ff */
[----:B------:R-:W-:-:S07]  /*28090*/  IMAD.MOV.U32 R15, RZ, RZ, -0x1 ;  /* 0xffffffffff0f7424 */ /* 0x000fce00078e00ff */
[----:B------:R-:W-:Y:S05]  /*280a0*/  WARPSYNC.COLLECTIVE R15, `(.L_x_4613) ;  /* 0x000000000f087348 */ /* 0x000fea0003c00000 */
[----:B------:R0:W1:Y:S02]  /*280b0*/  SHFL.IDX P6, R14, R13, R12, R11 ;  /* 0x0000000c0d0e7389 */ /* 0x00006400000c000b */
[----:B01----:R-:W-:Y:S01]  /*280c0*/  ENDCOLLECTIVE ;  /* 0x000000000000791b */ /* 0x003fe20003800000 */
.L_x_4613:
[----:B------:R-:W-:Y:S05]  /*280d0*/  BSYNC B1 ;  /* 0x0000000000017941 */ /* 0x000fea0003800000 */
.L_x_4612:
[----:B------:R-:W-:Y:S05]  /*280e0*/  BRA `(.L_x_4614) ;  /* 0xfffffe4000b07947 */ /* 0x000fea000383ffff */
.L_x_4314:
[----:B0-----:R0:W1:Y:S02]  /*280f0*/  SYNCS.PHASECHK.TRANS64.TRYWAIT P2, [R17+URZ+0x30800], R4 ;  /* 0x03080004110075a7 */ /* 0x001064000804017f */
[----:B-1----:R-:W-:Y:S05]  /*28100*/  @!P2 NANOSLEEP.SYNCS 0x989680 ;  /* 0x009896800000a95d */ /* 0x002fea0003900000 */
[----:B------:R-:W1:Y:S02]  /*28110*/  @!P2 SYNCS.PHASECHK.TRANS64 P2, [R17+URZ+0x30800], R4 ;  /* 0x030800041100a5a7 */ /* 0x000e64000804007f */
[----:B-1----:R-:W-:Y:S05]  /*28120*/  @!P2 BRA `(.L_x_4314) ;  /* 0xfffffffc00f0a947 */ /* 0x002fea000383ffff */
[----:B------:R-:W-:Y:S05]  /*28130*/  BRA `(.L_x_4615) ;  /* 0xfffffe4400107947 */ /* 0x000fea000383ffff */
.L_x_4342:
        /* <DEDUP_REMOVED lines=8> */
.L_x_4617:
[----:B------:R-:W-:Y:S05]  /*281c0*/  BSYNC B1 ;  /* 0x0000000000017941 */ /* 0x000fea0003800000 */
.L_x_4616:
[----:B------:R-:W-:Y:S05]  /*281d0*/  BRA `(.L_x_4618) ;  /* 0xfffffe7000947947 */ /* 0x000fea000383ffff */
.L_x_4343:
        /* <DEDUP_REMOVED lines=8> */
.L_x_4620:
[----:B------:R-:W-:Y:S05]  /*28260*/  BSYNC B1 ;  /* 0x0000000000017941 */ /* 0x000fea0003800000 */
.L_x_4619:
[----:B------:R-:W-:Y:S05]  /*28270*/  BRA `(.L_x_4621) ;  /* 0xfffffe7000747947 */ /* 0x000fea000383ffff */
.L_x_4344:
        /* <DEDUP_REMOVED lines=8> */
.L_x_4623:
[----:B------:R-:W-:Y:S05]  /*28300*/  BSYNC B1 ;  /* 0x0000000000017941 */ /* 0x000fea0003800000 */
.L_x_4622:
[----:B------:R-:W-:Y:S05]  /*28310*/  BRA `(.L_x_4624) ;  /* 0xfffffe7000547947 */ /* 0x000fea000383ffff */
.L_x_4345:
        /* <DEDUP_REMOVED lines=8> */
.L_x_4626:
[----:B------:R-:W-:Y:S05]  /*283a0*/  BSYNC B1 ;  /* 0x0000000000017941 */ /* 0x000fea0003800000 */
.L_x_4625:
[----:B------:R-:W-:Y:S05]  /*283b0*/  BRA `(.L_x_4627) ;  /* 0xfffffe7000347947 */ /* 0x000fea000383ffff */
.L_x_4346:
        /* <DEDUP_REMOVED lines=8> */
.L_x_4629:
[----:B------:R-:W-:Y:S05]  /*28440*/  BSYNC B1 ;  /* 0x0000000000017941 */ /* 0x000fea0003800000 */
.L_x_4628:
[----:B------:R-:W-:Y:S05]  /*28450*/  BRA `(.L_x_4630) ;  /* 0xfffffe7000147947 */ /* 0x000fea000383ffff */
.L_x_4347:
        /* <DEDUP_REMOVED lines=8> */
.L_x_4632:
[----:B------:R-:W-:Y:S05]  /*284e0*/  BSYNC B1 ;  /* 0x0000000000017941 */ /* 0x000fea0003800000 */
.L_x_4631:
[----:B------:R-:W-:Y:S05]  /*284f0*/  BRA `(.L_x_4633) ;  /* 0xfffffe6c00f87947 */ /* 0x000fea000383ffff */
.L_x_4348:
        /* <DEDUP_REMOVED lines=8> */
.L_x_4635:
[----:B------:R-:W-:Y:S05]  /*28580*/  BSYNC B1 ;  /* 0x0000000000017941 */ /* 0x000fea0003800000 */
.L_x_4634:
[----:B------:R-:W-:Y:S05]  /*28590*/  BRA `(.L_x_4636) ;  /* 0xfffffe6c00dc7947 */ /* 0x000fea000383ffff */
.L_x_4349:
        /* <DEDUP_REMOVED lines=8> */
.L_x_4638:
[----:B------:R-:W-:Y:S05]  /*28620*/  BSYNC B1 ;  /* 0x0000000000017941 */ /* 0x000fea0003800000 */
.L_x_4637:
[----:B------:R-:W-:Y:S05]  /*28630*/  BRA `(.L_x_4639) ;  /* 0xfffffe6c00c07947 */ /* 0x000fea000383ffff */
.L_x_4351:
[----:B0-----:R0:W1:Y:S02]  /*28640*/  SYNCS.PHASECHK.TRANS64.TRYWAIT P2, [R17+URZ+0x30800], R8 ;  /* 0x03080008110075a7 */ /* 0x001064000804017f */
[----:B-1----:R-:W-:Y:S05]  /*28650*/  @!P2 NANOSLEEP.SYNCS 0x989680 ;  /* 0x009896800000a95d */ /* 0x002fea0003900000 */
[----:B------:R-:W1:Y:S02]  /*28660*/  @!P2 SYNCS.PHASECHK.TRANS64 P2, [R17+URZ+0x30800], R8 ;  /* 0x030800081100a5a7 */ /* 0x000e64000804007f */
[----:B-1----:R-:W-:Y:S05]  /*28670*/  @!P2 BRA `(.L_x_4351) ;  /* 0xfffffffc00f0a947 */ /* 0x002fea000383ffff */
[----:B------:R-:W-:Y:S05]  /*28680*/  BRA `(.L_x_4640) ;  /* 0xfffffe7000207947 */ /* 0x000fea000383ffff */
.L_x_4365:
[----:B-1----:R1:W2:Y:S02]  /*28690*/  SYNCS.PHASECHK.TRANS64.TRYWAIT P2, [R5+URZ+0x30830], R0 ;  /* 0x03083000050075a7 */ /* 0x0022a4000804017f */
[----:B--2---:R-:W-:Y:S05]  /*286a0*/  @!P2 NANOSLEEP.SYNCS 0x989680 ;  /* 0x009896800000a95d */ /* 0x004fea0003900000 */
[----:B------:R-:W2:Y:S02]  /*286b0*/  @!P2 SYNCS.PHASECHK.TRANS64 P2, [R5+URZ+0x30830], R0 ;  /* 0x030830000500a5a7 */ /* 0x000ea4000804007f */
[----:B--2---:R-:W-:Y:S05]  /*286c0*/  @!P2 BRA `(.L_x_4365) ;  /* 0xfffffffc00f0a947 */ /* 0x004fea000383ffff */
[----:B------:R-:W-:Y:S05]  /*286d0*/  BRA `(.L_x_4364) ;  /* 0xfffffe9400c07947 */ /* 0x000fea000383ffff */
.L_x_4385:
[----:B-1----:R1:W2:Y:S02]  /*286e0*/  SYNCS.PHASECHK.TRANS64.TRYWAIT P2, [R0+URZ+0x30830], R11 ;  /* 0x0308300b000075a7 */ /* 0x0022a4000804017f */
[----:B--2---:R-:W-:Y:S05]  /*286f0*/  @!P2 NANOSLEEP.SYNCS 0x989680 ;  /* 0x009896800000a95d */ /* 0x004fea0003900000 */
[----:B------:R-:W2:Y:S02]  /*28700*/  @!P2 SYNCS.PHASECHK.TRANS64 P2, [R0+URZ+0x30830], R11 ;  /* 0x0308300b0000a5a7 */ /* 0x000ea4000804007f */
[----:B--2---:R-:W-:Y:S05]  /*28710*/  @!P2 BRA `(.L_x_4385) ;  /* 0xfffffffc00f0a947 */ /* 0x004fea000383ffff */
[----:B------:R-:W-:Y:S05]  /*28720*/  BRA `(.L_x_4384) ;  /* 0xfffffec400847947 */ /* 0x000fea000383ffff */
.L_x_4390:
[----:B-1----:R1:W2:Y:S02]  /*28730*/  SYNCS.PHASECHK.TRANS64.TRYWAIT P2, [R14+URZ+0x30850], R2 ;  /* 0x030850020e0075a7 */ /* 0x0022a4000804017f */
[----:B--2---:R-:W-:Y:S05]  /*28740*/  @!P2 NANOSLEEP.SYNCS 0x989680 ;  /* 0x009896800000a95d */ /* 0x004fea0003900000 */
[----:B------:R-:W2:Y:S02]  /*28750*/  @!P2 SYNCS.PHASECHK.TRANS64 P2, [R14+URZ+0x30850], R2 ;  /* 0x030850020e00a5a7 */ /* 0x000ea4000804007f */
[----:B--2---:R-:W-:Y:S05]  /*28760*/  @!P2 BRA `(.L_x_4390) ;  /* 0xfffffffc00f0a947 */ /* 0x004fea000383ffff */
[----:B------:R-:W-:Y:S05]  /*28770*/  BRA `(.L_x_4389) ;  /* 0xfffffed400107947 */ /* 0x000fea000383ffff */
.L_x_4410:
[----:B-1----:R1:W2:Y:S02]  /*28780*/  SYNCS.PHASECHK.TRANS64.TRYWAIT P2, [R0+URZ+0x30830], R21 ;  /* 0x03083015000075a7 */ /* 0x0022a4000804017f */
[----:B--2---:R-:W-:Y:S05]  /*28790*/  @!P2 NANOSLEEP.SYNCS 0x989680 ;  /* 0x009896800000a95d */ /* 0x004fea0003900000 */
[----:B------:R-:W2:Y:S02]  /*287a0*/  @!P2 SYNCS.PHASECHK.TRANS64 P2, [R0+URZ+0x30830], R21 ;  /* 0x030830150000a5a7 */ /* 0x000ea4000804007f */
[----:B--2---:R-:W-:Y:S05]  /*287b0*/  @!P2 BRA `(.L_x_4410) ;  /* 0xfffffffc00f0a947 */ /* 0x004fea000383ffff */
[----:B------:R-:W-:Y:S05]  /*287c0*/  BRA `(.L_x_4409) ;  /* 0xfffffefc00187947 */ /* 0x000fea000383ffff */
.L_x_4415:
[----:B-1----:R1:W2:Y:S02]  /*287d0*/  SYNCS.PHASECHK.TRANS64.TRYWAIT P2, [R200+URZ+0x30850], R0 ;  /* 0x03085000c80075a7 */ /* 0x0022a4000804017f */
[----:B--2---:R-:W-:Y:S05]  /*287e0*/  @!P2 NANOSLEEP.SYNCS 0x989680 ;  /* 0x009896800000a95d */ /* 0x004fea0003900000 */
[----:B------:R-:W2:Y:S02]  /*287f0*/  @!P2 SYNCS.PHASECHK.TRANS64 P2, [R200+URZ+0x30850], R0 ;  /* 0x03085000c800a5a7 */ /* 0x000ea4000804007f */
[----:B--2---:R-:W-:Y:S05]  /*28800*/  @!P2 BRA `(.L_x_4415) ;  /* 0xfffffffc00f0a947 */ /* 0x004fea000383ffff */
[----:B------:R-:W-:Y:S05]  /*28810*/  BRA `(.L_x_4414) ;  /* 0xffffff0800907947 */ /* 0x000fea000383ffff */
.L_x_4423:
[----:B-1----:R1:W2:Y:S02]  /*28820*/  SYNCS.PHASECHK.TRANS64.TRYWAIT P2, [R0+URZ+0x30830], R15 ;  /* 0x0308300f000075a7 */ /* 0x0022a4000804017f */
[----:B--2---:R-:W-:Y:S05]  /*28830*/  @!P2 NANOSLEEP.SYNCS 0x989680 ;  /* 0x009896800000a95d */ /* 0x004fea0003900000 */
[----:B------:R-:W2:Y:S02]  /*28840*/  @!P2 SYNCS.PHASECHK.TRANS64 P2, [R0+URZ+0x30830], R15 ;  /* 0x0308300f0000a5a7 */ /* 0x000ea4000804007f */
[----:B--2---:R-:W-:Y:S05]  /*28850*/  @!P2 BRA `(.L_x_4423) ;  /* 0xfffffffc00f0a947 */ /* 0x004fea000383ffff */
[----:B------:R-:W-:Y:S05]  /*28860*/  BRA `(.L_x_4422) ;  /* 0xffffff1c008c7947 */ /* 0x000fea000383ffff */
.L_x_4428:
[----:B-1----:R1:W2:Y:S02]  /*28870*/  SYNCS.PHASECHK.TRANS64.TRYWAIT P2, [R12+URZ+0x30850], R2 ;  /* 0x030850020c0075a7 */ /* 0x0022a4000804017f */
[----:B--2---:R-:W-:Y:S05]  /*28880*/  @!P2 NANOSLEEP.SYNCS 0x989680 ;  /* 0x009896800000a95d */ /* 0x004fea0003900000 */
[----:B------:R-:W2:Y:S02]  /*28890*/  @!P2 SYNCS.PHASECHK.TRANS64 P2, [R12+URZ+0x30850], R2 ;  /* 0x030850020c00a5a7 */ /* 0x000ea4000804007f */
[----:B--2---:R-:W-:Y:S05]  /*288a0*/  @!P2 BRA `(.L_x_4428) ;  /* 0xfffffffc00f0a947 */ /* 0x004fea000383ffff */
[----:B------:R-:W-:Y:S05]  /*288b0*/  BRA `(.L_x_4427) ;  /* 0xffffff2c00187947 */ /* 0x000fea000383ffff */
.L_x_4442:
[----:B-1----:R1:W2:Y:S02]  /*288c0*/  SYNCS.PHASECHK.TRANS64.TRYWAIT P0, [R12+URZ+0x30850], R3 ;  /* 0x030850030c0075a7 */ /* 0x0022a4000800017f */
[----:B--2---:R-:W-:Y:S05]  /*288d0*/  @!P0 NANOSLEEP.SYNCS 0x989680 ;  /* 0x009896800000895d */ /* 0x004fea0003900000 */
[----:B------:R-:W2:Y:S02]  /*288e0*/  @!P0 SYNCS.PHASECHK.TRANS64 P0, [R12+URZ+0x30850], R3 ;  /* 0x030850030c0085a7 */ /* 0x000ea4000800007f */
[----:B--2---:R-:W-:Y:S05]  /*288f0*/  @!P0 BRA `(.L_x_4442) ;  /* 0xfffffffc00f08947 */ /* 0x004fea000383ffff */
[----:B------:R-:W-:Y:S05]  /*28900*/  BRA `(.L_x_4441) ;  /* 0xffffff5400f07947 */ /* 0x000fea000383ffff */
.L_x_4484:
        /* <DEDUP_REMOVED lines=11> */
.L_x_4642:
[----:B------:R-:W-:Y:S05]  /*289c0*/  BSYNC B1 ;  /* 0x0000000000017941 */ /* 0x000fea0003800000 */
.L_x_4641:
[----:B------:R-:W-:Y:S05]  /*289d0*/  BRA `(.L_x_4643) ;  /* 0xffffff9c00b07947 */ /* 0x000fea000383ffff */
.L_x_4485:
[----:B------:R-:W-:Y:S01]  /*289e0*/  BSSY B1, `(.L_x_4644) ;  /* 0x0000006000017945 */ /* 0x000fe20003800000 */
[----:B------:R-:W-:-:S07]  /*289f0*/  MOV R15, 0xffffffff ;  /* 0xffffffff000f7802 */ /* 0x000fce0000000f00 */
[----:B------:R-:W-:Y:S05]  /*28a00*/  WARPSYNC.COLLECTIVE R15, `(.L_x_4645) ;  /* 0x000000000f0c7348 */ /* 0x000fea0003c00000 */
[----:B------:R-:W-:Y:S02]  /*28a10*/  ELECT P6, UR62, PT ;  /* 0x00000000003e782f */ /* 0x000fe400038c0000 */
[----:B------:R-:W-:Y:S01]  /*28a20*/  MOV R14, UR62 ;  /* 0x0000003e000e7c02 */ /* 0x000fe20008000f00 */
[----:B------:R-:W-:Y:S10]  /*28a30*/  ENDCOLLECTIVE ;  /* 0x000000000000791b */ /* 0x000ff40003800000 */
.L_x_4645:
[----:B------:R-:W-:Y:S05]  /*28a40*/  BSYNC B1 ;  /* 0x0000000000017941 */ /* 0x000fea0003800000 */
.L_x_4644:
[----:B------:R-:W-:Y:S05]  /*28a50*/  BRA `(.L_x_4646) ;  /* 0xffffff9c009c7947 */ /* 0x000fea000383ffff */
.L_x_4487:
[----:B0-----:R0:W1:Y:S02]  /*28a60*/  SYNCS.PHASECHK.TRANS64.TRYWAIT P0, [R11+URZ+0x30820], R7 ;  /* 0x030820070b0075a7 */ /* 0x001064000800017f */
[----:B-1----:R-:W-:Y:S05]  /*28a70*/  @!P0 NANOSLEEP.SYNCS 0x989680 ;  /* 0x009896800000895d */ /* 0x002fea0003900000 */
[----:B------:R-:W1:Y:S02]  /*28a80*/  @!P0 SYNCS.PHASECHK.TRANS64 P0, [R11+URZ+0x30820], R7 ;  /* 0x030820070b0085a7 */ /* 0x000e64000800007f */
[----:B-1----:R-:W-:Y:S05]  /*28a90*/  @!P0 BRA `(.L_x_4487) ;  /* 0xfffffffc00f08947 */ /* 0x002fea000383ffff */
[----:B------:R-:W-:Y:S05]  /*28aa0*/  BRA `(.L_x_4647) ;  /* 0xffffff9c00b87947 */ /* 0x000fea000383ffff */
.L_x_4490:
[----:B0-----:R0:W1:Y:S02]  /*28ab0*/  SYNCS.PHASECHK.TRANS64.TRYWAIT P0, [R7+URZ+0x308a0], R10 ;  /* 0x0308a00a070075a7 */ /* 0x001064000800017f */
[----:B-1----:R-:W-:Y:S05]  /*28ac0*/  @!P0 NANOSLEEP.SYNCS 0x989680 ;  /* 0x009896800000895d */ /* 0x002fea0003900000 */
[----:B------:R-:W1:Y:S02]  /*28ad0*/  @!P0 SYNCS.PHASECHK.TRANS64 P0, [R7+URZ+0x308a0], R10 ;  /* 0x0308a00a070085a7 */ /* 0x000e64000800007f */
[----:B-1----:R-:W-:Y:S05]  /*28ae0*/  @!P0 BRA `(.L_x_4490) ;  /* 0xfffffffc00f08947 */ /* 0x002fea000383ffff */
[----:B------:R-:W-:Y:S05]  /*28af0*/  BRA `(.L_x_4648) ;  /* 0xffffff9c00c87947 */ /* 0x000fea000383ffff */
.L_x_4492:
[----:B-1----:R1:W2:Y:S02]  /*28b00*/  SYNCS.PHASECHK.TRANS64.TRYWAIT P0, [R7+URZ+0x308c0], R10 ;  /* 0x0308c00a070075a7 */ /* 0x0022a4000800017f */
[----:B--2---:R-:W-:Y:S05]  /*28b10*/  @!P0 NANOSLEEP.SYNCS 0x989680 ;  /* 0x009896800000895d */ /* 0x004fea0003900000 */
[----:B------:R-:W2:Y:S02]  /*28b20*/  @!P0 SYNCS.PHASECHK.TRANS64 P0, [R7+URZ+0x308c0], R10 ;  /* 0x0308c00a070085a7 */ /* 0x000ea4000800007f */
[----:B--2---:R-:W-:Y:S05]  /*28b30*/  @!P0 BRA `(.L_x_4492) ;  /* 0xfffffffc00f08947 */ /* 0x004fea000383ffff */
[----:B------:R-:W-:Y:S05]  /*28b40*/  BRA `(.L_x_4649) ;  /* 0xffffffa000547947 */ /* 0x000fea000383ffff */
.L_x_4496:
[----:B0-----:R0:W1:Y:S02]  /*28b50*/  SYNCS.PHASECHK.TRANS64.TRYWAIT P0, [R7+URZ+0x308a0], R8 ;  /* 0x0308a008070075a7 */ /* 0x001064000800017f */
[----:B-1----:R-:W-:Y:S05]  /*28b60*/  @!P0 NANOSLEEP.SYNCS 0x989680 ;  /* 0x009896800000895d */ /* 0x002fea0003900000 */
[----:B------:R-:W1:Y:S02]  /*28b70*/  @!P0 SYNCS.PHASECHK.TRANS64 P0, [R7+URZ+0x308a0], R8 ;  /* 0x0308a008070085a7 */ /* 0x000e64000800007f */
[----:B-1----:R-:W-:Y:S05]  /*28b80*/  @!P0 BRA `(.L_x_4496) ;  /* 0xfffffffc00f08947 */ /* 0x002fea000383ffff */
[----:B------:R-:W-:Y:S05]  /*28b90*/  BRA `(.L_x_4650) ;  /* 0xffffffa4001c7947 */ /* 0x000fea000383ffff */
.L_x_4498:
[----:B-1----:R1:W2:Y:S02]  /*28ba0*/  SYNCS.PHASECHK.TRANS64.TRYWAIT P1, [R7+URZ+0x308c0], R8 ;  /* 0x0308c008070075a7 */ /* 0x0022a4000802017f */
[----:B--2---:R-:W-:Y:S05]  /*28bb0*/  @!P1 NANOSLEEP.SYNCS 0x989680 ;  /* 0x009896800000995d */ /* 0x004fea0003900000 */
[----:B------:R-:W2:Y:S02]  /*28bc0*/  @!P1 SYNCS.PHASECHK.TRANS64 P1, [R7+URZ+0x308c0], R8 ;  /* 0x0308c008070095a7 */ /* 0x000ea4000802007f */
[----:B--2---:R-:W-:Y:S05]  /*28bd0*/  @!P1 BRA `(.L_x_4498) ;  /* 0xfffffffc00f09947 */ /* 0x004fea000383ffff */
[----:B------:R-:W-:Y:S05]  /*28be0*/  BRA `(.L_x_4651) ;  /* 0xffffffa400a47947 */ /* 0x000fea000383ffff */
.L_x_4518:
        /* <DEDUP_REMOVED lines=11> */
.L_x_4653:
[----:B------:R-:W-:Y:S05]  /*28ca0*/  BSYNC B0 ;  /* 0x0000000000007941 */ /* 0x000fea0003800000 */
.L_x_4652:
[----:B------:R-:W-:Y:S05]  /*28cb0*/  BRA `(.L_x_4654) ;  /* 0xffffffb400987947 */ /* 0x000fea000383ffff */
.L_x_4519:
[----:B------:R-:W-:Y:S01]  /*28cc0*/  BSSY B0, `(.L_x_4655) ;  /* 0x0000006000007945 */ /* 0x000fe20003800000 */
[----:B------:R-:W-:-:S07]  /*28cd0*/  MOV R15, 0xffffffff ;  /* 0xffffffff000f7802 */ /* 0x000fce0000000f00 */
[----:B------:R-:W-:Y:S05]  /*28ce0*/  WARPSYNC.COLLECTIVE R15, `(.L_x_4656) ;  /* 0x000000000f0c7348 */ /* 0x000fea0003c00000 */
[----:B------:R-:W-:Y:S02]  /*28cf0*/  ELECT P6, UR62, PT ;  /* 0x00000000003e782f */ /* 0x000fe400038c0000 */
[----:B------:R-:W-:Y:S01]  /*28d00*/  MOV R14, UR62 ;  /* 0x0000003e000e7c02 */ /* 0x000fe20008000f00 */
[----:B------:R-:W-:Y:S10]  /*28d10*/  ENDCOLLECTIVE ;  /* 0x000000000000791b */ /* 0x000ff40003800000 */
.L_x_4656:
[----:B------:R-:W-:Y:S05]  /*28d20*/  BSYNC B0 ;  /* 0x0000000000007941 */ /* 0x000fea0003800000 */
.L_x_4655:
[----:B------:R-:W-:Y:S05]  /*28d30*/  BRA `(.L_x_4657) ;  /* 0xffffffb400887947 */ /* 0x000fea000383ffff */
.L_x_4522:
[----:B0-----:R0:W1:Y:S02]  /*28d40*/  SYNCS.PHASECHK.TRANS64.TRYWAIT P0, [R7+URZ+0x30840], R10 ;  /* 0x0308400a070075a7 */ /* 0x001064000800017f */
[----:B-1----:R-:W-:Y:S05]  /*28d50*/  @!P0 NANOSLEEP.SYNCS 0x989680 ;  /* 0x009896800000895d */ /* 0x002fea0003900000 */
[----:B------:R-:W1:Y:S02]  /*28d60*/  @!P0 SYNCS.PHASECHK.TRANS64 P0, [R7+URZ+0x30840], R10 ;  /* 0x0308400a070085a7 */ /* 0x000e64000800007f */
[----:B-1----:R-:W-:Y:S05]  /*28d70*/  @!P0 BRA `(.L_x_4522) ;  /* 0xfffffffc00f08947 */ /* 0x002fea000383ffff */
[----:B------:R-:W-:Y:S05]  /*28d80*/  BRA `(.L_x_4658) ;  /* 0xffffffb400e87947 */ /* 0x000fea000383ffff */
.L_x_4525:
        /* <DEDUP_REMOVED lines=8> */
.L_x_4533:
[----:B0-----:R0:W1:Y:S02]  /*28e10*/  SYNCS.PHASECHK.TRANS64.TRYWAIT P0, [R3+URZ+0x30840], R8 ;  /* 0x03084008030075a7 */ /* 0x001064000800017f */
[----:B-1----:R-:W-:Y:S05]  /*28e20*/  @!P0 NANOSLEEP.SYNCS 0x989680 ;  /* 0x009896800000895d */ /* 0x002fea0003900000 */
[----:B------:R-:W1:Y:S02]  /*28e30*/  @!P0 SYNCS.PHASECHK.TRANS64 P0, [R3+URZ+0x30840], R8 ;  /* 0x03084008030085a7 */ /* 0x000e64000800007f */
[----:B-1----:R-:W-:Y:S05]  /*28e40*/  @!P0 BRA `(.L_x_4533) ;  /* 0xfffffffc00f08947 */ /* 0x002fea000383ffff */
[----:B------:R-:W-:Y:S05]  /*28e50*/  BRA `(.L_x_4660) ;  /* 0xffffffbc00e87947 */ /* 0x000fea000383ffff */
.L_x_4535:
[----:B0-----:R0:W1:Y:S02]  /*28e60*/  SYNCS.PHASECHK.TRANS64.TRYWAIT P0, [R3+URZ+0x30860], R8 ;  /* 0x03086008030075a7 */ /* 0x001064000800017f */
[----:B-1----:R-:W-:Y:S05]  /*28e70*/  @!P0 NANOSLEEP.SYNCS 0x989680 ;  /* 0x009896800000895d */ /* 0x002fea0003900000 */
[----:B------:R-:W1:Y:S02]  /*28e80*/  @!P0 SYNCS.PHASECHK.TRANS64 P0, [R3+URZ+0x30860], R8 ;  /* 0x03086008030085a7 */ /* 0x000e64000800007f */
[----:B-1----:R-:W-:Y:S05]  /*28e90*/  @!P0 BRA `(.L_x_4535) ;  /* 0xfffffffc00f08947 */ /* 0x002fea000383ffff */
[----:B------:R-:W-:Y:S05]  /*28ea0*/  BRA `(.L_x_4661) ;  /* 0xffffffc000887947 */ /* 0x000fea000383ffff */
.L_x_4541:
[----:B-1----:R1:W2:Y:S02]  /*28eb0*/  SYNCS.PHASECHK.TRANS64.TRYWAIT P0, [R2+URZ+0x30840], R3 ;  /* 0x03084003020075a7 */ /* 0x0022a4000800017f */
[----:B--2---:R-:W-:Y:S05]  /*28ec0*/  @!P0 NANOSLEEP.SYNCS 0x989680 ;  /* 0x009896800000895d */ /* 0x004fea0003900000 */
[----:B------:R-:W2:Y:S02]  /*28ed0*/  @!P0 SYNCS.PHASECHK.TRANS64 P0, [R2+URZ+0x30840], R3 ;  /* 0x03084003020085a7 */ /* 0x000ea4000800007f */
[----:B--2---:R-:W-:Y:S05]  /*28ee0*/  @!P0 BRA `(.L_x_4541) ;  /* 0xfffffffc00f08947 */ /* 0x004fea000383ffff */
[----:B------:R-:W-:Y:S05]  /*28ef0*/  BRA `(.L_x_4662) ;  /* 0xffffffc400f07947 */ /* 0x000fea000383ffff */
.L_x_4543:
[----:B0-----:R0:W1:Y:S02]  /*28f00*/  SYNCS.PHASECHK.TRANS64.TRYWAIT P0, [R2+URZ+0x30860], R19 ;  /* 0x03086013020075a7 */ /* 0x001064000800017f */
[----:B-1----:R-:W-:Y:S05]  /*28f10*/  @!P0 NANOSLEEP.SYNCS 0x989680 ;  /* 0x009896800000895d */ /* 0x002fea0003900000 */
[----:B------:R-:W1:Y:S02]  /*28f20*/  @!P0 SYNCS.PHASECHK.TRANS64 P0, [R2+URZ+0x30860], R19 ;  /* 0x03086013020085a7 */ /* 0x000e64000800007f */
[----:B-1----:R-:W-:Y:S05]  /*28f30*/  @!P0 BRA `(.L_x_4543) ;  /* 0xfffffffc00f08947 */ /* 0x002fea000383ffff */
[----:B------:R-:W-:Y:S05]  /*28f40*/  BRA `(.L_x_4663) ;  /* 0xffffffc800907947 */ /* 0x000fea000383ffff */
.L_x_4549:
[----:B-1----:R1:W2:Y:S02]  /*28f50*/  SYNCS.PHASECHK.TRANS64.TRYWAIT P0, [R2+URZ+0x30840], R3 ;  /* 0x03084003020075a7 */ /* 0x0022a4000800017f */
[----:B--2---:R-:W-:Y:S05]  /*28f60*/  @!P0 NANOSLEEP.SYNCS 0x989680 ;  /* 0x009896800000895d */ /* 0x004fea0003900000 */
[----:B------:R-:W2:Y:S02]  /*28f70*/  @!P0 SYNCS.PHASECHK.TRANS64 P0, [R2+URZ+0x30840], R3 ;  /* 0x03084003020085a7 */ /* 0x000ea4000800007f */
[----:B--2---:R-:W-:Y:S05]  /*28f80*/  @!P0 BRA `(.L_x_4549) ;  /* 0xfffffffc00f08947 */ /* 0x004fea000383ffff */
[----:B------:R-:W-:Y:S05]  /*28f90*/  BRA `(.L_x_4664) ;  /* 0xffffffcc00d07947 */ /* 0x000fea000383ffff */
.L_x_4551:
[----:B0-----:R0:W1:Y:S02]  /*28fa0*/  SYNCS.PHASECHK.TRANS64.TRYWAIT P0, [R2+URZ+0x30860], R9 ;  /* 0x03086009020075a7 */ /* 0x001064000800017f */
[----:B-1----:R-:W-:Y:S05]  /*28fb0*/  @!P0 NANOSLEEP.SYNCS 0x989680 ;  /* 0x009896800000895d */ /* 0x002fea0003900000 */
[----:B------:R-:W1:Y:S02]  /*28fc0*/  @!P0 SYNCS.PHASECHK.TRANS64 P0, [R2+URZ+0x30860], R9 ;  /* 0x03086009020085a7 */ /* 0x000e64000800007f */
[----:B-1----:R-:W-:Y:S05]  /*28fd0*/  @!P0 BRA `(.L_x_4551) ;  /* 0xfffffffc00f08947 */ /* 0x002fea000383ffff */
[----:B------:R-:W-:Y:S05]  /*28fe0*/  BRA `(.L_x_4665) ;  /* 0xffffffd000707947 */ /* 0x000fea000383ffff */
.L_x_4559:
[----:B0-----:R0:W1:Y:S02]  /*28ff0*/  SYNCS.PHASECHK.TRANS64.TRYWAIT P0, [R3+URZ+0x30860], R2 ;  /* 0x03086002030075a7 */ /* 0x001064000800017f */
[----:B-1----:R-:W-:Y:S05]  /*29000*/  @!P0 NANOSLEEP.SYNCS 0x989680 ;  /* 0x009896800000895d */ /* 0x002fea0003900000 */
[----:B------:R-:W1:Y:S02]  /*29010*/  @!P0 SYNCS.PHASECHK.TRANS64 P0, [R3+URZ+0x30860], R2 ;  /* 0x03086002030085a7 */ /* 0x000e64000800007f */
[----:B-1----:R-:W-:Y:S05]  /*29020*/  @!P0 BRA `(.L_x_4559) ;  /* 0xfffffffc00f08947 */ /* 0x002fea000383ffff */
[----:B------:R-:W-:Y:S05]  /*29030*/  BRA `(.L_x_4666) ;  /* 0xffffffd4009c7947 */ /* 0x000fea000383ffff */
.L_x_4562:
[----:B---3--:R-:W3:Y:S01]  /*29040*/  LDL R0, [R1] ;  /* 0x0000000001007983 */ /* 0x008ee20000100800 */
[----:B------:R-:W-:Y:S01]  /*29050*/  BSSY B0, `(.L_x_4667) ;  /* 0x0000008000007945 */ /* 0x000fe20003800000 */
[----:B------:R-:W-:Y:S02]  /*29060*/  IMAD.MOV.U32 R12, RZ, RZ, RZ ;  /* 0x000000ffff0c7224 */ /* 0x000fe400078e00ff */
[----:B------:R-:W-:Y:S02]  /*29070*/  IMAD.MOV.U32 R11, RZ, RZ, 0x1f ;  /* 0x0000001fff0b7424 */ /* 0x000fe400078e00ff */
[----:B------:R-:W-:Y:S02]  /*29080*/  IMAD.MOV.U32 R15, RZ, RZ, -0x1 ;  /* 0xffffffffff0f7424 */ /* 0x000fe400078e00ff */
[----:B---3--:R-:W-:-:S07]  /*29090*/  IMAD.MOV.U32 R13, RZ, RZ, R0 ;  /* 0x000000ffff0d7224 */ /* 0x008fce00078e0000 */
[----:B012---:R-:W-:Y:S05]  /*290a0*/  WARPSYNC.COLLECTIVE R15, `(.L_x_4668) ;  /* 0x000000000f087348 */ /* 0x007fea0003c00000 */
[----:B------:R3:W4:Y:S02]  /*290b0*/  SHFL.IDX P6, R14, R13, R12, R11 ;  /* 0x0000000c0d0e7389 */ /* 0x00072400000c000b */
[----:B01234-:R-:W-:Y:S01]  /*290c0*/  ENDCOLLECTIVE ;  /* 0x000000000000791b */ /* 0x01ffe20003800000 */
.L_x_4668:
[----:B------:R-:W-:Y:S05]  /*290d0*/  BSYNC B0 ;  /* 0x0000000000007941 */ /* 0x000fea0003800000 */
.L_x_4667:
[----:B------:R-:W-:Y:S01]  /*290e0*/  IMAD.MOV.U32 R13, RZ, RZ, R0 ;  /* 0x000000ffff0d7224 */ /* 0x000fe200078e0000 */
[----:B------:R-:W-:Y:S01]  /*290f0*/  MOV R5, R14 ;  /* 0x0000000e00057202 */ /* 0x000fe20000000f00 */
[----:B------:R-:W-:Y:S02]  /*29100*/  IMAD.MOV.U32 R12, RZ, RZ, 0x1 ;  /* 0x00000001ff0c7424 */ /* 0x000fe400078e00ff */
[----:B------:R-:W-:Y:S02]  /*29110*/  IMAD.MOV.U32 R11, RZ, RZ, 0x1f ;  /* 0x0000001fff0b7424 */ /* 0x000fe400078e00ff */
[----:B------:R-:W-:-:S07]  /*29120*/  IMAD.MOV.U32 R15, RZ, RZ, -0x1 ;  /* 0xffffffffff0f7424 */ /* 0x000fce00078e00ff */
[----:B------:R-:W-:Y:S05]  /*29130*/  WARPSYNC.COLLECTIVE R15, `(.L_x_4669) ;  /* 0x000000000f087348 */ /* 0x000fea0003c00000 */
[----:B------:R0:W1:Y:S02]  /*29140*/  SHFL.IDX P6, R14, R13, R12, R11 ;  /* 0x0000000c0d0e7389 */ /* 0x00006400000c000b */
[----:B01----:R-:W-:Y:S01]  /*29150*/  ENDCOLLECTIVE ;  /* 0x000000000000791b */ /* 0x003fe20003800000 */
.L_x_4669:
[----:B------:R-:W-:Y:S01]  /*29160*/  MOV R7, R14 ;  /* 0x0000000e00077202 */ /* 0x000fe20000000f00 */
[----:B------:R-:W-:Y:S06]  /*29170*/  BRA `(.L_x_4670) ;  /* 0xffffffd8002c7947 */ /* 0x000fec000383ffff */
.L_x_4565:
        /* <DEDUP_REMOVED lines=8> */
.L_x_4672:
[----:B------:R-:W-:Y:S05]  /*29200*/  BSYNC B0 ;  /* 0x0000000000007941 */ /* 0x000fea0003800000 */
.L_x_4671:
[----:B------:R-:W-:Y:S01]  /*29210*/  ISETP.NE.AND P0, PT, R10, RZ, PT ;  /* 0x000000ff0a00720c */ /* 0x000fe20003f05270 */
        /* <DEDUP_REMOVED lines=9> */
.L_x_4673:
        /* <DEDUP_REMOVED lines=8> */
.L_x_4674:
        /* <DEDUP_REMOVED lines=8> */
.L_x_4675:
        /* <DEDUP_REMOVED lines=8> */
.L_x_4676:
[----:B------:R-:W-:Y:S01]  /*29430*/  MOV R12, 0x1f ;  /* 0x0000001f000c7802 */ /* 0x000fe20000000f00 */
[----:B------:R-:W-:Y:S01]  /*29440*/  IMAD.MOV.U32 R11, RZ, RZ, 0x1f ;  /* 0x0000001fff0b7424 */ /* 0x000fe200078e00ff */
[----:B------:R-:W-:-:S05]  /*29450*/  SEL R3, R14, RZ, P0 ;  /* 0x000000ff0e037207 */ /* 0x000fca0000000000 */
[----:B------:R-:W-:-:S04]  /*29460*/  IMAD.IADD R2, R8, 0x1, R3 ;  /* 0x0000000108027824 */ /* 0x000fc800078e0203 */
[----:B------:R-:W-:-:S07]  /*29470*/  IMAD.MOV.U32 R13, RZ, RZ, R2 ;  /* 0x000000ffff0d7224 */ /* 0x000fce00078e0002 */
[----:B------:R-:W-:Y:S05]  /*29480*/  WARPSYNC.COLLECTIVE R15, `(.L_x_4677) ;  /* 0x000000000f087348 */ /* 0x000fea0003c00000 */
[----:B------:R0:W1:Y:S02]  /*29490*/  SHFL.IDX P6, R14, R13, R12, R11 ;  /* 0x0000000c0d0e7389 */ /* 0x00006400000c000b */
[----:B01----:R-:W-:Y:S01]  /*294a0*/  ENDCOLLECTIVE ;  /* 0x000000000000791b */ /* 0x003fe20003800000 */
.L_x_4677:
[----:B------:R-:W-:Y:S05]  /*294b0*/  BRA `(.L_x_4678) ;  /* 0xffffffd400f87947 */ /* 0x000fea000383ffff */
.L_x_4570:
        /* <DEDUP_REMOVED lines=8> */
.L_x_4680:
[----:B------:R-:W-:Y:S05]  /*29540*/  BSYNC B0 ;  /* 0x0000000000007941 */ /* 0x000fea0003800000 */
.L_x_4679:
        /* <DEDUP_REMOVED lines=10> */
.L_x_4681:
        /* <DEDUP_REMOVED lines=8> */
.L_x_4682:
        /* <DEDUP_REMOVED lines=8> */
.L_x_4683:
        /* <DEDUP_REMOVED lines=8> */
.L_x_4684:
        /* <DEDUP_REMOVED lines=8> */
.L_x_4685:
[----:B------:R-:W-:Y:S05]  /*297f0*/  BRA `(.L_x_4686) ;  /* 0xffffffd400ec7947 */ /* 0x000fea000383ffff */
.L_x_4572:
[----:B------:R-:W-:Y:S01]  /*29800*/  BSSY B0, `(.L_x_4687) ;  /* 0x0000006000007945 */ /* 0x000fe20003800000 */
[----:B------:R-:W-:Y:S01]  /*29810*/  PLOP3.LUT P6, PT, P6, PT, PT, 0x8, 0x0 ;  /* 0x000000000000781c */ /* 0x000fe200037ce170 */
[----:B------:R-:W-:-:S12]  /*29820*/  IMAD.MOV.U32 R15, RZ, RZ, -0x1 ;  /* 0xffffffffff0f7424 */ /* 0x000fd800078e00ff */
[----:B01----:R-:W-:Y:S05]  /*29830*/  WARPSYNC.COLLECTIVE R15, `(.L_x_4688) ;  /* 0x000000000f087348 */ /* 0x003fea0003c00000 */
[----:B------:R-:W-:Y:S01]  /*29840*/  VOTE.ANY R14, PT, P6 ;  /* 0x00000000000e7806 */ /* 0x000fe200030e0100 */
[----:B01----:R-:W-:Y:S06]  /*29850*/  ENDCOLLECTIVE ;  /* 0x000000000000791b */ /* 0x003fec0003800000 */
.L_x_4688:
[----:B------:R-:W-:Y:S05]  /*29860*/  BSYNC B0 ;  /* 0x0000000000007941 */ /* 0x000fea0003800000 */
.L_x_4687:
[----:B------:R-:W-:Y:S01]  /*29870*/  IMAD.MOV.U32 R3, RZ, RZ, R14 ;  /* 0x000000ffff037224 */ /* 0x000fe200078e000e */
[----:B------:R-:W-:Y:S01]  /*29880*/  MOV R13, R4 ;  /* 0x00000004000d7202 */ /* 0x000fe20000000f00 */
[----:B------:R-:W-:Y:S02]  /*29890*/  IMAD.MOV.U32 R11, RZ, RZ, 0x1f ;  /* 0x0000001fff0b7424 */ /* 0x000fe400078e00ff */
[----:B------:R-:W0:Y:S01]  /*298a0*/  POPC R8, R3 ;  /* 0x0000000300087309 */ /* 0x000e220000000000 */
[----:B------:R-:W-:Y:S02]  /*298b0*/  IMAD.MOV.U32 R15, RZ, RZ, -0x1 ;  /* 0xffffffffff0f7424 */ /* 0x000fe400078e00ff */
[----:B0-----:R-:W-:-:S07]  /*298c0*/  IMAD.MOV.U32 R12, RZ, RZ, R8 ;  /* 0x000000ffff0c7224 */ /* 0x001fce00078e0008 */
[----:B------:R-:W-:Y:S05]  /*298d0*/  WARPSYNC.COLLECTIVE R15, `(.L_x_4689) ;  /* 0x000000000f087348 */ /* 0x000fea0003c00000 */
[----:B------:R0:W1:Y:S02]  /*298e0*/  SHFL.IDX P6, R14, R13, R12, R11 ;  /* 0x0000000c0d0e7389 */ /* 0x00006400000c000b */
[----:B01----:R-:W-:Y:S01]  /*298f0*/  ENDCOLLECTIVE ;  /* 0x000000000000791b */ /* 0x003fe20003800000 */
.L_x_4689:
[----:B------:R-:W-:Y:S01]  /*29900*/  IMAD.MOV.U32 R4, RZ, RZ, R14 ;  /* 0x000000ffff047224 */ /* 0x000fe200078e000e */
[----:B------:R-:W-:Y:S06]  /*29910*/  BRA `(.L_x_4690) ;  /* 0xffffffd400dc7947 */ /* 0x000fec000383ffff */
.L_x_4574:
[----:B------:R-:W-:Y:S01]  /*29920*/  BSSY B0, `(.L_x_4691) ;  /* 0x0000007000007945 */ /* 0x000fe20003800000 */
[----:B------:R-:W-:Y:S01]  /*29930*/  MOV R13, R2 ;  /* 0x00000002000d7202 */ /* 0x000fe20000000f00 */
[----:B------:R-:W-:Y:S02]  /*29940*/  IMAD.MOV.U32 R11, RZ, RZ, 0x1f ;  /* 0x0000001fff0b7424 */ /* 0x000fe400078e00ff */
[----:B------:R-:W-:-:S07]  /*29950*/  IMAD.MOV.U32 R15, RZ, RZ, -0x1 ;  /* 0xffffffffff0f7424 */ /* 0x000fce00078e00ff */
[----:B0123--:R-:W-:Y:S05]  /*29960*/  WARPSYNC.COLLECTIVE R15, `(.L_x_4692) ;  /* 0x000000000f087348 */ /* 0x00ffea0003c00000 */
[----:B------:R4:W0:Y:S02]  /*29970*/  SHFL.IDX P6, R14, R13, R12, R11 ;  /* 0x0000000c0d0e7389 */ /* 0x00082400000c000b */
[----:B01234-:R-:W-:Y:S01]  /*29980*/  ENDCOLLECTIVE ;  /* 0x000000000000791b */ /* 0x01ffe20003800000 */
.L_x_4692:
[----:B------:R-:W-:Y:S05]  /*29990*/  BSYNC B0 ;  /* 0x0000000000007941 */ /* 0x000fea0003800000 */
.L_x_4691:
[----:B------:R-:W-:Y:S01]  /*299a0*/  IMAD.MOV.U32 R9, RZ, RZ, R14 ;  /* 0x000000ffff097224 */ /* 0x000fe200078e000e */
[----:B------:R-:W-:Y:S06]  /*299b0*/  BRA `(.L_x_4573) ;  /* 0xffffffd400d07947 */ /* 0x000fec000383ffff */
.L_x_4578:
[----:B0-----:R0:W1:Y:S02]  /*299c0*/  SYNCS.PHASECHK.TRANS64.TRYWAIT P0, [R0+URZ+0x30820], R3 ;  /* 0x03082003000075a7 */ /* 0x001064000800017f */
[----:B-1----:R-:W-:Y:S05]  /*299d0*/  @!P0 NANOSLEEP.SYNCS 0x989680 ;  /* 0x009896800000895d */ /* 0x002fea0003900000 */
[----:B------:R-:W1:Y:S02]  /*299e0*/  @!P0 SYNCS.PHASECHK.TRANS64 P0, [R0+URZ+0x30820], R3 ;  /* 0x03082003000085a7 */ /* 0x000e64000800007f */
[----:B-1----:R-:W-:Y:S05]  /*299f0*/  @!P0 BRA `(.L_x_4578) ;  /* 0xfffffffc00f08947 */ /* 0x002fea000383ffff */
[----:B------:R-:W-:Y:S05]  /*29a00*/  BRA `(.L_x_4693) ;  /* 0xffffffdc00747947 */ /* 0x000fea000383ffff */
.L_x_4579:
        /* <DEDUP_REMOVED lines=11> */
.L_x_4695:
[----:B------:R-:W-:Y:S05]  /*29ac0*/  BSYNC B0 ;  /* 0x0000000000007941 */ /* 0x000fea0003800000 */
.L_x_4694:
[----:B------:R-:W-:Y:S05]  /*29ad0*/  BRA `(.L_x_4696) ;  /* 0xffffffdc005c7947 */ /* 0x000fea000383ffff */
.L_x_4580:
[----:B------:R-:W-:Y:S01]  /*29ae0*/  BSSY B0, `(.L_x_4697) ;  /* 0x0000006000007945 */ /* 0x000fe20003800000 */
[----:B------:R-:W-:-:S07]  /*29af0*/  IMAD.MOV.U32 R15, RZ, RZ, -0x1 ;  /* 0xffffffffff0f7424 */ /* 0x000fce00078e00ff */
[----:B01----:R-:W-:Y:S05]  /*29b00*/  WARPSYNC.COLLECTIVE R15, `(.L_x_4698) ;  /* 0x000000000f0c7348 */ /* 0x003fea0003c00000 */
[----:B------:R-:W-:Y:S02]  /*29b10*/  ELECT P6, UR62, PT ;  /* 0x00000000003e782f */ /* 0x000fe400038c0000 */
[----:B------:R-:W-:Y:S01]  /*29b20*/  MOV R14, UR62 ;  /* 0x0000003e000e7c02 */ /* 0x000fe20008000f00 */
[----:B01----:R-:W-:Y:S10]  /*29b30*/  ENDCOLLECTIVE ;  /* 0x000000000000791b */ /* 0x003ff40003800000 */
.L_x_4698:
[----:B------:R-:W-:Y:S05]  /*29b40*/  BSYNC B0 ;  /* 0x0000000000007941 */ /* 0x000fea0003800000 */
.L_x_4697:
[----:B------:R-:W-:Y:S05]  /*29b50*/  BRA `(.L_x_4699) ;  /* 0xffffffdc00507947 */ /* 0x000fea000383ffff */
.L_x_4582:
[----:B0-----:R0:W1:Y:S02]  /*29b60*/  SYNCS.PHASECHK.TRANS64.TRYWAIT P0, [R6+URZ], R5 ;  /* 0x00000005060075a7 */ /* 0x001064000800017f */
[----:B-1----:R-:W-:Y:S05]  /*29b70*/  @!P0 NANOSLEEP.SYNCS 0x989680 ;  /* 0x009896800000895d */ /* 0x002fea0003900000 */
[----:B------:R-:W1:Y:S02]  /*29b80*/  @!P0 SYNCS.PHASECHK.TRANS64 P0, [R6+URZ], R5 ;  /* 0x00000005060085a7 */ /* 0x000e64000800007f */
[----:B-1----:R-:W-:Y:S05]  /*29b90*/  @!P0 BRA `(.L_x_4582) ;  /* 0xfffffffc00f08947 */ /* 0x002fea000383ffff */
[----:B------:R-:W-:Y:S05]  /*29ba0*/  BRA `(.L_x_4700) ;  /* 0xffffffdc00847947 */ /* 0x000fea000383ffff */
.L_x_4583:
[----:B-1----:R1:W2:Y:S02]  /*29bb0*/  SYNCS.PHASECHK.TRANS64.TRYWAIT P0, [R7+URZ], R2 ;  /* 0x00000002070075a7 */ /* 0x0022a4000800017f */
[----:B--2---:R-:W-:Y:S05]  /*29bc0*/  @!P0 NANOSLEEP.SYNCS 0x989680 ;  /* 0x009896800000895d */ /* 0x004fea0003900000 */
[----:B------:R-:W2:Y:S02]  /*29bd0*/  @!P0 SYNCS.PHASECHK.TRANS64 P0, [R7+URZ], R2 ;  /* 0x00000002070085a7 */ /* 0x000ea4000800007f */
[----:B--2---:R-:W-:Y:S05]  /*29be0*/  @!P0 BRA `(.L_x_4583) ;  /* 0xfffffffc00f08947 */ /* 0x004fea000383ffff */
[----:B------:R-:W-:Y:S05]  /*29bf0*/  BRA `(.L_x_4701) ;  /* 0xffffffdc00787947 */ /* 0x000fea000383ffff */
.L_x_4585:
[----:B--2---:R2:W3:Y:S02]  /*29c00*/  SYNCS.PHASECHK.TRANS64.TRYWAIT P0, [R4+URZ], R5 ;  /* 0x00000005040075a7 */ /* 0x0044e4000800017f */
[----:B---3--:R-:W-:Y:S05]  /*29c10*/  @!P0 NANOSLEEP.SYNCS 0x989680 ;  /* 0x009896800000895d */ /* 0x008fea0003900000 */
[----:B------:R-:W3:Y:S02]  /*29c20*/  @!P0 SYNCS.PHASECHK.TRANS64 P0, [R4+URZ], R5 ;  /* 0x00000005040085a7 */ /* 0x000ee4000800007f */
[----:B---3--:R-:W-:Y:S05]  /*29c30*/  @!P0 BRA `(.L_x_4585) ;  /* 0xfffffffc00f08947 */ /* 0x008fea000383ffff */
[----:B------:R-:W-:Y:S05]  /*29c40*/  BRA `(.L_x_4702) ;  /* 0xffffffdc007c7947 */ /* 0x000fea000383ffff */
.L_x_4703:
        /* <DEDUP_REMOVED lines=11> */
.L_x_12765:


//--------------------- .text._ZN7cutlass13device_kernelIN5flash11enable_sm90INS1_16FlashAttnFwdSm90INS1_25CollectiveMainloopFwdSm90ILi2EN4cute5tupleIJNS5_1CILi1EEES8_S8_EEENS6_IJNS7_ILi128EEENS7_ILi112EEENS7_ILi192EEEEEELi192ENS_6half_tEfNS_4arch4Sm90ELb1ELb0ELb0ELb0ELb0ELb0ELb0ELb1ELb1ELb0ELb0ELb0EEENS1_21CollectiveEpilogueFwdINS6_IJSA_SC_SB_EEES9_SE_SG_Li256ELb0ELb0ELb0ELb0EEENS1_30DynamicPersistentTileSchedulerILi256ELi32ELb0ELb0ELb1EEEEEEEEEvNT_6ParamsE --------------------------
	.section	.text._ZN7cutlass13device_kernelIN5flash11enable_sm90INS1_16FlashAttnFwdSm90INS1_25CollectiveMainloopFwdSm90ILi2EN4cute5tupleIJNS5_1CILi1EEES8_S8_EEENS6_IJNS7_ILi128EEENS7_ILi112EEENS7_ILi192EEEEEELi192ENS_6half_tEfNS_4arch4Sm90ELb1ELb0ELb0ELb0ELb0ELb0ELb0ELb1ELb1ELb0ELb0ELb0EEENS1_21CollectiveEpilogueFwdINS6_IJSA_SC_SB_EEES9_SE_SG_Li256ELb0ELb0ELb0ELb0EEENS1_30DynamicPersistentTileSchedulerILi256ELi32ELb0ELb0ELb1EEEEEEEEEvNT_6ParamsE,"ax",@progbits
	.align	128
.text._ZN7cutlass13device_kernelIN5flash11enable_sm90INS1_16FlashAttnFwdSm90INS1_25CollectiveMainloopFwdSm90ILi2EN4cute5tupleIJNS5_1CILi1EEES8_S8_EEENS6_IJNS7_ILi128EEENS7_ILi112EEENS7_ILi192EEEEEELi192ENS_6half_tEfNS_4arch4Sm90ELb1ELb0ELb0ELb0ELb0ELb0ELb0ELb1ELb1ELb0ELb0ELb0EEENS1_21CollectiveEpilogueFwdINS6_IJSA_SC_SB_EEES9_SE_SG_Li256ELb0ELb0ELb0ELb0EEENS1_30DynamicPersistentTileSchedulerILi256ELi32ELb0ELb0ELb1EEEEEEEEEvNT_6ParamsE:
        .type           _ZN7cutlass13device_kernelIN5flash11enable_sm90INS1_16FlashAttnFwdSm90INS1_25CollectiveMainloopFwdSm90ILi2EN4cute5tupleIJNS5_1CILi1EEES8_S8_EEENS6_IJNS7_ILi128EEENS7_ILi112EEENS7_ILi192EEEEEELi192ENS_6half_tEfNS_4arch4Sm90ELb1ELb0ELb0ELb0ELb0ELb0ELb0ELb1ELb1ELb0ELb0ELb0EEENS1_21CollectiveEpilogueFwdINS6_IJSA_SC_SB_EEES9_SE_SG_Li256ELb0ELb0ELb0ELb0EEENS1_30DynamicPersistentTileSchedulerILi256ELi32ELb0ELb0ELb1EEEEEEEEEvNT_6ParamsE,@function
        .size           _ZN7cutlass13device_kernelIN5flash11enable_sm90INS1_16FlashAttnFwdSm90INS1_25CollectiveMainloopFwdSm90ILi2EN4cute5tupleIJNS5_1CILi1EEES8_S8_EEENS6_IJNS7_ILi128EEENS7_ILi112EEENS7_ILi192EEEEEELi192ENS_6half_tEfNS_4arch4Sm90ELb1ELb0ELb0ELb0ELb0ELb0ELb0ELb1ELb1ELb0ELb0ELb0EEENS1_21CollectiveEpilogueFwdINS6_IJSA_SC_SB_EEES9_SE_SG_Li256ELb0ELb0ELb0ELb0EEENS1_30DynamicPersistentTileSchedulerILi256ELi32ELb0ELb0ELb1EEEEEEEEEvNT_6ParamsE,(.L_x_12766 - _ZN7cutlass13device_kernelIN5flash11enable_sm90INS1_16FlashAttnFwdSm90INS1_25CollectiveMainloopFwdSm90ILi2EN4cute5tupleIJNS5_1CILi1EEES8_S8_EEENS6_IJNS7_ILi128EEENS7_ILi112EEENS7_ILi192EEEEEELi192ENS_6half_tEfNS_4arch4Sm90ELb1ELb0ELb0ELb0ELb0ELb0ELb0ELb1ELb1ELb0ELb0ELb0EEENS1_21CollectiveEpilogueFwdINS6_IJSA_SC_SB_EEES9_SE_SG_Li256ELb0ELb0ELb0ELb0EEENS1_30DynamicPersistentTileSchedulerILi256ELi32ELb0ELb0ELb1EEEEEEEEEvNT_6ParamsE)
        .other          _ZN7cutlass13device_kernelIN5flash11enable_sm90INS1_16FlashAttnFwdSm90INS1_25CollectiveMainloopFwdSm90ILi2EN4cute5tupleIJNS5_1CILi1EEES8_S8_EEENS6_IJNS7_ILi128EEENS7_ILi112EEENS7_ILi192EEEEEELi192ENS_6half_tEfNS_4arch4Sm90ELb1ELb0ELb0ELb0ELb0ELb0ELb0ELb1ELb1ELb0ELb0ELb0EEENS1_21CollectiveEpilogueFwdINS6_IJSA_SC_SB_EEES9_SE_SG_Li256ELb0ELb0ELb0ELb0EEENS1_30DynamicPersistentTileSchedulerILi256ELi32ELb0ELb0ELb1EEEEEEEEEvNT_6ParamsE,@"STO_CUDA_ENTRY STV_DEFAULT"
_ZN7cutlass13device_kernelIN5flash11enable_sm90INS1_16FlashAttnFwdSm90INS1_25CollectiveMainloopFwdSm90ILi2EN4cute5tupleIJNS5_1CILi1EEES8_S8_EEENS6_IJNS7_ILi128EEENS7_ILi112EEENS7_ILi192EEEEEELi192ENS_6half_tEfNS_4arch4Sm90ELb1ELb0ELb0ELb0ELb0ELb0ELb0ELb1ELb1ELb0ELb0ELb0EEENS1_21CollectiveEpilogueFwdINS6_IJSA_SC_SB_EEES9_SE_SG_Li256ELb0ELb0ELb0ELb0EEENS1_30DynamicPersistentTileSchedulerILi256ELi32ELb0ELb0ELb1EEEEEEEEEvNT_6ParamsE:
        /* <DEDUP_REMOVED lines=23> */
.L_x_4705:
[----:B------:R-:W-:Y:S05]  /*0170*/  BSYNC B0 ;  /* 0x0000000000007941 */ /* 0x000fea0003800000 */
.L_x_4704:
        /* <DEDUP_REMOVED lines=36> */
.L_x_4706:
        /* <DEDUP_REMOVED lines=22> */
.L_x_4707:
        /* <DEDUP_REMOVED lines=18> */
.L_x_4708:
        /* <DEDUP_REMOVED lines=22> */
.L_x_4709:
        /* <DEDUP_REMOVED lines=22> */
.L_x_4710:
[----:B-1----:R-:W-:Y:S01]  /*0900*/  ISETP.NE.AND P0, PT, R2, RZ, PT ;  /* 0x000000ff0200720c */ /* 0x002fe20003f05270 */
[----:B------:R-:W-:Y:S01]  /*0910*/  IMAD.MOV.U32 R2, RZ, RZ, 0x1 ;  /* 0x00000001ff027424 */ /* 0x000fe200078e00ff */
[----:B------:R-:W-:-:S04]  /*0920*/  NOP ;  /* 0x0000000000007918 */ /* 0x000fc80000000000 */
[----:B------:R-:W-:-:S05]  /*0930*/  SEL R2, R2, 0x2, !P0 ;  /* 0x0000000202027807 */ /* 0x000fca0004000000 */
[----:B------:R1:W-:Y:S01]  /*0940*/  STL [R1+0x8], R2 ;  /* 0x0000080201007387 */ /* 0x0003e20000100800 */
[----:B---34-:R-:W-:Y:S06]  /*0950*/  BAR.SYNC.DEFER_BLOCKING 0x0 ;  /* 0x0000000000007b1d */ /* 0x018fec0000010000 */
[----:B------:R-:W-:Y:S05]  /*0960*/  @!P0 BRA `(.L_x_4711) ;  /* 0x000000fc00a88947 */ /* 0x000fea0003800000 */
.L_x_4712:
[----:B------:R-:W-:-:S08]  /*0970*/  NOP ;  /* 0x0000000000007918 */ /* 0x000fd00000000000 */
[----:B------:R-:W3:Y:S02]  /*0980*/  USETMAXREG.TRY_ALLOC.CTAPOOL UP0, 0xf0 ;  /* 0x000000f0000079c8 */ /* 0x000ee40008000600 */
[----:B---3--:R-:W-:-:S13]  /*0990*/  PLOP3.LUT P0, PT, PT, PT, UP0, 0x80, 0x0 ;  /* 0x000000000000781c */ /* 0x008fda0003f0f008 */
[----:B------:R-:W-:Y:S05]  /*09a0*/  @!P0 BRA `(.L_x_4712) ;  /* 0xfffffffc00f08947 */ /* 0x000fea000383ffff */
[----:B--2---:R-:W2:Y:S08]  /*09b0*/  S2UR UR7, SR_CTAID.X ;  /* 0x00000000000779c3 */ /* 0x004eb00000002500 */
[----:B------:R-:W-:Y:S08]  /*09c0*/  BAR.ARV 0x4, 0x120 ;  /* 0x0104800000007b1d */ /* 0x000ff00000002000 */
[----:B------:R-:W2:Y:S08]  /*09d0*/  LDC R0, c[0x0][0xda8] ;  /* 0x00036a00ff007b82 */ /* 0x000eb00000000800 */
[----:B------:R-:W-:Y:S06]  /*09e0*/  BAR.ARV 0x8, 0x120 ;  /* 0x0204800000007b1d */ /* 0x000fec0000002000 */
        /* <DEDUP_REMOVED lines=8> */
[----:B------:R-:W-:-:S05]  /*0a70*/  LOP3.LUT R212, R2, 0xffffff80, RZ, 0xc0, !PT ;  /* 0xffffff8002d47812 */ /* 0x000fca00078ec0ff */
[----:B------:R-:W-:Y:S01]  /*0a80*/  IMAD.IADD R212, R215, 0x1, -R212 ;  /* 0x00000001d7d47824 */ /* 0x000fe200078e0ad4 */
[----:B------:R-:W1:Y:S01]  /*0a90*/  S2UR UR6, SR_SWINHI ;  /* 0x00000000000679c3 */ /* 0x000e620000002f00 */
[----:B------:R-:W-:-:S03]  /*0aa0*/  LEA.HI R3, R0, R215, RZ, 0x4 ;  /* 0x000000d700037211 */ /* 0x000fc600078f20ff */
[----:B------:R-:W-:Y:S02]  /*0ab0*/  SHF.R.S32.HI R7, RZ, 0x1f, R212 ;  /* 0x0000001fff077819 */ /* 0x000fe400000114d4 */
[----:B------:R-:W-:Y:S02]  /*0ac0*/  SHF.R.S32.HI R6, RZ, 0x4, R3 ;  /* 0x00000004ff067819 */ /* 0x000fe40000011403 */
[----:B------:R-:W-:Y:S02]  /*0ad0*/  LEA.HI R8, R7, R212, RZ, 0x2 ;  /* 0x000000d407087211 */ /* 0x000fe400078f10ff */
[----:B------:R-:W-:Y:S02]  /*0ae0*/  LOP3.LUT R4, R3, 0x3fffff0, RZ, 0xc0, !PT ;  /* 0x03fffff003047812 */ /* 0x000fe400078ec0ff */
[--C-:B------:R-:W-:Y:S02]  /*0af0*/  SHF.R.S32.HI R9, RZ, 0x2, R8.reuse ;  /* 0x00000002ff097819 */ /* 0x100fe40000011408 */
[----:B------:R-:W-:-:S02]  /*0b00*/  SHF.R.S32.HI R10, RZ, 0x1f, R8 ;  /* 0x0000001fff0a7819 */ /* 0x000fc40000011408 */
[----:B------:R-:W-:Y:S02]  /*0b10*/  SHF.R.S32.HI R213, RZ, 0x7, R2 ;  /* 0x00000007ffd57819 */ /* 0x000fe40000011402 */
[----:B------:R-:W-:Y:S02]  /*0b20*/  LEA.HI R5, R3, R6, RZ, 0x1 ;  /* 0x0000000603057211 */ /* 0x000fe400078f08ff */
[----:B------:R-:W-:Y:S01]  /*0b30*/  LEA.HI R214, R0, R215, RZ, 0x5 ;  /* 0x000000d700d67211 */ /* 0x000fe200078f28ff */
[----:B------:R-:W-:Y:S01]  /*0b40*/  IMAD.IADD R3, R215, 0x1, -R4 ;  /* 0x00000001d7037824 */ /* 0x000fe200078e0a04 */
[----:B------:R-:W-:Y:S02]  /*0b50*/  LEA.HI R10, R10, R9, RZ, 0x3 ;  /* 0x000000090a0a7211 */ /* 0x000fe400078f18ff */
[----:B------:R-:W-:Y:S02]  /*0b60*/  LEA.HI R2, R2, R213, RZ, 0x1 ;  /* 0x000000d502027211 */ /* 0x000fe400078f08ff */
[----:B------:R-:W-:-:S02]  /*0b70*/  LOP3.LUT R5, R5, 0x1ffffffe, RZ, 0xc0, !PT ;  /* 0x1ffffffe05057812 */ /* 0x000fc400078ec0ff */
[----:B------:R-:W-:Y:S01]  /*0b80*/  SHF.R.S32.HI R214, RZ, 0x5, R214 ;  /* 0x00000005ffd67819 */ /* 0x000fe200000114d6 */
[----:B------:R-:W-:Y:S01]  /*0b90*/  UMOV UR4, 0x400 ;  /* 0x0000040000047882 */ /* 0x000fe20000000000 */
[----:B------:R-:W-:Y:S02]  /*0ba0*/  LOP3.LUT R10, R10, 0xfffffff8, RZ, 0xc0, !PT ;  /* 0xfffffff80a0a7812 */ /* 0x000fe400078ec0ff */
[----:B------:R-:W-:Y:S01]  /*0bb0*/  LOP3.LUT R2, R2, 0x3fffffe, RZ, 0xc0, !PT ;  /* 0x03fffffe02027812 */ /* 0x000fe200078ec0ff */
[----:B---3--:R-:W-:Y:S01]  /*0bc0*/  ULEA UR8, UR5, UR4, 0x18 ;  /* 0x0000000405087291 */ /* 0x008fe2000f8ec03f */
[----:B------:R-:W-:Y:S01]  /*0bd0*/  LEA R4, R214, R3, 0x4 ;  /* 0x00000003d6047211 */ /* 0x000fe200078e20ff */
[----:B------:R-:W-:Y:S01]  /*0be0*/  IMAD.IADD R5, R6, 0x1, -R5 ;  /* 0x0000000106057824 */ /* 0x000fe200078e0a05 */
[----:B------:R-:W-:Y:S02]  /*0bf0*/  LEA.HI R7, R7, R212, RZ, 0x5 ;  /* 0x000000d407077211 */ /* 0x000fe400078f28ff */
[----:B------:R-:W-:Y:S01]  /*0c00*/  LEA.HI R0, R0, R215, RZ, 0x3 ;  /* 0x000000d700007211 */ /* 0x000fe200078f18ff */
[----:B------:R-:W-:Y:S01]  /*0c10*/  IMAD.IADD R10, R9, 0x1, -R10 ;  /* 0x00000001090a7824 */ /* 0x000fe200078e0a0a */
[----:B------:R-:W-:Y:S01]  /*0c20*/  SHF.R.S32.HI R7, RZ, 0x5, R7 ;  /* 0x00000005ff077819 */ /* 0x000fe20000011407 */
[----:B------:R-:W-:Y:S01]  /*0c30*/  IMAD.IADD R206, R213, 0x1, -R2 ;  /* 0x00000001d5ce7824 */ /* 0x000fe200078e0a02 */
[----:B------:R-:W-:Y:S01]  /*0c40*/  LOP3.LUT R2, R0, 0x1ffffff8, RZ, 0xc0, !PT ;  /* 0x1ffffff800027812 */ /* 0x000fe200078ec0ff */
[----:B------:R-:W-:Y:S01]  /*0c50*/  IMAD R3, R4, 0x8, R5 ;  /* 0x0000000804037824 */ /* 0x000fe200078e0205 */
[----:B------:R-:W-:Y:S01]  /*0c60*/  UMOV UR4, UR8 ;  /* 0x0000000800047c82 */ /* 0x000fe20008000000 */
[----:B-1----:R-:W-:Y:S01]  /*0c70*/  UMOV UR5, UR6 ;  /* 0x0000000600057c82 */ /* 0x002fe20008000000 */
[----:B------:R-:W-:Y:S01]  /*0c80*/  LEA R7, R7, R10, 0x4 ;  /* 0x0000000a07077211 */ /* 0x000fe200078e20ff */
[----:B------:R-:W-:Y:S01]  /*0c90*/  IMAD.U32 R18, RZ, RZ, UR4 ;  /* 0x00000004ff127e24 */ /* 0x000fe2000f8e00ff */
[----:B------:R-:W-:Y:S01]  /*0ca0*/  LOP3.LUT R205, R8, 0x7ffffffc, RZ, 0xc0, !PT ;  /* 0x7ffffffc08cd7812 */ /* 0x000fe200078ec0ff */
[----:B------:R-:W-:-:S02]  /*0cb0*/  IMAD.U32 R19, RZ, RZ, UR5 ;  /* 0x00000005ff137e24 */ /* 0x000fc4000f8e00ff */
[----:B------:R-:W-:Y:S02]  /*0cc0*/  IMAD.SHL.U32 R3, R3, 0x8, RZ ;  /* 0x0000000803037824 */ /* 0x000fe400078e00ff */
[----:B------:R-:W-:Y:S01]  /*0cd0*/  IMAD.IADD R2, R215, 0x1, -R2 ;  /* 0x00000001d7027824 */ /* 0x000fe200078e0a02 */
[----:B------:R-:W-:Y:S01]  /*0ce0*/  UMOV UR5, URZ ;  /* 0x0000003f00057c82 */ /* 0x000fe20008000000 */
[----:B------:R-:W-:Y:S01]  /*0cf0*/  IMAD.U32 R16, RZ, RZ, UR8 ;  /* 0x00000008ff107e24 */ /* 0x000fe2000f8e00ff */
[----:B------:R-:W-:Y:S01]  /*0d00*/  SHF.R.S32.HI R208, RZ, 0x3, R0 ;  /* 0x00000003ffd07819 */ /* 0x000fe20000011400 */
[----:B------:R-:W-:Y:S01]  /*0d10*/  IMAD.WIDE R18, R3, 0x2, R18 ;  /* 0x0000000203127825 */ /* 0x000fe200078e0212 */
[----:B------:R-:W-:-:S03]  /*0d20*/  MOV R17, UR5 ;  /* 0x0000000500117c02 */ /* 0x000fc60008000f00 */
[----:B------:R-:W-:Y:S02]  /*0d30*/  IMAD R206, R206, 0x40, R7 ;  /* 0x00000040cece7824 */ /* 0x000fe400078e0207 */
[----:B------:R-:W-:Y:S02]  /*0d40*/  IMAD.MOV.U32 R210, RZ, RZ, RZ ;  /* 0x000000ffffd27224 */ /* 0x000fe400078e00ff */
[----:B------:R-:W-:Y:S02]  /*0d50*/  IMAD.SHL.U32 R22, R2, 0x8, RZ ;  /* 0x0000000802167824 */ /* 0x000fe400078e00ff */
[----:B------:R-:W-:Y:S01]  /*0d60*/  IMAD.IADD R205, R212, 0x1, -R205 ;  /* 0x00000001d4cd7824 */ /* 0x000fe200078e0acd */
[----:B------:R-:W-:Y:S01]  /*0d70*/  UMOV UR4, UR7 ;  /* 0x0000000700047c82 */ /* 0x000fe20008000000 */
[----:B------:R-:W-:Y:S01]  /*0d80*/  UMOV UR46, URZ ;  /* 0x0000003f002e7c82 */ /* 0x000fe20008000000 */
[----:B--2---:R-:W-:-:S07]  /*0d90*/  LOP3.LUT R204, R11, 0x1, RZ, 0xfc, !PT ;  /* 0x000000010bcc7812 */ /* 0x004fce00078efcff */
.L_x_4759:
        /* <DEDUP_REMOVED lines=21> */
.L_x_4713:
        /* <DEDUP_REMOVED lines=8> */
.L_x_4714:
[----:B------:R-:W-:Y:S01]  /*0f70*/  R2UR UR5, R207 ;  /* 0x00000000cf0572ca */ /* 0x000fe200000e0000 */
[----:B------:R-:W1:Y:S01]  /*0f80*/  LDC R0, c[0x0][0x288] ;  /* 0x0000a200ff007b82 */ /* 0x000e620000000800 */
[----:B------:R-:W-:Y:S01]  /*0f90*/  ULDC UR6, c[0x0][0xdac] ;  /* 0x00036b0000067ab9 */ /* 0x000fe20000000800 */
[----:B------:R-:W-:Y:S01]  /*0fa0*/  ULDC.64 UR10, c[0x0][0x3f8] ;  /* 0x0000fe00000a7ab9 */ /* 0x000fe20000000a00 */
[----:B------:R-:W-:Y:S01]  /*0fb0*/  MOV R4, RZ ;  /* 0x000000ff00047202 */ /* 0x000fe20000000f00 */
[----:B------:R-:W-:Y:S01]  /*0fc0*/  UISETP.NE.U32.AND UP0, UPT, UR10, URZ, UPT ;  /* 0x0000003f0a00728c */ /* 0x000fe2000bf05070 */
[----:B------:R-:W-:Y:S01]  /*0fd0*/  IMAD.MOV.U32 R2, RZ, RZ, RZ ;  /* 0x000000ffff027224 */ /* 0x000fe200078e00ff */
[----:B------:R-:W-:Y:S01]  /*0fe0*/  ULDC UR43, c[0x0][0xdb8] ;  /* 0x00036e00002b7ab9 */ /* 0x000fe20000000800 */
[----:B------:R-:W-:Y:S01]  /*0ff0*/  UIADD3 UR4, UR7, -UR4, URZ ;  /* 0x8000000407047290 */ /* 0x000fe2000fffe03f */
[----:B------:R-:W2:Y:S01]  /*1000*/  LDC R82, c[0x0][0x2e0] ;  /* 0x0000b800ff527b82 */ /* 0x000ea20000000800 */
[----:B------:R-:W-:Y:S01]  /*1010*/  UISETP.NE.AND.EX UP0, UPT, UR11, URZ, UPT, UP0 ;  /* 0x0000003f0b00728c */ /* 0x000fe2000bf05300 */
[----:B------:R-:W-:-:S02]  /*1020*/  PLOP3.LUT P0, PT, PT, PT, PT, 0x80, 0x0 ;  /* 0x000000000000781c */ /* 0x000fc40003f0f070 */
[----:B------:R-:W-:Y:S01]  /*1030*/  CS2R R118, SRZ ;  /* 0x0000000000767805 */ /* 0x000fe2000001ff00 */
[----:B------:R-:W-:Y:S01]  /*1040*/  ULOP3.LUT UR5, URZ, UR5, URZ, 0x33, !UPT ;  /* 0x000000053f057292 */ /* 0x000fe2000f8e333f */
[----:B------:R-:W-:Y:S02]  /*1050*/  CS2R R116, SRZ ;  /* 0x0000000000747805 */ /* 0x000fe4000001ff00 */
[----:B------:R-:W-:Y:S02]  /*1060*/  CS2R R114, SRZ ;  /* 0x0000000000727805 */ /* 0x000fe4000001ff00 */
[----:B------:R-:W-:Y:S01]  /*1070*/  CS2R R112, SRZ ;  /* 0x0000000000707805 */ /* 0x000fe2000001ff00 */
[----:B------:R-:W-:Y:S01]  /*1080*/  UIADD3 UR5, UR5, UR6, URZ ;  /* 0x0000000605057290 */ /* 0x000fe2000fffe03f */
[----:B------:R-:W-:Y:S02]  /*1090*/  CS2R R110, SRZ ;  /* 0x00000000006e7805 */ /* 0x000fe4000001ff00 */
[----:B------:R-:W-:Y:S01]  /*10a0*/  CS2R R108, SRZ ;  /* 0x00000000006c7805 */ /* 0x000fe2000001ff00 */
[----:B------:R-:W-:Y:S01]  /*10b0*/  ULDC UR6, c[0x0][0x404] ;  /* 0x0001010000067ab9 */ /* 0x000fe20000000800 */
[----:B------:R-:W-:Y:S01]  /*10c0*/  USHF.L.U32 UR42, UR5, 0x7, URZ ;  /* 0x00000007052a7899 */ /* 0x000fe2000800063f */
[----:B------:R-:W-:Y:S01]  /*10d0*/  CS2R R106, SRZ ;  /* 0x00000000006a7805 */ /* 0x000fe2000001ff00 */
[----:B------:R-:W-:Y:S01]  /*10e0*/  USEL UR5, UR6, 0x1, UP0 ;  /* 0x0000000106057887 */ /* 0x000fe20008000000 */
[----:B------:R-:W-:Y:S01]  /*10f0*/  CS2R R104, SRZ ;  /* 0x0000000000687805 */ /* 0x000fe2000001ff00 */
[----:B------:R-:W-:Y:S01]  /*1100*/  UISETP.NE.AND UP0, UPT, UR43, 0x1, UPT ;  /* 0x000000012b00788c */ /* 0x000fe2000bf05270 */
[----:B------:R-:W-:Y:S01]  /*1110*/  CS2R R102, SRZ ;  /* 0x0000000000667805 */ /* 0x000fe2000001ff00 */
[----:B------:R-:W-:Y:S01]  /*1120*/  IMAD.U32 R211, RZ, RZ, UR42 ;  /* 0x0000002affd37e24 */ /* 0x000fe2000f8e00ff */
[----:B------:R-:W-:-:S02]  /*1130*/  CS2R R100, SRZ ;  /* 0x0000000000647805 */ /* 0x000fc4000001ff00 */
[----:B------:R-:W-:Y:S02]  /*1140*/  CS2R R98, SRZ ;  /* 0x0000000000627805 */ /* 0x000fe4000001ff00 */
[----:B------:R-:W-:Y:S02]  /*1150*/  CS2R R96, SRZ ;  /* 0x0000000000607805 */ /* 0x000fe4000001ff00 */
[----:B------:R-:W-:Y:S02]  /*1160*/  CS2R R94, SRZ ;  /* 0x00000000005e7805 */ /* 0x000fe4000001ff00 */
[----:B-1----:R-:W-:Y:S01]  /*1170*/  IADD3 R5, R211, 0xef, -R0 ;  /* 0x000000efd3057810 */ /* 0x002fe20007ffe800 */
[----:B--2---:R-:W-:Y:S01]  /*1180*/  IMAD R82, R82, UR5, RZ ;  /* 0x0000000552527c24 */ /* 0x004fe2000f8e02ff */
[----:B------:R-:W-:Y:S01]  /*1190*/  ULDC UR5, c[0x0][0xdc4] ;  /* 0x0003710000057ab9 */ /* 0x000fe20000000800 */
[----:B------:R-:W-:Y:S01]  /*11a0*/  CS2R R92, SRZ ;  /* 0x00000000005c7805 */ /* 0x000fe2000001ff00 */
[----:B------:R-:W-:Y:S01]  /*11b0*/  UIMAD UR8, UR8, UR5, UR4 ;  /* 0x00000005080872a4 */ /* 0x000fe2000f8e0204 */
[C---:B------:R-:W-:Y:S01]  /*11c0*/  VIADD R3, R82.reuse, 0x6f ;  /* 0x0000006f52037836 */ /* 0x040fe20000000000 */
[----:B------:R-:W-:Y:S01]  /*11d0*/  @UP0 ULDC UR6, c[0x0][0xdc0] ;  /* 0x0003700000060ab9 */ /* 0x000fe20000000800 */
[----:B------:R-:W-:Y:S01]  /*11e0*/  IMAD.IADD R5, R82, 0x1, R5 ;  /* 0x0000000152057824 */ /* 0x000fe200078e0205 */
[----:B------:R-:W-:Y:S01]  /*11f0*/  @UP0 ULDC UR4, c[0x0][0xdbc] ;  /* 0x00036f0000040ab9 */ /* 0x000fe20000000800 */
[----:B------:R-:W-:Y:S01]  /*1200*/  IMAD.HI R2, R3, -0x6db6db6d, R2 ;  /* 0x9249249303027827 */ /* 0x000fe200078e0202 */
[----:B------:R-:W-:Y:S01]  /*1210*/  UIMAD.WIDE.U32 UR4, UR8, UR4, URZ ;  /* 0x00000004080472a5 */ /* 0x000fe2000f8e003f */
[----:B------:R-:W-:Y:S01]  /*1220*/  CS2R R90, SRZ ;  /* 0x00000000005a7805 */ /* 0x000fe2000001ff00 */
[----:B------:R-:W-:Y:S01]  /*1230*/  UMOV UR44, UR8 ;  /* 0x00000008002c7c82 */ /* 0x000fe20008000000 */
[----:B------:R-:W-:Y:S01]  /*1240*/  IMAD.HI R4, R5, -0x6db6db6d, R4 ;  /* 0x9249249305047827 */ /* 0x000fe200078e0204 */
[----:B------:R-:W-:Y:S01]  /*1250*/  SHF.R.U32.HI R3, RZ, 0x1f, R2 ;  /* 0x0000001fff037819 */ /* 0x000fe20000011602 */
[----:B------:R-:W-:Y:S01]  /*1260*/  @UP0 USHF.R.U32.HI UR44, URZ, UR6, UR5 ;  /* 0x000000063f2c0299 */ /* 0x000fe20008011605 */
[----:B------:R-:W-:-:S02]  /*1270*/  CS2R R88, SRZ ;  /* 0x0000000000587805 */ /* 0x000fc4000001ff00 */
[----:B------:R-:W-:Y:S02]  /*1280*/  CS2R R86, SRZ ;  /* 0x0000000000567805 */ /* 0x000fe4000001ff00 */
[----:B------:R-:W-:Y:S01]  /*1290*/  SHF.R.U32.HI R5, RZ, 0x1f, R4 ;  /* 0x0000001fff057819 */ /* 0x000fe20000011604 */
[----:B------:R-:W-:Y:S01]  /*12a0*/  UIADD3 UR4, -UR44, URZ, URZ ;  /* 0x0000003f2c047290 */ /* 0x000fe2000fffe13f */
[----:B------:R-:W-:Y:S01]  /*12b0*/  LEA.HI.SX32 R3, R2, R3, 0x1a ;  /* 0x0000000302037211 */ /* 0x000fe200078fd2ff */
[----:B------:R-:W-:Y:S01]  /*12c0*/  IMAD.MOV.U32 R2, RZ, RZ, RZ ;  /* 0x000000ffff027224 */ /* 0x000fe200078e00ff */
[----:B------:R-:W-:Y:S01]  /*12d0*/  LEA.HI.SX32 R4, R4, R5, 0x1a ;  /* 0x0000000504047211 */ /* 0x000fe200078fd2ff */
[----:B------:R-:W-:Y:S01]  /*12e0*/  UIMAD UR43, UR43, UR4, UR8 ;  /* 0x000000042b2b72a4 */ /* 0x000fe2000f8e0208 */
[----:B------:R-:W-:Y:S02]  /*12f0*/  CS2R R84, SRZ ;  /* 0x0000000000547805 */ /* 0x000fe4000001ff00 */
[----:B------:R-:W-:-:S02]  /*1300*/  CS2R R38, SRZ ;  /* 0x0000000000267805 */ /* 0x000fc4000001ff00 */
[----:B------:R-:W-:Y:S01]  /*1310*/  VIMNMX R83, R3, R4, PT ;  /* 0x0000000403537248 */ /* 0x000fe20003fe0100 */
[----:B------:R-:W-:Y:S01]  /*1320*/  IMAD.MOV.U32 R3, RZ, RZ, RZ ;  /* 0x000000ffff037224 */ /* 0x000fe200078e00ff */
[----:B------:R-:W-:Y:S02]  /*1330*/  CS2R R80, SRZ ;  /* 0x0000000000507805 */ /* 0x000fe4000001ff00 */
[----:B------:R-:W-:Y:S02]  /*1340*/  CS2R R78, SRZ ;  /* 0x00000000004e7805 */ /* 0x000fe4000001ff00 */
[----:B------:R-:W-:Y:S02]  /*1350*/  ISETP.GE.AND P1, PT, R83, 0x1, PT ;  /* 0x000000015300780c */ /* 0x000fe40003f26270 */
        /* <DEDUP_REMOVED lines=21> */
[----:B------:R-:W-:Y:S01]  /*14b0*/  CS2R R36, SRZ ;  /* 0x0000000000247805 */ /* 0x000fe2000001ff00 */
[----:B------:R-:W-:Y:S01]  /*14c0*/  IMAD.MOV.U32 R124, RZ, RZ, RZ ;  /* 0x000000ffff7c7224 */ /* 0x000fe200078e00ff */
[----:B------:R-:W-:Y:S02]  /*14d0*/  CS2R R30, SRZ ;  /* 0x00000000001e7805 */ /* 0x000fe4000001ff00 */
[----:B------:R-:W-:Y:S01]  /*14e0*/  CS2R R32, SRZ ;  /* 0x0000000000207805 */ /* 0x000fe2000001ff00 */
[----:B------:R-:W-:Y:S01]  /*14f0*/  IMAD.MOV.U32 R0, RZ, RZ, RZ ;  /* 0x000000ffff007224 */ /* 0x000fe200078e00ff */
[----:B------:R-:W-:Y:S01]  /*1500*/  CS2R R6, SRZ ;  /* 0x0000000000067805 */ /* 0x000fe2000001ff00 */
[----:B------:R-:W-:Y:S01]  /*1510*/  IMAD.MOV.U32 R27, RZ, RZ, RZ ;  /* 0x000000ffff1b7224 */ /* 0x000fe200078e00ff */
[----:B------:R-:W-:Y:S01]  /*1520*/  MOV R29, RZ ;  /* 0x000000ff001d7202 */ /* 0x000fe20000000f00 */
[----:B------:R-:W-:Y:S01]  /*1530*/  IMAD.MOV.U32 R25, RZ, RZ, RZ ;  /* 0x000000ffff197224 */ /* 0x000fe200078e00ff */
[----:B------:R-:W-:Y:S06]  /*1540*/  @!P1 BRA `(.L_x_4715) ;  /* 0x000000d800fc9947 */ /* 0x000fec0003800000 */
[----:B------:R-:W1:Y:S01]  /*1550*/  SHFL.IDX PT, R0, R213, RZ, 0x1f ;  /* 0x00001fffd5007589 */ /* 0x000e6200000e0000 */
[----:B------:R-:W-:-:S13]  /*1560*/  R2UR UR6, R16 ;  /* 0x00000000100672ca */ /* 0x000fda00000e0000 */
[----:B------:R-:W-:-:S04]  /*1570*/  UIADD3 UR6, UR6, 0x15400, URZ ;  /* 0x0001540006067890 */ /* 0x000fc8000fffe03f */
[----:B------:R-:W-:Y:S01]  /*1580*/  ULOP3.LUT UP0, URZ, UR6, 0x9f, URZ, 0xc0, !UPT ;  /* 0x0000009f063f7892 */ /* 0x000fe2000f80c03f */
[----:B-1----:R-:W-:-:S05]  /*1590*/  R2UR UR4, R0 ;  /* 0x00000000000472ca */ /* 0x002fca00000e0000 */
[----:B------:R-:W-:-:S08]  /*15a0*/  PLOP3.LUT P0, PT, PT, PT, UP0, 0x80, 0x0 ;  /* 0x000000000000781c */ /* 0x000fd00003f0f008 */
        /* <DEDUP_REMOVED lines=23> */
.L_x_4716:
[----:B------:R-:W-:Y:S02]  /*1720*/  LEA.HI R0, R210, R210, RZ, 0x1 ;  /* 0x000000d2d2007211 */ /* 0x000fe400078f08ff */
[----:B------:R-:W-:Y:S02]  /*1730*/  R2UR UR4, R16 ;  /* 0x00000000100472ca */ /* 0x000fe400000e0000 */
[----:B------:R-:W-:Y:S02]  /*1740*/  LOP3.LUT R3, R0, 0xfffffffe, RZ, 0xc0, !PT ;  /* 0xfffffffe00037812 */ /* 0x000fe400078ec0ff */
[----:B------:R-:W-:-:S03]  /*1750*/  ISETP.NE.AND P0, PT, R204, 0x3, PT ;  /* 0x00000003cc00780c */ /* 0x000fc60003f05270 */
[----:B------:R-:W-:-:S05]  /*1760*/  IMAD.IADD R0, R210, 0x1, -R3 ;  /* 0x00000001d2007824 */ /* 0x000fca00078e0a03 */
[----:B------:R-:W-:-:S04]  /*1770*/  SHF.L.U32 R0, R0, 0x1f, RZ ;  /* 0x0000001f00007819 */ /* 0x000fc800000006ff */
[----:B------:R-:W1:Y:S02]  /*1780*/  SYNCS.PHASECHK.TRANS64.TRYWAIT P1, [UR4+0x36800], R0 ;  /* 0x03680000ff0075a7 */ /* 0x000e640008020144 */
[----:B-1----:R-:W-:Y:S05]  /*1790*/  @!P1 BRA `(.L_x_4717) ;  /* 0x0000012000b89947 */ /* 0x002fea0003800000 */
.L_x_4818:
[----:B------:R-:W-:Y:S05]  /*17a0*/  @!P0 BRA `(.L_x_4718) ;  /* 0x0000000000048947 */ /* 0x000fea0003800000 */
[----:B------:R-:W-:Y:S01]  /*17b0*/  BPT.TRAP 0x1 ;  /* 0x000000040000795c */ /* 0x000fe20000300000 */
.L_x_4718:
[----:B------:R-:W-:Y:S01]  /*17c0*/  R2UR UR5, R17 ;  /* 0x00000000110572ca */ /* 0x000fe200000e0000 */
[----:B------:R-:W-:Y:S01]  /*17d0*/  IMAD.U32 R2, RZ, RZ, UR46 ;  /* 0x0000002eff027e24 */ /* 0x000fe2000f8e00ff */
[----:B------:R-:W-:-:S11]  /*17e0*/  R2UR UR4, R16 ;  /* 0x00000000100472ca */ /* 0x000fd600000e0000 */
[----:B-1----:R-:W-:Y:S02]  /*17f0*/  IMAD.U32 R3, RZ, RZ, UR5 ;  /* 0x00000005ff037e24 */ /* 0x002fe4000f8e00ff */
[----:B------:R-:W-:-:S03]  /*1800*/  LEA R2, R2, UR4, 0x3 ;  /* 0x0000000402027c11 */ /* 0x000fc6000f8e18ff */
[----:B------:R-:W-:-:S04]  /*1810*/  SHF.L.U32 R3, R3, 0x1f, RZ ;  /* 0x0000001f03037819 */ /* 0x000fc800000006ff */
[----:B------:R1:W2:Y:S01]  /*1820*/  SYNCS.PHASECHK.TRANS64.TRYWAIT P2, [R2+URZ+0x36830], R3 ;  /* 0x03683003020075a7 */ /* 0x0002a2000804017f */
[----:B------:R-:W-:Y:S05]  /*1830*/  @!P0 BRA `(.L_x_4719) ;  /* 0x0000000000048947 */ /* 0x000fea0003800000 */
[----:B------:R-:W-:Y:S01]  /*1840*/  BPT.TRAP 0x1 ;  /* 0x000000040000795c */ /* 0x000fe20000300000 */
.L_x_4719:
[----:B------:R-:W3:Y:S01]  /*1850*/  S2R R0, SR_TID.X ;  /* 0x0000000000007919 */ /* 0x000ee20000002100 */
[----:B------:R-:W-:Y:S02]  /*1860*/  MOV R119, RZ ;  /* 0x000000ff00777202 */ /* 0x000fe40000000f00 */
[----:B---3--:R-:W-:Y:S01]  /*1870*/  LOP3.LUT P1, RZ, R0, 0x7f, RZ, 0xc0, !PT ;  /* 0x0000007f00ff7812 */ /* 0x008fe2000782c0ff */
[----:B--2---:R-:W-:-:S12]  /*1880*/  @P2 BRA `(.L_x_4720) ;  /* 0x0000000000082947 */ /* 0x004fd80003800000 */
[----:B------:R-:W2:Y:S02]  /*1890*/  SYNCS.PHASECHK.TRANS64.TRYWAIT P2, [R2+URZ+0x36830], R3 ;  /* 0x03683003020075a7 */ /* 0x000ea4000804017f */
[----:B--2---:R-:W-:Y:S05]  /*18a0*/  @!P2 BRA `(.L_x_4721) ;  /* 0x000001200090a947 */ /* 0x004fea0003800000 */
.L_x_4720:
        /* <DEDUP_REMOVED lines=12> */
[----:B------:R-:W-:Y:S01]  /*1970*/  UMOV UR27, 0x40000040 ;  /* 0x40000040001b7882 */ /* 0x000fe20000000000 */
[----:B------:R-:W-:Y:S01]  /*1980*/  UMOV UR31, 0x40000040 ;  /* 0x40000040001f7882 */ /* 0x000fe20000000000 */
[----:B------:R-:W-:Y:S01]  /*1990*/  UIADD3 UR4, UR4, 0x21400, URZ ;  /* 0x0002140004047890 */ /* 0x000fe2000fffe03f */
[----:B------:R-:W-:Y:S01]  /*19a0*/  MOV R0, UR43 ;  /* 0x0000002b00007c02 */ /* 0x000fe20008000f00 */
[----:B------:R-:W-:Y:S01]  /*19b0*/  UMOV UR35, 0x40000040 ;  /* 0x4000004000237882 */ /* 0x000fe20000000000 */
[----:B------:R-:W-:Y:S01]  /*19c0*/  UMOV UR39, 0x40000040 ;  /* 0x4000004000277882 */ /* 0x000fe20000000000 */
[----:B------:R-:W-:Y:S01]  /*19d0*/  USHF.R.U32.HI UR4, URZ, 0x4, UR4 ;  /* 0x000000043f047899 */ /* 0x000fe20008011604 */
[----:B-12---:R-:W-:Y:S01]  /*19e0*/  MOV R3, UR42 ;  /* 0x0000002a00037c02 */ /* 0x006fe20008000f00 */
[----:B------:R-:W-:Y:S01]  /*19f0*/  UMOV UR51, 0x40000040 ;  /* 0x4000004000337882 */ /* 0x000fe20000000000 */
[----:B------:R-:W-:Y:S01]  /*1a00*/  UMOV UR55, 0x40000040 ;  /* 0x4000004000377882 */ /* 0x000fe20000000000 */
[----:B------:R-:W-:Y:S01]  /*1a10*/  ULOP3.LUT UR4, UR4, 0x3fff, URZ, 0xc0, !UPT ;  /* 0x00003fff04047892 */ /* 0x000fe2000f8ec03f */
[----:B------:R-:W-:Y:S01]  /*1a20*/  @!P1 IADD3 R2, R2, 0x36840, RZ ;  /* 0x0003684002029810 */ /* 0x000fe20007ffe0ff */
[----:B------:R-:W-:Y:S01]  /*1a30*/  UMOV UR59, 0x40000040 ;  /* 0x40000040003b7882 */ /* 0x000fe20000000000 */
[----:B------:R-:W-:Y:S01]  /*1a40*/  UMOV UR43, 0x40000040 ;  /* 0x40000040002b7882 */ /* 0x000fe20000000000 */
[----:B------:R-:W-:Y:S01]  /*1a50*/  ULOP3.LUT UR40, UR4, 0x10000, URZ, 0xfc, !UPT ;  /* 0x0001000004287892 */ /* 0x000fe2000f8efc3f */
[----:B------:R-:W-:Y:S01]  /*1a60*/  @!P1 PRMT R2, RZ, 0x654, R2 ;  /* 0x00000654ff029816 */ /* 0x000fe20000000002 */
[----:B------:R-:W-:Y:S01]  /*1a70*/  ULOP3.LUT UR4, UR36, 0x10000, URZ, 0xfc, !UPT ;  /* 0x0001000024047892 */ /* 0x000fe2000f8efc3f */
[--C-:B------:R-:W-:Y:S01]  /*1a80*/  IMAD.MOV.U32 R118, RZ, RZ, R119.reuse ;  /* 0x000000ffff767224 */ /* 0x100fe200078e0077 */
[----:B------:R-:W-:Y:S01]  /*1a90*/  UIMAD UR6, UR46, 0xa80, UR40 ;  /* 0x00000a802e0678a4 */ /* 0x000fe2000f8e0228 */
[--C-:B------:R-:W-:Y:S01]  /*1aa0*/  IMAD.MOV.U32 R116, RZ, RZ, R119.reuse ;  /* 0x000000ffff747224 */ /* 0x100fe200078e0077 */
[----:B------:R-:W-:Y:S01]  /*1ab0*/  MOV R4, UR40 ;  /* 0x0000002800047c02 */ /* 0x000fe20008000f00 */
[--C-:B------:R-:W-:Y:S01]  /*1ac0*/  IMAD.MOV.U32 R114, RZ, RZ, R119.reuse ;  /* 0x000000ffff727224 */ /* 0x100fe200078e0077 */
[----:B------:R-:W-:Y:S01]  /*1ad0*/  UIADD3 UR10, UR6, 0x80, URZ ;  /* 0x00000080060a7890 */ /* 0x000fe2000fffe03f */
[--C-:B------:R-:W-:Y:S01]  /*1ae0*/  IMAD.MOV.U32 R112, RZ, RZ, R119.reuse ;  /* 0x000000ffff707224 */ /* 0x100fe200078e0077 */
[----:B------:R-:W-:Y:S01]  /*1af0*/  UMOV UR8, UR4 ;  /* 0x0000000400087c82 */ /* 0x000fe20008000000 */
[----:B------:R-:W-:Y:S01]  /*1b00*/  UIADD3 UR14, UR6, 0x200, URZ ;  /* 0x00000200060e7890 */ /* 0x000fe2000fffe03f */
[--C-:B------:R-:W-:Y:S01]  /*1b10*/  IMAD.MOV.U32 R110, RZ, RZ, R119.reuse ;  /* 0x000000ffff6e7224 */ /* 0x100fe200078e0077 */
[----:B------:R-:W-:Y:S01]  /*1b20*/  HGMMA.64x16x16.F32 R72, gdesc[UR4], RZ, !UPT, gsb0 ;  /* 0x00200000044879f0 */ /* 0x000fe2000c0008ff */
[----:B------:R-:W-:Y:S01]  /*1b30*/  UMOV UR12, UR4 ;  /* 0x00000004000c7c82 */ /* 0x000fe20008000000 */
[----:B------:R-:W-:Y:S01]  /*1b40*/  UIADD3 UR18, UR6, 0x280, URZ ;  /* 0x0000028006127890 */ /* 0x000fe2000fffe03f */
[-C--:B------:R-:W-:Y:S01]  /*1b50*/  MOV R108, R119.reuse ;  /* 0x00000077006c7202 */ /* 0x080fe20000000f00 */
[----:B------:R-:W-:Y:S01]  /*1b60*/  UMOV UR16, UR4 ;  /* 0x0000000400107c82 */ /* 0x000fe20008000000 */
        /* <DEDUP_REMOVED lines=46> */
[----:B------:R-:W-:Y:S02]  /*1e50*/  UIADD3 UR12, UR6, 0x2, URZ ;  /* 0x00000002060c7890 */ /* 0x000fe4000fffe03f */
[----:B------:R-:W-:Y:S01]  /*1e60*/  UIADD3 UR14, UR6, 0x202, URZ ;  /* 0x00000202060e7890 */ /* 0x000fe2000fffe03f */
        /* <DEDUP_REMOVED lines=405> */
[----:B------:R-:W1:Y:S01]  /*37c0*/  LDC R3, c[0x0][0x288] ;  /* 0x0000a200ff037b82 */ /* 0x000e620000000800 */
[----:B------:R-:W-:Y:S01]  /*37d0*/  R2UR UR43, R0 ;  /* 0x00000000002b72ca */ /* 0x000fe200000e0000 */
[C---:B------:R-:W-:Y:S01]  /*37e0*/  IMAD R0, R83.reuse, -0x70, R82 ;  /* 0xffffff9053007824 */ /* 0x040fe200078e0252 */
[----:B------:R-:W-:Y:S01]  /*37f0*/  R2UR UR40, R4 ;  /* 0x00000000042872ca */ /* 0x000fe200000e0000 */
[----:B------:R-:W-:-:S05]  /*3800*/  VIADD R83, R83, 0xfffffffe ;  /* 0xfffffffe53537836 */ /* 0x000fca0000000000 */
[----:B------:R-:W-:Y:S02]  /*3810*/  R2UR UR45, R83 ;  /* 0x00000000532d72ca */ /* 0x000fe400000e0000 */
[----:B------:R-:W-:Y:S01]  /*3820*/  VIADD R9, R206, UR42 ;  /* 0x0000002ace097c36 */ /* 0x000fe20008000000 */
[----:B-1----:R-:W-:Y:S01]  /*3830*/  IADD3 R4, -R3, 0x71, R0 ;  /* 0x0000007103047810 */ /* 0x002fe20007ffe100 */
[----:B------:R-:W-:-:S04]  /*3840*/  VIADD R0, R0, 0x70 ;  /* 0x0000007000007836 */ /* 0x000fc80000000000 */
        /* <DEDUP_REMOVED lines=17> */
[----:B------:R-:W-:Y:S02]  /*3960*/  IMAD.U32 R6, RZ, RZ, UR56 ;  /* 0x00000038ff067e24 */ /* 0x000fe4000f8e00ff */
[----:B------:R-:W-:Y:S01]  /*3970*/  IMAD.U32 R7, RZ, RZ, UR57 ;  /* 0x00000039ff077e24 */ /* 0x000fe2000f8e00ff */
[----:B------:R-:W-:-:S02]  /*3980*/  WARPGROUP.DEPBAR.LE gsb0, 0x0 ;  /* 0x00008000000079c5 */ /* 0x000fc40000010000 */
        /* <DEDUP_REMOVED lines=16> */
[----:B------:R-:W-:Y:S01]  /*3a90*/  FSEL R11, R74, -INF , P2 ;  /* 0xff8000004a0b7808 */ /* 0x000fe20001000000 */
[----:B------:R-:W-:Y:S01]  /*3aa0*/  IMAD.MOV.U32 R74, RZ, RZ, R119 ;  /* 0x000000ffff4a7224 */ /* 0x000fe200078e0077 */
[----:B------:R-:W-:-:S02]  /*3ab0*/  FSEL R75, R75, -INF , P3 ;  /* 0xff8000004b4b7808 */ /* 0x000fc40001800000 */
[----:B------:R-:W-:Y:S01]  /*3ac0*/  ISETP.GT.AND P2, PT, R0, 0x9, PT ;  /* 0x000000090000780c */ /* 0x000fe20003f44270 */
        /* <DEDUP_REMOVED lines=8> */
[----:B------:R-:W-:Y:S02]  /*3b50*/  ISETP.GT.AND P3, PT, R0, 0x10, PT ;  /* 0x000000100000780c */ /* 0x000fe40003f64270 */
[----:B------:R-:W-:-:S02]  /*3b60*/  FSEL R79, R79, -INF , P2 ;  /* 0xff8000004f4f7808 */ /* 0x000fc40001000000 */
[----:B------:R-:W-:Y:S02]  /*3b70*/  FMNMX.FTZ R4, R15, R4, !PT ;  /* 0x000000040f047209 */ /* 0x000fe40007810000 */
[C---:B------:R-:W-:Y:S02]  /*3b80*/  ISETP.GT.AND P2, PT, R0.reuse, 0x11, PT ;  /* 0x000000110000780c */ /* 0x040fe40003f44270 */
[----:B------:R-:W-:Y:S02]  /*3b90*/  FMNMX.FTZ R4, R79, R4, !PT ;  /* 0x000000044f047209 */ /* 0x000fe40007810000 */
[----:B------:R-:W-:Y:S01]  /*3ba0*/  ISETP.GT.AND P4, PT, R0, 0x20, PT ;  /* 0x000000200000780c */ /* 0x000fe20003f84270 */
[----:B------:R-:W-:Y:S02]  /*3bb0*/  WARPGROUP.DEPBAR.LE gsb0, 0x0 ;  /* 0x00008000000079c5 */ /* 0x000fe40000010000 */
[----:B------:R-:W-:Y:S01]  /*3bc0*/  WARPGROUP.ARRIVE ;  /* 0x00000000000079c5 */ /* 0x000fe20000000000 */
[----:B------:R-:W-:Y:S01]  /*3bd0*/  FSEL R81, R66, -INF , P3 ;  /* 0xff80000042517808 */ /* 0x000fe20001800000 */
[----:B------:R-:W-:Y:S01]  /*3be0*/  IMAD.MOV.U32 R66, RZ, RZ, R119 ;  /* 0x000000ffff427224 */ /* 0x000fe200078e0077 */
[----:B------:R-:W-:-:S02]  /*3bf0*/  ISETP.GT.AND P3, PT, R0, 0x18, PT ;  /* 0x000000180000780c */ /* 0x000fc40003f64270 */
[----:B------:R-:W-:Y:S01]  /*3c00*/  FSEL R67, R67, -INF , P2 ;  /* 0xff80000043437808 */ /* 0x000fe20001000000 */
[----:B------:R-:W-:Y:S01]  /*3c10*/  HGMMA.64x16x16.F32 R56, gdesc[UR56], R56, gsb0 ;  /* 0x00200000383879f0 */ /* 0x000fe20008000838 */
[----:B------:R-:W-:Y:S01]  /*3c20*/  UIADD3 UR58, UR6, 0x886, URZ ;  /* 0x00000886063a7890 */ /* 0x000fe2000fffe03f */
[----:B------:R-:W-:Y:S01]  /*3c30*/  FMNMX.FTZ R4, R81, R4, !PT ;  /* 0x0000000451047209 */ /* 0x000fe20007810000 */
[----:B------:R-:W-:Y:S01]  /*3c40*/  UMOV UR56, UR10 ;  /* 0x0000000a00387c82 */ /* 0x000fe20008000000 */
[----:B------:R-:W-:Y:S01]  /*3c50*/  UMOV UR57, UR11 ;  /* 0x0000000b00397c82 */ /* 0x000fe20008000000 */
[----:B------:R-:W-:Y:S01]  /*3c60*/  UMOV UR59, 0x40000040 ;  /* 0x40000040003b7882 */ /* 0x000fe20000000000 */
[----:B------:R-:W-:Y:S02]  /*3c70*/  ISETP.GT.AND P2, PT, R0, 0x19, PT ;  /* 0x000000190000780c */ /* 0x000fe40003f44270 */
[----:B------:R-:W-:Y:S01]  /*3c80*/  FSEL R85, R70, -INF , P3 ;  /* 0xff80000046557808 */ /* 0x000fe20001800000 */
[----:B------:R-:W-:Y:S01]  /*3c90*/  IMAD.MOV.U32 R70, RZ, RZ, R119 ;  /* 0x000000ffff467224 */ /* 0x000fe200078e0077 */
[----:B------:R-:W-:-:S02]  /*3ca0*/  FMNMX.FTZ R4, R67, R4, !PT ;  /* 0x0000000443047209 */ /* 0x000fc40007810000 */
[----:B------:R-:W-:Y:S02]  /*3cb0*/  FSEL R71, R71, -INF , P2 ;  /* 0xff80000047477808 */ /* 0x000fe40001000000 */
        /* <DEDUP_REMOVED lines=12> */
[----:B------:R-:W-:Y:S01]  /*3d80*/  ISETP.GT.AND P2, PT, R0, 0x29, PT ;  /* 0x000000290000780c */ /* 0x000fe20003f44270 */
[----:B------:R-:W-:Y:S01]  /*3d90*/  UMOV UR56, UR10 ;  /* 0x0000000a00387c82 */ /* 0x000fe20008000000 */
[----:B------:R-:W-:Y:S01]  /*3da0*/  UMOV UR57, UR11 ;  /* 0x0000000b00397c82 */ /* 0x000fe20008000000 */
[----:B------:R-:W-:Y:S01]  /*3db0*/  UMOV UR59, 0x40000040 ;  /* 0x40000040003b7882 */ /* 0x000fe20000000000 */
[----:B------:R-:W-:Y:S01]  /*3dc0*/  FSEL R89, R62, -INF , P3 ;  /* 0xff8000003e597808 */ /* 0x000fe20001800000 */
[----:B------:R-:W-:Y:S01]  /*3dd0*/  IMAD.MOV.U32 R62, RZ, RZ, R119 ;  /* 0x000000ffff3e7224 */ /* 0x000fe200078e0077 */
[----:B------:R-:W-:Y:S02]  /*3de0*/  FMNMX.FTZ R4, R59, R4, !PT ;  /* 0x000000043b047209 */ /* 0x000fe40007810000 */
[----:B------:R-:W-:-:S02]  /*3df0*/  ISETP.GT.AND P4, PT, R0, 0x30, PT ;  /* 0x000000300000780c */ /* 0x000fc40003f84270 */
        /* <DEDUP_REMOVED lines=23> */
[----:B------:R-:W-:Y:S02]  /*3f70*/  ISETP.GT.AND P2, PT, R0, 0x41, PT ;  /* 0x000000410000780c */ /* 0x000fe40003f44270 */
[----:B------:R-:W-:Y:S02]  /*3f80*/  FMNMX.FTZ R4, R97, R4, !PT ;  /* 0x0000000461047209 */ /* 0x000fe40007810000 */
[----:B------:R-:W-:Y:S01]  /*3f90*/  ISETP.GT.AND P4, PT, R5, 0x8, PT ;  /* 0x000000080500780c */ /* 0x000fe20003f84270 */
[----:B------:R-:W-:Y:S02]  /*3fa0*/  WARPGROUP.DEPBAR.LE gsb0, 0x0 ;  /* 0x00008000000079c5 */ /* 0x000fe40000010000 */
[----:B------:R-:W-:Y:S01]  /*3fb0*/  WARPGROUP.ARRIVE ;  /* 0x00000000000079c5 */ /* 0x000fe20000000000 */
[----:B------:R-:W-:-:S02]  /*3fc0*/  FSEL R99, R42, -INF , P3 ;  /* 0xff8000002a637808 */ /* 0x000fc40001800000 */
[C---:B------:R-:W-:Y:S02]  /*3fd0*/  ISETP.GT.AND P3, PT, R0.reuse, 0x48, PT ;  /* 0x000000480000780c */ /* 0x040fe40003f64270 */
        /* <DEDUP_REMOVED lines=9> */
[----:B------:R-:W-:-:S02]  /*4070*/  FSEL R103, R46, -INF , P3 ;  /* 0xff8000002e677808 */ /* 0x000fc40001800000 */
[----:B------:R-:W-:Y:S02]  /*4080*/  FMNMX.FTZ R4, R101, R4, !PT ;  /* 0x0000000465047209 */ /* 0x000fe40007810000 */
[C---:B------:R-:W-:Y:S02]  /*4090*/  ISETP.GT.AND P3, PT, R0.reuse, 0x50, PT ;  /* 0x000000500000780c */ /* 0x040fe40003f64270 */
[----:B------:R-:W-:Y:S02]  /*40a0*/  FSEL R105, R47, -INF , P2 ;  /* 0xff8000002f697808 */ /* 0x000fe40001000000 */
[----:B------:R-:W-:Y:S02]  /*40b0*/  FMNMX.FTZ R4, R103, R4, !PT ;  /* 0x0000000467047209 */ /* 0x000fe40007810000 */
[----:B------:R-:W-:Y:S02]  /*40c0*/  ISETP.GT.AND P2, PT, R0, 0x51, PT ;  /* 0x000000510000780c */ /* 0x000fe40003f44270 */
[----:B------:R-:W-:Y:S01]  /*40d0*/  FMNMX.FTZ R4, R105, R4, !PT ;  /* 0x0000000469047209 */ /* 0x000fe20007810000 */
[----:B------:R-:W-:-:S02]  /*40e0*/  WARPGROUP.DEPBAR.LE gsb0, 0x0 ;  /* 0x00008000000079c5 */ /* 0x000fc40000010000 */
[----:B------:R-:W-:Y:S01]  /*40f0*/  WARPGROUP.ARRIVE ;  /* 0x00000000000079c5 */ /* 0x000fe20000000000 */
[----:B------:R-:W-:Y:S02]  /*4100*/  FSEL R107, R34, -INF , P3 ;  /* 0xff800000226b7808 */ /* 0x000fe40001800000 */
[C---:B------:R-:W-:Y:S02]  /*4110*/  ISETP.GT.AND P3, PT, R0.reuse, 0x58, PT ;  /* 0x000000580000780c */ /* 0x040fe40003f64270 */
[----:B------:R-:W-:Y:S01]  /*4120*/  FSEL R109, R35, -INF , P2 ;  /* 0xff800000236d7808 */ /* 0x000fe20001000000 */
[----:B------:R-:W-:Y:S01]  /*4130*/  HGMMA.64x16x16.F32 R24, gdesc[UR56], R24, gsb0 ;  /* 0x00200000381879f0 */ /* 0x000fe20008000818 */
[----:B------:R-:W-:Y:S02]  /*4140*/  FMNMX.FTZ R4, R107, R4, !PT ;  /* 0x000000046b047209 */ /* 0x000fe40007810000 */
[----:B------:R-:W-:Y:S02]  /*4150*/  ISETP.GT.AND P2, PT, R0, 0x59, PT ;  /* 0x000000590000780c */ /* 0x000fe40003f44270 */
        /* <DEDUP_REMOVED lines=8> */
[----:B------:R-:W-:Y:S01]  /*41e0*/  FSEL R115, R26, -INF , P3 ;  /* 0xff8000001a737808 */ /* 0x000fe20001800000 */
[----:B------:R1:W-:Y:S01]  /*41f0*/  @!P1 SYNCS.ARRIVE.TRANS64.RED.A1T0 RZ, [R2+URZ], RZ ;  /* 0x000000ff02ff99a7 */ /* 0x0003e2000810043f */
[C---:B------:R-:W-:Y:S02]  /*4200*/  ISETP.GT.AND P3, PT, R0.reuse, 0x68, PT ;  /* 0x000000680000780c */ /* 0x040fe40003f64270 */
[----:B------:R-:W-:Y:S02]  /*4210*/  FSEL R117, R27, -INF , P2 ;  /* 0xff8000001b757808 */ /* 0x000fe40001000000 */
[----:B------:R-:W-:Y:S02]  /*4220*/  FMNMX.FTZ R4, R115, R4, !PT ;  /* 0x0000000473047209 */ /* 0x000fe40007810000 */
[----:B------:R-:W-:Y:S01]  /*4230*/  ISETP.GT.AND P2, PT, R0, 0x69, PT ;  /* 0x000000690000780c */ /* 0x000fe20003f44270 */
[----:B------:R-:W-:Y:S01]  /*4240*/  IMAD.U32 R0, RZ, RZ, UR6 ;  /* 0x00000006ff007e24 */ /* 0x000fe2000f8e00ff */
[----:B------:R-:W-:-:S02]  /*4250*/  FSEL R121, R30, -INF , P3 ;  /* 0xff8000001e797808 */ /* 0x000fc40001800000 */
[----:B------:R-:W-:Y:S02]  /*4260*/  FMNMX.FTZ R4, R117, R4, !PT ;  /* 0x0000000475047209 */ /* 0x000fe40007810000 */
[----:B------:R-:W-:Y:S02]  /*4270*/  FSEL R123, R31, -INF , P2 ;  /* 0xff8000001f7b7808 */ /* 0x000fe40001000000 */
[----:B------:R-:W-:Y:S02]  /*4280*/  FMNMX.FTZ R4, R121, R4, !PT ;  /* 0x0000000479047209 */ /* 0x000fe40007810000 */
[----:B------:R-:W-:Y:S02]  /*4290*/  ISETP.GT.AND P3, PT, R5, 0x1, PT ;  /* 0x000000010500780c */ /* 0x000fe40003f64270 */
[----:B------:R-:W-:Y:S02]  /*42a0*/  FMNMX.FTZ R10, R123, R4, !PT ;  /* 0x000000047b0a7209 */ /* 0x000fe40007810000 */
[----:B------:R-:W-:-:S02]  /*42b0*/  FSEL R73, R73, -INF , P3 ;  /* 0xff80000049497808 */ /* 0x000fc40001800000 */
[----:B------:R-:W-:Y:S01]  /*42c0*/  ISETP.GT.AND P3, PT, R5, 0x11, PT ;  /* 0x000000110500780c */ /* 0x000fe20003f64270 */
[----:B------:R-:W2:Y:S03]  /*42d0*/  SHFL.BFLY PT, R13, R10, 0x2, 0x1f ;  /* 0x0c401f000a0d7f89 */ /* 0x000ea600000e0000 */
[----:B------:R-:W-:Y:S02]  /*42e0*/  FSEL R65, R65, -INF , P3 ;  /* 0xff80000041417808 */ /* 0x000fe40001800000 */
[----:B------:R-:W-:-:S04]  /*42f0*/  ISETP.GT.AND P3, PT, R5, 0x19, PT ;  /* 0x000000190500780c */ /* 0x000fc80003f64270 */
[----:B------:R-:W-:Y:S02]  /*4300*/  FSEL R69, R69, -INF , P3 ;  /* 0xff80000045457808 */ /* 0x000fe40001800000 */
[----:B------:R-:W-:-:S04]  /*4310*/  ISETP.GT.AND P3, PT, R5, 0x21, PT ;  /* 0x000000210500780c */ /* 0x000fc80003f64270 */
[----:B------:R-:W-:Y:S02]  /*4320*/  FSEL R57, R57, -INF , P3 ;  /* 0xff80000039397808 */ /* 0x000fe40001800000 */
[----:B------:R-:W-:-:S04]  /*4330*/  ISETP.GT.AND P3, PT, R5, 0x29, PT ;  /* 0x000000290500780c */ /* 0x000fc80003f64270 */
[----:B------:R-:W-:Y:S02]  /*4340*/  FSEL R61, R61, -INF , P3 ;  /* 0xff8000003d3d7808 */ /* 0x000fe40001800000 */
[----:B------:R-:W-:Y:S02]  /*4350*/  ISETP.GT.AND P3, PT, R5, 0x31, PT ;  /* 0x000000310500780c */ /* 0x000fe40003f64270 */
[----:B--2---:R-:W-:Y:S02]  /*4360*/  FMNMX.FTZ R13, R10, R13, !PT ;  /* 0x0000000d0a0d7209 */ /* 0x004fe40007810000 */
[----:B------:R-:W-:Y:S02]  /*4370*/  FSEL R49, R49, -INF , P3 ;  /* 0xff80000031317808 */ /* 0x000fe40001800000 */
[----:B------:R-:W-:Y:S01]  /*4380*/  ISETP.GT.AND P3, PT, R5, 0x39, PT ;  /* 0x000000390500780c */ /* 0x000fe20003f64270 */
[----:B------:R-:W2:Y:S03]  /*4390*/  SHFL.BFLY PT, R4, R13, 0x1, 0x1f ;  /* 0x0c201f000d047f89 */ /* 0x000ea600000e0000 */
        /* <DEDUP_REMOVED lines=10> */
[C---:B------:R-:W-:Y:S01]  /*4440*/  FSETP.NEU.FTZ.AND P2, PT, R4.reuse, -INF , PT ;  /* 0xff8000000400780b */ /* 0x040fe20003f5d000 */
[----:B------:R-:W-:Y:S01]  /*4450*/  FMUL.FTZ R12, R4, R0 ;  /* 0x00000000040c7220 */ /* 0x000fe20000410000 */
[----:B------:R-:W-:-:S04]  /*4460*/  ISETP.GT.AND P3, PT, R5, 0x61, PT ;  /* 0x000000610500780c */ /* 0x000fc80003f64270 */
[----:B------:R-:W-:Y:S02]  /*4470*/  FSEL R34, R12, RZ, P2 ;  /* 0x000000ff0c227208 */ /* 0x000fe40001000000 */
[----:B------:R-:W-:Y:S02]  /*4480*/  ISETP.GT.AND P2, PT, R5, RZ, PT ;  /* 0x000000ff0500720c */ /* 0x000fe40003f44270 */
[----:B------:R-:W-:Y:S01]  /*4490*/  FSEL R25, R25, -INF , P3 ;  /* 0xff80000019197808 */ /* 0x000fe20001800000 */
[-CC-:B------:R-:W-:Y:S01]  /*44a0*/  FFMA.FTZ R201, R11, R0.reuse, -R34.reuse ;  /* 0x000000000bc97223 */ /* 0x180fe20000010822 */
[----:B------:R-:W-:Y:S01]  /*44b0*/  FSEL R9, R72, -INF , P2 ;  /* 0xff80000048097808 */ /* 0x000fe20001000000 */
[-CC-:B------:R-:W-:Y:S01]  /*44c0*/  FFMA.FTZ R203, R15, R0.reuse, -R34.reuse ;  /* 0x000000000fcb7223 */ /* 0x180fe20000010822 */
[----:B------:R-:W-:Y:S01]  /*44d0*/  ISETP.GT.AND P2, PT, R5, 0x9, PT ;  /* 0x000000090500780c */ /* 0x000fe20003f44270 */
[-CC-:B------:R-:W-:Y:S01]  /*44e0*/  FFMA.FTZ R26, R59, R0.reuse, -R34.reuse ;  /* 0x000000003b1a7223 */ /* 0x180fe20000010822 */
[----:B------:R-:W-:Y:S01]  /*44f0*/  FSEL R11, R76, -INF , P4 ;  /* 0xff8000004c0b7808 */ /* 0x000fe20002000000 */
[-CC-:B------:R-:W-:Y:S01]  /*4500*/  FFMA.FTZ R8, R75, R0.reuse, -R34.reuse ;  /* 0x000000004b087223 */ /* 0x180fe20000010822 */
[----:B------:R-:W-:Y:S01]  /*4510*/  FMNMX.FTZ R10, R9, R73, !PT ;  /* 0x00000049090a7209 */ /* 0x000fe20007810000 */
[----:B------:R-:W-:Y:S01]  /*4520*/  MUFU.EX2 R201, R201 ;  /* 0x000000c900c97308 */ /* 0x000fe20000000800 */
[----:B------:R-:W-:Y:S01]  /*4530*/  FSEL R77, R77, -INF , P2 ;  /* 0xff8000004d4d7808 */ /* 0x000fe20001000000 */
[-CC-:B------:R-:W-:Y:S01]  /*4540*/  FFMA.FTZ R12, R79, R0.reuse, -R34.reuse ;  /* 0x000000004f0c7223 */ /* 0x180fe20000010822 */
[----:B------:R-:W-:Y:S01]  /*4550*/  ISETP.GT.AND P2, PT, R5, 0x10, PT ;  /* 0x000000100500780c */ /* 0x000fe20003f44270 */
[--C-:B------:R-:W-:Y:S01]  /*4560*/  FFMA.FTZ R197, R81, R0, -R34.reuse ;  /* 0x0000000051c57223 */ /* 0x100fe20000010822 */
[----:B------:R-:W-:Y:S01]  /*4570*/  FMNMX.FTZ R10, R11, R10, !PT ;  /* 0x0000000a0b0a7209 */ /* 0x000fe20007810000 */
[--C-:B------:R-:W-:Y:S01]  /*4580*/  FFMA.FTZ R14, R67, R0, -R34.reuse ;  /* 0x00000000430e7223 */ /* 0x100fe20000010822 */
[----:B------:R-:W-:Y:S01]  /*4590*/  FSEL R13, R64, -INF , P2 ;  /* 0xff800000400d7808 */ /* 0x000fe20001000000 */
[----:B------:R-:W-:Y:S01]  /*45a0*/  MUFU.EX2 R8, R8 ;  /* 0x0000000800087308 */ /* 0x000fe20000000800 */
[----:B------:R-:W-:Y:S01]  /*45b0*/  FMNMX.FTZ R10, R77, R10, !PT ;  /* 0x0000000a4d0a7209 */ /* 0x000fe20007810000 */
        /* <DEDUP_REMOVED lines=52> */
[----:B------:R-:W-:Y:S01]  /*4900*/  FFMA.FTZ R34, R123, R0, -R34 ;  /* 0x000000007b227223 */ /* 0x000fe20000010822 */
[----:B------:R-:W-:Y:S01]  /*4910*/  FSEL R43, R44, -INF , P2 ;  /* 0xff8000002c2b7808 */ /* 0x000fe20001000000 */
[----:B------:R-:W-:Y:S01]  /*4920*/  MUFU.EX2 R193, R193 ;  /* 0x000000c100c17308 */ /* 0x000fe20000000800 */
[----:B------:R-:W-:Y:S01]  /*4930*/  FMNMX.FTZ R10, R41, R10, !PT ;  /* 0x0000000a290a7209 */ /* 0x000fe20007810000 */
[--C-:B------:R-:W-:Y:S01]  /*4940*/  IMAD.MOV.U32 R89, RZ, RZ, R119.reuse ;  /* 0x000000ffff597224 */ /* 0x100fe200078e0077 */
[----:B------:R-:W-:Y:S01]  /*4950*/  ISETP.GT.AND P2, PT, R5, 0x50, PT ;  /* 0x000000500500780c */ /* 0x000fe20003f44270 */
[--C-:B------:R-:W-:Y:S01]  /*4960*/  IMAD.MOV.U32 R85, RZ, RZ, R119.reuse ;  /* 0x000000ffff557224 */ /* 0x100fe200078e0077 */
[----:B------:R-:W-:Y:S01]  /*4970*/  FMNMX.FTZ R10, R43, R10, !PT ;  /* 0x0000000a2b0a7209 */ /* 0x000fe20007810000 */
[--C-:B------:R-:W-:Y:S01]  /*4980*/  IMAD.MOV.U32 R81, RZ, RZ, R119.reuse ;  /* 0x000000ffff517224 */ /* 0x100fe200078e0077 */
        /* <DEDUP_REMOVED lines=24> */
[----:B------:R-:W-:Y:S01]  /*4b10*/  ISETP.GT.AND P3, PT, R5, 0x69, PT ;  /* 0x000000690500780c */ /* 0x000fe20003f64270 */
[----:B------:R-:W-:Y:S01]  /*4b20*/  MUFU.EX2 R91, R91 ;  /* 0x0000005b005b7308 */ /* 0x000fe20000000800 */
[----:B------:R-:W-:Y:S01]  /*4b30*/  FSEL R59, R28, -INF , P2 ;  /* 0xff8000001c3b7808 */ /* 0x000fe20001000000 */
[--C-:B------:R-:W-:Y:S01]  /*4b40*/  IMAD.MOV.U32 R56, RZ, RZ, R119.reuse ;  /* 0x000000ffff387224 */ /* 0x100fe200078e0077 */
[----:B------:R-:W-:Y:S01]  /*4b50*/  FMNMX.FTZ R10, R25, R10, !PT ;  /* 0x0000000a190a7209 */ /* 0x000fe20007810000 */
[----:B------:R-:W-:Y:S01]  /*4b60*/  IMAD.MOV.U32 R52, RZ, RZ, R119 ;  /* 0x000000ffff347224 */ /* 0x000fe200078e0077 */
[----:B------:R-:W-:-:S02]  /*4b70*/  FSEL R29, R29, -INF , P3 ;  /* 0xff8000001d1d7808 */ /* 0x000fc40001800000 */
[----:B------:R-:W-:Y:S01]  /*4b80*/  FMNMX.FTZ R10, R59, R10, !PT ;  /* 0x0000000a3b0a7209 */ /* 0x000fe20007810000 */
[----:B------:R2:W3:Y:S01]  /*4b90*/  MUFU.EX2 R28, R93 ;  /* 0x0000005d001c7308 */ /* 0x0004e20000000800 */
[-C--:B------:R-:W-:Y:S02]  /*4ba0*/  MOV R87, R119.reuse ;  /* 0x0000007700577202 */ /* 0x080fe40000000f00 */
[----:B------:R-:W-:Y:S02]  /*4bb0*/  FMNMX.FTZ R10, R29, R10, !PT ;  /* 0x0000000a1d0a7209 */ /* 0x000fe40007810000 */
[----:B------:R-:W-:-:S03]  /*4bc0*/  MOV R67, R119 ;  /* 0x0000007700437202 */ /* 0x000fc60000000f00 */
[----:B------:R-:W4:Y:S01]  /*4bd0*/  SHFL.BFLY PT, R5, R10, 0x2, 0x1f ;  /* 0x0c401f000a057f89 */ /* 0x000f2200000e0000 */
[----:B------:R-:W-:Y:S01]  /*4be0*/  MUFU.EX2 R95, R95 ;  /* 0x0000005f005f7308 */ /* 0x000fe20000000800 */
[----:B--2---:R-:W-:-:S07]  /*4bf0*/  IMAD.MOV.U32 R93, RZ, RZ, R119 ;  /* 0x000000ffff5d7224 */ /* 0x004fce00078e0077 */
[----:B------:R2:W5:Y:S01]  /*4c00*/  MUFU.EX2 R32, R97 ;  /* 0x0000006100207308 */ /* 0x0005620000000800 */
[----:B---3--:R-:W-:-:S07]  /*4c10*/  F2FP.F16.F32.PACK_AB R189, R28, R91 ;  /* 0x0000005b1cbd723e */ /* 0x008fce00000000ff */
[----:B------:R-:W-:Y:S01]  /*4c20*/  MUFU.EX2 R99, R99 ;  /* 0x0000006300637308 */ /* 0x000fe20000000800 */
[----:B--2---:R-:W-:Y:S01]  /*4c30*/  IMAD.MOV.U32 R97, RZ, RZ, R119 ;  /* 0x000000ffff617224 */ /* 0x004fe200078e0077 */
[----:B----4-:R-:W-:-:S06]  /*4c40*/  FMNMX.FTZ R24, R10, R5, !PT ;  /* 0x000000050a187209 */ /* 0x010fcc0007810000 */
[----:B------:R2:W3:Y:S01]  /*4c50*/  MUFU.EX2 R36, R101 ;  /* 0x0000006500247308 */ /* 0x0004e20000000800 */
[----:B-----5:R-:W-:Y:S01]  /*4c60*/  F2FP.F16.F32.PACK_AB R191, R32, R95 ;  /* 0x0000005f20bf723e */ /* 0x020fe200000000ff */
[----:B------:R-:W4:Y:S06]  /*4c70*/  SHFL.BFLY PT, R5, R24, 0x1, 0x1f ;  /* 0x0c201f0018057f89 */ /* 0x000f2c00000e0000 */
[----:B------:R-:W-:Y:S01]  /*4c80*/  MUFU.EX2 R103, R103 ;  /* 0x0000006700677308 */ /* 0x000fe20000000800 */
[----:B--2---:R-:W-:-:S07]  /*4c90*/  MOV R101, R119 ;  /* 0x0000007700657202 */ /* 0x004fce0000000f00 */
[----:B------:R2:W5:Y:S01]  /*4ca0*/  MUFU.EX2 R38, R105 ;  /* 0x0000006900267308 */ /* 0x0005620000000800 */
[----:B---3--:R-:W-:-:S07]  /*4cb0*/  F2FP.F16.F32.PACK_AB R185, R36, R99 ;  /* 0x0000006324b9723e */ /* 0x008fce00000000ff */
[----:B------:R-:W-:Y:S01]  /*4cc0*/  MUFU.EX2 R107, R107 ;  /* 0x0000006b006b7308 */ /* 0x000fe20000000800 */
[----:B--2---:R-:W-:Y:S01]  /*4cd0*/  IMAD.MOV.U32 R105, RZ, RZ, R119 ;  /* 0x000000ffff697224 */ /* 0x004fe200078e0077 */
[----:B----4-:R-:W-:-:S04]  /*4ce0*/  FMNMX.FTZ R5, R24, R5, !PT ;  /* 0x0000000518057209 */ /* 0x010fc80007810000 */
[C---:B------:R-:W-:Y:S01]  /*4cf0*/  FSETP.NEU.FTZ.AND P2, PT, R5.reuse, -INF , PT ;  /* 0xff8000000500780b */ /* 0x040fe20003f5d000 */
[----:B------:R-:W-:Y:S01]  /*4d00*/  FMUL.FTZ R10, R5, R0 ;  /* 0x00000000050a7220 */ /* 0x000fe20000410000 */
[----:B------:R-:W2:Y:S01]  /*4d10*/  MUFU.EX2 R40, R109 ;  /* 0x0000006d00287308 */ /* 0x000ea20000000800 */
[----:B-----5:R-:W-:-:S03]  /*4d20*/  F2FP.F16.F32.PACK_AB R187, R38, R103 ;  /* 0x0000006726bb723e */ /* 0x020fc600000000ff */
[----:B------:R-:W-:Y:S01]  /*4d30*/  FSEL R24, R10, RZ, P2 ;  /* 0x000000ff0a187208 */ /* 0x000fe20001000000 */
[----:B------:R-:W-:Y:S01]  /*4d40*/  FADD.FTZ R10, R201, R8 ;  /* 0x00000008c90a7221 */ /* 0x000fe20000010000 */
[----:B------:R-:W-:Y:S02]  /*4d50*/  F2FP.F16.F32.PACK_AB R201, R8, R201 ;  /* 0x000000c908c9723e */ /* 0x000fe400000000ff */
        /* <DEDUP_REMOVED lines=31> */
[----:B------:R-:W-:Y:S01]  /*4f50*/  FFMA.FTZ R24, R29, R0, -R24 ;  /* 0x000000001d187223 */ /* 0x000fe20000010818 */
[----:B------:R5:W1:Y:S01]  /*4f60*/  MUFU.EX2 R202, R11 ;  /* 0x0000000b00ca7308 */ /* 0x000a620000000800 */
[----:B----4-:R-:W-:Y:S01]  /*4f70*/  FADD.FTZ R57, R203, R10 ;  /* 0x0000000acb397221 */ /* 0x010fe20000010000 */
[----:B--2---:R-:W-:Y:S01]  /*4f80*/  F2FP.F16.F32.PACK_AB R181, R40, R107 ;  /* 0x0000006b28b5723e */ /* 0x004fe200000000ff */
[----:B------:R-:W-:Y:S01]  /*4f90*/  IMAD.MOV.U32 R109, RZ, RZ, R119 ;  /* 0x000000ffff6d7224 */ /* 0x000fe200078e0077 */
[C---:B------:R-:W-:Y:S01]  /*4fa0*/  F2FP.F16.F32.PACK_AB R203, R12.reuse, R203 ;  /* 0x000000cb0ccb723e */ /* 0x040fe200000000ff */
[----:B------:R-:W-:Y:S01]  /*4fb0*/  FADD.FTZ R10, R12, R57 ;  /* 0x000000390c0a7221 */ /* 0x000fe20000010000 */
[----:B------:R-:W-:Y:S01]  /*4fc0*/  MOV R73, R119 ;  /* 0x0000007700497202 */ /* 0x000fe20000000f00 */
[--C-:B------:R-:W-:Y:S01]  /*4fd0*/  IMAD.MOV.U32 R57, RZ, RZ, R119.reuse ;  /* 0x000000ffff397224 */ /* 0x100fe200078e0077 */
[----:B------:R-:W2:Y:S01]  /*4fe0*/  MUFU.EX2 R77, R77 ;  /* 0x0000004d004d7308 */ /* 0x000ea20000000800 */
[----:B-----5:R-:W-:Y:S01]  /*4ff0*/  IADD3 R11, -R3, UR42, R82 ;  /* 0x0000002a030b7c10 */ /* 0x020fe2000fffe152 */
[----:B------:R-:W-:Y:S01]  /*5000*/  FADD.FTZ R3, R197, R10 ;  /* 0x0000000ac5037221 */ /* 0x000fe20000010000 */
[----:B------:R-:W-:Y:S01]  /*5010*/  IMAD.MOV.U32 R10, RZ, RZ, RZ ;  /* 0x000000ffff0a7224 */ /* 0x000fe200078e00ff */
[----:B------:R-:W-:Y:S01]  /*5020*/  F2FP.F16.F32.PACK_AB R197, R14, R197 ;  /* 0x000000c50ec5723e */ /* 0x000fe200000000ff */
[----:B------:R-:W-:-:S02]  /*5030*/  IMAD.MOV.U32 R82, RZ, RZ, R119 ;  /* 0x000000ffff527224 */ /* 0x000fc400078e0077 */
[----:B------:R-:W-:Y:S01]  /*5040*/  IMAD.HI R48, R11, -0x6db6db6d, R10 ;  /* 0x924924930b307827 */ /* 0x000fe200078e020a */
[----:B------:R-:W4:Y:S03]  /*5050*/  MUFU.EX2 R13, R13 ;  /* 0x0000000d000d7308 */ /* 0x000f260000000800 */
[----:B------:R-:W-:Y:S01]  /*5060*/  FADD.FTZ R10, R14, R3 ;  /* 0x000000030e0a7221 */ /* 0x000fe20000010000 */
[----:B---3--:R-:W-:Y:S01]  /*5070*/  FADD.FTZ R3, R9, R200 ;  /* 0x000000c809037221 */ /* 0x008fe20000010000 */
[----:B------:R-:W-:Y:S01]  /*5080*/  F2FP.F16.F32.PACK_AB R200, R200, R9 ;  /* 0x00000009c8c8723e */ /* 0x000fe200000000ff */
[----:B------:R-:W-:Y:S02]  /*5090*/  IMAD.MOV.U32 R29, RZ, RZ, R119 ;  /* 0x000000ffff1d7224 */ /* 0x000fe400078e0077 */
[----:B------:R-:W-:Y:S01]  /*50a0*/  FADD.FTZ R11, R199, R10 ;  /* 0x0000000ac70b7221 */ /* 0x000fe20000010000 */
[----:B-1----:R-:W-:Y:S01]  /*50b0*/  FADD.FTZ R10, R202, R3 ;  /* 0x00000003ca0a7221 */ /* 0x002fe20000010000 */
[C---:B------:R-:W-:Y:S01]  /*50c0*/  F2FP.F16.F32.PACK_AB R199, R20.reuse, R199 ;  /* 0x000000c714c7723e */ /* 0x040fe200000000ff */
[----:B------:R1:W3:Y:S01]  /*50d0*/  MUFU.EX2 R196, R65 ;  /* 0x0000004100c47308 */ /* 0x0002e20000000800 */
[----:B------:R-:W-:Y:S01]  /*50e0*/  FADD.FTZ R46, R20, R11 ;  /* 0x0000000b142e7221 */ /* 0x000fe20000010000 */
[C---:B--2---:R-:W-:Y:S01]  /*50f0*/  FADD.FTZ R10, R77.reuse, R10 ;  /* 0x0000000a4d0a7221 */ /* 0x044fe20000010000 */
[----:B------:R-:W-:Y:S01]  /*5100*/  F2FP.F16.F32.PACK_AB R202, R77, R202 ;  /* 0x000000ca4dca723e */ /* 0x000fe200000000ff */
[----:B------:R-:W-:-:S02]  /*5110*/  IMAD.MOV.U32 R77, RZ, RZ, R119 ;  /* 0x000000ffff4d7224 */ /* 0x000fc400078e0077 */
[----:B------:R-:W-:Y:S01]  /*5120*/  FADD.FTZ R11, R193, R46 ;  /* 0x0000002ec10b7221 */ /* 0x000fe20000010000 */
[C---:B------:R-:W-:Y:S01]  /*5130*/  F2FP.F16.F32.PACK_AB R193, R26.reuse, R193 ;  /* 0x000000c11ac1723e */ /* 0x040fe200000000ff */
[----:B------:R-:W2:Y:S01]  /*5140*/  MUFU.EX2 R15, R15 ;  /* 0x0000000f000f7308 */ /* 0x000ea20000000800 */
[----:B----4-:R-:W-:Y:S01]  /*5150*/  FADD.FTZ R3, R13, R10 ;  /* 0x0000000a0d037221 */ /* 0x010fe20000010000 */
[----:B------:R-:W-:Y:S01]  /*5160*/  FADD.FTZ R10, R26, R11 ;  /* 0x0000000b1a0a7221 */ /* 0x000fe20000010000 */
[--C-:B-1----:R-:W-:Y:S02]  /*5170*/  IMAD.MOV.U32 R65, RZ, RZ, R119.reuse ;  /* 0x000000ffff417224 */ /* 0x102fe400078e0077 */
[----:B------:R-:W-:Y:S02]  /*5180*/  IMAD.MOV.U32 R26, RZ, RZ, R119 ;  /* 0x000000ffff1a7224 */ /* 0x000fe400078e0077 */
[----:B------:R-:W-:Y:S01]  /*5190*/  FADD.FTZ R11, R195, R10 ;  /* 0x0000000ac30b7221 */ /* 0x000fe20000010000 */
[----:B------:R-:W-:Y:S01]  /*51a0*/  F2FP.F16.F32.PACK_AB R195, R30, R195 ;  /* 0x000000c31ec3723e */ /* 0x000fe200000000ff */
[----:B------:R1:W4:Y:S01]  /*51b0*/  MUFU.EX2 R198, R69 ;  /* 0x0000004500c67308 */ /* 0x0003220000000800 */
[----:B---3--:R-:W-:Y:S01]  /*51c0*/  FADD.FTZ R2, R196, R3 ;  /* 0x00000003c4027221 */ /* 0x008fe20000010000 */
[----:B------:R-:W-:Y:S01]  /*51d0*/  FADD.FTZ R10, R30, R11 ;  /* 0x0000000b1e0a7221 */ /* 0x000fe20000010000 */
[----:B------:R-:W-:Y:S01]  /*51e0*/  F2FP.F16.F32.PACK_AB R196, R196, R13 ;  /* 0x0000000dc4c4723e */ /* 0x000fe200000000ff */
[----:B------:R-:W-:-:S02]  /*51f0*/  IMAD.MOV.U32 R30, RZ, RZ, R119 ;  /* 0x000000ffff1e7224 */ /* 0x000fc400078e0077 */
[----:B------:R-:W-:Y:S01]  /*5200*/  FADD.FTZ R11, R91, R10 ;  /* 0x0000000a5b0b7221 */ /* 0x000fe20000010000 */
[----:B------:R-:W-:Y:S01]  /*5210*/  IMAD.MOV.U32 R91, RZ, RZ, R119 ;  /* 0x000000ffff5b7224 */ /* 0x000fe200078e0077 */
[----:B------:R-:W3:Y:S01]  /*5220*/  MUFU.EX2 R21, R21 ;  /* 0x0000001500157308 */ /* 0x000ee20000000800 */
[----:B--2---:R-:W-:Y:S01]  /*5230*/  FADD.FTZ R3, R15, R2 ;  /* 0x000000020f037221 */ /* 0x004fe20000010000 */
[----:B------:R-:W-:Y:S01]  /*5240*/  FADD.FTZ R46, R28, R11 ;  /* 0x0000000b1c2e7221 */ /* 0x000fe20000010000 */
[--C-:B-1----:R-:W-:Y:S02]  /*5250*/  IMAD.MOV.U32 R69, RZ, RZ, R119.reuse ;  /* 0x000000ffff457224 */ /* 0x102fe400078e0077 */
[--C-:B------:R-:W-:Y:S02]  /*5260*/  IMAD.MOV.U32 R28, RZ, RZ, R119.reuse ;  /* 0x000000ffff1c7224 */ /* 0x100fe400078e0077 */
[----:B------:R-:W-:Y:S01]  /*5270*/  FADD.FTZ R11, R95, R46 ;  /* 0x0000002e5f0b7221 */ /* 0x000fe20000010000 */
[----:B------:R-:W-:Y:S01]  /*5280*/  IMAD.MOV.U32 R95, RZ, RZ, R119 ;  /* 0x000000ffff5f7224 */ /* 0x000fe200078e0077 */
[----:B------:R-:W1:Y:S01]  /*5290*/  MUFU.EX2 R27, R27 ;  /* 0x0000001b001b7308 */ /* 0x000e620000000800 */
[----:B----4-:R-:W-:Y:S01]  /*52a0*/  FADD.FTZ R2, R198, R3 ;  /* 0x00000003c6027221 */ /* 0x010fe20000010000 */
[----:B------:R-:W-:Y:S01]  /*52b0*/  FADD.FTZ R46, R32, R11 ;  /* 0x0000000b202e7221 */ /* 0x000fe20000010000 */
[----:B------:R-:W-:Y:S01]  /*52c0*/  F2FP.F16.F32.PACK_AB R198, R198, R15 ;  /* 0x0000000fc6c6723e */ /* 0x000fe200000000ff */
[----:B------:R-:W-:-:S02]  /*52d0*/  IMAD.MOV.U32 R32, RZ, RZ, R119 ;  /* 0x000000ffff207224 */ /* 0x000fc400078e0077 */
[----:B------:R-:W-:Y:S01]  /*52e0*/  FADD.FTZ R11, R99, R46 ;  /* 0x0000002e630b7221 */ /* 0x000fe20000010000 */
[----:B------:R-:W-:Y:S01]  /*52f0*/  IMAD.MOV.U32 R99, RZ, RZ, R119 ;  /* 0x000000ffff637224 */ /* 0x000fe200078e0077 */
[----:B------:R2:W4:Y:S01]  /*5300*/  MUFU.EX2 R194, R61 ;  /* 0x0000003d00c27308 */ /* 0x0005220000000800 */
[----:B---3--:R-:W-:Y:S01]  /*5310*/  FADD.FTZ R3, R21, R2 ;  /* 0x0000000215037221 */ /* 0x008fe20000010000 */
[----:B------:R-:W-:Y:S01]  /*5320*/  FADD.FTZ R46, R36, R11 ;  /* 0x0000000b242e7221 */ /* 0x000fe20000010000 */
[----:B------:R-:W-:Y:S02]  /*5330*/  IMAD.MOV.U32 R36, RZ, RZ, R119 ;  /* 0x000000ffff247224 */ /* 0x000fe400078e0077 */
[C---:B------:R-:W-:Y:S01]  /*5340*/  FADD.FTZ R2, R192.reuse, R3 ;  /* 0x00000003c0027221 */ /* 0x040fe20000010000 */
[----:B------:R-:W-:Y:S01]  /*5350*/  FADD.FTZ R11, R103, R46 ;  /* 0x0000002e670b7221 */ /* 0x000fe20000010000 */
[----:B------:R-:W-:Y:S01]  /*5360*/  F2FP.F16.F32.PACK_AB R192, R192, R21 ;  /* 0x00000015c0c0723e */ /* 0x000fe200000000ff */
[----:B------:R-:W3:Y:S01]  /*5370*/  MUFU.EX2 R31, R31 ;  /* 0x0000001f001f7308 */ /* 0x000ee20000000800 */
[----:B-1----:R-:W-:Y:S01]  /*5380*/  FADD.FTZ R3, R27, R2 ;  /* 0x000000021b037221 */ /* 0x002fe20000010000 */
[----:B------:R-:W-:Y:S01]  /*5390*/  FADD.FTZ R8, R38, R11 ;  /* 0x0000000b26087221 */ /* 0x000fe20000010000 */
[--C-:B------:R-:W-:Y:S01]  /*53a0*/  IMAD.MOV.U32 R103, RZ, RZ, R119.reuse ;  /* 0x000000ffff677224 */ /* 0x100fe200078e0077 */
[----:B--2---:R-:W-:Y:S01]  /*53b0*/  MOV R61, R119 ;  /* 0x00000077003d7202 */ /* 0x004fe20000000f00 */
[----:B------:R-:W-:-:S02]  /*53c0*/  IMAD.MOV.U32 R46, RZ, RZ, R119 ;  /* 0x000000ffff2e7224 */ /* 0x000fc400078e0077 */
[----:B------:R-:W-:Y:S01]  /*53d0*/  FADD.FTZ R11, R107, R8 ;  /* 0x000000086b0b7221 */ /* 0x000fe20000010000 */
[----:B------:R-:W-:Y:S01]  /*53e0*/  IMAD.MOV.U32 R107, RZ, RZ, R119 ;  /* 0x000000ffff6b7224 */ /* 0x000fe200078e0077 */
[----:B------:R1:W2:Y:S01]  /*53f0*/  MUFU.EX2 R188, R49 ;  /* 0x0000003100bc7308 */ /* 0x0002a20000000800 */
[----:B----4-:R-:W-:Y:S01]  /*5400*/  FADD.FTZ R2, R194, R3 ;  /* 0x00000003c2027221 */ /* 0x010fe20000010000 */
[----:B------:R-:W-:Y:S01]  /*5410*/  FADD.FTZ R8, R40, R11 ;  /* 0x0000000b28087221 */ /* 0x000fe20000010000 */
[----:B------:R-:W-:Y:S01]  /*5420*/  F2FP.F16.F32.PACK_AB R194, R194, R27 ;  /* 0x0000001bc2c2723e */ /* 0x000fe200000000ff */
[--C-:B------:R-:W-:Y:S02]  /*5430*/  IMAD.MOV.U32 R40, RZ, RZ, R119.reuse ;  /* 0x000000ffff287224 */ /* 0x100fe400078e0077 */
[----:B------:R-:W-:Y:S01]  /*5440*/  FADD.FTZ R11, R111, R8 ;  /* 0x000000086f0b7221 */ /* 0x000fe20000010000 */
[--C-:B------:R-:W-:Y:S01]  /*5450*/  IMAD.MOV.U32 R38, RZ, RZ, R119.reuse ;  /* 0x000000ffff267224 */ /* 0x100fe200078e0077 */
[----:B------:R-:W4:Y:S01]  /*5460*/  MUFU.EX2 R35, R35 ;  /* 0x0000002300237308 */ /* 0x000f220000000800 */
[----:B---3--:R-:W-:Y:S01]  /*5470*/  FADD.FTZ R3, R31, R2 ;  /* 0x000000021f037221 */ /* 0x008fe20000010000 */
[----:B-1----:R-:W-:Y:S01]  /*5480*/  SHF.R.U32.HI R49, RZ, 0x1f, R48 ;  /* 0x0000001fff317819 */ /* 0x002fe20000011630 */
[----:B------:R-:W-:-:S03]  /*5490*/  IMAD.MOV.U32 R27, RZ, RZ, R119 ;  /* 0x000000ffff1b7224 */ /* 0x000fc600078e0077 */
[----:B------:R-:W-:Y:S01]  /*54a0*/  LEA.HI.SX32 R49, R48, R49, 0x1a ;  /* 0x0000003130317211 */ /* 0x000fe200078fd2ff */
[----:B------:R-:W-:Y:S01]  /*54b0*/  IMAD.MOV.U32 R48, RZ, RZ, R119 ;  /* 0x000000ffff307224 */ /* 0x000fe200078e0077 */
[----:B------:R1:W3:Y:S01]  /*54c0*/  MUFU.EX2 R190, R53 ;  /* 0x0000003500be7308 */ /* 0x0002e20000000800 */
[C---:B--2---:R-:W-:Y:S01]  /*54d0*/  FADD.FTZ R2, R188.reuse, R3 ;  /* 0x00000003bc027221 */ /* 0x044fe20000010000 */
[----:B------:R-:W-:Y:S02]  /*54e0*/  VIMNMX R10, RZ, R49, !PT ;  /* 0x00000031ff0a7248 */ /* 0x000fe40007fe0100 */
[----:B------:R-:W-:Y:S02]  /*54f0*/  F2FP.F16.F32.PACK_AB R188, R188, R31 ;  /* 0x0000001fbcbc723e */ /* 0x000fe400000000ff */
[----:B------:R-:W-:Y:S01]  /*5500*/  ISETP.GE.AND P2, PT, R83, R10, PT ;  /* 0x0000000a5300720c */ /* 0x000fe20003f46270 */
[--C-:B------:R-:W-:Y:S01]  /*5510*/  IMAD.MOV.U32 R83, RZ, RZ, R119.reuse ;  /* 0x000000ffff537224 */ /* 0x100fe200078e0077 */
[----:B------:R-:W2:Y:S01]  /*5520*/  MUFU.EX2 R39, R39 ;  /* 0x0000002700277308 */ /* 0x000ea20000000800 */
[----:B----4-:R-:W-:Y:S01]  /*5530*/  FADD.FTZ R3, R35, R2 ;  /* 0x0000000223037221 */ /* 0x010fe20000010000 */
[----:B-1----:R-:W-:Y:S01]  /*5540*/  IMAD.MOV.U32 R53, RZ, RZ, R119 ;  /* 0x000000ffff357224 */ /* 0x002fe200078e0077 */
[----:B------:R-:W-:-:S02]  /*5550*/  MOV R49, R119 ;  /* 0x0000007700317202 */ /* 0x000fc40000000f00 */
[----:B------:R-:W-:-:S03]  /*5560*/  MOV R31, R119 ;  /* 0x00000077001f7202 */ /* 0x000fc60000000f00 */
[----:B------:R1:W4:Y:S01]  /*5570*/  MUFU.EX2 R184, R41 ;  /* 0x0000002900b87308 */ /* 0x0003220000000800 */
[C---:B---3--:R-:W-:Y:S01]  /*5580*/  FADD.FTZ R2, R190.reuse, R3 ;  /* 0x00000003be027221 */ /* 0x048fe20000010000 */
[----:B------:R-:W-:Y:S01]  /*5590*/  F2FP.F16.F32.PACK_AB R190, R190, R35 ;  /* 0x00000023bebe723e */ /* 0x000fe200000000ff */
[----:B------:R-:W-:-:S05]  /*55a0*/  IMAD.MOV.U32 R35, RZ, RZ, R119 ;  /* 0x000000ffff237224 */ /* 0x000fca00078e0077 */
[----:B------:R-:W3:Y:S01]  /*55b0*/  MUFU.EX2 R43, R43 ;  /* 0x0000002b002b7308 */ /* 0x000ee20000000800 */
[----:B--2---:R-:W-:Y:S01]  /*55c0*/  FADD.FTZ R3, R39, R2 ;  /* 0x0000000227037221 */ /* 0x004fe20000010000 */
[----:B-1----:R-:W-:-:S06]  /*55d0*/  IMAD.MOV.U32 R41, RZ, RZ, R119 ;  /* 0x000000ffff297224 */ /* 0x002fcc00078e0077 */
[----:B------:R1:W2:Y:S01]  /*55e0*/  MUFU.EX2 R186, R45 ;  /* 0x0000002d00ba7308 */ /* 0x0002a20000000800 */
[C---:B----4-:R-:W-:Y:S01]  /*55f0*/  FADD.FTZ R2, R184.reuse, R3 ;  /* 0x00000003b8027221 */ /* 0x050fe20000010000 */
[----:B------:R-:W-:Y:S01]  /*5600*/  F2FP.F16.F32.PACK_AB R184, R184, R39 ;  /* 0x00000027b8b8723e */ /* 0x000fe200000000ff */
[----:B------:R-:W-:-:S05]  /*5610*/  IMAD.MOV.U32 R39, RZ, RZ, R119 ;  /* 0x000000ffff277224 */ /* 0x000fca00078e0077 */
[----:B------:R-:W4:Y:S01]  /*5620*/  MUFU.EX2 R47, R47 ;  /* 0x0000002f002f7308 */ /* 0x000f220000000800 */
[----:B---3--:R-:W-:Y:S01]  /*5630*/  FADD.FTZ R3, R43, R2 ;  /* 0x000000022b037221 */ /* 0x008fe20000010000 */
[----:B-1----:R-:W-:-:S06]  /*5640*/  IMAD.MOV.U32 R45, RZ, RZ, R119 ;  /* 0x000000ffff2d7224 */ /* 0x002fcc00078e0077 */
[----:B------:R1:W3:Y:S01]  /*5650*/  MUFU.EX2 R180, R33 ;  /* 0x0000002100b47308 */ /* 0x0002e20000000800 */
[C---:B--2---:R-:W-:Y:S01]  /*5660*/  FADD.FTZ R2, R186.reuse, R3 ;  /* 0x00000003ba027221 */ /* 0x044fe20000010000 */
[----:B------:R-:W-:Y:S02]  /*5670*/  F2FP.F16.F32.PACK_AB R186, R186, R43 ;  /* 0x0000002bbaba723e */ /* 0x000fe400000000ff */
[----:B------:R-:W-:-:S04]  /*5680*/  MOV R43, R119 ;  /* 0x00000077002b7202 */ /* 0x000fc80000000f00 */
[----:B------:R-:W2:Y:S01]  /*5690*/  MUFU.EX2 R51, R51 ;  /* 0x0000003300337308 */ /* 0x000ea20000000800 */
[----:B----4-:R-:W-:Y:S01]  /*56a0*/  FADD.FTZ R3, R47, R2 ;  /* 0x000000022f037221 */ /* 0x010fe20000010000 */
[----:B-1----:R-:W-:-:S06]  /*56b0*/  IMAD.MOV.U32 R33, RZ, RZ, R119 ;  /* 0x000000ffff217224 */ /* 0x002fcc00078e0077 */
[----:B------:R1:W4:Y:S01]  /*56c0*/  MUFU.EX2 R42, R113 ;  /* 0x00000071002a7308 */ /* 0x0003220000000800 */
[C---:B---3--:R-:W-:Y:S01]  /*56d0*/  FADD.FTZ R2, R180.reuse, R3 ;  /* 0x00000003b4027221 */ /* 0x048fe20000010000 */
[----:B------:R-:W-:Y:S01]  /*56e0*/  F2FP.F16.F32.PACK_AB R180, R180, R47 ;  /* 0x0000002fb4b4723e */ /* 0x000fe200000000ff */
[----:B------:R-:W-:-:S05]  /*56f0*/  IMAD.MOV.U32 R47, RZ, RZ, R119 ;  /* 0x000000ffff2f7224 */ /* 0x000fca00078e0077 */
[----:B------:R3:W5:Y:S01]  /*5700*/  MUFU.EX2 R182, R37 ;  /* 0x0000002500b67308 */ /* 0x0007620000000800 */
[----:B--2---:R-:W-:Y:S01]  /*5710*/  FADD.FTZ R3, R51, R2 ;  /* 0x0000000233037221 */ /* 0x004fe20000010000 */
[----:B-1----:R-:W-:-:S06]  /*5720*/  IMAD.MOV.U32 R113, RZ, RZ, R119 ;  /* 0x000000ffff717224 */ /* 0x002fcc00078e0077 */
[----:B------:R-:W1:Y:S01]  /*5730*/  MUFU.EX2 R115, R115 ;  /* 0x0000007300737308 */ /* 0x000e620000000800 */
[C---:B----4-:R-:W-:Y:S01]  /*5740*/  FADD.FTZ R8, R42.reuse, R11 ;  /* 0x0000000b2a087221 */ /* 0x050fe20000010000 */
[----:B------:R-:W-:Y:S01]  /*5750*/  F2FP.F16.F32.PACK_AB R183, R42, R111 ;  /* 0x0000006f2ab7723e */ /* 0x000fe200000000ff */
[--C-:B------:R-:W-:Y:S01]  /*5760*/  IMAD.MOV.U32 R111, RZ, RZ, R119.reuse ;  /* 0x000000ffff6f7224 */ /* 0x100fe200078e0077 */
[----:B---3--:R-:W-:Y:S01]  /*5770*/  MOV R37, R119 ;  /* 0x0000007700257202 */ /* 0x008fe20000000f00 */
[----:B------:R-:W-:-:S03]  /*5780*/  IMAD.MOV.U32 R42, RZ, RZ, R119 ;  /* 0x000000ffff2a7224 */ /* 0x000fc600078e0077 */
[----:B------:R-:W2:Y:S01]  /*5790*/  MUFU.EX2 R55, R55 ;  /* 0x0000003700377308 */ /* 0x000ea20000000800 */
[C---:B-----5:R-:W-:Y:S01]  /*57a0*/  FADD.FTZ R2, R182.reuse, R3 ;  /* 0x00000003b6027221 */ /* 0x060fe20000010000 */
[----:B------:R-:W-:Y:S01]  /*57b0*/  F2FP.F16.F32.PACK_AB R182, R182, R51 ;  /* 0x00000033b6b6723e */ /* 0x000fe200000000ff */
[----:B------:R-:W-:-:S05]  /*57c0*/  IMAD.MOV.U32 R51, RZ, RZ, R119 ;  /* 0x000000ffff337224 */ /* 0x000fca00078e0077 */
        /* <DEDUP_REMOVED lines=8> */
[----:B------:R-:W-:Y:S01]  /*5850*/  IMAD.MOV.U32 R44, RZ, RZ, R119 ;  /* 0x000000ffff2c7224 */ /* 0x000fe200078e0077 */
[-C--:B------:R-:W-:Y:S02]  /*5860*/  MOV R115, R119.reuse ;  /* 0x0000007700737202 */ /* 0x080fe40000000f00 */
[----:B-1----:R-:W-:Y:S02]  /*5870*/  MOV R25, R119 ;  /* 0x0000007700197202 */ /* 0x002fe40000000f00 */
[----:B------:R-:W1:Y:S01]  /*5880*/  MUFU.EX2 R59, R59 ;  /* 0x0000003b003b7308 */ /* 0x000e620000000800 */
[C---:B-----5:R-:W-:Y:S01]  /*5890*/  FADD.FTZ R2, R176.reuse, R3 ;  /* 0x00000003b0027221 */ /* 0x060fe20000010000 */
[----:B------:R-:W-:Y:S01]  /*58a0*/  F2FP.F16.F32.PACK_AB R176, R176, R55 ;  /* 0x00000037b0b0723e */ /* 0x000fe200000000ff */
[----:B------:R-:W-:Y:S01]  /*58b0*/  IMAD.MOV.U32 R3, RZ, RZ, 0x3f800000 ;  /* 0x3f800000ff037424 */ /* 0x000fe200078e00ff */
[----:B------:R-:W-:-:S04]  /*58c0*/  MOV R55, R119 ;  /* 0x0000007700377202 */ /* 0x000fc80000000f00 */
[----:B------:R-:W3:Y:S01]  /*58d0*/  MUFU.EX2 R34, R34 ;  /* 0x0000002200227308 */ /* 0x000ee20000000800 */
[----:B--2---:R-:W-:-:S07]  /*58e0*/  FADD.FTZ R11, R121, R8 ;  /* 0x00000008790b7221 */ /* 0x004fce0000010000 */
[----:B------:R-:W2:Y:S01]  /*58f0*/  MUFU.EX2 R24, R24 ;  /* 0x0000001800187308 */ /* 0x000ea20000000800 */
[----:B-1----:R-:W-:Y:S01]  /*5900*/  FADD.FTZ R9, R59, R2 ;  /* 0x000000023b097221 */ /* 0x002fe20000010000 */
[----:B------:R-:W-:Y:S02]  /*5910*/  IMAD.MOV.U32 R2, RZ, RZ, 0x3f800000 ;  /* 0x3f800000ff027424 */ /* 0x000fe400078e00ff */
[C---:B---3--:R-:W-:Y:S01]  /*5920*/  FADD.FTZ R8, R34.reuse, R11 ;  /* 0x0000000b22087221 */ /* 0x048fe20000010000 */
[----:B------:R-:W-:Y:S01]  /*5930*/  F2FP.F16.F32.PACK_AB R179, R34, R121 ;  /* 0x0000007922b3723e */ /* 0x000fe200000000ff */
[----:B------:R-:W-:Y:S02]  /*5940*/  IMAD.MOV.U32 R34, RZ, RZ, R119 ;  /* 0x000000ffff227224 */ /* 0x000fe400078e0077 */
[C---:B--2---:R-:W-:Y:S01]  /*5950*/  FADD.FTZ R9, R24.reuse, R9 ;  /* 0x0000000918097221 */ /* 0x044fe20000010000 */
[----:B------:R-:W-:Y:S01]  /*5960*/  F2FP.F16.F32.PACK_AB R178, R24, R59 ;  /* 0x0000003b18b2723e */ /* 0x000fe200000000ff */
[----:B------:R-:W-:-:S02]  /*5970*/  IMAD.MOV.U32 R59, RZ, RZ, R119 ;  /* 0x000000ffff3b7224 */ /* 0x000fc400078e0077 */
[----:B------:R-:W-:Y:S01]  /*5980*/  IMAD.MOV.U32 R24, RZ, RZ, R119 ;  /* 0x000000ffff187224 */ /* 0x000fe200078e0077 */
[----:B------:R-:W-:Y:S06]  /*5990*/  @!P2 BRA `(.L_x_4722) ;  /* 0x000000480028a947 */ /* 0x000fec0003800000 */
[----:B------:R-:W-:Y:S01]  /*59a0*/  R2UR UR6, R17 ;  /* 0x00000000110672ca */ /* 0x000fe200000e0000 */
[----:B------:R-:W-:Y:S01]  /*59b0*/  IMAD.MOV.U32 R11, RZ, RZ, R4 ;  /* 0x000000ffff0b7224 */ /* 0x000fe200078e0004 */
[----:B------:R-:W-:Y:S01]  /*59c0*/  CS2R R118, SRZ ;  /* 0x0000000000767805 */ /* 0x000fe2000001ff00 */
        /* <DEDUP_REMOVED lines=50> */
[----:B------:R-:W-:Y:S01]  /*5cf0*/  UMOV UR41, UR46 ;  /* 0x0000002e00297c82 */ /* 0x000fe20008000000 */
[----:B------:R-:W-:-:S05]  /*5d00*/  ULDC.64 UR60, c[0x0][0x3f8] ;  /* 0x0000fe00003c7ab9 */ /* 0x000fca0000000a00 */
.L_x_4731:
[----:B------:R-:W-:Y:S01]  /*5d10*/  R2UR UR10, R13 ;  /* 0x000000000d0a72ca */ /* 0x000fe200000e0000 */
        /* <DEDUP_REMOVED lines=8> */
.L_x_4723:
        /* <DEDUP_REMOVED lines=8> */
.L_x_4724:
[----:B--2---:R-:W-:Y:S05]  /*5e20*/  @P2 BRA `(.L_x_4725) ;  /* 0x0000000000082947 */ /* 0x004fea0003800000 */
[----:B------:R-:W2:Y:S02]  /*5e30*/  SYNCS.PHASECHK.TRANS64.TRYWAIT P2, [UR47+0x36830], R0 ;  /* 0x03683000ff0075a7 */ /* 0x000ea4000804016f */
[----:B--2---:R-:W-:Y:S05]  /*5e40*/  @!P2 BRA `(.L_x_4726) ;  /* 0x000000dc003ca947 */ /* 0x004fea0003800000 */
.L_x_4725:
[----:B------:R-:W-:Y:S01]  /*5e50*/  UIMAD UR6, UR46, 0xa80, UR40 ;  /* 0x00000a802e0678a4 */ /* 0x000fe2000f8e0228 */
[----:B------:R-:W-:Y:S01]  /*5e60*/  WARPGROUP.ARRIVE ;  /* 0x00000000000079c5 */ /* 0x000fe20000000000 */
[----:B------:R-:W-:Y:S01]  /*5e70*/  UMOV UR7, 0x40000040 ;  /* 0x4000004000077882 */ /* 0x000fe20000000000 */
[----:B------:R-:W-:Y:S01]  /*5e80*/  UMOV UR56, UR4 ;  /* 0x0000000400387c82 */ /* 0x000fe20008000000 */
[----:B------:R-:W-:Y:S01]  /*5e90*/  UIADD3 UR58, UR6, 0x80, URZ ;  /* 0x00000080063a7890 */ /* 0x000fe2000fffe03f */
[-C--:B------:R-:W-:Y:S01]  /*5ea0*/  FMUL.FTZ R24, R24, R2.reuse ;  /* 0x0000000218187220 */ /* 0x080fe20000410000 */
[----:B------:R-:W-:Y:S01]  /*5eb0*/  UMOV UR57, UR5 ;  /* 0x0000000500397c82 */ /* 0x000fe20008000000 */
[----:B------:R-:W-:Y:S01]  /*5ec0*/  UMOV UR59, 0x40000040 ;  /* 0x40000040003b7882 */ /* 0x000fe20000000000 */
[----:B------:R-:W-:Y:S02]  /*5ed0*/  UIADD3 UR10, UR6, 0x180, URZ ;  /* 0x00000180060a7890 */ /* 0x000fe4000fffe03f */
[----:B------:R-:W-:Y:S01]  /*5ee0*/  HGMMA.64x16x16.F32 R168, gdesc[UR4], RZ, !UPT, gsb0 ;  /* 0x0020000004a879f0 */ /* 0x000fe2000c0008ff */
        /* <DEDUP_REMOVED lines=607> */
.L_x_4727:
[----:B------:R-:W-:Y:S02]  /*84e0*/  R2UR UR6, R16 ;  /* 0x00000000100672ca */ /* 0x000fe400000e0000 */
[----:B------:R-:W-:-:S11]  /*84f0*/  R2UR UR7, R13 ;  /* 0x000000000d0772ca */ /* 0x000fd600000e0000 */
[----:B------:R-:W-:Y:S02]  /*8500*/  ULEA UR6, UR41, UR6, 0x3 ;  /* 0x0000000629067291 */ /* 0x000fe4000f8e183f */
[----:B-12---:R-:W-:-:S05]  /*8510*/  IMAD.U32 R0, RZ, RZ, UR7 ;  /* 0x00000007ff007e24 */ /* 0x006fca000f8e00ff */
[----:B------:R-:W-:-:S04]  /*8520*/  SHF.L.U32 R0, R0, 0x1f, RZ ;  /* 0x0000001f00007819 */ /* 0x000fc800000006ff */
[----:B------:R1:W2:Y:S01]  /*8530*/  SYNCS.PHASECHK.TRANS64.TRYWAIT P2, [UR6+0x36850], R0 ;  /* 0x03685000ff0075a7 */ /* 0x0002a20008040146 */
[----:B------:R-:W-:Y:S05]  /*8540*/  @!P0 BRA `(.L_x_4728) ;  /* 0x0000000000048947 */ /* 0x000fea0003800000 */
[----:B------:R-:W-:Y:S01]  /*8550*/  BPT.TRAP 0x1 ;  /* 0x000000040000795c */ /* 0x000fe20000300000 */
.L_x_4728:
[----:B--2---:R-:W-:Y:S05]  /*8560*/  @P2 BRA `(.L_x_4729) ;  /* 0x0000000000082947 */ /* 0x004fea0003800000 */
[----:B------:R-:W2:Y:S02]  /*8570*/  SYNCS.PHASECHK.TRANS64.TRYWAIT P2, [UR6+0x36850], R0 ;  /* 0x03685000ff0075a7 */ /* 0x000ea40008040146 */
[----:B--2---:R-:W-:Y:S05]  /*8580*/  @!P2 BRA `(.L_x_4730) ;  /* 0x000000b40084a947 */ /* 0x004fea0003800000 */
.L_x_4729:
[----:B------:R-:W-:Y:S01]  /*8590*/  R2UR UR7, R16 ;  /* 0x00000000100772ca */ /* 0x000fe200000e0000 */
[----:B------:R-:W-:Y:S01]  /*85a0*/  WARPGROUP.ARRIVE ;  /* 0x00000000000079c5 */ /* 0x000fe20000000000 */
[----:B------:R-:W-:Y:S01]  /*85b0*/  UMOV UR11, 0x40000040 ;  /* 0x40000040000b7882 */ /* 0x000fe20000000000 */
[----:B-12---:R-:W1:Y:S01]  /*85c0*/  LDC R0, c[0x0][0x288] ;  /* 0x0000a200ff007b82 */ /* 0x006e620000000800 */
[----:B------:R-:W-:Y:S01]  /*85d0*/  UISETP.NE.U32.AND UP0, UPT, UR60, URZ, UPT ;  /* 0x0000003f3c00728c */ /* 0x000fe2000bf05070 */
[----:B------:R-:W-:Y:S01]  /*85e0*/  ULDC UR15, c[0x0][0x404] ;  /* 0x00010100000f7ab9 */ /* 0x000fe20000000800 */
[----:B------:R-:W-:Y:S02]  /*85f0*/  ULDC UR14, c[0x0][0x2e0] ;  /* 0x0000b800000e7ab9 */ /* 0x000fe40000000800 */
[----:B------:R-:W-:-:S05]  /*8600*/  UISETP.NE.AND.EX UP0, UPT, UR61, URZ, UPT, UP0 ;  /* 0x0000003f3d00728c */ /* 0x000fca000bf05300 */
[----:B------:R-:W-:-:S04]  /*8610*/  UIADD3 UR7, UR7, 0x400, URZ ;  /* 0x0000040007077890 */ /* 0x000fc8000fffe03f */
[----:B------:R-:W-:-:S04]  /*8620*/  USHF.R.U32.HI UR7, URZ, 0x4, UR7 ;  /* 0x000000043f077899 */ /* 0x000fc80008011607 */
[----:B------:R-:W-:-:S04]  /*8630*/  ULOP3.LUT UR7, UR7, 0x3fff, URZ, 0xc0, !UPT ;  /* 0x00003fff07077892 */ /* 0x000fc8000f8ec03f */
[----:B------:R-:W-:-:S04]  /*8640*/  ULOP3.LUT UR7, UR7, 0x3800000, URZ, 0xfc, !UPT ;  /* 0x0380000007077892 */ /* 0x000fc8000f8efc3f */
[----:B------:R-:W-:-:S03]  /*8650*/  UIMAD UR7, UR41, 0xa80, UR7 ;  /* 0x00000a80290778a4 */ /* 0x000fc6000f8e0207 */
[----:B------:R-:W-:-:S04]  /*8660*/  UMOV UR41, UR46 ;  /* 0x0000002e00297c82 */ /* 0x000fc80008000000 */
        /* <DEDUP_REMOVED lines=12> */
[----:B------:R-:W-:Y:S02]  /*8730*/  UIMAD UR10, UR45, -0x70, UR42 ;  /* 0xffffff902d0a78a4 */ /* 0x000fe4000f8e022a */
[----:B------:R-:W-:Y:S02]  /*8740*/  USEL UR11, UR15, 0x1, UP0 ;  /* 0x000000010f0b7887 */ /* 0x000fe40008000000 */
[----:B------:R-:W-:-:S04]  /*8750*/  UIADD3 UR10, UR10, 0x1, URZ ;  /* 0x000000010a0a7890 */ /* 0x000fc8000fffe03f */
[----:B------:R-:W-:-:S03]  /*8760*/  UIMAD UR10, UR11, UR14, UR10 ;  /* 0x0000000e0b0a72a4 */ /* 0x000fc6000f8e020a */
[----:B------:R-:W-:-:S03]  /*8770*/  UMOV UR11, 0x40000040 ;  /* 0x40000040000b7882 */ /* 0x000fc60000000000 */
[----:B-1----:R-:W-:Y:S01]  /*8780*/  IADD3 R0, -R0, UR10, RZ ;  /* 0x0000000a00007c10 */ /* 0x002fe2000fffe1ff */
[----:B------:R-:W-:-:S04]  /*8790*/  UIADD3 UR10, UR7, 0x180, URZ ;  /* 0x00000180070a7890 */ /* 0x000fc8000fffe03f */
[----:B------:R-:W-:-:S04]  /*87a0*/  IMAD R3, R205, -0x2, R0 ;  /* 0xfffffffecd037824 */ /* 0x000fc800078e0200 */
        /* <DEDUP_REMOVED lines=56> */
[----:B------:R-:W-:Y:S01]  /*8b30*/  FSEL R161, R140, -INF , P2 ;  /* 0xff8000008ca17808 */ /* 0x000fe20001000000 */
[----:B------:R-:W-:Y:S01]  /*8b40*/  IMAD.U32 R140, RZ, RZ, UR6 ;  /* 0x00000006ff8c7e24 */ /* 0x000fe2000f8e00ff */
[----:B------:R-:W-:Y:S01]  /*8b50*/  FMNMX.FTZ R0, R137, R0, !PT ;  /* 0x0000000089007209 */ /* 0x000fe20007810000 */
[----:B------:R-:W-:Y:S01]  /*8b60*/  UIADD3 UR6, UR45, -0x1, URZ ;  /* 0xffffffff2d067890 */ /* 0x000fe2000fffe03f */
[----:B------:R-:W-:Y:S01]  /*8b70*/  ISETP.GT.AND P2, PT, R4, 0x50, PT ;  /* 0x000000500400780c */ /* 0x000fe20003f44270 */
[----:B------:R-:W-:Y:S01]  /*8b80*/  @!P1 VIADD R140, R140, 0x36860 ;  /* 0x000368608c8c9836 */ /* 0x000fe20000000000 */
        /* <DEDUP_REMOVED lines=8> */
[C---:B------:R-:W-:Y:S02]  /*8c10*/  ISETP.GT.AND P3, PT, R4.reuse, 0x59, PT ;  /* 0x000000590400780c */ /* 0x040fe40003f64270 */
[----:B------:R-:W-:Y:S02]  /*8c20*/  FMNMX.FTZ R0, R129, R0, !PT ;  /* 0x0000000081007209 */ /* 0x000fe40007810000 */
[----:B------:R-:W-:Y:S02]  /*8c30*/  FSEL R133, R133, -INF , P3 ;  /* 0xff80000085857808 */ /* 0x000fe40001800000 */
[----:B------:R-:W-:Y:S02]  /*8c40*/  ISETP.GT.AND P3, PT, R4, 0x61, PT ;  /* 0x000000610400780c */ /* 0x000fe40003f64270 */
[----:B------:R-:W-:Y:S01]  /*8c50*/  @!P1 PRMT R140, RZ, 0x654, R140 ;  /* 0x00000654ff8c9816 */ /* 0x000fe2000000008c */
[----:B------:R-:W-:Y:S02]  /*8c60*/  WARPGROUP.DEPBAR.LE gsb0, 0x0 ;  /* 0x00008000000079c5 */ /* 0x000fe40000010000 */
[----:B------:R-:W-:Y:S01]  /*8c70*/  WARPGROUP.ARRIVE ;  /* 0x00000000000079c5 */ /* 0x000fe20000000000 */
[----:B------:R-:W-:-:S02]  /*8c80*/  FSEL R193, R121, -INF , P3 ;  /* 0xff80000079c17808 */ /* 0x000fc40001800000 */
[----:B------:R-:W-:-:S03]  /*8c90*/  ISETP.GT.AND P3, PT, R4, 0x69, PT ;  /* 0x000000690400780c */ /* 0x000fc60003f64270 */
[----:B------:R-:W-:Y:S01]  /*8ca0*/  HGMMA.64x192x16.F32 R24, R188, gdesc[UR8].tnspB, R24, gsb0 ;  /* 0x42e00008bc187df0 */ /* 0x000fe20008000818 */
[----:B------:R-:W-:Y:S01]  /*8cb0*/  UIADD3 UR10, UR7, 0x200, URZ ;  /* 0x00000200070a7890 */ /* 0x000fe2000fffe03f */
[----:B------:R-:W-:Y:S01]  /*8cc0*/  FSEL R125, R125, -INF , P3 ;  /* 0xff8000007d7d7808 */ /* 0x000fe20001800000 */
[----:B------:R-:W-:Y:S01]  /*8cd0*/  UMOV UR11, 0x40000040 ;  /* 0x40000040000b7882 */ /* 0x000fe20000000000 */
[----:B------:R-:W-:Y:S02]  /*8ce0*/  WARPGROUP.DEPBAR.LE gsb0, 0x0 ;  /* 0x00008000000079c5 */ /* 0x000fe40000010000 */
[----:B------:R-:W-:Y:S01]  /*8cf0*/  WARPGROUP.ARRIVE ;  /* 0x00000000000079c5 */ /* 0x000fe20000000000 */
[----:B------:R-:W-:Y:S02]  /*8d00*/  FSEL R189, R132, -INF , P2 ;  /* 0xff80000084bd7808 */ /* 0x000fe40001000000 */
[----:B------:R-:W-:Y:S02]  /*8d10*/  ISETP.GT.AND P2, PT, R4, 0x60, PT ;  /* 0x000000600400780c */ /* 0x000fe40003f44270 */
[----:B------:R-:W-:-:S09]  /*8d20*/  FMNMX.FTZ R0, R189, R0, !PT ;  /* 0x00000000bd007209 */ /* 0x000fd20007810000 */
[----:B------:R-:W-:Y:S01]  /*8d30*/  HGMMA.64x192x16.F32 R24, R184, gdesc[UR8].tnspB, R24, gsb0 ;  /* 0x42e00008b8187df0 */ /* 0x000fe20008000818 */
[----:B------:R-:W-:Y:S01]  /*8d40*/  FSEL R191, R120, -INF , P2 ;  /* 0xff80000078bf7808 */ /* 0x000fe20001000000 */
[----:B------:R-:W-:Y:S01]  /*8d50*/  UIADD3 UR10, UR7, 0x280, URZ ;  /* 0x00000280070a7890 */ /* 0x000fe2000fffe03f */
[----:B------:R-:W-:Y:S01]  /*8d60*/  FMNMX.FTZ R0, R133, R0, !PT ;  /* 0x0000000085007209 */ /* 0x000fe20007810000 */
[----:B------:R-:W-:Y:S01]  /*8d70*/  UMOV UR11, 0x40000040 ;  /* 0x40000040000b7882 */ /* 0x000fe20000000000 */
[C---:B------:R-:W-:Y:S01]  /*8d80*/  ISETP.GT.AND P2, PT, R4.reuse, 0x68, PT ;  /* 0x000000680400780c */ /* 0x040fe20003f44270 */
[----:B------:R-:W-:Y:S01]  /*8d90*/  VIADD R4, R4, 0x8 ;  /* 0x0000000804047836 */ /* 0x000fe20000000000 */
[----:B------:R-:W-:Y:S02]  /*8da0*/  FMNMX.FTZ R0, R191, R0, !PT ;  /* 0x00000000bf007209 */ /* 0x000fe40007810000 */
[----:B------:R-:W-:Y:S02]  /*8db0*/  FSEL R195, R124, -INF , P2 ;  /* 0xff8000007cc37808 */ /* 0x000fe40001000000 */
[----:B------:R-:W-:-:S02]  /*8dc0*/  FMNMX.FTZ R0, R193, R0, !PT ;  /* 0x00000000c1007209 */ /* 0x000fc40007810000 */
[C---:B------:R-:W-:Y:S02]  /*8dd0*/  ISETP.GT.AND P3, PT, R4.reuse, RZ, PT ;  /* 0x000000ff0400720c */ /* 0x040fe40003f64270 */
[----:B------:R-:W-:Y:S02]  /*8de0*/  FMNMX.FTZ R0, R195, R0, !PT ;  /* 0x00000000c3007209 */ /* 0x000fe40007810000 */
[----:B------:R-:W-:Y:S02]  /*8df0*/  ISETP.GT.AND P4, PT, R4, 0x1, PT ;  /* 0x000000010400780c */ /* 0x000fe40003f84270 */
[----:B------:R-:W-:Y:S02]  /*8e00*/  FMNMX.FTZ R14, R125, R0, !PT ;  /* 0x000000007d0e7209 */ /* 0x000fe40007810000 */
[----:B------:R-:W1:Y:S01]  /*8e10*/  LDC R0, c[0x0][0x988] ;  /* 0x00026200ff007b82 */ /* 0x000e620000000800 */
[----:B------:R-:W-:Y:S02]  /*8e20*/  FSEL R170, R170, -INF , P3 ;  /* 0xff800000aaaa7808 */ /* 0x000fe40001800000 */
[----:B------:R-:W2:Y:S01]  /*8e30*/  SHFL.BFLY PT, R5, R14, 0x2, 0x1f ;  /* 0x0c401f000e057f89 */ /* 0x000ea200000e0000 */
[----:B------:R-:W-:-:S02]  /*8e40*/  ISETP.GT.AND P3, PT, R4, 0x8, PT ;  /* 0x000000080400780c */ /* 0x000fc40003f64270 */
[----:B------:R-:W-:Y:S02]  /*8e50*/  FSEL R171, R171, -INF , P4 ;  /* 0xff800000abab7808 */ /* 0x000fe40002000000 */
[----:B------:R-:W-:Y:S02]  /*8e60*/  ISETP.GT.AND P4, PT, R4, 0x9, PT ;  /* 0x000000090400780c */ /* 0x000fe40003f84270 */
[----:B--2---:R-:W-:Y:S02]  /*8e70*/  FMNMX.FTZ R20, R14, R5, !PT ;  /* 0x000000050e147209 */ /* 0x004fe40007810000 */
[----:B------:R-:W-:-:S03]  /*8e80*/  FMNMX.FTZ R14, R170, R11, !PT ;  /* 0x0000000baa0e7209 */ /* 0x000fc60007810000 */
[----:B------:R-:W2:Y:S01]  /*8e90*/  SHFL.BFLY PT, R5, R20, 0x1, 0x1f ;  /* 0x0c201f0014057f89 */ /* 0x000ea200000e0000 */
[----:B------:R-:W-:Y:S02]  /*8ea0*/  FMNMX.FTZ R14, R171, R14, !PT ;  /* 0x0000000eab0e7209 */ /* 0x000fe40007810000 */
[----:B--2---:R-:W-:-:S04]  /*8eb0*/  FMNMX.FTZ R5, R20, R5, !PT ;  /* 0x0000000514057209 */ /* 0x004fc80007810000 */
[C---:B------:R-:W-:Y:S01]  /*8ec0*/  FSETP.NEU.FTZ.AND P2, PT, R5.reuse, -INF , PT ;  /* 0xff8000000500780b */ /* 0x040fe20003f5d000 */
[----:B-1----:R-:W-:-:S05]  /*8ed0*/  FMUL.FTZ R2, R5, R0 ;  /* 0x0000000005027220 */ /* 0x002fca0000410000 */
[----:B------:R-:W-:-:S05]  /*8ee0*/  FSEL R2, R2, RZ, P2 ;  /* 0x000000ff02027208 */ /* 0x000fca0001000000 */
        /* <DEDUP_REMOVED lines=31> */
[----:B------:R-:W-:Y:S01]  /*90e0*/  FSEL R185, R174, -INF , P3 ;  /* 0xff800000aeb97808 */ /* 0x000fe20001800000 */
[-CC-:B------:R-:W-:Y:S01]  /*90f0*/  FFMA.FTZ R184, R15, R0.reuse, -R2.reuse ;  /* 0x000000000fb87223 */ /* 0x180fe20000010802 */
[----:B------:R-:W-:Y:S01]  /*9100*/  FSEL R187, R175, -INF , P4 ;  /* 0xff800000afbb7808 */ /* 0x000fe20002000000 */
[--C-:B------:R-:W-:Y:S01]  /*9110*/  FFMA.FTZ R175, R197, R0, -R2.reuse ;  /* 0x00000000c5af7223 */ /* 0x100fe20000010802 */
[C---:B------:R-:W-:Y:S01]  /*9120*/  ISETP.GT.AND P3, PT, R4.reuse, 0x10, PT ;  /* 0x000000100400780c */ /* 0x040fe20003f64270 */
[----:B------:R-:W-:Y:S01]  /*9130*/  HGMMA.64x192x16.F32 R24, R180, gdesc[UR8].tnspB, R24, gsb0 ;  /* 0x42e00008b4187df0 */ /* 0x000fe20008000818 */
[----:B------:R-:W-:Y:S01]  /*9140*/  FMNMX.FTZ R14, R185, R14, !PT ;  /* 0x0000000eb90e7209 */ /* 0x000fe20007810000 */
[----:B------:R-:W-:Y:S01]  /*9150*/  UIADD3 UR10, UR7, 0x300, URZ ;  /* 0x00000300070a7890 */ /* 0x000fe2000fffe03f */
[----:B------:R-:W-:Y:S01]  /*9160*/  ISETP.GT.AND P4, PT, R4, 0x11, PT ;  /* 0x000000110400780c */ /* 0x000fe20003f84270 */
[----:B------:R-:W-:Y:S01]  /*9170*/  UMOV UR11, 0x40000040 ;  /* 0x40000040000b7882 */ /* 0x000fe20000000000 */
[----:B------:R-:W-:Y:S01]  /*9180*/  FSEL R197, R162, -INF , P3 ;  /* 0xff800000a2c57808 */ /* 0x000fe20001800000 */
[--C-:B------:R-:W-:Y:S01]  /*9190*/  FFMA.FTZ R15, R137, R0, -R2.reuse ;  /* 0x00000000890f7223 */ /* 0x100fe20000010802 */
[----:B------:R-:W-:Y:S01]  /*91a0*/  FMNMX.FTZ R14, R187, R14, !PT ;  /* 0x0000000ebb0e7209 */ /* 0x000fe20007810000 */
[-CC-:B------:R-:W-:Y:S01]  /*91b0*/  FFMA.FTZ R137, R141, R0.reuse, -R2.reuse ;  /* 0x000000008d897223 */ /* 0x180fe20000010802 */
[C---:B------:R-:W-:Y:S01]  /*91c0*/  ISETP.GT.AND P3, PT, R4.reuse, 0x18, PT ;  /* 0x000000180400780c */ /* 0x040fe20003f64270 */
[-CC-:B------:R-:W-:Y:S01]  /*91d0*/  FFMA.FTZ R186, R161, R0.reuse, -R2.reuse ;  /* 0x00000000a1ba7223 */ /* 0x180fe20000010802 */
[----:B------:R-:W-:Y:S01]  /*91e0*/  FSEL R163, R163, -INF , P4 ;  /* 0xff800000a3a37808 */ /* 0x000fe20002000000 */
[----:B------:R-:W-:Y:S01]  /*91f0*/  FFMA.FTZ R141, R193, R0, -R2 ;  /* 0x00000000c18d7223 */ /* 0x000fe20000010802 */
[----:B------:R-:W-:Y:S01]  /*9200*/  FMNMX.FTZ R14, R197, R14, !PT ;  /* 0x0000000ec50e7209 */ /* 0x000fe20007810000 */
[----:B------:R-:W-:Y:S01]  /*9210*/  MUFU.EX2 R175, R175 ;  /* 0x000000af00af7308 */ /* 0x000fe20000000800 */
[----:B------:R-:W-:-:S02]  /*9220*/  ISETP.GT.AND P4, PT, R4, 0x19, PT ;  /* 0x000000190400780c */ /* 0x000fc40003f84270 */
[----:B------:R-:W-:Y:S02]  /*9230*/  FSEL R199, R166, -INF , P3 ;  /* 0xff800000a6c77808 */ /* 0x000fe40001800000 */
[----:B------:R-:W-:Y:S02]  /*9240*/  FMNMX.FTZ R14, R163, R14, !PT ;  /* 0x0000000ea30e7209 */ /* 0x000fe40007810000 */
[----:B------:R-:W-:Y:S01]  /*9250*/  FSEL R201, R167, -INF , P4 ;  /* 0xff800000a7c97808 */ /* 0x000fe20002000000 */
[----:B------:R-:W-:Y:S01]  /*9260*/  FFMA.FTZ R167, R203, R0, -R2 ;  /* 0x00000000cba77223 */ /* 0x000fe20000010802 */
[C---:B------:R-:W-:Y:S01]  /*9270*/  ISETP.GT.AND P3, PT, R4.reuse, 0x20, PT ;  /* 0x000000200400780c */ /* 0x040fe20003f64270 */
[----:B------:R-:W-:Y:S01]  /*9280*/  MUFU.EX2 R184, R184 ;  /* 0x000000b800b87308 */ /* 0x000fe20000000800 */
[----:B------:R-:W-:Y:S02]  /*9290*/  FMNMX.FTZ R14, R199, R14, !PT ;  /* 0x0000000ec70e7209 */ /* 0x000fe40007810000 */
[----:B------:R-:W-:-:S02]  /*92a0*/  ISETP.GT.AND P4, PT, R4, 0x21, PT ;  /* 0x000000210400780c */ /* 0x000fc40003f84270 */
[----:B------:R-:W-:Y:S02]  /*92b0*/  FSEL R203, R154, -INF , P3 ;  /* 0xff8000009acb7808 */ /* 0x000fe40001800000 */
[----:B------:R-:W-:Y:S01]  /*92c0*/  FMNMX.FTZ R14, R201, R14, !PT ;  /* 0x0000000ec90e7209 */ /* 0x000fe20007810000 */
[----:B------:R-:W-:Y:S01]  /*92d0*/  MUFU.EX2 R167, R167 ;  /* 0x000000a700a77308 */ /* 0x000fe20000000800 */
[C---:B------:R-:W-:Y:S02]  /*92e0*/  ISETP.GT.AND P3, PT, R4.reuse, 0x28, PT ;  /* 0x000000280400780c */ /* 0x040fe40003f64270 */
[----:B------:R-:W-:Y:S02]  /*92f0*/  FSEL R155, R155, -INF , P4 ;  /* 0xff8000009b9b7808 */ /* 0x000fe40002000000 */
[----:B------:R-:W-:Y:S02]  /*9300*/  FMNMX.FTZ R14, R203, R14, !PT ;  /* 0x0000000ecb0e7209 */ /* 0x000fe40007810000 */
[----:B------:R-:W-:Y:S01]  /*9310*/  ISETP.GT.AND P4, PT, R4, 0x29, PT ;  /* 0x000000290400780c */ /* 0x000fe20003f84270 */
[----:B------:R-:W-:Y:S01]  /*9320*/  MUFU.EX2 R15, R15 ;  /* 0x0000000f000f7308 */ /* 0x000fe20000000800 */
[----:B------:R-:W-:-:S02]  /*9330*/  FSEL R217, R158, -INF , P3 ;  /* 0xff8000009ed97808 */ /* 0x000fc40001800000 */
[----:B------:R-:W-:Y:S02]  /*9340*/  FMNMX.FTZ R14, R155, R14, !PT ;  /* 0x0000000e9b0e7209 */ /* 0x000fe40007810000 */
[----:B------:R-:W-:Y:S01]  /*9350*/  FSEL R219, R159, -INF , P4 ;  /* 0xff8000009fdb7808 */ /* 0x000fe20002000000 */
[----:B------:R-:W-:Y:S01]  /*9360*/  FFMA.FTZ R159, R173, R0, -R2 ;  /* 0x00000000ad9f7223 */ /* 0x000fe20000010802 */
[C---:B------:R-:W-:Y:S01]  /*9370*/  ISETP.GT.AND P3, PT, R4.reuse, 0x30, PT ;  /* 0x000000300400780c */ /* 0x040fe20003f64270 */
[----:B------:R-:W-:Y:S01]  /*9380*/  MUFU.EX2 R186, R186 ;  /* 0x000000ba00ba7308 */ /* 0x000fe20000000800 */
[----:B------:R-:W-:Y:S02]  /*9390*/  FMNMX.FTZ R14, R217, R14, !PT ;  /* 0x0000000ed90e7209 */ /* 0x000fe40007810000 */
[----:B------:R-:W-:Y:S02]  /*93a0*/  ISETP.GT.AND P4, PT, R4, 0x31, PT ;  /* 0x000000310400780c */ /* 0x000fe40003f84270 */
[----:B------:R-:W-:-:S02]  /*93b0*/  FSEL R173, R146, -INF , P3 ;  /* 0xff80000092ad7808 */ /* 0x000fc40001800000 */
[----:B------:R-:W-:Y:S01]  /*93c0*/  FMNMX.FTZ R14, R219, R14, !PT ;  /* 0x0000000edb0e7209 */ /* 0x000fe20007810000 */
[----:B------:R-:W-:Y:S01]  /*93d0*/  MUFU.EX2 R159, R159 ;  /* 0x0000009f009f7308 */ /* 0x000fe20000000800 */
[C---:B------:R-:W-:Y:S02]  /*93e0*/  ISETP.GT.AND P3, PT, R4.reuse, 0x38, PT ;  /* 0x000000380400780c */ /* 0x040fe40003f64270 */
[----:B------:R-:W-:Y:S01]  /*93f0*/  FSEL R221, R147, -INF , P4 ;  /* 0xff80000093dd7808 */ /* 0x000fe20002000000 */
[----:B------:R-:W-:Y:S01]  /*9400*/  FFMA.FTZ R147, R153, R0, -R2 ;  /* 0x0000000099937223 */ /* 0x000fe20000010802 */
[----:B------:R-:W-:Y:S02]  /*9410*/  FMNMX.FTZ R14, R173, R14, !PT ;  /* 0x0000000ead0e7209 */ /* 0x000fe40007810000 */
[----:B------:R-:W-:Y:S01]  /*9420*/  ISETP.GT.AND P4, PT, R4, 0x39, PT ;  /* 0x000000390400780c */ /* 0x000fe20003f84270 */
[----:B------:R-:W-:Y:S01]  /*9430*/  MUFU.EX2 R137, R137 ;  /* 0x0000008900897308 */ /* 0x000fe20000000800 */
[----:B------:R-:W-:-:S02]  /*9440*/  FSEL R165, R150, -INF , P3 ;  /* 0xff80000096a57808 */ /* 0x000fc40001800000 */
[----:B------:R-:W-:Y:S02]  /*9450*/  FMNMX.FTZ R14, R221, R14, !PT ;  /* 0x0000000edd0e7209 */ /* 0x000fe40007810000 */
[----:B------:R-:W-:Y:S02]  /*9460*/  FSEL R151, R151, -INF , P4 ;  /* 0xff80000097977808 */ /* 0x000fe40002000000 */
        /* <DEDUP_REMOVED lines=25> */
[----:B------:R-:W-:-:S02]  /*9600*/  FSEL R225, R134, -INF , P3 ;  /* 0xff80000086e17808 */ /* 0x000fc40001800000 */
[----:B------:R-:W-:Y:S02]  /*9610*/  FMNMX.FTZ R14, R131, R14, !PT ;  /* 0x0000000e830e7209 */ /* 0x000fe40007810000 */
[----:B------:R-:W-:Y:S02]  /*9620*/  FSEL R135, R135, -INF , P4 ;  /* 0xff80000087877808 */ /* 0x000fe40002000000 */
[C---:B------:R-:W-:Y:S02]  /*9630*/  ISETP.GT.AND P3, PT, R4.reuse, 0x60, PT ;  /* 0x000000600400780c */ /* 0x040fe40003f64270 */
        /* <DEDUP_REMOVED lines=10> */
[----:B------:R-:W-:Y:S01]  /*96e0*/  FSEL R229, R127, -INF , P4 ;  /* 0xff8000007fe57808 */ /* 0x000fe20002000000 */
[--C-:B------:R-:W-:Y:S01]  /*96f0*/  FFMA.FTZ R127, R149, R0, -R2.reuse ;  /* 0x00000000957f7223 */ /* 0x100fe20000010802 */
[----:B------:R-:W-:Y:S02]  /*9700*/  FMNMX.FTZ R14, R227, R14, !PT ;  /* 0x0000000ee30e7209 */ /* 0x000fe40007810000 */
[----:B------:R-:W-:Y:S02]  /*9710*/  R2UR UR7, R17 ;  /* 0x00000000110772ca */ /* 0x000fe400000e0000 */
[----:B------:R-:W-:Y:S01]  /*9720*/  FMNMX.FTZ R14, R229, R14, !PT ;  /* 0x0000000ee50e7209 */ /* 0x000fe20007810000 */
[----:B------:R-:W-:Y:S04]  /*9730*/  MUFU.EX2 R127, R127 ;  /* 0x0000007f007f7308 */ /* 0x000fe80000000800 */
[----:B------:R-:W1:Y:S02]  /*9740*/  SHFL.BFLY PT, R3, R14, 0x2, 0x1f ;  /* 0x0c401f000e037f89 */ /* 0x000e6400000e0000 */
[----:B-1----:R-:W-:Y:S01]  /*9750*/  FMNMX.FTZ R3, R14, R3, !PT ;  /* 0x000000030e037209 */ /* 0x002fe20007810000 */
[----:B------:R-:W-:-:S04]  /*9760*/  FFMA.FTZ R14, R191, R0, -R2 ;  /* 0x00000000bf0e7223 */ /* 0x000fc80000010802 */
[----:B------:R-:W1:Y:S02]  /*9770*/  SHFL.BFLY PT, R4, R3, 0x1, 0x1f ;  /* 0x0c201f0003047f89 */ /* 0x000e6400000e0000 */
[----:B------:R-:W-:Y:S01]  /*9780*/  MUFU.EX2 R14, R14 ;  /* 0x0000000e000e7308 */ /* 0x000fe20000000800 */
[----:B-1----:R-:W-:Y:S01]  /*9790*/  FMNMX.FTZ R4, R3, R4, !PT ;  /* 0x0000000403047209 */ /* 0x002fe20007810000 */
[----:B------:R-:W-:Y:S02]  /*97a0*/  WARPGROUP.DEPBAR.LE gsb0, 0x0 ;  /* 0x00008000000079c5 */ /* 0x000fe40000010000 */
[----:B------:R-:W-:Y:S01]  /*97b0*/  WARPGROUP.ARRIVE ;  /* 0x00000000000079c5 */ /* 0x000fe20000000000 */
[----:B------:R-:W-:Y:S01]  /*97c0*/  FSEL R3, R5, RZ, P2 ;  /* 0x000000ff05037208 */ /* 0x000fe20001000000 */
[-C--:B------:R-:W-:Y:S01]  /*97d0*/  FFMA.FTZ R182, R189, R0.reuse, -R2 ;  /* 0x00000000bdb67223 */ /* 0x080fe20000010802 */
[C---:B------:R-:W-:Y:S01]  /*97e0*/  FSETP.NEU.FTZ.AND P2, PT, R4.reuse, -INF , PT ;  /* 0xff8000000400780b */ /* 0x040fe20003f5d000 */
[C---:B------:R-:W-:Y:S01]  /*97f0*/  FMUL.FTZ R124, R4.reuse, R0 ;  /* 0x00000000047c7220 */ /* 0x040fe20000410000 */
[----:B------:R-:W-:Y:S01]  /*9800*/  MUFU.EX2 R180, R169 ;  /* 0x000000a900b47308 */ /* 0x000fe20000000800 */
[----:B------:R-:W-:Y:S01]  /*9810*/  HGMMA.64x192x16.F32 R24, R176, gdesc[UR8].tnspB, R24, gsb0 ;  /* 0x42e00008b0187df0 */ /* 0x000fe20008000818 */
[----:B------:R-:W-:Y:S01]  /*9820*/  FADD.FTZ R3, -R3, R12 ;  /* 0x0000000c03037221 */ /* 0x000fe20000010100 */
[----:B------:R-:W-:-:S02]  /*9830*/  FSEL R132, R4, RZ, P2 ;  /* 0x000000ff04847208 */ /* 0x000fc40001000000 */
[----:B------:R-:W-:Y:S01]  /*9840*/  FSEL R124, R124, RZ, P2 ;  /* 0x000000ff7c7c7208 */ /* 0x000fe20001000000 */
[-C--:B------:R-:W-:Y:S01]  /*9850*/  FMUL.FTZ R3, R3, R0.reuse ;  /* 0x0000000003037220 */ /* 0x080fe20000410000 */
[----:B------:R-:W-:Y:S01]  /*9860*/  ISETP.LT.AND P2, PT, R10, UR45, PT ;  /* 0x0000002d0a007c0c */ /* 0x000fe2000bf41270 */
[----:B------:R-:W-:Y:S01]  /*9870*/  MUFU.EX2 R182, R182 ;  /* 0x000000b600b67308 */ /* 0x000fe20000000800 */
[----:B------:R-:W-:Y:S01]  /*9880*/  UMOV UR45, UR6 ;  /* 0x00000006002d7c82 */ /* 0x000fe20008000000 */
[-CC-:B------:R-:W-:Y:S01]  /*9890*/  FFMA.FTZ R12, R170, R0.reuse, -R124.reuse ;  /* 0x00000000aa0c7223 */ /* 0x180fe2000001087c */
[-CC-:B------:R-:W-:Y:S01]  /*98a0*/  FFMA.FTZ R149, R171, R0.reuse, -R124.reuse ;  /* 0x00000000ab957223 */ /* 0x180fe2000001087c */
[-CC-:B------:R-:W-:Y:S01]  /*98b0*/  FFMA.FTZ R120, R185, R0.reuse, -R124.reuse ;  /* 0x00000000b9787223 */ /* 0x180fe2000001087c */
[-CC-:B------:R-:W-:Y:S01]  /*98c0*/  FFMA.FTZ R161, R187, R0.reuse, -R124.reuse ;  /* 0x00000000bba17223 */ /* 0x180fe2000001087c */
[-CC-:B------:R-:W-:Y:S01]  /*98d0*/  FFMA.FTZ R197, R197, R0.reuse, -R124.reuse ;  /* 0x00000000c5c57223 */ /* 0x180fe2000001087c */
[-CC-:B------:R-:W-:Y:S01]  /*98e0*/  FFMA.FTZ R122, R163, R0.reuse, -R124.reuse ;  /* 0x00000000a37a7223 */ /* 0x180fe2000001087c */
[----:B------:R1:W2:Y:S01]  /*98f0*/  MUFU.EX2 R2, R3 ;  /* 0x0000000300027308 */ /* 0x0002a20000000800 */
        /* <DEDUP_REMOVED lines=8> */
[----:B-1----:R-:W-:Y:S01]  /*9980*/  FADD.FTZ R3, -R132, R11 ;  /* 0x0000000b84037221 */ /* 0x002fe20000010100 */
[----:B------:R-:W-:-:S02]  /*9990*/  IMAD.U32 R11, RZ, RZ, UR47 ;  /* 0x0000002fff0b7e24 */ /* 0x000fc4000f8e00ff */
[-CC-:B------:R-:W-:Y:S01]  /*99a0*/  FFMA.FTZ R221, R221, R0.reuse, -R124.reuse ;  /* 0x00000000dddd7223 */ /* 0x180fe2000001087c */
[-CC-:B------:R-:W-:Y:S01]  /*99b0*/  FFMA.FTZ R191, R165, R0.reuse, -R124.reuse ;  /* 0x00000000a5bf7223 */ /* 0x180fe2000001087c */
[-C--:B------:R-:W-:Y:S01]  /*99c0*/  FMUL.FTZ R3, R3, R0.reuse ;  /* 0x0000000003037220 */ /* 0x080fe20000410000 */
[-CC-:B------:R-:W-:Y:S01]  /*99d0*/  FFMA.FTZ R185, R153, R0.reuse, -R124.reuse ;  /* 0x0000000099b97223 */ /* 0x180fe2000001087c */
[-CC-:B------:R-:W-:Y:S01]  /*99e0*/  FFMA.FTZ R139, R139, R0.reuse, -R124.reuse ;  /* 0x000000008b8b7223 */ /* 0x180fe2000001087c */
[----:B------:R-:W1:Y:S01]  /*99f0*/  MUFU.EX2 R149, R149 ;  /* 0x0000009500957308 */ /* 0x000e620000000800 */
[----:B--2---:R-:W-:Y:S01]  /*9a00*/  FFMA.FTZ R9, R2, R9, R121 ;  /* 0x0000000902097223 */ /* 0x004fe20000010079 */
[-CC-:B------:R-:W-:Y:S01]  /*9a10*/  FFMA.FTZ R187, R223, R0.reuse, -R124.reuse ;  /* 0x00000000dfbb7223 */ /* 0x180fe2000001087c */
[-CC-:B------:R-:W-:Y:S01]  /*9a20*/  FFMA.FTZ R181, R157, R0.reuse, -R124.reuse ;  /* 0x000000009db57223 */ /* 0x180fe2000001087c */
[-CC-:B------:R-:W-:Y:S01]  /*9a30*/  FFMA.FTZ R225, R225, R0.reuse, -R124.reuse ;  /* 0x00000000e1e17223 */ /* 0x180fe2000001087c */
[----:B------:R-:W-:Y:S01]  /*9a40*/  FADD.FTZ R9, R200, R9 ;  /* 0x00000009c8097221 */ /* 0x000fe20000010000 */
[-CC-:B------:R-:W-:Y:S01]  /*9a50*/  FFMA.FTZ R135, R135, R0.reuse, -R124.reuse ;  /* 0x0000000087877223 */ /* 0x180fe2000001087c */
[-CC-:B------:R-:W-:Y:S01]  /*9a60*/  FFMA.FTZ R145, R145, R0.reuse, -R124.reuse ;  /* 0x0000000091917223 */ /* 0x180fe2000001087c */
[----:B------:R-:W2:Y:S01]  /*9a70*/  MUFU.EX2 R3, R3 ;  /* 0x0000000300037308 */ /* 0x000ea20000000800 */
[----:B------:R-:W-:Y:S01]  /*9a80*/  FADD.FTZ R134, R202, R9 ;  /* 0x00000009ca867221 */ /* 0x000fe20000010000 */
[-CC-:B------:R-:W-:Y:S01]  /*9a90*/  FFMA.FTZ R123, R123, R0.reuse, -R124.reuse ;  /* 0x000000007b7b7223 */ /* 0x180fe2000001087c */
[-C--:B------:R-:W-:Y:S01]  /*9aa0*/  FFMA.FTZ R227, R227, R0.reuse, -R124 ;  /* 0x00000000e3e37223 */ /* 0x080fe2000001087c */
[----:B------:R-:W-:Y:S01]  /*9ab0*/  F2FP.F16.F32.PACK_AB R200, R200, R121 ;  /* 0x00000079c8c8723e */ /* 0x000fe200000000ff */
[----:B------:R-:W-:Y:S01]  /*9ac0*/  FADD.FTZ R9, R175, R134 ;  /* 0x00000086af097221 */ /* 0x000fe20000010000 */
[----:B------:R-:W-:Y:S01]  /*9ad0*/  FFMA.FTZ R134, R151, R0, -R124 ;  /* 0x0000000097867223 */ /* 0x000fe2000001087c */
[----:B------:R-:W-:Y:S01]  /*9ae0*/  F2FP.F16.F32.PACK_AB R202, R175, R202 ;  /* 0x000000caafca723e */ /* 0x000fe200000000ff */
[----:B------:R-:W3:Y:S01]  /*9af0*/  MUFU.EX2 R120, R120 ;  /* 0x0000007800787308 */ /* 0x000ee20000000800 */
[----:B------:R-:W-:Y:S01]  /*9b00*/  FADD.FTZ R136, R196, R9 ;  /* 0x00000009c4887221 */ /* 0x000fe20000010000 */
[----:B-1----:R-:W-:-:S02]  /*9b10*/  F2FP.F16.F32.PACK_AB R201, R149, R12 ;  /* 0x0000000c95c9723e */ /* 0x002fc400000000ff */
[C---:B------:R-:W-:Y:S01]  /*9b20*/  F2FP.F16.F32.PACK_AB R196, R167.reuse, R196 ;  /* 0x000000c4a7c4723e */ /* 0x040fe200000000ff */
[----:B------:R-:W-:-:S03]  /*9b30*/  FADD.FTZ R9, R167, R136 ;  /* 0x00000088a7097221 */ /* 0x000fc60000010000 */
[----:B------:R-:W1:Y:S01]  /*9b40*/  MUFU.EX2 R161, R161 ;  /* 0x000000a100a17308 */ /* 0x000e620000000800 */
[----:B--2---:R-:W-:Y:S01]  /*9b50*/  FFMA.FTZ R136, R3, R8, R12 ;  /* 0x0000000803887223 */ /* 0x004fe2000001000c */
[----:B------:R-:W-:Y:S01]  /*9b60*/  FADD.FTZ R138, R198, R9 ;  /* 0x00000009c68a7221 */ /* 0x000fe20000010000 */
[----:B------:R-:W-:Y:S01]  /*9b70*/  @!P1 IADD3 R8, R11, 0x36840, RZ ;  /* 0x000368400b089810 */ /* 0x000fe20007ffe0ff */
[----:B------:R-:W-:Y:S02]  /*9b80*/  IMAD.MOV.U32 R12, RZ, RZ, R5 ;  /* 0x000000ffff0c7224 */ /* 0x000fe400078e0005 */
[----:B------:R-:W-:Y:S01]  /*9b90*/  FADD.FTZ R9, R149, R136 ;  /* 0x0000008895097221 */ /* 0x000fe20000010000 */
[C---:B------:R-:W-:Y:S01]  /*9ba0*/  FADD.FTZ R11, R159.reuse, R138 ;  /* 0x0000008a9f0b7221 */ /* 0x040fe20000010000 */
[----:B------:R-:W-:Y:S01]  /*9bb0*/  @!P1 PRMT R8, RZ, 0x654, R8 ;  /* 0x00000654ff089816 */ /* 0x000fe20000000008 */
[----:B------:R-:W2:Y:S01]  /*9bc0*/  MUFU.EX2 R197, R197 ;  /* 0x000000c500c57308 */ /* 0x000ea20000000800 */
[----:B---3--:R-:W-:Y:S01]  /*9bd0*/  FADD.FTZ R136, R120, R9 ;  /* 0x0000000978887221 */ /* 0x008fe20000010000 */
[----:B------:R-:W-:Y:S01]  /*9be0*/  FADD.FTZ R138, R192, R11 ;  /* 0x0000000bc08a7221 */ /* 0x000fe20000010000 */
[----:B------:R-:W-:-:S02]  /*9bf0*/  F2FP.F16.F32.PACK_AB R198, R159, R198 ;  /* 0x000000c69fc6723e */ /* 0x000fc400000000ff */
[C---:B------:R-:W-:Y:S01]  /*9c00*/  F2FP.F16.F32.PACK_AB R192, R147.reuse, R192 ;  /* 0x000000c093c0723e */ /* 0x040fe200000000ff */
[----:B------:R-:W-:Y:S02]  /*9c10*/  FADD.FTZ R11, R147, R138 ;  /* 0x0000008a930b7221 */ /* 0x000fe40000010000 */
[----:B------:R-:W3:Y:S01]  /*9c20*/  MUFU.EX2 R122, R122 ;  /* 0x0000007a007a7308 */ /* 0x000ee20000000800 */
[C---:B-1----:R-:W-:Y:S01]  /*9c30*/  FADD.FTZ R136, R161.reuse, R136 ;  /* 0x00000088a1887221 */ /* 0x042fe20000010000 */
[----:B------:R-:W-:-:S06]  /*9c40*/  F2FP.F16.F32.PACK_AB R203, R161, R120 ;  /* 0x00000078a1cb723e */ /* 0x000fcc00000000ff */
[----:B------:R-:W1:Y:S01]  /*9c50*/  MUFU.EX2 R199, R199 ;  /* 0x000000c700c77308 */ /* 0x000e620000000800 */
[----:B--2---:R-:W-:Y:S01]  /*9c60*/  FADD.FTZ R9, R197, R136 ;  /* 0x00000088c5097221 */ /* 0x004fe20000010000 */
[----:B------:R-:W-:Y:S01]  /*9c70*/  FADD.FTZ R136, R194, R11 ;  /* 0x0000000bc2887221 */ /* 0x000fe20000010000 */
[----:B------:R-:W-:-:S03]  /*9c80*/  F2FP.F16.F32.PACK_AB R194, R21, R194 ;  /* 0x000000c215c2723e */ /* 0x000fc600000000ff */
[----:B------:R-:W-:Y:S01]  /*9c90*/  FADD.FTZ R11, R21, R136 ;  /* 0x00000088150b7221 */ /* 0x000fe20000010000 */
[----:B------:R-:W-:Y:S01]  /*9ca0*/  FFMA.FTZ R136, R143, R0, -R124 ;  /* 0x000000008f887223 */ /* 0x000fe2000001087c */
[----:B------:R-:W2:Y:S01]  /*9cb0*/  MUFU.EX2 R126, R126 ;  /* 0x0000007e007e7308 */ /* 0x000ea20000000800 */
[C---:B---3--:R-:W-:Y:S01]  /*9cc0*/  FADD.FTZ R138, R122.reuse, R9 ;  /* 0x000000097a8a7221 */ /* 0x048fe20000010000 */
[----:B------:R-:W-:-:S06]  /*9cd0*/  F2FP.F16.F32.PACK_AB R197, R122, R197 ;  /* 0x000000c57ac5723e */ /* 0x000fcc00000000ff */
[----:B------:R-:W-:Y:S01]  /*9ce0*/  MUFU.EX2 R193, R193 ;  /* 0x000000c100c17308 */ /* 0x000fe20000000800 */
[----:B-1----:R-:W-:Y:S01]  /*9cf0*/  FADD.FTZ R9, R199, R138 ;  /* 0x0000008ac7097221 */ /* 0x002fe20000010000 */
[----:B------:R-:W-:Y:S01]  /*9d00*/  FADD.FTZ R138, R188, R11 ;  /* 0x0000000bbc8a7221 */ /* 0x000fe20000010000 */
[----:B------:R-:W-:-:S03]  /*9d10*/  F2FP.F16.F32.PACK_AB R188, R13, R188 ;  /* 0x000000bc0dbc723e */ /* 0x000fc600000000ff */
[----:B------:R-:W-:Y:S01]  /*9d20*/  FADD.FTZ R11, R13, R138 ;  /* 0x0000008a0d0b7221 */ /* 0x000fe20000010000 */
[-CC-:B------:R-:W-:Y:S01]  /*9d30*/  FFMA.FTZ R138, R131, R0.reuse, -R124.reuse ;  /* 0x00000000838a7223 */ /* 0x180fe2000001087c */
[----:B------:R-:W-:Y:S01]  /*9d40*/  MUFU.EX2 R128, R128 ;  /* 0x0000008000807308 */ /* 0x000fe20000000800 */
[----:B------:R-:W-:Y:S01]  /*9d50*/  FFMA.FTZ R124, R229, R0, -R124 ;  /* 0x00000000e57c7223 */ /* 0x000fe2000001087c */
[----:B------:R-:W-:Y:S01]  /*9d60*/  FADD.FTZ R142, R190, R11 ;  /* 0x0000000bbe8e7221 */ /* 0x000fe20000010000 */
[----:B------:R-:W-:Y:S01]  /*9d70*/  IMAD.U32 R13, RZ, RZ, UR7 ;  /* 0x00000007ff0d7e24 */ /* 0x000fe2000f8e00ff */
[C---:B------:R-:W-:Y:S02]  /*9d80*/  F2FP.F16.F32.PACK_AB R190, R127.reuse, R190 ;  /* 0x000000be7fbe723e */ /* 0x040fe400000000ff */
[----:B------:R-:W-:Y:S01]  /*9d90*/  FADD.FTZ R11, R127, R142 ;  /* 0x0000008e7f0b7221 */ /* 0x000fe20000010000 */
[----:B--2---:R-:W-:Y:S01]  /*9da0*/  F2FP.F16.F32.PACK_AB R199, R126, R199 ;  /* 0x000000c77ec7723e */ /* 0x004fe200000000ff */
[----:B------:R-:W-:Y:S02]  /*9db0*/  MUFU.EX2 R195, R195 ;  /* 0x000000c300c37308 */ /* 0x000fe40000000800 */
[----:B------:R-:W-:Y:S01]  /*9dc0*/  FADD.FTZ R142, R184, R11 ;  /* 0x0000000bb88e7221 */ /* 0x000fe20000010000 */
[----:B------:R-:W-:-:S03]  /*9dd0*/  F2FP.F16.F32.PACK_AB R184, R15, R184 ;  /* 0x000000b80fb8723e */ /* 0x000fc600000000ff */
[----:B------:R-:W-:Y:S02]  /*9de0*/  FADD.FTZ R11, R15, R142 ;  /* 0x0000008e0f0b7221 */ /* 0x000fe40000010000 */
        /* <DEDUP_REMOVED lines=13> */
[----:B------:R-:W-:-:S04]  /*9ec0*/  FADD.FTZ R142, R14, R11 ;  /* 0x0000000b0e8e7221 */ /* 0x000fc80000010000 */
[----:B------:R-:W-:Y:S02]  /*9ed0*/  FADD.FTZ R11, R141, R142 ;  /* 0x0000008e8d0b7221 */ /* 0x000fe40000010000 */
        /* <DEDUP_REMOVED lines=9> */
[----:B------:R-:W2:Y:S01]  /*9f70*/  MUFU.EX2 R135, R135 ;  /* 0x0000008700877308 */ /* 0x000ea20000000800 */
[----:B------:R-:W-:Y:S02]  /*9f80*/  F2FP.F16.F32.PACK_AB R176, R141, R14 ;  /* 0x0000000e8db0723e */ /* 0x000fe400000000ff */
[----:B------:R-:W-:Y:S01]  /*9f90*/  F2FP.F16.F32.PACK_AB R178, R125, R20 ;  /* 0x000000147db2723e */ /* 0x000fe200000000ff */
[----:B------:R3:W-:Y:S04]  /*9fa0*/  @!P1 SYNCS.ARRIVE.TRANS64.RED.A1T0 RZ, [R140+URZ], RZ ;  /* 0x000000ff8cff99a7 */ /* 0x0007e8000810043f */
[----:B-1----:R-:W-:Y:S01]  /*9fb0*/  MUFU.EX2 R8, R139 ;  /* 0x0000008b00087308 */ /* 0x002fe20000000800 */
[----:B---3--:R-:W-:-:S07]  /*9fc0*/  FADD.FTZ R140, R126, R9 ;  /* 0x000000097e8c7221 */ /* 0x008fce0000010000 */
[----:B------:R-:W-:Y:S01]  /*9fd0*/  MUFU.EX2 R146, R145 ;  /* 0x0000009100927308 */ /* 0x000fe20000000800 */
[----:B--2---:R-:W-:Y:S01]  /*9fe0*/  F2FP.F16.F32.PACK_AB R183, R135, R144 ;  /* 0x0000009087b7723e */ /* 0x004fe200000000ff */
[----:B------:R-:W-:Y:S01]  /*9ff0*/  FADD.FTZ R9, R193, R140 ;  /* 0x0000008cc1097221 */ /* 0x000fe20000010000 */
[----:B------:R-:W-:-:S03]  /*a000*/  F2FP.F16.F32.PACK_AB R193, R128, R193 ;  /* 0x000000c180c1723e */ /* 0x000fc600000000ff */
[----:B------:R-:W-:Y:S02]  /*a010*/  FADD.FTZ R140, R128, R9 ;  /* 0x00000009808c7221 */ /* 0x000fe40000010000 */
[----:B------:R-:W1:Y:S02]  /*a020*/  MUFU.EX2 R123, R123 ;  /* 0x0000007b007b7308 */ /* 0x000e640000000800 */
[----:B------:R-:W-:Y:S01]  /*a030*/  FADD.FTZ R9, R195, R140 ;  /* 0x0000008cc3097221 */ /* 0x000fe20000010000 */
[----:B------:R-:W-:-:S03]  /*a040*/  F2FP.F16.F32.PACK_AB R195, R130, R195 ;  /* 0x000000c382c3723e */ /* 0x000fc600000000ff */
[----:B------:R-:W-:Y:S02]  /*a050*/  FADD.FTZ R140, R130, R9 ;  /* 0x00000009828c7221 */ /* 0x000fe40000010000 */
[----:B------:R-:W-:Y:S02]  /*a060*/  MUFU.EX2 R14, R227 ;  /* 0x000000e3000e7308 */ /* 0x000fe40000000800 */
[----:B------:R-:W-:Y:S01]  /*a070*/  FADD.FTZ R9, R189, R140 ;  /* 0x0000008cbd097221 */ /* 0x000fe20000010000 */
[----:B------:R-:W-:-:S03]  /*a080*/  F2FP.F16.F32.PACK_AB R189, R132, R189 ;  /* 0x000000bd84bd723e */ /* 0x000fc600000000ff */
[----:B------:R-:W-:Y:S02]  /*a090*/  FADD.FTZ R140, R132, R9 ;  /* 0x00000009848c7221 */ /* 0x000fe40000010000 */
[----:B------:R-:W2:Y:S01]  /*a0a0*/  MUFU.EX2 R124, R124 ;  /* 0x0000007c007c7308 */ /* 0x000ea20000000800 */
[----:B-1----:R-:W-:Y:S01]  /*a0b0*/  F2FP.F16.F32.PACK_AB R177, R123, R146 ;  /* 0x000000927bb1723e */ /* 0x002fe200000000ff */
[----:B------:R-:W-:Y:S01]  /*a0c0*/  FADD.FTZ R9, R191, R140 ;  /* 0x0000008cbf097221 */ /* 0x000fe20000010000 */
[----:B------:R-:W-:-:S03]  /*a0d0*/  F2FP.F16.F32.PACK_AB R191, R134, R191 ;  /* 0x000000bf86bf723e */ /* 0x000fc600000000ff */
[----:B------:R-:W-:-:S04]  /*a0e0*/  FADD.FTZ R140, R134, R9 ;  /* 0x00000009868c7221 */ /* 0x000fc80000010000 */
        /* <DEDUP_REMOVED lines=8> */
[----:B------:R-:W-:Y:S01]  /*a170*/  FADD.FTZ R140, R20, R11 ;  /* 0x0000000b148c7221 */ /* 0x000fe20000010000 */
[C---:B------:R-:W-:Y:S02]  /*a180*/  F2FP.F16.F32.PACK_AB R181, R138.reuse, R181 ;  /* 0x000000b58ab5723e */ /* 0x040fe400000000ff */
[----:B------:R-:W-:Y:S01]  /*a190*/  FADD.FTZ R11, R138, R9 ;  /* 0x000000098a0b7221 */ /* 0x000fe20000010000 */
[----:B------:R-:W-:-:S03]  /*a1a0*/  FADD.FTZ R9, R125, R140 ;  /* 0x0000008c7d097221 */ /* 0x000fc60000010000 */
[----:B------:R-:W-:-:S04]  /*a1b0*/  FADD.FTZ R11, R144, R11 ;  /* 0x0000000b900b7221 */ /* 0x000fc80000010000 */
[----:B------:R-:W-:-:S04]  /*a1c0*/  FADD.FTZ R11, R135, R11 ;  /* 0x0000000b870b7221 */ /* 0x000fc80000010000 */
[----:B------:R-:W-:-:S04]  /*a1d0*/  FADD.FTZ R11, R146, R11 ;  /* 0x0000000b920b7221 */ /* 0x000fc80000010000 */
[----:B------:R-:W-:-:S04]  /*a1e0*/  FADD.FTZ R11, R123, R11 ;  /* 0x0000000b7b0b7221 */ /* 0x000fc80000010000 */
[----:B------:R-:W-:-:S04]  /*a1f0*/  FADD.FTZ R11, R14, R11 ;  /* 0x0000000b0e0b7221 */ /* 0x000fc80000010000 */
[----:B------:R-:W-:Y:S01]  /*a200*/  FADD.FTZ R8, R124, R11 ;  /* 0x0000000b7c087221 */ /* 0x000fe20000010000 */
[----:B------:R-:W-:Y:S01]  /*a210*/  IMAD.MOV.U32 R11, RZ, RZ, R4 ;  /* 0x000000ffff0b7224 */ /* 0x000fe200078e0004 */
[----:B------:R-:W-:Y:S06]  /*a220*/  @P2 BRA `(.L_x_4731) ;  /* 0xffffffb800b82947 */ /* 0x000fec000383ffff */
[----:B------:R-:W-:-:S05]  /*a230*/  UMOV UR45, UR6 ;  /* 0x00000006002d7c82 */ /* 0x000fca0008000000 */
.L_x_4722:
[----:B------:R-:W-:-:S13]  /*a240*/  ISETP.LE.AND P2, PT, RZ, UR45, PT ;  /* 0x0000002dff007c0c */ /* 0x000fda000bf43270 */
[----:B------:R-:W-:Y:S05]  /*a250*/  @!P2 BRA `(.L_x_4732) ;  /* 0x0000003c0048a947 */ /* 0x000fea0003800000 */
[----:B------:R-:W-:Y:S01]  /*a260*/  R2UR UR47, R17 ;  /* 0x00000000112f72ca */ /* 0x000fe200000e0000 */
[----:B------:R-:W-:Y:S01]  /*a270*/  IMAD.MOV.U32 R10, RZ, RZ, R5 ;  /* 0x000000ffff0a7224 */ /* 0x000fe200078e0005 */
[----:B------:R-:W-:Y:S01]  /*a280*/  MOV R11, R4 ;  /* 0x00000004000b7202 */ /* 0x000fe20000000f00 */
[----:B------:R-:W-:-:S12]  /*a290*/  UMOV UR41, UR46 ;  /* 0x0000002e00297c82 */ /* 0x000fd80008000000 */
.L_x_4741:
        /* <DEDUP_REMOVED lines=8> */
.L_x_4733:
        /* <DEDUP_REMOVED lines=8> */
.L_x_4734:
[----:B--2---:R-:W-:Y:S05]  /*a3a0*/  @P2 BRA `(.L_x_4735) ;  /* 0x0000000000082947 */ /* 0x004fea0003800000 */
[----:B------:R-:W2:Y:S02]  /*a3b0*/  SYNCS.PHASECHK.TRANS64.TRYWAIT P2, [UR6+0x36830], R0 ;  /* 0x03683000ff0075a7 */ /* 0x000ea40008040146 */
[----:B--2---:R-:W-:Y:S05]  /*a3c0*/  @!P2 BRA `(.L_x_4736) ;  /* 0x00000098000ca947 */ /* 0x004fea0003800000 */
.L_x_4735:
[----:B------:R-:W-:Y:S01]  /*a3d0*/  UIMAD UR6, UR46, 0xa80, UR40 ;  /* 0x00000a802e0678a4 */ /* 0x000fe2000f8e0228 */
[----:B------:R-:W-:Y:S01]  /*a3e0*/  WARPGROUP.ARRIVE ;  /* 0x00000000000079c5 */ /* 0x000fe20000000000 */
[----:B------:R-:W-:Y:S01]  /*a3f0*/  UMOV UR7, 0x40000040 ;  /* 0x4000004000077882 */ /* 0x000fe20000000000 */
[----:B------:R-:W-:Y:S01]  /*a400*/  UMOV UR56, UR4 ;  /* 0x0000000400387c82 */ /* 0x000fe20008000000 */
[----:B------:R-:W-:Y:S01]  /*a410*/  UIADD3 UR58, UR6, 0x80, URZ ;  /* 0x00000080063a7890 */ /* 0x000fe2000fffe03f */
[----:B------:R-:W-:Y:S01]  /*a420*/  R2UR UR60, R6 ;  /* 0x00000000063c72ca */ /* 0x000fe200000e0000 */
[----:B------:R-:W-:Y:S01]  /*a430*/  UMOV UR57, UR5 ;  /* 0x0000000500397c82 */ /* 0x000fe20008000000 */
[----:B------:R-:W-:Y:S01]  /*a440*/  UMOV UR59, 0x40000040 ;  /* 0x40000040003b7882 */ /* 0x000fe20000000000 */
[----:B------:R-:W-:Y:S02]  /*a450*/  UIADD3 UR10, UR6, 0x180, URZ ;  /* 0x00000180060a7890 */ /* 0x000fe4000fffe03f */
[----:B------:R-:W-:Y:S01]  /*a460*/  HGMMA.64x16x16.F32 R168, gdesc[UR4], RZ, !UPT, gsb0 ;  /* 0x0020000004a879f0 */ /* 0x000fe2000c0008ff */
        /* <DEDUP_REMOVED lines=607> */
.L_x_4737:
[----:B------:R-:W-:Y:S01]  /*ca60*/  R2UR UR6, R16 ;  /* 0x00000000100672ca */ /* 0x000fe200000e0000 */
[----:B-12---:R-:W-:-:S05]  /*ca70*/  IMAD.U32 R0, RZ, RZ, UR47 ;  /* 0x0000002fff007e24 */ /* 0x006fca000f8e00ff */
[----:B------:R-:W-:-:S07]  /*ca80*/  SHF.L.U32 R0, R0, 0x1f, RZ ;  /* 0x0000001f00007819 */ /* 0x000fce00000006ff */
[----:B------:R-:W-:-:S09]  /*ca90*/  ULEA UR7, UR41, UR6, 0x3 ;  /* 0x0000000629077291 */ /* 0x000fd2000f8e183f */
[----:B------:R1:W2:Y:S01]  /*caa0*/  SYNCS.PHASECHK.TRANS64.TRYWAIT P2, [UR7+0x36850], R0 ;  /* 0x03685000ff0075a7 */ /* 0x0002a20008040147 */
[----:B------:R-:W-:Y:S05]  /*cab0*/  @!P0 BRA `(.L_x_4738) ;  /* 0x0000000000048947 */ /* 0x000fea0003800000 */
[----:B------:R-:W-:Y:S01]  /*cac0*/  BPT.TRAP 0x1 ;  /* 0x000000040000795c */ /* 0x000fe20000300000 */
.L_x_4738:
[----:B--2---:R-:W-:Y:S05]  /*cad0*/  @P2 BRA `(.L_x_4739) ;  /* 0x0000000000082947 */ /* 0x004fea0003800000 */
[----:B------:R-:W2:Y:S02]  /*cae0*/  SYNCS.PHASECHK.TRANS64.TRYWAIT P2, [UR7+0x36850], R0 ;  /* 0x03685000ff0075a7 */ /* 0x000ea40008040147 */
[----:B--2---:R-:W-:Y:S05]  /*caf0*/  @!P2 BRA `(.L_x_4740) ;  /* 0x000000700058a947 */ /* 0x004fea0003800000 */
.L_x_4739:
        /* <DEDUP_REMOVED lines=55> */
[----:B------:R-:W-:-:S03]  /*ce70*/  FMNMX.FTZ R15, R167, R4, !PT ;  /* 0x00000004a70f7209 */ /* 0x000fc60007810000 */
[----:B------:R-:W-:Y:S01]  /*ce80*/  FADD.FTZ R3, -R5, R10 ;  /* 0x0000000a05037221 */ /* 0x000fe20000010100 */
[----:B------:R-:W-:-:S03]  /*ce90*/  FMNMX.FTZ R4, R154, R15, !PT ;  /* 0x0000000f9a047209 */ /* 0x000fc60007810000 */
[----:B-1----:R-:W-:Y:S01]  /*cea0*/  FMUL.FTZ R2, R3, R0 ;  /* 0x0000000003027220 */ /* 0x002fe20000410000 */
[----:B------:R-:W-:Y:S01]  /*ceb0*/  FMNMX.FTZ R21, R155, R4, !PT ;  /* 0x000000049b157209 */ /* 0x000fe20007810000 */
[----:B------:R-:W-:-:S03]  /*cec0*/  FMUL.FTZ R3, R5, R0 ;  /* 0x0000000005037220 */ /* 0x000fc60000410000 */
        /* <DEDUP_REMOVED lines=22> */
[----:B------:R1:W-:Y:S01]  /*d030*/  MUFU.EX2 R21, R10 ;  /* 0x0000000a00157308 */ /* 0x0003e20000000800 */
[----:B------:R-:W-:-:S04]  /*d040*/  FMNMX.FTZ R157, R139, R4, !PT ;  /* 0x000000048b9d7209 */ /* 0x000fc80007810000 */
[----:B------:R-:W-:-:S03]  /*d050*/  FMNMX.FTZ R4, R142, R157, !PT ;  /* 0x0000009d8e047209 */ /* 0x000fc60007810000 */
[----:B------:R-:W2:Y:S01]  /*d060*/  MUFU.EX2 R13, R13 ;  /* 0x0000000d000d7308 */ /* 0x000ea20000000800 */
[----:B------:R-:W-:Y:S01]  /*d070*/  FMNMX.FTZ R157, R143, R4, !PT ;  /* 0x000000048f9d7209 */ /* 0x000fe20007810000 */
[----:B-1----:R-:W-:-:S03]  /*d080*/  FFMA.FTZ R10, R120, R0, -R3 ;  /* 0x00000000780a7223 */ /* 0x002fc60000010803 */
[----:B------:R-:W-:-:S03]  /*d090*/  FMNMX.FTZ R4, R130, R157, !PT ;  /* 0x0000009d82047209 */ /* 0x000fc60007810000 */
[----:B------:R-:W-:Y:S01]  /*d0a0*/  MUFU.EX2 R161, R161 ;  /* 0x000000a100a17308 */ /* 0x000fe20000000800 */
[----:B------:R-:W-:-:S04]  /*d0b0*/  FMNMX.FTZ R157, R131, R4, !PT ;  /* 0x00000004839d7209 */ /* 0x000fc80007810000 */
[----:B------:R-:W-:-:S03]  /*d0c0*/  FMNMX.FTZ R4, R134, R157, !PT ;  /* 0x0000009d86047209 */ /* 0x000fc60007810000 */
[----:B------:R-:W-:Y:S01]  /*d0d0*/  MUFU.EX2 R15, R165 ;  /* 0x000000a5000f7308 */ /* 0x000fe20000000800 */
[----:B------:R-:W-:Y:S01]  /*d0e0*/  FMNMX.FTZ R157, R135, R4, !PT ;  /* 0x00000004879d7209 */ /* 0x000fe20007810000 */
[----:B--2---:R-:W-:-:S03]  /*d0f0*/  FFMA.FTZ R9, R2, R9, R13 ;  /* 0x0000000902097223 */ /* 0x004fc6000001000d */
[----:B------:R-:W-:-:S03]  /*d100*/  FMNMX.FTZ R4, R122, R157, !PT ;  /* 0x0000009d7a047209 */ /* 0x000fc60007810000 */
[----:B------:R-:W-:Y:S01]  /*d110*/  MUFU.EX2 R153, R153 ;  /* 0x0000009900997308 */ /* 0x000fe20000000800 */
[----:B------:R-:W-:Y:S02]  /*d120*/  WARPGROUP.DEPBAR.LE gsb0, 0x0 ;  /* 0x00008000000079c5 */ /* 0x000fe40000010000 */
[----:B------:R-:W-:Y:S01]  /*d130*/  WARPGROUP.ARRIVE ;  /* 0x00000000000079c5 */ /* 0x000fe20000000000 */
[----:B------:R-:W-:Y:S01]  /*d140*/  FMNMX.FTZ R157, R123, R4, !PT ;  /* 0x000000047b9d7209 */ /* 0x000fe20007810000 */
[-CC-:B------:R-:W-:Y:S01]  /*d150*/  FFMA.FTZ R200, R169, R0.reuse, -R3.reuse ;  /* 0x00000000a9c87223 */ /* 0x180fe20000010803 */
[-CC-:B------:R-:W-:Y:S01]  /*d160*/  FFMA.FTZ R202, R172, R0.reuse, -R3.reuse ;  /* 0x00000000acca7223 */ /* 0x180fe20000010803 */
[----:B------:R-:W-:Y:S01]  /*d170*/  FFMA.FTZ R169, R173, R0, -R3 ;  /* 0x00000000ada97223 */ /* 0x000fe20000010803 */
[----:B------:R-:W-:Y:S01]  /*d180*/  FMNMX.FTZ R4, R126, R157, !PT ;  /* 0x0000009d7e047209 */ /* 0x000fe20007810000 */
[----:B------:R-:W-:Y:S01]  /*d190*/  HGMMA.64x192x16.F32 R24, R196, gdesc[UR8].tnspB, R24, gsb0 ;  /* 0x42e00008c4187df0 */ /* 0x000fe20008000818 */
[----:B------:R-:W-:Y:S01]  /*d1a0*/  UIADD3 UR10, UR6, 0x100, URZ ;  /* 0x00000100060a7890 */ /* 0x000fe2000fffe03f */
[----:B------:R-:W1:Y:S01]  /*d1b0*/  MUFU.EX2 R200, R200 ;  /* 0x000000c800c87308 */ /* 0x000e620000000800 */
[----:B------:R-:W-:Y:S01]  /*d1c0*/  UMOV UR11, 0x40000040 ;  /* 0x40000040000b7882 */ /* 0x000fe20000000000 */
[----:B------:R-:W-:-:S05]  /*d1d0*/  FMNMX.FTZ R4, R127, R4, !PT ;  /* 0x000000047f047209 */ /* 0x000fca0007810000 */
[----:B------:R-:W2:Y:S01]  /*d1e0*/  SHFL.BFLY PT, R157, R4, 0x2, 0x1f ;  /* 0x0c401f00049d7f89 */ /* 0x000ea200000e0000 */
[----:B------:R-:W-:Y:S08]  /*d1f0*/  MUFU.EX2 R202, R202 ;  /* 0x000000ca00ca7308 */ /* 0x000ff00000000800 */
[----:B------:R-:W-:Y:S01]  /*d200*/  MUFU.EX2 R169, R169 ;  /* 0x000000a900a97308 */ /* 0x000fe20000000800 */
[C---:B-1----:R-:W-:Y:S01]  /*d210*/  FADD.FTZ R9, R200.reuse, R9 ;  /* 0x00000009c8097221 */ /* 0x042fe20000010000 */
[----:B------:R-:W-:-:S06]  /*d220*/  F2FP.F16.F32.PACK_AB R200, R200, R13 ;  /* 0x0000000dc8c8723e */ /* 0x000fcc00000000ff */
[----:B------:R-:W-:Y:S01]  /*d230*/  MUFU.EX2 R145, R145 ;  /* 0x0000009100917308 */ /* 0x000fe20000000800 */
[----:B--2---:R-:W-:-:S07]  /*d240*/  FMNMX.FTZ R157, R4, R157, !PT ;  /* 0x0000009d049d7209 */ /* 0x004fce0007810000 */
[----:B------:R-:W-:Y:S01]  /*d250*/  MUFU.EX2 R149, R149 ;  /* 0x0000009500957308 */ /* 0x000fe20000000800 */
[----:B------:R-:W1:Y:S07]  /*d260*/  SHFL.BFLY PT, R4, R157, 0x1, 0x1f ;  /* 0x0c201f009d047f89 */ /* 0x000e6e00000e0000 */
[----:B------:R-:W-:Y:S08]  /*d270*/  MUFU.EX2 R137, R137 ;  /* 0x0000008900897308 */ /* 0x000ff00000000800 */
[----:B------:R-:W-:Y:S08]  /*d280*/  MUFU.EX2 R141, R141 ;  /* 0x0000008d008d7308 */ /* 0x000ff00000000800 */
[----:B------:R-:W-:Y:S01]  /*d290*/  MUFU.EX2 R129, R129 ;  /* 0x0000008100817308 */ /* 0x000fe20000000800 */
[----:B-1----:R-:W-:-:S07]  /*d2a0*/  FMNMX.FTZ R4, R157, R4, !PT ;  /* 0x000000049d047209 */ /* 0x002fce0007810000 */
[----:B------:R-:W-:Y:S01]  /*d2b0*/  MUFU.EX2 R133, R133 ;  /* 0x0000008500857308 */ /* 0x000fe20000000800 */
[----:B------:R-:W-:-:S04]  /*d2c0*/  FMUL.FTZ R125, R4, R0 ;  /* 0x00000000047d7220 */ /* 0x000fc80000410000 */
        /* <DEDUP_REMOVED lines=19> */
[----:B------:R-:W-:Y:S08]  /*d400*/  MUFU.EX2 R130, R130 ;  /* 0x0000008200827308 */ /* 0x000ff00000000800 */
[----:B------:R-:W1:Y:S08]  /*d410*/  MUFU.EX2 R131, R131 ;  /* 0x0000008300837308 */ /* 0x000e700000000800 */
[----:B------:R-:W-:Y:S08]  /*d420*/  MUFU.EX2 R134, R134 ;  /* 0x0000008600867308 */ /* 0x000ff00000000800 */
[----:B------:R-:W2:Y:S08]  /*d430*/  MUFU.EX2 R135, R135 ;  /* 0x0000008700877308 */ /* 0x000eb00000000800 */
        /* <DEDUP_REMOVED lines=9> */
[-CC-:B------:R-:W-:Y:S01]  /*d4d0*/  FFMA.FTZ R197, R162, R0.reuse, -R125.reuse ;  /* 0x00000000a2c57223 */ /* 0x180fe2000001087d */
[----:B------:R-:W-:Y:S02]  /*d4e0*/  FFMA.FTZ R199, R166, R0, -R125 ;  /* 0x00000000a6c77223 */ /* 0x000fe4000001087d */
[----:B------:R-:W-:Y:S01]  /*d4f0*/  HGMMA.64x192x16.F32 R24, R192, gdesc[UR8].tnspB, R24, gsb0 ;  /* 0x42e00008c0187df0 */ /* 0x000fe20008000818 */
[----:B------:R-:W-:Y:S01]  /*d500*/  UIADD3 UR10, UR6, 0x180, URZ ;  /* 0x00000180060a7890 */ /* 0x000fe2000fffe03f */
[----:B------:R-:W-:Y:S01]  /*d510*/  MUFU.EX2 R196, R196 ;  /* 0x000000c400c47308 */ /* 0x000fe20000000800 */
[----:B------:R-:W-:-:S07]  /*d520*/  UMOV UR11, 0x40000040 ;  /* 0x40000040000b7882 */ /* 0x000fce0000000000 */
        /* <DEDUP_REMOVED lines=21> */
[----:B------:R-:W-:Y:S02]  /*d680*/  IMAD.U32 R146, RZ, RZ, UR7 ;  /* 0x00000007ff927e24 */ /* 0x000fe4000f8e00ff */
[----:B------:R-:W-:Y:S01]  /*d690*/  FFMA.FTZ R191, R150, R0, -R125 ;  /* 0x0000000096bf7223 */ /* 0x000fe2000001087d */
[----:B------:R-:W-:Y:S01]  /*d6a0*/  HGMMA.64x192x16.F32 R24, R184, gdesc[UR8].tnspB, R24, gsb0 ;  /* 0x42e00008b8187df0 */ /* 0x000fe20008000818 */
[----:B------:R-:W-:Y:S01]  /*d6b0*/  UIADD3 UR10, UR6, 0x280, URZ ;  /* 0x00000280060a7890 */ /* 0x000fe2000fffe03f */
[----:B------:R-:W-:Y:S01]  /*d6c0*/  MUFU.EX2 R188, R188 ;  /* 0x000000bc00bc7308 */ /* 0x000fe20000000800 */
[----:B------:R-:W-:Y:S01]  /*d6d0*/  UMOV UR11, 0x40000040 ;  /* 0x40000040000b7882 */ /* 0x000fe20000000000 */
[----:B------:R-:W-:-:S06]  /*d6e0*/  UIADD3 UR6, UR6, 0x300, URZ ;  /* 0x0000030006067890 */ /* 0x000fcc000fffe03f */
[----:B------:R-:W-:Y:S08]  /*d6f0*/  MUFU.EX2 R189, R189 ;  /* 0x000000bd00bd7308 */ /* 0x000ff00000000800 */
[----:B------:R-:W-:Y:S08]  /*d700*/  MUFU.EX2 R190, R190 ;  /* 0x000000be00be7308 */ /* 0x000ff00000000800 */
[----:B------:R-:W-:Y:S01]  /*d710*/  MUFU.EX2 R191, R191 ;  /* 0x000000bf00bf7308 */ /* 0x000fe20000000800 */
[----:B------:R-:W-:-:S02]  /*d720*/  WARPGROUP.DEPBAR.LE gsb0, 0x0 ;  /* 0x00008000000079c5 */ /* 0x000fc40000010000 */
[----:B------:R-:W-:Y:S01]  /*d730*/  WARPGROUP.ARRIVE ;  /* 0x00000000000079c5 */ /* 0x000fe20000000000 */
[-CC-:B------:R-:W-:Y:S01]  /*d740*/  FFMA.FTZ R184, R136, R0.reuse, -R3.reuse ;  /* 0x0000000088b87223 */ /* 0x180fe20000010803 */
[-C--:B------:R-:W-:Y:S01]  /*d750*/  FFMA.FTZ R186, R140, R0.reuse, -R3 ;  /* 0x000000008cba7223 */ /* 0x080fe20000010803 */
[----:B------:R-:W-:Y:S02]  /*d760*/  IMAD.U32 R140, RZ, RZ, UR46 ;  /* 0x0000002eff8c7e24 */ /* 0x000fe4000f8e00ff */
[-CC-:B------:R-:W-:Y:S01]  /*d770*/  FFMA.FTZ R185, R138, R0.reuse, -R125.reuse ;  /* 0x000000008ab97223 */ /* 0x180fe2000001087d */
[-CC-:B------:R-:W-:Y:S01]  /*d780*/  FFMA.FTZ R187, R142, R0.reuse, -R125.reuse ;  /* 0x000000008ebb7223 */ /* 0x180fe2000001087d */
[----:B------:R-:W-:Y:S01]  /*d790*/  HGMMA.64x192x16.F32 R24, R180, gdesc[UR8].tnspB, R24, gsb0 ;  /* 0x42e00008b4187df0 */ /* 0x000fe20008000818 */
[----:B------:R-:W-:Y:S01]  /*d7a0*/  UMOV UR10, UR6 ;  /* 0x00000006000a7c82 */ /* 0x000fe20008000000 */
[----:B------:R-:W-:Y:S01]  /*d7b0*/  UMOV UR11, 0x40000040 ;  /* 0x40000040000b7882 */ /* 0x000fe20000000000 */
[----:B------:R-:W-:Y:S01]  /*d7c0*/  @!P1 LEA R140, R140, UR14, 0x3 ;  /* 0x0000000e8c8c9c11 */ /* 0x000fe2000f8e18ff */
[----:B------:R-:W-:Y:S01]  /*d7d0*/  FFMA.FTZ R136, R147, R0, -R125 ;  /* 0x0000000093887223 */ /* 0x000fe2000001087d */
[----:B------:R-:W-:Y:S01]  /*d7e0*/  MUFU.EX2 R184, R184 ;  /* 0x000000b800b87308 */ /* 0x000fe20000000800 */
[----:B------:R-:W-:Y:S01]  /*d7f0*/  UIADD3 UR6, UR45, -0x1, URZ ;  /* 0xffffffff2d067890 */ /* 0x000fe2000fffe03f */
[----:B------:R-:W-:-:S04]  /*d800*/  @!P1 IADD3 R140, R140, 0x36840, RZ ;  /* 0x000368408c8c9810 */ /* 0x000fc80007ffe0ff */
[----:B------:R-:W-:Y:S02]  /*d810*/  @!P1 PRMT R144, RZ, 0x654, R140 ;  /* 0x00000654ff909816 */ /* 0x000fe4000000008c */
[----:B------:R-:W-:Y:S01]  /*d820*/  MUFU.EX2 R136, R136 ;  /* 0x0000008800887308 */ /* 0x000fe20000000800 */
[----:B------:R-:W-:-:S07]  /*d830*/  UMOV UR45, UR6 ;  /* 0x00000006002d7c82 */ /* 0x000fce0008000000 */
        /* <DEDUP_REMOVED lines=10> */
[----:B------:R-:W-:Y:S01]  /*d8e0*/  MUFU.EX2 R11, R20 ;  /* 0x00000014000b7308 */ /* 0x000fe20000000800 */
[----:B------:R-:W-:Y:S01]  /*d8f0*/  HGMMA.64x192x16.F32 R24, R176, gdesc[UR8].tnspB, R24, gsb0 ;  /* 0x42e00008b0187df0 */ /* 0x000fe20008000818 */
[-C--:B------:R-:W-:Y:S01]  /*d900*/  FMUL.FTZ R3, R3, R0.reuse ;  /* 0x0000000003037220 */ /* 0x080fe20000410000 */
[----:B------:R-:W-:Y:S01]  /*d910*/  FFMA.FTZ R132, R159, R0, -R125 ;  /* 0x000000009f847223 */ /* 0x000fe2000001087d */
[----:B-1----:R-:W-:Y:S02]  /*d920*/  F2FP.F16.F32.PACK_AB R181, R131, R130 ;  /* 0x0000008283b5723e */ /* 0x002fe400000000ff */
[----:B--2---:R-:W-:-:S02]  /*d930*/  F2FP.F16.F32.PACK_AB R183, R135, R134 ;  /* 0x0000008687b7723e */ /* 0x004fc400000000ff */
[----:B------:R-:W1:Y:S08]  /*d940*/  MUFU.EX2 R3, R3 ;  /* 0x0000000300037308 */ /* 0x000e700000000800 */
[----:B------:R-:W2:Y:S08]  /*d950*/  MUFU.EX2 R20, R175 ;  /* 0x000000af00147308 */ /* 0x000eb00000000800 */
[----:B------:R-:W3:Y:S01]  /*d960*/  MUFU.EX2 R128, R128 ;  /* 0x0000008000807308 */ /* 0x000ee20000000800 */
[----:B-1----:R-:W-:-:S04]  /*d970*/  FFMA.FTZ R8, R3, R8, R14 ;  /* 0x0000000803087223 */ /* 0x002fc8000001000e */
[----:B------:R-:W-:Y:S01]  /*d980*/  FADD.FTZ R138, R201, R8 ;  /* 0x00000008c98a7221 */ /* 0x000fe20000010000 */
[----:B------:R-:W-:Y:S01]  /*d990*/  FFMA.FTZ R8, R139, R0, -R125 ;  /* 0x000000008b087223 */ /* 0x000fe2000001087d */
[----:B------:R-:W-:Y:S01]  /*d9a0*/  F2FP.F16.F32.PACK_AB R201, R201, R14 ;  /* 0x0000000ec9c9723e */ /* 0x000fe200000000ff */
[----:B------:R-:W1:Y:S08]  /*d9b0*/  MUFU.EX2 R132, R132 ;  /* 0x0000008400847308 */ /* 0x000e700000000800 */
[----:B------:R-:W4:Y:S08]  /*d9c0*/  MUFU.EX2 R8, R8 ;  /* 0x0000000800087308 */ /* 0x000f300000000800 */
[----:B------:R-:W-:Y:S08]  /*d9d0*/  MUFU.EX2 R180, R180 ;  /* 0x000000b400b47308 */ /* 0x000ff00000000800 */
[----:B------:R-:W-:Y:S01]  /*d9e0*/  MUFU.EX2 R182, R182 ;  /* 0x000000b600b67308 */ /* 0x000fe20000000800 */
[----:B------:R-:W-:-:S02]  /*d9f0*/  WARPGROUP.DEPBAR.LE gsb0, 0x0 ;  /* 0x00008000000079c5 */ /* 0x000fc40000010000 */
[----:B------:R5:W-:Y:S01]  /*da00*/  @!P1 SYNCS.ARRIVE.TRANS64.RED.A1T0 RZ, [R144+URZ], RZ ;  /* 0x000000ff90ff99a7 */ /* 0x000be2000810043f */
[----:B------:R-:W-:Y:S02]  /*da10*/  F2FP.F16.F32.PACK_AB R176, R121, R10 ;  /* 0x0000000a79b0723e */ /* 0x000fe400000000ff */
[----:B------:R-:W-:Y:S01]  /*da20*/  F2FP.F16.F32.PACK_AB R178, R11, R12 ;  /* 0x0000000c0bb2723e */ /* 0x000fe200000000ff */
[----:B-----5:R-:W-:-:S05]  /*da30*/  @!P1 VIADD R144, R146, 0x36860 ;  /* 0x0003686092909836 */ /* 0x020fca0000000000 */
[----:B------:R-:W-:-:S04]  /*da40*/  @!P1 PRMT R144, RZ, 0x654, R144 ;  /* 0x00000654ff909816 */ /* 0x000fc80000000090 */
[----:B------:R5:W-:Y:S02]  /*da50*/  @!P1 SYNCS.ARRIVE.TRANS64.RED.A1T0 RZ, [R144+URZ], RZ ;  /* 0x000000ff90ff99a7 */ /* 0x000be4000810043f */
[----:B-----5:R-:W-:Y:S01]  /*da60*/  FADD.FTZ R144, R202, R9 ;  /* 0x00000009ca907221 */ /* 0x020fe20000010000 */
[----:B------:R-:W-:Y:S01]  /*da70*/  FADD.FTZ R9, R203, R138 ;  /* 0x0000008acb097221 */ /* 0x000fe20000010000 */
[C---:B--2---:R-:W-:Y:S02]  /*da80*/  F2FP.F16.F32.PACK_AB R203, R20.reuse, R203 ;  /* 0x000000cb14cb723e */ /* 0x044fe400000000ff */
[C---:B------:R-:W-:Y:S01]  /*da90*/  FADD.FTZ R139, R169.reuse, R144 ;  /* 0x00000090a98b7221 */ /* 0x040fe20000010000 */
[----:B------:R-:W-:Y:S01]  /*daa0*/  FADD.FTZ R138, R20, R9 ;  /* 0x00000009148a7221 */ /* 0x000fe20000010000 */
[----:B------:R-:W-:Y:S02]  /*dab0*/  F2FP.F16.F32.PACK_AB R202, R169, R202 ;  /* 0x000000caa9ca723e */ /* 0x000fe400000000ff */
[----:B------:R-:W-:Y:S01]  /*dac0*/  FADD.FTZ R142, R196, R139 ;  /* 0x0000008bc48e7221 */ /* 0x000fe20000010000 */
[----:B------:R-:W-:Y:S01]  /*dad0*/  FADD.FTZ R9, R197, R138 ;  /* 0x0000008ac5097221 */ /* 0x000fe20000010000 */
[----:B------:R-:W-:-:S02]  /*dae0*/  F2FP.F16.F32.PACK_AB R197, R120, R197 ;  /* 0x000000c578c5723e */ /* 0x000fc400000000ff */
[----:B------:R-:W-:Y:S01]  /*daf0*/  FADD.FTZ R139, R161, R142 ;  /* 0x0000008ea18b7221 */ /* 0x000fe20000010000 */
[----:B------:R-:W-:Y:S01]  /*db00*/  FADD.FTZ R138, R120, R9 ;  /* 0x00000009788a7221 */ /* 0x000fe20000010000 */
[-CC-:B------:R-:W-:Y:S01]  /*db10*/  FFMA.FTZ R9, R122, R0.reuse, -R125.reuse ;  /* 0x000000007a097223 */ /* 0x180fe2000001087d */
[----:B------:R-:W-:Y:S01]  /*db20*/  FFMA.FTZ R125, R127, R0, -R125 ;  /* 0x000000007f7d7223 */ /* 0x000fe2000001087d */
[----:B------:R-:W-:Y:S01]  /*db30*/  FADD.FTZ R142, R198, R139 ;  /* 0x0000008bc68e7221 */ /* 0x000fe20000010000 */
[----:B------:R-:W-:Y:S01]  /*db40*/  FADD.FTZ R139, R199, R138 ;  /* 0x0000008ac78b7221 */ /* 0x000fe20000010000 */
[C---:B------:R-:W-:Y:S01]  /*db50*/  F2FP.F16.F32.PACK_AB R198, R15.reuse, R198 ;  /* 0x000000c60fc6723e */ /* 0x040fe200000000ff */
[----:B------:R-:W2:Y:S01]  /*db60*/  MUFU.EX2 R122, R143 ;  /* 0x0000008f007a7308 */ /* 0x000ea20000000800 */
[----:B------:R-:W-:Y:S01]  /*db70*/  FADD.FTZ R147, R15, R142 ;  /* 0x0000008e0f937221 */ /* 0x000fe20000010000 */
[----:B------:R-:W-:Y:S01]  /*db80*/  FADD.FTZ R138, R124, R139 ;  /* 0x0000008b7c8a7221 */ /* 0x000fe20000010000 */
[----:B------:R-:W-:-:S02]  /*db90*/  F2FP.F16.F32.PACK_AB R196, R161, R196 ;  /* 0x000000c4a1c4723e */ /* 0x000fc400000000ff */
[----:B------:R-:W-:Y:S01]  /*dba0*/  FADD.FTZ R142, R192, R147 ;  /* 0x00000093c08e7221 */ /* 0x000fe20000010000 */
[----:B------:R-:W-:Y:S01]  /*dbb0*/  FADD.FTZ R139, R193, R138 ;  /* 0x0000008ac18b7221 */ /* 0x000fe20000010000 */
[----:B------:R-:W-:Y:S01]  /*dbc0*/  F2FP.F16.F32.PACK_AB R199, R124, R199 ;  /* 0x000000c77cc7723e */ /* 0x000fe200000000ff */
[----:B------:R5:W5:Y:S01]  /*dbd0*/  MUFU.EX2 R120, R9 ;  /* 0x0000000900787308 */ /* 0x000b620000000800 */
[C---:B------:R-:W-:Y:S01]  /*dbe0*/  FADD.FTZ R127, R153.reuse, R142 ;  /* 0x0000008e997f7221 */ /* 0x040fe20000010000 */
[----:B---3--:R-:W-:Y:S01]  /*dbf0*/  FADD.FTZ R138, R128, R139 ;  /* 0x0000008b808a7221 */ /* 0x008fe20000010000 */
[----:B------:R-:W-:Y:S02]  /*dc00*/  F2FP.F16.F32.PACK_AB R192, R153, R192 ;  /* 0x000000c099c0723e */ /* 0x000fe400000000ff */
[----:B------:R-:W-:Y:S01]  /*dc10*/  FADD.FTZ R142, R194, R127 ;  /* 0x0000007fc28e7221 */ /* 0x000fe20000010000 */
[----:B------:R-:W-:Y:S01]  /*dc20*/  FADD.FTZ R13, R195, R138 ;  /* 0x0000008ac30d7221 */ /* 0x000fe20000010000 */
[----:B------:R-:W-:Y:S01]  /*dc30*/  F2FP.F16.F32.PACK_AB R193, R128, R193 ;  /* 0x000000c180c1723e */ /* 0x000fe200000000ff */
[----:B------:R-:W3:Y:S01]  /*dc40*/  MUFU.EX2 R125, R125 ;  /* 0x0000007d007d7308 */ /* 0x000ee20000000800 */
[C---:B------:R-:W-:Y:S01]  /*dc50*/  FADD.FTZ R127, R21.reuse, R142 ;  /* 0x0000008e157f7221 */ /* 0x040fe20000010000 */
[----:B-1----:R-:W-:Y:S01]  /*dc60*/  FADD.FTZ R138, R132, R13 ;  /* 0x0000000d848a7221 */ /* 0x002fe20000010000 */
[----:B------:R-:W-:-:S02]  /*dc70*/  F2FP.F16.F32.PACK_AB R194, R21, R194 ;  /* 0x000000c215c2723e */ /* 0x000fc400000000ff */
[----:B------:R-:W-:Y:S01]  /*dc80*/  FADD.FTZ R14, R188, R127 ;  /* 0x0000007fbc0e7221 */ /* 0x000fe20000010000 */
[----:B------:R-:W-:Y:S01]  /*dc90*/  FADD.FTZ R13, R189, R138 ;  /* 0x0000008abd0d7221 */ /* 0x000fe20000010000 */
[----:B------:R-:W-:Y:S02]  /*dca0*/  F2FP.F16.F32.PACK_AB R195, R132, R195 ;  /* 0x000000c384c3723e */ /* 0x000fe400000000ff */
[C---:B------:R-:W-:Y:S01]  /*dcb0*/  FADD.FTZ R127, R145.reuse, R14 ;  /* 0x0000000e917f7221 */ /* 0x040fe20000010000 */
[----:B------:R-:W-:Y:S01]  /*dcc0*/  FADD.FTZ R14, R136, R13 ;  /* 0x0000000d880e7221 */ /* 0x000fe20000010000 */
[----:B------:R-:W-:Y:S02]  /*dcd0*/  F2FP.F16.F32.PACK_AB R188, R145, R188 ;  /* 0x000000bc91bc723e */ /* 0x000fe400000000ff */
[----:B------:R-:W-:Y:S01]  /*dce0*/  FADD.FTZ R20, R190, R127 ;  /* 0x0000007fbe147221 */ /* 0x000fe20000010000 */
[----:B------:R-:W-:Y:S01]  /*dcf0*/  FADD.FTZ R13, R191, R14 ;  /* 0x0000000ebf0d7221 */ /* 0x000fe20000010000 */
[----:B------:R-:W-:-:S02]  /*dd00*/  F2FP.F16.F32.PACK_AB R189, R136, R189 ;  /* 0x000000bd88bd723e */ /* 0x000fc400000000ff */
[C---:B------:R-:W-:Y:S01]  /*dd10*/  FADD.FTZ R15, R149.reuse, R20 ;  /* 0x00000014950f7221 */ /* 0x040fe20000010000 */
[----:B------:R-:W-:Y:S01]  /*dd20*/  FADD.FTZ R14, R140, R13 ;  /* 0x0000000d8c0e7221 */ /* 0x000fe20000010000 */
[----:B------:R-:W-:Y:S02]  /*dd30*/  F2FP.F16.F32.PACK_AB R190, R149, R190 ;  /* 0x000000be95be723e */ /* 0x000fe400000000ff */
[----:B------:R-:W-:Y:S01]  /*dd40*/  FADD.FTZ R20, R184, R15 ;  /* 0x0000000fb8147221 */ /* 0x000fe20000010000 */
[----:B------:R-:W-:Y:S01]  /*dd50*/  FADD.FTZ R13, R185, R14 ;  /* 0x0000000eb90d7221 */ /* 0x000fe20000010000 */
[C---:B----4-:R-:W-:Y:S02]  /*dd60*/  F2FP.F16.F32.PACK_AB R185, R8.reuse, R185 ;  /* 0x000000b908b9723e */ /* 0x050fe400000000ff */
[----:B------:R-:W-:Y:S01]  /*dd70*/  FADD.FTZ R15, R137, R20 ;  /* 0x00000014890f7221 */ /* 0x000fe20000010000 */
[----:B------:R-:W-:Y:S01]  /*dd80*/  FADD.FTZ R14, R8, R13 ;  /* 0x0000000d080e7221 */ /* 0x000fe20000010000 */
[----:B------:R-:W-:-:S02]  /*dd90*/  F2FP.F16.F32.PACK_AB R191, R140, R191 ;  /* 0x000000bf8cbf723e */ /* 0x000fc400000000ff */
[----:B------:R-:W-:Y:S01]  /*dda0*/  FADD.FTZ R20, R186, R15 ;  /* 0x0000000fba147221 */ /* 0x000fe20000010000 */
[----:B------:R-:W-:Y:S01]  /*ddb0*/  FADD.FTZ R13, R187, R14 ;  /* 0x0000000ebb0d7221 */ /* 0x000fe20000010000 */
[----:B------:R-:W-:Y:S02]  /*ddc0*/  F2FP.F16.F32.PACK_AB R184, R137, R184 ;  /* 0x000000b889b8723e */ /* 0x000fe400000000ff */
[C---:B------:R-:W-:Y:S01]  /*ddd0*/  FADD.FTZ R15, R141.reuse, R20 ;  /* 0x000000148d0f7221 */ /* 0x040fe20000010000 */
[----:B--2---:R-:W-:Y:S01]  /*dde0*/  FADD.FTZ R13, R122, R13 ;  /* 0x0000000d7a0d7221 */ /* 0x004fe20000010000 */
[----:B------:R-:W-:Y:S02]  /*ddf0*/  F2FP.F16.F32.PACK_AB R186, R141, R186 ;  /* 0x000000ba8dba723e */ /* 0x000fe400000000ff */
[----:B------:R-:W-:Y:S01]  /*de00*/  FADD.FTZ R14, R180, R15 ;  /* 0x0000000fb40e7221 */ /* 0x000fe20000010000 */
[----:B------:R-:W-:Y:S01]  /*de10*/  FADD.FTZ R13, R130, R13 ;  /* 0x0000000d820d7221 */ /* 0x000fe20000010000 */
[----:B------:R-:W-:-:S02]  /*de20*/  F2FP.F16.F32.PACK_AB R187, R122, R187 ;  /* 0x000000bb7abb723e */ /* 0x000fc400000000ff */
[----:B-----5:R-:W-:Y:S01]  /*de30*/  FADD.FTZ R9, R129, R14 ;  /* 0x0000000e81097221 */ /* 0x020fe20000010000 */
        /* <DEDUP_REMOVED lines=9> */
[----:B------:R-:W-:Y:S01]  /*ded0*/  FADD.FTZ R13, R120, R13 ;  /* 0x0000000d780d7221 */ /* 0x000fe20000010000 */
[----:B---3--:R-:W-:Y:S01]  /*dee0*/  F2FP.F16.F32.PACK_AB R179, R125, R126 ;  /* 0x0000007e7db3723e */ /* 0x008fe200000000ff */
[----:B------:R-:W-:Y:S02]  /*def0*/  IMAD.MOV.U32 R10, RZ, RZ, R5 ;  /* 0x000000ffff0a7224 */ /* 0x000fe400078e0005 */
[----:B------:R-:W-:Y:S01]  /*df00*/  FADD.FTZ R9, R121, R8 ;  /* 0x0000000879097221 */ /* 0x000fe20000010000 */
[----:B------:R-:W-:-:S03]  /*df10*/  FADD.FTZ R13, R123, R13 ;  /* 0x0000000d7b0d7221 */ /* 0x000fc60000010000 */
[----:B------:R-:W-:Y:S01]  /*df20*/  FADD.FTZ R8, R12, R9 ;  /* 0x000000090c087221 */ /* 0x000fe20000010000 */
[----:B------:R-:W-:-:S03]  /*df30*/  FADD.FTZ R13, R126, R13 ;  /* 0x0000000d7e0d7221 */ /* 0x000fc60000010000 */
[----:B------:R-:W-:Y:S01]  /*df40*/  FADD.FTZ R9, R11, R8 ;  /* 0x000000080b097221 */ /* 0x000fe20000010000 */
[----:B------:R-:W-:Y:S01]  /*df50*/  FADD.FTZ R8, R125, R13 ;  /* 0x0000000d7d087221 */ /* 0x000fe20000010000 */
[----:B------:R-:W-:Y:S01]  /*df60*/  IMAD.MOV.U32 R11, RZ, RZ, R4 ;  /* 0x000000ffff0b7224 */ /* 0x000fe200078e0004 */
[----:B------:R-:W-:Y:S06]  /*df70*/  @P2 BRA `(.L_x_4741) ;  /* 0xffffffc000c82947 */ /* 0x000fec000383ffff */
.L_x_4732:
        /* <DEDUP_REMOVED lines=99> */
.L_x_4742:
        /* <DEDUP_REMOVED lines=8> */
.L_x_4743:
[----:B--2---:R-:W-:Y:S05]  /*e630*/  @P2 BRA `(.L_x_4744) ;  /* 0x0000000000082947 */ /* 0x004fea0003800000 */
[----:B------:R-:W2:Y:S02]  /*e640*/  SYNCS.PHASECHK.TRANS64.TRYWAIT P0, [UR5+0x36850], R2 ;  /* 0x03685002ff0075a7 */ /* 0x000ea40008000145 */
[----:B--2---:R-:W-:Y:S05]  /*e650*/  @!P0 BRA `(.L_x_4745) ;  /* 0x0000005400988947 */ /* 0x004fea0003800000 */
.L_x_4744:
[----:B------:R-:W-:Y:S01]  /*e660*/  R2UR UR4, R16 ;  /* 0x00000000100472ca */ /* 0x000fe200000e0000 */
[----:B------:R-:W-:Y:S01]  /*e670*/  WARPGROUP.ARRIVE ;  /* 0x00000000000079c5 */ /* 0x000fe20000000000 */
[----:B------:R-:W-:Y:S01]  /*e680*/  UMOV UR7, 0x40000040 ;  /* 0x4000004000077882 */ /* 0x000fe20000000000 */
[----:B--2---:R-:W2:Y:S01]  /*e690*/  SHFL.BFLY PT, R3, R8, 0x2, 0x1f ;  /* 0x0c401f0008037f89 */ /* 0x004ea200000e0000 */
[----:B------:R-:W-:Y:S01]  /*e6a0*/  IMAD.U32 R15, RZ, RZ, UR5 ;  /* 0x00000005ff0f7e24 */ /* 0x000fe2000f8e00ff */
[----:B------:R-:W-:Y:S01]  /*e6b0*/  R2UR UR8, R17 ;  /* 0x00000000110872ca */ /* 0x000fe200000e0000 */
[----:B------:R-:W-:Y:S01]  /*e6c0*/  VIADD R210, R210, 0x1 ;  /* 0x00000001d2d27836 */ /* 0x000fe20000000000 */
        /* <DEDUP_REMOVED lines=8> */
[----:B------:R-:W1:Y:S01]  /*e750*/  SHFL.BFLY PT, R7, R6, 0x1, 0x1f ;  /* 0x0c201f0006077f89 */ /* 0x000e6200000e0000 */
[----:B------:R-:W-:Y:S01]  /*e760*/  CS2R R8, SRZ ;  /* 0x0000000000087805 */ /* 0x000fe2000001ff00 */
[----:B------:R-:W-:-:S03]  /*e770*/  UIADD3 UR46, UR46, 0x1, URZ ;  /* 0x000000012e2e7890 */ /* 0x000fc6000fffe03f */
[----:B------:R-:W-:Y:S01]  /*e780*/  UMOV UR6, UR4 ;  /* 0x0000000400067c82 */ /* 0x000fe20008000000 */
[----:B------:R-:W2:Y:S01]  /*e790*/  SHFL.BFLY PT, R3, R2, 0x1, 0x1f ;  /* 0x0c201f0002037f89 */ /* 0x000ea200000e0000 */
[----:B------:R-:W-:Y:S01]  /*e7a0*/  HGMMA.64x192x16.F32 R24, R200, gdesc[UR4].tnspB, R24, gsb0 ;  /* 0x42e00004c8187df0 */ /* 0x000fe20008000818 */
[----:B------:R-:W-:Y:S01]  /*e7b0*/  UIADD3 UR6, UR4, 0x80, URZ ;  /* 0x0000008004067890 */ /* 0x000fe2000fffe03f */
[----:B------:R-:W-:Y:S01]  /*e7c0*/  UMOV UR7, 0x40000040 ;  /* 0x4000004000077882 */ /* 0x000fe20000000000 */
[----:B------:R-:W-:-:S04]  /*e7d0*/  UISETP.NE.AND UP0, UPT, UR46, 0x2, UPT ;  /* 0x000000022e00788c */ /* 0x000fc8000bf05270 */
[----:B------:R-:W-:Y:S01]  /*e7e0*/  USEL UR46, UR46, URZ, UP0 ;  /* 0x0000003f2e2e7287 */ /* 0x000fe20008000000 */
[----:B-1----:R-:W-:-:S05]  /*e7f0*/  FADD.FTZ R13, R6, R7 ;  /* 0x00000007060d7221 */ /* 0x002fca0000010000 */
[----:B------:R-:W-:Y:S01]  /*e800*/  FSETP.NE.FTZ.AND P2, PT, R13, RZ, PT ;  /* 0x000000ff0d00720b */ /* 0x000fe20003f55000 */
[----:B--2---:R-:W-:Y:S01]  /*e810*/  FADD.FTZ R12, R2, R3 ;  /* 0x00000003020c7221 */ /* 0x004fe20000010000 */
[----:B------:R-:W-:Y:S01]  /*e820*/  IMAD.MOV.U32 R3, RZ, RZ, -0x800000 ;  /* 0xff800000ff037424 */ /* 0x000fe200078e00ff */
[----:B------:R-:W-:-:S03]  /*e830*/  MOV R2, 0xff800000 ;  /* 0xff80000000027802 */ /* 0x000fc60000000f00 */
[----:B------:R-:W-:-:S07]  /*e840*/  FSETP.NE.FTZ.AND P0, PT, R12, RZ, PT ;  /* 0x000000ff0c00720b */ /* 0x000fce0003f15000 */
[----:B------:R-:W1:Y:S01]  /*e850*/  @P2 MUFU.LG2 R10, R13 ;  /* 0x0000000d000a2308 */ /* 0x000e620000000c00 */
[----:B------:R-:W-:-:S05]  /*e860*/  @P2 FMUL.FTZ R14, R0, 0.69314718246459960938 ;  /* 0x3f317218000e2820 */ /* 0x000fca0000410000 */
[----:B------:R-:W-:Y:S01]  /*e870*/  @P0 FMUL.FTZ R6, R0, 0.69314718246459960938 ;  /* 0x3f31721800060820 */ /* 0x000fe20000410000 */
[----:B------:R-:W-:Y:S01]  /*e880*/  @!P1 VIADD R0, R15, 0x36860 ;  /* 0x000368600f009836 */ /* 0x000fe20000000000 */
        /* <DEDUP_REMOVED lines=36> */
[----:B------:R-:W-:-:S06]  /*ead0*/  ULOP3.LUT UR8, UR8, UR4, URZ, 0x3c, !UPT ;  /* 0x0000000408087292 */ /* 0x000fcc000f8e3c3f */
[----:B------:R-:W-:Y:S01]  /*eae0*/  IMAD.U32 R17, RZ, RZ, UR8 ;  /* 0x00000008ff117e24 */ /* 0x000fe2000f8e00ff */
[----:B------:R-:W-:Y:S02]  /*eaf0*/  WARPGROUP.DEPBAR.LE gsb0, 0x0 ;  /* 0x00008000000079c5 */ /* 0x000fe40000010000 */
[----:B------:R-:W-:-:S06]  /*eb00*/  WARPGROUP.ARRIVE ;  /* 0x00000000000079c5 */ /* 0x000fcc0000000000 */
        /* <DEDUP_REMOVED lines=99> */
.L_x_4715:
[----:B------:R-:W1:Y:S08]  /*f140*/  S2UR UR5, SR_CgaCtaId ;  /* 0x00000000000579c3 */ /* 0x000e700000008800 */
[----:B------:R-:W-:Y:S06]  /*f150*/  BAR.SYNC.DEFER_BLOCKING 0x5, 0x120 ;  /* 0x0144800000007b1d */ /* 0x000fec0000010000 */
[----:B------:R-:W-:-:S02]  /*f160*/  UMOV UR4, 0x400 ;  /* 0x0000040000047882 */ /* 0x000fc40000000000 */
[----:B-1----:R-:W-:-:S06]  /*f170*/  ULEA UR6, UR5, UR4, 0x18 ;  /* 0x0000000405067291 */ /* 0x002fcc000f8ec03f */
[----:B------:R-:W-:-:S03]  /*f180*/  MOV R16, UR6 ;  /* 0x0000000600107c02 */ /* 0x000fc60008000f00 */
        /* <DEDUP_REMOVED lines=14> */
[C---:B------:R-:W-:Y:S01]  /*f270*/  IADD3 R13, P4, R18.reuse, 0x60, RZ ;  /* 0x00000060120d7810 */ /* 0x040fe20007f9e0ff */
[----:B------:R-:W-:Y:S01]  /*f280*/  UIMAD UR5, UR5, UR8, URZ ;  /* 0x00000008050572a4 */ /* 0x000fe2000f8e023f */
[----:B------:R-:W-:Y:S01]  /*f290*/  IADD3 R15, P6, R18, 0x4000, RZ ;  /* 0x00004000120f7810 */ /* 0x000fe20007fde0ff */
[----:B------:R-:W-:Y:S01]  /*f2a0*/  UIMAD.WIDE.U32 UR6, UR43, UR8, URZ ;  /* 0x000000082b0672a5 */ /* 0x000fe2000f8e003f */
[----:B------:R-:W-:Y:S01]  /*f2b0*/  LOP3.LUT R10, R10, R11, RZ, 0x3c, !PT ;  /* 0x0000000b0a0a7212 */ /* 0x000fe200078e3cff */
[----:B------:R-:W-:Y:S01]  /*f2c0*/  IMAD.X R11, RZ, RZ, R19, P2 ;  /* 0x000000ffff0b7224 */ /* 0x000fe200010e0613 */
[----:B------:R-:W-:Y:S01]  /*f2d0*/  LOP3.LUT R20, R21, 0x380, RZ, 0xc0, !PT ;  /* 0x0000038015147812 */ /* 0x000fe200078ec0ff */
[----:B------:R-:W-:Y:S01]  /*f2e0*/  UIMAD UR5, UR43, UR9, UR5 ;  /* 0x000000092b0572a4 */ /* 0x000fe2000f8e0205 */
[C---:B------:R-:W-:Y:S01]  /*f2f0*/  LOP3.LUT R5, R18.reuse, 0x380, RZ, 0xc0, !PT ;  /* 0x0000038012057812 */ /* 0x040fe200078ec0ff */
[----:B------:R-:W-:Y:S01]  /*f300*/  ULDC.64 UR12, c[0x0][0x208] ;  /* 0x00008200000c7ab9 */ /* 0x000fe20000000a00 */
[----:B------:R-:W-:Y:S01]  /*f310*/  IADD3 R35, P2, R18, 0x4060, RZ ;  /* 0x0000406012237810 */ /* 0x000fe20007f5e0ff */
[----:B------:R-:W-:Y:S01]  /*f320*/  UIADD3 UR5, UR7, UR5, URZ ;  /* 0x0000000507057290 */ /* 0x000fe2000fffe03f */
[----:B------:R-:W-:-:S02]  /*f330*/  LOP3.LUT R8, R9, 0x380, RZ, 0xc0, !PT ;  /* 0x0000038009087812 */ /* 0x000fc400078ec0ff */
[----:B------:R-:W-:Y:S02]  /*f340*/  LOP3.LUT R12, R13, 0x380, RZ, 0xc0, !PT ;  /* 0x000003800d0c7812 */ /* 0x000fe400078ec0ff */
[----:B------:R-:W-:Y:S02]  /*f350*/  LOP3.LUT R14, R15, 0x380, RZ, 0xc0, !PT ;  /* 0x000003800f0e7812 */ /* 0x000fe400078ec0ff */
[----:B------:R-:W-:Y:S02]  /*f360*/  LOP3.LUT P0, RZ, R212, 0x3, RZ, 0xc0, !PT ;  /* 0x00000003d4ff7812 */ /* 0x000fe4000780c0ff */
[----:B------:R-:W-:Y:S02]  /*f370*/  SHF.R.U64 R20, R20, 0x3, RZ ;  /* 0x0000000314147819 */ /* 0x000fe400000012ff */
[----:B------:R-:W-:Y:S02]  /*f380*/  SHF.R.U64 R5, R5, 0x3, RZ ;  /* 0x0000000305057819 */ /* 0x000fe400000012ff */
[----:B------:R-:W-:-:S02]  /*f390*/  LOP3.LUT R26, R35, 0x380, RZ, 0xc0, !PT ;  /* 0x00000380231a7812 */ /* 0x000fc400078ec0ff */
[----:B------:R-:W-:Y:S02]  /*f3a0*/  SHF.R.U64 R8, R8, 0x3, RZ ;  /* 0x0000000308087819 */ /* 0x000fe400000012ff */
[----:B------:R-:W-:Y:S02]  /*f3b0*/  SHF.R.U64 R12, R12, 0x3, RZ ;  /* 0x000000030c0c7819 */ /* 0x000fe400000012ff */
[----:B------:R-:W-:Y:S02]  /*f3c0*/  SHF.R.U64 R14, R14, 0x3, RZ ;  /* 0x000000030e0e7819 */ /* 0x000fe400000012ff */
[----:B------:R-:W-:Y:S02]  /*f3d0*/  ISETP.GE.OR P1, PT, R4, UR10, P0 ;  /* 0x0000000a04007c0c */ /* 0x000fe40008726670 */
[----:B------:R-:W-:Y:S01]  /*f3e0*/  LOP3.LUT R20, R20, R21, RZ, 0x3c, !PT ;  /* 0x0000001514147212 */ /* 0x000fe200078e3cff */
[----:B------:R-:W-:Y:S01]  /*f3f0*/  IMAD.X R21, RZ, RZ, R19, P5 ;  /* 0x000000ffff157224 */ /* 0x000fe200028e0613 */
[----:B------:R-:W-:-:S02]  /*f400*/  LOP3.LUT R4, R5, R18, RZ, 0x3c, !PT ;  /* 0x0000001205047212 */ /* 0x000fc400078e3cff */
[----:B------:R-:W-:Y:S02]  /*f410*/  SHF.R.U64 R26, R26, 0x3, RZ ;  /* 0x000000031a1a7819 */ /* 0x000fe400000012ff */
[----:B------:R-:W-:Y:S01]  /*f420*/  LOP3.LUT R8, R8, R9, RZ, 0x3c, !PT ;  /* 0x0000000908087212 */ /* 0x000fe200078e3cff */
[--C-:B------:R-:W-:Y:S01]  /*f430*/  IMAD.X R9, RZ, RZ, R19.reuse, P3 ;  /* 0x000000ffff097224 */ /* 0x100fe200018e0613 */
[----:B------:R-:W-:Y:S02]  /*f440*/  MOV R5, R19 ;  /* 0x0000001300057202 */ /* 0x000fe40000000f00 */
[----:B------:R-:W-:Y:S01]  /*f450*/  LOP3.LUT R12, R12, R13, RZ, 0x3c, !PT ;  /* 0x0000000d0c0c7212 */ /* 0x000fe200078e3cff */
[----:B------:R-:W-:Y:S01]  /*f460*/  IMAD.X R13, RZ, RZ, R19, P4 ;  /* 0x000000ffff0d7224 */ /* 0x000fe200020e0613 */
[----:B------:R-:W-:Y:S02]  /*f470*/  LOP3.LUT R14, R14, R15, RZ, 0x3c, !PT ;  /* 0x0000000f0e0e7212 */ /* 0x000fe400078e3cff */
[----:B------:R-:W-:-:S02]  /*f480*/  IADD3 R15, P3, R18, 0x4040, RZ ;  /* 0x00004040120f7810 */ /* 0x000fc40007f7e0ff */
[C---:B------:R-:W-:Y:S02]  /*f490*/  IADD3 R82, P5, R18.reuse, 0x8040, RZ ;  /* 0x0000804012527810 */ /* 0x040fe40007fbe0ff */
[----:B------:R-:W-:Y:S02]  /*f4a0*/  IADD3 R83, P4, R18, 0x8000, RZ ;  /* 0x0000800012537810 */ /* 0x000fe40007f9e0ff */
[----:B------:R-:W-:Y:S02]  /*f4b0*/  LOP3.LUT R26, R26, R35, RZ, 0x3c, !PT ;  /* 0x000000231a1a7212 */ /* 0x000fe400078e3cff */
[----:B------:R-:W-:Y:S02]  /*f4c0*/  MOV R35, R4 ;  /* 0x0000000400237202 */ /* 0x000fe40000000f00 */
[----:B------:R-:W-:Y:S02]  /*f4d0*/  MOV R126, R20 ;  /* 0x00000014007e7202 */ /* 0x000fe40000000f00 */
[----:B------:R-:W-:Y:S01]  /*f4e0*/  F2FP.F16.F32.PACK_AB R5, R29, R32 ;  /* 0x000000201d05723e */ /* 0x000fe200000000ff */
[----:B------:R-:W1:Y:S01]  /*f4f0*/  LDC.64 R20, c[0x0][0xb78] ;  /* 0x0002de00ff147b82 */ /* 0x000e620000000a00 */
[----:B------:R-:W-:-:S02]  /*f500*/  LOP3.LUT R24, R15, 0x380, RZ, 0xc0, !PT ;  /* 0x000003800f187812 */ /* 0x000fc400078ec0ff */
[----:B------:R-:W-:Y:S02]  /*f510*/  LOP3.LUT R29, R82, 0x380, RZ, 0xc0, !PT ;  /* 0x00000380521d7812 */ /* 0x000fe400078ec0ff */
[----:B------:R-:W-:Y:S02]  /*f520*/  LOP3.LUT R28, R83, 0x380, RZ, 0xc0, !PT ;  /* 0x00000380531c7812 */ /* 0x000fe400078ec0ff */
[----:B------:R-:W-:Y:S02]  /*f530*/  SHF.R.U64 R24, R24, 0x3, RZ ;  /* 0x0000000318187819 */ /* 0x000fe400000012ff */
[----:B------:R-:W-:Y:S02]  /*f540*/  SHF.R.U64 R29, R29, 0x3, RZ ;  /* 0x000000031d1d7819 */ /* 0x000fe400000012ff */
[----:B------:R-:W-:Y:S02]  /*f550*/  SHF.R.U64 R28, R28, 0x3, RZ ;  /* 0x000000031c1c7819 */ /* 0x000fe400000012ff */
[----:B------:R-:W-:Y:S01]  /*f560*/  F2FP.F16.F32.PACK_AB R4, R25, R6 ;  /* 0x000000061904723e */ /* 0x000fe200000000ff */
[----:B------:R-:W-:Y:S01]  /*f570*/  IMAD.X R25, RZ, RZ, R19, P3 ;  /* 0x000000ffff197224 */ /* 0x000fe200018e0613 */
[----:B------:R-:W-:-:S02]  /*f580*/  F2FP.F16.F32.PACK_AB R6, R120, R7 ;  /* 0x000000077806723e */ /* 0x000fc400000000ff */
[----:B------:R-:W-:Y:S01]  /*f590*/  F2FP.F16.F32.PACK_AB R7, R27, R30 ;  /* 0x0000001e1b07723e */ /* 0x000fe200000000ff */
[----:B------:R-:W-:Y:S01]  /*f5a0*/  BAR.SYNC.DEFER_BLOCKING 0x1, 0x100 ;  /* 0x0044000000007b1d */ /* 0x000fe20000010000 */
[----:B------:R-:W-:Y:S01]  /*f5b0*/  LOP3.LUT R24, R24, R15, RZ, 0x3c, !PT ;  /* 0x0000000f18187212 */ /* 0x000fe200078e3cff */
        /* <DEDUP_REMOVED lines=9> */
[----:B------:R-:W-:Y:S01]  /*f650*/  MOV R120, R28 ;  /* 0x0000001c00787202 */ /* 0x000fe20000000f00 */
[----:B------:R-:W-:Y:S01]  /*f660*/  IMAD.U32 R29, RZ, RZ, UR7 ;  /* 0x00000007ff1d7e24 */ /* 0x000fe2000f8e00ff */
[----:B------:R-:W-:Y:S01]  /*f670*/  SHF.R.U64 R34, R34, 0x3, RZ ;  /* 0x0000000322227819 */ /* 0x000fe200000012ff */
[----:B------:R-:W-:Y:S01]  /*f680*/  IMAD.U32 R29, RZ, RZ, UR5 ;  /* 0x00000005ff1d7e24 */ /* 0x000fe2000f8e00ff */
[----:B------:R-:W-:Y:S01]  /*f690*/  USHF.R.S32.HI UR5, URZ, 0x1f, UR44 ;  /* 0x0000001f3f057899 */ /* 0x000fe2000801142c */
[----:B------:R-:W-:Y:S01]  /*f6a0*/  SHF.R.U64 R32, R32, 0x3, RZ ;  /* 0x0000000320207819 */ /* 0x000fe200000012ff */
[----:B------:R-:W-:Y:S01]  /*f6b0*/  IMAD.U32 R28, RZ, RZ, UR6 ;  /* 0x00000006ff1c7e24 */ /* 0x000fe2000f8e00ff */
[----:B------:R-:W-:Y:S01]  /*f6c0*/  MOV R128, R8 ;  /* 0x0000000800807202 */ /* 0x000fe20000000f00 */
[----:B------:R-:W-:Y:S01]  /*f6d0*/  ULDC.64 UR6, c[0x0][0xb40] ;  /* 0x0002d00000067ab9 */ /* 0x000fe20000000a00 */
[----:B------:R2:W-:Y:S01]  /*f6e0*/  STSM.16.M88.4 [R35], R4 ;  /* 0x0000000423007844 */ /* 0x0005e20000000200 */
[----:B------:R-:W-:-:S02]  /*f6f0*/  LOP3.LUT R34, R34, R83, RZ, 0x3c, !PT ;  /* 0x0000005322227212 */ /* 0x000fc400078e3cff */
[----:B------:R-:W-:Y:S02]  /*f700*/  LOP3.LUT R32, R32, R123, RZ, 0x3c, !PT ;  /* 0x0000007b20207212 */ /* 0x000fe400078e3cff */
[----:B------:R-:W-:Y:S02]  /*f710*/  MOV R127, R10 ;  /* 0x0000000a007f7202 */ /* 0x000fe40000000f00 */
[----:B------:R-:W-:Y:S02]  /*f720*/  MOV R82, R12 ;  /* 0x0000000c00527202 */ /* 0x000fe40000000f00 */
[----:B------:R-:W-:Y:S02]  /*f730*/  MOV R83, R14 ;  /* 0x0000000e00537202 */ /* 0x000fe40000000f00 */
[----:B------:R-:W-:Y:S02]  /*f740*/  F2FP.F16.F32.PACK_AB R8, R41, R40 ;  /* 0x000000282908723e */ /* 0x000fe400000000ff */
[----:B------:R-:W-:-:S02]  /*f750*/  F2FP.F16.F32.PACK_AB R9, R43, R42 ;  /* 0x0000002a2b09723e */ /* 0x000fc400000000ff */
[----:B------:R-:W-:Y:S02]  /*f760*/  F2FP.F16.F32.PACK_AB R10, R45, R44 ;  /* 0x0000002c2d0a723e */ /* 0x000fe400000000ff */
[----:B--2---:R-:W-:Y:S01]  /*f770*/  F2FP.F16.F32.PACK_AB R5, R124, R31 ;  /* 0x0000001f7c05723e */ /* 0x004fe200000000ff */
[--C-:B------:R-:W-:Y:S01]  /*f780*/  IMAD.X R31, RZ, RZ, R19.reuse, P5 ;  /* 0x000000ffff1f7224 */ /* 0x100fe200028e0613 */
[----:B------:R-:W-:Y:S01]  /*f790*/  F2FP.F16.F32.PACK_AB R4, R33, R0 ;  /* 0x000000002104723e */ /* 0x000fe200000000ff */
[----:B------:R-:W-:Y:S01]  /*f7a0*/  IMAD.X R33, RZ, RZ, R19, P3 ;  /* 0x000000ffff217224 */ /* 0x000fe200018e0613 */
[----:B------:R-:W-:Y:S02]  /*f7b0*/  F2FP.F16.F32.PACK_AB R6, R37, R36 ;  /* 0x000000242506723e */ /* 0x000fe400000000ff */
[----:B------:R-:W-:Y:S02]  /*f7c0*/  F2FP.F16.F32.PACK_AB R7, R122, R121 ;  /* 0x000000797a07723e */ /* 0x000fe400000000ff */
[----:B------:R-:W-:Y:S01]  /*f7d0*/  MOV R0, R30 ;  /* 0x0000001e00007202 */ /* 0x000fe20000000f00 */
[----:B-1----:R-:W-:Y:S01]  /*f7e0*/  IMAD R30, R20, UR5, RZ ;  /* 0x00000005141e7c24 */ /* 0x002fe2000f8e02ff */
[----:B------:R-:W-:Y:S01]  /*f7f0*/  F2FP.F16.F32.PACK_AB R11, R47, R46 ;  /* 0x0000002e2f0b723e */ /* 0x000fe200000000ff */
[----:B------:R1:W-:Y:S01]  /*f800*/  STSM.16.M88.4 [R128], R4 ;  /* 0x0000000480007844 */ /* 0x0003e20000000200 */
[----:B------:R-:W-:-:S02]  /*f810*/  MOV R125, R24 ;  /* 0x00000018007d7202 */ /* 0x000fc40000000f00 */
[----:B------:R-:W-:Y:S01]  /*f820*/  MOV R123, R26 ;  /* 0x0000001a007b7202 */ /* 0x000fe20000000f00 */
[----:B------:R-:W-:Y:S01]  /*f830*/  STSM.16.M88.4 [R127], R8 ;  /* 0x000000087f007844 */ /* 0x000fe20000000200 */
[----:B------:R-:W-:Y:S02]  /*f840*/  F2FP.F16.F32.PACK_AB R12, R49, R48 ;  /* 0x00000030310c723e */ /* 0x000fe400000000ff */
[----:B------:R-:W-:Y:S02]  /*f850*/  F2FP.F16.F32.PACK_AB R13, R51, R50 ;  /* 0x00000032330d723e */ /* 0x000fe400000000ff */
[----:B------:R-:W-:Y:S02]  /*f860*/  F2FP.F16.F32.PACK_AB R14, R53, R52 ;  /* 0x00000034350e723e */ /* 0x000fe400000000ff */
[----:B------:R-:W-:Y:S02]  /*f870*/  F2FP.F16.F32.PACK_AB R15, R55, R54 ;  /* 0x00000036370f723e */ /* 0x000fe400000000ff */
[----:B------:R-:W-:-:S02]  /*f880*/  F2FP.F16.F32.PACK_AB R24, R57, R56 ;  /* 0x000000383918723e */ /* 0x000fc400000000ff */
[----:B------:R-:W-:Y:S01]  /*f890*/  F2FP.F16.F32.PACK_AB R25, R59, R58 ;  /* 0x0000003a3b19723e */ /* 0x000fe200000000ff */
[----:B------:R2:W-:Y:S01]  /*f8a0*/  STSM.16.M88.4 [R82], R12 ;  /* 0x0000000c52007844 */ /* 0x0005e20000000200 */
[----:B------:R-:W-:Y:S02]  /*f8b0*/  F2FP.F16.F32.PACK_AB R26, R61, R60 ;  /* 0x0000003c3d1a723e */ /* 0x000fe400000000ff */
[----:B------:R-:W-:Y:S02]  /*f8c0*/  F2FP.F16.F32.PACK_AB R27, R63, R62 ;  /* 0x0000003e3f1b723e */ /* 0x000fe400000000ff */
[----:B------:R-:W-:Y:S01]  /*f8d0*/  MOV R32, R32 ;  /* 0x0000002000207202 */ /* 0x000fe20000000f00 */
[----:B------:R-:W-:Y:S01]  /*f8e0*/  IMAD R33, R21, UR44, R30 ;  /* 0x0000002c15217c24 */ /* 0x000fe2000f8e021e */
[----:B-1----:R-:W-:Y:S01]  /*f8f0*/  F2FP.F16.F32.PACK_AB R4, R65, R64 ;  /* 0x000000404104723e */ /* 0x002fe200000000ff */
[----:B------:R-:W-:Y:S01]  /*f900*/  IMAD.WIDE.U32 R20, R20, UR44, R28 ;  /* 0x0000002c14147c25 */ /* 0x000fe2000f8e001c */
[----:B------:R-:W-:Y:S01]  /*f910*/  F2FP.F16.F32.PACK_AB R5, R67, R66 ;  /* 0x000000424305723e */ /* 0x000fe200000000ff */
[----:B------:R1:W-:Y:S01]  /*f920*/  STSM.16.M88.4 [R83], R24 ;  /* 0x0000001853007844 */ /* 0x0003e20000000200 */
[----:B------:R-:W-:-:S02]  /*f930*/  F2FP.F16.F32.PACK_AB R6, R69, R68 ;  /* 0x000000444506723e */ /* 0x000fc400000000ff */
[----:B------:R-:W-:Y:S02]  /*f940*/  F2FP.F16.F32.PACK_AB R7, R71, R70 ;  /* 0x000000464707723e */ /* 0x000fe400000000ff */
[----:B------:R-:W-:Y:S02]  /*f950*/  IADD3.X R35, RZ, R19, RZ, P6, !PT ;  /* 0x00000013ff237210 */ /* 0x000fe400037fe4ff */
        /* <DEDUP_REMOVED lines=9> */
[----:B--2---:R-:W-:Y:S02]  /*f9f0*/  F2FP.F16.F32.PACK_AB R82, R85, R84 ;  /* 0x000000545552723e */ /* 0x004fe400000000ff */
[----:B-1----:R-:W-:Y:S02]  /*fa00*/  F2FP.F16.F32.PACK_AB R83, R87, R86 ;  /* 0x000000565753723e */ /* 0x002fe400000000ff */
        /* <DEDUP_REMOVED lines=8> */
[----:B------:R-:W-:-:S02]  /*fa90*/  MOV R34, R34 ;  /* 0x0000002200227202 */ /* 0x000fc40000000f00 */
[----:B---3--:R-:W-:Y:S02]  /*faa0*/  SHF.R.S32.HI R5, RZ, 0x1f, R129 ;  /* 0x0000001fff057819 */ /* 0x008fe40000011481 */
[----:B------:R-:W-:Y:S02]  /*fab0*/  IADD3 R6, P2, R129, R20, RZ ;  /* 0x0000001481067210 */ /* 0x000fe40007f5e0ff */
        /* <DEDUP_REMOVED lines=11> */
[----:B------:R-:W-:Y:S02]  /*fb70*/  IADD3.X R5, R5, R21, R33, P2, !PT ;  /* 0x0000001505057210 */ /* 0x000fe400017fe421 */
[----:B------:R-:W-:Y:S01]  /*fb80*/  LEA R4, P2, R6, UR6, 0x2 ;  /* 0x0000000606047c11 */ /* 0x000fe2000f8410ff */
[----:B------:R-:W-:Y:S01]  /*fb90*/  STSM.16.M88.4 [R32], R112 ;  /* 0x0000007020007844 */ /* 0x000fe20000000200 */
[----:B------:R-:W-:-:S02]  /*fba0*/  ISETP.GE.OR P0, PT, R129, UR10, P0 ;  /* 0x0000000a81007c0c */ /* 0x000fc40008706670 */
[----:B------:R-:W-:Y:S01]  /*fbb0*/  LEA.HI.X R5, R6, UR7, R5, 0x2, P2 ;  /* 0x0000000706057c11 */ /* 0x000fe200090f1405 */
[----:B------:R-:W-:Y:S01]  /*fbc0*/  @!PT LDS RZ, [RZ] ;  /* 0x00000000fffff984 */ /* 0x000fe20000000800 */
[----:B------:R-:W-:Y:S01]  /*fbd0*/  @!PT LDS RZ, [RZ] ;  /* 0x00000000fffff984 */ /* 0x000fe20000000800 */
[----:B------:R-:W-:Y:S01]  /*fbe0*/  @!PT LDS RZ, [RZ] ;  /* 0x00000000fffff984 */ /* 0x000fe20000000800 */
[----:B------:R-:W-:Y:S01]  /*fbf0*/  @!PT LDS RZ, [RZ] ;  /* 0x00000000fffff984 */ /* 0x000fe20000000800 */
[----:B------:R1:W-:Y:S06]  /*fc00*/  MEMBAR.ALL.CTA ;  /* 0x0000000000007992 */ /* 0x0003ec0000008000 */
[----:B-1----:R-:W1:Y:S04]  /*fc10*/  FENCE.VIEW.ASYNC.S ;  /* 0x00000000000073c6 */ /* 0x002e680000000000 */
[----:B-1----:R-:W1:Y:S01]  /*fc20*/  SHFL.IDX PT, R6, R214, RZ, 0x1f ;  /* 0x00001fffd6067589 */ /* 0x002e6200000e0000 */
        /* <DEDUP_REMOVED lines=32> */
.L_x_4749:
[----:B------:R-:W-:Y:S05]  /*fe30*/  BSYNC B0 ;  /* 0x0000000000007941 */ /* 0x000fea0003800000 */
.L_x_4748:
[----:B------:R-:W-:Y:S05]  /*fe40*/  BRA `(.L_x_4747) ;  /* 0x0000000800607947 */ /* 0x000fea0003800000 */
.L_x_4746:
        /* <DEDUP_REMOVED lines=16> */
[----:B------:R-:W-:Y:S01]  /*ff50*/  ULDC.64 UR8, c[0x0][0xb40] ;  /* 0x0002d00000087ab9 */ /* 0x000fe20000000a00 */
[----:B------:R-:W-:-:S05]  /*ff60*/  ULDC.64 UR10, c[0x0][0x208] ;  /* 0x00008200000a7ab9 */ /* 0x000fca0000000a00 */
[----:B------:R-:W5:Y:S01]  /*ff70*/  LDC.64 R10, c[0x0][0xb78] ;  /* 0x0002de00ff0a7b82 */ /* 0x000f620000000a00 */
[C---:B----4-:R-:W-:Y:S02]  /*ff80*/  IMAD R0, R4.reuse, UR6, RZ ;  /* 0x0000000604007c24 */ /* 0x050fe4000f8e02ff */
[----:B------:R-:W-:-:S04]  /*ff90*/  IMAD.WIDE.U32 R2, R4, UR43, R2 ;  /* 0x0000002b04027c25 */ /* 0x000fc8000f8e0002 */
[----:B------:R-:W-:Y:S02]  /*ffa0*/  IMAD R5, R5, UR43, R0 ;  /* 0x0000002b05057c24 */ /* 0x000fe4000f8e0200 */
[----:B-----5:R-:W-:-:S03]  /*ffb0*/  IMAD R0, R10, UR7, RZ ;  /* 0x000000070a007c24 */ /* 0x020fc6000f8e02ff */
[----:B------:R-:W-:Y:S01]  /*ffc0*/  IADD3 R3, R3, R5, RZ ;  /* 0x0000000503037210 */ /* 0x000fe20007ffe0ff */
[----:B------:R-:W-:Y:S02]  /*ffd0*/  IMAD R5, R11, UR44, R0 ;  /* 0x0000002c0b057c24 */ /* 0x000fe4000f8e0200 */
[----:B------:R-:W-:-:S04]  /*ffe0*/  IMAD.WIDE.U32 R2, R10, UR44, R2 ;  /* 0x0000002c0a027c25 */ /* 0x000fc8000f8e0002 */
[----:B------:R-:W-:Y:S01]  /*fff0*/  IMAD.IADD R3, R3, 0x1, R5 ;  /* 0x0000000103037824 */ /* 0x000fe200078e0205 */
[----:B------:R-:W-:-:S04]  /*10000*/  LEA R4, P0, R2, UR8, 0x2 ;  /* 0x0000000802047c11 */ /* 0x000fc8000f8010ff */
[----:B------:R-:W-:Y:S01]  /*10010*/  LEA.HI.X R5, R2, UR9, R3, 0x2, P0 ;  /* 0x0000000902057c11 */ /* 0x000fe200080f1403 */
[----:B------:R-:W-:-:S05]  /*10020*/  IMAD.MOV.U32 R3, RZ, RZ, -0x800000 ;  /* 0xff800000ff037424 */ /* 0x000fca00078e00ff */
[----:B------:R4:W-:Y:S03]  /*10030*/  STG.E desc[UR10][R4.64], R3 ;  /* 0x0000000304007986 */ /* 0x0009e6000c10190a */
.L_x_4751:
[----:B------:R-:W-:Y:S05]  /*10040*/  BSYNC B0 ;  /* 0x0000000000007941 */ /* 0x000fea0003800000 */
.L_x_4750:
        /* <DEDUP_REMOVED lines=12> */
[----:B------:R-:W-:Y:S02]  /*10110*/  IADD3 R3, R3, R5, RZ ;  /* 0x0000000503037210 */ /* 0x000fe40007ffe0ff */
        /* <DEDUP_REMOVED lines=31> */
.L_x_4753:
[----:B------:R-:W-:Y:S05]  /*10310*/  BSYNC B0 ;  /* 0x0000000000007941 */ /* 0x000fea0003800000 */
.L_x_4752:
[----:B------:R-:W-:Y:S04]  /*10320*/  BSSY B0, `(.L_x_4754) ;  /* 0x0000018000007945 */ /* 0x000fe80003800000 */
[----:B------:R-:W-:Y:S05]  /*10330*/  @P0 BRA `(.L_x_4755) ;  /* 0x0000000000580947 */ /* 0x000fea0003800000 */
[----:B-1----:R-:W-:Y:S01]  /*10340*/  IADD3 R9, P0, R4, 0x20, RZ ;  /* 0x0000002004097810 */ /* 0x002fe20007f1e0ff */
[----:B------:R-:W-:Y:S01]  /*10350*/  VIADD R2, R22, 0x40 ;  /* 0x0000004016027836 */ /* 0x000fe20000000000 */
        /* <DEDUP_REMOVED lines=20> */
.L_x_4755:
[----:B------:R-:W-:Y:S05]  /*104a0*/  BSYNC B0 ;  /* 0x0000000000007941 */ /* 0x000fea0003800000 */
.L_x_4754:
[----:B------:R-:W-:Y:S04]  /*104b0*/  BSSY B0, `(.L_x_4756) ;  /* 0x0000018000007945 */ /* 0x000fe80003800000 */
[----:B------:R-:W-:Y:S05]  /*104c0*/  @P1 BRA `(.L_x_4757) ;  /* 0x0000000000581947 */ /* 0x000fea0003800000 */
[----:B-12---:R-:W-:Y:S01]  /*104d0*/  IADD3 R9, P0, R4, 0x40, RZ ;  /* 0x0000004004097810 */ /* 0x006fe20007f1e0ff */
        /* <DEDUP_REMOVED lines=21> */
.L_x_4757:
[----:B------:R-:W-:Y:S05]  /*10630*/  BSYNC B0 ;  /* 0x0000000000007941 */ /* 0x000fea0003800000 */
.L_x_4756:
[----:B------:R-:W-:Y:S04]  /*10640*/  BSSY B0, `(.L_x_4747) ;  /* 0x0000018000007945 */ /* 0x000fe80003800000 */
[----:B------:R-:W-:Y:S05]  /*10650*/  @P2 BRA `(.L_x_4758) ;  /* 0x0000000000582947 */ /* 0x000fea0003800000 */
[----:B------:R-:W-:Y:S01]  /*10660*/  IADD3 R7, P0, R4, 0x60, RZ ;  /* 0x0000006004077810 */ /* 0x000fe20007f1e0ff */
[C---:B------:R-:W-:Y:S01]  /*10670*/  VIADD R0, R22.reuse, 0x40 ;  /* 0x0000004016007836 */ /* 0x040fe20000000000 */
[----:B------:R-:W-:Y:S01]  /*10680*/  ULDC.64 UR6, c[0x0][0xad8] ;  /* 0x0002b60000067ab9 */ /* 0x000fe20000000a00 */
[----:B------:R-:W-:Y:S01]  /*10690*/  ULDC UR5, c[0x0][0xa8c] ;  /* 0x0002a30000057ab9 */ /* 0x000fe20000000800 */
[----:B------:R-:W-:Y:S01]  /*106a0*/  IMAD.MOV.U32 R2, RZ, RZ, R6 ;  /* 0x000000ffff027224 */ /* 0x000fe200078e0006 */
[----:B------:R-:W-:Y:S01]  /*106b0*/  ISETP.GE.AND P1, PT, R22, UR5, PT ;  /* 0x0000000516007c0c */ /* 0x000fe2000bf26270 */
[----:B------:R-:W-:Y:S01]  /*106c0*/  IMAD.X R4, RZ, RZ, R5, P0 ;  /* 0x000000ffff047224 */ /* 0x000fe200000e0605 */
[----:B------:R-:W-:Y:S01]  /*106d0*/  ISETP.GE.AND P2, PT, R0, UR5, PT ;  /* 0x0000000500007c0c */ /* 0x000fe2000bf46270 */
[----:B------:R-:W-:Y:S01]  /*106e0*/  IMAD.MOV.U32 R3, RZ, RZ, R11 ;  /* 0x000000ffff037224 */ /* 0x000fe200078e000b */
[----:B------:R-:W-:Y:S01]  /*106f0*/  IADD3 R0, R22, 0x80, RZ ;  /* 0x0000008016007810 */ /* 0x000fe20007ffe0ff */
[----:B------:R-:W-:Y:S01]  /*10700*/  IMAD R4, R4, UR6, RZ ;  /* 0x0000000604047c24 */ /* 0x000fe2000f8e02ff */
[----:B------:R-:W-:Y:S01]  /*10710*/  ULDC.64 UR8, c[0x0][0x208] ;  /* 0x0000820000087ab9 */ /* 0x000fe20000000a00 */
        /* <DEDUP_REMOVED lines=10> */
.L_x_4758:
[----:B------:R-:W-:Y:S05]  /*107c0*/  BSYNC B0 ;  /* 0x0000000000007941 */ /* 0x000fea0003800000 */
.L_x_4747:
[----:B------:R-:W5:Y:S02]  /*107d0*/  LDC R0, c[0x0][0xda8] ;  /* 0x00036a00ff007b82 */ /* 0x000f640000000800 */
[----:B-----5:R-:W-:-:S13]  /*107e0*/  ISETP.LE.AND P0, PT, R0, UR4, PT ;  /* 0x0000000400007c0c */ /* 0x020fda000bf03270 */
[----:B------:R-:W-:Y:S05]  /*107f0*/  @!P0 BRA `(.L_x_4759) ;  /* 0xffffff0400688947 */ /* 0x000fea000383ffff */
[----:B------:R-:W-:Y:S05]  /*10800*/  EXIT ;  /* 0x000000000000794d */ /* 0x000fea0003800000 */
.L_x_4711:
[----:B------:R-:W-:-:S08]  /*10810*/  NOP ;  /* 0x0000000000007918 */ /* 0x000fd00000000000 */
[----:B-1----:R-:W1:-:S00]  /*10820*/  USETMAXREG.DEALLOC.CTAPOOL 0x18 ;  /* 0x00000018000079c8 */ /* 0x002e4000080e0500 */
[----:B-1----:R-:W-:-:S06]  /*10830*/  LOP3.LUT R0, R0, 0x3, RZ, 0xc0, !PT ;  /* 0x0000000300007812 */ /* 0x002fcc00078ec0ff */
[----:B------:R-:W1:Y:S02]  /*10840*/  SHFL.IDX PT, R0, R0, RZ, 0x1f ;  /* 0x00001fff00007589 */ /* 0x000e6400000e0000 */
[----:B-1----:R-:W-:-:S13]  /*10850*/  ISETP.NE.AND P0, PT, R0, RZ, PT ;  /* 0x000000ff0000720c */ /* 0x002fda0003f05270 */
[----:B--2---:R-:W-:Y:S05]  /*10860*/  @P0 EXIT ;  /* 0x000000000000094d */ /* 0x004fea0003800000 */
[----:B------:R-:W1:Y:S01]  /*10870*/  S2UR UR4, SR_CTAID.X ;  /* 0x00000000000479c3 */ /* 0x000e620000002500 */
[----:B------:R2:W-:Y:S01]  /*10880*/  STL [R1+0x4], RZ ;  /* 0x000004ff01007387 */ /* 0x0005e20000100800 */
[----:B------:R-:W-:Y:S02]  /*10890*/  IMAD.MOV.U32 R17, RZ, RZ, 0x1 ;  /* 0x00000001ff117424 */ /* 0x000fe400078e00ff */
[----:B------:R-:W-:-:S04]  /*108a0*/  IMAD.MOV.U32 R16, RZ, RZ, RZ ;  /* 0x000000ffff107224 */ /* 0x000fc800078e00ff */
[----:B------:R-:W1:Y:S02]  /*108b0*/  LDC R0, c[0x0][0xda8] ;  /* 0x00036a00ff007b82 */ /* 0x000e640000000800 */
[----:B-1----:R-:W-:-:S13]  /*108c0*/  ISETP.LE.AND P0, PT, R0, UR4, PT ;  /* 0x0000000400007c0c */ /* 0x002fda000bf03270 */
[----:B--2---:R-:W-:Y:S05]  /*108d0*/  @P0 BRA `(.L_x_4760) ;  /* 0x0000002c00980947 */ /* 0x004fea0003800000 */
[----:B------:R-:W-:Y:S01]  /*108e0*/  IMAD.U32 R0, RZ, RZ, UR4 ;  /* 0x00000004ff007e24 */ /* 0x000fe2000f8e00ff */
[----:B------:R-:W-:Y:S01]  /*108f0*/  MOV R17, 0x1 ;  /* 0x0000000100117802 */ /* 0x000fe20000000f00 */
[----:B------:R-:W-:Y:S01]  /*10900*/  IMAD.MOV.U32 R16, RZ, RZ, RZ ;  /* 0x000000ffff107224 */ /* 0x000fe200078e00ff */
[----:B------:R-:W-:Y:S01]  /*10910*/  ULDC UR44, c[0x0][0xc] ;  /* 0x00000300002c7ab9 */ /* 0x000fe20000000800 */
[----:B------:R-:W-:Y:S01]  /*10920*/  ULDC.64 UR38, c[0x0][0x198] ;  /* 0x0000660000267ab9 */ /* 0x000fe20000000a00 */
[----:B------:R1:W-:Y:S04]  /*10930*/  STL [R1], R0 ;  /* 0x0000000001007387 */ /* 0x0003e80000100800 */
[----:B------:R1:W-:Y:S02]  /*10940*/  STL [R1+0x4], RZ ;  /* 0x000004ff01007387 */ /* 0x0003e40000100800 */
.L_x_4808:
[----:B------:R-:W2:Y:S01]  /*10950*/  LDL R6, [R1] ;  /* 0x0000000001067983 */ /* 0x000ea20000100800 */
[----:B------:R-:W-:Y:S01]  /*10960*/  ULDC UR8, c[0x0][0xdd0] ;  /* 0x0003740000087ab9 */ /* 0x000fe20000000800 */
[----:B-1----:R-:W1:Y:S01]  /*10970*/  LDC R0, c[0x0][0xde8] ;  /* 0x00037a00ff007b82 */ /* 0x002e620000000800 */
[----:B------:R-:W-:-:S11]  /*10980*/  UISETP.NE.AND UP0, UPT, UR8, 0x1, UPT ;  /* 0x000000010800788c */ /* 0x000fd6000bf05270 */
[----:B------:R-:W-:Y:S01]  /*10990*/  @UP0 ULDC UR4, c[0x0][0xdd4] ;  /* 0x0003750000040ab9 */ /* 0x000fe20000000800 */
[----:B------:R-:W-:Y:S01]  /*109a0*/  @UP0 ULDC UR9, c[0x0][0xdd8] ;  /* 0x0003760000090ab9 */ /* 0x000fe20000000800 */
[C---:B--2---:R-:W-:Y:S02]  /*109b0*/  R2UR UR6, R6.reuse ;  /* 0x00000000060672ca */ /* 0x044fe400000e0000 */
[----:B------:R-:W-:-:S11]  /*109c0*/  R2UR UR7, R6 ;  /* 0x00000000060772ca */ /* 0x000fd600000e0000 */
        /* <DEDUP_REMOVED lines=14> */
.L_x_4761:
[----:B------:R-:W-:Y:S01]  /*10ab0*/  ULDC UR9, c[0x0][0xdc4] ;  /* 0x0003710000097ab9 */ /* 0x000fe20000000800 */
[----:B------:R-:W-:Y:S01]  /*10ac0*/  UMOV UR7, UR8 ;  /* 0x0000000800077c82 */ /* 0x000fe20008000000 */
[----:B------:R-:W-:-:S11]  /*10ad0*/  UISETP.NE.AND UP0, UPT, UR9, 0x1, UPT ;  /* 0x000000010900788c */ /* 0x000fd6000bf05270 */
[----:B------:R-:W-:Y:S02]  /*10ae0*/  @UP0 ULDC.64 UR10, c[0x0][0xdc8] ;  /* 0x00037200000a0ab9 */ /* 0x000fe40000000a00 */
[----:B------:R-:W-:-:S04]  /*10af0*/  UIMAD.WIDE.U32 UR4, UR8, UR10, URZ ;  /* 0x0000000a080472a5 */ /* 0x000fc8000f8e003f */
[----:B------:R-:W-:-:S04]  /*10b00*/  @UP0 USHF.R.U32.HI UR7, URZ, UR11, UR5 ;  /* 0x0000000b3f070299 */ /* 0x000fc80008011605 */
[----:B------:R-:W-:-:S12]  /*10b10*/  UIMAD UR4, UR7, UR9, URZ ;  /* 0x00000009070472a4 */ /* 0x000fd8000f8e023f */
.L_x_4762:
[----:B------:R-:W1:Y:S01]  /*10b20*/  LDC R0, c[0x0][0x404] ;  /* 0x00010100ff007b82 */ /* 0x000e620000000800 */
[----:B------:R-:W-:Y:S01]  /*10b30*/  ULOP3.LUT UR5, URZ, UR7, URZ, 0x33, !UPT ;  /* 0x000000073f057292 */ /* 0x000fe2000f8e333f */
[----:B------:R-:W-:Y:S01]  /*10b40*/  BSSY B6, `(.L_x_4763) ;  /* 0x00002ad000067945 */ /* 0x000fe20003800000 */
[----:B------:R-:W-:Y:S01]  /*10b50*/  ULDC.64 UR10, c[0x0][0x3f8] ;  /* 0x0000fe00000a7ab9 */ /* 0x000fe20000000a00 */
[----:B------:R-:W-:Y:S01]  /*10b60*/  ULDC UR7, c[0x0][0xdac] ;  /* 0x00036b0000077ab9 */ /* 0x000fe20000000800 */
[----:B------:R-:W-:Y:S01]  /*10b70*/  ISETP.NE.U32.AND P0, PT, RZ, UR10, PT ;  /* 0x0000000aff007c0c */ /* 0x000fe2000bf05070 */
[----:B------:R-:W-:Y:S02]  /*10b80*/  UIADD3 UR5, UR5, UR7, URZ ;  /* 0x0000000705057290 */ /* 0x000fe4000fffe03f */
[----:B------:R-:W2:Y:S01]  /*10b90*/  LDC R2, c[0x0][0x288] ;  /* 0x0000a200ff027b82 */ /* 0x000ea20000000800 */
[----:B------:R-:W-:Y:S01]  /*10ba0*/  ISETP.NE.AND.EX P0, PT, RZ, UR11, PT, P0 ;  /* 0x0000000bff007c0c */ /* 0x000fe2000bf05300 */
[----:B------:R-:W-:Y:S01]  /*10bb0*/  USHF.L.U32 UR41, UR5, 0x7, URZ ;  /* 0x0000000705297899 */ /* 0x000fe2000800063f */
[----:B------:R-:W-:Y:S01]  /*10bc0*/  ULDC UR7, c[0x0][0xdb8] ;  /* 0x00036e0000077ab9 */ /* 0x000fe20000000800 */
[----:B------:R-:W-:-:S02]  /*10bd0*/  UIADD3 UR4, UR8, -UR4, URZ ;  /* 0x8000000408047290 */ /* 0x000fc4000fffe03f */
[----:B------:R-:W-:Y:S02]  /*10be0*/  UISETP.NE.AND UP0, UPT, UR7, 0x1, UPT ;  /* 0x000000010700788c */ /* 0x000fe4000bf05270 */
[----:B------:R-:W3:Y:S01]  /*10bf0*/  LDC R4, c[0x0][0x2e0] ;  /* 0x0000b800ff047b82 */ /* 0x000ee20000000800 */
[----:B------:R-:W-:Y:S01]  /*10c00*/  IMAD.U32 R5, RZ, RZ, UR41 ;  /* 0x00000029ff057e24 */ /* 0x000fe2000f8e00ff */
[----:B------:R-:W-:Y:S02]  /*10c10*/  ULDC UR5, c[0x0][0xdc4] ;  /* 0x0003710000057ab9 */ /* 0x000fe40000000800 */
[----:B------:R-:W-:Y:S01]  /*10c20*/  UIMAD UR6, UR6, UR5, UR4 ;  /* 0x00000005060672a4 */ /* 0x000fe2000f8e0204 */
[----:B-1----:R-:W-:-:S04]  /*10c30*/  SEL R3, R0, 0x1, P0 ;  /* 0x0000000100037807 */ /* 0x002fc80000000000 */
[----:B------:R-:W-:Y:S01]  /*10c40*/  @UP0 ULDC UR4, c[0x0][0xdbc] ;  /* 0x00036f0000040ab9 */ /* 0x000fe20000000800 */
[----:B------:R-:W-:Y:S01]  /*10c50*/  @UP0 ULDC UR8, c[0x0][0xdc0] ;  /* 0x0003700000080ab9 */ /* 0x000fe20000000800 */
[----:B------:R-:W-:Y:S02]  /*10c60*/  UIMAD.WIDE.U32 UR4, UR6, UR4, URZ ;  /* 0x00000004060472a5 */ /* 0x000fe4000f8e003f */
[----:B------:R-:W-:Y:S01]  /*10c70*/  UMOV UR43, UR6 ;  /* 0x00000006002b7c82 */ /* 0x000fe20008000000 */
[----:B--2---:R-:W-:Y:S01]  /*10c80*/  IADD3 R2, R5, 0xef, -R2 ;  /* 0x000000ef05027810 */ /* 0x004fe20007ffe802 */
[----:B------:R-:W-:-:S04]  /*10c90*/  @UP0 USHF.R.U32.HI UR43, URZ, UR8, UR5 ;  /* 0x000000083f2b0299 */ /* 0x000fc80008011605 */
[----:B------:R-:W-:Y:S01]  /*10ca0*/  UIADD3 UR42, -UR43, URZ, URZ ;  /* 0x0000003f2b2a7290 */ /* 0x000fe2000fffe13f */
[----:B---3--:R-:W-:-:S03]  /*10cb0*/  IMAD R5, R3, R4, 0x6f ;  /* 0x0000006f03057424 */ /* 0x008fc600078e0204 */
[----:B------:R-:W-:Y:S01]  /*10cc0*/  UIMAD UR42, UR7, UR42, UR6 ;  /* 0x0000002a072a72a4 */ /* 0x000fe2000f8e0206 */
[----:B------:R-:W-:Y:S02]  /*10cd0*/  IMAD R3, R3, R4, R2 ;  /* 0x0000000403037224 */ /* 0x000fe400078e0202 */
[----:B------:R-:W-:Y:S02]  /*10ce0*/  IMAD.MOV.U32 R4, RZ, RZ, RZ ;  /* 0x000000ffff047224 */ /* 0x000fe400078e00ff */
[----:B------:R-:W-:Y:S02]  /*10cf0*/  IMAD.MOV.U32 R2, RZ, RZ, RZ ;  /* 0x000000ffff027224 */ /* 0x000fe400078e00ff */
[----:B------:R-:W-:-:S04]  /*10d00*/  IMAD.HI R4, R5, -0x6db6db6d, R4 ;  /* 0x9249249305047827 */ /* 0x000fc800078e0204 */
[----:B------:R-:W-:Y:S01]  /*10d10*/  IMAD.HI R2, R3, -0x6db6db6d, R2 ;  /* 0x9249249303027827 */ /* 0x000fe200078e0202 */
[----:B------:R-:W-:-:S04]  /*10d20*/  SHF.R.U32.HI R3, RZ, 0x1f, R4 ;  /* 0x0000001fff037819 */ /* 0x000fc80000011604 */
[----:B------:R-:W-:Y:S02]  /*10d30*/  SHF.R.U32.HI R5, RZ, 0x1f, R2 ;  /* 0x0000001fff057819 */ /* 0x000fe40000011602 */
[----:B------:R-:W-:Y:S02]  /*10d40*/  LEA.HI.SX32 R3, R4, R3, 0x1a ;  /* 0x0000000304037211 */ /* 0x000fe400078fd2ff */
[----:B------:R-:W-:-:S04]  /*10d50*/  LEA.HI.SX32 R2, R2, R5, 0x1a ;  /* 0x0000000502027211 */ /* 0x000fc800078fd2ff */
[----:B------:R-:W-:-:S04]  /*10d60*/  VIMNMX R19, R3, R2, PT ;  /* 0x0000000203137248 */ /* 0x000fc80003fe0100 */
[----:B------:R-:W-:-:S13]  /*10d70*/  ISETP.GT.AND P0, PT, R19, RZ, PT ;  /* 0x000000ff1300720c */ /* 0x000fda0003f04270 */
        /* <DEDUP_REMOVED lines=20> */
.L_x_4764:
[----:B------:R-:W1:Y:S01]  /*10ec0*/  S2R R3, SR_CgaCtaId ;  /* 0x0000000000037919 */ /* 0x000e620000008800 */
[----:B------:R-:W-:-:S04]  /*10ed0*/  MOV R18, 0x400 ;  /* 0x0000040000127802 */ /* 0x000fc80000000f00 */
[----:B-1----:R-:W-:-:S05]  /*10ee0*/  LEA R18, R3, R18, 0x18 ;  /* 0x0000001203127211 */ /* 0x002fca00078ec0ff */
[----:B------:R-:W-:-:S05]  /*10ef0*/  VIADD R0, R18, 0x21400 ;  /* 0x0002140012007836 */ /* 0x000fca0000000000 */
[----:B------:R-:W-:-:S13]  /*10f00*/  LOP3.LUT P0, RZ, R0, 0x3ff, RZ, 0xc0, !PT ;  /* 0x000003ff00ff7812 */ /* 0x000fda000780c0ff */
[----:B------:R-:W-:Y:S05]  /*10f10*/  @!P0 BRA `(.L_x_4766) ;  /* 0x0000000000408947 */ /* 0x000fea0003800000 */
        /* <DEDUP_REMOVED lines=15> */
[----:B-1----:R-:W-:Y:S05]  /*11010*/  CALL.ABS.NOINC R2 ;  /* 0x0000000002007343 */ /* 0x002fea0003c00000 */
.L_x_4766:
[----:B------:R-:W-:-:S05]  /*11020*/  VIADD R0, R18, 0x400 ;  /* 0x0000040012007836 */ /* 0x000fca0000000000 */
        /* <DEDUP_REMOVED lines=10> */
[----:B------:R-:W-:Y:S01]  /*110d0*/  MOV R13, RZ ;  /* 0x000000ff000d7202 */ /* 0x000fe20000000f00 */
[----:B------:R-:W-:Y:S02]  /*110e0*/  IMAD.U32 R7, RZ, RZ, UR9 ;  /* 0x00000009ff077e24 */ /* 0x000fe4000f8e00ff */
[----:B------:R-:W-:-:S02]  /*110f0*/  IMAD.U32 R10, RZ, RZ, UR4 ;  /* 0x00000004ff0a7e24 */ /* 0x000fc4000f8e00ff */
[----:B------:R-:W-:Y:S02]  /*11100*/  IMAD.U32 R11, RZ, RZ, UR5 ;  /* 0x00000005ff0b7e24 */ /* 0x000fe4000f8e00ff */
[----:B------:R-:W-:Y:S02]  /*11110*/  IMAD.MOV.U32 R8, RZ, RZ, 0x70 ;  /* 0x00000070ff087424 */ /* 0x000fe400078e00ff */
[----:B-1----:R-:W-:-:S07]  /*11120*/  IMAD.MOV.U32 R12, RZ, RZ, 0x1 ;  /* 0x00000001ff0c7424 */ /* 0x002fce00078e00ff */
[----:B------:R-:W-:-:S07]  /*11130*/  LEPC R20, `(.L_x_4768) ;  /* 0x000000001014794e */ /* 0x000fce0000000000 */
[----:B--2---:R-:W-:Y:S05]  /*11140*/  CALL.ABS.NOINC R2 ;  /* 0x0000000002007343 */ /* 0x004fea0003c00000 */
.L_x_4768:
        /* <DEDUP_REMOVED lines=16> */
.L_x_4767:
        /* <DEDUP_REMOVED lines=12> */
[----:B------:R-:W-:Y:S01]  /*11310*/  UMOV UR40, URZ ;  /* 0x0000003f00287c82 */ /* 0x000fe20008000000 */
[----:B--2---:R-:W-:Y:S01]  /*11320*/  LOP3.LUT R7, R6, 0x1f, RZ, 0xc0, !PT ;  /* 0x0000001f06077812 */ /* 0x004fe200078ec0ff */
[----:B------:R-:W-:Y:S01]  /*11330*/  UMOV UR8, 0x40 ;  /* 0x0000004000087882 */ /* 0x000fe20000000000 */
[----:B------:R-:W-:Y:S01]  /*11340*/  MOV R4, UR42 ;  /* 0x0000002a00047c02 */ /* 0x000fe20008000f00 */
        /* <DEDUP_REMOVED lines=19> */
[----:B------:R-:W-:Y:S01]  /*11480*/  VIADD R5, R19, 0xffffffff ;  /* 0xffffffff13057836 */ /* 0x000fe20000000000 */
[----:B-1----:R-:W-:Y:S01]  /*11490*/  ISETP.NE.U32.AND P0, PT, R2, RZ, PT ;  /* 0x000000ff0200720c */ /* 0x002fe20003f05070 */
[----:B------:R2:W-:Y:S03]  /*114a0*/  @!UP1 UTMAPF.L2.4D [UR12], [UR4] ;  /* 0x0000000c040095b8 */ /* 0x0005e60008018000 */
[----:B------:R-:W-:-:S04]  /*114b0*/  ISETP.NE.AND.EX P0, PT, R3, RZ, PT, P0 ;  /* 0x000000ff0300720c */ /* 0x000fc80003f05300 */
[----:B----4-:R-:W-:Y:S01]  /*114c0*/  SEL R6, R0, RZ, !P0 ;  /* 0x000000ff00067207 */ /* 0x010fe20004000000 */
[----:B--2---:R-:W-:Y:S08]  /*114d0*/  BRA.DIV UR6, `(.L_x_4769) ;  /* 0x0000002a06107947 */ /* 0x004ff0000b800000 */
.L_x_4820:
[----:B------:R-:W-:Y:S01]  /*114e0*/  UMOV UR4, 0xffffffff ;  /* 0xffffffff00047882 */ /* 0x000fe20000000000 */
[----:B------:R-:W-:Y:S02]  /*114f0*/  SHF.R.S32.HI R12, RZ, 0x1f, R0 ;  /* 0x0000001fff0c7819 */ /* 0x000fe40000011400 */
[----:B------:R-:W-:Y:S05]  /*11500*/  BRA.DIV UR4, `(.L_x_4770) ;  /* 0x0000002a04307947 */ /* 0x000fea000b800000 */
[----:B------:R-:W-:-:S13]  /*11510*/  ELECT P6, URZ, PT ;  /* 0x00000000003f782f */ /* 0x000fda00038c0000 */
.L_x_4823:
[----:B------:R-:W-:Y:S05]  /*11520*/  @!P6 BRA `(.L_x_4771) ;  /* 0x0000000000f8e947 */ /* 0x000fea0003800000 */
        /* <DEDUP_REMOVED lines=14> */
[----:B------:R-:W-:-:S03]  /*11610*/  SHF.R.S32.HI R7, RZ, 0x1f, R6 ;  /* 0x0000001fff077819 */ /* 0x000fc60000011406 */
[----:B------:R-:W-:-:S04]  /*11620*/  IMAD.WIDE.U32 R6, R0, UR4, R6 ;  /* 0x0000000400067c25 */ /* 0x000fc8000f8e0006 */
[----:B------:R-:W-:Y:S01]  /*11630*/  IMAD.IADD R9, R7, 0x1, R9 ;  /* 0x0000000107097824 */ /* 0x000fe200078e0209 */
[----:B------:R-:W-:-:S04]  /*11640*/  LEA R8, P2, R6, R2, 0x2 ;  /* 0x0000000206087211 */ /* 0x000fc800078410ff */
[----:B------:R-:W-:-:S05]  /*11650*/  LEA.HI.X R9, R6, R3, R9, 0x2, P2 ;  /* 0x0000000306097211 */ /* 0x000fca00010f1409 */
[----:B------:R1:W5:Y:S04]  /*11660*/  LDG.E R6, desc[UR6][R8.64] ;  /* 0x0000000608067981 */ /* 0x000368000c1e1900 */
.L_x_4772:
[----:B-1----:R-:W-:Y:S02]  /*11670*/  LEA R8, R16, R18, 0x3 ;  /* 0x0000001210087211 */ /* 0x002fe400078e18ff */
[----:B------:R-:W-:-:S04]  /*11680*/  SHF.L.U32 R7, R17, 0x1f, RZ ;  /* 0x0000001f11077819 */ /* 0x000fc800000006ff */
[----:B------:R-:W1:Y:S02]  /*11690*/  SYNCS.PHASECHK.TRANS64.TRYWAIT P2, [R8+URZ+0x36840], R7 ;  /* 0x03684007080075a7 */ /* 0x000e64000804017f */
[----:B-1----:R-:W-:Y:S05]  /*116a0*/  @!P2 BRA `(.L_x_4773) ;  /* 0x0000002400e8a947 */ /* 0x002fea0003800000 */
.L_x_4824:
        /* <DEDUP_REMOVED lines=11> */
.L_x_4774:
[----:B-1----:R-:W-:Y:S01]  /*11760*/  IMAD R7, R16, 0xa800, R18 ;  /* 0x0000a80010077824 */ /* 0x002fe200078e0212 */
        /* <DEDUP_REMOVED lines=26> */
.L_x_4771:
[----:B------:R-:W-:Y:S05]  /*11910*/  WARPSYNC.ALL ;  /* 0x0000000000007948 */ /* 0x000fea0003800000 */
[----:B------:R-:W2:Y:S01]  /*11920*/  LDL.LU R8, [R1+0x4] ;  /* 0x0000040001087983 */ /* 0x000ea20000300800 */
[----:B------:R-:W-:Y:S02]  /*11930*/  ELECT P2, URZ, PT ;  /* 0x00000000003f782f */ /* 0x000fe40003840000 */
[----:B------:R-:W-:Y:S01]  /*11940*/  ISETP.GE.AND P3, PT, R19, 0x2, PT ;  /* 0x000000021300780c */ /* 0x000fe20003f66270 */
[----:B------:R-:W-:Y:S01]  /*11950*/  UIADD3 UR4, UP0, UR38, 0x270, URZ ;  /* 0x0000027026047890 */ /* 0x000fe2000ff1e03f */
[----:B------:R-:W-:Y:S01]  /*11960*/  UMOV UR11, UR41 ;  /* 0x00000029000b7c82 */ /* 0x000fe20008000000 */
[----:B------:R-:W-:-:S02]  /*11970*/  UMOV UR12, UR42 ;  /* 0x0000002a000c7c82 */ /* 0x000fc40008000000 */
[----:B------:R-:W-:Y:S01]  /*11980*/  UIADD3.X UR5, URZ, UR39, URZ, UP0, !UPT ;  /* 0x000000273f057290 */ /* 0x000fe200087fe43f */
[----:B------:R-:W-:Y:S01]  /*11990*/  UMOV UR13, UR43 ;  /* 0x0000002b000d7c82 */ /* 0x000fe20008000000 */
[----:B------:R-:W-:Y:S01]  /*119a0*/  UMOV UR6, 0x0 ;  /* 0x0000000000067882 */ /* 0x000fe20000000000 */
[----:B------:R-:W-:Y:S01]  /*119b0*/  UMOV UR7, 0x12f00000 ;  /* 0x12f0000000077882 */ /* 0x000fe20000000000 */
[----:B------:R-:W-:Y:S01]  /*119c0*/  UMOV UR10, URZ ;  /* 0x0000003f000a7c82 */ /* 0x000fe20008000000 */
[----:B------:R-:W-:Y:S01]  /*119d0*/  UMOV UR27, UR41 ;  /* 0x00000029001b7c82 */ /* 0x000fe20008000000 */
[----:B------:R-:W-:Y:S01]  /*119e0*/  @P2 IMAD.MOV.U32 R7, RZ, RZ, 0xc000 ;  /* 0x0000c000ff072424 */ /* 0x000fe200078e00ff */
[----:B------:R-:W-:Y:S06]  /*119f0*/  BAR.SYNC.DEFER_BLOCKING 0x8, 0x120 ;  /* 0x0204800000007b1d */ /* 0x000fec0000010000 */
[----:B------:R-:W-:Y:S01]  /*11a00*/  UMOV UR28, UR42 ;  /* 0x0000002a001c7c82 */ /* 0x000fe20008000000 */
[----:B------:R-:W-:Y:S01]  /*11a10*/  UMOV UR29, UR43 ;  /* 0x0000002b001d7c82 */ /* 0x000fe20008000000 */
[----:B------:R-:W-:Y:S01]  /*11a20*/  UMOV UR26, 0x40 ;  /* 0x00000040001a7882 */ /* 0x000fe20000000000 */
[----:B------:R-:W-:Y:S01]  /*11a30*/  UMOV UR19, UR41 ;  /* 0x0000002900137c82 */ /* 0x000fe20008000000 */
[----:B------:R-:W-:Y:S01]  /*11a40*/  UMOV UR20, UR42 ;  /* 0x0000002a00147c82 */ /* 0x000fe20008000000 */
[----:B------:R-:W-:Y:S01]  /*11a50*/  UMOV UR21, UR43 ;  /* 0x0000002b00157c82 */ /* 0x000fe20008000000 */
[----:B------:R-:W-:Y:S01]  /*11a60*/  UMOV UR18, 0x80 ;  /* 0x0000008000127882 */ /* 0x000fe20000000000 */
[----:B------:R1:W-:Y:S02]  /*11a70*/  @P2 SYNCS.ARRIVE.TRANS64 RZ, [R18+URZ+0x36800], R7 ;  /* 0x0368000712ff29a7 */ /* 0x0003e4000800003f */
[----:B-1----:R-:W-:-:S05]  /*11a80*/  @P2 VIADD R7, R18, 0x15400 ;  /* 0x0001540012072836 */ /* 0x002fca0000000000 */
[----:B------:R-:W-:Y:S01]  /*11a90*/  @P2 R2UR UR8, R7 ;  /* 0x00000000070822ca */ /* 0x000fe200000e0000 */
[----:B------:R-:W-:-:S05]  /*11aa0*/  @P2 VIADD R7, R18, 0x36800 ;  /* 0x0003680012072836 */ /* 0x000fca0000000000 */
[----:B------:R-:W-:Y:S01]  /*11ab0*/  @P2 R2UR UR9, R7 ;  /* 0x00000000070922ca */ /* 0x000fe200000e0000 */
[----:B------:R-:W-:-:S05]  /*11ac0*/  @P2 VIADD R7, R18, 0x19400 ;  /* 0x0001940012072836 */ /* 0x000fca0000000000 */
[----:B------:R-:W-:Y:S02]  /*11ad0*/  @P2 R2UR UR24, R7 ;  /* 0x00000000071822ca */ /* 0x000fe400000e0000 */
[----:B------:R-:W-:-:S04]  /*11ae0*/  @P2 IADD3 R7, R18, 0x1d400, RZ ;  /* 0x0001d40012072810 */ /* 0x000fc80007ffe0ff */
[----:B------:R-:W-:Y:S01]  /*11af0*/  @P2 R2UR UR16, R7 ;  /* 0x00000000071022ca */ /* 0x000fe200000e0000 */
[----:B------:R-:W-:Y:S01]  /*11b00*/  UMOV UR25, UR9 ;  /* 0x0000000900197c82 */ /* 0x000fe20008000000 */
[----:B------:R1:W-:Y:S01]  /*11b10*/  UTMALDG.4D [UR8], [UR4], desc[UR6] ;  /* 0x00000608040075b4 */ /* 0x0003e20008019000 */
[----:B------:R-:W-:-:S04]  /*11b20*/  UMOV UR17, UR9 ;  /* 0x0000000900117c82 */ /* 0x000fc80008000000 */
[----:B------:R1:W-:Y:S06]  /*11b30*/  UTMALDG.4D [UR24], [UR4], desc[UR6] ;  /* 0x00000618040075b4 */ /* 0x0003ec0008019000 */
        /* <DEDUP_REMOVED lines=9> */
.L_x_4825:
[----:B------:R-:W-:Y:S05]  /*11bd0*/  @!P3 BRA `(.L_x_4776) ;  /* 0x00000014007cb947 */ /* 0x000fea0003800000 */
[C---:B-1----:R-:W-:Y:S01]  /*11be0*/  LOP3.LUT R7, R19.reuse, 0x1, RZ, 0xc0, !PT ;  /* 0x0000000113077812 */ /* 0x042fe200078ec0ff */
[----:B------:R-:W-:Y:S01]  /*11bf0*/  VIADD R10, R19, 0xfffffffe ;  /* 0xfffffffe130a7836 */ /* 0x000fe20000000000 */
[----:B------:R-:W-:Y:S02]  /*11c00*/  ULDC.64 UR36, c[0x0][0x408] ;  /* 0x0001020000247ab9 */ /* 0x000fe40000000a00 */
[----:B------:R-:W-:Y:S01]  /*11c10*/  ISETP.NE.U32.AND P2, PT, R7, 0x1, PT ;  /* 0x000000010700780c */ /* 0x000fe20003f45070 */
[----:B------:R-:W-:-:S12]  /*11c20*/  IMAD.MOV.U32 R7, RZ, RZ, R10 ;  /* 0x000000ffff077224 */ /* 0x000fd800078e000a */
[----:B------:R-:W-:Y:S05]  /*11c30*/  @!P2 BRA `(.L_x_4777) ;  /* 0x0000000400cca947 */ /* 0x000fea0003800000 */
[----:B------:R-:W-:Y:S01]  /*11c40*/  VIADD R11, R16, 0x1 ;  /* 0x00000001100b7836 */ /* 0x000fe20000000000 */
[----:B------:R-:W-:Y:S04]  /*11c50*/  BSSY B0, `(.L_x_4778) ;  /* 0x000006e000007945 */ /* 0x000fe80003800000 */
[----:B------:R-:W-:-:S04]  /*11c60*/  ISETP.NE.AND P2, PT, R11, 0x2, PT ;  /* 0x000000020b00780c */ /* 0x000fc80003f45270 */
[----:B------:R-:W-:Y:S02]  /*11c70*/  SEL R8, RZ, 0x1, P2 ;  /* 0x00000001ff087807 */ /* 0x000fe40001000000 */
[----:B------:R-:W-:Y:S02]  /*11c80*/  SEL R11, R11, RZ, P2 ;  /* 0x000000ff0b0b7207 */ /* 0x000fe40001000000 */
[----:B------:R-:W-:Y:S01]  /*11c90*/  LOP3.LUT R13, R17, R8, RZ, 0x3c, !PT ;  /* 0x00000008110d7212 */ /* 0x000fe200078e3cff */
[----:B------:R-:W-:Y:S06]  /*11ca0*/  @!P6 BRA `(.L_x_4779) ;  /* 0x0000000400a0e947 */ /* 0x000fec0003800000 */
[----:B------:R-:W-:Y:S01]  /*11cb0*/  MOV R8, R6 ;  /* 0x0000000600087202 */ /* 0x000fe20000000f00 */
        /* <DEDUP_REMOVED lines=20> */
.L_x_4780:
[----:B-1----:R-:W-:Y:S01]  /*11e00*/  IMAD R3, R11, 0x8, R18 ;  /* 0x000000080b037824 */ /* 0x002fe200078e0212 */
[----:B------:R-:W-:-:S04]  /*11e10*/  SHF.L.U32 R2, R13, 0x1f, RZ ;  /* 0x0000001f0d027819 */ /* 0x000fc800000006ff */
[----:B------:R-:W1:Y:S02]  /*11e20*/  SYNCS.PHASECHK.TRANS64.TRYWAIT P2, [R3+URZ+0x36840], R2 ;  /* 0x03684002030075a7 */ /* 0x000e64000804017f */
[----:B-1----:R-:W-:Y:S05]  /*11e30*/  @!P2 BRA `(.L_x_4781) ;  /* 0x00000020002ca947 */ /* 0x002fea0003800000 */
.L_x_4826:
        /* <DEDUP_REMOVED lines=11> */
.L_x_4782:
        /* <DEDUP_REMOVED lines=12> */
[----:B------:R-:W-:Y:S01]  /*11fb0*/  VIADD R3, R18, 0x36800 ;  /* 0x0003680012037836 */ /* 0x000fe20000000000 */
[----:B------:R-:W-:Y:S01]  /*11fc0*/  UMOV UR17, 0x80 ;  /* 0x0000008000117882 */ /* 0x000fe20000000000 */
[----:B------:R-:W-:Y:S01]  /*11fd0*/  UIADD3 UR9, UR9, 0x36830, URZ ;  /* 0x0003683009097890 */ /* 0x000fe2000fffe03f */
[----:B------:R-:W-:Y:S01]  /*11fe0*/  SHF.L.U32 R2, R17, 0x1f, RZ ;  /* 0x0000001f11027819 */ /* 0x000fe200000006ff */
[----:B------:R-:W-:Y:S01]  /*11ff0*/  UIMAD UR11, UR11, 0x70, URZ ;  /* 0x000000700b0b78a4 */ /* 0x000fe2000f8e023f */
[----:B------:R-:W-:Y:S01]  /*12000*/  IMAD R3, R16, 0x8, R3 ;  /* 0x0000000810037824 */ /* 0x000fe200078e0203 */
[----:B------:R-:W-:-:S02]  /*12010*/  UIADD3 UR8, UR14, 0x21400, URZ ;  /* 0x000214000e087890 */ /* 0x000fc4000fffe03f */
        /* <DEDUP_REMOVED lines=11> */
.L_x_4827:
[----:B------:R-:W-:Y:S05]  /*120d0*/  @P3 BRA `(.L_x_4784) ;  /* 0x0000000000203947 */ /* 0x000fea0003800000 */
[----:B------:R-:W2:Y:S01]  /*120e0*/  S2R R9, SR_TID.X ;  /* 0x0000000000097919 */ /* 0x000ea20000002100 */
[----:B-1----:R-:W-:Y:S02]  /*120f0*/  IMAD R2, R16, 0x8, R18 ;  /* 0x0000000810027824 */ /* 0x002fe400078e0212 */
[----:B------:R-:W-:-:S04]  /*12100*/  IMAD.MOV.U32 R3, RZ, RZ, 0xa800 ;  /* 0x0000a800ff037424 */ /* 0x000fc800078e00ff */
[----:B------:R3:W-:Y:S01]  /*12110*/  SYNCS.ARRIVE.TRANS64 RZ, [R2+URZ+0x36850], R3 ;  /* 0x0368500302ff79a7 */ /* 0x0007e2000800003f */
[----:B--2---:R-:W-:-:S04]  /*12120*/  LOP3.LUT R9, R9, 0x1f, RZ, 0xc0, !PT ;  /* 0x0000001f09097812 */ /* 0x004fc800078ec0ff */
[----:B------:R-:W-:-:S13]  /*12130*/  ISETP.NE.AND P2, PT, R9, RZ, PT ;  /* 0x000000ff0900720c */ /* 0x000fda0003f45270 */
[----:B---3--:R-:W-:Y:S05]  /*12140*/  @!P2 BRA `(.L_x_4784) ;  /* 0x000000000004a947 */ /* 0x008fea0003800000 */
[----:B------:R-:W-:Y:S01]  /*12150*/  BPT.TRAP 0x1 ;  /* 0x000000040000795c */ /* 0x000fe20000300000 */
.L_x_4784:
[--C-:B-1----:R-:W-:Y:S01]  /*12160*/  IMAD R2, R16, 0x8, R18.reuse ;  /* 0x0000000810027824 */ /* 0x102fe200078e0212 */
[----:B------:R-:W-:Y:S01]  /*12170*/  R2UR UR11, R5 ;  /* 0x00000000050b72ca */ /* 0x000fe200000e0000 */
[----:B------:R-:W-:Y:S01]  /*12180*/  UIADD3 UR4, UP0, UR38, 0x470, URZ ;  /* 0x0000047026047890 */ /* 0x000fe2000ff1e03f */
[----:B------:R-:W-:Y:S01]  /*12190*/  R2UR UR13, R6 ;  /* 0x00000000060d72ca */ /* 0x000fe200000e0000 */
[----:B------:R-:W-:Y:S01]  /*121a0*/  UMOV UR10, URZ ;  /* 0x0000003f000a7c82 */ /* 0x000fe20008000000 */
[----:B------:R-:W-:Y:S01]  /*121b0*/  R2UR UR9, R2 ;  /* 0x00000000020972ca */ /* 0x000fe200000e0000 */
[----:B------:R-:W-:Y:S01]  /*121c0*/  IMAD R2, R16, 0xa800, R18 ;  /* 0x0000a80010027824 */ /* 0x000fe200078e0212 */
[----:B------:R-:W-:Y:S01]  /*121d0*/  R2UR UR12, R4 ;  /* 0x00000000040c72ca */ /* 0x000fe200000e0000 */
[----:B------:R-:W-:Y:S01]  /*121e0*/  UIADD3.X UR5, URZ, UR39, URZ, UP0, !UPT ;  /* 0x000000273f057290 */ /* 0x000fe200087fe43f */
[----:B------:R-:W-:Y:S01]  /*121f0*/  MOV R6, R8 ;  /* 0x0000000800067202 */ /* 0x000fe20000000f00 */
[----:B------:R-:W-:Y:S01]  /*12200*/  UMOV UR6, 0x0 ;  /* 0x0000000000067882 */ /* 0x000fe20000000000 */
[----:B------:R-:W-:Y:S01]  /*12210*/  R2UR UR15, R2 ;  /* 0x00000000020f72ca */ /* 0x000fe200000e0000 */
[----:B------:R-:W-:Y:S01]  /*12220*/  UMOV UR7, 0x14f00000 ;  /* 0x14f0000000077882 */ /* 0x000fe20000000000 */
[----:B------:R-:W-:Y:S01]  /*12230*/  UMOV UR16, 0x40 ;  /* 0x0000004000107882 */ /* 0x000fe20000000000 */
[----:B------:R-:W-:Y:S01]  /*12240*/  UIMAD UR11, UR11, 0x70, URZ ;  /* 0x000000700b0b78a4 */ /* 0x000fe2000f8e023f */
[----:B------:R-:W-:-:S03]  /*12250*/  IMAD.MOV.U32 R5, RZ, RZ, R7 ;  /* 0x000000ffff057224 */ /* 0x000fc600078e0007 */
        /* <DEDUP_REMOVED lines=13> */
.L_x_4779:
[----:B------:R-:W-:Y:S05]  /*12330*/  BSYNC B0 ;  /* 0x0000000000007941 */ /* 0x000fea0003800000 */
.L_x_4778:
[----:B------:R-:W-:Y:S02]  /*12340*/  VIADD R7, R19, 0xfffffffd ;  /* 0xfffffffd13077836 */ /* 0x000fe40000000000 */
[----:B------:R-:W-:Y:S02]  /*12350*/  IMAD.MOV.U32 R16, RZ, RZ, R11 ;  /* 0x000000ffff107224 */ /* 0x000fe400078e000b */
[----:B------:R-:W-:-:S07]  /*12360*/  IMAD.MOV.U32 R17, RZ, RZ, R13 ;  /* 0x000000ffff117224 */ /* 0x000fce00078e000d */
.L_x_4777:
[----:B------:R-:W-:Y:S01]  /*12370*/  ISETP.NE.AND P2, PT, R10, RZ, PT ;  /* 0x000000ff0a00720c */ /* 0x000fe20003f45270 */
[----:B------:R-:W-:-:S12]  /*12380*/  BSSY B0, `(.L_x_4776) ;  /* 0x00000e4000007945 */ /* 0x000fd80003800000 */
[----:B------:R-:W-:Y:S05]  /*12390*/  @!P2 BRA `(.L_x_4785) ;  /* 0x0000000c0088a947 */ /* 0x000fea0003800000 */
[----:B------:R-:W-:-:S07]  /*123a0*/  IMAD.MOV.U32 R8, RZ, RZ, R6 ;  /* 0x000000ffff087224 */ /* 0x000fce00078e0006 */
.L_x_4800:
[----:B------:R-:W-:Y:S01]  /*123b0*/  IADD3 R10, R16, 0x1, RZ ;  /* 0x00000001100a7810 */ /* 0x000fe20007ffe0ff */
        /* <DEDUP_REMOVED lines=17> */
[--C-:B------:R-:W-:Y:S01]  /*124d0*/  SHF.R.S32.HI R3, RZ, 0x1f, R2.reuse ;  /* 0x0000001fff037819 */ /* 0x100fe20000011402 */
[----:B------:R-:W-:Y:S02]  /*124e0*/  IMAD.MOV R13, RZ, RZ, -R2 ;  /* 0x000000ffff0d7224 */ /* 0x000fe400078e0a02 */
[----:B------:R-:W-:Y:S02]  /*124f0*/  IMAD R14, R0, UR37, R14 ;  /* 0x00000025000e7c24 */ /* 0x000fe4000f8e020e */
[----:B------:R-:W-:Y:S02]  /*12500*/  IMAD R13, R8, R13, R7 ;  /* 0x0000000d080d7224 */ /* 0x000fe400078e0207 */
[----:B------:R-:W1:Y:S01]  /*12510*/  LDC.64 R8, c[0x0][0x3f8] ;  /* 0x0000fe00ff087b82 */ /* 0x000e620000000a00 */
[----:B------:R-:W-:-:S04]  /*12520*/  IMAD.WIDE.U32 R2, R0, UR36, R2 ;  /* 0x0000002400027c25 */ /* 0x000fc8000f8e0002 */
[----:B------:R-:W-:Y:S01]  /*12530*/  IMAD.IADD R14, R14, 0x1, R3 ;  /* 0x000000010e0e7824 */ /* 0x000fe200078e0203 */
[----:B-1----:R-:W-:-:S04]  /*12540*/  LEA R8, P2, R2, R8, 0x2 ;  /* 0x0000000802087211 */ /* 0x002fc800078410ff */
[----:B------:R-:W-:-:S05]  /*12550*/  LEA.HI.X R9, R2, R9, R14, 0x2, P2 ;  /* 0x0000000902097211 */ /* 0x000fca00010f140e */
[----:B------:R1:W5:Y:S04]  /*12560*/  LDG.E R8, desc[UR4][R8.64] ;  /* 0x0000000408087981 */ /* 0x000368000c1e1900 */
.L_x_4788:
[----:B------:R-:W-:Y:S01]  /*12570*/  IMAD R2, R10, 0x8, R18 ;  /* 0x000000080a027824 */ /* 0x000fe200078e0212 */
[----:B------:R-:W-:-:S04]  /*12580*/  SHF.L.U32 R3, R11, 0x1f, RZ ;  /* 0x0000001f0b037819 */ /* 0x000fc800000006ff */
[----:B------:R-:W2:Y:S02]  /*12590*/  SYNCS.PHASECHK.TRANS64.TRYWAIT P2, [R2+URZ+0x36840], R3 ;  /* 0x03684003020075a7 */ /* 0x000ea4000804017f */
[----:B--2---:R-:W-:Y:S05]  /*125a0*/  @!P2 BRA `(.L_x_4789) ;  /* 0x000000180078a947 */ /* 0x004fea0003800000 */
.L_x_4828:
        /* <DEDUP_REMOVED lines=11> */
.L_x_4790:
[----:B------:R-:W-:Y:S01]  /*12660*/  R2UR UR9, R2 ;  /* 0x00000000020972ca */ /* 0x000fe200000e0000 */
[----:B--2---:R-:W-:Y:S01]  /*12670*/  IMAD R2, R10, 0xa800, R18 ;  /* 0x0000a8000a027824 */ /* 0x004fe200078e0212 */
[----:B------:R-:W-:Y:S01]  /*12680*/  R2UR UR11, R13 ;  /* 0x000000000d0b72ca */ /* 0x000fe200000e0000 */
        /* <DEDUP_REMOVED lines=9> */
[----:B------:R-:W-:Y:S01]  /*12720*/  VIADD R3, R18, 0x36800 ;  /* 0x0003680012037836 */ /* 0x000fe20000000000 */
[----:B------:R-:W-:Y:S01]  /*12730*/  UIADD3 UR9, UR9, 0x36830, URZ ;  /* 0x0003683009097890 */ /* 0x000fe2000fffe03f */
[----:B------:R-:W-:Y:S01]  /*12740*/  SHF.L.U32 R17, R17, 0x1f, RZ ;  /* 0x0000001f11117819 */ /* 0x000fe200000006ff */
[----:B------:R-:W-:Y:S01]  /*12750*/  UIMAD UR11, UR11, 0x70, URZ ;  /* 0x000000700b0b78a4 */ /* 0x000fe2000f8e023f */
[----:B------:R-:W-:Y:S01]  /*12760*/  IMAD R2, R16, 0x8, R3 ;  /* 0x0000000810027824 */ /* 0x000fe200078e0203 */
[----:B------:R-:W-:-:S02]  /*12770*/  UMOV UR17, 0x80 ;  /* 0x0000008000117882 */ /* 0x000fc40000000000 */
        /* <DEDUP_REMOVED lines=12> */
.L_x_4829:
        /* <DEDUP_REMOVED lines=8> */
.L_x_4792:
        /* <DEDUP_REMOVED lines=13> */
[----:B------:R-:W-:Y:S01]  /*12990*/  UIMAD UR11, UR11, 0x70, URZ ;  /* 0x000000700b0b78a4 */ /* 0x000fe2000f8e023f */
[----:B------:R-:W-:Y:S01]  /*129a0*/  IMAD.MOV.U32 R6, RZ, RZ, R8 ;  /* 0x000000ffff067224 */ /* 0x000fe200078e0008 */
        /* <DEDUP_REMOVED lines=14> */
.L_x_4787:
[----:B------:R-:W-:Y:S05]  /*12a90*/  BSYNC B1 ;  /* 0x0000000000017941 */ /* 0x000fea0003800000 */
.L_x_4786:
[----:B------:R-:W-:Y:S01]  /*12aa0*/  IADD3 R16, R10, 0x1, RZ ;  /* 0x000000010a107810 */ /* 0x000fe20007ffe0ff */
[----:B------:R-:W-:Y:S03]  /*12ab0*/  BSSY B1, `(.L_x_4793) ;  /* 0x000006d000017945 */ /* 0x000fe60003800000 */
        /* <DEDUP_REMOVED lines=25> */
.L_x_4795:
[----:B------:R-:W-:Y:S01]  /*12c50*/  IMAD R2, R16, 0x8, R18 ;  /* 0x0000000810027824 */ /* 0x000fe200078e0212 */
[----:B------:R-:W-:-:S04]  /*12c60*/  SHF.L.U32 R3, R17, 0x1f, RZ ;  /* 0x0000001f11037819 */ /* 0x000fc800000006ff */
[----:B------:R-:W2:Y:S02]  /*12c70*/  SYNCS.PHASECHK.TRANS64.TRYWAIT P2, [R2+URZ+0x36840], R3 ;  /* 0x03684003020075a7 */ /* 0x000ea4000804017f */
[----:B--2---:R-:W-:Y:S05]  /*12c80*/  @!P2 BRA `(.L_x_4796) ;  /* 0x0000001000e8a947 */ /* 0x004fea0003800000 */
.L_x_4830:
        /* <DEDUP_REMOVED lines=11> */
.L_x_4797:
[----:B--2---:R-:W-:Y:S01]  /*12d40*/  VIADD R3, R18, 0x36800 ;  /* 0x0003680012037836 */ /* 0x004fe20000000000 */
[----:B------:R-:W-:Y:S01]  /*12d50*/  R2UR UR11, R13 ;  /* 0x000000000d0b72ca */ /* 0x000fe200000e0000 */
[----:B------:R-:W-:Y:S01]  /*12d60*/  UIADD3 UR4, UP0, UR38, 0x370, URZ ;  /* 0x0000037026047890 */ /* 0x000fe2000ff1e03f */
[----:B------:R-:W-:Y:S01]  /*12d70*/  R2UR UR12, R4 ;  /* 0x00000000040c72ca */ /* 0x000fe200000e0000 */
[--C-:B------:R-:W-:Y:S01]  /*12d80*/  IMAD R2, R16, 0x8, R3.reuse ;  /* 0x0000000810027824 */ /* 0x100fe200078e0203 */
[----:B-----5:R-:W-:Y:S01]  /*12d90*/  R2UR UR13, R8 ;  /* 0x00000000080d72ca */ /* 0x020fe200000e0000 */
[----:B------:R-:W-:Y:S01]  /*12da0*/  UIADD3.X UR5, URZ, UR39, URZ, UP0, !UPT ;  /* 0x000000273f057290 */ /* 0x000fe200087fe43f */
[----:B------:R-:W-:Y:S01]  /*12db0*/  SHF.L.U32 R11, R11, 0x1f, RZ ;  /* 0x0000001f0b0b7819 */ /* 0x000fe200000006ff */
[----:B------:R-:W-:Y:S01]  /*12dc0*/  UMOV UR10, URZ ;  /* 0x0000003f000a7c82 */ /* 0x000fe20008000000 */
[----:B------:R-:W-:Y:S01]  /*12dd0*/  R2UR UR9, R2 ;  /* 0x00000000020972ca */ /* 0x000fe200000e0000 */
[----:B------:R-:W-:Y:S01]  /*12de0*/  IMAD R2, R16, 0xa800, R18 ;  /* 0x0000a80010027824 */ /* 0x000fe200078e0212 */
[----:B------:R-:W-:Y:S01]  /*12df0*/  UMOV UR6, 0x0 ;  /* 0x0000000000067882 */ /* 0x000fe20000000000 */
[----:B------:R-:W-:Y:S01]  /*12e00*/  UMOV UR7, 0x14f00000 ;  /* 0x14f0000000077882 */ /* 0x000fe20000000000 */
[----:B------:R-:W-:Y:S01]  /*12e10*/  UMOV UR17, 0x40 ;  /* 0x0000004000117882 */ /* 0x000fe20000000000 */
[----:B------:R-:W-:Y:S01]  /*12e20*/  UIMAD UR11, UR11, 0x70, URZ ;  /* 0x000000700b0b78a4 */ /* 0x000fe2000f8e023f */
[----:B------:R-:W-:Y:S01]  /*12e30*/  R2UR UR8, R2 ;  /* 0x00000000020872ca */ /* 0x000fe200000e0000 */
[----:B------:R-:W-:Y:S01]  /*12e40*/  UMOV UR18, 0x80 ;  /* 0x0000008000127882 */ /* 0x000fe20000000000 */
[----:B------:R-:W-:-:S05]  /*12e50*/  IMAD R2, R10, 0x8, R3 ;  /* 0x000000080a027824 */ /* 0x000fca00078e0203 */
        /* <DEDUP_REMOVED lines=14> */
.L_x_4831:
        /* <DEDUP_REMOVED lines=8> */
.L_x_4799:
        /* <DEDUP_REMOVED lines=13> */
[----:B------:R-:W-:Y:S01]  /*13090*/  MOV R6, R8 ;  /* 0x0000000800067202 */ /* 0x000fe20000000f00 */
[----:B------:R-:W-:-:S02]  /*130a0*/  UIMAD UR11, UR11, 0x70, URZ ;  /* 0x000000700b0b78a4 */ /* 0x000fc4000f8e023f */
        /* <DEDUP_REMOVED lines=13> */
.L_x_4794:
[----:B------:R-:W-:Y:S05]  /*13180*/  BSYNC B1 ;  /* 0x0000000000017941 */ /* 0x000fea0003800000 */
.L_x_4793:
[C---:B------:R-:W-:Y:S01]  /*13190*/  ISETP.GT.AND P2, PT, R7.reuse, 0x1, PT ;  /* 0x000000010700780c */ /* 0x040fe20003f44270 */
[----:B------:R-:W-:-:S12]  /*131a0*/  VIADD R7, R7, 0xfffffffe ;  /* 0xfffffffe07077836 */ /* 0x000fd80000000000 */
[----:B------:R-:W-:Y:S05]  /*131b0*/  @P2 BRA `(.L_x_4800) ;  /* 0xfffffff0007c2947 */ /* 0x000fea000383ffff */
.L_x_4785:
[----:B------:R-:W-:Y:S05]  /*131c0*/  BSYNC B0 ;  /* 0x0000000000007941 */ /* 0x000fea0003800000 */
.L_x_4776:
        /* <DEDUP_REMOVED lines=14> */
[----:B-1----:R-:W-:-:S05]  /*132b0*/  IADD3 R0, R0, UR44, R9 ;  /* 0x0000002c00007c10 */ /* 0x002fca000fffe009 */
[----:B------:R2:W-:Y:S02]  /*132c0*/  STL [R1], R0 ;  /* 0x0000000001007387 */ /* 0x0005e40000100800 */
.L_x_4802:
[----:B------:R-:W-:Y:S05]  /*132d0*/  BSYNC B0 ;  /* 0x0000000000007941 */ /* 0x000fea0003800000 */
.L_x_4801:
[----:B------:R-:W-:Y:S04]  /*132e0*/  BSSY B0, `(.L_x_4803) ;  /* 0x000002c000007945 */ /* 0x000fe80003800000 */
[----:B------:R-:W-:Y:S05]  /*132f0*/  @!P6 BRA `(.L_x_4804) ;  /* 0x0000000000a8e947 */ /* 0x000fea0003800000 */
[----:B--2---:R-:W1:Y:S01]  /*13300*/  S2R R0, SR_TID.X ;  /* 0x0000000000007919 */ /* 0x004e620000002100 */
[----:B------:R-:W-:Y:S01]  /*13310*/  IMAD R3, R16, 0x8, R18 ;  /* 0x0000000810037824 */ /* 0x000fe200078e0212 */
[----:B-1----:R-:W-:Y:S02]  /*13320*/  LOP3.LUT R2, R0, 0x7f, RZ, 0xc0, !PT ;  /* 0x0000007f00027812 */ /* 0x002fe400078ec0ff */
[----:B------:R-:W-:Y:S02]  /*13330*/  SHF.L.U32 R0, R17, 0x1f, RZ ;  /* 0x0000001f11007819 */ /* 0x000fe400000006ff */
[----:B------:R-:W-:Y:S02]  /*13340*/  ISETP.NE.AND P1, PT, R2, RZ, PT ;  /* 0x000000ff0200720c */ /* 0x000fe40003f25270 */
[----:B------:R-:W1:Y:S02]  /*13350*/  SYNCS.PHASECHK.TRANS64.TRYWAIT P0, [R3+URZ+0x36860], R0 ;  /* 0x03686000030075a7 */ /* 0x000e64000800017f */
[----:B-1----:R-:W-:Y:S09]  /*13360*/  @!P0 BRA `(.L_x_4805) ;  /* 0x0000000c00588947 */ /* 0x002ff20003800000 */
.L_x_4832:
        /* <DEDUP_REMOVED lines=8> */
.L_x_4806:
        /* <DEDUP_REMOVED lines=26> */
[----:B---3--:R-:W-:Y:S01]  /*13590*/  NOP ;  /* 0x0000000000007918 */ /* 0x008fe20000000000 */
.L_x_4804:
[----:B------:R-:W-:Y:S05]  /*135a0*/  BSYNC B0 ;  /* 0x0000000000007941 */ /* 0x000fea0003800000 */
.L_x_4803:
[----:B------:R3:W5:Y:S01]  /*135b0*/  LDL.LU R13, [R1] ;  /* 0x00000000010d7983 */ /* 0x0007620000300800 */
[----:B------:R-:W-:-:S05]  /*135c0*/  VIADD R16, R16, 0x1 ;  /* 0x0000000110107836 */ /* 0x000fca0000000000 */
[----:B------:R-:W-:-:S04]  /*135d0*/  ISETP.NE.AND P0, PT, R16, 0x2, PT ;  /* 0x000000021000780c */ /* 0x000fc80003f05270 */
[----:B-12---:R-:W-:Y:S02]  /*135e0*/  SEL R0, RZ, 0x1, P0 ;  /* 0x00000001ff007807 */ /* 0x006fe40000000000 */
[----:B------:R-:W-:Y:S02]  /*135f0*/  SEL R16, R16, RZ, P0 ;  /* 0x000000ff10107207 */ /* 0x000fe40000000000 */
[----:B---3--:R-:W-:-:S07]  /*13600*/  LOP3.LUT R17, R17, R0, RZ, 0x3c, !PT ;  /* 0x0000000011117212 */ /* 0x008fce00078e3cff */
.L_x_4765:
[----:B------:R-:W-:Y:S05]  /*13610*/  BSYNC B6 ;  /* 0x0000000000067941 */ /* 0x000fea0003800000 */
.L_x_4763:
[----:B------:R-:W-:-:S03]  /*13620*/  UMOV UR4, 0xffffffff ;  /* 0xffffffff00047882 */ /* 0x000fc60000000000 */
[----:B------:R-:W-:Y:S05]  /*13630*/  BRA.DIV UR4, `(.L_x_4807) ;  /* 0x0000000a04b87947 */ /* 0x000fea000b800000 */
[----:B-----5:R1:W2:Y:S02]  /*13640*/  SHFL.IDX PT, R14, R13, RZ, 0x1f ;  /* 0x00001fff0d0e7589 */ /* 0x0202a400000e0000 */
.L_x_4835:
[----:B------:R-:W3:Y:S01]  /*13650*/  S2R R0, SR_TID.X ;  /* 0x0000000000007919 */ /* 0x000ee20000002100 */
[----:B------:R-:W-:Y:S05]  /*13660*/  WARPSYNC.ALL ;  /* 0x0000000000007948 */ /* 0x000fea0003800000 */
[----:B------:R-:W-:Y:S01]  /*13670*/  BAR.SYNC.DEFER_BLOCKING 0x4, 0x120 ;  /* 0x0104800000007b1d */ /* 0x000fe20000010000 */
[----:B--2---:R-:W-:-:S05]  /*13680*/  IMAD.MOV.U32 R2, RZ, RZ, R14 ;  /* 0x000000ffff027224 */ /* 0x004fca00078e000e */
[----:B------:R-:W-:Y:S01]  /*13690*/  ULDC UR4, c[0x0][0xda8] ;  /* 0x00036a0000047ab9 */ /* 0x000fe20000000800 */
[----:B------:R2:W-:Y:S01]  /*136a0*/  STL [R1], R2 ;  /* 0x0000000201007387 */ /* 0x0005e20000100800 */
[----:B---3--:R-:W-:-:S04]  /*136b0*/  LOP3.LUT R0, R0, 0x1f, RZ, 0xc0, !PT ;  /* 0x0000001f00007812 */ /* 0x008fc800078ec0ff */
[----:B------:R-:W-:-:S13]  /*136c0*/  ISETP.NE.AND P0, PT, R0, RZ, PT ;  /* 0x000000ff0000720c */ /* 0x000fda0003f05270 */
[----:B------:R-:W3:Y:S01]  /*136d0*/  @!P0 S2R R3, SR_CgaCtaId ;  /* 0x0000000000038919 */ /* 0x000ee20000008800 */
[----:B------:R-:W-:-:S04]  /*136e0*/  @!P0 MOV R0, 0x400 ;  /* 0x0000040000008802 */ /* 0x000fc80000000f00 */
[----:B---3--:R-:W-:-:S05]  /*136f0*/  @!P0 LEA R0, R3, R0, 0x18 ;  /* 0x0000000003008211 */ /* 0x008fca00078ec0ff */
[----:B------:R2:W-:Y:S01]  /*13700*/  @!P0 STS [R0+0x368d0], R13 ;  /* 0x0368d00d00008388 */ /* 0x0005e20000000800 */
[----:B------:R-:W-:Y:S06]  /*13710*/  BAR.ARV 0x5, 0x120 ;  /* 0x0144800000007b1d */ /* 0x000fec0000002000 */
[----:B------:R-:W-:-:S13]  /*13720*/  ISETP.GE.AND P0, PT, R2, UR4, PT ;  /* 0x0000000402007c0c */ /* 0x000fda000bf06270 */
[----:B--2---:R-:W-:Y:S05]  /*13730*/  @!P0 BRA `(.L_x_4808) ;  /* 0xffffffd000848947 */ /* 0x004fea000383ffff */
.L_x_4760:
[----:B------:R-:W2:Y:S01]  /*13740*/  LDL.LU R0, [R1+0x4] ;  /* 0x0000040001007983 */ /* 0x000ea20000300800 */
[----:B------:R-:W3:Y:S01]  /*13750*/  S2R R5, SR_CgaCtaId ;  /* 0x0000000000057919 */ /* 0x000ee20000008800 */
[----:B--2---:R-:W-:-:S04]  /*13760*/  IADD3 R0, R0, 0x1, RZ ;  /* 0x0000000100007810 */ /* 0x004fc80007ffe0ff */
[----:B------:R-:W-:-:S04]  /*13770*/  LEA.HI R2, R0, R0, RZ, 0x1 ;  /* 0x0000000000027211 */ /* 0x000fc800078f08ff */
[----:B------:R-:W-:Y:S02]  /*13780*/  LOP3.LUT R3, R2, 0xfffffffe, RZ, 0xc0, !PT ;  /* 0xfffffffe02037812 */ /* 0x000fe400078ec0ff */
[----:B------:R-:W-:-:S03]  /*13790*/  MOV R2, 0x400 ;  /* 0x0000040000027802 */ /* 0x000fc60000000f00 */
[----:B------:R-:W-:Y:S01]  /*137a0*/  IMAD.IADD R0, R0, 0x1, -R3 ;  /* 0x0000000100007824 */ /* 0x000fe200078e0a03 */
[----:B---3--:R-:W-:-:S04]  /*137b0*/  LEA R7, R5, R2, 0x18 ;  /* 0x0000000205077211 */ /* 0x008fc800078ec0ff */
[----:B------:R-:W-:-:S04]  /*137c0*/  SHF.L.U32 R0, R0, 0x1f, RZ ;  /* 0x0000001f00007819 */ /* 0x000fc800000006ff */
[----:B------:R-:W2:Y:S02]  /*137d0*/  SYNCS.PHASECHK.TRANS64.TRYWAIT P0, [R7+URZ+0x36820], R0 ;  /* 0x03682000070075a7 */ /* 0x000ea4000800017f */
[----:B--2---:R-:W-:Y:S05]  /*137e0*/  @!P0 BRA `(.L_x_4809) ;  /* 0x0000000800708947 */ /* 0x004fea0003800000 */
.L_x_4836:
        /* <DEDUP_REMOVED lines=9> */
[----:B------:R-:W2:Y:S02]  /*13880*/  LDL.LU R2, [R1+0x8] ;  /* 0x0000080001027983 */ /* 0x000ea40000300800 */
[----:B--2---:R-:W-:-:S04]  /*13890*/  LOP3.LUT R0, R2, 0x2, RZ, 0xfc, !PT ;  /* 0x0000000202007812 */ /* 0x004fc800078efcff */
[----:B------:R-:W-:-:S13]  /*138a0*/  ISETP.NE.AND P2, PT, R0, 0x3, PT ;  /* 0x000000030000780c */ /* 0x000fda0003f45270 */
[----:B------:R-:W-:Y:S05]  /*138b0*/  @!P2 BRA `(.L_x_4812) ;  /* 0x000000000004a947 */ /* 0x000fea0003800000 */
[----:B------:R-:W-:Y:S01]  /*138c0*/  BPT.TRAP 0x1 ;  /* 0x000000040000795c */ /* 0x000fe20000300000 */
.L_x_4812:
        /* <DEDUP_REMOVED lines=12> */
.L_x_4837:
[----:B------:R-:W3:Y:S02]  /*13990*/  SYNCS.PHASECHK.TRANS64.TRYWAIT P0, [R3+URZ], R0 ;  /* 0x00000000030075a7 */ /* 0x000ee4000800017f */
[----:B---3--:R-:W-:Y:S05]  /*139a0*/  @!P0 BRA `(.L_x_4814) ;  /* 0x0000000800288947 */ /* 0x008fea0003800000 */
.L_x_4838:
[----:B------:R-:W-:Y:S05]  /*139b0*/  @!P2 BRA `(.L_x_4815) ;  /* 0x000000000004a947 */ /* 0x000fea0003800000 */
[----:B------:R-:W-:Y:S01]  /*139c0*/  BPT.TRAP 0x1 ;  /* 0x000000040000795c */ /* 0x000fe20000300000 */
.L_x_4815:
[----:B---3--:R-:W-:-:S05]  /*139d0*/  IADD3 R3, R7, 0x36860, RZ ;  /* 0x0003686007037810 */ /* 0x008fca0007ffe0ff */
[----:B--2---:R-:W-:-:S04]  /*139e0*/  IMAD R5, R16, 0x8, R3 ;  /* 0x0000000810057824 */ /* 0x004fc800078e0203 */
[----:B------:R-:W2:Y:S02]  /*139f0*/  SYNCS.PHASECHK.TRANS64.TRYWAIT P0, [R5+URZ], R4 ;  /* 0x00000004050075a7 */ /* 0x000ea4000800017f */
[----:B--2---:R-:W-:Y:S05]  /*13a00*/  @!P0 BRA `(.L_x_4816) ;  /* 0x0000000800248947 */ /* 0x004fea0003800000 */
.L_x_4839:
[----:B------:R-:W-:-:S07]  /*13a10*/  IMAD R3, R2, 0x8, R3 ;  /* 0x0000000802037824 */ /* 0x000fce00078e0203 */
.L_x_4817:
[----:B---3--:R3:W4:Y:S02]  /*13a20*/  SYNCS.PHASECHK.TRANS64.TRYWAIT P0, [R3+URZ], R0 ;  /* 0x00000000030075a7 */ /* 0x008724000800017f */
[----:B----4-:R-:W-:Y:S05]  /*13a30*/  @!P0 NANOSLEEP.SYNCS 0x989680 ;  /* 0x009896800000895d */ /* 0x010fea0003900000 */
[----:B------:R-:W4:Y:S02]  /*13a40*/  @!P0 SYNCS.PHASECHK.TRANS64 P0, [R3+URZ], R0 ;  /* 0x00000000030085a7 */ /* 0x000f24000800007f */
[----:B----4-:R-:W-:Y:S05]  /*13a50*/  @!P0 BRA `(.L_x_4817) ;  /* 0xfffffffc00f08947 */ /* 0x010fea000383ffff */
.L_x_4811:
[----:B------:R-:W-:Y:S05]  /*13a60*/  BSYNC B0 ;  /* 0x0000000000007941 */ /* 0x000fea0003800000 */
.L_x_4810:
[----:B------:R-:W-:Y:S05]  /*13a70*/  EXIT ;  /* 0x000000000000794d */ /* 0x000fea0003800000 */
.L_x_4717:
[----:B------:R-:W-:-:S13]  /*13a80*/  R2UR UR4, R16 ;  /* 0x00000000100472ca */ /* 0x000fda00000e0000 */
[----:B-1----:R-:W-:-:S04]  /*13a90*/  IMAD.U32 R3, RZ, RZ, UR4 ;  /* 0x00000004ff037e24 */ /* 0x002fc8000f8e00ff */
[----:B------:R1:W2:Y:S03]  /*13aa0*/  SYNCS.PHASECHK.TRANS64.TRYWAIT P1, [R3+URZ+0x36800], R0 ;  /* 0x03680000030075a7 */ /* 0x0002a6000802017f */
[----:B--2---:R-:W-:Y:S05]  /*13ab0*/  @!P1 NANOSLEEP.SYNCS 0x989680 ;  /* 0x009896800000995d */ /* 0x004fea0003900000 */
[----:B------:R-:W2:Y:S02]  /*13ac0*/  @!P1 SYNCS.PHASECHK.TRANS64 P1, [R3+URZ+0x36800], R0 ;  /* 0x03680000030095a7 */ /* 0x000ea4000802007f */
[----:B--2---:R-:W-:Y:S05]  /*13ad0*/  @!P1 BRA `(.L_x_4717) ;  /* 0xfffffffc00e89947 */ /* 0x004fea000383ffff */
[----:B------:R-:W-:Y:S05]  /*13ae0*/  BRA `(.L_x_4818) ;  /* 0xfffffedc002c7947 */ /* 0x000fea000383ffff */
.L_x_4721:
[----:B--2---:R2:W3:Y:S02]  /*13af0*/  SYNCS.PHASECHK.TRANS64.TRYWAIT P2, [R2+URZ+0x36830], R3 ;  /* 0x03683003020075a7 */ /* 0x0044e4000804017f */
[----:B---3--:R-:W-:Y:S05]  /*13b00*/  @!P2 NANOSLEEP.SYNCS 0x989680 ;  /* 0x009896800000a95d */ /* 0x008fea0003900000 */
[----:B------:R-:W3:Y:S02]  /*13b10*/  @!P2 SYNCS.PHASECHK.TRANS64 P2, [R2+URZ+0x36830], R3 ;  /* 0x036830030200a5a7 */ /* 0x000ee4000804007f */
[----:B---3--:R-:W-:Y:S05]  /*13b20*/  @!P2 BRA `(.L_x_4721) ;  /* 0xfffffffc00f0a947 */ /* 0x008fea000383ffff */
[----:B------:R-:W-:Y:S05]  /*13b30*/  BRA `(.L_x_4720) ;  /* 0xfffffedc005c7947 */ /* 0x000fea000383ffff */
.L_x_4726:
[----:B--2---:R-:W-:-:S04]  /*13b40*/  IMAD.U32 R5, RZ, RZ, UR47 ;  /* 0x0000002fff057e24 */ /* 0x004fc8000f8e00ff */
[----:B------:R2:W3:Y:S03]  /*13b50*/  SYNCS.PHASECHK.TRANS64.TRYWAIT P2, [R5+URZ+0x36830], R0 ;  /* 0x03683000050075a7 */ /* 0x0004e6000804017f */
[----:B---3--:R-:W-:Y:S05]  /*13b60*/  @!P2 NANOSLEEP.SYNCS 0x989680 ;  /* 0x009896800000a95d */ /* 0x008fea0003900000 */
[----:B------:R-:W3:Y:S02]  /*13b70*/  @!P2 SYNCS.PHASECHK.TRANS64 P2, [R5+URZ+0x36830], R0 ;  /* 0x036830000500a5a7 */ /* 0x000ee4000804007f */
[----:B---3--:R-:W-:Y:S05]  /*13b80*/  @!P2 BRA `(.L_x_4726) ;  /* 0xfffffffc00eca947 */ /* 0x008fea000383ffff */
[----:B------:R-:W-:Y:S05]  /*13b90*/  BRA `(.L_x_4725) ;  /* 0xffffff2000ac7947 */ /* 0x000fea000383ffff */
.L_x_4730:
[----:B--2---:R-:W-:-:S04]  /*13ba0*/  IMAD.U32 R3, RZ, RZ, UR6 ;  /* 0x00000006ff037e24 */ /* 0x004fc8000f8e00ff */
[----:B------:R2:W3:Y:S03]  /*13bb0*/  SYNCS.PHASECHK.TRANS64.TRYWAIT P2, [R3+URZ+0x36850], R0 ;  /* 0x03685000030075a7 */ /* 0x0004e6000804017f */
[----:B---3--:R-:W-:Y:S05]  /*13bc0*/  @!P2 NANOSLEEP.SYNCS 0x989680 ;  /* 0x009896800000a95d */ /* 0x008fea0003900000 */
[----:B------:R-:W3:Y:S02]  /*13bd0*/  @!P2 SYNCS.PHASECHK.TRANS64 P2, [R3+URZ+0x36850], R0 ;  /* 0x036850000300a5a7 */ /* 0x000ee4000804007f */
[----:B---3--:R-:W-:Y:S05]  /*13be0*/  @!P2 BRA `(.L_x_4730) ;  /* 0xfffffffc00eca947 */ /* 0x008fea000383ffff */
[----:B------:R-:W-:Y:S05]  /*13bf0*/  BRA `(.L_x_4729) ;  /* 0xffffff4800647947 */ /* 0x000fea000383ffff */
.L_x_4736:
[----:B--2---:R-:W-:-:S04]  /*13c00*/  MOV R5, UR6 ;  /* 0x0000000600057c02 */ /* 0x004fc80008000f00 */
[----:B------:R2:W3:Y:S03]  /*13c10*/  SYNCS.PHASECHK.TRANS64.TRYWAIT P2, [R5+URZ+0x36830], R0 ;  /* 0x03683000050075a7 */ /* 0x0004e6000804017f */
[----:B---3--:R-:W-:Y:S05]  /*13c20*/  @!P2 NANOSLEEP.SYNCS 0x989680 ;  /* 0x009896800000a95d */ /* 0x008fea0003900000 */
[----:B------:R-:W3:Y:S02]  /*13c30*/  @!P2 SYNCS.PHASECHK.TRANS64 P2, [R5+URZ+0x36830], R0 ;  /* 0x036830000500a5a7 */ /* 0x000ee4000804007f */
[----:B---3--:R-:W-:Y:S05]  /*13c40*/  @!P2 BRA `(.L_x_4736) ;  /* 0xfffffffc00eca947 */ /* 0x008fea000383ffff */
[----:B------:R-:W-:Y:S05]  /*13c50*/  BRA `(.L_x_4735) ;  /* 0xffffff6400dc7947 */ /* 0x000fea000383ffff */
.L_x_4740:
[----:B--2---:R-:W-:-:S04]  /*13c60*/  IMAD.U32 R3, RZ, RZ, UR7 ;  /* 0x00000007ff037e24 */ /* 0x004fc8000f8e00ff */
[----:B------:R2:W3:Y:S03]  /*13c70*/  SYNCS.PHASECHK.TRANS64.TRYWAIT P2, [R3+URZ+0x36850], R0 ;  /* 0x03685000030075a7 */ /* 0x0004e6000804017f */
[----:B---3--:R-:W-:Y:S05]  /*13c80*/  @!P2 NANOSLEEP.SYNCS 0x989680 ;  /* 0x009896800000a95d */ /* 0x008fea0003900000 */
[----:B------:R-:W3:Y:S02]  /*13c90*/  @!P2 SYNCS.PHASECHK.TRANS64 P2, [R3+URZ+0x36850], R0 ;  /* 0x036850000300a5a7 */ /* 0x000ee4000804007f */
[----:B---3--:R-:W-:Y:S05]  /*13ca0*/  @!P2 BRA `(.L_x_4740) ;  /* 0xfffffffc00eca947 */ /* 0x008fea000383ffff */
[----:B------:R-:W-:Y:S05]  /*13cb0*/  BRA `(.L_x_4739) ;  /* 0xffffff8c00907947 */ /* 0x000fea000383ffff */
.L_x_4745:
[----:B--2---:R-:W-:-:S04]  /*13cc0*/  IMAD.U32 R3, RZ, RZ, UR5 ;  /* 0x00000005ff037e24 */ /* 0x004fc8000f8e00ff */
[----:B------:R2:W3:Y:S03]  /*13cd0*/  SYNCS.PHASECHK.TRANS64.TRYWAIT P0, [R3+URZ+0x36850], R2 ;  /* 0x03685002030075a7 */ /* 0x0004e6000800017f */
[----:B---3--:R-:W-:Y:S05]  /*13ce0*/  @!P0 NANOSLEEP.SYNCS 0x989680 ;  /* 0x009896800000895d */ /* 0x008fea0003900000 */
[----:B------:R-:W3:Y:S02]  /*13cf0*/  @!P0 SYNCS.PHASECHK.TRANS64 P0, [R3+URZ+0x36850], R2 ;  /* 0x03685002030085a7 */ /* 0x000ee4000800007f */
[----:B---3--:R-:W-:Y:S05]  /*13d00*/  @!P0 BRA `(.L_x_4745) ;  /* 0xfffffffc00ec8947 */ /* 0x008fea000383ffff */
[----:B------:R-:W-:Y:S05]  /*13d10*/  BRA `(.L_x_4744) ;  /* 0xffffffa800507947 */ /* 0x000fea000383ffff */
.L_x_4769:
[----:B------:R-:W1:Y:S01]  /*13d20*/  S2R R7, SR_TID.X ;  /* 0x0000000000077919 */ /* 0x000e620000002100 */
[----:B------:R-:W-:Y:S01]  /*13d30*/  IMAD.MOV.U32 R12, RZ, RZ, RZ ;  /* 0x000000ffff0c7224 */ /* 0x000fe200078e00ff */
[----:B------:R-:W-:Y:S01]  /*13d40*/  MOV R15, 0xffffffff ;  /* 0xffffffff000f7802 */ /* 0x000fe20000000f00 */
[----:B------:R-:W-:Y:S01]  /*13d50*/  IMAD.MOV.U32 R11, RZ, RZ, 0x1f ;  /* 0x0000001fff0b7424 */ /* 0x000fe200078e00ff */
[----:B-1----:R-:W-:-:S04]  /*13d60*/  SHF.R.U32.HI R7, RZ, 0x5, R7 ;  /* 0x00000005ff077819 */ /* 0x002fc80000011607 */
[----:B------:R-:W-:-:S05]  /*13d70*/  LOP3.LUT R7, R7, 0x3, RZ, 0xc0, !PT ;  /* 0x0000000307077812 */ /* 0x000fca00078ec0ff */
[----:B------:R-:W-:-:S07]  /*13d80*/  IMAD.MOV.U32 R13, RZ, RZ, R7 ;  /* 0x000000ffff0d7224 */ /* 0x000fce00078e0007 */
[----:B------:R-:W-:Y:S05]  /*13d90*/  WARPSYNC.COLLECTIVE R15, `(.L_x_4819) ;  /* 0x000000000f087348 */ /* 0x000fea0003c00000 */
[----:B------:R1:W2:Y:S02]  /*13da0*/  SHFL.IDX P6, R14, R13, R12, R11 ;  /* 0x0000000c0d0e7389 */ /* 0x0002a400000c000b */
[----:B-12---:R-:W-:Y:S01]  /*13db0*/  ENDCOLLECTIVE ;  /* 0x000000000000791b */ /* 0x006fe20003800000 */
.L_x_4819:
[----:B------:R-:W-:Y:S05]  /*13dc0*/  BRA `(.L_x_4820) ;  /* 0xffffffd400c47947 */ /* 0x000fea000383ffff */
.L_x_4770:
[----:B------:R-:W-:Y:S01]  /*13dd0*/  BSSY B0, `(.L_x_4821) ;  /* 0x0000006000007945 */ /* 0x000fe20003800000 */
[----:B------:R-:W-:-:S07]  /*13de0*/  IMAD.MOV.U32 R15, RZ, RZ, -0x1 ;  /* 0xffffffffff0f7424 */ /* 0x000fce00078e00ff */
[----:B------:R-:W-:Y:S05]  /*13df0*/  WARPSYNC.COLLECTIVE R15, `(.L_x_4822) ;  /* 0x000000000f0c7348 */ /* 0x000fea0003c00000 */
[----:B------:R-:W-:Y:S02]  /*13e00*/  ELECT P6, UR62, PT ;  /* 0x00000000003e782f */ /* 0x000fe400038c0000 */
[----:B------:R-:W-:Y:S01]  /*13e10*/  MOV R14, UR62 ;  /* 0x0000003e000e7c02 */ /* 0x000fe20008000f00 */
[----:B------:R-:W-:Y:S10]  /*13e20*/  ENDCOLLECTIVE ;  /* 0x000000000000791b */ /* 0x000ff40003800000 */
.L_x_4822:
[----:B------:R-:W-:Y:S05]  /*13e30*/  BSYNC B0 ;  /* 0x0000000000007941 */ /* 0x000fea0003800000 */
.L_x_4821:
[----:B------:R-:W-:Y:S05]  /*13e40*/  BRA `(.L_x_4823) ;  /* 0xffffffd400b47947 */ /* 0x000fea000383ffff */
.L_x_4773:
[----:B-1----:R1:W2:Y:S02]  /*13e50*/  SYNCS.PHASECHK.TRANS64.TRYWAIT P2, [R8+URZ+0x36840], R7 ;  /* 0x03684007080075a7 */ /* 0x0022a4000804017f */
[----:B--2---:R-:W-:Y:S05]  /*13e60*/  @!P2 NANOSLEEP.SYNCS 0x989680 ;  /* 0x009896800000a95d */ /* 0x004fea0003900000 */
[----:B------:R-:W2:Y:S02]  /*13e70*/  @!P2 SYNCS.PHASECHK.TRANS64 P2, [R8+URZ+0x36840], R7 ;  /* 0x036840070800a5a7 */ /* 0x000ea4000804007f */
[----:B--2---:R-:W-:Y:S05]  /*13e80*/  @!P2 BRA `(.L_x_4773) ;  /* 0xfffffffc00f0a947 */ /* 0x004fea000383ffff */
[----:B------:R-:W-:Y:S05]  /*13e90*/  BRA `(.L_x_4824) ;  /* 0xffffffd800047947 */ /* 0x000fea000383ffff */
.L_x_4775:
[----:B-1----:R1:W2:Y:S02]  /*13ea0*/  SYNCS.PHASECHK.TRANS64.TRYWAIT P2, [R18+URZ+0x36820], R7 ;  /* 0x03682007120075a7 */ /* 0x0022a4000804017f */
[----:B--2---:R-:W-:Y:S05]  /*13eb0*/  @!P2 NANOSLEEP.SYNCS 0x989680 ;  /* 0x009896800000a95d */ /* 0x004fea0003900000 */
[----:B------:R-:W2:Y:S02]  /*13ec0*/  @!P2 SYNCS.PHASECHK.TRANS64 P2, [R18+URZ+0x36820], R7 ;  /* 0x036820071200a5a7 */ /* 0x000ea4000804007f */
[----:B--2---:R-:W-:Y:S05]  /*13ed0*/  @!P2 BRA `(.L_x_4775) ;  /* 0xfffffffc00f0a947 */ /* 0x004fea000383ffff */
[----:B------:R-:W-:Y:S05]  /*13ee0*/  BRA `(.L_x_4825) ;  /* 0xffffffdc00387947 */ /* 0x000fea000383ffff */
.L_x_4781:
[----:B-1----:R1:W2:Y:S02]  /*13ef0*/  SYNCS.PHASECHK.TRANS64.TRYWAIT P2, [R3+URZ+0x36840], R2 ;  /* 0x03684002030075a7 */ /* 0x0022a4000804017f */
[----:B--2---:R-:W-:Y:S05]  /*13f00*/  @!P2 NANOSLEEP.SYNCS 0x989680 ;  /* 0x009896800000a95d */ /* 0x004fea0003900000 */
[----:B------:R-:W2:Y:S02]  /*13f10*/  @!P2 SYNCS.PHASECHK.TRANS64 P2, [R3+URZ+0x36840], R2 ;  /* 0x036840020300a5a7 */ /* 0x000ea4000804007f */
[----:B--2---:R-:W-:Y:S05]  /*13f20*/  @!P2 BRA `(.L_x_4781) ;  /* 0xfffffffc00f0a947 */ /* 0x004fea000383ffff */
[----:B------:R-:W-:Y:S05]  /*13f30*/  BRA `(.L_x_4826) ;  /* 0xffffffdc00c07947 */ /* 0x000fea000383ffff */
.L_x_4783:
[----:B-1----:R1:W2:Y:S02]  /*13f40*/  SYNCS.PHASECHK.TRANS64.TRYWAIT P2, [R3+URZ+0x60], R2 ;  /* 0x00006002030075a7 */ /* 0x0022a4000804017f */
[----:B--2---:R-:W-:Y:S05]  /*13f50*/  @!P2 NANOSLEEP.SYNCS 0x989680 ;  /* 0x009896800000a95d */ /* 0x004fea0003900000 */
[----:B------:R-:W2:Y:S02]  /*13f60*/  @!P2 SYNCS.PHASECHK.TRANS64 P2, [R3+URZ+0x60], R2 ;  /* 0x000060020300a5a7 */ /* 0x000ea4000804007f */
[----:B--2---:R-:W-:Y:S05]  /*13f70*/  @!P2 BRA `(.L_x_4783) ;  /* 0xfffffffc00f0a947 */ /* 0x004fea000383ffff */
[----:B------:R-:W-:Y:S05]  /*13f80*/  BRA `(.L_x_4827) ;  /* 0xffffffe000507947 */ /* 0x000fea000383ffff */
.L_x_4789:
[----:B--2---:R2:W3:Y:S02]  /*13f90*/  SYNCS.PHASECHK.TRANS64.TRYWAIT P2, [R2+URZ+0x36840], R3 ;  /* 0x03684003020075a7 */ /* 0x0044e4000804017f */
[----:B---3--:R-:W-:Y:S05]  /*13fa0*/  @!P2 NANOSLEEP.SYNCS 0x989680 ;  /* 0x009896800000a95d */ /* 0x008fea0003900000 */
[----:B------:R-:W3:Y:S02]  /*13fb0*/  @!P2 SYNCS.PHASECHK.TRANS64 P2, [R2+URZ+0x36840], R3 ;  /* 0x036840030200a5a7 */ /* 0x000ee4000804007f */
[----:B---3--:R-:W-:Y:S05]  /*13fc0*/  @!P2 BRA `(.L_x_4789) ;  /* 0xfffffffc00f0a947 */ /* 0x008fea000383ffff */
[----:B------:R-:W-:Y:S05]  /*13fd0*/  BRA `(.L_x_4828) ;  /* 0xffffffe400747947 */ /* 0x000fea000383ffff */
.L_x_4791:
[----:B-1----:R1:W2:Y:S02]  /*13fe0*/  SYNCS.PHASECHK.TRANS64.TRYWAIT P2, [R2+URZ+0x60], R17 ;  /* 0x00006011020075a7 */ /* 0x0022a4000804017f */
[----:B--2---:R-:W-:Y:S05]  /*13ff0*/  @!P2 NANOSLEEP.SYNCS 0x989680 ;  /* 0x009896800000a95d */ /* 0x004fea0003900000 */
[----:B------:R-:W2:Y:S02]  /*14000*/  @!P2 SYNCS.PHASECHK.TRANS64 P2, [R2+URZ+0x60], R17 ;  /* 0x000060110200a5a7 */ /* 0x000ea4000804007f */
[----:B--2---:R-:W-:Y:S05]  /*14010*/  @!P2 BRA `(.L_x_4791) ;  /* 0xfffffffc00f0a947 */ /* 0x004fea000383ffff */
[----:B------:R-:W-:Y:S05]  /*14020*/  BRA `(.L_x_4829) ;  /* 0xffffffe800047947 */ /* 0x000fea000383ffff */
.L_x_4796:
[----:B--2---:R2:W3:Y:S02]  /*14030*/  SYNCS.PHASECHK.TRANS64.TRYWAIT P2, [R2+URZ+0x36840], R3 ;  /* 0x03684003020075a7 */ /* 0x0044e4000804017f */
[----:B---3--:R-:W-:Y:S05]  /*14040*/  @!P2 NANOSLEEP.SYNCS 0x989680 ;  /* 0x009896800000a95d */ /* 0x008fea0003900000 */
[----:B------:R-:W3:Y:S02]  /*14050*/  @!P2 SYNCS.PHASECHK.TRANS64 P2, [R2+URZ+0x36840], R3 ;  /* 0x036840030200a5a7 */ /* 0x000ee4000804007f */
[----:B---3--:R-:W-:Y:S05]  /*14060*/  @!P2 BRA `(.L_x_4796) ;  /* 0xfffffffc00f0a947 */ /* 0x008fea000383ffff */
[----:B------:R-:W-:Y:S05]  /*14070*/  BRA `(.L_x_4830) ;  /* 0xffffffec00047947 */ /* 0x000fea000383ffff */
.L_x_4798:
[----:B-1----:R1:W2:Y:S02]  /*14080*/  SYNCS.PHASECHK.TRANS64.TRYWAIT P2, [R2+URZ+0x60], R11 ;  /* 0x0000600b020075a7 */ /* 0x0022a4000804017f */
[----:B--2---:R-:W-:Y:S05]  /*14090*/  @!P2 NANOSLEEP.SYNCS 0x989680 ;  /* 0x009896800000a95d */ /* 0x004fea0003900000 */
[----:B------:R-:W2:Y:S02]  /*140a0*/  @!P2 SYNCS.PHASECHK.TRANS64 P2, [R2+URZ+0x60], R11 ;  /* 0x0000600b0200a5a7 */ /* 0x000ea4000804007f */
[----:B--2---:R-:W-:Y:S05]  /*140b0*/  @!P2 BRA `(.L_x_4798) ;  /* 0xfffffffc00f0a947 */ /* 0x004fea000383ffff */
[----:B------:R-:W-:Y:S05]  /*140c0*/  BRA `(.L_x_4831) ;  /* 0xffffffec009c7947 */ /* 0x000fea000383ffff */
.L_x_4805:
[----:B-1----:R1:W2:Y:S02]  /*140d0*/  SYNCS.PHASECHK.TRANS64.TRYWAIT P0, [R3+URZ+0x36860], R0 ;  /* 0x03686000030075a7 */ /* 0x0022a4000800017f */
[----:B--2---:R-:W-:Y:S05]  /*140e0*/  @!P0 NANOSLEEP.SYNCS 0x989680 ;  /* 0x009896800000895d */ /* 0x004fea0003900000 */
[----:B------:R-:W2:Y:S02]  /*140f0*/  @!P0 SYNCS.PHASECHK.TRANS64 P0, [R3+URZ+0x36860], R0 ;  /* 0x03686000030085a7 */ /* 0x000ea4000800007f */
[----:B--2---:R-:W-:Y:S05]  /*14100*/  @!P0 BRA `(.L_x_4805) ;  /* 0xfffffffc00f08947 */ /* 0x004fea000383ffff */
[----:B------:R-:W-:Y:S05]  /*14110*/  BRA `(.L_x_4832) ;  /* 0xfffffff000947947 */ /* 0x000fea000383ffff */
.L_x_4807:
[----:B------:R-:W-:Y:S01]  /*14120*/  BSSY B0, `(.L_x_4833) ;  /* 0x0000007000007945 */ /* 0x000fe20003800000 */
[----:B------:R-:W-:Y:S02]  /*14130*/  IMAD.MOV.U32 R12, RZ, RZ, RZ ;  /* 0x000000ffff0c7224 */ /* 0x000fe400078e00ff */
[----:B------:R-:W-:Y:S02]  /*14140*/  IMAD.MOV.U32 R11, RZ, RZ, 0x1f ;  /* 0x0000001fff0b7424 */ /* 0x000fe400078e00ff */
[----:B------:R-:W-:-:S07]  /*14150*/  IMAD.MOV.U32 R15, RZ, RZ, -0x1 ;  /* 0xffffffffff0f7424 */ /* 0x000fce00078e00ff */
[----:B-----5:R-:W-:Y:S05]  /*14160*/  WARPSYNC.COLLECTIVE R15, `(.L_x_4834) ;  /* 0x000000000f087348 */ /* 0x020fea0003c00000 */
[----:B-----5:R1:W2:Y:S02]  /*14170*/  SHFL.IDX P6, R14, R13, R12, R11 ;  /* 0x0000000c0d0e7389 */ /* 0x0202a400000c000b */
[----:B-12---:R-:W-:Y:S01]  /*14180*/  ENDCOLLECTIVE ;  /* 0x000000000000791b */ /* 0x006fe20003800000 */
.L_x_4834:
[----:B------:R-:W-:Y:S05]  /*14190*/  BSYNC B0 ;  /* 0x0000000000007941 */ /* 0x000fea0003800000 */
.L_x_4833:
[----:B------:R-:W-:Y:S05]  /*141a0*/  BRA `(.L_x_4835) ;  /* 0xfffffff400287947 */ /* 0x000fea000383ffff */
.L_x_4809:
[----:B--2---:R2:W3:Y:S02]  /*141b0*/  SYNCS.PHASECHK.TRANS64.TRYWAIT P0, [R7+URZ+0x36820], R0 ;  /* 0x03682000070075a7 */ /* 0x0044e4000800017f */
[----:B---3--:R-:W-:Y:S05]  /*141c0*/  @!P0 NANOSLEEP.SYNCS 0x989680 ;  /* 0x009896800000895d */ /* 0x008fea0003900000 */
[----:B------:R-:W3:Y:S02]  /*141d0*/  @!P0 SYNCS.PHASECHK.TRANS64 P0, [R7+URZ+0x36820], R0 ;  /* 0x03682000070085a7 */ /* 0x000ee4000800007f */
[----:B---3--:R-:W-:Y:S05]  /*141e0*/  @!P0 BRA `(.L_x_4809) ;  /* 0xfffffffc00f08947 */ /* 0x008fea000383ffff */
[----:B------:R-:W-:Y:S05]  /*141f0*/  BRA `(.L_x_4836) ;  /* 0xfffffff4007c7947 */ /* 0x000fea000383ffff */
.L_x_4813:
[----:B--2---:R2:W3:Y:S02]  /*14200*/  SYNCS.PHASECHK.TRANS64.TRYWAIT P0, [R5+URZ], R4 ;  /* 0x00000004050075a7 */ /* 0x0044e4000800017f */
[----:B---3--:R-:W-:Y:S05]  /*14210*/  @!P0 NANOSLEEP.SYNCS 0x989680 ;  /* 0x009896800000895d */ /* 0x008fea0003900000 */
[----:B------:R-:W3:Y:S02]  /*14220*/  @!P0 SYNCS.PHASECHK.TRANS64 P0, [R5+URZ], R4 ;  /* 0x00000004050085a7 */ /* 0x000ee4000800007f */
[----:B---3--:R-:W-:Y:S05]  /*14230*/  @!P0 BRA `(.L_x_4813) ;  /* 0xfffffffc00f08947 */ /* 0x008fea000383ffff */
[----:B------:R-:W-:Y:S05]  /*14240*/  BRA `(.L_x_4837) ;  /* 0xfffffff400d07947 */ /* 0x000fea000383ffff */
.L_x_4814:
[----:B---3--:R3:W4:Y:S02]  /*14250*/  SYNCS.PHASECHK.TRANS64.TRYWAIT P0, [R3+URZ], R0 ;  /* 0x00000000030075a7 */ /* 0x008724000800017f */
[----:B----4-:R-:W-:Y:S05]  /*14260*/  @!P0 NANOSLEEP.SYNCS 0x989680 ;  /* 0x009896800000895d */ /* 0x010fea0003900000 */
[----:B------:R-:W4:Y:S02]  /*14270*/  @!P0 SYNCS.PHASECHK.TRANS64 P0, [R3+URZ], R0 ;  /* 0x00000000030085a7 */ /* 0x000f24000800007f */
[----:B----4-:R-:W-:Y:S05]  /*14280*/  @!P0 BRA `(.L_x_4814) ;  /* 0xfffffffc00f08947 */ /* 0x010fea000383ffff */
[----:B------:R-:W-:Y:S05]  /*14290*/  BRA `(.L_x_4838) ;  /* 0xfffffff400c47947 */ /* 0x000fea000383ffff */
.L_x_4816:
[----:B--2---:R2:W3:Y:S02]  /*142a0*/  SYNCS.PHASECHK.TRANS64.TRYWAIT P0, [R5+URZ], R4 ;  /* 0x00000004050075a7 */ /* 0x0044e4000800017f */
[----:B---3--:R-:W-:Y:S05]  /*142b0*/  @!P0 NANOSLEEP.SYNCS 0x989680 ;  /* 0x009896800000895d */ /* 0x008fea0003900000 */
[----:B------:R-:W3:Y:S02]  /*142c0*/  @!P0 SYNCS.PHASECHK.TRANS64 P0, [R5+URZ], R4 ;  /* 0x00000004050085a7 */ /* 0x000ee4000800007f */
[----:B---3--:R-:W-:Y:S05]  /*142d0*/  @!P0 BRA `(.L_x_4816) ;  /* 0xfffffffc00f08947 */ /* 0x008fea000383ffff */
[----:B------:R-:W-:Y:S05]  /*142e0*/  BRA `(.L_x_4839) ;  /* 0xfffffff400c87947 */ /* 0x000fea000383ffff */
.L_x_4840:
        /* <DEDUP_REMOVED lines=9> */
.L_x_12766:


//--------------------- .text._ZN7cutlass13device_kernelIN5flash11enable_sm90INS1_16FlashAttnFwdSm90INS1_25CollectiveMainloopFwdSm90ILi2EN4cute5tupleIJNS5_1CILi1EEES8_S8_EEENS6_IJNS7_ILi128EEENS7_ILi112EEENS7_ILi192EEEEEELi192ENS_6half_tEfNS_4arch4Sm90ELb1ELb0ELb0ELb1ELb0ELb0ELb0ELb1ELb1ELb0ELb0ELb0EEENS1_21CollectiveEpilogueFwdINS6_IJSA_SC_SB_EEES9_SE_SG_Li256ELb1ELb0ELb0ELb0EEENS1_36VarlenDynamicPersistentTileSchedulerILi128ELi112ELi256ELi32ELb0ELb0ELb1ELb1ELb1ELb1EEEEEEEEEvNT_6ParamsE --------------------------
	.section	.text._ZN7cutlass13device_kernelIN5flash11enable_sm90INS1_16FlashAttnFwdSm90INS1_25CollectiveMainloopFwdSm90ILi2EN4cute5tupleIJNS5_1CILi1EEES8_S8_EEENS6_IJNS7_ILi128EEENS7_ILi112EEENS7_ILi192EEEEEELi192ENS_6half_tEfNS_4arch4Sm90ELb1ELb0ELb0ELb1ELb0ELb0ELb0ELb1ELb1ELb0ELb0ELb0EEENS1_21CollectiveEpilogueFwdINS6_IJSA_SC_SB_EEES9_SE_SG_Li256ELb1ELb0ELb0ELb0EEENS1_36VarlenDynamicPersistentTileSchedulerILi128ELi112ELi256ELi32ELb0ELb0ELb1ELb1ELb1ELb1EEEEEEEEEvNT_6ParamsE,"ax",@progbits
	.align	128
.text._ZN7cutlass13device_kernelIN5flash11enable_sm90INS1_16FlashAttnFwdSm90INS1_25CollectiveMainloopFwdSm90ILi2EN4cute5tupleIJNS5_1CILi1EEES8_S8_EEENS6_IJNS7_ILi128EEENS7_ILi112EEENS7_ILi192EEEEEELi192ENS_6half_tEfNS_4arch4Sm90ELb1ELb0ELb0ELb1ELb0ELb0ELb0ELb1ELb1ELb0ELb0ELb0EEENS1_21CollectiveEpilogueFwdINS6_IJSA_SC_SB_EEES9_SE_SG_Li256ELb1ELb0ELb0ELb0EEENS1_36VarlenDynamicPersistentTileSchedulerILi128ELi112ELi256ELi32ELb0ELb0ELb1ELb1ELb1ELb1EEEEEEEEEvNT_6ParamsE:
        .type           _ZN7cutlass13device_kernelIN5flash11enable_sm90INS1_16FlashAttnFwdSm90INS1_25CollectiveMainloopFwdSm90ILi2EN4cute5tupleIJNS5_1CILi1EEES8_S8_EEENS6_IJNS7_ILi128EEENS7_ILi112EEENS7_ILi192EEEEEELi192ENS_6half_tEfNS_4arch4Sm90ELb1ELb0ELb0ELb1ELb0ELb0ELb0ELb1ELb1ELb0ELb0ELb0EEENS1_21CollectiveEpilogueFwdINS6_IJSA_SC_SB_EEES9_SE_SG_Li256ELb1ELb0ELb0ELb0EEENS1_36VarlenDynamicPersistentTileSchedulerILi128ELi112ELi256ELi32ELb0ELb0ELb1ELb1ELb1ELb1EEEEEEEEEvNT_6ParamsE,@function
        .size           _ZN7cutlass13device_kernelIN5flash11enable_sm90INS1_16FlashAttnFwdSm90INS1_25CollectiveMainloopFwdSm90ILi2EN4cute5tupleIJNS5_1CILi1EEES8_S8_EEENS6_IJNS7_ILi128EEENS7_ILi112EEENS7_ILi192EEEEEELi192ENS_6half_tEfNS_4arch4Sm90ELb1ELb0ELb0ELb1ELb0ELb0ELb0ELb1ELb1ELb0ELb0ELb0EEENS1_21CollectiveEpilogueFwdINS6_IJSA_SC_SB_EEES9_SE_SG_Li256ELb1ELb0ELb0ELb0EEENS1_36VarlenDynamicPersistentTileSchedulerILi128ELi112ELi256ELi32ELb0ELb0ELb1ELb1ELb1ELb1EEEEEEEEEvNT_6ParamsE,(.L_x_12767 - _ZN7cutlass13device_kernelIN5flash11enable_sm90INS1_16FlashAttnFwdSm90INS1_25CollectiveMainloopFwdSm90ILi2EN4cute5tupleIJNS5_1CILi1EEES8_S8_EEENS6_IJNS7_ILi128EEENS7_ILi112EEENS7_ILi192EEEEEELi192ENS_6half_tEfNS_4arch4Sm90ELb1ELb0ELb0ELb1ELb0ELb0ELb0ELb1ELb1ELb0ELb0ELb0EEENS1_21CollectiveEpilogueFwdINS6_IJSA_SC_SB_EEES9_SE_SG_Li256ELb1ELb0ELb0ELb0EEENS1_36VarlenDynamicPersistentTileSchedulerILi128ELi112ELi256ELi32ELb0ELb0ELb1ELb1ELb1ELb1EEEEEEEEEvNT_6ParamsE)
        .other          _ZN7cutlass13device_kernelIN5flash11enable_sm90INS1_16FlashAttnFwdSm90INS1_25CollectiveMainloopFwdSm90ILi2EN4cute5tupleIJNS5_1CILi1EEES8_S8_EEENS6_IJNS7_ILi128EEENS7_ILi112EEENS7_ILi192EEEEEELi192ENS_6half_tEfNS_4arch4Sm90ELb1ELb0ELb0ELb1ELb0ELb0ELb0ELb1ELb1ELb0ELb0ELb0EEENS1_21CollectiveEpilogueFwdINS6_IJSA_SC_SB_EEES9_SE_SG_Li256ELb1ELb0ELb0ELb0EEENS1_36VarlenDynamicPersistentTileSchedulerILi128ELi112ELi256ELi32ELb0ELb0ELb1ELb1ELb1ELb1EEEEEEEEEvNT_6ParamsE,@"STO_CUDA_ENTRY STV_DEFAULT"
_ZN7cutlass13device_kernelIN5flash11enable_sm90INS1_16FlashAttnFwdSm90INS1_25CollectiveMainloopFwdSm90ILi2EN4cute5tupleIJNS5_1CILi1EEES8_S8_EEENS6_IJNS7_ILi128EEENS7_ILi112EEENS7_ILi192EEEEEELi192ENS_6half_tEfNS_4arch4Sm90ELb1ELb0ELb0ELb1ELb0ELb0ELb0ELb1ELb1ELb0ELb0ELb0EEENS1_21CollectiveEpilogueFwdINS6_IJSA_SC_SB_EEES9_SE_SG_Li256ELb1ELb0ELb0ELb0EEENS1_36VarlenDynamicPersistentTileSchedulerILi128ELi112ELi256ELi32ELb0ELb0ELb1ELb1ELb1ELb1EEEEEEEEEvNT_6ParamsE:
        /* <DEDUP_REMOVED lines=21> */
.L_x_4842:
[----:B------:R-:W-:Y:S05]  /*0150*/  BSYNC B0 ;  /* 0x0000000000007941 */ /* 0x000fea0003800000 */
.L_x_4841:
        /* <DEDUP_REMOVED lines=41> */
.L_x_4843:
        /* <DEDUP_REMOVED lines=22> */
.L_x_4844:
        /* <DEDUP_REMOVED lines=18> */
.L_x_4845:
        /* <DEDUP_REMOVED lines=22> */
.L_x_4846:
        /* <DEDUP_REMOVED lines=22> */
.L_x_4847:
        /* <DEDUP_REMOVED lines=8> */
.L_x_4849:
        /* <DEDUP_REMOVED lines=17> */
[----:B------:R-:W-:Y:S01]  /*0ac0*/  UMOV UR36, URZ ;  /* 0x0000003f00247c82 */ /* 0x000fe20008000000 */
[----:B------:R-:W0:Y:S10]  /*0ad0*/  S2R R0, SR_TID.X ;  /* 0x0000000000007919 */ /* 0x000e340000002100 */
        /* <DEDUP_REMOVED lines=22> */
[----:B------:R-:W-:-:S02]  /*0c40*/  SHF.R.S32.HI R8, RZ, 0x5, R8 ;  /* 0x00000005ff087819 */ /* 0x000fc40000011408 */
[----:B------:R-:W-:Y:S02]  /*0c50*/  LEA.HI R2, R2, R5, RZ, 0x3 ;  /* 0x0000000502027211 */ /* 0x000fe400078f18ff */
[----:B------:R-:W-:Y:S02]  /*0c60*/  LOP3.LUT R204, R9, 0x7ffffffc, RZ, 0xc0, !PT ;  /* 0x7ffffffc09cc7812 */ /* 0x000fe400078ec0ff */
[----:B------:R-:W-:Y:S02]  /*0c70*/  LOP3.LUT R6, R2, 0xfffffff8, RZ, 0xc0, !PT ;  /* 0xfffffff802067812 */ /* 0x000fe400078ec0ff */
[CC--:B------:R-:W-:Y:S01]  /*0c80*/  LEA.HI R2, R0.reuse, R215.reuse, RZ, 0x4 ;  /* 0x000000d700027211 */ /* 0x0c0fe200078f20ff */
[----:B------:R-:W-:Y:S01]  /*0c90*/  IMAD.IADD R204, R211, 0x1, -R204 ;  /* 0x00000001d3cc7824 */ /* 0x000fe200078e0acc */
        /* <DEDUP_REMOVED lines=12> */
[----:B------:R-:W-:Y:S02]  /*0d60*/  IMAD R7, R4, 0x40, R7 ;  /* 0x0000004004077824 */ /* 0x000fe400078e0207 */
[----:B------:R-:W-:-:S04]  /*0d70*/  IMAD.IADD R2, R5, 0x1, -R2 ;  /* 0x0000000105027824 */ /* 0x000fc800078e0a02 */
[----:B------:R-:W-:Y:S01]  /*0d80*/  IMAD R213, R2, 0x8, R7 ;  /* 0x0000000802d57824 */ /* 0x000fe200078e0207 */
[----:B------:R-:W-:-:S05]  /*0d90*/  LOP3.LUT R2, R0, 0x1ffffff8, RZ, 0xc0, !PT ;  /* 0x1ffffff800027812 */ /* 0x000fca00078ec0ff */
[----:B------:R-:W-:-:S04]  /*0da0*/  IMAD.IADD R2, R215, 0x1, -R2 ;  /* 0x00000001d7027824 */ /* 0x000fc800078e0a02 */
[----:B------:R-:W-:-:S07]  /*0db0*/  IMAD.SHL.U32 R16, R2, 0x8, RZ ;  /* 0x0000000802107824 */ /* 0x000fce00078e00ff */
.L_x_4903:
        /* <DEDUP_REMOVED lines=23> */
[----:B---3-5:R-:W-:-:S03]  /*0f30*/  IMAD.U32 R4, RZ, RZ, UR8 ;  /* 0x00000008ff047e24 */ /* 0x028fc6000f8e00ff */
        /* <DEDUP_REMOVED lines=17> */
[----:B------:R-:W-:Y:S01]  /*1050*/  IMAD.U32 R18, RZ, RZ, UR9 ;  /* 0x00000009ff127e24 */ /* 0x000fe2000f8e00ff */
[----:B-1--4-:R-:W-:Y:S06]  /*1060*/  @P2 BRA `(.L_x_4850) ;  /* 0x0000000000402947 */ /* 0x012fec0003800000 */
        /* <DEDUP_REMOVED lines=14> */
[----:B------:R-:W-:-:S06]  /*1150*/  UIADD3 UR5, -UR5, UR6, URZ ;  /* 0x0000000605057290 */ /* 0x000fcc000fffe13f */
[----:B------:R-:W-:-:S07]  /*1160*/  IMAD.U32 R18, RZ, RZ, UR5 ;  /* 0x00000005ff127e24 */ /* 0x000fce000f8e00ff */
.L_x_4850:
        /* <DEDUP_REMOVED lines=13> */
.L_x_4851:
        /* <DEDUP_REMOVED lines=15> */
.L_x_4852:
[----:B------:R-:W-:Y:S01]  /*1330*/  R2UR UR5, R17 ;  /* 0x00000000110572ca */ /* 0x000fe200000e0000 */
[----:B------:R-:W-:Y:S01]  /*1340*/  UIADD3 UR7, -UR4, UR8, URZ ;  /* 0x0000000804077290 */ /* 0x000fe2000fffe13f */
[----:B------:R-:W-:Y:S02]  /*1350*/  R2UR UR8, R18 ;  /* 0x00000000120872ca */ /* 0x000fe400000e0000 */
[----:B------:R-:W-:Y:S01]  /*1360*/  CS2R R2, SRZ ;  /* 0x0000000000027805 */ /* 0x000fe2000001ff00 */
[----:B------:R-:W-:Y:S01]  /*1370*/  UMOV UR4, URZ ;  /* 0x0000003f00047c82 */ /* 0x000fe20008000000 */
[----:B------:R-:W-:Y:S02]  /*1380*/  PLOP3.LUT P0, PT, PT, PT, PT, 0x80, 0x0 ;  /* 0x000000000000781c */ /* 0x000fe40003f0f070 */
[----:B------:R-:W-:Y:S01]  /*1390*/  CS2R R118, SRZ ;  /* 0x0000000000767805 */ /* 0x000fe2000001ff00 */
[----:B------:R-:W-:Y:S01]  /*13a0*/  IMAD.U32 R19, RZ, RZ, UR7 ;  /* 0x00000007ff137e24 */ /* 0x000fe2000f8e00ff */
[----:B------:R-:W-:-:S02]  /*13b0*/  CS2R R116, SRZ ;  /* 0x0000000000747805 */ /* 0x000fc4000001ff00 */
[----:B------:R-:W-:Y:S02]  /*13c0*/  CS2R R114, SRZ ;  /* 0x0000000000727805 */ /* 0x000fe4000001ff00 */
[----:B------:R-:W-:Y:S02]  /*13d0*/  CS2R R112, SRZ ;  /* 0x0000000000707805 */ /* 0x000fe4000001ff00 */
[----:B------:R-:W-:Y:S02]  /*13e0*/  CS2R R110, SRZ ;  /* 0x00000000006e7805 */ /* 0x000fe4000001ff00 */
[----:B------:R-:W-:Y:S01]  /*13f0*/  CS2R R108, SRZ ;  /* 0x00000000006c7805 */ /* 0x000fe2000001ff00 */
[----:B------:R-:W-:Y:S01]  /*1400*/  ULEA UR6, UR5, 0xef, 0x7 ;  /* 0x000000ef05067891 */ /* 0x000fe2000f8e383f */
[----:B------:R-:W-:Y:S01]  /*1410*/  CS2R R106, SRZ ;  /* 0x00000000006a7805 */ /* 0x000fe2000001ff00 */
[----:B------:R-:W-:Y:S01]  /*1420*/  UIADD3 UR5, UR7, 0x6f, URZ ;  /* 0x0000006f07057890 */ /* 0x000fe2000fffe03f */
[----:B------:R-:W-:Y:S01]  /*1430*/  CS2R R104, SRZ ;  /* 0x0000000000687805 */ /* 0x000fe2000001ff00 */
[----:B------:R-:W-:Y:S01]  /*1440*/  UIADD3 UR7, UR7, UR6, -UR8 ;  /* 0x0000000607077290 */ /* 0x000fe2000fffe808 */
[----:B------:R-:W-:Y:S01]  /*1450*/  CS2R R102, SRZ ;  /* 0x0000000000667805 */ /* 0x000fe2000001ff00 */
[----:B------:R-:W-:Y:S01]  /*1460*/  UIMAD.WIDE UR4, UR5, -0x6db6db6d, UR4 ;  /* 0x92492493050478a5 */ /* 0x000fe2000f8e0204 */
[----:B------:R-:W-:Y:S01]  /*1470*/  CS2R R100, SRZ ;  /* 0x0000000000647805 */ /* 0x000fe2000001ff00 */
[----:B------:R-:W-:Y:S01]  /*1480*/  UMOV UR6, URZ ;  /* 0x0000003f00067c82 */ /* 0x000fe20008000000 */
[----:B------:R-:W-:Y:S01]  /*1490*/  CS2R R98, SRZ ;  /* 0x0000000000627805 */ /* 0x000fe2000001ff00 */
[----:B------:R-:W-:Y:S01]  /*14a0*/  UIMAD.WIDE UR6, UR7, -0x6db6db6d, UR6 ;  /* 0x92492493070678a5 */ /* 0x000fe2000f8e0206 */
[----:B------:R-:W-:Y:S01]  /*14b0*/  CS2R R96, SRZ ;  /* 0x0000000000607805 */ /* 0x000fe2000001ff00 */
[----:B------:R-:W-:Y:S01]  /*14c0*/  USHF.R.U32.HI UR4, URZ, 0x1f, UR5 ;  /* 0x0000001f3f047899 */ /* 0x000fe20008011605 */
[----:B------:R-:W-:Y:S01]  /*14d0*/  IMAD.MOV.U32 R86, RZ, RZ, RZ ;  /* 0x000000ffff567224 */ /* 0x000fe200078e00ff */
[----:B------:R-:W-:Y:S01]  /*14e0*/  USHF.R.U32.HI UR6, URZ, 0x1f, UR7 ;  /* 0x0000001f3f067899 */ /* 0x000fe20008011607 */
[----:B------:R-:W-:Y:S01]  /*14f0*/  CS2R R90, SRZ ;  /* 0x00000000005a7805 */ /* 0x000fe2000001ff00 */
[----:B------:R-:W-:Y:S01]  /*1500*/  ULEA.HI.SX32 UR4, UR5, UR4, 0x1a ;  /* 0x0000000405047291 */ /* 0x000fe2000f8fd23f */
[----:B------:R-:W-:Y:S01]  /*1510*/  CS2R R92, SRZ ;  /* 0x00000000005c7805 */ /* 0x000fe2000001ff00 */
[----:B------:R-:W-:Y:S01]  /*1520*/  ULEA.HI.SX32 UR6, UR7, UR6, 0x1a ;  /* 0x0000000607067291 */ /* 0x000fe2000f8fd23f */
[----:B------:R-:W-:Y:S01]  /*1530*/  IMAD.MOV.U32 R43, RZ, RZ, RZ ;  /* 0x000000ffff2b7224 */ /* 0x000fe200078e00ff */
[----:B------:R-:W-:-:S02]  /*1540*/  CS2R R88, SRZ ;  /* 0x0000000000587805 */ /* 0x000fc4000001ff00 */
[----:B------:R-:W-:Y:S01]  /*1550*/  CS2R R128, SRZ ;  /* 0x0000000000807805 */ /* 0x000fe2000001ff00 */
[----:B------:R-:W-:Y:S01]  /*1560*/  UISETP.LT.AND UP0, UPT, UR4, UR6, UPT ;  /* 0x000000060400728c */ /* 0x000fe2000bf01270 */
[----:B------:R-:W-:Y:S02]  /*1570*/  CS2R R38, SRZ ;  /* 0x0000000000267805 */ /* 0x000fe4000001ff00 */
[----:B------:R-:W-:Y:S02]  /*1580*/  CS2R R84, SRZ ;  /* 0x0000000000547805 */ /* 0x000fe4000001ff00 */
[----:B------:R-:W-:Y:S01]  /*1590*/  CS2R R46, SRZ ;  /* 0x00000000002e7805 */ /* 0x000fe2000001ff00 */
[----:B------:R-:W-:Y:S01]  /*15a0*/  USEL UR38, UR4, UR6, UP0 ;  /* 0x0000000604267287 */ /* 0x000fe20008000000 */
[----:B------:R-:W-:Y:S02]  /*15b0*/  CS2R R36, SRZ ;  /* 0x0000000000247805 */ /* 0x000fe4000001ff00 */
[----:B------:R-:W-:-:S02]  /*15c0*/  CS2R R78, SRZ ;  /* 0x00000000004e7805 */ /* 0x000fc4000001ff00 */
[----:B------:R-:W-:Y:S01]  /*15d0*/  CS2R R76, SRZ ;  /* 0x00000000004c7805 */ /* 0x000fe2000001ff00 */
[----:B------:R-:W-:Y:S01]  /*15e0*/  UISETP.GE.AND UP0, UPT, UR38, 0x1, UPT ;  /* 0x000000012600788c */ /* 0x000fe2000bf06270 */
[----:B------:R-:W-:Y:S02]  /*15f0*/  CS2R R74, SRZ ;  /* 0x00000000004a7805 */ /* 0x000fe4000001ff00 */
[----:B------:R-:W-:Y:S02]  /*1600*/  CS2R R72, SRZ ;  /* 0x0000000000487805 */ /* 0x000fe4000001ff00 */
[----:B------:R-:W-:Y:S02]  /*1610*/  CS2R R70, SRZ ;  /* 0x0000000000467805 */ /* 0x000fe4000001ff00 */
[----:B------:R-:W-:Y:S02]  /*1620*/  CS2R R68, SRZ ;  /* 0x0000000000447805 */ /* 0x000fe4000001ff00 */
[----:B------:R-:W-:-:S02]  /*1630*/  CS2R R66, SRZ ;  /* 0x0000000000427805 */ /* 0x000fc4000001ff00 */
[----:B------:R-:W-:Y:S02]  /*1640*/  PLOP3.LUT P1, PT, PT, PT, UP0, 0x80, 0x0 ;  /* 0x000000000000781c */ /* 0x000fe40003f2f008 */
        /* <DEDUP_REMOVED lines=13> */
[----:B------:R-:W-:Y:S02]  /*1720*/  MOV R133, RZ ;  /* 0x000000ff00857202 */ /* 0x000fe40000000f00 */
        /* <DEDUP_REMOVED lines=41> */
.L_x_4854:
        /* <DEDUP_REMOVED lines=11> */
.L_x_4991:
[----:B------:R-:W-:Y:S05]  /*1a70*/  @!P0 BRA `(.L_x_4856) ;  /* 0x0000000000048947 */ /* 0x000fea0003800000 */
[----:B------:R-:W-:Y:S01]  /*1a80*/  BPT.TRAP 0x1 ;  /* 0x000000040000795c */ /* 0x000fe20000300000 */
.L_x_4856:
[----:B------:R-:W-:Y:S02]  /*1a90*/  IMAD.U32 R2, RZ, RZ, UR36 ;  /* 0x00000024ff027e24 */ /* 0x000fe4000f8e00ff */
[----:B0-----:R-:W-:-:S03]  /*1aa0*/  IMAD.U32 R3, RZ, RZ, UR61 ;  /* 0x0000003dff037e24 */ /* 0x001fc6000f8e00ff */
[----:B------:R-:W-:Y:S02]  /*1ab0*/  LEA R2, R2, UR60, 0x3 ;  /* 0x0000003c02027c11 */ /* 0x000fe4000f8e18ff */
[----:B------:R-:W-:-:S04]  /*1ac0*/  SHF.L.U32 R3, R3, 0x1f, RZ ;  /* 0x0000001f03037819 */ /* 0x000fc800000006ff */
[----:B------:R0:W1:Y:S01]  /*1ad0*/  SYNCS.PHASECHK.TRANS64.TRYWAIT P2, [R2+URZ+0x36830], R3 ;  /* 0x03683003020075a7 */ /* 0x000062000804017f */
[----:B------:R-:W-:Y:S05]  /*1ae0*/  @!P0 BRA `(.L_x_4857) ;  /* 0x0000000000048947 */ /* 0x000fea0003800000 */
[----:B------:R-:W-:Y:S01]  /*1af0*/  BPT.TRAP 0x1 ;  /* 0x000000040000795c */ /* 0x000fe20000300000 */
.L_x_4857:
[----:B------:R-:W2:Y:S01]  /*1b00*/  S2R R0, SR_TID.X ;  /* 0x0000000000007919 */ /* 0x000ea20000002100 */
[----:B------:R-:W-:Y:S02]  /*1b10*/  MOV R119, RZ ;  /* 0x000000ff00777202 */ /* 0x000fe40000000f00 */
[----:B--2---:R-:W-:Y:S01]  /*1b20*/  LOP3.LUT P1, RZ, R0, 0x7f, RZ, 0xc0, !PT ;  /* 0x0000007f00ff7812 */ /* 0x004fe2000782c0ff */
[----:B-1----:R-:W-:-:S12]  /*1b30*/  @P2 BRA `(.L_x_4858) ;  /* 0x0000000000082947 */ /* 0x002fd80003800000 */
[----:B------:R-:W1:Y:S02]  /*1b40*/  SYNCS.PHASECHK.TRANS64.TRYWAIT P2, [R2+URZ+0x36830], R3 ;  /* 0x03683003020075a7 */ /* 0x000e64000804017f */
[----:B-1----:R-:W-:Y:S05]  /*1b50*/  @!P2 BRA `(.L_x_4859) ;  /* 0x000001500020a947 */ /* 0x002fea0003800000 */
.L_x_4858:
[----:B------:R-:W-:Y:S05]  /*1b60*/  WARPSYNC.ALL ;  /* 0x0000000000007948 */ /* 0x000fea0003800000 */
[----:B------:R-:W-:Y:S01]  /*1b70*/  UIADD3 UR4, UR60, 0x21400, URZ ;  /* 0x000214003c047890 */ /* 0x000fe2000fffe03f */
[----:B------:R-:W-:Y:S01]  /*1b80*/  WARPGROUP.ARRIVE ;  /* 0x00000000000079c5 */ /* 0x000fe20000000000 */
[----:B------:R-:W-:Y:S01]  /*1b90*/  UMOV UR7, 0x40000040 ;  /* 0x4000004000077882 */ /* 0x000fe20000000000 */
[----:B------:R-:W-:Y:S01]  /*1ba0*/  UMOV UR11, 0x40000040 ;  /* 0x40000040000b7882 */ /* 0x000fe20000000000 */
[----:B------:R-:W-:Y:S01]  /*1bb0*/  USHF.R.U32.HI UR4, URZ, 0x4, UR4 ;  /* 0x000000043f047899 */ /* 0x000fe20008011604 */
[----:B------:R-:W-:Y:S01]  /*1bc0*/  R2UR UR39, R19 ;  /* 0x00000000132772ca */ /* 0x000fe200000e0000 */
[----:B------:R-:W-:Y:S01]  /*1bd0*/  UMOV UR15, 0x40000040 ;  /* 0x40000040000f7882 */ /* 0x000fe20000000000 */
[----:B------:R-:W-:Y:S01]  /*1be0*/  UMOV UR19, 0x40000040 ;  /* 0x4000004000137882 */ /* 0x000fe20000000000 */
[----:B------:R-:W-:Y:S01]  /*1bf0*/  ULOP3.LUT UR4, UR4, 0x3fff, URZ, 0xc0, !UPT ;  /* 0x00003fff04047892 */ /* 0x000fe2000f8ec03f */
[----:B01----:R-:W-:Y:S01]  /*1c00*/  @!P1 VIADD R2, R2, 0x36840 ;  /* 0x0003684002029836 */ /* 0x003fe20000000000 */
[----:B------:R-:W-:Y:S01]  /*1c10*/  UMOV UR23, 0x40000040 ;  /* 0x4000004000177882 */ /* 0x000fe20000000000 */
[----:B------:R-:W-:Y:S01]  /*1c20*/  UMOV UR27, 0x40000040 ;  /* 0x40000040001b7882 */ /* 0x000fe20000000000 */
[----:B------:R-:W-:Y:S01]  /*1c30*/  ULOP3.LUT UR5, UR4, 0x10000, URZ, 0xfc, !UPT ;  /* 0x0001000004057892 */ /* 0x000fe2000f8efc3f */
[--C-:B------:R-:W-:Y:S01]  /*1c40*/  IMAD.MOV.U32 R118, RZ, RZ, R119.reuse ;  /* 0x000000ffff767224 */ /* 0x100fe200078e0077 */
[----:B------:R-:W-:Y:S01]  /*1c50*/  ULOP3.LUT UR4, UR37, 0x10000, URZ, 0xfc, !UPT ;  /* 0x0001000025047892 */ /* 0x000fe2000f8efc3f */
[----:B------:R-:W-:Y:S01]  /*1c60*/  R2UR UR37, R17 ;  /* 0x00000000112572ca */ /* 0x000fe200000e0000 */
[----:B------:R-:W-:Y:S01]  /*1c70*/  UIMAD UR6, UR36, 0xa80, UR5 ;  /* 0x00000a80240678a4 */ /* 0x000fe2000f8e0205 */
[----:B------:R-:W-:Y:S01]  /*1c80*/  @!P1 PRMT R2, RZ, 0x654, R2 ;  /* 0x00000654ff029816 */ /* 0x000fe20000000002 */
[----:B------:R-:W-:Y:S01]  /*1c90*/  IMAD.U32 R8, RZ, RZ, UR5 ;  /* 0x00000005ff087e24 */ /* 0x000fe2000f8e00ff */
[----:B------:R-:W-:Y:S01]  /*1ca0*/  UMOV UR5, 0x40000040 ;  /* 0x4000004000057882 */ /* 0x000fe20000000000 */
[----:B------:R-:W-:Y:S01]  /*1cb0*/  UIADD3 UR10, UR6, 0x80, URZ ;  /* 0x00000080060a7890 */ /* 0x000fe2000fffe03f */
[----:B------:R-:W-:Y:S01]  /*1cc0*/  IMAD.MOV.U32 R117, RZ, RZ, R119 ;  /* 0x000000ffff757224 */ /* 0x000fe200078e0077 */
[----:B------:R-:W-:Y:S01]  /*1cd0*/  UMOV UR8, UR4 ;  /* 0x0000000400087c82 */ /* 0x000fe20008000000 */
[----:B------:R-:W-:Y:S01]  /*1ce0*/  UMOV UR9, UR5 ;  /* 0x0000000500097c82 */ /* 0x000fe20008000000 */
[----:B------:R-:W-:-:S02]  /*1cf0*/  UIADD3 UR14, UR6, 0x200, URZ ;  /* 0x00000200060e7890 */ /* 0x000fc4000fffe03f */
[----:B------:R-:W-:Y:S01]  /*1d00*/  HGMMA.64x16x16.F32 R72, gdesc[UR4], RZ, !UPT, gsb0 ;  /* 0x00200000044879f0 */ /* 0x000fe2000c0008ff */
[----:B------:R-:W-:Y:S01]  /*1d10*/  UMOV UR12, UR4 ;  /* 0x00000004000c7c82 */ /* 0x000fe20008000000 */
[----:B------:R-:W-:Y:S01]  /*1d20*/  UMOV UR13, UR5 ;  /* 0x00000005000d7c82 */ /* 0x000fe20008000000 */
[----:B------:R-:W-:Y:S01]  /*1d30*/  UIADD3 UR18, UR6, 0x280, URZ ;  /* 0x0000028006127890 */ /* 0x000fe2000fffe03f */
[----:B------:R-:W-:Y:S01]  /*1d40*/  IMAD.U32 R0, RZ, RZ, UR37 ;  /* 0x00000025ff007e24 */ /* 0x000fe2000f8e00ff */
[----:B------:R-:W-:Y:S01]  /*1d50*/  UMOV UR16, UR4 ;  /* 0x0000000400107c82 */ /* 0x000fe20008000000 */
        /* <DEDUP_REMOVED lines=121> */
[----:B------:R-:W-:Y:S02]  /*24f0*/  R2UR UR11, R18 ;  /* 0x00000000120b72ca */ /* 0x000fe400000e0000 */
        /* <DEDUP_REMOVED lines=347> */
[----:B------:R-:W-:Y:S02]  /*3ab0*/  UIMAD UR7, UR38, -0x70, UR39 ;  /* 0xffffff90260778a4 */ /* 0x000fe4000f8e0227 */
[----:B------:R-:W-:Y:S02]  /*3ac0*/  UIADD3 UR38, UR38, -0x2, URZ ;  /* 0xfffffffe26267890 */ /* 0x000fe4000fffe03f */
[----:B------:R-:W-:Y:S02]  /*3ad0*/  UIADD3 UR10, -UR11, 0x71, UR7 ;  /* 0x000000710b0a7890 */ /* 0x000fe4000fffe107 */
[----:B------:R-:W-:-:S04]  /*3ae0*/  UIADD3 UR7, UR7, 0x70, URZ ;  /* 0x0000007007077890 */ /* 0x000fc8000fffe03f */
[----:B------:R-:W-:Y:S02]  /*3af0*/  IMAD.U32 R5, RZ, RZ, UR10 ;  /* 0x0000000aff057e24 */ /* 0x000fe4000f8e00ff */
[----:B------:R-:W-:Y:S02]  /*3b00*/  IMAD.U32 R3, RZ, RZ, UR7 ;  /* 0x00000007ff037e24 */ /* 0x000fe4000f8e00ff */
[----:B------:R-:W-:Y:S02]  /*3b10*/  IMAD R6, R204, -0x2, R5 ;  /* 0xfffffffecc067824 */ /* 0x000fe400078e0205 */
[----:B------:R-:W-:Y:S02]  /*3b20*/  IMAD R5, R0, 0x80, R205 ;  /* 0x0000008000057824 */ /* 0x000fe400078e02cd */
        /* <DEDUP_REMOVED lines=23> */
[----:B------:R-:W-:Y:S01]  /*3ca0*/  ISETP.GT.AND P2, PT, R0, 0x9, PT ;  /* 0x000000090000780c */ /* 0x000fe20003f44270 */
[----:B------:R-:W-:Y:S01]  /*3cb0*/  HGMMA.64x16x16.F32 R64, gdesc[UR52], R64, gsb0 ;  /* 0x00200000344079f0 */ /* 0x000fe20008000840 */
[----:B------:R-:W-:Y:S01]  /*3cc0*/  UIADD3 UR54, UR6, 0x806, URZ ;  /* 0x0000080606367890 */ /* 0x000fe2000fffe03f */
[----:B------:R-:W-:Y:S01]  /*3cd0*/  FSEL R13, R78, -INF , P4 ;  /* 0xff8000004e0d7808 */ /* 0x000fe20002000000 */
[----:B------:R-:W-:Y:S01]  /*3ce0*/  UMOV UR55, 0x40000040 ;  /* 0x4000004000377882 */ /* 0x000fe20000000000 */
[----:B------:R-:W-:Y:S01]  /*3cf0*/  FMNMX.FTZ R4, R7, R75, !PT ;  /* 0x0000004b07047209 */ /* 0x000fe20007810000 */
[----:B------:R-:W-:Y:S01]  /*3d00*/  IMAD.MOV.U32 R78, RZ, RZ, R119 ;  /* 0x000000ffff4e7224 */ /* 0x000fe200078e0077 */
        /* <DEDUP_REMOVED lines=15> */
[----:B------:R-:W-:Y:S01]  /*3e00*/  UMOV UR55, 0x40000040 ;  /* 0x4000004000377882 */ /* 0x000fe20000000000 */
[----:B------:R-:W-:Y:S02]  /*3e10*/  ISETP.GT.AND P2, PT, R0, 0x19, PT ;  /* 0x000000190000780c */ /* 0x000fe40003f44270 */
[----:B------:R-:W-:Y:S01]  /*3e20*/  FSEL R81, R70, -INF , P3 ;  /* 0xff80000046517808 */ /* 0x000fe20001800000 */
[----:B------:R-:W-:Y:S01]  /*3e30*/  IMAD.MOV.U32 R70, RZ, RZ, R119 ;  /* 0x000000ffff467224 */ /* 0x000fe200078e0077 */
[----:B------:R-:W-:Y:S02]  /*3e40*/  FMNMX.FTZ R4, R67, R4, !PT ;  /* 0x0000000443047209 */ /* 0x000fe40007810000 */
        /* <DEDUP_REMOVED lines=14> */
[----:B------:R-:W-:Y:S01]  /*3f30*/  UMOV UR55, 0x40000040 ;  /* 0x4000004000377882 */ /* 0x000fe20000000000 */
[----:B------:R-:W-:Y:S01]  /*3f40*/  FSEL R85, R62, -INF , P3 ;  /* 0xff8000003e557808 */ /* 0x000fe20001800000 */
[----:B------:R-:W-:Y:S01]  /*3f50*/  IMAD.MOV.U32 R62, RZ, RZ, R119 ;  /* 0x000000ffff3e7224 */ /* 0x000fe200078e0077 */
[----:B------:R-:W-:Y:S02]  /*3f60*/  FMNMX.FTZ R4, R59, R4, !PT ;  /* 0x000000043b047209 */ /* 0x000fe40007810000 */
        /* <DEDUP_REMOVED lines=33> */
[----:B------:R-:W-:Y:S01]  /*4180*/  UMOV UR55, 0x40000040 ;  /* 0x4000004000377882 */ /* 0x000fe20000000000 */
[----:B------:R-:W-:Y:S01]  /*4190*/  ISETP.GT.AND P2, PT, R0, 0x49, PT ;  /* 0x000000490000780c */ /* 0x000fe20003f44270 */
[----:B------:R-:W-:Y:S01]  /*41a0*/  ULDC UR6, c[0x0][0x988] ;  /* 0x0002620000067ab9 */ /* 0x000fe20000000800 */
[----:B------:R-:W-:Y:S02]  /*41b0*/  FSEL R97, R46, -INF , P3 ;  /* 0xff8000002e617808 */ /* 0x000fe40001800000 */
[----:B------:R-:W-:-:S02]  /*41c0*/  FMNMX.FTZ R4, R95, R4, !PT ;  /* 0x000000045f047209 */ /* 0x000fc40007810000 */
[C---:B------:R-:W-:Y:S02]  /*41d0*/  ISETP.GT.AND P3, PT, R0.reuse, 0x50, PT ;  /* 0x000000500000780c */ /* 0x040fe40003f64270 */
[----:B------:R-:W-:Y:S02]  /*41e0*/  FSEL R99, R47, -INF , P2 ;  /* 0xff8000002f637808 */ /* 0x000fe40001000000 */
[----:B------:R-:W-:Y:S02]  /*41f0*/  FMNMX.FTZ R4, R97, R4, !PT ;  /* 0x0000000461047209 */ /* 0x000fe40007810000 */
[----:B------:R-:W-:Y:S02]  /*4200*/  ISETP.GT.AND P2, PT, R0, 0x51, PT ;  /* 0x000000510000780c */ /* 0x000fe40003f44270 */
[----:B------:R-:W-:Y:S01]  /*4210*/  FMNMX.FTZ R4, R99, R4, !PT ;  /* 0x0000000463047209 */ /* 0x000fe20007810000 */
[----:B------:R-:W-:Y:S02]  /*4220*/  WARPGROUP.DEPBAR.LE gsb0, 0x0 ;  /* 0x00008000000079c5 */ /* 0x000fe40000010000 */
[----:B------:R-:W-:Y:S01]  /*4230*/  WARPGROUP.ARRIVE ;  /* 0x00000000000079c5 */ /* 0x000fe20000000000 */
[----:B------:R-:W-:-:S02]  /*4240*/  FSEL R101, R34, -INF , P3 ;  /* 0xff80000022657808 */ /* 0x000fc40001800000 */
[C---:B------:R-:W-:Y:S02]  /*4250*/  ISETP.GT.AND P3, PT, R0.reuse, 0x58, PT ;  /* 0x000000580000780c */ /* 0x040fe40003f64270 */
[----:B------:R-:W-:Y:S01]  /*4260*/  FSEL R103, R35, -INF , P2 ;  /* 0xff80000023677808 */ /* 0x000fe20001000000 */
[----:B------:R-:W-:Y:S01]  /*4270*/  HGMMA.64x16x16.F32 R24, gdesc[UR52], R24, gsb0 ;  /* 0x00200000341879f0 */ /* 0x000fe20008000818 */
[----:B------:R-:W-:Y:S02]  /*4280*/  FMNMX.FTZ R4, R101, R4, !PT ;  /* 0x0000000465047209 */ /* 0x000fe40007810000 */
[----:B------:R-:W-:Y:S02]  /*4290*/  ISETP.GT.AND P2, PT, R0, 0x59, PT ;  /* 0x000000590000780c */ /* 0x000fe40003f44270 */
        /* <DEDUP_REMOVED lines=18> */
[----:B------:R-:W-:Y:S02]  /*43c0*/  ISETP.GT.AND P3, PT, R3, 0x1, PT ;  /* 0x000000010300780c */ /* 0x000fe40003f64270 */
[----:B------:R-:W-:Y:S02]  /*43d0*/  FMNMX.FTZ R9, R115, R4, !PT ;  /* 0x0000000473097209 */ /* 0x000fe40007810000 */
        /* <DEDUP_REMOVED lines=11> */
[----:B-1----:R-:W-:Y:S01]  /*4490*/  FMNMX.FTZ R10, R9, R0, !PT ;  /* 0x00000000090a7209 */ /* 0x002fe20007810000 */
[----:B------:R-:W-:Y:S01]  /*44a0*/  IMAD.U32 R0, RZ, RZ, UR6 ;  /* 0x00000006ff007e24 */ /* 0x000fe2000f8e00ff */
[----:B------:R-:W-:Y:S01]  /*44b0*/  FSEL R9, R76, -INF , P4 ;  /* 0xff8000004c097808 */ /* 0x000fe20002000000 */
[----:B------:R-:W-:Y:S01]  /*44c0*/  UIADD3 UR6, UR39, -UR11, URZ ;  /* 0x8000000b27067290 */ /* 0x000fe2000fffe03f */
[----:B------:R-:W-:Y:S01]  /*44d0*/  FSEL R49, R49, -INF , P3 ;  /* 0xff80000031317808 */ /* 0x000fe20001800000 */
[----:B------:R-:W1:Y:S01]  /*44e0*/  SHFL.BFLY PT, R11, R10, 0x1, 0x1f ;  /* 0x0c201f000a0b7f89 */ /* 0x000e6200000e0000 */
[----:B------:R-:W-:Y:S01]  /*44f0*/  ISETP.GT.AND P3, PT, R3, 0x39, PT ;  /* 0x000000390300780c */ /* 0x000fe20003f64270 */
[----:B------:R-:W-:Y:S01]  /*4500*/  ULEA UR7, UR37, UR6, 0x7 ;  /* 0x0000000625077291 */ /* 0x000fe2000f8e383f */
[----:B------:R-:W-:-:S02]  /*4510*/  IMAD.MOV.U32 R76, RZ, RZ, R119 ;  /* 0x000000ffff4c7224 */ /* 0x000fc400078e0077 */
[----:B------:R-:W-:Y:S01]  /*4520*/  FSEL R53, R53, -INF , P3 ;  /* 0xff80000035357808 */ /* 0x000fe20001800000 */
[----:B------:R-:W-:Y:S01]  /*4530*/  UMOV UR6, URZ ;  /* 0x0000003f00067c82 */ /* 0x000fe20008000000 */
[----:B------:R-:W-:Y:S01]  /*4540*/  ISETP.GT.AND P3, PT, R3, 0x41, PT ;  /* 0x000000410300780c */ /* 0x000fe20003f64270 */
[----:B------:R-:W-:-:S03]  /*4550*/  UIMAD.WIDE UR6, UR7, -0x6db6db6d, UR6 ;  /* 0x92492493070678a5 */ /* 0x000fc6000f8e0206 */
[----:B------:R-:W-:Y:S01]  /*4560*/  FSEL R41, R41, -INF , P3 ;  /* 0xff80000029297808 */ /* 0x000fe20001800000 */
[----:B------:R-:W-:Y:S01]  /*4570*/  USHF.R.U32.HI UR6, URZ, 0x1f, UR7 ;  /* 0x0000001f3f067899 */ /* 0x000fe20008011607 */
[----:B------:R-:W-:-:S03]  /*4580*/  ISETP.GT.AND P3, PT, R3, 0x49, PT ;  /* 0x000000490300780c */ /* 0x000fc60003f64270 */
[----:B------:R-:W-:Y:S01]  /*4590*/  ULEA.HI.SX32 UR6, UR7, UR6, 0x1a ;  /* 0x0000000607067291 */ /* 0x000fe2000f8fd23f */
[----:B------:R-:W-:Y:S02]  /*45a0*/  FSEL R45, R45, -INF , P3 ;  /* 0xff8000002d2d7808 */ /* 0x000fe40001800000 */
[----:B------:R-:W-:Y:S01]  /*45b0*/  ISETP.GT.AND P3, PT, R3, 0x51, PT ;  /* 0x000000510300780c */ /* 0x000fe20003f64270 */
[----:B------:R-:W-:-:S03]  /*45c0*/  UISETP.LT.AND UP0, UPT, URZ, UR6, UPT ;  /* 0x000000063f00728c */ /* 0x000fc6000bf01270 */
[----:B------:R-:W-:Y:S01]  /*45d0*/  FSEL R33, R33, -INF , P3 ;  /* 0xff80000021217808 */ /* 0x000fe20001800000 */
[----:B------:R-:W-:Y:S01]  /*45e0*/  USEL UR10, URZ, UR6, !UP0 ;  /* 0x000000063f0a7287 */ /* 0x000fe2000c000000 */
[----:B-1----:R-:W-:Y:S02]  /*45f0*/  FMNMX.FTZ R4, R10, R11, !PT ;  /* 0x0000000b0a047209 */ /* 0x002fe40007810000 */
[----:B------:R-:W-:Y:S01]  /*4600*/  ISETP.GT.AND P3, PT, R3, 0x59, PT ;  /* 0x000000590300780c */ /* 0x000fe20003f64270 */
[----:B------:R-:W-:Y:S01]  /*4610*/  UISETP.GE.AND UP0, UPT, UR38, UR10, UPT ;  /* 0x0000000a2600728c */ /* 0x000fe2000bf06270 */
[C---:B------:R-:W-:Y:S01]  /*4620*/  FSETP.NEU.FTZ.AND P2, PT, R4.reuse, -INF , PT ;  /* 0xff8000000400780b */ /* 0x040fe20003f5d000 */
[----:B------:R-:W-:Y:S01]  /*4630*/  FMUL.FTZ R11, R4, R0 ;  /* 0x00000000040b7220 */ /* 0x000fe20000410000 */
[----:B------:R-:W-:Y:S02]  /*4640*/  FSEL R37, R37, -INF , P3 ;  /* 0xff80000025257808 */ /* 0x000fe40001800000 */
[----:B------:R-:W-:-:S02]  /*4650*/  ISETP.GT.AND P3, PT, R3, 0x61, PT ;  /* 0x000000610300780c */ /* 0x000fc40003f64270 */
        /* <DEDUP_REMOVED lines=8> */
[----:B------:R-:W-:Y:S01]  /*46e0*/  FMNMX.FTZ R10, R7, R73, !PT ;  /* 0x00000049070a7209 */ /* 0x000fe20007810000 */
[-CC-:B------:R-:W-:Y:S01]  /*46f0*/  FFMA.FTZ R6, R75, R0.reuse, -R30.reuse ;  /* 0x000000004b067223 */ /* 0x180fe2000001081e */
[----:B------:R-:W-:Y:S01]  /*4700*/  FSEL R77, R77, -INF , P2 ;  /* 0xff8000004d4d7808 */ /* 0x000fe20001000000 */
[----:B------:R-:W-:Y:S01]  /*4710*/  MUFU.EX2 R201, R201 ;  /* 0x000000c900c97308 */ /* 0x000fe20000000800 */
[----:B------:R-:W-:Y:S01]  /*4720*/  ISETP.GT.AND P2, PT, R3, 0x10, PT ;  /* 0x000000100300780c */ /* 0x000fe20003f44270 */
[--C-:B------:R-:W-:Y:S01]  /*4730*/  FFMA.FTZ R79, R79, R0, -R30.reuse ;  /* 0x000000004f4f7223 */ /* 0x100fe2000001081e */
[----:B------:R-:W-:Y:S01]  /*4740*/  FMNMX.FTZ R10, R9, R10, !PT ;  /* 0x0000000a090a7209 */ /* 0x000fe20007810000 */
[-CC-:B------:R-:W-:Y:S01]  /*4750*/  FFMA.FTZ R67, R67, R0.reuse, -R30.reuse ;  /* 0x0000000043437223 */ /* 0x180fe2000001081e */
[----:B------:R-:W-:Y:S01]  /*4760*/  FSEL R11, R64, -INF , P2 ;  /* 0xff800000400b7808 */ /* 0x000fe20001000000 */
[--C-:B------:R-:W-:Y:S01]  /*4770*/  FFMA.FTZ R199, R81, R0, -R30.reuse ;  /* 0x0000000051c77223 */ /* 0x100fe2000001081e */
[----:B------:R-:W-:Y:S01]  /*4780*/  FMNMX.FTZ R10, R77, R10, !PT ;  /* 0x0000000a4d0a7209 */ /* 0x000fe20007810000 */
[----:B------:R-:W1:Y:S01]  /*4790*/  MUFU.EX2 R6, R6 ;  /* 0x0000000600067308 */ /* 0x000e620000000800 */
[----:B------:R-:W-:Y:S01]  /*47a0*/  ISETP.GT.AND P2, PT, R3, 0x18, PT ;  /* 0x000000180300780c */ /* 0x000fe20003f44270 */
[--C-:B------:R-:W-:Y:S01]  /*47b0*/  FFMA.FTZ R55, R55, R0, -R30.reuse ;  /* 0x0000000037377223 */ /* 0x100fe2000001081e */
[----:B------:R-:W-:Y:S01]  /*47c0*/  FMNMX.FTZ R10, R11, R10, !PT ;  /* 0x0000000a0b0a7209 */ /* 0x000fe20007810000 */
[-CC-:B------:R-:W-:Y:S01]  /*47d0*/  FFMA.FTZ R71, R71, R0.reuse, -R30.reuse ;  /* 0x0000000047477223 */ /* 0x180fe2000001081e */
[----:B------:R-:W-:Y:S01]  /*47e0*/  FSEL R13, R68, -INF , P2 ;  /* 0xff800000440d7808 */ /* 0x000fe20001000000 */
[--C-:B------:R-:W-:Y:S01]  /*47f0*/  FFMA.FTZ R193, R83, R0, -R30.reuse ;  /* 0x0000000053c17223 */ /* 0x100fe2000001081e */
[----:B------:R-:W-:Y:S01]  /*4800*/  FMNMX.FTZ R12, R65, R10, !PT ;  /* 0x0000000a410c7209 */ /* 0x000fe20007810000 */
[----:B------:R-:W2:Y:S01]  /*4810*/  MUFU.EX2 R203, R203 ;  /* 0x000000cb00cb7308 */ /* 0x000ea20000000800 */
[----:B------:R-:W-:Y:S01]  /*4820*/  ISETP.GT.AND P2, PT, R3, 0x20, PT ;  /* 0x000000200300780c */ /* 0x000fe20003f44270 */
[--C-:B------:R-:W-:Y:S01]  /*4830*/  FFMA.FTZ R59, R59, R0, -R30.reuse ;  /* 0x000000003b3b7223 */ /* 0x100fe2000001081e */
[----:B------:R-:W-:Y:S01]  /*4840*/  FMNMX.FTZ R12, R13, R12, !PT ;  /* 0x0000000c0d0c7209 */ /* 0x000fe20007810000 */
[-CC-:B------:R-:W-:Y:S01]  /*4850*/  FFMA.FTZ R85, R85, R0.reuse, -R30.reuse ;  /* 0x0000000055557223 */ /* 0x180fe2000001081e */
[----:B------:R-:W-:Y:S01]  /*4860*/  FSEL R15, R56, -INF , P2 ;  /* 0xff800000380f7808 */ /* 0x000fe20001000000 */
[--C-:B------:R-:W-:Y:S01]  /*4870*/  FFMA.FTZ R63, R63, R0, -R30.reuse ;  /* 0x000000003f3f7223 */ /* 0x100fe2000001081e */
[----:B------:R-:W-:Y:S01]  /*4880*/  FMNMX.FTZ R12, R69, R12, !PT ;  /* 0x0000000c450c7209 */ /* 0x000fe20007810000 */
[----:B------:R-:W3:Y:S01]  /*4890*/  MUFU.EX2 R10, R79 ;  /* 0x0000004f000a7308 */ /* 0x000ee20000000800 */
[----:B------:R-:W-:Y:S01]  /*48a0*/  ISETP.GT.AND P2, PT, R3, 0x28, PT ;  /* 0x000000280300780c */ /* 0x000fe20003f44270 */
[--C-:B------:R-:W-:Y:S01]  /*48b0*/  FFMA.FTZ R87, R87, R0, -R30.reuse ;  /* 0x0000000057577223 */ /* 0x100fe2000001081e */
[----:B------:R-:W-:Y:S01]  /*48c0*/  FMNMX.FTZ R12, R15, R12, !PT ;  /* 0x0000000c0f0c7209 */ /* 0x000fe20007810000 */
[-CC-:B------:R-:W-:Y:S01]  /*48d0*/  FFMA.FTZ R89, R89, R0.reuse, -R30.reuse ;  /* 0x0000000059597223 */ /* 0x180fe2000001081e */
[----:B------:R-:W-:Y:S01]  /*48e0*/  FSEL R21, R60, -INF , P2 ;  /* 0xff8000003c157808 */ /* 0x000fe20001000000 */
[--C-:B------:R-:W-:Y:S01]  /*48f0*/  FFMA.FTZ R91, R91, R0, -R30.reuse ;  /* 0x000000005b5b7223 */ /* 0x100fe2000001081e */
[----:B------:R-:W-:Y:S01]  /*4900*/  FMNMX.FTZ R14, R57, R12, !PT ;  /* 0x0000000c390e7209 */ /* 0x000fe20007810000 */
[----:B------:R-:W4:Y:S01]  /*4910*/  MUFU.EX2 R197, R197 ;  /* 0x000000c500c57308 */ /* 0x000f220000000800 */
[----:B------:R-:W-:Y:S01]  /*4920*/  ISETP.GT.AND P2, PT, R3, 0x30, PT ;  /* 0x000000300300780c */ /* 0x000fe20003f44270 */
[--C-:B------:R-:W-:Y:S01]  /*4930*/  FFMA.FTZ R93, R93, R0, -R30.reuse ;  /* 0x000000005d5d7223 */ /* 0x100fe2000001081e */
[----:B------:R-:W-:Y:S01]  /*4940*/  FMNMX.FTZ R14, R21, R14, !PT ;  /* 0x0000000e150e7209 */ /* 0x000fe20007810000 */
[-CC-:B------:R-:W-:Y:S01]  /*4950*/  FFMA.FTZ R95, R95, R0.reuse, -R30.reuse ;  /* 0x000000005f5f7223 */ /* 0x180fe2000001081e */
[----:B------:R-:W-:Y:S01]  /*4960*/  FSEL R27, R48, -INF , P2 ;  /* 0xff800000301b7808 */ /* 0x000fe20001000000 */
[--C-:B------:R-:W-:Y:S01]  /*4970*/  FFMA.FTZ R97, R97, R0, -R30.reuse ;  /* 0x0000000061617223 */ /* 0x100fe2000001081e */
[----:B------:R-:W-:Y:S01]  /*4980*/  FMNMX.FTZ R14, R61, R14, !PT ;  /* 0x0000000e3d0e7209 */ /* 0x000fe20007810000 */
[----:B------:R-:W5:Y:S01]  /*4990*/  MUFU.EX2 R12, R67 ;  /* 0x00000043000c7308 */ /* 0x000f620000000800 */
[----:B------:R-:W-:Y:S01]  /*49a0*/  ISETP.GT.AND P2, PT, R3, 0x38, PT ;  /* 0x000000380300780c */ /* 0x000fe20003f44270 */
[--C-:B------:R-:W-:Y:S01]  /*49b0*/  FFMA.FTZ R99, R99, R0, -R30.reuse ;  /* 0x0000000063637223 */ /* 0x100fe2000001081e */
[----:B------:R-:W-:Y:S01]  /*49c0*/  FMNMX.FTZ R14, R27, R14, !PT ;  /* 0x0000000e1b0e7209 */ /* 0x000fe20007810000 */
[-CC-:B------:R-:W-:Y:S01]  /*49d0*/  FFMA.FTZ R101, R101, R0.reuse, -R30.reuse ;  /* 0x0000000065657223 */ /* 0x180fe2000001081e */
[----:B------:R-:W-:Y:S01]  /*49e0*/  FSEL R31, R52, -INF , P2 ;  /* 0xff800000341f7808 */ /* 0x000fe20001000000 */
[--C-:B------:R-:W-:Y:S01]  /*49f0*/  FFMA.FTZ R103, R103, R0, -R30.reuse ;  /* 0x0000000067677223 */ /* 0x100fe2000001081e */
[----:B------:R-:W-:Y:S01]  /*4a00*/  FMNMX.FTZ R20, R49, R14, !PT ;  /* 0x0000000e31147209 */ /* 0x000fe20007810000 */
        /* <DEDUP_REMOVED lines=8> */
[----:B------:R2:W-:Y:S01]  /*4a90*/  MUFU.EX2 R34, R55 ;  /* 0x0000003700227308 */ /* 0x0005e20000000800 */
[----:B------:R-:W-:Y:S01]  /*4aa0*/  ISETP.GT.AND P2, PT, R3, 0x48, PT ;  /* 0x000000480300780c */ /* 0x000fe20003f44270 */
[--C-:B------:R-:W-:Y:S01]  /*4ab0*/  FFMA.FTZ R111, R111, R0, -R30.reuse ;  /* 0x000000006f6f7223 */ /* 0x100fe2000001081e */
[----:B------:R-:W-:Y:S01]  /*4ac0*/  FMNMX.FTZ R20, R35, R20, !PT ;  /* 0x0000001423147209 */ /* 0x000fe20007810000 */
[----:B------:R-:W-:Y:S01]  /*4ad0*/  FFMA.FTZ R113, R113, R0, -R30 ;  /* 0x0000000071717223 */ /* 0x000fe2000001081e */
[----:B------:R-:W-:Y:S01]  /*4ae0*/  FSEL R39, R44, -INF , P2 ;  /* 0xff8000002c277808 */ /* 0x000fe20001000000 */
[----:B-1----:R-:W-:Y:S01]  /*4af0*/  FADD.FTZ R44, R201, R6 ;  /* 0x00000006c92c7221 */ /* 0x002fe20000010000 */
[----:B------:R-:W-:Y:S01]  /*4b00*/  FMNMX.FTZ R26, R41, R20, !PT ;  /* 0x00000014291a7209 */ /* 0x000fe20007810000 */
[----:B------:R-:W-:Y:S01]  /*4b10*/  MUFU.EX2 R14, R71 ;  /* 0x00000047000e7308 */ /* 0x000fe20000000800 */
[----:B------:R-:W-:Y:S01]  /*4b20*/  ISETP.GT.AND P2, PT, R3, 0x50, PT ;  /* 0x000000500300780c */ /* 0x000fe20003f44270 */
[----:B--2---:R-:W-:Y:S01]  /*4b30*/  FADD.FTZ R55, R203, R44 ;  /* 0x0000002ccb377221 */ /* 0x004fe20000010000 */
[----:B------:R-:W-:Y:S01]  /*4b40*/  FMNMX.FTZ R26, R39, R26, !PT ;  /* 0x0000001a271a7209 */ /* 0x000fe20007810000 */
[----:B------:R-:W-:Y:S01]  /*4b50*/  FFMA.FTZ R30, R115, R0, -R30 ;  /* 0x00000000731e7223 */ /* 0x000fe2000001081e */
[----:B------:R-:W-:Y:S01]  /*4b60*/  FSEL R43, R32, -INF , P2 ;  /* 0xff800000202b7808 */ /* 0x000fe20001000000 */
[----:B---3--:R-:W-:Y:S01]  /*4b70*/  FADD.FTZ R44, R10, R55 ;  /* 0x000000370a2c7221 */ /* 0x008fe20000010000 */
[----:B------:R-:W-:Y:S01]  /*4b80*/  FMNMX.FTZ R26, R45, R26, !PT ;  /* 0x0000001a2d1a7209 */ /* 0x000fe20007810000 */
[----:B------:R-:W-:Y:S01]  /*4b90*/  MUFU.EX2 R193, R193 ;  /* 0x000000c100c17308 */ /* 0x000fe20000000800 */
[----:B------:R-:W-:Y:S01]  /*4ba0*/  ISETP.GT.AND P2, PT, R3, 0x58, PT ;  /* 0x000000580300780c */ /* 0x000fe20003f44270 */
[----:B----4-:R-:W-:Y:S01]  /*4bb0*/  FADD.FTZ R55, R197, R44 ;  /* 0x0000002cc5377221 */ /* 0x010fe20000010000 */
[----:B------:R-:W-:Y:S01]  /*4bc0*/  FMNMX.FTZ R26, R43, R26, !PT ;  /* 0x0000001a2b1a7209 */ /* 0x000fe20007810000 */
[----:B------:R-:W-:Y:S01]  /*4bd0*/  IMAD.MOV.U32 R115, RZ, RZ, R119 ;  /* 0x000000ffff737224 */ /* 0x000fe200078e0077 */
[----:B------:R-:W-:Y:S01]  /*4be0*/  FSEL R47, R36, -INF , P2 ;  /* 0xff800000242f7808 */ /* 0x000fe20001000000 */
[----:B-----5:R-:W-:Y:S01]  /*4bf0*/  FADD.FTZ R44, R12, R55 ;  /* 0x000000370c2c7221 */ /* 0x020fe20000010000 */
[----:B------:R-:W-:Y:S01]  /*4c00*/  FMNMX.FTZ R26, R33, R26, !PT ;  /* 0x0000001a211a7209 */ /* 0x000fe20007810000 */
[----:B------:R-:W-:Y:S01]  /*4c10*/  MUFU.EX2 R20, R59 ;  /* 0x0000003b00147308 */ /* 0x000fe20000000800 */
[----:B------:R-:W-:Y:S01]  /*4c20*/  ISETP.GT.AND P2, PT, R3, 0x60, PT ;  /* 0x000000600300780c */ /* 0x000fe20003f44270 */
[--C-:B------:R-:W-:Y:S01]  /*4c30*/  IMAD.MOV.U32 R83, RZ, RZ, R119.reuse ;  /* 0x000000ffff537224 */ /* 0x100fe200078e0077 */
[----:B------:R-:W-:Y:S01]  /*4c40*/  FMNMX.FTZ R26, R47, R26, !PT ;  /* 0x0000001a2f1a7209 */ /* 0x000fe20007810000 */
[--C-:B------:R-:W-:Y:S01]  /*4c50*/  IMAD.MOV.U32 R81, RZ, RZ, R119.reuse ;  /* 0x000000ffff517224 */ /* 0x100fe200078e0077 */
[----:B------:R-:W-:Y:S01]  /*4c60*/  FSEL R51, R24, -INF , P2 ;  /* 0xff80000018337808 */ /* 0x000fe20001000000 */
[--C-:B------:R-:W-:Y:S01]  /*4c70*/  IMAD.MOV.U32 R79, RZ, RZ, R119.reuse ;  /* 0x000000ffff4f7224 */ /* 0x100fe200078e0077 */
[----:B------:R-:W-:Y:S01]  /*4c80*/  FMNMX.FTZ R26, R37, R26, !PT ;  /* 0x0000001a251a7209 */ /* 0x000fe20007810000 */
[----:B------:R-:W-:Y:S01]  /*4c90*/  MUFU.EX2 R85, R85 ;  /* 0x0000005500557308 */ /* 0x000fe20000000800 */
[----:B------:R-:W-:Y:S01]  /*4ca0*/  ISETP.GT.AND P2, PT, R3, 0x68, PT ;  /* 0x000000680300780c */ /* 0x000fe20003f44270 */
[--C-:B------:R-:W-:Y:S01]  /*4cb0*/  IMAD.MOV.U32 R75, RZ, RZ, R119.reuse ;  /* 0x000000ffff4b7224 */ /* 0x100fe200078e0077 */
[----:B------:R-:W-:Y:S01]  /*4cc0*/  FMNMX.FTZ R26, R51, R26, !PT ;  /* 0x0000001a331a7209 */ /* 0x000fe20007810000 */
[--C-:B------:R-:W-:Y:S01]  /*4cd0*/  IMAD.MOV.U32 R72, RZ, RZ, R119.reuse ;  /* 0x000000ffff487224 */ /* 0x100fe200078e0077 */
[----:B------:R-:W-:Y:S01]  /*4ce0*/  ISETP.GT.AND P3, PT, R3, 0x69, PT ;  /* 0x000000690300780c */ /* 0x000fe20003f64270 */
[--C-:B------:R-:W-:Y:S01]  /*4cf0*/  IMAD.MOV.U32 R68, RZ, RZ, R119.reuse ;  /* 0x000000ffff447224 */ /* 0x100fe200078e0077 */
[----:B------:R-:W-:Y:S01]  /*4d00*/  FSEL R3, R28, -INF , P2 ;  /* 0xff8000001c037808 */ /* 0x000fe20001000000 */
[----:B------:R1:W2:Y:S01]  /*4d10*/  MUFU.EX2 R32, R63 ;  /* 0x0000003f00207308 */ /* 0x0002a20000000800 */
[----:B------:R-:W-:Y:S01]  /*4d20*/  FMNMX.FTZ R26, R25, R26, !PT ;  /* 0x0000001a191a7209 */ /* 0x000fe20007810000 */
[--C-:B------:R-:W-:Y:S01]  /*4d30*/  IMAD.MOV.U32 R67, RZ, RZ, R119.reuse ;  /* 0x000000ffff437224 */ /* 0x100fe200078e0077 */
[----:B------:R-:W-:Y:S01]  /*4d40*/  FSEL R29, R29, -INF , P3 ;  /* 0xff8000001d1d7808 */ /* 0x000fe20001800000 */
[--C-:B------:R-:W-:Y:S01]  /*4d50*/  IMAD.MOV.U32 R64, RZ, RZ, R119.reuse ;  /* 0x000000ffff407224 */ /* 0x100fe200078e0077 */
[----:B------:R-:W-:Y:S01]  /*4d60*/  FMNMX.FTZ R26, R3, R26, !PT ;  /* 0x0000001a031a7209 */ /* 0x000fe20007810000 */
[--C-:B------:R-:W-:Y:S01]  /*4d70*/  IMAD.MOV.U32 R60, RZ, RZ, R119.reuse ;  /* 0x000000ffff3c7224 */ /* 0x100fe200078e0077 */
[----:B------:R-:W-:Y:S01]  /*4d80*/  F2FP.F16.F32.PACK_AB R201, R6, R201 ;  /* 0x000000c906c9723e */ /* 0x000fe200000000ff */
[----:B------:R-:W-:Y:S01]  /*4d90*/  MUFU.EX2 R87, R87 ;  /* 0x0000005700577308 */ /* 0x000fe20000000800 */
[----:B------:R-:W-:Y:S01]  /*4da0*/  FMNMX.FTZ R26, R29, R26, !PT ;  /* 0x0000001a1d1a7209 */ /* 0x000fe20007810000 */
[--C-:B-1----:R-:W-:Y:S01]  /*4db0*/  IMAD.MOV.U32 R63, RZ, RZ, R119.reuse ;  /* 0x000000ffff3f7224 */ /* 0x102fe200078e0077 */
[----:B------:R-:W-:Y:S01]  /*4dc0*/  F2FP.F16.F32.PACK_AB R197, R12, R197 ;  /* 0x000000c50cc5723e */ /* 0x000fe200000000ff */
[----:B------:R-:W-:Y:S01]  /*4dd0*/  IMAD.U32 R12, RZ, RZ, UR10 ;  /* 0x0000000aff0c7e24 */ /* 0x000fe2000f8e00ff */
[----:B------:R-:W-:Y:S01]  /*4de0*/  F2FP.F16.F32.PACK_AB R203, R10, R203 ;  /* 0x000000cb0acb723e */ /* 0x000fe200000000ff */
[----:B------:R-:W1:Y:S01]  /*4df0*/  SHFL.BFLY PT, R5, R26, 0x2, 0x1f ;  /* 0x0c401f001a057f89 */ /* 0x000e6200000e0000 */
[----:B------:R-:W-:Y:S01]  /*4e00*/  MOV R71, R119 ;  /* 0x0000007700477202 */ /* 0x000fe20000000f00 */
[----:B------:R3:W4:Y:S01]  /*4e10*/  MUFU.EX2 R28, R89 ;  /* 0x00000059001c7308 */ /* 0x0007220000000800 */
[----:B--2---:R-:W-:Y:S01]  /*4e20*/  F2FP.F16.F32.PACK_AB R195, R32, R85 ;  /* 0x0000005520c3723e */ /* 0x004fe200000000ff */
[--C-:B------:R-:W-:Y:S01]  /*4e30*/  IMAD.MOV.U32 R59, RZ, RZ, R119.reuse ;  /* 0x000000ffff3b7224 */ /* 0x100fe200078e0077 */
[----:B------:R-:W-:Y:S01]  /*4e40*/  MOV R52, R119 ;  /* 0x0000007700347202 */ /* 0x000fe20000000f00 */
[----:B------:R-:W-:-:S02]  /*4e50*/  IMAD.MOV.U32 R56, RZ, RZ, R119 ;  /* 0x000000ffff387224 */ /* 0x000fc400078e0077 */
[--C-:B------:R-:W-:Y:S02]  /*4e60*/  IMAD.MOV.U32 R48, RZ, RZ, R119.reuse ;  /* 0x000000ffff307224 */ /* 0x100fe400078e0077 */
[----:B------:R-:W2:Y:S01]  /*4e70*/  MUFU.EX2 R91, R91 ;  /* 0x0000005b005b7308 */ /* 0x000ea20000000800 */
[----:B---3--:R-:W-:-:S07]  /*4e80*/  IMAD.MOV.U32 R89, RZ, RZ, R119 ;  /* 0x000000ffff597224 */ /* 0x008fce00078e0077 */
[----:B------:R-:W-:Y:S01]  /*4e90*/  MUFU.EX2 R93, R93 ;  /* 0x0000005d005d7308 */ /* 0x000fe20000000800 */
[----:B----4-:R-:W-:Y:S02]  /*4ea0*/  F2FP.F16.F32.PACK_AB R189, R28, R87 ;  /* 0x000000571cbd723e */ /* 0x010fe400000000ff */
[----:B-1----:R-:W-:-:S05]  /*4eb0*/  FMNMX.FTZ R24, R26, R5, !PT ;  /* 0x000000051a187209 */ /* 0x002fca0007810000 */
[----:B------:R1:W3:Y:S01]  /*4ec0*/  MUFU.EX2 R36, R95 ;  /* 0x0000005f00247308 */ /* 0x0002e20000000800 */
[----:B--2---:R-:W-:Y:S01]  /*4ed0*/  F2FP.F16.F32.PACK_AB R191, R34, R91 ;  /* 0x0000005b22bf723e */ /* 0x004fe200000000ff */
[----:B------:R-:W2:Y:S06]  /*4ee0*/  SHFL.BFLY PT, R5, R24, 0x1, 0x1f ;  /* 0x0c201f0018057f89 */ /* 0x000eac00000e0000 */
[----:B------:R-:W-:Y:S01]  /*4ef0*/  MUFU.EX2 R97, R97 ;  /* 0x0000006100617308 */ /* 0x000fe20000000800 */
[----:B-1----:R-:W-:-:S07]  /*4f00*/  IMAD.MOV.U32 R95, RZ, RZ, R119 ;  /* 0x000000ffff5f7224 */ /* 0x002fce00078e0077 */
[----:B------:R1:W4:Y:S01]  /*4f10*/  MUFU.EX2 R38, R99 ;  /* 0x0000006300267308 */ /* 0x0003220000000800 */
[----:B---3--:R-:W-:-:S07]  /*4f20*/  F2FP.F16.F32.PACK_AB R185, R36, R93 ;  /* 0x0000005d24b9723e */ /* 0x008fce00000000ff */
[----:B------:R-:W-:Y:S01]  /*4f30*/  MUFU.EX2 R101, R101 ;  /* 0x0000006500657308 */ /* 0x000fe20000000800 */
[----:B-1----:R-:W-:Y:S01]  /*4f40*/  IMAD.MOV.U32 R99, RZ, RZ, R119 ;  /* 0x000000ffff637224 */ /* 0x002fe200078e0077 */
[----:B--2---:R-:W-:-:S04]  /*4f50*/  FMNMX.FTZ R5, R24, R5, !PT ;  /* 0x0000000518057209 */ /* 0x004fc80007810000 */
[C---:B------:R-:W-:Y:S01]  /*4f60*/  FSETP.NEU.FTZ.AND P2, PT, R5.reuse, -INF , PT ;  /* 0xff8000000500780b */ /* 0x040fe20003f5d000 */
[----:B------:R-:W-:Y:S01]  /*4f70*/  FMUL.FTZ R24, R5, R0 ;  /* 0x0000000005187220 */ /* 0x000fe20000410000 */
[----:B------:R-:W1:Y:S01]  /*4f80*/  MUFU.EX2 R26, R103 ;  /* 0x00000067001a7308 */ /* 0x000e620000000800 */
[----:B----4-:R-:W-:-:S03]  /*4f90*/  F2FP.F16.F32.PACK_AB R187, R38, R97 ;  /* 0x0000006126bb723e */ /* 0x010fc600000000ff */
        /* <DEDUP_REMOVED lines=27> */
[-CC-:B------:R-:W-:Y:S01]  /*5150*/  FFMA.FTZ R33, R33, R0.reuse, -R24.reuse ;  /* 0x0000000021217223 */ /* 0x180fe20000010818 */
[-CC-:B------:R-:W-:Y:S01]  /*5160*/  FFMA.FTZ R47, R47, R0.reuse, -R24.reuse ;  /* 0x000000002f2f7223 */ /* 0x180fe20000010818 */
[-CC-:B------:R-:W-:Y:S01]  /*5170*/  FFMA.FTZ R37, R37, R0.reuse, -R24.reuse ;  /* 0x0000000025257223 */ /* 0x180fe20000010818 */
[-CC-:B------:R-:W-:Y:S01]  /*5180*/  FFMA.FTZ R51, R51, R0.reuse, -R24.reuse ;  /* 0x0000000033337223 */ /* 0x180fe20000010818 */
[-CC-:B------:R-:W-:Y:S01]  /*5190*/  FFMA.FTZ R25, R25, R0.reuse, -R24.reuse ;  /* 0x0000000019197223 */ /* 0x180fe20000010818 */
[-CC-:B------:R-:W-:Y:S01]  /*51a0*/  FFMA.FTZ R3, R3, R0.reuse, -R24.reuse ;  /* 0x0000000003037223 */ /* 0x180fe20000010818 */
[----:B------:R-:W-:Y:S01]  /*51b0*/  FFMA.FTZ R24, R29, R0, -R24 ;  /* 0x000000001d187223 */ /* 0x000fe20000010818 */
[----:B------:R5:W0:Y:S01]  /*51c0*/  MUFU.EX2 R202, R77 ;  /* 0x0000004d00ca7308 */ /* 0x000a220000000800 */
[----:B-1----:R-:W-:Y:S01]  /*51d0*/  F2FP.F16.F32.PACK_AB R181, R26, R101 ;  /* 0x000000651ab5723e */ /* 0x002fe200000000ff */
[----:B------:R-:W-:-:S02]  /*51e0*/  IMAD.MOV.U32 R103, RZ, RZ, R119 ;  /* 0x000000ffff677224 */ /* 0x000fc400078e0077 */
[----:B--2---:R-:W-:-:S04]  /*51f0*/  IMAD.MOV.U32 R73, RZ, RZ, R119 ;  /* 0x000000ffff497224 */ /* 0x004fc800078e0077 */
[----:B------:R-:W1:Y:S01]  /*5200*/  MUFU.EX2 R11, R11 ;  /* 0x0000000b000b7308 */ /* 0x000e620000000800 */
[----:B-----5:R-:W-:-:S07]  /*5210*/  IMAD.MOV.U32 R77, RZ, RZ, R119 ;  /* 0x000000ffff4d7224 */ /* 0x020fce00078e0077 */
[----:B------:R2:W-:Y:S08]  /*5220*/  MUFU.EX2 R188, R49 ;  /* 0x0000003100bc7308 */ /* 0x0005f00000000800 */
[----:B------:R5:W1:Y:S01]  /*5230*/  MUFU.EX2 R196, R65 ;  /* 0x0000004100c47308 */ /* 0x000a620000000800 */
[----:B--2---:R-:W-:Y:S01]  /*5240*/  FADD.FTZ R49, R199, R44 ;  /* 0x0000002cc7317221 */ /* 0x004fe20000010000 */
[----:B---3--:R-:W-:Y:S01]  /*5250*/  FADD.FTZ R44, R7, R200 ;  /* 0x000000c8072c7221 */ /* 0x008fe20000010000 */
[----:B------:R-:W-:-:S02]  /*5260*/  F2FP.F16.F32.PACK_AB R200, R200, R7 ;  /* 0x00000007c8c8723e */ /* 0x000fc400000000ff */
[C---:B------:R-:W-:Y:S01]  /*5270*/  FADD.FTZ R46, R14.reuse, R49 ;  /* 0x000000310e2e7221 */ /* 0x040fe20000010000 */
[----:B----4-:R-:W-:Y:S01]  /*5280*/  FADD.FTZ R49, R9, R44 ;  /* 0x0000002c09317221 */ /* 0x010fe20000010000 */
[----:B------:R-:W-:Y:S01]  /*5290*/  F2FP.F16.F32.PACK_AB R199, R14, R199 ;  /* 0x000000c70ec7723e */ /* 0x000fe200000000ff */
[----:B------:R-:W2:Y:S01]  /*52a0*/  MUFU.EX2 R13, R13 ;  /* 0x0000000d000d7308 */ /* 0x000ea20000000800 */
[----:B------:R-:W-:Y:S01]  /*52b0*/  FADD.FTZ R55, R193, R46 ;  /* 0x0000002ec1377221 */ /* 0x000fe20000010000 */
[----:B0-----:R-:W-:Y:S01]  /*52c0*/  FADD.FTZ R44, R202, R49 ;  /* 0x00000031ca2c7221 */ /* 0x001fe20000010000 */
[C---:B------:R-:W-:Y:S01]  /*52d0*/  F2FP.F16.F32.PACK_AB R193, R20.reuse, R193 ;  /* 0x000000c114c1723e */ /* 0x040fe200000000ff */
[----:B-----5:R-:W-:Y:S02]  /*52e0*/  IMAD.MOV.U32 R65, RZ, RZ, R119 ;  /* 0x000000ffff417224 */ /* 0x020fe400078e0077 */
[----:B------:R-:W-:Y:S01]  /*52f0*/  FADD.FTZ R46, R20, R55 ;  /* 0x00000037142e7221 */ /* 0x000fe20000010000 */
[----:B-1----:R-:W-:Y:S01]  /*5300*/  FADD.FTZ R49, R11, R44 ;  /* 0x0000002c0b317221 */ /* 0x002fe20000010000 */
[----:B------:R-:W-:Y:S01]  /*5310*/  F2FP.F16.F32.PACK_AB R202, R202, R9 ;  /* 0x00000009caca723e */ /* 0x000fe200000000ff */
[----:B------:R0:W1:Y:S01]  /*5320*/  MUFU.EX2 R198, R69 ;  /* 0x0000004500c67308 */ /* 0x0000620000000800 */
[----:B------:R-:W-:-:S02]  /*5330*/  IMAD.MOV.U32 R55, RZ, RZ, R119 ;  /* 0x000000ffff377224 */ /* 0x000fc400078e0077 */
[C---:B------:R-:W-:Y:S01]  /*5340*/  FADD.FTZ R44, R196.reuse, R49 ;  /* 0x00000031c42c7221 */ /* 0x040fe20000010000 */
[----:B------:R-:W-:-:S04]  /*5350*/  F2FP.F16.F32.PACK_AB R196, R196, R11 ;  /* 0x0000000bc4c4723e */ /* 0x000fc800000000ff */
[----:B------:R-:W3:Y:S01]  /*5360*/  MUFU.EX2 R15, R15 ;  /* 0x0000000f000f7308 */ /* 0x000ee20000000800 */
[----:B0-----:R-:W-:-:S07]  /*5370*/  IMAD.MOV.U32 R69, RZ, RZ, R119 ;  /* 0x000000ffff457224 */ /* 0x001fce00078e0077 */
[----:B------:R0:W-:Y:S08]  /*5380*/  MUFU.EX2 R190, R53 ;  /* 0x0000003500be7308 */ /* 0x0001f00000000800 */
[----:B------:R4:W5:Y:S01]  /*5390*/  MUFU.EX2 R192, R57 ;  /* 0x0000003900c07308 */ /* 0x0009620000000800 */
[----:B0-----:R-:W-:Y:S01]  /*53a0*/  FADD.FTZ R53, R85, R46 ;  /* 0x0000002e55357221 */ /* 0x001fe20000010000 */
[----:B------:R-:W-:-:S03]  /*53b0*/  IMAD.MOV.U32 R85, RZ, RZ, R119 ;  /* 0x000000ffff557224 */ /* 0x000fc600078e0077 */
[----:B------:R-:W-:Y:S01]  /*53c0*/  FADD.FTZ R46, R32, R53 ;  /* 0x00000035202e7221 */ /* 0x000fe20000010000 */
[--C-:B------:R-:W-:Y:S02]  /*53d0*/  IMAD.MOV.U32 R53, RZ, RZ, R119.reuse ;  /* 0x000000ffff357224 */ /* 0x100fe400078e0077 */
[----:B------:R-:W0:Y:S01]  /*53e0*/  MUFU.EX2 R21, R21 ;  /* 0x0000001500157308 */ /* 0x000e220000000800 */
[----:B------:R-:W-:Y:S01]  /*53f0*/  FADD.FTZ R49, R87, R46 ;  /* 0x0000002e57317221 */ /* 0x000fe20000010000 */
[--C-:B------:R-:W-:Y:S02]  /*5400*/  IMAD.MOV.U32 R87, RZ, RZ, R119.reuse ;  /* 0x000000ffff577224 */ /* 0x100fe400078e0077 */
[----:B----4-:R-:W-:Y:S02]  /*5410*/  IMAD.MOV.U32 R57, RZ, RZ, R119 ;  /* 0x000000ffff397224 */ /* 0x010fe400078e0077 */
[----:B------:R-:W-:Y:S01]  /*5420*/  FADD.FTZ R2, R28, R49 ;  /* 0x000000311c027221 */ /* 0x000fe20000010000 */
[--C-:B------:R-:W-:Y:S01]  /*5430*/  IMAD.MOV.U32 R46, RZ, RZ, R119.reuse ;  /* 0x000000ffff2e7224 */ /* 0x100fe200078e0077 */
[----:B------:R2:W-:Y:S02]  /*5440*/  MUFU.EX2 R184, R41 ;  /* 0x0000002900b87308 */ /* 0x0005e40000000800 */
[----:B------:R-:W-:Y:S01]  /*5450*/  FADD.FTZ R49, R91, R2 ;  /* 0x000000025b317221 */ /* 0x000fe20000010000 */
[----:B------:R-:W-:-:S02]  /*5460*/  IMAD.MOV.U32 R91, RZ, RZ, R119 ;  /* 0x000000ffff5b7224 */ /* 0x000fc400078e0077 */
[--C-:B------:R-:W-:Y:S02]  /*5470*/  IMAD.MOV.U32 R32, RZ, RZ, R119.reuse ;  /* 0x000000ffff207224 */ /* 0x100fe400078e0077 */
[----:B------:R-:W-:Y:S01]  /*5480*/  IMAD.MOV.U32 R28, RZ, RZ, R119 ;  /* 0x000000ffff1c7224 */ /* 0x000fe200078e0077 */
[----:B------:R4:W0:Y:S01]  /*5490*/  MUFU.EX2 R194, R61 ;  /* 0x0000003d00c27308 */ /* 0x0008220000000800 */
[----:B--2---:R-:W-:-:S04]  /*54a0*/  FADD.FTZ R41, R13, R44 ;  /* 0x0000002c0d297221 */ /* 0x004fc80000010000 */
[C---:B-1----:R-:W-:Y:S01]  /*54b0*/  FADD.FTZ R44, R198.reuse, R41 ;  /* 0x00000029c62c7221 */ /* 0x042fe20000010000 */
[----:B------:R-:W-:Y:S02]  /*54c0*/  F2FP.F16.F32.PACK_AB R198, R198, R13 ;  /* 0x0000000dc6c6723e */ /* 0x000fe400000000ff */
[----:B------:R-:W1:Y:S01]  /*54d0*/  MUFU.EX2 R27, R27 ;  /* 0x0000001b001b7308 */ /* 0x000e620000000800 */
[----:B---3--:R-:W-:Y:S01]  /*54e0*/  FADD.FTZ R41, R15, R44 ;  /* 0x0000002c0f297221 */ /* 0x008fe20000010000 */
[----:B------:R-:W-:Y:S01]  /*54f0*/  FADD.FTZ R44, R34, R49 ;  /* 0x00000031222c7221 */ /* 0x000fe20000010000 */
[----:B----4-:R-:W-:Y:S01]  /*5500*/  IMAD.MOV.U32 R61, RZ, RZ, R119 ;  /* 0x000000ffff3d7224 */ /* 0x010fe200078e0077 */
[----:B------:R-:W-:Y:S01]  /*5510*/  MOV R34, R119 ;  /* 0x0000007700227202 */ /* 0x000fe20000000f00 */
[C---:B-----5:R-:W-:Y:S01]  /*5520*/  FADD.FTZ R2, R192.reuse, R41 ;  /* 0x00000029c0027221 */ /* 0x060fe20000010000 */
[----:B------:R-:W-:Y:S01]  /*5530*/  F2FP.F16.F32.PACK_AB R192, R192, R15 ;  /* 0x0000000fc0c0723e */ /* 0x000fe200000000ff */
[----:B------:R-:W-:Y:S01]  /*5540*/  IMAD.MOV.U32 R49, RZ, RZ, R119 ;  /* 0x000000ffff317224 */ /* 0x000fe200078e0077 */
[----:B------:R-:W2:Y:S01]  /*5550*/  MUFU.EX2 R31, R31 ;  /* 0x0000001f001f7308 */ /* 0x000ea20000000800 */
[----:B0-----:R-:W-:-:S04]  /*5560*/  FADD.FTZ R41, R21, R2 ;  /* 0x0000000215297221 */ /* 0x001fc80000010000 */
[C---:B------:R-:W-:Y:S01]  /*5570*/  FADD.FTZ R2, R194.reuse, R41 ;  /* 0x00000029c2027221 */ /* 0x040fe20000010000 */
[----:B------:R-:W-:Y:S02]  /*5580*/  F2FP.F16.F32.PACK_AB R194, R194, R21 ;  /* 0x00000015c2c2723e */ /* 0x000fe400000000ff */
[----:B------:R0:W-:Y:S01]  /*5590*/  MUFU.EX2 R186, R45 ;  /* 0x0000002d00ba7308 */ /* 0x0001e20000000800 */
[----:B-1----:R-:W-:-:S04]  /*55a0*/  FADD.FTZ R41, R27, R2 ;  /* 0x000000021b297221 */ /* 0x002fc80000010000 */
[C---:B------:R-:W-:Y:S01]  /*55b0*/  FADD.FTZ R2, R188.reuse, R41 ;  /* 0x00000029bc027221 */ /* 0x040fe20000010000 */
[----:B------:R-:W-:Y:S01]  /*55c0*/  F2FP.F16.F32.PACK_AB R188, R188, R27 ;  /* 0x0000001bbcbc723e */ /* 0x000fe200000000ff */
[--C-:B------:R-:W-:Y:S01]  /*55d0*/  IMAD.MOV.U32 R41, RZ, RZ, R119.reuse ;  /* 0x000000ffff297224 */ /* 0x100fe200078e0077 */
[----:B------:R-:W1:Y:S01]  /*55e0*/  MUFU.EX2 R35, R35 ;  /* 0x0000002300237308 */ /* 0x000e620000000800 */
[----:B0-----:R-:W-:Y:S01]  /*55f0*/  FADD.FTZ R45, R93, R44 ;  /* 0x0000002c5d2d7221 */ /* 0x001fe20000010000 */
[--C-:B------:R-:W-:Y:S02]  /*5600*/  IMAD.MOV.U32 R93, RZ, RZ, R119.reuse ;  /* 0x000000ffff5d7224 */ /* 0x100fe400078e0077 */
[----:B------:R-:W-:Y:S02]  /*5610*/  IMAD.MOV.U32 R27, RZ, RZ, R119 ;  /* 0x000000ffff1b7224 */ /* 0x000fe400078e0077 */
[----:B------:R-:W-:Y:S01]  /*5620*/  FADD.FTZ R44, R36, R45 ;  /* 0x0000002d242c7221 */ /* 0x000fe20000010000 */
[--C-:B------:R-:W-:Y:S01]  /*5630*/  IMAD.MOV.U32 R45, RZ, RZ, R119.reuse ;  /* 0x000000ffff2d7224 */ /* 0x100fe200078e0077 */
[----:B------:R-:W0:Y:S02]  /*5640*/  MUFU.EX2 R39, R39 ;  /* 0x0000002700277308 */ /* 0x000e240000000800 */
[----:B------:R-:W-:Y:S01]  /*5650*/  FADD.FTZ R29, R97, R44 ;  /* 0x0000002c611d7221 */ /* 0x000fe20000010000 */
[----:B------:R-:W-:-:S02]  /*5660*/  IMAD.MOV.U32 R97, RZ, RZ, R119 ;  /* 0x000000ffff617224 */ /* 0x000fc400078e0077 */
[----:B------:R-:W-:Y:S02]  /*5670*/  IMAD.MOV.U32 R44, RZ, RZ, R119 ;  /* 0x000000ffff2c7224 */ /* 0x000fe400078e0077 */
[----:B------:R-:W-:Y:S01]  /*5680*/  FADD.FTZ R6, R38, R29 ;  /* 0x0000001d26067221 */ /* 0x000fe20000010000 */
[----:B--2---:R-:W-:Y:S01]  /*5690*/  FADD.FTZ R29, R31, R2 ;  /* 0x000000021f1d7221 */ /* 0x004fe20000010000 */
[--C-:B------:R-:W-:Y:S01]  /*56a0*/  IMAD.MOV.U32 R38, RZ, RZ, R119.reuse ;  /* 0x000000ffff267224 */ /* 0x100fe200078e0077 */
[----:B------:R-:W2:Y:S01]  /*56b0*/  MUFU.EX2 R43, R43 ;  /* 0x0000002b002b7308 */ /* 0x000ea20000000800 */
[----:B------:R-:W-:Y:S02]  /*56c0*/  IMAD.MOV.U32 R36, RZ, RZ, R119 ;  /* 0x000000ffff247224 */ /* 0x000fe400078e0077 */
[C---:B------:R-:W-:Y:S01]  /*56d0*/  FADD.FTZ R2, R190.reuse, R29 ;  /* 0x0000001dbe027221 */ /* 0x040fe20000010000 */
[----:B------:R-:W-:Y:S01]  /*56e0*/  F2FP.F16.F32.PACK_AB R190, R190, R31 ;  /* 0x0000001fbebe723e */ /* 0x000fe200000000ff */
[----:B------:R-:W-:-:S02]  /*56f0*/  IMAD.MOV.U32 R31, RZ, RZ, R119 ;  /* 0x000000ffff1f7224 */ /* 0x000fc400078e0077 */
[----:B-1----:R-:W-:Y:S01]  /*5700*/  FADD.FTZ R29, R35, R2 ;  /* 0x00000002231d7221 */ /* 0x002fe20000010000 */
[----:B------:R1:W3:Y:S03]  /*5710*/  MUFU.EX2 R180, R33 ;  /* 0x0000002100b47308 */ /* 0x0002e60000000800 */
[C---:B------:R-:W-:Y:S01]  /*5720*/  FADD.FTZ R2, R184.reuse, R29 ;  /* 0x0000001db8027221 */ /* 0x040fe20000010000 */
[----:B------:R-:W-:Y:S01]  /*5730*/  F2FP.F16.F32.PACK_AB R184, R184, R35 ;  /* 0x00000023b8b8723e */ /* 0x000fe200000000ff */
[----:B------:R-:W-:Y:S02]  /*5740*/  IMAD.MOV.U32 R35, RZ, RZ, R119 ;  /* 0x000000ffff237224 */ /* 0x000fe400078e0077 */
[----:B0-----:R-:W-:Y:S01]  /*5750*/  FADD.FTZ R29, R39, R2 ;  /* 0x00000002271d7221 */ /* 0x001fe20000010000 */
[----:B------:R-:W-:Y:S01]  /*5760*/  MUFU.EX2 R47, R47 ;  /* 0x0000002f002f7308 */ /* 0x000fe20000000800 */
[----:B-1----:R-:W-:-:S02]  /*5770*/  FADD.FTZ R33, R101, R6 ;  /* 0x0000000665217221 */ /* 0x002fc40000010000 */
[C---:B------:R-:W-:Y:S01]  /*5780*/  FADD.FTZ R2, R186.reuse, R29 ;  /* 0x0000001dba027221 */ /* 0x040fe20000010000 */
[----:B------:R-:W-:Y:S01]  /*5790*/  F2FP.F16.F32.PACK_AB R186, R186, R39 ;  /* 0x00000027baba723e */ /* 0x000fe200000000ff */
[----:B------:R-:W-:Y:S02]  /*57a0*/  IMAD.MOV.U32 R101, RZ, RZ, R119 ;  /* 0x000000ffff657224 */ /* 0x000fe400078e0077 */
[----:B------:R-:W-:Y:S01]  /*57b0*/  FADD.FTZ R6, R26, R33 ;  /* 0x000000211a067221 */ /* 0x000fe20000010000 */
[----:B--2---:R-:W-:Y:S01]  /*57c0*/  FADD.FTZ R29, R43, R2 ;  /* 0x000000022b1d7221 */ /* 0x004fe20000010000 */
[----:B------:R-:W-:Y:S01]  /*57d0*/  IMAD.MOV.U32 R39, RZ, RZ, R119 ;  /* 0x000000ffff277224 */ /* 0x000fe200078e0077 */
[----:B------:R0:W1:Y:S01]  /*57e0*/  MUFU.EX2 R40, R107 ;  /* 0x0000006b00287308 */ /* 0x0000620000000800 */
[----:B------:R-:W-:Y:S01]  /*57f0*/  FADD.FTZ R33, R105, R6 ;  /* 0x0000000669217221 */ /* 0x000fe20000010000 */
[C---:B---3--:R-:W-:Y:S01]  /*5800*/  FADD.FTZ R2, R180.reuse, R29 ;  /* 0x0000001db4027221 */ /* 0x048fe20000010000 */
[----:B------:R-:W-:Y:S01]  /*5810*/  F2FP.F16.F32.PACK_AB R180, R180, R43 ;  /* 0x0000002bb4b4723e */ /* 0x000fe200000000ff */
[----:B------:R-:W-:-:S02]  /*5820*/  IMAD.MOV.U32 R43, RZ, RZ, R119 ;  /* 0x000000ffff2b7224 */ /* 0x000fc400078e0077 */
[--C-:B------:R-:W-:Y:S02]  /*5830*/  IMAD.MOV.U32 R29, RZ, RZ, R119.reuse ;  /* 0x000000ffff1d7224 */ /* 0x100fe400078e0077 */
[----:B------:R2:W-:Y:S01]  /*5840*/  MUFU.EX2 R182, R37 ;  /* 0x0000002500b67308 */ /* 0x0005e20000000800 */
[--C-:B0-----:R-:W-:Y:S02]  /*5850*/  IMAD.MOV.U32 R107, RZ, RZ, R119.reuse ;  /* 0x000000ffff6b7224 */ /* 0x101fe400078e0077 */
[----:B------:R-:W-:-:S05]  /*5860*/  IMAD.MOV.U32 R26, RZ, RZ, R119 ;  /* 0x000000ffff1a7224 */ /* 0x000fca00078e0077 */
[----:B------:R-:W0:Y:S01]  /*5870*/  MUFU.EX2 R109, R109 ;  /* 0x0000006d006d7308 */ /* 0x000e220000000800 */
[C---:B-1----:R-:W-:Y:S01]  /*5880*/  FADD.FTZ R6, R40.reuse, R33 ;  /* 0x0000002128067221 */ /* 0x042fe20000010000 */
[----:B------:R-:W-:Y:S01]  /*5890*/  F2FP.F16.F32.PACK_AB R183, R40, R105 ;  /* 0x0000006928b7723e */ /* 0x000fe200000000ff */
[--C-:B------:R-:W-:Y:S02]  /*58a0*/  IMAD.MOV.U32 R105, RZ, RZ, R119.reuse ;  /* 0x000000ffff697224 */ /* 0x100fe400078e0077 */
[--C-:B------:R-:W-:Y:S02]  /*58b0*/  IMAD.MOV.U32 R40, RZ, RZ, R119.reuse ;  /* 0x000000ffff287224 */ /* 0x100fe400078e0077 */
[----:B--2---:R-:W-:Y:S01]  /*58c0*/  IMAD.MOV.U32 R37, RZ, RZ, R119 ;  /* 0x000000ffff257224 */ /* 0x004fe200078e0077 */
[----:B------:R-:W-:Y:S08]  /*58d0*/  MUFU.EX2 R51, R51 ;  /* 0x0000003300337308 */ /* 0x000ff00000000800 */
[----:B------:R1:W2:Y:S01]  /*58e0*/  MUFU.EX2 R42, R111 ;  /* 0x0000006f002a7308 */ /* 0x0002a20000000800 */
[----:B0-----:R-:W-:-:S07]  /*58f0*/  FADD.FTZ R33, R109, R6 ;  /* 0x000000066d217221 */ /* 0x001fce0000010000 */
[----:B------:R0:W3:Y:S01]  /*5900*/  MUFU.EX2 R176, R25 ;  /* 0x0000001900b07308 */ /* 0x0000e20000000800 */
[----:B-1----:R-:W-:-:S07]  /*5910*/  IMAD.MOV.U32 R111, RZ, RZ, R119 ;  /* 0x000000ffff6f7224 */ /* 0x002fce00078e0077 */
[----:B------:R-:W1:Y:S01]  /*5920*/  MUFU.EX2 R113, R113 ;  /* 0x0000007100717308 */ /* 0x000e620000000800 */
[----:B0-----:R-:W-:Y:S01]  /*5930*/  FADD.FTZ R25, R47, R2 ;  /* 0x000000022f197221 */ /* 0x001fe20000010000 */
[C---:B--2---:R-:W-:Y:S01]  /*5940*/  FADD.FTZ R6, R42.reuse, R33 ;  /* 0x000000212a067221 */ /* 0x044fe20000010000 */
[----:B------:R-:W-:Y:S01]  /*5950*/  F2FP.F16.F32.PACK_AB R177, R42, R109 ;  /* 0x0000006d2ab1723e */ /* 0x000fe200000000ff */
[----:B------:R-:W-:Y:S02]  /*5960*/  IMAD.MOV.U32 R42, RZ, RZ, R119 ;  /* 0x000000ffff2a7224 */ /* 0x000fe400078e0077 */
[C---:B------:R-:W-:Y:S01]  /*5970*/  FADD.FTZ R2, R182.reuse, R25 ;  /* 0x00000019b6027221 */ /* 0x040fe20000010000 */
[----:B------:R-:W-:Y:S01]  /*5980*/  F2FP.F16.F32.PACK_AB R182, R182, R47 ;  /* 0x0000002fb6b6723e */ /* 0x000fe200000000ff */
[--C-:B------:R-:W-:Y:S01]  /*5990*/  IMAD.MOV.U32 R47, RZ, RZ, R119.reuse ;  /* 0x000000ffff2f7224 */ /* 0x100fe200078e0077 */
[----:B------:R-:W0:Y:S01]  /*59a0*/  MUFU.EX2 R3, R3 ;  /* 0x0000000300037308 */ /* 0x000e220000000800 */
[----:B------:R-:W-:Y:S01]  /*59b0*/  FADD.FTZ R7, R51, R2 ;  /* 0x0000000233077221 */ /* 0x000fe20000010000 */
[----:B------:R-:W-:Y:S01]  /*59c0*/  MOV R109, R119 ;  /* 0x00000077006d7202 */ /* 0x000fe20000000f00 */
[----:B------:R-:W-:-:S02]  /*59d0*/  IMAD.MOV.U32 R25, RZ, RZ, R119 ;  /* 0x000000ffff197224 */ /* 0x000fc400078e0077 */
[C---:B---3--:R-:W-:Y:S01]  /*59e0*/  FADD.FTZ R2, R176.reuse, R7 ;  /* 0x00000007b0027221 */ /* 0x048fe20000010000 */
[----:B------:R-:W-:Y:S01]  /*59f0*/  F2FP.F16.F32.PACK_AB R176, R176, R51 ;  /* 0x00000033b0b0723e */ /* 0x000fe200000000ff */
[----:B------:R-:W-:Y:S01]  /*5a00*/  IMAD.MOV.U32 R51, RZ, RZ, R119 ;  /* 0x000000ffff337224 */ /* 0x000fe200078e0077 */
[----:B------:R-:W2:Y:S01]  /*5a10*/  MUFU.EX2 R30, R30 ;  /* 0x0000001e001e7308 */ /* 0x000ea20000000800 */
[----:B-1----:R-:W-:-:S07]  /*5a20*/  FADD.FTZ R33, R113, R6 ;  /* 0x0000000671217221 */ /* 0x002fce0000010000 */
[----:B------:R-:W1:Y:S01]  /*5a30*/  MUFU.EX2 R24, R24 ;  /* 0x0000001800187308 */ /* 0x000e620000000800 */
[----:B0-----:R-:W-:Y:S01]  /*5a40*/  FADD.FTZ R7, R3, R2 ;  /* 0x0000000203077221 */ /* 0x001fe20000010000 */
[----:B------:R-:W-:Y:S02]  /*5a50*/  IMAD.MOV.U32 R2, RZ, RZ, 0x3f800000 ;  /* 0x3f800000ff027424 */ /* 0x000fe400078e00ff */
[C---:B--2---:R-:W-:Y:S01]  /*5a60*/  FADD.FTZ R6, R30.reuse, R33 ;  /* 0x000000211e067221 */ /* 0x044fe20000010000 */
[----:B------:R-:W-:Y:S01]  /*5a70*/  F2FP.F16.F32.PACK_AB R179, R30, R113 ;  /* 0x000000711eb3723e */ /* 0x000fe200000000ff */
[--C-:B------:R-:W-:Y:S02]  /*5a80*/  IMAD.MOV.U32 R113, RZ, RZ, R119.reuse ;  /* 0x000000ffff717224 */ /* 0x100fe400078e0077 */
[--C-:B------:R-:W-:Y:S02]  /*5a90*/  IMAD.MOV.U32 R33, RZ, RZ, R119.reuse ;  /* 0x000000ffff217224 */ /* 0x100fe400078e0077 */
[----:B------:R-:W-:-:S02]  /*5aa0*/  IMAD.MOV.U32 R30, RZ, RZ, R119 ;  /* 0x000000ffff1e7224 */ /* 0x000fc400078e0077 */
[C---:B-1----:R-:W-:Y:S01]  /*5ab0*/  FADD.FTZ R7, R24.reuse, R7 ;  /* 0x0000000718077221 */ /* 0x042fe20000010000 */
[----:B------:R-:W-:Y:S01]  /*5ac0*/  F2FP.F16.F32.PACK_AB R178, R24, R3 ;  /* 0x0000000318b2723e */ /* 0x000fe200000000ff */
[----:B------:R-:W-:Y:S02]  /*5ad0*/  IMAD.MOV.U32 R3, RZ, RZ, 0x3f800000 ;  /* 0x3f800000ff037424 */ /* 0x000fe400078e00ff */
[----:B------:R-:W-:Y:S01]  /*5ae0*/  IMAD.MOV.U32 R24, RZ, RZ, R119 ;  /* 0x000000ffff187224 */ /* 0x000fe200078e0077 */
[----:B------:R-:W-:Y:S06]  /*5af0*/  @!P2 BRA `(.L_x_4860) ;  /* 0x0000004400c4a947 */ /* 0x000fec0003800000 */
[----:B------:R-:W-:Y:S01]  /*5b00*/  IMAD.MOV.U32 R9, RZ, RZ, R4 ;  /* 0x000000ffff097224 */ /* 0x000fe200078e0004 */
[----:B------:R-:W-:Y:S01]  /*5b10*/  CS2R R118, SRZ ;  /* 0x0000000000767805 */ /* 0x000fe2000001ff00 */
[----:B------:R-:W-:Y:S01]  /*5b20*/  IMAD.MOV.U32 R10, RZ, RZ, R5 ;  /* 0x000000ffff0a7224 */ /* 0x000fe200078e0005 */
[----:B------:R-:W-:Y:S01]  /*5b30*/  CS2R R114, SRZ ;  /* 0x0000000000727805 */ /* 0x000fe2000001ff00 */
        /* <DEDUP_REMOVED lines=48> */
[----:B------:R-:W-:-:S06]  /*5e40*/  UMOV UR37, UR36 ;  /* 0x0000002400257c82 */ /* 0x000fcc0008000000 */
.L_x_4869:
[----:B------:R-:W-:Y:S01]  /*5e50*/  R2UR UR7, R11 ;  /* 0x000000000b0772ca */ /* 0x000fe200000e0000 */
[----:B------:R-:W-:-:S04]  /*5e60*/  UIADD3 UR6, UR37, 0x1, URZ ;  /* 0x0000000125067890 */ /* 0x000fc8000fffe03f */
[----:B------:R-:W-:-:S04]  /*5e70*/  UISETP.NE.AND UP0, UPT, UR6, 0x2, UPT ;  /* 0x000000020600788c */ /* 0x000fc8000bf05270 */
[----:B------:R-:W-:Y:S02]  /*5e80*/  USEL UR61, URZ, 0x1, UP0 ;  /* 0x000000013f3d7887 */ /* 0x000fe40008000000 */
[----:B------:R-:W-:Y:S02]  /*5e90*/  USEL UR36, UR6, URZ, UP0 ;  /* 0x0000003f06247287 */ /* 0x000fe40008000000 */
[----:B------:R-:W-:Y:S01]  /*5ea0*/  ULOP3.LUT UR61, UR7, UR61, URZ, 0x3c, !UPT ;  /* 0x0000003d073d7292 */ /* 0x000fe2000f8e3c3f */
[----:B------:R-:W-:Y:S11]  /*5eb0*/  @!P0 BRA `(.L_x_4861) ;  /* 0x0000000000048947 */ /* 0x000ff60003800000 */
[----:B------:R-:W-:Y:S01]  /*5ec0*/  BPT.TRAP 0x1 ;  /* 0x000000040000795c */ /* 0x000fe20000300000 */
.L_x_4861:
[----:B------:R-:W-:Y:S01]  /*5ed0*/  ULEA UR39, UR36, UR60, 0x3 ;  /* 0x0000003c24277291 */ /* 0x000fe2000f8e183f */
[----:B------:R-:W-:-:S05]  /*5ee0*/  IMAD.U32 R0, RZ, RZ, UR61 ;  /* 0x0000003dff007e24 */ /* 0x000fca000f8e00ff */
[----:B------:R-:W-:-:S04]  /*5ef0*/  SHF.L.U32 R0, R0, 0x1f, RZ ;  /* 0x0000001f00007819 */ /* 0x000fc800000006ff */
[----:B------:R0:W1:Y:S01]  /*5f00*/  SYNCS.PHASECHK.TRANS64.TRYWAIT P2, [UR39+0x36830], R0 ;  /* 0x03683000ff0075a7 */ /* 0x0000620008040167 */
[----:B------:R-:W-:Y:S05]  /*5f10*/  @!P0 BRA `(.L_x_4862) ;  /* 0x0000000000048947 */ /* 0x000fea0003800000 */
[----:B------:R-:W-:Y:S01]  /*5f20*/  BPT.TRAP 0x1 ;  /* 0x000000040000795c */ /* 0x000fe20000300000 */
.L_x_4862:
[----:B-1----:R-:W-:Y:S05]  /*5f30*/  @P2 BRA `(.L_x_4863) ;  /* 0x0000000000082947 */ /* 0x002fea0003800000 */
[----:B------:R-:W1:Y:S02]  /*5f40*/  SYNCS.PHASECHK.TRANS64.TRYWAIT P2, [UR39+0x36830], R0 ;  /* 0x03683000ff0075a7 */ /* 0x000e640008040167 */
[----:B-1----:R-:W-:Y:S05]  /*5f50*/  @!P2 BRA `(.L_x_4864) ;  /* 0x0000010c0034a947 */ /* 0x002fea0003800000 */
.L_x_4863:
[----:B------:R-:W-:Y:S01]  /*5f60*/  R2UR UR6, R8 ;  /* 0x00000000080672ca */ /* 0x000fe200000e0000 */
[----:B------:R-:W-:Y:S01]  /*5f70*/  WARPGROUP.ARRIVE ;  /* 0x00000000000079c5 */ /* 0x000fe20000000000 */
[----:B------:R-:W-:Y:S01]  /*5f80*/  UMOV UR7, 0x40000040 ;  /* 0x4000004000077882 */ /* 0x000fe20000000000 */
[----:B------:R-:W-:Y:S01]  /*5f90*/  UMOV UR56, UR4 ;  /* 0x0000000400387c82 */ /* 0x000fe20008000000 */
[----:B------:R-:W-:Y:S01]  /*5fa0*/  UMOV UR57, UR5 ;  /* 0x0000000500397c82 */ /* 0x000fe20008000000 */
        /* <DEDUP_REMOVED lines=15> */
[----:B------:R-:W-:Y:S01]  /*60a0*/  FMUL.FTZ R28, R28, R2 ;  /* 0x000000021c1c7220 */ /* 0x000fe20000410000 */
[----:B------:R-:W-:-:S02]  /*60b0*/  UIADD3 UR14, UR6, 0x102, URZ ;  /* 0x00000102060e7890 */ /* 0x000fc4000fffe03f */
[----:B------:R-:W-:Y:S01]  /*60c0*/  HGMMA.64x16x16.F32 R168, gdesc[UR4], RZ, !UPT, gsb0 ;  /* 0x0020000004a879f0 */ /* 0x000fe2000c0008ff */
        /* <DEDUP_REMOVED lines=114> */
[----:B------:R-:W-:-:S03]  /*67f0*/  FMUL.FTZ R119, R119, R3 ;  /* 0x0000000377777220 */ /* 0x000fc60000410000 */
        /* <DEDUP_REMOVED lines=464> */
.L_x_4865:
[----:B------:R-:W-:Y:S01]  /*8500*/  R2UR UR6, R11 ;  /* 0x000000000b0672ca */ /* 0x000fe200000e0000 */
[----:B------:R-:W-:-:S12]  /*8510*/  ULEA UR10, UR37, UR60, 0x3 ;  /* 0x0000003c250a7291 */ /* 0x000fd8000f8e183f */
[----:B01----:R-:W-:-:S05]  /*8520*/  IMAD.U32 R0, RZ, RZ, UR6 ;  /* 0x00000006ff007e24 */ /* 0x003fca000f8e00ff */
[----:B------:R-:W-:-:S04]  /*8530*/  SHF.L.U32 R0, R0, 0x1f, RZ ;  /* 0x0000001f00007819 */ /* 0x000fc800000006ff */
[----:B------:R0:W1:Y:S01]  /*8540*/  SYNCS.PHASECHK.TRANS64.TRYWAIT P2, [UR10+0x36850], R0 ;  /* 0x03685000ff0075a7 */ /* 0x000062000804014a */
[----:B------:R-:W-:Y:S05]  /*8550*/  @!P0 BRA `(.L_x_4866) ;  /* 0x0000000000048947 */ /* 0x000fea0003800000 */
[----:B------:R-:W-:Y:S01]  /*8560*/  BPT.TRAP 0x1 ;  /* 0x000000040000795c */ /* 0x000fe20000300000 */
.L_x_4866:
[----:B-1----:R-:W-:Y:S05]  /*8570*/  @P2 BRA `(.L_x_4867) ;  /* 0x0000000000082947 */ /* 0x002fea0003800000 */
[----:B------:R-:W1:Y:S02]  /*8580*/  SYNCS.PHASECHK.TRANS64.TRYWAIT P2, [UR10+0x36850], R0 ;  /* 0x03685000ff0075a7 */ /* 0x000e64000804014a */
[----:B-1----:R-:W-:Y:S05]  /*8590*/  @!P2 BRA `(.L_x_4868) ;  /* 0x000000e400bca947 */ /* 0x002fea0003800000 */
.L_x_4867:
[----:B------:R-:W-:Y:S01]  /*85a0*/  UIADD3 UR6, UR60, 0x400, URZ ;  /* 0x000004003c067890 */ /* 0x000fe2000fffe03f */
[----:B------:R-:W-:Y:S01]  /*85b0*/  WARPGROUP.ARRIVE ;  /* 0x00000000000079c5 */ /* 0x000fe20000000000 */
[----:B------:R-:W-:Y:S01]  /*85c0*/  UMOV UR7, 0x40000040 ;  /* 0x4000004000077882 */ /* 0x000fe20000000000 */
[----:B------:R-:W-:Y:S01]  /*85d0*/  R2UR UR18, R17 ;  /* 0x00000000111272ca */ /* 0x000fe200000e0000 */
[----:B------:R-:W-:Y:S01]  /*85e0*/  USHF.R.U32.HI UR6, URZ, 0x4, UR6 ;  /* 0x000000043f067899 */ /* 0x000fe20008011606 */
[----:B------:R-:W-:Y:S02]  /*85f0*/  R2UR UR15, R19 ;  /* 0x00000000130f72ca */ /* 0x000fe400000e0000 */
[----:B------:R-:W-:Y:S01]  /*8600*/  R2UR UR14, R18 ;  /* 0x00000000120e72ca */ /* 0x000fe200000e0000 */
        /* <DEDUP_REMOVED lines=16> */
[----:B------:R-:W-:Y:S01]  /*8710*/  USHF.L.U32 UR6, UR18, 0x7, URZ ;  /* 0x0000000712067899 */ /* 0x000fe2000800063f */
[----:B------:R-:W-:-:S03]  /*8720*/  UMOV UR7, 0x40000040 ;  /* 0x4000004000077882 */ /* 0x000fc60000000000 */
[----:B------:R-:W-:-:S04]  /*8730*/  UIMAD UR6, UR38, -0x70, UR6 ;  /* 0xffffff90260678a4 */ /* 0x000fc8000f8e0206 */
[----:B------:R-:W-:-:S04]  /*8740*/  UIADD3 UR6, UR6, 0x1, UR15 ;  /* 0x0000000106067890 */ /* 0x000fc8000fffe00f */
[----:B------:R-:W-:Y:S01]  /*8750*/  UIADD3 UR6, UR6, -UR14, URZ ;  /* 0x8000000e06067290 */ /* 0x000fe2000fffe03f */
[----:B------:R-:W-:-:S05]  /*8760*/  R2UR UR14, R12 ;  /* 0x000000000c0e72ca */ /* 0x000fca00000e0000 */
[----:B-1----:R-:W-:Y:S01]  /*8770*/  IMAD.U32 R3, RZ, RZ, UR6 ;  /* 0x00000006ff037e24 */ /* 0x002fe2000f8e00ff */
[----:B------:R-:W-:-:S03]  /*8780*/  UIADD3 UR6, UR11, 0x180, URZ ;  /* 0x000001800b067890 */ /* 0x000fc6000fffe03f */
[----:B------:R-:W-:-:S04]  /*8790*/  IMAD R4, R204, -0x2, R3 ;  /* 0xfffffffecc047824 */ /* 0x000fc800078e0203 */
[----:B------:R-:W-:Y:S01]  /*87a0*/  IMAD.IADD R4, R205, 0x1, R4 ;  /* 0x00000001cd047824 */ /* 0x000fe200078e0204 */
[----:B------:R-:W-:Y:S02]  /*87b0*/  UISETP.GT.AND UP0, UPT, UR38, UR14, UPT ;  /* 0x0000000e2600728c */ /* 0x000fe4000bf04270 */
[----:B------:R-:W-:Y:S02]  /*87c0*/  UIADD3 UR38, UR38, -0x1, URZ ;  /* 0xffffffff26267890 */ /* 0x000fe4000fffe03f */
[C---:B------:R-:W-:Y:S02]  /*87d0*/  ISETP.GT.AND P2, PT, R4.reuse, RZ, PT ;  /* 0x000000ff0400720c */ /* 0x040fe40003f44270 */
[----:B------:R-:W-:Y:S02]  /*87e0*/  ISETP.GT.AND P3, PT, R4, 0x1, PT ;  /* 0x000000010400780c */ /* 0x000fe40003f64270 */
[----:B------:R-:W-:Y:S02]  /*87f0*/  FSEL R219, R168, -INF , P2 ;  /* 0xff800000a8db7808 */ /* 0x000fe40001000000 */
[----:B------:R-:W-:-:S02]  /*8800*/  ISETP.GT.AND P2, PT, R4, 0x8, PT ;  /* 0x000000080400780c */ /* 0x000fc40003f44270 */
[----:B------:R-:W-:Y:S02]  /*8810*/  FSEL R217, R169, -INF , P3 ;  /* 0xff800000a9d97808 */ /* 0x000fe40001800000 */
[----:B0-----:R-:W-:Y:S02]  /*8820*/  FMNMX.FTZ R0, R219, R10, !PT ;  /* 0x0000000adb007209 */ /* 0x001fe40007810000 */
[----:B------:R-:W-:Y:S02]  /*8830*/  ISETP.GT.AND P3, PT, R4, 0x9, PT ;  /* 0x000000090400780c */ /* 0x000fe40003f64270 */
[----:B------:R-:W-:Y:S02]  /*8840*/  FSEL R199, R172, -INF , P2 ;  /* 0xff800000acc77808 */ /* 0x000fe40001000000 */
[----:B------:R-:W-:Y:S02]  /*8850*/  FMNMX.FTZ R0, R217, R0, !PT ;  /* 0x00000000d9007209 */ /* 0x000fe40007810000 */
[----:B------:R-:W-:-:S02]  /*8860*/  ISETP.GT.AND P2, PT, R4, 0x10, PT ;  /* 0x000000100400780c */ /* 0x000fc40003f44270 */
[----:B------:R-:W-:Y:S02]  /*8870*/  FMNMX.FTZ R0, R199, R0, !PT ;  /* 0x00000000c7007209 */ /* 0x000fe40007810000 */
[----:B------:R-:W-:Y:S02]  /*8880*/  FSEL R197, R160, -INF , P2 ;  /* 0xff800000a0c57808 */ /* 0x000fe40001000000 */
[----:B------:R-:W-:-:S04]  /*8890*/  ISETP.GT.AND P2, PT, R4, 0x18, PT ;  /* 0x000000180400780c */ /* 0x000fc80003f44270 */
[----:B------:R-:W-:Y:S02]  /*88a0*/  FSEL R203, R164, -INF , P2 ;  /* 0xff800000a4cb7808 */ /* 0x000fe40001000000 */
[C---:B------:R-:W-:Y:S01]  /*88b0*/  ISETP.GT.AND P2, PT, R4.reuse, 0x20, PT ;  /* 0x000000200400780c */ /* 0x040fe20003f44270 */
[----:B------:R-:W-:Y:S02]  /*88c0*/  WARPGROUP.DEPBAR.LE gsb0, 0x0 ;  /* 0x00008000000079c5 */ /* 0x000fe40000010000 */
[----:B------:R-:W-:Y:S01]  /*88d0*/  WARPGROUP.ARRIVE ;  /* 0x00000000000079c5 */ /* 0x000fe20000000000 */
[----:B------:R-:W-:Y:S02]  /*88e0*/  FSEL R195, R173, -INF , P3 ;  /* 0xff800000adc37808 */ /* 0x000fe40001800000 */
[----:B------:R-:W-:Y:S02]  /*88f0*/  ISETP.GT.AND P3, PT, R4, 0x11, PT ;  /* 0x000000110400780c */ /* 0x000fe40003f64270 */
[----:B------:R-:W-:Y:S01]  /*8900*/  FMNMX.FTZ R0, R195, R0, !PT ;  /* 0x00000000c3007209 */ /* 0x000fe20007810000 */
[----:B------:R-:W-:Y:S01]  /*8910*/  HGMMA.64x192x16.F32 R24, R188, gdesc[UR4].tnspB, R24, gsb0 ;  /* 0x42e00004bc187df0 */ /* 0x000fe20008000818 */
[----:B------:R-:W-:Y:S01]  /*8920*/  UIADD3 UR6, UR11, 0x200, URZ ;  /* 0x000002000b067890 */ /* 0x000fe2000fffe03f */
[----:B------:R-:W-:Y:S01]  /*8930*/  FSEL R201, R161, -INF , P3 ;  /* 0xff800000a1c97808 */ /* 0x000fe20001800000 */
[----:B------:R-:W-:Y:S01]  /*8940*/  UMOV UR7, 0x40000040 ;  /* 0x4000004000077882 */ /* 0x000fe20000000000 */
[----:B------:R-:W-:-:S02]  /*8950*/  FMNMX.FTZ R0, R197, R0, !PT ;  /* 0x00000000c5007209 */ /* 0x000fc40007810000 */
[C---:B------:R-:W-:Y:S02]  /*8960*/  ISETP.GT.AND P3, PT, R4.reuse, 0x19, PT ;  /* 0x000000190400780c */ /* 0x040fe40003f64270 */
[----:B------:R-:W-:Y:S02]  /*8970*/  FMNMX.FTZ R0, R201, R0, !PT ;  /* 0x00000000c9007209 */ /* 0x000fe40007810000 */
[----:B------:R-:W-:Y:S02]  /*8980*/  FSEL R169, R165, -INF , P3 ;  /* 0xff800000a5a97808 */ /* 0x000fe40001800000 */
        /* <DEDUP_REMOVED lines=56> */
[----:B------:R-:W-:Y:S01]  /*8d10*/  HGMMA.64x192x16.F32 R24, R184, gdesc[UR4].tnspB, R24, gsb0 ;  /* 0x42e00004b8187df0 */ /* 0x000fe20008000818 */
[----:B------:R-:W-:Y:S01]  /*8d20*/  FMNMX.FTZ R0, R189, R0, !PT ;  /* 0x00000000bd007209 */ /* 0x000fe20007810000 */
[----:B------:R-:W-:Y:S01]  /*8d30*/  UIADD3 UR6, UR11, 0x280, URZ ;  /* 0x000002800b067890 */ /* 0x000fe2000fffe03f */
[----:B------:R-:W-:Y:S01]  /*8d40*/  ISETP.GT.AND P3, PT, R4, 0x69, PT ;  /* 0x000000690400780c */ /* 0x000fe20003f64270 */
[----:B------:R-:W-:Y:S01]  /*8d50*/  UMOV UR7, 0x40000040 ;  /* 0x4000004000077882 */ /* 0x000fe20000000000 */
[----:B------:R-:W-:-:S02]  /*8d60*/  FSEL R193, R124, -INF , P2 ;  /* 0xff8000007cc17808 */ /* 0x000fc40001000000 */
[----:B------:R-:W-:Y:S02]  /*8d70*/  FMNMX.FTZ R0, R191, R0, !PT ;  /* 0x00000000bf007209 */ /* 0x000fe40007810000 */
[----:B------:R-:W-:Y:S02]  /*8d80*/  FSEL R125, R125, -INF , P3 ;  /* 0xff8000007d7d7808 */ /* 0x000fe40001800000 */
[----:B------:R-:W-:Y:S02]  /*8d90*/  FMNMX.FTZ R0, R193, R0, !PT ;  /* 0x00000000c1007209 */ /* 0x000fe40007810000 */
[----:B------:R-:W-:Y:S02]  /*8da0*/  IADD3 R4, R4, 0x8, RZ ;  /* 0x0000000804047810 */ /* 0x000fe40007ffe0ff */
[----:B------:R-:W-:Y:S02]  /*8db0*/  FMNMX.FTZ R14, R125, R0, !PT ;  /* 0x000000007d0e7209 */ /* 0x000fe40007810000 */
[----:B------:R-:W0:Y:S01]  /*8dc0*/  LDC R0, c[0x0][0x988] ;  /* 0x00026200ff007b82 */ /* 0x000e220000000800 */
[----:B------:R-:W-:-:S02]  /*8dd0*/  ISETP.GT.AND P3, PT, R4, RZ, PT ;  /* 0x000000ff0400720c */ /* 0x000fc40003f64270 */
[----:B------:R-:W1:Y:S01]  /*8de0*/  SHFL.BFLY PT, R5, R14, 0x2, 0x1f ;  /* 0x0c401f000e057f89 */ /* 0x000e6200000e0000 */
[----:B------:R-:W-:Y:S02]  /*8df0*/  ISETP.GT.AND P4, PT, R4, 0x1, PT ;  /* 0x000000010400780c */ /* 0x000fe40003f84270 */
[----:B------:R-:W-:Y:S02]  /*8e00*/  FSEL R170, R170, -INF , P3 ;  /* 0xff800000aaaa7808 */ /* 0x000fe40001800000 */
[C---:B------:R-:W-:Y:S02]  /*8e10*/  ISETP.GT.AND P3, PT, R4.reuse, 0x8, PT ;  /* 0x000000080400780c */ /* 0x040fe40003f64270 */
[----:B------:R-:W-:Y:S02]  /*8e20*/  FSEL R171, R171, -INF , P4 ;  /* 0xff800000abab7808 */ /* 0x000fe40002000000 */
[----:B------:R-:W-:Y:S02]  /*8e30*/  ISETP.GT.AND P4, PT, R4, 0x9, PT ;  /* 0x000000090400780c */ /* 0x000fe40003f84270 */
[----:B-1----:R-:W-:-:S02]  /*8e40*/  FMNMX.FTZ R20, R14, R5, !PT ;  /* 0x000000050e147209 */ /* 0x002fc40007810000 */
[----:B------:R-:W-:-:S03]  /*8e50*/  FMNMX.FTZ R14, R170, R9, !PT ;  /* 0x00000009aa0e7209 */ /* 0x000fc60007810000 */
[----:B------:R-:W1:Y:S01]  /*8e60*/  SHFL.BFLY PT, R5, R20, 0x1, 0x1f ;  /* 0x0c201f0014057f89 */ /* 0x000e6200000e0000 */
[----:B------:R-:W-:Y:S02]  /*8e70*/  FMNMX.FTZ R14, R171, R14, !PT ;  /* 0x0000000eab0e7209 */ /* 0x000fe40007810000 */
[----:B-1----:R-:W-:-:S04]  /*8e80*/  FMNMX.FTZ R5, R20, R5, !PT ;  /* 0x0000000514057209 */ /* 0x002fc80007810000 */
[C---:B------:R-:W-:Y:S01]  /*8e90*/  FSETP.NEU.FTZ.AND P2, PT, R5.reuse, -INF , PT ;  /* 0xff8000000500780b */ /* 0x040fe20003f5d000 */
[----:B0-----:R-:W-:-:S05]  /*8ea0*/  FMUL.FTZ R2, R5, R0 ;  /* 0x0000000005027220 */ /* 0x001fca0000410000 */
        /* <DEDUP_REMOVED lines=101> */
[----:B------:R-:W-:Y:S01]  /*9500*/  FSEL R221, R142, -INF , P3 ;  /* 0xff8000008edd7808 */ /* 0x000fe20001800000 */
[----:B------:R-:W-:Y:S01]  /*9510*/  IMAD.U32 R142, RZ, RZ, UR10 ;  /* 0x0000000aff8e7e24 */ /* 0x000fe2000f8e00ff */
[----:B------:R-:W-:-:S02]  /*9520*/  FMNMX.FTZ R14, R139, R14, !PT ;  /* 0x0000000e8b0e7209 */ /* 0x000fc40007810000 */
[----:B------:R-:W-:Y:S01]  /*9530*/  FSEL R143, R143, -INF , P4 ;  /* 0xff8000008f8f7808 */ /* 0x000fe20002000000 */
[----:B------:R-:W-:Y:S01]  /*9540*/  @!P1 VIADD R142, R142, 0x36860 ;  /* 0x000368608e8e9836 */ /* 0x000fe20000000000 */
[C---:B------:R-:W-:Y:S01]  /*9550*/  ISETP.GT.AND P3, PT, R4.reuse, 0x50, PT ;  /* 0x000000500400780c */ /* 0x040fe20003f64270 */
[----:B------:R-:W-:Y:S01]  /*9560*/  MUFU.EX2 R120, R120 ;  /* 0x0000007800787308 */ /* 0x000fe20000000800 */
[----:B------:R-:W-:Y:S02]  /*9570*/  FMNMX.FTZ R14, R221, R14, !PT ;  /* 0x0000000edd0e7209 */ /* 0x000fe40007810000 */
[----:B------:R-:W-:Y:S02]  /*9580*/  ISETP.GT.AND P4, PT, R4, 0x51, PT ;  /* 0x000000510400780c */ /* 0x000fe40003f84270 */
[----:B------:R-:W-:Y:S02]  /*9590*/  FSEL R157, R130, -INF , P3 ;  /* 0xff800000829d7808 */ /* 0x000fe40001800000 */
[----:B------:R-:W-:Y:S01]  /*95a0*/  FMNMX.FTZ R14, R143, R14, !PT ;  /* 0x0000000e8f0e7209 */ /* 0x000fe20007810000 */
[----:B------:R-:W-:Y:S01]  /*95b0*/  MUFU.EX2 R125, R125 ;  /* 0x0000007d007d7308 */ /* 0x000fe20000000800 */
        /* <DEDUP_REMOVED lines=9> */
[----:B------:R-:W-:Y:S02]  /*9650*/  ISETP.GT.AND P4, PT, R4, 0x61, PT ;  /* 0x000000610400780c */ /* 0x000fe40003f84270 */
        /* <DEDUP_REMOVED lines=8> */
[----:B------:R-:W-:Y:S01]  /*96e0*/  FSEL R227, R127, -INF , P4 ;  /* 0xff8000007fe37808 */ /* 0x000fe20002000000 */
[----:B------:R-:W-:Y:S01]  /*96f0*/  FFMA.FTZ R127, R149, R0, -R2 ;  /* 0x00000000957f7223 */ /* 0x000fe20000010802 */
[----:B------:R-:W-:-:S02]  /*9700*/  FMNMX.FTZ R14, R225, R14, !PT ;  /* 0x0000000ee10e7209 */ /* 0x000fc40007810000 */
[----:B------:R-:W-:Y:S02]  /*9710*/  @!P1 PRMT R142, RZ, 0x654, R142 ;  /* 0x00000654ff8e9816 */ /* 0x000fe4000000008e */
[----:B------:R-:W-:Y:S01]  /*9720*/  FMNMX.FTZ R3, R227, R14, !PT ;  /* 0x0000000ee3037209 */ /* 0x000fe20007810000 */
[----:B------:R-:W-:Y:S01]  /*9730*/  FFMA.FTZ R14, R165, R0, -R2 ;  /* 0x00000000a50e7223 */ /* 0x000fe20000010802 */
[----:B------:R-:W-:Y:S03]  /*9740*/  MUFU.EX2 R127, R127 ;  /* 0x0000007f007f7308 */ /* 0x000fe60000000800 */
[----:B------:R-:W0:Y:S05]  /*9750*/  SHFL.BFLY PT, R4, R3, 0x2, 0x1f ;  /* 0x0c401f0003047f89 */ /* 0x000e2a00000e0000 */
[----:B------:R-:W1:Y:S01]  /*9760*/  MUFU.EX2 R14, R14 ;  /* 0x0000000e000e7308 */ /* 0x000e620000000800 */
[----:B0-----:R-:W-:-:S05]  /*9770*/  FMNMX.FTZ R3, R3, R4, !PT ;  /* 0x0000000403037209 */ /* 0x001fca0007810000 */
[----:B------:R-:W0:Y:S02]  /*9780*/  SHFL.BFLY PT, R4, R3, 0x1, 0x1f ;  /* 0x0c201f0003047f89 */ /* 0x000e2400000e0000 */
[----:B0-----:R-:W-:Y:S01]  /*9790*/  FMNMX.FTZ R4, R3, R4, !PT ;  /* 0x0000000403047209 */ /* 0x001fe20007810000 */
[----:B------:R-:W-:Y:S02]  /*97a0*/  WARPGROUP.DEPBAR.LE gsb0, 0x0 ;  /* 0x00008000000079c5 */ /* 0x000fe40000010000 */
[----:B------:R-:W-:Y:S01]  /*97b0*/  WARPGROUP.ARRIVE ;  /* 0x00000000000079c5 */ /* 0x000fe20000000000 */
[----:B------:R-:W-:Y:S01]  /*97c0*/  FSEL R3, R5, RZ, P2 ;  /* 0x000000ff05037208 */ /* 0x000fe20001000000 */
[-C--:B------:R-:W-:Y:S01]  /*97d0*/  FFMA.FTZ R182, R173, R0.reuse, -R2 ;  /* 0x00000000adb67223 */ /* 0x080fe20000010802 */
[C---:B------:R-:W-:Y:S01]  /*97e0*/  FSETP.NEU.FTZ.AND P2, PT, R4.reuse, -INF , PT ;  /* 0xff8000000400780b */ /* 0x040fe20003f5d000 */
[C---:B------:R-:W-:Y:S01]  /*97f0*/  FMUL.FTZ R126, R4.reuse, R0 ;  /* 0x00000000047e7220 */ /* 0x040fe20000410000 */
[----:B-1----:R-:W-:Y:S01]  /*9800*/  F2FP.F16.F32.PACK_AB R180, R129, R14 ;  /* 0x0000000e81b4723e */ /* 0x002fe200000000ff */
[----:B------:R-:W-:Y:S01]  /*9810*/  HGMMA.64x192x16.F32 R24, R176, gdesc[UR4].tnspB, R24, gsb0 ;  /* 0x42e00004b0187df0 */ /* 0x000fe20008000818 */
[----:B------:R-:W-:Y:S01]  /*9820*/  FADD.FTZ R3, -R3, R10 ;  /* 0x0000000a03037221 */ /* 0x000fe20000010100 */
[----:B------:R-:W-:Y:S01]  /*9830*/  FSEL R134, R4, RZ, P2 ;  /* 0x000000ff04867208 */ /* 0x000fe20001000000 */
[----:B------:R-:W-:Y:S01]  /*9840*/  MUFU.EX2 R182, R182 ;  /* 0x000000b600b67308 */ /* 0x000fe20000000800 */
[----:B------:R-:W-:Y:S01]  /*9850*/  FSEL R126, R126, RZ, P2 ;  /* 0x000000ff7e7e7208 */ /* 0x000fe20001000000 */
[----:B------:R-:W-:Y:S01]  /*9860*/  FMUL.FTZ R3, R3, R0 ;  /* 0x0000000003037220 */ /* 0x000fe20000410000 */
[----:B------:R-:W-:-:S03]  /*9870*/  PLOP3.LUT P2, PT, PT, PT, UP0, 0x80, 0x0 ;  /* 0x000000000000781c */ /* 0x000fc60003f4f008 */
[-CC-:B------:R-:W-:Y:S01]  /*9880*/  FFMA.FTZ R10, R170, R0.reuse, -R126.reuse ;  /* 0x00000000aa0a7223 */ /* 0x180fe2000001087e */
[-CC-:B------:R-:W-:Y:S01]  /*9890*/  FFMA.FTZ R141, R171, R0.reuse, -R126.reuse ;  /* 0x00000000ab8d7223 */ /* 0x180fe2000001087e */
[----:B------:R0:W1:Y:S01]  /*98a0*/  MUFU.EX2 R2, R3 ;  /* 0x0000000300027308 */ /* 0x0000620000000800 */
        /* <DEDUP_REMOVED lines=8> */
[----:B0-----:R-:W-:Y:S01]  /*9930*/  FADD.FTZ R3, -R134, R9 ;  /* 0x0000000986037221 */ /* 0x001fe20000010100 */
[----:B------:R-:W-:-:S02]  /*9940*/  IMAD.U32 R9, RZ, RZ, UR39 ;  /* 0x00000027ff097e24 */ /* 0x000fc4000f8e00ff */
[-CC-:B------:R-:W-:Y:S01]  /*9950*/  FFMA.FTZ R130, R155, R0.reuse, -R126.reuse ;  /* 0x000000009b827223 */ /* 0x180fe2000001087e */
[-CC-:B------:R-:W-:Y:S01]  /*9960*/  FFMA.FTZ R195, R203, R0.reuse, -R126.reuse ;  /* 0x00000000cbc37223 */ /* 0x180fe2000001087e */
[-C--:B------:R-:W-:Y:S01]  /*9970*/  FMUL.FTZ R3, R3, R0.reuse ;  /* 0x0000000003037220 */ /* 0x080fe20000410000 */
[-CC-:B------:R-:W-:Y:S01]  /*9980*/  FFMA.FTZ R132, R217, R0.reuse, -R126.reuse ;  /* 0x00000000d9847223 */ /* 0x180fe2000001087e */
[-CC-:B------:R-:W-:Y:S01]  /*9990*/  FFMA.FTZ R189, R169, R0.reuse, -R126.reuse ;  /* 0x00000000a9bd7223 */ /* 0x180fe2000001087e */
[----:B------:R-:W0:Y:S01]  /*99a0*/  MUFU.EX2 R141, R141 ;  /* 0x0000008d008d7308 */ /* 0x000e220000000800 */
[----:B-1----:R-:W-:Y:S01]  /*99b0*/  FFMA.FTZ R7, R2, R7, R121 ;  /* 0x0000000702077223 */ /* 0x002fe20000010079 */
[-CC-:B------:R-:W-:Y:S01]  /*99c0*/  FFMA.FTZ R219, R219, R0.reuse, -R126.reuse ;  /* 0x00000000dbdb7223 */ /* 0x180fe2000001087e */
        /* <DEDUP_REMOVED lines=12> */
[-CC-:B------:R-:W-:Y:S01]  /*9a90*/  FFMA.FTZ R145, R145, R0.reuse, -R126.reuse ;  /* 0x0000000091917223 */ /* 0x180fe2000001087e */
[----:B------:R-:W2:Y:S01]  /*9aa0*/  MUFU.EX2 R122, R122 ;  /* 0x0000007a007a7308 */ /* 0x000ea20000000800 */
[----:B------:R-:W-:Y:S01]  /*9ab0*/  FADD.FTZ R138, R196, R7 ;  /* 0x00000007c48a7221 */ /* 0x000fe20000010000 */
[-CC-:B------:R-:W-:Y:S01]  /*9ac0*/  FFMA.FTZ R123, R123, R0.reuse, -R126.reuse ;  /* 0x000000007b7b7223 */ /* 0x180fe2000001087e */
[----:B------:R-:W-:Y:S01]  /*9ad0*/  FFMA.FTZ R225, R225, R0, -R126 ;  /* 0x00000000e1e17223 */ /* 0x000fe2000001087e */
[----:B0-----:R-:W-:Y:S01]  /*9ae0*/  F2FP.F16.F32.PACK_AB R201, R141, R10 ;  /* 0x0000000a8dc9723e */ /* 0x001fe200000000ff */
[----:B------:R-:W-:Y:S01]  /*9af0*/  FADD.FTZ R7, R167, R138 ;  /* 0x0000008aa7077221 */ /* 0x000fe20000010000 */
[----:B------:R-:W-:-:S02]  /*9b00*/  F2FP.F16.F32.PACK_AB R200, R200, R121 ;  /* 0x00000079c8c8723e */ /* 0x000fc400000000ff */
[----:B------:R-:W0:Y:S01]  /*9b10*/  MUFU.EX2 R149, R149 ;  /* 0x0000009500957308 */ /* 0x000e220000000800 */
[----:B-1----:R-:W-:Y:S01]  /*9b20*/  FFMA.FTZ R138, R3, R6, R10 ;  /* 0x00000006038a7223 */ /* 0x002fe2000001000a */
[----:B------:R-:W-:Y:S01]  /*9b30*/  FADD.FTZ R140, R198, R7 ;  /* 0x00000007c68c7221 */ /* 0x000fe20000010000 */
[----:B------:R-:W-:Y:S01]  /*9b40*/  @!P1 VIADD R6, R9, 0x36840 ;  /* 0x0003684009069836 */ /* 0x000fe20000000000 */
[----:B------:R-:W-:Y:S01]  /*9b50*/  F2FP.F16.F32.PACK_AB R202, R175, R202 ;  /* 0x000000caafca723e */ /* 0x000fe200000000ff */
[----:B------:R-:W-:Y:S01]  /*9b60*/  FADD.FTZ R7, R141, R138 ;  /* 0x0000008a8d077221 */ /* 0x000fe20000010000 */
[----:B------:R-:W-:Y:S01]  /*9b70*/  FADD.FTZ R9, R159, R140 ;  /* 0x0000008c9f097221 */ /* 0x000fe20000010000 */
[----:B------:R-:W-:Y:S01]  /*9b80*/  F2FP.F16.F32.PACK_AB R196, R167, R196 ;  /* 0x000000c4a7c4723e */ /* 0x000fe200000000ff */
[----:B------:R-:W1:Y:S01]  /*9b90*/  MUFU.EX2 R124, R124 ;  /* 0x0000007c007c7308 */ /* 0x000e620000000800 */
[----:B--2---:R-:W-:Y:S01]  /*9ba0*/  FADD.FTZ R138, R122, R7 ;  /* 0x000000077a8a7221 */ /* 0x004fe20000010000 */
[----:B------:R-:W-:Y:S01]  /*9bb0*/  FADD.FTZ R140, R192, R9 ;  /* 0x00000009c08c7221 */ /* 0x000fe20000010000 */
[----:B------:R-:W-:Y:S01]  /*9bc0*/  @!P1 PRMT R6, RZ, 0x654, R6 ;  /* 0x00000654ff069816 */ /* 0x000fe20000000006 */
[----:B------:R-:W-:Y:S01]  /*9bd0*/  IMAD.MOV.U32 R10, RZ, RZ, R5 ;  /* 0x000000ffff0a7224 */ /* 0x000fe200078e0005 */
[----:B------:R-:W-:Y:S01]  /*9be0*/  F2FP.F16.F32.PACK_AB R198, R159, R198 ;  /* 0x000000c69fc6723e */ /* 0x000fe200000000ff */
[C---:B------:R-:W-:Y:S01]  /*9bf0*/  FADD.FTZ R9, R147.reuse, R140 ;  /* 0x0000008c93097221 */ /* 0x040fe20000010000 */
[----:B------:R-:W-:Y:S01]  /*9c00*/  F2FP.F16.F32.PACK_AB R192, R147, R192 ;  /* 0x000000c093c0723e */ /* 0x000fe200000000ff */
[----:B------:R-:W2:Y:S01]  /*9c10*/  MUFU.EX2 R163, R163 ;  /* 0x000000a300a37308 */ /* 0x000ea20000000800 */
[----:B0-----:R-:W-:Y:S01]  /*9c20*/  FADD.FTZ R7, R149, R138 ;  /* 0x0000008a95077221 */ /* 0x001fe20000010000 */
[----:B------:R-:W-:Y:S01]  /*9c30*/  FADD.FTZ R140, R194, R9 ;  /* 0x00000009c28c7221 */ /* 0x000fe20000010000 */
[----:B------:R-:W-:-:S02]  /*9c40*/  F2FP.F16.F32.PACK_AB R194, R15, R194 ;  /* 0x000000c20fc2723e */ /* 0x000fc400000000ff */
[----:B------:R-:W-:Y:S01]  /*9c50*/  F2FP.F16.F32.PACK_AB R203, R149, R122 ;  /* 0x0000007a95cb723e */ /* 0x000fe200000000ff */
[----:B------:R-:W-:Y:S02]  /*9c60*/  FADD.FTZ R9, R15, R140 ;  /* 0x0000008c0f097221 */ /* 0x000fe40000010000 */
[----:B------:R-:W0:Y:S01]  /*9c70*/  MUFU.EX2 R128, R128 ;  /* 0x0000008000807308 */ /* 0x000e220000000800 */
[----:B-1----:R-:W-:Y:S01]  /*9c80*/  FADD.FTZ R138, R124, R7 ;  /* 0x000000077c8a7221 */ /* 0x002fe20000010000 */
[----:B------:R-:W-:Y:S01]  /*9c90*/  FADD.FTZ R144, R188, R9 ;  /* 0x00000009bc907221 */ /* 0x000fe20000010000 */
[----:B------:R-:W-:-:S03]  /*9ca0*/  F2FP.F16.F32.PACK_AB R188, R11, R188 ;  /* 0x000000bc0bbc723e */ /* 0x000fc600000000ff */
[----:B------:R-:W-:Y:S01]  /*9cb0*/  FADD.FTZ R9, R11, R144 ;  /* 0x000000900b097221 */ /* 0x000fe20000010000 */
[----:B------:R-:W-:Y:S01]  /*9cc0*/  IMAD.U32 R11, RZ, RZ, UR61 ;  /* 0x0000003dff0b7e24 */ /* 0x000fe2000f8e00ff */
[----:B------:R-:W-:Y:S01]  /*9cd0*/  MUFU.EX2 R199, R199 ;  /* 0x000000c700c77308 */ /* 0x000fe20000000800 */
[----:B--2---:R-:W-:Y:S01]  /*9ce0*/  FADD.FTZ R7, R163, R138 ;  /* 0x0000008aa3077221 */ /* 0x004fe20000010000 */
[----:B------:R-:W-:Y:S01]  /*9cf0*/  FADD.FTZ R144, R190, R9 ;  /* 0x00000009be907221 */ /* 0x000fe20000010000 */
[----:B------:R-:W-:Y:S01]  /*9d00*/  FFMA.FTZ R138, R143, R0, -R126 ;  /* 0x000000008f8a7223 */ /* 0x000fe2000001087e */
[C---:B------:R-:W-:Y:S02]  /*9d10*/  F2FP.F16.F32.PACK_AB R190, R127.reuse, R190 ;  /* 0x000000be7fbe723e */ /* 0x040fe400000000ff */
[----:B------:R-:W-:Y:S01]  /*9d20*/  FADD.FTZ R9, R127, R144 ;  /* 0x000000907f097221 */ /* 0x000fe20000010000 */
[----:B------:R-:W-:Y:S01]  /*9d30*/  F2FP.F16.F32.PACK_AB R197, R163, R124 ;  /* 0x0000007ca3c5723e */ /* 0x000fe200000000ff */
[----:B------:R-:W-:Y:S01]  /*9d40*/  MUFU.EX2 R193, R193 ;  /* 0x000000c100c17308 */ /* 0x000fe20000000800 */
[----:B0-----:R-:W-:Y:S01]  /*9d50*/  FADD.FTZ R140, R128, R7 ;  /* 0x00000007808c7221 */ /* 0x001fe20000010000 */
        /* <DEDUP_REMOVED lines=18> */
[----:B------:R-:W-:-:S06]  /*9e80*/  FADD.FTZ R14, R120, R9 ;  /* 0x00000009780e7221 */ /* 0x000fcc0000010000 */
        /* <DEDUP_REMOVED lines=8> */
[----:B------:R-:W-:Y:S01]  /*9f10*/  MUFU.EX2 R148, R145 ;  /* 0x0000009100947308 */ /* 0x000fe20000000800 */
[----:B------:R-:W-:-:S02]  /*9f20*/  WARPGROUP.DEPBAR.LE gsb0, 0x0 ;  /* 0x00008000000079c5 */ /* 0x000fc40000010000 */
[----:B------:R1:W-:Y:S01]  /*9f30*/  @!P1 SYNCS.ARRIVE.TRANS64.RED.A1T0 RZ, [R6+URZ], RZ ;  /* 0x000000ff06ff99a7 */ /* 0x0003e2000810043f */
[----:B------:R-:W-:-:S04]  /*9f40*/  F2FP.F16.F32.PACK_AB R176, R137, R20 ;  /* 0x0000001489b0723e */ /* 0x000fc800000000ff */
[----:B------:R-:W2:Y:S01]  /*9f50*/  MUFU.EX2 R123, R123 ;  /* 0x0000007b007b7308 */ /* 0x000ea20000000800 */
[----:B------:R-:W-:Y:S02]  /*9f60*/  F2FP.F16.F32.PACK_AB R178, R125, R120 ;  /* 0x000000787db2723e */ /* 0x000fe400000000ff */
[----:B0-----:R-:W-:Y:S01]  /*9f70*/  F2FP.F16.F32.PACK_AB R183, R135, R146 ;  /* 0x0000009287b7723e */ /* 0x001fe200000000ff */
[----:B------:R0:W-:Y:S04]  /*9f80*/  @!P1 SYNCS.ARRIVE.TRANS64.RED.A1T0 RZ, [R142+URZ], RZ ;  /* 0x000000ff8eff99a7 */ /* 0x0001e8000810043f */
[----:B-1----:R-:W1:Y:S01]  /*9f90*/  MUFU.EX2 R6, R139 ;  /* 0x0000008b00067308 */ /* 0x002e620000000800 */
[----:B0-----:R-:W-:Y:S01]  /*9fa0*/  FADD.FTZ R142, R199, R140 ;  /* 0x0000008cc78e7221 */ /* 0x001fe20000010000 */
[-CC-:B------:R-:W-:Y:S01]  /*9fb0*/  FFMA.FTZ R140, R131, R0.reuse, -R126.reuse ;  /* 0x00000000838c7223 */ /* 0x180fe2000001087e */
[----:B------:R-:W-:-:S05]  /*9fc0*/  FFMA.FTZ R126, R227, R0, -R126 ;  /* 0x00000000e37e7223 */ /* 0x000fca000001087e */
[----:B------:R-:W-:Y:S01]  /*9fd0*/  MUFU.EX2 R20, R225 ;  /* 0x000000e100147308 */ /* 0x000fe20000000800 */
[----:B------:R-:W-:Y:S01]  /*9fe0*/  FADD.FTZ R7, R193, R142 ;  /* 0x0000008ec1077221 */ /* 0x000fe20000010000 */
[----:B------:R-:W-:Y:S02]  /*9ff0*/  F2FP.F16.F32.PACK_AB R199, R199, R128 ;  /* 0x00000080c7c7723e */ /* 0x000fe400000000ff */
[C---:B------:R-:W-:Y:S01]  /*a000*/  F2FP.F16.F32.PACK_AB R193, R130.reuse, R193 ;  /* 0x000000c182c1723e */ /* 0x040fe200000000ff */
[----:B------:R-:W-:Y:S01]  /*a010*/  FADD.FTZ R142, R130, R7 ;  /* 0x00000007828e7221 */ /* 0x000fe20000010000 */
[----:B--2---:R-:W-:Y:S02]  /*a020*/  F2FP.F16.F32.PACK_AB R177, R123, R148 ;  /* 0x000000947bb1723e */ /* 0x004fe400000000ff */
[----:B------:R-:W-:Y:S01]  /*a030*/  MUFU.EX2 R140, R140 ;  /* 0x0000008c008c7308 */ /* 0x000fe20000000800 */
[----:B------:R-:W-:Y:S01]  /*a040*/  FADD.FTZ R7, R195, R142 ;  /* 0x0000008ec3077221 */ /* 0x000fe20000010000 */
[----:B------:R-:W-:-:S03]  /*a050*/  F2FP.F16.F32.PACK_AB R195, R132, R195 ;  /* 0x000000c384c3723e */ /* 0x000fc600000000ff */
[----:B------:R-:W-:-:S03]  /*a060*/  FADD.FTZ R142, R132, R7 ;  /* 0x00000007848e7221 */ /* 0x000fc60000010000 */
[----:B------:R-:W0:Y:S01]  /*a070*/  MUFU.EX2 R126, R126 ;  /* 0x0000007e007e7308 */ /* 0x000e220000000800 */
[----:B------:R-:W-:Y:S01]  /*a080*/  FADD.FTZ R7, R189, R142 ;  /* 0x0000008ebd077221 */ /* 0x000fe20000010000 */
[----:B------:R-:W-:-:S03]  /*a090*/  F2FP.F16.F32.PACK_AB R189, R134, R189 ;  /* 0x000000bd86bd723e */ /* 0x000fc600000000ff */
[----:B------:R-:W-:-:S04]  /*a0a0*/  FADD.FTZ R142, R134, R7 ;  /* 0x00000007868e7221 */ /* 0x000fc80000010000 */
[----:B------:R-:W-:Y:S01]  /*a0b0*/  FADD.FTZ R7, R191, R142 ;  /* 0x0000008ebf077221 */ /* 0x000fe20000010000 */
[----:B------:R-:W-:-:S03]  /*a0c0*/  F2FP.F16.F32.PACK_AB R191, R136, R191 ;  /* 0x000000bf88bf723e */ /* 0x000fc600000000ff */
[----:B------:R-:W-:-:S04]  /*a0d0*/  FADD.FTZ R142, R136, R7 ;  /* 0x00000007888e7221 */ /* 0x000fc80000010000 */
[----:B------:R-:W-:Y:S01]  /*a0e0*/  FADD.FTZ R7, R185, R142 ;  /* 0x0000008eb9077221 */ /* 0x000fe20000010000 */
[----:B-1----:R-:W-:Y:S02]  /*a0f0*/  F2FP.F16.F32.PACK_AB R185, R6, R185 ;  /* 0x000000b906b9723e */ /* 0x002fe400000000ff */
[----:B0-----:R-:W-:Y:S01]  /*a100*/  F2FP.F16.F32.PACK_AB R179, R126, R20 ;  /* 0x000000147eb3723e */ /* 0x001fe200000000ff */
        /* <DEDUP_REMOVED lines=16> */
.L_x_4860:
[----:B------:R-:W-:-:S13]  /*a210*/  ISETP.LE.AND P2, PT, RZ, UR38, PT ;  /* 0x00000026ff007c0c */ /* 0x000fda000bf43270 */
[----:B------:R-:W-:Y:S05]  /*a220*/  @!P2 BRA `(.L_x_4870) ;  /* 0x0000003800f4a947 */ /* 0x000fea0003800000 */
[----:B------:R-:W-:Y:S01]  /*a230*/  IMAD.MOV.U32 R11, RZ, RZ, R4 ;  /* 0x000000ffff0b7224 */ /* 0x000fe200078e0004 */
[----:B------:R-:W-:Y:S01]  /*a240*/  UMOV UR39, UR61 ;  /* 0x0000003d00277c82 */ /* 0x000fe20008000000 */
[----:B------:R-:W-:Y:S01]  /*a250*/  IMAD.MOV.U32 R9, RZ, RZ, R5 ;  /* 0x000000ffff097224 */ /* 0x000fe200078e0005 */
[----:B------:R-:W-:-:S06]  /*a260*/  UMOV UR37, UR36 ;  /* 0x0000002400257c82 */ /* 0x000fcc0008000000 */
.L_x_4879:
[----:B------:R-:W-:-:S04]  /*a270*/  UIADD3 UR36, UR37, 0x1, URZ ;  /* 0x0000000125247890 */ /* 0x000fc8000fffe03f */
[----:B------:R-:W-:-:S04]  /*a280*/  UISETP.NE.AND UP0, UPT, UR36, 0x2, UPT ;  /* 0x000000022400788c */ /* 0x000fc8000bf05270 */
[----:B------:R-:W-:Y:S02]  /*a290*/  USEL UR61, URZ, 0x1, UP0 ;  /* 0x000000013f3d7887 */ /* 0x000fe40008000000 */
[----:B------:R-:W-:Y:S02]  /*a2a0*/  USEL UR36, UR36, URZ, UP0 ;  /* 0x0000003f24247287 */ /* 0x000fe40008000000 */
[----:B------:R-:W-:Y:S01]  /*a2b0*/  ULOP3.LUT UR61, UR39, UR61, URZ, 0x3c, !UPT ;  /* 0x0000003d273d7292 */ /* 0x000fe2000f8e3c3f */
[----:B------:R-:W-:Y:S11]  /*a2c0*/  @!P0 BRA `(.L_x_4871) ;  /* 0x0000000000048947 */ /* 0x000ff60003800000 */
[----:B------:R-:W-:Y:S01]  /*a2d0*/  BPT.TRAP 0x1 ;  /* 0x000000040000795c */ /* 0x000fe20000300000 */
.L_x_4871:
[----:B------:R-:W-:Y:S01]  /*a2e0*/  ULEA UR6, UR36, UR60, 0x3 ;  /* 0x0000003c24067291 */ /* 0x000fe2000f8e183f */
[----:B------:R-:W-:-:S05]  /*a2f0*/  IMAD.U32 R0, RZ, RZ, UR61 ;  /* 0x0000003dff007e24 */ /* 0x000fca000f8e00ff */
[----:B------:R-:W-:-:S04]  /*a300*/  SHF.L.U32 R0, R0, 0x1f, RZ ;  /* 0x0000001f00007819 */ /* 0x000fc800000006ff */
[----:B------:R0:W1:Y:S01]  /*a310*/  SYNCS.PHASECHK.TRANS64.TRYWAIT P2, [UR6+0x36830], R0 ;  /* 0x03683000ff0075a7 */ /* 0x0000620008040146 */
[----:B------:R-:W-:Y:S05]  /*a320*/  @!P0 BRA `(.L_x_4872) ;  /* 0x0000000000048947 */ /* 0x000fea0003800000 */
[----:B------:R-:W-:Y:S01]  /*a330*/  BPT.TRAP 0x1 ;  /* 0x000000040000795c */ /* 0x000fe20000300000 */
.L_x_4872:
[----:B-1----:R-:W-:Y:S05]  /*a340*/  @P2 BRA `(.L_x_4873) ;  /* 0x0000000000082947 */ /* 0x002fea0003800000 */
[----:B------:R-:W1:Y:S02]  /*a350*/  SYNCS.PHASECHK.TRANS64.TRYWAIT P2, [UR6+0x36830], R0 ;  /* 0x03683000ff0075a7 */ /* 0x000e640008040146 */
[----:B-1----:R-:W-:Y:S05]  /*a360*/  @!P2 BRA `(.L_x_4874) ;  /* 0x000000c80060a947 */ /* 0x002fea0003800000 */
.L_x_4873:
        /* <DEDUP_REMOVED lines=602> */
.L_x_4875:
[----:B------:R-:W-:Y:S01]  /*c910*/  ULEA UR11, UR37, UR60, 0x3 ;  /* 0x0000003c250b7291 */ /* 0x000fe2000f8e183f */
[----:B01----:R-:W-:-:S05]  /*c920*/  IMAD.U32 R0, RZ, RZ, UR39 ;  /* 0x00000027ff007e24 */ /* 0x003fca000f8e00ff */
[----:B------:R-:W-:-:S04]  /*c930*/  SHF.L.U32 R0, R0, 0x1f, RZ ;  /* 0x0000001f00007819 */ /* 0x000fc800000006ff */
[----:B------:R0:W1:Y:S01]  /*c940*/  SYNCS.PHASECHK.TRANS64.TRYWAIT P2, [UR11+0x36850], R0 ;  /* 0x03685000ff0075a7 */ /* 0x000062000804014b */
[----:B------:R-:W-:Y:S05]  /*c950*/  @!P0 BRA `(.L_x_4876) ;  /* 0x0000000000048947 */ /* 0x000fea0003800000 */
[----:B------:R-:W-:Y:S01]  /*c960*/  BPT.TRAP 0x1 ;  /* 0x000000040000795c */ /* 0x000fe20000300000 */
.L_x_4876:
[----:B-1----:R-:W-:Y:S05]  /*c970*/  @P2 BRA `(.L_x_4877) ;  /* 0x0000000000082947 */ /* 0x002fea0003800000 */
[----:B------:R-:W1:Y:S02]  /*c980*/  SYNCS.PHASECHK.TRANS64.TRYWAIT P2, [UR11+0x36850], R0 ;  /* 0x03685000ff0075a7 */ /* 0x000e64000804014b */
[----:B-1----:R-:W-:Y:S05]  /*c990*/  @!P2 BRA `(.L_x_4878) ;  /* 0x000000a000eca947 */ /* 0x002fea0003800000 */
.L_x_4877:
[----:B------:R-:W-:Y:S01]  /*c9a0*/  UIADD3 UR6, UR60, 0x400, URZ ;  /* 0x000004003c067890 */ /* 0x000fe2000fffe03f */
[----:B------:R-:W-:Y:S01]  /*c9b0*/  WARPGROUP.ARRIVE ;  /* 0x00000000000079c5 */ /* 0x000fe20000000000 */
[----:B------:R-:W-:Y:S01]  /*c9c0*/  UMOV UR7, 0x40000040 ;  /* 0x4000004000077882 */ /* 0x000fe20000000000 */
[----:B01----:R-:W-:Y:S01]  /*c9d0*/  FMNMX.FTZ R0, R168, R9, !PT ;  /* 0x00000009a8007209 */ /* 0x003fe20007810000 */
[----:B------:R-:W-:Y:S01]  /*c9e0*/  USHF.R.U32.HI UR6, URZ, 0x4, UR6 ;  /* 0x000000043f067899 */ /* 0x000fe20008011606 */
[----:B------:R-:W-:Y:S01]  /*c9f0*/  ISETP.LT.AND P2, PT, RZ, UR38, PT ;  /* 0x00000026ff007c0c */ /* 0x000fe2000bf41270 */
[----:B------:R-:W-:Y:S01]  /*ca00*/  UMOV UR39, UR61 ;  /* 0x0000003d00277c82 */ /* 0x000fe20008000000 */
[----:B------:R-:W-:Y:S01]  /*ca10*/  FMNMX.FTZ R3, R169, R0, !PT ;  /* 0x00000000a9037209 */ /* 0x000fe20007810000 */
[----:B------:R-:W-:-:S03]  /*ca20*/  ULOP3.LUT UR6, UR6, 0x3fff, URZ, 0xc0, !UPT ;  /* 0x00003fff06067892 */ /* 0x000fc6000f8ec03f */
[----:B------:R-:W-:Y:S01]  /*ca30*/  FMNMX.FTZ R0, R172, R3, !PT ;  /* 0x00000003ac007209 */ /* 0x000fe20007810000 */
[----:B------:R-:W-:-:S03]  /*ca40*/  ULOP3.LUT UR6, UR6, 0x3800000, URZ, 0xfc, !UPT ;  /* 0x0380000006067892 */ /* 0x000fc6000f8efc3f */
[----:B------:R-:W-:Y:S01]  /*ca50*/  FMNMX.FTZ R3, R173, R0, !PT ;  /* 0x00000000ad037209 */ /* 0x000fe20007810000 */
[----:B------:R-:W-:-:S03]  /*ca60*/  UIMAD UR10, UR37, 0xa80, UR6 ;  /* 0x00000a80250a78a4 */ /* 0x000fc6000f8e0206 */
[----:B------:R-:W-:Y:S01]  /*ca70*/  FMNMX.FTZ R0, R160, R3, !PT ;  /* 0x00000003a0007209 */ /* 0x000fe20007810000 */
[----:B------:R-:W-:-:S03]  /*ca80*/  UMOV UR37, UR36 ;  /* 0x0000002400257c82 */ /* 0x000fc60008000000 */
[----:B------:R-:W-:Y:S01]  /*ca90*/  UMOV UR6, UR10 ;  /* 0x0000000a00067c82 */ /* 0x000fe20008000000 */
        /* <DEDUP_REMOVED lines=30> */
[----:B------:R-:W1:Y:S01]  /*cc80*/  SHFL.BFLY PT, R5, R10, 0x1, 0x1f ;  /* 0x0c201f000a057f89 */ /* 0x000e6200000e0000 */
[----:B------:R-:W-:-:S04]  /*cc90*/  FMNMX.FTZ R15, R171, R4, !PT ;  /* 0x00000004ab0f7209 */ /* 0x000fc80007810000 */
[----:B------:R-:W-:-:S04]  /*cca0*/  FMNMX.FTZ R4, R174, R15, !PT ;  /* 0x0000000fae047209 */ /* 0x000fc80007810000 */
[----:B------:R-:W-:-:S04]  /*ccb0*/  FMNMX.FTZ R15, R175, R4, !PT ;  /* 0x00000004af0f7209 */ /* 0x000fc80007810000 */
[----:B------:R-:W-:-:S04]  /*ccc0*/  FMNMX.FTZ R4, R162, R15, !PT ;  /* 0x0000000fa2047209 */ /* 0x000fc80007810000 */
[----:B------:R-:W-:-:S04]  /*ccd0*/  FMNMX.FTZ R17, R163, R4, !PT ;  /* 0x00000004a3117209 */ /* 0x000fc80007810000 */
[----:B------:R-:W-:Y:S02]  /*cce0*/  FMNMX.FTZ R4, R166, R17, !PT ;  /* 0x00000011a6047209 */ /* 0x000fe40007810000 */
[----:B-1----:R-:W-:Y:S02]  /*ccf0*/  FMNMX.FTZ R5, R10, R5, !PT ;  /* 0x000000050a057209 */ /* 0x002fe40007810000 */
[----:B------:R-:W-:-:S03]  /*cd00*/  FMNMX.FTZ R17, R167, R4, !PT ;  /* 0x00000004a7117209 */ /* 0x000fc60007810000 */
[----:B------:R-:W-:Y:S01]  /*cd10*/  FADD.FTZ R3, -R5, R9 ;  /* 0x0000000905037221 */ /* 0x000fe20000010100 */
[----:B------:R-:W-:-:S03]  /*cd20*/  FMNMX.FTZ R4, R154, R17, !PT ;  /* 0x000000119a047209 */ /* 0x000fc60007810000 */
[----:B0-----:R-:W-:Y:S01]  /*cd30*/  FMUL.FTZ R2, R3, R0 ;  /* 0x0000000003027220 */ /* 0x001fe20000410000 */
        /* <DEDUP_REMOVED lines=12> */
[----:B------:R0:W-:Y:S01]  /*ce00*/  MUFU.EX2 R19, R10 ;  /* 0x0000000a00137308 */ /* 0x0001e20000000800 */
        /* <DEDUP_REMOVED lines=8> */
[--C-:B0-----:R-:W-:Y:S01]  /*ce90*/  FFMA.FTZ R10, R120, R0, -R3.reuse ;  /* 0x00000000780a7223 */ /* 0x101fe20000010803 */
[----:B------:R-:W-:Y:S01]  /*cea0*/  FMNMX.FTZ R21, R151, R4, !PT ;  /* 0x0000000497157209 */ /* 0x000fe20007810000 */
[-CC-:B------:R-:W-:Y:S01]  /*ceb0*/  FFMA.FTZ R12, R124, R0.reuse, -R3.reuse ;  /* 0x000000007c0c7223 */ /* 0x180fe20000010803 */
[----:B------:R-:W-:Y:S01]  /*cec0*/  FFMA.FTZ R18, R125, R0, -R3 ;  /* 0x000000007d127223 */ /* 0x000fe20000010803 */
[----:B------:R-:W-:Y:S01]  /*ced0*/  MUFU.EX2 R2, R2 ;  /* 0x0000000200027308 */ /* 0x000fe20000000800 */
[----:B------:R-:W-:-:S04]  /*cee0*/  FMNMX.FTZ R4, R138, R21, !PT ;  /* 0x000000158a047209 */ /* 0x000fc80007810000 */
[----:B------:R-:W-:-:S03]  /*cef0*/  FMNMX.FTZ R153, R139, R4, !PT ;  /* 0x000000048b997209 */ /* 0x000fc60007810000 */
[----:B------:R-:W0:Y:S01]  /*cf00*/  MUFU.EX2 R9, R9 ;  /* 0x0000000900097308 */ /* 0x000e220000000800 */
[----:B------:R-:W-:-:S04]  /*cf10*/  FMNMX.FTZ R4, R142, R153, !PT ;  /* 0x000000998e047209 */ /* 0x000fc80007810000 */
[----:B------:R-:W-:-:S03]  /*cf20*/  FMNMX.FTZ R153, R143, R4, !PT ;  /* 0x000000048f997209 */ /* 0x000fc60007810000 */
[----:B------:R-:W-:Y:S01]  /*cf30*/  MUFU.EX2 R13, R13 ;  /* 0x0000000d000d7308 */ /* 0x000fe20000000800 */
[----:B------:R-:W-:-:S04]  /*cf40*/  FMNMX.FTZ R4, R130, R153, !PT ;  /* 0x0000009982047209 */ /* 0x000fc80007810000 */
[----:B------:R-:W-:Y:S01]  /*cf50*/  FMNMX.FTZ R153, R131, R4, !PT ;  /* 0x0000000483997209 */ /* 0x000fe20007810000 */
[----:B------:R-:W-:Y:S02]  /*cf60*/  WARPGROUP.DEPBAR.LE gsb0, 0x0 ;  /* 0x00008000000079c5 */ /* 0x000fe40000010000 */
[----:B------:R-:W-:Y:S01]  /*cf70*/  WARPGROUP.ARRIVE ;  /* 0x00000000000079c5 */ /* 0x000fe20000000000 */
[----:B------:R-:W-:Y:S01]  /*cf80*/  FMNMX.FTZ R4, R134, R153, !PT ;  /* 0x0000009986047209 */ /* 0x000fe20007810000 */
[-CC-:B------:R-:W-:Y:S01]  /*cf90*/  FFMA.FTZ R200, R169, R0.reuse, -R3.reuse ;  /* 0x00000000a9c87223 */ /* 0x180fe20000010803 */
[----:B------:R-:W-:Y:S01]  /*cfa0*/  FFMA.FTZ R202, R172, R0, -R3 ;  /* 0x00000000acca7223 */ /* 0x000fe20000010803 */
[----:B0-----:R-:W-:Y:S01]  /*cfb0*/  FFMA.FTZ R7, R2, R7, R9 ;  /* 0x0000000702077223 */ /* 0x001fe20000010009 */
[----:B------:R-:W-:Y:S01]  /*cfc0*/  FMNMX.FTZ R153, R135, R4, !PT ;  /* 0x0000000487997209 */ /* 0x000fe20007810000 */
[----:B------:R-:W-:Y:S01]  /*cfd0*/  HGMMA.64x192x16.F32 R24, R196, gdesc[UR4].tnspB, R24, gsb0 ;  /* 0x42e00004c4187df0 */ /* 0x000fe20008000818 */
[----:B------:R-:W-:Y:S01]  /*cfe0*/  UIADD3 UR6, UR10, 0x100, URZ ;  /* 0x000001000a067890 */ /* 0x000fe2000fffe03f */
[----:B------:R-:W0:Y:S01]  /*cff0*/  MUFU.EX2 R200, R200 ;  /* 0x000000c800c87308 */ /* 0x000e220000000800 */
[----:B------:R-:W-:Y:S01]  /*d000*/  UMOV UR7, 0x40000040 ;  /* 0x4000004000077882 */ /* 0x000fe20000000000 */
[----:B------:R-:W-:-:S04]  /*d010*/  FMNMX.FTZ R4, R122, R153, !PT ;  /* 0x000000997a047209 */ /* 0x000fc80007810000 */
[----:B------:R-:W-:Y:S02]  /*d020*/  FMNMX.FTZ R153, R123, R4, !PT ;  /* 0x000000047b997209 */ /* 0x000fe40007810000 */
[----:B------:R-:W-:Y:S02]  /*d030*/  MUFU.EX2 R202, R202 ;  /* 0x000000ca00ca7308 */ /* 0x000fe40000000800 */
[----:B------:R-:W-:-:S04]  /*d040*/  FMNMX.FTZ R4, R126, R153, !PT ;  /* 0x000000997e047209 */ /* 0x000fc80007810000 */
[----:B------:R-:W-:Y:S02]  /*d050*/  FMNMX.FTZ R4, R127, R4, !PT ;  /* 0x000000047f047209 */ /* 0x000fe40007810000 */
[----:B------:R-:W-:Y:S01]  /*d060*/  MUFU.EX2 R15, R161 ;  /* 0x000000a1000f7308 */ /* 0x000fe20000000800 */
[C---:B0-----:R-:W-:Y:S01]  /*d070*/  FADD.FTZ R7, R200.reuse, R7 ;  /* 0x00000007c8077221 */ /* 0x041fe20000010000 */
[----:B------:R-:W-:Y:S01]  /*d080*/  F2FP.F16.F32.PACK_AB R200, R200, R9 ;  /* 0x00000009c8c8723e */ /* 0x000fe200000000ff */
[----:B------:R-:W0:Y:S05]  /*d090*/  SHFL.BFLY PT, R153, R4, 0x2, 0x1f ;  /* 0x0c401f0004997f89 */ /* 0x000e2a00000e0000 */
        /* <DEDUP_REMOVED lines=28> */
[----:B------:R-:W-:-:S05]  /*d260*/  FFMA.FTZ R126, R126, R0, -R125 ;  /* 0x000000007e7e7223 */ /* 0x000fca000001087d */
        /* <DEDUP_REMOVED lines=44> */
[----:B------:R-:W-:Y:S01]  /*d530*/  FFMA.FTZ R191, R150, R0, -R125 ;  /* 0x0000000096bf7223 */ /* 0x000fe2000001087d */
        /* <DEDUP_REMOVED lines=16> */
[----:B------:R-:W-:Y:S01]  /*d640*/  @!P1 LEA R136, R136, UR60, 0x3 ;  /* 0x0000003c88889c11 */ /* 0x000fe2000f8e18ff */
[----:B------:R-:W-:Y:S01]  /*d650*/  UMOV UR7, 0x40000040 ;  /* 0x4000004000077882 */ /* 0x000fe20000000000 */
[----:B------:R-:W-:Y:S03]  /*d660*/  MUFU.EX2 R184, R184 ;  /* 0x000000b800b87308 */ /* 0x000fe60000000800 */
[----:B------:R-:W-:-:S05]  /*d670*/  @!P1 VIADD R136, R136, 0x36840 ;  /* 0x0003684088889836 */ /* 0x000fca0000000000 */
[----:B------:R-:W-:Y:S01]  /*d680*/  @!P1 PRMT R140, RZ, 0x654, R136 ;  /* 0x00000654ff8c9816 */ /* 0x000fe20000000088 */
        /* <DEDUP_REMOVED lines=14> */
[----:B------:R-:W-:-:S04]  /*d770*/  UIADD3 UR6, UR38, -0x1, URZ ;  /* 0xffffffff26067890 */ /* 0x000fc8000fffe03f */
[----:B------:R-:W0:Y:S03]  /*d780*/  MUFU.EX2 R3, R3 ;  /* 0x0000000300037308 */ /* 0x000e260000000800 */
[----:B------:R-:W-:-:S05]  /*d790*/  UMOV UR38, UR6 ;  /* 0x0000000600267c82 */ /* 0x000fca0008000000 */
[----:B------:R-:W1:Y:S08]  /*d7a0*/  MUFU.EX2 R18, R175 ;  /* 0x000000af00127308 */ /* 0x000e700000000800 */
[----:B------:R-:W2:Y:S01]  /*d7b0*/  MUFU.EX2 R128, R128 ;  /* 0x0000008000807308 */ /* 0x000ea20000000800 */
[----:B0-----:R-:W-:-:S04]  /*d7c0*/  FFMA.FTZ R6, R3, R6, R14 ;  /* 0x0000000603067223 */ /* 0x001fc8000001000e */
[----:B------:R-:W-:Y:S01]  /*d7d0*/  FADD.FTZ R138, R201, R6 ;  /* 0x00000006c98a7221 */ /* 0x000fe20000010000 */
[-CC-:B------:R-:W-:Y:S01]  /*d7e0*/  FFMA.FTZ R6, R139, R0.reuse, -R125.reuse ;  /* 0x000000008b067223 */ /* 0x180fe2000001087d */
[----:B------:R-:W-:Y:S01]  /*d7f0*/  FFMA.FTZ R125, R127, R0, -R125 ;  /* 0x000000007f7d7223 */ /* 0x000fe2000001087d */
[----:B------:R-:W0:Y:S01]  /*d800*/  MUFU.EX2 R132, R132 ;  /* 0x0000008400847308 */ /* 0x000e220000000800 */
[----:B------:R-:W-:-:S07]  /*d810*/  F2FP.F16.F32.PACK_AB R201, R201, R14 ;  /* 0x0000000ec9c9723e */ /* 0x000fce00000000ff */
[----:B------:R-:W3:Y:S08]  /*d820*/  MUFU.EX2 R6, R6 ;  /* 0x0000000600067308 */ /* 0x000ef00000000800 */
[----:B------:R-:W4:Y:S08]  /*d830*/  MUFU.EX2 R180, R180 ;  /* 0x000000b400b47308 */ /* 0x000f300000000800 */
[----:B------:R-:W5:Y:S08]  /*d840*/  MUFU.EX2 R181, R130 ;  /* 0x0000008200b57308 */ /* 0x000f700000000800 */
[----:B------:R-:W5:Y:S08]  /*d850*/  MUFU.EX2 R182, R182 ;  /* 0x000000b600b67308 */ /* 0x000f700000000800 */
[----:B------:R-:W5:Y:S08]  /*d860*/  MUFU.EX2 R183, R134 ;  /* 0x0000008600b77308 */ /* 0x000f700000000800 */
[----:B------:R-:W-:Y:S01]  /*d870*/  MUFU.EX2 R125, R125 ;  /* 0x0000007d007d7308 */ /* 0x000fe20000000800 */
[----:B------:R-:W-:-:S02]  /*d880*/  WARPGROUP.DEPBAR.LE gsb0, 0x0 ;  /* 0x00008000000079c5 */ /* 0x000fc40000010000 */
[----:B------:R1:W-:Y:S05]  /*d890*/  @!P1 SYNCS.ARRIVE.TRANS64.RED.A1T0 RZ, [R140+URZ], RZ ;  /* 0x000000ff8cff99a7 */ /* 0x0003ea000810043f */
[----:B------:R-:W5:Y:S01]  /*d8a0*/  MUFU.EX2 R177, R122 ;  /* 0x0000007a00b17308 */ /* 0x000f620000000800 */
[----:B------:R-:W-:Y:S02]  /*d8b0*/  F2FP.F16.F32.PACK_AB R178, R11, R12 ;  /* 0x0000000c0bb2723e */ /* 0x000fe400000000ff */
[----:B------:R-:W-:Y:S01]  /*d8c0*/  F2FP.F16.F32.PACK_AB R176, R121, R10 ;  /* 0x0000000a79b0723e */ /* 0x000fe200000000ff */
[----:B-1----:R-:W-:-:S04]  /*d8d0*/  @!P1 VIADD R140, R144, 0x36860 ;  /* 0x00036860908c9836 */ /* 0x002fc80000000000 */
[----:B------:R-:W1:Y:S01]  /*d8e0*/  MUFU.EX2 R179, R126 ;  /* 0x0000007e00b37308 */ /* 0x000e620000000800 */
[----:B------:R-:W-:-:S04]  /*d8f0*/  @!P1 PRMT R140, RZ, 0x654, R140 ;  /* 0x00000654ff8c9816 */ /* 0x000fc8000000008c */
[----:B------:R2:W-:Y:S02]  /*d900*/  @!P1 SYNCS.ARRIVE.TRANS64.RED.A1T0 RZ, [R140+URZ], RZ ;  /* 0x000000ff8cff99a7 */ /* 0x0005e4000810043f */
[----:B--2---:R-:W-:Y:S01]  /*d910*/  FADD.FTZ R140, R202, R7 ;  /* 0x00000007ca8c7221 */ /* 0x004fe20000010000 */
[----:B------:R-:W-:Y:S01]  /*d920*/  FADD.FTZ R7, R203, R138 ;  /* 0x0000008acb077221 */ /* 0x000fe20000010000 */
[C---:B------:R-:W-:Y:S02]  /*d930*/  F2FP.F16.F32.PACK_AB R203, R18.reuse, R203 ;  /* 0x000000cb12cb723e */ /* 0x040fe400000000ff */
[C---:B------:R-:W-:Y:S01]  /*d940*/  FADD.FTZ R139, R13.reuse, R140 ;  /* 0x0000008c0d8b7221 */ /* 0x040fe20000010000 */
[----:B------:R-:W-:Y:S01]  /*d950*/  FADD.FTZ R138, R18, R7 ;  /* 0x00000007128a7221 */ /* 0x000fe20000010000 */
        /* <DEDUP_REMOVED lines=29> */
[C---:B0-----:R-:W-:Y:S01]  /*db30*/  FADD.FTZ R14, R132.reuse, R7 ;  /* 0x00000007840e7221 */ /* 0x041fe20000010000 */
        /* <DEDUP_REMOVED lines=9> */
[----:B---3--:R-:W-:-:S02]  /*dbd0*/  F2FP.F16.F32.PACK_AB R185, R6, R185 ;  /* 0x000000b906b9723e */ /* 0x008fc400000000ff */
[C---:B------:R-:W-:Y:S01]  /*dbe0*/  FADD.FTZ R9, R137.reuse, R18 ;  /* 0x0000001289097221 */ /* 0x040fe20000010000 */
[----:B------:R-:W-:Y:S01]  /*dbf0*/  FADD.FTZ R14, R6, R7 ;  /* 0x00000007060e7221 */ /* 0x000fe20000010000 */
[----:B------:R-:W-:Y:S02]  /*dc00*/  F2FP.F16.F32.PACK_AB R184, R137, R184 ;  /* 0x000000b889b8723e */ /* 0x000fe400000000ff */
[----:B------:R-:W-:Y:S01]  /*dc10*/  FADD.FTZ R18, R186, R9 ;  /* 0x00000009ba127221 */ /* 0x000fe20000010000 */
[----:B------:R-:W-:Y:S01]  /*dc20*/  FADD.FTZ R14, R187, R14 ;  /* 0x0000000ebb0e7221 */ /* 0x000fe20000010000 */
[C---:B------:R-:W-:Y:S01]  /*dc30*/  F2FP.F16.F32.PACK_AB R186, R141.reuse, R186 ;  /* 0x000000ba8dba723e */ /* 0x040fe200000000ff */
[----:B------:R-:W-:Y:S02]  /*dc40*/  IMAD.MOV.U32 R9, RZ, RZ, R5 ;  /* 0x000000ffff097224 */ /* 0x000fe400078e0005 */
[----:B------:R-:W-:Y:S01]  /*dc50*/  FADD.FTZ R7, R141, R18 ;  /* 0x000000128d077221 */ /* 0x000fe20000010000 */
[C---:B------:R-:W-:Y:S01]  /*dc60*/  FADD.FTZ R14, R143.reuse, R14 ;  /* 0x0000000e8f0e7221 */ /* 0x040fe20000010000 */
[----:B------:R-:W-:-:S02]  /*dc70*/  F2FP.F16.F32.PACK_AB R187, R143, R187 ;  /* 0x000000bb8fbb723e */ /* 0x000fc400000000ff */
[----:B----4-:R-:W-:Y:S01]  /*dc80*/  FADD.FTZ R18, R180, R7 ;  /* 0x00000007b4127221 */ /* 0x010fe20000010000 */
[----:B-----5:R-:W-:Y:S01]  /*dc90*/  FADD.FTZ R14, R181, R14 ;  /* 0x0000000eb50e7221 */ /* 0x020fe20000010000 */
        /* <DEDUP_REMOVED lines=12> */
[----:B------:R-:W-:Y:S02]  /*dd60*/  F2FP.F16.F32.PACK_AB R177, R123, R177 ;  /* 0x000000b17bb1723e */ /* 0x000fe400000000ff */
[----:B------:R-:W-:Y:S01]  /*dd70*/  FADD.FTZ R7, R121, R6 ;  /* 0x0000000679077221 */ /* 0x000fe20000010000 */
[----:B------:R-:W-:-:S03]  /*dd80*/  FADD.FTZ R14, R123, R14 ;  /* 0x0000000e7b0e7221 */ /* 0x000fc60000010000 */
[----:B------:R-:W-:Y:S01]  /*dd90*/  FADD.FTZ R6, R12, R7 ;  /* 0x000000070c067221 */ /* 0x000fe20000010000 */
[----:B-1----:R-:W-:Y:S01]  /*dda0*/  FADD.FTZ R14, R179, R14 ;  /* 0x0000000eb30e7221 */ /* 0x002fe20000010000 */
[----:B------:R-:W-:Y:S02]  /*ddb0*/  F2FP.F16.F32.PACK_AB R179, R125, R179 ;  /* 0x000000b37db3723e */ /* 0x000fe400000000ff */
[----:B------:R-:W-:Y:S01]  /*ddc0*/  FADD.FTZ R7, R11, R6 ;  /* 0x000000060b077221 */ /* 0x000fe20000010000 */
[----:B------:R-:W-:Y:S01]  /*ddd0*/  FADD.FTZ R6, R125, R14 ;  /* 0x0000000e7d067221 */ /* 0x000fe20000010000 */
[----:B------:R-:W-:Y:S01]  /*dde0*/  IMAD.MOV.U32 R11, RZ, RZ, R4 ;  /* 0x000000ffff0b7224 */ /* 0x000fe200078e0004 */
[----:B------:R-:W-:Y:S06]  /*ddf0*/  @P2 BRA `(.L_x_4879) ;  /* 0xffffffc4001c2947 */ /* 0x000fec000383ffff */
.L_x_4870:
        /* <DEDUP_REMOVED lines=99> */
.L_x_4880:
[----:B------:R-:W-:Y:S01]  /*e430*/  ULEA UR5, UR36, UR60, 0x3 ;  /* 0x0000003c24057291 */ /* 0x000fe2000f8e183f */
[----:B------:R-:W-:-:S05]  /*e440*/  IMAD.U32 R2, RZ, RZ, UR61 ;  /* 0x0000003dff027e24 */ /* 0x000fca000f8e00ff */
[----:B------:R-:W-:-:S04]  /*e450*/  SHF.L.U32 R2, R2, 0x1f, RZ ;  /* 0x0000001f02027819 */ /* 0x000fc800000006ff */
[----:B------:R0:W1:Y:S01]  /*e460*/  SYNCS.PHASECHK.TRANS64.TRYWAIT P2, [UR5+0x36850], R2 ;  /* 0x03685002ff0075a7 */ /* 0x0000620008040145 */
[----:B------:R-:W-:Y:S05]  /*e470*/  @!P0 BRA `(.L_x_4881) ;  /* 0x0000000000048947 */ /* 0x000fea0003800000 */
[----:B------:R-:W-:Y:S01]  /*e480*/  BPT.TRAP 0x1 ;  /* 0x000000040000795c */ /* 0x000fe20000300000 */
.L_x_4881:
[----:B-1----:R-:W-:Y:S05]  /*e490*/  @P2 BRA `(.L_x_4882) ;  /* 0x0000000000082947 */ /* 0x002fea0003800000 */
[----:B------:R-:W1:Y:S02]  /*e4a0*/  SYNCS.PHASECHK.TRANS64.TRYWAIT P0, [UR5+0x36850], R2 ;  /* 0x03685002ff0075a7 */ /* 0x000e640008000145 */
[----:B-1----:R-:W-:Y:S05]  /*e4b0*/  @!P0 BRA `(.L_x_4883) ;  /* 0x00000088003c8947 */ /* 0x002fea0003800000 */
.L_x_4882:
[----:B------:R-:W-:Y:S01]  /*e4c0*/  UIADD3 UR60, UR60, 0x400, URZ ;  /* 0x000004003c3c7890 */ /* 0x000fe2000fffe03f */
[----:B------:R-:W-:Y:S01]  /*e4d0*/  WARPGROUP.ARRIVE ;  /* 0x00000000000079c5 */ /* 0x000fe20000000000 */
[----:B------:R-:W-:Y:S01]  /*e4e0*/  UMOV UR7, 0x40000040 ;  /* 0x4000004000077882 */ /* 0x000fe20000000000 */
[----:B-1----:R-:W1:Y:S01]  /*e4f0*/  SHFL.BFLY PT, R3, R6, 0x2, 0x1f ;  /* 0x0c401f0006037f89 */ /* 0x002e6200000e0000 */
[----:B------:R-:W-:Y:S01]  /*e500*/  USHF.R.U32.HI UR60, URZ, 0x4, UR60 ;  /* 0x000000043f3c7899 */ /* 0x000fe2000801163c */
[----:B------:R-:W-:Y:S01]  /*e510*/  IMAD.U32 R17, RZ, RZ, UR5 ;  /* 0x00000005ff117e24 */ /* 0x000fe2000f8e00ff */
[----:B------:R-:W-:Y:S01]  /*e520*/  R2UR UR8, R210 ;  /* 0x00000000d20872ca */ /* 0x000fe200000e0000 */
[----:B0-----:R-:W0:Y:S01]  /*e530*/  SHFL.BFLY PT, R2, R7, 0x2, 0x1f ;  /* 0x0c401f0007027f89 */ /* 0x001e2200000e0000 */
[----:B------:R-:W-:Y:S01]  /*e540*/  ULOP3.LUT UR60, UR60, 0x3fff, URZ, 0xc0, !UPT ;  /* 0x00003fff3c3c7892 */ /* 0x000fe2000f8ec03f */
[----:B------:R-:W-:-:S03]  /*e550*/  IMAD.MOV.U32 R11, RZ, RZ, RZ ;  /* 0x000000ffff0b7224 */ /* 0x000fc600078e00ff */
        /* <DEDUP_REMOVED lines=16> */
[----:B------:R-:W-:Y:S01]  /*e660*/  MOV R9, RZ ;  /* 0x000000ff00097202 */ /* 0x000fe20000000f00 */
[----:B-1----:R-:W-:-:S03]  /*e670*/  FADD.FTZ R14, R2, R3 ;  /* 0x00000003020e7221 */ /* 0x002fc60000010000 */
        /* <DEDUP_REMOVED lines=50> */
[-C--:B--2---:R-:W-:Y:S01]  /*e9a0*/  FMUL.FTZ R133, R39, R11.reuse ;  /* 0x0000000b27857220 */ /* 0x084fe20000410000 */
[----:B------:R-:W-:Y:S01]  /*e9b0*/  FMUL.FTZ R129, R43, R11 ;  /* 0x0000000b2b817220 */ /* 0x000fe20000410000 */
[-C--:B0-----:R-:W-:Y:S01]  /*e9c0*/  FMUL.FTZ R120, R32, R9.reuse ;  /* 0x0000000920787220 */ /* 0x081fe20000410000 */
[-C--:B------:R-:W-:Y:S01]  /*e9d0*/  FMUL.FTZ R0, R36, R9.reuse ;  /* 0x0000000924007220 */ /* 0x080fe20000410000 */
[----:B------:R-:W-:Y:S01]  /*e9e0*/  FMUL.FTZ R121, R37, R9 ;  /* 0x0000000925797220 */ /* 0x000fe20000410000 */
        /* <DEDUP_REMOVED lines=91> */
.L_x_4853:
        /* <DEDUP_REMOVED lines=14> */
[----:B------:R-:W-:Y:S01]  /*f080*/  R2UR UR6, R208 ;  /* 0x00000000d00672ca */ /* 0x000fe200000e0000 */
[----:B------:R-:W-:Y:S01]  /*f090*/  UISETP.NE.U32.AND UP0, UPT, UR8, URZ, UPT ;  /* 0x0000003f0800728c */ /* 0x000fe2000bf05070 */
[----:B------:R-:W-:Y:S01]  /*f0a0*/  R2UR UR4, R206 ;  /* 0x00000000ce0472ca */ /* 0x000fe200000e0000 */
[----:B------:R-:W-:Y:S01]  /*f0b0*/  ULDC.64 UR12, c[0x0][0x208] ;  /* 0x00008200000c7ab9 */ /* 0x000fe20000000a00 */
[----:B------:R-:W-:Y:S01]  /*f0c0*/  F2FP.F16.F32.PACK_AB R36, R37, R36 ;  /* 0x000000242524723e */ /* 0x000fe200000000ff */
[----:B------:R-:W-:Y:S01]  /*f0d0*/  UISETP.NE.AND.EX UP0, UPT, UR9, URZ, UPT, UP0 ;  /* 0x0000003f0900728c */ /* 0x000fe2000bf05300 */
[----:B------:R-:W-:Y:S02]  /*f0e0*/  F2FP.F16.F32.PACK_AB R37, R47, R38 ;  /* 0x000000262f25723e */ /* 0x000fe400000000ff */
[----:B------:R-:W-:-:S02]  /*f0f0*/  F2FP.F16.F32.PACK_AB R88, R89, R88 ;  /* 0x000000585958723e */ /* 0x000fc400000000ff */
[----:B------:R-:W-:Y:S02]  /*f100*/  F2FP.F16.F32.PACK_AB R38, R85, R84 ;  /* 0x000000545526723e */ /* 0x000fe400000000ff */
[----:B------:R-:W-:Y:S02]  /*f110*/  F2FP.F16.F32.PACK_AB R39, R128, R39 ;  /* 0x000000278027723e */ /* 0x000fe400000000ff */
[----:B------:R-:W-:Y:S01]  /*f120*/  F2FP.F16.F32.PACK_AB R89, R43, R90 ;  /* 0x0000005a2b59723e */ /* 0x000fe200000000ff */
[----:B------:R-:W-:Y:S01]  /*f130*/  USHF.L.U64.HI UR11, UR4, 0x2, UR6 ;  /* 0x00000002040b7899 */ /* 0x000fe20008010206 */
[----:B------:R-:W-:Y:S01]  /*f140*/  F2FP.F16.F32.PACK_AB R96, R97, R96 ;  /* 0x000000606160723e */ /* 0x000fe200000000ff */
[----:B------:R-:W-:Y:S01]  /*f150*/  USHF.L.U32 UR10, UR4, 0x2, URZ ;  /* 0x00000002040a7899 */ /* 0x000fe2000800063f */
[----:B------:R-:W-:Y:S01]  /*f160*/  F2FP.F16.F32.PACK_AB R90, R93, R92 ;  /* 0x0000005c5d5a723e */ /* 0x000fe200000000ff */
[----:B------:R-:W-:Y:S01]  /*f170*/  ULDC.64 UR6, c[0x0][0xbd8] ;  /* 0x0002f60000067ab9 */ /* 0x000fe20000000a00 */
[----:B------:R-:W-:Y:S01]  /*f180*/  F2FP.F16.F32.PACK_AB R91, R86, R91 ;  /* 0x0000005b565b723e */ /* 0x000fe200000000ff */
[----:B------:R-:W-:Y:S01]  /*f190*/  UISETP.NE.U32.AND UP1, UPT, UR6, URZ, UPT ;  /* 0x0000003f0600728c */ /* 0x000fe2000bf25070 */
[----:B------:R-:W-:Y:S01]  /*f1a0*/  F2FP.F16.F32.PACK_AB R97, R99, R98 ;  /* 0x000000626361723e */ /* 0x000fe200000000ff */
[----:B------:R-:W-:Y:S01]  /*f1b0*/  UIADD3 UR4, UP2, UR10, UR6, URZ ;  /* 0x000000060a047290 */ /* 0x000fe2000ff5e03f */
[----:B------:R-:W-:Y:S01]  /*f1c0*/  F2FP.F16.F32.PACK_AB R104, R105, R104 ;  /* 0x000000686968723e */ /* 0x000fe200000000ff */
[----:B------:R-:W-:Y:S01]  /*f1d0*/  UISETP.NE.AND.EX UP1, UPT, UR7, URZ, UPT, UP1 ;  /* 0x0000003f0700728c */ /* 0x000fe2000bf25310 */
[----:B------:R-:W-:Y:S01]  /*f1e0*/  F2FP.F16.F32.PACK_AB R98, R101, R100 ;  /* 0x000000646562723e */ /* 0x000fe200000000ff */
[----:B------:R-:W-:Y:S01]  /*f1f0*/  @UP0 UIADD3 UR6, UP3, UR10, UR8, URZ ;  /* 0x000000080a060290 */ /* 0x000fe2000ff7e03f */
[----:B------:R-:W-:Y:S01]  /*f200*/  F2FP.F16.F32.PACK_AB R99, R103, R102 ;  /* 0x000000666763723e */ /* 0x000fe200000000ff */
[----:B------:R-:W-:Y:S01]  /*f210*/  UIADD3.X UR8, UR11, UR7, URZ, UP2, !UPT ;  /* 0x000000070b087290 */ /* 0x000fe200097fe43f */
[----:B------:R-:W-:-:S02]  /*f220*/  MOV R18, R42 ;  /* 0x0000002a00127202 */ /* 0x000fc40000000f00 */
[----:B0-----:R-:W-:Y:S01]  /*f230*/  MOV R19, R5 ;  /* 0x0000000500137202 */ /* 0x001fe20000000f00 */
[----:B------:R-:W-:Y:S01]  /*f240*/  @UP0 UIADD3.X UR7, UR11, UR9, URZ, UP3, !UPT ;  /* 0x000000090b070290 */ /* 0x000fe20009ffe43f */
[----:B------:R-:W-:Y:S02]  /*f250*/  F2FP.F16.F32.PACK_AB R105, R107, R106 ;  /* 0x0000006a6b69723e */ /* 0x000fe400000000ff */
[----:B------:R-:W-:Y:S01]  /*f260*/  F2FP.F16.F32.PACK_AB R112, R113, R112 ;  /* 0x000000707170723e */ /* 0x000fe200000000ff */
[----:B------:R-:W-:Y:S01]  /*f270*/  IMAD.WIDE R4, R213, 0x2, R18 ;  /* 0x00000002d5047825 */ /* 0x000fe200078e0212 */
[----:B------:R-:W-:Y:S02]  /*f280*/  F2FP.F16.F32.PACK_AB R106, R109, R108 ;  /* 0x0000006c6d6a723e */ /* 0x000fe400000000ff */
[----:B------:R-:W-:Y:S02]  /*f290*/  F2FP.F16.F32.PACK_AB R107, R111, R110 ;  /* 0x0000006e6f6b723e */ /* 0x000fe400000000ff */
[----:B------:R-:W-:-:S02]  /*f2a0*/  LOP3.LUT R29, R4, 0x380, RZ, 0xc0, !PT ;  /* 0x00000380041d7812 */ /* 0x000fc400078ec0ff */
        /* <DEDUP_REMOVED lines=17> */
[C---:B------:R-:W-:Y:S02]  /*f3c0*/  IADD3 R151, P6, R4.reuse, 0x8040, RZ ;  /* 0x0000804004977810 */ /* 0x040fe40007fde0ff */
[----:B------:R-:W-:Y:S01]  /*f3d0*/  IADD3 R153, P5, R4, 0x8060, RZ ;  /* 0x0000806004997810 */ /* 0x000fe20007fbe0ff */
[--C-:B------:R-:W-:Y:S01]  /*f3e0*/  IMAD.X R31, RZ, RZ, R5.reuse, P1 ;  /* 0x000000ffff1f7224 */ /* 0x100fe200008e0605 */
[----:B------:R-:W-:Y:S01]  /*f3f0*/  LOP3.LUT R4, R29, R4, RZ, 0x3c, !PT ;  /* 0x000000041d047212 */ /* 0x000fe200078e3cff */
[--C-:B------:R-:W-:Y:S01]  /*f400*/  IMAD.X R29, RZ, RZ, R5.reuse, P2 ;  /* 0x000000ffff1d7224 */ /* 0x100fe200010e0605 */
[----:B------:R-:W-:Y:S01]  /*f410*/  LOP3.LUT R8, R81, 0x380, RZ, 0xc0, !PT ;  /* 0x0000038051087812 */ /* 0x000fe200078ec0ff */
[--C-:B------:R-:W-:Y:S01]  /*f420*/  IMAD.X R33, RZ, RZ, R5.reuse, P6 ;  /* 0x000000ffff217224 */ /* 0x100fe200030e0605 */
[----:B------:R-:W-:Y:S01]  /*f430*/  LOP3.LUT R10, R87, 0x380, RZ, 0xc0, !PT ;  /* 0x00000380570a7812 */ /* 0x000fe200078ec0ff */
[----:B------:R-:W-:Y:S01]  /*f440*/  IMAD.X R35, RZ, RZ, R5, P5 ;  /* 0x000000ffff237224 */ /* 0x000fe200028e0605 */
[----:B------:R-:W-:-:S02]  /*f450*/  MOV R134, R4 ;  /* 0x0000000400867202 */ /* 0x000fc40000000f00 */
[----:B------:R-:W-:Y:S02]  /*f460*/  LOP3.LUT R12, R95, 0x380, RZ, 0xc0, !PT ;  /* 0x000003805f0c7812 */ /* 0x000fe400078ec0ff */
[----:B------:R-:W-:Y:S02]  /*f470*/  LOP3.LUT R14, R139, 0x380, RZ, 0xc0, !PT ;  /* 0x000003808b0e7812 */ /* 0x000fe400078ec0ff */
[----:B------:R-:W-:Y:S02]  /*f480*/  F2FP.F16.F32.PACK_AB R5, R32, R137 ;  /* 0x000000892005723e */ /* 0x000fe400000000ff */
[----:B------:R-:W-:Y:S02]  /*f490*/  LOP3.LUT R24, R143, 0x380, RZ, 0xc0, !PT ;  /* 0x000003808f187812 */ /* 0x000fe400078ec0ff */
[----:B------:R-:W-:Y:S02]  /*f4a0*/  LOP3.LUT R26, R145, 0x380, RZ, 0xc0, !PT ;  /* 0x00000380911a7812 */ /* 0x000fe400078ec0ff */
[----:B------:R-:W-:-:S02]  /*f4b0*/  LOP3.LUT R32, R149, 0x380, RZ, 0xc0, !PT ;  /* 0x0000038095207812 */ /* 0x000fc400078ec0ff */
[----:B------:R-:W-:Y:S02]  /*f4c0*/  LOP3.LUT R20, R141, 0x380, RZ, 0xc0, !PT ;  /* 0x000003808d147812 */ /* 0x000fe400078ec0ff */
[----:B------:R-:W-:Y:S02]  /*f4d0*/  LOP3.LUT R28, R147, 0x380, RZ, 0xc0, !PT ;  /* 0x00000380931c7812 */ /* 0x000fe400078ec0ff */
[----:B------:R-:W-:Y:S02]  /*f4e0*/  LOP3.LUT R34, R151, 0x380, RZ, 0xc0, !PT ;  /* 0x0000038097227812 */ /* 0x000fe400078ec0ff */
[----:B------:R-:W-:Y:S02]  /*f4f0*/  SHF.R.U64 R8, R8, 0x3, RZ ;  /* 0x0000000308087819 */ /* 0x000fe400000012ff */
[----:B------:R-:W-:Y:S02]  /*f500*/  SHF.R.U64 R10, R10, 0x3, RZ ;  /* 0x000000030a0a7819 */ /* 0x000fe400000012ff */
[----:B------:R-:W-:-:S02]  /*f510*/  LOP3.LUT R80, R153, 0x380, RZ, 0xc0, !PT ;  /* 0x0000038099507812 */ /* 0x000fc400078ec0ff */
[----:B------:R-:W-:Y:S02]  /*f520*/  SHF.R.U64 R12, R12, 0x3, RZ ;  /* 0x000000030c0c7819 */ /* 0x000fe400000012ff */
[----:B------:R-:W-:Y:S02]  /*f530*/  SHF.R.U64 R14, R14, 0x3, RZ ;  /* 0x000000030e0e7819 */ /* 0x000fe400000012ff */
[----:B------:R-:W-:Y:S02]  /*f540*/  F2FP.F16.F32.PACK_AB R4, R122, R7 ;  /* 0x000000077a04723e */ /* 0x000fe400000000ff */
[----:B------:R-:W-:Y:S02]  /*f550*/  SHF.R.U64 R24, R24, 0x3, RZ ;  /* 0x0000000318187819 */ /* 0x000fe400000012ff */
[----:B------:R-:W-:Y:S02]  /*f560*/  SHF.R.U64 R26, R26, 0x3, RZ ;  /* 0x000000031a1a7819 */ /* 0x000fe400000012ff */
[----:B------:R-:W-:-:S02]  /*f570*/  SHF.R.U64 R32, R32, 0x3, RZ ;  /* 0x0000000320207819 */ /* 0x000fc400000012ff */
[----:B------:R-:W-:Y:S01]  /*f580*/  F2FP.F16.F32.PACK_AB R7, R135, R30 ;  /* 0x0000001e8707723e */ /* 0x000fe200000000ff */
[----:B------:R-:W-:Y:S01]  /*f590*/  BAR.SYNC.DEFER_BLOCKING 0x1, 0x100 ;  /* 0x0044000000007b1d */ /* 0x000fe20000010000 */
[----:B------:R-:W-:Y:S02]  /*f5a0*/  SHF.R.U64 R20, R20, 0x3, RZ ;  /* 0x0000000314147819 */ /* 0x000fe400000012ff */
[----:B------:R-:W-:Y:S02]  /*f5b0*/  SHF.R.U64 R28, R28, 0x3, RZ ;  /* 0x000000031c1c7819 */ /* 0x000fe400000012ff */
[----:B------:R-:W-:Y:S02]  /*f5c0*/  SHF.R.U64 R34, R34, 0x3, RZ ;  /* 0x0000000322227819 */ /* 0x000fe400000012ff */
[----:B------:R-:W-:Y:S02]  /*f5d0*/  LOP3.LUT R8, R8, R81, RZ, 0x3c, !PT ;  /* 0x0000005108087212 */ /* 0x000fe400078e3cff */
[----:B------:R-:W-:-:S02]  /*f5e0*/  LOP3.LUT R10, R10, R87, RZ, 0x3c, !PT ;  /* 0x000000570a0a7212 */ /* 0x000fc400078e3cff */
[----:B------:R-:W-:Y:S02]  /*f5f0*/  SHF.R.U64 R80, R80, 0x3, RZ ;  /* 0x0000000350507819 */ /* 0x000fe400000012ff */
[----:B------:R-:W-:Y:S02]  /*f600*/  LOP3.LUT R12, R12, R95, RZ, 0x3c, !PT ;  /* 0x0000005f0c0c7212 */ /* 0x000fe400078e3cff */
[----:B------:R-:W-:Y:S02]  /*f610*/  LOP3.LUT R14, R14, R139, RZ, 0x3c, !PT ;  /* 0x0000008b0e0e7212 */ /* 0x000fe400078e3cff */
[----:B------:R-:W-:Y:S02]  /*f620*/  LOP3.LUT R24, R24, R143, RZ, 0x3c, !PT ;  /* 0x0000008f18187212 */ /* 0x000fe400078e3cff */
[----:B------:R-:W-:Y:S02]  /*f630*/  LOP3.LUT R26, R26, R145, RZ, 0x3c, !PT ;  /* 0x000000911a1a7212 */ /* 0x000fe400078e3cff */
[----:B------:R-:W-:-:S02]  /*f640*/  LOP3.LUT R30, R32, R149, RZ, 0x3c, !PT ;  /* 0x00000095201e7212 */ /* 0x000fc400078e3cff */
[----:B------:R-:W-:Y:S01]  /*f650*/  LOP3.LUT R20, R20, R141, RZ, 0x3c, !PT ;  /* 0x0000008d14147212 */ /* 0x000fe200078e3cff */
[----:B------:R0:W-:Y:S01]  /*f660*/  STSM.16.M88.4 [R134], R4 ;  /* 0x0000000486007844 */ /* 0x0001e20000000200 */
[----:B------:R-:W-:Y:S02]  /*f670*/  LOP3.LUT R28, R28, R147, RZ, 0x3c, !PT ;  /* 0x000000931c1c7212 */ /* 0x000fe400078e3cff */
[----:B------:R-:W-:Y:S02]  /*f680*/  LOP3.LUT R32, R34, R151, RZ, 0x3c, !PT ;  /* 0x0000009722207212 */ /* 0x000fe400078e3cff */
[----:B------:R-:W-:Y:S02]  /*f690*/  LOP3.LUT R34, R80, R153, RZ, 0x3c, !PT ;  /* 0x0000009950227212 */ /* 0x000fe400078e3cff */
[----:B------:R-:W-:Y:S02]  /*f6a0*/  MOV R132, R8 ;  /* 0x0000000800847202 */ /* 0x000fe40000000f00 */
[----:B------:R-:W-:-:S02]  /*f6b0*/  MOV R125, R10 ;  /* 0x0000000a007d7202 */ /* 0x000fc40000000f00 */
[----:B------:R-:W-:Y:S02]  /*f6c0*/  MOV R122, R12 ;  /* 0x0000000c007a7202 */ /* 0x000fe40000000f00 */
[----:B------:R-:W-:Y:S02]  /*f6d0*/  MOV R95, R14 ;  /* 0x0000000e005f7202 */ /* 0x000fe40000000f00 */
[----:B------:R-:W-:Y:S02]  /*f6e0*/  F2FP.F16.F32.PACK_AB R8, R41, R40 ;  /* 0x000000282908723e */ /* 0x000fe400000000ff */
[----:B0-----:R-:W-:Y:S02]  /*f6f0*/  F2FP.F16.F32.PACK_AB R4, R123, R120 ;  /* 0x000000787b04723e */ /* 0x001fe400000000ff */
[----:B------:R-:W-:Y:S02]  /*f700*/  F2FP.F16.F32.PACK_AB R5, R130, R127 ;  /* 0x0000007f8205723e */ /* 0x000fe400000000ff */
[----:B------:R-:W-:-:S02]  /*f710*/  F2FP.F16.F32.PACK_AB R6, R121, R0 ;  /* 0x000000007906723e */ /* 0x000fc400000000ff */
[----:B------:R-:W-:Y:S02]  /*f720*/  F2FP.F16.F32.PACK_AB R7, R133, R126 ;  /* 0x0000007e8507723e */ /* 0x000fe400000000ff */
[----:B------:R-:W-:Y:S02]  /*f730*/  F2FP.F16.F32.PACK_AB R9, R129, R124 ;  /* 0x0000007c8109723e */ /* 0x000fe400000000ff */
[----:B------:R-:W-:Y:S01]  /*f740*/  F2FP.F16.F32.PACK_AB R10, R45, R44 ;  /* 0x0000002c2d0a723e */ /* 0x000fe200000000ff */
[----:B------:R0:W-:Y:S01]  /*f750*/  STSM.16.M88.4 [R132], R4 ;  /* 0x0000000484007844 */ /* 0x0001e20000000200 */
[----:B------:R-:W-:Y:S02]  /*f760*/  F2FP.F16.F32.PACK_AB R11, R131, R46 ;  /* 0x0000002e830b723e */ /* 0x000fe400000000ff */
[----:B------:R-:W-:Y:S02]  /*f770*/  MOV R87, R24 ;  /* 0x0000001800577202 */ /* 0x000fe40000000f00 */
[----:B------:R-:W-:Y:S01]  /*f780*/  MOV R82, R26 ;  /* 0x0000001a00527202 */ /* 0x000fe20000000f00 */
[----:B------:R1:W-:Y:S01]  /*f790*/  STSM.16.M88.4 [R125], R8 ;  /* 0x000000087d007844 */ /* 0x0003e20000000200 */
[----:B------:R-:W-:-:S02]  /*f7a0*/  F2FP.F16.F32.PACK_AB R12, R49, R48 ;  /* 0x00000030310c723e */ /* 0x000fc400000000ff */
[----:B------:R-:W-:Y:S02]  /*f7b0*/  F2FP.F16.F32.PACK_AB R13, R51, R50 ;  /* 0x00000032330d723e */ /* 0x000fe400000000ff */
[----:B------:R-:W-:Y:S02]  /*f7c0*/  F2FP.F16.F32.PACK_AB R14, R53, R52 ;  /* 0x00000034350e723e */ /* 0x000fe400000000ff */
[----:B------:R-:W-:Y:S02]  /*f7d0*/  F2FP.F16.F32.PACK_AB R15, R55, R54 ;  /* 0x00000036370f723e */ /* 0x000fe400000000ff */
[----:B------:R-:W-:Y:S01]  /*f7e0*/  MOV R94, R20 ;  /* 0x00000014005e7202 */ /* 0x000fe20000000f00 */
[----:B0-----:R-:W-:Y:S01]  /*f7f0*/  IMAD.U32 R5, RZ, RZ, UR8 ;  /* 0x00000008ff057e24 */ /* 0x001fe2000f8e00ff */
[----:B------:R-:W-:Y:S01]  /*f800*/  MOV R81, R28 ;  /* 0x0000001c00517202 */ /* 0x000fe20000000f00 */
[----:B------:R-:W-:Y:S01]  /*f810*/  STSM.16.M88.4 [R122], R12 ;  /* 0x0000000c7a007844 */ /* 0x000fe20000000200 */
        /* <DEDUP_REMOVED lines=21> */
[----:B------:R-:W-:Y:S01]  /*f970*/  PLOP3.LUT P0, PT, PT, PT, UP1, 0x80, 0x0 ;  /* 0x000000000000781c */ /* 0x000fe20003f0f018 */
[----:B------:R2:W-:Y:S01]  /*f980*/  STSM.16.M88.4 [R82], R36 ;  /* 0x0000002452007844 */ /* 0x0005e20000000200 */
[----:B------:R-:W-:-:S02]  /*f990*/  PLOP3.LUT P1, PT, PT, PT, UP0, 0x80, 0x0 ;  /* 0x000000000000781c */ /* 0x000fc40003f2f008 */
[----:B------:R-:W-:Y:S01]  /*f9a0*/  MOV R4, UR4 ;  /* 0x0000000400047c02 */ /* 0x000fe20008000f00 */
[----:B------:R2:W-:Y:S04]  /*f9b0*/  STSM.16.M88.4 [R81], R88 ;  /* 0x0000005851007844 */ /* 0x0005e80000000200 */
[----:B------:R2:W-:Y:S04]  /*f9c0*/  STSM.16.M88.4 [R80], R96 ;  /* 0x0000006050007844 */ /* 0x0005e80000000200 */
[----:B------:R2:W-:Y:S04]  /*f9d0*/  STSM.16.M88.4 [R21], R104 ;  /* 0x0000006815007844 */ /* 0x0005e80000000200 */
[----:B------:R2:W-:Y:S01]  /*f9e0*/  STSM.16.M88.4 [R20], R112 ;  /* 0x0000007014007844 */ /* 0x0005e20000000200 */
[----:B------:R-:W-:Y:S01]  /*f9f0*/  BAR.SYNC.DEFER_BLOCKING 0x1, 0x100 ;  /* 0x0044000000007b1d */ /* 0x000fe20000010000 */
[----:B------:R-:W-:-:S02]  /*fa00*/  IMAD.U32 R6, RZ, RZ, UR6 ;  /* 0x00000006ff067e24 */ /* 0x000fc4000f8e00ff */
[----:B------:R-:W-:-:S03]  /*fa10*/  IMAD.U32 R7, RZ, RZ, UR7 ;  /* 0x00000007ff077e24 */ /* 0x000fc6000f8e00ff */
[----:B------:R-:W3:Y:S04]  /*fa20*/  @P0 LDG.E R0, desc[UR12][R4.64] ;  /* 0x0000000c04000981 */ /* 0x000ee8000c1e1900 */
[----:B------:R-:W4:Y:S01]  /*fa30*/  @P1 LDG.E R6, desc[UR12][R6.64] ;  /* 0x0000000c06061981 */ /* 0x000f22000c1e1900 */
[----:B-1----:R-:W-:Y:S01]  /*fa40*/  IMAD R9, R22, 0x40, R16 ;  /* 0x0000004016097824 */ /* 0x002fe200078e0210 */
[----:B------:R-:W-:Y:S01]  /*fa50*/  UMOV UR4, URZ ;  /* 0x0000003f00047c82 */ /* 0x000fe20008000000 */
[----:B------:R-:W-:Y:S02]  /*fa60*/  ULDC UR10, c[0x0][0xa88] ;  /* 0x0002a200000a7ab9 */ /* 0x000fe40000000800 */
[----:B------:R-:W-:-:S03]  /*fa70*/  IMAD.WIDE R18, R9, 0x2, R18 ;  /* 0x0000000209127825 */ /* 0x000fc600078e0212 */
[----:B0-----:R-:W-:Y:S02]  /*fa80*/  IADD3 R33, P5, R18, 0x1000, RZ ;  /* 0x0000100012217810 */ /* 0x001fe40007fbe0ff */
[----:B---3--:R-:W-:Y:S02]  /*fa90*/  @P0 R2UR UR4, R0 ;  /* 0x00000000000402ca */ /* 0x008fe400000e0000 */
[----:B----4-:R-:W-:Y:S01]  /*faa0*/  @P1 R2UR UR10, R6 ;  /* 0x00000000060a12ca */ /* 0x010fe200000e0000 */
[----:B--2---:R-:W-:-:S14]  /*fab0*/  @P1 BRA `(.L_x_4886) ;  /* 0x00000000001c1947 */ /* 0x004fdc0003800000 */
[----:B------:R-:W-:Y:S05]  /*fac0*/  @!P0 BRA `(.L_x_4886) ;  /* 0x0000000000188947 */ /* 0x000fea0003800000 */
[----:B------:R-:W-:Y:S02]  /*fad0*/  ULDC.64 UR6, c[0x0][0x208] ;  /* 0x0000820000067ab9 */ /* 0x000fe40000000a00 */
[----:B------:R-:W2:Y:S04]  /*fae0*/  LDG.E R6, desc[UR6][R4.64] ;  /* 0x0000000604067981 */ /* 0x000ea8000c1e1900 */
[----:B------:R-:W3:Y:S01]  /*faf0*/  LDG.E R0, desc[UR6][R4.64+0x4] ;  /* 0x0000040604007981 */ /* 0x000ee2000c1e1900 */
[----:B--2---:R-:W-:Y:S02]  /*fb00*/  R2UR UR6, R6 ;  /* 0x00000000060672ca */ /* 0x004fe400000e0000 */
[----:B---3--:R-:W-:-:S13]  /*fb10*/  R2UR UR10, R0 ;  /* 0x00000000000a72ca */ /* 0x008fda00000e0000 */
[----:B------:R-:W-:-:S12]  /*fb20*/  UIADD3 UR10, -UR6, UR10, URZ ;  /* 0x0000000a060a7290 */ /* 0x000fd8000fffe13f */
.L_x_4886:
        /* <DEDUP_REMOVED lines=8> */
[C---:B------:R-:W-:Y:S02]  /*fbb0*/  IADD3 R5, P3, R18.reuse, 0x3000, RZ ;  /* 0x0000300012057810 */ /* 0x040fe40007f7e0ff */
[----:B------:R-:W-:-:S02]  /*fbc0*/  IADD3 R57, P0, R18, 0x4000, RZ ;  /* 0x0000400012397810 */ /* 0x000fc40007f1e0ff */
[----:B------:R-:W-:Y:S01]  /*fbd0*/  LOP3.LUT R4, R5, 0x380, RZ, 0xc0, !PT ;  /* 0x0000038005047812 */ /* 0x000fe200078ec0ff */
[----:B------:R-:W-:Y:S01]  /*fbe0*/  USHF.R.S32.HI UR14, URZ, 0x1f, UR18 ;  /* 0x0000001f3f0e7899 */ /* 0x000fe20008011412 */
[----:B------:R-:W-:Y:S01]  /*fbf0*/  IADD3 R13, P4, R18, 0x2000, RZ ;  /* 0x00002000120d7810 */ /* 0x000fe20007f9e0ff */
[----:B------:R-:W-:Y:S01]  /*fc00*/  USEL UR16, UR16, URZ, !UP1 ;  /* 0x0000003f10107287 */ /* 0x000fe2000c800000 */
[----:B------:R-:W-:Y:S01]  /*fc10*/  SHF.R.U64 R4, R4, 0x3, RZ ;  /* 0x0000000304047819 */ /* 0x000fe200000012ff */
[----:B------:R-:W-:Y:S01]  /*fc20*/  UIMAD UR11, UR14, UR12, URZ ;  /* 0x0000000c0e0b72a4 */ /* 0x000fe2000f8e023f */
[----:B------:R-:W-:Y:S01]  /*fc30*/  IADD3 R45, P1, R18, 0x5000, RZ ;  /* 0x00005000122d7810 */ /* 0x000fe20007f3e0ff */
[----:B------:R-:W-:Y:S01]  /*fc40*/  UIMAD.WIDE.U32 UR6, UR18, UR12, UR8 ;  /* 0x0000000c120672a5 */ /* 0x000fe2000f8e0008 */
[----:B------:R-:W-:Y:S01]  /*fc50*/  IMAD.U32 R6, RZ, RZ, UR17 ;  /* 0x00000011ff067e24 */ /* 0x000fe2000f8e00ff */
[----:B------:R-:W-:Y:S01]  /*fc60*/  UIMAD UR11, UR18, UR13, UR11 ;  /* 0x0000000d120b72a4 */ /* 0x000fe2000f8e020b */
[----:B------:R-:W-:Y:S01]  /*fc70*/  LOP3.LUT R4, R4, R5, RZ, 0x3c, !PT ;  /* 0x0000000504047212 */ /* 0x000fe200078e3cff */
[----:B------:R-:W-:Y:S01]  /*fc80*/  USEL UR15, UR15, URZ, !UP1 ;  /* 0x0000003f0f0f7287 */ /* 0x000fe2000c800000 */
[----:B------:R-:W-:Y:S01]  /*fc90*/  IMAD R6, R6, 0x80, R205 ;  /* 0x0000008006067824 */ /* 0x000fe200078e02cd */
[----:B------:R-:W-:Y:S01]  /*fca0*/  ULDC.64 UR12, c[0x0][0xb78] ;  /* 0x0002de00000c7ab9 */ /* 0x000fe20000000a00 */
[----:B------:R-:W-:Y:S01]  /*fcb0*/  UIADD3 UR7, UR7, UR11, URZ ;  /* 0x0000000b07077290 */ /* 0x000fe2000fffe03f */
[----:B------:R-:W-:Y:S01]  /*fcc0*/  IADD3 R29, P2, R18, 0x6000, RZ ;  /* 0x00006000121d7810 */ /* 0x000fe20007f5e0ff */
[----:B------:R-:W-:Y:S01]  /*fcd0*/  UIMAD UR8, UR16, UR12, URZ ;  /* 0x0000000c100872a4 */ /* 0x000fe2000f8e023f */
[----:B------:R-:W-:Y:S01]  /*fce0*/  SHF.R.S32.HI R0, RZ, 0x1f, R6 ;  /* 0x0000001fff007819 */ /* 0x000fe20000011406 */
[----:B------:R-:W-:Y:S01]  /*fcf0*/  UIMAD.WIDE.U32 UR6, UR15, UR12, UR6 ;  /* 0x0000000c0f0672a5 */ /* 0x000fe2000f8e0006 */
[----:B------:R-:W-:Y:S01]  /*fd00*/  LOP3.LUT R56, R57, 0x380, RZ, 0xc0, !PT ;  /* 0x0000038039387812 */ /* 0x000fe200078ec0ff */
[----:B------:R-:W-:Y:S01]  /*fd10*/  UIMAD UR8, UR15, UR13, UR8 ;  /* 0x0000000d0f0872a4 */ /* 0x000fe2000f8e0208 */
[----:B------:R-:W-:-:S02]  /*fd20*/  LOP3.LUT R32, R33, 0x380, RZ, 0xc0, !PT ;  /* 0x0000038021207812 */ /* 0x000fc400078ec0ff */
[----:B------:R-:W-:Y:S01]  /*fd30*/  LOP3.LUT R12, R13, 0x380, RZ, 0xc0, !PT ;  /* 0x000003800d0c7812 */ /* 0x000fe200078ec0ff */
[----:B------:R-:W-:Y:S01]  /*fd40*/  ULDC.64 UR12, c[0x0][0xaa0] ;  /* 0x0002a800000c7ab9 */ /* 0x000fe20000000a00 */
[----:B------:R-:W-:Y:S01]  /*fd50*/  IADD3 R5, P6, R6, UR6, RZ ;  /* 0x0000000606057c10 */ /* 0x000fe2000ffde0ff */
[----:B------:R-:W-:Y:S01]  /*fd60*/  IMAD.U32 R7, RZ, RZ, UR8 ;  /* 0x00000008ff077e24 */ /* 0x000fe2000f8e00ff */
[----:B------:R-:W-:Y:S02]  /*fd70*/  LOP3.LUT R44, R45, 0x380, RZ, 0xc0, !PT ;  /* 0x000003802d2c7812 */ /* 0x000fe400078ec0ff */
[----:B------:R-:W-:Y:S02]  /*fd80*/  LOP3.LUT R28, R29, 0x380, RZ, 0xc0, !PT ;  /* 0x000003801d1c7812 */ /* 0x000fe400078ec0ff */
[----:B------:R-:W-:Y:S01]  /*fd90*/  IADD3.X R0, R0, UR7, R7, P6, !PT ;  /* 0x0000000700007c10 */ /* 0x000fe2000b7fe407 */
[----:B------:R-:W-:Y:S01]  /*fda0*/  ULDC.64 UR6, c[0x0][0xb40] ;  /* 0x0002d00000067ab9 */ /* 0x000fe20000000a00 */
[----:B------:R-:W-:-:S02]  /*fdb0*/  SHF.R.U64 R56, R56, 0x3, RZ ;  /* 0x0000000338387819 */ /* 0x000fc400000012ff */
[C---:B------:R-:W-:Y:S02]  /*fdc0*/  LEA R20, P6, R5.reuse, UR6, 0x2 ;  /* 0x0000000605147c11 */ /* 0x040fe4000f8c10ff */
[----:B------:R-:W-:Y:S02]  /*fdd0*/  SHF.R.U64 R32, R32, 0x3, RZ ;  /* 0x0000000320207819 */ /* 0x000fe400000012ff */
[----:B------:R-:W-:Y:S02]  /*fde0*/  SHF.R.U64 R12, R12, 0x3, RZ ;  /* 0x000000030c0c7819 */ /* 0x000fe400000012ff */
[----:B------:R-:W-:Y:S02]  /*fdf0*/  SHF.R.U64 R44, R44, 0x3, RZ ;  /* 0x000000032c2c7819 */ /* 0x000fe400000012ff */
[----:B------:R-:W-:Y:S02]  /*fe00*/  SHF.R.U64 R28, R28, 0x3, RZ ;  /* 0x000000031c1c7819 */ /* 0x000fe400000012ff */
[----:B------:R-:W-:Y:S01]  /*fe10*/  LOP3.LUT R56, R56, R57, RZ, 0x3c, !PT ;  /* 0x0000003938387212 */ /* 0x000fe200078e3cff */
[--C-:B------:R-:W-:Y:S01]  /*fe20*/  IMAD.X R57, RZ, RZ, R19.reuse, P0 ;  /* 0x000000ffff397224 */ /* 0x100fe200000e0613 */
[----:B------:R-:W-:Y:S01]  /*fe30*/  LEA.HI.X R21, R5, UR7, R0, 0x2, P6 ;  /* 0x0000000705157c11 */ /* 0x000fe2000b0f1400 */
[----:B------:R-:W-:Y:S01]  /*fe40*/  VIADD R0, R6, 0x8 ;  /* 0x0000000806007836 */ /* 0x000fe20000000000 */
[----:B------:R-:W-:Y:S01]  /*fe50*/  LOP3.LUT P0, RZ, R211, 0x3, RZ, 0xc0, !PT ;  /* 0x00000003d3ff7812 */ /* 0x000fe2000780c0ff */
        /* <DEDUP_REMOVED lines=13> */
[----:B------:R-:W-:Y:S02]  /*ff30*/  ISETP.GE.OR P1, PT, R6, UR10, P0 ;  /* 0x0000000a06007c0c */ /* 0x000fe40008726670 */
[----:B------:R-:W-:Y:S02]  /*ff40*/  IADD3 R7, P2, R18, 0xb000, RZ ;  /* 0x0000b00012077810 */ /* 0x000fe40007f5e0ff */
[----:B------:R-:W-:-:S02]  /*ff50*/  ISETP.GE.OR P0, PT, R0, UR10, P0 ;  /* 0x0000000a00007c0c */ /* 0x000fc40008706670 */
[----:B------:R-:W-:Y:S02]  /*ff60*/  LOP3.LUT R11, R18, 0x380, RZ, 0xc0, !PT ;  /* 0x00000380120b7812 */ /* 0x000fe400078ec0ff */
[----:B------:R-:W-:Y:S02]  /*ff70*/  LOP3.LUT R8, R9, 0x380, RZ, 0xc0, !PT ;  /* 0x0000038009087812 */ /* 0x000fe400078ec0ff */
[----:B------:R-:W-:Y:S02]  /*ff80*/  LOP3.LUT R60, R61, 0x380, RZ, 0xc0, !PT ;  /* 0x000003803d3c7812 */ /* 0x000fe400078ec0ff */
[----:B------:R-:W-:Y:S01]  /*ff90*/  LOP3.LUT R52, R53, 0x380, RZ, 0xc0, !PT ;  /* 0x0000038035347812 */ /* 0x000fe200078ec0ff */
[----:B------:R-:W-:Y:S01]  /*ffa0*/  @!P1 STG.E desc[UR20][R20.64], R3 ;  /* 0x0000000314009986 */ /* 0x000fe2000c101914 */
[----:B------:R-:W-:Y:S02]  /*ffb0*/  LOP3.LUT R36, R37, 0x380, RZ, 0xc0, !PT ;  /* 0x0000038025247812 */ /* 0x000fe400078ec0ff */
[----:B------:R-:W-:Y:S01]  /*ffc0*/  LOP3.LUT R0, R7, 0x380, RZ, 0xc0, !PT ;  /* 0x0000038007007812 */ /* 0x000fe200078ec0ff */
[----:B------:R0:W-:Y:S01]  /*ffd0*/  @!P0 STG.E desc[UR20][R20.64+0x20], R2 ;  /* 0x0000200214008986 */ /* 0x0001e2000c101914 */
[----:B------:R-:W-:-:S02]  /*ffe0*/  SHF.R.U64 R11, R11, 0x3, RZ ;  /* 0x000000030b0b7819 */ /* 0x000fc400000012ff */
[----:B------:R-:W-:Y:S01]  /*fff0*/  SHF.R.U64 R8, R8, 0x3, RZ ;  /* 0x0000000308087819 */ /* 0x000fe200000012ff */
[----:B------:R-:W-:Y:S01]  /*10000*/  UIMAD UR6, UR9, UR12, URZ ;  /* 0x0000000c090672a4 */ /* 0x000fe2000f8e023f */
[----:B------:R-:W-:Y:S01]  /*10010*/  SHF.R.U64 R60, R60, 0x3, RZ ;  /* 0x000000033c3c7819 */ /* 0x000fe200000012ff */
[----:B------:R-:W5:Y:S01]  /*10020*/  LD.E.128 R32, desc[UR20][R32.64] ;  /* 0x0000001420207980 */ /* 0x000f62000c101d00 */
[----:B------:R-:W-:Y:S01]  /*10030*/  SHF.R.U64 R52, R52, 0x3, RZ ;  /* 0x0000000334347819 */ /* 0x000fe200000012ff */
[----:B------:R-:W-:Y:S01]  /*10040*/  ULDC.64 UR8, c[0x0][0xae0] ;  /* 0x0002b80000087ab9 */ /* 0x000fe20000000a00 */
[----:B------:R-:W-:Y:S01]  /*10050*/  SHF.R.U64 R36, R36, 0x3, RZ ;  /* 0x0000000324247819 */ /* 0x000fe200000012ff */
[----:B------:R-:W5:Y:S01]  /*10060*/  LD.E.128 R12, desc[UR20][R12.64] ;  /* 0x000000140c0c7980 */ /* 0x000f62000c101d00 */
[----:B------:R-:W-:Y:S02]  /*10070*/  SHF.R.U64 R0, R0, 0x3, RZ ;  /* 0x0000000300007819 */ /* 0x000fe400000012ff */
[----:B------:R-:W-:-:S02]  /*10080*/  LOP3.LUT R18, R11, R18, RZ, 0x3c, !PT ;  /* 0x000000120b127212 */ /* 0x000fc400078e3cff */
[----:B------:R-:W-:Y:S01]  /*10090*/  IADD3.X R25, RZ, R19, RZ, P2, !PT ;  /* 0x00000013ff197210 */ /* 0x000fe200017fe4ff */
[--C-:B0-----:R-:W-:Y:S01]  /*100a0*/  IMAD.MOV.U32 R2, RZ, RZ, R16.reuse ;  /* 0x000000ffff027224 */ /* 0x101fe200078e0010 */
        /* <DEDUP_REMOVED lines=39> */
[----:B------:R-:W-:Y:S02]  /*10320*/  VIADD R42, R42, 0x36820 ;  /* 0x000368202a2a7836 */ /* 0x000fe40000000000 */
[----:B------:R-:W-:Y:S01]  /*10330*/  IMAD.U32 R21, RZ, RZ, UR6 ;  /* 0x00000006ff157e24 */ /* 0x000fe2000f8e00ff */
[----:B------:R-:W-:Y:S01]  /*10340*/  UIMAD UR4, UR15, UR7, UR4 ;  /* 0x000000070f0472a4 */ /* 0x000fe2000f8e0204 */
[C---:B------:R-:W-:Y:S01]  /*10350*/  VIADD R19, R22.reuse, 0x60 ;  /* 0x0000006016137836 */ /* 0x040fe20000000000 */
[----:B------:R-:W-:Y:S01]  /*10360*/  PRMT R42, RZ, 0x654, R42 ;  /* 0x00000654ff2a7816 */ /* 0x000fe2000000002a */
[----:B------:R-:W-:Y:S01]  /*10370*/  IMAD.WIDE.U32 R20, R21, UR15, R2 ;  /* 0x0000000f15147c25 */ /* 0x000fe2000f8e0002 */
[----:B------:R-:W-:Y:S02]  /*10380*/  SHF.R.S32.HI R23, RZ, 0x1f, R22 ;  /* 0x0000001fff177819 */ /* 0x000fe40000011416 */
[----:B------:R-:W-:Y:S01]  /*10390*/  ISETP.GE.AND P2, PT, R19, UR10, PT ;  /* 0x0000000a13007c0c */ /* 0x000fe2000bf46270 */
[C---:B------:R-:W-:Y:S01]  /*103a0*/  VIADD R18, R22.reuse, 0x40 ;  /* 0x0000004016127836 */ /* 0x040fe20000000000 */
[----:B0-----:R0:W-:Y:S01]  /*103b0*/  SYNCS.ARRIVE.TRANS64.RED.A1T0 RZ, [R42+URZ], RZ ;  /* 0x000000ff2aff79a7 */ /* 0x0011e2000810043f */
[----:B------:R-:W-:Y:S01]  /*103c0*/  VIADD R0, R22, 0x20 ;  /* 0x0000002016007836 */ /* 0x000fe20000000000 */
[----:B------:R-:W-:Y:S01]  /*103d0*/  BSSY B1, `(.L_x_4887) ;  /* 0x000001b000017945 */ /* 0x000fe20003800000 */
[----:B------:R-:W-:-:S02]  /*103e0*/  IMAD.U32 R19, RZ, RZ, UR17 ;  /* 0x00000011ff137e24 */ /* 0x000fc4000f8e00ff */
[----:B------:R-:W-:Y:S01]  /*103f0*/  VIADD R43, R21, UR4 ;  /* 0x00000004152b7c36 */ /* 0x000fe20008000000 */
[----:B------:R-:W-:Y:S01]  /*10400*/  ISETP.GE.AND P1, PT, R18, UR10, PT ;  /* 0x0000000a12007c0c */ /* 0x000fe2000bf26270 */
[----:B------:R-:W-:Y:S01]  /*10410*/  IMAD.WIDE R18, R19, 0x80, R22 ;  /* 0x0000008013127825 */ /* 0x000fe200078e0216 */
[----:B------:R-:W-:Y:S01]  /*10420*/  ISETP.GE.AND P0, PT, R0, UR10, PT ;  /* 0x0000000a00007c0c */ /* 0x000fe2000bf06270 */
        /* <DEDUP_REMOVED lines=10> */
[----:B------:R-:W-:Y:S01]  /*104d0*/  IMAD.MOV.U32 R3, RZ, RZ, R43 ;  /* 0x000000ffff037224 */ /* 0x000fe200078e002b */
[----:B------:R-:W-:Y:S01]  /*104e0*/  ULDC.64 UR8, c[0x0][0x208] ;  /* 0x0000820000087ab9 */ /* 0x000fe20000000a00 */
        /* <DEDUP_REMOVED lines=9> */
.L_x_4888:
[----:B------:R-:W-:Y:S05]  /*10580*/  BSYNC B1 ;  /* 0x0000000000017941 */ /* 0x000fea0003800000 */
.L_x_4887:
[----:B------:R-:W-:Y:S04]  /*10590*/  BSSY B1, `(.L_x_4889) ;  /* 0x0000018000017945 */ /* 0x000fe80003800000 */
[----:B------:R-:W-:Y:S05]  /*105a0*/  @P0 BRA `(.L_x_4890) ;  /* 0x0000000000580947 */ /* 0x000fea0003800000 */
[----:B0-----:R-:W-:Y:S01]  /*105b0*/  IADD3 R41, P0, R18, 0x20, RZ ;  /* 0x0000002012297810 */ /* 0x001fe20007f1e0ff */
        /* <DEDUP_REMOVED lines=21> */
.L_x_4890:
[----:B------:R-:W-:Y:S05]  /*10710*/  BSYNC B1 ;  /* 0x0000000000017941 */ /* 0x000fea0003800000 */
.L_x_4889:
        /* <DEDUP_REMOVED lines=24> */
.L_x_4892:
[----:B------:R-:W-:Y:S05]  /*108a0*/  BSYNC B1 ;  /* 0x0000000000017941 */ /* 0x000fea0003800000 */
.L_x_4891:
[----:B------:R-:W-:Y:S05]  /*108b0*/  @P2 BRA `(.L_x_4893) ;  /* 0x0000000c00902947 */ /* 0x000fea0003800000 */
[----:B--2--5:R-:W-:Y:S01]  /*108c0*/  IADD3 R13, P0, R18, 0x60, RZ ;  /* 0x00000060120d7810 */ /* 0x024fe20007f1e0ff */
        /* <DEDUP_REMOVED lines=24> */
.L_x_4885:
        /* <DEDUP_REMOVED lines=20> */
[----:B------:R-:W-:Y:S01]  /*10b90*/  IMAD.MOV.U32 R7, RZ, RZ, RZ ;  /* 0x000000ffff077224 */ /* 0x000fe200078e00ff */
[----:B------:R-:W-:-:S03]  /*10ba0*/  MOV R2, UR4 ;  /* 0x0000000400027c02 */ /* 0x000fc60008000f00 */
        /* <DEDUP_REMOVED lines=13> */
.L_x_4894:
        /* <DEDUP_REMOVED lines=12> */
[----:B------:R-:W-:-:S04]  /*10d40*/  IMAD.U32 R0, RZ, RZ, UR6 ;  /* 0x00000006ff007e24 */ /* 0x000fc8000f8e00ff */
        /* <DEDUP_REMOVED lines=25> */
.L_x_4896:
[----:B------:R-:W-:Y:S05]  /*10ee0*/  BSYNC B1 ;  /* 0x0000000000017941 */ /* 0x000fea0003800000 */
.L_x_4895:
[----:B------:R-:W-:Y:S01]  /*10ef0*/  R2UR UR11, R209 ;  /* 0x00000000d10b72ca */ /* 0x000fe200000e0000 */
[----:B------:R-:W-:Y:S01]  /*10f00*/  ULDC.64 UR6, c[0x0][0xaa0] ;  /* 0x0002a80000067ab9 */ /* 0x000fe20000000a00 */
[----:B------:R-:W-:Y:S01]  /*10f10*/  R2UR UR14, R207 ;  /* 0x00000000cf0e72ca */ /* 0x000fe200000e0000 */
[----:B------:R-:W-:Y:S01]  /*10f20*/  IMAD.MOV.U32 R2, RZ, RZ, R16 ;  /* 0x000000ffff027224 */ /* 0x000fe200078e0010 */
[----:B------:R-:W-:Y:S01]  /*10f30*/  ULDC.64 UR12, c[0x0][0xae0] ;  /* 0x0002b800000c7ab9 */ /* 0x000fe20000000a00 */
[----:B0-----:R-:W-:Y:S01]  /*10f40*/  IMAD.MOV.U32 R3, RZ, RZ, R9 ;  /* 0x000000ffff037224 */ /* 0x001fe200078e0009 */
[----:B------:R-:W-:Y:S01]  /*10f50*/  BSSY B1, `(.L_x_4897) ;  /* 0x0000031000017945 */ /* 0x000fe20003800000 */
[----:B------:R-:W-:Y:S02]  /*10f60*/  IMAD R0, R6, UR6, RZ ;  /* 0x0000000606007c24 */ /* 0x000fe4000f8e02ff */
[----:B------:R-:W-:Y:S01]  /*10f70*/  IMAD.WIDE.U32 R2, R7, UR6, R2 ;  /* 0x0000000607027c25 */ /* 0x000fe2000f8e0002 */
[----:B------:R-:W-:-:S03]  /*10f80*/  UIMAD UR6, UR8, UR12, URZ ;  /* 0x0000000c080672a4 */ /* 0x000fc6000f8e023f */
[----:B------:R-:W-:Y:S01]  /*10f90*/  IMAD R7, R7, UR7, R0 ;  /* 0x0000000707077c24 */ /* 0x000fe2000f8e0200 */
[----:B------:R-:W-:Y:S01]  /*10fa0*/  UIMAD UR7, UR11, -0x80, UR4 ;  /* 0xffffff800b0778a4 */ /* 0x000fe2000f8e0204 */
[----:B------:R-:W-:Y:S01]  /*10fb0*/  IMAD.U32 R5, RZ, RZ, UR12 ;  /* 0x0000000cff057e24 */ /* 0x000fe2000f8e00ff */
[----:B------:R-:W-:Y:S01]  /*10fc0*/  UIMAD UR6, UR14, UR13, UR6 ;  /* 0x0000000d0e0672a4 */ /* 0x000fe2000f8e0206 */
[----:B------:R-:W-:Y:S01]  /*10fd0*/  IMAD.IADD R3, R3, 0x1, R7 ;  /* 0x0000000103037824 */ /* 0x000fe200078e0207 */
[----:B------:R-:W-:Y:S01]  /*10fe0*/  SHF.R.S32.HI R7, RZ, 0x1f, R22 ;  /* 0x0000001fff077819 */ /* 0x000fe20000011416 */
[----:B------:R-:W-:Y:S01]  /*10ff0*/  ULDC.64 UR12, c[0x0][0xae8] ;  /* 0x0002ba00000c7ab9 */ /* 0x000fe20000000a00 */
[C---:B------:R-:W-:Y:S01]  /*11000*/  ISETP.GE.AND P3, PT, R22.reuse, UR7, PT ;  /* 0x0000000716007c0c */ /* 0x040fe2000bf66270 */
[----:B------:R-:W-:Y:S01]  /*11010*/  IMAD.WIDE.U32 R2, R5, UR14, R2 ;  /* 0x0000000e05027c25 */ /* 0x000fe2000f8e0002 */
[----:B------:R-:W-:Y:S02]  /*11020*/  UIMAD UR4, UR10, UR12, URZ ;  /* 0x0000000c0a0472a4 */ /* 0x000fe4000f8e023f */
[----:B------:R-:W-:Y:S01]  /*11030*/  MOV R5, UR12 ;  /* 0x0000000c00057c02 */ /* 0x000fe20008000f00 */
[C---:B------:R-:W-:Y:S01]  /*11040*/  VIADD R4, R22.reuse, 0x60 ;  /* 0x0000006016047836 */ /* 0x040fe20000000000 */
[----:B------:R-:W-:Y:S01]  /*11050*/  UIMAD UR4, UR9, UR13, UR4 ;  /* 0x0000000d090472a4 */ /* 0x000fe2000f8e0204 */
[----:B------:R-:W-:-:S02]  /*11060*/  VIADD R0, R22, 0x20 ;  /* 0x0000002016007836 */ /* 0x000fc40000000000 */
[----:B------:R-:W-:Y:S01]  /*11070*/  VIADD R3, R3, UR6 ;  /* 0x0000000603037c36 */ /* 0x000fe20008000000 */
[----:B------:R-:W-:Y:S01]  /*11080*/  ISETP.GE.AND P0, PT, R4, UR7, PT ;  /* 0x0000000704007c0c */ /* 0x000fe2000bf06270 */
[----:B------:R-:W-:Y:S01]  /*11090*/  IMAD.U32 R9, RZ, RZ, UR11 ;  /* 0x0000000bff097e24 */ /* 0x000fe2000f8e00ff */
[----:B------:R-:W-:Y:S01]  /*110a0*/  ISETP.GE.AND P2, PT, R0, UR7, PT ;  /* 0x0000000700007c0c */ /* 0x000fe2000bf46270 */
[----:B------:R-:W-:-:S04]  /*110b0*/  IMAD.WIDE.U32 R4, R5, UR9, R2 ;  /* 0x0000000905047c25 */ /* 0x000fc8000f8e0002 */
[----:B------:R-:W-:Y:S02]  /*110c0*/  VIADD R0, R22, 0x40 ;  /* 0x0000004016007836 */ /* 0x000fe40000000000 */
[----:B------:R-:W-:Y:S02]  /*110d0*/  IMAD.MOV.U32 R6, RZ, RZ, R22 ;  /* 0x000000ffff067224 */ /* 0x000fe400078e0016 */
[----:B------:R-:W-:Y:S01]  /*110e0*/  VIADD R11, R5, UR4 ;  /* 0x00000004050b7c36 */ /* 0x000fe20008000000 */
[----:B------:R-:W-:Y:S01]  /*110f0*/  ISETP.GE.AND P1, PT, R0, UR7, PT ;  /* 0x0000000700007c0c */ /* 0x000fe2000bf26270 */
[----:B------:R-:W-:Y:S01]  /*11100*/  IMAD.WIDE R6, R9, 0x80, R6 ;  /* 0x0000008009067825 */ /* 0x000fe200078e0206 */
[----:B------:R-:W-:Y:S11]  /*11110*/  @P3 BRA `(.L_x_4898) ;  /* 0x0000000000503947 */ /* 0x000ff60003800000 */
        /* <DEDUP_REMOVED lines=20> */
.L_x_4898:
[----:B------:R-:W-:Y:S05]  /*11260*/  BSYNC B1 ;  /* 0x0000000000017941 */ /* 0x000fea0003800000 */
.L_x_4897:
        /* <DEDUP_REMOVED lines=24> */
.L_x_4900:
[----:B------:R-:W-:Y:S05]  /*113f0*/  BSYNC B1 ;  /* 0x0000000000017941 */ /* 0x000fea0003800000 */
.L_x_4899:
[----:B------:R-:W-:Y:S04]  /*11400*/  BSSY B1, `(.L_x_4901) ;  /* 0x0000018000017945 */ /* 0x000fe80003800000 */
[----:B------:R-:W-:Y:S05]  /*11410*/  @P1 BRA `(.L_x_4902) ;  /* 0x0000000000581947 */ /* 0x000fea0003800000 */
[----:B01----:R-:W-:Y:S01]  /*11420*/  IADD3 R9, P1, R6, 0x40, RZ ;  /* 0x0000004006097810 */ /* 0x003fe20007f3e0ff */
[C---:B------:R-:W-:Y:S01]  /*11430*/  VIADD R2, R16.reuse, 0x40 ;  /* 0x0000004010027836 */ /* 0x040fe20000000000 */
[----:B------:R-:W-:Y:S01]  /*11440*/  ULDC UR4, c[0x0][0xa8c] ;  /* 0x0002a30000047ab9 */ /* 0x000fe20000000800 */
[----:B------:R-:W-:Y:S01]  /*11450*/  ULDC.64 UR8, c[0x0][0xad8] ;  /* 0x0002b60000087ab9 */ /* 0x000fe20000000a00 */
[----:B------:R-:W-:Y:S01]  /*11460*/  IMAD.MOV.U32 R3, RZ, RZ, R11 ;  /* 0x000000ffff037224 */ /* 0x000fe200078e000b */
[----:B------:R-:W-:Y:S01]  /*11470*/  ISETP.GE.AND P2, PT, R16, UR4, PT ;  /* 0x0000000410007c0c */ /* 0x000fe2000bf46270 */
[----:B------:R-:W-:Y:S01]  /*11480*/  IMAD.X R0, RZ, RZ, R7, P1 ;  /* 0x000000ffff007224 */ /* 0x000fe200008e0607 */
[----:B------:R-:W-:Y:S01]  /*11490*/  ISETP.GE.AND P3, PT, R2, UR4, PT ;  /* 0x0000000402007c0c */ /* 0x000fe2000bf66270 */
[----:B------:R-:W-:Y:S01]  /*114a0*/  VIADD R8, R16, 0x80 ;  /* 0x0000008010087836 */ /* 0x000fe20000000000 */
[----:B------:R-:W-:Y:S01]  /*114b0*/  MOV R2, R4 ;  /* 0x0000000400027202 */ /* 0x000fe20000000f00 */
[----:B------:R-:W-:Y:S01]  /*114c0*/  IMAD R0, R0, UR8, RZ ;  /* 0x0000000800007c24 */ /* 0x000fe2000f8e02ff */
[----:B------:R-:W-:-:S02]  /*114d0*/  ULDC.64 UR10, c[0x0][0x208] ;  /* 0x00008200000a7ab9 */ /* 0x000fc40000000a00 */
        /* <DEDUP_REMOVED lines=10> */
.L_x_4902:
[----:B------:R-:W-:Y:S05]  /*11580*/  BSYNC B1 ;  /* 0x0000000000017941 */ /* 0x000fea0003800000 */
.L_x_4901:
        /* <DEDUP_REMOVED lines=23> */
.L_x_4893:
[----:B------:R-:W-:Y:S05]  /*11700*/  BSYNC B0 ;  /* 0x0000000000007941 */ /* 0x000fea0003800000 */
.L_x_4884:
[----:B------:R-:W-:Y:S02]  /*11710*/  ULDC UR4, c[0x0][0xc14] ;  /* 0x0003050000047ab9 */ /* 0x000fe40000000800 */
[----:B------:R-:W-:-:S13]  /*11720*/  ISETP.GE.AND P0, PT, R83, UR4, PT ;  /* 0x0000000453007c0c */ /* 0x000fda000bf06270 */
[----:B------:R-:W-:Y:S05]  /*11730*/  @!P0 BRA `(.L_x_4903) ;  /* 0xfffffef400a08947 */ /* 0x000fea000383ffff */
[----:B------:R-:W-:Y:S05]  /*11740*/  EXIT ;  /* 0x000000000000794d */ /* 0x000fea0003800000 */
.L_x_4848:
        /* <DEDUP_REMOVED lines=38> */
[----:B-1----:R-:W-:Y:S01]  /*119b0*/  SEL R3, R6, RZ, P0 ;  /* 0x000000ff06037207 */ /* 0x002fe20000000000 */
[----:B------:R-:W-:Y:S01]  /*119c0*/  IMAD.MOV.U32 R6, RZ, RZ, RZ ;  /* 0x000000ffff067224 */ /* 0x000fe200078e00ff */
        /* <DEDUP_REMOVED lines=17> */
[----:B------:R-:W-:Y:S01]  /*11ae0*/  MOV R5, R2 ;  /* 0x0000000200057202 */ /* 0x000fe20000000f00 */
[----:B------:R-:W-:Y:S01]  /*11af0*/  IMAD.MOV.U32 R6, RZ, RZ, RZ ;  /* 0x000000ffff067224 */ /* 0x000fe200078e00ff */
[----:B------:R-:W-:Y:S01]  /*11b00*/  ULDC UR5, c[0x0][0xc14] ;  /* 0x0003050000057ab9 */ /* 0x000fe20000000800 */
[----:B------:R-:W-:Y:S01]  /*11b10*/  ULDC UR7, c[0x0][0xc14] ;  /* 0x0003050000077ab9 */ /* 0x000fe20000000800 */
[----:B------:R-:W-:-:S05]  /*11b20*/  ULDC UR4, c[0x0][0xc10] ;  /* 0x0003040000047ab9 */ /* 0x000fca0000000800 */
.L_x_4908:
        /* <DEDUP_REMOVED lines=16> */
.L_x_4907:
[----:B------:R-:W-:Y:S05]  /*11c30*/  BSYNC B0 ;  /* 0x0000000000007941 */ /* 0x000fea0003800000 */
.L_x_4906:
        /* <DEDUP_REMOVED lines=25> */
.L_x_4904:
        /* <DEDUP_REMOVED lines=21> */
.L_x_4909:
[----:B-1----:R-:W-:Y:S01]  /*11f20*/  IMAD.MOV R2, RZ, RZ, -R3 ;  /* 0x000000ffff027224 */ /* 0x002fe200078e0a03 */
[----:B--2---:R-:W-:Y:S01]  /*11f30*/  IABS R4, R6 ;  /* 0x0000000600047213 */ /* 0x004fe20000000000 */
[----:B---3--:R-:W-:Y:S02]  /*11f40*/  IMAD R16, R16, UR4, R7 ;  /* 0x0000000410107c24 */ /* 0x008fe4000f8e0207 */
[----:B------:R-:W-:Y:S01]  /*11f50*/  IMAD R5, R2, R11, RZ ;  /* 0x0000000b02057224 */ /* 0x000fe200078e02ff */
[----:B------:R-:W-:Y:S01]  /*11f60*/  IADD3 R4, RZ, -R4, RZ ;  /* 0x80000004ff047210 */ /* 0x000fe20007ffe0ff */
[----:B------:R-:W-:-:S04]  /*11f70*/  IMAD.MOV.U32 R2, RZ, RZ, RZ ;  /* 0x000000ffff027224 */ /* 0x000fc800078e00ff */
        /* <DEDUP_REMOVED lines=50> */
.L_x_4905:
[----:B------:R-:W-:Y:S01]  /*122a0*/  MOV R17, RZ ;  /* 0x000000ff00117202 */ /* 0x000fe20000000f00 */
[----:B------:R-:W-:Y:S02]  /*122b0*/  IMAD.U32 R16, RZ, RZ, UR6 ;  /* 0x00000006ff107e24 */ /* 0x000fe4000f8e00ff */
[----:B------:R-:W-:-:S07]  /*122c0*/  IMAD.MOV.U32 R18, RZ, RZ, RZ ;  /* 0x000000ffff127224 */ /* 0x000fce00078e00ff */
.L_x_4910:
        /* <DEDUP_REMOVED lines=20> */
.L_x_4978:
        /* <DEDUP_REMOVED lines=9> */
[----:B------:R-:W-:Y:S01]  /*124a0*/  IMAD.MOV.U32 R6, RZ, RZ, RZ ;  /* 0x000000ffff067224 */ /* 0x000fe200078e00ff */
        /* <DEDUP_REMOVED lines=44> */
.L_x_4912:
        /* <DEDUP_REMOVED lines=14> */
.L_x_4913:
[----:B------:R-:W-:Y:S05]  /*12850*/  @!P0 BRA `(.L_x_4914) ;  /* 0x0000000000108947 */ /* 0x000fea0003800000 */
[----:B------:R-:W-:Y:S02]  /*12860*/  ULDC.64 UR4, c[0x0][0x208] ;  /* 0x0000820000047ab9 */ /* 0x000fe40000000a00 */
[----:B------:R-:W2:Y:S04]  /*12870*/  LDG.E R7, desc[UR4][R4.64] ;  /* 0x0000000404077981 */ /* 0x000ea8000c1e1900 */
[----:B-1----:R-:W2:Y:S02]  /*12880*/  LDG.E R2, desc[UR4][R4.64+0x4] ;  /* 0x0000040404027981 */ /* 0x002ea4000c1e1900 */
[----:B--2---:R-:W-:-:S07]  /*12890*/  IMAD.IADD R7, R2, 0x1, -R7 ;  /* 0x0000000102077824 */ /* 0x004fce00078e0a07 */
.L_x_4914:
[----:B-----5:R-:W-:Y:S01]  /*128a0*/  IMAD.IADD R7, R7, 0x1, -R0 ;  /* 0x0000000107077824 */ /* 0x020fe200078e0a00 */
[----:B-1----:R-:W-:Y:S01]  /*128b0*/  LEA R2, R17, 0xef, 0x7 ;  /* 0x000000ef11027811 */ /* 0x002fe200078e38ff */
[----:B------:R-:W-:Y:S01]  /*128c0*/  IMAD.MOV.U32 R4, RZ, RZ, RZ ;  /* 0x000000ffff047224 */ /* 0x000fe200078e00ff */
[----:B------:R-:W-:Y:S01]  /*128d0*/  BSSY B6, `(.L_x_4915) ;  /* 0x0000327000067945 */ /* 0x000fe20003800000 */
[C---:B------:R-:W-:Y:S01]  /*128e0*/  VIADD R5, R7.reuse, 0x6f ;  /* 0x0000006f07057836 */ /* 0x040fe20000000000 */
[----:B------:R-:W-:Y:S01]  /*128f0*/  IADD3 R3, R7, R2, -R6 ;  /* 0x0000000207037210 */ /* 0x000fe20007ffe806 */
        /* <DEDUP_REMOVED lines=29> */
.L_x_4916:
        /* <DEDUP_REMOVED lines=23> */
.L_x_4918:
        /* <DEDUP_REMOVED lines=20> */
.L_x_4920:
        /* <DEDUP_REMOVED lines=16> */
.L_x_4919:
        /* <DEDUP_REMOVED lines=32> */
.L_x_4921:
        /* <DEDUP_REMOVED lines=16> */
.L_x_4922:
        /* <DEDUP_REMOVED lines=15> */
.L_x_4923:
        /* <DEDUP_REMOVED lines=18> */
.L_x_4994:
[----:B------:R-:W-:Y:S01]  /*13390*/  UMOV UR4, 0xffffffff ;  /* 0xffffffff00047882 */ /* 0x000fe20000000000 */
[----:B0-----:R-:W-:Y:S02]  /*133a0*/  SHF.R.S32.HI R13, RZ, 0x1f, R4 ;  /* 0x0000001fff0d7819 */ /* 0x001fe40000011404 */
[----:B------:R-:W-:Y:S05]  /*133b0*/  BRA.DIV UR4, `(.L_x_4925) ;  /* 0x0000003a04c87947 */ /* 0x000fea000b800000 */
[----:B------:R-:W-:-:S13]  /*133c0*/  ELECT P6, URZ, PT ;  /* 0x00000000003f782f */ /* 0x000fda00038c0000 */
.L_x_4997:
        /* <DEDUP_REMOVED lines=23> */
.L_x_4927:
        /* <DEDUP_REMOVED lines=9> */
.L_x_4998:
        /* <DEDUP_REMOVED lines=11> */
.L_x_4929:
        /* <DEDUP_REMOVED lines=33> */
.L_x_4926:
        /* <DEDUP_REMOVED lines=47> */
.L_x_4999:
[----:B------:R-:W-:Y:S05]  /*13b80*/  BSYNC B0 ;  /* 0x0000000000007941 */ /* 0x000fea0003800000 */
.L_x_4930:
        /* <DEDUP_REMOVED lines=43> */
.L_x_4938:
[----:B0-----:R-:W0:Y:S01]  /*13e40*/  S2R R3, SR_CgaCtaId ;  /* 0x0000000000037919 */ /* 0x001e220000008800 */
[----:B------:R-:W-:-:S04]  /*13e50*/  MOV R2, 0x400 ;  /* 0x0000040000027802 */ /* 0x000fc80000000f00 */
[----:B0-----:R-:W-:Y:S02]  /*13e60*/  LEA R2, R3, R2, 0x18 ;  /* 0x0000000203027211 */ /* 0x001fe400078ec0ff */
[----:B------:R-:W-:-:S03]  /*13e70*/  SHF.L.U32 R3, R12, 0x1f, RZ ;  /* 0x0000001f0c037819 */ /* 0x000fc600000006ff */
[----:B------:R-:W-:-:S04]  /*13e80*/  IMAD R2, R11, 0x8, R2 ;  /* 0x000000080b027824 */ /* 0x000fc800078e0202 */
[----:B------:R-:W0:Y:S02]  /*13e90*/  SYNCS.PHASECHK.TRANS64.TRYWAIT P0, [R2+URZ+0x36840], R3 ;  /* 0x03684003020075a7 */ /* 0x000e24000800017f */
[----:B0-----:R-:W-:Y:S05]  /*13ea0*/  @!P0 BRA `(.L_x_4939) ;  /* 0x0000003000608947 */ /* 0x001fea0003800000 */
.L_x_5000:
        /* <DEDUP_REMOVED lines=11> */
.L_x_4940:
        /* <DEDUP_REMOVED lines=37> */
.L_x_5001:
        /* <DEDUP_REMOVED lines=13> */
.L_x_4942:
        /* <DEDUP_REMOVED lines=36> */
.L_x_4937:
[----:B------:R-:W-:Y:S05]  /*144c0*/  BSYNC B2 ;  /* 0x0000000000027941 */ /* 0x000fea0003800000 */
.L_x_4936:
[----:B------:R-:W2:Y:S04]  /*144d0*/  LDL.LU R2, [R1+0x14] ;  /* 0x0000140001027983 */ /* 0x000ea80000300800 */
[----:B------:R0:W-:Y:S04]  /*144e0*/  STL [R1], R11 ;  /* 0x0000000b01007387 */ /* 0x0001e80000100800 */
[----:B------:R0:W-:Y:S02]  /*144f0*/  STL [R1+0x8], R12 ;  /* 0x0000080c01007387 */ /* 0x0001e40000100800 */
[----:B0-2---:R-:W-:-:S07]  /*14500*/  VIADD R7, R2, 0xfffffffd ;  /* 0xfffffffd02077836 */ /* 0x005fce0000000000 */
.L_x_4935:
[----:B------:R-:W-:Y:S05]  /*14510*/  BSYNC B1 ;  /* 0x0000000000017941 */ /* 0x000fea0003800000 */
.L_x_4934:
[----:B------:R-:W-:-:S13]  /*14520*/  ISETP.NE.AND P0, PT, R10, RZ, PT ;  /* 0x000000ff0a00720c */ /* 0x000fda0003f05270 */
[----:B------:R-:W-:Y:S05]  /*14530*/  @!P0 BRA `(.L_x_4933) ;  /* 0x00000010002c8947 */ /* 0x000fea0003800000 */
[----:B------:R-:W-:-:S07]  /*14540*/  IMAD.MOV.U32 R10, RZ, RZ, R6 ;  /* 0x000000ffff0a7224 */ /* 0x000fce00078e0006 */
.L_x_4957:
        /* <DEDUP_REMOVED lines=33> */
.L_x_4945:
[----:B------:R-:W1:Y:S01]  /*14760*/  S2R R3, SR_CgaCtaId ;  /* 0x0000000000037919 */ /* 0x000e620000008800 */
[----:B------:R-:W-:-:S04]  /*14770*/  MOV R2, 0x400 ;  /* 0x0000040000027802 */ /* 0x000fc80000000f00 */
[----:B-1----:R-:W-:Y:S02]  /*14780*/  LEA R2, R3, R2, 0x18 ;  /* 0x0000000203027211 */ /* 0x002fe400078ec0ff */
[----:B------:R-:W-:-:S03]  /*14790*/  SHF.L.U32 R3, R9, 0x1f, RZ ;  /* 0x0000001f09037819 */ /* 0x000fc600000006ff */
[----:B------:R-:W-:-:S04]  /*147a0*/  IMAD R2, R8, 0x8, R2 ;  /* 0x0000000808027824 */ /* 0x000fc800078e0202 */
[----:B------:R-:W1:Y:S02]  /*147b0*/  SYNCS.PHASECHK.TRANS64.TRYWAIT P0, [R2+URZ+0x36840], R3 ;  /* 0x03684003020075a7 */ /* 0x000e64000800017f */
[----:B-1----:R-:W-:Y:S05]  /*147c0*/  @!P0 BRA `(.L_x_4946) ;  /* 0x0000002800408947 */ /* 0x002fea0003800000 */
.L_x_5002:
        /* <DEDUP_REMOVED lines=11> */
.L_x_4947:
        /* <DEDUP_REMOVED lines=37> */
.L_x_5003:
        /* <DEDUP_REMOVED lines=8> */
.L_x_4949:
        /* <DEDUP_REMOVED lines=35> */
.L_x_4944:
[----:B------:R-:W-:Y:S05]  /*14d80*/  BSYNC B1 ;  /* 0x0000000000017941 */ /* 0x000fea0003800000 */
.L_x_4943:
        /* <DEDUP_REMOVED lines=32> */
.L_x_4952:
[----:B------:R-:W2:Y:S01]  /*14f90*/  S2R R3, SR_CgaCtaId ;  /* 0x0000000000037919 */ /* 0x000ea20000008800 */
[----:B------:R-:W-:-:S04]  /*14fa0*/  MOV R2, 0x400 ;  /* 0x0000040000027802 */ /* 0x000fc80000000f00 */
[----:B--2---:R-:W-:Y:S02]  /*14fb0*/  LEA R2, R3, R2, 0x18 ;  /* 0x0000000203027211 */ /* 0x004fe400078ec0ff */
[----:B------:R-:W-:-:S03]  /*14fc0*/  SHF.L.U32 R3, R14, 0x1f, RZ ;  /* 0x0000001f0e037819 */ /* 0x000fc600000006ff */
[----:B------:R-:W-:-:S04]  /*14fd0*/  IMAD R2, R15, 0x8, R2 ;  /* 0x000000080f027824 */ /* 0x000fc800078e0202 */
[----:B------:R-:W2:Y:S02]  /*14fe0*/  SYNCS.PHASECHK.TRANS64.TRYWAIT P0, [R2+URZ+0x36840], R3 ;  /* 0x03684003020075a7 */ /* 0x000ea4000800017f */
[----:B--2---:R-:W-:Y:S05]  /*14ff0*/  @!P0 BRA `(.L_x_4953) ;  /* 0x00000020005c8947 */ /* 0x004fea0003800000 */
.L_x_5004:
        /* <DEDUP_REMOVED lines=11> */
.L_x_4954:
        /* <DEDUP_REMOVED lines=38> */
.L_x_5005:
        /* <DEDUP_REMOVED lines=8> */
.L_x_4956:
        /* <DEDUP_REMOVED lines=33> */
.L_x_4951:
[----:B------:R-:W-:Y:S05]  /*155a0*/  BSYNC B1 ;  /* 0x0000000000017941 */ /* 0x000fea0003800000 */
.L_x_4950:
[C---:B------:R-:W-:Y:S01]  /*155b0*/  ISETP.GT.AND P0, PT, R7.reuse, 0x1, PT ;  /* 0x000000010700780c */ /* 0x040fe20003f04270 */
[----:B------:R-:W-:-:S04]  /*155c0*/  VIADD R2, R7, 0xfffffffe ;  /* 0xfffffffe07027836 */ /* 0x000fc80000000000 */
[----:B------:R-:W-:-:S08]  /*155d0*/  IMAD.MOV.U32 R7, RZ, RZ, R2 ;  /* 0x000000ffff077224 */ /* 0x000fd000078e0002 */
[----:B------:R-:W-:Y:S05]  /*155e0*/  @P0 BRA `(.L_x_4957) ;  /* 0xffffffec00d80947 */ /* 0x000fea000383ffff */
.L_x_4933:
[----:B------:R-:W-:Y:S05]  /*155f0*/  BSYNC B0 ;  /* 0x0000000000007941 */ /* 0x000fea0003800000 */
.L_x_4932:
        /* <DEDUP_REMOVED lines=18> */
.L_x_4959:
[----:B------:R-:W-:Y:S05]  /*15720*/  BSYNC B0 ;  /* 0x0000000000007941 */ /* 0x000fea0003800000 */
.L_x_4958:
        /* <DEDUP_REMOVED lines=11> */
.L_x_5006:
        /* <DEDUP_REMOVED lines=11> */
.L_x_4963:
        /* <DEDUP_REMOVED lines=33> */
.L_x_4961:
[----:B------:R-:W-:Y:S05]  /*15aa0*/  BSYNC B0 ;  /* 0x0000000000007941 */ /* 0x000fea0003800000 */
.L_x_4960:
        /* <DEDUP_REMOVED lines=9> */
.L_x_4917:
[----:B------:R-:W-:Y:S05]  /*15b40*/  BSYNC B6 ;  /* 0x0000000000067941 */ /* 0x000fea0003800000 */
.L_x_4915:
[----:B------:R-:W-:-:S03]  /*15b50*/  UMOV UR4, 0xffffffff ;  /* 0xffffffff00047882 */ /* 0x000fc60000000000 */
[----:B------:R-:W-:Y:S05]  /*15b60*/  BRA.DIV UR4, `(.L_x_4964) ;  /* 0x0000001604bc7947 */ /* 0x000fea000b800000 */
[----:B------:R2:W3:Y:S04]  /*15b70*/  SHFL.IDX PT, R4, R16, RZ, 0x1f ;  /* 0x00001fff10047589 */ /* 0x0004e800000e0000 */
[----:B------:R-:W4:Y:S02]  /*15b80*/  SHFL.IDX PT, R16, R16, 0x1, 0x1f ;  /* 0x00201f0010107f89 */ /* 0x000f2400000e0000 */
.L_x_5010:
        /* <DEDUP_REMOVED lines=14> */
.L_x_4966:
[----:B------:R-:W-:Y:S05]  /*15c70*/  BSYNC B0 ;  /* 0x0000000000007941 */ /* 0x000fea0003800000 */
.L_x_4965:
        /* <DEDUP_REMOVED lines=23> */
.L_x_5018:
[----:B------:R-:W-:Y:S02]  /*15df0*/  ULDC UR4, c[0x0][0xc10] ;  /* 0x0003040000047ab9 */ /* 0x000fe40000000800 */
[----:B------:R-:W-:-:S04]  /*15e00*/  IMAD.U32 R5, RZ, RZ, UR4 ;  /* 0x00000004ff057e24 */ /* 0x000fc8000f8e00ff */
[----:B-1----:R-:W-:-:S04]  /*15e10*/  IMAD R3, R14, R5, RZ ;  /* 0x000000050e037224 */ /* 0x002fc800078e02ff */
[----:B--2-4-:R-:W-:-:S05]  /*15e20*/  IMAD.IADD R16, R16, 0x1, R3 ;  /* 0x0000000110107824 */ /* 0x014fca00078e0203 */
[----:B---3--:R-:W-:-:S13]  /*15e30*/  ISETP.GT.AND P0, PT, R16, R4, PT ;  /* 0x000000041000720c */ /* 0x008fda0003f04270 */
[----:B------:R-:W-:Y:S05]  /*15e40*/  @P0 BRA `(.L_x_4968) ;  /* 0x0000000000b80947 */ /* 0x000fea0003800000 */
[----:B------:R-:W1:Y:S02]  /*15e50*/  LDC R0, c[0x0][0xc14] ;  /* 0x00030500ff007b82 */ /* 0x000e640000000800 */
.L_x_4973:
        /* <DEDUP_REMOVED lines=15> */
.L_x_4971:
[----:B------:R-:W-:Y:S05]  /*15f50*/  BSYNC B0 ;  /* 0x0000000000007941 */ /* 0x000fea0003800000 */
.L_x_4970:
        /* <DEDUP_REMOVED lines=23> */
.L_x_5026:
[----:B------:R-:W-:Y:S02]  /*160d0*/  ULDC UR4, c[0x0][0xc10] ;  /* 0x0003040000047ab9 */ /* 0x000fe40000000800 */
[----:B------:R-:W-:-:S04]  /*160e0*/  IMAD.U32 R5, RZ, RZ, UR4 ;  /* 0x00000004ff057e24 */ /* 0x000fc8000f8e00ff */
[----:B-1----:R-:W-:-:S04]  /*160f0*/  IMAD R3, R14, R5, RZ ;  /* 0x000000050e037224 */ /* 0x002fc800078e02ff */
[----:B------:R-:W-:-:S05]  /*16100*/  IMAD.IADD R16, R3, 0x1, R16 ;  /* 0x0000000103107824 */ /* 0x000fca00078e0210 */
[----:B------:R-:W-:-:S13]  /*16110*/  ISETP.GT.AND P0, PT, R16, R4, PT ;  /* 0x000000041000720c */ /* 0x000fda0003f04270 */
[----:B------:R-:W-:Y:S05]  /*16120*/  @!P0 BRA `(.L_x_4973) ;  /* 0xfffffffc004c8947 */ /* 0x000fea000383ffff */
.L_x_4968:
        /* <DEDUP_REMOVED lines=8> */
.L_x_5030:
[----:B------:R-:W-:Y:S01]  /*161b0*/  ISETP.NE.AND P0, PT, R3, RZ, PT ;  /* 0x000000ff0300720c */ /* 0x000fe20003f05270 */
[----:B------:R-:W-:-:S12]  /*161c0*/  IMAD.MOV.U32 R7, RZ, RZ, RZ ;  /* 0x000000ffff077224 */ /* 0x000fd800078e00ff */
[----:B------:R-:W-:Y:S05]  /*161d0*/  @!P0 BRA `(.L_x_4975) ;  /* 0x0000000000108947 */ /* 0x000fea0003800000 */
[----:B------:R-:W-:Y:S01]  /*161e0*/  UMOV UR4, 0xffffffff ;  /* 0xffffffff00047882 */ /* 0x000fe20000000000 */
[----:B------:R-:W-:Y:S02]  /*161f0*/  VIADD R12, R6, 0xffffffff ;  /* 0xffffffff060c7836 */ /* 0x000fe40000000000 */
[----:B------:R-:W-:Y:S05]  /*16200*/  BRA.DIV UR4, `(.L_x_4976) ;  /* 0x0000001a04487947 */ /* 0x000fea000b800000 */
[----:B------:R3:W4:Y:S02]  /*16210*/  SHFL.IDX PT, R7, R2, R12, 0x1f ;  /* 0x00001f0c02077589 */ /* 0x00072400000e0000 */
.L_x_4975:
        /* <DEDUP_REMOVED lines=68> */
.L_x_4969:
[----:B------:R-:W-:Y:S01]  /*16660*/  UMOV UR4, URZ ;  /* 0x0000003f00047c82 */ /* 0x000fe20008000000 */
[----:B------:R-:W-:Y:S01]  /*16670*/  UMOV UR5, URZ ;  /* 0x0000003f00057c82 */ /* 0x000fe20008000000 */
[----:B------:R-:W-:Y:S01]  /*16680*/  ULDC UR6, c[0x0][0xc14] ;  /* 0x0003050000067ab9 */ /* 0x000fe20000000800 */
[----:B------:R-:W-:Y:S02]  /*16690*/  IMAD.MOV.U32 R16, RZ, RZ, R4 ;  /* 0x000000ffff107224 */ /* 0x000fe400078e0004 */
[----:B------:R-:W-:Y:S02]  /*166a0*/  IMAD.U32 R17, RZ, RZ, UR4 ;  /* 0x00000004ff117e24 */ /* 0x000fe4000f8e00ff */
[----:B------:R-:W-:Y:S02]  /*166b0*/  IMAD.U32 R18, RZ, RZ, UR5 ;  /* 0x00000005ff127e24 */ /* 0x000fe4000f8e00ff */
[----:B------:R-:W-:-:S07]  /*166c0*/  IMAD.U32 R19, RZ, RZ, UR6 ;  /* 0x00000006ff137e24 */ /* 0x000fce000f8e00ff */
.L_x_4977:
        /* <DEDUP_REMOVED lines=12> */
.L_x_4911:
        /* <DEDUP_REMOVED lines=12> */
.L_x_5033:
[----:B------:R-:W-:Y:S05]  /*16850*/  BSYNC B0 ;  /* 0x0000000000007941 */ /* 0x000fea0003800000 */
.L_x_4979:
[----:B------:R-:W-:-:S03]  /*16860*/  UMOV UR4, 0xffffffff ;  /* 0xffffffff00047882 */ /* 0x000fc60000000000 */
[----:B------:R-:W-:Y:S05]  /*16870*/  BRA.DIV UR4, `(.L_x_4981) ;  /* 0x0000001204e87947 */ /* 0x000fea000b800000 */
[----:B------:R-:W2:Y:S02]  /*16880*/  S2R R2, SR_TID.X ;  /* 0x0000000000027919 */ /* 0x000ea40000002100 */
[----:B--2---:R-:W-:-:S04]  /*16890*/  SHF.R.U32.HI R2, RZ, 0x5, R2 ;  /* 0x00000005ff027819 */ /* 0x004fc80000011602 */
[----:B------:R-:W-:-:S05]  /*168a0*/  LOP3.LUT R2, R2, 0x3, RZ, 0xc0, !PT ;  /* 0x0000000302027812 */ /* 0x000fca00078ec0ff */
[----:B------:R2:W3:Y:S02]  /*168b0*/  SHFL.IDX PT, R14, R2, RZ, 0x1f ;  /* 0x00001fff020e7589 */ /* 0x0004e400000e0000 */
.L_x_5036:
[----:B---3--:R-:W-:Y:S01]  /*168c0*/  ISETP.NE.AND P0, PT, R14, RZ, PT ;  /* 0x000000ff0e00720c */ /* 0x008fe20003f05270 */
[----:B------:R-:W-:-:S12]  /*168d0*/  BSSY B0, `(.L_x_4982) ;  /* 0x0000029000007945 */ /* 0x000fd80003800000 */
[----:B------:R-:W-:Y:S05]  /*168e0*/  @P0 BRA `(.L_x_4983) ;  /* 0x00000000009c0947 */ /* 0x000fea0003800000 */
[----:B------:R-:W-:-:S03]  /*168f0*/  UMOV UR4, 0xffffffff ;  /* 0xffffffff00047882 */ /* 0x000fc60000000000 */
[----:B------:R-:W-:Y:S05]  /*16900*/  BRA.DIV UR4, `(.L_x_4984) ;  /* 0x0000001204f87947 */ /* 0x000fea000b800000 */
[----:B------:R-:W-:-:S13]  /*16910*/  ELECT P6, URZ, PT ;  /* 0x00000000003f782f */ /* 0x000fda00038c0000 */
.L_x_5039:
        /* <DEDUP_REMOVED lines=8> */
.L_x_4985:
        /* <DEDUP_REMOVED lines=14> */
.L_x_5040:
[----:B------:R-:W2:Y:S02]  /*16a80*/  SYNCS.PHASECHK.TRANS64.TRYWAIT P0, [R7+URZ], R2 ;  /* 0x00000002070075a7 */ /* 0x000ea4000800017f */
[----:B--2---:R-:W-:Y:S05]  /*16a90*/  @!P0 BRA `(.L_x_4987) ;  /* 0x0000001000c88947 */ /* 0x004fea0003800000 */
.L_x_5041:
[----:B------:R-:W-:Y:S05]  /*16aa0*/  @!P2 BRA `(.L_x_4988) ;  /* 0x000000000004a947 */ /* 0x000fea0003800000 */
[----:B------:R-:W-:Y:S01]  /*16ab0*/  BPT.TRAP 0x1 ;  /* 0x000000040000795c */ /* 0x000fe20000300000 */
.L_x_4988:
[----:B------:R-:W3:Y:S01]  /*16ac0*/  LDL.LU R4, [R1] ;  /* 0x0000000001047983 */ /* 0x000ee20000300800 */
[----:B------:R-:W-:-:S04]  /*16ad0*/  VIADD R0, R0, 0x36860 ;  /* 0x0003686000007836 */ /* 0x000fc80000000000 */
[----:B---3--:R-:W-:-:S04]  /*16ae0*/  IMAD R4, R4, 0x8, R0 ;  /* 0x0000000804047824 */ /* 0x008fc800078e0200 */
[----:B------:R-:W3:Y:S02]  /*16af0*/  SYNCS.PHASECHK.TRANS64.TRYWAIT P0, [R4+URZ], R5 ;  /* 0x00000005040075a7 */ /* 0x000ee4000800017f */
[----:B---3--:R-:W-:Y:S05]  /*16b00*/  @!P0 BRA `(.L_x_4989) ;  /* 0x0000001000c08947 */ /* 0x008fea0003800000 */
.L_x_5042:
[----:B------:R-:W-:-:S07]  /*16b10*/  IMAD R3, R3, 0x8, R0 ;  /* 0x0000000803037824 */ /* 0x000fce00078e0200 */
.L_x_4990:
[----:B----4-:R4:W0:Y:S02]  /*16b20*/  SYNCS.PHASECHK.TRANS64.TRYWAIT P0, [R3+URZ], R2 ;  /* 0x00000002030075a7 */ /* 0x010824000800017f */
[----:B0-----:R-:W-:Y:S05]  /*16b30*/  @!P0 NANOSLEEP.SYNCS 0x989680 ;  /* 0x009896800000895d */ /* 0x001fea0003900000 */
[----:B------:R-:W0:Y:S02]  /*16b40*/  @!P0 SYNCS.PHASECHK.TRANS64 P0, [R3+URZ], R2 ;  /* 0x00000002030085a7 */ /* 0x000e24000800007f */
[----:B0-----:R-:W-:Y:S05]  /*16b50*/  @!P0 BRA `(.L_x_4990) ;  /* 0xfffffffc00f08947 */ /* 0x001fea000383ffff */
.L_x_4983:
[----:B------:R-:W-:Y:S05]  /*16b60*/  BSYNC B0 ;  /* 0x0000000000007941 */ /* 0x000fea0003800000 */
.L_x_4982:
[----:B------:R-:W-:Y:S05]  /*16b70*/  EXIT ;  /* 0x000000000000794d */ /* 0x000fea0003800000 */
.L_x_4855:
[----:B0-----:R-:W-:-:S04]  /*16b80*/  IMAD.U32 R3, RZ, RZ, UR60 ;  /* 0x0000003cff037e24 */ /* 0x001fc8000f8e00ff */
[----:B------:R0:W1:Y:S03]  /*16b90*/  SYNCS.PHASECHK.TRANS64.TRYWAIT P1, [R3+URZ+0x36800], R0 ;  /* 0x03680000030075a7 */ /* 0x000066000802017f */
[----:B-1----:R-:W-:Y:S05]  /*16ba0*/  @!P1 NANOSLEEP.SYNCS 0x989680 ;  /* 0x009896800000995d */ /* 0x002fea0003900000 */
[----:B------:R-:W1:Y:S02]  /*16bb0*/  @!P1 SYNCS.PHASECHK.TRANS64 P1, [R3+URZ+0x36800], R0 ;  /* 0x03680000030095a7 */ /* 0x000e64000802007f */
[----:B-1----:R-:W-:Y:S05]  /*16bc0*/  @!P1 BRA `(.L_x_4855) ;  /* 0xfffffffc00ec9947 */ /* 0x002fea000383ffff */
[----:B------:R-:W-:Y:S05]  /*16bd0*/  BRA `(.L_x_4991) ;  /* 0xfffffeac00a47947 */ /* 0x000fea000383ffff */
.L_x_4859:
[----:B-1----:R1:W2:Y:S02]  /*16be0*/  SYNCS.PHASECHK.TRANS64.TRYWAIT P2, [R2+URZ+0x36830], R3 ;  /* 0x03683003020075a7 */ /* 0x0022a4000804017f */
[----:B--2---:R-:W-:Y:S05]  /*16bf0*/  @!P2 NANOSLEEP.SYNCS 0x989680 ;  /* 0x009896800000a95d */ /* 0x004fea0003900000 */
[----:B------:R-:W2:Y:S02]  /*16c00*/  @!P2 SYNCS.PHASECHK.TRANS64 P2, [R2+URZ+0x36830], R3 ;  /* 0x036830030200a5a7 */ /* 0x000ea4000804007f */
[----:B--2---:R-:W-:Y:S05]  /*16c10*/  @!P2 BRA `(.L_x_4859) ;  /* 0xfffffffc00f0a947 */ /* 0x004fea000383ffff */
[----:B------:R-:W-:Y:S05]  /*16c20*/  BRA `(.L_x_4858) ;  /* 0xfffffeac00cc7947 */ /* 0x000fea000383ffff */
.L_x_4864:
[----:B-1----:R-:W-:-:S04]  /*16c30*/  IMAD.U32 R5, RZ, RZ, UR39 ;  /* 0x00000027ff057e24 */ /* 0x002fc8000f8e00ff */
[----:B------:R1:W2:Y:S03]  /*16c40*/  SYNCS.PHASECHK.TRANS64.TRYWAIT P2, [R5+URZ+0x36830], R0 ;  /* 0x03683000050075a7 */ /* 0x0002a6000804017f */
[----:B--2---:R-:W-:Y:S05]  /*16c50*/  @!P2 NANOSLEEP.SYNCS 0x989680 ;  /* 0x009896800000a95d */ /* 0x004fea0003900000 */
[----:B------:R-:W2:Y:S02]  /*16c60*/  @!P2 SYNCS.PHASECHK.TRANS64 P2, [R5+URZ+0x36830], R0 ;  /* 0x036830000500a5a7 */ /* 0x000ea4000804007f */
[----:B--2---:R-:W-:Y:S05]  /*16c70*/  @!P2 BRA `(.L_x_4864) ;  /* 0xfffffffc00eca947 */ /* 0x004fea000383ffff */
[----:B------:R-:W-:Y:S05]  /*16c80*/  BRA `(.L_x_4863) ;  /* 0xfffffef000b47947 */ /* 0x000fea000383ffff */
.L_x_4868:
[----:B-1----:R-:W-:-:S04]  /*16c90*/  IMAD.U32 R3, RZ, RZ, UR10 ;  /* 0x0000000aff037e24 */ /* 0x002fc8000f8e00ff */
[----:B------:R1:W2:Y:S03]  /*16ca0*/  SYNCS.PHASECHK.TRANS64.TRYWAIT P2, [R3+URZ+0x36850], R0 ;  /* 0x03685000030075a7 */ /* 0x0002a6000804017f */
[----:B--2---:R-:W-:Y:S05]  /*16cb0*/  @!P2 NANOSLEEP.SYNCS 0x989680 ;  /* 0x009896800000a95d */ /* 0x004fea0003900000 */
[----:B------:R-:W2:Y:S02]  /*16cc0*/  @!P2 SYNCS.PHASECHK.TRANS64 P2, [R3+URZ+0x36850], R0 ;  /* 0x036850000300a5a7 */ /* 0x000ea4000804007f */
[----:B--2---:R-:W-:Y:S05]  /*16cd0*/  @!P2 BRA `(.L_x_4868) ;  /* 0xfffffffc00eca947 */ /* 0x004fea000383ffff */
[----:B------:R-:W-:Y:S05]  /*16ce0*/  BRA `(.L_x_4867) ;  /* 0xffffff18002c7947 */ /* 0x000fea000383ffff */
.L_x_4874:
[----:B-1----:R-:W-:-:S04]  /*16cf0*/  IMAD.U32 R5, RZ, RZ, UR6 ;  /* 0x00000006ff057e24 */ /* 0x002fc8000f8e00ff */
[----:B------:R1:W2:Y:S03]  /*16d00*/  SYNCS.PHASECHK.TRANS64.TRYWAIT P2, [R5+URZ+0x36830], R0 ;  /* 0x03683000050075a7 */ /* 0x0002a6000804017f */
[----:B--2---:R-:W-:Y:S05]  /*16d10*/  @!P2 NANOSLEEP.SYNCS 0x989680 ;  /* 0x009896800000a95d */ /* 0x004fea0003900000 */
[----:B------:R-:W2:Y:S02]  /*16d20*/  @!P2 SYNCS.PHASECHK.TRANS64 P2, [R5+URZ+0x36830], R0 ;  /* 0x036830000500a5a7 */ /* 0x000ea4000804007f */
[----:B--2---:R-:W-:Y:S05]  /*16d30*/  @!P2 BRA `(.L_x_4874) ;  /* 0xfffffffc00eca947 */ /* 0x004fea000383ffff */
[----:B------:R-:W-:Y:S05]  /*16d40*/  BRA `(.L_x_4873) ;  /* 0xffffff3400887947 */ /* 0x000fea000383ffff */
.L_x_4878:
[----:B-1----:R-:W-:-:S04]  /*16d50*/  IMAD.U32 R3, RZ, RZ, UR11 ;  /* 0x0000000bff037e24 */ /* 0x002fc8000f8e00ff */
[----:B------:R1:W2:Y:S03]  /*16d60*/  SYNCS.PHASECHK.TRANS64.TRYWAIT P2, [R3+URZ+0x36850], R0 ;  /* 0x03685000030075a7 */ /* 0x0002a6000804017f */
[----:B--2---:R-:W-:Y:S05]  /*16d70*/  @!P2 NANOSLEEP.SYNCS 0x989680 ;  /* 0x009896800000a95d */ /* 0x004fea0003900000 */
[----:B------:R-:W2:Y:S02]  /*16d80*/  @!P2 SYNCS.PHASECHK.TRANS64 P2, [R3+URZ+0x36850], R0 ;  /* 0x036850000300a5a7 */ /* 0x000ea4000804007f */
[----:B--2---:R-:W-:Y:S05]  /*16d90*/  @!P2 BRA `(.L_x_4878) ;  /* 0xfffffffc00eca947 */ /* 0x004fea000383ffff */
[----:B------:R-:W-:Y:S05]  /*16da0*/  BRA `(.L_x_4877) ;  /* 0xffffff5800fc7947 */ /* 0x000fea000383ffff */
.L_x_4883:
[----:B-1----:R-:W-:-:S04]  /*16db0*/  IMAD.U32 R3, RZ, RZ, UR5 ;  /* 0x00000005ff037e24 */ /* 0x002fc8000f8e00ff */
[----:B------:R1:W2:Y:S03]  /*16dc0*/  SYNCS.PHASECHK.TRANS64.TRYWAIT P0, [R3+URZ+0x36850], R2 ;  /* 0x03685002030075a7 */ /* 0x0002a6000800017f */
[----:B--2---:R-:W-:Y:S05]  /*16dd0*/  @!P0 NANOSLEEP.SYNCS 0x989680 ;  /* 0x009896800000895d */ /* 0x004fea0003900000 */
[----:B------:R-:W2:Y:S02]  /*16de0*/  @!P0 SYNCS.PHASECHK.TRANS64 P0, [R3+URZ+0x36850], R2 ;  /* 0x03685002030085a7 */ /* 0x000ea4000800007f */
[----:B--2---:R-:W-:Y:S05]  /*16df0*/  @!P0 BRA `(.L_x_4883) ;  /* 0xfffffffc00ec8947 */ /* 0x004fea000383ffff */
[----:B------:R-:W-:Y:S05]  /*16e00*/  BRA `(.L_x_4882) ;  /* 0xffffff7400ac7947 */ /* 0x000fea000383ffff */
.L_x_4924:
        /* <DEDUP_REMOVED lines=11> */
.L_x_4993:
[----:B------:R-:W-:Y:S05]  /*16ec0*/  BSYNC B0 ;  /* 0x0000000000007941 */ /* 0x000fea0003800000 */
.L_x_4992:
[----:B------:R-:W-:Y:S05]  /*16ed0*/  BRA `(.L_x_4994) ;  /* 0xffffffc4002c7947 */ /* 0x000fea000383ffff */
.L_x_4925:
[----:B------:R-:W-:Y:S01]  /*16ee0*/  BSSY B0, `(.L_x_4995) ;  /* 0x0000006000007945 */ /* 0x000fe20003800000 */
[----:B------:R-:W-:-:S07]  /*16ef0*/  IMAD.MOV.U32 R15, RZ, RZ, -0x1 ;  /* 0xffffffffff0f7424 */ /* 0x000fce00078e00ff */
[----:B------:R-:W-:Y:S05]  /*16f00*/  WARPSYNC.COLLECTIVE R15, `(.L_x_4996) ;  /* 0x000000000f0c7348 */ /* 0x000fea0003c00000 */
[----:B------:R-:W-:Y:S02]  /*16f10*/  ELECT P6, UR62, PT ;  /* 0x00000000003e782f */ /* 0x000fe400038c0000 */
[----:B------:R-:W-:Y:S01]  /*16f20*/  MOV R14, UR62 ;  /* 0x0000003e000e7c02 */ /* 0x000fe20008000f00 */
[----:B------:R-:W-:Y:S10]  /*16f30*/  ENDCOLLECTIVE ;  /* 0x000000000000791b */ /* 0x000ff40003800000 */
.L_x_4996:
[----:B------:R-:W-:Y:S05]  /*16f40*/  BSYNC B0 ;  /* 0x0000000000007941 */ /* 0x000fea0003800000 */
.L_x_4995:
[----:B------:R-:W-:Y:S05]  /*16f50*/  BRA `(.L_x_4997) ;  /* 0xffffffc4001c7947 */ /* 0x000fea000383ffff */
.L_x_4928:
[----:B0-----:R0:W1:Y:S02]  /*16f60*/  SYNCS.PHASECHK.TRANS64.TRYWAIT P0, [R8+URZ+0x36840], R9 ;  /* 0x03684009080075a7 */ /* 0x001064000800017f */
[----:B-1----:R-:W-:Y:S05]  /*16f70*/  @!P0 NANOSLEEP.SYNCS 0x989680 ;  /* 0x009896800000895d */ /* 0x002fea0003900000 */
[----:B------:R-:W1:Y:S02]  /*16f80*/  @!P0 SYNCS.PHASECHK.TRANS64 P0, [R8+URZ+0x36840], R9 ;  /* 0x03684009080085a7 */ /* 0x000e64000800007f */
[----:B-1----:R-:W-:Y:S05]  /*16f90*/  @!P0 BRA `(.L_x_4928) ;  /* 0xfffffffc00f08947 */ /* 0x002fea000383ffff */
[----:B------:R-:W-:Y:S05]  /*16fa0*/  BRA `(.L_x_4998) ;  /* 0xffffffc400887947 */ /* 0x000fea000383ffff */
.L_x_4931:
        /* <DEDUP_REMOVED lines=8> */
.L_x_4939:
[----:B0-----:R0:W1:Y:S02]  /*17030*/  SYNCS.PHASECHK.TRANS64.TRYWAIT P0, [R2+URZ+0x36840], R3 ;  /* 0x03684003020075a7 */ /* 0x001064000800017f */
[----:B-1----:R-:W-:Y:S05]  /*17040*/  @!P0 NANOSLEEP.SYNCS 0x989680 ;  /* 0x009896800000895d */ /* 0x002fea0003900000 */
[----:B------:R-:W1:Y:S02]  /*17050*/  @!P0 SYNCS.PHASECHK.TRANS64 P0, [R2+URZ+0x36840], R3 ;  /* 0x03684003020085a7 */ /* 0x000e64000800007f */
[----:B-1----:R-:W-:Y:S05]  /*17060*/  @!P0 BRA `(.L_x_4939) ;  /* 0xfffffffc00f08947 */ /* 0x002fea000383ffff */
[----:B------:R-:W-:Y:S05]  /*17070*/  BRA `(.L_x_5000) ;  /* 0xffffffcc008c7947 */ /* 0x000fea000383ffff */
.L_x_4941:
[----:B0-----:R0:W1:Y:S02]  /*17080*/  SYNCS.PHASECHK.TRANS64.TRYWAIT P0, [R3+URZ+0x60], R2 ;  /* 0x00006002030075a7 */ /* 0x001064000800017f */
[----:B-1----:R-:W-:Y:S05]  /*17090*/  @!P0 NANOSLEEP.SYNCS 0x989680 ;  /* 0x009896800000895d */ /* 0x002fea0003900000 */
[----:B------:R-:W1:Y:S02]  /*170a0*/  @!P0 SYNCS.PHASECHK.TRANS64 P0, [R3+URZ+0x60], R2 ;  /* 0x00006002030085a7 */ /* 0x000e64000800007f */
[----:B-1----:R-:W-:Y:S05]  /*170b0*/  @!P0 BRA `(.L_x_4941) ;  /* 0xfffffffc00f08947 */ /* 0x002fea000383ffff */
[----:B------:R-:W-:Y:S05]  /*170c0*/  BRA `(.L_x_5001) ;  /* 0xffffffd000387947 */ /* 0x000fea000383ffff */
.L_x_4946:
[----:B-1----:R1:W2:Y:S02]  /*170d0*/  SYNCS.PHASECHK.TRANS64.TRYWAIT P0, [R2+URZ+0x36840], R3 ;  /* 0x03684003020075a7 */ /* 0x0022a4000800017f */
[----:B--2---:R-:W-:Y:S05]  /*170e0*/  @!P0 NANOSLEEP.SYNCS 0x989680 ;  /* 0x009896800000895d */ /* 0x004fea0003900000 */
[----:B------:R-:W2:Y:S02]  /*170f0*/  @!P0 SYNCS.PHASECHK.TRANS64 P0, [R2+URZ+0x36840], R3 ;  /* 0x03684003020085a7 */ /* 0x000ea4000800007f */
[----:B--2---:R-:W-:Y:S05]  /*17100*/  @!P0 BRA `(.L_x_4946) ;  /* 0xfffffffc00f08947 */ /* 0x004fea000383ffff */
[----:B------:R-:W-:Y:S05]  /*17110*/  BRA `(.L_x_5002) ;  /* 0xffffffd400ac7947 */ /* 0x000fea000383ffff */
.L_x_4948:
[----:B0-----:R0:W1:Y:S02]  /*17120*/  SYNCS.PHASECHK.TRANS64.TRYWAIT P1, [R3+URZ+0x60], R2 ;  /* 0x00006002030075a7 */ /* 0x001064000802017f */
[----:B-1----:R-:W-:Y:S05]  /*17130*/  @!P1 NANOSLEEP.SYNCS 0x989680 ;  /* 0x009896800000995d */ /* 0x002fea0003900000 */
[----:B------:R-:W1:Y:S02]  /*17140*/  @!P1 SYNCS.PHASECHK.TRANS64 P1, [R3+URZ+0x60], R2 ;  /* 0x00006002030095a7 */ /* 0x000e64000802007f */
[----:B-1----:R-:W-:Y:S05]  /*17150*/  @!P1 BRA `(.L_x_4948) ;  /* 0xfffffffc00f09947 */ /* 0x002fea000383ffff */
[----:B------:R-:W-:Y:S05]  /*17160*/  BRA `(.L_x_5003) ;  /* 0xffffffd800587947 */ /* 0x000fea000383ffff */
.L_x_4953:
[----:B--2---:R2:W3:Y:S02]  /*17170*/  SYNCS.PHASECHK.TRANS64.TRYWAIT P0, [R2+URZ+0x36840], R3 ;  /* 0x03684003020075a7 */ /* 0x0044e4000800017f */
[----:B---3--:R-:W-:Y:S05]  /*17180*/  @!P0 NANOSLEEP.SYNCS 0x989680 ;  /* 0x009896800000895d */ /* 0x008fea0003900000 */
[----:B------:R-:W3:Y:S02]  /*17190*/  @!P0 SYNCS.PHASECHK.TRANS64 P0, [R2+URZ+0x36840], R3 ;  /* 0x03684003020085a7 */ /* 0x000ee4000800007f */
[----:B---3--:R-:W-:Y:S05]  /*171a0*/  @!P0 BRA `(.L_x_4953) ;  /* 0xfffffffc00f08947 */ /* 0x008fea000383ffff */
[----:B------:R-:W-:Y:S05]  /*171b0*/  BRA `(.L_x_5004) ;  /* 0xffffffdc00907947 */ /* 0x000fea000383ffff */
.L_x_4955:
[----:B0-----:R0:W1:Y:S02]  /*171c0*/  SYNCS.PHASECHK.TRANS64.TRYWAIT P1, [R2+URZ+0x60], R9 ;  /* 0x00006009020075a7 */ /* 0x001064000802017f */
[----:B-1----:R-:W-:Y:S05]  /*171d0*/  @!P1 NANOSLEEP.SYNCS 0x989680 ;  /* 0x009896800000995d */ /* 0x002fea0003900000 */
[----:B------:R-:W1:Y:S02]  /*171e0*/  @!P1 SYNCS.PHASECHK.TRANS64 P1, [R2+URZ+0x60], R9 ;  /* 0x00006009020095a7 */ /* 0x000e64000802007f */
[----:B-1----:R-:W-:Y:S05]  /*171f0*/  @!P1 BRA `(.L_x_4955) ;  /* 0xfffffffc00f09947 */ /* 0x002fea000383ffff */
[----:B------:R-:W-:Y:S05]  /*17200*/  BRA `(.L_x_5005) ;  /* 0xffffffe000407947 */ /* 0x000fea000383ffff */
.L_x_4962:
[----:B-1----:R1:W2:Y:S02]  /*17210*/  SYNCS.PHASECHK.TRANS64.TRYWAIT P0, [R3+URZ+0x36860], R2 ;  /* 0x03686002030075a7 */ /* 0x0022a4000800017f */
[----:B--2---:R-:W-:Y:S05]  /*17220*/  @!P0 NANOSLEEP.SYNCS 0x989680 ;  /* 0x009896800000895d */ /* 0x004fea0003900000 */
[----:B------:R-:W2:Y:S02]  /*17230*/  @!P0 SYNCS.PHASECHK.TRANS64 P0, [R3+URZ+0x36860], R2 ;  /* 0x03686002030085a7 */ /* 0x000ea4000800007f */
[----:B--2---:R-:W-:Y:S05]  /*17240*/  @!P0 BRA `(.L_x_4962) ;  /* 0xfffffffc00f08947 */ /* 0x004fea000383ffff */
[----:B------:R-:W-:Y:S05]  /*17250*/  BRA `(.L_x_5006) ;  /* 0xffffffe400607947 */ /* 0x000fea000383ffff */
.L_x_4964:
        /* <DEDUP_REMOVED lines=8> */
.L_x_5008:
[----:B------:R-:W-:Y:S05]  /*172e0*/  BSYNC B0 ;  /* 0x0000000000007941 */ /* 0x000fea0003800000 */
.L_x_5007:
        /* <DEDUP_REMOVED lines=8> */
.L_x_5009:
[----:B------:R-:W-:Y:S01]  /*17370*/  IMAD.MOV.U32 R16, RZ, RZ, R14 ;  /* 0x000000ffff107224 */ /* 0x000fe200078e000e */
[----:B------:R-:W-:Y:S06]  /*17380*/  BRA `(.L_x_5010) ;  /* 0xffffffe800007947 */ /* 0x000fec000383ffff */
.L_x_4967:
        /* <DEDUP_REMOVED lines=8> */
.L_x_5012:
[----:B------:R-:W-:Y:S05]  /*17410*/  BSYNC B0 ;  /* 0x0000000000007941 */ /* 0x000fea0003800000 */
.L_x_5011:
        /* <DEDUP_REMOVED lines=10> */
.L_x_5013:
        /* <DEDUP_REMOVED lines=8> */
.L_x_5014:
        /* <DEDUP_REMOVED lines=8> */
.L_x_5015:
        /* <DEDUP_REMOVED lines=8> */
.L_x_5016:
        /* <DEDUP_REMOVED lines=8> */
.L_x_5017:
[----:B------:R-:W-:Y:S05]  /*176c0*/  BRA `(.L_x_5018) ;  /* 0xffffffe400c87947 */ /* 0x000fea000383ffff */
.L_x_4972:
        /* <DEDUP_REMOVED lines=8> */
.L_x_5020:
[----:B------:R-:W-:Y:S05]  /*17750*/  BSYNC B0 ;  /* 0x0000000000007941 */ /* 0x000fea0003800000 */
.L_x_5019:
        /* <DEDUP_REMOVED lines=10> */
.L_x_5021:
        /* <DEDUP_REMOVED lines=8> */
.L_x_5022:
        /* <DEDUP_REMOVED lines=8> */
.L_x_5023:
        /* <DEDUP_REMOVED lines=8> */
.L_x_5024:
        /* <DEDUP_REMOVED lines=8> */
.L_x_5025:
[----:B------:R-:W-:Y:S05]  /*17a00*/  BRA `(.L_x_5026) ;  /* 0xffffffe400b07947 */ /* 0x000fea000383ffff */
.L_x_4974:
[----:B------:R-:W-:Y:S01]  /*17a10*/  BSSY B0, `(.L_x_5027) ;  /* 0x0000006000007945 */ /* 0x000fe20003800000 */
[----:B------:R-:W-:Y:S01]  /*17a20*/  PLOP3.LUT P6, PT, P6, PT, PT, 0x8, 0x0 ;  /* 0x000000000000781c */ /* 0x000fe200037ce170 */
[----:B------:R-:W-:-:S12]  /*17a30*/  IMAD.MOV.U32 R15, RZ, RZ, -0x1 ;  /* 0xffffffffff0f7424 */ /* 0x000fd800078e00ff */
[----:B0-----:R-:W-:Y:S05]  /*17a40*/  WARPSYNC.COLLECTIVE R15, `(.L_x_5028) ;  /* 0x000000000f087348 */ /* 0x001fea0003c00000 */
[----:B------:R-:W-:Y:S01]  /*17a50*/  VOTE.ANY R14, PT, P6 ;  /* 0x00000000000e7806 */ /* 0x000fe200030e0100 */
[----:B0-----:R-:W-:Y:S06]  /*17a60*/  ENDCOLLECTIVE ;  /* 0x000000000000791b */ /* 0x001fec0003800000 */
.L_x_5028:
[----:B------:R-:W-:Y:S05]  /*17a70*/  BSYNC B0 ;  /* 0x0000000000007941 */ /* 0x000fea0003800000 */
.L_x_5027:
        /* <DEDUP_REMOVED lines=9> */
.L_x_5029:
[----:B------:R-:W-:Y:S01]  /*17b10*/  IMAD.MOV.U32 R17, RZ, RZ, R14 ;  /* 0x000000ffff117224 */ /* 0x000fe200078e000e */
[----:B------:R-:W-:Y:S06]  /*17b20*/  BRA `(.L_x_5030) ;  /* 0xffffffe400a07947 */ /* 0x000fec000383ffff */
.L_x_4976:
[----:B------:R-:W-:Y:S01]  /*17b30*/  BSSY B0, `(.L_x_5031) ;  /* 0x0000007000007945 */ /* 0x000fe20003800000 */
[----:B------:R-:W-:Y:S02]  /*17b40*/  IMAD.MOV.U32 R13, RZ, RZ, R2 ;  /* 0x000000ffff0d7224 */ /* 0x000fe400078e0002 */
[----:B------:R-:W-:Y:S02]  /*17b50*/  IMAD.MOV.U32 R11, RZ, RZ, 0x1f ;  /* 0x0000001fff0b7424 */ /* 0x000fe400078e00ff */
[----:B------:R-:W-:-:S07]  /*17b60*/  IMAD.MOV.U32 R15, RZ, RZ, -0x1 ;  /* 0xffffffffff0f7424 */ /* 0x000fce00078e00ff */
[----:B012---:R-:W-:Y:S05]  /*17b70*/  WARPSYNC.COLLECTIVE R15, `(.L_x_5032) ;  /* 0x000000000f087348 */ /* 0x007fea0003c00000 */
[----:B------:R3:W4:Y:S02]  /*17b80*/  SHFL.IDX P6, R14, R13, R12, R11 ;  /* 0x0000000c0d0e7389 */ /* 0x00072400000c000b */
[----:B01234-:R-:W-:Y:S01]  /*17b90*/  ENDCOLLECTIVE ;  /* 0x000000000000791b */ /* 0x01ffe20003800000 */
.L_x_5032:
[----:B------:R-:W-:Y:S05]  /*17ba0*/  BSYNC B0 ;  /* 0x0000000000007941 */ /* 0x000fea0003800000 */
.L_x_5031:
[----:B------:R-:W-:Y:S01]  /*17bb0*/  IMAD.MOV.U32 R7, RZ, RZ, R14 ;  /* 0x000000ffff077224 */ /* 0x000fe200078e000e */
[----:B------:R-:W-:Y:S06]  /*17bc0*/  BRA `(.L_x_4975) ;  /* 0xffffffe400947947 */ /* 0x000fec000383ffff */
.L_x_4980:
[----:B-1----:R1:W2:Y:S02]  /*17bd0*/  SYNCS.PHASECHK.TRANS64.TRYWAIT P0, [R0+URZ+0x36820], R3 ;  /* 0x03682003000075a7 */ /* 0x0022a4000800017f */
[----:B--2---:R-:W-:Y:S05]  /*17be0*/  @!P0 NANOSLEEP.SYNCS 0x989680 ;  /* 0x009896800000895d */ /* 0x004fea0003900000 */
[----:B------:R-:W2:Y:S02]  /*17bf0*/  @!P0 SYNCS.PHASECHK.TRANS64 P0, [R0+URZ+0x36820], R3 ;  /* 0x03682003000085a7 */ /* 0x000ea4000800007f */
[----:B--2---:R-:W-:Y:S05]  /*17c00*/  @!P0 BRA `(.L_x_4980) ;  /* 0xfffffffc00f08947 */ /* 0x004fea000383ffff */
[----:B------:R-:W-:Y:S05]  /*17c10*/  BRA `(.L_x_5033) ;  /* 0xffffffec000c7947 */ /* 0x000fea000383ffff */
.L_x_4981:
        /* <DEDUP_REMOVED lines=11> */
.L_x_5035:
[----:B------:R-:W-:Y:S05]  /*17cd0*/  BSYNC B0 ;  /* 0x0000000000007941 */ /* 0x000fea0003800000 */
.L_x_5034:
[----:B------:R-:W-:Y:S05]  /*17ce0*/  BRA `(.L_x_5036) ;  /* 0xffffffe800f47947 */ /* 0x000fea000383ffff */
.L_x_4984:
[----:B------:R-:W-:Y:S01]  /*17cf0*/  BSSY B1, `(.L_x_5037) ;  /* 0x0000006000017945 */ /* 0x000fe20003800000 */
[----:B------:R-:W-:-:S07]  /*17d00*/  IMAD.MOV.U32 R15, RZ, RZ, -0x1 ;  /* 0xffffffffff0f7424 */ /* 0x000fce00078e00ff */
[----:B012---:R-:W-:Y:S05]  /*17d10*/  WARPSYNC.COLLECTIVE R15, `(.L_x_5038) ;  /* 0x000000000f0c7348 */ /* 0x007fea0003c00000 */
[----:B------:R-:W-:Y:S02]  /*17d20*/  ELECT P6, UR62, PT ;  /* 0x00000000003e782f */ /* 0x000fe400038c0000 */
[----:B------:R-:W-:Y:S01]  /*17d30*/  MOV R14, UR62 ;  /* 0x0000003e000e7c02 */ /* 0x000fe20008000f00 */
[----:B012---:R-:W-:Y:S10]  /*17d40*/  ENDCOLLECTIVE ;  /* 0x000000000000791b */ /* 0x007ff40003800000 */
.L_x_5038:
[----:B------:R-:W-:Y:S05]  /*17d50*/  BSYNC B1 ;  /* 0x0000000000017941 */ /* 0x000fea0003800000 */
.L_x_5037:
[----:B------:R-:W-:Y:S05]  /*17d60*/  BRA `(.L_x_5039) ;  /* 0xffffffe800ec7947 */ /* 0x000fea000383ffff */
.L_x_4986:
[----:B-1----:R1:W2:Y:S02]  /*17d70*/  SYNCS.PHASECHK.TRANS64.TRYWAIT P0, [R6+URZ], R5 ;  /* 0x00000005060075a7 */ /* 0x0022a4000800017f */
[----:B--2---:R-:W-:Y:S05]  /*17d80*/  @!P0 NANOSLEEP.SYNCS 0x989680 ;  /* 0x009896800000895d */ /* 0x004fea0003900000 */
[----:B------:R-:W2:Y:S02]  /*17d90*/  @!P0 SYNCS.PHASECHK.TRANS64 P0, [R6+URZ], R5 ;  /* 0x00000005060085a7 */ /* 0x000ea4000800007f */
[----:B--2---:R-:W-:Y:S05]  /*17da0*/  @!P0 BRA `(.L_x_4986) ;  /* 0xfffffffc00f08947 */ /* 0x004fea000383ffff */
[----:B------:R-:W-:Y:S05]  /*17db0*/  BRA `(.L_x_5040) ;  /* 0xffffffec00307947 */ /* 0x000fea000383ffff */
.L_x_4987:
[----:B--2---:R2:W3:Y:S02]  /*17dc0*/  SYNCS.PHASECHK.TRANS64.TRYWAIT P0, [R7+URZ], R2 ;  /* 0x00000002070075a7 */ /* 0x0044e4000800017f */
[----:B---3--:R-:W-:Y:S05]  /*17dd0*/  @!P0 NANOSLEEP.SYNCS 0x989680 ;  /* 0x009896800000895d */ /* 0x008fea0003900000 */
[----:B------:R-:W3:Y:S02]  /*17de0*/  @!P0 SYNCS.PHASECHK.TRANS64 P0, [R7+URZ], R2 ;  /* 0x00000002070085a7 */ /* 0x000ee4000800007f */
[----:B---3--:R-:W-:Y:S05]  /*17df0*/  @!P0 BRA `(.L_x_4987) ;  /* 0xfffffffc00f08947 */ /* 0x008fea000383ffff */
[----:B------:R-:W-:Y:S05]  /*17e00*/  BRA `(.L_x_5041) ;  /* 0xffffffec00247947 */ /* 0x000fea000383ffff */
.L_x_4989:
[----:B---3--:R3:W4:Y:S02]  /*17e10*/  SYNCS.PHASECHK.TRANS64.TRYWAIT P0, [R4+URZ], R5 ;  /* 0x00000005040075a7 */ /* 0x008724000800017f */
[----:B----4-:R-:W-:Y:S05]  /*17e20*/  @!P0 NANOSLEEP.SYNCS 0x989680 ;  /* 0x009896800000895d */ /* 0x010fea0003900000 */
[----:B------:R-:W4:Y:S02]  /*17e30*/  @!P0 SYNCS.PHASECHK.TRANS64 P0, [R4+URZ], R5 ;  /* 0x00000005040085a7 */ /* 0x000f24000800007f */
[----:B----4-:R-:W-:Y:S05]  /*17e40*/  @!P0 BRA `(.L_x_4989) ;  /* 0xfffffffc00f08947 */ /* 0x010fea000383ffff */
[----:B------:R-:W-:Y:S05]  /*17e50*/  BRA `(.L_x_5042) ;  /* 0xffffffec002c7947 */ /* 0x000fea000383ffff */
.L_x_5043:
        /* <DEDUP_REMOVED lines=10> */
.L_x_12767:


//--------------------- .text._ZN7cutlass13device_kernelIN5flash11enable_sm90INS1_16FlashAttnFwdSm90INS1_25CollectiveMainloopFwdSm90ILi2EN4cute5tupleIJNS5_1CILi1EEES8_S8_EEENS6_IJNS7_ILi128EEENS7_ILi112EEENS7_ILi192EEEEEELi192ENS_6half_tEfNS_4arch4Sm90ELb1ELb0ELb0ELb1ELb0ELb1ELb0ELb1ELb1ELb0ELb0ELb0EEENS1_21CollectiveEpilogueFwdINS6_IJSA_SC_SB_EEES9_SE_SG_Li256ELb1ELb0ELb0ELb0EEENS1_36VarlenDynamicPersistentTileSchedulerILi128ELi112ELi256ELi32ELb0ELb0ELb1ELb1ELb1ELb1EEEEEEEEEvNT_6ParamsE --------------------------
	.section	.text._ZN7cutlass13device_kernelIN5flash11enable_sm90INS1_16FlashAttnFwdSm90INS1_25CollectiveMainloopFwdSm90ILi2EN4cute5tupleIJNS5_1CILi1EEES8_S8_EEENS6_IJNS7_ILi128EEENS7_ILi112EEENS7_ILi192EEEEEELi192ENS_6half_tEfNS_4arch4Sm90ELb1ELb0ELb0ELb1ELb0ELb1ELb0ELb1ELb1ELb0ELb0ELb0EEENS1_21CollectiveEpilogueFwdINS6_IJSA_SC_SB_EEES9_SE_SG_Li256ELb1ELb0ELb0ELb0EEENS1_36VarlenDynamicPersistentTileSchedulerILi128ELi112ELi256ELi32ELb0ELb0ELb1ELb1ELb1ELb1EEEEEEEEEvNT_6ParamsE,"ax",@progbits
	.align	128
.text._ZN7cutlass13device_kernelIN5flash11enable_sm90INS1_16FlashAttnFwdSm90INS1_25CollectiveMainloopFwdSm90ILi2EN4cute5tupleIJNS5_1CILi1EEES8_S8_EEENS6_IJNS7_ILi128EEENS7_ILi112EEENS7_ILi192EEEEEELi192ENS_6half_tEfNS_4arch4Sm90ELb1ELb0ELb0ELb1ELb0ELb1ELb0ELb1ELb1ELb0ELb0ELb0EEENS1_21CollectiveEpilogueFwdINS6_IJSA_SC_SB_EEES9_SE_SG_Li256ELb1ELb0ELb0ELb0EEENS1_36VarlenDynamicPersistentTileSchedulerILi128ELi112ELi256ELi32ELb0ELb0ELb1ELb1ELb1ELb1EEEEEEEEEvNT_6ParamsE:
        .type           _ZN7cutlass13device_kernelIN5flash11enable_sm90INS1_16FlashAttnFwdSm90INS1_25CollectiveMainloopFwdSm90ILi2EN4cute5tupleIJNS5_1CILi1EEES8_S8_EEENS6_IJNS7_ILi128EEENS7_ILi112EEENS7_ILi192EEEEEELi192ENS_6half_tEfNS_4arch4Sm90ELb1ELb0ELb0ELb1ELb0ELb1ELb0ELb1ELb1ELb0ELb0ELb0EEENS1_21CollectiveEpilogueFwdINS6_IJSA_SC_SB_EEES9_SE_SG_Li256ELb1ELb0ELb0ELb0EEENS1_36VarlenDynamicPersistentTileSchedulerILi128ELi112ELi256ELi32ELb0ELb0ELb1ELb1ELb1ELb1EEEEEEEEEvNT_6ParamsE,@function
        .size           _ZN7cutlass13device_kernelIN5flash11enable_sm90INS1_16FlashAttnFwdSm90INS1_25CollectiveMainloopFwdSm90ILi2EN4cute5tupleIJNS5_1CILi1EEES8_S8_EEENS6_IJNS7_ILi128EEENS7_ILi112EEENS7_ILi192EEEEEELi192ENS_6half_tEfNS_4arch4Sm90ELb1ELb0ELb0ELb1ELb0ELb1ELb0ELb1ELb1ELb0ELb0ELb0EEENS1_21CollectiveEpilogueFwdINS6_IJSA_SC_SB_EEES9_SE_SG_Li256ELb1ELb0ELb0ELb0EEENS1_36VarlenDynamicPersistentTileSchedulerILi128ELi112ELi256ELi32ELb0ELb0ELb1ELb1ELb1ELb1EEEEEEEEEvNT_6ParamsE,(.L_x_12768 - _ZN7cutlass13device_kernelIN5flash11enable_sm90INS1_16FlashAttnFwdSm90INS1_25CollectiveMainloopFwdSm90ILi2EN4cute5tupleIJNS5_1CILi1EEES8_S8_EEENS6_IJNS7_ILi128EEENS7_ILi112EEENS7_ILi192EEEEEELi192ENS_6half_tEfNS_4arch4Sm90ELb1ELb0ELb0ELb1ELb0ELb1ELb0ELb1ELb1ELb0ELb0ELb0EEENS1_21CollectiveEpilogueFwdINS6_IJSA_SC_SB_EEES9_SE_SG_Li256ELb1ELb0ELb0ELb0EEENS1_36VarlenDynamicPersistentTileSchedulerILi128ELi112ELi256ELi32ELb0ELb0ELb1ELb1ELb1ELb1EEEEEEEEEvNT_6ParamsE)
        .other          _ZN7cutlass13device_kernelIN5flash11enable_sm90INS1_16FlashAttnFwdSm90INS1_25CollectiveMainloopFwdSm90ILi2EN4cute5tupleIJNS5_1CILi1EEES8_S8_EEENS6_IJNS7_ILi128EEENS7_ILi112EEENS7_ILi192EEEEEELi192ENS_6half_tEfNS_4arch4Sm90ELb1ELb0ELb0ELb1ELb0ELb1ELb0ELb1ELb1ELb0ELb0ELb0EEENS1_21CollectiveEpilogueFwdINS6_IJSA_SC_SB_EEES9_SE_SG_Li256ELb1ELb0ELb0ELb0EEENS1_36VarlenDynamicPersistentTileSchedulerILi128ELi112ELi256ELi32ELb0ELb0ELb1ELb1ELb1ELb1EEEEEEEEEvNT_6ParamsE,@"STO_CUDA_ENTRY STV_DEFAULT"
_ZN7cutlass13device_kernelIN5flash11enable_sm90INS1_16FlashAttnFwdSm90INS1_25CollectiveMainloopFwdSm90ILi2EN4cute5tupleIJNS5_1CILi1EEES8_S8_EEENS6_IJNS7_ILi128EEENS7_ILi112EEENS7_ILi192EEEEEELi192ENS_6half_tEfNS_4arch4Sm90ELb1ELb0ELb0ELb1ELb0ELb1ELb0ELb1ELb1ELb0ELb0ELb0EEENS1_21CollectiveEpilogueFwdINS6_IJSA_SC_SB_EEES9_SE_SG_Li256ELb1ELb0ELb0ELb0EEENS1_36VarlenDynamicPersistentTileSchedulerILi128ELi112ELi256ELi32ELb0ELb0ELb1ELb1ELb1ELb1EEEEEEEEEvNT_6ParamsE:
        /* <DEDUP_REMOVED lines=27> */
.L_x_5045:
[----:B------:R-:W-:Y:S05]  /*01b0*/  BSYNC B0 ;  /* 0x0000000000007941 */ /* 0x000fea0003800000 */
.L_x_5044:
        /* <DEDUP_REMOVED lines=41> */
.L_x_5046:
        /* <DEDUP_REMOVED lines=22> */
.L_x_5047:
        /* <DEDUP_REMOVED lines=18> */
.L_x_5048:
        /* <DEDUP_REMOVED lines=22> */
.L_x_5049:
        /* <DEDUP_REMOVED lines=22> */
.L_x_5050:
        /* <DEDUP_REMOVED lines=10> */
.L_x_5053:
        /* <DEDUP_REMOVED lines=15> */
[----:B------:R-:W2:Y:S01]  /*0b20*/  LDL R0, [R1+0x74] ;  /* 0x0000740001007983 */ /* 0x000ea20000100800 */
[----:B------:R-:W-:Y:S01]  /*0b30*/  IADD3 R234, R4, -0x80, RZ ;  /* 0xffffff8004ea7810 */ /* 0x000fe20007ffe0ff */
[----:B------:R-:W-:Y:S01]  /*0b40*/  IMAD.MOV.U32 R230, RZ, RZ, RZ ;  /* 0x000000ffffe67224 */ /* 0x000fe200078e00ff */
[----:B------:R-:W-:Y:S02]  /*0b50*/  R2UR UR4, R18 ;  /* 0x00000000120472ca */ /* 0x000fe400000e0000 */
[----:B------:R-:W-:Y:S02]  /*0b60*/  CS2R R208, SRZ ;  /* 0x0000000000d07805 */ /* 0x000fe4000001ff00 */
[----:B------:R-:W-:Y:S01]  /*0b70*/  SHF.R.S32.HI R3, RZ, 0x1f, R234 ;  /* 0x0000001fff037819 */ /* 0x000fe200000114ea */
[----:B------:R-:W-:Y:S01]  /*0b80*/  IMAD.MOV.U32 R205, RZ, RZ, RZ ;  /* 0x000000ffffcd7224 */ /* 0x000fe200078e00ff */
[----:B------:R-:W-:Y:S02]  /*0b90*/  MOV R19, RZ ;  /* 0x000000ff00137202 */ /* 0x000fe40000000f00 */
[----:B0-----:R-:W-:-:S02]  /*0ba0*/  LEA.HI R2, R3, R234, RZ, 0x4 ;  /* 0x000000ea03027211 */ /* 0x001fc400078f20ff */
[----:B------:R-:W-:Y:S02]  /*0bb0*/  LEA.HI R222, R3, R234, RZ, 0x3 ;  /* 0x000000ea03de7211 */ /* 0x000fe400078f18ff */
[----:B------:R-:W-:Y:S01]  /*0bc0*/  SHF.R.S32.HI R5, RZ, 0x4, R2 ;  /* 0x00000004ff057819 */ /* 0x000fe20000011402 */
[----:B------:R-:W-:-:S03]  /*0bd0*/  UIADD3 UR4, UR4, 0x15400, URZ ;  /* 0x0001540004047890 */ /* 0x000fc6000fffe03f */
[----:B------:R-:W-:Y:S02]  /*0be0*/  LEA.HI R4, R2, R5, RZ, 0x1 ;  /* 0x0000000502047211 */ /* 0x000fe400078f08ff */
[----:B--2---:R-:W-:Y:S02]  /*0bf0*/  R2UR UR5, R0 ;  /* 0x00000000000572ca */ /* 0x004fe400000e0000 */
[----:B------:R-:W-:-:S04]  /*0c00*/  LEA.HI R0, R3, R234, RZ, 0x7 ;  /* 0x000000ea03007211 */ /* 0x000fc800078f38ff */
[----:B------:R-:W-:Y:S02]  /*0c10*/  LOP3.LUT R237, R0, 0xffffff80, RZ, 0xc0, !PT ;  /* 0xffffff8000ed7812 */ /* 0x000fe400078ec0ff */
[----:B------:R-:W-:-:S03]  /*0c20*/  SHF.R.S32.HI R14, RZ, 0x7, R0 ;  /* 0x00000007ff0e7819 */ /* 0x000fc60000011400 */
[----:B------:R-:W-:Y:S01]  /*0c30*/  IMAD.IADD R237, R234, 0x1, -R237 ;  /* 0x00000001eaed7824 */ /* 0x000fe200078e0aed */
[----:B------:R-:W-:Y:S01]  /*0c40*/  LEA.HI R0, R0, R14, RZ, 0x1 ;  /* 0x0000000e00007211 */ /* 0x000fe200078f08ff */
[----:B------:R-:W-:Y:S01]  /*0c50*/  ULOP3.LUT UR5, UR5, 0x1, URZ, 0xfc, !UPT ;  /* 0x0000000105057892 */ /* 0x000fe2000f8efc3f */
[----:B------:R-:W-:Y:S02]  /*0c60*/  STL [R1+0x6c], R14 ;  /* 0x00006c0e01007387 */ /* 0x000fe40000100800 */
[----:B------:R-:W-:Y:S02]  /*0c70*/  SHF.R.S32.HI R8, RZ, 0x1f, R237 ;  /* 0x0000001fff087819 */ /* 0x000fe400000114ed */
[----:B------:R-:W-:Y:S02]  /*0c80*/  LOP3.LUT R0, R0, 0x3fffffe, RZ, 0xc0, !PT ;  /* 0x03fffffe00007812 */ /* 0x000fe400078ec0ff */
[CC--:B------:R-:W-:Y:S02]  /*0c90*/  LEA.HI R7, R8.reuse, R237.reuse, RZ, 0x2 ;  /* 0x000000ed08077211 */ /* 0x0c0fe400078f10ff */
[----:B------:R-:W-:Y:S01]  /*0ca0*/  LEA.HI R8, R8, R237, RZ, 0x5 ;  /* 0x000000ed08087211 */ /* 0x000fe200078f28ff */
[----:B------:R-:W-:Y:S01]  /*0cb0*/  IMAD.IADD R0, R14, 0x1, -R0 ;  /* 0x000000010e007824 */ /* 0x000fe200078e0a00 */
[----:B------:R-:W-:-:S02]  /*0cc0*/  SHF.R.S32.HI R9, RZ, 0x2, R7 ;  /* 0x00000002ff097819 */ /* 0x000fc40000011407 */
[----:B------:R-:W-:Y:S02]  /*0cd0*/  SHF.R.S32.HI R6, RZ, 0x1f, R7 ;  /* 0x0000001fff067819 */ /* 0x000fe40000011407 */
[----:B------:R-:W-:Y:S02]  /*0ce0*/  SHF.R.S32.HI R8, RZ, 0x5, R8 ;  /* 0x00000005ff087819 */ /* 0x000fe40000011408 */
[----:B------:R-:W-:Y:S02]  /*0cf0*/  LEA.HI R10, R6, R9, RZ, 0x3 ;  /* 0x00000009060a7211 */ /* 0x000fe400078f18ff */
[----:B------:R-:W-:Y:S02]  /*0d00*/  LOP3.LUT R6, R4, 0x1ffffffe, RZ, 0xc0, !PT ;  /* 0x1ffffffe04067812 */ /* 0x000fe400078ec0ff */
[----:B------:R-:W-:Y:S02]  /*0d10*/  LOP3.LUT R10, R10, 0xfffffff8, RZ, 0xc0, !PT ;  /* 0xfffffff80a0a7812 */ /* 0x000fe400078ec0ff */
[-C--:B------:R-:W-:Y:S01]  /*0d20*/  LEA.HI R4, R3, R234.reuse, RZ, 0x5 ;  /* 0x000000ea03047211 */ /* 0x080fe200078f28ff */
[----:B------:R-:W-:Y:S01]  /*0d30*/  IMAD.IADD R6, R5, 0x1, -R6 ;  /* 0x0000000105067824 */ /* 0x000fe200078e0a06 */
[----:B------:R-:W-:Y:S01]  /*0d40*/  LOP3.LUT R5, R222, 0x1ffffff8, RZ, 0xc0, !PT ;  /* 0x1ffffff8de057812 */ /* 0x000fe200078ec0ff */
[----:B------:R-:W-:Y:S01]  /*0d50*/  IMAD.IADD R9, R9, 0x1, -R10 ;  /* 0x0000000109097824 */ /* 0x000fe200078e0a0a */
[----:B------:R-:W-:-:S02]  /*0d60*/  LEA.HI R10, R3, R234, RZ, 0x2 ;  /* 0x000000ea030a7211 */ /* 0x000fc400078f10ff */
[----:B------:R-:W-:Y:S01]  /*0d70*/  LOP3.LUT R3, R2, 0x3fffff0, RZ, 0xc0, !PT ;  /* 0x03fffff002037812 */ /* 0x000fe200078ec0ff */
[----:B------:R-:W-:Y:S01]  /*0d80*/  IMAD.IADD R5, R234, 0x1, -R5 ;  /* 0x00000001ea057824 */ /* 0x000fe200078e0a05 */
[----:B------:R-:W-:Y:S01]  /*0d90*/  LOP3.LUT R11, R10, 0xfffffffc, RZ, 0xc0, !PT ;  /* 0xfffffffc0a0b7812 */ /* 0x000fe200078ec0ff */
[----:B------:R-:W-:Y:S01]  /*0da0*/  IMAD R9, R8, 0x10, R9 ;  /* 0x0000001008097824 */ /* 0x000fe200078e0209 */
[C---:B------:R-:W-:Y:S02]  /*0db0*/  IADD3 R3, R234.reuse, -R3, RZ ;  /* 0x80000003ea037210 */ /* 0x040fe40007ffe0ff */
[--C-:B------:R-:W-:Y:S01]  /*0dc0*/  SHF.R.S32.HI R204, RZ, 0x2, R10.reuse ;  /* 0x00000002ffcc7819 */ /* 0x100fe2000001140a */
[----:B------:R-:W-:Y:S01]  /*0dd0*/  IMAD.IADD R234, R234, 0x1, -R11 ;  /* 0x00000001eaea7824 */ /* 0x000fe200078e0a0b */
[----:B------:R-:W-:Y:S01]  /*0de0*/  SHF.R.S32.HI R13, RZ, 0x1f, R10 ;  /* 0x0000001fff0d7819 */ /* 0x000fe2000001140a */
[----:B------:R-:W-:Y:S01]  /*0df0*/  IMAD R225, R0, 0x40, R9 ;  /* 0x0000004000e17824 */ /* 0x000fe200078e0209 */
[----:B------:R-:W-:Y:S01]  /*0e00*/  SHF.R.S32.HI R4, RZ, 0x5, R4 ;  /* 0x00000005ff047819 */ /* 0x000fe20000011404 */
[----:B------:R-:W-:Y:S01]  /*0e10*/  VIADD R231, R204, 0x40 ;  /* 0x00000040cce77836 */ /* 0x000fe20000000000 */
[----:B------:R-:W-:Y:S01]  /*0e20*/  LEA.HI R13, R13, R204, RZ, 0x3 ;  /* 0x000000cc0d0d7211 */ /* 0x000fe200078f18ff */
[----:B------:R-:W-:Y:S01]  /*0e30*/  IMAD.U32 R0, RZ, RZ, UR5 ;  /* 0x00000005ff007e24 */ /* 0x000fe2000f8e00ff */
[----:B------:R-:W-:Y:S01]  /*0e40*/  SHF.L.U32 R22, R234, 0x3, RZ ;  /* 0x00000003ea167819 */ /* 0x000fe200000006ff */
[----:B------:R-:W-:Y:S01]  /*0e50*/  IMAD R3, R4, 0x10, R3 ;  /* 0x0000001004037824 */ /* 0x000fe200078e0203 */
[----:B------:R-:W-:Y:S01]  /*0e60*/  LOP3.LUT R13, R13, 0xfffffff8, RZ, 0xc0, !PT ;  /* 0xfffffff80d0d7812 */ /* 0x000fe200078ec0ff */
[----:B------:R-:W-:Y:S01]  /*0e70*/  IMAD.SHL.U32 R210, R231, 0x40, RZ ;  /* 0x00000040e7d27824 */ /* 0x000fe200078e00ff */
[----:B------:R-:W-:Y:S01]  /*0e80*/  SHF.R.S32.HI R2, RZ, 0x1f, R231 ;  /* 0x0000001fff027819 */ /* 0x000fe200000114e7 */
[----:B------:R-:W-:Y:S01]  /*0e90*/  VIADD R206, R22, 0x20 ;  /* 0x0000002016ce7836 */ /* 0x000fe20000000000 */
[----:B------:R-:W-:Y:S01]  /*0ea0*/  LEA R10, R3, R6, 0x3 ;  /* 0x00000006030a7211 */ /* 0x000fe200078e18ff */
[----:B------:R-:W-:Y:S01]  /*0eb0*/  IMAD.IADD R221, R204, 0x1, -R13 ;  /* 0x00000001ccdd7824 */ /* 0x000fe200078e0a0d */
[----:B------:R-:W-:Y:S01]  /*0ec0*/  LEA.HI R2, R2, R231, RZ, 0x3 ;  /* 0x000000e702027211 */ /* 0x000fe200078f18ff */
[----:B------:R-:W-:Y:S01]  /*0ed0*/  IMAD.SHL.U32 R217, R4, 0x200, RZ ;  /* 0x0000020004d97824 */ /* 0x000fe200078e00ff */
[----:B------:R-:W-:Y:S01]  /*0ee0*/  SHF.R.S32.HI R3, RZ, 0x1f, R206 ;  /* 0x0000001fff037819 */ /* 0x000fe200000114ce */
[----:B------:R-:W-:Y:S01]  /*0ef0*/  IMAD.SHL.U32 R211, R221, 0x40, RZ ;  /* 0x00000040ddd37824 */ /* 0x000fe200078e00ff */
[----:B------:R-:W-:Y:S01]  /*0f00*/  IADD3 R207, R22, 0x40, RZ ;  /* 0x0000004016cf7810 */ /* 0x000fe20007ffe0ff */
[----:B------:R-:W-:Y:S01]  /*0f10*/  IMAD.SHL.U32 R2, R2, 0x40, RZ ;  /* 0x0000004002027824 */ /* 0x000fe200078e00ff */
[-C--:B------:R-:W-:Y:S01]  /*0f20*/  LEA.HI R4, R3, R206.reuse, RZ, 0x6 ;  /* 0x000000ce03047211 */ /* 0x080fe200078f30ff */
[----:B------:R0:W-:Y:S01]  /*0f30*/  STL [R1+0x4c], R0 ;  /* 0x00004c0001007387 */ /* 0x0001e20000100800 */
[----:B------:R-:W-:Y:S01]  /*0f40*/  LOP3.LUT R211, R211, 0x1c0, RZ, 0xc0, !PT ;  /* 0x000001c0d3d37812 */ /* 0x000fe200078ec0ff */
[----:B------:R-:W-:Y:S01]  /*0f50*/  IMAD.SHL.U32 R16, R234, 0x4, RZ ;  /* 0x00000004ea107824 */ /* 0x000fe200078e00ff */
[----:B------:R-:W-:Y:S01]  /*0f60*/  LEA.HI R3, R3, R206, RZ, 0x3 ;  /* 0x000000ce03037211 */ /* 0x000fe200078f18ff */
[----:B------:R-:W-:Y:S01]  /*0f70*/  IMAD.SHL.U32 R4, R4, 0x80, RZ ;  /* 0x0000008004047824 */ /* 0x000fe200078e00ff */
[----:B------:R-:W-:-:S02]  /*0f80*/  LOP3.LUT R210, R210, 0x1c0, RZ, 0xc0, !PT ;  /* 0x000001c0d2d27812 */ /* 0x000fc400078ec0ff */
[----:B------:R-:W-:Y:S02]  /*0f90*/  SHF.R.S32.HI R6, RZ, 0x1f, R207 ;  /* 0x0000001fff067819 */ /* 0x000fe400000114cf */
[----:B------:R-:W-:Y:S01]  /*0fa0*/  SHF.R.U32.HI R216, RZ, 0x3, R211 ;  /* 0x00000003ffd87819 */ /* 0x000fe200000116d3 */
[----:B0-----:R-:W-:Y:S01]  /*0fb0*/  IMAD.U32 R0, RZ, RZ, UR4 ;  /* 0x00000004ff007e24 */ /* 0x001fe2000f8e00ff */
[--C-:B------:R-:W-:Y:S02]  /*0fc0*/  LOP3.LUT R11, R211, 0x38, R3.reuse, 0xf8, !PT ;  /* 0x00000038d30b7812 */ /* 0x100fe400078ef803 */
[----:B------:R-:W-:Y:S02]  /*0fd0*/  SHF.R.U32.HI R12, RZ, 0x3, R210 ;  /* 0x00000003ff0c7819 */ /* 0x000fe400000116d2 */
[----:B------:R-:W-:Y:S01]  /*0fe0*/  LOP3.LUT R8, R210, 0x38, R3, 0xf8, !PT ;  /* 0x00000038d2087812 */ /* 0x000fe200078ef803 */
[----:B------:R0:W-:Y:S01]  /*0ff0*/  STL [R1+0x68], R0 ;  /* 0x0000680001007387 */ /* 0x0001e20000100800 */
[----:B------:R-:W-:-:S02]  /*1000*/  LOP3.LUT R218, R2, 0xfffffe00, RZ, 0xc0, !PT ;  /* 0xfffffe0002da7812 */ /* 0x000fc400078ec0ff */
[----:B------:R-:W-:Y:S02]  /*1010*/  LOP3.LUT R4, R4, 0xffffe000, RZ, 0xc0, !PT ;  /* 0xffffe00004047812 */ /* 0x000fe400078ec0ff */
[----:B------:R-:W-:Y:S02]  /*1020*/  LOP3.LUT R11, R11, R216, RZ, 0x3c, !PT ;  /* 0x000000d80b0b7212 */ /* 0x000fe400078e3cff */
[-C--:B------:R-:W-:Y:S02]  /*1030*/  LEA.HI R2, R6, R207.reuse, RZ, 0x3 ;  /* 0x000000cf06027211 */ /* 0x080fe400078f18ff */
[----:B------:R-:W-:Y:S01]  /*1040*/  LOP3.LUT R13, R8, R12, RZ, 0x3c, !PT ;  /* 0x0000000c080d7212 */ /* 0x000fe200078e3cff */
[----:B0-----:R-:W-:Y:S01]  /*1050*/  IMAD.SHL.U32 R0, R10, 0x8, RZ ;  /* 0x000000080a007824 */ /* 0x001fe200078e00ff */
[----:B------:R-:W-:Y:S02]  /*1060*/  LEA.HI R6, R6, R207, RZ, 0x6 ;  /* 0x000000cf06067211 */ /* 0x000fe400078f30ff */
[----:B------:R-:W-:-:S02]  /*1070*/  LOP3.LUT R224, R7, 0x7ffffffc, RZ, 0xc0, !PT ;  /* 0x7ffffffc07e07812 */ /* 0x000fc400078ec0ff */
[----:B------:R-:W-:Y:S01]  /*1080*/  LOP3.LUT R7, R210, 0x38, R22, 0xf8, !PT ;  /* 0x00000038d2077812 */ /* 0x000fe200078ef816 */
[----:B------:R0:W-:Y:S01]  /*1090*/  STL [R1+0x70], R0 ;  /* 0x0000700001007387 */ /* 0x0001e20000100800 */
[-C--:B------:R-:W-:Y:S01]  /*10a0*/  IADD3 R11, R11, R4.reuse, R217 ;  /* 0x000000040b0b7210 */ /* 0x080fe20007ffe0d9 */
[----:B------:R-:W-:Y:S01]  /*10b0*/  IMAD.IADD R224, R237, 0x1, -R224 ;  /* 0x00000001ede07824 */ /* 0x000fe200078e0ae0 */
[----:B------:R-:W-:Y:S02]  /*10c0*/  IADD3 R4, R13, R4, R218 ;  /* 0x000000040d047210 */ /* 0x000fe40007ffe0da */
[----:B------:R-:W-:Y:S02]  /*10d0*/  SHF.L.U32 R6, R6, 0x7, RZ ;  /* 0x0000000706067819 */ /* 0x000fe400000006ff */
[--C-:B------:R-:W-:Y:S02]  /*10e0*/  LOP3.LUT R8, R210, 0x38, R2.reuse, 0xf8, !PT ;  /* 0x00000038d2087812 */ /* 0x100fe400078ef802 */
[----:B------:R-:W-:-:S02]  /*10f0*/  LOP3.LUT R13, R211, 0x38, R2, 0xf8, !PT ;  /* 0x00000038d30d7812 */ /* 0x000fc400078ef802 */
[----:B------:R-:W-:Y:S02]  /*1100*/  LOP3.LUT R7, R218, R7, R12, 0xf6, !PT ;  /* 0x00000007da077212 */ /* 0x000fe400078ef60c */
[----:B------:R-:W-:Y:S02]  /*1110*/  SHF.R.S32.HI R236, RZ, 0x3, R3 ;  /* 0x00000003ffec7819 */ /* 0x000fe40000011403 */
[----:B------:R-:W-:Y:S02]  /*1120*/  LOP3.LUT R6, R6, 0xffffe000, RZ, 0xc0, !PT ;  /* 0xffffe00006067812 */ /* 0x000fe400078ec0ff */
[----:B------:R-:W-:Y:S02]  /*1130*/  LOP3.LUT R15, R8, R12, RZ, 0x3c, !PT ;  /* 0x0000000c080f7212 */ /* 0x000fe400078e3cff */
[----:B------:R-:W-:Y:S02]  /*1140*/  SHF.R.S32.HI R3, RZ, 0x3, R2 ;  /* 0x00000003ff037819 */ /* 0x000fe40000011402 */
[----:B------:R-:W-:-:S02]  /*1150*/  LOP3.LUT R13, R13, R216, RZ, 0x3c, !PT ;  /* 0x000000d80d0d7212 */ /* 0x000fc400078e3cff */
[----:B------:R-:W-:Y:S01]  /*1160*/  LEA R2, R7, UR4, 0x1 ;  /* 0x0000000407027c11 */ /* 0x000fe2000f8e08ff */
[----:B------:R1:W-:Y:S01]  /*1170*/  STL [R1+0x5c], R3 ;  /* 0x00005c0301007387 */ /* 0x0003e20000100800 */
[----:B0-----:R-:W-:Y:S02]  /*1180*/  LEA R0, R11, UR4, 0x1 ;  /* 0x000000040b007c11 */ /* 0x001fe4000f8e08ff */
[-C--:B------:R-:W-:Y:S01]  /*1190*/  IADD3 R15, R15, R6.reuse, R218 ;  /* 0x000000060f0f7210 */ /* 0x080fe20007ffe0da */
[----:B------:R0:W-:Y:S01]  /*11a0*/  STL [R1+0x60], R2 ;  /* 0x0000600201007387 */ /* 0x0001e20000100800 */
[----:B------:R-:W-:Y:S02]  /*11b0*/  IADD3 R13, R13, R6, R217 ;  /* 0x000000060d0d7210 */ /* 0x000fe40007ffe0d9 */
[----:B------:R-:W-:Y:S01]  /*11c0*/  SHF.R.S32.HI R222, RZ, 0x3, R222 ;  /* 0x00000003ffde7819 */ /* 0x000fe200000114de */
[----:B------:R2:W-:Y:S01]  /*11d0*/  STL [R1+0x64], R0 ;  /* 0x0000640001007387 */ /* 0x0005e20000100800 */
[----:B------:R-:W-:-:S02]  /*11e0*/  SHF.R.S32.HI R232, RZ, 0x1f, R204 ;  /* 0x0000001fffe87819 */ /* 0x000fc400000114cc */
[----:B-1----:R-:W-:Y:S02]  /*11f0*/  LEA R3, R4, UR4, 0x1 ;  /* 0x0000000404037c11 */ /* 0x002fe4000f8e08ff */
[----:B------:R-:W-:Y:S02]  /*1200*/  SHF.L.U32 R219, R5, 0x3, RZ ;  /* 0x0000000305db7819 */ /* 0x000fe400000006ff */
[----:B0-----:R-:W-:Y:S01]  /*1210*/  LEA R2, R13, UR4, 0x1 ;  /* 0x000000040d027c11 */ /* 0x001fe2000f8e08ff */
[----:B------:R0:W-:Y:S01]  /*1220*/  STL [R1+0x54], R3 ;  /* 0x0000540301007387 */ /* 0x0001e20000100800 */
[----:B--2---:R-:W-:-:S05]  /*1230*/  LEA R0, R15, UR4, 0x1 ;  /* 0x000000040f007c11 */ /* 0x004fca000f8e08ff */
[----:B------:R0:W-:Y:S04]  /*1240*/  STL [R1+0x50], R0 ;  /* 0x0000500001007387 */ /* 0x0001e80000100800 */
[----:B------:R0:W-:Y:S02]  /*1250*/  STL [R1+0x58], R2 ;  /* 0x0000580201007387 */ /* 0x0001e40000100800 */
.L_x_5290:
[----:B0-----:R-:W0:Y:S01]  /*1260*/  LDC.64 R2, c[0x0][0xc60] ;  /* 0x00031800ff027b82 */ /* 0x001e220000000a00 */
[----:B------:R-:W-:Y:S01]  /*1270*/  ULDC.64 UR4, c[0x0][0xa28] ;  /* 0x00028a0000047ab9 */ /* 0x000fe20000000a00 */
[----:B------:R-:W-:Y:S01]  /*1280*/  ULDC.64 UR8, c[0x0][0xa18] ;  /* 0x0002860000087ab9 */ /* 0x000fe20000000a00 */
[----:B------:R-:W-:Y:S01]  /*1290*/  ULDC.64 UR6, c[0x0][0xa08] ;  /* 0x0002820000067ab9 */ /* 0x000fe20000000a00 */
[----:B0-----:R-:W-:-:S05]  /*12a0*/  IMAD.WIDE R2, R215, 0x4, R2 ;  /* 0x00000004d7027825 */ /* 0x001fca00078e0202 */
[----:B--2---:R-:W2:Y:S01]  /*12b0*/  LDG.E R229, desc[UR60][R2.64] ;  /* 0x0000003c02e57981 */ /* 0x004ea2000c1e1900 */
[----:B------:R-:W-:Y:S01]  /*12c0*/  ISETP.NE.U32.AND P2, PT, RZ, UR4, PT ;  /* 0x00000004ff007c0c */ /* 0x000fe2000bf45070 */
[----:B------:R-:W-:Y:S01]  /*12d0*/  IMAD.MOV.U32 R0, RZ, RZ, RZ ;  /* 0x000000ffff007224 */ /* 0x000fe200078e00ff */
[----:B------:R-:W-:Y:S01]  /*12e0*/  ISETP.NE.U32.AND P1, PT, RZ, UR8, PT ;  /* 0x00000008ff007c0c */ /* 0x000fe2000bf25070 */
[----:B-----5:R-:W-:Y:S01]  /*12f0*/  IMAD.MOV.U32 R26, RZ, RZ, RZ ;  /* 0x000000ffff1a7224 */ /* 0x020fe200078e00ff */
        /* <DEDUP_REMOVED lines=12> */
[----:B---34-:R-:W-:Y:S01]  /*13c0*/  @P1 IADD3 R4, P2, R227, UR8, RZ ;  /* 0x00000008e3041c10 */ /* 0x018fe2000ff5e0ff */
[----:B------:R-:W-:Y:S01]  /*13d0*/  IMAD.U32 R215, RZ, RZ, UR4 ;  /* 0x00000004ffd77e24 */ /* 0x000fe2000f8e00ff */
[C---:B------:R-:W-:Y:S01]  /*13e0*/  IADD3.X R7, R228.reuse, UR7, RZ, P4, !PT ;  /* 0x00000007e4077c10 */ /* 0x040fe2000a7fe4ff */
[----:B------:R-:W-:Y:S01]  /*13f0*/  ULDC.64 UR4, c[0x0][0x3f8] ;  /* 0x0000fe0000047ab9 */ /* 0x000fe20000000a00 */
[----:B------:R-:W-:-:S03]  /*1400*/  @P1 IADD3.X R5, R228, UR9, RZ, P2, !PT ;  /* 0x00000009e4051c10 */ /* 0x000fc600097fe4ff */
[----:B------:R0:W5:Y:S01]  /*1410*/  @P0 LDG.E R26, desc[UR60][R6.64] ;  /* 0x0000003c061a0981 */ /* 0x000162000c1e1900 */
[----:B------:R-:W-:Y:S01]  /*1420*/  UISETP.NE.U32.AND UP0, UPT, UR4, URZ, UPT ;  /* 0x0000003f0400728c */ /* 0x000fe2000bf05070 */
[----:B------:R-:W-:Y:S02]  /*1430*/  ULDC.64 UR8, c[0x0][0xa20] ;  /* 0x0002880000087ab9 */ /* 0x000fe40000000a00 */
[----:B------:R0:W5:Y:S01]  /*1440*/  @P1 LDG.E R215, desc[UR60][R4.64] ;  /* 0x0000003c04d71981 */ /* 0x000162000c1e1900 */
[----:B------:R-:W-:Y:S01]  /*1450*/  UISETP.NE.AND.EX UP0, UPT, UR5, URZ, UPT, UP0 ;  /* 0x0000003f0500728c */ /* 0x000fe2000bf05300 */
[----:B------:R-:W-:Y:S01]  /*1460*/  ULDC UR4, c[0x0][0x404] ;  /* 0x0001010000047ab9 */ /* 0x000fe20000000800 */
[----:B------:R-:W-:Y:S02]  /*1470*/  ISETP.NE.U32.AND P2, PT, RZ, UR8, PT ;  /* 0x00000008ff007c0c */ /* 0x000fe4000bf45070 */
[----:B------:R-:W-:Y:S01]  /*1480*/  USEL UR4, UR4, 0x1, UP0 ;  /* 0x0000000104047887 */ /* 0x000fe20008000000 */
[----:B------:R-:W-:Y:S01]  /*1490*/  ULDC UR5, c[0x0][0x2e0] ;  /* 0x0000b80000057ab9 */ /* 0x000fe20000000800 */
[----:B------:R-:W-:-:S02]  /*14a0*/  ISETP.NE.AND.EX P2, PT, RZ, UR9, PT, P2 ;  /* 0x00000009ff007c0c */ /* 0x000fc4000bf45320 */
[----:B------:R-:W-:-:S03]  /*14b0*/  UIMAD UR4, UR4, UR5, URZ ;  /* 0x00000005040472a4 */ /* 0x000fc6000f8e023f */
[----:B------:R-:W-:Y:S01]  /*14c0*/  ULDC UR5, c[0x0][0x338] ;  /* 0x0000ce0000057ab9 */ /* 0x000fe20000000800 */
[----:B------:R-:W-:Y:S01]  /*14d0*/  MOV R233, R213 ;  /* 0x000000d500e97202 */ /* 0x000fe20000000f00 */
[----:B------:R-:W-:Y:S02]  /*14e0*/  IMAD.MOV.U32 R226, RZ, RZ, R214 ;  /* 0x000000ffffe27224 */ /* 0x000fe400078e00d6 */
        /* <DEDUP_REMOVED lines=11> */
.L_x_5055:
[----:B------:R-:W-:Y:S01]  /*15a0*/  MOV R2, UR5 ;  /* 0x0000000500027c02 */ /* 0x000fe20008000f00 */
[----:B------:R-:W-:Y:S01]  /*15b0*/  IMAD.U32 R27, RZ, RZ, UR4 ;  /* 0x00000004ff1b7e24 */ /* 0x000fe2000f8e00ff */
[----:B------:R-:W-:Y:S06]  /*15c0*/  @!P2 BRA `(.L_x_5056) ;  /* 0x000000000010a947 */ /* 0x000fec0003800000 */
[----:B------:R-:W-:-:S04]  /*15d0*/  IADD3 R4, P0, R227, UR8, RZ ;  /* 0x00000008e3047c10 */ /* 0x000fc8000ff1e0ff */
[----:B------:R-:W-:-:S05]  /*15e0*/  IADD3.X R5, R228, UR9, RZ, P0, !PT ;  /* 0x00000009e4057c10 */ /* 0x000fca00087fe4ff */
[----:B------:R0:W5:Y:S01]  /*15f0*/  LDG.E R27, desc[UR60][R4.64] ;  /* 0x0000003c041b7981 */ /* 0x000162000c1e1900 */
[----:B------:R-:W-:Y:S05]  /*1600*/  BRA `(.L_x_5057) ;  /* 0x0000000000107947 */ /* 0x000fea0003800000 */
.L_x_5056:
[----:B------:R-:W-:Y:S05]  /*1610*/  @!P0 BRA `(.L_x_5057) ;  /* 0x00000000000c8947 */ /* 0x000fea0003800000 */
[----:B------:R-:W2:Y:S04]  /*1620*/  LDG.E R4, desc[UR60][R6.64] ;  /* 0x0000003c06047981 */ /* 0x000ea8000c1e1900 */
[----:B------:R-:W2:Y:S02]  /*1630*/  LDG.E R27, desc[UR60][R6.64+0x4] ;  /* 0x0000043c061b7981 */ /* 0x000ea4000c1e1900 */
[----:B--2---:R-:W-:-:S07]  /*1640*/  IMAD.IADD R27, R27, 0x1, -R4 ;  /* 0x000000011b1b7824 */ /* 0x004fce00078e0a04 */
.L_x_5057:
        /* <DEDUP_REMOVED lines=15> */
[----:B0-----:R-:W-:Y:S02]  /*1740*/  MOV R4, RZ ;  /* 0x000000ff00047202 */ /* 0x001fe40000000f00 */
[----:B------:R-:W-:Y:S01]  /*1750*/  PLOP3.LUT P2, PT, PT, PT, PT, 0x80, 0x0 ;  /* 0x000000000000781c */ /* 0x000fe20003f4f070 */
[----:B------:R-:W-:-:S05]  /*1760*/  IMAD.MOV R0, RZ, RZ, -R11 ;  /* 0x000000ffff007224 */ /* 0x000fca00078e0a0b */
[----:B------:R-:W-:-:S04]  /*1770*/  VIMNMX R0, RZ, R0, !PT ;  /* 0x00000000ff007248 */ /* 0x000fc80007fe0100 */
[----:B------:R-:W-:-:S05]  /*1780*/  SHF.R.U32.HI R124, RZ, 0x4, R0 ;  /* 0x00000004ff7c7819 */ /* 0x000fca0000011600 */
[----:B------:R-:W-:-:S04]  /*1790*/  IMAD.WIDE.U32 R124, R124, 0x24924925, RZ ;  /* 0x249249257c7c7825 */ /* 0x000fc800078e00ff */
[----:B------:R-:W-:Y:S02]  /*17a0*/  IMAD.MOV.U32 R24, RZ, RZ, R125 ;  /* 0x000000ffff187224 */ /* 0x000fe400078e007d */
[----:B--2---:R-:W-:Y:S01]  /*17b0*/  @P0 IMAD.IADD R2, R8, 0x1, -R3 ;  /* 0x0000000108020824 */ /* 0x004fe200078e0a03 */
[----:B------:R-:W-:-:S03]  /*17c0*/  LEA R8, R213, 0xef, 0x7 ;  /* 0x000000efd5087811 */ /* 0x000fc600078e38ff */
[----:B------:R-:W-:-:S04]  /*17d0*/  IMAD.IADD R220, R11, 0x1, R2 ;  /* 0x000000010bdc7824 */ /* 0x000fc800078e0202 */
        /* <DEDUP_REMOVED lines=9> */
[----:B------:R-:W-:-:S05]  /*1870*/  VIMNMX R148, R3, R148, PT ;  /* 0x0000009403947248 */ /* 0x000fca0003fe0100 */
[----:B------:R-:W-:-:S05]  /*1880*/  IMAD R3, R148, 0x70, -R11 ;  /* 0x0000007094037824 */ /* 0x000fca00078e0a0b */
[----:B------:R-:W-:-:S04]  /*1890*/  VIMNMX R3, R3, R2, PT ;  /* 0x0000000203037248 */ /* 0x000fc80003fe0100 */
[----:B------:R-:W-:-:S13]  /*18a0*/  ISETP.GT.AND P0, PT, R3, R0, PT ;  /* 0x000000000300720c */ /* 0x000fda0003f04270 */
[----:B------:R-:W-:Y:S01]  /*18b0*/  @P0 MOV R4, RZ ;  /* 0x000000ff00040202 */ /* 0x000fe20000000f00 */
[----:B------:R-:W-:-:S04]  /*18c0*/  @P0 VIADD R5, R3, 0x6f ;  /* 0x0000006f03050836 */ /* 0x000fc80000000000 */
[----:B------:R-:W-:-:S05]  /*18d0*/  @P0 IMAD.HI R4, R5, -0x6db6db6d, R4 ;  /* 0x9249249305040827 */ /* 0x000fca00078e0204 */
        /* <DEDUP_REMOVED lines=24> */
.L_x_5060:
[----:B------:R-:W-:Y:S05]  /*1a60*/  BSYNC B6 ;  /* 0x0000000000067941 */ /* 0x000fea0003800000 */
.L_x_5059:
        /* <DEDUP_REMOVED lines=20> */
.L_x_5062:
[----:B------:R-:W-:Y:S05]  /*1bb0*/  BSYNC B6 ;  /* 0x0000000000067941 */ /* 0x000fea0003800000 */
.L_x_5061:
        /* <DEDUP_REMOVED lines=17> */
[----:B------:R-:W-:Y:S01]  /*1cd0*/  VIADD R0, R22, 0x60 ;  /* 0x0000006016007836 */ /* 0x000fe20000000000 */
[----:B------:R-:W-:Y:S01]  /*1ce0*/  ISETP.GE.AND P2, PT, R206, UR6, PT ;  /* 0x00000006ce007c0c */ /* 0x000fe2000bf46270 */
[----:B------:R-:W0:Y:S01]  /*1cf0*/  LDC R35, c[0x0][0x3d4] ;  /* 0x0000f500ff237b82 */ /* 0x000e220000000800 */
[----:B------:R-:W-:Y:S01]  /*1d00*/  ISETP.GE.AND P1, PT, R22, UR6, PT ;  /* 0x0000000616007c0c */ /* 0x000fe2000bf26270 */
[----:B------:R-:W0:Y:S01]  /*1d10*/  S2R R149, SR_TID.X ;  /* 0x0000000000957919 */ /* 0x000e220000002100 */
[----:B------:R-:W-:Y:S02]  /*1d20*/  SEL R6, RZ, 0xffffffff, P2 ;  /* 0xffffffffff067807 */ /* 0x000fe40001000000 */
[----:B------:R-:W-:Y:S01]  /*1d30*/  SEL R3, RZ, 0x1, P1 ;  /* 0x00000001ff037807 */ /* 0x000fe20000800000 */
[----:B---3--:R-:W-:Y:S01]  /*1d40*/  IMAD.WIDE.U32 R108, R204, R106, R22 ;  /* 0x0000006acc6c7225 */ /* 0x008fe200078e0016 */
[----:B------:R-:W-:-:S02]  /*1d50*/  ISETP.GE.AND P1, PT, R207, UR6, PT ;  /* 0x00000006cf007c0c */ /* 0x000fc4000bf26270 */
[----:B------:R-:W-:Y:S01]  /*1d60*/  ISETP.GE.AND P2, PT, R0, UR6, PT ;  /* 0x0000000600007c0c */ /* 0x000fe2000bf46270 */
[----:B------:R-:W3:Y:S01]  /*1d70*/  @P0 LDC R7, c[0x0][0x42c] ;  /* 0x00010b00ff070b82 */ /* 0x000ee20000000800 */
[----:B------:R-:W-:Y:S01]  /*1d80*/  IMAD.SHL.U32 R4, R6, 0x2, RZ ;  /* 0x0000000206047824 */ /* 0x000fe200078e00ff */
[----:B------:R-:W-:Y:S01]  /*1d90*/  SEL R5, RZ, 0x4, P1 ;  /* 0x00000004ff057807 */ /* 0x000fe20000800000 */
[----:B----4-:R-:W-:Y:S01]  /*1da0*/  IMAD.WIDE.U32 R102, R204, R100, R22 ;  /* 0x00000064cc667225 */ /* 0x010fe200078e0016 */
[----:B------:R-:W-:Y:S02]  /*1db0*/  SEL R6, RZ, 0x8, P2 ;  /* 0x00000008ff067807 */ /* 0x000fe40001000000 */
[----:B------:R-:W-:Y:S01]  /*1dc0*/  LOP3.LUT R4, R4, 0x2, R3, 0xe2, !PT ;  /* 0x0000000204047812 */ /* 0x000fe200078ee203 */
[----:B------:R-:W-:Y:S01]  /*1dd0*/  IMAD R27, R107, 0x70, RZ ;  /* 0x000000706b1b7824 */ /* 0x000fe200078e02ff */
[----:B------:R-:W4:Y:S01]  /*1de0*/  @P0 LDC R9, c[0x0][0x430] ;  /* 0x00010c00ff090b82 */ /* 0x000f220000000800 */
[----:B------:R-:W-:Y:S01]  /*1df0*/  IADD3 R3, R22, 0x80, RZ ;  /* 0x0000008016037810 */ /* 0x000fe20007ffe0ff */
[----:B------:R-:W-:Y:S01]  /*1e00*/  IMAD R133, R101, 0x70, RZ ;  /* 0x0000007065857824 */ /* 0x000fe200078e02ff */
[----:B------:R-:W-:-:S02]  /*1e10*/  LOP3.LUT R5, R6, R4, R5, 0xfe, !PT ;  /* 0x0000000406057212 */ /* 0x000fc400078efe05 */
[----:B------:R-:W-:Y:S02]  /*1e20*/  ISETP.GE.AND P1, PT, R3, UR6, PT ;  /* 0x0000000603007c0c */ /* 0x000fe4000bf26270 */
[----:B------:R-:W-:Y:S02]  /*1e30*/  SHF.R.S32.HI R15, RZ, 0x1f, R121 ;  /* 0x0000001fff0f7819 */ /* 0x000fe40000011479 */
[----:B------:R-:W-:Y:S02]  /*1e40*/  SEL R6, RZ, 0x10, P1 ;  /* 0x00000010ff067807 */ /* 0x000fe40000800000 */
[----:B------:R-:W-:Y:S02]  /*1e50*/  SHF.R.S32.HI R17, RZ, 0x1f, R16 ;  /* 0x0000001fff117819 */ /* 0x000fe40000011410 */
[----:B------:R-:W-:Y:S01]  /*1e60*/  LOP3.LUT R29, R5, R6, RZ, 0xfc, !PT ;  /* 0x00000006051d7212 */ /* 0x000fe200078efcff */
[----:B-1----:R-:W-:Y:S01]  /*1e70*/  IMAD R6, R15, R112, RZ ;  /* 0x000000700f067224 */ /* 0x002fe200078e02ff */
[----:B0-----:R-:W-:Y:S01]  /*1e80*/  ISETP.GE.AND P3, PT, R207, R35, PT ;  /* 0x00000023cf00720c */ /* 0x001fe20003f66270 */
[----:B---3--:R-:W-:Y:S01]  /*1e90*/  @P0 IMAD.HI.U32 R4, R214, R7, RZ ;  /* 0x00000007d6040227 */ /* 0x008fe200078e00ff */
[----:B------:R-:W-:-:S02]  /*1ea0*/  ISETP.GE.AND P1, PT, R206, R35, PT ;  /* 0x00000023ce00720c */ /* 0x000fc40003f26270 */
[----:B------:R-:W-:Y:S01]  /*1eb0*/  LOP3.LUT P2, RZ, R221, 0x4, RZ, 0xc0, !PT ;  /* 0x00000004ddff7812 */ /* 0x000fe2000784c0ff */
[----:B------:R-:W-:Y:S01]  /*1ec0*/  IMAD.WIDE.U32 R110, R204, R106, R16 ;  /* 0x0000006acc6e7225 */ /* 0x000fe200078e0010 */
[----:B------:R-:W-:Y:S02]  /*1ed0*/  SHF.R.U32.HI R30, RZ, 0x3, R210 ;  /* 0x00000003ff1e7819 */ /* 0x000fe400000116d2 */
[----:B------:R-:W-:Y:S01]  /*1ee0*/  SHF.L.U64.HI R135, R112, 0x6, R113 ;  /* 0x0000000670877819 */ /* 0x000fe20000010271 */
[----:B------:R-:W-:Y:S01]  /*1ef0*/  IMAD.WIDE.U32 R104, R204, R100, R16 ;  /* 0x00000064cc687225 */ /* 0x000fe200078e0010 */
[----:B----4-:R-:W-:Y:S02]  /*1f00*/  @P0 SHF.R.U32.HI R214, RZ, R9, R4 ;  /* 0x00000009ffd60219 */ /* 0x010fe40000011604 */
[----:B------:R-:W-:Y:S01]  /*1f10*/  ISETP.NE.U32.AND P0, PT, RZ, UR8, PT ;  /* 0x00000008ff007c0c */ /* 0x000fe2000bf05070 */
[----:B------:R-:W-:Y:S01]  /*1f20*/  IMAD.WIDE.U32 R4, R121, R112, RZ ;  /* 0x0000007079047225 */ /* 0x000fe200078e00ff */
[----:B------:R-:W-:-:S02]  /*1f30*/  SHF.R.S32.HI R8, RZ, 0x1f, R214 ;  /* 0x0000001fff087819 */ /* 0x000fc400000114d6 */
[----:B------:R-:W-:Y:S01]  /*1f40*/  ISETP.NE.AND.EX P0, PT, RZ, UR9, PT, P0 ;  /* 0x00000009ff007c0c */ /* 0x000fe2000bf05300 */
[----:B------:R-:W-:Y:S01]  /*1f50*/  IMAD R9, R121, R113, R6 ;  /* 0x0000007179097224 */ /* 0x000fe200078e0206 */
[----:B------:R-:W-:Y:S01]  /*1f60*/  SHF.L.U32 R136, R112, 0x6, RZ ;  /* 0x0000000670887819 */ /* 0x000fe200000006ff */
[----:B------:R-:W-:Y:S01]  /*1f70*/  IMAD R11, R8, UR4, RZ ;  /* 0x00000004080b7c24 */ /* 0x000fe2000f8e02ff */
[----:B------:R-:W-:Y:S01]  /*1f80*/  SHF.L.U32 R124, R35, 0x1, RZ ;  /* 0x00000001237c7819 */ /* 0x000fe200000006ff */
[C---:B------:R-:W-:Y:S01]  /*1f90*/  IMAD.WIDE.U32 R6, R214.reuse, UR4, R22 ;  /* 0x00000004d6067c25 */ /* 0x040fe2000f8e0016 */
[----:B------:R-:W-:Y:S02]  /*1fa0*/  SHF.R.S32.HI R146, RZ, 0x1f, R231 ;  /* 0x0000001fff927819 */ /* 0x000fe400000114e7 */
[----:B------:R-:W-:Y:S01]  /*1fb0*/  LEA.HI R149, R149, 0x8, RZ, 0x19 ;  /* 0x0000000895957811 */ /* 0x000fe200078fc8ff */
[----:B------:R-:W-:Y:S01]  /*1fc0*/  IMAD R11, R214, UR5, R11 ;  /* 0x00000005d60b7c24 */ /* 0x000fe2000f8e020b */
[----:B------:R-:W-:Y:S01]  /*1fd0*/  ULDC.64 UR4, c[0x0][0x2f8] ;  /* 0x0000be0000047ab9 */ /* 0x000fe20000000a00 */
[----:B------:R-:W-:Y:S01]  /*1fe0*/  IMAD.IADD R5, R5, 0x1, R9 ;  /* 0x0000000105057824 */ /* 0x000fe200078e0209 */
[----:B------:R-:W-:Y:S01]  /*1ff0*/  MOV R114, R6 ;  /* 0x0000000600727202 */ /* 0x000fe20000000f00 */
[----:B------:R-:W-:-:S02]  /*2000*/  IMAD R9, R8, UR4, RZ ;  /* 0x0000000408097c24 */ /* 0x000fc4000f8e02ff */
[----:B------:R-:W-:Y:S02]  /*2010*/  IMAD.IADD R115, R7, 0x1, R11 ;  /* 0x0000000107737824 */ /* 0x000fe400078e020b */
[C---:B------:R-:W-:Y:S02]  /*2020*/  IMAD R9, R214.reuse, UR5, R9 ;  /* 0x00000005d6097c24 */ /* 0x040fe4000f8e0209 */
[----:B------:R-:W-:Y:S01]  /*2030*/  IMAD.WIDE.U32 R4, R214, UR4, R4 ;  /* 0x00000004d6047c25 */ /* 0x000fe2000f8e0004 */
[----:B------:R-:W-:-:S03]  /*2040*/  ULDC.64 UR4, c[0x0][0x300] ;  /* 0x0000c00000047ab9 */ /* 0x000fc60000000a00 */
[----:B------:R-:W-:Y:S02]  /*2050*/  IMAD.IADD R5, R5, 0x1, R9 ;  /* 0x0000000105057824 */ /* 0x000fe400078e0209 */
[----:B------:R-:W-:-:S04]  /*2060*/  IMAD R6, R232, R106, RZ ;  /* 0x0000006ae8067224 */ /* 0x000fc800078e02ff */
[----:B------:R-:W-:-:S04]  /*2070*/  IMAD R11, R204, R107, R6 ;  /* 0x0000006bcc0b7224 */ /* 0x000fc800078e0206 */
[----:B------:R-:W-:Y:S01]  /*2080*/  IMAD.IADD R111, R111, 0x1, R11 ;  /* 0x000000016f6f7824 */ /* 0x000fe200078e020b */
[----:B------:R-:W-:Y:S01]  /*2090*/  IADD3 R109, R11, R109, RZ ;  /* 0x0000006d0b6d7210 */ /* 0x000fe20007ffe0ff */
[----:B-----5:R-:W-:-:S04]  /*20a0*/  IMAD.WIDE.U32 R110, R144, R106, R110 ;  /* 0x0000006a906e7225 */ /* 0x020fc800078e006e */
[----:B------:R-:W-:Y:S01]  /*20b0*/  IMAD.WIDE.U32 R108, R144, R106, R108 ;  /* 0x0000006a906c7225 */ /* 0x000fe200078e006c */
[----:B--2---:R-:W-:-:S04]  /*20c0*/  LOP3.LUT R20, R20, 0xfffffffe, RZ, 0xc0, !PT ;  /* 0xfffffffe14147812 */ /* 0x004fc800078ec0ff */
[----:B------:R-:W-:-:S04]  /*20d0*/  @P3 LOP3.LUT R20, R20, 0x1, RZ, 0xfc, !PT ;  /* 0x0000000114143812 */ /* 0x000fc800078efcff */
[----:B------:R-:W-:-:S04]  /*20e0*/  LOP3.LUT R20, R20, 0xfffffffb, RZ, 0xc0, !PT ;  /* 0xfffffffb14147812 */ /* 0x000fc800078ec0ff */
[----:B------:R-:W-:-:S05]  /*20f0*/  @P2 LOP3.LUT R20, R20, 0x4, RZ, 0xfc, !PT ;  /* 0x0000000414142812 */ /* 0x000fca00078efcff */
[----:B------:R0:W-:Y:S01]  /*2100*/  STL [R1+0x10], R20 ;  /* 0x0000101401007387 */ /* 0x0001e20000100800 */
[----:B------:R-:W-:Y:S02]  /*2110*/  SHF.R.S32.HI R7, RZ, 0x1f, R25 ;  /* 0x0000001fff077819 */ /* 0x000fe40000011419 */
[----:B------:R-:W-:Y:S01]  /*2120*/  SEL R9, R25, RZ, !P0 ;  /* 0x000000ff19097207 */ /* 0x000fe20004000000 */
[----:B------:R-:W-:Y:S01]  /*2130*/  IMAD R25, R113, 0x70, RZ ;  /* 0x0000007071197824 */ /* 0x000fe200078e02ff */
        /* <DEDUP_REMOVED lines=8> */
[----:B------:R-:W-:Y:S02]  /*21c0*/  IMAD R21, R204, R113, R4 ;  /* 0x00000071cc157224 */ /* 0x000fe400078e0204 */
[----:B------:R-:W-:Y:S02]  /*21d0*/  IMAD.IADD R4, R117, 0x1, R13 ;  /* 0x0000000175047824 */ /* 0x000fe400078e020d */
[----:B------:R-:W-:Y:S02]  /*21e0*/  IMAD R8, R8, UR4, RZ ;  /* 0x0000000408087c24 */ /* 0x000fe4000f8e02ff */
[----:B------:R-:W-:Y:S01]  /*21f0*/  IMAD.WIDE.U32 R114, R9, UR4, R114 ;  /* 0x0000000409727c25 */ /* 0x000fe2000f8e0072 */
[----:B------:R-:W-:-:S02]  /*2200*/  IADD3.X R6, R4, R7, R21, P0, !PT ;  /* 0x0000000704067210 */ /* 0x000fc400007fe415 */
[----:B------:R-:W-:Y:S01]  /*2210*/  ISETP.GE.AND P0, PT, R22, R35, PT ;  /* 0x000000231600720c */ /* 0x000fe20003f06270 */
[----:B------:R-:W-:Y:S02]  /*2220*/  IMAD R7, R232, R100, RZ ;  /* 0x00000064e8077224 */ /* 0x000fe400078e02ff */
[----:B------:R-:W-:Y:S01]  /*2230*/  IMAD R39, R9, UR5, R8 ;  /* 0x0000000509277c24 */ /* 0x000fe2000f8e0208 */
[C---:B------:R-:W-:Y:S01]  /*2240*/  SEL R8, R35.reuse, RZ, P3 ;  /* 0x000000ff23087207 */ /* 0x040fe20001800000 */
[----:B------:R-:W-:Y:S01]  /*2250*/  IMAD R11, R204, R101, R7 ;  /* 0x00000065cc0b7224 */ /* 0x000fe200078e0207 */
[C---:B------:R-:W-:Y:S01]  /*2260*/  SEL R7, R35.reuse, RZ, P0 ;  /* 0x000000ff23077207 */ /* 0x040fe20000000000 */
[----:B------:R-:W-:Y:S01]  /*2270*/  IMAD.WIDE.U32 R112, R112, 0x70, RZ ;  /* 0x0000007070707825 */ /* 0x000fe200078e00ff */
[----:B------:R-:W-:Y:S02]  /*2280*/  SEL R9, R35, RZ, P1 ;  /* 0x000000ff23097207 */ /* 0x000fe40000800000 */
[----:B------:R-:W-:Y:S01]  /*2290*/  IADD3 R120, P3, R204, R121, RZ ;  /* 0x00000079cc787210 */ /* 0x000fe20007f7e0ff */
[----:B------:R-:W-:Y:S01]  /*22a0*/  IMAD.IADD R7, R22, 0x1, R7 ;  /* 0x0000000116077824 */ /* 0x000fe200078e0207 */
[----:B------:R-:W-:Y:S01]  /*22b0*/  IADD3 R9, R206, R9, RZ ;  /* 0x00000009ce097210 */ /* 0x000fe20007ffe0ff */
[----:B------:R-:W-:-:S02]  /*22c0*/  IMAD.IADD R12, R207, 0x1, R8 ;  /* 0x00000001cf0c7824 */ /* 0x000fc400078e0208 */
[----:B------:R-:W-:Y:S01]  /*22d0*/  IMAD.IADD R105, R105, 0x1, R11 ;  /* 0x0000000169697824 */ /* 0x000fe200078e020b */
[----:B------:R-:W-:Y:S01]  /*22e0*/  SHF.R.S32.HI R8, RZ, 0x1f, R7 ;  /* 0x0000001fff087819 */ /* 0x000fe20000011407 */
[----:B------:R-:W-:Y:S01]  /*22f0*/  IMAD.IADD R103, R11, 0x1, R103 ;  /* 0x000000010b677824 */ /* 0x000fe200078e0267 */
[----:B------:R-:W-:Y:S01]  /*2300*/  SHF.R.S32.HI R10, RZ, 0x1f, R9 ;  /* 0x0000001fff0a7819 */ /* 0x000fe20000011409 */
[-C--:B------:R-:W-:Y:S01]  /*2310*/  IMAD.WIDE.U32 R104, R144, R100.reuse, R104 ;  /* 0x0000006490687225 */ /* 0x080fe200078e0068 */
[CC--:B------:R-:W-:Y:S02]  /*2320*/  LEA.HI R21, R8.reuse, R7.reuse, RZ, 0x3 ;  /* 0x0000000708157211 */ /* 0x0c0fe400078f18ff */
[----:B------:R-:W-:Y:S01]  /*2330*/  LEA.HI R7, R8, R7, RZ, 0x6 ;  /* 0x0000000708077211 */ /* 0x000fe200078f30ff */
[----:B------:R-:W-:Y:S01]  /*2340*/  IMAD.IADD R132, R113, 0x1, R25 ;  /* 0x0000000171847824 */ /* 0x000fe200078e0219 */
[----:B------:R-:W-:Y:S01]  /*2350*/  SHF.R.S32.HI R13, RZ, 0x1f, R12 ;  /* 0x0000001fff0d7819 */ /* 0x000fe2000001140c */
[----:B------:R-:W-:Y:S01]  /*2360*/  IMAD.WIDE.U32 R102, R144, R100, R102 ;  /* 0x0000006490667225 */ /* 0x000fe200078e0066 */
[----:B------:R-:W-:-:S02]  /*2370*/  SHF.R.S32.HI R8, RZ, 0x6, R7 ;  /* 0x00000006ff087819 */ /* 0x000fc40000011407 */
[----:B------:R-:W-:Y:S01]  /*2380*/  LEA.HI R11, R10, R9, RZ, 0x6 ;  /* 0x000000090a0b7211 */ /* 0x000fe200078f30ff */
[----:B------:R-:W-:Y:S01]  /*2390*/  IMAD.X R121, R232, 0x1, R15, P3 ;  /* 0x00000001e8797824 */ /* 0x000fe200018e060f */
[-C--:B------:R-:W-:Y:S01]  /*23a0*/  LEA.HI R28, R13, R12.reuse, RZ, 0x3 ;  /* 0x0000000c0d1c7211 */ /* 0x080fe200078f18ff */
[C---:B------:R-:W-:Y:S01]  /*23b0*/  IMAD R143, R8.reuse, 0x1c00, R217 ;  /* 0x00001c00088f7824 */ /* 0x040fe200078e02d9 */
[----:B------:R-:W-:Y:S01]  /*23c0*/  LOP3.LUT R7, R211, 0x38, R21, 0xf8, !PT ;  /* 0x00000038d3077812 */ /* 0x000fe200078ef815 */
[----:B------:R-:W-:Y:S01]  /*23d0*/  IMAD R141, R8, 0x1c00, R218 ;  /* 0x00001c00088d7824 */ /* 0x000fe200078e02da */
[----:B------:R-:W-:Y:S01]  /*23e0*/  LEA.HI R12, R13, R12, RZ, 0x6 ;  /* 0x0000000c0d0c7211 */ /* 0x000fe200078f30ff */
[----:B------:R-:W-:Y:S01]  /*23f0*/  IMAD.IADD R38, R115, 0x1, R39 ;  /* 0x0000000173267824 */ /* 0x000fe200078e0227 */
[----:B------:R-:W-:Y:S02]  /*2400*/  SHF.R.S32.HI R11, RZ, 0x6, R11 ;  /* 0x00000006ff0b7819 */ /* 0x000fe4000001140b */
[----:B------:R-:W-:-:S02]  /*2410*/  LOP3.LUT R8, R7, R216, RZ, 0x3c, !PT ;  /* 0x000000d807087212 */ /* 0x000fc400078e3cff */
[----:B------:R-:W-:Y:S01]  /*2420*/  SHF.R.S32.HI R12, RZ, 0x6, R12 ;  /* 0x00000006ff0c7819 */ /* 0x000fe2000001140c */
[--C-:B------:R-:W-:Y:S01]  /*2430*/  IMAD R142, R11, 0x1c00, R217.reuse ;  /* 0x00001c000b8e7824 */ /* 0x100fe200078e02d9 */
[----:B------:R-:W-:Y:S01]  /*2440*/  LOP3.LUT R7, R211, 0x38, R28, 0xf8, !PT ;  /* 0x00000038d3077812 */ /* 0x000fe200078ef81c */
[----:B------:R-:W-:Y:S01]  /*2450*/  IMAD R139, R11, 0x1c00, R218 ;  /* 0x00001c000b8b7824 */ /* 0x000fe200078e02da */
[----:B------:R-:W-:Y:S01]  /*2460*/  SHF.R.S32.HI R11, RZ, 0x1f, R144 ;  /* 0x0000001fff0b7819 */ /* 0x000fe20000011490 */
[----:B------:R-:W-:Y:S01]  /*2470*/  IMAD R140, R12, 0x1c00, R217 ;  /* 0x00001c000c8c7824 */ /* 0x000fe200078e02d9 */
[----:B------:R-:W-:Y:S01]  /*2480*/  LOP3.LUT R7, R7, R216, RZ, 0x3c, !PT ;  /* 0x000000d807077212 */ /* 0x000fe200078e3cff */
[----:B------:R-:W-:Y:S01]  /*2490*/  IMAD.IADD R143, R143, 0x1, R8 ;  /* 0x000000018f8f7824 */ /* 0x000fe200078e0208 */
[----:B------:R-:W-:Y:S01]  /*24a0*/  LEA.HI R26, R10, R9, RZ, 0x3 ;  /* 0x000000090a1a7211 */ /* 0x000fe200078f18ff */
[----:B------:R-:W-:Y:S01]  /*24b0*/  IMAD R138, R12, 0x1c00, R218 ;  /* 0x00001c000c8a7824 */ /* 0x000fe200078e02da */
[----:B------:R-:W-:Y:S01]  /*24c0*/  LOP3.LUT R10, R210, 0x38, R21, 0xf8, !PT ;  /* 0x00000038d20a7812 */ /* 0x000fe200078ef815 */
[----:B------:R-:W-:Y:S01]  /*24d0*/  IMAD.IADD R140, R140, 0x1, R7 ;  /* 0x000000018c8c7824 */ /* 0x000fe200078e0207 */
[--C-:B------:R-:W-:Y:S01]  /*24e0*/  LOP3.LUT R9, R211, 0x38, R26.reuse, 0xf8, !PT ;  /* 0x00000038d3097812 */ /* 0x100fe200078ef81a */
[C---:B------:R-:W-:Y:S01]  /*24f0*/  IMAD R7, R11.reuse, R106, RZ ;  /* 0x0000006a0b077224 */ /* 0x040fe200078e02ff */
[----:B------:R-:W-:Y:S01]  /*2500*/  LOP3.LUT R8, R210, 0x38, R26, 0xf8, !PT ;  /* 0x00000038d2087812 */ /* 0x000fe200078ef81a */
[----:B------:R-:W-:Y:S01]  /*2510*/  IMAD R11, R11, R100, RZ ;  /* 0x000000640b0b7224 */ /* 0x000fe200078e02ff */
[----:B------:R-:W-:Y:S01]  /*2520*/  LOP3.LUT R9, R9, R216, RZ, 0x3c, !PT ;  /* 0x000000d809097212 */ /* 0x000fe200078e3cff */
[----:B------:R-:W-:Y:S01]  /*2530*/  IMAD R33, R144, R107, R7 ;  /* 0x0000006b90217224 */ /* 0x000fe200078e0207 */
[----:B------:R-:W-:Y:S01]  /*2540*/  LOP3.LUT R8, R8, R30, RZ, 0x3c, !PT ;  /* 0x0000001e08087212 */ /* 0x000fe200078e3cff */
[----:B------:R-:W-:Y:S01]  /*2550*/  IMAD R31, R144, R101, R11 ;  /* 0x00000065901f7224 */ /* 0x000fe200078e020b */
[----:B------:R-:W-:Y:S01]  /*2560*/  IADD3 R142, R142, R9, RZ ;  /* 0x000000098e8e7210 */ /* 0x000fe20007ffe0ff */
[----:B------:R-:W-:Y:S01]  /*2570*/  VIADD R11, R22, 0xa0 ;  /* 0x000000a0160b7836 */ /* 0x000fe20000000000 */
[----:B------:R-:W-:Y:S01]  /*2580*/  LOP3.LUT R9, R210, 0x38, R28, 0xf8, !PT ;  /* 0x00000038d2097812 */ /* 0x000fe200078ef81c */
[----:B------:R-:W-:Y:S01]  /*2590*/  IMAD.IADD R139, R139, 0x1, R8 ;  /* 0x000000018b8b7824 */ /* 0x000fe200078e0208 */
[C---:B------:R-:W-:Y:S01]  /*25a0*/  SHF.L.U64.HI R7, R106.reuse, 0x6, R107 ;  /* 0x000000066a077819 */ /* 0x040fe2000001026b */
[C---:B------:R-:W-:Y:S01]  /*25b0*/  IMAD.SHL.U32 R8, R106.reuse, 0x40, RZ ;  /* 0x000000406a087824 */ /* 0x040fe200078e00ff */
[----:B------:R-:W-:Y:S01]  /*25c0*/  ISETP.GE.AND P2, PT, R11, UR6, PT ;  /* 0x000000060b007c0c */ /* 0x000fe2000bf46270 */
[----:B------:R-:W-:Y:S01]  /*25d0*/  IMAD.WIDE.U32 R106, R106, 0x70, RZ ;  /* 0x000000706a6a7825 */ /* 0x000fe200078e00ff */
[----:B------:R-:W-:-:S02]  /*25e0*/  LOP3.LUT R13, R211, 0x18, R22, 0xf8, !PT ;  /* 0x00000018d30d7812 */ /* 0x000fc400078ef816 */
[-C--:B------:R-:W-:Y:S01]  /*25f0*/  LOP3.LUT R10, R10, R30.reuse, RZ, 0x3c, !PT ;  /* 0x0000001e0a0a7212 */ /* 0x080fe200078e3cff */
[----:B------:R-:W-:Y:S01]  /*2600*/  IMAD.IADD R15, R31, 0x1, R103 ;  /* 0x000000011f0f7824 */ /* 0x000fe200078e0267 */
[----:B------:R-:W-:Y:S02]  /*2610*/  LOP3.LUT R9, R9, R30, RZ, 0x3c, !PT ;  /* 0x0000001e09097212 */ /* 0x000fe400078e3cff */
[----:B------:R-:W-:Y:S01]  /*2620*/  SEL R30, RZ, 0x20, P2 ;  /* 0x00000020ff1e7807 */ /* 0x000fe20001000000 */
[----:B------:R-:W-:Y:S01]  /*2630*/  IMAD.IADD R141, R141, 0x1, R10 ;  /* 0x000000018d8d7824 */ /* 0x000fe200078e020a */
[----:B------:R-:W-:Y:S01]  /*2640*/  LOP3.LUT R12, R13, R216, RZ, 0x3c, !PT ;  /* 0x000000d80d0c7212 */ /* 0x000fe200078e3cff */
[----:B------:R-:W-:Y:S01]  /*2650*/  IMAD.IADD R138, R138, 0x1, R9 ;  /* 0x000000018a8a7824 */ /* 0x000fe200078e0209 */
[----:B------:R-:W-:Y:S01]  /*2660*/  IADD3 R134, R107, R27, RZ ;  /* 0x0000001b6b867210 */ /* 0x000fe20007ffe0ff */
[C---:B------:R-:W-:Y:S01]  /*2670*/  IMAD.SHL.U32 R10, R100.reuse, 0x40, RZ ;  /* 0x00000040640a7824 */ /* 0x040fe200078e00ff */
[C---:B------:R-:W-:Y:S01]  /*2680*/  SHF.L.U64.HI R9, R100.reuse, 0x6, R101 ;  /* 0x0000000664097819 */ /* 0x040fe20000010265 */
[----:B------:R-:W-:Y:S01]  /*2690*/  IMAD.WIDE.U32 R100, R100, 0x70, RZ ;  /* 0x0000007064647825 */ /* 0x000fe200078e00ff */
[----:B0-----:R-:W-:-:S02]  /*26a0*/  SHF.R.S32.HI R20, RZ, 0x3, R21 ;  /* 0x00000003ff147819 */ /* 0x001fc40000011415 */
[----:B------:R-:W-:Y:S01]  /*26b0*/  SHF.R.S32.HI R25, RZ, 0x3, R26 ;  /* 0x00000003ff197819 */ /* 0x000fe2000001141a */
[----:B------:R-:W-:Y:S01]  /*26c0*/  IMAD.IADD R137, R217, 0x1, R12 ;  /* 0x00000001d9897824 */ /* 0x000fe200078e020c */
[----:B------:R-:W-:Y:S01]  /*26d0*/  SHF.R.S32.HI R27, RZ, 0x3, R28 ;  /* 0x00000003ff1b7819 */ /* 0x000fe2000001141c */
[----:B------:R-:W-:Y:S01]  /*26e0*/  IMAD.IADD R12, R111, 0x1, R33 ;  /* 0x000000016f0c7824 */ /* 0x000fe200078e0221 */
[----:B------:R-:W-:Y:S01]  /*26f0*/  LOP3.LUT R37, R29, R30, RZ, 0xfc, !PT ;  /* 0x0000001e1d257212 */ /* 0x000fe200078efcff */
[----:B------:R-:W-:Y:S01]  /*2700*/  IMAD.IADD R13, R33, 0x1, R109 ;  /* 0x00000001210d7824 */ /* 0x000fe200078e026d */
[----:B------:R-:W-:Y:S01]  /*2710*/  LOP3.LUT R21, R21, 0xfffffff8, RZ, 0xc0, !PT ;  /* 0xfffffff815157812 */ /* 0x000fe200078ec0ff */
[----:B------:R-:W-:Y:S01]  /*2720*/  IMAD.IADD R133, R101, 0x1, R133 ;  /* 0x0000000165857824 */ /* 0x000fe200078e0285 */
[----:B------:R-:W-:Y:S02]  /*2730*/  LOP3.LUT R26, R26, 0xfffffff8, RZ, 0xc0, !PT ;  /* 0xfffffff81a1a7812 */ /* 0x000fe400078ec0ff */
[----:B------:R-:W-:-:S02]  /*2740*/  LOP3.LUT R28, R28, 0xfffffff8, RZ, 0xc0, !PT ;  /* 0xfffffff81c1c7812 */ /* 0x000fc400078ec0ff */
[----:B------:R-:W-:Y:S02]  /*2750*/  IADD3 R14, R105, R31, RZ ;  /* 0x0000001f690e7210 */ /* 0x000fe40007ffe0ff */
[C---:B------:R-:W-:Y:S02]  /*2760*/  LOP3.LUT R33, R37.reuse, 0x2, RZ, 0xc0, !PT ;  /* 0x0000000225217812 */ /* 0x040fe400078ec0ff */
[C---:B------:R-:W-:Y:S02]  /*2770*/  LOP3.LUT R34, R37.reuse, 0x4, RZ, 0xc0, !PT ;  /* 0x0000000425227812 */ /* 0x040fe400078ec0ff */
[C---:B------:R-:W-:Y:S02]  /*2780*/  LOP3.LUT R35, R37.reuse, 0x8, RZ, 0xc0, !PT ;  /* 0x0000000825237812 */ /* 0x040fe400078ec0ff */
[----:B------:R-:W-:Y:S02]  /*2790*/  LOP3.LUT R36, R37, 0x10, RZ, 0xc0, !PT ;  /* 0x0000001025247812 */ /* 0x000fe400078ec0ff */
[----:B------:R-:W-:-:S02]  /*27a0*/  LOP3.LUT R29, R29, 0x1, RZ, 0xc0, !PT ;  /* 0x000000011d1d7812 */ /* 0x000fc400078ec0ff */
[----:B------:R-:W-:Y:S02]  /*27b0*/  SHF.R.S32.HI R30, RZ, 0x1f, R21 ;  /* 0x0000001fff1e7819 */ /* 0x000fe40000011415 */
[----:B------:R-:W-:Y:S02]  /*27c0*/  SHF.R.S32.HI R31, RZ, 0x1f, R26 ;  /* 0x0000001fff1f7819 */ /* 0x000fe4000001141a */
[----:B------:R-:W-:Y:S02]  /*27d0*/  SHF.R.S32.HI R32, RZ, 0x1f, R28 ;  /* 0x0000001fff207819 */ /* 0x000fe4000001141c */
[----:B------:R-:W-:-:S07]  /*27e0*/  LOP3.LUT R37, R37, 0x20, RZ, 0xc0, !PT ;  /* 0x0000002025257812 */ /* 0x000fce00078ec0ff */
.L_x_5162:
[----:B------:R-:W2:Y:S01]  /*27f0*/  LDL.LU R43, [R1+0x10] ;  /* 0x00001000012b7983 */ /* 0x000ea20000300800 */
[----:B-----5:R-:W-:Y:S01]  /*2800*/  VIADD R49, R24, 0xffffffff ;  /* 0xffffffff18317836 */ /* 0x020fe20000000000 */
[----:B------:R-:W0:Y:S01]  /*2810*/  LDC.64 R122, c[0x0][0x2d8] ;  /* 0x0000b600ff7a7b82 */ /* 0x000e220000000a00 */
[----:B------:R-:W-:Y:S01]  /*2820*/  LOP3.LUT P5, RZ, R221, 0x4, RZ, 0xc0, !PT ;  /* 0x00000004ddff7812 */ /* 0x000fe200078ac0ff */
[----:B------:R-:W-:Y:S05]  /*2830*/  YIELD ;  /* 0x0000000000007946 */ /* 0x000fea0003800000 */
[----:B------:R-:W-:Y:S01]  /*2840*/  SHF.R.S32.HI R48, RZ, 0x1f, R49 ;  /* 0x0000001fff307819 */ /* 0x000fe20000011431 */
[-C--:B------:R-:W-:Y:S01]  /*2850*/  IMAD R39, R132, R49.reuse, RZ ;  /* 0x0000003184277224 */ /* 0x080fe200078e02ff */
[----:B------:R-:W1:Y:S01]  /*2860*/  LDC R119, c[0x0][0x3d4] ;  /* 0x0000f500ff777b82 */ /* 0x000e620000000800 */
[----:B------:R-:W-:Y:S01]  /*2870*/  IMAD.WIDE.U32 R128, R112, R49, RZ ;  /* 0x0000003170807225 */ /* 0x000fe200078e00ff */
[----:B------:R-:W-:Y:S03]  /*2880*/  BSSY B0, `(.L_x_5063) ;  /* 0x0000757000007945 */ /* 0x000fe60003800000 */
[----:B------:R-:W-:Y:S01]  /*2890*/  IMAD R39, R48, R112, R39 ;  /* 0x0000007030277224 */ /* 0x000fe200078e0227 */
[----:B------:R-:W-:-:S02]  /*28a0*/  IADD3 R24, P2, P3, R5, R128, R136 ;  /* 0x0000008005187210 */ /* 0x000fc40007b5e088 */
[----:B------:R-:W-:Y:S02]  /*28b0*/  IADD3 R41, P4, R5, R128, RZ ;  /* 0x0000008005297210 */ /* 0x000fe40007f9e0ff */
[----:B------:R-:W-:Y:S01]  /*28c0*/  IADD3 R92, R129, R39, RZ ;  /* 0x00000027815c7210 */ /* 0x000fe20007ffe0ff */
[----:B------:R-:W-:-:S03]  /*28d0*/  IMAD R39, R19, 0x5400, R137 ;  /* 0x0000540013277824 */ /* 0x000fc600078e0289 */
[----:B------:R-:W-:Y:S01]  /*28e0*/  IADD3.X R40, R6, R92, R135, P2, P3 ;  /* 0x0000005c06287210 */ /* 0x000fe200017e6487 */
[----:B------:R-:W-:Y:S01]  /*28f0*/  IMAD.X R42, R92, 0x1, R6, P4 ;  /* 0x000000015c2a7824 */ /* 0x000fe200020e0606 */
[----:B------:R-:W-:Y:S02]  /*2900*/  ISETP.GT.AND P3, PT, R49, R125, PT ;  /* 0x0000007d3100720c */ /* 0x000fe40003f64270 */
[CC--:B0-----:R-:W-:Y:S02]  /*2910*/  LEA R44, P2, R24.reuse, R122.reuse, 0x1 ;  /* 0x0000007a182c7211 */ /* 0x0c1fe400078408ff */
[----:B------:R-:W-:Y:S02]  /*2920*/  LEA R46, P4, R41, R122, 0x1 ;  /* 0x0000007a292e7211 */ /* 0x000fe400078808ff */
[----:B------:R-:W-:Y:S01]  /*2930*/  LEA.HI.X R45, R24, R123, R40, 0x1, P2 ;  /* 0x0000007b182d7211 */ /* 0x000fe200010f0c28 */
[----:B------:R-:W-:Y:S01]  /*2940*/  IMAD.MOV.U32 R24, RZ, RZ, R49 ;  /* 0x000000ffff187224 */ /* 0x000fe200078e0031 */
[----:B-1----:R-:W-:-:S02]  /*2950*/  ISETP.GE.AND P2, PT, R119, 0x1, PT ;  /* 0x000000017700780c */ /* 0x002fc40003f46270 */
[----:B------:R-:W-:Y:S01]  /*2960*/  LEA.HI.X R47, R41, R123, R42, 0x1, P4 ;  /* 0x0000007b292f7211 */ /* 0x000fe200020f0c2a */
[C---:B------:R-:W-:Y:S02]  /*2970*/  VIADD R41, R39.reuse, 0x20 ;  /* 0x0000002027297836 */ /* 0x040fe40000000000 */
[C---:B------:R-:W-:Y:S01]  /*2980*/  @P5 VIADD R41, R39.reuse, 0xffffffe0 ;  /* 0xffffffe027295836 */ /* 0x040fe20000000000 */
[----:B------:R-:W-:-:S03]  /*2990*/  LEA R39, R39, R118, 0x1 ;  /* 0x0000007627277211 */ /* 0x000fc600078e08ff */
[----:B------:R-:W-:Y:S01]  /*29a0*/  IMAD R96, R41, 0x2, R118 ;  /* 0x0000000229607824 */ /* 0x000fe200078e0276 */
[----:B--2---:R-:W-:-:S04]  /*29b0*/  LOP3.LUT R43, R43, 0xfffffffd, RZ, 0xc0, !PT ;  /* 0xfffffffd2b2b7812 */ /* 0x004fc800078ec0ff */
[----:B------:R-:W-:-:S05]  /*29c0*/  @P3 LOP3.LUT R43, R43, 0x2, RZ, 0xfc, !PT ;  /* 0x000000022b2b3812 */ /* 0x000fca00078efcff */
[----:B------:R0:W-:Y:S01]  /*29d0*/  STL [R1+0x10], R43 ;  /* 0x0000102b01007387 */ /* 0x0001e20000100800 */
[----:B------:R-:W-:Y:S05]  /*29e0*/  @!P2 BRA `(.L_x_5064) ;  /* 0x000000700020a947 */ /* 0x000fea0003800000 */
        /* <DEDUP_REMOVED lines=74> */
.L_x_5067:
[----:B------:R-:W-:Y:S05]  /*2e90*/  BSYNC B1 ;  /* 0x0000000000017941 */ /* 0x000fea0003800000 */
.L_x_5066:
        /* <DEDUP_REMOVED lines=12> */
[----:B-----5:R-:W-:Y:S01]  /*2f60*/  MOV R128, R72 ;  /* 0x0000004800807202 */ /* 0x020fe20000000f00 */
[----:B------:R-:W-:Y:S01]  /*2f70*/  IMAD.MOV.U32 R129, RZ, RZ, R73 ;  /* 0x000000ffff817224 */ /* 0x000fe200078e0049 */
        /* <DEDUP_REMOVED lines=47> */
.L_x_5069:
[----:B------:R-:W-:Y:S05]  /*3270*/  BSYNC B1 ;  /* 0x0000000000017941 */ /* 0x000fea0003800000 */
.L_x_5068:
[----:B01----:R-:W2:Y:S01]  /*3280*/  LDL R40, [R1+0x4c] ;  /* 0x00004c0001287983 */ /* 0x003ea20000100800 */
[----:B------:R-:W-:Y:S01]  /*3290*/  MOV R41, R77 ;  /* 0x0000004d00297202 */ /* 0x000fe20000000f00 */
[----:B------:R-:W-:Y:S01]  /*32a0*/  IMAD.MOV.U32 R42, RZ, RZ, R84 ;  /* 0x000000ffff2a7224 */ /* 0x000fe200078e0054 */
        /* <DEDUP_REMOVED lines=8> */
[----:B------:R-:W-:Y:S01]  /*3330*/  IMAD.MOV.U32 R42, RZ, RZ, R78 ;  /* 0x000000ffff2a7224 */ /* 0x000fe200078e004e */
[----:B------:R-:W-:Y:S02]  /*3340*/  PRMT R159, R43, 0x7610, R159 ;  /* 0x000076102b9f7816 */ /* 0x000fe4000000009f */
[----:B------:R-:W-:-:S04]  /*3350*/  MOV R43, R79 ;  /* 0x0000004f002b7202 */ /* 0x000fc80000000f00 */
[----:B------:R-:W-:Y:S02]  /*3360*/  PRMT R160, R160, 0x5410, R43 ;  /* 0x00005410a0a07816 */ /* 0x000fe4000000002b */
[----:B------:R-:W-:Y:S02]  /*3370*/  MOV R43, R87 ;  /* 0x00000057002b7202 */ /* 0x000fe40000000f00 */
[----:B--2---:R-:W-:Y:S01]  /*3380*/  R2UR UR4, R40 ;  /* 0x00000000280472ca */ /* 0x004fe200000e0000 */
[----:B------:R-:W-:-:S05]  /*3390*/  IMAD.MOV.U32 R40, RZ, RZ, R76 ;  /* 0x000000ffff287224 */ /* 0x000fca00078e004c */
[----:B------:R-:W-:Y:S01]  /*33a0*/  PRMT R161, R161, 0x5410, R40 ;  /* 0x00005410a1a17816 */ /* 0x000fe20000000028 */
[----:B------:R-:W-:-:S03]  /*33b0*/  IMAD.MOV.U32 R40, RZ, RZ, R80 ;  /* 0x000000ffff287224 */ /* 0x000fc600078e0050 */
        /* <DEDUP_REMOVED lines=14> */
[----:B-----5:R-:W-:Y:S01]  /*34a0*/  IMAD.MOV.U32 R42, RZ, RZ, R52 ;  /* 0x000000ffff2a7224 */ /* 0x020fe200078e0034 */
[----:B------:R-:W-:-:S02]  /*34b0*/  MOV R43, R53 ;  /* 0x00000035002b7202 */ /* 0x000fc40000000f00 */
[----:B------:R-:W-:Y:S01]  /*34c0*/  PRMT R153, R40, 0x5410, R41 ;  /* 0x0000541028997816 */ /* 0x000fe20000000029 */
[----:B------:R-:W-:Y:S01]  /*34d0*/  IMAD.MOV.U32 R40, RZ, RZ, R82 ;  /* 0x000000ffff287224 */ /* 0x000fe200078e0052 */
[----:B------:R-:W-:Y:S01]  /*34e0*/  PRMT R90, R42, 0x5410, R43 ;  /* 0x000054102a5a7816 */ /* 0x000fe2000000002b */
[----:B------:R-:W-:Y:S01]  /*34f0*/  IMAD.MOV.U32 R41, RZ, RZ, R83 ;  /* 0x000000ffff297224 */ /* 0x000fe200078e0053 */
[----:B------:R-:W-:Y:S01]  /*3500*/  MOV R43, R61 ;  /* 0x0000003d002b7202 */ /* 0x000fe20000000f00 */
[----:B------:R-:W-:Y:S01]  /*3510*/  IMAD.MOV.U32 R42, RZ, RZ, R60 ;  /* 0x000000ffff2a7224 */ /* 0x000fe200078e003c */
[----:B------:R-:W-:Y:S02]  /*3520*/  PLOP3.LUT P2, PT, PT, PT, UP0, 0x80, 0x0 ;  /* 0x000000000000781c */ /* 0x000fe40003f4f008 */
        /* <DEDUP_REMOVED lines=16> */
[----:B------:R-:W-:-:S02]  /*3630*/  IMAD.MOV.U32 R43, RZ, RZ, R58 ;  /* 0x000000ffff2b7224 */ /* 0x000fc400078e003a */
[----:B------:R-:W-:Y:S01]  /*3640*/  IMAD.MOV.U32 R42, RZ, RZ, R59 ;  /* 0x000000ffff2a7224 */ /* 0x000fe200078e003b */
[----:B------:R-:W-:Y:S01]  /*3650*/  PRMT R128, R40, 0x5410, R41 ;  /* 0x0000541028807816 */ /* 0x000fe20000000029 */
[----:B------:R-:W-:Y:S02]  /*3660*/  IMAD.MOV.U32 R40, RZ, RZ, R64 ;  /* 0x000000ffff287224 */ /* 0x000fe400078e0040 */
[----:B------:R-:W-:Y:S01]  /*3670*/  IMAD.MOV.U32 R41, RZ, RZ, R65 ;  /* 0x000000ffff297224 */ /* 0x000fe200078e0041 */
[----:B------:R-:W-:Y:S01]  /*3680*/  PRMT R129, R43, 0x5410, R42 ;  /* 0x000054102b817816 */ /* 0x000fe2000000002a */
[----:B------:R-:W-:Y:S02]  /*3690*/  IMAD.MOV.U32 R43, RZ, RZ, R66 ;  /* 0x000000ffff2b7224 */ /* 0x000fe400078e0042 */
[----:B------:R-:W-:Y:S01]  /*36a0*/  IMAD.MOV.U32 R42, RZ, RZ, R67 ;  /* 0x000000ffff2a7224 */ /* 0x000fe200078e0043 */
[----:B------:R-:W-:Y:S01]  /*36b0*/  PRMT R145, R40, 0x5410, R41 ;  /* 0x0000541028917816 */ /* 0x000fe20000000029 */
[----:B------:R-:W-:Y:S01]  /*36c0*/  IMAD.MOV.U32 R41, RZ, RZ, R54 ;  /* 0x000000ffff297224 */ /* 0x000fe200078e0036 */
[----:B------:R-:W-:-:S02]  /*36d0*/  MOV R40, R55 ;  /* 0x0000003700287202 */ /* 0x000fc40000000f00 */
[----:B------:R-:W-:Y:S02]  /*36e0*/  PRMT R147, R43, 0x5410, R42 ;  /* 0x000054102b937816 */ /* 0x000fe4000000002a */
[----:B------:R-:W-:Y:S01]  /*36f0*/  PRMT R91, R41, 0x5410, R40 ;  /* 0x00005410295b7816 */ /* 0x000fe20000000028 */
[----:B------:R-:W-:Y:S01]  /*3700*/  IMAD.MOV.U32 R41, RZ, RZ, R62 ;  /* 0x000000ffff297224 */ /* 0x000fe200078e003e */
[----:B------:R-:W-:-:S04]  /*3710*/  MOV R40, R63 ;  /* 0x0000003f00287202 */ /* 0x000fc80000000f00 */
[----:B------:R-:W-:Y:S01]  /*3720*/  PRMT R131, R41, 0x5410, R40 ;  /* 0x0000541029837816 */ /* 0x000fe20000000028 */
[----:B------:R-:W-:Y:S01]  /*3730*/  IMAD.MOV.U32 R41, RZ, RZ, R70 ;  /* 0x000000ffff297224 */ /* 0x000fe200078e0046 */
[----:B------:R-:W-:-:S04]  /*3740*/  MOV R40, R71 ;  /* 0x0000004700287202 */ /* 0x000fc80000000f00 */
[----:B------:R-:W-:Y:S01]  /*3750*/  PRMT R151, R41, 0x5410, R40 ;  /* 0x0000541029977816 */ /* 0x000fe20000000028 */
[----:B------:R-:W-:Y:S06]  /*3760*/  @!P2 BRA `(.L_x_5070) ;  /* 0x000000000004a947 */ /* 0x000fec0003800000 */
[----:B------:R-:W-:Y:S01]  /*3770*/  BPT.TRAP 0x1 ;  /* 0x000000040000795c */ /* 0x000fe20000300000 */
.L_x_5070:
[----:B------:R-:W-:Y:S01]  /*3780*/  IMAD R98, R19, 0x8, R18 ;  /* 0x0000000813627824 */ /* 0x000fe200078e0212 */
[----:B------:R-:W-:Y:S01]  /*3790*/  SHF.L.U32 R99, R209, 0x1f, RZ ;  /* 0x0000001fd1637819 */ /* 0x000fe200000006ff */
[----:B------:R-:W-:Y:S03]  /*37a0*/  BSSY B1, `(.L_x_5071) ;  /* 0x0000003000017945 */ /* 0x000fe60003800000 */
[----:B------:R-:W0:Y:S02]  /*37b0*/  SYNCS.PHASECHK.TRANS64.TRYWAIT P5, [R98+URZ+0x36890], R99 ;  /* 0x03689063620075a7 */ /* 0x000e2400080a017f */
[----:B0-----:R-:W-:Y:S05]  /*37c0*/  @!P5 BRA `(.L_x_5072) ;  /* 0x0000027000f0d947 */ /* 0x001fea0003800000 */
.L_x_5399:
[----:B------:R-:W-:Y:S05]  /*37d0*/  BSYNC B1 ;  /* 0x0000000000017941 */ /* 0x000fea0003800000 */
.L_x_5071:
        /* <DEDUP_REMOVED lines=50> */
.L_x_5078:
[----:B------:R-:W-:Y:S05]  /*3b00*/  BSYNC B3 ;  /* 0x0000000000037941 */ /* 0x000fea0003800000 */
.L_x_5077:
[----:B--2---:R1:W-:Y:S02]  /*3b10*/  STG.E.128 desc[UR60][R46.64], R40 ;  /* 0x000000282e007986 */ /* 0x0043e4000c101d3c */
.L_x_5076:
[----:B------:R-:W-:Y:S05]  /*3b20*/  BSYNC B2 ;  /* 0x0000000000027941 */ /* 0x000fea0003800000 */
.L_x_5075:
        /* <DEDUP_REMOVED lines=9> */
[--C-:B--2---:R-:W-:Y:S01]  /*3bc0*/  HADD2.F32 R126, -RZ, R43.reuse.H0_H0 ;  /* 0x2000002bff7e7230 */ /* 0x104fe20000004100 */
        /* <DEDUP_REMOVED lines=39> */
.L_x_5082:
[----:B------:R-:W-:Y:S05]  /*3e40*/  BSYNC B3 ;  /* 0x0000000000037941 */ /* 0x000fea0003800000 */
.L_x_5081:
[----:B--2---:R2:W-:Y:S02]  /*3e50*/  STG.E.128 desc[UR60][R46.64+0x40], R40 ;  /* 0x000040282e007986 */ /* 0x0045e4000c101d3c */
.L_x_5080:
[----:B------:R-:W-:Y:S05]  /*3e60*/  BSYNC B2 ;  /* 0x0000000000027941 */ /* 0x000fea0003800000 */
.L_x_5079:
        /* <DEDUP_REMOVED lines=9> */
[----:B--2---:R-:W-:Y:S01]  /*3f00*/  HADD2.F32 R92, -RZ, R43.H1_H1 ;  /* 0x3000002bff5c7230 */ /* 0x004fe20000004100 */
[----:B------:R-:W-:Y:S01]  /*3f10*/  SHF.R.U32.HI R87, RZ, 0x10, R87 ;  /* 0x00000010ff577819 */ /* 0x000fe20000011657 */
[----:B------:R-:W-:Y:S01]  /*3f20*/  HADD2.F32 R93, -RZ, R41.H1_H1 ;  /* 0x30000029ff5d7230 */ /* 0x000fe20000004100 */
[--C-:B------:R-:W-:Y:S01]  /*3f30*/  SHF.R.U64 R84, R84, 0x10, R85.reuse ;  /* 0x0000001054547819 */ /* 0x100fe20000001255 */
[----:B------:R-:W-:Y:S01]  /*3f40*/  HADD2.F32 R86, -RZ, R86.H0_H0 ;  /* 0x20000056ff567230 */ /* 0x000fe20000004100 */
[----:B------:R-:W-:Y:S01]  /*3f50*/  SHF.R.U32.HI R85, RZ, 0x10, R85 ;  /* 0x00000010ff557819 */ /* 0x000fe20000011655 */
[----:B------:R-:W-:Y:S02]  /*3f60*/  HADD2.F32 R87, -RZ, R87.H0_H0 ;  /* 0x20000057ff577230 */ /* 0x000fe40000004100 */
[----:B------:R-:W-:Y:S02]  /*3f70*/  HADD2.F32 R94, -RZ, R43.H0_H0 ;  /* 0x2000002bff5e7230 */ /* 0x000fe40000004100 */
[----:B------:R-:W-:Y:S01]  /*3f80*/  FMUL.FTZ R122, R93, R86 ;  /* 0x000000565d7a7220 */ /* 0x000fe20000410000 */
[----:B------:R-:W-:-:S02]  /*3f90*/  HADD2.F32 R41, -RZ, R41.H0_H0 ;  /* 0x20000029ff297230 */ /* 0x000fc40000004100 */
[-C--:B------:R-:W-:Y:S01]  /*3fa0*/  FMUL.FTZ R43, R92, R87.reuse ;  /* 0x000000575c2b7220 */ /* 0x080fe20000410000 */
[----:B------:R-:W-:Y:S02]  /*3fb0*/  HADD2.F32 R85, -RZ, R85.H0_H0 ;  /* 0x20000055ff557230 */ /* 0x000fe40000004100 */
[C---:B------:R-:W-:Y:S01]  /*3fc0*/  FMUL.FTZ R87, R94.reuse, R87 ;  /* 0x000000575e577220 */ /* 0x040fe20000410000 */
[----:B------:R-:W-:Y:S02]  /*3fd0*/  HADD2.F32 R84, -RZ, R84.H0_H0 ;  /* 0x20000054ff547230 */ /* 0x000fe40000004100 */
[C---:B------:R-:W-:Y:S01]  /*3fe0*/  FMUL.FTZ R86, R41.reuse, R86 ;  /* 0x0000005629567220 */ /* 0x040fe20000410000 */
[----:B------:R-:W-:Y:S02]  /*3ff0*/  HADD2.F32 R95, -RZ, R42.H0_H0 ;  /* 0x2000002aff5f7230 */ /* 0x000fe40000004100 */
[-C--:B------:R-:W-:Y:S01]  /*4000*/  FFMA.FTZ R43, R94, R85.reuse, -R43 ;  /* 0x000000555e2b7223 */ /* 0x080fe2000001082b */
[----:B------:R-:W-:Y:S01]  /*4010*/  FFMA.FTZ R92, R92, R85, R87 ;  /* 0x000000555c5c7223 */ /* 0x000fe20000010057 */
[-C--:B------:R-:W-:Y:S01]  /*4020*/  FFMA.FTZ R122, R41, R84.reuse, -R122 ;  /* 0x00000054297a7223 */ /* 0x080fe2000001087a */
[----:B------:R-:W-:Y:S01]  /*4030*/  FFMA.FTZ R93, R93, R84, R86 ;  /* 0x000000545d5d7223 */ /* 0x000fe20000010056 */
[----:B------:R-:W-:-:S02]  /*4040*/  HADD2.F32 R85, -RZ, R40.H1_H1 ;  /* 0x30000028ff557230 */ /* 0x000fc40000004100 */
[----:B------:R-:W-:Y:S01]  /*4050*/  HADD2.F32 R84, -RZ, R166.H0_H0 ;  /* 0x200000a6ff547230 */ /* 0x000fe20000004100 */
[----:B------:R-:W-:Y:S01]  /*4060*/  F2FP.F16.F32.PACK_AB R43, R92, R43 ;  /* 0x0000002b5c2b723e */ /* 0x000fe200000000ff */
[----:B------:R-:W-:Y:S02]  /*4070*/  HADD2.F32 R40, -RZ, R40.H0_H0 ;  /* 0x20000028ff287230 */ /* 0x000fe40000004100 */
[----:B------:R-:W-:Y:S02]  /*4080*/  HADD2.F32 R166, -RZ, R166.H1_H1 ;  /* 0x300000a6ffa67230 */ /* 0x000fe40000004100 */
[-C--:B------:R-:W-:Y:S01]  /*4090*/  FMUL.FTZ R123, R85, R84.reuse ;  /* 0x00000054557b7220 */ /* 0x080fe20000410000 */
[----:B------:R-:W-:Y:S02]  /*40a0*/  HADD2.F32 R87, -RZ, R42.H1_H1 ;  /* 0x3000002aff577230 */ /* 0x000fe40000004100 */
[----:B------:R-:W-:Y:S01]  /*40b0*/  FMUL.FTZ R86, R40, R84 ;  /* 0x0000005428567220 */ /* 0x000fe20000410000 */
[----:B------:R-:W-:-:S02]  /*40c0*/  HADD2.F32 R41, -RZ, R163.H0_H0 ;  /* 0x200000a3ff297230 */ /* 0x000fc40000004100 */
[----:B------:R-:W-:Y:S02]  /*40d0*/  HADD2.F32 R42, -RZ, R163.H1_H1 ;  /* 0x300000a3ff2a7230 */ /* 0x000fe40000004100 */
[-C--:B------:R-:W-:Y:S01]  /*40e0*/  FMUL.FTZ R84, R87, R166.reuse ;  /* 0x000000a657547220 */ /* 0x080fe20000410000 */
        /* <DEDUP_REMOVED lines=8> */
.L_x_5086:
[----:B------:R-:W-:Y:S05]  /*4170*/  BSYNC B3 ;  /* 0x0000000000037941 */ /* 0x000fea0003800000 */
.L_x_5085:
[----:B--2---:R3:W-:Y:S02]  /*4180*/  STG.E.128 desc[UR60][R46.64+0x80], R40 ;  /* 0x000080282e007986 */ /* 0x0047e4000c101d3c */
.L_x_5084:
[----:B------:R-:W-:Y:S05]  /*4190*/  BSYNC B2 ;  /* 0x0000000000027941 */ /* 0x000fea0003800000 */
.L_x_5083:
        /* <DEDUP_REMOVED lines=49> */
.L_x_5090:
[----:B------:R-:W-:Y:S05]  /*44b0*/  BSYNC B3 ;  /* 0x0000000000037941 */ /* 0x000fea0003800000 */
.L_x_5089:
[----:B--2---:R4:W-:Y:S02]  /*44c0*/  STG.E.128 desc[UR60][R46.64+0xc0], R40 ;  /* 0x0000c0282e007986 */ /* 0x0049e4000c101d3c */
.L_x_5088:
[----:B------:R-:W-:Y:S05]  /*44d0*/  BSYNC B2 ;  /* 0x0000000000027941 */ /* 0x000fea0003800000 */
.L_x_5087:
        /* <DEDUP_REMOVED lines=33> */
[----:B------:R-:W-:Y:S02]  /*46f0*/  HADD2.F32 R77, -RZ, R42.H1_H1 ;  /* 0x3000002aff4d7230 */ /* 0x000fe40000004100 */
[----:B------:R-:W-:Y:S02]  /*4700*/  HADD2.F32 R161, -RZ, R161.H0_H0 ;  /* 0x200000a1ffa17230 */ /* 0x000fe40000004100 */
[----:B------:R-:W-:Y:S02]  /*4710*/  HADD2.F32 R79, -RZ, R160.H1_H1 ;  /* 0x300000a0ff4f7230 */ /* 0x000fe40000004100 */
[----:B------:R-:W-:Y:S02]  /*4720*/  HADD2.F32 R76, -RZ, R76.H0_H0 ;  /* 0x2000004cff4c7230 */ /* 0x000fe40000004100 */
[----:B------:R-:W-:Y:S01]  /*4730*/  FMUL.FTZ R81, R43, R161 ;  /* 0x000000a12b517220 */ /* 0x000fe20000410000 */
[----:B------:R-:W-:-:S02]  /*4740*/  HADD2.F32 R42, -RZ, R42.H0_H0 ;  /* 0x2000002aff2a7230 */ /* 0x000fc40000004100 */
[----:B------:R-:W-:Y:S01]  /*4750*/  FMUL.FTZ R83, R77, R79 ;  /* 0x0000004f4d537220 */ /* 0x000fe20000410000 */
[----:B------:R-:W-:Y:S02]  /*4760*/  HADD2.F32 R160, -RZ, R160.H0_H0 ;  /* 0x200000a0ffa07230 */ /* 0x000fe40000004100 */
[C---:B------:R-:W-:Y:S01]  /*4770*/  FMUL.FTZ R80, R76.reuse, R161 ;  /* 0x000000a14c507220 */ /* 0x040fe20000410000 */
[-C--:B------:R-:W-:Y:S01]  /*4780*/  FFMA.FTZ R81, R76, R78.reuse, -R81 ;  /* 0x0000004e4c517223 */ /* 0x080fe20000010851 */
[C---:B------:R-:W-:Y:S02]  /*4790*/  FMUL.FTZ R82, R42.reuse, R79 ;  /* 0x0000004f2a527220 */ /* 0x040fe40000410000 */
[----:B------:R-:W-:Y:S01]  /*47a0*/  FFMA.FTZ R80, R43, R78, R80 ;  /* 0x0000004e2b507223 */ /* 0x000fe20000010050 */
[-C--:B------:R-:W-:Y:S01]  /*47b0*/  FFMA.FTZ R83, R42, R160.reuse, -R83 ;  /* 0x000000a02a537223 */ /* 0x080fe20000010853 */
[----:B------:R-:W-:Y:S01]  /*47c0*/  FFMA.FTZ R82, R77, R160, R82 ;  /* 0x000000a04d527223 */ /* 0x000fe20000010052 */
[----:B------:R-:W-:-:S02]  /*47d0*/  F2FP.F16.F32.PACK_AB R43, R85, R86 ;  /* 0x00000056552b723e */ /* 0x000fc400000000ff */
[----:B------:R-:W-:Y:S02]  /*47e0*/  F2FP.F16.F32.PACK_AB R40, R80, R81 ;  /* 0x000000515028723e */ /* 0x000fe400000000ff */
[----:B------:R-:W-:-:S07]  /*47f0*/  F2FP.F16.F32.PACK_AB R42, R82, R83 ;  /* 0x00000053522a723e */ /* 0x000fce00000000ff */
.L_x_5094:
[----:B------:R-:W-:Y:S05]  /*4800*/  BSYNC B3 ;  /* 0x0000000000037941 */ /* 0x000fea0003800000 */
.L_x_5093:
[----:B--2---:R1:W-:Y:S02]  /*4810*/  STG.E.128 desc[UR60][R46.64+0x100], R40 ;  /* 0x000100282e007986 */ /* 0x0043e4000c101d3c */
.L_x_5092:
[----:B------:R-:W-:Y:S05]  /*4820*/  BSYNC B2 ;  /* 0x0000000000027941 */ /* 0x000fea0003800000 */
.L_x_5091:
        /* <DEDUP_REMOVED lines=48> */
.L_x_5096:
[----:B------:R-:W-:Y:S05]  /*4b30*/  BSYNC B2 ;  /* 0x0000000000027941 */ /* 0x000fea0003800000 */
.L_x_5095:
[----:B--2---:R1:W-:Y:S02]  /*4b40*/  STG.E.128 desc[UR60][R46.64+0x140], R40 ;  /* 0x000140282e007986 */ /* 0x0043e4000c101d3c */
.L_x_5074:
[----:B------:R-:W-:Y:S05]  /*4b50*/  BSYNC B1 ;  /* 0x0000000000017941 */ /* 0x000fea0003800000 */
.L_x_5073:
        /* <DEDUP_REMOVED lines=49> */
.L_x_5101:
[----:B------:R-:W-:Y:S05]  /*4e70*/  BSYNC B2 ;  /* 0x0000000000027941 */ /* 0x000fea0003800000 */
.L_x_5100:
[----:B--2---:R1:W-:Y:S02]  /*4e80*/  STG.E.128 desc[UR60][R44.64], R40 ;  /* 0x000000282c007986 */ /* 0x0043e4000c101d3c */
.L_x_5099:
[----:B------:R-:W-:Y:S05]  /*4e90*/  BSYNC B1 ;  /* 0x0000000000017941 */ /* 0x000fea0003800000 */
.L_x_5098:
        /* <DEDUP_REMOVED lines=49> */
.L_x_5105:
[----:B------:R-:W-:Y:S05]  /*51b0*/  BSYNC B2 ;  /* 0x0000000000027941 */ /* 0x000fea0003800000 */
.L_x_5104:
[----:B--2---:R1:W-:Y:S02]  /*51c0*/  STG.E.128 desc[UR60][R44.64+0x40], R40 ;  /* 0x000040282c007986 */ /* 0x0043e4000c101d3c */
.L_x_5103:
[----:B------:R-:W-:Y:S05]  /*51d0*/  BSYNC B1 ;  /* 0x0000000000017941 */ /* 0x000fea0003800000 */
.L_x_5102:
        /* <DEDUP_REMOVED lines=49> */
.L_x_5109:
[----:B------:R-:W-:Y:S05]  /*54f0*/  BSYNC B2 ;  /* 0x0000000000027941 */ /* 0x000fea0003800000 */
.L_x_5108:
[----:B--2---:R1:W-:Y:S02]  /*5500*/  STG.E.128 desc[UR60][R44.64+0x80], R40 ;  /* 0x000080282c007986 */ /* 0x0043e4000c101d3c */
.L_x_5107:
[----:B------:R-:W-:Y:S05]  /*5510*/  BSYNC B1 ;  /* 0x0000000000017941 */ /* 0x000fea0003800000 */
.L_x_5106:
        /* <DEDUP_REMOVED lines=49> */
.L_x_5113:
[----:B------:R-:W-:Y:S05]  /*5830*/  BSYNC B2 ;  /* 0x0000000000027941 */ /* 0x000fea0003800000 */
.L_x_5112:
[----:B--2---:R1:W-:Y:S02]  /*5840*/  STG.E.128 desc[UR60][R44.64+0xc0], R40 ;  /* 0x0000c0282c007986 */ /* 0x0043e4000c101d3c */
.L_x_5111:
[----:B------:R-:W-:Y:S05]  /*5850*/  BSYNC B1 ;  /* 0x0000000000017941 */ /* 0x000fea0003800000 */
.L_x_5110:
        /* <DEDUP_REMOVED lines=49> */
.L_x_5117:
[----:B------:R-:W-:Y:S05]  /*5b70*/  BSYNC B2 ;  /* 0x0000000000027941 */ /* 0x000fea0003800000 */
.L_x_5116:
[----:B--2---:R1:W-:Y:S02]  /*5b80*/  STG.E.128 desc[UR60][R44.64+0x100], R40 ;  /* 0x000100282c007986 */ /* 0x0043e4000c101d3c */
.L_x_5115:
[----:B------:R-:W-:Y:S05]  /*5b90*/  BSYNC B1 ;  /* 0x0000000000017941 */ /* 0x000fea0003800000 */
.L_x_5114:
        /* <DEDUP_REMOVED lines=48> */
.L_x_5119:
[----:B------:R-:W-:Y:S05]  /*5ea0*/  BSYNC B1 ;  /* 0x0000000000017941 */ /* 0x000fea0003800000 */
.L_x_5118:
[----:B--2---:R1:W-:Y:S01]  /*5eb0*/  STG.E.128 desc[UR60][R44.64+0x140], R40 ;  /* 0x000140282c007986 */ /* 0x0043e2000c101d3c */
[----:B------:R-:W-:Y:S05]  /*5ec0*/  BRA `(.L_x_5097) ;  /* 0x0000003c00c87947 */ /* 0x000fea0003800000 */
.L_x_5065:
        /* <DEDUP_REMOVED lines=47> */
.L_x_5121:
[----:B------:R-:W-:Y:S05]  /*61c0*/  BSYNC B1 ;  /* 0x0000000000017941 */ /* 0x000fea0003800000 */
.L_x_5120:
        /* <DEDUP_REMOVED lines=47> */
.L_x_5123:
[----:B------:R-:W-:Y:S05]  /*64c0*/  BSYNC B1 ;  /* 0x0000000000017941 */ /* 0x000fea0003800000 */
.L_x_5122:
[----:B0-----:R-:W2:Y:S01]  /*64d0*/  LDL R88, [R1+0x4c] ;  /* 0x00004c0001587983 */ /* 0x001ea20000100800 */
[----:B------:R-:W-:Y:S01]  /*64e0*/  IMAD.MOV.U32 R89, RZ, RZ, R41 ;  /* 0x000000ffff597224 */ /* 0x000fe200078e0029 */
[----:B------:R-:W-:Y:S01]  /*64f0*/  MOV R90, R44 ;  /* 0x0000002c005a7202 */ /* 0x000fe20000000f00 */
[----:B------:R-:W-:Y:S01]  /*6500*/  IMAD.MOV.U32 R91, RZ, RZ, R45 ;  /* 0x000000ffff5b7224 */ /* 0x000fe200078e002d */
[----:B------:R-:W-:Y:S02]  /*6510*/  PRMT R172, R93, 0x5410, R94 ;  /* 0x000054105dac7816 */ /* 0x000fe4000000005e */
[----:B------:R-:W-:Y:S02]  /*6520*/  PRMT R177, R90, 0x7610, R177 ;  /* 0x000076105ab17816 */ /* 0x000fe400000000b1 */
[----:B------:R-:W-:Y:S02]  /*6530*/  MOV R90, R48 ;  /* 0x00000030005a7202 */ /* 0x000fe40000000f00 */
[----:B--2---:R-:W-:-:S02]  /*6540*/  R2UR UR4, R88 ;  /* 0x00000000580472ca */ /* 0x004fc400000e0000 */
[----:B------:R-:W-:-:S04]  /*6550*/  MOV R88, R40 ;  /* 0x0000002800587202 */ /* 0x000fc80000000f00 */
[----:B------:R-:W-:Y:S01]  /*6560*/  PRMT R173, R88, 0x5410, R89 ;  /* 0x0000541058ad7816 */ /* 0x000fe20000000059 */
[----:B------:R-:W-:Y:S02]  /*6570*/  IMAD.MOV.U32 R88, RZ, RZ, R46 ;  /* 0x000000ffff587224 */ /* 0x000fe400078e002e */
        /* <DEDUP_REMOVED lines=27> */
[----:B------:R-:W-:Y:S02]  /*6730*/  MOV R90, R60 ;  /* 0x0000003c005a7202 */ /* 0x000fe40000000f00 */
[----:B------:R-:W-:Y:S01]  /*6740*/  PRMT R180, R180, 0x5410, R88 ;  /* 0x00005410b4b47816 */ /* 0x000fe20000000058 */
[----:B-----5:R-:W-:Y:S01]  /*6750*/  IMAD.MOV.U32 R88, RZ, RZ, R66 ;  /* 0x000000ffff587224 */ /* 0x020fe200078e0042 */
        /* <DEDUP_REMOVED lines=40> */
.L_x_5124:
[----:B------:R-:W-:Y:S01]  /*69e0*/  IMAD R98, R19, 0x8, R18 ;  /* 0x0000000813627824 */ /* 0x000fe200078e0212 */
[----:B------:R-:W-:Y:S01]  /*69f0*/  SHF.L.U32 R99, R209, 0x1f, RZ ;  /* 0x0000001fd1637819 */ /* 0x000fe200000006ff */
[----:B------:R-:W0:Y:S01]  /*6a00*/  LDC R145, c[0x0][0x2e4] ;  /* 0x0000b900ff917b82 */ /* 0x000e220000000800 */
[----:B------:R-:W-:Y:S02]  /*6a10*/  BSSY B1, `(.L_x_5125) ;  /* 0x0000004000017945 */ /* 0x000fe40003800000 */
[----:B------:R-:W1:Y:S05]  /*6a20*/  SYNCS.PHASECHK.TRANS64.TRYWAIT P5, [R98+URZ+0x36890], R99 ;  /* 0x03689063620075a7 */ /* 0x000e6a00080a017f */
[----:B------:R-:W2:Y:S01]  /*6a30*/  LDC.64 R126, c[0x0][0x2f0] ;  /* 0x0000bc00ff7e7b82 */ /* 0x000ea20000000a00 */
[----:B-1----:R-:W-:Y:S05]  /*6a40*/  @!P5 BRA `(.L_x_5126) ;  /* 0x000002400064d947 */ /* 0x002fea0003800000 */
.L_x_5400:
[----:B------:R-:W-:Y:S05]  /*6a50*/  BSYNC B1 ;  /* 0x0000000000017941 */ /* 0x000fea0003800000 */
.L_x_5125:
        /* <DEDUP_REMOVED lines=48> */
[----:B0-----:R-:W-:Y:S02]  /*6d60*/  IMAD.MOV.U32 R63, RZ, RZ, R89 ;  /* 0x000000ffff3f7224 */ /* 0x001fe400078e0059 */
[----:B------:R-:W-:Y:S01]  /*6d70*/  IMAD.MOV.U32 R89, RZ, RZ, R92 ;  /* 0x000000ffff597224 */ /* 0x000fe200078e005c */
[----:B------:R-:W-:Y:S01]  /*6d80*/  MOV R92, R90 ;  /* 0x0000005a005c7202 */ /* 0x000fe20000000f00 */
[----:B------:R-:W-:Y:S02]  /*6d90*/  HADD2.F32 R62, -RZ, R62.H0_H0 ;  /* 0x2000003eff3e7230 */ /* 0x000fe40000004100 */
[----:B------:R-:W-:Y:S02]  /*6da0*/  HADD2.F32 R90, -RZ, R63.H0_H0 ;  /* 0x2000003fff5a7230 */ /* 0x000fe40000004100 */
[----:B------:R-:W-:Y:S02]  /*6db0*/  HADD2.F32 R61, -RZ, R61.H0_H0 ;  /* 0x2000003dff3d7230 */ /* 0x000fe40000004100 */
[----:B------:R-:W-:-:S02]  /*6dc0*/  HADD2.F32 R51, -RZ, R51.H0_H0 ;  /* 0x20000033ff337230 */ /* 0x000fc40000004100 */
[C---:B------:R-:W-:Y:S01]  /*6dd0*/  FMUL.FTZ R166, R90.reuse, R166 ;  /* 0x000000a65aa67220 */ /* 0x040fe20000410000 */
[-C--:B------:R-:W-:Y:S01]  /*6de0*/  FFMA.FTZ R90, R90, R165.reuse, -R164 ;  /* 0x000000a55a5a7223 */ /* 0x080fe200000108a4 */
[----:B------:R-:W-:Y:S02]  /*6df0*/  HADD2.F32 R164, -RZ, R60.H0_H0 ;  /* 0x2000003cffa47230 */ /* 0x000fe40000004100 */
[----:B------:R-:W-:Y:S01]  /*6e00*/  FFMA.FTZ R60, R163, R165, R166 ;  /* 0x000000a5a33c7223 */ /* 0x000fe200000100a6 */
[----:B------:R-:W-:Y:S02]  /*6e10*/  HADD2.F32 R163, -RZ, R63.H1_H1 ;  /* 0x3000003fffa37230 */ /* 0x000fe40000004100 */
[----:B------:R-:W-:Y:S02]  /*6e20*/  HADD2.F32 R165, -RZ, R162.H0_H0 ;  /* 0x200000a2ffa57230 */ /* 0x000fe40000004100 */
[----:B------:R-:W-:Y:S01]  /*6e30*/  FMUL.FTZ R162, R93, R164 ;  /* 0x000000a45da27220 */ /* 0x000fe20000410000 */
[----:B------:R-:W-:-:S02]  /*6e40*/  IMAD.MOV.U32 R63, RZ, RZ, R95 ;  /* 0x000000ffff3f7224 */ /* 0x000fc400078e005f */
[C---:B------:R-:W-:Y:S01]  /*6e50*/  FMUL.FTZ R164, R163.reuse, R164 ;  /* 0x000000a4a3a47220 */ /* 0x040fe20000410000 */
[----:B------:R-:W-:Y:S02]  /*6e60*/  IMAD.MOV.U32 R95, RZ, RZ, R94 ;  /* 0x000000ffff5f7224 */ /* 0x000fe400078e005e */
[-C--:B------:R-:W-:Y:S01]  /*6e70*/  FFMA.FTZ R94, R163, R165.reuse, -R162 ;  /* 0x000000a5a35e7223 */ /* 0x080fe200000108a2 */
[----:B------:R-:W-:Y:S02]  /*6e80*/  HADD2.F32 R162, -RZ, R181.H0_H0 ;  /* 0x200000b5ffa27230 */ /* 0x000fe40000004100 */
[----:B------:R-:W-:Y:S01]  /*6e90*/  FFMA.FTZ R93, R93, R165, R164 ;  /* 0x000000a55d5d7223 */ /* 0x000fe200000100a4 */
[----:B------:R-:W-:Y:S02]  /*6ea0*/  HADD2.F32 R163, -RZ, R63.H0_H0 ;  /* 0x2000003fffa37230 */ /* 0x000fe40000004100 */
[----:B------:R-:W-:Y:S01]  /*6eb0*/  HADD2.F32 R164, -RZ, R167.H0_H0 ;  /* 0x200000a7ffa47230 */ /* 0x000fe20000004100 */
[----:B------:R-:W-:Y:S01]  /*6ec0*/  F2FP.F16.F32.PACK_AB R90, R94, R90 ;  /* 0x0000005a5e5a723e */ /* 0x000fe200000000ff */
[----:B------:R-:W-:Y:S01]  /*6ed0*/  HADD2.F32 R165, -RZ, R91.H0_H0 ;  /* 0x2000005bffa57230 */ /* 0x000fe20000004100 */
[----:B------:R-:W-:Y:S01]  /*6ee0*/  F2FP.F16.F32.PACK_AB R93, R93, R60 ;  /* 0x0000003c5d5d723e */ /* 0x000fe200000000ff */
[----:B------:R-:W-:-:S02]  /*6ef0*/  HADD2.F32 R166, -RZ, R63.H1_H1 ;  /* 0x3000003fffa67230 */ /* 0x000fc40000004100 */
[-C--:B------:R-:W-:Y:S01]  /*6f00*/  FMUL.FTZ R63, R163, R162.reuse ;  /* 0x000000a2a33f7220 */ /* 0x080fe20000410000 */
[----:B------:R-:W-:Y:S02]  /*6f10*/  HADD2.F32 R91, -RZ, R91.H1_H1 ;  /* 0x3000005bff5b7230 */ /* 0x000fe40000004100 */
        /* <DEDUP_REMOVED lines=37> */
[----:B------:R-:W-:Y:S01]  /*7170*/  FFMA.FTZ R50, R91, R88, -R50 ;  /* 0x000000585b327223 */ /* 0x000fe20000010832 */
[----:B------:R-:W-:Y:S01]  /*7180*/  FFMA.FTZ R49, R92, R164, -R49 ;  /* 0x000000a45c317223 */ /* 0x000fe20000010831 */
[----:B------:R-:W-:Y:S01]  /*7190*/  FFMA.FTZ R166, R163, R88, R166 ;  /* 0x00000058a3a67223 */ /* 0x000fe200000100a6 */
[----:B------:R-:W-:Y:S01]  /*71a0*/  FFMA.FTZ R51, R95, R164, R51 ;  /* 0x000000a45f337223 */ /* 0x000fe20000010033 */
[----:B------:R-:W-:Y:S01]  /*71b0*/  MOV R89, R90 ;  /* 0x0000005a00597202 */ /* 0x000fe20000000f00 */
[----:B------:R-:W-:Y:S01]  /*71c0*/  IMAD.MOV.U32 R88, RZ, RZ, R48 ;  /* 0x000000ffff587224 */ /* 0x000fe200078e0030 */
[----:B------:R-:W-:Y:S01]  /*71d0*/  F2FP.F16.F32.PACK_AB R49, R49, R50 ;  /* 0x000000323131723e */ /* 0x000fe200000000ff */
[----:B------:R-:W-:Y:S01]  /*71e0*/  IMAD.MOV.U32 R92, RZ, RZ, R167 ;  /* 0x000000ffff5c7224 */ /* 0x000fe200078e00a7 */
[----:B------:R-:W-:Y:S01]  /*71f0*/  F2FP.F16.F32.PACK_AB R51, R51, R166 ;  /* 0x000000a63333723e */ /* 0x000fe200000000ff */
[----:B------:R-:W-:-:S02]  /*7200*/  IMAD.MOV.U32 R91, RZ, RZ, R63 ;  /* 0x000000ffff5b7224 */ /* 0x000fc400078e003f */
[----:B------:R-:W-:Y:S01]  /*7210*/  IMAD.MOV.U32 R90, RZ, RZ, R49 ;  /* 0x000000ffff5a7224 */ /* 0x000fe200078e0031 */
[----:B------:R-:W-:Y:S01]  /*7220*/  MOV R94, R51 ;  /* 0x00000033005e7202 */ /* 0x000fe20000000f00 */
[----:B------:R-:W-:-:S07]  /*7230*/  IMAD.MOV.U32 R95, RZ, RZ, R62 ;  /* 0x000000ffff5f7224 */ /* 0x000fce00078e003e */
.L_x_5132:
[----:B------:R-:W-:Y:S05]  /*7240*/  BSYNC B3 ;  /* 0x0000000000037941 */ /* 0x000fea0003800000 */
.L_x_5131:
        /* <DEDUP_REMOVED lines=10> */
.L_x_5130:
[----:B------:R-:W-:Y:S05]  /*72f0*/  BSYNC B2 ;  /* 0x0000000000027941 */ /* 0x000fea0003800000 */
.L_x_5129:
        /* <DEDUP_REMOVED lines=39> */
[----:B------:R-:W-:Y:S01]  /*7570*/  HADD2.F32 R62, -RZ, R180.H0_H0 ;  /* 0x200000b4ff3e7230 */ /* 0x000fe20000004100 */
        /* <DEDUP_REMOVED lines=17> */
[----:B------:R-:W-:Y:S01]  /*7690*/  HADD2.F32 R49, -RZ, R179.H1_H1 ;  /* 0x300000b3ff317230 */ /* 0x000fe20000004100 */
        /* <DEDUP_REMOVED lines=47> */
[----:B------:R-:W-:Y:S01]  /*7990*/  FFMA.FTZ R93, R61, R48, R93 ;  /* 0x000000303d5d7223 */ /* 0x000fe2000001005d */
[----:B------:R-:W-:Y:S01]  /*79a0*/  FFMA.FTZ R57, R63, R92, R57 ;  /* 0x0000005c3f397223 */ /* 0x000fe20000010039 */
[----:B------:R-:W-:Y:S01]  /*79b0*/  FFMA.FTZ R46, R59, R48, -R46 ;  /* 0x000000303b2e7223 */ /* 0x000fe2000001082e */
[----:B------:R-:W-:Y:S01]  /*79c0*/  FFMA.FTZ R45, R50, R92, -R45 ;  /* 0x0000005c322d7223 */ /* 0x000fe2000001082d */
[----:B------:R-:W-:Y:S02]  /*79d0*/  IMAD.MOV.U32 R48, RZ, RZ, R44 ;  /* 0x000000ffff307224 */ /* 0x000fe400078e002c */
[----:B------:R-:W-:Y:S01]  /*79e0*/  F2FP.F16.F32.PACK_AB R57, R57, R93 ;  /* 0x0000005d3939723e */ /* 0x000fe200000000ff */
[----:B------:R-:W-:Y:S01]  /*79f0*/  IMAD.MOV.U32 R61, RZ, RZ, R56 ;  /* 0x000000ffff3d7224 */ /* 0x000fe200078e0038 */
[----:B------:R-:W-:Y:S01]  /*7a00*/  F2FP.F16.F32.PACK_AB R45, R45, R46 ;  /* 0x0000002e2d2d723e */ /* 0x000fe200000000ff */
[----:B------:R-:W-:-:S02]  /*7a10*/  IMAD.MOV.U32 R63, RZ, RZ, R58 ;  /* 0x000000ffff3f7224 */ /* 0x000fc400078e003a */
[----:B------:R-:W-:Y:S01]  /*7a20*/  IMAD.MOV.U32 R62, RZ, RZ, R57 ;  /* 0x000000ffff3e7224 */ /* 0x000fe200078e0039 */
[----:B------:R-:W-:-:S07]  /*7a30*/  MOV R50, R45 ;  /* 0x0000002d00327202 */ /* 0x000fce0000000f00 */
.L_x_5136:
[----:B------:R-:W-:Y:S05]  /*7a40*/  BSYNC B3 ;  /* 0x0000000000037941 */ /* 0x000fea0003800000 */
.L_x_5135:
        /* <DEDUP_REMOVED lines=10> */
.L_x_5134:
[----:B------:R-:W-:Y:S05]  /*7af0*/  BSYNC B2 ;  /* 0x0000000000027941 */ /* 0x000fea0003800000 */
.L_x_5133:
        /* <DEDUP_REMOVED lines=28> */
[----:B--2---:R-:W-:Y:S01]  /*7cc0*/  HADD2.F32 R62, -RZ, R49.H1_H1 ;  /* 0x30000031ff3e7230 */ /* 0x004fe20000004100 */
[----:B------:R-:W-:Y:S01]  /*7cd0*/  SHF.R.U32.HI R59, RZ, 0x10, R41 ;  /* 0x00000010ff3b7819 */ /* 0x000fe20000011629 */
[----:B------:R-:W-:Y:S01]  /*7ce0*/  HADD2.F32 R60, -RZ, R175.H1_H1 ;  /* 0x300000afff3c7230 */ /* 0x000fe20000004100 */
[--C-:B------:R-:W-:Y:S01]  /*7cf0*/  SHF.R.U64 R41, R52, 0x10, R53.reuse ;  /* 0x0000001034297819 */ /* 0x100fe20000001235 */
[----:B------:R-:W-:Y:S01]  /*7d00*/  HADD2.F32 R61, -RZ, R49.H0_H0 ;  /* 0x20000031ff3d7230 */ /* 0x000fe20000004100 */
[----:B------:R-:W-:Y:S01]  /*7d10*/  SHF.R.U32.HI R52, RZ, 0x10, R53 ;  /* 0x00000010ff347819 */ /* 0x000fe20000011635 */
[----:B0-----:R-:W-:Y:S01]  /*7d20*/  HADD2.F32 R49, -RZ, R45.H0_H0 ;  /* 0x2000002dff317230 */ /* 0x001fe20000004100 */
[--C-:B------:R-:W-:Y:S01]  /*7d30*/  SHF.R.U64 R53, R54, 0x10, R55.reuse ;  /* 0x0000001036357819 */ /* 0x100fe20000001237 */
[----:B------:R-:W-:Y:S01]  /*7d40*/  HADD2.F32 R59, -RZ, R59.H0_H0 ;  /* 0x2000003bff3b7230 */ /* 0x000fe20000004100 */
[----:B------:R-:W-:Y:S01]  /*7d50*/  SHF.R.U32.HI R54, RZ, 0x10, R55 ;  /* 0x00000010ff367819 */ /* 0x000fe20000011637 */
[----:B------:R-:W-:-:S02]  /*7d60*/  HADD2.F32 R63, -RZ, R52.H0_H0 ;  /* 0x20000034ff3f7230 */ /* 0x000fc40000004100 */
[-C--:B------:R-:W-:Y:S01]  /*7d70*/  FMUL.FTZ R88, R61, R60.reuse ;  /* 0x0000003c3d587220 */ /* 0x080fe20000410000 */
[----:B------:R-:W-:Y:S02]  /*7d80*/  HADD2.F32 R52, -RZ, R45.H1_H1 ;  /* 0x3000002dff347230 */ /* 0x000fe40000004100 */
[----:B------:R-:W-:Y:S01]  /*7d90*/  FMUL.FTZ R60, R49, R60 ;  /* 0x0000003c313c7220 */ /* 0x000fe20000410000 */
[----:B------:R-:W-:Y:S02]  /*7da0*/  HADD2.F32 R55, -RZ, R173.H1_H1 ;  /* 0x300000adff377230 */ /* 0x000fe40000004100 */
[-C--:B------:R-:W-:Y:S01]  /*7db0*/  FMUL.FTZ R45, R62, R63.reuse ;  /* 0x0000003f3e2d7220 */ /* 0x080fe20000410000 */
[--C-:B------:R-:W-:Y:S01]  /*7dc0*/  SHF.R.U64 R42, R42, 0x10, R43.reuse ;  /* 0x000000102a2a7819 */ /* 0x100fe2000000122b */
[C---:B------:R-:W-:Y:S01]  /*7dd0*/  FMUL.FTZ R63, R52.reuse, R63 ;  /* 0x0000003f343f7220 */ /* 0x040fe20000410000 */
[----:B------:R-:W-:Y:S01]  /*7de0*/  SHF.R.U32.HI R43, RZ, 0x10, R43 ;  /* 0x00000010ff2b7819 */ /* 0x000fe2000001162b */
[----:B------:R-:W-:Y:S01]  /*7df0*/  FFMA.FTZ R45, R52, R59, -R45 ;  /* 0x0000003b342d7223 */ /* 0x000fe2000001082d */
[----:B------:R-:W-:-:S02]  /*7e00*/  HADD2.F32 R52, -RZ, R51.H0_H0 ;  /* 0x20000033ff347230 */ /* 0x000fc40000004100 */
[----:B------:R-:W-:Y:S01]  /*7e10*/  FFMA.FTZ R63, R62, R59, R63 ;  /* 0x0000003b3e3f7223 */ /* 0x000fe2000001003f */
[----:B------:R-:W-:Y:S02]  /*7e20*/  HADD2.F32 R59, -RZ, R174.H1_H1 ;  /* 0x300000aeff3b7230 */ /* 0x000fe40000004100 */
[-C--:B------:R-:W-:Y:S01]  /*7e30*/  FFMA.FTZ R88, R49, R55.reuse, -R88 ;  /* 0x0000003731587223 */ /* 0x080fe20000010858 */
[----:B------:R-:W-:Y:S02]  /*7e40*/  HADD2.F32 R62, -RZ, R47.H0_H0 ;  /* 0x2000002fff3e7230 */ /* 0x000fe40000004100 */
[----:B------:R-:W-:Y:S01]  /*7e50*/  FFMA.FTZ R60, R61, R55, R60 ;  /* 0x000000373d3c7223 */ /* 0x000fe2000001003c */
[----:B------:R-:W-:Y:S02]  /*7e60*/  HADD2.F32 R51, -RZ, R51.H1_H1 ;  /* 0x30000033ff337230 */ /* 0x000fe40000004100 */
[----:B------:R-:W-:Y:S01]  /*7e70*/  HADD2.F32 R90, -RZ, R54.H0_H0 ;  /* 0x20000036ff5a7230 */ /* 0x000fe20000004100 */
[----:B------:R-:W-:Y:S01]  /*7e80*/  F2FP.F16.F32.PACK_AB R45, R45, R88 ;  /* 0x000000582d2d723e */ /* 0x000fe200000000ff */
[----:B------:R-:W-:-:S02]  /*7e90*/  HADD2.F32 R55, -RZ, R47.H1_H1 ;  /* 0x3000002fff377230 */ /* 0x000fc40000004100 */
[-C--:B------:R-:W-:Y:S01]  /*7ea0*/  FMUL.FTZ R47, R62, R59.reuse ;  /* 0x0000003b3e2f7220 */ /* 0x080fe20000410000 */
[----:B------:R-:W-:Y:S02]  /*7eb0*/  HADD2.F32 R49, -RZ, R172.H1_H1 ;  /* 0x300000acff317230 */ /* 0x000fe40000004100 */
[-C--:B------:R-:W-:Y:S01]  /*7ec0*/  FMUL.FTZ R92, R51, R90.reuse ;  /* 0x0000005a335c7220 */ /* 0x080fe20000410000 */
[----:B------:R-:W-:Y:S02]  /*7ed0*/  HADD2.F32 R54, -RZ, R43.H0_H0 ;  /* 0x2000002bff367230 */ /* 0x000fe40000004100 */
[C---:B------:R-:W-:Y:S01]  /*7ee0*/  FMUL.FTZ R90, R55.reuse, R90 ;  /* 0x0000005a375a7220 */ /* 0x040fe20000410000 */
[C---:B------:R-:W-:Y:S01]  /*7ef0*/  FMUL.FTZ R43, R52.reuse, R59 ;  /* 0x0000003b342b7220 */ /* 0x040fe20000410000 */
[----:B------:R-:W-:Y:S01]  /*7f00*/  FFMA.FTZ R47, R52, R49, R47 ;  /* 0x00000031342f7223 */ /* 0x000fe2000001002f */
[----:B------:R-:W-:Y:S02]  /*7f10*/  HADD2.F32 R41, -RZ, R41.H0_H0 ;  /* 0x20000029ff297230 */ /* 0x000fe40000004100 */
[-C--:B------:R-:W-:Y:S01]  /*7f20*/  FFMA.FTZ R52, R55, R54.reuse, -R92 ;  /* 0x0000003637347223 */ /* 0x080fe2000001085c */
[----:B------:R-:W-:Y:S01]  /*7f30*/  FFMA.FTZ R54, R51, R54, R90 ;  /* 0x0000003633367223 */ /* 0x000fe2000001005a */
[----:B------:R-:W-:-:S02]  /*7f40*/  HADD2.F32 R90, -RZ, R44.H0_H0 ;  /* 0x2000002cff5a7230 */ /* 0x000fc40000004100 */
[----:B------:R-:W-:Y:S01]  /*7f50*/  FFMA.FTZ R43, R62, R49, -R43 ;  /* 0x000000313e2b7223 */ /* 0x000fe2000001082b */
[----:B------:R-:W-:Y:S01]  /*7f60*/  HADD2.F32 R44, -RZ, R44.H1_H1 ;  /* 0x3000002cff2c7230 */ /* 0x000fe20000004100 */
[----:B------:R-:W-:Y:S01]  /*7f70*/  F2FP.F16.F32.PACK_AB R60, R63, R60 ;  /* 0x0000003c3f3c723e */ /* 0x000fe200000000ff */
[----:B------:R-:W-:Y:S02]  /*7f80*/  HADD2.F32 R175, -RZ, R175.H0_H0 ;  /* 0x200000afffaf7230 */ /* 0x000fe40000004100 */
[--C-:B------:R-:W-:Y:S02]  /*7f90*/  HADD2.F32 R62, -RZ, R48.reuse.H0_H0 ;  /* 0x20000030ff3e7230 */ /* 0x100fe40000004100 */
[----:B------:R-:W-:Y:S01]  /*7fa0*/  FMUL.FTZ R59, R44, R41 ;  /* 0x000000292c3b7220 */ /* 0x000fe20000410000 */
[----:B------:R-:W-:Y:S01]  /*7fb0*/  HADD2.F32 R48, -RZ, R48.H1_H1 ;  /* 0x30000030ff307230 */ /* 0x000fe20000004100 */
[----:B------:R-:W-:Y:S01]  /*7fc0*/  F2FP.F16.F32.PACK_AB R43, R52, R43 ;  /* 0x0000002b342b723e */ /* 0x000fe200000000ff */
[----:B------:R-:W-:-:S02]  /*7fd0*/  HADD2.F32 R51, -RZ, R40.H0_H0 ;  /* 0x20000028ff337230 */ /* 0x000fc40000004100 */
[----:B------:R-:W-:Y:S01]  /*7fe0*/  FMUL.FTZ R49, R62, R175 ;  /* 0x000000af3e317220 */ /* 0x000fe20000410000 */
[----:B------:R-:W-:Y:S02]  /*7ff0*/  HADD2.F32 R173, -RZ, R173.H0_H0 ;  /* 0x200000adffad7230 */ /* 0x000fe40000004100 */
[C---:B------:R-:W-:Y:S01]  /*8000*/  FMUL.FTZ R55, R48.reuse, R41 ;  /* 0x0000002930377220 */ /* 0x040fe20000410000 */
[----:B------:R-:W-:Y:S02]  /*8010*/  HADD2.F32 R174, -RZ, R174.H0_H0 ;  /* 0x200000aeffae7230 */ /* 0x000fe40000004100 */
[----:B------:R-:W-:Y:S01]  /*8020*/  FFMA.FTZ R48, R48, R51, R59 ;  /* 0x0000003330307223 */ /* 0x000fe2000001003b */
[----:B------:R-:W-:Y:S02]  /*8030*/  HADD2.F32 R59, -RZ, R53.H0_H0 ;  /* 0x20000035ff3b7230 */ /* 0x000fe40000004100 */
[----:B------:R-:W-:Y:S01]  /*8040*/  FFMA.FTZ R40, R90, R173, -R49 ;  /* 0x000000ad5a287223 */ /* 0x000fe20000010831 */
[----:B------:R-:W-:Y:S01]  /*8050*/  FFMA.FTZ R49, R44, R51, -R55 ;  /* 0x000000332c317223 */ /* 0x000fe20000010837 */
[----:B------:R-:W-:-:S02]  /*8060*/  HADD2.F32 R53, -RZ, R50.H0_H0 ;  /* 0x20000032ff357230 */ /* 0x000fc40000004100 */
[----:B------:R-:W-:Y:S01]  /*8070*/  FMUL.FTZ R175, R90, R175 ;  /* 0x000000af5aaf7220 */ /* 0x000fe20000410000 */
[----:B------:R-:W-:Y:S02]  /*8080*/  HADD2.F32 R51, -RZ, R46.H0_H0 ;  /* 0x2000002eff337230 */ /* 0x000fe40000004100 */
[----:B------:R-:W-:Y:S02]  /*8090*/  HADD2.F32 R50, -RZ, R50.H1_H1 ;  /* 0x30000032ff327230 */ /* 0x000fe40000004100 */
[----:B------:R-:W-:Y:S01]  /*80a0*/  FFMA.FTZ R41, R62, R173, R175 ;  /* 0x000000ad3e297223 */ /* 0x000fe200000100af */
[----:B------:R-:W-:Y:S01]  /*80b0*/  HADD2.F32 R46, -RZ, R46.H1_H1 ;  /* 0x3000002eff2e7230 */ /* 0x000fe20000004100 */
[----:B------:R-:W-:Y:S01]  /*80c0*/  F2FP.F16.F32.PACK_AB R44, R49, R40 ;  /* 0x00000028312c723e */ /* 0x000fe200000000ff */
[----:B------:R-:W-:Y:S02]  /*80d0*/  HADD2.F32 R55, -RZ, R42.H0_H0 ;  /* 0x2000002aff377230 */ /* 0x000fe40000004100 */
[----:B------:R-:W-:Y:S01]  /*80e0*/  FMUL.FTZ R42, R53, R174 ;  /* 0x000000ae352a7220 */ /* 0x000fe20000410000 */
[----:B------:R-:W-:-:S02]  /*80f0*/  HADD2.F32 R172, -RZ, R172.H0_H0 ;  /* 0x200000acffac7230 */ /* 0x000fc40000004100 */
[-C--:B------:R-:W-:Y:S01]  /*8100*/  FMUL.FTZ R61, R50, R59.reuse ;  /* 0x0000003b323d7220 */ /* 0x080fe20000410000 */
[C---:B------:R-:W-:Y:S01]  /*8110*/  FMUL.FTZ R174, R51.reuse, R174 ;  /* 0x000000ae33ae7220 */ /* 0x040fe20000410000 */
        /* <DEDUP_REMOVED lines=8> */
[----:B------:R-:W-:-:S02]  /*81a0*/  MOV R49, R60 ;  /* 0x0000003c00317202 */ /* 0x000fc40000000f00 */
[----:B------:R-:W-:Y:S02]  /*81b0*/  F2FP.F16.F32.PACK_AB R46, R61, R42 ;  /* 0x0000002a3d2e723e */ /* 0x000fe400000000ff */
[----:B------:R-:W-:-:S07]  /*81c0*/  F2FP.F16.F32.PACK_AB R50, R59, R174 ;  /* 0x000000ae3b32723e */ /* 0x000fce00000000ff */
.L_x_5138:
[----:B------:R-:W-:Y:S05]  /*81d0*/  BSYNC B2 ;  /* 0x0000000000027941 */ /* 0x000fea0003800000 */
.L_x_5137:
        /* <DEDUP_REMOVED lines=10> */
.L_x_5128:
[----:B------:R-:W-:Y:S05]  /*8280*/  BSYNC B1 ;  /* 0x0000000000017941 */ /* 0x000fea0003800000 */
.L_x_5127:
        /* <DEDUP_REMOVED lines=13> */
[----:B------:R-:W-:Y:S02]  /*8360*/  LEA.HI R41, R41, R40, RZ, 0x4 ;  /* 0x0000002829297211 */ /* 0x000fe400078f20ff */
[----:B---3--:R-:W-:-:S02]  /*8370*/  SHF.R.U32.HI R46, RZ, 0x3, R210 ;  /* 0x00000003ff2e7819 */ /* 0x008fc400000116d2 */
[----:B------:R-:W-:-:S05]  /*8380*/  LEA.HI.SX32 R44, R41, R20, 0x1c ;  /* 0x00000014292c7211 */ /* 0x000fca00078fe2ff */
        /* <DEDUP_REMOVED lines=27> */
[----:B0-----:R-:W-:Y:S01]  /*8540*/  MOV R45, R43 ;  /* 0x0000002b002d7202 */ /* 0x001fe20000000f00 */
        /* <DEDUP_REMOVED lines=45> */
[----:B------:R-:W-:Y:S01]  /*8820*/  HADD2.F32 R40, -RZ, R40.H1_H1 ;  /* 0x30000028ff287230 */ /* 0x000fe20000004100 */
[----:B------:R-:W-:Y:S01]  /*8830*/  F2FP.F16.F32.PACK_AB R45, R60, R43 ;  /* 0x0000002b3c2d723e */ /* 0x000fe200000000ff */
[----:B------:R-:W-:Y:S02]  /*8840*/  HADD2.F32 R59, -RZ, R52.H0_H0 ;  /* 0x20000034ff3b7230 */ /* 0x000fe40000004100 */
[----:B------:R-:W-:Y:S01]  /*8850*/  FMUL.FTZ R63, R44, R61 ;  /* 0x0000003d2c3f7220 */ /* 0x000fe20000410000 */
[----:B------:R-:W-:-:S02]  /*8860*/  HADD2.F32 R84, -RZ, R171.H0_H0 ;  /* 0x200000abff547230 */ /* 0x000fc40000004100 */
[C---:B------:R-:W-:Y:S01]  /*8870*/  FMUL.FTZ R61, R40.reuse, R61 ;  /* 0x0000003d283d7220 */ /* 0x040fe20000410000 */
[----:B------:R-:W-:Y:S02]  /*8880*/  HADD2.F32 R74, -RZ, R169.H0_H0 ;  /* 0x200000a9ff4a7230 */ /* 0x000fe40000004100 */
[-C--:B------:R-:W-:Y:S01]  /*8890*/  FFMA.FTZ R63, R40, R59.reuse, -R63 ;  /* 0x0000003b283f7223 */ /* 0x080fe2000001083f */
[----:B------:R-:W-:Y:S02]  /*88a0*/  HADD2.F32 R40, -RZ, R42.H0_H0 ;  /* 0x2000002aff287230 */ /* 0x000fe40000004100 */
[----:B------:R-:W-:Y:S01]  /*88b0*/  FFMA.FTZ R73, R44, R59, R61 ;  /* 0x0000003b2c497223 */ /* 0x000fe2000001003d */
        /* <DEDUP_REMOVED lines=8> */
[-C--:B------:R-:W-:Y:S01]  /*8940*/  FMUL.FTZ R75, R44, R59.reuse ;  /* 0x0000003b2c4b7220 */ /* 0x080fe20000410000 */
[----:B------:R-:W-:Y:S02]  /*8950*/  HADD2.F32 R42, -RZ, R42.H1_H1 ;  /* 0x3000002aff2a7230 */ /* 0x000fe40000004100 */
[----:B------:R-:W-:Y:S01]  /*8960*/  FMUL.FTZ R59, R40, R59 ;  /* 0x0000003b283b7220 */ /* 0x000fe20000410000 */
[----:B------:R-:W-:-:S02]  /*8970*/  HADD2.F32 R55, -RZ, R168.H0_H0 ;  /* 0x200000a8ff377230 */ /* 0x000fc40000004100 */
        /* <DEDUP_REMOVED lines=12> */
[----:B------:R-:W-:-:S07]  /*8a40*/  F2FP.F16.F32.PACK_AB R46, R46, R59 ;  /* 0x0000003b2e2e723e */ /* 0x000fce00000000ff */
.L_x_5142:
[----:B------:R-:W-:Y:S05]  /*8a50*/  BSYNC B2 ;  /* 0x0000000000027941 */ /* 0x000fea0003800000 */
.L_x_5141:
[----:B0-----:R4:W-:Y:S04]  /*8a60*/  STG.E.128 desc[UR60][R48.64], R40 ;  /* 0x0000002830007986 */ /* 0x0019e8000c101d3c */
[----:B--2---:R4:W-:Y:S02]  /*8a70*/  @!P3 STG.E.128 desc[UR60][R50.64], R44 ;  /* 0x0000002c3200b986 */ /* 0x0049e4000c101d3c */
.L_x_5140:
[----:B------:R-:W-:Y:S05]  /*8a80*/  BSYNC B1 ;  /* 0x0000000000017941 */ /* 0x000fea0003800000 */
.L_x_5139:
        /* <DEDUP_REMOVED lines=116> */
[----:B------:R-:W-:Y:S01]  /*91d0*/  MOV R41, R43 ;  /* 0x0000002b00297202 */ /* 0x000fe20000000f00 */
[----:B------:R-:W-:Y:S01]  /*91e0*/  IMAD.MOV.U32 R43, RZ, RZ, R69 ;  /* 0x000000ffff2b7224 */ /* 0x000fe200078e0045 */
[----:B------:R-:W-:Y:S02]  /*91f0*/  F2FP.F16.F32.PACK_AB R47, R71, R68 ;  /* 0x00000044472f723e */ /* 0x000fe400000000ff */
[----:B------:R-:W-:Y:S02]  /*9200*/  F2FP.F16.F32.PACK_AB R44, R61, R158 ;  /* 0x0000009e3d2c723e */ /* 0x000fe400000000ff */
[----:B------:R-:W-:Y:S02]  /*9210*/  F2FP.F16.F32.PACK_AB R42, R63, R52 ;  /* 0x000000343f2a723e */ /* 0x000fe400000000ff */
[----:B------:R-:W-:-:S07]  /*9220*/  F2FP.F16.F32.PACK_AB R46, R57, R58 ;  /* 0x0000003a392e723e */ /* 0x000fce00000000ff */
.L_x_5146:
[----:B------:R-:W-:Y:S05]  /*9230*/  BSYNC B2 ;  /* 0x0000000000027941 */ /* 0x000fea0003800000 */
.L_x_5145:
[----:B0-----:R0:W-:Y:S04]  /*9240*/  STG.E.128 desc[UR60][R48.64], R40 ;  /* 0x0000002830007986 */ /* 0x0011e8000c101d3c */
[----:B--2---:R0:W-:Y:S02]  /*9250*/  @!P3 STG.E.128 desc[UR60][R50.64], R44 ;  /* 0x0000002c3200b986 */ /* 0x0041e4000c101d3c */
.L_x_5144:
[----:B------:R-:W-:Y:S05]  /*9260*/  BSYNC B1 ;  /* 0x0000000000017941 */ /* 0x000fea0003800000 */
.L_x_5143:
[----:B------:R-:W-:-:S13]  /*9270*/  ISETP.NE.AND P3, PT, R34, RZ, PT ;  /* 0x000000ff2200720c */ /* 0x000fda0003f65270 */
[----:B------:R-:W-:Y:S05]  /*9280*/  @!P3 BRA `(.L_x_5097) ;  /* 0x0000000800d8b947 */ /* 0x000fea0003800000 */
[----:B0---4-:R-:W2:Y:S01]  /*9290*/  LDL R40, [R1+0x10] ;  /* 0x0000100001287983 */ /* 0x011ea20000100800 */
[----:B------:R-:W-:Y:S01]  /*92a0*/  SHF.R.U32.HI R43, RZ, 0x3, R210 ;  /* 0x00000003ff2b7819 */ /* 0x000fe200000116d2 */
[----:B------:R-:W-:Y:S01]  /*92b0*/  BSSY B1, `(.L_x_5147) ;  /* 0x0000071000017945 */ /* 0x000fe20003800000 */
[----:B------:R-:W-:-:S04]  /*92c0*/  IADD3 R42, P3, P4, R116, R128, R28 ;  /* 0x00000080742a7210 */ /* 0x000fc80007c7e01c */
        /* <DEDUP_REMOVED lines=102> */
[----:B------:R-:W-:Y:S02]  /*9930*/  F2FP.F16.F32.PACK_AB R45, R62, R59 ;  /* 0x0000003b3e2d723e */ /* 0x000fe400000000ff */
        /* <DEDUP_REMOVED lines=8> */
.L_x_5148:
[----:B------:R-:W-:Y:S05]  /*99c0*/  BSYNC B1 ;  /* 0x0000000000017941 */ /* 0x000fea0003800000 */
.L_x_5147:
        /* <DEDUP_REMOVED lines=10> */
.L_x_5064:
[----:B------:R-:W2:Y:S02]  /*9a70*/  LDL R40, [R1+0x4c] ;  /* 0x00004c0001287983 */ /* 0x000ea40000100800 */
[----:B--2---:R-:W-:-:S13]  /*9a80*/  R2UR UR4, R40 ;  /* 0x00000000280472ca */ /* 0x004fda00000e0000 */
[----:B------:R-:W-:-:S06]  /*9a90*/  UISETP.NE.AND UP0, UPT, UR4, 0x3, UPT ;  /* 0x000000030400788c */ /* 0x000fcc000bf05270 */
[----:B------:R-:W-:-:S13]  /*9aa0*/  PLOP3.LUT P2, PT, PT, PT, UP0, 0x80, 0x0 ;  /* 0x000000000000781c */ /* 0x000fda0003f4f008 */
[----:B------:R-:W-:Y:S05]  /*9ab0*/  @!P2 BRA `(.L_x_5149) ;  /* 0x000000000004a947 */ /* 0x000fea0003800000 */
[----:B------:R-:W-:Y:S01]  /*9ac0*/  BPT.TRAP 0x1 ;  /* 0x000000040000795c */ /* 0x000fe20000300000 */
.L_x_5149:
[----:B------:R-:W-:Y:S01]  /*9ad0*/  IMAD R98, R19, 0x8, R18 ;  /* 0x0000000813627824 */ /* 0x000fe200078e0212 */
[----:B------:R-:W-:Y:S01]  /*9ae0*/  SHF.L.U32 R99, R209, 0x1f, RZ ;  /* 0x0000001fd1637819 */ /* 0x000fe200000006ff */
[----:B------:R-:W-:Y:S01]  /*9af0*/  IMAD R97, R24, -0x70, R2 ;  /* 0xffffff9018617824 */ /* 0x000fe200078e0202 */
[----:B------:R-:W-:Y:S02]  /*9b00*/  BSSY B1, `(.L_x_5150) ;  /* 0x0000004000017945 */ /* 0x000fe40003800000 */
[----:B------:R-:W1:Y:S02]  /*9b10*/  SYNCS.PHASECHK.TRANS64.TRYWAIT P3, [R98+URZ+0x36890], R99 ;  /* 0x03689063620075a7 */ /* 0x000e64000806017f */
[----:B------:R-:W-:Y:S01]  /*9b20*/  VIMNMX R97, R97, 0x70, PT ;  /* 0x0000007061617848 */ /* 0x000fe20003fe0100 */
[----:B-1----:R-:W-:Y:S06]  /*9b30*/  @!P3 BRA `(.L_x_5151) ;  /* 0x00000210003cb947 */ /* 0x002fec0003800000 */
.L_x_5401:
[----:B------:R-:W-:Y:S05]  /*9b40*/  BSYNC B1 ;  /* 0x0000000000017941 */ /* 0x000fea0003800000 */
.L_x_5150:
        /* <DEDUP_REMOVED lines=21> */
.L_x_5153:
[----:B------:R-:W-:Y:S05]  /*9ca0*/  BSYNC B1 ;  /* 0x0000000000017941 */ /* 0x000fea0003800000 */
.L_x_5152:
        /* <DEDUP_REMOVED lines=20> */
.L_x_5097:
[----:B------:R-:W-:Y:S05]  /*9df0*/  BSYNC B0 ;  /* 0x0000000000007941 */ /* 0x000fea0003800000 */
.L_x_5063:
        /* <DEDUP_REMOVED lines=17> */
.L_x_5155:
[----:B------:R-:W-:Y:S05]  /*9f10*/  BSYNC B0 ;  /* 0x0000000000007941 */ /* 0x000fea0003800000 */
.L_x_5154:
        /* <DEDUP_REMOVED lines=13> */
.L_x_5402:
[----:B------:R-:W-:Y:S05]  /*9ff0*/  BSYNC B0 ;  /* 0x0000000000007941 */ /* 0x000fea0003800000 */
.L_x_5156:
        /* <DEDUP_REMOVED lines=39> */
.L_x_5159:
[----:B------:R-:W-:Y:S05]  /*a270*/  BSYNC B0 ;  /* 0x0000000000007941 */ /* 0x000fea0003800000 */
.L_x_5158:
[----:B------:R-:W-:Y:S01]  /*a280*/  ISETP.GE.AND P2, PT, R231, R97, PT ;  /* 0x00000061e700720c */ /* 0x000fe20003f46270 */
[----:B------:R-:W-:-:S12]  /*a290*/  BSSY B0, `(.L_x_5160) ;  /* 0x0000023000007945 */ /* 0x000fd80003800000 */
[----:B------:R-:W-:Y:S05]  /*a2a0*/  @P2 BRA `(.L_x_5161) ;  /* 0x0000000000842947 */ /* 0x000fea0003800000 */
[----:B-----5:R-:W-:Y:S01]  /*a2b0*/  R2UR UR7, R51 ;  /* 0x00000000330772ca */ /* 0x020fe200000e0000 */
[----:B-1----:R-:W-:Y:S01]  /*a2c0*/  IMAD.MOV.U32 R40, RZ, RZ, R114 ;  /* 0x000000ffff287224 */ /* 0x002fe200078e0072 */
[----:B------:R-:W-:Y:S02]  /*a2d0*/  R2UR UR4, R50 ;  /* 0x00000000320472ca */ /* 0x000fe400000e0000 */
[----:B------:R-:W-:Y:S02]  /*a2e0*/  IADD3 R43, P2, R44, 0x40, RZ ;  /* 0x000000402c2b7810 */ /* 0x000fe40007f5e0ff */
[----:B------:R-:W-:Y:S02]  /*a2f0*/  R2UR UR6, R49 ;  /* 0x00000000310672ca */ /* 0x000fe400000e0000 */
[----:B------:R-:W-:Y:S01]  /*a300*/  MOV R41, R38 ;  /* 0x0000002600297202 */ /* 0x000fe20000000f00 */
[----:B------:R-:W-:Y:S01]  /*a310*/  IMAD.X R44, RZ, RZ, R45, P2 ;  /* 0x000000ffff2c7224 */ /* 0x000fe200010e062d */
[----:B------:R-:W-:-:S03]  /*a320*/  R2UR UR5, R48 ;  /* 0x00000000300572ca */ /* 0x000fc600000e0000 */
        /* <DEDUP_REMOVED lines=25> */
.L_x_5161:
[----:B------:R-:W-:Y:S05]  /*a4c0*/  BSYNC B0 ;  /* 0x0000000000007941 */ /* 0x000fea0003800000 */
.L_x_5160:
        /* <DEDUP_REMOVED lines=14> */
[----:B-12---:R-:W-:Y:S02]  /*a5b0*/  SEL R40, RZ, 0x1, P3 ;  /* 0x00000001ff287807 */ /* 0x006fe40001800000 */
[----:B------:R-:W-:Y:S02]  /*a5c0*/  SEL R19, R19, RZ, P3 ;  /* 0x000000ff13137207 */ /* 0x000fe40001800000 */
[----:B------:R-:W-:Y:S02]  /*a5d0*/  LOP3.LUT R209, R209, R40, RZ, 0x3c, !PT ;  /* 0x00000028d1d17212 */ /* 0x000fe400078e3cff */
[----:B---3--:R-:W-:-:S13]  /*a5e0*/  LOP3.LUT P4, RZ, R39, 0x2, RZ, 0xc0, !PT ;  /* 0x0000000227ff7812 */ /* 0x008fda000788c0ff */
[----:B0-----:R-:W-:Y:S05]  /*a5f0*/  @P4 BRA `(.L_x_5162) ;  /* 0xffffff80007c4947 */ /* 0x001fea000383ffff */
.L_x_5058:
        /* <DEDUP_REMOVED lines=11> */
[----:B------:R-:W-:Y:S02]  /*a6b0*/  CS2R R54, SRZ ;  /* 0x0000000000367805 */ /* 0x000fe4000001ff00 */
        /* <DEDUP_REMOVED lines=14> */
[----:B------:R-:W-:Y:S02]  /*a7a0*/  MOV R79, RZ ;  /* 0x000000ff004f7202 */ /* 0x000fe40000000f00 */
        /* <DEDUP_REMOVED lines=13> */
[----:B-----5:R-:W-:Y:S02]  /*a880*/  CS2R R50, SRZ ;  /* 0x0000000000327805 */ /* 0x020fe4000001ff00 */
        /* <DEDUP_REMOVED lines=16> */
.L_x_5164:
[----:B------:R-:W-:Y:S05]  /*a990*/  BSYNC B0 ;  /* 0x0000000000007941 */ /* 0x000fea0003800000 */
.L_x_5163:
[----:B------:R-:W-:Y:S01]  /*a9a0*/  CS2R R24, SRZ ;  /* 0x0000000000187805 */ /* 0x000fe2000001ff00 */
        /* <DEDUP_REMOVED lines=30> */
.L_x_5166:
[----:B------:R-:W-:Y:S02]  /*ab90*/  ULDC UR4, c[0x0][0x3d4] ;  /* 0x0000f50000047ab9 */ /* 0x000fe40000000800 */
[----:B------:R-:W-:-:S13]  /*aba0*/  ISETP.LT.AND P0, PT, RZ, UR4, PT ;  /* 0x00000004ff007c0c */ /* 0x000fda000bf01270 */
[----:B------:R-:W-:Y:S05]  /*abb0*/  @P0 BRA `(.L_x_5167) ;  /* 0x00000000003c0947 */ /* 0x000fea0003800000 */
[----:B------:R-:W-:-:S04]  /*abc0*/  LEA.HI R0, R230, R230, RZ, 0x1 ;  /* 0x000000e6e6007211 */ /* 0x000fc800078f08ff */
        /* <DEDUP_REMOVED lines=8> */
.L_x_5170:
[----:B-1----:R1:W2:Y:S02]  /*ac50*/  SYNCS.PHASECHK.TRANS64.TRYWAIT P0, [R18+URZ+0x36800], R3 ;  /* 0x03680003120075a7 */ /* 0x0022a4000800017f */
[----:B--2---:R-:W-:Y:S05]  /*ac60*/  @!P0 NANOSLEEP.SYNCS 0x989680 ;  /* 0x009896800000895d */ /* 0x004fea0003900000 */
[----:B------:R-:W2:Y:S02]  /*ac70*/  @!P0 SYNCS.PHASECHK.TRANS64 P0, [R18+URZ+0x36800], R3 ;  /* 0x03680003120085a7 */ /* 0x000ea4000800007f */
[----:B--2---:R-:W-:Y:S05]  /*ac80*/  @!P0 BRA `(.L_x_5170) ;  /* 0xfffffffc00f08947 */ /* 0x004fea000383ffff */
.L_x_5169:
[----:B------:R-:W-:Y:S05]  /*ac90*/  BSYNC B0 ;  /* 0x0000000000007941 */ /* 0x000fea0003800000 */
.L_x_5168:
[----:B------:R-:W-:Y:S05]  /*aca0*/  BRA `(.L_x_5171) ;  /* 0x0000006c00387947 */ /* 0x000fea0003800000 */
.L_x_5167:
[----:B------:R-:W2:Y:S01]  /*acb0*/  LDL R0, [R1+0x68] ;  /* 0x0000680001007983 */ /* 0x000ea20000100800 */
[----:B------:R-:W0:Y:S01]  /*acc0*/  LDC.64 R70, c[0x0][0x3d8] ;  /* 0x0000f600ff467b82 */ /* 0x000e220000000a00 */
[----:B------:R-:W-:Y:S01]  /*acd0*/  SHF.R.S32.HI R3, RZ, 0x1f, R144 ;  /* 0x0000001fff037819 */ /* 0x000fe20000011490 */
[--C-:B------:R-:W-:Y:S01]  /*ace0*/  IMAD.MOV.U32 R4, RZ, RZ, R16.reuse ;  /* 0x000000ffff047224 */ /* 0x100fe200078e0010 */
[----:B------:R-:W-:Y:S02]  /*acf0*/  SHF.R.S32.HI R5, RZ, 0x1f, R16 ;  /* 0x0000001fff057819 */ /* 0x000fe40000011410 */
[----:B------:R-:W-:-:S03]  /*ad00*/  SHF.R.S32.HI R9, RZ, 0x1f, R22 ;  /* 0x0000001fff097819 */ /* 0x000fc60000011416 */
[----:B------:R-:W1:Y:S01]  /*ad10*/  LDC.64 R10, c[0x0][0x3e8] ;  /* 0x0000fa00ff0a7b82 */ /* 0x000e620000000a00 */
[-C--:B0-----:R-:W-:Y:S02]  /*ad20*/  IMAD R8, R232, R70.reuse, RZ ;  /* 0x00000046e8087224 */ /* 0x081fe400078e02ff */
[----:B------:R-:W-:-:S04]  /*ad30*/  IMAD.WIDE.U32 R56, R144, R70, RZ ;  /* 0x0000004690387225 */ /* 0x000fc800078e00ff */
[----:B------:R-:W-:-:S04]  /*ad40*/  IMAD.WIDE.U32 R6, R204, R70, R4 ;  /* 0x00000046cc067225 */ /* 0x000fc800078e0004 */
[----:B------:R-:W-:Y:S01]  /*ad50*/  IMAD R80, R204, R71, R8 ;  /* 0x00000047cc507224 */ /* 0x000fe200078e0208 */
[----:B------:R-:W-:Y:S01]  /*ad60*/  IADD3 R74, P0, R6, R56, RZ ;  /* 0x00000038064a7210 */ /* 0x000fe20007f1e0ff */
[----:B------:R-:W-:Y:S02]  /*ad70*/  IMAD.MOV.U32 R8, RZ, RZ, R22 ;  /* 0x000000ffff087224 */ /* 0x000fe400078e0016 */
[----:B-1----:R-:W-:-:S04]  /*ad80*/  IMAD.WIDE.U32 R4, R204, R10, R4 ;  /* 0x0000000acc047225 */ /* 0x002fc800078e0004 */
[----:B------:R-:W-:Y:S02]  /*ad90*/  IMAD.SHL.U32 R73, R70, 0x40, RZ ;  /* 0x0000004046497824 */ /* 0x000fe400078e00ff */
[----:B------:R-:W-:Y:S01]  /*ada0*/  IMAD.SHL.U32 R72, R10, 0x40, RZ ;  /* 0x000000400a487824 */ /* 0x000fe200078e00ff */
[----:B--2---:R-:W-:Y:S01]  /*adb0*/  R2UR UR4, R0 ;  /* 0x00000000000472ca */ /* 0x004fe200000e0000 */
[C---:B------:R-:W-:Y:S02]  /*adc0*/  IMAD R0, R3.reuse, R70, RZ ;  /* 0x0000004603007224 */ /* 0x040fe400078e02ff */
[----:B------:R-:W-:Y:S02]  /*add0*/  IMAD R3, R3, R10, RZ ;  /* 0x0000000a03037224 */ /* 0x000fe400078e02ff */
[----:B------:R-:W-:Y:S01]  /*ade0*/  IMAD R75, R144, R71, R0 ;  /* 0x00000047904b7224 */ /* 0x000fe200078e0200 */
[----:B------:R-:W-:Y:S01]  /*adf0*/  SHF.L.U64.HI R71, R70, 0x6, R71 ;  /* 0x0000000646477819 */ /* 0x000fe20000010247 */
[----:B------:R-:W-:-:S02]  /*ae00*/  IMAD R3, R144, R11, R3 ;  /* 0x0000000b90037224 */ /* 0x000fc400078e0203 */
[----:B------:R-:W-:Y:S02]  /*ae10*/  IMAD.IADD R75, R75, 0x1, R57 ;  /* 0x000000014b4b7824 */ /* 0x000fe400078e0239 */
[----:B------:R-:W-:Y:S02]  /*ae20*/  IMAD R0, R232, R10, RZ ;  /* 0x0000000ae8007224 */ /* 0x000fe400078e02ff */
[----:B------:R-:W-:Y:S01]  /*ae30*/  ULOP3.LUT UP0, URZ, UR4, 0x3ff, URZ, 0xc0, !UPT ;  /* 0x000003ff043f7892 */ /* 0x000fe2000f80c03f */
[----:B------:R-:W-:Y:S01]  /*ae40*/  IADD3.X R76, R75, R7, R80, P0, !PT ;  /* 0x000000074b4c7210 */ /* 0x000fe200007fe450 */
[----:B------:R-:W-:Y:S01]  /*ae50*/  IMAD.WIDE.U32 R6, R204, R70, R8 ;  /* 0x00000046cc067225 */ /* 0x000fe200078e0008 */
[----:B------:R-:W-:-:S03]  /*ae60*/  SHF.L.U64.HI R70, R10, 0x6, R11 ;  /* 0x000000060a467819 */ /* 0x000fc6000001020b */
[----:B------:R-:W-:Y:S01]  /*ae70*/  IMAD.WIDE.U32 R144, R144, R10, RZ ;  /* 0x0000000a90907225 */ /* 0x000fe200078e00ff */
[----:B------:R-:W-:-:S03]  /*ae80*/  IADD3 R68, P1, R6, R56, RZ ;  /* 0x0000003806447210 */ /* 0x000fc60007f3e0ff */
[C---:B------:R-:W-:Y:S01]  /*ae90*/  IMAD.WIDE.U32 R8, R204.reuse, R10, R8 ;  /* 0x0000000acc087225 */ /* 0x040fe200078e0008 */
[----:B------:R-:W-:Y:S02]  /*aea0*/  IADD3.X R80, R75, R80, R7, P1, !PT ;  /* 0x000000504b507210 */ /* 0x000fe40000ffe407 */
[----:B------:R-:W-:Y:S01]  /*aeb0*/  PLOP3.LUT P1, PT, PT, PT, UP0, 0x80, 0x0 ;  /* 0x000000000000781c */ /* 0x000fe20003f2f008 */
[----:B------:R-:W-:Y:S01]  /*aec0*/  IMAD R0, R204, R11, R0 ;  /* 0x0000000bcc007224 */ /* 0x000fe200078e0200 */
[----:B------:R-:W-:Y:S02]  /*aed0*/  IADD3 R77, R3, R145, RZ ;  /* 0x00000091034d7210 */ /* 0x000fe40007ffe0ff */
[-C--:B------:R-:W-:Y:S02]  /*aee0*/  IADD3 R79, P0, R4, R144.reuse, RZ ;  /* 0x00000090044f7210 */ /* 0x080fe40007f1e0ff */
[----:B------:R-:W-:Y:S02]  /*aef0*/  IADD3 R69, P2, R8, R144, RZ ;  /* 0x0000009008457210 */ /* 0x000fe40007f5e0ff */
[----:B------:R-:W-:-:S02]  /*af00*/  IADD3.X R78, R77, R5, R0, P0, !PT ;  /* 0x000000054d4e7210 */ /* 0x000fc400007fe400 */
[----:B------:R-:W-:-:S03]  /*af10*/  IADD3.X R82, R77, R0, R9, P2, !PT ;  /* 0x000000004d527210 */ /* 0x000fc600017fe409 */
        /* <DEDUP_REMOVED lines=17> */
.L_x_5172:
[----:B------:R-:W0:Y:S01]  /*b030*/  LDC.64 R10, c[0x0][0x3d8] ;  /* 0x0000f600ff0a7b82 */ /* 0x000e220000000a00 */
[----:B------:R-:W-:Y:S01]  /*b040*/  SHF.R.S32.HI R3, RZ, 0x1f, R213 ;  /* 0x0000001fff037819 */ /* 0x000fe200000114d5 */
[----:B------:R-:W-:Y:S01]  /*b050*/  ULDC.U8 UR4, c[0x0][0x3f0] ;  /* 0x0000fc0000047ab9 */ /* 0x000fe20000000000 */
[----:B------:R-:W-:Y:S01]  /*b060*/  BSSY B0, `(.L_x_5173) ;  /* 0x000068a000007945 */ /* 0x000fe20003800000 */
[----:B------:R-:W-:-:S04]  /*b070*/  ISETP.NE.AND P0, PT, RZ, UR4, PT ;  /* 0x00000004ff007c0c */ /* 0x000fc8000bf05270 */
        /* <DEDUP_REMOVED lines=35> */
[C---:B------:R-:W-:Y:S01]  /*b2b0*/  VIADD R7, R16.reuse, 0x20 ;  /* 0x0000002010077836 */ /* 0x040fe20000000000 */
[----:B------:R-:W-:Y:S01]  /*b2c0*/  IADD3 R6, R16, 0x10, RZ ;  /* 0x0000001010067810 */ /* 0x000fe20007ffe0ff */
[----:B------:R-:W-:Y:S01]  /*b2d0*/  ULDC UR4, c[0x0][0x3d4] ;  /* 0x0000f50000047ab9 */ /* 0x000fe20000000800 */
[----:B------:R-:W-:Y:S01]  /*b2e0*/  IMAD.X R5, R81, 0x1, R76, P1 ;  /* 0x0000000151057824 */ /* 0x000fe200008e064c */
[----:B------:R-:W-:Y:S01]  /*b2f0*/  LEA R4, P3, R0, UR6, 0x1 ;  /* 0x0000000600047c11 */ /* 0x000fe2000f8608ff */
[C---:B------:R-:W-:Y:S01]  /*b300*/  VIADD R9, R16.reuse, 0x30 ;  /* 0x0000003010097836 */ /* 0x040fe20000000000 */
[----:B------:R-:W-:Y:S01]  /*b310*/  ISETP.GE.AND P1, PT, R7, UR4, PT ;  /* 0x0000000407007c0c */ /* 0x000fe2000bf26270 */
[----:B------:R-:W-:Y:S01]  /*b320*/  VIADD R15, R16, 0x50 ;  /* 0x00000050100f7836 */ /* 0x000fe20000000000 */
[----:B------:R-:W-:Y:S01]  /*b330*/  LEA.HI.X R5, R0, UR7, R5, 0x1, P3 ;  /* 0x0000000700057c11 */ /* 0x000fe200098f0c05 */
[----:B------:R-:W-:Y:S01]  /*b340*/  ULDC.64 UR6, c[0x0][0x3e0] ;  /* 0x0000f80000067ab9 */ /* 0x000fe20000000a00 */
[----:B------:R-:W-:-:S02]  /*b350*/  IADD3 R0, P4, R84, R79, RZ ;  /* 0x0000004f54007210 */ /* 0x000fc40007f9e0ff */
[----:B------:R-:W-:Y:S02]  /*b360*/  CS2R R68, SRZ ;  /* 0x0000000000447805 */ /* 0x000fe4000001ff00 */
[----:B------:R-:W-:Y:S02]  /*b370*/  ISETP.GE.AND P2, PT, R6, UR4, PT ;  /* 0x0000000406007c0c */ /* 0x000fe4000bf46270 */
[----:B------:R-:W-:Y:S02]  /*b380*/  CS2R R64, SRZ ;  /* 0x0000000000407805 */ /* 0x000fe4000001ff00 */
[----:B------:R-:W-:Y:S01]  /*b390*/  LEA R6, P6, R0, UR6, 0x1 ;  /* 0x0000000600067c11 */ /* 0x000fe2000f8c08ff */
[----:B------:R-:W-:Y:S01]  /*b3a0*/  IMAD.X R7, R3, 0x1, R78, P4 ;  /* 0x0000000103077824 */ /* 0x000fe200020e064e */
[----:B------:R-:W-:Y:S02]  /*b3b0*/  IADD3 R14, R16, 0x40, RZ ;  /* 0x00000040100e7810 */ /* 0x000fe40007ffe0ff */
[----:B------:R-:W-:-:S02]  /*b3c0*/  CS2R R58, SRZ ;  /* 0x00000000003a7805 */ /* 0x000fc4000001ff00 */
[----:B------:R-:W-:Y:S02]  /*b3d0*/  ISETP.GE.AND P3, PT, R16, UR4, PT ;  /* 0x0000000410007c0c */ /* 0x000fe4000bf66270 */
[----:B------:R-:W-:Y:S02]  /*b3e0*/  CS2R R52, SRZ ;  /* 0x0000000000347805 */ /* 0x000fe4000001ff00 */
[----:B------:R-:W-:Y:S02]  /*b3f0*/  LEA.HI.X R7, R0, UR7, R7, 0x1, P6 ;  /* 0x0000000700077c11 */ /* 0x000fe4000b0f0c07 */
[----:B------:R-:W-:Y:S02]  /*b400*/  CS2R R50, SRZ ;  /* 0x0000000000327805 */ /* 0x000fe4000001ff00 */
[----:B------:R-:W-:Y:S02]  /*b410*/  ISETP.GE.AND P5, PT, R9, UR4, PT ;  /* 0x0000000409007c0c */ /* 0x000fe4000bfa6270 */
[----:B------:R-:W-:-:S02]  /*b420*/  CS2R R44, SRZ ;  /* 0x00000000002c7805 */ /* 0x000fc4000001ff00 */
[----:B------:R-:W-:Y:S02]  /*b430*/  ISETP.GE.AND P4, PT, R14, UR4, PT ;  /* 0x000000040e007c0c */ /* 0x000fe4000bf86270 */
[----:B------:R-:W-:Y:S02]  /*b440*/  CS2R R66, SRZ ;  /* 0x0000000000427805 */ /* 0x000fe4000001ff00 */
[----:B------:R-:W-:Y:S02]  /*b450*/  ISETP.GE.AND P6, PT, R15, UR4, PT ;  /* 0x000000040f007c0c */ /* 0x000fe4000bfc6270 */
        /* <DEDUP_REMOVED lines=17> */
.L_x_5176:
[----:B------:R-:W-:Y:S05]  /*b570*/  BSYNC B1 ;  /* 0x0000000000017941 */ /* 0x000fea0003800000 */
.L_x_5175:
[----:B------:R-:W-:Y:S01]  /*b580*/  ISETP.GE.AND P1, PT, R231, R8, PT ;  /* 0x00000008e700720c */ /* 0x000fe20003f26270 */
[----:B------:R-:W-:Y:S01]  /*b590*/  BSSY B1, `(.L_x_5177) ;  /* 0x000003d000017945 */ /* 0x000fe20003800000 */
[----:B-1----:R-:W-:Y:S02]  /*b5a0*/  LOP3.LUT R5, R211, 0x18, R22, 0xf8, !PT ;  /* 0x00000018d3057812 */ /* 0x002fe400078ef816 */
        /* <DEDUP_REMOVED lines=14> */
[----:B------:R-:W-:Y:S01]  /*b690*/  VIADD R4, R16, 0x10 ;  /* 0x0000001010047836 */ /* 0x000fe20000000000 */
[----:B------:R-:W-:Y:S01]  /*b6a0*/  IADD3 R73, P2, P3, R74, R73, R83 ;  /* 0x000000494a497210 */ /* 0x000fe20007b5e053 */
[----:B------:R-:W-:Y:S01]  /*b6b0*/  ULDC UR4, c[0x0][0x3d4] ;  /* 0x0000f50000047ab9 */ /* 0x000fe20000000800 */
[----:B------:R-:W-:Y:S01]  /*b6c0*/  IADD3.X R3, R78, R70, R3, P4, P5 ;  /* 0x000000464e037210 */ /* 0x000fe200027ea403 */
[----:B------:R-:W-:Y:S01]  /*b6d0*/  ULDC.64 UR6, c[0x0][0x3c8] ;  /* 0x0000f20000067ab9 */ /* 0x000fe20000000a00 */
[----:B------:R-:W-:Y:S01]  /*b6e0*/  IADD3.X R0, R76, R71, R81, P2, P3 ;  /* 0x000000474c007210 */ /* 0x000fe200017e6451 */
[----:B------:R-:W-:Y:S01]  /*b6f0*/  ULDC.64 UR8, c[0x0][0x3e0] ;  /* 0x0000f80000087ab9 */ /* 0x000fe20000000a00 */
[C---:B------:R-:W-:Y:S01]  /*b700*/  ISETP.GE.AND P5, PT, R16.reuse, UR4, PT ;  /* 0x0000000410007c0c */ /* 0x040fe2000bfa6270 */
[C---:B------:R-:W-:Y:S01]  /*b710*/  VIADD R7, R16.reuse, 0x30 ;  /* 0x0000003010077836 */ /* 0x040fe20000000000 */
[----:B------:R-:W-:-:S02]  /*b720*/  IADD3 R5, R16, 0x20, RZ ;  /* 0x0000002010057810 */ /* 0x000fc40007ffe0ff */
[----:B------:R-:W-:Y:S02]  /*b730*/  CS2R R40, SRZ ;  /* 0x0000000000287805 */ /* 0x000fe4000001ff00 */
[----:B------:R-:W-:Y:S02]  /*b740*/  ISETP.GE.AND P2, PT, R4, UR4, PT ;  /* 0x0000000404007c0c */ /* 0x000fe4000bf46270 */
[----:B------:R-:W-:Y:S02]  /*b750*/  CS2R R42, SRZ ;  /* 0x00000000002a7805 */ /* 0x000fe4000001ff00 */
[----:B------:R-:W-:Y:S01]  /*b760*/  LEA R4, P3, R73, UR6, 0x1 ;  /* 0x0000000649047c11 */ /* 0x000fe2000f8608ff */
[----:B------:R-:W-:Y:S01]  /*b770*/  VIADD R8, R16, 0x40 ;  /* 0x0000004010087836 */ /* 0x000fe20000000000 */
[----:B------:R-:W-:Y:S02]  /*b780*/  LEA R6, P6, R72, UR8, 0x1 ;  /* 0x0000000848067c11 */ /* 0x000fe4000f8c08ff */
[----:B------:R-:W-:-:S02]  /*b790*/  ISETP.GE.AND P4, PT, R5, UR4, PT ;  /* 0x0000000405007c0c */ /* 0x000fc4000bf86270 */
[----:B------:R-:W-:Y:S01]  /*b7a0*/  LEA.HI.X R5, R73, UR7, R0, 0x1, P3 ;  /* 0x0000000749057c11 */ /* 0x000fe200098f0c00 */
[----:B------:R-:W-:Y:S01]  /*b7b0*/  VIADD R0, R16, 0x50 ;  /* 0x0000005010007836 */ /* 0x000fe20000000000 */
[----:B------:R-:W-:Y:S02]  /*b7c0*/  ISETP.GE.AND P3, PT, R7, UR4, PT ;  /* 0x0000000407007c0c */ /* 0x000fe4000bf66270 */
[----:B------:R-:W-:Y:S01]  /*b7d0*/  LEA.HI.X R7, R72, UR9, R3, 0x1, P6 ;  /* 0x0000000948077c11 */ /* 0x000fe2000b0f0c03 */
        /* <DEDUP_REMOVED lines=24> */
.L_x_5178:
[----:B------:R-:W-:Y:S05]  /*b960*/  BSYNC B1 ;  /* 0x0000000000017941 */ /* 0x000fea0003800000 */
.L_x_5177:
[----:B------:R-:W-:Y:S01]  /*b970*/  LOP3.LUT P2, RZ, R221, 0x4, RZ, 0xc0, !PT ;  /* 0x00000004ddff7812 */ /* 0x000fe2000784c0ff */
[----:B-----5:R-:W-:Y:S01]  /*b980*/  IMAD.MOV.U32 R3, RZ, RZ, R45 ;  /* 0x000000ffff037224 */ /* 0x020fe200078e002d */
[----:B------:R-:W-:Y:S01]  /*b990*/  IADD3 R57, R217, R14, RZ ;  /* 0x0000000ed9397210 */ /* 0x000fe20007ffe0ff */
[----:B-1----:R-:W-:Y:S01]  /*b9a0*/  IMAD.MOV.U32 R4, RZ, RZ, R50 ;  /* 0x000000ffff047224 */ /* 0x002fe200078e0032 */
[----:B------:R-:W-:Y:S01]  /*b9b0*/  MOV R0, R44 ;  /* 0x0000002c00007202 */ /* 0x000fe20000000f00 */
[----:B------:R-:W-:Y:S01]  /*b9c0*/  IMAD.MOV.U32 R6, RZ, RZ, R56 ;  /* 0x000000ffff067224 */ /* 0x000fe200078e0038 */
[----:B------:R-:W-:Y:S01]  /*b9d0*/  MOV R14, R144 ;  /* 0x00000090000e7202 */ /* 0x000fe20000000f00 */
[----:B------:R-:W-:Y:S01]  /*b9e0*/  IMAD R57, R57, 0x2, R18 ;  /* 0x0000000239397824 */ /* 0x000fe200078e0212 */
[----:B------:R-:W-:Y:S01]  /*b9f0*/  PRMT R72, R0, 0x5410, R3 ;  /* 0x0000541000487816 */ /* 0x000fe20000000003 */
[----:B------:R-:W-:Y:S01]  /*ba00*/  IMAD.MOV.U32 R3, RZ, RZ, R52 ;  /* 0x000000ffff037224 */ /* 0x000fe200078e0034 */
[----:B------:R-:W-:Y:S01]  /*ba10*/  PRMT R74, R4, 0x7610, R74 ;  /* 0x00007610044a7816 */ /* 0x000fe2000000004a */
[C---:B------:R-:W-:Y:S01]  /*ba20*/  VIADD R5, R57.reuse, 0x15400 ;  /* 0x0001540039057836 */ /* 0x040fe20000000000 */
[----:B------:R-:W-:Y:S01]  /*ba30*/  MOV R0, R51 ;  /* 0x0000003300007202 */ /* 0x000fe20000000f00 */
[----:B------:R-:W-:Y:S01]  /*ba40*/  IMAD.MOV.U32 R4, RZ, RZ, R53 ;  /* 0x000000ffff047224 */ /* 0x000fe200078e0035 */
[----:B------:R-:W-:Y:S01]  /*ba50*/  ULDC.64 UR4, c[0x0][0x3c8] ;  /* 0x0000f20000047ab9 */ /* 0x000fe20000000a00 */
        /* <DEDUP_REMOVED lines=20> */
[----:B------:R-:W-:Y:S01]  /*bba0*/  MOV R3, R69 ;  /* 0x0000004500037202 */ /* 0x000fe20000000f00 */
[----:B------:R-:W-:Y:S01]  /*bbb0*/  IMAD.MOV.U32 R71, RZ, RZ, R61 ;  /* 0x000000ffff477224 */ /* 0x000fe200078e003d */
[----:B------:R-:W-:Y:S01]  /*bbc0*/  PRMT R73, R4, 0x5410, R70 ;  /* 0x0000541004497816 */ /* 0x000fe20000000046 */
[----:B------:R-:W-:Y:S01]  /*bbd0*/  IMAD.MOV.U32 R70, RZ, RZ, R54 ;  /* 0x000000ffff467224 */ /* 0x000fe200078e0036 */
[----:B------:R-:W-:Y:S01]  /*bbe0*/  PRMT R84, R3, 0x7610, R84 ;  /* 0x0000761003547816 */ /* 0x000fe20000000054 */
[----:B------:R-:W1:Y:S01]  /*bbf0*/  @P2 LDC R0, c[0x0][0x42c] ;  /* 0x00010b00ff002b82 */ /* 0x000e620000000800 */
[----:B------:R-:W-:Y:S01]  /*bc00*/  IMAD.MOV.U32 R3, RZ, RZ, R48 ;  /* 0x000000ffff037224 */ /* 0x000fe200078e0030 */
[----:B------:R-:W-:Y:S01]  /*bc10*/  MOV R4, R49 ;  /* 0x0000003100047202 */ /* 0x000fe20000000f00 */
[----:B------:R-:W-:Y:S01]  /*bc20*/  IMAD.MOV.U32 R78, RZ, RZ, R25 ;  /* 0x000000ffff4e7224 */ /* 0x000fe200078e0019 */
[----:B------:R-:W-:Y:S01]  /*bc30*/  PRMT R77, R70, 0x7610, R77 ;  /* 0x00007610464d7816 */ /* 0x000fe2000000004d */
[----:B------:R-:W-:Y:S01]  /*bc40*/  IMAD.MOV.U32 R70, RZ, RZ, R60 ;  /* 0x000000ffff467224 */ /* 0x000fe200078e003c */
[----:B------:R-:W-:Y:S01]  /*bc50*/  PRMT R75, R3, 0x5410, R4 ;  /* 0x00005410034b7816 */ /* 0x000fe20000000004 */
[----:B------:R-:W-:-:S02]  /*bc60*/  IMAD R3, R213, 0x80, R204 ;  /* 0x00000080d5037824 */ /* 0x000fc400078e02cc */
[----:B------:R-:W-:Y:S01]  /*bc70*/  IMAD.MOV.U32 R4, RZ, RZ, R55 ;  /* 0x000000ffff047224 */ /* 0x000fe200078e0037 */
[----:B------:R-:W-:Y:S01]  /*bc80*/  PRMT R81, R70, 0x5410, R71 ;  /* 0x0000541046517816 */ /* 0x000fe20000000047 */
[----:B------:R-:W-:Y:S01]  /*bc90*/  IMAD.MOV.U32 R70, RZ, RZ, R66 ;  /* 0x000000ffff467224 */ /* 0x000fe200078e0042 */
[----:B------:R-:W-:Y:S01]  /*bca0*/  LEA R3, R234, R3, 0x6 ;  /* 0x00000003ea037211 */ /* 0x000fe200078e30ff */
[----:B------:R-:W-:Y:S01]  /*bcb0*/  IMAD.MOV.U32 R71, RZ, RZ, R67 ;  /* 0x000000ffff477224 */ /* 0x000fe200078e0043 */
[----:B------:R-:W-:Y:S01]  /*bcc0*/  PRMT R79, R79, 0x5410, R4 ;  /* 0x000054104f4f7816 */ /* 0x000fe20000000004 */
[----:B------:R-:W-:Y:S01]  /*bcd0*/  IMAD.MOV.U32 R4, RZ, RZ, R62 ;  /* 0x000000ffff047224 */ /* 0x000fe200078e003e */
[----:B------:R-:W-:Y:S02]  /*bce0*/  PRMT R87, R70, 0x7610, R87 ;  /* 0x0000761046577816 */ /* 0x000fe40000000057 */
[----:B------:R-:W-:Y:S01]  /*bcf0*/  PRMT R84, R84, 0x5410, R71 ;  /* 0x0000541054547816 */ /* 0x000fe20000000047 */
[----:B------:R-:W-:Y:S01]  /*bd00*/  IMAD.MOV.U32 R71, RZ, RZ, R24 ;  /* 0x000000ffff477224 */ /* 0x000fe200078e0018 */
[----:B------:R-:W-:-:S02]  /*bd10*/  PRMT R83, R83, 0x5410, R4 ;  /* 0x0000541053537816 */ /* 0x000fc40000000004 */
[----:B------:R-:W-:Y:S01]  /*bd20*/  MOV R4, R63 ;  /* 0x0000003f00047202 */ /* 0x000fe20000000f00 */
[----:B-1----:R-:W-:Y:S01]  /*bd30*/  @P2 IMAD.HI.U32 R0, R3, R0, RZ ;  /* 0x0000000003002227 */ /* 0x002fe200078e00ff */
[----:B------:R-:W-:Y:S02]  /*bd40*/  PRMT R71, R71, 0x5410, R78 ;  /* 0x0000541047477816 */ /* 0x000fe4000000004e */
[----:B------:R-:W-:Y:S02]  /*bd50*/  PRMT R82, R82, 0x5410, R4 ;  /* 0x0000541052527816 */ /* 0x000fe40000000004 */
[----:B0-----:R-:W-:Y:S01]  /*bd60*/  @P2 SHF.R.U32.HI R3, RZ, R5, R0 ;  /* 0x00000005ff032219 */ /* 0x001fe20000011600 */
[----:B------:R-:W-:Y:S01]  /*bd70*/  IMAD.MOV.U32 R0, RZ, RZ, R20 ;  /* 0x000000ffff007224 */ /* 0x000fe200078e0014 */
[----:B------:R-:W-:Y:S02]  /*bd80*/  MOV R4, R21 ;  /* 0x0000001500047202 */ /* 0x000fe40000000f00 */
[----:B------:R-:W-:Y:S01]  /*bd90*/  SHF.R.S32.HI R5, RZ, 0x1f, R3 ;  /* 0x0000001fff057819 */ /* 0x000fe20000011403 */
[----:B------:R-:W-:Y:S01]  /*bda0*/  IMAD.WIDE.U32 R6, R3, R10, R6 ;  /* 0x0000000a03067225 */ /* 0x000fe200078e0006 */
[----:B------:R-:W-:-:S03]  /*bdb0*/  PRMT R70, R4, 0x5410, R0 ;  /* 0x0000541004467816 */ /* 0x000fc60000000000 */
[C---:B------:R-:W-:Y:S02]  /*bdc0*/  IMAD R0, R5.reuse, R10, RZ ;  /* 0x0000000a05007224 */ /* 0x040fe400078e02ff */
[-C--:B------:R-:W-:Y:S02]  /*bdd0*/  IMAD R4, R5, R12.reuse, RZ ;  /* 0x0000000c05047224 */ /* 0x080fe400078e02ff */
[----:B------:R-:W-:-:S04]  /*bde0*/  IMAD.WIDE.U32 R14, R3, R12, R14 ;  /* 0x0000000c030e7225 */ /* 0x000fc800078e000e */
[C---:B------:R-:W-:Y:S01]  /*bdf0*/  IMAD R5, R3.reuse, R11, R0 ;  /* 0x0000000b03057224 */ /* 0x040fe200078e0200 */
[----:B------:R-:W-:Y:S01]  /*be00*/  LEA R0, P3, R14, UR6, 0x1 ;  /* 0x000000060e007c11 */ /* 0x000fe2000f8608ff */
[----:B------:R-:W-:Y:S01]  /*be10*/  IMAD R3, R3, R13, R4 ;  /* 0x0000000d03037224 */ /* 0x000fe200078e0204 */
[C---:B------:R-:W-:Y:S01]  /*be20*/  LEA R4, P2, R6.reuse, UR4, 0x1 ;  /* 0x0000000406047c11 */ /* 0x040fe2000f8408ff */
[----:B------:R-:W-:Y:S01]  /*be30*/  IMAD.IADD R5, R7, 0x1, R5 ;  /* 0x0000000107057824 */ /* 0x000fe200078e0205 */
[----:B------:R-:W-:Y:S01]  /*be40*/  UMOV UR4, 0xffffffff ;  /* 0xffffffff00047882 */ /* 0x000fe20000000000 */
[----:B------:R-:W-:Y:S01]  /*be50*/  IMAD.IADD R3, R15, 0x1, R3 ;  /* 0x000000010f037824 */ /* 0x000fe200078e0203 */
[----:B------:R-:W-:Y:S01]  /*be60*/  MOV R11, R31 ;  /* 0x0000001f000b7202 */ /* 0x000fe20000000f00 */
[----:B------:R-:W-:Y:S01]  /*be70*/  IMAD.MOV.U32 R10, RZ, RZ, R30 ;  /* 0x000000ffff0a7224 */ /* 0x000fe200078e001e */
[----:B------:R-:W-:Y:S02]  /*be80*/  LEA.HI.X R5, R6, UR5, R5, 0x1, P2 ;  /* 0x0000000506057c11 */ /* 0x000fe400090f0c05 */
[----:B------:R-:W-:-:S02]  /*be90*/  LEA.HI.X R3, R14, UR7, R3, 0x1, P3 ;  /* 0x000000070e037c11 */ /* 0x000fc400098f0c03 */
[----:B------:R-:W-:Y:S02]  /*bea0*/  PRMT R10, R10, 0x5410, R11 ;  /* 0x000054100a0a7816 */ /* 0x000fe4000000000b */
[----:B------:R-:W-:Y:S01]  /*beb0*/  LEA.HI R6, R230, R230, RZ, 0x1 ;  /* 0x000000e6e6067211 */ /* 0x000fe200078f08ff */
[----:B------:R-:W-:Y:S06]  /*bec0*/  BRA.DIV UR4, `(.L_x_5179) ;  /* 0x000001ee04807947 */ /* 0x000fec000b800000 */
.L_x_5405:
[----:B------:R-:W-:-:S03]  /*bed0*/  UMOV UR4, 0xffffffff ;  /* 0xffffffff00047882 */ /* 0x000fc60000000000 */
[----:B------:R-:W-:Y:S05]  /*bee0*/  BRA.DIV UR4, `(.L_x_5180) ;  /* 0x000001ee04a07947 */ /* 0x000fea000b800000 */
.L_x_5408:
[----:B------:R-:W-:-:S03]  /*bef0*/  UMOV UR4, 0xffffffff ;  /* 0xffffffff00047882 */ /* 0x000fc60000000000 */
[----:B------:R-:W-:Y:S05]  /*bf00*/  BRA.DIV UR4, `(.L_x_5181) ;  /* 0x000001ee04c07947 */ /* 0x000fea000b800000 */
.L_x_5411:
[----:B------:R-:W-:-:S03]  /*bf10*/  UMOV UR4, 0xffffffff ;  /* 0xffffffff00047882 */ /* 0x000fc60000000000 */
[----:B------:R-:W-:Y:S05]  /*bf20*/  BRA.DIV UR4, `(.L_x_5182) ;  /* 0x000001ee04e07947 */ /* 0x000fea000b800000 */
.L_x_5414:
[----:B------:R-:W-:-:S03]  /*bf30*/  UMOV UR4, 0xffffffff ;  /* 0xffffffff00047882 */ /* 0x000fc60000000000 */
[----:B------:R-:W-:Y:S05]  /*bf40*/  BRA.DIV UR4, `(.L_x_5183) ;  /* 0x000001f204007947 */ /* 0x000fea000b800000 */
.L_x_5417:
[----:B------:R-:W-:Y:S01]  /*bf50*/  UMOV UR4, 0xffffffff ;  /* 0xffffffff00047882 */ /* 0x000fe20000000000 */
[----:B------:R-:W-:Y:S02]  /*bf60*/  LOP3.LUT R5, R6, 0xfffffffe, RZ, 0xc0, !PT ;  /* 0xfffffffe06057812 */ /* 0x000fe400078ec0ff */
[----:B------:R-:W-:Y:S05]  /*bf70*/  BRA.DIV UR4, `(.L_x_5184) ;  /* 0x000001f2041c7947 */ /* 0x000fea000b800000 */
.L_x_5420:
[----:B------:R-:W-:Y:S01]  /*bf80*/  UMOV UR4, 0xffffffff ;  /* 0xffffffff00047882 */ /* 0x000fe20000000000 */
[----:B------:R-:W-:Y:S02]  /*bf90*/  IMAD.IADD R5, R230, 0x1, -R5 ;  /* 0x00000001e6057824 */ /* 0x000fe400078e0a05 */
[----:B------:R-:W-:Y:S05]  /*bfa0*/  BRA.DIV UR4, `(.L_x_5185) ;  /* 0x000001f204387947 */ /* 0x000fea000b800000 */
.L_x_5423:
[----:B------:R-:W-:Y:S01]  /*bfb0*/  UMOV UR4, 0xffffffff ;  /* 0xffffffff00047882 */ /* 0x000fe20000000000 */
[----:B------:R-:W-:Y:S02]  /*bfc0*/  SHF.L.U32 R5, R5, 0x1f, RZ ;  /* 0x0000001f05057819 */ /* 0x000fe400000006ff */
[----:B------:R-:W-:Y:S05]  /*bfd0*/  BRA.DIV UR4, `(.L_x_5186) ;  /* 0x000001f204547947 */ /* 0x000fea000b800000 */
.L_x_5426:
[----:B------:R-:W0:Y:S01]  /*bfe0*/  SYNCS.PHASECHK.TRANS64.TRYWAIT P2, [R18+URZ+0x36800], R5 ;  /* 0x03680005120075a7 */ /* 0x000e22000804017f */
[----:B------:R-:W-:Y:S01]  /*bff0*/  IMAD.MOV.U32 R3, RZ, RZ, R33 ;  /* 0x000000ffff037224 */ /* 0x000fe200078e0021 */
[----:B------:R-:W-:Y:S01]  /*c000*/  MOV R0, R32 ;  /* 0x0000002000007202 */ /* 0x000fe20000000f00 */
[----:B------:R-:W-:Y:S01]  /*c010*/  IMAD.MOV.U32 R4, RZ, RZ, R36 ;  /* 0x000000ffff047224 */ /* 0x000fe200078e0024 */
[----:B------:R-:W-:Y:S01]  /*c020*/  BSSY B1, `(.L_x_5187) ;  /* 0x000001a000017945 */ /* 0x000fe20003800000 */
        /* <DEDUP_REMOVED lines=13> */
[----:B------:R-:W-:Y:S02]  /*c100*/  IMAD.MOV.U32 R6, RZ, RZ, R28 ;  /* 0x000000ffff067224 */ /* 0x000fe400078e001c */
        /* <DEDUP_REMOVED lines=11> */
.L_x_5427:
[----:B------:R-:W-:Y:S05]  /*c1c0*/  BSYNC B1 ;  /* 0x0000000000017941 */ /* 0x000fea0003800000 */
.L_x_5187:
[----:B------:R-:W-:Y:S01]  /*c1d0*/  BSSY B1, `(.L_x_5189) ;  /* 0x000011c000017945 */ /* 0x000fe20003800000 */
[----:B------:R-:W-:Y:S02]  /*c1e0*/  PRMT R78, R78, 0x5410, R4 ;  /* 0x000054104e4e7816 */ /* 0x000fe40000000004 */
[----:B------:R-:W-:Y:S01]  /*c1f0*/  PRMT R79, R6, 0x7610, R79 ;  /* 0x00007610064f7816 */ /* 0x000fe2000000004f */
[----:B------:R-:W-:Y:S06]  /*c200*/  @P0 BRA `(.L_x_5190) ;  /* 0x0000001000600947 */ /* 0x000fec0003800000 */
        /* <DEDUP_REMOVED lines=56> */
.L_x_5192:
[----:B------:R-:W-:Y:S05]  /*c590*/  BSYNC B2 ;  /* 0x0000000000027941 */ /* 0x000fea0003800000 */
.L_x_5191:
[----:B------:R-:W-:Y:S04]  /*c5a0*/  BSSY B2, `(.L_x_5193) ;  /* 0x000002c000027945 */ /* 0x000fe80003800000 */
[----:B------:R-:W-:Y:S05]  /*c5b0*/  @P2 BRA `(.L_x_5194) ;  /* 0x0000000000a82947 */ /* 0x000fea0003800000 */
[----:B0-----:R-:W0:Y:S01]  /*c5c0*/  LDS.128 R4, [R56] ;  /* 0x0000000038047984 */ /* 0x001e220000000c00 */
[----:B------:R-:W-:Y:S01]  /*c5d0*/  SHF.R.U32.HI R68, RZ, 0x10, R63 ;  /* 0x00000010ff447819 */ /* 0x000fe2000001163f */
[--C-:B------:R-:W-:Y:S01]  /*c5e0*/  HADD2.F32 R66, -RZ, R83.reuse.H0_H0 ;  /* 0x20000053ff427230 */ /* 0x100fe20000004100 */
[--C-:B------:R-:W-:Y:S01]  /*c5f0*/  SHF.R.U32.HI R67, RZ, 0x10, R65.reuse ;  /* 0x00000010ff437819 */ /* 0x100fe20000011641 */
        /* <DEDUP_REMOVED lines=38> */
.L_x_5194:
[----:B------:R-:W-:Y:S05]  /*c860*/  BSYNC B2 ;  /* 0x0000000000027941 */ /* 0x000fea0003800000 */
.L_x_5193:
[----:B------:R-:W-:Y:S04]  /*c870*/  BSSY B2, `(.L_x_5195) ;  /* 0x000002c000027945 */ /* 0x000fe80003800000 */
[----:B------:R-:W-:Y:S05]  /*c880*/  @P3 BRA `(.L_x_5196) ;  /* 0x0000000000a83947 */ /* 0x000fea0003800000 */
[----:B01----:R-:W0:Y:S01]  /*c890*/  LDS.128 R4, [R57+0x19400] ;  /* 0x0194000039047984 */ /* 0x003e220000000c00 */
        /* <DEDUP_REMOVED lines=41> */
.L_x_5196:
[----:B------:R-:W-:Y:S05]  /*cb30*/  BSYNC B2 ;  /* 0x0000000000027941 */ /* 0x000fea0003800000 */
.L_x_5195:
[----:B------:R-:W-:Y:S04]  /*cb40*/  BSSY B2, `(.L_x_5197) ;  /* 0x000002c000027945 */ /* 0x000fe80003800000 */
[----:B------:R-:W-:Y:S05]  /*cb50*/  @P4 BRA `(.L_x_5198) ;  /* 0x0000000000a84947 */ /* 0x000fea0003800000 */
[----:B012---:R-:W0:Y:S01]  /*cb60*/  LDS.128 R4, [R56+0x4000] ;  /* 0x0040000038047984 */ /* 0x007e220000000c00 */
        /* <DEDUP_REMOVED lines=22> */
[----:B------:R-:W-:Y:S02]  /*ccd0*/  HADD2.F32 R55, -RZ, R79.H1_H1 ;  /* 0x3000004fff377230 */ /* 0x000fe40000004100 */
        /* <DEDUP_REMOVED lines=18> */
.L_x_5198:
[----:B------:R-:W-:Y:S05]  /*ce00*/  BSYNC B2 ;  /* 0x0000000000027941 */ /* 0x000fea0003800000 */
.L_x_5197:
[----:B------:R-:W-:Y:S04]  /*ce10*/  BSSY B2, `(.L_x_5199) ;  /* 0x000002c000027945 */ /* 0x000fe80003800000 */
[----:B------:R-:W-:Y:S05]  /*ce20*/  @P5 BRA `(.L_x_5200) ;  /* 0x0000000000a85947 */ /* 0x000fea0003800000 */
[----:B0123--:R-:W0:Y:S01]  /*ce30*/  LDS.128 R4, [R57+0x1d400] ;  /* 0x01d4000039047984 */ /* 0x00fe220000000c00 */
        /* <DEDUP_REMOVED lines=41> */
.L_x_5200:
[----:B------:R-:W-:Y:S05]  /*d0d0*/  BSYNC B2 ;  /* 0x0000000000027941 */ /* 0x000fea0003800000 */
.L_x_5199:
        /* <DEDUP_REMOVED lines=43> */
.L_x_5190:
[----:B------:R-:W-:Y:S05]  /*d390*/  BSYNC B1 ;  /* 0x0000000000017941 */ /* 0x000fea0003800000 */
.L_x_5189:
        /* <DEDUP_REMOVED lines=57> */
.L_x_5203:
[----:B------:R-:W-:Y:S05]  /*d730*/  BSYNC B1 ;  /* 0x0000000000017941 */ /* 0x000fea0003800000 */
.L_x_5202:
[----:B------:R-:W-:Y:S04]  /*d740*/  BSSY B1, `(.L_x_5204) ;  /* 0x000002c000017945 */ /* 0x000fe80003800000 */
[----:B------:R-:W-:Y:S05]  /*d750*/  @P1 BRA `(.L_x_5205) ;  /* 0x0000000000a81947 */ /* 0x000fea0003800000 */
[----:B0-----:R-:W0:Y:S01]  /*d760*/  LDS.128 R4, [R56+0x2000] ;  /* 0x0020000038047984 */ /* 0x001e220000000c00 */
        /* <DEDUP_REMOVED lines=41> */
.L_x_5205:
[----:B------:R-:W-:Y:S05]  /*da00*/  BSYNC B1 ;  /* 0x0000000000017941 */ /* 0x000fea0003800000 */
.L_x_5204:
[----:B------:R-:W-:Y:S04]  /*da10*/  BSSY B1, `(.L_x_5206) ;  /* 0x000002c000017945 */ /* 0x000fe80003800000 */
[----:B------:R-:W-:Y:S05]  /*da20*/  @P2 BRA `(.L_x_5207) ;  /* 0x0000000000a82947 */ /* 0x000fea0003800000 */
[----:B01----:R-:W0:Y:S01]  /*da30*/  LDS.128 R4, [R57+0x1b400] ;  /* 0x01b4000039047984 */ /* 0x003e220000000c00 */
[----:B------:R-:W-:Y:S01]  /*da40*/  SHF.R.U32.HI R14, RZ, 0x10, R33 ;  /* 0x00000010ff0e7819 */ /* 0x000fe20000011621 */
[----:B------:R-:W-:Y:S01]  /*da50*/  HADD2.F32 R36, -RZ, R13.H0_H0 ;  /* 0x2000000dff247230 */ /* 0x000fe20000004100 */
[----:B------:R-:W-:Y:S02]  /*da60*/  SHF.R.U32.HI R37, RZ, 0x10, R35 ;  /* 0x00000010ff257819 */ /* 0x000fe40000011623 */
[----:B------:R-:W-:Y:S02]  /*da70*/  SHF.R.U64 R43, R32, 0x10, R33 ;  /* 0x00000010202b7819 */ /* 0x000fe40000001221 */
        /* <DEDUP_REMOVED lines=19> */
[----:B------:R-:W-:Y:S02]  /*dbb0*/  HADD2.F32 R5, -RZ, R5.H1_H1 ;  /* 0x30000005ff057230 */ /* 0x000fe40000004100 */
        /* <DEDUP_REMOVED lines=17> */
.L_x_5207:
[----:B------:R-:W-:Y:S05]  /*dcd0*/  BSYNC B1 ;  /* 0x0000000000017941 */ /* 0x000fea0003800000 */
.L_x_5206:
[----:B------:R-:W-:Y:S04]  /*dce0*/  BSSY B1, `(.L_x_5208) ;  /* 0x000002c000017945 */ /* 0x000fe80003800000 */
[----:B------:R-:W-:Y:S05]  /*dcf0*/  @P3 BRA `(.L_x_5209) ;  /* 0x0000000000a83947 */ /* 0x000fea0003800000 */
[----:B012---:R-:W0:Y:S01]  /*dd00*/  LDS.128 R4, [R56+0x6000] ;  /* 0x0060000038047984 */ /* 0x007e220000000c00 */
[--C-:B------:R-:W-:Y:S01]  /*dd10*/  SHF.R.U64 R37, R30, 0x10, R31.reuse ;  /* 0x000000101e257819 */ /* 0x100fe2000000121f */
[----:B------:R-:W-:Y:S01]  /*dd20*/  HADD2.F32 R30, -RZ, R11.H0_H0 ;  /* 0x2000000bff1e7230 */ /* 0x000fe20000004100 */
[----:B------:R-:W-:Y:S02]  /*dd30*/  SHF.R.U32.HI R12, RZ, 0x10, R31 ;  /* 0x00000010ff0c7819 */ /* 0x000fe4000001161f */
[--C-:B------:R-:W-:Y:S02]  /*dd40*/  SHF.R.U32.HI R31, RZ, 0x10, R29.reuse ;  /* 0x00000010ff1f7819 */ /* 0x100fe4000001161d */
        /* <DEDUP_REMOVED lines=37> */
.L_x_5209:
[----:B------:R-:W-:Y:S05]  /*dfa0*/  BSYNC B1 ;  /* 0x0000000000017941 */ /* 0x000fea0003800000 */
.L_x_5208:
[----:B------:R-:W-:Y:S04]  /*dfb0*/  BSSY B1, `(.L_x_5210) ;  /* 0x000002c000017945 */ /* 0x000fe80003800000 */
[----:B------:R-:W-:Y:S05]  /*dfc0*/  @P4 BRA `(.L_x_5211) ;  /* 0x0000000000a84947 */ /* 0x000fea0003800000 */
[----:B0123--:R-:W0:Y:S01]  /*dfd0*/  LDS.128 R4, [R57+0x1f400] ;  /* 0x01f4000039047984 */ /* 0x00fe220000000c00 */
[--C-:B------:R-:W-:Y:S01]  /*dfe0*/  SHF.R.U64 R31, R24, 0x10, R25.reuse ;  /* 0x00000010181f7819 */ /* 0x100fe20000001219 */
[----:B------:R-:W-:Y:S01]  /*dff0*/  HADD2.F32 R14, -RZ, R71.H0_H0 ;  /* 0x20000047ff0e7230 */ /* 0x000fe20000004100 */
[----:B------:R-:W-:Y:S01]  /*e000*/  SHF.R.U32.HI R15, RZ, 0x10, R25 ;  /* 0x00000010ff0f7819 */ /* 0x000fe20000011619 */
[----:B------:R-:W-:Y:S01]  /*e010*/  HADD2.F32 R24, -RZ, R3.H0_H0 ;  /* 0x20000003ff187230 */ /* 0x000fe20000004100 */
[--C-:B------:R-:W-:Y:S01]  /*e020*/  SHF.R.U32.HI R25, RZ, 0x10, R27.reuse ;  /* 0x00000010ff197819 */ /* 0x100fe2000001161b */
[----:B------:R-:W-:Y:S01]  /*e030*/  HADD2.F32 R71, -RZ, R71.H1_H1 ;  /* 0x30000047ff477230 */ /* 0x000fe20000004100 */
        /* <DEDUP_REMOVED lines=19> */
[C---:B------:R-:W-:Y:S01]  /*e170*/  FFMA.FTZ R26, R7.reuse, R14, -R26 ;  /* 0x0000000e071a7223 */ /* 0x040fe2000001081a */
[----:B------:R-:W-:Y:S02]  /*e180*/  HADD2.F32 R4, -RZ, R29.H0_H0 ;  /* 0x2000001dff047230 */ /* 0x000fe40000004100 */
[----:B------:R-:W-:Y:S01]  /*e190*/  FFMA.FTZ R13, R7, R24, R28 ;  /* 0x00000018070d7223 */ /* 0x000fe2000001001c */
[----:B------:R-:W-:Y:S02]  /*e1a0*/  HADD2.F32 R3, -RZ, R31.H0_H0 ;  /* 0x2000001fff037230 */ /* 0x000fe40000004100 */
[-C--:B------:R-:W-:Y:S01]  /*e1b0*/  FMUL.FTZ R15, R11, R12.reuse ;  /* 0x0000000c0b0f7220 */ /* 0x080fe20000410000 */
[C---:B------:R-:W-:Y:S01]  /*e1c0*/  FFMA.FTZ R12, R10.reuse, R12, R25 ;  /* 0x0000000c0a0c7223 */ /* 0x040fe20000010019 */
[C---:B------:R-:W-:Y:S01]  /*e1d0*/  FMUL.FTZ R7, R5.reuse, R4 ;  /* 0x0000000405077220 */ /* 0x040fe20000410000 */
[----:B------:R-:W-:Y:S01]  /*e1e0*/  FMUL.FTZ R11, R5, R3 ;  /* 0x00000003050b7220 */ /* 0x000fe20000410000 */
[----:B------:R-:W-:-:S02]  /*e1f0*/  FFMA.FTZ R15, R10, R71, -R15 ;  /* 0x000000470a0f7223 */ /* 0x000fc4000001080f */
[----:B------:R-:W-:Y:S01]  /*e200*/  FFMA.FTZ R5, R6, R3, -R7 ;  /* 0x0000000306057223 */ /* 0x000fe20000010807 */
[----:B------:R-:W-:Y:S01]  /*e210*/  F2FP.F16.F32.PACK_AB R7, R30, R27 ;  /* 0x0000001b1e07723e */ /* 0x000fe200000000ff */
[----:B------:R-:W-:Y:S01]  /*e220*/  FFMA.FTZ R10, R6, R4, R11 ;  /* 0x00000004060a7223 */ /* 0x000fe2000001000b */
[----:B------:R-:W-:Y:S02]  /*e230*/  F2FP.F16.F32.PACK_AB R4, R13, R26 ;  /* 0x0000001a0d04723e */ /* 0x000fe400000000ff */
[----:B------:R-:W-:Y:S02]  /*e240*/  F2FP.F16.F32.PACK_AB R6, R12, R15 ;  /* 0x0000000f0c06723e */ /* 0x000fe400000000ff */
[----:B------:R-:W-:-:S05]  /*e250*/  F2FP.F16.F32.PACK_AB R5, R10, R5 ;  /* 0x000000050a05723e */ /* 0x000fca00000000ff */
[----:B------:R4:W-:Y:S02]  /*e260*/  STS.128 [R57+0x1f400], R4 ;  /* 0x01f4000439007388 */ /* 0x0009e40000000c00 */
.L_x_5211:
[----:B------:R-:W-:Y:S05]  /*e270*/  BSYNC B1 ;  /* 0x0000000000017941 */ /* 0x000fea0003800000 */
.L_x_5210:
[----:B------:R-:W-:Y:S05]  /*e280*/  @P5 BRA `(.L_x_5201) ;  /* 0x00000034009c5947 */ /* 0x000fea0003800000 */
[----:B01234-:R-:W0:Y:S01]  /*e290*/  LDS.128 R4, [R56+0xa000] ;  /* 0x00a0000038047984 */ /* 0x01fe220000000c00 */
        /* <DEDUP_REMOVED lines=18> */
[C---:B------:R-:W-:Y:S01]  /*e3c0*/  FMUL.FTZ R10, R4.reuse, R13 ;  /* 0x0000000d040a7220 */ /* 0x040fe20000410000 */
        /* <DEDUP_REMOVED lines=8> */
[----:B------:R-:W-:Y:S02]  /*e450*/  HADD2.F32 R0, -RZ, R24.H0_H0 ;  /* 0x20000018ff007230 */ /* 0x000fe40000004100 */
[CC--:B------:R-:W-:Y:S01]  /*e460*/  FMUL.FTZ R12, R8.reuse, R9.reuse ;  /* 0x00000009080c7220 */ /* 0x0c0fe20000410000 */
[----:B------:R-:W-:Y:S01]  /*e470*/  FMUL.FTZ R8, R8, R70 ;  /* 0x0000004608087220 */ /* 0x000fe20000410000 */
[C---:B------:R-:W-:Y:S01]  /*e480*/  FMUL.FTZ R11, R5.reuse, R4 ;  /* 0x00000004050b7220 */ /* 0x040fe20000410000 */
[----:B------:R-:W-:Y:S01]  /*e490*/  FMUL.FTZ R13, R5, R0 ;  /* 0x00000000050d7220 */ /* 0x000fe20000410000 */
[C---:B------:R-:W-:Y:S02]  /*e4a0*/  FFMA.FTZ R12, R7.reuse, R70, -R12 ;  /* 0x00000046070c7223 */ /* 0x040fe4000001080c */
[C---:B------:R-:W-:Y:S01]  /*e4b0*/  FFMA.FTZ R5, R6.reuse, R0, -R11 ;  /* 0x0000000006057223 */ /* 0x040fe2000001080b */
[----:B------:R-:W-:Y:S01]  /*e4c0*/  FFMA.FTZ R9, R7, R9, R8 ;  /* 0x0000000907097223 */ /* 0x000fe20000010008 */
[----:B------:R-:W-:Y:S01]  /*e4d0*/  FFMA.FTZ R0, R6, R4, R13 ;  /* 0x0000000406007223 */ /* 0x000fe2000001000d */
[----:B------:R-:W-:-:S02]  /*e4e0*/  F2FP.F16.F32.PACK_AB R7, R15, R20 ;  /* 0x000000140f07723e */ /* 0x000fc400000000ff */
[----:B------:R-:W-:Y:S02]  /*e4f0*/  F2FP.F16.F32.PACK_AB R4, R3, R10 ;  /* 0x0000000a0304723e */ /* 0x000fe400000000ff */
[----:B------:R-:W-:Y:S02]  /*e500*/  F2FP.F16.F32.PACK_AB R6, R9, R12 ;  /* 0x0000000c0906723e */ /* 0x000fe400000000ff */
[----:B------:R-:W-:-:S05]  /*e510*/  F2FP.F16.F32.PACK_AB R5, R0, R5 ;  /* 0x000000050005723e */ /* 0x000fca00000000ff */
[----:B------:R0:W-:Y:S01]  /*e520*/  STS.128 [R56+0xa000], R4 ;  /* 0x00a0000438007388 */ /* 0x0001e20000000c00 */
[----:B------:R-:W-:Y:S05]  /*e530*/  BRA `(.L_x_5201) ;  /* 0x0000003000f07947 */ /* 0x000fea0003800000 */
.L_x_5174:
[----:B------:R-:W-:Y:S01]  /*e540*/  IMAD.MOV.U32 R9, RZ, RZ, R77 ;  /* 0x000000ffff097224 */ /* 0x000fe200078e004d */
[-C--:B------:R-:W-:Y:S01]  /*e550*/  ISETP.GE.AND P0, PT, R204, R8.reuse, PT ;  /* 0x00000008cc00720c */ /* 0x080fe20003f06270 */
[----:B------:R-:W0:Y:S01]  /*e560*/  LDC R77, c[0x0][0x428] ;  /* 0x00010a00ff4d7b82 */ /* 0x000e220000000800 */
[----:B------:R-:W-:Y:S01]  /*e570*/  BSSY B1, `(.L_x_5212) ;  /* 0x000003d000017945 */ /* 0x000fe20003800000 */
[----:B------:R-:W-:Y:S01]  /*e580*/  ISETP.GE.AND P1, PT, R231, R8, PT ;  /* 0x00000008e700720c */ /* 0x000fe20003f26270 */
[----:B------:R-:W-:Y:S01]  /*e590*/  IMAD.MOV.U32 R15, RZ, RZ, R75 ;  /* 0x000000ffff0f7224 */ /* 0x000fe200078e004b */
[----:B------:R-:W-:Y:S01]  /*e5a0*/  MOV R14, R56 ;  /* 0x00000038000e7202 */ /* 0x000fe20000000f00 */
        /* <DEDUP_REMOVED lines=40> */
[----:B------:R-:W-:Y:S02]  /*e830*/  CS2R R60, SRZ ;  /* 0x00000000003c7805 */ /* 0x000fe4000001ff00 */
[----:B------:R-:W-:-:S02]  /*e840*/  ISETP.GE.AND P2, PT, R22, UR4, PT ;  /* 0x0000000416007c0c */ /* 0x000fc4000bf46270 */
        /* <DEDUP_REMOVED lines=15> */
.L_x_5213:
[----:B------:R-:W-:Y:S05]  /*e940*/  BSYNC B1 ;  /* 0x0000000000017941 */ /* 0x000fea0003800000 */
.L_x_5212:
[----:B------:R-:W-:Y:S01]  /*e950*/  BSSY B1, `(.L_x_5214) ;  /* 0x0000026000017945 */ /* 0x000fe20003800000 */
[----:B-----5:R-:W-:Y:S01]  /*e960*/  IMAD.MOV.U32 R74, RZ, RZ, R4 ;  /* 0x000000ffff4a7224 */ /* 0x020fe200078e0004 */
[----:B------:R-:W-:Y:S01]  /*e970*/  MOV R76, R6 ;  /* 0x00000006004c7202 */ /* 0x000fe20000000f00 */
[----:B------:R-:W-:Y:S01]  /*e980*/  IMAD.MOV.U32 R75, RZ, RZ, R5 ;  /* 0x000000ffff4b7224 */ /* 0x000fe200078e0005 */
[----:B0-----:R-:W-:Y:S01]  /*e990*/  CS2R R66, SRZ ;  /* 0x0000000000427805 */ /* 0x001fe2000001ff00 */
[----:B------:R-:W-:Y:S06]  /*e9a0*/  @P1 BRA `(.L_x_5215) ;  /* 0x0000000000801947 */ /* 0x000fec0003800000 */
[----:B------:R-:W-:Y:S01]  /*e9b0*/  IADD3 R73, P2, P3, R68, R73, R83 ;  /* 0x0000004944497210 */ /* 0x000fe20007b5e053 */
[----:B------:R-:W-:Y:S01]  /*e9c0*/  ULDC.64 UR4, c[0x0][0x3c8] ;  /* 0x0000f20000047ab9 */ /* 0x000fe20000000a00 */
[----:B------:R-:W-:Y:S01]  /*e9d0*/  IADD3 R72, P4, P5, R69, R72, R84 ;  /* 0x0000004845487210 */ /* 0x000fe20007d9e054 */
[----:B------:R-:W-:Y:S01]  /*e9e0*/  ULDC.64 UR6, c[0x0][0x3e0] ;  /* 0x0000f80000067ab9 */ /* 0x000fe20000000a00 */
[----:B------:R-:W-:Y:S02]  /*e9f0*/  IADD3.X R0, R80, R71, R81, P2, P3 ;  /* 0x0000004750007210 */ /* 0x000fe400017e6451 */
        /* <DEDUP_REMOVED lines=27> */
.L_x_5215:
[----:B------:R-:W-:Y:S05]  /*ebb0*/  BSYNC B1 ;  /* 0x0000000000017941 */ /* 0x000fea0003800000 */
.L_x_5214:
[----:B------:R-:W-:Y:S01]  /*ebc0*/  IMAD.MOV.U32 R3, RZ, RZ, R24 ;  /* 0x000000ffff037224 */ /* 0x000fe200078e0018 */
[----:B------:R-:W-:Y:S01]  /*ebd0*/  ISETP.NE.AND P2, PT, R77, 0x1, PT ;  /* 0x000000014d00780c */ /* 0x000fe20003f45270 */
[----:B0-----:R-:W-:Y:S01]  /*ebe0*/  IMAD.MOV.U32 R20, RZ, RZ, R25 ;  /* 0x000000ffff147224 */ /* 0x001fe200078e0019 */
        /* <DEDUP_REMOVED lines=17> */
[----:B-----5:R-:W-:Y:S01]  /*ed00*/  IMAD.MOV.U32 R71, RZ, RZ, R43 ;  /* 0x000000ffff477224 */ /* 0x020fe200078e002b */
[----:B------:R-:W-:Y:S01]  /*ed10*/  PRMT R74, R0, 0x5410, R20 ;  /* 0x00005410004a7816 */ /* 0x000fe20000000014 */
[----:B------:R-:W-:Y:S01]  /*ed20*/  IMAD.MOV.U32 R20, RZ, RZ, R32 ;  /* 0x000000ffff147224 */ /* 0x000fe200078e0020 */
[----:B------:R-:W1:Y:S01]  /*ed30*/  @P2 LDC R0, c[0x0][0x42c] ;  /* 0x00010b00ff002b82 */ /* 0x000e620000000800 */
[----:B------:R-:W-:Y:S01]  /*ed40*/  PRMT R75, R3, 0x7610, R75 ;  /* 0x00007610034b7816 */ /* 0x000fe2000000004b */
[----:B------:R-:W-:Y:S01]  /*ed50*/  IMAD.MOV.U32 R3, RZ, RZ, R31 ;  /* 0x000000ffff037224 */ /* 0x000fe200078e001f */
[----:B------:R-:W-:Y:S01]  /*ed60*/  PRMT R83, R68, 0x7610, R83 ;  /* 0x0000761044537816 */ /* 0x000fe20000000053 */
[----:B------:R-:W-:Y:S01]  /*ed70*/  IMAD.MOV.U32 R68, RZ, RZ, R38 ;  /* 0x000000ffff447224 */ /* 0x000fe200078e0026 */
[----:B------:R-:W-:Y:S01]  /*ed80*/  PRMT R89, R89, 0x5410, R20 ;  /* 0x0000541059597816 */ /* 0x000fe20000000014 */
[----:B------:R-:W-:Y:S01]  /*ed90*/  IMAD.MOV.U32 R20, RZ, RZ, R35 ;  /* 0x000000ffff147224 */ /* 0x000fe200078e0023 */
[----:B------:R-:W-:Y:S01]  /*eda0*/  PRMT R75, R75, 0x5410, R3 ;  /* 0x000054104b4b7816 */ /* 0x000fe20000000003 */
[----:B------:R-:W-:Y:S01]  /*edb0*/  ULDC.64 UR4, c[0x0][0x3c8] ;  /* 0x0000f20000047ab9 */ /* 0x000fe20000000a00 */
[----:B------:R-:W-:Y:S01]  /*edc0*/  MOV R3, R34 ;  /* 0x0000002200037202 */ /* 0x000fe20000000f00 */
[----:B------:R-:W-:Y:S01]  /*edd0*/  ULDC.64 UR6, c[0x0][0x3e0] ;  /* 0x0000f80000067ab9 */ /* 0x000fe20000000a00 */
[----:B------:R-:W-:-:S02]  /*ede0*/  PRMT R87, R87, 0x5410, R20 ;  /* 0x0000541057577816 */ /* 0x000fc40000000014 */
[----:B------:R-:W-:Y:S01]  /*edf0*/  PRMT R88, R3, 0x7610, R88 ;  /* 0x0000761003587816 */ /* 0x000fe20000000058 */
[----:B------:R-:W-:Y:S01]  /*ee00*/  IMAD R3, R213, 0x80, R204 ;  /* 0x00000080d5037824 */ /* 0x000fe200078e02cc */
[----:B------:R-:W-:Y:S02]  /*ee10*/  MOV R20, R37 ;  /* 0x0000002500147202 */ /* 0x000fe40000000f00 */
[----:B------:R-:W-:Y:S01]  /*ee20*/  PRMT R84, R68, 0x5410, R69 ;  /* 0x0000541044547816 */ /* 0x000fe20000000045 */
[----:B------:R-:W-:Y:S01]  /*ee30*/  IMAD R3, R234, 0x40, R3 ;  /* 0x00000040ea037824 */ /* 0x000fe200078e0203 */
[----:B------:R-:W-:Y:S01]  /*ee40*/  PRMT R83, R83, 0x5410, R20 ;  /* 0x0000541053537816 */ /* 0x000fe20000000014 */
[----:B------:R-:W-:Y:S01]  /*ee50*/  IMAD.MOV.U32 R68, RZ, RZ, R62 ;  /* 0x000000ffff447224 */ /* 0x000fe200078e003e */
[----:B------:R-:W-:Y:S01]  /*ee60*/  MOV R20, R60 ;  /* 0x0000003c00147202 */ /* 0x000fe20000000f00 */
        /* <DEDUP_REMOVED lines=8> */
[----:B------:R-:W-:Y:S01]  /*eef0*/  PRMT R76, R76, 0x5410, R20 ;  /* 0x000054104c4c7816 */ /* 0x000fe20000000014 */
[----:B------:R-:W-:Y:S01]  /*ef00*/  IMAD.MOV.U32 R20, RZ, RZ, R41 ;  /* 0x000000ffff147224 */ /* 0x000fe200078e0029 */
[----:B------:R-:W-:Y:S01]  /*ef10*/  SHF.R.S32.HI R21, RZ, 0x1f, R3 ;  /* 0x0000001fff157819 */ /* 0x000fe20000011403 */
[----:B------:R-:W-:Y:S01]  /*ef20*/  IMAD.WIDE.U32 R14, R3, R10, R14 ;  /* 0x0000000a030e7225 */ /* 0x000fe200078e000e */
[----:B------:R-:W-:-:S02]  /*ef30*/  PRMT R70, R68, 0x5410, R71 ;  /* 0x0000541044467816 */ /* 0x000fc40000000047 */
[----:B------:R-:W-:Y:S01]  /*ef40*/  PRMT R69, R0, 0x5410, R20 ;  /* 0x0000541000457816 */ /* 0x000fe20000000014 */
[C---:B------:R-:W-:Y:S01]  /*ef50*/  IMAD R0, R21.reuse, R10, RZ ;  /* 0x0000000a15007224 */ /* 0x040fe200078e02ff */
[----:B------:R-:W-:Y:S01]  /*ef60*/  MOV R10, R44 ;  /* 0x0000002c000a7202 */ /* 0x000fe20000000f00 */
[-C--:B------:R-:W-:Y:S02]  /*ef70*/  IMAD R68, R21, R12.reuse, RZ ;  /* 0x0000000c15447224 */ /* 0x080fe400078e02ff */
[C---:B------:R-:W-:Y:S01]  /*ef80*/  IMAD.WIDE.U32 R20, R3.reuse, R12, R8 ;  /* 0x0000000c03147225 */ /* 0x040fe200078e0008 */
[----:B------:R-:W-:Y:S01]  /*ef90*/  LEA R8, P2, R14, UR4, 0x1 ;  /* 0x000000040e087c11 */ /* 0x000fe2000f8408ff */
[----:B------:R-:W-:Y:S02]  /*efa0*/  UMOV UR4, 0xffffffff ;  /* 0xffffffff00047882 */ /* 0x000fe40000000000 */
[C---:B------:R-:W-:Y:S01]  /*efb0*/  IMAD R9, R3.reuse, R11, R0 ;  /* 0x0000000b03097224 */ /* 0x040fe200078e0200 */
[----:B------:R-:W-:Y:S01]  /*efc0*/  LEA R0, P3, R20, UR6, 0x1 ;  /* 0x0000000614007c11 */ /* 0x000fe2000f8608ff */
[----:B------:R-:W-:-:S02]  /*efd0*/  IMAD R3, R3, R13, R68 ;  /* 0x0000000d03037224 */ /* 0x000fc400078e0244 */
[----:B------:R-:W-:Y:S02]  /*efe0*/  IMAD.IADD R9, R15, 0x1, R9 ;  /* 0x000000010f097824 */ /* 0x000fe400078e0209 */
[----:B------:R-:W-:Y:S02]  /*eff0*/  IMAD.IADD R3, R21, 0x1, R3 ;  /* 0x0000000115037824 */ /* 0x000fe400078e0203 */
[----:B------:R-:W-:Y:S01]  /*f000*/  IMAD.MOV.U32 R11, RZ, RZ, R45 ;  /* 0x000000ffff0b7224 */ /* 0x000fe200078e002d */
[----:B------:R-:W-:Y:S02]  /*f010*/  LEA.HI.X R9, R14, UR5, R9, 0x1, P2 ;  /* 0x000000050e097c11 */ /* 0x000fe400090f0c09 */
[----:B------:R-:W-:Y:S02]  /*f020*/  LEA.HI.X R3, R20, UR7, R3, 0x1, P3 ;  /* 0x0000000714037c11 */ /* 0x000fe400098f0c03 */
[----:B------:R-:W-:Y:S02]  /*f030*/  PRMT R68, R10, 0x5410, R11 ;  /* 0x000054100a447816 */ /* 0x000fe4000000000b */
[----:B------:R-:W-:Y:S01]  /*f040*/  LEA.HI R10, R230, R230, RZ, 0x1 ;  /* 0x000000e6e60a7211 */ /* 0x000fe200078f08ff */
[----:B------:R-:W-:Y:S06]  /*f050*/  BRA.DIV UR4, `(.L_x_5216) ;  /* 0x000001c204707947 */ /* 0x000fec000b800000 */
.L_x_5430:
[----:B------:R-:W-:-:S03]  /*f060*/  UMOV UR4, 0xffffffff ;  /* 0xffffffff00047882 */ /* 0x000fc60000000000 */
[----:B------:R-:W-:Y:S05]  /*f070*/  BRA.DIV UR4, `(.L_x_5217) ;  /* 0x000001c204907947 */ /* 0x000fea000b800000 */
.L_x_5433:
[----:B------:R-:W-:-:S03]  /*f080*/  UMOV UR4, 0xffffffff ;  /* 0xffffffff00047882 */ /* 0x000fc60000000000 */
[----:B------:R-:W-:Y:S05]  /*f090*/  BRA.DIV UR4, `(.L_x_5218) ;  /* 0x000001c204b07947 */ /* 0x000fea000b800000 */
.L_x_5436:
[----:B------:R-:W-:-:S03]  /*f0a0*/  UMOV UR4, 0xffffffff ;  /* 0xffffffff00047882 */ /* 0x000fc60000000000 */
[----:B------:R-:W-:Y:S05]  /*f0b0*/  BRA.DIV UR4, `(.L_x_5219) ;  /* 0x000001c204d07947 */ /* 0x000fea000b800000 */
.L_x_5439:
[----:B------:R-:W-:-:S03]  /*f0c0*/  UMOV UR4, 0xffffffff ;  /* 0xffffffff00047882 */ /* 0x000fc60000000000 */
[----:B------:R-:W-:Y:S05]  /*f0d0*/  BRA.DIV UR4, `(.L_x_5220) ;  /* 0x000001c204f07947 */ /* 0x000fea000b800000 */
.L_x_5442:
[----:B------:R-:W-:Y:S01]  /*f0e0*/  UMOV UR4, 0xffffffff ;  /* 0xffffffff00047882 */ /* 0x000fe20000000000 */
[----:B------:R-:W-:Y:S02]  /*f0f0*/  LOP3.LUT R9, R10, 0xfffffffe, RZ, 0xc0, !PT ;  /* 0xfffffffe0a097812 */ /* 0x000fe400078ec0ff */
[----:B------:R-:W-:Y:S05]  /*f100*/  BRA.DIV UR4, `(.L_x_5221) ;  /* 0x000001c6040c7947 */ /* 0x000fea000b800000 */
.L_x_5445:
[----:B------:R-:W-:Y:S01]  /*f110*/  UMOV UR4, 0xffffffff ;  /* 0xffffffff00047882 */ /* 0x000fe20000000000 */
[----:B------:R-:W-:Y:S02]  /*f120*/  IADD3 R9, R230, -R9, RZ ;  /* 0x80000009e6097210 */ /* 0x000fe40007ffe0ff */
[----:B------:R-:W-:Y:S05]  /*f130*/  BRA.DIV UR4, `(.L_x_5222) ;  /* 0x000001c604287947 */ /* 0x000fea000b800000 */
.L_x_5448:
[----:B------:R-:W-:Y:S01]  /*f140*/  UMOV UR4, 0xffffffff ;  /* 0xffffffff00047882 */ /* 0x000fe20000000000 */
[----:B------:R-:W-:Y:S02]  /*f150*/  SHF.L.U32 R9, R9, 0x1f, RZ ;  /* 0x0000001f09097819 */ /* 0x000fe400000006ff */
[----:B------:R-:W-:Y:S05]  /*f160*/  BRA.DIV UR4, `(.L_x_5223) ;  /* 0x000001c604447947 */ /* 0x000fea000b800000 */
.L_x_5451:
[----:B------:R-:W0:Y:S01]  /*f170*/  SYNCS.PHASECHK.TRANS64.TRYWAIT P2, [R18+URZ+0x36800], R9 ;  /* 0x03680009120075a7 */ /* 0x000e22000804017f */
[----:B------:R-:W-:Y:S01]  /*f180*/  IMAD.MOV.U32 R0, RZ, RZ, R46 ;  /* 0x000000ffff007224 */ /* 0x000fe200078e002e */
[----:B------:R-:W-:Y:S01]  /*f190*/  MOV R10, R49 ;  /* 0x00000031000a7202 */ /* 0x000fe20000000f00 */
[----:B------:R-:W-:Y:S01]  /*f1a0*/  IMAD.MOV.U32 R3, RZ, RZ, R47 ;  /* 0x000000ffff037224 */ /* 0x000fe200078e002f */
[----:B------:R-:W-:Y:S01]  /*f1b0*/  MOV R11, R53 ;  /* 0x00000035000b7202 */ /* 0x000fe20000000f00 */
[----:B------:R-:W-:Y:S01]  /*f1c0*/  IMAD.MOV.U32 R8, RZ, RZ, R48 ;  /* 0x000000ffff087224 */ /* 0x000fe200078e0030 */
[----:B------:R-:W-:Y:S01]  /*f1d0*/  MOV R12, R57 ;  /* 0x00000039000c7202 */ /* 0x000fe20000000f00 */
[----:B------:R-:W-:Y:S01]  /*f1e0*/  BSSY B1, `(.L_x_5224) ;  /* 0x0000016000017945 */ /* 0x000fe20003800000 */
[----:B------:R-:W-:Y:S01]  /*f1f0*/  PRMT R71, R0, 0x5410, R3 ;  /* 0x0000541000477816 */ /* 0x000fe20000000003 */
[----:B------:R-:W-:Y:S01]  /*f200*/  IMAD.MOV.U32 R3, RZ, RZ, R50 ;  /* 0x000000ffff037224 */ /* 0x000fe200078e0032 */
[----:B------:R-:W-:Y:S01]  /*f210*/  PRMT R0, R8, 0x5410, R10 ;  /* 0x0000541008007816 */ /* 0x000fe2000000000a */
[----:B------:R-:W-:-:S02]  /*f220*/  IMAD.MOV.U32 R8, RZ, RZ, R51 ;  /* 0x000000ffff087224 */ /* 0x000fc400078e0033 */
[----:B------:R-:W-:-:S03]  /*f230*/  IMAD.MOV.U32 R10, RZ, RZ, R52 ;  /* 0x000000ffff0a7224 */ /* 0x000fc600078e0034 */
        /* <DEDUP_REMOVED lines=15> */
[----:B0-----:R-:W-:Y:S06]  /*f330*/  @!P2 BRA `(.L_x_5225) ;  /* 0x000001c000f8a947 */ /* 0x001fec0003800000 */
.L_x_5452:
[----:B------:R-:W-:Y:S05]  /*f340*/  BSYNC B1 ;  /* 0x0000000000017941 */ /* 0x000fea0003800000 */
.L_x_5224:
        /* <DEDUP_REMOVED lines=15> */
[----:B------:R-:W-:Y:S02]  /*f440*/  LOP3.LUT R8, R9, R216, RZ, 0x3c, !PT ;  /* 0x000000d809087212 */ /* 0x000fe400078e3cff */
[----:B------:R-:W-:Y:S02]  /*f450*/  LEA.HI R11, R11, R10, RZ, 0x3 ;  /* 0x0000000a0b0b7211 */ /* 0x000fe400078f18ff */
[----:B------:R-:W-:-:S02]  /*f460*/  LOP3.LUT R9, R211, 0x38, R12, 0xf8, !PT ;  /* 0x00000038d3097812 */ /* 0x000fc400078ef80c */
[----:B------:R-:W-:Y:S01]  /*f470*/  IADD3 R85, R217, R8, RZ ;  /* 0x00000008d9557210 */ /* 0x000fe20007ffe0ff */
[----:B------:R-:W-:Y:S01]  /*f480*/  IMAD.SHL.U32 R11, R11, 0x400, RZ ;  /* 0x000004000b0b7824 */ /* 0x000fe200078e00ff */
[----:B------:R-:W-:Y:S02]  /*f490*/  LOP3.LUT R13, R9, R216, RZ, 0x3c, !PT ;  /* 0x000000d8090d7212 */ /* 0x000fe400078e3cff */
[--C-:B------:R-:W-:Y:S01]  /*f4a0*/  SHF.R.U64 R32, R32, 0x10, R33.reuse ;  /* 0x0000001020207819 */ /* 0x100fe20000001221 */
[----:B------:R-:W-:Y:S01]  /*f4b0*/  IMAD R85, R85, 0x2, R18 ;  /* 0x0000000255557824 */ /* 0x000fe200078e0212 */
[----:B------:R-:W-:Y:S02]  /*f4c0*/  LOP3.LUT R12, R11, 0x7fffe000, RZ, 0xc0, !PT ;  /* 0x7fffe0000b0c7812 */ /* 0x000fe400078ec0ff */
[----:B------:R-:W-:Y:S02]  /*f4d0*/  SHF.R.U32.HI R91, RZ, 0x10, R33 ;  /* 0x00000010ff5b7819 */ /* 0x000fe40000011621 */
[----:B------:R-:W-:Y:S01]  /*f4e0*/  IADD3 R13, R13, R12, R217 ;  /* 0x0000000c0d0d7210 */ /* 0x000fe20007ffe0d9 */
[----:B------:R-:W0:Y:S01]  /*f4f0*/  LDS.128 R8, [R85+0x15400] ;  /* 0x0154000055087984 */ /* 0x000e220000000c00 */
[----:B------:R-:W-:-:S02]  /*f500*/  SHF.R.U32.HI R93, RZ, 0x10, R5 ;  /* 0x00000010ff5d7819 */ /* 0x000fc40000011605 */
[----:B------:R-:W-:Y:S01]  /*f510*/  SHF.R.U64 R100, R4, 0x10, R5 ;  /* 0x0000001004647819 */ /* 0x000fe20000001205 */
[----:B------:R-:W-:Y:S01]  /*f520*/  IMAD R86, R13, 0x2, R18 ;  /* 0x000000020d567824 */ /* 0x000fe200078e0212 */
[--C-:B------:R-:W-:Y:S01]  /*f530*/  SHF.R.U64 R102, R34, 0x10, R35.reuse ;  /* 0x0000001022667819 */ /* 0x100fe20000001223 */
[----:B------:R-:W-:Y:S01]  /*f540*/  HADD2.F32 R93, -RZ, R93.H0_H0 ;  /* 0x2000005dff5d7230 */ /* 0x000fe20000004100 */
[----:B------:R-:W-:Y:S02]  /*f550*/  SHF.R.U32.HI R101, RZ, 0x10, R35 ;  /* 0x00000010ff657819 */ /* 0x000fe40000011623 */
[----:B------:R-:W1:Y:S01]  /*f560*/  LDS.128 R12, [R86+0x15400] ;  /* 0x01540000560c7984 */ /* 0x000e620000000c00 */
[--C-:B------:R-:W-:Y:S02]  /*f570*/  SHF.R.U64 R99, R6, 0x10, R7.reuse ;  /* 0x0000001006637819 */ /* 0x100fe40000001207 */
[----:B------:R-:W-:Y:S01]  /*f580*/  SHF.R.U32.HI R97, RZ, 0x10, R7 ;  /* 0x00000010ff617819 */ /* 0x000fe20000011607 */
[----:B0-----:R-:W-:-:S02]  /*f590*/  HADD2.F32 R5, -RZ, R9.H0_H0 ;  /* 0x20000009ff057230 */ /* 0x001fc40000004100 */
[----:B------:R-:W-:Y:S02]  /*f5a0*/  HADD2.F32 R9, -RZ, R9.H1_H1 ;  /* 0x30000009ff097230 */ /* 0x000fe40000004100 */
[----:B------:R-:W-:Y:S02]  /*f5b0*/  HADD2.F32 R4, -RZ, R8.H0_H0 ;  /* 0x20000008ff047230 */ /* 0x000fe40000004100 */
[----:B------:R-:W-:Y:S02]  /*f5c0*/  HADD2.F32 R6, -RZ, R10.H0_H0 ;  /* 0x2000000aff067230 */ /* 0x000fe40000004100 */
[----:B------:R-:W-:Y:S02]  /*f5d0*/  HADD2.F32 R7, -RZ, R11.H0_H0 ;  /* 0x2000000bff077230 */ /* 0x000fe40000004100 */
[--C-:B-1----:R-:W-:Y:S02]  /*f5e0*/  HADD2.F32 R33, -RZ, R13.reuse.H0_H0 ;  /* 0x2000000dff217230 */ /* 0x102fe40000004100 */
[----:B------:R-:W-:-:S02]  /*f5f0*/  HADD2.F32 R34, -RZ, R13.H1_H1 ;  /* 0x3000000dff227230 */ /* 0x000fc40000004100 */
[----:B------:R-:W-:Y:S02]  /*f600*/  HADD2.F32 R13, -RZ, R12.H0_H0 ;  /* 0x2000000cff0d7230 */ /* 0x000fe40000004100 */
[C---:B------:R-:W-:Y:S01]  /*f610*/  FMUL.FTZ R96, R33.reuse, R94 ;  /* 0x0000005e21607220 */ /* 0x040fe20000410000 */
[-C--:B------:R-:W-:Y:S01]  /*f620*/  FMUL.FTZ R98, R33, R92.reuse ;  /* 0x0000005c21627220 */ /* 0x080fe20000410000 */
[----:B------:R-:W-:Y:S02]  /*f630*/  HADD2.F32 R33, -RZ, R91.H0_H0 ;  /* 0x2000005bff217230 */ /* 0x000fe40000004100 */
[----:B------:R-:W-:Y:S01]  /*f640*/  FFMA.FTZ R96, R5, R92, -R96 ;  /* 0x0000005c05607223 */ /* 0x000fe20000010860 */
[--C-:B------:R-:W-:Y:S02]  /*f650*/  HADD2.F32 R91, -RZ, R89.reuse.H0_H0 ;  /* 0x20000059ff5b7230 */ /* 0x100fe40000004100 */
[----:B------:R-:W-:Y:S01]  /*f660*/  FMUL.FTZ R92, R34, R93 ;  /* 0x0000005d225c7220 */ /* 0x000fe20000410000 */
[----:B------:R-:W-:-:S02]  /*f670*/  HADD2.F32 R89, -RZ, R89.H1_H1 ;  /* 0x30000059ff597230 */ /* 0x000fc40000004100 */
[----:B------:R-:W-:Y:S01]  /*f680*/  FFMA.FTZ R98, R5, R94, R98 ;  /* 0x0000005e05627223 */ /* 0x000fe20000010062 */
[-C--:B------:R-:W-:Y:S01]  /*f690*/  FMUL.FTZ R94, R34, R33.reuse ;  /* 0x00000021225e7220 */ /* 0x080fe20000410000 */
[----:B------:R-:W-:Y:S01]  /*f6a0*/  FFMA.FTZ R95, R9, R33, -R92 ;  /* 0x00000021095f7223 */ /* 0x000fe2000001085c */
[C---:B------:R-:W-:Y:S01]  /*f6b0*/  FMUL.FTZ R33, R13.reuse, R91 ;  /* 0x0000005b0d217220 */ /* 0x040fe20000410000 */
[----:B------:R-:W-:Y:S01]  /*f6c0*/  FMUL.FTZ R34, R13, R89 ;  /* 0x000000590d227220 */ /* 0x000fe20000410000 */
[----:B------:R-:W-:Y:S02]  /*f6d0*/  HADD2.F32 R35, -RZ, R14.H0_H0 ;  /* 0x2000000eff237230 */ /* 0x000fe40000004100 */
[----:B------:R-:W-:Y:S01]  /*f6e0*/  FFMA.FTZ R93, R9, R93, R94 ;  /* 0x0000005d095d7223 */ /* 0x000fe2000001005e */
[--C-:B------:R-:W-:Y:S02]  /*f6f0*/  HADD2.F32 R5, -RZ, R88.reuse.H1_H1 ;  /* 0x30000058ff057230 */ /* 0x100fe40000004100 */
[----:B------:R-:W-:Y:S01]  /*f700*/  FFMA.FTZ R33, R4, R89, -R33 ;  /* 0x0000005904217223 */ /* 0x000fe20000010821 */
[----:B------:R-:W-:-:S02]  /*f710*/  HADD2.F32 R88, -RZ, R88.H0_H0 ;  /* 0x20000058ff587230 */ /* 0x000fc40000004100 */
        /* <DEDUP_REMOVED lines=13> */
[----:B------:R-:W-:Y:S02]  /*f7f0*/  HADD2.F32 R11, -RZ, R11.H1_H1 ;  /* 0x3000000bff0b7230 */ /* 0x000fe40000004100 */
        /* <DEDUP_REMOVED lines=32> */
.L_x_5229:
[----:B------:R-:W-:Y:S05]  /*fa00*/  BSYNC B2 ;  /* 0x0000000000027941 */ /* 0x000fea0003800000 */
.L_x_5228:
[----:B------:R-:W-:Y:S04]  /*fa10*/  BSSY B2, `(.L_x_5230) ;  /* 0x0000061000027945 */ /* 0x000fe80003800000 */
[----:B------:R-:W-:Y:S05]  /*fa20*/  @P2 BRA `(.L_x_5231) ;  /* 0x00000004007c2947 */ /* 0x000fea0003800000 */
[----:B------:R-:W2:Y:S01]  /*fa30*/  LDL R92, [R1+0x64] ;  /* 0x00006400015c7983 */ /* 0x000ea20000100800 */
[----:B-1----:R-:W-:Y:S01]  /*fa40*/  LEA.HI R4, R77, R236, RZ, 0x1d ;  /* 0x000000ec4d047211 */ /* 0x002fe200078fe8ff */
[----:B------:R-:W-:Y:S01]  /*fa50*/  HADD2.F32 R34, -RZ, R83.H1_H1 ;  /* 0x30000053ff227230 */ /* 0x000fe20000004100 */
[----:B------:R-:W-:Y:S02]  /*fa60*/  SHF.R.U64 R87, R24, 0x10, R25 ;  /* 0x0000001018577819 */ /* 0x000fe40000001219 */
[----:B------:R-:W-:Y:S02]  /*fa70*/  SHF.R.S32.HI R5, RZ, 0x1f, R4 ;  /* 0x0000001fff057819 */ /* 0x000fe40000011404 */
[----:B------:R-:W-:Y:S02]  /*fa80*/  SHF.L.U32 R6, R4, 0x3, RZ ;  /* 0x0000000304067819 */ /* 0x000fe400000006ff */
[----:B------:R-:W-:Y:S02]  /*fa90*/  LEA.HI R4, R5, R4, RZ, 0x3 ;  /* 0x0000000405047211 */ /* 0x000fe400078f18ff */
[----:B------:R-:W-:-:S02]  /*faa0*/  LOP3.LUT R5, R211, 0x38, R6, 0xf8, !PT ;  /* 0x00000038d3057812 */ /* 0x000fc400078ef806 */
[----:B------:R-:W-:Y:S01]  /*fab0*/  SHF.R.U32.HI R33, RZ, 0x10, R25 ;  /* 0x00000010ff217819 */ /* 0x000fe20000011619 */
[----:B------:R-:W-:Y:S01]  /*fac0*/  IMAD.SHL.U32 R4, R4, 0x400, RZ ;  /* 0x0000040004047824 */ /* 0x000fe200078e00ff */
[----:B0-----:R-:W-:Y:S02]  /*fad0*/  LOP3.LUT R9, R5, R216, RZ, 0x3c, !PT ;  /* 0x000000d805097212 */ /* 0x001fe400078e3cff */
[----:B------:R-:W-:Y:S01]  /*fae0*/  SHF.R.U64 R90, R38, 0x10, R39 ;  /* 0x00000010265a7819 */ /* 0x000fe20000001227 */
[----:B------:R-:W-:Y:S01]  /*faf0*/  HADD2.F32 R38, -RZ, R81.H1_H1 ;  /* 0x30000051ff267230 */ /* 0x000fe20000004100 */
[----:B------:R-:W-:Y:S01]  /*fb00*/  LOP3.LUT R8, R4, 0x7fffe000, RZ, 0xc0, !PT ;  /* 0x7fffe00004087812 */ /* 0x000fe200078ec0ff */
[----:B------:R-:W-:Y:S01]  /*fb10*/  HADD2.F32 R33, -RZ, R33.H0_H0 ;  /* 0x20000021ff217230 */ /* 0x000fe20000004100 */
[----:B------:R-:W-:Y:S02]  /*fb20*/  SHF.R.U64 R91, R36, 0x10, R37 ;  /* 0x00000010245b7819 */ /* 0x000fe40000001225 */
[----:B------:R-:W-:-:S02]  /*fb30*/  IADD3 R9, R9, R8, R217 ;  /* 0x0000000809097210 */ /* 0x000fc40007ffe0d9 */
[----:B------:R-:W-:Y:S02]  /*fb40*/  SHF.R.U32.HI R37, RZ, 0x10, R37 ;  /* 0x00000010ff257819 */ /* 0x000fe40000011625 */
[----:B------:R-:W-:Y:S01]  /*fb50*/  SHF.R.U64 R85, R26, 0x10, R27 ;  /* 0x000000101a557819 */ /* 0x000fe2000000121b */
[----:B------:R-:W-:Y:S01]  /*fb60*/  IMAD R12, R9, 0x2, R18 ;  /* 0x00000002090c7824 */ /* 0x000fe200078e0212 */
[----:B------:R-:W-:Y:S02]  /*fb70*/  SHF.R.U32.HI R89, RZ, 0x10, R39 ;  /* 0x00000010ff597819 */ /* 0x000fe40000011627 */
[----:B------:R-:W-:Y:S02]  /*fb80*/  SHF.R.U32.HI R39, RZ, 0x10, R27 ;  /* 0x00000010ff277819 */ /* 0x000fe4000001161b */
[----:B------:R-:W0:Y:S02]  /*fb90*/  LDS.128 R8, [R12+0x15400] ;  /* 0x015400000c087984 */ /* 0x000e240000000c00 */
[----:B0-----:R-:W-:-:S02]  /*fba0*/  HADD2.F32 R25, -RZ, R9.H0_H0 ;  /* 0x20000009ff197230 */ /* 0x001fc40000004100 */
[----:B------:R-:W-:Y:S02]  /*fbb0*/  HADD2.F32 R26, -RZ, R9.H1_H1 ;  /* 0x30000009ff1a7230 */ /* 0x000fe40000004100 */
[----:B------:R-:W-:Y:S02]  /*fbc0*/  HADD2.F32 R9, -RZ, R8.H0_H0 ;  /* 0x20000008ff097230 */ /* 0x000fe40000004100 */
[C---:B------:R-:W-:Y:S01]  /*fbd0*/  FMUL.FTZ R36, R25.reuse, R38 ;  /* 0x0000002619247220 */ /* 0x040fe20000410000 */
[----:B------:R-:W-:Y:S01]  /*fbe0*/  FMUL.FTZ R86, R25, R34 ;  /* 0x0000002219567220 */ /* 0x000fe20000410000 */
[----:B------:R-:W-:Y:S02]  /*fbf0*/  HADD2.F32 R25, -RZ, R37.H0_H0 ;  /* 0x20000025ff197230 */ /* 0x000fe40000004100 */
[----:B------:R-:W-:Y:S01]  /*fc00*/  FMUL.FTZ R37, R26, R33 ;  /* 0x000000211a257220 */ /* 0x000fe20000410000 */
[----:B------:R-:W-:Y:S02]  /*fc10*/  HADD2.F32 R27, -RZ, R10.H0_H0 ;  /* 0x2000000aff1b7230 */ /* 0x000fe40000004100 */
[----:B------:R-:W-:-:S02]  /*fc20*/  HADD2.F32 R32, -RZ, R11.H0_H0 ;  /* 0x2000000bff207230 */ /* 0x000fc40000004100 */
[----:B------:R-:W-:Y:S02]  /*fc30*/  HADD2.F32 R11, -RZ, R11.H1_H1 ;  /* 0x3000000bff0b7230 */ /* 0x000fe40000004100 */
[----:B------:R-:W-:Y:S02]  /*fc40*/  HADD2.F32 R8, -RZ, R8.H1_H1 ;  /* 0x30000008ff087230 */ /* 0x000fe40000004100 */
[----:B------:R-:W-:Y:S01]  /*fc50*/  HADD2.F32 R10, -RZ, R10.H1_H1 ;  /* 0x3000000aff0a7230 */ /* 0x000fe20000004100 */
[----:B--2---:R-:W0:Y:S02]  /*fc60*/  LDS.128 R4, [R92] ;  /* 0x000000005c047984 */ /* 0x004e240000000c00 */
[--C-:B0-----:R-:W-:Y:S02]  /*fc70*/  HADD2.F32 R13, -RZ, R5.reuse.H0_H0 ;  /* 0x20000005ff0d7230 */ /* 0x101fe40000004100 */
[----:B------:R-:W-:Y:S02]  /*fc80*/  HADD2.F32 R14, -RZ, R5.H1_H1 ;  /* 0x30000005ff0e7230 */ /* 0x000fe40000004100 */
[----:B------:R-:W-:-:S02]  /*fc90*/  HADD2.F32 R5, -RZ, R4.H0_H0 ;  /* 0x20000004ff057230 */ /* 0x000fc40000004100 */
[C---:B------:R-:W-:Y:S01]  /*fca0*/  FFMA.FTZ R35, R13.reuse, R34, -R36 ;  /* 0x000000220d237223 */ /* 0x040fe20000010824 */
[----:B------:R-:W-:Y:S02]  /*fcb0*/  HADD2.F32 R36, -RZ, R81.H0_H0 ;  /* 0x20000051ff247230 */ /* 0x000fe40000004100 */
        /* <DEDUP_REMOVED lines=54> */
.L_x_5231:
[----:B------:R-:W-:Y:S05]  /*10020*/  BSYNC B2 ;  /* 0x0000000000027941 */ /* 0x000fea0003800000 */
.L_x_5230:
[----:B------:R-:W-:Y:S05]  /*10030*/  @P3 BRA `(.L_x_5227) ;  /* 0x0000000400803947 */ /* 0x000fea0003800000 */
[----:B-12---:R-:W2:Y:S04]  /*10040*/  LDL R4, [R1+0x5c] ;  /* 0x00005c0001047983 */ /* 0x006ea80000100800 */
[----:B------:R-:W3:Y:S01]  /*10050*/  LDL R81, [R1+0x58] ;  /* 0x0000580001517983 */ /* 0x000ee20000100800 */
[----:B------:R-:W-:Y:S01]  /*10060*/  SHF.R.U64 R37, R30, 0x10, R31 ;  /* 0x000000101e257819 */ /* 0x000fe2000000121f */
[----:B------:R-:W-:Y:S01]  /*10070*/  HADD2.F32 R30, -RZ, R76.H1_H1 ;  /* 0x3000004cff1e7230 */ /* 0x000fe20000004100 */
[--C-:B------:R-:W-:Y:S01]  /*10080*/  SHF.R.U64 R39, R28, 0x10, R29.reuse ;  /* 0x000000101c277819 */ /* 0x100fe2000000121d */
[--C-:B------:R-:W-:Y:S01]  /*10090*/  HADD2.F32 R32, -RZ, R74.reuse.H1_H1 ;  /* 0x3000004aff207230 */ /* 0x100fe20000004100 */
[----:B------:R-:W-:Y:S01]  /*100a0*/  SHF.R.U32.HI R29, RZ, 0x10, R29 ;  /* 0x00000010ff1d7819 */ /* 0x000fe2000001161d */
[----:B------:R-:W-:Y:S01]  /*100b0*/  HADD2.F32 R74, -RZ, R74.H0_H0 ;  /* 0x2000004aff4a7230 */ /* 0x000fe20000004100 */
[----:B------:R-:W-:Y:S01]  /*100c0*/  SHF.R.U32.HI R33, RZ, 0x10, R31 ;  /* 0x00000010ff217819 */ /* 0x000fe2000001161f */
[----:B------:R-:W-:-:S02]  /*100d0*/  HADD2.F32 R76, -RZ, R76.H0_H0 ;  /* 0x2000004cff4c7230 */ /* 0x000fc40000004100 */
[----:B------:R-:W-:Y:S01]  /*100e0*/  HADD2.F32 R29, -RZ, R29.H0_H0 ;  /* 0x2000001dff1d7230 */ /* 0x000fe20000004100 */
[----:B--2---:R-:W-:-:S04]  /*100f0*/  LEA.HI R77, R77, R4, RZ, 0x1d ;  /* 0x000000044d4d7211 */ /* 0x004fc800078fe8ff */
[----:B------:R-:W-:Y:S01]  /*10100*/  SHF.R.S32.HI R6, RZ, 0x1f, R77 ;  /* 0x0000001fff067819 */ /* 0x000fe2000001144d */
[----:B------:R-:W-:-:S03]  /*10110*/  IMAD.SHL.U32 R4, R77, 0x8, RZ ;  /* 0x000000084d047824 */ /* 0x000fc600078e00ff */
[----:B------:R-:W-:Y:S02]  /*10120*/  LEA.HI R6, R6, R77, RZ, 0x3 ;  /* 0x0000004d06067211 */ /* 0x000fe400078f18ff */
[----:B------:R-:W-:Y:S02]  /*10130*/  LOP3.LUT R5, R211, 0x38, R4, 0xf8, !PT ;  /* 0x00000038d3057812 */ /* 0x000fe400078ef804 */
[----:B------:R-:W-:Y:S02]  /*10140*/  SHF.L.U32 R6, R6, 0xa, RZ ;  /* 0x0000000a06067819 */ /* 0x000fe400000006ff */
[----:B0-----:R-:W-:Y:S02]  /*10150*/  LOP3.LUT R9, R5, R216, RZ, 0x3c, !PT ;  /* 0x000000d805097212 */ /* 0x001fe400078e3cff */
[----:B------:R-:W-:Y:S02]  /*10160*/  LOP3.LUT R8, R6, 0x7fffe000, RZ, 0xc0, !PT ;  /* 0x7fffe00006087812 */ /* 0x000fe400078ec0ff */
[----:B---3--:R-:W0:Y:S01]  /*10170*/  LDS.128 R4, [R81] ;  /* 0x0000000051047984 */ /* 0x008e220000000c00 */
[----:B------:R-:W-:-:S02]  /*10180*/  SHF.R.U64 R77, R60, 0x10, R61 ;  /* 0x000000103c4d7819 */ /* 0x000fc4000000123d */
[----:B------:R-:W-:Y:S02]  /*10190*/  IADD3 R9, R9, R8, R217 ;  /* 0x0000000809097210 */ /* 0x000fe40007ffe0d9 */
[----:B------:R-:W-:Y:S02]  /*101a0*/  SHF.R.U32.HI R61, RZ, 0x10, R61 ;  /* 0x00000010ff3d7819 */ /* 0x000fe4000001163d */
[--C-:B------:R-:W-:Y:S01]  /*101b0*/  SHF.R.U64 R60, R62, 0x10, R63.reuse ;  /* 0x000000103e3c7819 */ /* 0x100fe2000000123f */
        /* <DEDUP_REMOVED lines=19> */
[C---:B------:R-:W-:Y:S01]  /*102f0*/  FMUL.FTZ R30, R9.reuse, R74 ;  /* 0x0000004a091e7220 */ /* 0x040fe20000410000 */
[-C--:B------:R-:W-:Y:S01]  /*10300*/  FMUL.FTZ R13, R26, R25.reuse ;  /* 0x000000191a0d7220 */ /* 0x080fe20000410000 */
[----:B------:R-:W-:Y:S02]  /*10310*/  HADD2.F32 R27, -RZ, R10.H0_H0 ;  /* 0x2000000aff1b7230 */ /* 0x000fe40000004100 */
[----:B------:R-:W-:Y:S01]  /*10320*/  FMUL.FTZ R9, R9, R76 ;  /* 0x0000004c09097220 */ /* 0x000fe20000410000 */
[----:B------:R-:W-:Y:S02]  /*10330*/  HADD2.F32 R26, -RZ, R75.H0_H0 ;  /* 0x2000004bff1a7230 */ /* 0x000fe40000004100 */
[C---:B------:R-:W-:Y:S01]  /*10340*/  FFMA.FTZ R31, R14.reuse, R25, -R31 ;  /* 0x000000190e1f7223 */ /* 0x040fe2000001081f */
        /* <DEDUP_REMOVED lines=10> */
[C---:B------:R-:W-:Y:S01]  /*103f0*/  FFMA.FTZ R27, R15.reuse, R14, -R30 ;  /* 0x0000000e0f1b7223 */ /* 0x040fe2000001081e */
[C---:B------:R-:W-:Y:S01]  /*10400*/  FMUL.FTZ R9, R28.reuse, R75 ;  /* 0x0000004b1c097220 */ /* 0x040fe20000410000 */
[----:B------:R-:W-:Y:S02]  /*10410*/  HADD2.F32 R30, -RZ, R33.H0_H0 ;  /* 0x20000021ff1e7230 */ /* 0x000fe40000004100 */
[-C--:B------:R-:W-:Y:S01]  /*10420*/  FMUL.FTZ R28, R28, R5.reuse ;  /* 0x000000051c1c7220 */ /* 0x080fe20000410000 */
[----:B------:R-:W-:Y:S02]  /*10430*/  HADD2.F32 R14, -RZ, R62.H0_H0 ;  /* 0x2000003eff0e7230 */ /* 0x000fe40000004100 */
[----:B------:R-:W-:Y:S01]  /*10440*/  FFMA.FTZ R32, R15, R26, R32 ;  /* 0x0000001a0f207223 */ /* 0x000fe20000010020 */
[C---:B------:R-:W-:Y:S01]  /*10450*/  FFMA.FTZ R26, R24.reuse, R5, -R9 ;  /* 0x00000005181a7223 */ /* 0x040fe20000010809 */
[----:B------:R-:W-:Y:S01]  /*10460*/  FFMA.FTZ R28, R24, R75, R28 ;  /* 0x0000004b181c7223 */ /* 0x000fe2000001001c */
[C---:B------:R-:W-:Y:S01]  /*10470*/  FMUL.FTZ R38, R11.reuse, R30 ;  /* 0x0000001e0b267220 */ /* 0x040fe20000410000 */
[----:B------:R-:W-:Y:S01]  /*10480*/  FMUL.FTZ R24, R11, R14 ;  /* 0x0000000e0b187220 */ /* 0x000fe20000410000 */
[----:B------:R-:W-:-:S02]  /*10490*/  HADD2.F32 R8, -RZ, R8.H1_H1 ;  /* 0x30000008ff087230 */ /* 0x000fc40000004100 */
[----:B------:R-:W-:Y:S02]  /*104a0*/  HADD2.F32 R10, -RZ, R10.H1_H1 ;  /* 0x3000000aff0a7230 */ /* 0x000fe40000004100 */
[C---:B------:R-:W-:Y:S01]  /*104b0*/  FFMA.FTZ R35, R7.reuse, R14, -R38 ;  /* 0x0000000e07237223 */ /* 0x040fe20000010826 */
[----:B------:R-:W-:Y:S02]  /*104c0*/  HADD2.F32 R11, -RZ, R39.H0_H0 ;  /* 0x20000027ff0b7230 */ /* 0x000fe40000004100 */
[----:B------:R-:W-:Y:S02]  /*104d0*/  HADD2.F32 R13, -RZ, R37.H0_H0 ;  /* 0x20000025ff0d7230 */ /* 0x000fe40000004100 */
[----:B------:R-:W-:Y:S01]  /*104e0*/  FFMA.FTZ R37, R7, R30, R24 ;  /* 0x0000001e07257223 */ /* 0x000fe20000010018 */
        /* <DEDUP_REMOVED lines=21> */
.L_x_5227:
[----:B------:R-:W-:Y:S05]  /*10640*/  BSYNC B1 ;  /* 0x0000000000017941 */ /* 0x000fea0003800000 */
.L_x_5226:
[----:B------:R-:W-:Y:S05]  /*10650*/  @P1 BRA `(.L_x_5201) ;  /* 0x0000001000a81947 */ /* 0x000fea0003800000 */
[----:B------:R-:W4:Y:S01]  /*10660*/  LDC R13, c[0x0][0x3d4] ;  /* 0x0000f500ff0d7b82 */ /* 0x000f220000000800 */
[----:B------:R-:W-:Y:S01]  /*10670*/  BSSY B1, `(.L_x_5232) ;  /* 0x0000065000017945 */ /* 0x000fe20003800000 */
[----:B------:R-:W-:Y:S02]  /*10680*/  SHF.R.U32.HI R61, RZ, 0x3, R210 ;  /* 0x00000003ff3d7819 */ /* 0x000fe400000116d2 */
[-C--:B----4-:R-:W-:Y:S02]  /*10690*/  ISETP.GE.AND P0, PT, R22, R13.reuse, PT ;  /* 0x0000000d1600720c */ /* 0x090fe40003f06270 */
[-C--:B------:R-:W-:Y:S02]  /*106a0*/  ISETP.GE.AND P1, PT, R206, R13.reuse, PT ;  /* 0x0000000dce00720c */ /* 0x080fe40003f26270 */
[----:B------:R-:W-:-:S09]  /*106b0*/  ISETP.GE.AND P2, PT, R207, R13, PT ;  /* 0x0000000dcf00720c */ /* 0x000fd20003f46270 */
[----:B------:R-:W-:Y:S05]  /*106c0*/  @P0 BRA `(.L_x_5233) ;  /* 0x00000004007c0947 */ /* 0x000fea0003800000 */
[----:B------:R-:W4:Y:S01]  /*106d0*/  LDL R62, [R1+0x60] ;  /* 0x00006000013e7983 */ /* 0x000f220000100800 */
[----:B-123--:R-:W-:Y:S01]  /*106e0*/  LEA.HI R4, R13, R234, RZ, 0x1d ;  /* 0x000000ea0d047211 */ /* 0x00efe200078fe8ff */
[----:B------:R-:W-:Y:S01]  /*106f0*/  HADD2.F32 R31, -RZ, R79.H1_H1 ;  /* 0x3000004fff1f7230 */ /* 0x000fe20000004100 */
[----:B------:R-:W-:Y:S01]  /*10700*/  SHF.R.U32.HI R32, RZ, 0x10, R41 ;  /* 0x00000010ff207819 */ /* 0x000fe20000011629 */
        /* <DEDUP_REMOVED lines=11> */
[----:B------:R-:W-:Y:S02]  /*107c0*/  SHF.R.U64 R40, R40, 0x10, R41 ;  /* 0x0000001028287819 */ /* 0x000fe40000001229 */
[----:B------:R-:W-:Y:S02]  /*107d0*/  LOP3.LUT R8, R7, 0x7fffe000, RZ, 0xc0, !PT ;  /* 0x7fffe00007087812 */ /* 0x000fe400078ec0ff */
[----:B------:R-:W-:Y:S02]  /*107e0*/  SHF.R.U64 R41, R54, 0x10, R55 ;  /* 0x0000001036297819 */ /* 0x000fe40000001237 */
[----:B------:R-:W-:-:S02]  /*107f0*/  IADD3 R9, R9, R8, R218 ;  /* 0x0000000809097210 */ /* 0x000fc40007ffe0da */
[----:B------:R-:W-:Y:S02]  /*10800*/  SHF.R.U64 R39, R42, 0x10, R43 ;  /* 0x000000102a277819 */ /* 0x000fe4000000122b */
[----:B------:R-:W-:Y:S02]  /*10810*/  LEA R12, R9, R18, 0x1 ;  /* 0x00000012090c7211 */ /* 0x000fe400078e08ff */
[----:B------:R-:W-:Y:S02]  /*10820*/  SHF.R.U32.HI R54, RZ, 0x10, R55 ;  /* 0x00000010ff367819 */ /* 0x000fe40000011637 */
[----:B------:R-:W-:Y:S01]  /*10830*/  SHF.R.U32.HI R42, RZ, 0x10, R43 ;  /* 0x00000010ff2a7819 */ /* 0x000fe2000001162b */
[----:B------:R-:W0:Y:S02]  /*10840*/  LDS.128 R8, [R12+0x15400] ;  /* 0x015400000c087984 */ /* 0x000e240000000c00 */
[--C-:B0-----:R-:W-:Y:S02]  /*10850*/  HADD2.F32 R26, -RZ, R9.reuse.H0_H0 ;  /* 0x20000009ff1a7230 */ /* 0x101fe40000004100 */
[----:B------:R-:W-:-:S02]  /*10860*/  HADD2.F32 R27, -RZ, R9.H1_H1 ;  /* 0x30000009ff1b7230 */ /* 0x000fc40000004100 */
[----:B------:R-:W-:Y:S02]  /*10870*/  HADD2.F32 R9, -RZ, R8.H0_H0 ;  /* 0x20000008ff097230 */ /* 0x000fe40000004100 */
[C---:B------:R-:W-:Y:S01]  /*10880*/  FMUL.FTZ R35, R26.reuse, R33 ;  /* 0x000000211a237220 */ /* 0x040fe20000410000 */
[----:B------:R-:W-:Y:S01]  /*10890*/  FMUL.FTZ R37, R26, R31 ;  /* 0x0000001f1a257220 */ /* 0x000fe20000410000 */
[----:B------:R-:W-:Y:S02]  /*108a0*/  HADD2.F32 R26, -RZ, R52.H0_H0 ;  /* 0x20000034ff1a7230 */ /* 0x000fe40000004100 */
[C---:B------:R-:W-:Y:S01]  /*108b0*/  FMUL.FTZ R34, R27.reuse, R32 ;  /* 0x000000201b227220 */ /* 0x040fe20000410000 */
[----:B------:R-:W-:Y:S02]  /*108c0*/  HADD2.F32 R28, -RZ, R10.H0_H0 ;  /* 0x2000000aff1c7230 */ /* 0x000fe40000004100 */
[----:B------:R-:W-:Y:S02]  /*108d0*/  HADD2.F32 R29, -RZ, R11.H0_H0 ;  /* 0x2000000bff1d7230 */ /* 0x000fe40000004100 */
[----:B------:R-:W-:Y:S01]  /*108e0*/  FMUL.FTZ R36, R27, R26 ;  /* 0x0000001a1b247220 */ /* 0x000fe20000410000 */
[----:B------:R-:W-:-:S02]  /*108f0*/  HADD2.F32 R27, -RZ, R70.H0_H0 ;  /* 0x20000046ff1b7230 */ /* 0x000fc40000004100 */
[----:B------:R-:W-:Y:S02]  /*10900*/  HADD2.F32 R11, -RZ, R11.H1_H1 ;  /* 0x3000000bff0b7230 */ /* 0x000fe40000004100 */
[----:B------:R-:W-:Y:S02]  /*10910*/  HADD2.F32 R70, -RZ, R70.H1_H1 ;  /* 0x30000046ff467230 */ /* 0x000fe40000004100 */
[----:B------:R-:W-:Y:S02]  /*10920*/  HADD2.F32 R8, -RZ, R8.H1_H1 ;  /* 0x30000008ff087230 */ /* 0x000fe40000004100 */
[----:B------:R-:W-:Y:S01]  /*10930*/  HADD2.F32 R10, -RZ, R10.H1_H1 ;  /* 0x3000000aff0a7230 */ /* 0x000fe20000004100 */
[----:B----4-:R-:W0:Y:S02]  /*10940*/  LDS.128 R4, [R62] ;  /* 0x000000003e047984 */ /* 0x010e240000000c00 */
[--C-:B0-----:R-:W-:Y:S02]  /*10950*/  HADD2.F32 R14, -RZ, R5.reuse.H0_H0 ;  /* 0x20000005ff0e7230 */ /* 0x101fe40000004100 */
[----:B------:R-:W-:-:S02]  /*10960*/  HADD2.F32 R15, -RZ, R5.H1_H1 ;  /* 0x30000005ff0f7230 */ /* 0x000fc40000004100 */
[----:B------:R-:W-:Y:S02]  /*10970*/  HADD2.F32 R5, -RZ, R4.H0_H0 ;  /* 0x20000004ff057230 */ /* 0x000fe40000004100 */
[C---:B------:R-:W-:Y:S01]  /*10980*/  FFMA.FTZ R35, R14.reuse, R31, -R35 ;  /* 0x0000001f0e237223 */ /* 0x040fe20000010823 */
[----:B------:R-:W-:Y:S01]  /*10990*/  FFMA.FTZ R37, R14, R33, R37 ;  /* 0x000000210e257223 */ /* 0x000fe20000010025 */
[----:B------:R-:W-:Y:S02]  /*109a0*/  HADD2.F32 R14, -RZ, R79.H0_H0 ;  /* 0x2000004fff0e7230 */ /* 0x000fe40000004100 */
[----:B------:R-:W-:Y:S01]  /*109b0*/  FFMA.FTZ R34, R15, R26, -R34 ;  /* 0x0000001a0f227223 */ /* 0x000fe20000010822 */
[----:B------:R-:W-:Y:S01]  /*109c0*/  FMUL.FTZ R26, R9, R30 ;  /* 0x0000001e091a7220 */ /* 0x000fe20000410000 */
[----:B------:R-:W-:Y:S02]  /*109d0*/  HADD2.F32 R24, -RZ, R6.H0_H0 ;  /* 0x20000006ff187230 */ /* 0x000fe40000004100 */
[----:B------:R-:W-:Y:S01]  /*109e0*/  FFMA.FTZ R36, R15, R32, R36 ;  /* 0x000000200f247223 */ /* 0x000fe20000010024 */
[----:B------:R-:W-:Y:S01]  /*109f0*/  FMUL.FTZ R33, R9, R14 ;  /* 0x0000000e09217220 */ /* 0x000fe20000410000 */
[----:B------:R-:W-:-:S02]  /*10a00*/  HADD2.F32 R9, -RZ, R80.H0_H0 ;  /* 0x20000050ff097230 */ /* 0x000fc40000004100 */
[C---:B------:R-:W-:Y:S01]  /*10a10*/  FFMA.FTZ R31, R5.reuse, R14, -R26 ;  /* 0x0000000e051f7223 */ /* 0x040fe2000001081a */
[----:B------:R-:W-:Y:S02]  /*10a20*/  HADD2.F32 R26, -RZ, R42.H0_H0 ;  /* 0x2000002aff1a7230 */ /* 0x000fe40000004100 */
[----:B------:R-:W-:Y:S01]  /*10a30*/  FFMA.FTZ R33, R5, R30, R33 ;  /* 0x0000001e05217223 */ /* 0x000fe20000010021 */
[C---:B------:R-:W-:Y:S01]  /*10a40*/  FMUL.FTZ R5, R28.reuse, R27 ;  /* 0x0000001b1c057220 */ /* 0x040fe20000410000 */
[----:B------:R-:W-:Y:S02]  /*10a50*/  HADD2.F32 R14, -RZ, R54.H0_H0 ;  /* 0x20000036ff0e7230 */ /* 0x000fe40000004100 */
[-C--:B------:R-:W-:Y:S01]  /*10a60*/  FMUL.FTZ R15, R28, R9.reuse ;  /* 0x000000091c0f7220 */ /* 0x080fe20000410000 */
[----:B------:R-:W-:Y:S02]  /*10a70*/  HADD2.F32 R80, -RZ, R80.H1_H1 ;  /* 0x30000050ff507230 */ /* 0x000fe40000004100 */
[----:B------:R-:W-:Y:S01]  /*10a80*/  FFMA.FTZ R28, R24, R9, -R5 ;  /* 0x00000009181c7223 */ /* 0x000fe20000010805 */
[----:B------:R-:W-:-:S02]  /*10a90*/  HADD2.F32 R25, -RZ, R7.H0_H0 ;  /* 0x20000007ff197230 */ /* 0x000fc40000004100 */
[----:B------:R-:W-:Y:S01]  /*10aa0*/  FMUL.FTZ R30, R29, R70 ;  /* 0x000000461d1e7220 */ /* 0x000fe20000410000 */
[----:B------:R-:W-:Y:S02]  /*10ab0*/  HADD2.F32 R7, -RZ, R7.H1_H1 ;  /* 0x30000007ff077230 */ /* 0x000fe40000004100 */
[----:B------:R-:W-:Y:S01]  /*10ac0*/  FFMA.FTZ R24, R24, R27, R15 ;  /* 0x0000001b18187223 */ /* 0x000fe2000001000f */
[C---:B------:R-:W-:Y:S01]  /*10ad0*/  FMUL.FTZ R32, R11.reuse, R26 ;  /* 0x0000001a0b207220 */ /* 0x040fe20000410000 */
[----:B------:R-:W-:Y:S01]  /*10ae0*/  FMUL.FTZ R38, R11, R14 ;  /* 0x0000000e0b267220 */ /* 0x000fe20000410000 */
[-C--:B------:R-:W-:Y:S01]  /*10af0*/  FMUL.FTZ R29, R29, R80.reuse ;  /* 0x000000501d1d7220 */ /* 0x080fe20000410000 */
[----:B------:R-:W-:Y:S02]  /*10b00*/  HADD2.F32 R11, -RZ, R40.H0_H0 ;  /* 0x20000028ff0b7230 */ /* 0x000fe40000004100 */
[----:B------:R-:W-:Y:S01]  /*10b10*/  FFMA.FTZ R30, R25, R80, -R30 ;  /* 0x00000050191e7223 */ /* 0x000fe2000001081e */
[----:B------:R-:W-:-:S02]  /*10b20*/  HADD2.F32 R15, -RZ, R39.H0_H0 ;  /* 0x20000027ff0f7230 */ /* 0x000fc40000004100 */
[----:B------:R-:W-:Y:S01]  /*10b30*/  FFMA.FTZ R29, R25, R70, R29 ;  /* 0x00000046191d7223 */ /* 0x000fe2000001001d */
[----:B------:R-:W-:Y:S02]  /*10b40*/  HADD2.F32 R5, -RZ, R60.H0_H0 ;  /* 0x2000003cff057230 */ /* 0x000fe40000004100 */
[C---:B------:R-:W-:Y:S01]  /*10b50*/  FFMA.FTZ R27, R7.reuse, R14, -R32 ;  /* 0x0000000e071b7223 */ /* 0x040fe20000010820 */
[----:B------:R-:W-:Y:S02]  /*10b60*/  HADD2.F32 R9, -RZ, R41.H0_H0 ;  /* 0x20000029ff097230 */ /* 0x000fe40000004100 */
[----:B------:R-:W-:Y:S01]  /*10b70*/  FFMA.FTZ R38, R7, R26, R38 ;  /* 0x0000001a07267223 */ /* 0x000fe20000010026 */
[----:B------:R-:W-:Y:S02]  /*10b80*/  HADD2.F32 R4, -RZ, R4.H1_H1 ;  /* 0x30000004ff047230 */ /* 0x000fe40000004100 */
[----:B------:R-:W-:Y:S01]  /*10b90*/  FMUL.FTZ R7, R8, R11 ;  /* 0x0000000b08077220 */ /* 0x000fe20000410000 */
[----:B------:R-:W-:-:S02]  /*10ba0*/  HADD2.F32 R6, -RZ, R6.H1_H1 ;  /* 0x30000006ff067230 */ /* 0x000fc40000004100 */
        /* <DEDUP_REMOVED lines=17> */
.L_x_5233:
[----:B------:R-:W-:Y:S05]  /*10cc0*/  BSYNC B1 ;  /* 0x0000000000017941 */ /* 0x000fea0003800000 */
.L_x_5232:
[----:B------:R-:W-:Y:S04]  /*10cd0*/  BSSY B1, `(.L_x_5234) ;  /* 0x0000061000017945 */ /* 0x000fe80003800000 */
[----:B------:R-:W-:Y:S05]  /*10ce0*/  @P1 BRA `(.L_x_5235) ;  /* 0x00000004007c1947 */ /* 0x000fea0003800000 */
[----:B------:R-:W5:Y:S01]  /*10cf0*/  LDL R52, [R1+0x54] ;  /* 0x0000540001347983 */ /* 0x000f620000100800 */
[----:B-1234-:R-:W-:Y:S01]  /*10d00*/  LEA.HI R4, R13, R236, RZ, 0x1d ;  /* 0x000000ec0d047211 */ /* 0x01efe200078fe8ff */
[----:B------:R-:W-:Y:S01]  /*10d10*/  HADD2.F32 R31, -RZ, R72.H1_H1 ;  /* 0x30000048ff1f7230 */ /* 0x000fe20000004100 */
        /* <DEDUP_REMOVED lines=9> */
[----:B------:R-:W-:Y:S01]  /*10db0*/  SHF.R.U32.HI R30, RZ, 0x10, R45 ;  /* 0x00000010ff1e7819 */ /* 0x000fe2000001162d */
[----:B------:R-:W-:Y:S01]  /*10dc0*/  IMAD.SHL.U32 R7, R7, 0x400, RZ ;  /* 0x0000040007077824 */ /* 0x000fe200078e00ff */
[----:B0-----:R-:W-:Y:S02]  /*10dd0*/  LOP3.LUT R9, R4, R61, RZ, 0x3c, !PT ;  /* 0x0000003d04097212 */ /* 0x001fe400078e3cff */
[----:B------:R-:W-:Y:S01]  /*10de0*/  SHF.R.U64 R42, R58, 0x10, R59 ;  /* 0x000000103a2a7819 */ /* 0x000fe2000000123b */
[----:B------:R-:W-:Y:S01]  /*10df0*/  HADD2.F32 R30, -RZ, R30.H0_H0 ;  /* 0x2000001eff1e7230 */ /* 0x000fe20000004100 */
[----:B------:R-:W-:Y:S02]  /*10e00*/  LOP3.LUT R8, R7, 0x7fffe000, RZ, 0xc0, !PT ;  /* 0x7fffe00007087812 */ /* 0x000fe400078ec0ff */
        /* <DEDUP_REMOVED lines=14> */
[----:B------:R-:W-:Y:S02]  /*10ef0*/  HADD2.F32 R28, -RZ, R10.H0_H0 ;  /* 0x2000000aff1c7230 */ /* 0x000fe40000004100 */
[----:B------:R-:W-:Y:S02]  /*10f00*/  HADD2.F32 R29, -RZ, R11.H0_H0 ;  /* 0x2000000bff1d7230 */ /* 0x000fe40000004100 */
[----:B------:R-:W-:Y:S01]  /*10f10*/  FMUL.FTZ R34, R27, R26 ;  /* 0x0000001a1b227220 */ /* 0x000fe20000410000 */
[----:B------:R-:W-:Y:S02]  /*10f20*/  HADD2.F32 R27, -RZ, R71.H0_H0 ;  /* 0x20000047ff1b7230 */ /* 0x000fe40000004100 */
[----:B------:R-:W-:Y:S02]  /*10f30*/  HADD2.F32 R11, -RZ, R11.H1_H1 ;  /* 0x3000000bff0b7230 */ /* 0x000fe40000004100 */
[----:B------:R-:W-:-:S02]  /*10f40*/  HADD2.F32 R8, -RZ, R8.H1_H1 ;  /* 0x30000008ff087230 */ /* 0x000fc40000004100 */
[----:B------:R-:W-:Y:S01]  /*10f50*/  HADD2.F32 R10, -RZ, R10.H1_H1 ;  /* 0x3000000aff0a7230 */ /* 0x000fe20000004100 */
[----:B-----5:R-:W0:Y:S02]  /*10f60*/  LDS.128 R4, [R52] ;  /* 0x0000000034047984 */ /* 0x020e240000000c00 */
[--C-:B0-----:R-:W-:Y:S02]  /*10f70*/  HADD2.F32 R14, -RZ, R5.reuse.H0_H0 ;  /* 0x20000005ff0e7230 */ /* 0x101fe40000004100 */
[----:B------:R-:W-:Y:S02]  /*10f80*/  HADD2.F32 R15, -RZ, R5.H1_H1 ;  /* 0x30000005ff0f7230 */ /* 0x000fe40000004100 */
[----:B------:R-:W-:Y:S02]  /*10f90*/  HADD2.F32 R5, -RZ, R4.H0_H0 ;  /* 0x20000004ff057230 */ /* 0x000fe40000004100 */
[C---:B------:R-:W-:Y:S01]  /*10fa0*/  FFMA.FTZ R35, R14.reuse, R31, -R35 ;  /* 0x0000001f0e237223 */ /* 0x040fe20000010823 */
[----:B------:R-:W-:Y:S01]  /*10fb0*/  FFMA.FTZ R37, R14, R33, R37 ;  /* 0x000000210e257223 */ /* 0x000fe20000010025 */
[C---:B------:R-:W-:Y:S01]  /*10fc0*/  FMUL.FTZ R14, R9.reuse, R68 ;  /* 0x00000044090e7220 */ /* 0x040fe20000410000 */
[----:B------:R-:W-:Y:S01]  /*10fd0*/  FMUL.FTZ R31, R9, R72 ;  /* 0x00000048091f7220 */ /* 0x000fe20000410000 */
[----:B------:R-:W-:Y:S01]  /*10fe0*/  FFMA.FTZ R34, R15, R30, R34 ;  /* 0x0000001e0f227223 */ /* 0x000fe20000010022 */
[----:B------:R-:W-:-:S02]  /*10ff0*/  HADD2.F32 R9, -RZ, R73.H0_H0 ;  /* 0x20000049ff097230 */ /* 0x000fc40000004100 */
[----:B------:R-:W-:Y:S01]  /*11000*/  FFMA.FTZ R32, R15, R26, -R32 ;  /* 0x0000001a0f207223 */ /* 0x000fe20000010820 */
[----:B------:R-:W-:Y:S02]  /*11010*/  HADD2.F32 R30, -RZ, R71.H1_H1 ;  /* 0x30000047ff1e7230 */ /* 0x000fe40000004100 */
[C---:B------:R-:W-:Y:S01]  /*11020*/  FFMA.FTZ R72, R5.reuse, R72, -R14 ;  /* 0x0000004805487223 */ /* 0x040fe2000001080e */
[----:B------:R-:W-:Y:S01]  /*11030*/  FFMA.FTZ R31, R5, R68, R31 ;  /* 0x00000044051f7223 */ /* 0x000fe2000001001f */
        /* <DEDUP_REMOVED lines=42> */
.L_x_5235:
[----:B------:R-:W-:Y:S05]  /*112e0*/  BSYNC B1 ;  /* 0x0000000000017941 */ /* 0x000fea0003800000 */
.L_x_5234:
[----:B------:R-:W-:Y:S05]  /*112f0*/  @P2 BRA `(.L_x_5201) ;  /* 0x0000000400802947 */ /* 0x000fea0003800000 */
[----:B01234-:R-:W2:Y:S04]  /*11300*/  LDL R4, [R1+0x5c] ;  /* 0x00005c0001047983 */ /* 0x01fea80000100800 */
[----:B------:R-:W3:Y:S01]  /*11310*/  LDL R39, [R1+0x50] ;  /* 0x0000500001277983 */ /* 0x000ee20000100800 */
[----:B------:R-:W-:Y:S01]  /*11320*/  HADD2.F32 R32, -RZ, R0.H1_H1 ;  /* 0x30000000ff207230 */ /* 0x000fe20000004100 */
[--C-:B------:R-:W-:Y:S01]  /*11330*/  SHF.R.U64 R38, R64, 0x10, R65.reuse ;  /* 0x0000001040267819 */ /* 0x100fe20000001241 */
[--C-:B------:R-:W-:Y:S01]  /*11340*/  HADD2.F32 R30, -RZ, R20.reuse.H1_H1 ;  /* 0x30000014ff1e7230 */ /* 0x100fe20000004100 */
[----:B------:R-:W-:Y:S01]  /*11350*/  SHF.R.U32.HI R64, RZ, 0x10, R65 ;  /* 0x00000010ff407819 */ /* 0x000fe20000011641 */
[----:B------:R-:W-:Y:S01]  /*11360*/  HADD2.F32 R20, -RZ, R20.H0_H0 ;  /* 0x20000014ff147230 */ /* 0x000fe20000004100 */
[----:B------:R-:W-:-:S02]  /*11370*/  SHF.R.U32.HI R29, RZ, 0x10, R49 ;  /* 0x00000010ff1d7819 */ /* 0x000fc40000011631 */
[----:B------:R-:W-:Y:S02]  /*11380*/  SHF.R.U64 R37, R66, 0x10, R67 ;  /* 0x0000001042257819 */ /* 0x000fe40000001243 */
[----:B------:R-:W-:Y:S01]  /*11390*/  SHF.R.U64 R33, R50, 0x10, R51 ;  /* 0x0000001032217819 */ /* 0x000fe20000001233 */
[----:B------:R-:W-:Y:S01]  /*113a0*/  HADD2.F32 R29, -RZ, R29.H0_H0 ;  /* 0x2000001dff1d7230 */ /* 0x000fe20000004100 */
[----:B------:R-:W-:Y:S02]  /*113b0*/  SHF.R.U32.HI R66, RZ, 0x10, R67 ;  /* 0x00000010ff427819 */ /* 0x000fe40000011643 */
[----:B------:R-:W-:Y:S02]  /*113c0*/  SHF.R.U32.HI R50, RZ, 0x10, R51 ;  /* 0x00000010ff327819 */ /* 0x000fe40000011633 */
[----:B------:R-:W-:Y:S02]  /*113d0*/  SHF.R.U64 R35, R48, 0x10, R49 ;  /* 0x0000001030237819 */ /* 0x000fe40000001231 */
[----:B--2---:R-:W-:-:S04]  /*113e0*/  LEA.HI R13, R13, R4, RZ, 0x1d ;  /* 0x000000040d0d7211 */ /* 0x004fc800078fe8ff */
[----:B------:R-:W-:Y:S02]  /*113f0*/  SHF.R.S32.HI R4, RZ, 0x1f, R13 ;  /* 0x0000001fff047819 */ /* 0x000fe4000001140d */
[----:B------:R-:W-:Y:S02]  /*11400*/  SHF.L.U32 R5, R13, 0x3, RZ ;  /* 0x000000030d057819 */ /* 0x000fe400000006ff */
[----:B------:R-:W-:Y:S02]  /*11410*/  LEA.HI R13, R4, R13, RZ, 0x3 ;  /* 0x0000000d040d7211 */ /* 0x000fe400078f18ff */
[----:B------:R-:W-:-:S03]  /*11420*/  LOP3.LUT R4, R210, 0x38, R5, 0xf8, !PT ;  /* 0x00000038d2047812 */ /* 0x000fc600078ef805 */
[----:B------:R-:W-:Y:S01]  /*11430*/  IMAD.SHL.U32 R13, R13, 0x400, RZ ;  /* 0x000004000d0d7824 */ /* 0x000fe200078e00ff */
[----:B------:R-:W-:Y:S02]  /*11440*/  LOP3.LUT R9, R4, R61, RZ, 0x3c, !PT ;  /* 0x0000003d04097212 */ /* 0x000fe400078e3cff */
[----:B---3--:R-:W0:Y:S02]  /*11450*/  LDS.128 R4, [R39] ;  /* 0x0000000027047984 */ /* 0x008e240000000c00 */
[----:B------:R-:W-:-:S04]  /*11460*/  LOP3.LUT R13, R13, 0x7fffe000, RZ, 0xc0, !PT ;  /* 0x7fffe0000d0d7812 */ /* 0x000fc800078ec0ff */
        /* <DEDUP_REMOVED lines=19> */
[----:B------:R-:W-:Y:S02]  /*115a0*/  HADD2.F32 R30, -RZ, R0.H0_H0 ;  /* 0x20000000ff1e7230 */ /* 0x000fe40000004100 */
[----:B------:R-:W-:Y:S01]  /*115b0*/  FFMA.FTZ R36, R13, R32, R36 ;  /* 0x000000200d247223 */ /* 0x000fe20000010024 */
[-C--:B------:R-:W-:Y:S01]  /*115c0*/  FMUL.FTZ R13, R26, R25.reuse ;  /* 0x000000191a0d7220 */ /* 0x080fe20000410000 */
[----:B------:R-:W-:Y:S02]  /*115d0*/  HADD2.F32 R27, -RZ, R10.H0_H0 ;  /* 0x2000000aff1b7230 */ /* 0x000fe40000004100 */
[----:B------:R-:W-:Y:S01]  /*115e0*/  FFMA.FTZ R31, R14, R25, -R31 ;  /* 0x000000190e1f7223 */ /* 0x000fe2000001081f */
[----:B------:R-:W-:Y:S01]  /*115f0*/  FMUL.FTZ R0, R9, R30 ;  /* 0x0000001e09007220 */ /* 0x000fe20000410000 */
[----:B------:R-:W-:-:S02]  /*11600*/  HADD2.F32 R26, -RZ, R3.H0_H0 ;  /* 0x20000003ff1a7230 */ /* 0x000fc40000004100 */
[-C--:B------:R-:W-:Y:S01]  /*11610*/  FMUL.FTZ R9, R9, R20.reuse ;  /* 0x0000001409097220 */ /* 0x080fe20000410000 */
[----:B------:R-:W-:Y:S02]  /*11620*/  HADD2.F32 R28, -RZ, R11.H0_H0 ;  /* 0x2000000bff1c7230 */ /* 0x000fe40000004100 */
[----:B------:R-:W-:Y:S01]  /*11630*/  FFMA.FTZ R20, R5, R20, -R0 ;  /* 0x0000001405147223 */ /* 0x000fe20000010800 */
[----:B------:R-:W-:Y:S01]  /*11640*/  FFMA.FTZ R29, R14, R29, R13 ;  /* 0x0000001d0e1d7223 */ /* 0x000fe2000001000d */
[----:B------:R-:W-:Y:S02]  /*11650*/  HADD2.F32 R0, -RZ, R21.H0_H0 ;  /* 0x20000015ff007230 */ /* 0x000fe40000004100 */
[----:B------:R-:W-:Y:S01]  /*11660*/  FMUL.FTZ R14, R27, R26 ;  /* 0x0000001a1b0e7220 */ /* 0x000fe20000410000 */
[----:B------:R-:W-:Y:S02]  /*11670*/  HADD2.F32 R3, -RZ, R3.H1_H1 ;  /* 0x30000003ff037230 */ /* 0x000fe40000004100 */
[----:B------:R-:W-:Y:S01]  /*11680*/  FFMA.FTZ R30, R5, R30, R9 ;  /* 0x0000001e051e7223 */ /* 0x000fe20000010009 */
[----:B------:R-:W-:-:S02]  /*11690*/  HADD2.F32 R21, -RZ, R21.H1_H1 ;  /* 0x30000015ff157230 */ /* 0x000fc40000004100 */
[-C--:B------:R-:W-:Y:S01]  /*116a0*/  FMUL.FTZ R32, R27, R0.reuse ;  /* 0x000000001b207220 */ /* 0x080fe20000410000 */
[C---:B------:R-:W-:Y:S01]  /*116b0*/  FFMA.FTZ R25, R15.reuse, R0, -R14 ;  /* 0x000000000f197223 */ /* 0x040fe2000001080e */
[C---:B------:R-:W-:Y:S01]  /*116c0*/  FMUL.FTZ R5, R28.reuse, R3 ;  /* 0x000000031c057220 */ /* 0x040fe20000410000 */
[----:B------:R-:W-:Y:S02]  /*116d0*/  HADD2.F32 R11, -RZ, R11.H1_H1 ;  /* 0x3000000bff0b7230 */ /* 0x000fe40000004100 */
[-C--:B------:R-:W-:Y:S01]  /*116e0*/  FMUL.FTZ R28, R28, R21.reuse ;  /* 0x000000151c1c7220 */ /* 0x080fe20000410000 */
[----:B------:R-:W-:Y:S02]  /*116f0*/  HADD2.F32 R14, -RZ, R50.H0_H0 ;  /* 0x20000032ff0e7230 */ /* 0x000fe40000004100 */
[----:B------:R-:W-:Y:S01]  /*11700*/  FFMA.FTZ R32, R15, R26, R32 ;  /* 0x0000001a0f207223 */ /* 0x000fe20000010020 */
[----:B------:R-:W-:Y:S02]  /*11710*/  HADD2.F32 R0, -RZ, R66.H0_H0 ;  /* 0x20000042ff007230 */ /* 0x000fe40000004100 */
[C---:B------:R-:W-:Y:S01]  /*11720*/  FFMA.FTZ R21, R24.reuse, R21, -R5 ;  /* 0x0000001518157223 */ /* 0x040fe20000010805 */
[----:B------:R-:W-:Y:S01]  /*11730*/  FFMA.FTZ R28, R24, R3, R28 ;  /* 0x00000003181c7223 */ /* 0x000fe2000001001c */
[----:B------:R-:W-:Y:S01]  /*11740*/  FMUL.FTZ R26, R11, R14 ;  /* 0x0000000e0b1a7220 */ /* 0x000fe20000410000 */
[----:B------:R-:W-:-:S02]  /*11750*/  HADD2.F32 R8, -RZ, R8.H1_H1 ;  /* 0x30000008ff087230 */ /* 0x000fc40000004100 */
[-C--:B------:R-:W-:Y:S01]  /*11760*/  FMUL.FTZ R24, R11, R0.reuse ;  /* 0x000000000b187220 */ /* 0x080fe20000410000 */
        /* <DEDUP_REMOVED lines=25> */
.L_x_5201:
[----:B------:R-:W-:Y:S05]  /*11900*/  BSYNC B0 ;  /* 0x0000000000007941 */ /* 0x000fea0003800000 */
.L_x_5173:
        /* <DEDUP_REMOVED lines=8> */
.L_x_5171:
[----:B------:R-:W5:Y:S02]  /*11990*/  LDL R0, [R1+0x4c] ;  /* 0x00004c0001007983 */ /* 0x000f640000100800 */
[----:B-----5:R-:W-:-:S13]  /*119a0*/  R2UR UR4, R0 ;  /* 0x00000000000472ca */ /* 0x020fda00000e0000 */
[----:B------:R-:W-:-:S05]  /*119b0*/  IMAD.U32 R0, RZ, RZ, UR4 ;  /* 0x00000004ff007e24 */ /* 0x000fca000f8e00ff */
[----:B------:R-:W-:-:S13]  /*119c0*/  ISETP.NE.AND P0, PT, R0, 0x3, PT ;  /* 0x000000030000780c */ /* 0x000fda0003f05270 */
[----:B------:R-:W-:Y:S05]  /*119d0*/  @!P0 BRA `(.L_x_5236) ;  /* 0x0000000000048947 */ /* 0x000fea0003800000 */
[----:B------:R-:W-:Y:S01]  /*119e0*/  BPT.TRAP 0x1 ;  /* 0x000000040000795c */ /* 0x000fe20000300000 */
.L_x_5236:
[----:B01234-:R-:W-:Y:S02]  /*119f0*/  LEA R6, R205, R18, 0x3 ;  /* 0x00000012cd067211 */ /* 0x01ffe400078e18ff */
[----:B------:R-:W-:-:S04]  /*11a00*/  SHF.L.U32 R3, R208, 0x1f, RZ ;  /* 0x0000001fd0037819 */ /* 0x000fc800000006ff */
[----:B------:R0:W1:Y:S01]  /*11a10*/  SYNCS.PHASECHK.TRANS64.TRYWAIT P2, [R6+URZ+0x36830], R3 ;  /* 0x03683003060075a7 */ /* 0x000062000804017f */
[----:B------:R-:W-:Y:S05]  /*11a20*/  @!P0 BRA `(.L_x_5237) ;  /* 0x0000000000048947 */ /* 0x000fea0003800000 */
[----:B------:R-:W-:Y:S01]  /*11a30*/  BPT.TRAP 0x1 ;  /* 0x000000040000795c */ /* 0x000fe20000300000 */
.L_x_5237:
[----:B------:R-:W2:Y:S01]  /*11a40*/  S2R R0, SR_TID.X ;  /* 0x0000000000007919 */ /* 0x000ea20000002100 */
[----:B------:R-:W-:Y:S01]  /*11a50*/  IMAD.MOV.U32 R119, RZ, RZ, RZ ;  /* 0x000000ffff777224 */ /* 0x000fe200078e00ff */
[----:B--2---:R-:W-:-:S04]  /*11a60*/  LOP3.LUT R0, R0, 0x7f, RZ, 0xc0, !PT ;  /* 0x0000007f00007812 */ /* 0x004fc800078ec0ff */
[----:B------:R-:W-:Y:S01]  /*11a70*/  ISETP.NE.AND P1, PT, R0, RZ, PT ;  /* 0x000000ff0000720c */ /* 0x000fe20003f25270 */
[----:B-1----:R-:W-:-:S12]  /*11a80*/  @P2 BRA `(.L_x_5238) ;  /* 0x0000000000082947 */ /* 0x002fd80003800000 */
[----:B------:R-:W1:Y:S02]  /*11a90*/  SYNCS.PHASECHK.TRANS64.TRYWAIT P2, [R6+URZ+0x36830], R3 ;  /* 0x03683003060075a7 */ /* 0x000e64000804017f */
[----:B-1----:R-:W-:Y:S05]  /*11aa0*/  @!P2 BRA `(.L_x_5239) ;  /* 0x0000019c0030a947 */ /* 0x002fea0003800000 */
.L_x_5238:
[----:B------:R-:W-:Y:S05]  /*11ab0*/  WARPSYNC.ALL ;  /* 0x0000000000007948 */ /* 0x000fea0003800000 */
[----:B------:R-:W-:Y:S01]  /*11ac0*/  VIADD R0, R18, 0x21400 ;  /* 0x0002140012007836 */ /* 0x000fe20000000000 */
[----:B------:R-:W-:Y:S01]  /*11ad0*/  R2UR UR20, R2 ;  /* 0x00000000021472ca */ /* 0x000fe200000e0000 */
[----:B01----:R-:W-:Y:S01]  /*11ae0*/  IMAD.MOV.U32 R3, RZ, RZ, 0x40000040 ;  /* 0x40000040ff037424 */ /* 0x003fe200078e00ff */
[----:B------:R-:W-:Y:S01]  /*11af0*/  WARPGROUP.ARRIVE ;  /* 0x00000000000079c5 */ /* 0x000fe20000000000 */
[----:B------:R-:W-:Y:S01]  /*11b00*/  UMOV UR9, 0x40000040 ;  /* 0x4000004000097882 */ /* 0x000fe20000000000 */
[----:B------:R-:W-:Y:S01]  /*11b10*/  SHF.R.U32.HI R0, RZ, 0x4, R0 ;  /* 0x00000004ff007819 */ /* 0x000fe20000011600 */
[----:B------:R-:W-:Y:S01]  /*11b20*/  IMAD.MOV.U32 R5, RZ, RZ, 0x40000040 ;  /* 0x40000040ff057424 */ /* 0x000fe200078e00ff */
[----:B------:R-:W-:Y:S01]  /*11b30*/  R2UR UR11, R3 ;  /* 0x00000000030b72ca */ /* 0x000fe200000e0000 */
[----:B------:R-:W-:Y:S01]  /*11b40*/  UMOV UR17, UR9 ;  /* 0x0000000900117c82 */ /* 0x000fe20008000000 */
[----:B------:R-:W-:Y:S01]  /*11b50*/  LOP3.LUT R0, R0, 0x3fff, RZ, 0xc0, !PT ;  /* 0x00003fff00007812 */ /* 0x000fe200078ec0ff */
[----:B------:R-:W-:Y:S01]  /*11b60*/  UMOV UR5, UR17 ;  /* 0x0000001100057c82 */ /* 0x000fe20008000000 */
[----:B------:R-:W-:Y:S01]  /*11b70*/  R2UR UR7, R5 ;  /* 0x00000000050772ca */ /* 0x000fe200000e0000 */
[----:B------:R-:W-:Y:S01]  /*11b80*/  IMAD.MOV.U32 R5, RZ, RZ, 0x40000040 ;  /* 0x40000040ff057424 */ /* 0x000fe200078e00ff */
[----:B------:R-:W-:Y:S01]  /*11b90*/  LOP3.LUT R212, R0, 0x10000, RZ, 0xfc, !PT ;  /* 0x0001000000d47812 */ /* 0x000fe200078efcff */
[----:B------:R-:W-:Y:S01]  /*11ba0*/  ULOP3.LUT UR20, UR20, 0x10000, URZ, 0xfc, !UPT ;  /* 0x0001000014147892 */ /* 0x000fe2000f8efc3f */
[----:B------:R-:W-:Y:S01]  /*11bb0*/  IMAD.U32 R11, RZ, RZ, UR9 ;  /* 0x00000009ff0b7e24 */ /* 0x000fe2000f8e00ff */
[----:B------:R-:W-:Y:S01]  /*11bc0*/  UMOV UR13, UR17 ;  /* 0x00000011000d7c82 */ /* 0x000fe20008000000 */
[----:B------:R-:W-:Y:S01]  /*11bd0*/  IMAD.MOV.U32 R9, RZ, RZ, 0x40000040 ;  /* 0x40000040ff097424 */ /* 0x000fe200078e00ff */
[----:B------:R-:W-:Y:S01]  /*11be0*/  UMOV UR25, 0x40000040 ;  /* 0x4000004000197882 */ /* 0x000fe20000000000 */
[----:B------:R-:W-:Y:S01]  /*11bf0*/  IMAD R2, R205, 0xa80, R212 ;  /* 0x00000a80cd027824 */ /* 0x000fe200078e02d4 */
[----:B------:R-:W-:Y:S01]  /*11c00*/  UMOV UR23, UR25 ;  /* 0x0000001900177c82 */ /* 0x000fe20008000000 */
[----:B------:R-:W-:Y:S01]  /*11c10*/  UMOV UR8, UR20 ;  /* 0x0000001400087c82 */ /* 0x000fe20008000000 */
[----:B------:R-:W-:Y:S01]  /*11c20*/  R2UR UR15, R9 ;  /* 0x00000000090f72ca */ /* 0x000fe200000e0000 */
[----:B------:R-:W-:Y:S01]  /*11c30*/  UMOV UR16, UR8 ;  /* 0x0000000800107c82 */ /* 0x000fe20008000000 */
[C---:B------:R-:W-:Y:S01]  /*11c40*/  R2UR UR10, R2.reuse ;  /* 0x00000000020a72ca */ /* 0x040fe200000e0000 */
[----:B------:R-:W-:Y:S01]  /*11c50*/  UMOV UR4, UR16 ;  /* 0x0000001000047c82 */ /* 0x000fe20008000000 */
[C---:B------:R-:W-:Y:S01]  /*11c60*/  IADD3 R4, R2.reuse, 0x80, RZ ;  /* 0x0000008002047810 */ /* 0x040fe20007ffe0ff */
[----:B------:R-:W-:Y:S01]  /*11c70*/  IMAD.U32 R10, RZ, RZ, UR8 ;  /* 0x00000008ff0a7e24 */ /* 0x000fe2000f8e00ff */
[----:B------:R-:W-:Y:S01]  /*11c80*/  UMOV UR12, UR16 ;  /* 0x00000010000c7c82 */ /* 0x000fe20008000000 */
[----:B------:R-:W-:Y:S01]  /*11c90*/  VIADD R8, R2, 0x200 ;  /* 0x0000020002087836 */ /* 0x000fe20000000000 */
[----:B------:R-:W-:Y:S01]  /*11ca0*/  R2UR UR6, R4 ;  /* 0x00000000040672ca */ /* 0x000fe200000e0000 */
[----:B------:R-:W-:Y:S01]  /*11cb0*/  IMAD.MOV.U32 R9, RZ, RZ, 0x40000040 ;  /* 0x40000040ff097424 */ /* 0x000fe200078e00ff */
[----:B------:R-:W-:Y:S01]  /*11cc0*/  IADD3 R4, R2, 0x100, RZ ;  /* 0x0000010002047810 */ /* 0x000fe20007ffe0ff */
[----:B------:R0:W-:Y:S01]  /*11cd0*/  STL.64 [R1+0x38], R10 ;  /* 0x0000380a01007387 */ /* 0x0001e20000100a00 */
[----:B------:R-:W-:Y:S01]  /*11ce0*/  R2UR UR14, R8 ;  /* 0x00000000080e72ca */ /* 0x000fe200000e0000 */
[----:B------:R-:W-:Y:S01]  /*11cf0*/  VIADD R8, R2, 0x300 ;  /* 0x0000030002087836 */ /* 0x000fe20000000000 */
[----:B------:R-:W-:Y:S01]  /*11d00*/  R2UR UR19, R9 ;  /* 0x00000000091372ca */ /* 0x000fe200000e0000 */
[----:B------:R-:W-:Y:S01]  /*11d10*/  HGMMA.64x16x16.F32 R72, gdesc[UR8], RZ, !UPT, gsb0 ;  /* 0x00200000084879f0 */ /* 0x000fe2000c0008ff */
[----:B------:R-:W-:Y:S01]  /*11d20*/  UMOV UR8, UR16 ;  /* 0x0000001000087c82 */ /* 0x000fe20008000000 */
[----:B------:R-:W-:Y:S01]  /*11d30*/  UMOV UR9, UR17 ;  /* 0x0000001100097c82 */ /* 0x000fe20008000000 */
[----:B------:R-:W-:Y:S01]  /*11d40*/  R2UR UR18, R8 ;  /* 0x00000000081272ca */ /* 0x000fe200000e0000 */
[----:B------:R-:W-:Y:S01]  /*11d50*/  VIADD R8, R2, 0x202 ;  /* 0x0000020202087836 */ /* 0x000fe20000000000 */
[----:B------:R-:W-:Y:S01]  /*11d60*/  UIADD3 UR52, UR20, 0x406, URZ ;  /* 0x0000040614347890 */ /* 0x000fe2000fffe03f */
[----:B------:R-:W-:Y:S01]  /*11d70*/  IMAD.MOV.U32 R9, RZ, RZ, 0x40000040 ;  /* 0x40000040ff097424 */ /* 0x000fe200078e00ff */
[----:B------:R-:W-:Y:S01]  /*11d80*/  UMOV UR53, 0x40000040 ;  /* 0x4000004000357882 */ /* 0x000fe20000000000 */
[----:B0-----:R-:W-:Y:S01]  /*11d90*/  IMAD.U32 R11, RZ, RZ, UR25 ;  /* 0x00000019ff0b7e24 */ /* 0x001fe2000f8e00ff */
[----:B------:R-:W-:Y:S01]  /*11da0*/  UIADD3 UR48, UR20, 0x800, URZ ;  /* 0x0000080014307890 */ /* 0x000fe2000fffe03f */
[----:B------:R-:W-:Y:S01]  /*11db0*/  IMAD R0, R148, -0x70, R220 ;  /* 0xffffff9094007824 */ /* 0x000fe200078e02dc */
[----:B------:R-:W-:Y:S01]  /*11dc0*/  UMOV UR49, 0x40000040 ;  /* 0x4000004000317882 */ /* 0x000fe20000000000 */
[----:B------:R-:W-:Y:S01]  /*11dd0*/  UIADD3 UR44, UR20, 0x802, URZ ;  /* 0x00000802142c7890 */ /* 0x000fe2000fffe03f */
[----:B------:R-:W-:Y:S01]  /*11de0*/  VIADD R12, R2, 0x986 ;  /* 0x00000986020c7836 */ /* 0x000fe20000000000 */
[----:B------:R-:W-:Y:S01]  /*11df0*/  UMOV UR45, 0x40000040 ;  /* 0x40000040002d7882 */ /* 0x000fe20000000000 */
[----:B------:R-:W-:Y:S01]  /*11e00*/  UIADD3 UR40, UR20, 0x804, URZ ;  /* 0x0000080414287890 */ /* 0x000fe2000fffe03f */
[----:B------:R-:W-:Y:S01]  /*11e10*/  IMAD.MOV.U32 R13, RZ, RZ, 0x40000040 ;  /* 0x40000040ff0d7424 */ /* 0x000fe200078e00ff */
[----:B------:R-:W-:Y:S01]  /*11e20*/  UMOV UR41, 0x40000040 ;  /* 0x4000004000297882 */ /* 0x000fe20000000000 */
[----:B------:R-:W-:Y:S01]  /*11e30*/  UIADD3 UR36, UR20, 0x806, URZ ;  /* 0x0000080614247890 */ /* 0x000fe2000fffe03f */
[----:B------:R-:W-:Y:S01]  /*11e40*/  VIADD R3, R0, 0x70 ;  /* 0x0000007000037836 */ /* 0x000fe20000000000 */
[----:B------:R-:W-:Y:S01]  /*11e50*/  UMOV UR37, 0x40000040 ;  /* 0x4000004000257882 */ /* 0x000fe20000000000 */
[----:B------:R-:W-:Y:S01]  /*11e60*/  @!P1 VIADD R6, R6, 0x36840 ;  /* 0x0003684006069836 */ /* 0x000fe20000000000 */
[----:B------:R-:W-:Y:S01]  /*11e70*/  BSSY B0, `(.L_x_5240) ;  /* 0x0000a50000007945 */ /* 0x000fe20003800000 */
[--C-:B------:R-:W-:Y:S01]  /*11e80*/  IMAD.MOV.U32 R118, RZ, RZ, R119.reuse ;  /* 0x000000ffff767224 */ /* 0x100fe200078e0077 */
[-C--:B------:R-:W-:Y:S01]  /*11e90*/  MOV R116, R119.reuse ;  /* 0x0000007700747202 */ /* 0x080fe20000000f00 */
        /* <DEDUP_REMOVED lines=30> */
[----:B------:R-:W-:Y:S01]  /*12080*/  R2UR UR6, R4 ;  /* 0x00000000040672ca */ /* 0x000fe200000e0000 */
[----:B------:R-:W-:Y:S01]  /*12090*/  UMOV UR4, UR16 ;  /* 0x0000001000047c82 */ /* 0x000fe20008000000 */
[----:B------:R-:W-:Y:S01]  /*120a0*/  R2UR UR7, R5 ;  /* 0x00000000050772ca */ /* 0x000fe200000e0000 */
[----:B------:R-:W-:Y:S01]  /*120b0*/  UMOV UR5, UR17 ;  /* 0x0000001100057c82 */ /* 0x000fe20008000000 */
[----:B------:R-:W-:Y:S01]  /*120c0*/  VIADD R4, R2, 0x180 ;  /* 0x0000018002047836 */ /* 0x000fe20000000000 */
[----:B------:R-:W-:Y:S01]  /*120d0*/  MOV R5, 0x40000040 ;  /* 0x4000004000057802 */ /* 0x000fe20000000f00 */
[--C-:B------:R-:W-:Y:S02]  /*120e0*/  IMAD.MOV.U32 R86, RZ, RZ, R119.reuse ;  /* 0x000000ffff567224 */ /* 0x100fe400078e0077 */
[----:B------:R-:W-:Y:S01]  /*120f0*/  IMAD.MOV.U32 R82, RZ, RZ, R119 ;  /* 0x000000ffff527224 */ /* 0x000fe200078e0077 */
[----:B------:R-:W-:Y:S01]  /*12100*/  R2UR UR10, R4 ;  /* 0x00000000040a72ca */ /* 0x000fe200000e0000 */
[----:B------:R-:W-:Y:S01]  /*12110*/  VIADD R4, R2, 0x280 ;  /* 0x0000028002047836 */ /* 0x000fe20000000000 */
[----:B------:R-:W-:-:S02]  /*12120*/  R2UR UR11, R5 ;  /* 0x00000000050b72ca */ /* 0x000fc400000e0000 */
        /* <DEDUP_REMOVED lines=9> */
[----:B------:R-:W-:-:S03]  /*121c0*/  IMAD.MOV.U32 R5, RZ, RZ, 0x40000040 ;  /* 0x40000040ff057424 */ /* 0x000fc600078e00ff */
[----:B------:R-:W-:Y:S02]  /*121d0*/  R2UR UR26, R4 ;  /* 0x00000000041a72ca */ /* 0x000fe400000e0000 */
[----:B------:R-:W-:Y:S01]  /*121e0*/  R2UR UR27, R5 ;  /* 0x00000000051b72ca */ /* 0x000fe200000e0000 */
[----:B------:R-:W-:Y:S01]  /*121f0*/  IMAD.MOV.U32 R5, RZ, RZ, 0x40000040 ;  /* 0x40000040ff057424 */ /* 0x000fe200078e00ff */
[----:B------:R-:W-:Y:S01]  /*12200*/  IADD3 R4, R2, 0x82, RZ ;  /* 0x0000008202047810 */ /* 0x000fe20007ffe0ff */
[----:B------:R-:W-:Y:S02]  /*12210*/  WARPGROUP.DEPBAR.LE gsb0, 0x0 ;  /* 0x00008000000079c5 */ /* 0x000fe40000010000 */
[----:B------:R-:W-:-:S06]  /*12220*/  WARPGROUP.ARRIVE ;  /* 0x00000000000079c5 */ /* 0x000fcc0000000000 */
[----:B------:R-:W-:Y:S01]  /*12230*/  HGMMA.64x16x16.F32 R48, gdesc[UR8], RZ, !UPT, gsb0 ;  /* 0x00200000083079f0 */ /* 0x000fe2000c0008ff */
[----:B------:R-:W-:Y:S02]  /*12240*/  UMOV UR9, UR23 ;  /* 0x0000001700097c82 */ /* 0x000fe40008000000 */
[----:B------:R-:W-:Y:S02]  /*12250*/  WARPGROUP.DEPBAR.LE gsb0, 0x0 ;  /* 0x00008000000079c5 */ /* 0x000fe40000010000 */
[----:B------:R-:W-:-:S06]  /*12260*/  WARPGROUP.ARRIVE ;  /* 0x00000000000079c5 */ /* 0x000fcc0000000000 */
[----:B------:R-:W-:Y:S01]  /*12270*/  HGMMA.64x16x16.F32 R40, gdesc[UR12], RZ, !UPT, gsb0 ;  /* 0x002000000c2879f0 */ /* 0x000fe2000c0008ff */
[----:B------:R-:W-:Y:S02]  /*12280*/  UMOV UR13, UR23 ;  /* 0x00000017000d7c82 */ /* 0x000fe40008000000 */
[----:B------:R-:W-:Y:S02]  /*12290*/  WARPGROUP.DEPBAR.LE gsb0, 0x0 ;  /* 0x00008000000079c5 */ /* 0x000fe40000010000 */
[----:B------:R-:W-:-:S06]  /*122a0*/  WARPGROUP.ARRIVE ;  /* 0x00000000000079c5 */ /* 0x000fcc0000000000 */
[----:B------:R-:W-:Y:S01]  /*122b0*/  HGMMA.64x16x16.F32 R32, gdesc[UR4], RZ, !UPT, gsb0 ;  /* 0x00200000042079f0 */ /* 0x000fe2000c0008ff */
        /* <DEDUP_REMOVED lines=8> */
[----:B------:R-:W-:Y:S01]  /*12340*/  R2UR UR10, R4 ;  /* 0x00000000040a72ca */ /* 0x000fe200000e0000 */
[----:B------:R-:W-:Y:S01]  /*12350*/  UMOV UR4, UR22 ;  /* 0x0000001600047c82 */ /* 0x000fe20008000000 */
[----:B------:R-:W-:Y:S01]  /*12360*/  R2UR UR11, R5 ;  /* 0x00000000050b72ca */ /* 0x000fe200000e0000 */
[----:B------:R-:W-:Y:S01]  /*12370*/  UMOV UR8, UR22 ;  /* 0x0000001600087c82 */ /* 0x000fe20008000000 */
[----:B------:R-:W-:Y:S01]  /*12380*/  VIADD R4, R2, 0x182 ;  /* 0x0000018202047836 */ /* 0x000fe20000000000 */
[----:B------:R-:W-:Y:S01]  /*12390*/  MOV R5, 0x40000040 ;  /* 0x4000004000057802 */ /* 0x000fe20000000f00 */
[----:B------:R-:W-:Y:S01]  /*123a0*/  UMOV UR12, UR22 ;  /* 0x00000016000c7c82 */ /* 0x000fe20008000000 */
[----:B------:R-:W-:-:S02]  /*123b0*/  IMAD.U32 R10, RZ, RZ, UR24 ;  /* 0x00000018ff0a7e24 */ /* 0x000fc4000f8e00ff */
[----:B------:R-:W-:Y:S01]  /*123c0*/  R2UR UR14, R4 ;  /* 0x00000000040e72ca */ /* 0x000fe200000e0000 */
[----:B------:R-:W-:Y:S01]  /*123d0*/  VIADD R4, R2, 0x282 ;  /* 0x0000028202047836 */ /* 0x000fe20000000000 */
[----:B------:R-:W-:Y:S01]  /*123e0*/  R2UR UR15, R5 ;  /* 0x00000000050f72ca */ /* 0x000fe200000e0000 */
[----:B------:R0:W-:Y:S01]  /*123f0*/  STL.64 [R1+0x30], R10 ;  /* 0x0000300a01007387 */ /* 0x0001e20000100a00 */
        /* <DEDUP_REMOVED lines=17> */
[----:B------:R-:W-:Y:S01]  /*12510*/  IADD3 R4, R2, 0x84, RZ ;  /* 0x0000008402047810 */ /* 0x000fe20007ffe0ff */
        /* <DEDUP_REMOVED lines=53> */
[----:B------:R-:W-:Y:S02]  /*12870*/  R2UR UR19, R5 ;  /* 0x00000000051372ca */ /* 0x000fe400000e0000 */
[----:B------:R-:W-:Y:S01]  /*12880*/  MOV R5, 0x40000040 ;  /* 0x4000004000057802 */ /* 0x000fe20000000f00 */
        /* <DEDUP_REMOVED lines=48> */
[----:B------:R-:W-:Y:S01]  /*12b90*/  R2UR UR10, R4 ;  /* 0x00000000040a72ca */ /* 0x000fe200000e0000 */
[----:B------:R-:W-:Y:S01]  /*12ba0*/  VIADD R4, R2, 0x186 ;  /* 0x0000018602047836 */ /* 0x000fe20000000000 */
[----:B------:R-:W-:Y:S02]  /*12bb0*/  R2UR UR11, R5 ;  /* 0x00000000050b72ca */ /* 0x000fe400000e0000 */
[----:B------:R-:W-:Y:S02]  /*12bc0*/  MOV R5, 0x40000040 ;  /* 0x4000004000057802 */ /* 0x000fe40000000f00 */
[----:B------:R-:W-:Y:S01]  /*12bd0*/  R2UR UR18, R4 ;  /* 0x00000000041272ca */ /* 0x000fe200000e0000 */
[----:B------:R-:W-:Y:S01]  /*12be0*/  VIADD R4, R2, 0x286 ;  /* 0x0000028602047836 */ /* 0x000fe20000000000 */
[----:B------:R-:W-:Y:S02]  /*12bf0*/  R2UR UR19, R5 ;  /* 0x00000000051372ca */ /* 0x000fe400000e0000 */
[----:B------:R-:W-:Y:S01]  /*12c00*/  MOV R5, 0x40000040 ;  /* 0x4000004000057802 */ /* 0x000fe20000000f00 */
[----:B------:R-:W-:-:S02]  /*12c10*/  WARPGROUP.DEPBAR.LE gsb0, 0x0 ;  /* 0x00008000000079c5 */ /* 0x000fc40000010000 */
[----:B------:R-:W-:-:S06]  /*12c20*/  WARPGROUP.ARRIVE ;  /* 0x00000000000079c5 */ /* 0x000fcc0000000000 */
[----:B------:R-:W-:Y:S01]  /*12c30*/  HGMMA.64x16x16.F32 R24, gdesc[UR12], R24, gsb0 ;  /* 0x002000000c1879f0 */ /* 0x000fe20008000818 */
[----:B------:R-:W-:Y:S01]  /*12c40*/  UMOV UR12, UR24 ;  /* 0x00000018000c7c82 */ /* 0x000fe20008000000 */
[----:B------:R-:W-:Y:S01]  /*12c50*/  UMOV UR13, UR25 ;  /* 0x00000019000d7c82 */ /* 0x000fe20008000000 */
[----:B------:R-:W-:Y:S01]  /*12c60*/  UMOV UR4, UR12 ;  /* 0x0000000c00047c82 */ /* 0x000fe20008000000 */
[----:B------:R-:W-:Y:S01]  /*12c70*/  UMOV UR5, UR13 ;  /* 0x0000000d00057c82 */ /* 0x000fe20008000000 */
[----:B------:R-:W-:Y:S01]  /*12c80*/  UMOV UR8, UR12 ;  /* 0x0000000c00087c82 */ /* 0x000fe20008000000 */
[----:B------:R-:W-:Y:S01]  /*12c90*/  UMOV UR9, UR13 ;  /* 0x0000000d00097c82 */ /* 0x000fe20008000000 */
        /* <DEDUP_REMOVED lines=180> */
[----:B------:R0:W-:Y:S02]  /*137e0*/  STL.64 [R1], R10 ;  /* 0x0000000a01007387 */ /* 0x0001e40000100a00 */
[----:B0-----:R-:W-:Y:S01]  /*137f0*/  IMAD R10, R213, 0x80, R225 ;  /* 0x00000080d50a7824 */ /* 0x001fe200078e02e1 */
        /* <DEDUP_REMOVED lines=74> */
[----:B------:R-:W-:Y:S01]  /*13ca0*/  R2UR UR18, R4 ;  /* 0x00000000041272ca */ /* 0x000fe200000e0000 */
[----:B------:R-:W-:Y:S01]  /*13cb0*/  VIADD R4, R2, 0x606 ;  /* 0x0000060602047836 */ /* 0x000fe20000000000 */
[----:B------:R-:W-:Y:S01]  /*13cc0*/  R2UR UR19, R5 ;  /* 0x00000000051372ca */ /* 0x000fe200000e0000 */
[----:B------:R-:W-:Y:S01]  /*13cd0*/  IMAD.MOV.U32 R5, RZ, RZ, 0x40000040 ;  /* 0x40000040ff057424 */ /* 0x000fe200078e00ff */
        /* <DEDUP_REMOVED lines=138> */
[----:B------:R-:W-:-:S03]  /*14580*/  IMAD.MOV.U32 R5, RZ, RZ, 0x40000040 ;  /* 0x40000040ff057424 */ /* 0x000fc600078e00ff */
[----:B------:R-:W-:Y:S01]  /*14590*/  R2UR UR14, R4 ;  /* 0x00000000040e72ca */ /* 0x000fe200000e0000 */
[----:B------:R-:W-:Y:S01]  /*145a0*/  VIADD R4, R2, 0x704 ;  /* 0x0000070402047836 */ /* 0x000fe20000000000 */
[----:B------:R-:W-:Y:S01]  /*145b0*/  R2UR UR15, R5 ;  /* 0x00000000050f72ca */ /* 0x000fe200000e0000 */
        /* <DEDUP_REMOVED lines=57> */
[----:B------:R-:W-:Y:S02]  /*14950*/  MOV R5, 0x40000040 ;  /* 0x4000004000057802 */ /* 0x000fe40000000f00 */
[----:B------:R-:W-:Y:S01]  /*14960*/  R2UR UR10, R4 ;  /* 0x00000000040a72ca */ /* 0x000fe200000e0000 */
[----:B------:R-:W-:Y:S01]  /*14970*/  VIADD R4, R2, 0x706 ;  /* 0x0000070602047836 */ /* 0x000fe20000000000 */
[----:B------:R-:W-:Y:S01]  /*14980*/  R2UR UR11, R5 ;  /* 0x00000000050b72ca */ /* 0x000fe200000e0000 */
        /* <DEDUP_REMOVED lines=44> */
[----:B------:R-:W-:Y:S02]  /*14c50*/  IADD3 R5, -R215, 0x71, R0 ;  /* 0x00000071d7057810 */ /* 0x000fe40007ffe100 */
[C---:B------:R-:W-:Y:S02]  /*14c60*/  IADD3 R4, R2.reuse, 0x906, RZ ;  /* 0x0000090602047810 */ /* 0x040fe40007ffe0ff */
[----:B------:R-:W-:Y:S01]  /*14c70*/  IADD3 R2, R2, 0xa06, RZ ;  /* 0x00000a0602027810 */ /* 0x000fe20007ffe0ff */
[----:B------:R-:W-:Y:S01]  /*14c80*/  IMAD R81, R224, -0x2, R5 ;  /* 0xfffffffee0517824 */ /* 0x000fe200078e0205 */
[----:B------:R-:W-:Y:S01]  /*14c90*/  R2UR UR10, R4 ;  /* 0x00000000040a72ca */ /* 0x000fe200000e0000 */
[----:B------:R-:W-:-:S05]  /*14ca0*/  IMAD.MOV.U32 R5, RZ, RZ, 0x40000040 ;  /* 0x40000040ff057424 */ /* 0x000fca00078e00ff */
[----:B------:R-:W-:Y:S01]  /*14cb0*/  R2UR UR11, R5 ;  /* 0x00000000050b72ca */ /* 0x000fe200000e0000 */
[----:B------:R-:W-:Y:S02]  /*14cc0*/  WARPGROUP.DEPBAR.LE gsb0, 0x0 ;  /* 0x00008000000079c5 */ /* 0x000fe40000010000 */
[----:B------:R-:W-:-:S06]  /*14cd0*/  WARPGROUP.ARRIVE ;  /* 0x00000000000079c5 */ /* 0x000fcc0000000000 */
[----:B------:R-:W-:Y:S01]  /*14ce0*/  HGMMA.64x16x16.F32 R56, gdesc[UR4], R56, gsb0 ;  /* 0x00200000043879f0 */ /* 0x000fe20008000838 */
[----:B------:R-:W-:Y:S01]  /*14cf0*/  R2UR UR6, R8 ;  /* 0x00000000080672ca */ /* 0x000fe200000e0000 */
[----:B------:R-:W-:Y:S01]  /*14d00*/  UMOV UR4, UR36 ;  /* 0x0000002400047c82 */ /* 0x000fe20008000000 */
[----:B------:R-:W-:Y:S01]  /*14d10*/  R2UR UR7, R9 ;  /* 0x00000000090772ca */ /* 0x000fe200000e0000 */
[----:B------:R-:W-:Y:S01]  /*14d20*/  UMOV UR5, UR37 ;  /* 0x0000002500057c82 */ /* 0x000fe20008000000 */
[----:B------:R-:W-:Y:S01]  /*14d30*/  IMAD R8, R224, -0x2, R3 ;  /* 0xfffffffee0087824 */ /* 0x000fe200078e0203 */
[----:B------:R-:W-:-:S04]  /*14d40*/  IADD3 R3, R81, 0x8, R10 ;  /* 0x0000000851037810 */ /* 0x000fc80007ffe00a */
[----:B------:R-:W-:Y:S01]  /*14d50*/  VIMNMX R0, R8, R3, PT ;  /* 0x0000000308007248 */ /* 0x000fe20003fe0100 */
[----:B------:R-:W-:-:S03]  /*14d60*/  IMAD.MOV.U32 R3, RZ, RZ, 0x40000040 ;  /* 0x40000040ff037424 */ /* 0x000fc600078e00ff */
[C---:B------:R-:W-:Y:S02]  /*14d70*/  ISETP.GT.AND P2, PT, R0.reuse, RZ, PT ;  /* 0x000000ff0000720c */ /* 0x040fe40003f44270 */
[C---:B------:R-:W-:Y:S02]  /*14d80*/  ISETP.GT.AND P3, PT, R0.reuse, 0x1, PT ;  /* 0x000000010000780c */ /* 0x040fe40003f64270 */
[----:B------:R-:W-:Y:S02]  /*14d90*/  ISETP.GT.AND P4, PT, R0, 0x8, PT ;  /* 0x000000080000780c */ /* 0x000fe40003f84270 */
[----:B------:R-:W-:Y:S01]  /*14da0*/  FSEL R83, R74, -INF , P2 ;  /* 0xff8000004a537808 */ /* 0x000fe20001000000 */
[----:B------:R-:W-:Y:S01]  /*14db0*/  IMAD.MOV.U32 R74, RZ, RZ, R119 ;  /* 0x000000ffff4a7224 */ /* 0x000fe200078e0077 */
[----:B------:R-:W-:Y:S02]  /*14dc0*/  FSEL R75, R75, -INF , P3 ;  /* 0xff8000004b4b7808 */ /* 0x000fe40001800000 */
[----:B------:R-:W-:-:S02]  /*14dd0*/  ISETP.GT.AND P2, PT, R0, 0x9, PT ;  /* 0x000000090000780c */ /* 0x000fc40003f44270 */
[----:B------:R-:W-:Y:S01]  /*14de0*/  FSEL R85, R78, -INF , P4 ;  /* 0xff8000004e557808 */ /* 0x000fe20002000000 */
[----:B------:R-:W-:Y:S01]  /*14df0*/  IMAD.MOV.U32 R78, RZ, RZ, R119 ;  /* 0x000000ffff4e7224 */ /* 0x000fe200078e0077 */
[----:B------:R-:W-:Y:S02]  /*14e00*/  FMNMX.FTZ R4, R83, R75, !PT ;  /* 0x0000004b53047209 */ /* 0x000fe40007810000 */
[C---:B------:R-:W-:Y:S02]  /*14e10*/  ISETP.GT.AND P3, PT, R0.reuse, 0x10, PT ;  /* 0x000000100000780c */ /* 0x040fe40003f64270 */
[----:B------:R-:W-:Y:S02]  /*14e20*/  FSEL R79, R79, -INF , P2 ;  /* 0xff8000004f4f7808 */ /* 0x000fe40001000000 */
[----:B------:R-:W-:Y:S02]  /*14e30*/  FMNMX.FTZ R4, R85, R4, !PT ;  /* 0x0000000455047209 */ /* 0x000fe40007810000 */
        /* <DEDUP_REMOVED lines=10> */
[----:B------:R-:W-:Y:S02]  /*14ee0*/  WARPGROUP.DEPBAR.LE gsb0, 0x0 ;  /* 0x00008000000079c5 */ /* 0x000fe40000010000 */
[----:B------:R-:W-:Y:S01]  /*14ef0*/  WARPGROUP.ARRIVE ;  /* 0x00000000000079c5 */ /* 0x000fe20000000000 */
[----:B------:R-:W-:Y:S02]  /*14f00*/  FMNMX.FTZ R4, R89, R4, !PT ;  /* 0x0000000459047209 */ /* 0x000fe40007810000 */
[----:B------:R-:W-:Y:S02]  /*14f10*/  ISETP.GT.AND P4, PT, R0, 0x20, PT ;  /* 0x000000200000780c */ /* 0x000fe40003f84270 */
[----:B------:R-:W-:Y:S01]  /*14f20*/  FSEL R93, R71, -INF , P2 ;  /* 0xff800000475d7808 */ /* 0x000fe20001000000 */
[----:B------:R-:W-:Y:S01]  /*14f30*/  HGMMA.64x16x16.F32 R48, gdesc[UR4], R48, gsb0 ;  /* 0x00200000043079f0 */ /* 0x000fe20008000830 */
[----:B------:R-:W-:Y:S01]  /*14f40*/  R2UR UR6, R12 ;  /* 0x000000000c0672ca */ /* 0x000fe200000e0000 */
[----:B------:R-:W-:Y:S01]  /*14f50*/  UMOV UR4, UR36 ;  /* 0x0000002400047c82 */ /* 0x000fe20008000000 */
[----:B------:R-:W-:Y:S01]  /*14f60*/  R2UR UR7, R13 ;  /* 0x000000000d0772ca */ /* 0x000fe200000e0000 */
[----:B------:R-:W-:Y:S01]  /*14f70*/  UMOV UR5, UR37 ;  /* 0x0000002500057c82 */ /* 0x000fe20008000000 */
[----:B------:R-:W-:-:S02]  /*14f80*/  FMNMX.FTZ R4, R91, R4, !PT ;  /* 0x000000045b047209 */ /* 0x000fc40007810000 */
[----:B------:R-:W-:Y:S02]  /*14f90*/  ISETP.GT.AND P2, PT, R0, 0x21, PT ;  /* 0x000000210000780c */ /* 0x000fe40003f44270 */
[----:B------:R-:W-:Y:S01]  /*14fa0*/  FSEL R95, R58, -INF , P4 ;  /* 0xff8000003a5f7808 */ /* 0x000fe20002000000 */
[----:B------:R-:W-:Y:S01]  /*14fb0*/  IMAD.MOV.U32 R58, RZ, RZ, R119 ;  /* 0x000000ffff3a7224 */ /* 0x000fe200078e0077 */
[----:B------:R-:W-:Y:S02]  /*14fc0*/  FMNMX.FTZ R4, R93, R4, !PT ;  /* 0x000000045d047209 */ /* 0x000fe40007810000 */
[----:B------:R-:W-:Y:S02]  /*14fd0*/  ISETP.GT.AND P3, PT, R0, 0x28, PT ;  /* 0x000000280000780c */ /* 0x000fe40003f64270 */
[----:B------:R-:W-:Y:S02]  /*14fe0*/  FSEL R97, R59, -INF , P2 ;  /* 0xff8000003b617808 */ /* 0x000fe40001000000 */
        /* <DEDUP_REMOVED lines=9> */
[----:B------:R-:W-:Y:S01]  /*15080*/  FMNMX.FTZ R4, R63, R4, !PT ;  /* 0x000000043f047209 */ /* 0x000fe20007810000 */
[----:B------:R-:W-:Y:S02]  /*15090*/  WARPGROUP.DEPBAR.LE gsb0, 0x0 ;  /* 0x00008000000079c5 */ /* 0x000fe40000010000 */
[----:B------:R-:W-:Y:S01]  /*150a0*/  WARPGROUP.ARRIVE ;  /* 0x00000000000079c5 */ /* 0x000fe20000000000 */
[----:B------:R-:W-:Y:S01]  /*150b0*/  FSEL R13, R50, -INF , P3 ;  /* 0xff800000320d7808 */ /* 0x000fe20001800000 */
[----:B------:R-:W-:Y:S01]  /*150c0*/  IMAD.MOV.U32 R50, RZ, RZ, R119 ;  /* 0x000000ffff327224 */ /* 0x000fe200078e0077 */
[----:B------:R-:W-:Y:S02]  /*150d0*/  ISETP.GT.AND P3, PT, R0, 0x38, PT ;  /* 0x000000380000780c */ /* 0x000fe40003f64270 */
[----:B------:R-:W-:Y:S01]  /*150e0*/  FSEL R51, R51, -INF , P2 ;  /* 0xff80000033337808 */ /* 0x000fe20001000000 */
[----:B------:R-:W-:Y:S01]  /*150f0*/  HGMMA.64x16x16.F32 R40, gdesc[UR8], R40, gsb0 ;  /* 0x00200000082879f0 */ /* 0x000fe20008000828 */
[----:B------:R-:W-:-:S02]  /*15100*/  FMNMX.FTZ R4, R13, R4, !PT ;  /* 0x000000040d047209 */ /* 0x000fc40007810000 */
[C---:B------:R-:W-:Y:S02]  /*15110*/  ISETP.GT.AND P2, PT, R0.reuse, 0x39, PT ;  /* 0x000000390000780c */ /* 0x040fe40003f44270 */
[----:B------:R-:W-:Y:S02]  /*15120*/  FMNMX.FTZ R4, R51, R4, !PT ;  /* 0x0000000433047209 */ /* 0x000fe40007810000 */
[----:B------:R-:W-:Y:S02]  /*15130*/  FSEL R55, R55, -INF , P2 ;  /* 0xff80000037377808 */ /* 0x000fe40001000000 */
[----:B------:R-:W-:Y:S01]  /*15140*/  ISETP.GT.AND P2, PT, R0, 0x41, PT ;  /* 0x000000410000780c */ /* 0x000fe20003f44270 */
[----:B------:R-:W-:Y:S02]  /*15150*/  WARPGROUP.DEPBAR.LE gsb0, 0x0 ;  /* 0x00008000000079c5 */ /* 0x000fe40000010000 */
[----:B------:R-:W-:Y:S01]  /*15160*/  WARPGROUP.ARRIVE ;  /* 0x00000000000079c5 */ /* 0x000fe20000000000 */
[----:B------:R-:W-:-:S02]  /*15170*/  FSEL R43, R43, -INF , P2 ;  /* 0xff8000002b2b7808 */ /* 0x000fc40001000000 */
[----:B------:R-:W-:-:S03]  /*15180*/  ISETP.GT.AND P2, PT, R0, 0x49, PT ;  /* 0x000000490000780c */ /* 0x000fc60003f44270 */
[----:B------:R-:W-:Y:S01]  /*15190*/  HGMMA.64x16x16.F32 R32, gdesc[UR4], R32, gsb0 ;  /* 0x00200000042079f0 */ /* 0x000fe20008000820 */
[----:B------:R-:W-:Y:S01]  /*151a0*/  R2UR UR6, R2 ;  /* 0x00000000020672ca */ /* 0x000fe200000e0000 */
[----:B------:R-:W-:Y:S01]  /*151b0*/  UMOV UR4, UR36 ;  /* 0x0000002400047c82 */ /* 0x000fe20008000000 */
[----:B------:R-:W-:Y:S01]  /*151c0*/  R2UR UR7, R3 ;  /* 0x00000000030772ca */ /* 0x000fe200000e0000 */
[----:B------:R-:W-:Y:S01]  /*151d0*/  UMOV UR5, UR37 ;  /* 0x0000002500057c82 */ /* 0x000fe20008000000 */
[----:B------:R-:W-:Y:S01]  /*151e0*/  FSEL R3, R54, -INF , P3 ;  /* 0xff80000036037808 */ /* 0x000fe20001800000 */
[----:B------:R-:W-:Y:S01]  /*151f0*/  IMAD.MOV.U32 R54, RZ, RZ, R119 ;  /* 0x000000ffff367224 */ /* 0x000fe200078e0077 */
[----:B------:R-:W-:Y:S02]  /*15200*/  ISETP.GT.AND P3, PT, R0, 0x40, PT ;  /* 0x000000400000780c */ /* 0x000fe40003f64270 */
[----:B------:R-:W-:Y:S02]  /*15210*/  FMNMX.FTZ R4, R3, R4, !PT ;  /* 0x0000000403047209 */ /* 0x000fe40007810000 */
[----:B------:R-:W-:-:S02]  /*15220*/  FSEL R5, R42, -INF , P3 ;  /* 0xff8000002a057808 */ /* 0x000fc40001800000 */
[----:B------:R-:W-:Y:S02]  /*15230*/  FMNMX.FTZ R4, R55, R4, !PT ;  /* 0x0000000437047209 */ /* 0x000fe40007810000 */
[----:B------:R-:W-:Y:S02]  /*15240*/  ISETP.GT.AND P3, PT, R0, 0x48, PT ;  /* 0x000000480000780c */ /* 0x000fe40003f64270 */
[----:B------:R-:W-:Y:S02]  /*15250*/  FMNMX.FTZ R4, R5, R4, !PT ;  /* 0x0000000405047209 */ /* 0x000fe40007810000 */
[----:B------:R-:W-:Y:S02]  /*15260*/  FSEL R7, R46, -INF , P3 ;  /* 0xff8000002e077808 */ /* 0x000fe40001800000 */
[----:B------:R-:W-:Y:S02]  /*15270*/  FMNMX.FTZ R4, R43, R4, !PT ;  /* 0x000000042b047209 */ /* 0x000fe40007810000 */
[----:B------:R-:W-:-:S02]  /*15280*/  ISETP.GT.AND P3, PT, R0, 0x50, PT ;  /* 0x000000500000780c */ /* 0x000fc40003f64270 */
        /* <DEDUP_REMOVED lines=10> */
[----:B------:R-:W-:Y:S01]  /*15330*/  FMNMX.FTZ R4, R9, R4, !PT ;  /* 0x0000000409047209 */ /* 0x000fe20007810000 */
[----:B------:R-:W-:Y:S01]  /*15340*/  ULDC UR4, c[0x0][0x988] ;  /* 0x0002620000047ab9 */ /* 0x000fe20000000800 */
[----:B------:R-:W-:Y:S02]  /*15350*/  ISETP.GT.AND P2, PT, R0, 0x59, PT ;  /* 0x000000590000780c */ /* 0x000fe40003f44270 */
[----:B------:R-:W-:Y:S02]  /*15360*/  FSEL R11, R38, -INF , P3 ;  /* 0xff800000260b7808 */ /* 0x000fe40001800000 */
[----:B------:R-:W-:-:S02]  /*15370*/  FMNMX.FTZ R4, R35, R4, !PT ;  /* 0x0000000423047209 */ /* 0x000fc40007810000 */
[C---:B------:R-:W-:Y:S02]  /*15380*/  ISETP.GT.AND P3, PT, R0.reuse, 0x60, PT ;  /* 0x000000600000780c */ /* 0x040fe40003f64270 */
[----:B------:R-:W-:Y:S02]  /*15390*/  FSEL R39, R39, -INF , P2 ;  /* 0xff80000027277808 */ /* 0x000fe40001000000 */
[----:B------:R-:W-:Y:S02]  /*153a0*/  FMNMX.FTZ R4, R11, R4, !PT ;  /* 0x000000040b047209 */ /* 0x000fe40007810000 */
[----:B------:R-:W-:Y:S02]  /*153b0*/  ISETP.GT.AND P2, PT, R0, 0x61, PT ;  /* 0x000000610000780c */ /* 0x000fe40003f44270 */
[----:B------:R-:W-:Y:S02]  /*153c0*/  FMNMX.FTZ R4, R39, R4, !PT ;  /* 0x0000000427047209 */ /* 0x000fe40007810000 */
[----:B------:R-:W-:-:S04]  /*153d0*/  VIADDMNMX R34, R10, R81, R8, PT ;  /* 0x000000510a227246 */ /* 0x000fc80003800108 */
[----:B------:R-:W-:Y:S01]  /*153e0*/  ISETP.GT.AND P4, PT, R34, 0x8, PT ;  /* 0x000000082200780c */ /* 0x000fe20003f84270 */
[----:B------:R-:W-:Y:S02]  /*153f0*/  WARPGROUP.DEPBAR.LE gsb0, 0x0 ;  /* 0x00008000000079c5 */ /* 0x000fe40000010000 */
        /* <DEDUP_REMOVED lines=12> */
[----:B------:R-:W-:-:S05]  /*154c0*/  FMNMX.FTZ R2, R31, R4, !PT ;  /* 0x000000041f027209 */ /* 0x000fca0007810000 */
[----:B------:R-:W1:Y:S02]  /*154d0*/  SHFL.BFLY PT, R67, R2, 0x2, 0x1f ;  /* 0x0c401f0002437f89 */ /* 0x000e6400000e0000 */
        /* <DEDUP_REMOVED lines=13> */
[----:B------:R-:W-:Y:S02]  /*155b0*/  FSEL R67, R76, -INF , P4 ;  /* 0xff8000004c437808 */ /* 0x000fe40002000000 */
[C---:B------:R-:W-:Y:S01]  /*155c0*/  FSETP.NEU.FTZ.AND P2, PT, R4.reuse, -INF , PT ;  /* 0xff8000000400780b */ /* 0x040fe20003f5d000 */
[----:B------:R-:W-:Y:S01]  /*155d0*/  FMUL.FTZ R26, R4, R0 ;  /* 0x00000000041a7220 */ /* 0x000fe20000410000 */
[----:B------:R-:W-:-:S02]  /*155e0*/  FSEL R49, R49, -INF , P3 ;  /* 0xff80000031317808 */ /* 0x000fc40001800000 */
[----:B------:R-:W-:Y:S02]  /*155f0*/  ISETP.GT.AND P3, PT, R34, 0x39, PT ;  /* 0x000000392200780c */ /* 0x000fe40003f64270 */
[----:B------:R-:W-:Y:S02]  /*15600*/  FSEL R26, R26, RZ, P2 ;  /* 0x000000ff1a1a7208 */ /* 0x000fe40001000000 */
[----:B------:R-:W-:Y:S02]  /*15610*/  ISETP.GT.AND P2, PT, R34, RZ, PT ;  /* 0x000000ff2200720c */ /* 0x000fe40003f44270 */
[----:B------:R-:W-:Y:S01]  /*15620*/  MOV R76, R119 ;  /* 0x00000077004c7202 */ /* 0x000fe20000000f00 */
[-CC-:B------:R-:W-:Y:S01]  /*15630*/  FFMA.FTZ R8, R75, R0.reuse, -R26.reuse ;  /* 0x000000004b087223 */ /* 0x180fe2000001081a */
[----:B------:R-:W-:Y:S01]  /*15640*/  FSEL R71, R72, -INF , P2 ;  /* 0xff80000048477808 */ /* 0x000fe20001000000 */
[-CC-:B------:R-:W-:Y:S01]  /*15650*/  FFMA.FTZ R14, R79, R0.reuse, -R26.reuse ;  /* 0x000000004f0e7223 */ /* 0x180fe2000001081a */
[C---:B------:R-:W-:Y:S01]  /*15660*/  ISETP.GT.AND P2, PT, R34.reuse, 0x9, PT ;  /* 0x000000092200780c */ /* 0x040fe20003f44270 */
[--C-:B------:R-:W-:Y:S01]  /*15670*/  FFMA.FTZ R201, R83, R0, -R26.reuse ;  /* 0x0000000053c97223 */ /* 0x100fe2000001081a */
[----:B------:R-:W-:Y:S01]  /*15680*/  FMNMX.FTZ R10, R71, R2, !PT ;  /* 0x00000002470a7209 */ /* 0x000fe20007810000 */
[-CC-:B------:R-:W-:Y:S01]  /*15690*/  FFMA.FTZ R203, R85, R0.reuse, -R26.reuse ;  /* 0x0000000055cb7223 */ /* 0x180fe2000001081a */
[----:B------:R-:W-:Y:S01]  /*156a0*/  FSEL R77, R77, -INF , P2 ;  /* 0xff8000004d4d7808 */ /* 0x000fe20001000000 */
[-CC-:B------:R-:W-:Y:S01]  /*156b0*/  FFMA.FTZ R197, R87, R0.reuse, -R26.reuse ;  /* 0x0000000057c57223 */ /* 0x180fe2000001081a */
[----:B------:R-:W-:Y:S01]  /*156c0*/  ISETP.GT.AND P2, PT, R34, 0x10, PT ;  /* 0x000000102200780c */ /* 0x000fe20003f44270 */
[--C-:B------:R-:W-:Y:S01]  /*156d0*/  FFMA.FTZ R199, R91, R0, -R26.reuse ;  /* 0x000000005bc77223 */ /* 0x100fe2000001081a */
[----:B------:R-:W-:Y:S01]  /*156e0*/  FMNMX.FTZ R10, R67, R10, !PT ;  /* 0x0000000a430a7209 */ /* 0x000fe20007810000 */
[-CC-:B------:R-:W-:Y:S01]  /*156f0*/  FFMA.FTZ R89, R89, R0.reuse, -R26.reuse ;  /* 0x0000000059597223 */ /* 0x180fe2000001081a */
[----:B------:R-:W-:Y:S01]  /*15700*/  FSEL R73, R64, -INF , P2 ;  /* 0xff80000040497808 */ /* 0x000fe20001000000 */
[--C-:B------:R-:W-:Y:S01]  /*15710*/  FFMA.FTZ R195, R59, R0, -R26.reuse ;  /* 0x000000003bc37223 */ /* 0x100fe2000001081a */
[----:B------:R-:W-:Y:S01]  /*15720*/  FMNMX.FTZ R10, R77, R10, !PT ;  /* 0x0000000a4d0a7209 */ /* 0x000fe20007810000 */
        /* <DEDUP_REMOVED lines=20> */
[-CC-:B------:R-:W-:Y:S01]  /*15870*/  FFMA.FTZ R93, R93, R0.reuse, -R26.reuse ;  /* 0x000000005d5d7223 */ /* 0x180fe2000001081a */
[----:B------:R-:W-:Y:S01]  /*15880*/  FSEL R81, R60, -INF , P2 ;  /* 0xff8000003c517808 */ /* 0x000fe20001000000 */
[--C-:B------:R-:W-:Y:S01]  /*15890*/  FFMA.FTZ R193, R95, R0, -R26.reuse ;  /* 0x000000005fc17223 */ /* 0x100fe2000001081a */
[----:B------:R-:W-:Y:S01]  /*158a0*/  ISETP.GT.AND P2, PT, R34, 0x30, PT ;  /* 0x000000302200780c */ /* 0x000fe20003f44270 */
[----:B------:R-:W2:Y:S01]  /*158b0*/  MUFU.EX2 R8, R8 ;  /* 0x0000000800087308 */ /* 0x000ea20000000800 */
[----:B-1----:R-:W-:Y:S01]  /*158c0*/  FMNMX.FTZ R14, R57, R12, !PT ;  /* 0x0000000c390e7209 */ /* 0x002fe20007810000 */
[-CC-:B------:R-:W-:Y:S01]  /*158d0*/  FFMA.FTZ R179, R21, R0.reuse, -R26.reuse ;  /* 0x0000000015b37223 */ /* 0x180fe2000001081a */
[----:B------:R-:W-:Y:S01]  /*158e0*/  FSEL R83, R48, -INF , P2 ;  /* 0xff80000030537808 */ /* 0x000fe20001000000 */
[--C-:B------:R-:W-:Y:S01]  /*158f0*/  FFMA.FTZ R97, R97, R0, -R26.reuse ;  /* 0x0000000061617223 */ /* 0x100fe2000001081a */
[----:B------:R-:W-:Y:S01]  /*15900*/  FMNMX.FTZ R14, R81, R14, !PT ;  /* 0x0000000e510e7209 */ /* 0x000fe20007810000 */
[----:B------:R-:W-:Y:S01]  /*15910*/  FFMA.FTZ R27, R27, R0, -R26 ;  /* 0x000000001b1b7223 */ /* 0x000fe2000001081a */
[----:B------:R-:W-:Y:S01]  /*15920*/  ISETP.GT.AND P2, PT, R34, 0x38, PT ;  /* 0x000000382200780c */ /* 0x000fe20003f44270 */
[----:B------:R1:W-:Y:S01]  /*15930*/  MUFU.EX2 R12, R89 ;  /* 0x00000059000c7308 */ /* 0x0003e20000000800 */
[----:B------:R-:W-:Y:S01]  /*15940*/  FMNMX.FTZ R14, R61, R14, !PT ;  /* 0x0000000e3d0e7209 */ /* 0x000fe20007810000 */
[----:B------:R-:W-:Y:S01]  /*15950*/  IMAD.MOV.U32 R95, RZ, RZ, R119 ;  /* 0x000000ffff5f7224 */ /* 0x000fe200078e0077 */
[----:B------:R-:W-:-:S02]  /*15960*/  FSEL R85, R52, -INF , P2 ;  /* 0xff80000034557808 */ /* 0x000fc40001000000 */
[----:B------:R-:W-:Y:S02]  /*15970*/  FMNMX.FTZ R14, R83, R14, !PT ;  /* 0x0000000e530e7209 */ /* 0x000fe40007810000 */
[----:B------:R-:W-:Y:S01]  /*15980*/  FSEL R87, R53, -INF , P3 ;  /* 0xff80000035577808 */ /* 0x000fe20001800000 */
[----:B------:R-:W3:Y:S01]  /*15990*/  MUFU.EX2 R203, R203 ;  /* 0x000000cb00cb7308 */ /* 0x000ee20000000800 */
[----:B------:R-:W-:Y:S02]  /*159a0*/  FMNMX.FTZ R20, R49, R14, !PT ;  /* 0x0000000e31147209 */ /* 0x000fe40007810000 */
[C---:B------:R-:W-:Y:S02]  /*159b0*/  ISETP.GT.AND P2, PT, R34.reuse, 0x40, PT ;  /* 0x000000402200780c */ /* 0x040fe40003f44270 */
[----:B------:R-:W-:Y:S02]  /*159c0*/  FMNMX.FTZ R20, R85, R20, !PT ;  /* 0x0000001455147209 */ /* 0x000fe40007810000 */
[----:B------:R-:W-:Y:S01]  /*159d0*/  ISETP.GT.AND P3, PT, R34, 0x41, PT ;  /* 0x000000412200780c */ /* 0x000fe20003f64270 */
[----:B------:R-:W4:Y:S01]  /*159e0*/  MUFU.EX2 R197, R197 ;  /* 0x000000c500c57308 */ /* 0x000f220000000800 */
[----:B------:R-:W-:-:S02]  /*159f0*/  FSEL R91, R40, -INF , P2 ;  /* 0xff800000285b7808 */ /* 0x000fc40001000000 */
[----:B------:R-:W-:Y:S02]  /*15a00*/  FMNMX.FTZ R20, R87, R20, !PT ;  /* 0x0000001457147209 */ /* 0x000fe40007810000 */
[C---:B------:R-:W-:Y:S02]  /*15a10*/  ISETP.GT.AND P2, PT, R34.reuse, 0x48, PT ;  /* 0x000000482200780c */ /* 0x040fe40003f44270 */
[----:B------:R-:W-:Y:S01]  /*15a20*/  FSEL R53, R41, -INF , P3 ;  /* 0xff80000029357808 */ /* 0x000fe20001800000 */
[----:B------:R-:W5:Y:S01]  /*15a30*/  MUFU.EX2 R199, R199 ;  /* 0x000000c700c77308 */ /* 0x000f620000000800 */
[----:B------:R-:W-:Y:S02]  /*15a40*/  FMNMX.FTZ R20, R91, R20, !PT ;  /* 0x000000145b147209 */ /* 0x000fe40007810000 */
[----:B------:R-:W-:Y:S02]  /*15a50*/  ISETP.GT.AND P3, PT, R34, 0x49, PT ;  /* 0x000000492200780c */ /* 0x000fe40003f64270 */
[----:B-1----:R-:W-:Y:S01]  /*15a60*/  FSEL R89, R44, -INF , P2 ;  /* 0xff8000002c597808 */ /* 0x002fe20001000000 */
[----:B------:R-:W-:Y:S01]  /*15a70*/  IMAD.IADD R44, R220, 0x1, -R215 ;  /* 0x00000001dc2c7824 */ /* 0x000fe200078e0ad7 */
[----:B------:R-:W-:Y:S01]  /*15a80*/  FMNMX.FTZ R30, R53, R20, !PT ;  /* 0x00000014351e7209 */ /* 0x000fe20007810000 */
[----:B------:R1:W0:Y:S01]  /*15a90*/  MUFU.EX2 R14, R93 ;  /* 0x0000005d000e7308 */ /* 0x0002220000000800 */
[----:B------:R-:W-:-:S02]  /*15aa0*/  FSEL R45, R45, -INF , P3 ;  /* 0xff8000002d2d7808 */ /* 0x000fc40001800000 */
[C---:B------:R-:W-:Y:S02]  /*15ab0*/  ISETP.GT.AND P2, PT, R34.reuse, 0x50, PT ;  /* 0x000000502200780c */ /* 0x040fe40003f44270 */
[----:B------:R-:W-:Y:S02]  /*15ac0*/  FMNMX.FTZ R30, R89, R30, !PT ;  /* 0x0000001e591e7209 */ /* 0x000fe40007810000 */
[----:B------:R-:W-:Y:S01]  /*15ad0*/  ISETP.GT.AND P3, PT, R34, 0x51, PT ;  /* 0x000000512200780c */ /* 0x000fe20003f64270 */
[----:B------:R-:W-:Y:S01]  /*15ae0*/  MUFU.EX2 R193, R193 ;  /* 0x000000c100c17308 */ /* 0x000fe20000000800 */
[----:B------:R-:W-:Y:S01]  /*15af0*/  FSEL R41, R32, -INF , P2 ;  /* 0xff80000020297808 */ /* 0x000fe20001000000 */
[----:B-1----:R-:W-:Y:S01]  /*15b00*/  IMAD.MOV.U32 R93, RZ, RZ, R119 ;  /* 0x000000ffff5d7224 */ /* 0x002fe200078e0077 */
[----:B------:R-:W-:Y:S02]  /*15b10*/  FMNMX.FTZ R30, R45, R30, !PT ;  /* 0x0000001e2d1e7209 */ /* 0x000fe40007810000 */
[----:B------:R-:W-:-:S02]  /*15b20*/  ISETP.GT.AND P2, PT, R34, 0x58, PT ;  /* 0x000000582200780c */ /* 0x000fc40003f44270 */
[----:B------:R-:W-:Y:S01]  /*15b30*/  FSEL R33, R33, -INF , P3 ;  /* 0xff80000021217808 */ /* 0x000fe20001800000 */
[----:B------:R1:W-:Y:S01]  /*15b40*/  MUFU.EX2 R20, R97 ;  /* 0x0000006100147308 */ /* 0x0003e20000000800 */
[----:B------:R-:W-:Y:S02]  /*15b50*/  FMNMX.FTZ R30, R41, R30, !PT ;  /* 0x0000001e291e7209 */ /* 0x000fe40007810000 */
[----:B------:R-:W-:Y:S02]  /*15b60*/  ISETP.GT.AND P3, PT, R34, 0x59, PT ;  /* 0x000000592200780c */ /* 0x000fe40003f64270 */
[----:B------:R-:W-:Y:S01]  /*15b70*/  FSEL R59, R36, -INF , P2 ;  /* 0xff800000243b7808 */ /* 0x000fe20001000000 */
[----:B------:R-:W-:Y:S01]  /*15b80*/  FFMA.FTZ R36, R63, R0, -R26 ;  /* 0x000000003f247223 */ /* 0x000fe2000001081a */
[----:B------:R-:W-:Y:S01]  /*15b90*/  FMNMX.FTZ R32, R33, R30, !PT ;  /* 0x0000001e21207209 */ /* 0x000fe20007810000 */
[----:B------:R-:W-:Y:S01]  /*15ba0*/  MUFU.EX2 R195, R195 ;  /* 0x000000c300c37308 */ /* 0x000fe20000000800 */
[----:B------:R-:W-:Y:S01]  /*15bb0*/  FSEL R37, R37, -INF , P3 ;  /* 0xff80000025257808 */ /* 0x000fe20001800000 */
[----:B-1----:R-:W-:Y:S01]  /*15bc0*/  IMAD.MOV.U32 R97, RZ, RZ, R119 ;  /* 0x000000ffff617224 */ /* 0x002fe200078e0077 */
[----:B------:R-:W-:-:S02]  /*15bd0*/  ISETP.GT.AND P2, PT, R34, 0x60, PT ;  /* 0x000000602200780c */ /* 0x000fc40003f44270 */
[----:B------:R-:W-:Y:S02]  /*15be0*/  FMNMX.FTZ R32, R59, R32, !PT ;  /* 0x000000203b207209 */ /* 0x000fe40007810000 */
[----:B------:R-:W-:Y:S01]  /*15bf0*/  ISETP.GT.AND P3, PT, R34, 0x61, PT ;  /* 0x000000612200780c */ /* 0x000fe20003f64270 */
[----:B------:R1:W-:Y:S01]  /*15c00*/  MUFU.EX2 R30, R36 ;  /* 0x00000024001e7308 */ /* 0x0003e20000000800 */
[----:B------:R-:W-:Y:S01]  /*15c10*/  FSEL R63, R24, -INF , P2 ;  /* 0xff800000183f7808 */ /* 0x000fe20001000000 */
[----:B------:R-:W-:Y:S01]  /*15c20*/  FFMA.FTZ R24, R51, R0, -R26 ;  /* 0x0000000033187223 */ /* 0x000fe2000001081a */
[----:B------:R-:W-:Y:S01]  /*15c30*/  FMNMX.FTZ R32, R37, R32, !PT ;  /* 0x0000002025207209 */ /* 0x000fe20007810000 */
[----:B------:R-:W-:Y:S01]  /*15c40*/  IMAD.MOV.U32 R51, RZ, RZ, R119 ;  /* 0x000000ffff337224 */ /* 0x000fe200078e0077 */
[----:B------:R-:W-:Y:S02]  /*15c50*/  ISETP.GT.AND P2, PT, R34, 0x68, PT ;  /* 0x000000682200780c */ /* 0x000fe40003f44270 */
[----:B------:R-:W-:Y:S01]  /*15c60*/  FSEL R25, R25, -INF , P3 ;  /* 0xff80000019197808 */ /* 0x000fe20001800000 */
[----:B------:R-:W-:Y:S01]  /*15c70*/  MUFU.EX2 R189, R189 ;  /* 0x000000bd00bd7308 */ /* 0x000fe20000000800 */
[----:B------:R-:W-:-:S02]  /*15c80*/  FMNMX.FTZ R32, R63, R32, !PT ;  /* 0x000000203f207209 */ /* 0x000fc40007810000 */
[----:B------:R-:W-:Y:S01]  /*15c90*/  ISETP.GT.AND P3, PT, R34, 0x69, PT ;  /* 0x000000692200780c */ /* 0x000fe20003f64270 */
[-CC-:B------:R-:W-:Y:S01]  /*15ca0*/  FFMA.FTZ R34, R47, R0.reuse, -R26.reuse ;  /* 0x000000002f227223 */ /* 0x180fe2000001081a */
[----:B------:R-:W-:Y:S01]  /*15cb0*/  FSEL R13, R28, -INF , P2 ;  /* 0xff8000001c0d7808 */ /* 0x000fe20001000000 */
[----:B------:R-:W-:Y:S01]  /*15cc0*/  FFMA.FTZ R28, R55, R0, -R26 ;  /* 0x00000000371c7223 */ /* 0x000fe2000001081a */
[----:B------:R-:W-:Y:S01]  /*15cd0*/  FMNMX.FTZ R32, R25, R32, !PT ;  /* 0x0000002019207209 */ /* 0x000fe20007810000 */
[----:B------:R-:W-:Y:S01]  /*15ce0*/  MUFU.EX2 R24, R24 ;  /* 0x0000001800187308 */ /* 0x000fe20000000800 */
[----:B------:R-:W-:Y:S01]  /*15cf0*/  FSEL R29, R29, -INF , P3 ;  /* 0xff8000001d1d7808 */ /* 0x000fe20001800000 */
[--C-:B------:R-:W-:Y:S01]  /*15d00*/  IMAD.MOV.U32 R55, RZ, RZ, R119.reuse ;  /* 0x000000ffff377224 */ /* 0x100fe200078e0077 */
[----:B------:R-:W-:Y:S01]  /*15d10*/  FMNMX.FTZ R32, R13, R32, !PT ;  /* 0x000000200d207209 */ /* 0x000fe20007810000 */
[----:B------:R-:W-:Y:S01]  /*15d20*/  IMAD.MOV.U32 R47, RZ, RZ, R119 ;  /* 0x000000ffff2f7224 */ /* 0x000fe200078e0077 */
[----:B------:R-:W-:-:S02]  /*15d30*/  MOV R72, R119 ;  /* 0x0000007700487202 */ /* 0x000fc40000000f00 */
[----:B------:R-:W-:Y:S01]  /*15d40*/  FMNMX.FTZ R3, R29, R32, !PT ;  /* 0x000000201d037209 */ /* 0x000fe20007810000 */
[----:B------:R-:W-:Y:S01]  /*15d50*/  FFMA.FTZ R32, R43, R0, -R26 ;  /* 0x000000002b207223 */ /* 0x000fe2000001081a */
[----:B------:R-:W-:Y:S01]  /*15d60*/  MUFU.EX2 R191, R191 ;  /* 0x000000bf00bf7308 */ /* 0x000fe20000000800 */
[-C--:B------:R-:W-:Y:S01]  /*15d70*/  MOV R68, R119.reuse ;  /* 0x0000007700447202 */ /* 0x080fe20000000f00 */
[----:B------:R-:W-:Y:S01]  /*15d80*/  IMAD.MOV.U32 R43, RZ, RZ, R119 ;  /* 0x000000ffff2b7224 */ /* 0x000fe200078e0077 */
[----:B-1----:R-:W1:Y:S01]  /*15d90*/  SHFL.BFLY PT, R36, R3, 0x2, 0x1f ;  /* 0x0c401f0003247f89 */ /* 0x002e6200000e0000 */
[-C--:B------:R-:W-:Y:S02]  /*15da0*/  MOV R64, R119.reuse ;  /* 0x0000007700407202 */ /* 0x080fe40000000f00 */
[-C--:B------:R-:W-:Y:S02]  /*15db0*/  MOV R60, R119.reuse ;  /* 0x00000077003c7202 */ /* 0x080fe40000000f00 */
[----:B------:R-:W-:Y:S01]  /*15dc0*/  MUFU.EX2 R28, R28 ;  /* 0x0000001c001c7308 */ /* 0x000fe20000000800 */
[----:B------:R-:W-:-:S02]  /*15dd0*/  MOV R56, R119 ;  /* 0x0000007700387202 */ /* 0x000fc40000000f00 */
[-C--:B------:R-:W-:Y:S02]  /*15de0*/  MOV R52, R119.reuse ;  /* 0x0000007700347202 */ /* 0x080fe40000000f00 */
[----:B------:R-:W-:-:S03]  /*15df0*/  MOV R48, R119 ;  /* 0x0000007700307202 */ /* 0x000fc60000000f00 */
[----:B------:R-:W-:Y:S08]  /*15e00*/  MUFU.EX2 R185, R185 ;  /* 0x000000b900b97308 */ /* 0x000ff00000000800 */
[----:B------:R-:W-:Y:S01]  /*15e10*/  MUFU.EX2 R32, R32 ;  /* 0x0000002000207308 */ /* 0x000fe20000000800 */
[----:B-1----:R-:W-:Y:S01]  /*15e20*/  FMNMX.FTZ R7, R3, R36, !PT ;  /* 0x0000002403077209 */ /* 0x002fe20007810000 */
[-CC-:B------:R-:W-:Y:S01]  /*15e30*/  FFMA.FTZ R36, R35, R0.reuse, -R26.reuse ;  /* 0x0000000023247223 */ /* 0x180fe2000001081a */
[----:B------:R-:W-:-:S03]  /*15e40*/  FFMA.FTZ R26, R31, R0, -R26 ;  /* 0x000000001f1a7223 */ /* 0x000fc6000001081a */
[----:B------:R-:W1:Y:S02]  /*15e50*/  SHFL.BFLY PT, R40, R7, 0x1, 0x1f ;  /* 0x0c201f0007287f89 */ /* 0x000e6400000e0000 */
[----:B------:R-:W-:Y:S08]  /*15e60*/  MUFU.EX2 R187, R187 ;  /* 0x000000bb00bb7308 */ /* 0x000ff00000000800 */
[----:B------:R-:W-:Y:S08]  /*15e70*/  MUFU.EX2 R34, R34 ;  /* 0x0000002200227308 */ /* 0x000ff00000000800 */
[----:B------:R-:W-:Y:S01]  /*15e80*/  MUFU.EX2 R181, R181 ;  /* 0x000000b500b57308 */ /* 0x000fe20000000800 */
[----:B-1----:R-:W-:-:S07]  /*15e90*/  FMNMX.FTZ R5, R7, R40, !PT ;  /* 0x0000002807057209 */ /* 0x002fce0007810000 */
[----:B------:R-:W-:Y:S01]  /*15ea0*/  MUFU.EX2 R36, R36 ;  /* 0x0000002400247308 */ /* 0x000fe20000000800 */
[C---:B------:R-:W-:Y:S01]  /*15eb0*/  FSETP.NEU.FTZ.AND P2, PT, R5.reuse, -INF , PT ;  /* 0xff8000000500780b */ /* 0x040fe20003f5d000 */
[----:B------:R-:W-:-:S06]  /*15ec0*/  FMUL.FTZ R3, R5, R0 ;  /* 0x0000000005037220 */ /* 0x000fcc0000410000 */
[----:B------:R1:W-:Y:S01]  /*15ed0*/  MUFU.EX2 R40, R27 ;  /* 0x0000001b00287308 */ /* 0x0003e20000000800 */
[----:B------:R-:W-:-:S05]  /*15ee0*/  FSEL R42, R3, RZ, P2 ;  /* 0x000000ff032a7208 */ /* 0x000fca0001000000 */
[-CC-:B------:R-:W-:Y:S01]  /*15ef0*/  FFMA.FTZ R200, R71, R0.reuse, -R42.reuse ;  /* 0x0000000047c87223 */ /* 0x180fe2000001082a */
[-CC-:B------:R-:W-:Y:S01]  /*15f00*/  FFMA.FTZ R7, R2, R0.reuse, -R42.reuse ;  /* 0x0000000002077223 */ /* 0x180fe2000001082a */
[-C--:B------:R-:W-:Y:S01]  /*15f10*/  FFMA.FTZ R202, R67, R0.reuse, -R42 ;  /* 0x0000000043ca7223 */ /* 0x080fe2000001082a */
[----:B--2---:R-:W-:Y:S01]  /*15f20*/  FADD.FTZ R2, R201, R8 ;  /* 0x00000008c9027221 */ /* 0x004fe20000010000 */
[-CC-:B------:R-:W-:Y:S01]  /*15f30*/  FFMA.FTZ R9, R77, R0.reuse, -R42.reuse ;  /* 0x000000004d097223 */ /* 0x180fe2000001082a */
[-C--:B------:R-:W-:Y:S01]  /*15f40*/  FFMA.FTZ R196, R73, R0.reuse, -R42 ;  /* 0x0000000049c47223 */ /* 0x080fe2000001082a */
[----:B------:R-:W-:Y:S01]  /*15f50*/  MUFU.EX2 R200, R200 ;  /* 0x000000c800c87308 */ /* 0x000fe20000000800 */
[----:B---3--:R-:W-:Y:S01]  /*15f60*/  FADD.FTZ R3, R203, R2 ;  /* 0x00000002cb037221 */ /* 0x008fe20000010000 */
[-CC-:B------:R-:W-:Y:S01]  /*15f70*/  FFMA.FTZ R11, R65, R0.reuse, -R42.reuse ;  /* 0x00000000410b7223 */ /* 0x180fe2000001082a */
[-CC-:B------:R-:W-:Y:S01]  /*15f80*/  FFMA.FTZ R198, R75, R0.reuse, -R42.reuse ;  /* 0x000000004bc67223 */ /* 0x180fe2000001082a */
[--C-:B------:R-:W-:Y:S01]  /*15f90*/  FFMA.FTZ R15, R69, R0, -R42.reuse ;  /* 0x00000000450f7223 */ /* 0x100fe2000001082a */
[----:B------:R-:W-:Y:S01]  /*15fa0*/  FADD.FTZ R2, R10, R3 ;  /* 0x000000030a027221 */ /* 0x000fe20000010000 */
[----:B------:R-:W-:Y:S01]  /*15fb0*/  LEA R3, R213, R44, 0x7 ;  /* 0x0000002cd5037211 */ /* 0x000fe200078e38ff */
[-C--:B------:R-:W-:Y:S01]  /*15fc0*/  FFMA.FTZ R192, R79, R0.reuse, -R42 ;  /* 0x000000004fc07223 */ /* 0x080fe2000001082a */
[----:B------:R-:W2:Y:S01]  /*15fd0*/  MUFU.EX2 R7, R7 ;  /* 0x0000000700077308 */ /* 0x000ea20000000800 */
[----:B----4-:R-:W-:Y:S01]  /*15fe0*/  FADD.FTZ R35, R197, R2 ;  /* 0x00000002c5237221 */ /* 0x010fe20000010000 */
[-CC-:B------:R-:W-:Y:S01]  /*15ff0*/  FFMA.FTZ R21, R57, R0.reuse, -R42.reuse ;  /* 0x0000000039157223 */ /* 0x180fe2000001082a */
[-CC-:B------:R-:W-:Y:S01]  /*16000*/  FFMA.FTZ R194, R81, R0.reuse, -R42.reuse ;  /* 0x0000000051c27223 */ /* 0x180fe2000001082a */
[-CC-:B-1----:R-:W-:Y:S01]  /*16010*/  FFMA.FTZ R27, R61, R0.reuse, -R42.reuse ;  /* 0x000000003d1b7223 */ /* 0x182fe2000001082a */
[----:B------:R-:W-:Y:S01]  /*16020*/  FADD.FTZ R2, R12, R35 ;  /* 0x000000230c027221 */ /* 0x000fe20000010000 */
[-CC-:B------:R-:W-:Y:S01]  /*16030*/  FFMA.FTZ R188, R83, R0.reuse, -R42.reuse ;  /* 0x0000000053bc7223 */ /* 0x180fe2000001082a */
[----:B------:R-:W-:Y:S01]  /*16040*/  FFMA.FTZ R31, R49, R0, -R42 ;  /* 0x00000000311f7223 */ /* 0x000fe2000001082a */
[----:B------:R-:W1:Y:S01]  /*16050*/  MUFU.EX2 R202, R202 ;  /* 0x000000ca00ca7308 */ /* 0x000e620000000800 */
[----:B-----5:R-:W-:Y:S01]  /*16060*/  FADD.FTZ R39, R199, R2 ;  /* 0x00000002c7277221 */ /* 0x020fe20000010000 */
[----:B------:R-:W-:-:S02]  /*16070*/  IMAD.MOV.U32 R2, RZ, RZ, RZ ;  /* 0x000000ffff027224 */ /* 0x000fc400078e00ff */
[-CC-:B------:R-:W-:Y:S01]  /*16080*/  FFMA.FTZ R190, R85, R0.reuse, -R42.reuse ;  /* 0x0000000055be7223 */ /* 0x180fe2000001082a */
[----:B------:R-:W-:Y:S01]  /*16090*/  FFMA.FTZ R87, R87, R0, -R42 ;  /* 0x0000000057577223 */ /* 0x000fe2000001082a */
[----:B0-----:R-:W-:Y:S01]  /*160a0*/  FADD.FTZ R46, R14, R39 ;  /* 0x000000270e2e7221 */ /* 0x001fe20000010000 */
[----:B------:R-:W-:-:S04]  /*160b0*/  IMAD.HI R214, R3, -0x6db6db6d, R2 ;  /* 0x9249249303d67827 */ /* 0x000fc800078e0202 */
[-CC-:B------:R-:W-:Y:S01]  /*160c0*/  FFMA.FTZ R91, R91, R0.reuse, -R42.reuse ;  /* 0x000000005b5b7223 */ /* 0x180fe2000001082a */
[----:B------:R-:W0:Y:S01]  /*160d0*/  MUFU.EX2 R9, R9 ;  /* 0x0000000900097308 */ /* 0x000e220000000800 */
[----:B--2---:R-:W-:Y:S01]  /*160e0*/  FADD.FTZ R35, R200, R7 ;  /* 0x00000007c8237221 */ /* 0x004fe20000010000 */
[-CC-:B------:R-:W-:Y:S01]  /*160f0*/  FFMA.FTZ R53, R53, R0.reuse, -R42.reuse ;  /* 0x0000000035357223 */ /* 0x180fe2000001082a */
[-CC-:B------:R-:W-:Y:S01]  /*16100*/  FFMA.FTZ R89, R89, R0.reuse, -R42.reuse ;  /* 0x0000000059597223 */ /* 0x180fe2000001082a */
[-CC-:B------:R-:W-:Y:S01]  /*16110*/  FFMA.FTZ R45, R45, R0.reuse, -R42.reuse ;  /* 0x000000002d2d7223 */ /* 0x180fe2000001082a */
[-CC-:B------:R-:W-:Y:S01]  /*16120*/  FFMA.FTZ R41, R41, R0.reuse, -R42.reuse ;  /* 0x0000000029297223 */ /* 0x180fe2000001082a */
[-CC-:B------:R-:W-:Y:S01]  /*16130*/  FFMA.FTZ R33, R33, R0.reuse, -R42.reuse ;  /* 0x0000000021217223 */ /* 0x180fe2000001082a */
[-C--:B------:R-:W-:Y:S01]  /*16140*/  FFMA.FTZ R59, R59, R0.reuse, -R42 ;  /* 0x000000003b3b7223 */ /* 0x080fe2000001082a */
[----:B------:R-:W2:Y:S01]  /*16150*/  MUFU.EX2 R196, R196 ;  /* 0x000000c400c47308 */ /* 0x000ea20000000800 */
[----:B-1----:R-:W-:Y:S01]  /*16160*/  FADD.FTZ R44, R202, R35 ;  /* 0x00000023ca2c7221 */ /* 0x002fe20000010000 */
[----:B------:R-:W-:Y:S01]  /*16170*/  FADD.FTZ R35, R193, R46 ;  /* 0x0000002ec1237221 */ /* 0x000fe20000010000 */
[-CC-:B------:R-:W-:Y:S01]  /*16180*/  FFMA.FTZ R37, R37, R0.reuse, -R42.reuse ;  /* 0x0000000025257223 */ /* 0x180fe2000001082a */
[-CC-:B------:R-:W-:Y:S01]  /*16190*/  FFMA.FTZ R63, R63, R0.reuse, -R42.reuse ;  /* 0x000000003f3f7223 */ /* 0x180fe2000001082a */
[-CC-:B------:R-:W-:Y:S01]  /*161a0*/  FFMA.FTZ R25, R25, R0.reuse, -R42.reuse ;  /* 0x0000000019197223 */ /* 0x180fe2000001082a */
[-C--:B------:R-:W-:Y:S01]  /*161b0*/  FFMA.FTZ R13, R13, R0.reuse, -R42 ;  /* 0x000000000d0d7223 */ /* 0x080fe2000001082a */
[----:B------:R-:W-:Y:S01]  /*161c0*/  SHF.R.U32.HI R39, RZ, 0x1f, R214 ;  /* 0x0000001fff277819 */ /* 0x000fe200000116d6 */
[----:B------:R-:W1:Y:S01]  /*161d0*/  MUFU.EX2 R11, R11 ;  /* 0x0000000b000b7308 */ /* 0x000e620000000800 */
[----:B0-----:R-:W-:Y:S01]  /*161e0*/  FADD.FTZ R3, R9, R44 ;  /* 0x0000002c09037221 */ /* 0x001fe20000010000 */
[----:B------:R-:W-:Y:S01]  /*161f0*/  FADD.FTZ R44, R20, R35 ;  /* 0x00000023142c7221 */ /* 0x000fe20000010000 */
[----:B------:R-:W-:Y:S01]  /*16200*/  LEA.HI.SX32 R214, R214, R39, 0x1a ;  /* 0x00000027d6d67211 */ /* 0x000fe200078fd2ff */
[----:B------:R-:W-:Y:S01]  /*16210*/  FFMA.FTZ R29, R29, R0, -R42 ;  /* 0x000000001d1d7223 */ /* 0x000fe2000001082a */
[----:B------:R-:W-:Y:S01]  /*16220*/  F2FP.F16.F32.PACK_AB R203, R10, R203 ;  /* 0x000000cb0acb723e */ /* 0x000fe200000000ff */
[----:B------:R-:W-:Y:S01]  /*16230*/  FADD.FTZ R35, R195, R44 ;  /* 0x0000002cc3237221 */ /* 0x000fe20000010000 */
[----:B------:R-:W-:Y:S01]  /*16240*/  VIADD R10, R148, 0xfffffffe ;  /* 0xfffffffe940a7836 */ /* 0x000fe20000000000 */
[----:B------:R-:W0:Y:S01]  /*16250*/  MUFU.EX2 R198, R198 ;  /* 0x000000c600c67308 */ /* 0x000e220000000800 */
[----:B--2---:R-:W-:Y:S01]  /*16260*/  FADD.FTZ R2, R196, R3 ;  /* 0x00000003c4027221 */ /* 0x004fe20000010000 */
[----:B------:R-:W-:Y:S01]  /*16270*/  FADD.FTZ R44, R30, R35 ;  /* 0x000000231e2c7221 */ /* 0x000fe20000010000 */
[----:B------:R-:W-:Y:S01]  /*16280*/  VIMNMX R214, RZ, R214, !PT ;  /* 0x000000d6ffd67248 */ /* 0x000fe20007fe0100 */
[----:B------:R-:W-:Y:S01]  /*16290*/  IMAD.MOV.U32 R85, RZ, RZ, R119 ;  /* 0x000000ffff557224 */ /* 0x000fe200078e0077 */
[----:B------:R-:W-:Y:S01]  /*162a0*/  F2FP.F16.F32.PACK_AB R200, R7, R200 ;  /* 0x000000c807c8723e */ /* 0x000fe200000000ff */
[----:B------:R-:W-:Y:S01]  /*162b0*/  FADD.FTZ R35, R189, R44 ;  /* 0x0000002cbd237221 */ /* 0x000fe20000010000 */
[----:B------:R-:W-:Y:S01]  /*162c0*/  ISETP.GE.AND P2, PT, R10, R214, PT ;  /* 0x000000d60a00720c */ /* 0x000fe20003f46270 */
[----:B------:R-:W2:Y:S01]  /*162d0*/  MUFU.EX2 R15, R15 ;  /* 0x0000000f000f7308 */ /* 0x000ea20000000800 */
[----:B-1----:R-:W-:Y:S01]  /*162e0*/  FADD.FTZ R3, R11, R2 ;  /* 0x000000020b037221 */ /* 0x002fe20000010000 */
[----:B------:R-:W-:Y:S01]  /*162f0*/  FADD.FTZ R44, R24, R35 ;  /* 0x00000023182c7221 */ /* 0x000fe20000010000 */
[----:B------:R-:W-:Y:S01]  /*16300*/  F2FP.F16.F32.PACK_AB R195, R30, R195 ;  /* 0x000000c31ec3723e */ /* 0x000fe200000000ff */
[----:B------:R-:W-:Y:S01]  /*16310*/  IMAD.MOV.U32 R83, RZ, RZ, R119 ;  /* 0x000000ffff537224 */ /* 0x000fe200078e0077 */
[----:B------:R-:W-:Y:S01]  /*16320*/  F2FP.F16.F32.PACK_AB R189, R24, R189 ;  /* 0x000000bd18bd723e */ /* 0x000fe200000000ff */
[----:B------:R-:W-:Y:S01]  /*16330*/  FADD.FTZ R35, R191, R44 ;  /* 0x0000002cbf237221 */ /* 0x000fe20000010000 */
[----:B------:R-:W-:Y:S01]  /*16340*/  F2FP.F16.F32.PACK_AB R191, R28, R191 ;  /* 0x000000bf1cbf723e */ /* 0x000fe200000000ff */
[----:B------:R-:W1:Y:S01]  /*16350*/  MUFU.EX2 R192, R192 ;  /* 0x000000c000c07308 */ /* 0x000e620000000800 */
[----:B0-----:R-:W-:Y:S01]  /*16360*/  FADD.FTZ R2, R198, R3 ;  /* 0x00000003c6027221 */ /* 0x001fe20000010000 */
[----:B------:R-:W-:Y:S01]  /*16370*/  FADD.FTZ R6, R28, R35 ;  /* 0x000000231c067221 */ /* 0x000fe20000010000 */
[----:B------:R-:W-:Y:S01]  /*16380*/  F2FP.F16.F32.PACK_AB R201, R8, R201 ;  /* 0x000000c908c9723e */ /* 0x000fe200000000ff */
[----:B------:R-:W-:Y:S01]  /*16390*/  IMAD.MOV.U32 R81, RZ, RZ, R119 ;  /* 0x000000ffff517224 */ /* 0x000fe200078e0077 */
[----:B------:R-:W-:Y:S01]  /*163a0*/  F2FP.F16.F32.PACK_AB R197, R12, R197 ;  /* 0x000000c50cc5723e */ /* 0x000fe200000000ff */
[----:B------:R-:W-:Y:S01]  /*163b0*/  FADD.FTZ R35, R185, R6 ;  /* 0x00000006b9237221 */ /* 0x000fe20000010000 */
[C---:B------:R-:W-:Y:S01]  /*163c0*/  F2FP.F16.F32.PACK_AB R185, R32.reuse, R185 ;  /* 0x000000b920b9723e */ /* 0x040fe200000000ff */
[----:B------:R-:W0:Y:S01]  /*163d0*/  MUFU.EX2 R21, R21 ;  /* 0x0000001500157308 */ /* 0x000e220000000800 */
[----:B--2---:R-:W-:Y:S01]  /*163e0*/  FADD.FTZ R3, R15, R2 ;  /* 0x000000020f037221 */ /* 0x004fe20000010000 */
[----:B------:R-:W-:Y:S01]  /*163f0*/  FADD.FTZ R6, R32, R35 ;  /* 0x0000002320067221 */ /* 0x000fe20000010000 */
[----:B------:R-:W-:Y:S01]  /*16400*/  F2FP.F16.F32.PACK_AB R199, R14, R199 ;  /* 0x000000c70ec7723e */ /* 0x000fe200000000ff */
[----:B------:R-:W-:Y:S01]  /*16410*/  IMAD.MOV.U32 R79, RZ, RZ, R119 ;  /* 0x000000ffff4f7224 */ /* 0x000fe200078e0077 */
[----:B------:R-:W-:Y:S01]  /*16420*/  F2FP.F16.F32.PACK_AB R193, R20, R193 ;  /* 0x000000c114c1723e */ /* 0x000fe200000000ff */
[----:B------:R-:W-:Y:S01]  /*16430*/  FADD.FTZ R35, R187, R6 ;  /* 0x00000006bb237221 */ /* 0x000fe20000010000 */
[----:B------:R-:W-:Y:S01]  /*16440*/  F2FP.F16.F32.PACK_AB R187, R34, R187 ;  /* 0x000000bb22bb723e */ /* 0x000fe200000000ff */
[----:B------:R-:W2:Y:S01]  /*16450*/  MUFU.EX2 R194, R194 ;  /* 0x000000c200c27308 */ /* 0x000ea20000000800 */
[----:B-1----:R-:W-:Y:S01]  /*16460*/  FADD.FTZ R2, R192, R3 ;  /* 0x00000003c0027221 */ /* 0x002fe20000010000 */
[----:B------:R-:W-:Y:S01]  /*16470*/  FADD.FTZ R6, R34, R35 ;  /* 0x0000002322067221 */ /* 0x000fe20000010000 */
[----:B------:R-:W-:Y:S01]  /*16480*/  F2FP.F16.F32.PACK_AB R202, R9, R202 ;  /* 0x000000ca09ca723e */ /* 0x000fe200000000ff */
[--C-:B------:R-:W-:Y:S01]  /*16490*/  IMAD.MOV.U32 R77, RZ, RZ, R119.reuse ;  /* 0x000000ffff4d7224 */ /* 0x100fe200078e0077 */
[----:B------:R-:W-:Y:S01]  /*164a0*/  F2FP.F16.F32.PACK_AB R196, R11, R196 ;  /* 0x000000c40bc4723e */ /* 0x000fe200000000ff */
[--C-:B------:R-:W-:Y:S01]  /*164b0*/  IMAD.MOV.U32 R75, RZ, RZ, R119.reuse ;  /* 0x000000ffff4b7224 */ /* 0x100fe200078e0077 */
[----:B------:R-:W-:Y:S01]  /*164c0*/  F2FP.F16.F32.PACK_AB R198, R15, R198 ;  /* 0x000000c60fc6723e */ /* 0x000fe200000000ff */
[----:B------:R-:W1:Y:S01]  /*164d0*/  MUFU.EX2 R27, R27 ;  /* 0x0000001b001b7308 */ /* 0x000e620000000800 */
[C---:B0-----:R-:W-:Y:S01]  /*164e0*/  FADD.FTZ R3, R21.reuse, R2 ;  /* 0x0000000215037221 */ /* 0x041fe20000010000 */
[----:B------:R-:W-:Y:S01]  /*164f0*/  F2FP.F16.F32.PACK_AB R192, R21, R192 ;  /* 0x000000c015c0723e */ /* 0x000fe200000000ff */
[--C-:B------:R-:W-:Y:S01]  /*16500*/  IMAD.MOV.U32 R73, RZ, RZ, R119.reuse ;  /* 0x000000ffff497224 */ /* 0x100fe200078e0077 */
[-C--:B------:R-:W-:Y:S01]  /*16510*/  MOV R44, R119.reuse ;  /* 0x00000077002c7202 */ /* 0x080fe20000000f00 */
[--C-:B------:R-:W-:Y:S01]  /*16520*/  IMAD.MOV.U32 R71, RZ, RZ, R119.reuse ;  /* 0x000000ffff477224 */ /* 0x100fe200078e0077 */
[-C--:B------:R-:W-:Y:S01]  /*16530*/  MOV R32, R119.reuse ;  /* 0x0000007700207202 */ /* 0x080fe20000000f00 */
[----:B------:R-:W-:Y:S01]  /*16540*/  IMAD.MOV.U32 R69, RZ, RZ, R119 ;  /* 0x000000ffff457224 */ /* 0x000fe200078e0077 */
[----:B------:R-:W0:Y:S01]  /*16550*/  MUFU.EX2 R188, R188 ;  /* 0x000000bc00bc7308 */ /* 0x000e220000000800 */
[----:B--2---:R-:W-:Y:S01]  /*16560*/  FADD.FTZ R2, R194, R3 ;  /* 0x00000003c2027221 */ /* 0x004fe20000010000 */
[--C-:B------:R-:W-:Y:S01]  /*16570*/  IMAD.MOV.U32 R67, RZ, RZ, R119.reuse ;  /* 0x000000ffff437224 */ /* 0x100fe200078e0077 */
[-C--:B------:R-:W-:Y:S01]  /*16580*/  MOV R28, R119.reuse ;  /* 0x00000077001c7202 */ /* 0x080fe20000000f00 */
[--C-:B------:R-:W-:Y:S01]  /*16590*/  IMAD.MOV.U32 R65, RZ, RZ, R119.reuse ;  /* 0x000000ffff417224 */ /* 0x100fe200078e0077 */
[----:B------:R-:W-:Y:S01]  /*165a0*/  MOV R24, R119 ;  /* 0x0000007700187202 */ /* 0x000fe20000000f00 */
[----:B------:R-:W-:-:S02]  /*165b0*/  IMAD.MOV.U32 R61, RZ, RZ, R119 ;  /* 0x000000ffff3d7224 */ /* 0x000fc400078e0077 */
[----:B------:R-:W2:Y:S01]  /*165c0*/  MUFU.EX2 R31, R31 ;  /* 0x0000001f001f7308 */ /* 0x000ea20000000800 */
[C---:B-1----:R-:W-:Y:S01]  /*165d0*/  FADD.FTZ R3, R27.reuse, R2 ;  /* 0x000000021b037221 */ /* 0x042fe20000010000 */
[----:B------:R-:W-:Y:S01]  /*165e0*/  F2FP.F16.F32.PACK_AB R194, R27, R194 ;  /* 0x000000c21bc2723e */ /* 0x000fe200000000ff */
[--C-:B------:R-:W-:Y:S02]  /*165f0*/  IMAD.MOV.U32 R57, RZ, RZ, R119.reuse ;  /* 0x000000ffff397224 */ /* 0x100fe400078e0077 */
[--C-:B------:R-:W-:Y:S02]  /*16600*/  IMAD.MOV.U32 R49, RZ, RZ, R119.reuse ;  /* 0x000000ffff317224 */ /* 0x100fe400078e0077 */
[----:B------:R-:W-:Y:S01]  /*16610*/  IMAD.MOV.U32 R46, RZ, RZ, R119 ;  /* 0x000000ffff2e7224 */ /* 0x000fe200078e0077 */
[----:B------:R-:W1:Y:S01]  /*16620*/  MUFU.EX2 R190, R190 ;  /* 0x000000be00be7308 */ /* 0x000e620000000800 */
[----:B0-----:R-:W-:Y:S01]  /*16630*/  FADD.FTZ R2, R188, R3 ;  /* 0x00000003bc027221 */ /* 0x001fe20000010000 */
[----:B------:R-:W-:-:S02]  /*16640*/  IMAD.MOV.U32 R42, RZ, RZ, R119 ;  /* 0x000000ffff2a7224 */ /* 0x000fc400078e0077 */
[--C-:B------:R-:W-:Y:S02]  /*16650*/  IMAD.MOV.U32 R39, RZ, RZ, R119.reuse ;  /* 0x000000ffff277224 */ /* 0x100fe400078e0077 */
[--C-:B------:R-:W-:Y:S02]  /*16660*/  IMAD.MOV.U32 R35, RZ, RZ, R119.reuse ;  /* 0x000000ffff237224 */ /* 0x100fe400078e0077 */
[----:B------:R-:W0:Y:S01]  /*16670*/  MUFU.EX2 R87, R87 ;  /* 0x0000005700577308 */ /* 0x000e220000000800 */
[C---:B--2---:R-:W-:Y:S01]  /*16680*/  FADD.FTZ R3, R31.reuse, R2 ;  /* 0x000000021f037221 */ /* 0x044fe20000010000 */
[----:B------:R-:W-:Y:S01]  /*16690*/  F2FP.F16.F32.PACK_AB R188, R31, R188 ;  /* 0x000000bc1fbc723e */ /* 0x000fe200000000ff */
[--C-:B------:R-:W-:Y:S02]  /*166a0*/  IMAD.MOV.U32 R34, RZ, RZ, R119.reuse ;  /* 0x000000ffff227224 */ /* 0x100fe400078e0077 */
[--C-:B------:R-:W-:Y:S02]  /*166b0*/  IMAD.MOV.U32 R31, RZ, RZ, R119.reuse ;  /* 0x000000ffff1f7224 */ /* 0x100fe400078e0077 */
[----:B------:R-:W-:Y:S01]  /*166c0*/  IMAD.MOV.U32 R30, RZ, RZ, R119 ;  /* 0x000000ffff1e7224 */ /* 0x000fe200078e0077 */
[----:B------:R-:W2:Y:S01]  /*166d0*/  MUFU.EX2 R91, R91 ;  /* 0x0000005b005b7308 */ /* 0x000ea20000000800 */
[----:B-1----:R-:W-:Y:S01]  /*166e0*/  FADD.FTZ R2, R190, R3 ;  /* 0x00000003be027221 */ /* 0x002fe20000010000 */
[----:B------:R-:W-:-:S06]  /*166f0*/  IMAD.MOV.U32 R27, RZ, RZ, R119 ;  /* 0x000000ffff1b7224 */ /* 0x000fcc00078e0077 */
[----:B------:R1:W3:Y:S01]  /*16700*/  MUFU.EX2 R184, R53 ;  /* 0x0000003500b87308 */ /* 0x0002e20000000800 */
[C---:B0-----:R-:W-:Y:S01]  /*16710*/  FADD.FTZ R2, R87.reuse, R2 ;  /* 0x0000000257027221 */ /* 0x041fe20000010000 */
[----:B------:R-:W-:Y:S01]  /*16720*/  F2FP.F16.F32.PACK_AB R190, R87, R190 ;  /* 0x000000be57be723e */ /* 0x000fe200000000ff */
[----:B------:R-:W-:-:S05]  /*16730*/  IMAD.MOV.U32 R87, RZ, RZ, R119 ;  /* 0x000000ffff577224 */ /* 0x000fca00078e0077 */
[----:B------:R-:W0:Y:S01]  /*16740*/  MUFU.EX2 R89, R89 ;  /* 0x0000005900597308 */ /* 0x000e220000000800 */
[----:B--2---:R-:W-:Y:S01]  /*16750*/  FADD.FTZ R3, R91, R2 ;  /* 0x000000025b037221 */ /* 0x004fe20000010000 */
[----:B-1----:R-:W-:-:S06]  /*16760*/  IMAD.MOV.U32 R53, RZ, RZ, R119 ;  /* 0x000000ffff357224 */ /* 0x002fcc00078e0077 */
[----:B------:R1:W2:Y:S01]  /*16770*/  MUFU.EX2 R186, R45 ;  /* 0x0000002d00ba7308 */ /* 0x0002a20000000800 */
[C---:B---3--:R-:W-:Y:S01]  /*16780*/  FADD.FTZ R2, R184.reuse, R3 ;  /* 0x00000003b8027221 */ /* 0x048fe20000010000 */
[----:B------:R-:W-:Y:S01]  /*16790*/  F2FP.F16.F32.PACK_AB R184, R184, R91 ;  /* 0x0000005bb8b8723e */ /* 0x000fe200000000ff */
[----:B------:R-:W-:-:S05]  /*167a0*/  IMAD.MOV.U32 R91, RZ, RZ, R119 ;  /* 0x000000ffff5b7224 */ /* 0x000fca00078e0077 */
        /* <DEDUP_REMOVED lines=8> */
[----:B0-----:R-:W-:Y:S01]  /*16830*/  FADD.FTZ R33, R181, R6 ;  /* 0x00000006b5217221 */ /* 0x001fe20000010000 */
[----:B---3--:R-:W-:Y:S01]  /*16840*/  FADD.FTZ R3, R41, R2 ;  /* 0x0000000229037221 */ /* 0x008fe20000010000 */
[C---:B------:R-:W-:Y:S02]  /*16850*/  F2FP.F16.F32.PACK_AB R181, R36.reuse, R181 ;  /* 0x000000b524b5723e */ /* 0x040fe400000000ff */
[----:B------:R-:W-:Y:S01]  /*16860*/  FADD.FTZ R6, R36, R33 ;  /* 0x0000002124067221 */ /* 0x000fe20000010000 */
[----:B------:R-:W-:Y:S02]  /*16870*/  MOV R36, R119 ;  /* 0x0000007700247202 */ /* 0x000fe40000000f00 */
[----:B------:R-:W0:Y:S01]  /*16880*/  MUFU.EX2 R59, R59 ;  /* 0x0000003b003b7308 */ /* 0x000e220000000800 */
[C---:B-1----:R-:W-:Y:S01]  /*16890*/  FADD.FTZ R2, R180.reuse, R3 ;  /* 0x00000003b4027221 */ /* 0x042fe20000010000 */
[----:B------:R-:W-:Y:S01]  /*168a0*/  F2FP.F16.F32.PACK_AB R180, R180, R41 ;  /* 0x00000029b4b4723e */ /* 0x000fe200000000ff */
[----:B------:R-:W-:-:S05]  /*168b0*/  IMAD.MOV.U32 R41, RZ, RZ, R119 ;  /* 0x000000ffff297224 */ /* 0x000fca00078e0077 */
[----:B------:R-:W1:Y:S01]  /*168c0*/  MUFU.EX2 R38, R38 ;  /* 0x0000002600267308 */ /* 0x000e620000000800 */
[----:B--2---:R-:W-:-:S07]  /*168d0*/  FADD.FTZ R33, R183, R6 ;  /* 0x00000006b7217221 */ /* 0x004fce0000010000 */
[----:B------:R2:W3:Y:S01]  /*168e0*/  MUFU.EX2 R182, R37 ;  /* 0x0000002500b67308 */ /* 0x0004e20000000800 */
[----:B0-----:R-:W-:-:S07]  /*168f0*/  FADD.FTZ R3, R59, R2 ;  /* 0x000000023b037221 */ /* 0x001fce0000010000 */
[----:B------:R-:W0:Y:S01]  /*16900*/  MUFU.EX2 R177, R177 ;  /* 0x000000b100b17308 */ /* 0x000e220000000800 */
[C---:B-1----:R-:W-:Y:S01]  /*16910*/  FADD.FTZ R6, R38.reuse, R33 ;  /* 0x0000002126067221 */ /* 0x042fe20000010000 */
[----:B------:R-:W-:Y:S01]  /*16920*/  F2FP.F16.F32.PACK_AB R183, R38, R183 ;  /* 0x000000b726b7723e */ /* 0x000fe200000000ff */
[--C-:B------:R-:W-:Y:S02]  /*16930*/  IMAD.MOV.U32 R38, RZ, RZ, R119.reuse ;  /* 0x000000ffff267224 */ /* 0x100fe400078e0077 */
[----:B--2---:R-:W-:-:S03]  /*16940*/  IMAD.MOV.U32 R37, RZ, RZ, R119 ;  /* 0x000000ffff257224 */ /* 0x004fc600078e0077 */
[----:B------:R-:W1:Y:S01]  /*16950*/  MUFU.EX2 R63, R63 ;  /* 0x0000003f003f7308 */ /* 0x000e620000000800 */
[C---:B---3--:R-:W-:Y:S01]  /*16960*/  FADD.FTZ R2, R182.reuse, R3 ;  /* 0x00000003b6027221 */ /* 0x048fe20000010000 */
[----:B------:R-:W-:Y:S01]  /*16970*/  F2FP.F16.F32.PACK_AB R182, R182, R59 ;  /* 0x0000003bb6b6723e */ /* 0x000fe200000000ff */
[----:B------:R-:W-:-:S05]  /*16980*/  IMAD.MOV.U32 R59, RZ, RZ, R119 ;  /* 0x000000ffff3b7224 */ /* 0x000fca00078e0077 */
[----:B------:R2:W3:Y:S01]  /*16990*/  MUFU.EX2 R176, R25 ;  /* 0x0000001900b07308 */ /* 0x0004e20000000800 */
[----:B0-----:R-:W-:Y:S01]  /*169a0*/  FADD.FTZ R33, R177, R6 ;  /* 0x00000006b1217221 */ /* 0x001fe20000010000 */
[----:B------:R-:W-:-:S03]  /*169b0*/  F2FP.F16.F32.PACK_AB R177, R40, R177 ;  /* 0x000000b128b1723e */ /* 0x000fc600000000ff */
[----:B------:R-:W-:Y:S01]  /*169c0*/  FADD.FTZ R6, R40, R33 ;  /* 0x0000002128067221 */ /* 0x000fe20000010000 */
[----:B------:R-:W-:Y:S02]  /*169d0*/  MOV R40, R119 ;  /* 0x0000007700287202 */ /* 0x000fe40000000f00 */
[----:B------:R-:W0:Y:S01]  /*169e0*/  MUFU.EX2 R179, R179 ;  /* 0x000000b300b37308 */ /* 0x000e220000000800 */
[----:B-1----:R-:W-:Y:S01]  /*169f0*/  FADD.FTZ R3, R63, R2 ;  /* 0x000000023f037221 */ /* 0x002fe20000010000 */
[----:B--2---:R-:W-:-:S06]  /*16a00*/  IMAD.MOV.U32 R25, RZ, RZ, R119 ;  /* 0x000000ffff197224 */ /* 0x004fcc00078e0077 */
[----:B------:R-:W1:Y:S01]  /*16a10*/  MUFU.EX2 R13, R13 ;  /* 0x0000000d000d7308 */ /* 0x000e620000000800 */
[C---:B---3--:R-:W-:Y:S01]  /*16a20*/  FADD.FTZ R2, R176.reuse, R3 ;  /* 0x00000003b0027221 */ /* 0x048fe20000010000 */
[----:B------:R-:W-:Y:S01]  /*16a30*/  F2FP.F16.F32.PACK_AB R176, R176, R63 ;  /* 0x0000003fb0b0723e */ /* 0x000fe200000000ff */
[----:B------:R-:W-:Y:S01]  /*16a40*/  IMAD.MOV.U32 R63, RZ, RZ, R119 ;  /* 0x000000ffff3f7224 */ /* 0x000fe200078e0077 */
[----:B------:R-:W-:-:S04]  /*16a50*/  MOV R3, 0x3f800000 ;  /* 0x3f80000000037802 */ /* 0x000fc80000000f00 */
[----:B------:R-:W2:Y:S01]  /*16a60*/  MUFU.EX2 R26, R26 ;  /* 0x0000001a001a7308 */ /* 0x000ea20000000800 */
[----:B0-----:R-:W-:-:S07]  /*16a70*/  FADD.FTZ R33, R179, R6 ;  /* 0x00000006b3217221 */ /* 0x001fce0000010000 */
[----:B------:R0:W3:Y:S01]  /*16a80*/  MUFU.EX2 R178, R29 ;  /* 0x0000001d00b27308 */ /* 0x0000e20000000800 */
[----:B-1----:R-:W-:Y:S01]  /*16a90*/  FADD.FTZ R7, R13, R2 ;  /* 0x000000020d077221 */ /* 0x002fe20000010000 */
[----:B------:R-:W-:Y:S02]  /*16aa0*/  IMAD.MOV.U32 R2, RZ, RZ, 0x3f800000 ;  /* 0x3f800000ff027424 */ /* 0x000fe400078e00ff */
[C---:B--2---:R-:W-:Y:S01]  /*16ab0*/  FADD.FTZ R6, R26.reuse, R33 ;  /* 0x000000211a067221 */ /* 0x044fe20000010000 */
[----:B------:R-:W-:Y:S01]  /*16ac0*/  F2FP.F16.F32.PACK_AB R179, R26, R179 ;  /* 0x000000b31ab3723e */ /* 0x000fe200000000ff */
[--C-:B------:R-:W-:Y:S02]  /*16ad0*/  IMAD.MOV.U32 R33, RZ, RZ, R119.reuse ;  /* 0x000000ffff217224 */ /* 0x100fe400078e0077 */
[--C-:B0-----:R-:W-:Y:S02]  /*16ae0*/  IMAD.MOV.U32 R29, RZ, RZ, R119.reuse ;  /* 0x000000ffff1d7224 */ /* 0x101fe400078e0077 */
[----:B------:R-:W-:-:S02]  /*16af0*/  IMAD.MOV.U32 R26, RZ, RZ, R119 ;  /* 0x000000ffff1a7224 */ /* 0x000fc400078e0077 */
[C---:B---3--:R-:W-:Y:S01]  /*16b00*/  FADD.FTZ R7, R178.reuse, R7 ;  /* 0x00000007b2077221 */ /* 0x048fe20000010000 */
[----:B------:R-:W-:Y:S01]  /*16b10*/  F2FP.F16.F32.PACK_AB R178, R178, R13 ;  /* 0x0000000db2b2723e */ /* 0x000fe200000000ff */
[----:B------:R-:W-:Y:S06]  /*16b20*/  @!P2 BRA `(.L_x_5241) ;  /* 0x000000580010a947 */ /* 0x000fec0003800000 */
[----:B------:R-:W-:Y:S01]  /*16b30*/  BSSY B1, `(.L_x_5241) ;  /* 0x0000583000017945 */ /* 0x000fe20003800000 */
        /* <DEDUP_REMOVED lines=53> */
.L_x_5252:
[----:B------:R-:W-:-:S05]  /*16e90*/  VIADD R0, R12, 0x1 ;  /* 0x000000010c007836 */ /* 0x000fca0000000000 */
[----:B------:R-:W-:-:S04]  /*16ea0*/  ISETP.NE.AND P2, PT, R0, 0x2, PT ;  /* 0x000000020000780c */ /* 0x000fc80003f45270 */
[----:B------:R-:W-:Y:S02]  /*16eb0*/  SEL R208, RZ, 0x1, P2 ;  /* 0x00000001ffd07807 */ /* 0x000fe40001000000 */
[----:B------:R-:W-:Y:S02]  /*16ec0*/  SEL R205, R0, RZ, P2 ;  /* 0x000000ff00cd7207 */ /* 0x000fe40001000000 */
[----:B------:R-:W-:Y:S01]  /*16ed0*/  LOP3.LUT R208, R11, R208, RZ, 0x3c, !PT ;  /* 0x000000d00bd07212 */ /* 0x000fe200078e3cff */
[----:B------:R-:W-:Y:S06]  /*16ee0*/  @!P0 BRA `(.L_x_5242) ;  /* 0x0000000000048947 */ /* 0x000fec0003800000 */
[----:B------:R-:W-:Y:S01]  /*16ef0*/  BPT.TRAP 0x1 ;  /* 0x000000040000795c */ /* 0x000fe20000300000 */
.L_x_5242:
[----:B------:R-:W-:Y:S01]  /*16f00*/  IMAD R13, R205, 0x8, R18 ;  /* 0x00000008cd0d7824 */ /* 0x000fe200078e0212 */
[----:B------:R-:W-:-:S04]  /*16f10*/  SHF.L.U32 R4, R208, 0x1f, RZ ;  /* 0x0000001fd0047819 */ /* 0x000fc800000006ff */
[----:B------:R0:W1:Y:S01]  /*16f20*/  SYNCS.PHASECHK.TRANS64.TRYWAIT P2, [R13+URZ+0x36830], R4 ;  /* 0x036830040d0075a7 */ /* 0x000062000804017f */
[----:B------:R-:W-:Y:S05]  /*16f30*/  @!P0 BRA `(.L_x_5243) ;  /* 0x0000000000048947 */ /* 0x000fea0003800000 */
[----:B------:R-:W-:Y:S01]  /*16f40*/  BPT.TRAP 0x1 ;  /* 0x000000040000795c */ /* 0x000fe20000300000 */
.L_x_5243:
[----:B------:R-:W-:Y:S01]  /*16f50*/  IMAD R0, R205, 0xa80, R212 ;  /* 0x00000a80cd007824 */ /* 0x000fe200078e02d4 */
[----:B------:R-:W-:Y:S03]  /*16f60*/  BSSY B2, `(.L_x_5244) ;  /* 0x0000006000027945 */ /* 0x000fe60003800000 */
[C---:B------:R-:W-:Y:S01]  /*16f70*/  VIADD R120, R0.reuse, 0x100 ;  /* 0x0000010000787836 */ /* 0x040fe20000000000 */
[----:B------:R-:W-:Y:S01]  /*16f80*/  IADD3 R20, R0, 0x80, RZ ;  /* 0x0000008000147810 */ /* 0x000fe20007ffe0ff */
[----:B-1----:R-:W-:Y:S06]  /*16f90*/  @P2 BRA `(.L_x_5245) ;  /* 0x0000000000082947 */ /* 0x002fec0003800000 */
[----:B------:R-:W1:Y:S02]  /*16fa0*/  SYNCS.PHASECHK.TRANS64.TRYWAIT P2, [R13+URZ+0x36830], R4 ;  /* 0x036830040d0075a7 */ /* 0x000e64000804017f */
[----:B-1----:R-:W-:Y:S05]  /*16fb0*/  @!P2 BRA `(.L_x_5246) ;  /* 0x000001480000a947 */ /* 0x002fea0003800000 */
.L_x_5245:
[----:B------:R-:W-:Y:S05]  /*16fc0*/  BSYNC B2 ;  /* 0x0000000000027941 */ /* 0x000fea0003800000 */
.L_x_5244:
[----:B------:R-:W2:Y:S04]  /*16fd0*/  LDL.64 R14, [R1+0x30] ;  /* 0x00003000010e7983 */ /* 0x000ea80000100a00 */
[----:B------:R-:W3:Y:S01]  /*16fe0*/  LDL.64 R122, [R1+0x38] ;  /* 0x00003800017a7983 */ /* 0x000ee20000100a00 */
[----:B------:R-:W-:Y:S01]  /*16ff0*/  WARPGROUP.ARRIVE ;  /* 0x00000000000079c5 */ /* 0x000fe20000000000 */
[----:B------:R-:W-:Y:S02]  /*17000*/  MOV R21, 0x40000040 ;  /* 0x4000004000157802 */ /* 0x000fe40000000f00 */
[----:B------:R-:W-:Y:S02]  /*17010*/  R2UR UR6, R20 ;  /* 0x00000000140672ca */ /* 0x000fe400000e0000 */
[C---:B------:R-:W-:Y:S01]  /*17020*/  R2UR UR7, R21.reuse ;  /* 0x00000000150772ca */ /* 0x040fe200000e0000 */
[----:B------:R-:W-:Y:S01]  /*17030*/  IMAD.MOV.U32 R20, RZ, RZ, R120 ;  /* 0x000000ffff147224 */ /* 0x000fe200078e0078 */
[----:B------:R-:W-:-:S04]  /*17040*/  R2UR UR19, R21 ;  /* 0x00000000151372ca */ /* 0x000fc800000e0000 */
[----:B------:R-:W-:Y:S01]  /*17050*/  R2UR UR18, R20 ;  /* 0x00000000141272ca */ /* 0x000fe200000e0000 */
[----:B------:R-:W-:Y:S01]  /*17060*/  VIADD R20, R0, 0x200 ;  /* 0x0000020000147836 */ /* 0x000fe20000000000 */
[----:B------:R-:W-:-:S04]  /*17070*/  R2UR UR15, R21 ;  /* 0x00000000150f72ca */ /* 0x000fc800000e0000 */
[----:B------:R-:W-:Y:S02]  /*17080*/  R2UR UR14, R20 ;  /* 0x00000000140e72ca */ /* 0x000fe400000e0000 */
[----:B--2---:R-:W-:Y:S01]  /*17090*/  R2UR UR42, R14 ;  /* 0x000000000e2a72ca */ /* 0x004fe200000e0000 */
[----:B------:R-:W-:Y:S01]  /*170a0*/  IMAD.MOV.U32 R14, RZ, RZ, R0 ;  /* 0x000000ffff0e7224 */ /* 0x000fe200078e0000 */
[----:B------:R-:W-:Y:S01]  /*170b0*/  R2UR UR43, R15 ;  /* 0x000000000f2b72ca */ /* 0x000fe200000e0000 */
[----:B------:R-:W-:Y:S01]  /*170c0*/  IMAD.MOV.U32 R15, RZ, RZ, 0x40000040 ;  /* 0x40000040ff0f7424 */ /* 0x000fe200078e00ff */
[----:B---3--:R-:W-:Y:S02]  /*170d0*/  R2UR UR28, R122 ;  /* 0x000000007a1c72ca */ /* 0x008fe400000e0000 */
        /* <DEDUP_REMOVED lines=27> */
[----:B------:R-:W-:Y:S01]  /*17290*/  IMAD.MOV.U32 R121, RZ, RZ, 0x40000040 ;  /* 0x40000040ff797424 */ /* 0x000fe200078e00ff */
[----:B------:R-:W-:Y:S02]  /*172a0*/  WARPGROUP.DEPBAR.LE gsb0, 0x0 ;  /* 0x00008000000079c5 */ /* 0x000fe40000010000 */
[----:B------:R-:W-:-:S06]  /*172b0*/  WARPGROUP.ARRIVE ;  /* 0x00000000000079c5 */ /* 0x000fcc0000000000 */
[----:B------:R-:W-:Y:S01]  /*172c0*/  HGMMA.64x16x16.F32 R136, gdesc[UR12], RZ, !UPT, gsb0 ;  /* 0x002000000c8879f0 */ /* 0x000fe2000c0008ff */
[----:B------:R-:W-:Y:S02]  /*172d0*/  IADD3 R120, R0, 0x280, RZ ;  /* 0x0000028000787810 */ /* 0x000fe40007ffe0ff */
        /* <DEDUP_REMOVED lines=14> */
[----:B------:R-:W-:Y:S01]  /*173c0*/  R2UR UR27, R121 ;  /* 0x00000000791b72ca */ /* 0x000fe200000e0000 */
[----:B------:R-:W-:Y:S01]  /*173d0*/  IMAD.MOV.U32 R121, RZ, RZ, 0x40000040 ;  /* 0x40000040ff797424 */ /* 0x000fe200078e00ff */
[----:B--2---:R-:W-:-:S02]  /*173e0*/  R2UR UR38, R122 ;  /* 0x000000007a2672ca */ /* 0x004fc400000e0000 */
[----:B------:R-:W-:Y:S02]  /*173f0*/  R2UR UR46, R120 ;  /* 0x00000000782e72ca */ /* 0x000fe400000e0000 */
[----:B------:R-:W-:Y:S02]  /*17400*/  R2UR UR47, R121 ;  /* 0x00000000792f72ca */ /* 0x000fe400000e0000 */
[----:B------:R-:W-:Y:S01]  /*17410*/  R2UR UR39, R123 ;  /* 0x000000007b2772ca */ /* 0x000fe200000e0000 */
[----:B------:R-:W-:Y:S01]  /*17420*/  UMOV UR56, UR28 ;  /* 0x0000001c00387c82 */ /* 0x000fe20008000000 */
[----:B------:R-:W-:Y:S01]  /*17430*/  UMOV UR57, UR29 ;  /* 0x0000001d00397c82 */ /* 0x000fe20008000000 */
[----:B------:R-:W-:Y:S02]  /*17440*/  WARPGROUP.DEPBAR.LE gsb0, 0x0 ;  /* 0x00008000000079c5 */ /* 0x000fe40000010000 */
[----:B------:R-:W-:-:S06]  /*17450*/  WARPGROUP.ARRIVE ;  /* 0x00000000000079c5 */ /* 0x000fcc0000000000 */
[----:B------:R-:W-:Y:S01]  /*17460*/  HGMMA.64x16x16.F32 R120, gdesc[UR56], RZ, !UPT, gsb0 ;  /* 0x00200000387879f0 */ /* 0x000fe2000c0008ff */
        /* <DEDUP_REMOVED lines=29> */
[----:B------:R-:W-:Y:S01]  /*17640*/  VIADD R14, R0, 0x202 ;  /* 0x00000202000e7836 */ /* 0x000fe20000000000 */
[----:B------:R-:W-:Y:S02]  /*17650*/  WARPGROUP.DEPBAR.LE gsb0, 0x0 ;  /* 0x00008000000079c5 */ /* 0x000fe40000010000 */
[----:B------:R-:W-:-:S06]  /*17660*/  WARPGROUP.ARRIVE ;  /* 0x00000000000079c5 */ /* 0x000fcc0000000000 */
[----:B------:R-:W-:Y:S01]  /*17670*/  HGMMA.64x16x16.F32 R144, gdesc[UR24], R144, gsb0 ;  /* 0x00200000189079f0 */ /* 0x000fe20008000890 */
[----:B------:R-:W-:Y:S01]  /*17680*/  IMAD.MOV.U32 R15, RZ, RZ, 0x40000040 ;  /* 0x40000040ff0f7424 */ /* 0x000fe200078e00ff */
[----:B------:R-:W-:-:S04]  /*17690*/  R2UR UR22, R14 ;  /* 0x000000000e1672ca */ /* 0x000fc800000e0000 */
        /* <DEDUP_REMOVED lines=12> */
[----:B------:R-:W-:Y:S01]  /*17760*/  MOV R5, UR45 ;  /* 0x0000002d00057c02 */ /* 0x000fe20008000f00 */
[----:B------:R-:W-:-:S02]  /*17770*/  WARPGROUP.DEPBAR.LE gsb0, 0x0 ;  /* 0x00008000000079c5 */ /* 0x000fc40000010000 */
[----:B------:R-:W-:Y:S01]  /*17780*/  WARPGROUP.ARRIVE ;  /* 0x00000000000079c5 */ /* 0x000fe20000000000 */
[----:B01----:R-:W-:Y:S01]  /*17790*/  MOV R4, UR44 ;  /* 0x0000002c00047c02 */ /* 0x003fe20008000f00 */
[----:B------:R-:W-:Y:S01]  /*177a0*/  VIADD R14, R0, 0x4 ;  /* 0x00000004000e7836 */ /* 0x000fe20000000000 */
[----:B------:R-:W-:Y:S01]  /*177b0*/  UMOV UR12, UR38 ;  /* 0x00000026000c7c82 */ /* 0x000fe20008000000 */
[----:B------:R-:W-:Y:S01]  /*177c0*/  IMAD.MOV.U32 R15, RZ, RZ, 0x40000040 ;  /* 0x40000040ff0f7424 */ /* 0x000fe200078e00ff */
[----:B------:R-:W-:Y:S02]  /*177d0*/  UMOV UR13, UR39 ;  /* 0x00000027000d7c82 */ /* 0x000fe40008000000 */
[----:B------:R-:W-:Y:S01]  /*177e0*/  HGMMA.64x16x16.F32 R128, gdesc[UR16], R128, gsb0 ;  /* 0x00200000108079f0 */ /* 0x000fe20008000880 */
[----:B------:R-:W-:Y:S01]  /*177f0*/  UMOV UR44, UR42 ;  /* 0x0000002a002c7c82 */ /* 0x000fe20008000000 */
[----:B------:R-:W-:Y:S01]  /*17800*/  UMOV UR45, UR43 ;  /* 0x0000002b002d7c82 */ /* 0x000fe20008000000 */
[----:B------:R-:W-:Y:S01]  /*17810*/  UMOV UR8, UR38 ;  /* 0x0000002600087c82 */ /* 0x000fe20008000000 */
[----:B------:R-:W-:Y:S01]  /*17820*/  UMOV UR9, UR39 ;  /* 0x0000002700097c82 */ /* 0x000fe20008000000 */
[----:B------:R-:W2:Y:S01]  /*17830*/  LDL.64 R20, [R1+0x20] ;  /* 0x0000200001147983 */ /* 0x000ea20000100a00 */
[----:B------:R-:W-:-:S02]  /*17840*/  WARPGROUP.DEPBAR.LE gsb0, 0x0 ;  /* 0x00008000000079c5 */ /* 0x000fc40000010000 */
        /* <DEDUP_REMOVED lines=331> */
[----:B------:R-:W-:Y:S01]  /*18d00*/  R2UR UR45, R5 ;  /* 0x00000000052d72ca */ /* 0x000fe200000e0000 */
[----:B------:R-:W-:Y:S01]  /*18d10*/  IMAD.MOV.U32 R5, RZ, RZ, 0x40000040 ;  /* 0x40000040ff057424 */ /* 0x000fe200078e00ff */
[----:B------:R-:W-:Y:S01]  /*18d20*/  R2UR UR44, R4 ;  /* 0x00000000042c72ca */ /* 0x000fe200000e0000 */
[----:B------:R-:W-:-:S03]  /*18d30*/  VIADD R4, R0, 0x406 ;  /* 0x0000040600047836 */ /* 0x000fc60000000000 */
        /* <DEDUP_REMOVED lines=395> */
.L_x_5247:
[----:B------:R-:W-:Y:S01]  /*1a5f0*/  SHF.L.U32 R0, R11, 0x1f, RZ ;  /* 0x0000001f0b007819 */ /* 0x000fe200000006ff */
[----:B------:R-:W-:-:S04]  /*1a600*/  IMAD R11, R12, 0x8, R18 ;  /* 0x000000080c0b7824 */ /* 0x000fc800078e0212 */
[----:B------:R0:W1:Y:S01]  /*1a610*/  SYNCS.PHASECHK.TRANS64.TRYWAIT P2, [R11+URZ+0x36850], R0 ;  /* 0x036850000b0075a7 */ /* 0x000062000804017f */
[----:B------:R-:W-:Y:S05]  /*1a620*/  @!P0 BRA `(.L_x_5248) ;  /* 0x0000000000048947 */ /* 0x000fea0003800000 */
[----:B------:R-:W-:Y:S01]  /*1a630*/  BPT.TRAP 0x1 ;  /* 0x000000040000795c */ /* 0x000fe20000300000 */
.L_x_5248:
[----:B------:R-:W-:Y:S04]  /*1a640*/  BSSY B2, `(.L_x_5249) ;  /* 0x0000004000027945 */ /* 0x000fe80003800000 */
[----:B-1----:R-:W-:Y:S05]  /*1a650*/  @P2 BRA `(.L_x_5250) ;  /* 0x0000000000082947 */ /* 0x002fea0003800000 */
[----:B------:R-:W1:Y:S02]  /*1a660*/  SYNCS.PHASECHK.TRANS64.TRYWAIT P2, [R11+URZ+0x36850], R0 ;  /* 0x036850000b0075a7 */ /* 0x000e64000804017f */
[----:B-1----:R-:W-:Y:S05]  /*1a670*/  @!P2 BRA `(.L_x_5251) ;  /* 0x000001100064a947 */ /* 0x002fea0003800000 */
.L_x_5250:
[----:B------:R-:W-:Y:S05]  /*1a680*/  BSYNC B2 ;  /* 0x0000000000027941 */ /* 0x000fea0003800000 */
.L_x_5249:
[----:B01----:R-:W-:Y:S01]  /*1a690*/  VIADD R0, R18, 0x400 ;  /* 0x0000040012007836 */ /* 0x003fe20000000000 */
[----:B------:R-:W-:Y:S01]  /*1a6a0*/  WARPGROUP.ARRIVE ;  /* 0x00000000000079c5 */ /* 0x000fe20000000000 */
[----:B------:R-:W-:Y:S01]  /*1a6b0*/  IMAD.MOV.U32 R15, RZ, RZ, 0x40000040 ;  /* 0x40000040ff0f7424 */ /* 0x000fe200078e00ff */
[----:B------:R-:W-:Y:S01]  /*1a6c0*/  ULDC UR4, c[0x0][0x988] ;  /* 0x0002620000047ab9 */ /* 0x000fe20000000800 */
[----:B------:R-:W-:Y:S01]  /*1a6d0*/  IMAD.MOV.U32 R3, RZ, RZ, 0x40000040 ;  /* 0x40000040ff037424 */ /* 0x000fe200078e00ff */
[----:B------:R-:W-:Y:S01]  /*1a6e0*/  SHF.R.U32.HI R0, RZ, 0x4, R0 ;  /* 0x00000004ff007819 */ /* 0x000fe20000011600 */
[----:B------:R-:W-:Y:S01]  /*1a6f0*/  IMAD.MOV.U32 R5, RZ, RZ, 0x40000040 ;  /* 0x40000040ff057424 */ /* 0x000fe200078e00ff */
[----:B------:R-:W-:Y:S01]  /*1a700*/  R2UR UR7, R15 ;  /* 0x000000000f0772ca */ /* 0x000fe200000e0000 */
[----:B------:R-:W-:Y:S01]  /*1a710*/  IMAD.MOV.U32 R21, RZ, RZ, 0x40000040 ;  /* 0x40000040ff157424 */ /* 0x000fe200078e00ff */
[----:B------:R-:W-:Y:S01]  /*1a720*/  LOP3.LUT R0, R0, 0x3fff, RZ, 0xc0, !PT ;  /* 0x00003fff00007812 */ /* 0x000fe200078ec0ff */
[----:B------:R-:W-:-:S02]  /*1a730*/  @!P1 VIADD R13, R13, 0x36840 ;  /* 0x000368400d0d9836 */ /* 0x000fc40000000000 */
[----:B------:R-:W-:Y:S01]  /*1a740*/  @!P1 VIADD R11, R11, 0x36860 ;  /* 0x000368600b0b9836 */ /* 0x000fe20000000000 */
[----:B------:R-:W-:Y:S02]  /*1a750*/  LOP3.LUT R0, R0, 0x3800000, RZ, 0xfc, !PT ;  /* 0x0380000000007812 */ /* 0x000fe400078efcff */
[----:B------:R-:W-:-:S03]  /*1a760*/  @!P1 PRMT R13, RZ, 0x654, R13 ;  /* 0x00000654ff0d9816 */ /* 0x000fc6000000000d */
[----:B------:R-:W-:Y:S02]  /*1a770*/  IMAD R14, R12, 0xa80, R0 ;  /* 0x00000a800c0e7824 */ /* 0x000fe400078e0200 */
[----:B------:R-:W-:Y:S02]  /*1a780*/  IMAD.SHL.U32 R0, R213, 0x80, RZ ;  /* 0x00000080d5007824 */ /* 0x000fe400078e00ff */
[C---:B------:R-:W-:Y:S01]  /*1a790*/  VIADD R4, R14.reuse, 0x200 ;  /* 0x000002000e047836 */ /* 0x040fe20000000000 */
[----:B------:R-:W-:Y:S01]  /*1a7a0*/  R2UR UR6, R14 ;  /* 0x000000000e0672ca */ /* 0x000fe200000e0000 */
[----:B------:R-:W-:Y:S01]  /*1a7b0*/  IMAD R0, R10, -0x70, R0 ;  /* 0xffffff900a007824 */ /* 0x000fe200078e0200 */
[C---:B------:R-:W-:Y:S02]  /*1a7c0*/  IADD3 R2, R14.reuse, 0x80, RZ ;  /* 0x000000800e027810 */ /* 0x040fe40007ffe0ff */
[----:B------:R-:W-:Y:S02]  /*1a7d0*/  IADD3 R20, R14, 0x280, RZ ;  /* 0x000002800e147810 */ /* 0x000fe40007ffe0ff */
[----:B------:R-:W-:-:S05]  /*1a7e0*/  IADD3 R0, R0, 0x1, R220 ;  /* 0x0000000100007810 */ /* 0x000fca0007ffe0dc */
[----:B------:R-:W-:Y:S02]  /*1a7f0*/  IMAD.IADD R0, R0, 0x1, -R215 ;  /* 0x0000000100007824 */ /* 0x000fe400078e0ad7 */
[----:B------:R-:W-:Y:S01]  /*1a800*/  HGMMA.64x192x16.F32 R24, R200, gdesc[UR4].tnspB, R24, gsb0 ;  /* 0x42e00004c8187df0 */ /* 0x000fe20008000818 */
[----:B------:R-:W-:Y:S01]  /*1a810*/  R2UR UR6, R2 ;  /* 0x00000000020672ca */ /* 0x000fe200000e0000 */
[----:B------:R-:W-:Y:S01]  /*1a820*/  VIADD R2, R14, 0x100 ;  /* 0x000001000e027836 */ /* 0x000fe20000000000 */
[----:B------:R-:W-:Y:S01]  /*1a830*/  R2UR UR7, R3 ;  /* 0x00000000030772ca */ /* 0x000fe200000e0000 */
[----:B------:R-:W-:Y:S02]  /*1a840*/  IMAD.MOV.U32 R3, RZ, RZ, 0x40000040 ;  /* 0x40000040ff037424 */ /* 0x000fe400078e00ff */
[----:B------:R-:W-:Y:S01]  /*1a850*/  IMAD R0, R224, -0x2, R0 ;  /* 0xfffffffee0007824 */ /* 0x000fe200078e0200 */
[----:B------:R-:W-:Y:S02]  /*1a860*/  WARPGROUP.DEPBAR.LE gsb0, 0x0 ;  /* 0x00008000000079c5 */ /* 0x000fe40000010000 */
[----:B------:R-:W-:-:S11]  /*1a870*/  WARPGROUP.ARRIVE ;  /* 0x00000000000079c5 */ /* 0x000fd60000000000 */
        /* <DEDUP_REMOVED lines=9> */
[----:B------:R-:W-:Y:S02]  /*1a910*/  R2UR UR7, R3 ;  /* 0x00000000030772ca */ /* 0x000fe400000e0000 */
        /* <DEDUP_REMOVED lines=89> */
[----:B------:R-:W0:Y:S01]  /*1aeb0*/  SHFL.BFLY PT, R0, R3, 0x2, 0x1f ;  /* 0x0c401f0003007f89 */ /* 0x000e2200000e0000 */
        /* <DEDUP_REMOVED lines=11> */
[----:B------:R-:W-:Y:S01]  /*1af70*/  FSEL R166, R166, -INF , P5 ;  /* 0xff800000a6a67808 */ /* 0x000fe20002800000 */
[----:B------:R-:W-:Y:S02]  /*1af80*/  WARPGROUP.DEPBAR.LE gsb0, 0x0 ;  /* 0x00008000000079c5 */ /* 0x000fe40000010000 */
[----:B------:R-:W-:Y:S01]  /*1af90*/  WARPGROUP.ARRIVE ;  /* 0x00000000000079c5 */ /* 0x000fe20000000000 */
[----:B0-----:R-:W-:Y:S01]  /*1afa0*/  FMNMX.FTZ R3, R3, R0, !PT ;  /* 0x0000000003037209 */ /* 0x001fe20007810000 */
[----:B------:R-:W-:Y:S01]  /*1afb0*/  IMAD.U32 R0, RZ, RZ, UR4 ;  /* 0x00000004ff007e24 */ /* 0x000fe2000f8e00ff */
[----:B------:R-:W-:-:S02]  /*1afc0*/  FSEL R167, R167, -INF , P6 ;  /* 0xff800000a7a77808 */ /* 0x000fc40003000000 */
[----:B------:R-:W-:Y:S01]  /*1afd0*/  ISETP.GT.AND P3, PT, R2, 0x20, PT ;  /* 0x000000200200780c */ /* 0x000fe20003f64270 */
[----:B------:R-:W-:Y:S01]  /*1afe0*/  HGMMA.64x192x16.F32 R24, R188, gdesc[UR4].tnspB, R24, gsb0 ;  /* 0x42e00004bc187df0 */ /* 0x000fe20008000818 */
[----:B------:R-:W-:Y:S01]  /*1aff0*/  R2UR UR6, R4 ;  /* 0x00000000040672ca */ /* 0x000fe200000e0000 */
[----:B------:R-:W0:Y:S01]  /*1b000*/  SHFL.BFLY PT, R12, R3, 0x1, 0x1f ;  /* 0x0c201f00030c7f89 */ /* 0x000e2200000e0000 */
[----:B------:R-:W-:Y:S02]  /*1b010*/  R2UR UR7, R5 ;  /* 0x00000000050772ca */ /* 0x000fe400000e0000 */
        /* <DEDUP_REMOVED lines=12> */
[----:B------:R-:W-:Y:S02]  /*1b0e0*/  FMNMX.FTZ R4, R166, R4, !PT ;  /* 0x00000004a6047209 */ /* 0x000fe40007810000 */
[----:B------:R-:W-:Y:S02]  /*1b0f0*/  FSEL R159, R159, -INF , P6 ;  /* 0xff8000009f9f7808 */ /* 0x000fe40003000000 */
[----:B------:R-:W-:-:S02]  /*1b100*/  FMNMX.FTZ R4, R167, R4, !PT ;  /* 0x00000004a7047209 */ /* 0x000fc40007810000 */
[----:B------:R-:W-:Y:S02]  /*1b110*/  ISETP.GT.AND P3, PT, R2, 0x30, PT ;  /* 0x000000300200780c */ /* 0x000fe40003f64270 */
[----:B------:R-:W-:Y:S02]  /*1b120*/  FMNMX.FTZ R4, R154, R4, !PT ;  /* 0x000000049a047209 */ /* 0x000fe40007810000 */
[----:B0-----:R-:W-:Y:S02]  /*1b130*/  FMNMX.FTZ R5, R3, R12, !PT ;  /* 0x0000000c03057209 */ /* 0x001fe40007810000 */
[----:B------:R-:W-:Y:S02]  /*1b140*/  FMNMX.FTZ R4, R155, R4, !PT ;  /* 0x000000049b047209 */ /* 0x000fe40007810000 */
[----:B------:R-:W-:Y:S01]  /*1b150*/  ISETP.GT.AND P4, PT, R2, 0x31, PT ;  /* 0x000000310200780c */ /* 0x000fe20003f84270 */
[----:B------:R-:W-:Y:S01]  /*1b160*/  FMUL.FTZ R3, R5, R0 ;  /* 0x0000000005037220 */ /* 0x000fe20000410000 */
[----:B------:R-:W-:-:S02]  /*1b170*/  FMNMX.FTZ R4, R158, R4, !PT ;  /* 0x000000049e047209 */ /* 0x000fc40007810000 */
[----:B------:R-:W-:Y:S02]  /*1b180*/  FSEL R146, R146, -INF , P3 ;  /* 0xff80000092927808 */ /* 0x000fe40001800000 */
[----:B------:R-:W-:Y:S02]  /*1b190*/  FMNMX.FTZ R4, R159, R4, !PT ;  /* 0x000000049f047209 */ /* 0x000fe40007810000 */
[----:B------:R-:W-:Y:S02]  /*1b1a0*/  ISETP.GT.AND P5, PT, R2, 0x38, PT ;  /* 0x000000380200780c */ /* 0x000fe40003fa4270 */
[----:B------:R-:W-:Y:S02]  /*1b1b0*/  FSEL R147, R147, -INF , P4 ;  /* 0xff80000093937808 */ /* 0x000fe40002000000 */
[----:B------:R-:W-:Y:S02]  /*1b1c0*/  FMNMX.FTZ R4, R146, R4, !PT ;  /* 0x0000000492047209 */ /* 0x000fe40007810000 */
[----:B------:R-:W-:-:S02]  /*1b1d0*/  FSETP.NEU.FTZ.AND P2, PT, R5, -INF , PT ;  /* 0xff8000000500780b */ /* 0x000fc40003f5d000 */
[----:B------:R-:W-:Y:S02]  /*1b1e0*/  ISETP.GT.AND P6, PT, R2, 0x39, PT ;  /* 0x000000390200780c */ /* 0x000fe40003fc4270 */
[----:B------:R-:W-:Y:S02]  /*1b1f0*/  FSEL R150, R150, -INF , P5 ;  /* 0xff80000096967808 */ /* 0x000fe40002800000 */
[----:B------:R-:W-:Y:S02]  /*1b200*/  FMNMX.FTZ R4, R147, R4, !PT ;  /* 0x0000000493047209 */ /* 0x000fe40007810000 */
[----:B------:R-:W-:Y:S02]  /*1b210*/  FSEL R3, R3, RZ, P2 ;  /* 0x000000ff03037208 */ /* 0x000fe40001000000 */
[----:B------:R-:W-:Y:S02]  /*1b220*/  FSEL R151, R151, -INF , P6 ;  /* 0xff80000097977808 */ /* 0x000fe40003000000 */
[----:B------:R-:W-:Y:S01]  /*1b230*/  ISETP.GT.AND P3, PT, R2, 0x40, PT ;  /* 0x000000400200780c */ /* 0x000fe20003f64270 */
[--C-:B------:R-:W-:Y:S01]  /*1b240*/  FFMA.FTZ R192, R152, R0, -R3.reuse ;  /* 0x0000000098c07223 */ /* 0x100fe20000010803 */
[----:B------:R-:W-:Y:S01]  /*1b250*/  FMNMX.FTZ R4, R150, R4, !PT ;  /* 0x0000000496047209 */ /* 0x000fe20007810000 */
[-CC-:B------:R-:W-:Y:S01]  /*1b260*/  FFMA.FTZ R153, R153, R0.reuse, -R3.reuse ;  /* 0x0000000099997223 */ /* 0x180fe20000010803 */
[----:B------:R-:W-:Y:S01]  /*1b270*/  ISETP.GT.AND P4, PT, R2, 0x41, PT ;  /* 0x000000410200780c */ /* 0x000fe20003f84270 */
[-CC-:B------:R-:W-:Y:S01]  /*1b280*/  FFMA.FTZ R145, R145, R0.reuse, -R3.reuse ;  /* 0x0000000091917223 */ /* 0x180fe20000010803 */
[----:B------:R-:W-:Y:S01]  /*1b290*/  FSEL R152, R138, -INF , P3 ;  /* 0xff8000008a987808 */ /* 0x000fe20001800000 */
[--C-:B------:R-:W-:Y:S01]  /*1b2a0*/  FFMA.FTZ R194, R156, R0, -R3.reuse ;  /* 0x000000009cc27223 */ /* 0x100fe20000010803 */
[----:B------:R-:W-:Y:S01]  /*1b2b0*/  FMNMX.FTZ R4, R151, R4, !PT ;  /* 0x0000000497047209 */ /* 0x000fe20007810000 */
[----:B------:R0:W-:Y:S01]  /*1b2c0*/  MUFU.EX2 R138, R153 ;  /* 0x00000099008a7308 */ /* 0x0001e20000000800 */
[----:B------:R-:W-:Y:S01]  /*1b2d0*/  ISETP.GT.AND P5, PT, R2, 0x48, PT ;  /* 0x000000480200780c */ /* 0x000fe20003fa4270 */
[-CC-:B------:R-:W-:Y:S01]  /*1b2e0*/  FFMA.FTZ R200, R168, R0.reuse, -R3.reuse ;  /* 0x00000000a8c87223 */ /* 0x180fe20000010803 */
[----:B------:R-:W-:Y:S01]  /*1b2f0*/  FSEL R139, R139, -INF , P4 ;  /* 0xff8000008b8b7808 */ /* 0x000fe20002000000 */
[--C-:B------:R-:W-:Y:S01]  /*1b300*/  FFMA.FTZ R12, R169, R0, -R3.reuse ;  /* 0x00000000a90c7223 */ /* 0x100fe20000010803 */
[----:B------:R-:W-:Y:S01]  /*1b310*/  FMNMX.FTZ R4, R152, R4, !PT ;  /* 0x0000000498047209 */ /* 0x000fe20007810000 */
[-CC-:B------:R-:W-:Y:S01]  /*1b320*/  FFMA.FTZ R202, R172, R0.reuse, -R3.reuse ;  /* 0x00000000acca7223 */ /* 0x180fe20000010803 */
[----:B------:R-:W-:Y:S01]  /*1b330*/  ISETP.GT.AND P6, PT, R2, 0x49, PT ;  /* 0x000000490200780c */ /* 0x000fe20003fc4270 */
[----:B------:R-:W-:Y:S01]  /*1b340*/  MUFU.EX2 R200, R200 ;  /* 0x000000c800c87308 */ /* 0x000fe20000000800 */
[----:B------:R-:W-:Y:S01]  /*1b350*/  FSEL R142, R142, -INF , P5 ;  /* 0xff8000008e8e7808 */ /* 0x000fe20002800000 */
        /* <DEDUP_REMOVED lines=9> */
[----:B------:R-:W-:Y:S01]  /*1b3f0*/  ISETP.GT.AND P4, PT, R2, 0x51, PT ;  /* 0x000000510200780c */ /* 0x000fe20003f84270 */
[-CC-:B------:R-:W-:Y:S01]  /*1b400*/  FFMA.FTZ R129, R129, R0.reuse, -R3.reuse ;  /* 0x0000000081817223 */ /* 0x180fe20000010803 */
[----:B0-----:R-:W-:Y:S01]  /*1b410*/  FSEL R153, R130, -INF , P3 ;  /* 0xff80000082997808 */ /* 0x001fe20001800000 */
[----:B------:R-:W-:Y:S01]  /*1b420*/  FFMA.FTZ R124, R124, R0, -R3 ;  /* 0x000000007c7c7223 */ /* 0x000fe20000010803 */
[----:B------:R-:W-:Y:S01]  /*1b430*/  FMNMX.FTZ R4, R143, R4, !PT ;  /* 0x000000048f047209 */ /* 0x000fe20007810000 */
[----:B------:R-:W-:Y:S01]  /*1b440*/  MUFU.EX2 R12, R12 ;  /* 0x0000000c000c7308 */ /* 0x000fe20000000800 */
[----:B------:R-:W-:-:S02]  /*1b450*/  ISETP.GT.AND P5, PT, R2, 0x58, PT ;  /* 0x000000580200780c */ /* 0x000fc40003fa4270 */
[----:B------:R-:W-:Y:S02]  /*1b460*/  FSEL R131, R131, -INF , P4 ;  /* 0xff80000083837808 */ /* 0x000fe40002000000 */
[----:B------:R-:W-:Y:S02]  /*1b470*/  FMNMX.FTZ R4, R153, R4, !PT ;  /* 0x0000000499047209 */ /* 0x000fe40007810000 */
[----:B------:R-:W-:Y:S01]  /*1b480*/  ISETP.GT.AND P6, PT, R2, 0x59, PT ;  /* 0x000000590200780c */ /* 0x000fe20003fc4270 */
[----:B------:R-:W-:Y:S01]  /*1b490*/  MUFU.EX2 R130, R157 ;  /* 0x0000009d00827308 */ /* 0x000fe20000000800 */
[----:B------:R-:W-:Y:S02]  /*1b4a0*/  FSEL R134, R134, -INF , P5 ;  /* 0xff80000086867808 */ /* 0x000fe40002800000 */
[----:B------:R-:W-:Y:S02]  /*1b4b0*/  FMNMX.FTZ R4, R131, R4, !PT ;  /* 0x0000000483047209 */ /* 0x000fe40007810000 */
[----:B------:R-:W-:-:S02]  /*1b4c0*/  FSEL R135, R135, -INF , P6 ;  /* 0xff80000087877808 */ /* 0x000fc40003000000 */
[----:B------:R-:W-:Y:S01]  /*1b4d0*/  ISETP.GT.AND P3, PT, R2, 0x60, PT ;  /* 0x000000600200780c */ /* 0x000fe20003f64270 */
[----:B------:R-:W-:Y:S01]  /*1b4e0*/  MUFU.EX2 R202, R202 ;  /* 0x000000ca00ca7308 */ /* 0x000fe20000000800 */
[----:B------:R-:W-:Y:S02]  /*1b4f0*/  FMNMX.FTZ R4, R134, R4, !PT ;  /* 0x0000000486047209 */ /* 0x000fe40007810000 */
[C---:B------:R-:W-:Y:S02]  /*1b500*/  ISETP.GT.AND P4, PT, R2.reuse, 0x61, PT ;  /* 0x000000610200780c */ /* 0x040fe40003f84270 */
[----:B------:R-:W-:Y:S02]  /*1b510*/  FMNMX.FTZ R4, R135, R4, !PT ;  /* 0x0000000487047209 */ /* 0x000fe40007810000 */
[C---:B------:R-:W-:Y:S01]  /*1b520*/  ISETP.GT.AND P5, PT, R2.reuse, 0x68, PT ;  /* 0x000000680200780c */ /* 0x040fe20003fa4270 */
[----:B------:R-:W-:Y:S01]  /*1b530*/  MUFU.EX2 R15, R15 ;  /* 0x0000000f000f7308 */ /* 0x000fe20000000800 */
[----:B------:R-:W-:-:S04]  /*1b540*/  ISETP.GT.AND P6, PT, R2, 0x69, PT ;  /* 0x000000690200780c */ /* 0x000fc80003fc4270 */
[----:B------:R-:W-:Y:S01]  /*1b550*/  FSEL R156, R127, -INF , P6 ;  /* 0xff8000007f9c7808 */ /* 0x000fe20003000000 */
[----:B------:R-:W-:Y:S02]  /*1b560*/  FFMA.FTZ R127, R141, R0, -R3 ;  /* 0x000000008d7f7223 */ /* 0x000fe40000010803 */
        /* <DEDUP_REMOVED lines=11> */
[----:B------:R-:W-:Y:S01]  /*1b620*/  FSEL R144, R122, -INF , P3 ;  /* 0xff8000007a907808 */ /* 0x000fe20001800000 */
[-CC-:B------:R-:W-:Y:S02]  /*1b630*/  FFMA.FTZ R190, R148, R0.reuse, -R3.reuse ;  /* 0x0000000094be7223 */ /* 0x180fe40000010803 */
[----:B------:R0:W-:Y:S01]  /*1b640*/  MUFU.EX2 R122, R145 ;  /* 0x00000091007a7308 */ /* 0x0001e20000000800 */
[----:B------:R-:W-:Y:S01]  /*1b650*/  FSEL R148, R126, -INF , P5 ;  /* 0xff8000007e947808 */ /* 0x000fe20002800000 */
[----:B------:R-:W-:Y:S01]  /*1b660*/  HGMMA.64x192x16.F32 R24, R184, gdesc[UR4].tnspB, R24, gsb0 ;  /* 0x42e00004b8187df0 */ /* 0x000fe20008000818 */
[----:B------:R-:W-:Y:S01]  /*1b670*/  R2UR UR6, R20 ;  /* 0x00000000140672ca */ /* 0x000fe200000e0000 */
[-CC-:B------:R-:W-:Y:S01]  /*1b680*/  FFMA.FTZ R20, R161, R0.reuse, -R3.reuse ;  /* 0x00000000a1147223 */ /* 0x180fe20000010803 */
[----:B------:R-:W-:Y:S01]  /*1b690*/  R2UR UR7, R21 ;  /* 0x00000000150772ca */ /* 0x000fe200000e0000 */
[--C-:B------:R-:W-:Y:S01]  /*1b6a0*/  FFMA.FTZ R21, R165, R0, -R3.reuse ;  /* 0x00000000a5157223 */ /* 0x100fe20000010803 */
[----:B------:R-:W-:Y:S01]  /*1b6b0*/  FMNMX.FTZ R4, R144, R4, !PT ;  /* 0x0000000490047209 */ /* 0x000fe20007810000 */
[-CC-:B------:R-:W-:Y:S01]  /*1b6c0*/  FFMA.FTZ R126, R137, R0.reuse, -R3.reuse ;  /* 0x00000000897e7223 */ /* 0x180fe20000010803 */
[----:B0-----:R-:W-:Y:S01]  /*1b6d0*/  FSEL R145, R123, -INF , P4 ;  /* 0xff8000007b917808 */ /* 0x001fe20002000000 */
[----:B------:R-:W-:Y:S01]  /*1b6e0*/  FFMA.FTZ R123, R149, R0, -R3 ;  /* 0x00000000957b7223 */ /* 0x000fe20000010803 */
[----:B------:R-:W-:Y:S02]  /*1b6f0*/  MUFU.EX2 R20, R20 ;  /* 0x0000001400147308 */ /* 0x000fe40000000800 */
[----:B------:R-:W-:-:S04]  /*1b700*/  FMNMX.FTZ R4, R145, R4, !PT ;  /* 0x0000000491047209 */ /* 0x000fc80007810000 */
[----:B------:R-:W-:Y:S02]  /*1b710*/  FMNMX.FTZ R2, R148, R4, !PT ;  /* 0x0000000494027209 */ /* 0x000fe40007810000 */
[----:B------:R-:W-:Y:S02]  /*1b720*/  MUFU.EX2 R21, R21 ;  /* 0x0000001500157308 */ /* 0x000fe40000000800 */
[----:B------:R-:W-:-:S05]  /*1b730*/  FMNMX.FTZ R2, R156, R2, !PT ;  /* 0x000000029c027209 */ /* 0x000fca0007810000 */
[----:B------:R-:W0:Y:S01]  /*1b740*/  SHFL.BFLY PT, R4, R2, 0x2, 0x1f ;  /* 0x0c401f0002047f89 */ /* 0x000e2200000e0000 */
[----:B------:R-:W-:Y:S08]  /*1b750*/  MUFU.EX2 R188, R188 ;  /* 0x000000bc00bc7308 */ /* 0x000ff00000000800 */
[----:B------:R-:W-:Y:S08]  /*1b760*/  MUFU.EX2 R190, R190 ;  /* 0x000000be00be7308 */ /* 0x000ff00000000800 */
[----:B------:R-:W-:Y:S01]  /*1b770*/  MUFU.EX2 R123, R123 ;  /* 0x0000007b007b7308 */ /* 0x000fe20000000800 */
[----:B0-----:R-:W-:-:S07]  /*1b780*/  FMNMX.FTZ R4, R2, R4, !PT ;  /* 0x0000000402047209 */ /* 0x001fce0007810000 */
[----:B------:R-:W-:Y:S01]  /*1b790*/  MUFU.EX2 R126, R126 ;  /* 0x0000007e007e7308 */ /* 0x000fe20000000800 */
[----:B------:R-:W0:Y:S02]  /*1b7a0*/  SHFL.BFLY PT, R2, R4, 0x1, 0x1f ;  /* 0x0c201f0004027f89 */ /* 0x000e2400000e0000 */
[----:B0-----:R-:W-:Y:S02]  /*1b7b0*/  FMNMX.FTZ R4, R4, R2, !PT ;  /* 0x0000000204047209 */ /* 0x001fe40007810000 */
[----:B------:R-:W-:Y:S02]  /*1b7c0*/  FSEL R2, R5, RZ, P2 ;  /* 0x000000ff05027208 */ /* 0x000fe40001000000 */
[C---:B------:R-:W-:Y:S01]  /*1b7d0*/  FSETP.NEU.FTZ.AND P2, PT, R4.reuse, -INF , PT ;  /* 0xff8000000400780b */ /* 0x040fe20003f5d000 */
[----:B------:R-:W-:Y:S02]  /*1b7e0*/  FMUL.FTZ R157, R4, R0 ;  /* 0x00000000049d7220 */ /* 0x000fe40000410000 */
[----:B------:R-:W-:-:S03]  /*1b7f0*/  FADD.FTZ R2, -R2, R9 ;  /* 0x0000000902027221 */ /* 0x000fc60000010100 */
        /* <DEDUP_REMOVED lines=19> */
[--C-:B------:R-:W-:Y:S01]  /*1b930*/  FFMA.FTZ R148, R148, R0, -R157.reuse ;  /* 0x0000000094947223 */ /* 0x100fe2000001089d */
[----:B------:R-:W-:Y:S01]  /*1b940*/  MUFU.EX2 R203, R203 ;  /* 0x000000cb00cb7308 */ /* 0x000fe20000000800 */
[----:B0-----:R-:W-:Y:S01]  /*1b950*/  FFMA.FTZ R7, R2, R7, R200 ;  /* 0x0000000702077223 */ /* 0x001fe200000100c8 */
[----:B------:R-:W-:Y:S01]  /*1b960*/  F2FP.F16.F32.PACK_AB R200, R12, R200 ;  /* 0x000000c80cc8723e */ /* 0x000fe200000000ff */
[----:B------:R-:W-:-:S02]  /*1b970*/  FFMA.FTZ R156, R156, R0, -R157 ;  /* 0x000000009c9c7223 */ /* 0x000fc4000001089d */
        /* <DEDUP_REMOVED lines=22> */
[----:B------:R-:W-:Y:S01]  /*1bae0*/  MOV R121, 0x40000040 ;  /* 0x4000004000797802 */ /* 0x000fe20000000f00 */
[-C--:B------:R-:W-:Y:S01]  /*1baf0*/  FFMA.FTZ R186, R140, R0.reuse, -R3 ;  /* 0x000000008cba7223 */ /* 0x080fe20000010803 */
[-CC-:B------:R-:W-:Y:S01]  /*1bb00*/  FFMA.FTZ R140, R163, R0.reuse, -R157.reuse ;  /* 0x00000000a38c7223 */ /* 0x180fe2000001089d */
[----:B------:R-:W-:Y:S01]  /*1bb10*/  HGMMA.64x192x16.F32 R24, R180, gdesc[UR4].tnspB, R24, gsb0 ;  /* 0x42e00004b4187df0 */ /* 0x000fe20008000818 */
[----:B------:R-:W-:Y:S01]  /*1bb20*/  R2UR UR7, R121 ;  /* 0x00000000790772ca */ /* 0x000fe200000e0000 */
        /* <DEDUP_REMOVED lines=8> */
[----:B------:R-:W-:Y:S01]  /*1bbb0*/  MUFU.EX2 R156, R156 ;  /* 0x0000009c009c7308 */ /* 0x000fe20000000800 */
[----:B------:R-:W-:-:S02]  /*1bbc0*/  WARPGROUP.DEPBAR.LE gsb0, 0x0 ;  /* 0x00008000000079c5 */ /* 0x000fc40000010000 */
[-CC-:B------:R-:W-:Y:S01]  /*1bbd0*/  FFMA.FTZ R182, R132, R0.reuse, -R3.reuse ;  /* 0x0000000084b67223 */ /* 0x180fe20000010803 */
[-CC-:B------:R-:W-:Y:S01]  /*1bbe0*/  FFMA.FTZ R132, R133, R0.reuse, -R3.reuse ;  /* 0x0000000085847223 */ /* 0x180fe20000010803 */
[-CC-:B------:R-:W-:Y:S01]  /*1bbf0*/  FFMA.FTZ R133, R120, R0.reuse, -R3.reuse ;  /* 0x0000000078857223 */ /* 0x180fe20000010803 */
[----:B------:R-:W-:Y:S01]  /*1bc00*/  VIADD R120, R14, 0x300 ;  /* 0x000003000e787836 */ /* 0x000fe20000000000 */
[----:B------:R-:W-:Y:S01]  /*1bc10*/  WARPGROUP.ARRIVE ;  /* 0x00000000000079c5 */ /* 0x000fe20000000000 */
[-C--:B------:R-:W-:Y:S01]  /*1bc20*/  FFMA.FTZ R3, R125, R0.reuse, -R3 ;  /* 0x000000007d037223 */ /* 0x080fe20000010803 */
[-CC-:B------:R-:W-:Y:S01]  /*1bc30*/  FFMA.FTZ R125, R171, R0.reuse, -R157.reuse ;  /* 0x00000000ab7d7223 */ /* 0x180fe2000001089d */
[-CC-:B------:R-:W-:Y:S01]  /*1bc40*/  FFMA.FTZ R14, R151, R0.reuse, -R157.reuse ;  /* 0x00000000970e7223 */ /* 0x180fe2000001089d */
[----:B------:R-:W-:Y:S01]  /*1bc50*/  R2UR UR6, R120 ;  /* 0x00000000780672ca */ /* 0x000fe200000e0000 */
[----:B------:R0:W-:Y:S01]  /*1bc60*/  MUFU.EX2 R9, R3 ;  /* 0x0000000300097308 */ /* 0x0001e20000000800 */
[-CC-:B------:R-:W-:Y:S01]  /*1bc70*/  FFMA.FTZ R181, R153, R0.reuse, -R157.reuse ;  /* 0x0000000099b57223 */ /* 0x180fe2000001089d */
[----:B------:R-:W-:Y:S01]  /*1bc80*/  FFMA.FTZ R183, R134, R0, -R157 ;  /* 0x0000000086b77223 */ /* 0x000fe2000001089d */
[----:B------:R-:W-:-:S05]  /*1bc90*/  F2FP.F16.F32.PACK_AB R180, R129, R128 ;  /* 0x0000008081b4723e */ /* 0x000fca00000000ff */
[----:B------:R-:W-:Y:S01]  /*1bca0*/  MUFU.EX2 R125, R125 ;  /* 0x0000007d007d7308 */ /* 0x000fe20000000800 */
[----:B0-----:R-:W-:Y:S02]  /*1bcb0*/  FSEL R3, R4, RZ, P2 ;  /* 0x000000ff04037208 */ /* 0x001fe40001000000 */
[C---:B------:R-:W-:Y:S01]  /*1bcc0*/  ISETP.GT.AND P2, PT, R10.reuse, R214, PT ;  /* 0x000000d60a00720c */ /* 0x040fe20003f44270 */
[----:B------:R-:W-:Y:S01]  /*1bcd0*/  HGMMA.64x192x16.F32 R24, R176, gdesc[UR4].tnspB, R24, gsb0 ;  /* 0x42e00004b0187df0 */ /* 0x000fe20008000818 */
[----:B------:R-:W-:Y:S02]  /*1bce0*/  VIADD R10, R10, 0xffffffff ;  /* 0xffffffff0a0a7836 */ /* 0x000fe40000000000 */
[----:B------:R-:W-:Y:S02]  /*1bcf0*/  FADD.FTZ R3, -R3, R8 ;  /* 0x0000000803037221 */ /* 0x000fe40000010100 */
[----:B------:R-:W-:Y:S02]  /*1bd00*/  MUFU.EX2 R8, R147 ;  /* 0x0000009300087308 */ /* 0x000fe40000000800 */
[----:B------:R-:W-:-:S06]  /*1bd10*/  FMUL.FTZ R3, R3, R0 ;  /* 0x0000000003037220 */ /* 0x000fcc0000410000 */
[----:B------:R-:W0:Y:S08]  /*1bd20*/  MUFU.EX2 R3, R3 ;  /* 0x0000000300037308 */ /* 0x000e300000000800 */
[----:B------:R-:W-:Y:S08]  /*1bd30*/  MUFU.EX2 R14, R14 ;  /* 0x0000000e000e7308 */ /* 0x000ff00000000800 */
[----:B------:R-:W-:Y:S01]  /*1bd40*/  MUFU.EX2 R182, R182 ;  /* 0x000000b600b67308 */ /* 0x000fe20000000800 */
[----:B0-----:R-:W-:Y:S01]  /*1bd50*/  FFMA.FTZ R120, R3, R6, R201 ;  /* 0x0000000603787223 */ /* 0x001fe200000100c9 */
[----:B------:R-:W-:Y:S01]  /*1bd60*/  FADD.FTZ R6, R198, R7 ;  /* 0x00000007c6067221 */ /* 0x000fe20000010000 */
[----:B------:R-:W-:-:S02]  /*1bd70*/  F2FP.F16.F32.PACK_AB R198, R21, R198 ;  /* 0x000000c615c6723e */ /* 0x000fc400000000ff */
[----:B------:R-:W-:Y:S01]  /*1bd80*/  FADD.FTZ R120, R125, R120 ;  /* 0x000000787d787221 */ /* 0x000fe20000010000 */
[----:B------:R-:W-:Y:S01]  /*1bd90*/  FADD.FTZ R7, R21, R6 ;  /* 0x0000000615077221 */ /* 0x000fe20000010000 */
[----:B------:R-:W-:Y:S01]  /*1bda0*/  FFMA.FTZ R6, R139, R0, -R157 ;  /* 0x000000008b067223 */ /* 0x000fe2000001089d */
[----:B------:R-:W-:Y:S01]  /*1bdb0*/  MUFU.EX2 R132, R132 ;  /* 0x0000008400847308 */ /* 0x000fe20000000800 */
[----:B------:R-:W-:Y:S01]  /*1bdc0*/  FADD.FTZ R120, R203, R120 ;  /* 0x00000078cb787221 */ /* 0x000fe20000010000 */
[----:B------:R-:W-:Y:S01]  /*1bdd0*/  FADD.FTZ R7, R192, R7 ;  /* 0x00000007c0077221 */ /* 0x000fe20000010000 */
[C---:B------:R-:W-:Y:S02]  /*1bde0*/  F2FP.F16.F32.PACK_AB R192, R138.reuse, R192 ;  /* 0x000000c08ac0723e */ /* 0x040fe400000000ff */
[----:B------:R-:W-:Y:S01]  /*1bdf0*/  FADD.FTZ R120, R137, R120 ;  /* 0x0000007889787221 */ /* 0x000fe20000010000 */
[----:B------:R-:W-:Y:S01]  /*1be00*/  FADD.FTZ R121, R138, R7 ;  /* 0x000000078a797221 */ /* 0x000fe20000010000 */
[----:B------:R-:W-:Y:S01]  /*1be10*/  F2FP.F16.F32.PACK_AB R201, R125, R201 ;  /* 0x000000c97dc9723e */ /* 0x000fe200000000ff */
[----:B------:R-:W-:Y:S01]  /*1be20*/  MUFU.EX2 R6, R6 ;  /* 0x0000000600067308 */ /* 0x000fe20000000800 */
[----:B------:R-:W-:Y:S01]  /*1be30*/  FADD.FTZ R7, R197, R120 ;  /* 0x00000078c5077221 */ /* 0x000fe20000010000 */
[----:B------:R-:W-:Y:S01]  /*1be40*/  FADD.FTZ R121, R194, R121 ;  /* 0x00000079c2797221 */ /* 0x000fe20000010000 */
[----:B------:R-:W-:-:S02]  /*1be50*/  F2FP.F16.F32.PACK_AB R194, R130, R194 ;  /* 0x000000c282c2723e */ /* 0x000fc400000000ff */
[----:B------:R-:W-:Y:S01]  /*1be60*/  FADD.FTZ R120, R140, R7 ;  /* 0x000000078c787221 */ /* 0x000fe20000010000 */
[----:B------:R-:W-:Y:S01]  /*1be70*/  FADD.FTZ R121, R130, R121 ;  /* 0x0000007982797221 */ /* 0x000fe20000010000 */
[----:B------:R-:W-:Y:S01]  /*1be80*/  @!P1 PRMT R7, RZ, 0x654, R11 ;  /* 0x00000654ff079816 */ /* 0x000fe2000000000b */
[----:B------:R-:W-:Y:S01]  /*1be90*/  FFMA.FTZ R11, R143, R0, -R157 ;  /* 0x000000008f0b7223 */ /* 0x000fe2000001089d */
[----:B------:R-:W-:Y:S01]  /*1bea0*/  FADD.FTZ R120, R199, R120 ;  /* 0x00000078c7787221 */ /* 0x000fe20000010000 */
[----:B------:R-:W-:Y:S01]  /*1beb0*/  FADD.FTZ R121, R188, R121 ;  /* 0x00000079bc797221 */ /* 0x000fe20000010000 */
[----:B------:R-:W0:Y:S01]  /*1bec0*/  MUFU.EX2 R133, R133 ;  /* 0x0000008500857308 */ /* 0x000e220000000800 */
[C---:B------:R-:W-:Y:S01]  /*1bed0*/  F2FP.F16.F32.PACK_AB R188, R122.reuse, R188 ;  /* 0x000000bc7abc723e */ /* 0x040fe200000000ff */
[----:B------:R-:W-:Y:S01]  /*1bee0*/  FADD.FTZ R120, R141, R120 ;  /* 0x000000788d787221 */ /* 0x000fe20000010000 */
[----:B------:R-:W-:Y:S01]  /*1bef0*/  FADD.FTZ R121, R122, R121 ;  /* 0x000000797a797221 */ /* 0x000fe20000010000 */
[----:B------:R-:W-:-:S02]  /*1bf00*/  F2FP.F16.F32.PACK_AB R203, R137, R203 ;  /* 0x000000cb89cb723e */ /* 0x000fc400000000ff */
[----:B------:R-:W-:Y:S01]  /*1bf10*/  FADD.FTZ R120, R193, R120 ;  /* 0x00000078c1787221 */ /* 0x000fe20000010000 */
[----:B------:R-:W-:Y:S01]  /*1bf20*/  FADD.FTZ R142, R190, R121 ;  /* 0x00000079be8e7221 */ /* 0x000fe20000010000 */
[----:B------:R-:W1:Y:S01]  /*1bf30*/  MUFU.EX2 R11, R11 ;  /* 0x0000000b000b7308 */ /* 0x000e620000000800 */
[----:B------:R-:W-:Y:S01]  /*1bf40*/  F2FP.F16.F32.PACK_AB R190, R123, R190 ;  /* 0x000000be7bbe723e */ /* 0x000fe200000000ff */
[----:B------:R-:W-:Y:S01]  /*1bf50*/  FADD.FTZ R120, R149, R120 ;  /* 0x0000007895787221 */ /* 0x000fe20000010000 */
[----:B------:R-:W-:Y:S01]  /*1bf60*/  FADD.FTZ R121, R123, R142 ;  /* 0x0000008e7b797221 */ /* 0x000fe20000010000 */
[----:B------:R-:W-:Y:S02]  /*1bf70*/  F2FP.F16.F32.PACK_AB R197, R140, R197 ;  /* 0x000000c58cc5723e */ /* 0x000fe400000000ff */
[----:B------:R-:W-:Y:S01]  /*1bf80*/  F2FP.F16.F32.PACK_AB R199, R141, R199 ;  /* 0x000000c78dc7723e */ /* 0x000fe200000000ff */
[----:B------:R-:W-:Y:S01]  /*1bf90*/  FADD.FTZ R121, R184, R121 ;  /* 0x00000079b8797221 */ /* 0x000fe20000010000 */
[----:B------:R-:W2:Y:S01]  /*1bfa0*/  MUFU.EX2 R181, R181 ;  /* 0x000000b500b57308 */ /* 0x000ea20000000800 */
[----:B------:R-:W-:-:S02]  /*1bfb0*/  F2FP.F16.F32.PACK_AB R184, R126, R184 ;  /* 0x000000b87eb8723e */ /* 0x000fc400000000ff */
[----:B------:R-:W-:Y:S01]  /*1bfc0*/  FADD.FTZ R121, R126, R121 ;  /* 0x000000797e797221 */ /* 0x000fe20000010000 */
[----:B------:R-:W-:-:S04]  /*1bfd0*/  F2FP.F16.F32.PACK_AB R193, R149, R193 ;  /* 0x000000c195c1723e */ /* 0x000fc800000000ff */
[----:B------:R-:W-:Y:S01]  /*1bfe0*/  MUFU.EX2 R183, R183 ;  /* 0x000000b700b77308 */ /* 0x000fe20000000800 */
[----:B------:R-:W-:Y:S02]  /*1bff0*/  WARPGROUP.DEPBAR.LE gsb0, 0x0 ;  /* 0x00008000000079c5 */ /* 0x000fe40000010000 */
[----:B------:R3:W-:Y:S01]  /*1c000*/  @!P1 SYNCS.ARRIVE.TRANS64.RED.A1T0 RZ, [R13+URZ], RZ ;  /* 0x000000ff0dff99a7 */ /* 0x0007e2000810043f */
[--C-:B------:R-:W-:Y:S01]  /*1c010*/  FFMA.FTZ R177, R144, R0, -R157.reuse ;  /* 0x0000000090b17223 */ /* 0x100fe2000001089d */
[----:B------:R-:W-:Y:S02]  /*1c020*/  F2FP.F16.F32.PACK_AB R178, R9, R124 ;  /* 0x0000007c09b2723e */ /* 0x000fe400000000ff */
[----:B0-----:R-:W-:Y:S02]  /*1c030*/  F2FP.F16.F32.PACK_AB R176, R136, R133 ;  /* 0x0000008588b0723e */ /* 0x001fe400000000ff */
[----:B------:R-:W-:Y:S01]  /*1c040*/  F2FP.F16.F32.PACK_AB R179, R156, R148 ;  /* 0x000000949cb3723e */ /* 0x000fe200000000ff */
[----:B------:R-:W-:Y:S01]  /*1c050*/  MUFU.EX2 R177, R177 ;  /* 0x000000b100b17308 */ /* 0x000fe20000000800 */
[----:B------:R0:W-:Y:S01]  /*1c060*/  @!P1 SYNCS.ARRIVE.TRANS64.RED.A1T0 RZ, [R7+URZ], RZ ;  /* 0x000000ff07ff99a7 */ /* 0x0001e2000810043f */
[----:B---3--:R-:W-:-:S06]  /*1c070*/  FFMA.FTZ R13, R131, R0, -R157 ;  /* 0x00000000830d7223 */ /* 0x008fcc000001089d */
[----:B------:R-:W3:Y:S01]  /*1c080*/  MUFU.EX2 R13, R13 ;  /* 0x0000000d000d7308 */ /* 0x000ee20000000800 */
[----:B0-----:R-:W-:Y:S01]  /*1c090*/  FADD.FTZ R7, R195, R120 ;  /* 0x00000078c3077221 */ /* 0x001fe20000010000 */
[----:B------:R-:W-:-:S03]  /*1c0a0*/  F2FP.F16.F32.PACK_AB R195, R154, R195 ;  /* 0x000000c39ac3723e */ /* 0x000fc600000000ff */
[----:B------:R-:W-:-:S04]  /*1c0b0*/  FADD.FTZ R120, R154, R7 ;  /* 0x000000079a787221 */ /* 0x000fc80000010000 */
[----:B------:R-:W-:Y:S01]  /*1c0c0*/  FADD.FTZ R7, R189, R120 ;  /* 0x00000078bd077221 */ /* 0x000fe20000010000 */
[----:B------:R-:W-:Y:S01]  /*1c0d0*/  FADD.FTZ R120, R186, R121 ;  /* 0x00000079ba787221 */ /* 0x000fe20000010000 */
[C---:B------:R-:W-:Y:S02]  /*1c0e0*/  F2FP.F16.F32.PACK_AB R189, R8.reuse, R189 ;  /* 0x000000bd08bd723e */ /* 0x040fe400000000ff */
[----:B------:R-:W-:Y:S01]  /*1c0f0*/  FADD.FTZ R12, R8, R7 ;  /* 0x00000007080c7221 */ /* 0x000fe20000010000 */
[C---:B------:R-:W-:Y:S01]  /*1c100*/  FADD.FTZ R121, R127.reuse, R120 ;  /* 0x000000787f797221 */ /* 0x040fe20000010000 */
[----:B------:R-:W-:Y:S01]  /*1c110*/  F2FP.F16.F32.PACK_AB R186, R127, R186 ;  /* 0x000000ba7fba723e */ /* 0x000fe200000000ff */
[----:B------:R-:W-:Y:S02]  /*1c120*/  IMAD.MOV.U32 R8, RZ, RZ, R4 ;  /* 0x000000ffff087224 */ /* 0x000fe400078e0004 */
[----:B------:R-:W-:Y:S01]  /*1c130*/  FADD.FTZ R7, R191, R12 ;  /* 0x0000000cbf077221 */ /* 0x000fe20000010000 */
[----:B------:R-:W-:Y:S01]  /*1c140*/  FADD.FTZ R120, R128, R121 ;  /* 0x0000007980787221 */ /* 0x000fe20000010000 */
[----:B------:R-:W0:Y:S01]  /*1c150*/  MUFU.EX2 R12, R135 ;  /* 0x00000087000c7308 */ /* 0x000e220000000800 */
[C---:B------:R-:W-:Y:S01]  /*1c160*/  F2FP.F16.F32.PACK_AB R191, R14.reuse, R191 ;  /* 0x000000bf0ebf723e */ /* 0x040fe200000000ff */
        /* <DEDUP_REMOVED lines=10> */
[----:B------:R-:W4:Y:S01]  /*1c210*/  MUFU.EX2 R20, R145 ;  /* 0x0000009100147308 */ /* 0x000f220000000800 */
[C---:B-1----:R-:W-:Y:S01]  /*1c220*/  F2FP.F16.F32.PACK_AB R187, R11.reuse, R187 ;  /* 0x000000bb0bbb723e */ /* 0x042fe200000000ff */
[----:B------:R-:W-:Y:S01]  /*1c230*/  FADD.FTZ R120, R11, R120 ;  /* 0x000000780b787221 */ /* 0x000fe20000010000 */
[----:B------:R-:W-:Y:S01]  /*1c240*/  FADD.FTZ R7, R136, R7 ;  /* 0x0000000788077221 */ /* 0x000fe20000010000 */
[----:B------:R-:W-:-:S02]  /*1c250*/  MOV R11, R208 ;  /* 0x000000d0000b7202 */ /* 0x000fc40000000f00 */
[----:B--2---:R-:W-:Y:S01]  /*1c260*/  FADD.FTZ R120, R181, R120 ;  /* 0x00000078b5787221 */ /* 0x004fe20000010000 */
[----:B------:R-:W-:Y:S01]  /*1c270*/  FADD.FTZ R122, R124, R7 ;  /* 0x000000077c7a7221 */ /* 0x000fe20000010000 */
[C---:B---3--:R-:W-:Y:S02]  /*1c280*/  F2FP.F16.F32.PACK_AB R181, R13.reuse, R181 ;  /* 0x000000b50db5723e */ /* 0x048fe400000000ff */
[----:B------:R-:W-:Y:S01]  /*1c290*/  FADD.FTZ R120, R13, R120 ;  /* 0x000000780d787221 */ /* 0x000fe20000010000 */
[----:B------:R-:W-:-:S03]  /*1c2a0*/  FADD.FTZ R7, R9, R122 ;  /* 0x0000007a09077221 */ /* 0x000fc60000010000 */
[----:B------:R-:W-:Y:S01]  /*1c2b0*/  FADD.FTZ R9, R183, R120 ;  /* 0x00000078b7097221 */ /* 0x000fe20000010000 */
[----:B0-----:R-:W-:-:S03]  /*1c2c0*/  F2FP.F16.F32.PACK_AB R183, R12, R183 ;  /* 0x000000b70cb7723e */ /* 0x001fc600000000ff */
[----:B------:R-:W-:Y:S01]  /*1c2d0*/  FADD.FTZ R120, R12, R9 ;  /* 0x000000090c787221 */ /* 0x000fe20000010000 */
[----:B------:R-:W-:-:S03]  /*1c2e0*/  IMAD.MOV.U32 R12, RZ, RZ, R205 ;  /* 0x000000ffff0c7224 */ /* 0x000fc600078e00cd */
[----:B------:R-:W-:Y:S01]  /*1c2f0*/  FADD.FTZ R9, R177, R120 ;  /* 0x00000078b1097221 */ /* 0x000fe20000010000 */
[----:B----4-:R-:W-:-:S03]  /*1c300*/  F2FP.F16.F32.PACK_AB R177, R20, R177 ;  /* 0x000000b114b1723e */ /* 0x010fc600000000ff */
[----:B------:R-:W-:-:S04]  /*1c310*/  FADD.FTZ R9, R20, R9 ;  /* 0x0000000914097221 */ /* 0x000fc80000010000 */
[----:B------:R-:W-:-:S04]  /*1c320*/  FADD.FTZ R9, R148, R9 ;  /* 0x0000000994097221 */ /* 0x000fc80000010000 */
[----:B------:R-:W-:Y:S01]  /*1c330*/  FADD.FTZ R6, R156, R9 ;  /* 0x000000099c067221 */ /* 0x000fe20000010000 */
[----:B------:R-:W-:Y:S01]  /*1c340*/  IMAD.MOV.U32 R9, RZ, RZ, R5 ;  /* 0x000000ffff097224 */ /* 0x000fe200078e0005 */
[----:B------:R-:W-:Y:S06]  /*1c350*/  @P2 BRA `(.L_x_5252) ;  /* 0xffffffa800cc2947 */ /* 0x000fec000383ffff */
[----:B------:R-:W-:Y:S05]  /*1c360*/  BSYNC B1 ;  /* 0x0000000000017941 */ /* 0x000fea0003800000 */
.L_x_5241:
[----:B------:R-:W-:Y:S05]  /*1c370*/  BSYNC B0 ;  /* 0x0000000000007941 */ /* 0x000fea0003800000 */
.L_x_5240:
[----:B------:R-:W-:Y:S01]  /*1c380*/  ISETP.GE.AND P2, PT, R10, RZ, PT ;  /* 0x000000ff0a00720c */ /* 0x000fe20003f46270 */
[----:B------:R-:W-:-:S12]  /*1c390*/  BSSY B0, `(.L_x_5253) ;  /* 0x00004d8000007945 */ /* 0x000fd80003800000 */
[----:B------:R-:W-:Y:S05]  /*1c3a0*/  @!P2 BRA `(.L_x_5254) ;  /* 0x0000004c0058a947 */ /* 0x000fea0003800000 */
[----:B------:R-:W-:Y:S01]  /*1c3b0*/  MOV R8, R4 ;  /* 0x0000000400087202 */ /* 0x000fe20000000f00 */
[----:B------:R-:W-:Y:S02]  /*1c3c0*/  IMAD.MOV.U32 R9, RZ, RZ, R5 ;  /* 0x000000ffff097224 */ /* 0x000fe400078e0005 */
[----:B------:R-:W-:Y:S02]  /*1c3d0*/  IMAD.MOV.U32 R11, RZ, RZ, R208 ;  /* 0x000000ffff0b7224 */ /* 0x000fe400078e00d0 */
[----:B------:R-:W-:-:S07]  /*1c3e0*/  IMAD.MOV.U32 R12, RZ, RZ, R205 ;  /* 0x000000ffff0c7224 */ /* 0x000fce00078e00cd */
.L_x_5265:
        /* <DEDUP_REMOVED lines=8> */
.L_x_5255:
[----:B------:R-:W-:Y:S01]  /*1c470*/  IMAD R4, R205, 0x8, R18 ;  /* 0x00000008cd047824 */ /* 0x000fe200078e0212 */
[----:B------:R-:W-:-:S04]  /*1c480*/  SHF.L.U32 R5, R208, 0x1f, RZ ;  /* 0x0000001fd0057819 */ /* 0x000fc800000006ff */
[----:B------:R0:W1:Y:S01]  /*1c490*/  SYNCS.PHASECHK.TRANS64.TRYWAIT P2, [R4+URZ+0x36830], R5 ;  /* 0x03683005040075a7 */ /* 0x000062000804017f */
[----:B------:R-:W-:Y:S05]  /*1c4a0*/  @!P0 BRA `(.L_x_5256) ;  /* 0x0000000000048947 */ /* 0x000fea0003800000 */
[----:B------:R-:W-:Y:S01]  /*1c4b0*/  BPT.TRAP 0x1 ;  /* 0x000000040000795c */ /* 0x000fe20000300000 */
.L_x_5256:
[----:B------:R-:W-:Y:S01]  /*1c4c0*/  IMAD R0, R205, 0xa80, R212 ;  /* 0x00000a80cd007824 */ /* 0x000fe200078e02d4 */
[----:B------:R-:W-:Y:S03]  /*1c4d0*/  BSSY B1, `(.L_x_5257) ;  /* 0x0000006000017945 */ /* 0x000fe60003800000 */
[C---:B------:R-:W-:Y:S01]  /*1c4e0*/  VIADD R20, R0.reuse, 0x80 ;  /* 0x0000008000147836 */ /* 0x040fe20000000000 */
[----:B------:R-:W-:Y:S01]  /*1c4f0*/  IADD3 R120, R0, 0x100, RZ ;  /* 0x0000010000787810 */ /* 0x000fe20007ffe0ff */
[----:B-1----:R-:W-:Y:S06]  /*1c500*/  @P2 BRA `(.L_x_5258) ;  /* 0x0000000000082947 */ /* 0x002fec0003800000 */
[----:B------:R-:W1:Y:S02]  /*1c510*/  SYNCS.PHASECHK.TRANS64.TRYWAIT P2, [R4+URZ+0x36830], R5 ;  /* 0x03683005040075a7 */ /* 0x000e64000804017f */
[----:B-1----:R-:W-:Y:S05]  /*1c520*/  @!P2 BRA `(.L_x_5259) ;  /* 0x000000f000cca947 */ /* 0x002fea0003800000 */
.L_x_5258:
[----:B------:R-:W-:Y:S05]  /*1c530*/  BSYNC B1 ;  /* 0x0000000000017941 */ /* 0x000fea0003800000 */
.L_x_5257:
[----:B------:R-:W2:Y:S04]  /*1c540*/  LDL.64 R14, [R1+0x30] ;  /* 0x00003000010e7983 */ /* 0x000ea80000100a00 */
[----:B------:R-:W3:Y:S01]  /*1c550*/  LDL.64 R122, [R1+0x38] ;  /* 0x00003800017a7983 */ /* 0x000ee20000100a00 */
[----:B------:R-:W-:Y:S01]  /*1c560*/  WARPGROUP.ARRIVE ;  /* 0x00000000000079c5 */ /* 0x000fe20000000000 */
[----:B------:R-:W-:Y:S01]  /*1c570*/  IMAD.MOV.U32 R21, RZ, RZ, 0x40000040 ;  /* 0x40000040ff157424 */ /* 0x000fe200078e00ff */
[----:B------:R-:W-:Y:S01]  /*1c580*/  R2UR UR6, R20 ;  /* 0x00000000140672ca */ /* 0x000fe200000e0000 */
[----:B------:R-:W-:Y:S01]  /*1c590*/  IMAD.MOV.U32 R121, RZ, RZ, 0x40000040 ;  /* 0x40000040ff797424 */ /* 0x000fe200078e00ff */
[----:B01----:R-:W-:Y:S01]  /*1c5a0*/  MOV R5, UR45 ;  /* 0x0000002d00057c02 */ /* 0x003fe20008000f00 */
[----:B------:R-:W4:Y:S01]  /*1c5b0*/  LDL.64 R214, [R1+0x18] ;  /* 0x0000180001d67983 */ /* 0x000f220000100a00 */
        /* <DEDUP_REMOVED lines=50> */
[C---:B------:R-:W-:Y:S01]  /*1c8e0*/  VIADD R120, R0.reuse, 0x182 ;  /* 0x0000018200787836 */ /* 0x040fe20000000000 */
[----:B------:R-:W-:Y:S01]  /*1c8f0*/  IADD3 R14, R0, 0x300, RZ ;  /* 0x00000300000e7810 */ /* 0x000fe20007ffe0ff */
[----:B------:R-:W-:Y:S01]  /*1c900*/  IMAD.MOV.U32 R121, RZ, RZ, 0x40000040 ;  /* 0x40000040ff797424 */ /* 0x000fe200078e00ff */
[----:B------:R-:W-:Y:S02]  /*1c910*/  R2UR UR59, R15 ;  /* 0x000000000f3b72ca */ /* 0x000fe400000e0000 */
[----:B------:R-:W-:Y:S02]  /*1c920*/  R2UR UR58, R14 ;  /* 0x000000000e3a72ca */ /* 0x000fe400000e0000 */
[----:B------:R-:W-:Y:S02]  /*1c930*/  R2UR UR26, R120 ;  /* 0x00000000781a72ca */ /* 0x000fe400000e0000 */
[----:B------:R-:W-:-:S02]  /*1c940*/  R2UR UR27, R121 ;  /* 0x00000000791b72ca */ /* 0x000fc400000e0000 */
[----:B------:R-:W-:Y:S02]  /*1c950*/  IADD3 R120, R0, 0x302, RZ ;  /* 0x0000030200787810 */ /* 0x000fe40007ffe0ff */
        /* <DEDUP_REMOVED lines=60> */
[----:B------:R-:W-:Y:S01]  /*1cd20*/  UMOV UR45, UR43 ;  /* 0x0000002b002d7c82 */ /* 0x000fe20008000000 */
        /* <DEDUP_REMOVED lines=18> */
[----:B------:R-:W-:Y:S01]  /*1ce50*/  IMAD.MOV.U32 R15, RZ, RZ, 0x40000040 ;  /* 0x40000040ff0f7424 */ /* 0x000fe200078e00ff */
[----:B------:R-:W-:-:S04]  /*1ce60*/  R2UR UR10, R14 ;  /* 0x000000000e0a72ca */ /* 0x000fc800000e0000 */
        /* <DEDUP_REMOVED lines=719> */
.L_x_5260:
[----:B------:R-:W-:Y:S02]  /*1fb60*/  SHF.L.U32 R0, R11, 0x1f, RZ ;  /* 0x0000001f0b007819 */ /* 0x000fe400000006ff */
[----:B------:R-:W-:-:S04]  /*1fb70*/  LEA R11, R12, R18, 0x3 ;  /* 0x000000120c0b7211 */ /* 0x000fc800078e18ff */
[----:B------:R0:W1:Y:S01]  /*1fb80*/  SYNCS.PHASECHK.TRANS64.TRYWAIT P2, [R11+URZ+0x36850], R0 ;  /* 0x036850000b0075a7 */ /* 0x000062000804017f */
[----:B------:R-:W-:Y:S05]  /*1fb90*/  @!P0 BRA `(.L_x_5261) ;  /* 0x0000000000048947 */ /* 0x000fea0003800000 */
[----:B------:R-:W-:Y:S01]  /*1fba0*/  BPT.TRAP 0x1 ;  /* 0x000000040000795c */ /* 0x000fe20000300000 */
.L_x_5261:
[----:B------:R-:W-:Y:S04]  /*1fbb0*/  BSSY B1, `(.L_x_5262) ;  /* 0x0000004000017945 */ /* 0x000fe80003800000 */
[----:B-1----:R-:W-:Y:S05]  /*1fbc0*/  @P2 BRA `(.L_x_5263) ;  /* 0x0000000000082947 */ /* 0x002fea0003800000 */
[----:B------:R-:W1:Y:S02]  /*1fbd0*/  SYNCS.PHASECHK.TRANS64.TRYWAIT P2, [R11+URZ+0x36850], R0 ;  /* 0x036850000b0075a7 */ /* 0x000e64000804017f */
[----:B-1----:R-:W-:Y:S05]  /*1fbe0*/  @!P2 BRA `(.L_x_5264) ;  /* 0x000000bc0030a947 */ /* 0x002fea0003800000 */
.L_x_5263:
[----:B------:R-:W-:Y:S05]  /*1fbf0*/  BSYNC B1 ;  /* 0x0000000000017941 */ /* 0x000fea0003800000 */
.L_x_5262:
[----:B01----:R-:W-:Y:S01]  /*1fc00*/  VIADD R0, R18, 0x400 ;  /* 0x0000040012007836 */ /* 0x003fe20000000000 */
[----:B------:R-:W-:Y:S01]  /*1fc10*/  WARPGROUP.ARRIVE ;  /* 0x00000000000079c5 */ /* 0x000fe20000000000 */
[----:B------:R-:W-:Y:S01]  /*1fc20*/  IMAD.MOV.U32 R15, RZ, RZ, 0x40000040 ;  /* 0x40000040ff0f7424 */ /* 0x000fe200078e00ff */
[----:B------:R-:W-:Y:S01]  /*1fc30*/  MOV R3, 0x40000040 ;  /* 0x4000004000037802 */ /* 0x000fe20000000f00 */
[----:B------:R-:W-:Y:S01]  /*1fc40*/  IMAD.MOV.U32 R21, RZ, RZ, 0x40000040 ;  /* 0x40000040ff157424 */ /* 0x000fe200078e00ff */
[----:B------:R-:W-:Y:S01]  /*1fc50*/  SHF.R.U32.HI R0, RZ, 0x4, R0 ;  /* 0x00000004ff007819 */ /* 0x000fe20000011600 */
[----:B------:R-:W-:Y:S01]  /*1fc60*/  ULDC UR4, c[0x0][0x988] ;  /* 0x0002620000047ab9 */ /* 0x000fe20000000800 */
[----:B------:R-:W-:Y:S01]  /*1fc70*/  R2UR UR7, R15 ;  /* 0x000000000f0772ca */ /* 0x000fe200000e0000 */
[----:B------:R-:W-:Y:S01]  /*1fc80*/  @!P1 VIADD R11, R11, 0x36860 ;  /* 0x000368600b0b9836 */ /* 0x000fe20000000000 */
[----:B------:R-:W-:Y:S02]  /*1fc90*/  LOP3.LUT R0, R0, 0x3fff, RZ, 0xc0, !PT ;  /* 0x00003fff00007812 */ /* 0x000fe400078ec0ff */
[----:B------:R-:W-:-:S02]  /*1fca0*/  FMNMX.FTZ R4, R170, R8, !PT ;  /* 0x00000008aa047209 */ /* 0x000fc40007810000 */
[----:B------:R-:W-:Y:S02]  /*1fcb0*/  LOP3.LUT R0, R0, 0x3800000, RZ, 0xfc, !PT ;  /* 0x0380000000007812 */ /* 0x000fe400078efcff */
[----:B------:R-:W-:Y:S02]  /*1fcc0*/  FMNMX.FTZ R4, R171, R4, !PT ;  /* 0x00000004ab047209 */ /* 0x000fe40007810000 */
[----:B------:R-:W-:Y:S01]  /*1fcd0*/  @!P1 LEA R13, R13, R18, 0x3 ;  /* 0x000000120d0d9211 */ /* 0x000fe200078e18ff */
[----:B------:R-:W-:Y:S01]  /*1fce0*/  IMAD R14, R12, 0xa80, R0 ;  /* 0x00000a800c0e7824 */ /* 0x000fe200078e0200 */
[----:B------:R-:W-:Y:S02]  /*1fcf0*/  FMNMX.FTZ R0, R168, R9, !PT ;  /* 0x00000009a8007209 */ /* 0x000fe40007810000 */
[----:B------:R-:W-:Y:S01]  /*1fd00*/  FMNMX.FTZ R4, R174, R4, !PT ;  /* 0x00000004ae047209 */ /* 0x000fe20007810000 */
[C---:B------:R-:W-:Y:S01]  /*1fd10*/  VIADD R2, R14.reuse, 0x80 ;  /* 0x000000800e027836 */ /* 0x040fe20000000000 */
[C---:B------:R-:W-:Y:S01]  /*1fd20*/  R2UR UR6, R14.reuse ;  /* 0x000000000e0672ca */ /* 0x040fe200000e0000 */
[----:B------:R-:W-:Y:S01]  /*1fd30*/  VIADD R20, R14, 0x200 ;  /* 0x000002000e147836 */ /* 0x000fe20000000000 */
[----:B------:R-:W-:Y:S01]  /*1fd40*/  FMNMX.FTZ R0, R169, R0, !PT ;  /* 0x00000000a9007209 */ /* 0x000fe20007810000 */
[----:B------:R-:W-:Y:S01]  /*1fd50*/  @!P1 VIADD R13, R13, 0x36840 ;  /* 0x000368400d0d9836 */ /* 0x000fe20000000000 */
[----:B------:R-:W-:-:S02]  /*1fd60*/  FMNMX.FTZ R4, R175, R4, !PT ;  /* 0x00000004af047209 */ /* 0x000fc40007810000 */
[----:B------:R-:W-:Y:S02]  /*1fd70*/  FMNMX.FTZ R0, R172, R0, !PT ;  /* 0x00000000ac007209 */ /* 0x000fe40007810000 */
[----:B------:R-:W-:Y:S02]  /*1fd80*/  FMNMX.FTZ R4, R162, R4, !PT ;  /* 0x00000004a2047209 */ /* 0x000fe40007810000 */
[----:B------:R-:W-:Y:S02]  /*1fd90*/  FMNMX.FTZ R0, R173, R0, !PT ;  /* 0x00000000ad007209 */ /* 0x000fe40007810000 */
[----:B------:R-:W-:Y:S01]  /*1fda0*/  FMNMX.FTZ R4, R163, R4, !PT ;  /* 0x00000004a3047209 */ /* 0x000fe20007810000 */
[----:B------:R-:W-:Y:S01]  /*1fdb0*/  HGMMA.64x192x16.F32 R24, R200, gdesc[UR4].tnspB, R24, gsb0 ;  /* 0x42e00004c8187df0 */ /* 0x000fe20008000818 */
[----:B------:R-:W-:Y:S01]  /*1fdc0*/  R2UR UR6, R2 ;  /* 0x00000000020672ca */ /* 0x000fe200000e0000 */
[----:B------:R-:W-:Y:S01]  /*1fdd0*/  VIADD R2, R14, 0x100 ;  /* 0x000001000e027836 */ /* 0x000fe20000000000 */
[----:B------:R-:W-:Y:S01]  /*1fde0*/  R2UR UR7, R3 ;  /* 0x00000000030772ca */ /* 0x000fe200000e0000 */
[----:B------:R-:W-:Y:S01]  /*1fdf0*/  IMAD.MOV.U32 R3, RZ, RZ, 0x40000040 ;  /* 0x40000040ff037424 */ /* 0x000fe200078e00ff */
        /* <DEDUP_REMOVED lines=45> */
[----:B------:R-:W-:Y:S02]  /*200d0*/  @!P1 PRMT R11, RZ, 0x654, R11 ;  /* 0x00000654ff0b9816 */ /* 0x000fe4000000000b */
[----:B------:R-:W-:Y:S02]  /*200e0*/  FMNMX.FTZ R0, R125, R0, !PT ;  /* 0x000000007d007209 */ /* 0x000fe40007810000 */
[C---:B------:R-:W-:Y:S01]  /*200f0*/  ISETP.GT.AND P2, PT, R10.reuse, RZ, PT ;  /* 0x000000ff0a00720c */ /* 0x040fe20003f44270 */
[----:B------:R-:W-:Y:S01]  /*20100*/  VIADD R10, R10, 0xffffffff ;  /* 0xffffffff0a0a7836 */ /* 0x000fe20000000000 */
[----:B------:R-:W-:-:S02]  /*20110*/  WARPGROUP.DEPBAR.LE gsb0, 0x0 ;  /* 0x00008000000079c5 */ /* 0x000fc40000010000 */
[----:B------:R-:W-:-:S06]  /*20120*/  WARPGROUP.ARRIVE ;  /* 0x00000000000079c5 */ /* 0x000fcc0000000000 */
        /* <DEDUP_REMOVED lines=14> */
[----:B0-----:R-:W-:-:S05]  /*20210*/  FMNMX.FTZ R5, R2, R5, !PT ;  /* 0x0000000502057209 */ /* 0x001fca0007810000 */
[C---:B------:R-:W-:Y:S01]  /*20220*/  FMUL.FTZ R3, R5.reuse, R0 ;  /* 0x0000000005037220 */ /* 0x040fe20000410000 */
[----:B------:R-:W-:-:S03]  /*20230*/  FADD.FTZ R2, -R5, R9 ;  /* 0x0000000905027221 */ /* 0x000fc60000010100 */
        /* <DEDUP_REMOVED lines=13> */
[-C--:B------:R-:W-:Y:S01]  /*20310*/  FFMA.FTZ R124, R124, R0.reuse, -R3 ;  /* 0x000000007c7c7223 */ /* 0x080fe20000010803 */
[----:B------:R-:W-:Y:S01]  /*20320*/  FMUL.FTZ R2, R2, R0 ;  /* 0x0000000002027220 */ /* 0x000fe20000410000 */
[----:B------:R-:W-:Y:S08]  /*20330*/  MUFU.EX2 R200, R200 ;  /* 0x000000c800c87308 */ /* 0x000ff00000000800 */
[----:B------:R-:W1:Y:S01]  /*20340*/  MUFU.EX2 R2, R2 ;  /* 0x0000000200027308 */ /* 0x000e620000000800 */
[----:B0-----:R-:W-:-:S07]  /*20350*/  FMNMX.FTZ R4, R4, R145, !PT ;  /* 0x0000009104047209 */ /* 0x001fce0007810000 */
[----:B------:R-:W0:Y:S08]  /*20360*/  MUFU.EX2 R9, R9 ;  /* 0x0000000900097308 */ /* 0x000e300000000800 */
[----:B------:R-:W2:Y:S08]  /*20370*/  MUFU.EX2 R202, R202 ;  /* 0x000000ca00ca7308 */ /* 0x000eb00000000800 */
[----:B------:R-:W3:Y:S08]  /*20380*/  MUFU.EX2 R168, R168 ;  /* 0x000000a800a87308 */ /* 0x000ef00000000800 */
        /* <DEDUP_REMOVED lines=16> */
[----:B------:R-:W5:Y:S01]  /*20490*/  MUFU.EX2 R192, R192 ;  /* 0x000000c000c07308 */ /* 0x000f620000000800 */
[----:B------:R-:W-:Y:S01]  /*204a0*/  R2UR UR7, R21 ;  /* 0x00000000150772ca */ /* 0x000fe200000e0000 */
[----:B------:R-:W-:Y:S01]  /*204b0*/  IMAD.MOV.U32 R21, RZ, RZ, 0x40000040 ;  /* 0x40000040ff157424 */ /* 0x000fe200078e00ff */
[----:B------:R-:W-:-:S05]  /*204c0*/  IADD3 R20, R14, 0x280, RZ ;  /* 0x000002800e147810 */ /* 0x000fca0007ffe0ff */
        /* <DEDUP_REMOVED lines=9> */
[----:B------:R-:W-:Y:S01]  /*20560*/  MUFU.EX2 R188, R188 ;  /* 0x000000bc00bc7308 */ /* 0x000fe20000000800 */
[----:B------:R-:W-:Y:S01]  /*20570*/  R2UR UR7, R21 ;  /* 0x00000000150772ca */ /* 0x000fe200000e0000 */
[----:B------:R-:W1:Y:S01]  /*20580*/  SHFL.BFLY PT, R20, R4, 0x1, 0x1f ;  /* 0x0c201f0004147f89 */ /* 0x000e6200000e0000 */
[----:B------:R-:W-:-:S05]  /*20590*/  IMAD.MOV.U32 R21, RZ, RZ, 0x40000040 ;  /* 0x40000040ff157424 */ /* 0x000fca00078e00ff */
[----:B------:R-:W-:Y:S08]  /*205a0*/  MUFU.EX2 R190, R190 ;  /* 0x000000be00be7308 */ /* 0x000ff00000000800 */
[----:B------:R-:W-:Y:S01]  /*205b0*/  MUFU.EX2 R144, R144 ;  /* 0x0000009000907308 */ /* 0x000fe20000000800 */
[----:B-1----:R-:W-:Y:S01]  /*205c0*/  FMNMX.FTZ R4, R4, R20, !PT ;  /* 0x0000001404047209 */ /* 0x002fe20007810000 */
[----:B------:R-:W-:-:S04]  /*205d0*/  FFMA.FTZ R20, R125, R0, -R3 ;  /* 0x000000007d147223 */ /* 0x000fc80000010803 */
[----:B------:R-:W-:-:S04]  /*205e0*/  FMUL.FTZ R125, R4, R0 ;  /* 0x00000000047d7220 */ /* 0x000fc80000410000 */
[-CC-:B------:R-:W-:Y:S01]  /*205f0*/  FFMA.FTZ R201, R170, R0.reuse, -R125.reuse ;  /* 0x00000000aac97223 */ /* 0x180fe2000001087d */
[-CC-:B------:R-:W-:Y:S01]  /*20600*/  FFMA.FTZ R203, R174, R0.reuse, -R125.reuse ;  /* 0x00000000aecb7223 */ /* 0x180fe2000001087d */
[-CC-:B------:R-:W-:Y:S01]  /*20610*/  FFMA.FTZ R197, R162, R0.reuse, -R125.reuse ;  /* 0x00000000a2c57223 */ /* 0x180fe2000001087d */
[-CC-:B------:R-:W-:Y:S01]  /*20620*/  FFMA.FTZ R145, R163, R0.reuse, -R125.reuse ;  /* 0x00000000a3917223 */ /* 0x180fe2000001087d */
[-CC-:B------:R-:W-:Y:S01]  /*20630*/  FFMA.FTZ R189, R146, R0.reuse, -R125.reuse ;  /* 0x0000000092bd7223 */ /* 0x180fe2000001087d */
[----:B------:R-:W-:Y:S01]  /*20640*/  FFMA.FTZ R146, R2, R7, R200 ;  /* 0x0000000702927223 */ /* 0x000fe200000100c8 */
        /* <DEDUP_REMOVED lines=9> */
[----:B0-----:R-:W-:Y:S01]  /*206e0*/  F2FP.F16.F32.PACK_AB R200, R9, R200 ;  /* 0x000000c809c8723e */ /* 0x001fe200000000ff */
[-CC-:B------:R-:W-:Y:S01]  /*206f0*/  FFMA.FTZ R135, R135, R0.reuse, -R125.reuse ;  /* 0x0000000087877223 */ /* 0x180fe2000001087d */
[-CC-:B------:R-:W-:Y:S01]  /*20700*/  FFMA.FTZ R122, R122, R0.reuse, -R125.reuse ;  /* 0x000000007a7a7223 */ /* 0x180fe2000001087d */
[-CC-:B------:R-:W-:Y:S01]  /*20710*/  FFMA.FTZ R123, R123, R0.reuse, -R125.reuse ;  /* 0x000000007b7b7223 */ /* 0x180fe2000001087d */
[----:B------:R-:W-:-:S03]  /*20720*/  FFMA.FTZ R126, R126, R0, -R125 ;  /* 0x000000007e7e7223 */ /* 0x000fc6000001087d */
        /* <DEDUP_REMOVED lines=15> */
[-C--:B------:R-:W-:Y:S01]  /*20820*/  FFMA.FTZ R137, R141, R0.reuse, -R3 ;  /* 0x000000008d897223 */ /* 0x080fe20000010803 */
[-CC-:B------:R-:W-:Y:S01]  /*20830*/  FFMA.FTZ R140, R167, R0.reuse, -R125.reuse ;  /* 0x00000000a78c7223 */ /* 0x180fe2000001087d */
[----:B------:R-:W-:Y:S01]  /*20840*/  HGMMA.64x192x16.F32 R24, R180, gdesc[UR4].tnspB, R24, gsb0 ;  /* 0x42e00004b4187df0 */ /* 0x000fe20008000818 */
[----:B------:R-:W-:Y:S01]  /*20850*/  R2UR UR7, R21 ;  /* 0x00000000150772ca */ /* 0x000fe200000e0000 */
[----:B------:R-:W-:Y:S01]  /*20860*/  FADD.FTZ R21, R9, R146 ;  /* 0x0000009209157221 */ /* 0x000fe20000010000 */
[-CC-:B------:R-:W-:Y:S01]  /*20870*/  FFMA.FTZ R141, R155, R0.reuse, -R125.reuse ;  /* 0x000000009b8d7223 */ /* 0x180fe2000001087d */
[-C--:B------:R-:W-:Y:S01]  /*20880*/  FFMA.FTZ R185, R138, R0.reuse, -R125 ;  /* 0x000000008ab97223 */ /* 0x080fe2000001087d */
[----:B------:R-:W-:Y:S01]  /*20890*/  MUFU.EX2 R140, R140 ;  /* 0x0000008c008c7308 */ /* 0x000fe20000000800 */
[----:B--2---:R-:W-:Y:S01]  /*208a0*/  FADD.FTZ R21, R202, R21 ;  /* 0x00000015ca157221 */ /* 0x004fe20000010000 */
[----:B------:R-:W-:Y:S01]  /*208b0*/  FFMA.FTZ R187, R142, R0, -R125 ;  /* 0x000000008ebb7223 */ /* 0x000fe2000001087d */
[----:B---3--:R-:W-:-:S02]  /*208c0*/  F2FP.F16.F32.PACK_AB R202, R168, R202 ;  /* 0x000000caa8ca723e */ /* 0x008fc400000000ff */
[----:B------:R-:W-:-:S03]  /*208d0*/  FADD.FTZ R21, R168, R21 ;  /* 0x00000015a8157221 */ /* 0x000fc60000010000 */
[----:B------:R-:W-:Y:S01]  /*208e0*/  MUFU.EX2 R141, R141 ;  /* 0x0000008d008d7308 */ /* 0x000fe20000000800 */
[----:B----4-:R-:W-:Y:S01]  /*208f0*/  FADD.FTZ R21, R196, R21 ;  /* 0x00000015c4157221 */ /* 0x010fe20000010000 */
[----:B-----5:R-:W-:-:S03]  /*20900*/  F2FP.F16.F32.PACK_AB R196, R160, R196 ;  /* 0x000000c4a0c4723e */ /* 0x020fc600000000ff */
        /* <DEDUP_REMOVED lines=16> */
[-C--:B------:R-:W-:Y:S01]  /*20a10*/  FFMA.FTZ R129, R133, R0.reuse, -R3 ;  /* 0x0000000085817223 */ /* 0x080fe20000010803 */
[----:B------:R-:W-:Y:S01]  /*20a20*/  FADD.FTZ R3, -R4, R8 ;  /* 0x0000000804037221 */ /* 0x000fe20000010100 */
[----:B------:R-:W-:Y:S01]  /*20a30*/  WARPGROUP.ARRIVE ;  /* 0x00000000000079c5 */ /* 0x000fe20000000000 */
[----:B------:R0:W-:Y:S01]  /*20a40*/  MUFU.EX2 R8, R20 ;  /* 0x0000001400087308 */ /* 0x0001e20000000800 */
[-CC-:B------:R-:W-:Y:S01]  /*20a50*/  FFMA.FTZ R132, R171, R0.reuse, -R125.reuse ;  /* 0x00000000ab847223 */ /* 0x180fe2000001087d */
[-C--:B------:R-:W-:Y:S01]  /*20a60*/  FMUL.FTZ R3, R3, R0.reuse ;  /* 0x0000000003037220 */ /* 0x080fe20000410000 */
[-CC-:B------:R-:W-:Y:S01]  /*20a70*/  FFMA.FTZ R133, R175, R0.reuse, -R125.reuse ;  /* 0x00000000af857223 */ /* 0x180fe2000001087d */
[-C--:B------:R-:W-:Y:S01]  /*20a80*/  FFMA.FTZ R181, R130, R0.reuse, -R125 ;  /* 0x0000000082b57223 */ /* 0x080fe2000001087d */
[----:B------:R-:W-:Y:S01]  /*20a90*/  FADD.FTZ R130, R192, R21 ;  /* 0x00000015c0827221 */ /* 0x000fe20000010000 */
[----:B------:R-:W-:Y:S01]  /*20aa0*/  FFMA.FTZ R183, R134, R0, -R125 ;  /* 0x0000000086b77223 */ /* 0x000fe2000001087d */
[----:B------:R-:W-:Y:S01]  /*20ab0*/  F2FP.F16.F32.PACK_AB R192, R153, R192 ;  /* 0x000000c099c0723e */ /* 0x000fe200000000ff */
[----:B------:R-:W1:Y:S01]  /*20ac0*/  MUFU.EX2 R3, R3 ;  /* 0x0000000300037308 */ /* 0x000e620000000800 */
[----:B0-----:R-:W-:-:S02]  /*20ad0*/  VIADD R20, R14, 0x300 ;  /* 0x000003000e147836 */ /* 0x001fc40000000000 */
[----:B------:R-:W-:-:S03]  /*20ae0*/  FFMA.FTZ R14, R147, R0, -R125 ;  /* 0x00000000930e7223 */ /* 0x000fc6000001087d */
[----:B------:R-:W-:Y:S02]  /*20af0*/  R2UR UR6, R20 ;  /* 0x00000000140672ca */ /* 0x000fe400000e0000 */
[----:B------:R-:W0:Y:S01]  /*20b00*/  MUFU.EX2 R132, R132 ;  /* 0x0000008400847308 */ /* 0x000e220000000800 */
[----:B------:R-:W-:-:S07]  /*20b10*/  @!P1 PRMT R20, RZ, 0x654, R13 ;  /* 0x00000654ff149816 */ /* 0x000fce000000000d */
[----:B------:R-:W2:Y:S01]  /*20b20*/  MUFU.EX2 R133, R133 ;  /* 0x0000008500857308 */ /* 0x000ea20000000800 */
[----:B-1----:R-:W-:Y:S01]  /*20b30*/  FFMA.FTZ R7, R3, R6, R201 ;  /* 0x0000000603077223 */ /* 0x002fe200000100c9 */
[----:B------:R-:W-:Y:S01]  /*20b40*/  FFMA.FTZ R6, R139, R0, -R125 ;  /* 0x000000008b067223 */ /* 0x000fe2000001087d */
[----:B------:R-:W-:Y:S05]  /*20b50*/  HGMMA.64x192x16.F32 R24, R176, gdesc[UR4].tnspB, R24, gsb0 ;  /* 0x42e00004b0187df0 */ /* 0x000fea0008000818 */
[----:B------:R-:W1:Y:S01]  /*20b60*/  MUFU.EX2 R14, R14 ;  /* 0x0000000e000e7308 */ /* 0x000e620000000800 */
[----:B0-----:R-:W-:-:S07]  /*20b70*/  F2FP.F16.F32.PACK_AB R201, R132, R201 ;  /* 0x000000c984c9723e */ /* 0x001fce00000000ff */
[----:B------:R-:W0:Y:S08]  /*20b80*/  MUFU.EX2 R13, R151 ;  /* 0x00000097000d7308 */ /* 0x000e300000000800 */
[----:B------:R-:W3:Y:S08]  /*20b90*/  MUFU.EX2 R6, R6 ;  /* 0x0000000600067308 */ /* 0x000ef00000000800 */
[----:B------:R-:W4:Y:S08]  /*20ba0*/  MUFU.EX2 R180, R180 ;  /* 0x000000b400b47308 */ /* 0x000f300000000800 */
        /* <DEDUP_REMOVED lines=8> */
[----:B------:R-:W-:Y:S02]  /*20c30*/  F2FP.F16.F32.PACK_AB R178, R8, R124 ;  /* 0x0000007c08b2723e */ /* 0x000fe400000000ff */
[----:B------:R-:W-:Y:S02]  /*20c40*/  F2FP.F16.F32.PACK_AB R176, R121, R120 ;  /* 0x0000007879b0723e */ /* 0x000fe400000000ff */
[----:B------:R-:W-:Y:S01]  /*20c50*/  F2FP.F16.F32.PACK_AB R177, R123, R122 ;  /* 0x0000007a7bb1723e */ /* 0x000fe200000000ff */
[----:B-----5:R-:W-:Y:S01]  /*20c60*/  FADD.FTZ R20, R132, R7 ;  /* 0x0000000784147221 */ /* 0x020fe20000010000 */
[----:B------:R5:W-:Y:S01]  /*20c70*/  @!P1 SYNCS.ARRIVE.TRANS64.RED.A1T0 RZ, [R11+URZ], RZ ;  /* 0x000000ff0bff99a7 */ /* 0x000be2000810043f */
[-CC-:B------:R-:W-:Y:S01]  /*20c80*/  FFMA.FTZ R7, R143, R0.reuse, -R125.reuse ;  /* 0x000000008f077223 */ /* 0x180fe2000001087d */
[----:B------:R-:W-:Y:S01]  /*20c90*/  FFMA.FTZ R125, R127, R0, -R125 ;  /* 0x000000007f7d7223 */ /* 0x000fe2000001087d */
[----:B------:R-:W-:Y:S01]  /*20ca0*/  FADD.FTZ R20, R203, R20 ;  /* 0x00000014cb147221 */ /* 0x000fe20000010000 */
[----:B--2---:R-:W-:-:S03]  /*20cb0*/  F2FP.F16.F32.PACK_AB R203, R133, R203 ;  /* 0x000000cb85cb723e */ /* 0x004fc600000000ff */
[----:B------:R-:W-:Y:S01]  /*20cc0*/  FADD.FTZ R20, R133, R20 ;  /* 0x0000001485147221 */ /* 0x000fe20000010000 */
[----:B------:R-:W2:Y:S03]  /*20cd0*/  MUFU.EX2 R7, R7 ;  /* 0x0000000700077308 */ /* 0x000ea60000000800 */
[----:B------:R-:W-:Y:S01]  /*20ce0*/  FADD.FTZ R20, R197, R20 ;  /* 0x00000014c5147221 */ /* 0x000fe20000010000 */
[----:B------:R-:W-:-:S03]  /*20cf0*/  F2FP.F16.F32.PACK_AB R197, R145, R197 ;  /* 0x000000c591c5723e */ /* 0x000fc600000000ff */
[----:B------:R-:W-:Y:S01]  /*20d00*/  FADD.FTZ R20, R145, R20 ;  /* 0x0000001491147221 */ /* 0x000fe20000010000 */
[----:B------:R-:W2:Y:S03]  /*20d10*/  MUFU.EX2 R125, R125 ;  /* 0x0000007d007d7308 */ /* 0x000ea60000000800 */
[----:B-----5:R-:W-:Y:S01]  /*20d20*/  FADD.FTZ R11, R199, R20 ;  /* 0x00000014c70b7221 */ /* 0x020fe20000010000 */
        /* <DEDUP_REMOVED lines=17> */
[C---:B-1----:R-:W-:Y:S02]  /*20e40*/  F2FP.F16.F32.PACK_AB R189, R14.reuse, R189 ;  /* 0x000000bd0ebd723e */ /* 0x042fe400000000ff */
[----:B------:R-:W-:Y:S01]  /*20e50*/  FADD.FTZ R20, R14, R11 ;  /* 0x0000000b0e147221 */ /* 0x000fe20000010000 */
[C---:B------:R-:W-:Y:S01]  /*20e60*/  FADD.FTZ R21, R144.reuse, R21 ;  /* 0x0000001590157221 */ /* 0x040fe20000010000 */
[----:B------:R-:W-:-:S02]  /*20e70*/  F2FP.F16.F32.PACK_AB R190, R144, R190 ;  /* 0x000000be90be723e */ /* 0x000fc400000000ff */
[----:B------:R-:W-:Y:S01]  /*20e80*/  FADD.FTZ R20, R191, R20 ;  /* 0x00000014bf147221 */ /* 0x000fe20000010000 */
[----:B------:R-:W-:Y:S01]  /*20e90*/  FADD.FTZ R21, R184, R21 ;  /* 0x00000015b8157221 */ /* 0x000fe20000010000 */
[C---:B0-----:R-:W-:Y:S02]  /*20ea0*/  F2FP.F16.F32.PACK_AB R191, R13.reuse, R191 ;  /* 0x000000bf0dbf723e */ /* 0x041fe400000000ff */
[----:B------:R-:W-:Y:S01]  /*20eb0*/  FADD.FTZ R20, R13, R20 ;  /* 0x000000140d147221 */ /* 0x000fe20000010000 */
[C---:B------:R-:W-:Y:S01]  /*20ec0*/  FADD.FTZ R21, R136.reuse, R21 ;  /* 0x0000001588157221 */ /* 0x040fe20000010000 */
[----:B------:R-:W-:Y:S02]  /*20ed0*/  F2FP.F16.F32.PACK_AB R184, R136, R184 ;  /* 0x000000b888b8723e */ /* 0x000fe400000000ff */
[----:B------:R-:W-:Y:S01]  /*20ee0*/  FADD.FTZ R11, R185, R20 ;  /* 0x00000014b90b7221 */ /* 0x000fe20000010000 */
[----:B------:R-:W-:Y:S01]  /*20ef0*/  FADD.FTZ R130, R186, R21 ;  /* 0x00000015ba827221 */ /* 0x000fe20000010000 */
[----:B---3--:R-:W-:-:S02]  /*20f00*/  F2FP.F16.F32.PACK_AB R185, R6, R185 ;  /* 0x000000b906b9723e */ /* 0x008fc400000000ff */
[----:B------:R-:W-:Y:S01]  /*20f10*/  FADD.FTZ R20, R6, R11 ;  /* 0x0000000b06147221 */ /* 0x000fe20000010000 */
[C---:B------:R-:W-:Y:S01]  /*20f20*/  FADD.FTZ R11, R137.reuse, R130 ;  /* 0x00000082890b7221 */ /* 0x040fe20000010000 */
[----:B------:R-:W-:Y:S02]  /*20f30*/  F2FP.F16.F32.PACK_AB R186, R137, R186 ;  /* 0x000000ba89ba723e */ /* 0x000fe400000000ff */
[----:B------:R-:W-:Y:S01]  /*20f40*/  FADD.FTZ R20, R187, R20 ;  /* 0x00000014bb147221 */ /* 0x000fe20000010000 */
[----:B----4-:R-:W-:Y:S01]  /*20f50*/  FADD.FTZ R11, R180, R11 ;  /* 0x0000000bb40b7221 */ /* 0x010fe20000010000 */
[C---:B--2---:R-:W-:Y:S02]  /*20f60*/  F2FP.F16.F32.PACK_AB R187, R7.reuse, R187 ;  /* 0x000000bb07bb723e */ /* 0x044fe400000000ff */
        /* <DEDUP_REMOVED lines=12> */
[----:B------:R-:W-:-:S02]  /*21030*/  F2FP.F16.F32.PACK_AB R183, R12, R183 ;  /* 0x000000b70cb7723e */ /* 0x000fc400000000ff */
[----:B------:R-:W-:Y:S01]  /*21040*/  FADD.FTZ R11, R12, R11 ;  /* 0x0000000b0c0b7221 */ /* 0x000fe20000010000 */
[----:B------:R-:W-:Y:S01]  /*21050*/  FADD.FTZ R7, R121, R6 ;  /* 0x0000000679077221 */ /* 0x000fe20000010000 */
[----:B------:R-:W-:Y:S02]  /*21060*/  IMAD.MOV.U32 R12, RZ, RZ, R205 ;  /* 0x000000ffff0c7224 */ /* 0x000fe400078e00cd */
[----:B------:R-:W-:Y:S01]  /*21070*/  FADD.FTZ R14, R122, R11 ;  /* 0x0000000b7a0e7221 */ /* 0x000fe20000010000 */
[----:B------:R-:W-:Y:S01]  /*21080*/  FADD.FTZ R7, R124, R7 ;  /* 0x000000077c077221 */ /* 0x000fe20000010000 */
[----:B------:R-:W-:Y:S02]  /*21090*/  MOV R11, R208 ;  /* 0x000000d0000b7202 */ /* 0x000fe40000000f00 */
[----:B------:R-:W-:Y:S01]  /*210a0*/  FADD.FTZ R14, R123, R14 ;  /* 0x0000000e7b0e7221 */ /* 0x000fe20000010000 */
[----:B------:R-:W-:Y:S01]  /*210b0*/  FADD.FTZ R7, R8, R7 ;  /* 0x0000000708077221 */ /* 0x000fe20000010000 */
[----:B------:R-:W-:-:S02]  /*210c0*/  IMAD.MOV.U32 R8, RZ, RZ, R4 ;  /* 0x000000ffff087224 */ /* 0x000fc400078e0004 */
[----:B------:R-:W-:Y:S01]  /*210d0*/  FADD.FTZ R14, R179, R14 ;  /* 0x0000000eb30e7221 */ /* 0x000fe20000010000 */
[----:B------:R-:W-:-:S03]  /*210e0*/  F2FP.F16.F32.PACK_AB R179, R125, R179 ;  /* 0x000000b37db3723e */ /* 0x000fc600000000ff */
[----:B------:R-:W-:Y:S01]  /*210f0*/  FADD.FTZ R6, R125, R14 ;  /* 0x0000000e7d067221 */ /* 0x000fe20000010000 */
[----:B------:R-:W-:Y:S06]  /*21100*/  @P2 BRA `(.L_x_5265) ;  /* 0xffffffb000b82947 */ /* 0x000fec000383ffff */
.L_x_5254:
[----:B------:R-:W-:Y:S05]  /*21110*/  BSYNC B0 ;  /* 0x0000000000007941 */ /* 0x000fea0003800000 */
.L_x_5253:
        /* <DEDUP_REMOVED lines=99> */
.L_x_5266:
[----:B------:R-:W-:Y:S02]  /*21750*/  LEA R11, R205, R18, 0x3 ;  /* 0x00000012cd0b7211 */ /* 0x000fe400078e18ff */
[----:B------:R-:W-:-:S04]  /*21760*/  SHF.L.U32 R2, R208, 0x1f, RZ ;  /* 0x0000001fd0027819 */ /* 0x000fc800000006ff */
[----:B------:R0:W1:Y:S01]  /*21770*/  SYNCS.PHASECHK.TRANS64.TRYWAIT P2, [R11+URZ+0x36850], R2 ;  /* 0x036850020b0075a7 */ /* 0x000062000804017f */
[----:B------:R-:W-:Y:S05]  /*21780*/  @!P0 BRA `(.L_x_5267) ;  /* 0x0000000000048947 */ /* 0x000fea0003800000 */
[----:B------:R-:W-:Y:S01]  /*21790*/  BPT.TRAP 0x1 ;  /* 0x000000040000795c */ /* 0x000fe20000300000 */
.L_x_5267:
        /* <DEDUP_REMOVED lines=9> */
.L_x_5269:
[----:B------:R-:W-:Y:S05]  /*21830*/  BSYNC B0 ;  /* 0x0000000000007941 */ /* 0x000fea0003800000 */
.L_x_5268:
[----:B01----:R-:W-:Y:S01]  /*21840*/  IMAD.MOV.U32 R2, RZ, RZ, R8 ;  /* 0x000000ffff027224 */ /* 0x003fe200078e0008 */
[----:B------:R-:W-:Y:S01]  /*21850*/  WARPGROUP.ARRIVE ;  /* 0x00000000000079c5 */ /* 0x000fe20000000000 */
[----:B------:R-:W-:Y:S01]  /*21860*/  IMAD.MOV.U32 R3, RZ, RZ, 0x40000040 ;  /* 0x40000040ff037424 */ /* 0x000fe200078e00ff */
[----:B------:R-:W-:Y:S01]  /*21870*/  IADD3 R205, R205, 0x1, RZ ;  /* 0x00000001cdcd7810 */ /* 0x000fe20007ffe0ff */
[----:B------:R-:W-:Y:S01]  /*21880*/  @!P1 VIADD R12, R11, 0x36860 ;  /* 0x000368600b0c9836 */ /* 0x000fe20000000000 */
[----:B------:R-:W-:Y:S02]  /*21890*/  R2UR UR6, R2 ;  /* 0x00000000020672ca */ /* 0x000fe400000e0000 */
[----:B------:R-:W-:Y:S01]  /*218a0*/  R2UR UR7, R3 ;  /* 0x00000000030772ca */ /* 0x000fe200000e0000 */
[----:B------:R-:W-:Y:S01]  /*218b0*/  IMAD.MOV.U32 R3, RZ, RZ, 0x40000040 ;  /* 0x40000040ff037424 */ /* 0x000fe200078e00ff */
[----:B------:R-:W-:Y:S02]  /*218c0*/  IADD3 R2, R8, 0x80, RZ ;  /* 0x0000008008027810 */ /* 0x000fe40007ffe0ff */
        /* <DEDUP_REMOVED lines=169> */
.L_x_5165:
        /* <DEDUP_REMOVED lines=61> */
[--C-:B------:R-:W-:Y:S01]  /*22730*/  IMAD.X R9, RZ, RZ, R27.reuse, P2 ;  /* 0x000000ffff097224 */ /* 0x100fe200010e061b */
[----:B------:R-:W-:Y:S01]  /*22740*/  IADD3 R137, P1, R26, 0x40, RZ ;  /* 0x000000401a897810 */ /* 0x000fe20007f3e0ff */
[--C-:B------:R-:W-:Y:S01]  /*22750*/  IMAD.X R21, RZ, RZ, R27.reuse, P0 ;  /* 0x000000ffff157224 */ /* 0x100fe200000e061b */
[----:B------:R-:W-:Y:S02]  /*22760*/  SHF.R.U64 R6, R6, 0x3, RZ ;  /* 0x0000000306067819 */ /* 0x000fe400000012ff */
[----:B------:R-:W-:Y:S01]  /*22770*/  LOP3.LUT R7, R26, 0x380, RZ, 0xc0, !PT ;  /* 0x000003801a077812 */ /* 0x000fe200078ec0ff */
[----:B------:R-:W-:Y:S01]  /*22780*/  IMAD.X R11, RZ, RZ, R27, P1 ;  /* 0x000000ffff0b7224 */ /* 0x000fe200008e061b */
[----:B------:R-:W-:-:S02]  /*22790*/  LOP3.LUT R8, R6, R111, RZ, 0x3c, !PT ;  /* 0x0000006f06087212 */ /* 0x000fc400078e3cff */
[----:B------:R-:W-:Y:S02]  /*227a0*/  LOP3.LUT R6, R143, 0x380, RZ, 0xc0, !PT ;  /* 0x000003808f067812 */ /* 0x000fe400078ec0ff */
[C---:B------:R-:W-:Y:S02]  /*227b0*/  IADD3 R141, P5, R26.reuse, 0x4000, RZ ;  /* 0x000040001a8d7810 */ /* 0x040fe40007fbe0ff */
[C---:B------:R-:W-:Y:S02]  /*227c0*/  IADD3 R139, P6, R26.reuse, 0x60, RZ ;  /* 0x000000601a8b7810 */ /* 0x040fe40007fde0ff */
[----:B------:R-:W-:Y:S01]  /*227d0*/  IADD3 R147, P3, R26, 0x4060, RZ ;  /* 0x000040601a937810 */ /* 0x000fe20007f7e0ff */
[----:B------:R-:W-:Y:S01]  /*227e0*/  IMAD.X R15, RZ, RZ, R27, P5 ;  /* 0x000000ffff0f7224 */ /* 0x000fe200028e061b */
[----:B------:R-:W-:Y:S02]  /*227f0*/  SHF.R.U64 R6, R6, 0x3, RZ ;  /* 0x0000000306067819 */ /* 0x000fe400000012ff */
[----:B------:R-:W-:-:S02]  /*22800*/  IADD3 R151, P1, R26, 0x8020, RZ ;  /* 0x000080201a977810 */ /* 0x000fc40007f3e0ff */
[----:B------:R-:W-:Y:S02]  /*22810*/  SHF.R.U64 R7, R7, 0x3, RZ ;  /* 0x0000000307077819 */ /* 0x000fe400000012ff */
[----:B------:R-:W-:Y:S01]  /*22820*/  IADD3.X R13, RZ, R27, RZ, P6, !PT ;  /* 0x0000001bff0d7210 */ /* 0x000fe200037fe4ff */
[----:B------:R-:W-:Y:S01]  /*22830*/  IMAD.X R43, RZ, RZ, R27, P1 ;  /* 0x000000ffff2b7224 */ /* 0x000fe200008e061b */
[----:B------:R-:W-:Y:S02]  /*22840*/  IADD3 R86, P5, R26, 0x8060, RZ ;  /* 0x000080601a567810 */ /* 0x000fe40007fbe0ff */
[----:B------:R-:W-:Y:S02]  /*22850*/  LOP3.LUT R10, R137, 0x380, RZ, 0xc0, !PT ;  /* 0x00000380890a7812 */ /* 0x000fe400078ec0ff */
[----:B------:R-:W-:Y:S02]  /*22860*/  LOP3.LUT R34, R147, 0x380, RZ, 0xc0, !PT ;  /* 0x0000038093227812 */ /* 0x000fe400078ec0ff */
[----:B------:R-:W-:-:S02]  /*22870*/  LOP3.LUT R20, R6, R143, RZ, 0x3c, !PT ;  /* 0x0000008f06147212 */ /* 0x000fc400078e3cff */
[C---:B------:R-:W-:Y:S02]  /*22880*/  IADD3 R145, P4, R26.reuse, 0x4040, RZ ;  /* 0x000040401a917810 */ /* 0x040fe40007f9e0ff */
[C---:B------:R-:W-:Y:S02]  /*22890*/  IADD3 R149, P2, R26.reuse, 0x8000, RZ ;  /* 0x000080001a957810 */ /* 0x040fe40007f5e0ff */
[----:B------:R-:W-:Y:S01]  /*228a0*/  IADD3 R153, P6, R26, 0x8040, RZ ;  /* 0x000080401a997810 */ /* 0x000fe20007fde0ff */
[--C-:B------:R-:W-:Y:S01]  /*228b0*/  IMAD.X R31, RZ, RZ, R27.reuse, P4 ;  /* 0x000000ffff1f7224 */ /* 0x100fe200020e061b */
[----:B------:R-:W-:Y:S01]  /*228c0*/  LOP3.LUT R6, R151, 0x380, RZ, 0xc0, !PT ;  /* 0x0000038097067812 */ /* 0x000fe200078ec0ff */
[--C-:B------:R-:W-:Y:S01]  /*228d0*/  IMAD.X R39, RZ, RZ, R27.reuse, P2 ;  /* 0x000000ffff277224 */ /* 0x100fe200010e061b */
[----:B------:R-:W-:Y:S01]  /*228e0*/  LOP3.LUT R26, R7, R26, RZ, 0x3c, !PT ;  /* 0x0000001a071a7212 */ /* 0x000fe200078e3cff */
[----:B------:R-:W-:Y:S01]  /*228f0*/  IMAD.X R47, RZ, RZ, R27, P6 ;  /* 0x000000ffff2f7224 */ /* 0x000fe200030e061b */
[----:B------:R-:W-:-:S02]  /*22900*/  LOP3.LUT R12, R139, 0x380, RZ, 0xc0, !PT ;  /* 0x000003808b0c7812 */ /* 0x000fc400078ec0ff */
[----:B------:R-:W-:Y:S02]  /*22910*/  LOP3.LUT R14, R141, 0x380, RZ, 0xc0, !PT ;  /* 0x000003808d0e7812 */ /* 0x000fe400078ec0ff */
[----:B------:R-:W-:Y:S02]  /*22920*/  SHF.R.U64 R10, R10, 0x3, RZ ;  /* 0x000000030a0a7819 */ /* 0x000fe400000012ff */
[----:B------:R-:W-:Y:S02]  /*22930*/  SHF.R.U64 R34, R34, 0x3, RZ ;  /* 0x0000000322227819 */ /* 0x000fe400000012ff */
[----:B------:R-:W-:Y:S02]  /*22940*/  LOP3.LUT R42, R86, 0x380, RZ, 0xc0, !PT ;  /* 0x00000380562a7812 */ /* 0x000fe400078ec0ff */
[----:B------:R-:W-:Y:S02]  /*22950*/  SHF.R.U64 R6, R6, 0x3, RZ ;  /* 0x0000000306067819 */ /* 0x000fe400000012ff */
        /* <DEDUP_REMOVED lines=63> */
[----:B--2---:R-:W-:Y:S01]  /*22d50*/  IMAD.U32 R0, RZ, RZ, UR4 ;  /* 0x00000004ff007e24 */ /* 0x004fe2000f8e00ff */
[----:B------:R-:W-:Y:S01]  /*22d60*/  @P1 IADD3.X R7, R228, UR5, RZ, P2, !PT ;  /* 0x00000005e4071c10 */ /* 0x000fe200097fe4ff */
[----:B------:R2:W5:Y:S01]  /*22d70*/  @P0 LDG.E R20, desc[UR60][R8.64] ;  /* 0x0000003c08140981 */ /* 0x000562000c1e1900 */
[----:B------:R-:W-:-:S03]  /*22d80*/  IADD3 R11, P4, R4, 0x1000, RZ ;  /* 0x00001000040b7810 */ /* 0x000fc60007f9e0ff */
[----:B------:R2:W5:Y:S01]  /*22d90*/  @P1 LDG.E R0, desc[UR60][R6.64] ;  /* 0x0000003c06001981 */ /* 0x000562000c1e1900 */
[----:B------:R-:W-:Y:S01]  /*22da0*/  LOP3.LUT R10, R11, 0x380, RZ, 0xc0, !PT ;  /* 0x000003800b0a7812 */ /* 0x000fe200078ec0ff */
[----:B------:R-:W-:Y:S08]  /*22db0*/  @P1 BRA `(.L_x_5273) ;  /* 0x0000000000101947 */ /* 0x000ff00003800000 */
[----:B------:R-:W-:Y:S05]  /*22dc0*/  @!P0 BRA `(.L_x_5273) ;  /* 0x00000000000c8947 */ /* 0x000fea0003800000 */
[----:B--2---:R-:W2:Y:S04]  /*22dd0*/  LDG.E R7, desc[UR60][R8.64] ;  /* 0x0000003c08077981 */ /* 0x004ea8000c1e1900 */
[----:B-----5:R-:W2:Y:S02]  /*22de0*/  LDG.E R0, desc[UR60][R8.64+0x4] ;  /* 0x0000043c08007981 */ /* 0x020ea4000c1e1900 */
[----:B--2---:R-:W-:-:S07]  /*22df0*/  IADD3 R0, -R7, R0, RZ ;  /* 0x0000000007007210 */ /* 0x004fce0007ffe1ff */
.L_x_5273:
[----:B------:R-:W-:Y:S01]  /*22e00*/  SHF.R.S32.HI R61, RZ, 0x1f, R226 ;  /* 0x0000001fff3d7819 */ /* 0x000fe200000114e2 */
[----:B------:R-:W-:Y:S01]  /*22e10*/  ULDC.64 UR4, c[0x0][0xb70] ;  /* 0x0002dc0000047ab9 */ /* 0x000fe20000000a00 */
[--C-:B-----5:R-:W-:Y:S02]  /*22e20*/  SHF.R.S32.HI R21, RZ, 0x1f, R20.reuse ;  /* 0x0000001fff157819 */ /* 0x120fe40000011414 */
[----:B--2---:R-:W-:Y:S01]  /*22e30*/  SHF.R.U64 R8, R10, 0x3, RZ ;  /* 0x000000030a087819 */ /* 0x004fe200000012ff */
[----:B------:R-:W-:Y:S01]  /*22e40*/  IMAD R7, R61, UR4, RZ ;  /* 0x000000043d077c24 */ /* 0x000fe2000f8e02ff */
[----:B------:R-:W-:Y:S02]  /*22e50*/  SEL R235, R235, RZ, !P0 ;  /* 0x000000ffebeb7207 */ /* 0x000fe40004000000 */
[----:B------:R-:W-:Y:S01]  /*22e60*/  SEL R229, R229, RZ, !P0 ;  /* 0x000000ffe5e57207 */ /* 0x000fe20004000000 */
        /* <DEDUP_REMOVED lines=9> */
[----:B------:R-:W-:Y:S01]  /*22f00*/  IMAD R11, R233, 0x80, R225 ;  /* 0x00000080e90b7824 */ /* 0x000fe200078e02e1 */
[C---:B------:R-:W-:Y:S01]  /*22f10*/  IADD3 R33, P1, R4.reuse, 0x5000, RZ ;  /* 0x0000500004217810 */ /* 0x040fe20007f3e0ff */
[----:B------:R-:W-:Y:S01]  /*22f20*/  IMAD.WIDE.U32 R6, R229, UR4, R6 ;  /* 0x00000004e5067c25 */ /* 0x000fe2000f8e0006 */
[----:B------:R-:W-:Y:S02]  /*22f30*/  LOP3.LUT R28, R29, 0x380, RZ, 0xc0, !PT ;  /* 0x000003801d1c7812 */ /* 0x000fe400078ec0ff */
[----:B------:R-:W-:Y:S01]  /*22f40*/  IADD3 R37, P2, R4, 0x6000, RZ ;  /* 0x0000600004257810 */ /* 0x000fe20007f5e0ff */
[----:B------:R-:W-:Y:S01]  /*22f50*/  IMAD R10, R229, UR5, R9 ;  /* 0x00000005e50a7c24 */ /* 0x000fe2000f8e0209 */
[----:B------:R-:W-:Y:S01]  /*22f60*/  SHF.R.S32.HI R9, RZ, 0x1f, R11 ;  /* 0x0000001fff097819 */ /* 0x000fe2000001140b */
[----:B------:R-:W-:Y:S01]  /*22f70*/  ULDC.64 UR4, c[0x0][0xb40] ;  /* 0x0002d00000047ab9 */ /* 0x000fe20000000a00 */
[----:B------:R-:W-:-:S02]  /*22f80*/  IADD3 R6, P3, R11, R6, RZ ;  /* 0x000000060b067210 */ /* 0x000fc40007f7e0ff */
[----:B------:R-:W-:Y:S02]  /*22f90*/  LOP3.LUT R12, R13, 0x380, RZ, 0xc0, !PT ;  /* 0x000003800d0c7812 */ /* 0x000fe400078ec0ff */
[----:B------:R-:W-:Y:S02]  /*22fa0*/  LOP3.LUT R24, R25, 0x380, RZ, 0xc0, !PT ;  /* 0x0000038019187812 */ /* 0x000fe400078ec0ff */
[----:B------:R-:W-:Y:S02]  /*22fb0*/  LOP3.LUT R32, R33, 0x380, RZ, 0xc0, !PT ;  /* 0x0000038021207812 */ /* 0x000fe400078ec0ff */
[----:B------:R-:W-:Y:S02]  /*22fc0*/  SHF.R.U64 R28, R28, 0x3, RZ ;  /* 0x000000031c1c7819 */ /* 0x000fe400000012ff */
[----:B------:R-:W-:Y:S02]  /*22fd0*/  LOP3.LUT R36, R37, 0x380, RZ, 0xc0, !PT ;  /* 0x0000038025247812 */ /* 0x000fe400078ec0ff */
[----:B------:R-:W-:-:S02]  /*22fe0*/  IADD3.X R9, R9, R7, R10, P3, !PT ;  /* 0x0000000709097210 */ /* 0x000fc40001ffe40a */
[----:B------:R-:W-:Y:S02]  /*22ff0*/  SHF.R.U64 R12, R12, 0x3, RZ ;  /* 0x000000030c0c7819 */ /* 0x000fe400000012ff */
[----:B------:R-:W-:Y:S02]  /*23000*/  SHF.R.U64 R24, R24, 0x3, RZ ;  /* 0x0000000318187819 */ /* 0x000fe400000012ff */
[----:B------:R-:W-:Y:S02]  /*23010*/  SHF.R.U64 R32, R32, 0x3, RZ ;  /* 0x0000000320207819 */ /* 0x000fe400000012ff */
[----:B------:R-:W-:Y:S02]  /*23020*/  LEA R54, P3, R6, UR4, 0x2 ;  /* 0x0000000406367c11 */ /* 0x000fe4000f8610ff */
[----:B------:R-:W-:Y:S01]  /*23030*/  LOP3.LUT R28, R28, R29, RZ, 0x3c, !PT ;  /* 0x0000001d1c1c7212 */ /* 0x000fe200078e3cff */
[----:B------:R-:W-:Y:S01]  /*23040*/  IMAD.X R29, RZ, RZ, R5, P0 ;  /* 0x000000ffff1d7224 */ /* 0x000fe200000e0605 */
[----:B------:R-:W-:-:S02]  /*23050*/  SHF.R.U64 R36, R36, 0x3, RZ ;  /* 0x0000000324247819 */ /* 0x000fc400000012ff */
[----:B------:R-:W-:Y:S02]  /*23060*/  LOP3.LUT P0, RZ, R237, 0x3, RZ, 0xc0, !PT ;  /* 0x00000003edff7812 */ /* 0x000fe4000780c0ff */
[----:B------:R-:W-:Y:S02]  /*23070*/  LOP3.LUT R12, R12, R13, RZ, 0x3c, !PT ;  /* 0x0000000d0c0c7212 */ /* 0x000fe400078e3cff */
[----:B------:R-:W-:Y:S01]  /*23080*/  LOP3.LUT R24, R24, R25, RZ, 0x3c, !PT ;  /* 0x0000001918187212 */ /* 0x000fe200078e3cff */
[--C-:B------:R-:W-:Y:S01]  /*23090*/  IMAD.X R25, RZ, RZ, R5.reuse, P6 ;  /* 0x000000ffff197224 */ /* 0x100fe200030e0605 */
[----:B------:R-:W-:Y:S01]  /*230a0*/  LOP3.LUT R32, R32, R33, RZ, 0x3c, !PT ;  /* 0x0000002120207212 */ /* 0x000fe200078e3cff */
[----:B------:R-:W-:Y:S01]  /*230b0*/  IMAD.X R33, RZ, RZ, R5, P1 ;  /* 0x000000ffff217224 */ /* 0x000fe200008e0605 */
[----:B------:R-:W-:Y:S01]  /*230c0*/  LEA.HI.X R55, R6, UR5, R9, 0x2, P3 ;  /* 0x0000000506377c11 */ /* 0x000fe200098f1409 */
[--C-:B------:R-:W-:Y:S01]  /*230d0*/  IMAD.X R9, RZ, RZ, R5.reuse, P4 ;  /* 0x000000ffff097224 */ /* 0x100fe200020e0605 */
[----:B------:R-:W-:Y:S01]  /*230e0*/  LOP3.LUT R36, R36, R37, RZ, 0x3c, !PT ;  /* 0x0000002524247212 */ /* 0x000fe200078e3cff */
[----:B------:R-:W-:Y:S01]  /*230f0*/  IMAD.X R37, RZ, RZ, R5, P2 ;  /* 0x000000ffff257224 */ /* 0x000fe200010e0605 */
[----:B------:R-:W-:Y:S01]  /*23100*/  IADD3.X R13, RZ, R5, RZ, P5, !PT ;  /* 0x00000005ff0d7210 */ /* 0x000fe20002ffe4ff */
[----:B------:R-:W-:Y:S01]  /*23110*/  ULDC.64 UR4, c[0x0][0xaa0] ;  /* 0x0002a80000047ab9 */ /* 0x000fe20000000a00 */
[----:B------:R-:W-:-:S02]  /*23120*/  IADD3 R7, R11, 0x8, RZ ;  /* 0x000000080b077810 */ /* 0x000fc40007ffe0ff */
[C---:B------:R-:W-:Y:S02]  /*23130*/  IADD3 R41, P3, R4.reuse, 0x7000, RZ ;  /* 0x0000700004297810 */ /* 0x040fe40007f7e0ff */
[C---:B------:R-:W-:Y:S02]  /*23140*/  IADD3 R45, P4, R4.reuse, 0x8000, RZ ;  /* 0x00008000042d7810 */ /* 0x040fe40007f9e0ff */
[C---:B------:R-:W-:Y:S02]  /*23150*/  IADD3 R49, P5, R4.reuse, 0x9000, RZ ;  /* 0x0000900004317810 */ /* 0x040fe40007fbe0ff */
[C---:B------:R-:W-:Y:S02]  /*23160*/  IADD3 R53, P6, R4.reuse, 0xa000, RZ ;  /* 0x0000a00004357810 */ /* 0x040fe40007fde0ff */
[----:B------:R-:W-:Y:S02]  /*23170*/  ISETP.GE.OR P1, PT, R11, R0, P0 ;  /* 0x000000000b00720c */ /* 0x000fe40000726670 */
[----:B------:R-:W-:-:S02]  /*23180*/  LOP3.LUT R6, R4, 0x380, RZ, 0xc0, !PT ;  /* 0x0000038004067812 */ /* 0x000fc400078ec0ff */
[----:B------:R-:W-:Y:S02]  /*23190*/  IADD3 R11, P2, R4, 0xb000, RZ ;  /* 0x0000b000040b7810 */ /* 0x000fe40007f5e0ff */
[----:B------:R-:W-:Y:S02]  /*231a0*/  ISETP.GE.OR P0, PT, R7, R0, P0 ;  /* 0x000000000700720c */ /* 0x000fe40000706670 */
[----:B------:R-:W-:Y:S01]  /*231b0*/  LOP3.LUT R40, R41, 0x380, RZ, 0xc0, !PT ;  /* 0x0000038029287812 */ /* 0x000fe200078ec0ff */
[----:B------:R-:W-:Y:S01]  /*231c0*/  IMAD.X R57, RZ, RZ, R5, P2 ;  /* 0x000000ffff397224 */ /* 0x000fe200010e0605 */
[----:B------:R-:W-:Y:S02]  /*231d0*/  LOP3.LUT R44, R45, 0x380, RZ, 0xc0, !PT ;  /* 0x000003802d2c7812 */ /* 0x000fe400078ec0ff */
[----:B------:R-:W-:Y:S01]  /*231e0*/  LOP3.LUT R48, R49, 0x380, RZ, 0xc0, !PT ;  /* 0x0000038031307812 */ /* 0x000fe200078ec0ff */
[----:B------:R2:W-:Y:S01]  /*231f0*/  @!P1 STG.E desc[UR60][R54.64], R3 ;  /* 0x0000000336009986 */ /* 0x0005e2000c10193c */
        /* <DEDUP_REMOVED lines=16> */
[----:B------:R-:W5:Y:S01]  /*23300*/  LD.E.128 R28, desc[UR60][R28.64] ;  /* 0x0000003c1c1c7980 */ /* 0x000f62000c101d00 */
[----:B------:R-:W-:Y:S01]  /*23310*/  LOP3.LUT R52, R52, R53, RZ, 0x3c, !PT ;  /* 0x0000003534347212 */ /* 0x000fe200078e3cff */
[----:B------:R-:W-:Y:S01]  /*23320*/  IMAD.X R53, RZ, RZ, R5, P6 ;  /* 0x000000ffff357224 */ /* 0x000fe200030e0605 */
        /* <DEDUP_REMOVED lines=14> */
[----:B------:R-:W5:Y:S01]  /*23410*/  LD.E.128 R56, desc[UR60][R56.64] ;  /* 0x0000003c38387980 */ /* 0x000f62000c101d00 */
[C---:B------:R-:W-:Y:S01]  /*23420*/  IMAD.WIDE.U32 R2, R20.reuse, UR4, R2 ;  /* 0x0000000414027c25 */ /* 0x040fe2000f8e0002 */
[----:B------:R-:W-:Y:S01]  /*23430*/  @!PT LDS RZ, [RZ] ;  /* 0x00000000fffff984 */ /* 0x000fe20000000800 */
[----:B------:R-:W-:Y:S01]  /*23440*/  @!PT LDS RZ, [RZ] ;  /* 0x00000000fffff984 */ /* 0x000fe20000000800 */
[----:B------:R-:W-:Y:S01]  /*23450*/  @!PT LDS RZ, [RZ] ;  /* 0x00000000fffff984 */ /* 0x000fe20000000800 */
[----:B------:R-:W-:Y:S01]  /*23460*/  @!PT LDS RZ, [RZ] ;  /* 0x00000000fffff984 */ /* 0x000fe20000000800 */
[----:B------:R2:W-:Y:S06]  /*23470*/  MEMBAR.ALL.CTA ;  /* 0x0000000000007992 */ /* 0x0005ec0000008000 */
[----:B--2---:R-:W2:Y:S01]  /*23480*/  FENCE.VIEW.ASYNC.S ;  /* 0x00000000000073c6 */ /* 0x004ea20000000000 */
[----:B------:R-:W-:Y:S01]  /*23490*/  IMAD R21, R20, UR5, R21 ;  /* 0x0000000514157c24 */ /* 0x000fe2000f8e0215 */
[----:B------:R-:W-:Y:S01]  /*234a0*/  ULDC.64 UR4, c[0x0][0xae0] ;  /* 0x0002b80000047ab9 */ /* 0x000fe20000000a00 */
[----:B------:R-:W-:-:S02]  /*234b0*/  IMAD R63, R233, -0x80, R0 ;  /* 0xffffff80e93f7824 */ /* 0x000fc400078e0200 */
[----:B------:R-:W-:Y:S01]  /*234c0*/  IMAD R61, R61, UR4, RZ ;  /* 0x000000043d3d7c24 */ /* 0x000fe2000f8e02ff */
[----:B------:R-:W-:Y:S01]  /*234d0*/  IADD3 R3, R3, R21, RZ ;  /* 0x0000001503037210 */ /* 0x000fe20007ffe0ff */
[C---:B------:R-:W-:Y:S01]  /*234e0*/  VIADD R0, R222.reuse, 0x40 ;  /* 0x00000040de007836 */ /* 0x040fe20000000000 */
[CC--:B------:R-:W-:Y:S01]  /*234f0*/  ISETP.GE.AND P3, PT, R222.reuse, R63.reuse, PT ;  /* 0x0000003fde00720c */ /* 0x0c0fe20003f66270 */
[----:B------:R-:W-:Y:S02]  /*23500*/  VIADD R20, R222, 0x20 ;  /* 0x00000020de147836 */ /* 0x000fe40000000000 */
[----:B------:R-:W-:Y:S01]  /*23510*/  IMAD R61, R226, UR5, R61 ;  /* 0x00000005e23d7c24 */ /* 0x000fe2000f8e023d */
[----:B------:R-:W-:Y:S01]  /*23520*/  ISETP.GE.AND P1, PT, R0, R63, PT ;  /* 0x0000003f0000720c */ /* 0x000fe20003f26270 */
        /* <DEDUP_REMOVED lines=10> */
[----:B------:R-:W-:Y:S01]  /*235d0*/  SHF.R.S32.HI R223, RZ, 0x1f, R222 ;  /* 0x0000001fffdf7819 */ /* 0x000fe200000114de */
[----:B------:R-:W-:Y:S01]  /*235e0*/  IMAD.WIDE.U32 R60, R229, UR4, R2 ;  /* 0x00000004e53c7c25 */ /* 0x000fe2000f8e0002 */
[----:B--2---:R2:W-:Y:S01]  /*235f0*/  SYNCS.ARRIVE.TRANS64.RED.A1T0 RZ, [R0+URZ], RZ ;  /* 0x000000ff00ff79a7 */ /* 0x0045e2000810043f */
[----:B------:R-:W-:Y:S02]  /*23600*/  BSSY B1, `(.L_x_5274) ;  /* 0x0000017000017945 */ /* 0x000fe40003800000 */
[----:B------:R-:W-:-:S04]  /*23610*/  IMAD.WIDE R20, R233, 0x80, R222 ;  /* 0x00000080e9147825 */ /* 0x000fc800078e02de */
[----:B------:R-:W-:Y:S01]  /*23620*/  IMAD.IADD R65, R61, 0x1, R63 ;  /* 0x000000013d417824 */ /* 0x000fe200078e023f */
[----:B--2---:R-:W-:Y:S06]  /*23630*/  @P3 BRA `(.L_x_5275) ;  /* 0x00000000004c3947 */ /* 0x004fec0003800000 */
        /* <DEDUP_REMOVED lines=19> */
.L_x_5275:
[----:B------:R-:W-:Y:S05]  /*23770*/  BSYNC B1 ;  /* 0x0000000000017941 */ /* 0x000fea0003800000 */
.L_x_5274:
[----:B------:R-:W-:Y:S04]  /*23780*/  BSSY B1, `(.L_x_5276) ;  /* 0x0000017000017945 */ /* 0x000fe80003800000 */
[----:B------:R-:W-:Y:S05]  /*23790*/  @P0 BRA `(.L_x_5277) ;  /* 0x0000000000540947 */ /* 0x000fea0003800000 */
[----:B--2--5:R-:W-:Y:S01]  /*237a0*/  IADD3 R5, P0, R20, 0x20, RZ ;  /* 0x0000002014057810 */ /* 0x024fe20007f1e0ff */
[C---:B------:R-:W-:Y:S01]  /*237b0*/  VIADD R2, R219.reuse, 0x40 ;  /* 0x00000040db027836 */ /* 0x040fe20000000000 */
[----:B------:R-:W-:Y:S01]  /*237c0*/  ULDC UR4, c[0x0][0xa8c] ;  /* 0x0002a30000047ab9 */ /* 0x000fe20000000800 */
[----:B------:R-:W-:Y:S01]  /*237d0*/  ULDC.64 UR6, c[0x0][0xad8] ;  /* 0x0002b60000067ab9 */ /* 0x000fe20000000a00 */
[----:B------:R-:W-:Y:S01]  /*237e0*/  IADD3.X R0, RZ, R21, RZ, P0, !PT ;  /* 0x00000015ff007210 */ /* 0x000fe200007fe4ff */
[C---:B------:R-:W-:Y:S01]  /*237f0*/  VIADD R4, R219.reuse, 0x80 ;  /* 0x00000080db047836 */ /* 0x040fe20000000000 */
[----:B------:R-:W-:Y:S01]  /*23800*/  ISETP.GE.AND P4, PT, R2, UR4, PT ;  /* 0x0000000402007c0c */ /* 0x000fe2000bf86270 */
[----:B------:R-:W-:Y:S01]  /*23810*/  IMAD.MOV.U32 R2, RZ, RZ, R60 ;  /* 0x000000ffff027224 */ /* 0x000fe200078e003c */
[----:B------:R-:W-:Y:S01]  /*23820*/  MOV R3, R65 ;  /* 0x0000004100037202 */ /* 0x000fe20000000f00 */
[----:B------:R-:W-:Y:S01]  /*23830*/  IMAD R0, R0, UR6, RZ ;  /* 0x0000000600007c24 */ /* 0x000fe2000f8e02ff */
[----:B------:R-:W-:-:S02]  /*23840*/  ISETP.GE.AND P3, PT, R219, UR4, PT ;  /* 0x00000004db007c0c */ /* 0x000fc4000bf66270 */
[----:B------:R-:W-:Y:S01]  /*23850*/  ISETP.GE.AND P5, PT, R4, UR4, PT ;  /* 0x0000000404007c0c */ /* 0x000fe2000bfa6270 */
[----:B------:R-:W-:-:S04]  /*23860*/  IMAD.WIDE.U32 R2, R5, UR6, R2 ;  /* 0x0000000605027c25 */ /* 0x000fc8000f8e0002 */
        /* <DEDUP_REMOVED lines=8> */
.L_x_5277:
[----:B------:R-:W-:Y:S05]  /*238f0*/  BSYNC B1 ;  /* 0x0000000000017941 */ /* 0x000fea0003800000 */
.L_x_5276:
[----:B------:R-:W-:Y:S04]  /*23900*/  BSSY B1, `(.L_x_5278) ;  /* 0x0000017000017945 */ /* 0x000fe80003800000 */
[----:B------:R-:W-:Y:S05]  /*23910*/  @P1 BRA `(.L_x_5279) ;  /* 0x0000000000541947 */ /* 0x000fea0003800000 */
[----:B--23-5:R-:W-:Y:S01]  /*23920*/  IADD3 R5, P0, R20, 0x40, RZ ;  /* 0x0000004014057810 */ /* 0x02cfe20007f1e0ff */
        /* <DEDUP_REMOVED lines=20> */
.L_x_5279:
[----:B------:R-:W-:Y:S05]  /*23a70*/  BSYNC B1 ;  /* 0x0000000000017941 */ /* 0x000fea0003800000 */
.L_x_5278:
[----:B------:R-:W-:Y:S05]  /*23a80*/  @P2 BRA `(.L_x_5280) ;  /* 0x0000000c000c2947 */ /* 0x000fea0003800000 */
[----:B--2345:R-:W-:Y:S01]  /*23a90*/  IADD3 R5, P0, R20, 0x60, RZ ;  /* 0x0000006014057810 */ /* 0x03cfe20007f1e0ff */
[----:B------:R-:W-:Y:S01]  /*23aa0*/  ULDC.64 UR4, c[0x0][0xad8] ;  /* 0x0002b60000047ab9 */ /* 0x000fe20000000a00 */
[----:B------:R-:W-:Y:S01]  /*23ab0*/  IMAD.MOV.U32 R2, RZ, RZ, R60 ;  /* 0x000000ffff027224 */ /* 0x000fe200078e003c */
[----:B------:R-:W-:Y:S01]  /*23ac0*/  ULDC.64 UR6, c[0x0][0xa80] ;  /* 0x0002a00000067ab9 */ /* 0x000fe20000000a00 */
[----:B------:R-:W-:Y:S01]  /*23ad0*/  IADD3.X R20, RZ, R21, RZ, P0, !PT ;  /* 0x00000015ff147210 */ /* 0x000fe200007fe4ff */
[----:B------:R-:W-:Y:S02]  /*23ae0*/  IMAD.MOV.U32 R3, RZ, RZ, R65 ;  /* 0x000000ffff037224 */ /* 0x000fe400078e0041 */
        /* <DEDUP_REMOVED lines=17> */
.L_x_5272:
        /* <DEDUP_REMOVED lines=9> */
[----:B------:R2:W5:Y:S09]  /*23c90*/  @P0 LDG.E R7, desc[UR60][R2.64] ;  /* 0x0000003c02070981 */ /* 0x000572000c1e1900 */
[----:B------:R-:W-:Y:S01]  /*23ca0*/  @P1 IADD3 R4, P2, R227, UR4, RZ ;  /* 0x00000004e3041c10 */ /* 0x000fe2000ff5e0ff */
[----:B------:R-:W-:-:S02]  /*23cb0*/  ULDC UR4, c[0x0][0xa88] ;  /* 0x0002a20000047ab9 */ /* 0x000fc40000000800 */
[----:B------:R-:W-:Y:S01]  /*23cc0*/  IMAD.U32 R0, RZ, RZ, UR4 ;  /* 0x00000004ff007e24 */ /* 0x000fe2000f8e00ff */
[----:B------:R-:W-:-:S05]  /*23cd0*/  @P1 IADD3.X R5, R228, UR5, RZ, P2, !PT ;  /* 0x00000005e4051c10 */ /* 0x000fca00097fe4ff */
        /* <DEDUP_REMOVED lines=9> */
.L_x_5281:
        /* <DEDUP_REMOVED lines=28> */
.L_x_5283:
[----:B------:R-:W-:Y:S05]  /*23f30*/  BSYNC B1 ;  /* 0x0000000000017941 */ /* 0x000fea0003800000 */
.L_x_5282:
[----:B------:R-:W-:Y:S01]  /*23f40*/  ULDC.64 UR4, c[0x0][0xaa0] ;  /* 0x0002a80000047ab9 */ /* 0x000fe20000000a00 */
[----:B--2---:R-:W-:Y:S01]  /*23f50*/  MOV R3, R10 ;  /* 0x0000000a00037202 */ /* 0x004fe20000000f00 */
[----:B------:R-:W-:Y:S01]  /*23f60*/  IMAD.MOV.U32 R2, RZ, RZ, R219 ;  /* 0x000000ffff027224 */ /* 0x000fe200078e00db */
[----:B------:R-:W-:Y:S01]  /*23f70*/  BSSY B1, `(.L_x_5284) ;  /* 0x000002e000017945 */ /* 0x000fe20003800000 */
[----:B------:R-:W-:Y:S02]  /*23f80*/  IMAD R4, R6, UR4, RZ ;  /* 0x0000000406047c24 */ /* 0x000fe4000f8e02ff */
[----:B------:R-:W-:-:S04]  /*23f90*/  IMAD.WIDE.U32 R2, R7, UR4, R2 ;  /* 0x0000000407027c25 */ /* 0x000fc8000f8e0002 */
[----:B------:R-:W-:Y:S01]  /*23fa0*/  IMAD R7, R7, UR5, R4 ;  /* 0x0000000507077c24 */ /* 0x000fe2000f8e0204 */
[----:B------:R-:W-:Y:S01]  /*23fb0*/  ULDC.64 UR4, c[0x0][0xae0] ;  /* 0x0002b80000047ab9 */ /* 0x000fe20000000a00 */
[C---:B------:R-:W-:Y:S02]  /*23fc0*/  VIADD R4, R222.reuse, 0x20 ;  /* 0x00000020de047836 */ /* 0x040fe40000000000 */
[----:B------:R-:W-:Y:S02]  /*23fd0*/  IMAD.IADD R3, R3, 0x1, R7 ;  /* 0x0000000103037824 */ /* 0x000fe400078e0207 */
[----:B------:R-:W-:Y:S02]  /*23fe0*/  IMAD R7, R233, -0x80, R0 ;  /* 0xffffff80e9077824 */ /* 0x000fe400078e0200 */
[----:B------:R-:W-:Y:S02]  /*23ff0*/  IMAD R5, R9, UR4, RZ ;  /* 0x0000000409057c24 */ /* 0x000fe4000f8e02ff */
[C---:B------:R-:W-:Y:S01]  /*24000*/  VIADD R0, R222.reuse, 0x40 ;  /* 0x00000040de007836 */ /* 0x040fe20000000000 */
[-C--:B------:R-:W-:Y:S01]  /*24010*/  ISETP.GE.AND P3, PT, R222, R7.reuse, PT ;  /* 0x00000007de00720c */ /* 0x080fe20003f66270 */
[----:B------:R-:W-:Y:S01]  /*24020*/  IMAD R5, R226, UR5, R5 ;  /* 0x00000005e2057c24 */ /* 0x000fe2000f8e0205 */
[-C--:B------:R-:W-:Y:S01]  /*24030*/  ISETP.GE.AND P2, PT, R4, R7.reuse, PT ;  /* 0x000000070400720c */ /* 0x080fe20003f46270 */
[----:B------:R-:W-:Y:S01]  /*24040*/  IMAD.WIDE.U32 R2, R226, UR4, R2 ;  /* 0x00000004e2027c25 */ /* 0x000fe2000f8e0002 */
[----:B------:R-:W-:Y:S01]  /*24050*/  IADD3 R4, R222, 0x60, RZ ;  /* 0x00000060de047810 */ /* 0x000fe20007ffe0ff */
[----:B------:R-:W-:Y:S01]  /*24060*/  ULDC.64 UR4, c[0x0][0xae8] ;  /* 0x0002ba0000047ab9 */ /* 0x000fe20000000a00 */
[-C--:B------:R-:W-:Y:S01]  /*24070*/  ISETP.GE.AND P1, PT, R0, R7.reuse, PT ;  /* 0x000000070000720c */ /* 0x080fe20003f26270 */
[----:B------:R-:W-:Y:S01]  /*24080*/  IMAD.IADD R3, R3, 0x1, R5 ;  /* 0x0000000103037824 */ /* 0x000fe200078e0205 */
[----:B------:R-:W-:Y:S01]  /*24090*/  ISETP.GE.AND P0, PT, R4, R7, PT ;  /* 0x000000070400720c */ /* 0x000fe20003f06270 */
[----:B------:R-:W-:Y:S01]  /*240a0*/  IMAD R0, R235, UR4, RZ ;  /* 0x00000004eb007c24 */ /* 0x000fe2000f8e02ff */
[----:B------:R-:W-:Y:S01]  /*240b0*/  SHF.R.S32.HI R7, RZ, 0x1f, R222 ;  /* 0x0000001fff077819 */ /* 0x000fe200000114de */
[----:B------:R-:W-:-:S04]  /*240c0*/  IMAD.WIDE.U32 R4, R229, UR4, R2 ;  /* 0x00000004e5047c25 */ /* 0x000fc8000f8e0002 */
        /* <DEDUP_REMOVED lines=24> */
.L_x_5285:
[----:B------:R-:W-:Y:S05]  /*24250*/  BSYNC B1 ;  /* 0x0000000000017941 */ /* 0x000fea0003800000 */
.L_x_5284:
[----:B------:R-:W-:Y:S04]  /*24260*/  BSSY B1, `(.L_x_5286) ;  /* 0x0000017000017945 */ /* 0x000fe80003800000 */
[----:B------:R-:W-:Y:S05]  /*24270*/  @P2 BRA `(.L_x_5287) ;  /* 0x0000000000542947 */ /* 0x000fea0003800000 */
[----:B--2---:R-:W-:Y:S01]  /*24280*/  IADD3 R9, P2, R6, 0x20, RZ ;  /* 0x0000002006097810 */ /* 0x004fe20007f5e0ff */
[C---:B------:R-:W-:Y:S01]  /*24290*/  VIADD R2, R219.reuse, 0x40 ;  /* 0x00000040db027836 */ /* 0x040fe20000000000 */
[----:B------:R-:W-:Y:S01]  /*242a0*/  ULDC UR4, c[0x0][0xa8c] ;  /* 0x0002a30000047ab9 */ /* 0x000fe20000000800 */
[----:B------:R-:W-:Y:S01]  /*242b0*/  ULDC.64 UR6, c[0x0][0xad8] ;  /* 0x0002b60000067ab9 */ /* 0x000fe20000000a00 */
[----:B------:R-:W-:Y:S01]  /*242c0*/  IMAD.MOV.U32 R3, RZ, RZ, R11 ;  /* 0x000000ffff037224 */ /* 0x000fe200078e000b */
[C---:B------:R-:W-:Y:S01]  /*242d0*/  ISETP.GE.AND P3, PT, R219.reuse, UR4, PT ;  /* 0x00000004db007c0c */ /* 0x040fe2000bf66270 */
[----:B------:R-:W-:Y:S01]  /*242e0*/  IMAD.X R0, RZ, RZ, R7, P2 ;  /* 0x000000ffff007224 */ /* 0x000fe200010e0607 */
[----:B------:R-:W-:Y:S01]  /*242f0*/  ISETP.GE.AND P4, PT, R2, UR4, PT ;  /* 0x0000000402007c0c */ /* 0x000fe2000bf86270 */
[----:B------:R-:W-:Y:S01]  /*24300*/  VIADD R8, R219, 0x80 ;  /* 0x00000080db087836 */ /* 0x000fe20000000000 */
[----:B------:R-:W-:Y:S01]  /*24310*/  MOV R2, R4 ;  /* 0x0000000400027202 */ /* 0x000fe20000000f00 */
[----:B------:R-:W-:-:S03]  /*24320*/  IMAD R0, R0, UR6, RZ ;  /* 0x0000000600007c24 */ /* 0x000fc6000f8e02ff */
        /* <DEDUP_REMOVED lines=10> */
.L_x_5287:
[----:B------:R-:W-:Y:S05]  /*243d0*/  BSYNC B1 ;  /* 0x0000000000017941 */ /* 0x000fea0003800000 */
.L_x_5286:
[----:B------:R-:W-:Y:S04]  /*243e0*/  BSSY B1, `(.L_x_5288) ;  /* 0x0000017000017945 */ /* 0x000fe80003800000 */
[----:B------:R-:W-:Y:S05]  /*243f0*/  @P1 BRA `(.L_x_5289) ;  /* 0x0000000000541947 */ /* 0x000fea0003800000 */
[----:B--23--:R-:W-:Y:S01]  /*24400*/  IADD3 R9, P1, R6, 0x40, RZ ;  /* 0x0000004006097810 */ /* 0x00cfe20007f3e0ff */
[----:B------:R-:W-:Y:S01]  /*24410*/  ULDC UR4, c[0x0][0xa8c] ;  /* 0x0002a30000047ab9 */ /* 0x000fe20000000800 */
[C---:B------:R-:W-:Y:S01]  /*24420*/  IADD3 R2, R219.reuse, 0x40, RZ ;  /* 0x00000040db027810 */ /* 0x040fe20007ffe0ff */
        /* <DEDUP_REMOVED lines=18> */
.L_x_5289:
[----:B------:R-:W-:Y:S05]  /*24550*/  BSYNC B1 ;  /* 0x0000000000017941 */ /* 0x000fea0003800000 */
.L_x_5288:
        /* <DEDUP_REMOVED lines=22> */
.L_x_5280:
[----:B------:R-:W-:Y:S05]  /*246c0*/  BSYNC B0 ;  /* 0x0000000000007941 */ /* 0x000fea0003800000 */
.L_x_5271:
[----:B------:R-:W-:Y:S02]  /*246d0*/  ULDC UR4, c[0x0][0xc14] ;  /* 0x0003050000047ab9 */ /* 0x000fe40000000800 */
[----:B-1----:R-:W-:-:S13]  /*246e0*/  ISETP.GE.AND P0, PT, R215, UR4, PT ;  /* 0x00000004d7007c0c */ /* 0x002fda000bf06270 */
[----:B------:R-:W-:Y:S05]  /*246f0*/  @!P0 BRA `(.L_x_5290) ;  /* 0xfffffdc800d88947 */ /* 0x000fea000383ffff */
[----:B------:R-:W-:Y:S05]  /*24700*/  BRA `(.L_x_5054) ;  /* 0x0000006400187947 */ /* 0x000fea0003800000 */
.L_x_5052:
        /* <DEDUP_REMOVED lines=9> */
[----:B------:R-:W-:Y:S01]  /*247a0*/  CS2R R16, SRZ ;  /* 0x0000000000107805 */ /* 0x000fe2000001ff00 */
        /* <DEDUP_REMOVED lines=9> */
[C---:B------:R-:W-:Y:S02]  /*24840*/  ISETP.NE.AND P1, PT, R7.reuse, RZ, PT ;  /* 0x000000ff0700720c */ /* 0x040fe40003f25270 */
        /* <DEDUP_REMOVED lines=41> */
.L_x_5295:
[----:B------:R-:W-:Y:S01]  /*24ae0*/  IADD3 R0, R19, 0x1f, RZ ;  /* 0x0000001f13007810 */ /* 0x000fe20007ffe0ff */
[----:B------:R-:W-:-:S03]  /*24af0*/  IMAD.U32 R19, RZ, RZ, UR7 ;  /* 0x00000007ff137e24 */ /* 0x000fc6000f8e00ff */
[----:B------:R-:W-:-:S13]  /*24b00*/  ISETP.GE.AND P0, PT, R0, UR5, PT ;  /* 0x0000000500007c0c */ /* 0x000fda000bf06270 */
[----:B------:R-:W-:Y:S05]  /*24b10*/  @P0 BRA `(.L_x_5292) ;  /* 0x0000000400c80947 */ /* 0x000fea0003800000 */
[----:B------:R-:W0:Y:S01]  /*24b20*/  S2R R6, SR_TID.X ;  /* 0x0000000000067919 */ /* 0x000e220000002100 */
[----:B------:R-:W-:Y:S01]  /*24b30*/  IMAD.MOV.U32 R19, RZ, RZ, R0 ;  /* 0x000000ffff137224 */ /* 0x000fe200078e0000 */
[----:B------:R-:W-:Y:S01]  /*24b40*/  BSSY B0, `(.L_x_5293) ;  /* 0x000000a000007945 */ /* 0x000fe20003800000 */
[----:B------:R-:W-:Y:S02]  /*24b50*/  MOV R17, RZ ;  /* 0x000000ff00117202 */ /* 0x000fe40000000f00 */
        /* <DEDUP_REMOVED lines=8> */
.L_x_5294:
[----:B------:R-:W-:Y:S05]  /*24be0*/  BSYNC B0 ;  /* 0x0000000000007941 */ /* 0x000fea0003800000 */
.L_x_5293:
        /* <DEDUP_REMOVED lines=25> */
.L_x_5291:
[----:B------:R-:W-:-:S04]  /*24d80*/  IMAD.IADD R5, R4, 0x1, -R5 ;  /* 0x0000000104057824 */ /* 0x000fc800078e0a05 */
[----:B------:R-:W-:-:S05]  /*24d90*/  IMAD R2, R0, UR4, R5 ;  /* 0x0000000400027c24 */ /* 0x000fca000f8e0205 */
[----:B------:R-:W-:Y:S02]  /*24da0*/  ISETP.GT.AND P0, PT, R2, UR6, PT ;  /* 0x0000000602007c0c */ /* 0x000fe4000bf04270 */
[----:B------:R-:W0:Y:S11]  /*24db0*/  LDC.64 R2, c[0x0][0xc68] ;  /* 0x00031a00ff027b82 */ /* 0x000e360000000a00 */
[----:B------:R-:W-:-:S04]  /*24dc0*/  VOTE.ANY R7, PT, !P0 ;  /* 0x0000000000077806 */ /* 0x000fc800040e0100 */
[----:B------:R-:W1:Y:S02]  /*24dd0*/  POPC R4, R7 ;  /* 0x0000000700047309 */ /* 0x000e640000000000 */
[----:B-1----:R-:W-:-:S05]  /*24de0*/  IADD3 R19, R4, R19, RZ ;  /* 0x0000001304137210 */ /* 0x002fca0007ffe0ff */
        /* <DEDUP_REMOVED lines=13> */
.L_x_5296:
[----:B-12---:R-:W-:Y:S01]  /*24ec0*/  IMAD.MOV R0, RZ, RZ, -R3 ;  /* 0x000000ffff007224 */ /* 0x006fe200078e0a03 */
[----:B------:R-:W-:Y:S01]  /*24ed0*/  MOV R2, RZ ;  /* 0x000000ff00027202 */ /* 0x000fe20000000f00 */
[----:B---3--:R-:W-:Y:S02]  /*24ee0*/  IMAD R16, R16, UR4, R5 ;  /* 0x0000000410107c24 */ /* 0x008fe4000f8e0205 */
[----:B------:R-:W-:-:S04]  /*24ef0*/  IMAD R5, R0, R9, RZ ;  /* 0x0000000900057224 */ /* 0x000fc800078e02ff */
        /* <DEDUP_REMOVED lines=39> */
[----:B------:R-:W-:Y:S01]  /*25170*/  @!P0 IMAD.IADD R7, R7, 0x1, -R4 ;  /* 0x0000000107078824 */ /* 0x000fe200078e0a04 */
[----:B------:R-:W-:-:S04]  /*25180*/  @!P0 IADD3 R3, R3, 0x1, RZ ;  /* 0x0000000103038810 */ /* 0x000fc80007ffe0ff */
        /* <DEDUP_REMOVED lines=11> */
.L_x_5292:
[----:B------:R-:W-:Y:S01]  /*25240*/  IMAD.MOV.U32 R17, RZ, RZ, RZ ;  /* 0x000000ffff117224 */ /* 0x000fe200078e00ff */
[----:B------:R-:W-:Y:S01]  /*25250*/  MOV R16, UR6 ;  /* 0x0000000600107c02 */ /* 0x000fe20008000f00 */
[----:B------:R-:W-:-:S07]  /*25260*/  IMAD.MOV.U32 R18, RZ, RZ, RZ ;  /* 0x000000ffff127224 */ /* 0x000fce00078e00ff */
.L_x_5297:
        /* <DEDUP_REMOVED lines=8> */
[----:B-1----:R-:W-:Y:S01]  /*252f0*/  IMAD.MOV.U32 R0, RZ, RZ, 0x1 ;  /* 0x00000001ff007424 */ /* 0x002fe200078e00ff */
        /* <DEDUP_REMOVED lines=11> */
[----:B-1----:R-:W-:Y:S01]  /*253b0*/  IMAD.MOV.U32 R0, RZ, RZ, 0x1 ;  /* 0x00000001ff007424 */ /* 0x002fe200078e00ff */
[----:B------:R-:W-:Y:S01]  /*253c0*/  LOP3.LUT R2, R2, 0xffffffbf, RZ, 0xc0, !PT ;  /* 0xffffffbf02027812 */ /* 0x000fe200078ec0ff */
[----:B------:R1:W-:Y:S01]  /*253d0*/  STL [R1+0xc], RZ ;  /* 0x00000cff01007387 */ /* 0x0003e20000100800 */
[----:B------:R-:W-:Y:S01]  /*253e0*/  ULDC.64 UR36, c[0x0][0x198] ;  /* 0x0000660000247ab9 */ /* 0x000fe20000000a00 */
[----:B------:R-:W-:Y:S01]  /*253f0*/  ULDC UR39, c[0x0][0xc] ;  /* 0x0000030000277ab9 */ /* 0x000fe20000000800 */
[----:B------:R-:W-:Y:S01]  /*25400*/  LOP3.LUT R2, R2, 0xfffffffd, RZ, 0xc0, !PT ;  /* 0xfffffffd02027812 */ /* 0x000fe200078ec0ff */
[----:B------:R1:W-:Y:S04]  /*25410*/  STL [R1+0x14], R0 ;  /* 0x0000140001007387 */ /* 0x0003e80000100800 */
[----:B------:R1:W-:Y:S04]  /*25420*/  STL [R1+0x30], RZ ;  /* 0x000030ff01007387 */ /* 0x0003e80000100800 */
[----:B------:R1:W-:Y:S04]  /*25430*/  STL [R1], RZ ;  /* 0x000000ff01007387 */ /* 0x0003e80000100800 */
[----:B------:R1:W-:Y:S01]  /*25440*/  STL [R1+0x8], R0 ;  /* 0x0000080001007387 */ /* 0x0003e20000100800 */
[----:B--2---:R-:W-:-:S02]  /*25450*/  R2UR UR4, R4 ;  /* 0x00000000040472ca */ /* 0x004fc400000e0000 */
[----:B------:R-:W2:Y:S11]  /*25460*/  S2R R4, SR_TID.X ;  /* 0x0000000000047919 */ /* 0x000eb60000002100 */
[----:B------:R-:W-:Y:S01]  /*25470*/  ULOP3.LUT UR38, UR4, 0x2, URZ, 0xfc, !UPT ;  /* 0x0000000204267892 */ /* 0x000fe2000f8efc3f */
[----:B--2---:R-:W-:-:S04]  /*25480*/  LOP3.LUT R4, R4, 0x7f, RZ, 0xc0, !PT ;  /* 0x0000007f04047812 */ /* 0x004fc800078ec0ff */
[C---:B------:R-:W-:Y:S02]  /*25490*/  ISETP.NE.AND P2, PT, R4.reuse, RZ, PT ;  /* 0x000000ff0400720c */ /* 0x040fe40003f45270 */
[----:B------:R-:W-:-:S11]  /*254a0*/  ISETP.NE.OR P0, PT, R4, RZ, !P1 ;  /* 0x000000ff0400720c */ /* 0x000fd60004f05670 */
[----:B------:R-:W-:-:S04]  /*254b0*/  @P2 LOP3.LUT R2, R2, 0x2, RZ, 0xfc, !PT ;  /* 0x0000000202022812 */ /* 0x000fc800078efcff */
[----:B------:R-:W-:-:S05]  /*254c0*/  @P0 LOP3.LUT R2, R2, 0x40, RZ, 0xfc, !PT ;  /* 0x0000004002020812 */ /* 0x000fca00078efcff */
[----:B------:R1:W-:Y:S02]  /*254d0*/  STL [R1+0x10], R2 ;  /* 0x0000100201007387 */ /* 0x0003e40000100800 */
.L_x_5388:
[----:B-12---:R-:W1:Y:S02]  /*254e0*/  LDC.64 R2, c[0x0][0xc60] ;  /* 0x00031800ff027b82 */ /* 0x006e640000000a00 */
[----:B-1----:R-:W-:-:S05]  /*254f0*/  IMAD.WIDE R2, R19, 0x4, R2 ;  /* 0x0000000413027825 */ /* 0x002fca00078e0202 */
[----:B0-----:R-:W2:Y:S01]  /*25500*/  LDG.E R11, desc[UR60][R2.64] ;  /* 0x0000003c020b7981 */ /* 0x001ea2000c1e1900 */
[----:B------:R-:W-:Y:S05]  /*25510*/  YIELD ;  /* 0x0000000000007946 */ /* 0x000fea0003800000 */
[----:B------:R-:W-:Y:S01]  /*25520*/  ULDC.64 UR4, c[0x0][0xa28] ;  /* 0x00028a0000047ab9 */ /* 0x000fe20000000a00 */
[----:B------:R-:W-:Y:S01]  /*25530*/  MOV R0, RZ ;  /* 0x000000ff00007202 */ /* 0x000fe20000000f00 */
[----:B------:R-:W-:Y:S01]  /*25540*/  IMAD.MOV.U32 R10, RZ, RZ, RZ ;  /* 0x000000ffff0a7224 */ /* 0x000fe200078e00ff */
        /* <DEDUP_REMOVED lines=14> */
[----:B------:R-:W-:-:S03]  /*25630*/  ISETP.NE.AND.EX P0, PT, RZ, UR5, PT, P0 ;  /* 0x00000005ff007c0c */ /* 0x000fc6000bf05300 */
        /* <DEDUP_REMOVED lines=9> */
[----:B------:R-:W-:-:S04]  /*256d0*/  IADD3 R6, P1, R13, UR8, RZ ;  /* 0x000000080d067c10 */ /* 0x000fc8000ff3e0ff */
[----:B------:R-:W-:Y:S02]  /*256e0*/  IADD3.X R7, R12, UR9, RZ, P1, !PT ;  /* 0x000000090c077c10 */ /* 0x000fe40008ffe4ff */
[----:B------:R-:W-:-:S03]  /*256f0*/  IADD3 R4, P1, R13, UR10, RZ ;  /* 0x0000000a0d047c10 */ /* 0x000fc6000ff3e0ff */
[----:B------:R-:W2:Y:S01]  /*25700*/  @P2 LDG.E R10, desc[UR60][R2.64] ;  /* 0x0000003c020a2981 */ /* 0x000ea2000c1e1900 */
[----:B------:R-:W-:Y:S02]  /*25710*/  IADD3.X R5, R12, UR11, RZ, P1, !PT ;  /* 0x0000000b0c057c10 */ /* 0x000fe40008ffe4ff */
[----:B------:R-:W-:Y:S01]  /*25720*/  ISETP.NE.U32.AND P1, PT, RZ, UR8, PT ;  /* 0x00000008ff007c0c */ /* 0x000fe2000bf25070 */
[----:B------:R-:W-:-:S03]  /*25730*/  ULDC UR6, c[0x0][0x338] ;  /* 0x0000ce0000067ab9 */ /* 0x000fc60000000800 */
[----:B------:R-:W-:Y:S02]  /*25740*/  ISETP.NE.AND.EX P3, PT, RZ, UR9, PT, P1 ;  /* 0x00000009ff007c0c */ /* 0x000fe4000bf65310 */
[----:B------:R-:W-:-:S04]  /*25750*/  ISETP.NE.U32.AND P1, PT, RZ, UR10, PT ;  /* 0x0000000aff007c0c */ /* 0x000fc8000bf25070 */
[----:B------:R-:W-:Y:S01]  /*25760*/  ISETP.NE.AND.EX P1, PT, RZ, UR11, PT, P1 ;  /* 0x0000000bff007c0c */ /* 0x000fe2000bf25310 */
[----:B--2---:R0:W-:Y:S02]  /*25770*/  STL [R1+0x34], R10 ;  /* 0x0000340a01007387 */ /* 0x0041e40000100800 */
[----:B0-----:R-:W-:Y:S01]  /*25780*/  IMAD.U32 R10, RZ, RZ, UR4 ;  /* 0x00000004ff0a7e24 */ /* 0x001fe2000f8e00ff */
[----:B------:R-:W-:Y:S02]  /*25790*/  ULDC.64 UR4, c[0x0][0x3f8] ;  /* 0x0000fe0000047ab9 */ /* 0x000fe40000000a00 */
[----:B------:R-:W-:-:S03]  /*257a0*/  UISETP.NE.U32.AND UP0, UPT, UR4, URZ, UPT ;  /* 0x0000003f0400728c */ /* 0x000fc6000bf05070 */
[----:B------:R-:W-:Y:S01]  /*257b0*/  ULDC UR4, c[0x0][0x404] ;  /* 0x0001010000047ab9 */ /* 0x000fe20000000800 */
[----:B------:R-:W-:Y:S01]  /*257c0*/  UISETP.NE.AND.EX UP0, UPT, UR5, URZ, UPT, UP0 ;  /* 0x0000003f0500728c */ /* 0x000fe2000bf05300 */
[----:B------:R0:W5:Y:S02]  /*257d0*/  @P0 LDG.E R10, desc[UR60][R8.64] ;  /* 0x0000003c080a0981 */ /* 0x000164000c1e1900 */
[----:B------:R-:W-:Y:S01]  /*257e0*/  ULDC UR5, c[0x0][0x2e0] ;  /* 0x0000b80000057ab9 */ /* 0x000fe20000000800 */
[----:B------:R-:W-:-:S04]  /*257f0*/  USEL UR4, UR4, 0x1, UP0 ;  /* 0x0000000104047887 */ /* 0x000fc80008000000 */
[----:B------:R-:W-:Y:S01]  /*25800*/  UIMAD UR4, UR4, UR5, URZ ;  /* 0x00000005040472a4 */ /* 0x000fe2000f8e023f */
[----:B0-----:R-:W-:-:S05]  /*25810*/  MOV R9, UR6 ;  /* 0x0000000600097c02 */ /* 0x001fca0008000f00 */
[----:B------:R-:W-:Y:S01]  /*25820*/  IMAD.U32 R8, RZ, RZ, UR4 ;  /* 0x00000004ff087e24 */ /* 0x000fe2000f8e00ff */
[----:B------:R-:W-:Y:S06]  /*25830*/  @P0 BRA `(.L_x_5299) ;  /* 0x0000000000100947 */ /* 0x000fec0003800000 */
[----:B------:R-:W-:Y:S05]  /*25840*/  @!P2 BRA `(.L_x_5299) ;  /* 0x00000000000ca947 */ /* 0x000fea0003800000 */
[----:B-----5:R-:W2:Y:S04]  /*25850*/  LDG.E R10, desc[UR60][R2.64] ;  /* 0x0000003c020a7981 */ /* 0x020ea8000c1e1900 */
[----:B------:R-:W2:Y:S02]  /*25860*/  LDG.E R2, desc[UR60][R2.64+0x4] ;  /* 0x0000043c02027981 */ /* 0x000ea4000c1e1900 */
[----:B--2---:R-:W-:-:S07]  /*25870*/  IMAD.IADD R10, R2, 0x1, -R10 ;  /* 0x00000001020a7824 */ /* 0x004fce00078e0a0a */
.L_x_5299:
[----:B------:R-:W-:Y:S01]  /*25880*/  IMAD.MOV.U32 R2, RZ, RZ, RZ ;  /* 0x000000ffff027224 */ /* 0x000fe200078e00ff */
[----:B------:R-:W-:Y:S01]  /*25890*/  MOV R20, RZ ;  /* 0x000000ff00147202 */ /* 0x000fe20000000f00 */
[----:B------:R-:W-:-:S04]  /*258a0*/  ULDC.64 UR4, c[0x0][0xa20] ;  /* 0x0002880000047ab9 */ /* 0x000fc80000000a00 */
[----:B------:R-:W2:Y:S04]  /*258b0*/  @P3 LDG.E R2, desc[UR60][R6.64] ;  /* 0x0000003c06023981 */ /* 0x000ea8000c1e1900 */
[----:B------:R0:W5:Y:S01]  /*258c0*/  @P1 LDG.E R20, desc[UR60][R4.64] ;  /* 0x0000003c04141981 */ /* 0x000162000c1e1900 */
[----:B------:R-:W-:-:S04]  /*258d0*/  ISETP.NE.U32.AND P0, PT, RZ, UR4, PT ;  /* 0x00000004ff007c0c */ /* 0x000fc8000bf05070 */
[----:B------:R-:W-:Y:S01]  /*258e0*/  ISETP.NE.AND.EX P0, PT, RZ, UR5, PT, P0 ;  /* 0x00000005ff007c0c */ /* 0x000fe2000bf05300 */
[----:B--2--5:R-:W-:-:S05]  /*258f0*/  IMAD.IADD R2, R2, 0x1, R0 ;  /* 0x0000000102027824 */ /* 0x024fca00078e0200 */
[----:B------:R0:W-:Y:S07]  /*25900*/  STL [R1+0x4], R2 ;  /* 0x0000040201007387 */ /* 0x0001ee0000100800 */
[----:B------:R-:W-:Y:S05]  /*25910*/  @!P0 BRA `(.L_x_5300) ;  /* 0x0000000000108947 */ /* 0x000fea0003800000 */
[----:B0-----:R-:W-:-:S04]  /*25920*/  IADD3 R2, P0, R13, UR4, RZ ;  /* 0x000000040d027c10 */ /* 0x001fc8000ff1e0ff */
[----:B------:R-:W-:-:S05]  /*25930*/  IADD3.X R3, R12, UR5, RZ, P0, !PT ;  /* 0x000000050c037c10 */ /* 0x000fca00087fe4ff */
[----:B------:R0:W5:Y:S01]  /*25940*/  LDG.E R8, desc[UR60][R2.64] ;  /* 0x0000003c02087981 */ /* 0x000162000c1e1900 */
[----:B------:R-:W-:Y:S05]  /*25950*/  BRA `(.L_x_5301) ;  /* 0x0000000000107947 */ /* 0x000fea0003800000 */
.L_x_5300:
[----:B------:R-:W-:Y:S05]  /*25960*/  @!P3 BRA `(.L_x_5301) ;  /* 0x00000000000cb947 */ /* 0x000fea0003800000 */
[----:B------:R-:W2:Y:S04]  /*25970*/  LDG.E R8, desc[UR60][R6.64] ;  /* 0x0000003c06087981 */ /* 0x000ea8000c1e1900 */
[----:B------:R-:W2:Y:S02]  /*25980*/  LDG.E R6, desc[UR60][R6.64+0x4] ;  /* 0x0000043c06067981 */ /* 0x000ea4000c1e1900 */
[----:B--2---:R-:W-:-:S07]  /*25990*/  IMAD.IADD R8, R6, 0x1, -R8 ;  /* 0x0000000106087824 */ /* 0x004fce00078e0a08 */
.L_x_5301:
[----:B0-----:R-:W2:Y:S01]  /*259a0*/  @P1 LDG.E R2, desc[UR60][R4.64] ;  /* 0x0000003c04021981 */ /* 0x001ea2000c1e1900 */
[----:B-----5:R-:W-:-:S03]  /*259b0*/  IMAD.IADD R0, R8, 0x1, -R0 ;  /* 0x0000000108007824 */ /* 0x020fc600078e0a00 */
[----:B------:R-:W2:Y:S01]  /*259c0*/  @P1 LDG.E R4, desc[UR60][R4.64+0x4] ;  /* 0x0000043c04041981 */ /* 0x000ea2000c1e1900 */
[----:B------:R-:W-:Y:S01]  /*259d0*/  BSSY B0, `(.L_x_5302) ;  /* 0x00000f9000007945 */ /* 0x000fe20003800000 */
[----:B------:R-:W-:Y:S02]  /*259e0*/  PLOP3.LUT P2, PT, PT, PT, PT, 0x80, 0x0 ;  /* 0x000000000000781c */ /* 0x000fe40003f4f070 */
[----:B--2---:R-:W-:Y:S02]  /*259f0*/  @P1 IADD3 R9, -R2, R4, RZ ;  /* 0x0000000402091210 */ /* 0x004fe40007ffe1ff */
[----:B------:R-:W-:-:S03]  /*25a00*/  LEA R2, R17, 0xef, 0x7 ;  /* 0x000000ef11027811 */ /* 0x000fc600078e38ff */
[----:B------:R-:W-:-:S04]  /*25a10*/  IMAD.IADD R4, R0, 0x1, R9 ;  /* 0x0000000100047824 */ /* 0x000fc800078e0209 */
[C---:B------:R-:W-:Y:S01]  /*25a20*/  VIADD R5, R4.reuse, 0x6f ;  /* 0x0000006f04057836 */ /* 0x040fe20000000000 */
[----:B------:R-:W-:Y:S01]  /*25a30*/  IADD3 R3, R4, R2, -R10 ;  /* 0x0000000204037210 */ /* 0x000fe20007ffe80a */
[----:B------:R-:W-:Y:S01]  /*25a40*/  IMAD.MOV.U32 R4, RZ, RZ, RZ ;  /* 0x000000ffff047224 */ /* 0x000fe200078e00ff */
[----:B------:R-:W-:-:S03]  /*25a50*/  MOV R2, RZ ;  /* 0x000000ff00027202 */ /* 0x000fc60000000f00 */
[----:B------:R-:W-:-:S04]  /*25a60*/  IMAD.HI R4, R5, -0x6db6db6d, R4 ;  /* 0x9249249305047827 */ /* 0x000fc800078e0204 */
[----:B------:R-:W-:Y:S01]  /*25a70*/  IMAD.HI R2, R3, -0x6db6db6d, R2 ;  /* 0x9249249303027827 */ /* 0x000fe200078e0202 */
[----:B------:R-:W-:-:S04]  /*25a80*/  SHF.R.U32.HI R3, RZ, 0x1f, R4 ;  /* 0x0000001fff037819 */ /* 0x000fc80000011604 */
[----:B------:R-:W-:Y:S02]  /*25a90*/  LEA.HI.SX32 R4, R4, R3, 0x1a ;  /* 0x0000000304047211 */ /* 0x000fe400078fd2ff */
[----:B------:R-:W-:-:S04]  /*25aa0*/  SHF.R.U32.HI R3, RZ, 0x1f, R2 ;  /* 0x0000001fff037819 */ /* 0x000fc80000011602 */
[----:B------:R-:W-:-:S04]  /*25ab0*/  LEA.HI.SX32 R3, R2, R3, 0x1a ;  /* 0x0000000302037211 */ /* 0x000fc800078fd2ff */
[----:B------:R-:W-:-:S05]  /*25ac0*/  VIMNMX R6, R4, R3, PT ;  /* 0x0000000304067248 */ /* 0x000fca0003fe0100 */
[--C-:B------:R-:W-:Y:S02]  /*25ad0*/  IMAD R2, R6, 0x70, -R0.reuse ;  /* 0x0000007006027824 */ /* 0x100fe400078e0a00 */
[----:B------:R-:W-:-:S03]  /*25ae0*/  IMAD.MOV R0, RZ, RZ, -R0 ;  /* 0x000000ffff007224 */ /* 0x000fc600078e0a00 */
[----:B------:R-:W-:Y:S02]  /*25af0*/  VIMNMX R2, R2, R9, PT ;  /* 0x0000000902027248 */ /* 0x000fe40003fe0100 */
[----:B------:R-:W-:-:S04]  /*25b00*/  VIMNMX R0, RZ, R0, !PT ;  /* 0x00000000ff007248 */ /* 0x000fc80007fe0100 */
[----:B------:R-:W-:Y:S02]  /*25b10*/  ISETP.GT.AND P0, PT, R2, R0, PT ;  /* 0x000000000200720c */ /* 0x000fe40003f04270 */
[----:B------:R-:W-:-:S05]  /*25b20*/  SHF.R.U32.HI R4, RZ, 0x4, R0 ;  /* 0x00000004ff047819 */ /* 0x000fca0000011600 */
[----:B------:R-:W-:-:S06]  /*25b30*/  IMAD.WIDE.U32 R4, R4, 0x24924925, RZ ;  /* 0x2492492504047825 */ /* 0x000fcc00078e00ff */
[----:B------:R-:W-:Y:S01]  /*25b40*/  @P0 VIADD R3, R2, 0x6f ;  /* 0x0000006f02030836 */ /* 0x000fe20000000000 */
[----:B------:R-:W-:Y:S01]  /*25b50*/  @P0 MOV R2, RZ ;  /* 0x000000ff00020202 */ /* 0x000fe20000000f00 */
[----:B------:R-:W-:-:S04]  /*25b60*/  IMAD.MOV.U32 R0, RZ, RZ, R5 ;  /* 0x000000ffff007224 */ /* 0x000fc800078e0005 */
[----:B------:R-:W-:Y:S01]  /*25b70*/  @P0 IMAD.HI R2, R3, -0x6db6db6d, R2 ;  /* 0x9249249303020827 */ /* 0x000fe200078e0202 */
        /* <DEDUP_REMOVED lines=8> */
[----:B0-----:R-:W-:Y:S01]  /*25c00*/  ISETP.NE.AND P0, PT, R2, 0x1, PT ;  /* 0x000000010200780c */ /* 0x001fe20003f05270 */
[----:B------:R-:W-:-:S12]  /*25c10*/  IMAD.MOV.U32 R2, RZ, RZ, R18 ;  /* 0x000000ffff027224 */ /* 0x000fd800078e0012 */
[----:B------:R-:W0:Y:S08]  /*25c20*/  @P0 LDC R3, c[0x0][0x42c] ;  /* 0x00010b00ff030b82 */ /* 0x000e300000000800 */
[----:B------:R-:W1:Y:S01]  /*25c30*/  @P0 LDC R5, c[0x0][0x430] ;  /* 0x00010c00ff050b82 */ /* 0x000e620000000800 */
[----:B0-----:R-:W-:-:S05]  /*25c40*/  @P0 IMAD.HI.U32 R3, R18, R3, RZ ;  /* 0x0000000312030227 */ /* 0x001fca00078e00ff */
[----:B-1----:R-:W-:Y:S02]  /*25c50*/  @P0 SHF.R.U32.HI R2, RZ, R5, R3 ;  /* 0x00000005ff020219 */ /* 0x002fe40000011603 */
[----:B------:R-:W-:Y:S01]  /*25c60*/  SEL R3, R11, RZ, !P1 ;  /* 0x000000ff0b037207 */ /* 0x000fe20004800000 */
[----:B------:R-:W-:Y:S06]  /*25c70*/  BRA.DIV UR4, `(.L_x_5304) ;  /* 0x0000005e04347947 */ /* 0x000fec000b800000 */
.L_x_5455:
[----:B------:R-:W-:-:S03]  /*25c80*/  UMOV UR4, 0xffffffff ;  /* 0xffffffff00047882 */ /* 0x000fc60000000000 */
[----:B------:R-:W-:Y:S05]  /*25c90*/  BRA.DIV UR4, `(.L_x_5305) ;  /* 0x0000005e04607947 */ /* 0x000fea000b800000 */
[----:B------:R-:W-:-:S13]  /*25ca0*/  ELECT P6, URZ, PT ;  /* 0x00000000003f782f */ /* 0x000fda00038c0000 */
.L_x_5458:
        /* <DEDUP_REMOVED lines=12> */
.L_x_5459:
[----:B------:R-:W-:Y:S05]  /*25d70*/  BSYNC B1 ;  /* 0x0000000000017941 */ /* 0x000fea0003800000 */
.L_x_5306:
        /* <DEDUP_REMOVED lines=8> */
.L_x_5460:
        /* <DEDUP_REMOVED lines=11> */
.L_x_5311:
        /* <DEDUP_REMOVED lines=29> */
.L_x_5461:
        /* <DEDUP_REMOVED lines=8> */
.L_x_5313:
        /* <DEDUP_REMOVED lines=24> */
.L_x_5309:
[----:B------:R-:W-:Y:S05]  /*26280*/  BSYNC B1 ;  /* 0x0000000000017941 */ /* 0x000fea0003800000 */
.L_x_5308:
        /* <DEDUP_REMOVED lines=13> */
[C---:B------:R-:W-:Y:S02]  /*26360*/  IMAD R5, R4.reuse, 0x70, R20 ;  /* 0x0000007004057824 */ /* 0x040fe400078e0214 */
[----:B------:R-:W-:-:S03]  /*26370*/  VIADD R4, R4, 0xffffffff ;  /* 0xffffffff04047836 */ /* 0x000fc60000000000 */
[----:B------:R-:W-:-:S07]  /*26380*/  IADD3 R5, R5, -0xe0, RZ ;  /* 0xffffff2005057810 */ /* 0x000fce0007ffe0ff */
.L_x_5320:
        /* <DEDUP_REMOVED lines=9> */
.L_x_5462:
        /* <DEDUP_REMOVED lines=11> */
.L_x_5317:
        /* <DEDUP_REMOVED lines=27> */
.L_x_5463:
        /* <DEDUP_REMOVED lines=8> */
.L_x_5319:
        /* <DEDUP_REMOVED lines=24> */
.L_x_5315:
[----:B------:R-:W-:Y:S05]  /*26880*/  BSYNC B1 ;  /* 0x0000000000017941 */ /* 0x000fea0003800000 */
.L_x_5314:
[----:B01----:R-:W2:Y:S04]  /*26890*/  LDL.LU R6, [R1+0xc] ;  /* 0x00000c0001067983 */ /* 0x003ea80000300800 */
[----:B------:R-:W3:Y:S01]  /*268a0*/  LDL.LU R7, [R1+0x14] ;  /* 0x0000140001077983 */ /* 0x000ee20000300800 */
[----:B------:R-:W-:Y:S02]  /*268b0*/  VIADD R4, R4, 0xffffffff ;  /* 0xffffffff04047836 */ /* 0x000fe40000000000 */
[----:B------:R-:W-:Y:S01]  /*268c0*/  VIADD R5, R5, 0xffffff90 ;  /* 0xffffff9005057836 */ /* 0x000fe20000000000 */
        /* <DEDUP_REMOVED lines=9> */
.L_x_5303:
[----:B------:R-:W-:Y:S05]  /*26960*/  BSYNC B0 ;  /* 0x0000000000007941 */ /* 0x000fea0003800000 */
.L_x_5302:
        /* <DEDUP_REMOVED lines=23> */
.L_x_5322:
        /* <DEDUP_REMOVED lines=16> */
[----:B0-----:R-:W-:Y:S01]  /*26be0*/  IMAD.U32 R7, RZ, RZ, UR9 ;  /* 0x00000009ff077e24 */ /* 0x001fe2000f8e00ff */
[----:B------:R-:W-:Y:S01]  /*26bf0*/  MOV R13, RZ ;  /* 0x000000ff000d7202 */ /* 0x000fe20000000f00 */
[----:B------:R-:W-:-:S02]  /*26c00*/  IMAD.U32 R11, RZ, RZ, UR5 ;  /* 0x00000005ff0b7e24 */ /* 0x000fc4000f8e00ff */
[----:B------:R-:W-:Y:S02]  /*26c10*/  IMAD.MOV.U32 R8, RZ, RZ, 0x70 ;  /* 0x00000070ff087424 */ /* 0x000fe400078e00ff */
[----:B------:R-:W-:-:S07]  /*26c20*/  IMAD.MOV.U32 R12, RZ, RZ, 0x1 ;  /* 0x00000001ff0c7424 */ /* 0x000fce00078e00ff */
[----:B------:R-:W-:-:S07]  /*26c30*/  LEPC R20, `(.L_x_5324) ;  /* 0x000000001014794e */ /* 0x000fce0000000000 */
[----:B-1----:R-:W-:Y:S05]  /*26c40*/  CALL.ABS.NOINC R2 ;  /* 0x0000000002007343 */ /* 0x002fea0003c00000 */
.L_x_5324:
        /* <DEDUP_REMOVED lines=12> */
[----:B0-----:R-:W-:Y:S01]  /*26d10*/  MOV R8, 0x70 ;  /* 0x0000007000087802 */ /* 0x001fe20000000f00 */
[----:B------:R-:W-:Y:S02]  /*26d20*/  IMAD.U32 R7, RZ, RZ, UR9 ;  /* 0x00000009ff077e24 */ /* 0x000fe4000f8e00ff */
[----:B------:R-:W-:-:S02]  /*26d30*/  IMAD.U32 R10, RZ, RZ, UR4 ;  /* 0x00000004ff0a7e24 */ /* 0x000fc4000f8e00ff */
[----:B------:R-:W-:Y:S02]  /*26d40*/  IMAD.U32 R11, RZ, RZ, UR5 ;  /* 0x00000005ff0b7e24 */ /* 0x000fe4000f8e00ff */
[----:B------:R-:W-:Y:S02]  /*26d50*/  IMAD.MOV.U32 R12, RZ, RZ, 0x1 ;  /* 0x00000001ff0c7424 */ /* 0x000fe400078e00ff */
[----:B-1----:R-:W-:-:S07]  /*26d60*/  IMAD.MOV.U32 R13, RZ, RZ, RZ ;  /* 0x000000ffff0d7224 */ /* 0x002fce00078e00ff */
[----:B------:R-:W-:-:S07]  /*26d70*/  LEPC R20, `(.L_x_5326) ;  /* 0x000000001014794e */ /* 0x000fce0000000000 */
[----:B--2---:R-:W-:Y:S05]  /*26d80*/  CALL.ABS.NOINC R2 ;  /* 0x0000000002007343 */ /* 0x004fea0003c00000 */
.L_x_5326:
        /* <DEDUP_REMOVED lines=15> */
[----:B0-----:R-:W-:Y:S05]  /*26e80*/  CALL.ABS.NOINC R2 ;  /* 0x0000000002007343 */ /* 0x001fea0003c00000 */
.L_x_5325:
        /* <DEDUP_REMOVED lines=19> */
[----:B------:R-:W-:Y:S02]  /*26fc0*/  PLOP3.LUT P1, PT, P6, PT, PT, 0x8, 0x0 ;  /* 0x000000000000781c */ /* 0x000fe4000372e170 */
[----:B0-----:R-:W-:Y:S02]  /*26fd0*/  LEA R3, R17, R4, 0x7 ;  /* 0x0000000411037211 */ /* 0x001fe400078e38ff */
[----:B------:R-:W0:Y:S02]  /*26fe0*/  LDC R4, c[0x0][0x428] ;  /* 0x00010a00ff047b82 */ /* 0x000e240000000800 */
[----:B0-----:R-:W-:-:S13]  /*26ff0*/  ISETP.NE.AND P0, PT, R4, 0x1, PT ;  /* 0x000000010400780c */ /* 0x001fda0003f05270 */
[----:B------:R-:W0:Y:S08]  /*27000*/  @P0 LDC R5, c[0x0][0x42c] ;  /* 0x00010b00ff050b82 */ /* 0x000e300000000800 */
[----:B------:R-:W1:Y:S01]  /*27010*/  @P0 LDC R2, c[0x0][0x430] ;  /* 0x00010c00ff020b82 */ /* 0x000e620000000800 */
[----:B0-----:R-:W-:-:S04]  /*27020*/  @P0 IMAD.HI.U32 R4, R18, R5, RZ ;  /* 0x0000000512040227 */ /* 0x001fc800078e00ff */
[----:B------:R-:W-:Y:S01]  /*27030*/  IMAD.MOV.U32 R5, RZ, RZ, R18 ;  /* 0x000000ffff057224 */ /* 0x000fe200078e0012 */
[----:B-1----:R-:W-:Y:S02]  /*27040*/  @P0 SHF.R.U32.HI R5, RZ, R2, R4 ;  /* 0x00000002ff050219 */ /* 0x002fe40000011604 */
[----:B------:R-:W-:-:S04]  /*27050*/  ISETP.NE.U32.AND P0, PT, RZ, UR4, PT ;  /* 0x00000004ff007c0c */ /* 0x000fc8000bf05070 */
[----:B------:R-:W-:-:S04]  /*27060*/  ISETP.NE.AND.EX P0, PT, RZ, UR5, PT, P0 ;  /* 0x00000005ff007c0c */ /* 0x000fc8000bf05300 */
[----:B------:R-:W-:-:S09]  /*27070*/  SEL R2, R6, RZ, !P0 ;  /* 0x000000ff06027207 */ /* 0x000fd20004000000 */
.L_x_5327:
        /* <DEDUP_REMOVED lines=16> */
.L_x_5328:
        /* <DEDUP_REMOVED lines=15> */
.L_x_5329:
        /* <DEDUP_REMOVED lines=18> */
.L_x_5466:
[----:B------:R-:W-:Y:S01]  /*27390*/  UMOV UR4, 0xffffffff ;  /* 0xffffffff00047882 */ /* 0x000fe20000000000 */
[----:B------:R-:W-:Y:S02]  /*273a0*/  SHF.R.S32.HI R17, RZ, 0x1f, R0 ;  /* 0x0000001fff117819 */ /* 0x000fe40000011400 */
[----:B------:R-:W-:Y:S05]  /*273b0*/  BRA.DIV UR4, `(.L_x_5331) ;  /* 0x0000004a04507947 */ /* 0x000fea000b800000 */
[----:B------:R-:W-:-:S13]  /*273c0*/  ELECT P6, URZ, PT ;  /* 0x00000000003f782f */ /* 0x000fda00038c0000 */
.L_x_5469:
        /* <DEDUP_REMOVED lines=21> */
.L_x_5333:
        /* <DEDUP_REMOVED lines=9> */
.L_x_5470:
        /* <DEDUP_REMOVED lines=11> */
.L_x_5335:
        /* <DEDUP_REMOVED lines=33> */
.L_x_5332:
        /* <DEDUP_REMOVED lines=47> */
.L_x_5471:
[----:B------:R-:W-:Y:S05]  /*27b60*/  BSYNC B0 ;  /* 0x0000000000007941 */ /* 0x000fea0003800000 */
.L_x_5336:
[----:B0-----:R-:W2:Y:S01]  /*27b70*/  LDL R3, [R1+0x24] ;  /* 0x0000240001037983 */ /* 0x001ea20000100800 */
[----:B------:R-:W-:Y:S01]  /*27b80*/  BSSY B0, `(.L_x_5338) ;  /* 0x00001aa000007945 */ /* 0x000fe20003800000 */
[----:B--2---:R-:W-:-:S13]  /*27b90*/  ISETP.GE.AND P0, PT, R3, 0x2, PT ;  /* 0x000000020300780c */ /* 0x004fda0003f06270 */
[----:B------:R-:W-:Y:S05]  /*27ba0*/  @!P0 BRA `(.L_x_5339) ;  /* 0x00000018009c8947 */ /* 0x000fea0003800000 */
[C---:B------:R-:W-:Y:S01]  /*27bb0*/  LOP3.LUT R2, R3.reuse, 0x1, RZ, 0xc0, !PT ;  /* 0x0000000103027812 */ /* 0x040fe200078ec0ff */
[----:B------:R-:W-:Y:S03]  /*27bc0*/  BSSY B1, `(.L_x_5340) ;  /* 0x0000091000017945 */ /* 0x000fe60003800000 */
[----:B------:R-:W-:Y:S01]  /*27bd0*/  ISETP.NE.U32.AND P0, PT, R2, 0x1, PT ;  /* 0x000000010200780c */ /* 0x000fe20003f05070 */
[----:B------:R-:W-:-:S05]  /*27be0*/  VIADD R2, R3, 0xfffffffe ;  /* 0xfffffffe03027836 */ /* 0x000fca0000000000 */
[----:B------:R-:W-:-:S07]  /*27bf0*/  MOV R7, R2 ;  /* 0x0000000200077202 */ /* 0x000fce0000000f00 */
        /* <DEDUP_REMOVED lines=25> */
[--C-:B------:R-:W-:Y:S02]  /*27d90*/  IMAD.MOV.U32 R10, RZ, RZ, R3.reuse ;  /* 0x000000ffff0a7224 */ /* 0x100fe400078e0003 */
[----:B------:R-:W-:Y:S02]  /*27da0*/  IMAD.MOV R3, RZ, RZ, -R3 ;  /* 0x000000ffff037224 */ /* 0x000fe400078e0a03 */
[----:B------:R-:W-:-:S04]  /*27db0*/  IMAD.WIDE.U32 R10, R0, UR4, R10 ;  /* 0x00000004000a7c25 */ /* 0x000fc8000f8e000a */
[----:B------:R-:W-:Y:S01]  /*27dc0*/  IMAD R3, R14, R3, R2 ;  /* 0x000000030e037224 */ /* 0x000fe200078e0202 */
[----:B------:R-:W-:Y:S02]  /*27dd0*/  IADD3 R7, R7, R11, RZ ;  /* 0x0000000b07077210 */ /* 0x000fe40007ffe0ff */
[----:B------:R-:W-:-:S04]  /*27de0*/  LEA R8, P0, R10, R8, 0x2 ;  /* 0x000000080a087211 */ /* 0x000fc800078010ff */
[----:B------:R-:W-:-:S05]  /*27df0*/  LEA.HI.X R9, R10, R9, R7, 0x2, P0 ;  /* 0x000000090a097211 */ /* 0x000fca00000f1407 */
[----:B------:R0:W5:Y:S04]  /*27e00*/  LDG.E R7, desc[UR60][R8.64] ;  /* 0x0000003c08077981 */ /* 0x000168000c1e1900 */
.L_x_5344:
[----:B0-----:R-:W0:Y:S01]  /*27e10*/  S2R R9, SR_CgaCtaId ;  /* 0x0000000000097919 */ /* 0x001e220000008800 */
[----:B------:R-:W-:-:S04]  /*27e20*/  MOV R8, 0x400 ;  /* 0x0000040000087802 */ /* 0x000fc80000000f00 */
[----:B0-----:R-:W-:Y:S02]  /*27e30*/  LEA R8, R9, R8, 0x18 ;  /* 0x0000000809087211 */ /* 0x001fe400078ec0ff */
[----:B------:R-:W-:-:S03]  /*27e40*/  SHF.L.U32 R9, R13, 0x1f, RZ ;  /* 0x0000001f0d097819 */ /* 0x000fc600000006ff */
[----:B------:R-:W-:-:S04]  /*27e50*/  IMAD R8, R12, 0x8, R8 ;  /* 0x000000080c087824 */ /* 0x000fc800078e0208 */
[----:B------:R-:W0:Y:S02]  /*27e60*/  SYNCS.PHASECHK.TRANS64.TRYWAIT P0, [R8+URZ+0x36840], R9 ;  /* 0x03684009080075a7 */ /* 0x000e24000800017f */
[----:B0-----:R-:W-:Y:S05]  /*27e70*/  @!P0 BRA `(.L_x_5345) ;  /* 0x0000003c00f48947 */ /* 0x001fea0003800000 */
.L_x_5472:
        /* <DEDUP_REMOVED lines=11> */
.L_x_5346:
        /* <DEDUP_REMOVED lines=37> */
.L_x_5473:
        /* <DEDUP_REMOVED lines=10> */
.L_x_5348:
[----:B------:R-:W2:Y:S02]  /*28220*/  LDL R9, [R1+0x10] ;  /* 0x0000100001097983 */ /* 0x000ea40000100800 */
[----:B--2---:R-:W-:-:S13]  /*28230*/  LOP3.LUT P0, RZ, R9, 0x40, RZ, 0xc0, !PT ;  /* 0x0000004009ff7812 */ /* 0x004fda000780c0ff */
[----:B------:R-:W-:Y:S05]  /*28240*/  @P0 BRA `(.L_x_5349) ;  /* 0x0000000000040947 */ /* 0x000fea0003800000 */
[----:B------:R-:W-:Y:S01]  /*28250*/  BPT.TRAP 0x1 ;  /* 0x000000040000795c */ /* 0x000fe20000300000 */
.L_x_5349:
        /* <DEDUP_REMOVED lines=16> */
[----:B--2---:R-:W-:Y:S01]  /*28360*/  IMAD R4, R10, 0xa800, R11 ;  /* 0x0000a8000a047824 */ /* 0x004fe200078e020b */
[----:B---3--:R-:W-:-:S04]  /*28370*/  R2UR UR5, R9 ;  /* 0x00000000090572ca */ /* 0x008fc800000e0000 */
[----:B------:R-:W-:-:S09]  /*28380*/  R2UR UR15, R4 ;  /* 0x00000000040f72ca */ /* 0x000fd200000e0000 */
[----:B------:R-:W-:-:S04]  /*28390*/  UIMAD UR11, UR11, 0x70, UR5 ;  /* 0x000000700b0b78a4 */ /* 0x000fc8000f8e0205 */
[----:B------:R-:W-:Y:S02]  /*283a0*/  UIADD3 UR8, UR15, 0x400, URZ ;  /* 0x000004000f087890 */ /* 0x000fe4000fffe03f */
[----:B------:R-:W-:Y:S02]  /*283b0*/  UIADD3.X UR5, URZ, UR37, URZ, UP0, !UPT ;  /* 0x000000253f057290 */ /* 0x000fe400087fe43f */
[----:B------:R-:W-:Y:S02]  /*283c0*/  UIADD3 UR14, UR15, 0x3c00, URZ ;  /* 0x00003c000f0e7890 */ /* 0x000fe4000fffe03f */
[----:B------:R-:W-:-:S05]  /*283d0*/  UIADD3 UR15, UR15, 0x7400, URZ ;  /* 0x000074000f0f7890 */ /* 0x000fca000fffe03f */
[----:B------:R0:W-:Y:S01]  /*283e0*/  UTMALDG.4D [UR8], [UR4], desc[UR6] ;  /* 0x00000608040075b4 */ /* 0x0001e20008019000 */
[----:B------:R-:W-:Y:S01]  /*283f0*/  IMAD.MOV.U32 R4, RZ, RZ, R3 ;  /* 0x000000ffff047224 */ /* 0x000fe200078e0003 */
        /* <DEDUP_REMOVED lines=8> */
.L_x_5343:
[----:B------:R-:W-:Y:S05]  /*28480*/  BSYNC B2 ;  /* 0x0000000000027941 */ /* 0x000fea0003800000 */
.L_x_5342:
[----:B------:R-:W2:Y:S04]  /*28490*/  LDL.LU R3, [R1+0x24] ;  /* 0x0000240001037983 */ /* 0x000ea80000300800 */
[----:B------:R0:W-:Y:S04]  /*284a0*/  STL [R1], R12 ;  /* 0x0000000c01007387 */ /* 0x0001e80000100800 */
[----:B------:R0:W-:Y:S02]  /*284b0*/  STL [R1+0x8], R13 ;  /* 0x0000080d01007387 */ /* 0x0001e40000100800 */
[----:B0-2---:R-:W-:-:S07]  /*284c0*/  VIADD R7, R3, 0xfffffffd ;  /* 0xfffffffd03077836 */ /* 0x005fce0000000000 */
.L_x_5341:
[----:B------:R-:W-:Y:S05]  /*284d0*/  BSYNC B1 ;  /* 0x0000000000017941 */ /* 0x000fea0003800000 */
.L_x_5340:
[----:B------:R-:W-:-:S13]  /*284e0*/  ISETP.NE.AND P0, PT, R2, RZ, PT ;  /* 0x000000ff0200720c */ /* 0x000fda0003f05270 */
[----:B------:R-:W-:Y:S05]  /*284f0*/  @!P0 BRA `(.L_x_5339) ;  /* 0x0000001000488947 */ /* 0x000fea0003800000 */
[----:B------:R-:W-:-:S07]  /*28500*/  MOV R11, R6 ;  /* 0x00000006000b7202 */ /* 0x000fce0000000f00 */
.L_x_5366:
        /* <DEDUP_REMOVED lines=30> */
[----:B------:R-:W-:-:S06]  /*286f0*/  LEA.HI.X R11, R2, UR5, R3, 0x2, P0 ;  /* 0x00000005020b7c11 */ /* 0x000fcc00080f1403 */
[----:B------:R0:W5:Y:S03]  /*28700*/  LDG.E R11, desc[UR60][R10.64] ;  /* 0x0000003c0a0b7981 */ /* 0x000166000c1e1900 */
.L_x_5352:
[----:B------:R-:W1:Y:S01]  /*28710*/  S2R R3, SR_CgaCtaId ;  /* 0x0000000000037919 */ /* 0x000e620000008800 */
[----:B------:R-:W-:-:S04]  /*28720*/  MOV R2, 0x400 ;  /* 0x0000040000027802 */ /* 0x000fc80000000f00 */
[----:B-1----:R-:W-:Y:S02]  /*28730*/  LEA R2, R3, R2, 0x18 ;  /* 0x0000000203027211 */ /* 0x002fe400078ec0ff */
[----:B------:R-:W-:Y:S02]  /*28740*/  SHF.L.U32 R3, R9, 0x1f, RZ ;  /* 0x0000001f09037819 */ /* 0x000fe400000006ff */
[----:B------:R-:W-:-:S04]  /*28750*/  LEA R2, R8, R2, 0x3 ;  /* 0x0000000208027211 */ /* 0x000fc800078e18ff */
[----:B------:R-:W1:Y:S02]  /*28760*/  SYNCS.PHASECHK.TRANS64.TRYWAIT P0, [R2+URZ+0x36840], R3 ;  /* 0x03684003020075a7 */ /* 0x000e64000800017f */
[----:B-1----:R-:W-:Y:S05]  /*28770*/  @!P0 BRA `(.L_x_5353) ;  /* 0x0000003400dc8947 */ /* 0x002fea0003800000 */
.L_x_5474:
        /* <DEDUP_REMOVED lines=11> */
.L_x_5354:
        /* <DEDUP_REMOVED lines=37> */
.L_x_5475:
        /* <DEDUP_REMOVED lines=10> */
.L_x_5356:
[----:B------:R-:W2:Y:S02]  /*28b20*/  LDL R3, [R1+0x10] ;  /* 0x0000100001037983 */ /* 0x000ea40000100800 */
[----:B--2---:R-:W-:-:S13]  /*28b30*/  LOP3.LUT P0, RZ, R3, 0x40, RZ, 0xc0, !PT ;  /* 0x0000004003ff7812 */ /* 0x004fda000780c0ff */
[----:B------:R-:W-:Y:S05]  /*28b40*/  @P0 BRA `(.L_x_5357) ;  /* 0x0000000000040947 */ /* 0x000fea0003800000 */
[----:B------:R-:W-:Y:S01]  /*28b50*/  BPT.TRAP 0x1 ;  /* 0x000000040000795c */ /* 0x000fe20000300000 */
.L_x_5357:
        /* <DEDUP_REMOVED lines=35> */
.L_x_5351:
[----:B------:R-:W-:Y:S05]  /*28d90*/  BSYNC B1 ;  /* 0x0000000000017941 */ /* 0x000fea0003800000 */
.L_x_5350:
        /* <DEDUP_REMOVED lines=31> */
.L_x_5360:
[----:B------:R-:W2:Y:S01]  /*28f90*/  S2R R3, SR_CgaCtaId ;  /* 0x0000000000037919 */ /* 0x000ea20000008800 */
[----:B------:R-:W-:-:S04]  /*28fa0*/  MOV R2, 0x400 ;  /* 0x0000040000027802 */ /* 0x000fc80000000f00 */
[----:B--2---:R-:W-:Y:S02]  /*28fb0*/  LEA R2, R3, R2, 0x18 ;  /* 0x0000000203027211 */ /* 0x004fe400078ec0ff */
[----:B------:R-:W-:-:S03]  /*28fc0*/  SHF.L.U32 R3, R14, 0x1f, RZ ;  /* 0x0000001f0e037819 */ /* 0x000fc600000006ff */
[----:B------:R-:W-:-:S04]  /*28fd0*/  IMAD R2, R15, 0x8, R2 ;  /* 0x000000080f027824 */ /* 0x000fc800078e0202 */
[----:B------:R-:W2:Y:S02]  /*28fe0*/  SYNCS.PHASECHK.TRANS64.TRYWAIT P0, [R2+URZ+0x36840], R3 ;  /* 0x03684003020075a7 */ /* 0x000ea4000800017f */
[----:B--2---:R-:W-:Y:S05]  /*28ff0*/  @!P0 BRA `(.L_x_5361) ;  /* 0x0000002c00e48947 */ /* 0x004fea0003800000 */
.L_x_5476:
        /* <DEDUP_REMOVED lines=11> */
.L_x_5362:
        /* <DEDUP_REMOVED lines=36> */
.L_x_5477:
        /* <DEDUP_REMOVED lines=10> */
.L_x_5364:
[----:B------:R-:W2:Y:S02]  /*29390*/  LDL R3, [R1+0x10] ;  /* 0x0000100001037983 */ /* 0x000ea40000100800 */
[----:B--2---:R-:W-:-:S13]  /*293a0*/  LOP3.LUT P0, RZ, R3, 0x40, RZ, 0xc0, !PT ;  /* 0x0000004003ff7812 */ /* 0x004fda000780c0ff */
[----:B------:R-:W-:Y:S05]  /*293b0*/  @P0 BRA `(.L_x_5365) ;  /* 0x0000000000040947 */ /* 0x000fea0003800000 */
[----:B------:R-:W-:Y:S01]  /*293c0*/  BPT.TRAP 0x1 ;  /* 0x000000040000795c */ /* 0x000fe20000300000 */
.L_x_5365:
        /* <DEDUP_REMOVED lines=19> */
[----:B------:R-:W-:Y:S01]  /*29500*/  MOV R4, R10 ;  /* 0x0000000a00047202 */ /* 0x000fe20000000f00 */
        /* <DEDUP_REMOVED lines=13> */
.L_x_5359:
[----:B------:R-:W-:Y:S05]  /*295e0*/  BSYNC B1 ;  /* 0x0000000000017941 */ /* 0x000fea0003800000 */
.L_x_5358:
[C---:B------:R-:W-:Y:S01]  /*295f0*/  ISETP.GT.AND P0, PT, R7.reuse, 0x1, PT ;  /* 0x000000010700780c */ /* 0x040fe20003f04270 */
[----:B------:R-:W-:-:S12]  /*29600*/  VIADD R7, R7, 0xfffffffe ;  /* 0xfffffffe07077836 */ /* 0x000fd80000000000 */
[----:B------:R-:W-:Y:S05]  /*29610*/  @P0 BRA `(.L_x_5366) ;  /* 0xffffffec00bc0947 */ /* 0x000fea000383ffff */
.L_x_5339:
[----:B------:R-:W-:Y:S05]  /*29620*/  BSYNC B0 ;  /* 0x0000000000007941 */ /* 0x000fea0003800000 */
.L_x_5338:
        /* <DEDUP_REMOVED lines=17> */
.L_x_5368:
[----:B------:R-:W-:Y:S05]  /*29740*/  BSYNC B0 ;  /* 0x0000000000007941 */ /* 0x000fea0003800000 */
.L_x_5367:
        /* <DEDUP_REMOVED lines=11> */
.L_x_5478:
        /* <DEDUP_REMOVED lines=10> */
.L_x_5372:
[----:B------:R-:W2:Y:S02]  /*298a0*/  LDL R0, [R1+0x10] ;  /* 0x0000100001007983 */ /* 0x000ea40000100800 */
[----:B--2---:R-:W-:-:S13]  /*298b0*/  LOP3.LUT P0, RZ, R0, 0x40, RZ, 0xc0, !PT ;  /* 0x0000004000ff7812 */ /* 0x004fda000780c0ff */
[----:B------:R-:W-:Y:S05]  /*298c0*/  @P0 BRA `(.L_x_5373) ;  /* 0x0000000000040947 */ /* 0x000fea0003800000 */
[----:B------:R-:W-:Y:S01]  /*298d0*/  BPT.TRAP 0x1 ;  /* 0x000000040000795c */ /* 0x000fe20000300000 */
.L_x_5373:
        /* <DEDUP_REMOVED lines=33> */
.L_x_5370:
[----:B------:R-:W-:Y:S05]  /*29af0*/  BSYNC B0 ;  /* 0x0000000000007941 */ /* 0x000fea0003800000 */
.L_x_5369:
        /* <DEDUP_REMOVED lines=9> */
.L_x_5323:
[----:B------:R-:W-:Y:S05]  /*29b90*/  BSYNC B6 ;  /* 0x0000000000067941 */ /* 0x000fea0003800000 */
.L_x_5321:
[----:B------:R-:W-:-:S03]  /*29ba0*/  UMOV UR4, 0xffffffff ;  /* 0xffffffff00047882 */ /* 0x000fc60000000000 */
[----:B------:R-:W-:Y:S05]  /*29bb0*/  BRA.DIV UR4, `(.L_x_5374) ;  /* 0x0000002604307947 */ /* 0x000fea000b800000 */
[----:B------:R2:W3:Y:S04]  /*29bc0*/  SHFL.IDX PT, R4, R16, RZ, 0x1f ;  /* 0x00001fff10047589 */ /* 0x0004e800000e0000 */
[----:B------:R-:W4:Y:S02]  /*29bd0*/  SHFL.IDX PT, R16, R16, 0x1, 0x1f ;  /* 0x00201f0010107f89 */ /* 0x000f2400000e0000 */
.L_x_5482:
[----:B0-----:R-:W0:Y:S01]  /*29be0*/  S2R R7, SR_TID.X ;  /* 0x0000000000077919 */ /* 0x001e220000002100 */
[----:B------:R-:W-:Y:S01]  /*29bf0*/  ULDC UR4, c[0x0][0xc14] ;  /* 0x0003050000047ab9 */ /* 0x000fe20000000800 */
[----:B------:R-:W-:Y:S01]  /*29c00*/  BSSY B0, `(.L_x_5375) ;  /* 0x000000b000007945 */ /* 0x000fe20003800000 */
[----:B-1----:R-:W-:Y:S02]  /*29c10*/  IMAD.U32 R0, RZ, RZ, UR4 ;  /* 0x00000004ff007e24 */ /* 0x002fe4000f8e00ff */
[----:B------:R-:W-:Y:S01]  /*29c20*/  IMAD.MOV.U32 R17, RZ, RZ, RZ ;  /* 0x000000ffff117224 */ /* 0x000fe200078e00ff */
[----:B0-----:R-:W-:-:S04]  /*29c30*/  LOP3.LUT R7, R7, 0x1f, RZ, 0xc0, !PT ;  /* 0x0000001f07077812 */ /* 0x001fc800078ec0ff */
[C---:B------:R-:W-:Y:S02]  /*29c40*/  ISETP.NE.AND P0, PT, R7.reuse, 0x1f, PT ;  /* 0x0000001f0700780c */ /* 0x040fe40003f05270 */
[----:B------:R-:W-:-:S04]  /*29c50*/  IADD3 R5, R7, R19, RZ ;  /* 0x0000001307057210 */ /* 0x000fc80007ffe0ff */
[----:B------:R-:W-:-:S13]  /*29c60*/  ISETP.GE.OR P0, PT, R5, R0, !P0 ;  /* 0x000000000500720c */ /* 0x000fda0004706670 */
[----:B------:R-:W-:Y:S05]  /*29c70*/  @P0 BRA `(.L_x_5376) ;  /* 0x00000000000c0947 */ /* 0x000fea0003800000 */
[----:B------:R-:W0:Y:S02]  /*29c80*/  LDC.64 R2, c[0x0][0xc58] ;  /* 0x00031600ff027b82 */ /* 0x000e240000000a00 */
[----:B0-----:R-:W-:-:S05]  /*29c90*/  IMAD.WIDE R2, R5, 0x4, R2 ;  /* 0x0000000405027825 */ /* 0x001fca00078e0202 */
[----:B------:R0:W5:Y:S02]  /*29ca0*/  LDG.E R17, desc[UR60][R2.64] ;  /* 0x0000003c02117981 */ /* 0x000164000c1e1900 */
.L_x_5376:
[----:B------:R-:W-:Y:S05]  /*29cb0*/  BSYNC B0 ;  /* 0x0000000000007941 */ /* 0x000fea0003800000 */
.L_x_5375:
        /* <DEDUP_REMOVED lines=23> */
.L_x_5490:
[----:B------:R-:W-:Y:S02]  /*29e30*/  ULDC UR4, c[0x0][0xc10] ;  /* 0x0003040000047ab9 */ /* 0x000fe40000000800 */
[----:B------:R-:W-:-:S04]  /*29e40*/  IMAD.U32 R5, RZ, RZ, UR4 ;  /* 0x00000004ff057e24 */ /* 0x000fc8000f8e00ff */
[----:B-1----:R-:W-:-:S05]  /*29e50*/  IMAD R3, R14, R5, RZ ;  /* 0x000000050e037224 */ /* 0x002fca00078e02ff */
[----:B--2-4-:R-:W-:-:S04]  /*29e60*/  IADD3 R16, R16, R3, RZ ;  /* 0x0000000310107210 */ /* 0x014fc80007ffe0ff */
[----:B---3--:R-:W-:-:S13]  /*29e70*/  ISETP.GT.AND P0, PT, R16, R4, PT ;  /* 0x000000041000720c */ /* 0x008fda0003f04270 */
[----:B------:R-:W-:Y:S05]  /*29e80*/  @P0 BRA `(.L_x_5378) ;  /* 0x0000000000b40947 */ /* 0x000fea0003800000 */
[----:B------:R-:W1:Y:S02]  /*29e90*/  LDC R0, c[0x0][0xc14] ;  /* 0x00030500ff007b82 */ /* 0x000e640000000800 */
.L_x_5383:
[----:B------:R-:W-:-:S05]  /*29ea0*/  VIADD R19, R19, 0x1f ;  /* 0x0000001f13137836 */ /* 0x000fca0000000000 */
[----:B-1----:R-:W-:-:S13]  /*29eb0*/  ISETP.GE.AND P0, PT, R19, R0, PT ;  /* 0x000000001300720c */ /* 0x002fda0003f06270 */
[----:B------:R-:W-:Y:S05]  /*29ec0*/  @P0 BRA `(.L_x_5379) ;  /* 0x0000000400ec0947 */ /* 0x000fea0003800000 */
[----:B------:R-:W1:Y:S01]  /*29ed0*/  S2R R7, SR_TID.X ;  /* 0x0000000000077919 */ /* 0x000e620000002100 */
[----:B------:R-:W-:Y:S01]  /*29ee0*/  BSSY B0, `(.L_x_5380) ;  /* 0x000000a000007945 */ /* 0x000fe20003800000 */
[----:B------:R-:W-:Y:S02]  /*29ef0*/  MOV R17, RZ ;  /* 0x000000ff00117202 */ /* 0x000fe40000000f00 */
[----:B-1----:R-:W-:-:S04]  /*29f00*/  LOP3.LUT R7, R7, 0x1f, RZ, 0xc0, !PT ;  /* 0x0000001f07077812 */ /* 0x002fc800078ec0ff */
[C---:B------:R-:W-:Y:S01]  /*29f10*/  ISETP.NE.AND P1, PT, R7.reuse, 0x1f, PT ;  /* 0x0000001f0700780c */ /* 0x040fe20003f25270 */
[----:B------:R-:W-:-:S05]  /*29f20*/  IMAD.IADD R5, R7, 0x1, R19 ;  /* 0x0000000107057824 */ /* 0x000fca00078e0213 */
[----:B------:R-:W-:-:S13]  /*29f30*/  ISETP.GE.OR P0, PT, R5, R0, !P1 ;  /* 0x000000000500720c */ /* 0x000fda0004f06670 */
[----:B------:R-:W-:Y:S05]  /*29f40*/  @P0 BRA `(.L_x_5381) ;  /* 0x00000000000c0947 */ /* 0x000fea0003800000 */
[----:B0-----:R-:W0:Y:S02]  /*29f50*/  LDC.64 R2, c[0x0][0xc58] ;  /* 0x00031600ff027b82 */ /* 0x001e240000000a00 */
[----:B0-----:R-:W-:-:S05]  /*29f60*/  IMAD.WIDE R2, R5, 0x4, R2 ;  /* 0x0000000405027825 */ /* 0x001fca00078e0202 */
[----:B------:R1:W5:Y:S02]  /*29f70*/  LDG.E R17, desc[UR60][R2.64] ;  /* 0x0000003c02117981 */ /* 0x000364000c1e1900 */
.L_x_5381:
[----:B------:R-:W-:Y:S05]  /*29f80*/  BSYNC B0 ;  /* 0x0000000000007941 */ /* 0x000fea0003800000 */
.L_x_5380:
[----:B------:R-:W-:-:S03]  /*29f90*/  UMOV UR4, 0xffffffff ;  /* 0xffffffff00047882 */ /* 0x000fc60000000000 */
[----:B------:R-:W-:Y:S05]  /*29fa0*/  BRA.DIV UR4, `(.L_x_5382) ;  /* 0x0000002604507947 */ /* 0x000fea000b800000 */
[----:B-----5:R-:W2:Y:S01]  /*29fb0*/  SHFL.UP PT, R14, R17, 0x1, RZ ;  /* 0x04200000110e7989 */ /* 0x020ea200000e00ff */
[C---:B------:R-:W-:Y:S02]  /*29fc0*/  ISETP.NE.AND P0, PT, R7.reuse, RZ, PT ;  /* 0x000000ff0700720c */ /* 0x040fe40003f05270 */
[C---:B------:R-:W-:Y:S02]  /*29fd0*/  ISETP.GE.U32.AND P1, PT, R7.reuse, 0x2, PT ;  /* 0x000000020700780c */ /* 0x040fe40003f26070 */
[----:B--2---:R-:W-:Y:S02]  /*29fe0*/  SEL R14, R14, RZ, P0 ;  /* 0x000000ff0e0e7207 */ /* 0x004fe40000000000 */
[----:B------:R-:W-:-:S03]  /*29ff0*/  ISETP.GE.U32.AND P0, PT, R7, 0x4, PT ;  /* 0x000000040700780c */ /* 0x000fc60003f06070 */
[----:B------:R-:W-:-:S05]  /*2a000*/  IMAD.IADD R13, R17, 0x1, R14 ;  /* 0x00000001110d7824 */ /* 0x000fca00078e020e */
[----:B------:R-:W2:Y:S02]  /*2a010*/  SHFL.UP PT, R14, R13, 0x2, RZ ;  /* 0x044000000d0e7989 */ /* 0x000ea400000e00ff */
[----:B--2---:R-:W-:Y:S02]  /*2a020*/  SEL R14, R14, RZ, P1 ;  /* 0x000000ff0e0e7207 */ /* 0x004fe40000800000 */
[----:B------:R-:W-:-:S03]  /*2a030*/  ISETP.GE.U32.AND P1, PT, R7, 0x8, PT ;  /* 0x000000080700780c */ /* 0x000fc60003f26070 */
[----:B-1----:R-:W-:-:S05]  /*2a040*/  IMAD.IADD R3, R13, 0x1, R14 ;  /* 0x000000010d037824 */ /* 0x002fca00078e020e */
        /* <DEDUP_REMOVED lines=8> */
[----:B-1----:R-:W-:-:S05]  /*2a0d0*/  SEL R7, R14, RZ, P0 ;  /* 0x000000ff0e077207 */ /* 0x002fca0000000000 */
[----:B0-----:R-:W-:-:S05]  /*2a0e0*/  IMAD.IADD R2, R6, 0x1, R7 ;  /* 0x0000000106027824 */ /* 0x001fca00078e0207 */
[----:B------:R0:W1:Y:S02]  /*2a0f0*/  SHFL.IDX PT, R14, R2, 0x1f, 0x1f ;  /* 0x03e01f00020e7f89 */ /* 0x00006400000e0000 */
.L_x_5498:
[----:B------:R-:W-:Y:S02]  /*2a100*/  ULDC UR4, c[0x0][0xc10] ;  /* 0x0003040000047ab9 */ /* 0x000fe40000000800 */
[----:B------:R-:W-:-:S05]  /*2a110*/  MOV R5, UR4 ;  /* 0x0000000400057c02 */ /* 0x000fca0008000f00 */
[----:B-1----:R-:W-:-:S04]  /*2a120*/  IMAD R3, R14, R5, RZ ;  /* 0x000000050e037224 */ /* 0x002fc800078e02ff */
[----:B------:R-:W-:-:S05]  /*2a130*/  IMAD.IADD R16, R3, 0x1, R16 ;  /* 0x0000000103107824 */ /* 0x000fca00078e0210 */
[----:B------:R-:W-:-:S13]  /*2a140*/  ISETP.GT.AND P0, PT, R16, R4, PT ;  /* 0x000000041000720c */ /* 0x000fda0003f04270 */
[----:B------:R-:W-:Y:S05]  /*2a150*/  @!P0 BRA `(.L_x_5383) ;  /* 0xfffffffc00508947 */ /* 0x000fea000383ffff */
.L_x_5378:
        /* <DEDUP_REMOVED lines=8> */
.L_x_5502:
[----:B------:R-:W-:Y:S02]  /*2a1e0*/  ISETP.NE.AND P0, PT, R3, RZ, PT ;  /* 0x000000ff0300720c */ /* 0x000fe40003f05270 */
[----:B------:R-:W-:-:S11]  /*2a1f0*/  MOV R7, RZ ;  /* 0x000000ff00077202 */ /* 0x000fd60000000f00 */
[----:B------:R-:W-:Y:S05]  /*2a200*/  @!P0 BRA `(.L_x_5385) ;  /* 0x0000000000108947 */ /* 0x000fea0003800000 */
[----:B------:R-:W-:Y:S01]  /*2a210*/  UMOV UR4, 0xffffffff ;  /* 0xffffffff00047882 */ /* 0x000fe20000000000 */
[----:B------:R-:W-:Y:S02]  /*2a220*/  VIADD R12, R6, 0xffffffff ;  /* 0xffffffff060c7836 */ /* 0x000fe40000000000 */
[----:B------:R-:W-:Y:S05]  /*2a230*/  BRA.DIV UR4, `(.L_x_5386) ;  /* 0x0000002604c47947 */ /* 0x000fea000b800000 */
[----:B------:R3:W4:Y:S02]  /*2a240*/  SHFL.IDX PT, R7, R2, R12, 0x1f ;  /* 0x00001f0c02077589 */ /* 0x00072400000e0000 */
.L_x_5385:
        /* <DEDUP_REMOVED lines=15> */
[----:B------:R-:W-:Y:S02]  /*2a340*/  IADD3 R2, R4, -R16, RZ ;  /* 0x8000001004027210 */ /* 0x000fe40007ffe0ff */
        /* <DEDUP_REMOVED lines=13> */
[----:B------:R-:W-:Y:S02]  /*2a420*/  @!P0 IADD3 R4, -R4, RZ, RZ ;  /* 0x000000ff04048210 */ /* 0x000fe40007ffe1ff */
[----:B------:R-:W-:-:S13]  /*2a430*/  ISETP.NE.AND P0, PT, R6, RZ, PT ;  /* 0x000000ff0600720c */ /* 0x000fda0003f05270 */
[----:B------:R-:W-:-:S05]  /*2a440*/  @!P0 LOP3.LUT R4, RZ, R6, RZ, 0x33, !PT ;  /* 0x00000006ff048212 */ /* 0x000fca00078e33ff */
[----:B------:R-:W-:Y:S01]  /*2a450*/  IMAD R7, R9, R4, RZ ;  /* 0x0000000409077224 */ /* 0x000fe200078e02ff */
[----:B------:R-:W-:-:S03]  /*2a460*/  IADD3 R4, -R4, RZ, RZ ;  /* 0x000000ff04047210 */ /* 0x000fc60007ffe1ff */
[----:B------:R-:W-:Y:S02]  /*2a470*/  IMAD.MOV R8, RZ, RZ, -R7 ;  /* 0x000000ffff087224 */ /* 0x000fe400078e0a07 */
        /* <DEDUP_REMOVED lines=8> */
[----:B------:R-:W-:Y:S02]  /*2a500*/  IMAD R11, R2, R5, RZ ;  /* 0x00000005020b7224 */ /* 0x000fe400078e02ff */
[----:B------:R-:W-:-:S04]  /*2a510*/  IMAD.MOV.U32 R2, RZ, RZ, RZ ;  /* 0x000000ffff027224 */ /* 0x000fc800078e00ff */
        /* <DEDUP_REMOVED lines=22> */
.L_x_5379:
[----:B------:R-:W-:Y:S01]  /*2a680*/  UMOV UR4, URZ ;  /* 0x0000003f00047c82 */ /* 0x000fe20008000000 */
[----:B------:R-:W-:Y:S01]  /*2a690*/  UMOV UR5, URZ ;  /* 0x0000003f00057c82 */ /* 0x000fe20008000000 */
[----:B------:R-:W-:Y:S01]  /*2a6a0*/  ULDC UR6, c[0x0][0xc14] ;  /* 0x0003050000067ab9 */ /* 0x000fe20000000800 */
[----:B------:R-:W-:Y:S01]  /*2a6b0*/  IMAD.MOV.U32 R16, RZ, RZ, R4 ;  /* 0x000000ffff107224 */ /* 0x000fe200078e0004 */
[----:B------:R-:W-:Y:S01]  /*2a6c0*/  MOV R17, UR4 ;  /* 0x0000000400117c02 */ /* 0x000fe20008000f00 */
[----:B------:R-:W-:Y:S02]  /*2a6d0*/  IMAD.U32 R18, RZ, RZ, UR5 ;  /* 0x00000005ff127e24 */ /* 0x000fe4000f8e00ff */
[----:B------:R-:W-:-:S07]  /*2a6e0*/  IMAD.U32 R19, RZ, RZ, UR6 ;  /* 0x00000006ff137e24 */ /* 0x000fce000f8e00ff */
.L_x_5387:
        /* <DEDUP_REMOVED lines=12> */
.L_x_5298:
        /* <DEDUP_REMOVED lines=12> */
.L_x_5505:
[----:B------:R-:W-:Y:S05]  /*2a870*/  BSYNC B0 ;  /* 0x0000000000007941 */ /* 0x000fea0003800000 */
.L_x_5389:
[----:B------:R-:W-:-:S03]  /*2a880*/  UMOV UR4, 0xffffffff ;  /* 0xffffffff00047882 */ /* 0x000fc60000000000 */
[----:B------:R-:W-:Y:S05]  /*2a890*/  BRA.DIV UR4, `(.L_x_5391) ;  /* 0x0000002204687947 */ /* 0x000fea000b800000 */
[----:B------:R-:W2:Y:S02]  /*2a8a0*/  S2R R2, SR_TID.X ;  /* 0x0000000000027919 */ /* 0x000ea40000002100 */
[----:B--2---:R-:W-:-:S04]  /*2a8b0*/  SHF.R.U32.HI R2, RZ, 0x5, R2 ;  /* 0x00000005ff027819 */ /* 0x004fc80000011602 */
[----:B------:R-:W-:-:S05]  /*2a8c0*/  LOP3.LUT R2, R2, 0x3, RZ, 0xc0, !PT ;  /* 0x0000000302027812 */ /* 0x000fca00078ec0ff */
[----:B------:R2:W3:Y:S02]  /*2a8d0*/  SHFL.IDX PT, R14, R2, RZ, 0x1f ;  /* 0x00001fff020e7589 */ /* 0x0004e400000e0000 */
.L_x_5508:
[----:B---3--:R-:W-:-:S13]  /*2a8e0*/  ISETP.NE.AND P0, PT, R14, RZ, PT ;  /* 0x000000ff0e00720c */ /* 0x008fda0003f05270 */
[----:B------:R-:W-:Y:S05]  /*2a8f0*/  @P0 BRA `(.L_x_5054) ;  /* 0x00000000009c0947 */ /* 0x000fea0003800000 */
[----:B------:R-:W-:-:S03]  /*2a900*/  UMOV UR4, 0xffffffff ;  /* 0xffffffff00047882 */ /* 0x000fc60000000000 */
[----:B------:R-:W-:Y:S05]  /*2a910*/  BRA.DIV UR4, `(.L_x_5392) ;  /* 0x00000022047c7947 */ /* 0x000fea000b800000 */
[----:B------:R-:W-:-:S13]  /*2a920*/  ELECT P6, URZ, PT ;  /* 0x00000000003f782f */ /* 0x000fda00038c0000 */
.L_x_5511:
        /* <DEDUP_REMOVED lines=8> */
.L_x_5393:
        /* <DEDUP_REMOVED lines=10> */
[----:B------:R-:W-:Y:S02]  /*2aa50*/  LOP3.LUT R4, R7, R4, RZ, 0x3c, !PT ;  /* 0x0000000407047212 */ /* 0x000fe400078e3cff */
[----:B------:R-:W-:-:S02]  /*2aa60*/  LEA R7, R3, R2, 0x3 ;  /* 0x0000000203077211 */ /* 0x000fc400078e18ff */
[----:B------:R-:W-:Y:S01]  /*2aa70*/  SHF.L.U32 R2, R4, 0x1f, RZ ;  /* 0x0000001f04027819 */ /* 0x000fe200000006ff */
[----:B-1----:R-:W-:Y:S06]  /*2aa80*/  @!P0 BRA `(.L_x_5394) ;  /* 0x0000002000408947 */ /* 0x002fec0003800000 */
.L_x_5512:
[----:B------:R-:W2:Y:S02]  /*2aa90*/  SYNCS.PHASECHK.TRANS64.TRYWAIT P0, [R7+URZ], R2 ;  /* 0x00000002070075a7 */ /* 0x000ea4000800017f */
[----:B--2---:R-:W-:Y:S05]  /*2aaa0*/  @!P0 BRA `(.L_x_5395) ;  /* 0x00000020004c8947 */ /* 0x004fea0003800000 */
.L_x_5513:
[----:B------:R-:W-:Y:S05]  /*2aab0*/  @!P2 BRA `(.L_x_5396) ;  /* 0x000000000004a947 */ /* 0x000fea0003800000 */
[----:B------:R-:W-:Y:S01]  /*2aac0*/  BPT.TRAP 0x1 ;  /* 0x000000040000795c */ /* 0x000fe20000300000 */
.L_x_5396:
[----:B------:R-:W3:Y:S01]  /*2aad0*/  LDL.LU R4, [R1] ;  /* 0x0000000001047983 */ /* 0x000ee20000300800 */
[----:B------:R-:W-:-:S04]  /*2aae0*/  VIADD R0, R0, 0x36860 ;  /* 0x0003686000007836 */ /* 0x000fc80000000000 */
[----:B---3--:R-:W-:-:S04]  /*2aaf0*/  IMAD R4, R4, 0x8, R0 ;  /* 0x0000000804047824 */ /* 0x008fc800078e0200 */
[----:B------:R-:W3:Y:S02]  /*2ab00*/  SYNCS.PHASECHK.TRANS64.TRYWAIT P0, [R4+URZ], R5 ;  /* 0x00000005040075a7 */ /* 0x000ee4000800017f */
[----:B---3--:R-:W-:Y:S05]  /*2ab10*/  @!P0 BRA `(.L_x_5397) ;  /* 0x0000002000448947 */ /* 0x008fea0003800000 */
.L_x_5514:
[----:B------:R-:W-:-:S07]  /*2ab20*/  LEA R3, R3, R0, 0x3 ;  /* 0x0000000003037211 */ /* 0x000fce00078e18ff */
.L_x_5398:
[----:B----4-:R4:W0:Y:S02]  /*2ab30*/  SYNCS.PHASECHK.TRANS64.TRYWAIT P0, [R3+URZ], R2 ;  /* 0x00000002030075a7 */ /* 0x010824000800017f */
[----:B0-----:R-:W-:Y:S05]  /*2ab40*/  @!P0 NANOSLEEP.SYNCS 0x989680 ;  /* 0x009896800000895d */ /* 0x001fea0003900000 */
[----:B------:R-:W0:Y:S02]  /*2ab50*/  @!P0 SYNCS.PHASECHK.TRANS64 P0, [R3+URZ], R2 ;  /* 0x00000002030085a7 */ /* 0x000e24000800007f */
[----:B0-----:R-:W-:Y:S05]  /*2ab60*/  @!P0 BRA `(.L_x_5398) ;  /* 0xfffffffc00f08947 */ /* 0x001fea000383ffff */
.L_x_5054:
[----:B------:R-:W-:Y:S05]  /*2ab70*/  BSYNC B7 ;  /* 0x0000000000077941 */ /* 0x000fea0003800000 */
.L_x_5051:
[----:B------:R-:W-:Y:S05]  /*2ab80*/  EXIT ;  /* 0x000000000000794d */ /* 0x000fea0003800000 */
.L_x_5072:
[----:B0-----:R0:W1:Y:S02]  /*2ab90*/  SYNCS.PHASECHK.TRANS64.TRYWAIT P5, [R98+URZ+0x36890], R99 ;  /* 0x03689063620075a7 */ /* 0x00106400080a017f */
[----:B-1----:R-:W-:Y:S05]  /*2aba0*/  @!P5 NANOSLEEP.SYNCS 0x989680 ;  /* 0x009896800000d95d */ /* 0x002fea0003900000 */
[----:B------:R-:W1:Y:S02]  /*2abb0*/  @!P5 SYNCS.PHASECHK.TRANS64 P5, [R98+URZ+0x36890], R99 ;  /* 0x036890636200d5a7 */ /* 0x000e6400080a007f */
[----:B-1----:R-:W-:Y:S05]  /*2abc0*/  @!P5 BRA `(.L_x_5072) ;  /* 0xfffffffc00f0d947 */ /* 0x002fea000383ffff */
[----:B------:R-:W-:Y:S05]  /*2abd0*/  BRA `(.L_x_5399) ;  /* 0xfffffd8800fc7947 */ /* 0x000fea000383ffff */
.L_x_5126:
[----:B-1----:R1:W3:Y:S02]  /*2abe0*/  SYNCS.PHASECHK.TRANS64.TRYWAIT P5, [R98+URZ+0x36890], R99 ;  /* 0x03689063620075a7 */ /* 0x0022e400080a017f */
[----:B---3--:R-:W-:Y:S05]  /*2abf0*/  @!P5 NANOSLEEP.SYNCS 0x989680 ;  /* 0x009896800000d95d */ /* 0x008fea0003900000 */
[----:B------:R-:W3:Y:S02]  /*2ac00*/  @!P5 SYNCS.PHASECHK.TRANS64 P5, [R98+URZ+0x36890], R99 ;  /* 0x036890636200d5a7 */ /* 0x000ee400080a007f */
[----:B---3--:R-:W-:Y:S05]  /*2ac10*/  @!P5 BRA `(.L_x_5126) ;  /* 0xfffffffc00f0d947 */ /* 0x008fea000383ffff */
[----:B------:R-:W-:Y:S05]  /*2ac20*/  BRA `(.L_x_5400) ;  /* 0xfffffdbc00887947 */ /* 0x000fea000383ffff */
.L_x_5151:
[----:B-1----:R1:W2:Y:S02]  /*2ac30*/  SYNCS.PHASECHK.TRANS64.TRYWAIT P3, [R98+URZ+0x36890], R99 ;  /* 0x03689063620075a7 */ /* 0x0022a4000806017f */
[----:B--2---:R-:W-:Y:S05]  /*2ac40*/  @!P3 NANOSLEEP.SYNCS 0x989680 ;  /* 0x009896800000b95d */ /* 0x004fea0003900000 */
[----:B------:R-:W2:Y:S02]  /*2ac50*/  @!P3 SYNCS.PHASECHK.TRANS64 P3, [R98+URZ+0x36890], R99 ;  /* 0x036890636200b5a7 */ /* 0x000ea4000806007f */
[----:B--2---:R-:W-:Y:S05]  /*2ac60*/  @!P3 BRA `(.L_x_5151) ;  /* 0xfffffffc00f0b947 */ /* 0x004fea000383ffff */
[----:B------:R-:W-:Y:S05]  /*2ac70*/  BRA `(.L_x_5401) ;  /* 0xfffffdec00b07947 */ /* 0x000fea000383ffff */
.L_x_5157:
[----:B0-----:R0:W1:Y:S02]  /*2ac80*/  SYNCS.PHASECHK.TRANS64.TRYWAIT P2, [R98+URZ+0x368b0], R99 ;  /* 0x0368b063620075a7 */ /* 0x001064000804017f */
[----:B-1----:R-:W-:Y:S05]  /*2ac90*/  @!P2 NANOSLEEP.SYNCS 0x989680 ;  /* 0x009896800000a95d */ /* 0x002fea0003900000 */
[----:B------:R-:W1:Y:S02]  /*2aca0*/  @!P2 SYNCS.PHASECHK.TRANS64 P2, [R98+URZ+0x368b0], R99 ;  /* 0x0368b0636200a5a7 */ /* 0x000e64000804007f */
[----:B-1----:R-:W-:Y:S05]  /*2acb0*/  @!P2 BRA `(.L_x_5157) ;  /* 0xfffffffc00f0a947 */ /* 0x002fea000383ffff */
[----:B------:R-:W-:Y:S05]  /*2acc0*/  BRA `(.L_x_5402) ;  /* 0xfffffdf000c87947 */ /* 0x000fea000383ffff */
.L_x_5179:
        /* <DEDUP_REMOVED lines=8> */
.L_x_5404:
[----:B------:R-:W-:Y:S05]  /*2ad50*/  BSYNC B1 ;  /* 0x0000000000017941 */ /* 0x000fea0003800000 */
.L_x_5403:
[----:B------:R-:W-:Y:S05]  /*2ad60*/  BRA `(.L_x_5405) ;  /* 0xfffffe1000587947 */ /* 0x000fea000383ffff */
.L_x_5180:
        /* <DEDUP_REMOVED lines=8> */
.L_x_5407:
[----:B------:R-:W-:Y:S05]  /*2adf0*/  BSYNC B1 ;  /* 0x0000000000017941 */ /* 0x000fea0003800000 */
.L_x_5406:
[----:B------:R-:W-:Y:S05]  /*2ae00*/  BRA `(.L_x_5408) ;  /* 0xfffffe1000387947 */ /* 0x000fea000383ffff */
.L_x_5181:
        /* <DEDUP_REMOVED lines=8> */
.L_x_5410:
[----:B------:R-:W-:Y:S05]  /*2ae90*/  BSYNC B1 ;  /* 0x0000000000017941 */ /* 0x000fea0003800000 */
.L_x_5409:
[----:B------:R-:W-:Y:S05]  /*2aea0*/  BRA `(.L_x_5411) ;  /* 0xfffffe1000187947 */ /* 0x000fea000383ffff */
.L_x_5182:
        /* <DEDUP_REMOVED lines=8> */
.L_x_5413:
[----:B------:R-:W-:Y:S05]  /*2af30*/  BSYNC B1 ;  /* 0x0000000000017941 */ /* 0x000fea0003800000 */
.L_x_5412:
[----:B------:R-:W-:Y:S05]  /*2af40*/  BRA `(.L_x_5414) ;  /* 0xfffffe0c00f87947 */ /* 0x000fea000383ffff */
.L_x_5183:
        /* <DEDUP_REMOVED lines=8> */
.L_x_5416:
[----:B------:R-:W-:Y:S05]  /*2afd0*/  BSYNC B1 ;  /* 0x0000000000017941 */ /* 0x000fea0003800000 */
.L_x_5415:
[----:B------:R-:W-:Y:S05]  /*2afe0*/  BRA `(.L_x_5417) ;  /* 0xfffffe0c00d87947 */ /* 0x000fea000383ffff */
.L_x_5184:
        /* <DEDUP_REMOVED lines=8> */
.L_x_5419:
[----:B------:R-:W-:Y:S05]  /*2b070*/  BSYNC B1 ;  /* 0x0000000000017941 */ /* 0x000fea0003800000 */
.L_x_5418:
[----:B------:R-:W-:Y:S05]  /*2b080*/  BRA `(.L_x_5420) ;  /* 0xfffffe0c00bc7947 */ /* 0x000fea000383ffff */
.L_x_5185:
        /* <DEDUP_REMOVED lines=8> */
.L_x_5422:
[----:B------:R-:W-:Y:S05]  /*2b110*/  BSYNC B1 ;  /* 0x0000000000017941 */ /* 0x000fea0003800000 */
.L_x_5421:
[----:B------:R-:W-:Y:S05]  /*2b120*/  BRA `(.L_x_5423) ;  /* 0xfffffe0c00a07947 */ /* 0x000fea000383ffff */
.L_x_5186:
        /* <DEDUP_REMOVED lines=8> */
.L_x_5425:
[----:B------:R-:W-:Y:S05]  /*2b1b0*/  BSYNC B1 ;  /* 0x0000000000017941 */ /* 0x000fea0003800000 */
.L_x_5424:
[----:B------:R-:W-:Y:S05]  /*2b1c0*/  BRA `(.L_x_5426) ;  /* 0xfffffe0c00847947 */ /* 0x000fea000383ffff */
.L_x_5188:
[----:B0-----:R0:W1:Y:S02]  /*2b1d0*/  SYNCS.PHASECHK.TRANS64.TRYWAIT P2, [R18+URZ+0x36800], R5 ;  /* 0x03680005120075a7 */ /* 0x001064000804017f */
[----:B-1----:R-:W-:Y:S05]  /*2b1e0*/  @!P2 NANOSLEEP.SYNCS 0x989680 ;  /* 0x009896800000a95d */ /* 0x002fea0003900000 */
[----:B------:R-:W1:Y:S02]  /*2b1f0*/  @!P2 SYNCS.PHASECHK.TRANS64 P2, [R18+URZ+0x36800], R5 ;  /* 0x036800051200a5a7 */ /* 0x000e64000804007f */
[----:B-1----:R-:W-:Y:S05]  /*2b200*/  @!P2 BRA `(.L_x_5188) ;  /* 0xfffffffc00f0a947 */ /* 0x002fea000383ffff */
[----:B------:R-:W-:Y:S05]  /*2b210*/  BRA `(.L_x_5427) ;  /* 0xfffffe0c00e87947 */ /* 0x000fea000383ffff */
.L_x_5216:
        /* <DEDUP_REMOVED lines=8> */
.L_x_5429:
[----:B------:R-:W-:Y:S05]  /*2b2a0*/  BSYNC B1 ;  /* 0x0000000000017941 */ /* 0x000fea0003800000 */
.L_x_5428:
[----:B------:R-:W-:Y:S05]  /*2b2b0*/  BRA `(.L_x_5430) ;  /* 0xfffffe3c00687947 */ /* 0x000fea000383ffff */
.L_x_5217:
        /* <DEDUP_REMOVED lines=8> */
.L_x_5432:
[----:B------:R-:W-:Y:S05]  /*2b340*/  BSYNC B1 ;  /* 0x0000000000017941 */ /* 0x000fea0003800000 */
.L_x_5431:
[----:B------:R-:W-:Y:S05]  /*2b350*/  BRA `(.L_x_5433) ;  /* 0xfffffe3c00487947 */ /* 0x000fea000383ffff */
.L_x_5218:
        /* <DEDUP_REMOVED lines=8> */
.L_x_5435:
[----:B------:R-:W-:Y:S05]  /*2b3e0*/  BSYNC B1 ;  /* 0x0000000000017941 */ /* 0x000fea0003800000 */
.L_x_5434:
[----:B------:R-:W-:Y:S05]  /*2b3f0*/  BRA `(.L_x_5436) ;  /* 0xfffffe3c00287947 */ /* 0x000fea000383ffff */
.L_x_5219:
        /* <DEDUP_REMOVED lines=8> */
.L_x_5438:
[----:B------:R-:W-:Y:S05]  /*2b480*/  BSYNC B1 ;  /* 0x0000000000017941 */ /* 0x000fea0003800000 */
.L_x_5437:
[----:B------:R-:W-:Y:S05]  /*2b490*/  BRA `(.L_x_5439) ;  /* 0xfffffe3c00087947 */ /* 0x000fea000383ffff */
.L_x_5220:
        /* <DEDUP_REMOVED lines=8> */
.L_x_5441:
[----:B------:R-:W-:Y:S05]  /*2b520*/  BSYNC B1 ;  /* 0x0000000000017941 */ /* 0x000fea0003800000 */
.L_x_5440:
[----:B------:R-:W-:Y:S05]  /*2b530*/  BRA `(.L_x_5442) ;  /* 0xfffffe3800e87947 */ /* 0x000fea000383ffff */
.L_x_5221:
        /* <DEDUP_REMOVED lines=8> */
.L_x_5444:
[----:B------:R-:W-:Y:S05]  /*2b5c0*/  BSYNC B1 ;  /* 0x0000000000017941 */ /* 0x000fea0003800000 */
.L_x_5443:
[----:B------:R-:W-:Y:S05]  /*2b5d0*/  BRA `(.L_x_5445) ;  /* 0xfffffe3800cc7947 */ /* 0x000fea000383ffff */
.L_x_5222:
        /* <DEDUP_REMOVED lines=8> */
.L_x_5447:
[----:B------:R-:W-:Y:S05]  /*2b660*/  BSYNC B1 ;  /* 0x0000000000017941 */ /* 0x000fea0003800000 */
.L_x_5446:
[----:B------:R-:W-:Y:S05]  /*2b670*/  BRA `(.L_x_5448) ;  /* 0xfffffe3800b07947 */ /* 0x000fea000383ffff */
.L_x_5223:
        /* <DEDUP_REMOVED lines=8> */
.L_x_5450:
[----:B------:R-:W-:Y:S05]  /*2b700*/  BSYNC B1 ;  /* 0x0000000000017941 */ /* 0x000fea0003800000 */
.L_x_5449:
[----:B------:R-:W-:Y:S05]  /*2b710*/  BRA `(.L_x_5451) ;  /* 0xfffffe3800947947 */ /* 0x000fea000383ffff */
.L_x_5225:
[----:B0-----:R0:W1:Y:S02]  /*2b720*/  SYNCS.PHASECHK.TRANS64.TRYWAIT P2, [R18+URZ+0x36800], R9 ;  /* 0x03680009120075a7 */ /* 0x001064000804017f */
[----:B-1----:R-:W-:Y:S05]  /*2b730*/  @!P2 NANOSLEEP.SYNCS 0x989680 ;  /* 0x009896800000a95d */ /* 0x002fea0003900000 */
[----:B------:R-:W1:Y:S02]  /*2b740*/  @!P2 SYNCS.PHASECHK.TRANS64 P2, [R18+URZ+0x36800], R9 ;  /* 0x036800091200a5a7 */ /* 0x000e64000804007f */
[----:B-1----:R-:W-:Y:S05]  /*2b750*/  @!P2 BRA `(.L_x_5225) ;  /* 0xfffffffc00f0a947 */ /* 0x002fea000383ffff */
[----:B------:R-:W-:Y:S05]  /*2b760*/  BRA `(.L_x_5452) ;  /* 0xfffffe3800f47947 */ /* 0x000fea000383ffff */
.L_x_5239:
[----:B-1----:R1:W2:Y:S02]  /*2b770*/  SYNCS.PHASECHK.TRANS64.TRYWAIT P2, [R6+URZ+0x36830], R3 ;  /* 0x03683003060075a7 */ /* 0x0022a4000804017f */
[----:B--2---:R-:W-:Y:S05]  /*2b780*/  @!P2 NANOSLEEP.SYNCS 0x989680 ;  /* 0x009896800000a95d */ /* 0x004fea0003900000 */
[----:B------:R-:W2:Y:S02]  /*2b790*/  @!P2 SYNCS.PHASECHK.TRANS64 P2, [R6+URZ+0x36830], R3 ;  /* 0x036830030600a5a7 */ /* 0x000ea4000804007f */
[----:B--2---:R-:W-:Y:S05]  /*2b7a0*/  @!P2 BRA `(.L_x_5239) ;  /* 0xfffffffc00f0a947 */ /* 0x004fea000383ffff */
[----:B------:R-:W-:Y:S05]  /*2b7b0*/  BRA `(.L_x_5238) ;  /* 0xfffffe6000bc7947 */ /* 0x000fea000383ffff */
.L_x_5246:
[----:B-1----:R1:W2:Y:S02]  /*2b7c0*/  SYNCS.PHASECHK.TRANS64.TRYWAIT P2, [R13+URZ+0x36830], R4 ;  /* 0x036830040d0075a7 */ /* 0x0022a4000804017f */
[----:B--2---:R-:W-:Y:S05]  /*2b7d0*/  @!P2 NANOSLEEP.SYNCS 0x989680 ;  /* 0x009896800000a95d */ /* 0x004fea0003900000 */
[----:B------:R-:W2:Y:S02]  /*2b7e0*/  @!P2 SYNCS.PHASECHK.TRANS64 P2, [R13+URZ+0x36830], R4 ;  /* 0x036830040d00a5a7 */ /* 0x000ea4000804007f */
[----:B--2---:R-:W-:Y:S05]  /*2b7f0*/  @!P2 BRA `(.L_x_5246) ;  /* 0xfffffffc00f0a947 */ /* 0x004fea000383ffff */
[----:B------:R-:W-:Y:S05]  /*2b800*/  BRA `(.L_x_5245) ;  /* 0xfffffeb400ec7947 */ /* 0x000fea000383ffff */
.L_x_5251:
[----:B-1----:R1:W2:Y:S02]  /*2b810*/  SYNCS.PHASECHK.TRANS64.TRYWAIT P2, [R11+URZ+0x36850], R0 ;  /* 0x036850000b0075a7 */ /* 0x0022a4000804017f */
[----:B--2---:R-:W-:Y:S05]  /*2b820*/  @!P2 NANOSLEEP.SYNCS 0x989680 ;  /* 0x009896800000a95d */ /* 0x004fea0003900000 */
[----:B------:R-:W2:Y:S02]  /*2b830*/  @!P2 SYNCS.PHASECHK.TRANS64 P2, [R11+URZ+0x36850], R0 ;  /* 0x036850000b00a5a7 */ /* 0x000ea4000804007f */
[----:B--2---:R-:W-:Y:S05]  /*2b840*/  @!P2 BRA `(.L_x_5251) ;  /* 0xfffffffc00f0a947 */ /* 0x004fea000383ffff */
[----:B------:R-:W-:Y:S05]  /*2b850*/  BRA `(.L_x_5250) ;  /* 0xfffffeec00887947 */ /* 0x000fea000383ffff */
.L_x_5259:
[----:B-1----:R1:W2:Y:S02]  /*2b860*/  SYNCS.PHASECHK.TRANS64.TRYWAIT P2, [R4+URZ+0x36830], R5 ;  /* 0x03683005040075a7 */ /* 0x0022a4000804017f */
[----:B--2---:R-:W-:Y:S05]  /*2b870*/  @!P2 NANOSLEEP.SYNCS 0x989680 ;  /* 0x009896800000a95d */ /* 0x004fea0003900000 */
[----:B------:R-:W2:Y:S02]  /*2b880*/  @!P2 SYNCS.PHASECHK.TRANS64 P2, [R4+URZ+0x36830], R5 ;  /* 0x036830050400a5a7 */ /* 0x000ea4000804007f */
[----:B--2---:R-:W-:Y:S05]  /*2b890*/  @!P2 BRA `(.L_x_5259) ;  /* 0xfffffffc00f0a947 */ /* 0x004fea000383ffff */
[----:B------:R-:W-:Y:S05]  /*2b8a0*/  BRA `(.L_x_5258) ;  /* 0xffffff0c00207947 */ /* 0x000fea000383ffff */
.L_x_5264:
[----:B-1----:R1:W2:Y:S02]  /*2b8b0*/  SYNCS.PHASECHK.TRANS64.TRYWAIT P2, [R11+URZ+0x36850], R0 ;  /* 0x036850000b0075a7 */ /* 0x0022a4000804017f */
[----:B--2---:R-:W-:Y:S05]  /*2b8c0*/  @!P2 NANOSLEEP.SYNCS 0x989680 ;  /* 0x009896800000a95d */ /* 0x004fea0003900000 */
[----:B------:R-:W2:Y:S02]  /*2b8d0*/  @!P2 SYNCS.PHASECHK.TRANS64 P2, [R11+URZ+0x36850], R0 ;  /* 0x036850000b00a5a7 */ /* 0x000ea4000804007f */
[----:B--2---:R-:W-:Y:S05]  /*2b8e0*/  @!P2 BRA `(.L_x_5264) ;  /* 0xfffffffc00f0a947 */ /* 0x004fea000383ffff */
[----:B------:R-:W-:Y:S05]  /*2b8f0*/  BRA `(.L_x_5263) ;  /* 0xffffff4000bc7947 */ /* 0x000fea000383ffff */
.L_x_5270:
[----:B-1----:R1:W2:Y:S02]  /*2b900*/  SYNCS.PHASECHK.TRANS64.TRYWAIT P0, [R11+URZ+0x36850], R2 ;  /* 0x036850020b0075a7 */ /* 0x0022a4000800017f */
[----:B--2---:R-:W-:Y:S05]  /*2b910*/  @!P0 NANOSLEEP.SYNCS 0x989680 ;  /* 0x009896800000895d */ /* 0x004fea0003900000 */
[----:B------:R-:W2:Y:S02]  /*2b920*/  @!P0 SYNCS.PHASECHK.TRANS64 P0, [R11+URZ+0x36850], R2 ;  /* 0x036850020b0085a7 */ /* 0x000ea4000800007f */
[----:B--2---:R-:W-:Y:S05]  /*2b930*/  @!P0 BRA `(.L_x_5270) ;  /* 0xfffffffc00f08947 */ /* 0x004fea000383ffff */
[----:B------:R-:W-:Y:S05]  /*2b940*/  BRA `(.L_x_5269) ;  /* 0xffffff5c00b87947 */ /* 0x000fea000383ffff */
.L_x_5304:
        /* <DEDUP_REMOVED lines=11> */
.L_x_5454:
[----:B------:R-:W-:Y:S05]  /*2ba00*/  BSYNC B1 ;  /* 0x0000000000017941 */ /* 0x000fea0003800000 */
.L_x_5453:
[----:B------:R-:W-:Y:S05]  /*2ba10*/  BRA `(.L_x_5455) ;  /* 0xffffffa000987947 */ /* 0x000fea000383ffff */
.L_x_5305:
[----:B------:R-:W-:Y:S01]  /*2ba20*/  BSSY B1, `(.L_x_5456) ;  /* 0x0000006000017945 */ /* 0x000fe20003800000 */
[----:B------:R-:W-:-:S07]  /*2ba30*/  MOV R15, 0xffffffff ;  /* 0xffffffff000f7802 */ /* 0x000fce0000000f00 */
[----:B------:R-:W-:Y:S05]  /*2ba40*/  WARPSYNC.COLLECTIVE R15, `(.L_x_5457) ;  /* 0x000000000f0c7348 */ /* 0x000fea0003c00000 */
[----:B------:R-:W-:Y:S02]  /*2ba50*/  ELECT P6, UR62, PT ;  /* 0x00000000003e782f */ /* 0x000fe400038c0000 */
[----:B------:R-:W-:Y:S01]  /*2ba60*/  MOV R14, UR62 ;  /* 0x0000003e000e7c02 */ /* 0x000fe20008000f00 */
[----:B------:R-:W-:Y:S10]  /*2ba70*/  ENDCOLLECTIVE ;  /* 0x000000000000791b */ /* 0x000ff40003800000 */
.L_x_5457:
[----:B------:R-:W-:Y:S05]  /*2ba80*/  BSYNC B1 ;  /* 0x0000000000017941 */ /* 0x000fea0003800000 */
.L_x_5456:
[----:B------:R-:W-:Y:S05]  /*2ba90*/  BRA `(.L_x_5458) ;  /* 0xffffffa000847947 */ /* 0x000fea000383ffff */
.L_x_5307:
[----:B0-----:R0:W1:Y:S02]  /*2baa0*/  SYNCS.PHASECHK.TRANS64.TRYWAIT P0, [R9+URZ+0x36820], R5 ;  /* 0x03682005090075a7 */ /* 0x001064000800017f */
[----:B-1----:R-:W-:Y:S05]  /*2bab0*/  @!P0 NANOSLEEP.SYNCS 0x989680 ;  /* 0x009896800000895d */ /* 0x002fea0003900000 */
[----:B------:R-:W1:Y:S02]  /*2bac0*/  @!P0 SYNCS.PHASECHK.TRANS64 P0, [R9+URZ+0x36820], R5 ;  /* 0x03682005090085a7 */ /* 0x000e64000800007f */
[----:B-1----:R-:W-:Y:S05]  /*2bad0*/  @!P0 BRA `(.L_x_5307) ;  /* 0xfffffffc00f08947 */ /* 0x002fea000383ffff */
[----:B------:R-:W-:Y:S05]  /*2bae0*/  BRA `(.L_x_5459) ;  /* 0xffffffa000a07947 */ /* 0x000fea000383ffff */
.L_x_5310:
[----:B0-----:R0:W1:Y:S02]  /*2baf0*/  SYNCS.PHASECHK.TRANS64.TRYWAIT P0, [R5+URZ+0x368a0], R8 ;  /* 0x0368a008050075a7 */ /* 0x001064000800017f */
[----:B-1----:R-:W-:Y:S05]  /*2bb00*/  @!P0 NANOSLEEP.SYNCS 0x989680 ;  /* 0x009896800000895d */ /* 0x002fea0003900000 */
[----:B------:R-:W1:Y:S02]  /*2bb10*/  @!P0 SYNCS.PHASECHK.TRANS64 P0, [R5+URZ+0x368a0], R8 ;  /* 0x0368a008050085a7 */ /* 0x000e64000800007f */
[----:B-1----:R-:W-:Y:S05]  /*2bb20*/  @!P0 BRA `(.L_x_5310) ;  /* 0xfffffffc00f08947 */ /* 0x002fea000383ffff */
[----:B------:R-:W-:Y:S05]  /*2bb30*/  BRA `(.L_x_5460) ;  /* 0xffffffa000b07947 */ /* 0x000fea000383ffff */
.L_x_5312:
[----:B-1----:R1:W2:Y:S02]  /*2bb40*/  SYNCS.PHASECHK.TRANS64.TRYWAIT P0, [R5+URZ+0x368c0], R8 ;  /* 0x0368c008050075a7 */ /* 0x0022a4000800017f */
[----:B--2---:R-:W-:Y:S05]  /*2bb50*/  @!P0 NANOSLEEP.SYNCS 0x989680 ;  /* 0x009896800000895d */ /* 0x004fea0003900000 */
[----:B------:R-:W2:Y:S02]  /*2bb60*/  @!P0 SYNCS.PHASECHK.TRANS64 P0, [R5+URZ+0x368c0], R8 ;  /* 0x0368c008050085a7 */ /* 0x000ea4000800007f */
[----:B--2---:R-:W-:Y:S05]  /*2bb70*/  @!P0 BRA `(.L_x_5312) ;  /* 0xfffffffc00f08947 */ /* 0x004fea000383ffff */
[----:B------:R-:W-:Y:S05]  /*2bb80*/  BRA `(.L_x_5461) ;  /* 0xffffffa4003c7947 */ /* 0x000fea000383ffff */
.L_x_5316:
[----:B0-----:R0:W1:Y:S02]  /*2bb90*/  SYNCS.PHASECHK.TRANS64.TRYWAIT P0, [R6+URZ+0x368a0], R7 ;  /* 0x0368a007060075a7 */ /* 0x001064000800017f */
[----:B-1----:R-:W-:Y:S05]  /*2bba0*/  @!P0 NANOSLEEP.SYNCS 0x989680 ;  /* 0x009896800000895d */ /* 0x002fea0003900000 */
[----:B------:R-:W1:Y:S02]  /*2bbb0*/  @!P0 SYNCS.PHASECHK.TRANS64 P0, [R6+URZ+0x368a0], R7 ;  /* 0x0368a007060085a7 */ /* 0x000e64000800007f */
[----:B-1----:R-:W-:Y:S05]  /*2bbc0*/  @!P0 BRA `(.L_x_5316) ;  /* 0xfffffffc00f08947 */ /* 0x002fea000383ffff */
[----:B------:R-:W-:Y:S05]  /*2bbd0*/  BRA `(.L_x_5462) ;  /* 0xffffffa800107947 */ /* 0x000fea000383ffff */
.L_x_5318:
[----:B-1----:R1:W2:Y:S02]  /*2bbe0*/  SYNCS.PHASECHK.TRANS64.TRYWAIT P1, [R6+URZ+0x368c0], R7 ;  /* 0x0368c007060075a7 */ /* 0x0022a4000802017f */
[----:B--2---:R-:W-:Y:S05]  /*2bbf0*/  @!P1 NANOSLEEP.SYNCS 0x989680 ;  /* 0x009896800000995d */ /* 0x004fea0003900000 */
[----:B------:R-:W2:Y:S02]  /*2bc00*/  @!P1 SYNCS.PHASECHK.TRANS64 P1, [R6+URZ+0x368c0], R7 ;  /* 0x0368c007060095a7 */ /* 0x000ea4000802007f */
[----:B--2---:R-:W-:Y:S05]  /*2bc10*/  @!P1 BRA `(.L_x_5318) ;  /* 0xfffffffc00f09947 */ /* 0x004fea000383ffff */
[----:B------:R-:W-:Y:S05]  /*2bc20*/  BRA `(.L_x_5463) ;  /* 0xffffffa800947947 */ /* 0x000fea000383ffff */
.L_x_5330:
        /* <DEDUP_REMOVED lines=11> */
.L_x_5465:
[----:B------:R-:W-:Y:S05]  /*2bce0*/  BSYNC B0 ;  /* 0x0000000000007941 */ /* 0x000fea0003800000 */
.L_x_5464:
[----:B------:R-:W-:Y:S05]  /*2bcf0*/  BRA `(.L_x_5466) ;  /* 0xffffffb400a47947 */ /* 0x000fea000383ffff */
.L_x_5331:
[----:B------:R-:W-:Y:S01]  /*2bd00*/  BSSY B0, `(.L_x_5467) ;  /* 0x0000006000007945 */ /* 0x000fe20003800000 */
[----:B------:R-:W-:-:S07]  /*2bd10*/  IMAD.MOV.U32 R15, RZ, RZ, -0x1 ;  /* 0xffffffffff0f7424 */ /* 0x000fce00078e00ff */
[----:B------:R-:W-:Y:S05]  /*2bd20*/  WARPSYNC.COLLECTIVE R15, `(.L_x_5468) ;  /* 0x000000000f0c7348 */ /* 0x000fea0003c00000 */
[----:B------:R-:W-:Y:S02]  /*2bd30*/  ELECT P6, UR62, PT ;  /* 0x00000000003e782f */ /* 0x000fe400038c0000 */
[----:B------:R-:W-:Y:S01]  /*2bd40*/  MOV R14, UR62 ;  /* 0x0000003e000e7c02 */ /* 0x000fe20008000f00 */
[----:B------:R-:W-:Y:S10]  /*2bd50*/  ENDCOLLECTIVE ;  /* 0x000000000000791b */ /* 0x000ff40003800000 */
.L_x_5468:
[----:B------:R-:W-:Y:S05]  /*2bd60*/  BSYNC B0 ;  /* 0x0000000000007941 */ /* 0x000fea0003800000 */
.L_x_5467:
[----:B------:R-:W-:Y:S05]  /*2bd70*/  BRA `(.L_x_5469) ;  /* 0xffffffb400947947 */ /* 0x000fea000383ffff */
.L_x_5334:
[----:B0-----:R0:W1:Y:S02]  /*2bd80*/  SYNCS.PHASECHK.TRANS64.TRYWAIT P0, [R7+URZ+0x36840], R10 ;  /* 0x0368400a070075a7 */ /* 0x001064000800017f */
[----:B-1----:R-:W-:Y:S05]  /*2bd90*/  @!P0 NANOSLEEP.SYNCS 0x989680 ;  /* 0x009896800000895d */ /* 0x002fea0003900000 */
[----:B------:R-:W1:Y:S02]  /*2bda0*/  @!P0 SYNCS.PHASECHK.TRANS64 P0, [R7+URZ+0x36840], R10 ;  /* 0x0368400a070085a7 */ /* 0x000e64000800007f */
[----:B-1----:R-:W-:Y:S05]  /*2bdb0*/  @!P0 BRA `(.L_x_5334) ;  /* 0xfffffffc00f08947 */ /* 0x002fea000383ffff */
[----:B------:R-:W-:Y:S05]  /*2bdc0*/  BRA `(.L_x_5470) ;  /* 0xffffffb400f87947 */ /* 0x000fea000383ffff */
.L_x_5337:
        /* <DEDUP_REMOVED lines=8> */
.L_x_5345:
[----:B0-----:R0:W1:Y:S02]  /*2be50*/  SYNCS.PHASECHK.TRANS64.TRYWAIT P0, [R8+URZ+0x36840], R9 ;  /* 0x03684009080075a7 */ /* 0x001064000800017f */
[----:B-1----:R-:W-:Y:S05]  /*2be60*/  @!P0 NANOSLEEP.SYNCS 0x989680 ;  /* 0x009896800000895d */ /* 0x002fea0003900000 */
[----:B------:R-:W1:Y:S02]  /*2be70*/  @!P0 SYNCS.PHASECHK.TRANS64 P0, [R8+URZ+0x36840], R9 ;  /* 0x03684009080085a7 */ /* 0x000e64000800007f */
[----:B-1----:R-:W-:Y:S05]  /*2be80*/  @!P0 BRA `(.L_x_5345) ;  /* 0xfffffffc00f08947 */ /* 0x002fea000383ffff */
[----:B------:R-:W-:Y:S05]  /*2be90*/  BRA `(.L_x_5472) ;  /* 0xffffffbc00f87947 */ /* 0x000fea000383ffff */
.L_x_5347:
[----:B0-----:R0:W1:Y:S02]  /*2bea0*/  SYNCS.PHASECHK.TRANS64.TRYWAIT P0, [R8+URZ+0x36860], R9 ;  /* 0x03686009080075a7 */ /* 0x001064000800017f */
[----:B-1----:R-:W-:Y:S05]  /*2beb0*/  @!P0 NANOSLEEP.SYNCS 0x989680 ;  /* 0x009896800000895d */ /* 0x002fea0003900000 */
[----:B------:R-:W1:Y:S02]  /*2bec0*/  @!P0 SYNCS.PHASECHK.TRANS64 P0, [R8+URZ+0x36860], R9 ;  /* 0x03686009080085a7 */ /* 0x000e64000800007f */
[----:B-1----:R-:W-:Y:S05]  /*2bed0*/  @!P0 BRA `(.L_x_5347) ;  /* 0xfffffffc00f08947 */ /* 0x002fea000383ffff */
[----:B------:R-:W-:Y:S05]  /*2bee0*/  BRA `(.L_x_5473) ;  /* 0xffffffc000a47947 */ /* 0x000fea000383ffff */
.L_x_5353:
[----:B-1----:R1:W2:Y:S02]  /*2bef0*/  SYNCS.PHASECHK.TRANS64.TRYWAIT P0, [R2+URZ+0x36840], R3 ;  /* 0x03684003020075a7 */ /* 0x0022a4000800017f */
[----:B--2---:R-:W-:Y:S05]  /*2bf00*/  @!P0 NANOSLEEP.SYNCS 0x989680 ;  /* 0x009896800000895d */ /* 0x004fea0003900000 */
[----:B------:R-:W2:Y:S02]  /*2bf10*/  @!P0 SYNCS.PHASECHK.TRANS64 P0, [R2+URZ+0x36840], R3 ;  /* 0x03684003020085a7 */ /* 0x000ea4000800007f */
[----:B--2---:R-:W-:Y:S05]  /*2bf20*/  @!P0 BRA `(.L_x_5353) ;  /* 0xfffffffc00f08947 */ /* 0x004fea000383ffff */
[----:B------:R-:W-:Y:S05]  /*2bf30*/  BRA `(.L_x_5474) ;  /* 0xffffffc800107947 */ /* 0x000fea000383ffff */
.L_x_5355:
[----:B0-----:R0:W1:Y:S02]  /*2bf40*/  SYNCS.PHASECHK.TRANS64.TRYWAIT P0, [R2+URZ+0x36860], R3 ;  /* 0x03686003020075a7 */ /* 0x001064000800017f */
[----:B-1----:R-:W-:Y:S05]  /*2bf50*/  @!P0 NANOSLEEP.SYNCS 0x989680 ;  /* 0x009896800000895d */ /* 0x002fea0003900000 */
[----:B------:R-:W1:Y:S02]  /*2bf60*/  @!P0 SYNCS.PHASECHK.TRANS64 P0, [R2+URZ+0x36860], R3 ;  /* 0x03686003020085a7 */ /* 0x000e64000800007f */
[----:B-1----:R-:W-:Y:S05]  /*2bf70*/  @!P0 BRA `(.L_x_5355) ;  /* 0xfffffffc00f08947 */ /* 0x002fea000383ffff */
[----:B------:R-:W-:Y:S05]  /*2bf80*/  BRA `(.L_x_5475) ;  /* 0xffffffc800bc7947 */ /* 0x000fea000383ffff */
.L_x_5361:
[----:B--2---:R2:W3:Y:S02]  /*2bf90*/  SYNCS.PHASECHK.TRANS64.TRYWAIT P0, [R2+URZ+0x36840], R3 ;  /* 0x03684003020075a7 */ /* 0x0044e4000800017f */
[----:B---3--:R-:W-:Y:S05]  /*2bfa0*/  @!P0 NANOSLEEP.SYNCS 0x989680 ;  /* 0x009896800000895d */ /* 0x008fea0003900000 */
[----:B------:R-:W3:Y:S02]  /*2bfb0*/  @!P0 SYNCS.PHASECHK.TRANS64 P0, [R2+URZ+0x36840], R3 ;  /* 0x03684003020085a7 */ /* 0x000ee4000800007f */
[----:B---3--:R-:W-:Y:S05]  /*2bfc0*/  @!P0 BRA `(.L_x_5361) ;  /* 0xfffffffc00f08947 */ /* 0x008fea000383ffff */
[----:B------:R-:W-:Y:S05]  /*2bfd0*/  BRA `(.L_x_5476) ;  /* 0xffffffd000087947 */ /* 0x000fea000383ffff */
.L_x_5363:
[----:B0-----:R0:W1:Y:S02]  /*2bfe0*/  SYNCS.PHASECHK.TRANS64.TRYWAIT P0, [R2+URZ+0x36860], R9 ;  /* 0x03686009020075a7 */ /* 0x001064000800017f */
[----:B-1----:R-:W-:Y:S05]  /*2bff0*/  @!P0 NANOSLEEP.SYNCS 0x989680 ;  /* 0x009896800000895d */ /* 0x002fea0003900000 */
[----:B------:R-:W1:Y:S02]  /*2c000*/  @!P0 SYNCS.PHASECHK.TRANS64 P0, [R2+URZ+0x36860], R9 ;  /* 0x03686009020085a7 */ /* 0x000e64000800007f */
[----:B-1----:R-:W-:Y:S05]  /*2c010*/  @!P0 BRA `(.L_x_5363) ;  /* 0xfffffffc00f08947 */ /* 0x002fea000383ffff */
[----:B------:R-:W-:Y:S05]  /*2c020*/  BRA `(.L_x_5477) ;  /* 0xffffffd000b07947 */ /* 0x000fea000383ffff */
.L_x_5371:
[----:B-1----:R1:W2:Y:S02]  /*2c030*/  SYNCS.PHASECHK.TRANS64.TRYWAIT P0, [R3+URZ+0x36860], R0 ;  /* 0x03686000030075a7 */ /* 0x0022a4000800017f */
[----:B--2---:R-:W-:Y:S05]  /*2c040*/  @!P0 NANOSLEEP.SYNCS 0x989680 ;  /* 0x009896800000895d */ /* 0x004fea0003900000 */
[----:B------:R-:W2:Y:S02]  /*2c050*/  @!P0 SYNCS.PHASECHK.TRANS64 P0, [R3+URZ+0x36860], R0 ;  /* 0x03686000030085a7 */ /* 0x000ea4000800007f */
[----:B--2---:R-:W-:Y:S05]  /*2c060*/  @!P0 BRA `(.L_x_5371) ;  /* 0xfffffffc00f08947 */ /* 0x004fea000383ffff */
[----:B------:R-:W-:Y:S05]  /*2c070*/  BRA `(.L_x_5478) ;  /* 0xffffffd400e07947 */ /* 0x000fea000383ffff */
.L_x_5374:
        /* <DEDUP_REMOVED lines=8> */
.L_x_5480:
[----:B------:R-:W-:Y:S05]  /*2c100*/  BSYNC B0 ;  /* 0x0000000000007941 */ /* 0x000fea0003800000 */
.L_x_5479:
        /* <DEDUP_REMOVED lines=8> */
.L_x_5481:
[----:B------:R-:W-:Y:S01]  /*2c190*/  MOV R16, R14 ;  /* 0x0000000e00107202 */ /* 0x000fe20000000f00 */
[----:B------:R-:W-:Y:S06]  /*2c1a0*/  BRA `(.L_x_5482) ;  /* 0xffffffd8008c7947 */ /* 0x000fec000383ffff */
.L_x_5377:
        /* <DEDUP_REMOVED lines=8> */
.L_x_5484:
[----:B------:R-:W-:Y:S05]  /*2c230*/  BSYNC B0 ;  /* 0x0000000000007941 */ /* 0x000fea0003800000 */
.L_x_5483:
        /* <DEDUP_REMOVED lines=10> */
.L_x_5485:
        /* <DEDUP_REMOVED lines=8> */
.L_x_5486:
        /* <DEDUP_REMOVED lines=8> */
.L_x_5487:
        /* <DEDUP_REMOVED lines=8> */
.L_x_5488:
        /* <DEDUP_REMOVED lines=8> */
.L_x_5489:
[----:B------:R-:W-:Y:S05]  /*2c4e0*/  BRA `(.L_x_5490) ;  /* 0xffffffd800507947 */ /* 0x000fea000383ffff */
.L_x_5382:
[----:B------:R-:W-:Y:S01]  /*2c4f0*/  BSSY B0, `(.L_x_5491) ;  /* 0x0000008000007945 */ /* 0x000fe20003800000 */
[----:B-----5:R-:W-:Y:S01]  /*2c500*/  IMAD.MOV.U32 R13, RZ, RZ, R17 ;  /* 0x000000ffff0d7224 */ /* 0x020fe200078e0011 */
[----:B------:R-:W-:Y:S01]  /*2c510*/  MOV R11, RZ ;  /* 0x000000ff000b7202 */ /* 0x000fe20000000f00 */
[----:B------:R-:W-:Y:S02]  /*2c520*/  IMAD.MOV.U32 R12, RZ, RZ, 0x1 ;  /* 0x00000001ff0c7424 */ /* 0x000fe400078e00ff */
[----:B------:R-:W-:-:S07]  /*2c530*/  IMAD.MOV.U32 R15, RZ, RZ, -0x1 ;  /* 0xffffffffff0f7424 */ /* 0x000fce00078e00ff */
[----:B01----:R-:W-:Y:S05]  /*2c540*/  WARPSYNC.COLLECTIVE R15, `(.L_x_5492) ;  /* 0x000000000f087348 */ /* 0x003fea0003c00000 */
[----:B------:R2:W3:Y:S02]  /*2c550*/  SHFL.UP P6, R14, R13, R12, R11 ;  /* 0x0400000c0d0e7389 */ /* 0x0004e400000c000b */
[----:B0123--:R-:W-:Y:S01]  /*2c560*/  ENDCOLLECTIVE ;  /* 0x000000000000791b */ /* 0x00ffe20003800000 */
.L_x_5492:
[----:B------:R-:W-:Y:S05]  /*2c570*/  BSYNC B0 ;  /* 0x0000000000007941 */ /* 0x000fea0003800000 */
.L_x_5491:
        /* <DEDUP_REMOVED lines=10> */
.L_x_5493:
        /* <DEDUP_REMOVED lines=8> */
.L_x_5494:
        /* <DEDUP_REMOVED lines=8> */
.L_x_5495:
        /* <DEDUP_REMOVED lines=8> */
.L_x_5496:
        /* <DEDUP_REMOVED lines=8> */
.L_x_5497:
[----:B------:R-:W-:Y:S05]  /*2c820*/  BRA `(.L_x_5498) ;  /* 0xffffffd800347947 */ /* 0x000fea000383ffff */
.L_x_5384:
[----:B------:R-:W-:Y:S01]  /*2c830*/  BSSY B0, `(.L_x_5499) ;  /* 0x0000006000007945 */ /* 0x000fe20003800000 */
[----:B------:R-:W-:Y:S01]  /*2c840*/  PLOP3.LUT P6, PT, P6, PT, PT, 0x8, 0x0 ;  /* 0x000000000000781c */ /* 0x000fe200037ce170 */
[----:B------:R-:W-:-:S12]  /*2c850*/  IMAD.MOV.U32 R15, RZ, RZ, -0x1 ;  /* 0xffffffffff0f7424 */ /* 0x000fd800078e00ff */
[----:B0-----:R-:W-:Y:S05]  /*2c860*/  WARPSYNC.COLLECTIVE R15, `(.L_x_5500) ;  /* 0x000000000f087348 */ /* 0x001fea0003c00000 */
[----:B------:R-:W-:Y:S01]  /*2c870*/  VOTE.ANY R14, PT, P6 ;  /* 0x00000000000e7806 */ /* 0x000fe200030e0100 */
[----:B0-----:R-:W-:Y:S06]  /*2c880*/  ENDCOLLECTIVE ;  /* 0x000000000000791b */ /* 0x001fec0003800000 */
.L_x_5500:
[----:B------:R-:W-:Y:S05]  /*2c890*/  BSYNC B0 ;  /* 0x0000000000007941 */ /* 0x000fea0003800000 */
.L_x_5499:
        /* <DEDUP_REMOVED lines=9> */
.L_x_5501:
[----:B------:R-:W-:Y:S01]  /*2c930*/  IMAD.MOV.U32 R17, RZ, RZ, R14 ;  /* 0x000000ffff117224 */ /* 0x000fe200078e000e */
[----:B------:R-:W-:Y:S06]  /*2c940*/  BRA `(.L_x_5502) ;  /* 0xffffffd800247947 */ /* 0x000fec000383ffff */
.L_x_5386:
[----:B------:R-:W-:Y:S01]  /*2c950*/  BSSY B0, `(.L_x_5503) ;  /* 0x0000007000007945 */ /* 0x000fe20003800000 */
[----:B------:R-:W-:Y:S01]  /*2c960*/  IMAD.MOV.U32 R13, RZ, RZ, R2 ;  /* 0x000000ffff0d7224 */ /* 0x000fe200078e0002 */
[----:B------:R-:W-:Y:S01]  /*2c970*/  MOV R11, 0x1f ;  /* 0x0000001f000b7802 */ /* 0x000fe20000000f00 */
[----:B------:R-:W-:-:S07]  /*2c980*/  IMAD.MOV.U32 R15, RZ, RZ, -0x1 ;  /* 0xffffffffff0f7424 */ /* 0x000fce00078e00ff */
[----:B012---:R-:W-:Y:S05]  /*2c990*/  WARPSYNC.COLLECTIVE R15, `(.L_x_5504) ;  /* 0x000000000f087348 */ /* 0x007fea0003c00000 */
[----:B------:R3:W4:Y:S02]  /*2c9a0*/  SHFL.IDX P6, R14, R13, R12, R11 ;  /* 0x0000000c0d0e7389 */ /* 0x00072400000c000b */
[----:B01234-:R-:W-:Y:S01]  /*2c9b0*/  ENDCOLLECTIVE ;  /* 0x000000000000791b */ /* 0x01ffe20003800000 */
.L_x_5504:
[----:B------:R-:W-:Y:S05]  /*2c9c0*/  BSYNC B0 ;  /* 0x0000000000007941 */ /* 0x000fea0003800000 */
.L_x_5503:
[----:B------:R-:W-:Y:S01]  /*2c9d0*/  IMAD.MOV.U32 R7, RZ, RZ, R14 ;  /* 0x000000ffff077224 */ /* 0x000fe200078e000e */
[----:B------:R-:W-:Y:S06]  /*2c9e0*/  BRA `(.L_x_5385) ;  /* 0xffffffd800187947 */ /* 0x000fec000383ffff */
.L_x_5390:
[----:B-1----:R1:W2:Y:S02]  /*2c9f0*/  SYNCS.PHASECHK.TRANS64.TRYWAIT P0, [R0+URZ+0x36820], R3 ;  /* 0x03682003000075a7 */ /* 0x0022a4000800017f */
[----:B--2---:R-:W-:Y:S05]  /*2ca00*/  @!P0 NANOSLEEP.SYNCS 0x989680 ;  /* 0x009896800000895d */ /* 0x004fea0003900000 */
[----:B------:R-:W2:Y:S02]  /*2ca10*/  @!P0 SYNCS.PHASECHK.TRANS64 P0, [R0+URZ+0x36820], R3 ;  /* 0x03682003000085a7 */ /* 0x000ea4000800007f */
[----:B--2---:R-:W-:Y:S05]  /*2ca20*/  @!P0 BRA `(.L_x_5390) ;  /* 0xfffffffc00f08947 */ /* 0x004fea000383ffff */
[----:B------:R-:W-:Y:S05]  /*2ca30*/  BRA `(.L_x_5505) ;  /* 0xffffffdc008c7947 */ /* 0x000fea000383ffff */
.L_x_5391:
        /* <DEDUP_REMOVED lines=11> */
.L_x_5507:
[----:B------:R-:W-:Y:S05]  /*2caf0*/  BSYNC B0 ;  /* 0x0000000000007941 */ /* 0x000fea0003800000 */
.L_x_5506:
[----:B------:R-:W-:Y:S05]  /*2cb00*/  BRA `(.L_x_5508) ;  /* 0xffffffdc00747947 */ /* 0x000fea000383ffff */
.L_x_5392:
[----:B------:R-:W-:Y:S01]  /*2cb10*/  BSSY B0, `(.L_x_5509) ;  /* 0x0000006000007945 */ /* 0x000fe20003800000 */
[----:B------:R-:W-:-:S07]  /*2cb20*/  IMAD.MOV.U32 R15, RZ, RZ, -0x1 ;  /* 0xffffffffff0f7424 */ /* 0x000fce00078e00ff */
[----:B012---:R-:W-:Y:S05]  /*2cb30*/  WARPSYNC.COLLECTIVE R15, `(.L_x_5510) ;  /* 0x000000000f0c7348 */ /* 0x007fea0003c00000 */
[----:B------:R-:W-:Y:S02]  /*2cb40*/  ELECT P6, UR62, PT ;  /* 0x00000000003e782f */ /* 0x000fe400038c0000 */
[----:B------:R-:W-:Y:S01]  /*2cb50*/  MOV R14, UR62 ;  /* 0x0000003e000e7c02 */ /* 0x000fe20008000f00 */
[----:B012---:R-:W-:Y:S10]  /*2cb60*/  ENDCOLLECTIVE ;  /* 0x000000000000791b */ /* 0x007ff40003800000 */
.L_x_5510:
[----:B------:R-:W-:Y:S05]  /*2cb70*/  BSYNC B0 ;  /* 0x0000000000007941 */ /* 0x000fea0003800000 */
.L_x_5509:
[----:B------:R-:W-:Y:S05]  /*2cb80*/  BRA `(.L_x_5511) ;  /* 0xffffffdc00687947 */ /* 0x000fea000383ffff */
.L_x_5394:
[----:B-1----:R1:W2:Y:S02]  /*2cb90*/  SYNCS.PHASECHK.TRANS64.TRYWAIT P0, [R6+URZ], R5 ;  /* 0x00000005060075a7 */ /* 0x0022a4000800017f */
[----:B--2---:R-:W-:Y:S05]  /*2cba0*/  @!P0 NANOSLEEP.SYNCS 0x989680 ;  /* 0x009896800000895d */ /* 0x004fea0003900000 */
[----:B------:R-:W2:Y:S02]  /*2cbb0*/  @!P0 SYNCS.PHASECHK.TRANS64 P0, [R6+URZ], R5 ;  /* 0x00000005060085a7 */ /* 0x000ea4000800007f */
[----:B--2---:R-:W-:Y:S05]  /*2cbc0*/  @!P0 BRA `(.L_x_5394) ;  /* 0xfffffffc00f08947 */ /* 0x004fea000383ffff */
[----:B------:R-:W-:Y:S05]  /*2cbd0*/  BRA `(.L_x_5512) ;  /* 0xffffffdc00ac7947 */ /* 0x000fea000383ffff */
.L_x_5395:
[----:B--2---:R2:W3:Y:S02]  /*2cbe0*/  SYNCS.PHASECHK.TRANS64.TRYWAIT P0, [R7+URZ], R2 ;  /* 0x00000002070075a7 */ /* 0x0044e4000800017f */
[----:B---3--:R-:W-:Y:S05]  /*2cbf0*/  @!P0 NANOSLEEP.SYNCS 0x989680 ;  /* 0x009896800000895d */ /* 0x008fea0003900000 */
[----:B------:R-:W3:Y:S02]  /*2cc00*/  @!P0 SYNCS.PHASECHK.TRANS64 P0, [R7+URZ], R2 ;  /* 0x00000002070085a7 */ /* 0x000ee4000800007f */
[----:B---3--:R-:W-:Y:S05]  /*2cc10*/  @!P0 BRA `(.L_x_5395) ;  /* 0xfffffffc00f08947 */ /* 0x008fea000383ffff */
[----:B------:R-:W-:Y:S05]  /*2cc20*/  BRA `(.L_x_5513) ;  /* 0xffffffdc00a07947 */ /* 0x000fea000383ffff */
.L_x_5397:
[----:B---3--:R3:W4:Y:S02]  /*2cc30*/  SYNCS.PHASECHK.TRANS64.TRYWAIT P0, [R4+URZ], R5 ;  /* 0x00000005040075a7 */ /* 0x008724000800017f */
[----:B----4-:R-:W-:Y:S05]  /*2cc40*/  @!P0 NANOSLEEP.SYNCS 0x989680 ;  /* 0x009896800000895d */ /* 0x010fea0003900000 */
[----:B------:R-:W4:Y:S02]  /*2cc50*/  @!P0 SYNCS.PHASECHK.TRANS64 P0, [R4+URZ], R5 ;  /* 0x00000005040085a7 */ /* 0x000f24000800007f */
[----:B----4-:R-:W-:Y:S05]  /*2cc60*/  @!P0 BRA `(.L_x_5397) ;  /* 0xfffffffc00f08947 */ /* 0x010fea000383ffff */
[----:B------:R-:W-:Y:S05]  /*2cc70*/  BRA `(.L_x_5514) ;  /* 0xffffffdc00a87947 */ /* 0x000fea000383ffff */
.L_x_5515:
        /* <DEDUP_REMOVED lines=16> */
.L_x_12768:


//--------------------- .text._ZN7cutlass13device_kernelIN5flash11enable_sm90INS1_16FlashAttnFwdSm90INS1_25CollectiveMainloopFwdSm90ILi2EN4cute5tupleIJNS5_1CILi1EEES8_S8_EEENS6_IJNS7_ILi128EEENS7_ILi176EEESA_EEELi128ENS_6half_tEfNS_4arch4Sm90ELb0ELb0ELb0ELb0ELb0ELb0ELb0ELb1ELb1ELb0ELb0ELb0EEENS1_21CollectiveEpilogueFwdINS6_IJSA_SA_SB_EEES9_SD_SF_Li256ELb0ELb0ELb0ELb0EEENS1_29StaticPersistentTileSchedulerILb0EEEEEEEEEvNT_6ParamsE --------------------------
	.section	.text._ZN7cutlass13device_kernelIN5flash11enable_sm90INS1_16FlashAttnFwdSm90INS1_25CollectiveMainloopFwdSm90ILi2EN4cute5tupleIJNS5_1CILi1EEES8_S8_EEENS6_IJNS7_ILi128EEENS7_ILi176EEESA_EEELi128ENS_6half_tEfNS_4arch4Sm90ELb0ELb0ELb0ELb0ELb0ELb0ELb0ELb1ELb1ELb0ELb0ELb0EEENS1_21CollectiveEpilogueFwdINS6_IJSA_SA_SB_EEES9_SD_SF_Li256ELb0ELb0ELb0ELb0EEENS1_29StaticPersistentTileSchedulerILb0EEEEEEEEEvNT_6ParamsE,"ax",@progbits
	.align	128
.text._ZN7cutlass13device_kernelIN5flash11enable_sm90INS1_16FlashAttnFwdSm90INS1_25CollectiveMainloopFwdSm90ILi2EN4cute5tupleIJNS5_1CILi1EEES8_S8_EEENS6_IJNS7_ILi128EEENS7_ILi176EEESA_EEELi128ENS_6half_tEfNS_4arch4Sm90ELb0ELb0ELb0ELb0ELb0ELb0ELb0ELb1ELb1ELb0ELb0ELb0EEENS1_21CollectiveEpilogueFwdINS6_IJSA_SA_SB_EEES9_SD_SF_Li256ELb0ELb0ELb0ELb0EEENS1_29StaticPersistentTileSchedulerILb0EEEEEEEEEvNT_6ParamsE:
        .type           _ZN7cutlass13device_kernelIN5flash11enable_sm90INS1_16FlashAttnFwdSm90INS1_25CollectiveMainloopFwdSm90ILi2EN4cute5tupleIJNS5_1CILi1EEES8_S8_EEENS6_IJNS7_ILi128EEENS7_ILi176EEESA_EEELi128ENS_6half_tEfNS_4arch4Sm90ELb0ELb0ELb0ELb0ELb0ELb0ELb0ELb1ELb1ELb0ELb0ELb0EEENS1_21CollectiveEpilogueFwdINS6_IJSA_SA_SB_EEES9_SD_SF_Li256ELb0ELb0ELb0ELb0EEENS1_29StaticPersistentTileSchedulerILb0EEEEEEEEEvNT_6ParamsE,@function
        .size           _ZN7cutlass13device_kernelIN5flash11enable_sm90INS1_16FlashAttnFwdSm90INS1_25CollectiveMainloopFwdSm90ILi2EN4cute5tupleIJNS5_1CILi1EEES8_S8_EEENS6_IJNS7_ILi128EEENS7_ILi176EEESA_EEELi128ENS_6half_tEfNS_4arch4Sm90ELb0ELb0ELb0ELb0ELb0ELb0ELb0ELb1ELb1ELb0ELb0ELb0EEENS1_21CollectiveEpilogueFwdINS6_IJSA_SA_SB_EEES9_SD_SF_Li256ELb0ELb0ELb0ELb0EEENS1_29StaticPersistentTileSchedulerILb0EEEEEEEEEvNT_6ParamsE,(.L_x_12769 - _ZN7cutlass13device_kernelIN5flash11enable_sm90INS1_16FlashAttnFwdSm90INS1_25CollectiveMainloopFwdSm90ILi2EN4cute5tupleIJNS5_1CILi1EEES8_S8_EEENS6_IJNS7_ILi128EEENS7_ILi176EEESA_EEELi128ENS_6half_tEfNS_4arch4Sm90ELb0ELb0ELb0ELb0ELb0ELb0ELb0ELb1ELb1ELb0ELb0ELb0EEENS1_21CollectiveEpilogueFwdINS6_IJSA_SA_SB_EEES9_SD_SF_Li256ELb0ELb0ELb0ELb0EEENS1_29StaticPersistentTileSchedulerILb0EEEEEEEEEvNT_6ParamsE)
        .other          _ZN7cutlass13device_kernelIN5flash11enable_sm90INS1_16FlashAttnFwdSm90INS1_25CollectiveMainloopFwdSm90ILi2EN4cute5tupleIJNS5_1CILi1EEES8_S8_EEENS6_IJNS7_ILi128EEENS7_ILi176EEESA_EEELi128ENS_6half_tEfNS_4arch4Sm90ELb0ELb0ELb0ELb0ELb0ELb0ELb0ELb1ELb1ELb0ELb0ELb0EEENS1_21CollectiveEpilogueFwdINS6_IJSA_SA_SB_EEES9_SD_SF_Li256ELb0ELb0ELb0ELb0EEENS1_29StaticPersistentTileSchedulerILb0EEEEEEEEEvNT_6ParamsE,@"STO_CUDA_ENTRY STV_DEFAULT"
_ZN7cutlass13device_kernelIN5flash11enable_sm90INS1_16FlashAttnFwdSm90INS1_25CollectiveMainloopFwdSm90ILi2EN4cute5tupleIJNS5_1CILi1EEES8_S8_EEENS6_IJNS7_ILi128EEENS7_ILi176EEESA_EEELi128ENS_6half_tEfNS_4arch4Sm90ELb0ELb0ELb0ELb0ELb0ELb0ELb0ELb1ELb1ELb0ELb0ELb0EEENS1_21CollectiveEpilogueFwdINS6_IJSA_SA_SB_EEES9_SD_SF_Li256ELb0ELb0ELb0ELb0EEENS1_29StaticPersistentTileSchedulerILb0EEEEEEEEEvNT_6ParamsE:
[----:B------:R-:W1:Y:S02]  /*0000*/  LDC R1, c[0x0][0x28] ;  /* 0x00000a00ff017b82 */ /* 0x000e640000000800 */
[----:B-1----:R-:W-:Y:S01]  /*0010*/  VIADD R1, R1, 0xffffffe0 ;  /* 0xffffffe001017836 */ /* 0x002fe20000000000 */
[----:B------:R-:W1:Y:S01]  /*0020*/  S2R R3, SR_TID.X ;  /* 0x0000000000037919 */ /* 0x000e620000002100 */
[----:B------:R-:W-:Y:S01]  /*0030*/  ELECT P0, URZ, PT ;  /* 0x00000000003f782f */ /* 0x000fe20003800000 */
[----:B------:R-:W-:Y:S01]  /*0040*/  BSSY B0, `(.L_x_5516) ;  /* 0x0000014000007945 */ /* 0x000fe20003800000 */
[--C-:B-1----:R-:W-:Y:S02]  /*0050*/  SHF.R.U32.HI R0, RZ, 0x5, R3.reuse ;  /* 0x00000005ff007819 */ /* 0x102fe40000011603 */
[----:B------:R-:W-:-:S03]  /*0060*/  SHF.R.U32.HI R4, RZ, 0x7, R3 ;  /* 0x00000007ff047819 */ /* 0x000fc60000011603 */
        /* <DEDUP_REMOVED lines=17> */
.L_x_5517:
[----:B------:R-:W-:Y:S05]  /*0180*/  BSYNC B0 ;  /* 0x0000000000007941 */ /* 0x000fea0003800000 */
.L_x_5516:
        /* <DEDUP_REMOVED lines=37> */
.L_x_5518:
        /* <DEDUP_REMOVED lines=22> */
.L_x_5519:
        /* <DEDUP_REMOVED lines=18> */
.L_x_5520:
        /* <DEDUP_REMOVED lines=22> */
.L_x_5521:
        /* <DEDUP_REMOVED lines=22> */
.L_x_5522:
        /* <DEDUP_REMOVED lines=8> */
.L_x_5524:
[----:B------:R-:W-:-:S08]  /*09a0*/  NOP ;  /* 0x0000000000007918 */ /* 0x000fd00000000000 */
[----:B------:R-:W2:Y:S02]  /*09b0*/  USETMAXREG.TRY_ALLOC.CTAPOOL UP0, 0xf0 ;  /* 0x000000f0000079c8 */ /* 0x000ea40008000600 */
[----:B--2---:R-:W-:-:S13]  /*09c0*/  PLOP3.LUT P0, PT, PT, PT, UP0, 0x80, 0x0 ;  /* 0x000000000000781c */ /* 0x004fda0003f0f008 */
[----:B------:R-:W-:Y:S05]  /*09d0*/  @!P0 BRA `(.L_x_5524) ;  /* 0xfffffffc00f08947 */ /* 0x000fea000383ffff */
[----:B------:R-:W-:Y:S01]  /*09e0*/  LOP3.LUT R0, R3, 0xffffff80, RZ, 0xc0, !PT ;  /* 0xffffff8003007812 */ /* 0x000fe200078ec0ff */
[----:B------:R-:W2:Y:S08]  /*09f0*/  S2UR UR7, SR_CTAID.X ;  /* 0x00000000000779c3 */ /* 0x000eb00000002500 */
[----:B------:R-:W-:Y:S06]  /*0a00*/  BAR.ARV 0x8, 0x120 ;  /* 0x0204800000007b1d */ /* 0x000fec0000002000 */
[----:B------:R-:W-:-:S02]  /*0a10*/  ISETP.NE.AND P0, PT, R0, 0x80, PT ;  /* 0x000000800000780c */ /* 0x000fc40003f05270 */
[----:B------:R-:W2:Y:S11]  /*0a20*/  LDC R0, c[0x0][0xda4] ;  /* 0x00036900ff007b82 */ /* 0x000eb60000000800 */
[----:B------:R-:W-:Y:S06]  /*0a30*/  @!P0 BAR.ARV 0x9, 0x100 ;  /* 0x0244000000008b1d */ /* 0x000fec0000002000 */
        /* <DEDUP_REMOVED lines=9> */
[----:B------:R-:W-:Y:S01]  /*0ad0*/  IMAD.U32 R19, RZ, RZ, UR7 ;  /* 0x00000007ff137e24 */ /* 0x000fe2000f8e00ff */
[----:B------:R-:W-:Y:S02]  /*0ae0*/  UMOV UR38, URZ ;  /* 0x0000003f00267c82 */ /* 0x000fe40008000000 */
[CC--:B------:R-:W-:Y:S01]  /*0af0*/  LEA.HI R5, R3.reuse, R0.reuse, RZ, 0x7 ;  /* 0x0000000003057211 */ /* 0x0c0fe200078f38ff */
[----:B------:R-:W3:Y:S01]  /*0b00*/  S2UR UR6, SR_SWINHI ;  /* 0x00000000000679c3 */ /* 0x000ee20000002f00 */
[----:B------:R-:W-:-:S02]  /*0b10*/  LEA.HI R6, R3, R0, RZ, 0x4 ;  /* 0x0000000003067211 */ /* 0x000fc400078f20ff */
[----:B------:R-:W-:Y:S02]  /*0b20*/  LOP3.LUT R23, R5, 0xffffff80, RZ, 0xc0, !PT ;  /* 0xffffff8005177812 */ /* 0x000fe400078ec0ff */
[----:B------:R-:W-:Y:S02]  /*0b30*/  SHF.R.S32.HI R7, RZ, 0x4, R6 ;  /* 0x00000004ff077819 */ /* 0x000fe40000011406 */
[----:B------:R-:W-:Y:S01]  /*0b40*/  LEA.HI R223, R3, R0, RZ, 0x5 ;  /* 0x0000000003df7211 */ /* 0x000fe200078f28ff */
[----:B------:R-:W-:Y:S01]  /*0b50*/  IMAD.IADD R23, R0, 0x1, -R23 ;  /* 0x0000000100177824 */ /* 0x000fe200078e0a17 */
[C---:B------:R-:W-:Y:S02]  /*0b60*/  LEA.HI R8, R6.reuse, R7, RZ, 0x1 ;  /* 0x0000000706087211 */ /* 0x040fe400078f08ff */
[----:B------:R-:W-:Y:S02]  /*0b70*/  LOP3.LUT R3, R6, 0x3fffff0, RZ, 0xc0, !PT ;  /* 0x03fffff006037812 */ /* 0x000fe400078ec0ff */
[----:B------:R-:W-:Y:S01]  /*0b80*/  LOP3.LUT R8, R8, 0x1ffffffe, RZ, 0xc0, !PT ;  /* 0x1ffffffe08087812 */ /* 0x000fe200078ec0ff */
[----:B-1----:R-:W-:Y:S01]  /*0b90*/  ULEA UR39, UR4, UR39, 0x18 ;  /* 0x0000002704277291 */ /* 0x002fe2000f8ec03f */
[----:B------:R-:W-:Y:S01]  /*0ba0*/  SHF.R.S32.HI R223, RZ, 0x5, R223 ;  /* 0x00000005ffdf7819 */ /* 0x000fe200000114df */
[----:B------:R-:W-:Y:S01]  /*0bb0*/  IMAD.IADD R0, R0, 0x1, -R3 ;  /* 0x0000000100007824 */ /* 0x000fe200078e0a03 */
[----:B------:R-:W-:Y:S01]  /*0bc0*/  SHF.R.S32.HI R222, RZ, 0x7, R5 ;  /* 0x00000007ffde7819 */ /* 0x000fe20000011405 */
[----:B------:R-:W-:-:S02]  /*0bd0*/  IMAD.IADD R8, R7, 0x1, -R8 ;  /* 0x0000000107087824 */ /* 0x000fc400078e0a08 */
[----:B------:R-:W-:Y:S01]  /*0be0*/  IMAD R3, R223, 0x10, R0 ;  /* 0x00000010df037824 */ /* 0x000fe200078e0200 */
[----:B------:R-:W-:Y:S01]  /*0bf0*/  LEA.HI R5, R5, R222, RZ, 0x1 ;  /* 0x000000de05057211 */ /* 0x000fe200078f08ff */
[----:B------:R-:W-:Y:S01]  /*0c00*/  UMOV UR4, UR39 ;  /* 0x0000002700047c82 */ /* 0x000fe20008000000 */
[----:B---3--:R-:W-:Y:S01]  /*0c10*/  UMOV UR5, UR6 ;  /* 0x0000000600057c82 */ /* 0x008fe20008000000 */
[----:B------:R-:W-:Y:S01]  /*0c20*/  IMAD R3, R3, 0x8, R8 ;  /* 0x0000000803037824 */ /* 0x000fe200078e0208 */
[----:B------:R-:W-:Y:S01]  /*0c30*/  LOP3.LUT R5, R5, 0x3fffffe, RZ, 0xc0, !PT ;  /* 0x03fffffe05057812 */ /* 0x000fe200078ec0ff */
[----:B------:R-:W-:Y:S02]  /*0c40*/  IMAD.U32 R16, RZ, RZ, UR4 ;  /* 0x00000004ff107e24 */ /* 0x000fe4000f8e00ff */
[----:B------:R-:W-:Y:S02]  /*0c50*/  IMAD.U32 R17, RZ, RZ, UR5 ;  /* 0x00000005ff117e24 */ /* 0x000fe4000f8e00ff */
[----:B------:R-:W-:-:S02]  /*0c60*/  IMAD.SHL.U32 R3, R3, 0x8, RZ ;  /* 0x0000000803037824 */ /* 0x000fc400078e00ff */
[----:B------:R-:W-:Y:S02]  /*0c70*/  IMAD.IADD R5, R222, 0x1, -R5 ;  /* 0x00000001de057824 */ /* 0x000fe400078e0a05 */
[----:B------:R-:W-:Y:S01]  /*0c80*/  IMAD.WIDE R16, R3, 0x2, R16 ;  /* 0x0000000203107825 */ /* 0x000fe200078e0210 */
[----:B--2---:R-:W-:Y:S02]  /*0c90*/  R2UR UR8, R2 ;  /* 0x00000000020872ca */ /* 0x004fe400000e0000 */
[----:B------:R-:W-:-:S04]  /*0ca0*/  SHF.R.S32.HI R2, RZ, 0x1f, R23 ;  /* 0x0000001fff027819 */ /* 0x000fc80000011417 */
[CC--:B------:R-:W-:Y:S02]  /*0cb0*/  LEA.HI R4, R2.reuse, R23.reuse, RZ, 0x2 ;  /* 0x0000001702047211 */ /* 0x0c0fe400078f10ff */
[----:B------:R-:W-:Y:S02]  /*0cc0*/  LEA.HI R2, R2, R23, RZ, 0x5 ;  /* 0x0000001702027211 */ /* 0x000fe400078f28ff */
[--C-:B------:R-:W-:Y:S02]  /*0cd0*/  SHF.R.S32.HI R6, RZ, 0x2, R4.reuse ;  /* 0x00000002ff067819 */ /* 0x100fe40000011404 */
[----:B------:R-:W-:Y:S01]  /*0ce0*/  SHF.R.S32.HI R9, RZ, 0x1f, R4 ;  /* 0x0000001fff097819 */ /* 0x000fe20000011404 */
[----:B------:R-:W-:Y:S01]  /*0cf0*/  ULOP3.LUT UR4, UR8, 0x1, URZ, 0xfc, !UPT ;  /* 0x0000000108047892 */ /* 0x000fe2000f8efc3f */
[----:B------:R-:W-:Y:S02]  /*0d00*/  LOP3.LUT R4, R4, 0x7ffffffc, RZ, 0xc0, !PT ;  /* 0x7ffffffc04047812 */ /* 0x000fe400078ec0ff */
[----:B------:R-:W-:-:S02]  /*0d10*/  LEA.HI R9, R9, R6, RZ, 0x3 ;  /* 0x0000000609097211 */ /* 0x000fc400078f18ff */
[----:B------:R-:W-:Y:S01]  /*0d20*/  SHF.R.S32.HI R2, RZ, 0x5, R2 ;  /* 0x00000005ff027819 */ /* 0x000fe20000011402 */
[----:B------:R-:W-:Y:S01]  /*0d30*/  IMAD.IADD R4, R23, 0x1, -R4 ;  /* 0x0000000117047824 */ /* 0x000fe200078e0a04 */
[----:B------:R-:W-:Y:S01]  /*0d40*/  LOP3.LUT R9, R9, 0xfffffff8, RZ, 0xc0, !PT ;  /* 0xfffffff809097812 */ /* 0x000fe200078ec0ff */
[----:B------:R-:W-:Y:S01]  /*0d50*/  IMAD.U32 R226, RZ, RZ, UR4 ;  /* 0x00000004ffe27e24 */ /* 0x000fe2000f8e00ff */
[----:B------:R-:W-:Y:S01]  /*0d60*/  UMOV UR4, URZ ;  /* 0x0000003f00047c82 */ /* 0x000fe20008000000 */
[----:B------:R-:W-:Y:S02]  /*0d70*/  IMAD R225, R4, R225, 0xb0 ;  /* 0x000000b004e17424 */ /* 0x000fe400078e02e1 */
[----:B------:R-:W-:Y:S02]  /*0d80*/  IMAD.IADD R9, R6, 0x1, -R9 ;  /* 0x0000000106097824 */ /* 0x000fe400078e0a09 */
[----:B------:R-:W-:Y:S02]  /*0d90*/  IMAD.U32 R22, RZ, RZ, UR4 ;  /* 0x00000004ff167e24 */ /* 0x000fe4000f8e00ff */
[----:B------:R-:W-:-:S04]  /*0da0*/  IMAD R2, R2, 0x10, R9 ;  /* 0x0000001002027824 */ /* 0x000fc800078e0209 */
[----:B------:R-:W-:-:S07]  /*0db0*/  IMAD R224, R5, 0x40, R2 ;  /* 0x0000004005e07824 */ /* 0x000fce00078e0202 */
.L_x_5547:
[----:B-1----:R-:W1:Y:S01]  /*0dc0*/  SHFL.IDX PT, R0, R222, RZ, 0x1f ;  /* 0x00001fffde007589 */ /* 0x002e6200000e0000 */
        /* <DEDUP_REMOVED lines=8> */
[----:B------:R-:W-:-:S02]  /*0e50*/  UISETP.NE.AND UP2, UPT, UR4, 0x1, UPT ;  /* 0x000000010400788c */ /* 0x000fc4000bf45270 */
[----:B------:R-:W-:Y:S02]  /*0e60*/  UIADD3 UR11, UR39, 0x16400, URZ ;  /* 0x00016400270b7890 */ /* 0x000fe4000fffe03f */
[----:B------:R-:W-:Y:S01]  /*0e70*/  USEL UR37, UR37, 0x1, UP0 ;  /* 0x0000000125257887 */ /* 0x000fe20008000000 */
[----:B------:R-:W-:Y:S01]  /*0e80*/  ULDC UR9, c[0x0][0x2e0] ;  /* 0x0000b80000097ab9 */ /* 0x000fe20000000800 */
[----:B------:R-:W-:Y:S01]  /*0e90*/  ULOP3.LUT UP0, URZ, UR11, 0x9f, URZ, 0xc0, !UPT ;  /* 0x0000009f0b3f7892 */ /* 0x000fe2000f80c03f */
[----:B------:R-:W-:Y:S01]  /*0ea0*/  @UP1 ULDC UR6, c[0x0][0xdac] ;  /* 0x00036b0000061ab9 */ /* 0x000fe20000000800 */
[----:B------:R-:W-:Y:S02]  /*0eb0*/  UIMAD UR37, UR37, UR9, URZ ;  /* 0x00000009252572a4 */ /* 0x000fe4000f8e023f */
[----:B------:R-:W-:Y:S01]  /*0ec0*/  UIMAD.WIDE.U32 UR6, UR12, UR6, URZ ;  /* 0x000000060c0672a5 */ /* 0x000fe2000f8e003f */
[----:B-1----:R-:W-:Y:S01]  /*0ed0*/  R2UR UR14, R0 ;  /* 0x00000000000e72ca */ /* 0x002fe200000e0000 */
[----:B------:R-:W-:Y:S01]  /*0ee0*/  @UP1 ULDC UR10, c[0x0][0xdb0] ;  /* 0x00036c00000a1ab9 */ /* 0x000fe20000000800 */
[----:B------:R-:W-:Y:S01]  /*0ef0*/  PLOP3.LUT P0, PT, PT, PT, UP0, 0x80, 0x0 ;  /* 0x000000000000781c */ /* 0x000fe20003f0f008 */
[----:B------:R-:W-:Y:S01]  /*0f00*/  UMOV UR13, UR12 ;  /* 0x0000000c000d7c82 */ /* 0x000fe20008000000 */
[----:B------:R-:W-:-:S06]  /*0f10*/  @UP1 USHF.R.U32.HI UR13, URZ, UR10, UR7 ;  /* 0x0000000a3f0d1299 */ /* 0x000fcc0008011607 */
[----:B------:R-:W-:Y:S01]  /*0f20*/  IMAD.U32 R221, RZ, RZ, UR13 ;  /* 0x0000000dffdd7e24 */ /* 0x000fe2000f8e00ff */
[----:B------:R-:W-:Y:S02]  /*0f30*/  UMOV UR36, UR13 ;  /* 0x0000000d00247c82 */ /* 0x000fe40008000000 */
[----:B------:R-:W-:Y:S02]  /*0f40*/  ULEA.HI UR4, UR14, UR14, URZ, 0x1 ;  /* 0x0000000e0e047291 */ /* 0x000fe4000f8f083f */
[----:B------:R-:W-:Y:S02]  /*0f50*/  IMAD.U32 R18, RZ, RZ, UR14 ;  /* 0x0000000eff127e24 */ /* 0x000fe4000f8e00ff */
        /* <DEDUP_REMOVED lines=31> */
.L_x_5525:
[----:B------:R-:W-:Y:S02]  /*1150*/  R2UR UR4, R22 ;  /* 0x00000000160472ca */ /* 0x000fe400000e0000 */
[----:B------:R-:W-:-:S11]  /*1160*/  R2UR UR5, R226 ;  /* 0x00000000e20572ca */ /* 0x000fd600000e0000 */
[----:B------:R-:W-:Y:S02]  /*1170*/  ULOP3.LUT UR4, UR4, 0x1, URZ, 0xc0, !UPT ;  /* 0x0000000104047892 */ /* 0x000fe4000f8ec03f */
[----:B------:R-:W-:-:S04]  /*1180*/  IMAD.U32 R2, RZ, RZ, UR5 ;  /* 0x00000005ff027e24 */ /* 0x000fc8000f8e00ff */
[----:B------:R-:W-:Y:S01]  /*1190*/  IMAD.U32 R0, RZ, RZ, UR4 ;  /* 0x00000004ff007e24 */ /* 0x000fe2000f8e00ff */
[----:B------:R-:W-:-:S04]  /*11a0*/  ISETP.NE.AND P0, PT, R2, 0x3, PT ;  /* 0x000000030200780c */ /* 0x000fc80003f05270 */
[----:B------:R-:W-:-:S04]  /*11b0*/  SHF.L.U32 R0, R0, 0x1f, RZ ;  /* 0x0000001f00007819 */ /* 0x000fc800000006ff */
[----:B------:R-:W1:Y:S02]  /*11c0*/  SYNCS.PHASECHK.TRANS64.TRYWAIT P1, [UR39+0x34800], R0 ;  /* 0x03480000ff0075a7 */ /* 0x000e640008020167 */
[----:B-1----:R-:W-:Y:S05]  /*11d0*/  @!P1 BRA `(.L_x_5526) ;  /* 0x000000e000589947 */ /* 0x002fea0003800000 */
.L_x_5604:
[----:B------:R-:W-:Y:S05]  /*11e0*/  @!P0 BRA `(.L_x_5527) ;  /* 0x0000000000048947 */ /* 0x000fea0003800000 */
[----:B------:R-:W-:Y:S01]  /*11f0*/  BPT.TRAP 0x1 ;  /* 0x000000040000795c */ /* 0x000fe20000300000 */
.L_x_5527:
[----:B------:R-:W-:Y:S02]  /*1200*/  IMAD.U32 R12, RZ, RZ, UR38 ;  /* 0x00000026ff0c7e24 */ /* 0x000fe4000f8e00ff */
[----:B-1----:R-:W-:-:S03]  /*1210*/  IMAD.U32 R3, RZ, RZ, UR61 ;  /* 0x0000003dff037e24 */ /* 0x002fc6000f8e00ff */
[----:B------:R-:W-:Y:S02]  /*1220*/  LEA R12, R12, UR39, 0x3 ;  /* 0x000000270c0c7c11 */ /* 0x000fe4000f8e18ff */
[----:B------:R-:W-:-:S04]  /*1230*/  SHF.L.U32 R3, R3, 0x1f, RZ ;  /* 0x0000001f03037819 */ /* 0x000fc800000006ff */
[----:B------:R1:W2:Y:S01]  /*1240*/  SYNCS.PHASECHK.TRANS64.TRYWAIT P2, [R12+URZ+0x34830], R3 ;  /* 0x034830030c0075a7 */ /* 0x0002a2000804017f */
[----:B------:R-:W-:Y:S05]  /*1250*/  @!P0 BRA `(.L_x_5528) ;  /* 0x0000000000048947 */ /* 0x000fea0003800000 */
[----:B------:R-:W-:Y:S01]  /*1260*/  BPT.TRAP 0x1 ;  /* 0x000000040000795c */ /* 0x000fe20000300000 */
.L_x_5528:
[----:B------:R-:W3:Y:S01]  /*1270*/  S2R R0, SR_TID.X ;  /* 0x0000000000007919 */ /* 0x000ee20000002100 */
[----:B------:R-:W-:Y:S01]  /*1280*/  IMAD.MOV.U32 R87, RZ, RZ, RZ ;  /* 0x000000ffff577224 */ /* 0x000fe200078e00ff */
[----:B---3--:R-:W-:-:S04]  /*1290*/  LOP3.LUT R0, R0, 0x7f, RZ, 0xc0, !PT ;  /* 0x0000007f00007812 */ /* 0x008fc800078ec0ff */
[----:B------:R-:W-:Y:S01]  /*12a0*/  ISETP.NE.AND P1, PT, R0, RZ, PT ;  /* 0x000000ff0000720c */ /* 0x000fe20003f25270 */
[----:B--2---:R-:W-:-:S12]  /*12b0*/  @P2 BRA `(.L_x_5529) ;  /* 0x0000000000082947 */ /* 0x004fd80003800000 */
[----:B------:R-:W2:Y:S02]  /*12c0*/  SYNCS.PHASECHK.TRANS64.TRYWAIT P2, [R12+URZ+0x34830], R3 ;  /* 0x034830030c0075a7 */ /* 0x000ea4000804017f */
[----:B--2---:R-:W-:Y:S05]  /*12d0*/  @!P2 BRA `(.L_x_5530) ;  /* 0x000000e00030a947 */ /* 0x004fea0003800000 */
.L_x_5529:
[----:B------:R-:W-:Y:S05]  /*12e0*/  WARPSYNC.ALL ;  /* 0x0000000000007948 */ /* 0x000fea0003800000 */
[----:B------:R-:W-:Y:S01]  /*12f0*/  UIADD3 UR4, UR39, 0x1e400, URZ ;  /* 0x0001e40027047890 */ /* 0x000fe2000fffe03f */
[----:B------:R-:W-:Y:S01]  /*1300*/  WARPGROUP.ARRIVE ;  /* 0x00000000000079c5 */ /* 0x000fe20000000000 */
[----:B------:R-:W-:Y:S01]  /*1310*/  ULOP3.LUT UR21, UR40, 0x10000, URZ, 0xfc, !UPT ;  /* 0x0001000028157892 */ /* 0x000fe2000f8efc3f */
[----:B------:R-:W-:Y:S01]  /*1320*/  VIADD R13, R225, UR37 ;  /* 0x00000025e10d7c36 */ /* 0x000fe20008000000 */
[----:B------:R-:W-:Y:S01]  /*1330*/  USHF.R.U32.HI UR4, URZ, 0x4, UR4 ;  /* 0x000000043f047899 */ /* 0x000fe20008011604 */
[----:B------:R-:W-:Y:S01]  /*1340*/  IMAD.U32 R10, RZ, RZ, UR60 ;  /* 0x0000003cff0a7e24 */ /* 0x000fe2000f8e00ff */
[----:B------:R-:W-:Y:S01]  /*1350*/  UMOV UR7, 0x40000040 ;  /* 0x4000004000077882 */ /* 0x000fe20000000000 */
[----:B------:R-:W-:Y:S01]  /*1360*/  UMOV UR15, 0x40000040 ;  /* 0x40000040000f7882 */ /* 0x000fe20000000000 */
[----:B------:R-:W-:Y:S01]  /*1370*/  ULOP3.LUT UR4, UR4, 0x3fff, URZ, 0xc0, !UPT ;  /* 0x00003fff04047892 */ /* 0x000fe2000f8ec03f */
[----:B------:R-:W-:Y:S01]  /*1380*/  IMAD R13, R10, -0xb0, R13 ;  /* 0xffffff500a0d7824 */ /* 0x000fe200078e020d */
[----:B------:R-:W-:Y:S01]  /*1390*/  UMOV UR11, 0x40000040 ;  /* 0x40000040000b7882 */ /* 0x000fe20000000000 */
[----:B------:R-:W-:Y:S01]  /*13a0*/  UMOV UR19, 0x40000040 ;  /* 0x4000004000137882 */ /* 0x000fe20000000000 */
[----:B------:R-:W-:Y:S01]  /*13b0*/  ULOP3.LUT UR5, UR4, 0x10000, URZ, 0xfc, !UPT ;  /* 0x0001000004057892 */ /* 0x000fe2000f8efc3f */
[----:B------:R-:W-:Y:S01]  /*13c0*/  P2R R21, PR, RZ, 0x2 ;  /* 0x00000002ff157803 */ /* 0x000fe20000000000 */
[----:B------:R-:W-:Y:S01]  /*13d0*/  UMOV UR27, 0x40000040 ;  /* 0x40000040001b7882 */ /* 0x000fe20000000000 */
[----:B------:R-:W-:Y:S01]  /*13e0*/  UMOV UR4, UR21 ;  /* 0x0000001500047c82 */ /* 0x000fe20008000000 */
[----:B------:R-:W-:Y:S01]  /*13f0*/  UIMAD UR20, UR38, 0xb00, UR5 ;  /* 0x00000b00261478a4 */ /* 0x000fe2000f8e0205 */
[----:B------:R-:W-:Y:S01]  /*1400*/  IMAD.U32 R8, RZ, RZ, UR4 ;  /* 0x00000004ff087e24 */ /* 0x000fe2000f8e00ff */
[----:B------:R-:W-:Y:S01]  /*1410*/  UMOV UR44, UR4 ;  /* 0x00000004002c7c82 */ /* 0x000fe20008000000 */
[----:B------:R-:W-:Y:S01]  /*1420*/  IMAD.U32 R0, RZ, RZ, UR5 ;  /* 0x00000005ff007e24 */ /* 0x000fe2000f8e00ff */
[----:B------:R-:W-:Y:S01]  /*1430*/  UMOV UR5, 0x40000040 ;  /* 0x4000004000057882 */ /* 0x000fe20000000000 */
[----:B------:R-:W-:Y:S01]  /*1440*/  UIADD3 UR14, UR20, 0x80, URZ ;  /* 0x00000080140e7890 */ /* 0x000fe2000fffe03f */
[----:B------:R-:W-:Y:S01]  /*1450*/  IMAD.U32 R9, RZ, RZ, UR5 ;  /* 0x00000005ff097e24 */ /* 0x000fe2000f8e00ff */
[----:B------:R-:W-:Y:S01]  /*1460*/  UMOV UR6, UR20 ;  /* 0x0000001400067c82 */ /* 0x000fe20008000000 */
[----:B------:R-:W-:Y:S01]  /*1470*/  UMOV UR45, UR5 ;  /* 0x00000005002d7c82 */ /* 0x000fe20008000000 */
[----:B------:R-:W-:Y:S01]  /*1480*/  HGMMA.64x16x16.F32 R112, gdesc[UR4], RZ, !UPT, gsb0 ;  /* 0x00200000047079f0 */ /* 0x000fe2000c0008ff */
[----:B------:R-:W-:Y:S01]  /*1490*/  UMOV UR12, UR44 ;  /* 0x0000002c000c7c82 */ /* 0x000fe20008000000 */
[----:B------:R-:W-:Y:S01]  /*14a0*/  UMOV UR13, UR45 ;  /* 0x0000002d000d7c82 */ /* 0x000fe20008000000 */
[----:B------:R-:W-:Y:S01]  /*14b0*/  UIADD3 UR6, UR20, 0x100, URZ ;  /* 0x0000010014067890 */ /* 0x000fe2000fffe03f */
[C---:B------:R-:W-:Y:S01]  /*14c0*/  ISETP.GT.AND P2, PT, R13.reuse, RZ, PT ;  /* 0x000000ff0d00720c */ /* 0x040fe20003f44270 */
[----:B------:R-:W-:Y:S01]  /*14d0*/  UMOV UR4, UR44 ;  /* 0x0000002c00047c82 */ /* 0x000fe20008000000 */
[----:B------:R-:W-:Y:S01]  /*14e0*/  UMOV UR5, UR45 ;  /* 0x0000002d00057c82 */ /* 0x000fe20008000000 */
[----:B------:R-:W-:Y:S01]  /*14f0*/  UMOV UR7, 0x40000040 ;  /* 0x4000004000077882 */ /* 0x000fe20000000000 */
[----:B------:R-:W-:Y:S01]  /*1500*/  UIADD3 UR10, UR20, 0x180, URZ ;  /* 0x00000180140a7890 */ /* 0x000fe2000fffe03f */
[C---:B------:R-:W-:Y:S01]  /*1510*/  ISETP.GT.AND P3, PT, R13.reuse, 0x1, PT ;  /* 0x000000010d00780c */ /* 0x040fe20003f64270 */
[----:B------:R-:W-:Y:S01]  /*1520*/  UMOV UR8, UR44 ;  /* 0x0000002c00087c82 */ /* 0x000fe20008000000 */
[----:B------:R-:W-:Y:S01]  /*1530*/  UMOV UR9, UR45 ;  /* 0x0000002d00097c82 */ /* 0x000fe20008000000 */
        /* <DEDUP_REMOVED lines=12> */
[----:B------:R-:W-:Y:S01]  /*1600*/  UMOV UR31, 0x40000040 ;  /* 0x40000040001f7882 */ /* 0x000fe20000000000 */
[----:B------:R-:W-:Y:S01]  /*1610*/  UIADD3 UR34, UR20, 0x400, URZ ;  /* 0x0000040014227890 */ /* 0x000fe2000fffe03f */
[C---:B------:R-:W-:Y:S01]  /*1620*/  ISETP.GT.AND P1, PT, R13.reuse, 0x89, PT ;  /* 0x000000890d00780c */ /* 0x040fe20003f24270 */
[----:B------:R-:W-:Y:S01]  /*1630*/  UMOV UR32, UR44 ;  /* 0x0000002c00207c82 */ /* 0x000fe20008000000 */
[----:B------:R-:W-:Y:S01]  /*1640*/  UMOV UR33, UR45 ;  /* 0x0000002d00217c82 */ /* 0x000fe20008000000 */
[----:B------:R-:W-:Y:S01]  /*1650*/  UMOV UR35, 0x40000040 ;  /* 0x4000004000237882 */ /* 0x000fe20000000000 */
[----:B------:R-:W-:Y:S01]  /*1660*/  UIADD3 UR42, UR20, 0x480, URZ ;  /* 0x00000480142a7890 */ /* 0x000fe2000fffe03f */
[----:B------:R-:W-:Y:S01]  /*1670*/  P2R R15, PR, RZ, 0x1 ;  /* 0x00000001ff0f7803 */ /* 0x000fe20000000000 */
[----:B------:R-:W-:Y:S01]  /*1680*/  UMOV UR40, UR44 ;  /* 0x0000002c00287c82 */ /* 0x000fe20008000000 */
[----:B------:R-:W-:Y:S01]  /*1690*/  UMOV UR41, UR45 ;  /* 0x0000002d00297c82 */ /* 0x000fe20008000000 */
[----:B------:R-:W-:Y:S01]  /*16a0*/  UMOV UR43, 0x40000040 ;  /* 0x40000040002b7882 */ /* 0x000fe20000000000 */
[----:B------:R-:W-:Y:S01]  /*16b0*/  UIADD3 UR22, UR21, 0x2, URZ ;  /* 0x0000000215167890 */ /* 0x000fe2000fffe03f */
[----:B------:R-:W-:Y:S01]  /*16c0*/  ISETP.GT.AND P0, PT, R13, 0x90, PT ;  /* 0x000000900d00780c */ /* 0x000fe20003f04270 */
[----:B------:R-:W-:Y:S01]  /*16d0*/  UIADD3 UR46, UR20, 0x682, URZ ;  /* 0x00000682142e7890 */ /* 0x000fe2000fffe03f */
[--C-:B------:R-:W-:Y:S01]  /*16e0*/  IMAD.MOV.U32 R85, RZ, RZ, R87.reuse ;  /* 0x000000ffff557224 */ /* 0x100fe200078e0057 */
[----:B------:R-:W-:Y:S01]  /*16f0*/  UMOV UR47, 0x40000040 ;  /* 0x40000040002f7882 */ /* 0x000fe20000000000 */
[----:B------:R-:W-:Y:S01]  /*1700*/  UIADD3 UR50, UR20, 0x684, URZ ;  /* 0x0000068414327890 */ /* 0x000fe2000fffe03f */
[--C-:B------:R-:W-:Y:S01]  /*1710*/  IMAD.MOV.U32 R83, RZ, RZ, R87.reuse ;  /* 0x000000ffff537224 */ /* 0x100fe200078e0057 */
[----:B------:R-:W-:Y:S01]  /*1720*/  UMOV UR51, 0x40000040 ;  /* 0x4000004000337882 */ /* 0x000fe20000000000 */
[----:B------:R-:W-:Y:S01]  /*1730*/  UISETP.GE.AND UP0, UPT, UR37, 0xb1, UPT ;  /* 0x000000b12500788c */ /* 0x000fe2000bf06270 */
        /* <DEDUP_REMOVED lines=30> */
[----:B------:R-:W-:Y:S01]  /*1920*/  IMAD.U32 R6, RZ, RZ, UR12 ;  /* 0x0000000cff067e24 */ /* 0x000fe2000f8e00ff */
[----:B------:R-:W-:Y:S01]  /*1930*/  UMOV UR8, UR44 ;  /* 0x0000002c00087c82 */ /* 0x000fe20008000000 */
[----:B------:R-:W-:Y:S01]  /*1940*/  IMAD.U32 R7, RZ, RZ, UR13 ;  /* 0x0000000dff077e24 */ /* 0x000fe2000f8e00ff */
[----:B------:R-:W-:Y:S01]  /*1950*/  UMOV UR9, UR45 ;  /* 0x0000002d00097c82 */ /* 0x000fe20008000000 */
[----:B------:R-:W-:Y:S01]  /*1960*/  UIADD3 UR22, UR21, 0x4, URZ ;  /* 0x0000000415167890 */ /* 0x000fe2000fffe03f */
        /* <DEDUP_REMOVED lines=163> */
[----:B-12---:R-:W-:Y:S01]  /*23a0*/  IMAD.U32 R3, RZ, RZ, UR13 ;  /* 0x0000000dff037e24 */ /* 0x006fe2000f8e00ff */
        /* <DEDUP_REMOVED lines=316> */
[----:B------:R-:W-:Y:S02]  /*3770*/  FSEL R112, R112, -INF , P2 ;  /* 0xff80000070707808 */ /* 0x000fe40001000000 */
[----:B------:R-:W-:Y:S02]  /*3780*/  FSEL R113, R113, -INF , P3 ;  /* 0xff80000071717808 */ /* 0x000fe40001800000 */
[----:B------:R-:W-:Y:S01]  /*3790*/  FSEL R116, R116, -INF , P4 ;  /* 0xff80000074747808 */ /* 0x000fe20002000000 */
[----:B------:R-:W-:Y:S01]  /*37a0*/  HGMMA.64x16x16.F32 R104, gdesc[UR16], R104, gsb0 ;  /* 0x00200000106879f0 */ /* 0x000fe20008000868 */
[----:B------:R-:W-:Y:S01]  /*37b0*/  UIADD3 UR18, UR20, 0x686, URZ ;  /* 0x0000068614127890 */ /* 0x000fe2000fffe03f */
[----:B------:R-:W-:Y:S01]  /*37c0*/  FMNMX.FTZ R11, R112, R113, !PT ;  /* 0x00000071700b7209 */ /* 0x000fe20007810000 */
[----:B------:R-:W-:Y:S01]  /*37d0*/  UMOV UR19, 0x40000040 ;  /* 0x4000004000137882 */ /* 0x000fe20000000000 */
[----:B------:R-:W-:-:S02]  /*37e0*/  FSEL R114, R114, -INF , P2 ;  /* 0xff80000072727808 */ /* 0x000fc40001000000 */
[----:B------:R-:W-:Y:S02]  /*37f0*/  FSEL R120, R117, -INF , P5 ;  /* 0xff80000075787808 */ /* 0x000fe40002800000 */
[----:B------:R-:W-:Y:S02]  /*3800*/  ISETP.GT.AND P2, PT, R13, 0x10, PT ;  /* 0x000000100d00780c */ /* 0x000fe40003f44270 */
[----:B------:R-:W-:Y:S02]  /*3810*/  FMNMX.FTZ R11, R116, R11, !PT ;  /* 0x0000000b740b7209 */ /* 0x000fe40007810000 */
[----:B------:R-:W-:Y:S02]  /*3820*/  FSEL R115, R115, -INF , P3 ;  /* 0xff80000073737808 */ /* 0x000fe40001800000 */
[----:B------:R-:W-:Y:S02]  /*3830*/  ISETP.GT.AND P3, PT, R13, 0x11, PT ;  /* 0x000000110d00780c */ /* 0x000fe40003f64270 */
[----:B------:R-:W-:-:S02]  /*3840*/  FMNMX.FTZ R11, R120, R11, !PT ;  /* 0x0000000b780b7209 */ /* 0x000fc40007810000 */
        /* <DEDUP_REMOVED lines=12> */
[----:B------:R-:W-:Y:S01]  /*3910*/  UMOV UR19, 0x40000040 ;  /* 0x4000004000137882 */ /* 0x000fe20000000000 */
[----:B------:R-:W-:Y:S02]  /*3920*/  FMNMX.FTZ R11, R122, R11, !PT ;  /* 0x0000000b7a0b7209 */ /* 0x000fe40007810000 */
[----:B------:R-:W-:Y:S02]  /*3930*/  FSEL R106, R106, -INF , P2 ;  /* 0xff8000006a6a7808 */ /* 0x000fe40001000000 */
[----:B------:R-:W-:-:S02]  /*3940*/  FSEL R124, R109, -INF , P5 ;  /* 0xff8000006d7c7808 */ /* 0x000fc40002800000 */
[----:B------:R-:W-:Y:S02]  /*3950*/  ISETP.GT.AND P2, PT, R13, 0x20, PT ;  /* 0x000000200d00780c */ /* 0x000fe40003f44270 */
[----:B------:R-:W-:Y:S02]  /*3960*/  FMNMX.FTZ R11, R108, R11, !PT ;  /* 0x0000000b6c0b7209 */ /* 0x000fe40007810000 */
[----:B------:R-:W-:Y:S02]  /*3970*/  FSEL R20, R107, -INF , P3 ;  /* 0xff8000006b147808 */ /* 0x000fe40001800000 */
        /* <DEDUP_REMOVED lines=15> */
[----:B------:R-:W-:Y:S02]  /*3a70*/  FMNMX.FTZ R11, R132, R11, !PT ;  /* 0x0000000b840b7209 */ /* 0x000fe40007810000 */
[----:B------:R-:W-:Y:S02]  /*3a80*/  FSEL R98, R98, -INF , P2 ;  /* 0xff80000062627808 */ /* 0x000fe40001000000 */
[----:B------:R-:W-:Y:S02]  /*3a90*/  FSEL R96, R101, -INF , P5 ;  /* 0xff80000065607808 */ /* 0x000fe40002800000 */
[----:B------:R-:W-:-:S02]  /*3aa0*/  ISETP.GT.AND P2, PT, R13, 0x30, PT ;  /* 0x000000300d00780c */ /* 0x000fc40003f44270 */
[----:B------:R-:W-:Y:S02]  /*3ab0*/  FMNMX.FTZ R11, R130, R11, !PT ;  /* 0x0000000b820b7209 */ /* 0x000fe40007810000 */
[----:B------:R-:W-:Y:S02]  /*3ac0*/  FSEL R82, R99, -INF , P3 ;  /* 0xff80000063527808 */ /* 0x000fe40001800000 */
[C---:B------:R-:W-:Y:S02]  /*3ad0*/  ISETP.GT.AND P3, PT, R13.reuse, 0x31, PT ;  /* 0x000000310d00780c */ /* 0x040fe40003f64270 */
[----:B------:R-:W-:Y:S02]  /*3ae0*/  FMNMX.FTZ R11, R96, R11, !PT ;  /* 0x0000000b600b7209 */ /* 0x000fe40007810000 */
        /* <DEDUP_REMOVED lines=13> */
[----:B------:R-:W-:-:S02]  /*3bc0*/  FMNMX.FTZ R11, R140, R11, !PT ;  /* 0x0000000b8c0b7209 */ /* 0x000fc40007810000 */
[----:B------:R-:W-:Y:S02]  /*3bd0*/  FSEL R90, R90, -INF , P2 ;  /* 0xff8000005a5a7808 */ /* 0x000fe40001000000 */
[----:B------:R-:W-:Y:S02]  /*3be0*/  FSEL R134, R93, -INF , P5 ;  /* 0xff8000005d867808 */ /* 0x000fe40002800000 */
[----:B------:R-:W-:Y:S02]  /*3bf0*/  ISETP.GT.AND P2, PT, R13, 0x40, PT ;  /* 0x000000400d00780c */ /* 0x000fe40003f44270 */
        /* <DEDUP_REMOVED lines=11> */
[----:B------:R-:W-:Y:S01]  /*3cb0*/  FSEL R152, R73, -INF , P3 ;  /* 0xff80000049987808 */ /* 0x000fe20001800000 */
[--C-:B------:R-:W-:Y:S01]  /*3cc0*/  IMAD.MOV.U32 R73, RZ, RZ, R87.reuse ;  /* 0x000000ffff497224 */ /* 0x100fe200078e0057 */
[----:B------:R-:W-:Y:S01]  /*3cd0*/  FMNMX.FTZ R11, R158, R11, !PT ;  /* 0x0000000b9e0b7209 */ /* 0x000fe20007810000 */
[----:B------:R-:W-:Y:S01]  /*3ce0*/  HGMMA.64x16x16.F32 R64, gdesc[UR16], R64, gsb0 ;  /* 0x00200000104079f0 */ /* 0x000fe20008000840 */
[----:B------:R-:W-:Y:S01]  /*3cf0*/  UIADD3 UR18, UR20, 0x886, URZ ;  /* 0x0000088614127890 */ /* 0x000fe2000fffe03f */
[----:B------:R-:W-:Y:S01]  /*3d00*/  FSEL R156, R76, -INF , P4 ;  /* 0xff8000004c9c7808 */ /* 0x000fe20002000000 */
[----:B------:R-:W-:Y:S01]  /*3d10*/  UMOV UR19, 0x40000040 ;  /* 0x4000004000137882 */ /* 0x000fe20000000000 */
[----:B------:R-:W-:Y:S02]  /*3d20*/  FMNMX.FTZ R11, R152, R11, !PT ;  /* 0x0000000b980b7209 */ /* 0x000fe40007810000 */
[----:B------:R-:W-:Y:S02]  /*3d30*/  FSEL R74, R74, -INF , P2 ;  /* 0xff8000004a4a7808 */ /* 0x000fe40001000000 */
[----:B------:R-:W-:Y:S01]  /*3d40*/  FSEL R148, R77, -INF , P5 ;  /* 0xff8000004d947808 */ /* 0x000fe20002800000 */
[----:B------:R-:W-:Y:S01]  /*3d50*/  IMAD.MOV.U32 R77, RZ, RZ, R87 ;  /* 0x000000ffff4d7224 */ /* 0x000fe200078e0057 */
[----:B------:R-:W-:-:S02]  /*3d60*/  ISETP.GT.AND P2, PT, R13, 0x50, PT ;  /* 0x000000500d00780c */ /* 0x000fc40003f44270 */
[----:B------:R-:W-:Y:S02]  /*3d70*/  FMNMX.FTZ R11, R156, R11, !PT ;  /* 0x0000000b9c0b7209 */ /* 0x000fe40007810000 */
[----:B------:R-:W-:Y:S01]  /*3d80*/  FSEL R72, R75, -INF , P3 ;  /* 0xff8000004b487808 */ /* 0x000fe20001800000 */
[----:B------:R-:W-:Y:S01]  /*3d90*/  IMAD.MOV.U32 R75, RZ, RZ, R87 ;  /* 0x000000ffff4b7224 */ /* 0x000fe200078e0057 */
[C---:B------:R-:W-:Y:S02]  /*3da0*/  ISETP.GT.AND P3, PT, R13.reuse, 0x51, PT ;  /* 0x000000510d00780c */ /* 0x040fe40003f64270 */
[----:B------:R-:W-:Y:S02]  /*3db0*/  FMNMX.FTZ R11, R148, R11, !PT ;  /* 0x0000000b940b7209 */ /* 0x000fe40007810000 */
[----:B------:R-:W-:Y:S02]  /*3dc0*/  FSEL R78, R78, -INF , P4 ;  /* 0xff8000004e4e7808 */ /* 0x000fe40002000000 */
[----:B------:R-:W-:-:S02]  /*3dd0*/  ISETP.GT.AND P4, PT, R13, 0x58, PT ;  /* 0x000000580d00780c */ /* 0x000fc40003f84270 */
[----:B------:R-:W-:Y:S01]  /*3de0*/  FSEL R76, R79, -INF , P5 ;  /* 0xff8000004f4c7808 */ /* 0x000fe20002800000 */
[----:B------:R-:W-:Y:S01]  /*3df0*/  IMAD.MOV.U32 R79, RZ, RZ, R87 ;  /* 0x000000ffff4f7224 */ /* 0x000fe200078e0057 */
        /* <DEDUP_REMOVED lines=12> */
[----:B------:R-:W-:Y:S01]  /*3ec0*/  FSEL R160, R69, -INF , P5 ;  /* 0xff80000045a07808 */ /* 0x000fe20002800000 */
[--C-:B------:R-:W-:Y:S01]  /*3ed0*/  IMAD.MOV.U32 R69, RZ, RZ, R87.reuse ;  /* 0x000000ffff457224 */ /* 0x100fe200078e0057 */
[----:B------:R-:W-:Y:S02]  /*3ee0*/  ISETP.GT.AND P2, PT, R13, 0x60, PT ;  /* 0x000000600d00780c */ /* 0x000fe40003f44270 */
[----:B------:R-:W-:Y:S02]  /*3ef0*/  FMNMX.FTZ R11, R166, R11, !PT ;  /* 0x0000000ba60b7209 */ /* 0x000fe40007810000 */
[----:B------:R-:W-:Y:S01]  /*3f00*/  FSEL R68, R71, -INF , P5 ;  /* 0xff80000047447808 */ /* 0x000fe20002800000 */
[----:B------:R-:W-:Y:S01]  /*3f10*/  IMAD.MOV.U32 R71, RZ, RZ, R87 ;  /* 0x000000ffff477224 */ /* 0x000fe200078e0057 */
[----:B------:R-:W-:-:S02]  /*3f20*/  FMNMX.FTZ R11, R160, R11, !PT ;  /* 0x0000000ba00b7209 */ /* 0x000fc40007810000 */
[C---:B------:R-:W-:Y:S02]  /*3f30*/  ISETP.GT.AND P5, PT, R13.reuse, 0x68, PT ;  /* 0x000000680d00780c */ /* 0x040fe40003fa4270 */
        /* <DEDUP_REMOVED lines=15> */
[----:B------:R-:W-:-:S02]  /*4030*/  FMNMX.FTZ R11, R150, R11, !PT ;  /* 0x0000000b960b7209 */ /* 0x000fc40007810000 */
[----:B------:R-:W-:Y:S02]  /*4040*/  FSEL R58, R58, -INF , P2 ;  /* 0xff8000003a3a7808 */ /* 0x000fe40001000000 */
[C---:B------:R-:W-:Y:S02]  /*4050*/  ISETP.GT.AND P2, PT, R13.reuse, 0x71, PT ;  /* 0x000000710d00780c */ /* 0x040fe40003f44270 */
[----:B------:R-:W-:Y:S02]  /*4060*/  FMNMX.FTZ R11, R144, R11, !PT ;  /* 0x0000000b900b7209 */ /* 0x000fe40007810000 */
[----:B------:R-:W-:Y:S02]  /*4070*/  FSEL R62, R62, -INF , P5 ;  /* 0xff8000003e3e7808 */ /* 0x000fe40002800000 */
[----:B------:R-:W-:Y:S01]  /*4080*/  ISETP.GT.AND P5, PT, R13, 0x79, PT ;  /* 0x000000790d00780c */ /* 0x000fe20003fa4270 */
[----:B------:R-:W-:Y:S02]  /*4090*/  WARPGROUP.DEPBAR.LE gsb0, 0x0 ;  /* 0x00008000000079c5 */ /* 0x000fe40000010000 */
[----:B------:R-:W-:Y:S01]  /*40a0*/  WARPGROUP.ARRIVE ;  /* 0x00000000000079c5 */ /* 0x000fe20000000000 */
[----:B------:R-:W-:-:S02]  /*40b0*/  FSEL R100, R48, -INF , P3 ;  /* 0xff80000030647808 */ /* 0x000fc40001800000 */
[----:B------:R-:W-:Y:S02]  /*40c0*/  FSEL R48, R59, -INF , P6 ;  /* 0xff8000003b307808 */ /* 0x000fe40003000000 */
[----:B------:R-:W-:Y:S01]  /*40d0*/  ISETP.GT.AND P6, PT, R13, 0x78, PT ;  /* 0x000000780d00780c */ /* 0x000fe20003fc4270 */
[----:B------:R-:W-:Y:S01]  /*40e0*/  HGMMA.64x16x16.F32 R40, gdesc[UR16], R40, gsb0 ;  /* 0x00200000102879f0 */ /* 0x000fe20008000828 */
[----:B------:R-:W-:Y:S01]  /*40f0*/  UMOV UR18, UR6 ;  /* 0x0000000600127c82 */ /* 0x000fe20008000000 */
[----:B------:R-:W-:Y:S01]  /*4100*/  UMOV UR19, 0x40000040 ;  /* 0x4000004000137882 */ /* 0x000fe20000000000 */
[----:B------:R-:W-:Y:S01]  /*4110*/  FSEL R60, R49, -INF , P2 ;  /* 0xff800000313c7808 */ /* 0x000fe20001000000 */
[----:B------:R-:W-:Y:S01]  /*4120*/  ULDC UR6, c[0x0][0x988] ;  /* 0x0002620000067ab9 */ /* 0x000fe20000000800 */
[----:B------:R-:W-:Y:S02]  /*4130*/  FMNMX.FTZ R11, R100, R11, !PT ;  /* 0x0000000b640b7209 */ /* 0x000fe40007810000 */
[----:B------:R-:W-:-:S02]  /*4140*/  FSEL R56, R52, -INF , P6 ;  /* 0xff80000034387808 */ /* 0x000fc40003000000 */
[----:B------:R-:W-:Y:S02]  /*4150*/  FMNMX.FTZ R11, R60, R11, !PT ;  /* 0x0000000b3c0b7209 */ /* 0x000fe40007810000 */
[----:B------:R-:W-:Y:S02]  /*4160*/  FSEL R52, R63, -INF , P4 ;  /* 0xff8000003f347808 */ /* 0x000fe40002000000 */
[----:B------:R-:W-:Y:S02]  /*4170*/  ISETP.GT.AND P4, PT, R13, 0x80, PT ;  /* 0x000000800d00780c */ /* 0x000fe40003f84270 */
[----:B------:R-:W-:Y:S02]  /*4180*/  FSEL R88, R53, -INF , P5 ;  /* 0xff80000035587808 */ /* 0x000fe40002800000 */
[----:B------:R-:W-:Y:S02]  /*4190*/  FMNMX.FTZ R11, R56, R11, !PT ;  /* 0x0000000b380b7209 */ /* 0x000fe40007810000 */
[----:B------:R-:W-:-:S02]  /*41a0*/  FSEL R50, R50, -INF , P3 ;  /* 0xff80000032327808 */ /* 0x000fc40001800000 */
        /* <DEDUP_REMOVED lines=17> */
[----:B------:R-:W-:Y:S02]  /*42c0*/  FMNMX.FTZ R11, R146, R11, !PT ;  /* 0x0000000b920b7209 */ /* 0x000fe40007810000 */
[C---:B------:R-:W-:Y:S02]  /*42d0*/  ISETP.GT.AND P1, PT, R13.reuse, 0x91, PT ;  /* 0x000000910d00780c */ /* 0x040fe40003f24270 */
[----:B------:R-:W-:Y:S02]  /*42e0*/  FMNMX.FTZ R11, R162, R11, !PT ;  /* 0x0000000ba20b7209 */ /* 0x000fe40007810000 */
[----:B------:R-:W-:Y:S02]  /*42f0*/  FSEL R46, R46, -INF , P2 ;  /* 0xff8000002e2e7808 */ /* 0x000fe40001000000 */
[----:B------:R-:W-:-:S02]  /*4300*/  ISETP.GT.AND P2, PT, R13, 0x99, PT ;  /* 0x000000990d00780c */ /* 0x000fc40003f44270 */
[----:B------:R-:W-:Y:S02]  /*4310*/  FSEL R42, R42, -INF , P4 ;  /* 0xff8000002a2a7808 */ /* 0x000fe40002000000 */
[----:B------:R-:W-:Y:S02]  /*4320*/  ISETP.GT.AND P4, PT, R13, 0xa1, PT ;  /* 0x000000a10d00780c */ /* 0x000fe40003f84270 */
[----:B------:R-:W-:Y:S02]  /*4330*/  FSEL R44, R55, -INF , P5 ;  /* 0xff800000372c7808 */ /* 0x000fe40002800000 */
[----:B------:R-:W-:Y:S01]  /*4340*/  ISETP.GT.AND P5, PT, R13, 0xa8, PT ;  /* 0x000000a80d00780c */ /* 0x000fe20003fa4270 */
[----:B------:R-:W-:Y:S02]  /*4350*/  WARPGROUP.DEPBAR.LE gsb0, 0x0 ;  /* 0x00008000000079c5 */ /* 0x000fe40000010000 */
[----:B------:R-:W-:Y:S01]  /*4360*/  WARPGROUP.ARRIVE ;  /* 0x00000000000079c5 */ /* 0x000fe20000000000 */
[----:B------:R-:W-:-:S02]  /*4370*/  FSEL R170, R32, -INF , P0 ;  /* 0xff80000020aa7808 */ /* 0x000fc40000000000 */
[----:B------:R-:W-:Y:S02]  /*4380*/  ISETP.GT.AND P0, PT, R13, 0x98, PT ;  /* 0x000000980d00780c */ /* 0x000fe40003f04270 */
[----:B------:R-:W-:Y:S01]  /*4390*/  FSEL R174, R33, -INF , P1 ;  /* 0xff80000021ae7808 */ /* 0x000fe20000800000 */
[----:B------:R-:W-:Y:S01]  /*43a0*/  HGMMA.64x16x16.F32 R24, gdesc[UR16], R24, gsb0 ;  /* 0x00200000101879f0 */ /* 0x000fe20008000818 */
[----:B------:R-:W-:Y:S02]  /*43b0*/  FMNMX.FTZ R11, R170, R11, !PT ;  /* 0x0000000baa0b7209 */ /* 0x000fe40007810000 */
[----:B------:R-:W-:Y:S02]  /*43c0*/  FSEL R36, R36, -INF , P0 ;  /* 0xff80000024247808 */ /* 0x000fe40000000000 */
[----:B------:R-:W-:Y:S02]  /*43d0*/  FMNMX.FTZ R11, R174, R11, !PT ;  /* 0x0000000bae0b7209 */ /* 0x000fe40007810000 */
[----:B------:R-:W-:-:S02]  /*43e0*/  FSEL R32, R43, -INF , P3 ;  /* 0xff8000002b207808 */ /* 0x000fc40001800000 */
[----:B------:R-:W-:Y:S02]  /*43f0*/  FSEL R188, R37, -INF , P2 ;  /* 0xff80000025bc7808 */ /* 0x000fe40001000000 */
[----:B------:R-:W-:Y:S02]  /*4400*/  FMNMX.FTZ R11, R36, R11, !PT ;  /* 0x0000000b240b7209 */ /* 0x000fe40007810000 */
[----:B------:R-:W-:Y:S02]  /*4410*/  ISETP.GT.AND P3, PT, R13, 0xa0, PT ;  /* 0x000000a00d00780c */ /* 0x000fe40003f64270 */
[----:B------:R-:W-:Y:S02]  /*4420*/  FMNMX.FTZ R11, R188, R11, !PT ;  /* 0x0000000bbc0b7209 */ /* 0x000fe40007810000 */
[----:B------:R-:W-:Y:S02]  /*4430*/  P2R R33, PR, RZ, 0x4 ;  /* 0x00000004ff217803 */ /* 0x000fe40000000000 */
[----:B------:R-:W-:-:S02]  /*4440*/  P2R R43, PR, RZ, 0x2 ;  /* 0x00000002ff2b7803 */ /* 0x000fc40000000000 */
[----:B------:R-:W-:Y:S02]  /*4450*/  ISETP.GT.AND P1, PT, R13, 0x90, PT ;  /* 0x000000900d00780c */ /* 0x000fe40003f24270 */
[----:B------:R-:W-:Y:S02]  /*4460*/  P2R R41, PR, RZ, 0x1 ;  /* 0x00000001ff297803 */ /* 0x000fe40000000000 */
[----:B------:R-:W-:Y:S02]  /*4470*/  FSEL R34, R34, -INF , P1 ;  /* 0xff80000022227808 */ /* 0x000fe40000800000 */
[----:B------:R-:W-:Y:S02]  /*4480*/  ISETP.NE.AND P1, PT, R43, RZ, PT ;  /* 0x000000ff2b00720c */ /* 0x000fe40003f25270 */
[----:B------:R-:W-:Y:S01]  /*4490*/  ISETP.GT.AND P0, PT, R13, 0x89, PT ;  /* 0x000000890d00780c */ /* 0x000fe20003f04270 */
[----:B------:R-:W-:Y:S02]  /*44a0*/  WARPGROUP.DEPBAR.LE gsb0, 0x0 ;  /* 0x00008000000079c5 */ /* 0x000fe40000010000 */
[----:B------:R-:W-:-:S02]  /*44b0*/  FSEL R190, R24, -INF , P3 ;  /* 0xff80000018be7808 */ /* 0x000fc40001800000 */
[----:B------:R-:W-:Y:S02]  /*44c0*/  FSEL R194, R25, -INF , P4 ;  /* 0xff80000019c27808 */ /* 0x000fe40002000000 */
[----:B------:R-:W-:Y:S02]  /*44d0*/  FMNMX.FTZ R11, R190, R11, !PT ;  /* 0x0000000bbe0b7209 */ /* 0x000fe40007810000 */
[----:B------:R-:W-:Y:S02]  /*44e0*/  FSEL R192, R28, -INF , P5 ;  /* 0xff8000001cc07808 */ /* 0x000fe40002800000 */
[----:B------:R-:W-:Y:S02]  /*44f0*/  FMNMX.FTZ R11, R194, R11, !PT ;  /* 0x0000000bc20b7209 */ /* 0x000fe40007810000 */
[----:B------:R-:W-:Y:S02]  /*4500*/  FSEL R196, R29, -INF , P6 ;  /* 0xff8000001dc47808 */ /* 0x000fe40003000000 */
[----:B------:R-:W-:-:S02]  /*4510*/  FMNMX.FTZ R11, R192, R11, !PT ;  /* 0x0000000bc00b7209 */ /* 0x000fc40007810000 */
[----:B------:R-:W-:Y:S02]  /*4520*/  FSEL R28, R35, -INF , P1 ;  /* 0xff800000231c7808 */ /* 0x000fe40000800000 */
[----:B------:R-:W-:Y:S01]  /*4530*/  FMNMX.FTZ R25, R196, R11, !PT ;  /* 0x0000000bc4197209 */ /* 0x000fe20007810000 */
[----:B------:R-:W-:Y:S01]  /*4540*/  IMAD.U32 R11, RZ, RZ, UR6 ;  /* 0x00000006ff0b7e24 */ /* 0x000fe2000f8e00ff */
[----:B------:R-:W-:Y:S02]  /*4550*/  FSEL R24, R47, -INF , P0 ;  /* 0xff8000002f187808 */ /* 0x000fe40000000000 */
[----:B------:R-:W-:Y:S01]  /*4560*/  ISETP.NE.AND P0, PT, R41, RZ, PT ;  /* 0x000000ff2900720c */ /* 0x000fe20003f05270 */
[----:B------:R-:W1:Y:S01]  /*4570*/  SHFL.BFLY PT, R10, R25, 0x2, 0x1f ;  /* 0x0c401f00190a7f89 */ /* 0x000e6200000e0000 */
[----:B------:R-:W-:Y:S02]  /*4580*/  FSEL R26, R26, -INF , P3 ;  /* 0xff8000001a1a7808 */ /* 0x000fe40001800000 */
[----:B------:R-:W-:-:S02]  /*4590*/  FSEL R38, R38, -INF , P0 ;  /* 0xff80000026267808 */ /* 0x000fc40000000000 */
[----:B------:R-:W-:Y:S02]  /*45a0*/  ISETP.NE.AND P0, PT, R15, RZ, PT ;  /* 0x000000ff0f00720c */ /* 0x000fe40003f05270 */
[----:B------:R-:W-:Y:S02]  /*45b0*/  FSEL R30, R30, -INF , P5 ;  /* 0xff8000001e1e7808 */ /* 0x000fe40002800000 */
[----:B------:R-:W-:-:S13]  /*45c0*/  ISETP.NE.AND P1, PT, R21, RZ, PT ;  /* 0x000000ff1500720c */ /* 0x000fda0003f25270 */
[----:B------:R-:W-:Y:S01]  /*45d0*/  @!P1 VIADD R12, R12, 0x34840 ;  /* 0x000348400c0c9836 */ /* 0x000fe20000000000 */
[----:B-1----:R-:W-:-:S05]  /*45e0*/  FMNMX.FTZ R29, R25, R10, !PT ;  /* 0x0000000a191d7209 */ /* 0x002fca0007810000 */
[----:B------:R-:W1:Y:S02]  /*45f0*/  SHFL.BFLY PT, R10, R29, 0x1, 0x1f ;  /* 0x0c201f001d0a7f89 */ /* 0x000e6400000e0000 */
[----:B-1----:R-:W-:-:S04]  /*4600*/  FMNMX.FTZ R10, R29, R10, !PT ;  /* 0x0000000a1d0a7209 */ /* 0x002fc80007810000 */
[C---:B------:R-:W-:Y:S01]  /*4610*/  FSETP.NEU.FTZ.AND P2, PT, R10.reuse, -INF , PT ;  /* 0xff8000000a00780b */ /* 0x040fe20003f5d000 */
[----:B------:R-:W-:-:S05]  /*4620*/  FMUL.FTZ R37, R10, R11 ;  /* 0x0000000b0a257220 */ /* 0x000fca0000410000 */
[----:B------:R-:W-:Y:S02]  /*4630*/  FSEL R37, R37, RZ, P2 ;  /* 0x000000ff25257208 */ /* 0x000fe40001000000 */
[----:B------:R-:W-:Y:S02]  /*4640*/  ISETP.NE.AND P2, PT, R33, RZ, PT ;  /* 0x000000ff2100720c */ /* 0x000fe40003f45270 */
[----:B------:R-:W-:Y:S01]  /*4650*/  FMNMX.FTZ R33, R114, R115, !PT ;  /* 0x0000007372217209 */ /* 0x000fe20007810000 */
[-CC-:B------:R-:W-:Y:S01]  /*4660*/  FFMA.FTZ R43, R96, R11.reuse, -R37.reuse ;  /* 0x0000000b602b7223 */ /* 0x180fe20000010825 */
        /* <DEDUP_REMOVED lines=39> */
[----:B-1----:R-:W-:Y:S01]  /*48e0*/  FMNMX.FTZ R43, R84, R41, !PT ;  /* 0x00000029542b7209 */ /* 0x002fe20007810000 */
[-CC-:B------:R-:W-:Y:S01]  /*48f0*/  FFMA.FTZ R112, R148, R11.reuse, -R37.reuse ;  /* 0x0000000b94707223 */ /* 0x180fe20000010825 */
[-CC-:B------:R-:W-:Y:S01]  /*4900*/  FFMA.FTZ R172, R172, R11.reuse, -R37.reuse ;  /* 0x0000000bacac7223 */ /* 0x180fe20000010825 */
[--C-:B------:R-:W-:Y:S01]  /*4910*/  FFMA.FTZ R116, R168, R11, -R37.reuse ;  /* 0x0000000ba8747223 */ /* 0x100fe20000010825 */
[----:B------:R-:W-:Y:S01]  /*4920*/  FMNMX.FTZ R43, R90, R43, !PT ;  /* 0x0000002b5a2b7209 */ /* 0x000fe20007810000 */
[-CC-:B------:R-:W-:Y:S01]  /*4930*/  FFMA.FTZ R198, R166, R11.reuse, -R37.reuse ;  /* 0x0000000ba6c67223 */ /* 0x180fe20000010825 */
[----:B------:R-:W-:Y:S01]  /*4940*/  FFMA.FTZ R160, R160, R11, -R37 ;  /* 0x0000000ba0a07223 */ /* 0x000fe20000010825 */
[----:B------:R-:W-:Y:S01]  /*4950*/  MUFU.EX2 R15, R15 ;  /* 0x0000000f000f7308 */ /* 0x000fe20000000800 */
[----:B------:R-:W-:Y:S01]  /*4960*/  FMNMX.FTZ R43, R86, R43, !PT ;  /* 0x0000002b562b7209 */ /* 0x000fe20007810000 */
[----:B--2---:R-:W-:Y:S01]  /*4970*/  FADD.FTZ R65, R176, R13 ;  /* 0x0000000db0417221 */ /* 0x004fe20000010000 */
        /* <DEDUP_REMOVED lines=9> */
[----:B------:R-:W-:Y:S01]  /*4a10*/  F2FP.F16.F32.PACK_AB R176, R13, R176 ;  /* 0x000000b00db0723e */ /* 0x000fe200000000ff */
[--C-:B------:R-:W-:Y:S01]  /*4a20*/  FFMA.FTZ R55, R162, R11, -R37.reuse ;  /* 0x0000000ba2377223 */ /* 0x100fe20000010825 */
[----:B------:R-:W-:Y:S01]  /*4a30*/  FMNMX.FTZ R45, R74, R45, !PT ;  /* 0x0000002d4a2d7209 */ /* 0x000fe20007810000 */
[-CC-:B------:R-:W-:Y:S01]  /*4a40*/  FFMA.FTZ R212, R170, R11.reuse, -R37.reuse ;  /* 0x0000000baad47223 */ /* 0x180fe20000010825 */
[----:B------:R-:W-:Y:S01]  /*4a50*/  MUFU.EX2 R21, R21 ;  /* 0x0000001500157308 */ /* 0x000fe20000000800 */
[--C-:B------:R-:W-:Y:S01]  /*4a60*/  FFMA.FTZ R59, R188, R11, -R37.reuse ;  /* 0x0000000bbc3b7223 */ /* 0x100fe20000010825 */
[----:B------:R-:W-:Y:S01]  /*4a70*/  FMNMX.FTZ R45, R72, R45, !PT ;  /* 0x0000002d482d7209 */ /* 0x000fe20007810000 */
[-CC-:B------:R-:W-:Y:S01]  /*4a80*/  FFMA.FTZ R216, R190, R11.reuse, -R37.reuse ;  /* 0x0000000bbed87223 */ /* 0x180fe20000010825 */
[-CC-:B------:R-:W-:Y:S01]  /*4a90*/  FFMA.FTZ R194, R194, R11.reuse, -R37.reuse ;  /* 0x0000000bc2c27223 */ /* 0x180fe20000010825 */
[----:B------:R-:W-:Y:S01]  /*4aa0*/  FFMA.FTZ R218, R192, R11, -R37 ;  /* 0x0000000bc0da7223 */ /* 0x000fe20000010825 */
[----:B------:R-:W-:-:S02]  /*4ab0*/  FMNMX.FTZ R45, R78, R45, !PT ;  /* 0x0000002d4e2d7209 */ /* 0x000fc40007810000 */
        /* <DEDUP_REMOVED lines=18> */
[----:B------:R-:W1:Y:S02]  /*4be0*/  MUFU.EX2 R96, R96 ;  /* 0x0000006000607308 */ /* 0x000e640000000800 */
[----:B------:R-:W-:-:S04]  /*4bf0*/  FMNMX.FTZ R51, R44, R51, !PT ;  /* 0x000000332c337209 */ /* 0x000fc80007810000 */
[----:B------:R-:W-:Y:S02]  /*4c00*/  FMNMX.FTZ R51, R42, R51, !PT ;  /* 0x000000332a337209 */ /* 0x000fe40007810000 */
[----:B------:R-:W-:Y:S02]  /*4c10*/  MUFU.EX2 R41, R136 ;  /* 0x0000008800297308 */ /* 0x000fe40000000800 */
[----:B------:R-:W-:-:S04]  /*4c20*/  FMNMX.FTZ R53, R32, R51, !PT ;  /* 0x0000003320357209 */ /* 0x000fc80007810000 */
[----:B------:R-:W-:Y:S02]  /*4c30*/  FMNMX.FTZ R53, R46, R53, !PT ;  /* 0x000000352e357209 */ /* 0x000fe40007810000 */
[----:B------:R-:W2:Y:S01]  /*4c40*/  MUFU.EX2 R104, R104 ;  /* 0x0000006800687308 */ /* 0x000ea20000000800 */
[----:B-1----:R-:W-:Y:S02]  /*4c50*/  F2FP.F16.F32.PACK_AB R188, R96, R35 ;  /* 0x0000002360bc723e */ /* 0x002fe400000000ff */
[----:B------:R-:W-:-:S04]  /*4c60*/  FMNMX.FTZ R53, R24, R53, !PT ;  /* 0x0000003518357209 */ /* 0x000fc80007810000 */
[----:B------:R-:W-:Y:S01]  /*4c70*/  FMNMX.FTZ R53, R34, R53, !PT ;  /* 0x0000003522357209 */ /* 0x000fe20007810000 */
[----:B------:R-:W-:Y:S03]  /*4c80*/  MUFU.EX2 R43, R158 ;  /* 0x0000009e002b7308 */ /* 0x000fe60000000800 */
        /* <DEDUP_REMOVED lines=9> */
[----:B------:R-:W-:Y:S01]  /*4d20*/  MUFU.EX2 R112, R112 ;  /* 0x0000007000707308 */ /* 0x000fe20000000800 */
[----:B-1----:R-:W-:Y:S02]  /*4d30*/  F2FP.F16.F32.PACK_AB R192, R108, R43 ;  /* 0x0000002b6cc0723e */ /* 0x002fe400000000ff */
[----:B------:R-:W-:Y:S01]  /*4d40*/  FMNMX.FTZ R56, R60, R53, !PT ;  /* 0x000000353c387209 */ /* 0x000fe20007810000 */
[----:B------:R-:W-:-:S04]  /*4d50*/  FFMA.FTZ R53, R138, R11, -R37 ;  /* 0x0000000b8a357223 */ /* 0x000fc80000010825 */
[----:B------:R-:W1:Y:S01]  /*4d60*/  SHFL.BFLY PT, R57, R56, 0x2, 0x1f ;  /* 0x0c401f0038397f89 */ /* 0x000e6200000e0000 */
[----:B------:R-:W-:Y:S08]  /*4d70*/  MUFU.EX2 R47, R172 ;  /* 0x000000ac002f7308 */ /* 0x000ff00000000800 */
[----:B------:R-:W2:Y:S08]  /*4d80*/  MUFU.EX2 R116, R116 ;  /* 0x0000007400747308 */ /* 0x000eb00000000800 */
[----:B------:R-:W-:Y:S01]  /*4d90*/  MUFU.EX2 R198, R198 ;  /* 0x000000c600c67308 */ /* 0x000fe20000000800 */
[----:B-1----:R-:W-:-:S07]  /*4da0*/  FMNMX.FTZ R61, R56, R57, !PT ;  /* 0x00000039383d7209 */ /* 0x002fce0007810000 */
[----:B------:R-:W-:Y:S01]  /*4db0*/  MUFU.EX2 R49, R160 ;  /* 0x000000a000317308 */ /* 0x000fe20000000800 */
[-CC-:B------:R-:W-:Y:S01]  /*4dc0*/  FFMA.FTZ R57, R174, R11.reuse, -R37.reuse ;  /* 0x0000000bae397223 */ /* 0x180fe20000010825 */
[----:B------:R-:W-:Y:S01]  /*4dd0*/  FFMA.FTZ R37, R196, R11, -R37 ;  /* 0x0000000bc4257223 */ /* 0x000fe20000010825 */
[----:B--2---:R-:W-:Y:S01]  /*4de0*/  F2FP.F16.F32.PACK_AB R196, R116, R47 ;  /* 0x0000002f74c4723e */ /* 0x004fe200000000ff */
[----:B------:R-:W1:Y:S04]  /*4df0*/  SHFL.BFLY PT, R88, R61, 0x1, 0x1f ;  /* 0x0c201f003d587f89 */ /* 0x000e6800000e0000 */
[----:B------:R-:W-:Y:S08]  /*4e00*/  MUFU.EX2 R200, R200 ;  /* 0x000000c800c87308 */ /* 0x000ff00000000800 */
[----:B------:R-:W-:Y:S08]  /*4e10*/  MUFU.EX2 R51, R154 ;  /* 0x0000009a00337308 */ /* 0x000ff00000000800 */
[----:B------:R-:W-:Y:S01]  /*4e20*/  MUFU.EX2 R202, R202 ;  /* 0x000000ca00ca7308 */ /* 0x000fe20000000800 */
[----:B-1----:R-:W-:-:S04]  /*4e30*/  FMNMX.FTZ R88, R61, R88, !PT ;  /* 0x000000583d587209 */ /* 0x002fc80007810000 */
[C---:B------:R-:W-:Y:S01]  /*4e40*/  FSETP.NEU.FTZ.AND P2, PT, R88.reuse, -INF , PT ;  /* 0xff8000005800780b */ /* 0x040fe20003f5d000 */
[----:B------:R-:W-:Y:S02]  /*4e50*/  FMUL.FTZ R63, R88, R11 ;  /* 0x0000000b583f7220 */ /* 0x000fe40000410000 */
[----:B------:R-:W-:Y:S03]  /*4e60*/  MUFU.EX2 R39, R144 ;  /* 0x0000009000277308 */ /* 0x000fe60000000800 */
[----:B------:R-:W-:Y:S02]  /*4e70*/  FSEL R63, R63, RZ, P2 ;  /* 0x000000ff3f3f7208 */ /* 0x000fe40001000000 */
[----:B------:R-:W-:-:S03]  /*4e80*/  PLOP3.LUT P2, PT, PT, PT, UP0, 0x80, 0x0 ;  /* 0x000000000000781c */ /* 0x000fc60003f4f008 */
[----:B------:R-:W-:Y:S01]  /*4e90*/  MUFU.EX2 R204, R204 ;  /* 0x000000cc00cc7308 */ /* 0x000fe20000000800 */
[-C--:B------:R-:W-:Y:S01]  /*4ea0*/  FFMA.FTZ R197, R66, R11.reuse, -R63 ;  /* 0x0000000b42c57223 */ /* 0x080fe2000001083f */
[----:B------:R-:W-:Y:S01]  /*4eb0*/  FADD.FTZ R66, R178, R65 ;  /* 0x00000041b2427221 */ /* 0x000fe20000010000 */
[-CC-:B------:R-:W-:Y:S01]  /*4ec0*/  FFMA.FTZ R177, R114, R11.reuse, -R63.reuse ;  /* 0x0000000b72b17223 */ /* 0x180fe2000001083f */
[-CC-:B------:R-:W-:Y:S01]  /*4ed0*/  FFMA.FTZ R36, R115, R11.reuse, -R63.reuse ;  /* 0x0000000b73247223 */ /* 0x180fe2000001083f */
[-CC-:B------:R-:W-:Y:S01]  /*4ee0*/  FFMA.FTZ R179, R118, R11.reuse, -R63.reuse ;  /* 0x0000000b76b37223 */ /* 0x180fe2000001083f */
[----:B------:R-:W-:Y:S01]  /*4ef0*/  FADD.FTZ R65, R15, R66 ;  /* 0x000000420f417221 */ /* 0x000fe20000010000 */
[-CC-:B------:R-:W-:Y:S01]  /*4f00*/  FFMA.FTZ R14, R14, R11.reuse, -R63.reuse ;  /* 0x0000000b0e0e7223 */ /* 0x180fe2000001083f */
[-C--:B------:R-:W-:Y:S01]  /*4f10*/  FFMA.FTZ R181, R106, R11.reuse, -R63 ;  /* 0x0000000b6ab57223 */ /* 0x080fe2000001083f */
[----:B------:R-:W-:Y:S01]  /*4f20*/  MUFU.EX2 R177, R177 ;  /* 0x000000b100b17308 */ /* 0x000fe20000000800 */
[----:B------:R-:W-:Y:S01]  /*4f30*/  FADD.FTZ R66, R180, R65 ;  /* 0x00000041b4427221 */ /* 0x000fe20000010000 */
[-CC-:B------:R-:W-:Y:S01]  /*4f40*/  FFMA.FTZ R20, R20, R11.reuse, -R63.reuse ;  /* 0x0000000b14147223 */ /* 0x180fe2000001083f */
[-CC-:B------:R-:W-:Y:S01]  /*4f50*/  FFMA.FTZ R183, R110, R11.reuse, -R63.reuse ;  /* 0x0000000b6eb77223 */ /* 0x180fe2000001083f */
[-CC-:B------:R-:W-:Y:S01]  /*4f60*/  FFMA.FTZ R201, R58, R11.reuse, -R63.reuse ;  /* 0x0000000b3ac97223 */ /* 0x180fe2000001083f */
[----:B------:R-:W-:Y:S01]  /*4f70*/  FADD.FTZ R65, R21, R66 ;  /* 0x0000004215417221 */ /* 0x000fe20000010000 */
[-CC-:B------:R-:W-:Y:S01]  /*4f80*/  FFMA.FTZ R66, R68, R11.reuse, -R63.reuse ;  /* 0x0000000b44427223 */ /* 0x180fe2000001083f */
[-C--:B------:R-:W-:Y:S01]  /*4f90*/  FFMA.FTZ R56, R80, R11.reuse, -R63 ;  /* 0x0000000b50387223 */ /* 0x080fe2000001083f */
[----:B------:R-:W1:Y:S01]  /*4fa0*/  MUFU.EX2 R36, R36 ;  /* 0x0000002400247308 */ /* 0x000e620000000800 */
[----:B------:R-:W-:Y:S01]  /*4fb0*/  FADD.FTZ R68, R182, R65 ;  /* 0x00000041b6447221 */ /* 0x000fe20000010000 */
[-CC-:B------:R-:W-:Y:S01]  /*4fc0*/  FFMA.FTZ R185, R98, R11.reuse, -R63.reuse ;  /* 0x0000000b62b97223 */ /* 0x180fe2000001083f */
[-CC-:B------:R-:W-:Y:S01]  /*4fd0*/  FFMA.FTZ R80, R82, R11.reuse, -R63.reuse ;  /* 0x0000000b52507223 */ /* 0x180fe2000001083f */
[-CC-:B------:R-:W-:Y:S01]  /*4fe0*/  FFMA.FTZ R187, R102, R11.reuse, -R63.reuse ;  /* 0x0000000b66bb7223 */ /* 0x180fe2000001083f */
[----:B------:R-:W-:Y:S01]  /*4ff0*/  FADD.FTZ R65, R25, R68 ;  /* 0x0000004419417221 */ /* 0x000fe20000010000 */
[-CC-:B------:R-:W-:Y:S01]  /*5000*/  FFMA.FTZ R82, R84, R11.reuse, -R63.reuse ;  /* 0x0000000b54527223 */ /* 0x180fe2000001083f */
[-C--:B------:R-:W-:Y:S01]  /*5010*/  FFMA.FTZ R203, R62, R11.reuse, -R63 ;  /* 0x0000000b3ecb7223 */ /* 0x080fe2000001083f */
[----:B------:R-:W2:Y:S01]  /*5020*/  MUFU.EX2 R179, R179 ;  /* 0x000000b300b37308 */ /* 0x000ea20000000800 */
[----:B------:R-:W-:Y:S01]  /*5030*/  FADD.FTZ R68, R184, R65 ;  /* 0x00000041b8447221 */ /* 0x000fe20000010000 */
[-CC-:B------:R-:W-:Y:S01]  /*5040*/  FFMA.FTZ R189, R90, R11.reuse, -R63.reuse ;  /* 0x0000000b5abd7223 */ /* 0x180fe2000001083f */
[-CC-:B------:R-:W-:Y:S01]  /*5050*/  FFMA.FTZ R84, R86, R11.reuse, -R63.reuse ;  /* 0x0000000b56547223 */ /* 0x180fe2000001083f */
[-CC-:B------:R-:W-:Y:S01]  /*5060*/  FFMA.FTZ R191, R94, R11.reuse, -R63.reuse ;  /* 0x0000000b5ebf7223 */ /* 0x180fe2000001083f */
[----:B------:R-:W-:Y:S01]  /*5070*/  FADD.FTZ R67, R29, R68 ;  /* 0x000000441d437221 */ /* 0x000fe20000010000 */
[-CC-:B------:R-:W-:Y:S01]  /*5080*/  FFMA.FTZ R86, R92, R11.reuse, -R63.reuse ;  /* 0x0000000b5c567223 */ /* 0x180fe2000001083f */
[-C--:B------:R-:W-:Y:S01]  /*5090*/  FFMA.FTZ R193, R74, R11.reuse, -R63 ;  /* 0x0000000b4ac17223 */ /* 0x080fe2000001083f */
[----:B------:R-:W3:Y:S01]  /*50a0*/  MUFU.EX2 R14, R14 ;  /* 0x0000000e000e7308 */ /* 0x000ee20000000800 */
[----:B-1----:R-:W-:Y:S01]  /*50b0*/  FADD.FTZ R58, R177, R36 ;  /* 0x00000024b13a7221 */ /* 0x002fe20000010000 */
[----:B------:R-:W-:Y:S01]  /*50c0*/  FADD.FTZ R68, R186, R67 ;  /* 0x00000043ba447221 */ /* 0x000fe20000010000 */
[-CC-:B------:R-:W-:Y:S01]  /*50d0*/  FFMA.FTZ R72, R72, R11.reuse, -R63.reuse ;  /* 0x0000000b48487223 */ /* 0x180fe2000001083f */
[-CC-:B------:R-:W-:Y:S01]  /*50e0*/  FFMA.FTZ R205, R50, R11.reuse, -R63.reuse ;  /* 0x0000000b32cd7223 */ /* 0x180fe2000001083f */
[-CC-:B------:R-:W-:Y:S01]  /*50f0*/  FFMA.FTZ R50, R40, R11.reuse, -R63.reuse ;  /* 0x0000000b28327223 */ /* 0x180fe2000001083f */
[----:B------:R-:W-:Y:S01]  /*5100*/  FADD.FTZ R68, R33, R68 ;  /* 0x0000004421447221 */ /* 0x000fe20000010000 */
[----:B------:R-:W-:Y:S01]  /*5110*/  @!P1 PRMT R40, RZ, 0x654, R12 ;  /* 0x00000654ff289816 */ /* 0x000fe2000000000c */
[----:B------:R-:W1:Y:S01]  /*5120*/  MUFU.EX2 R181, R181 ;  /* 0x000000b500b57308 */ /* 0x000e620000000800 */
[----:B--2---:R-:W-:Y:S01]  /*5130*/  FADD.FTZ R65, R179, R58 ;  /* 0x0000003ab3417221 */ /* 0x004fe20000010000 */
[----:B------:R-:W-:Y:S01]  /*5140*/  FADD.FTZ R67, R35, R68 ;  /* 0x0000004423437221 */ /* 0x000fe20000010000 */
[-CC-:B------:R-:W-:Y:S01]  /*5150*/  FFMA.FTZ R195, R78, R11.reuse, -R63.reuse ;  /* 0x0000000b4ec37223 */ /* 0x180fe2000001083f */
[----:B------:R2:W-:Y:S01]  /*5160*/  @!P1 SYNCS.ARRIVE.TRANS64.RED.A1T0 RZ, [R40+URZ], RZ ;  /* 0x000000ff28ff99a7 */ /* 0x0005e2000810043f */
[-C--:B------:R-:W-:Y:S01]  /*5170*/  FFMA.FTZ R74, R76, R11.reuse, -R63 ;  /* 0x0000000b4c4a7223 */ /* 0x080fe2000001083f */
[----:B------:R-:W-:Y:S01]  /*5180*/  FADD.FTZ R62, R96, R67 ;  /* 0x00000043603e7221 */ /* 0x000fe20000010000 */
[-C--:B------:R-:W-:Y:S01]  /*5190*/  FFMA.FTZ R64, R64, R11.reuse, -R63 ;  /* 0x0000000b40407223 */ /* 0x080fe2000001083f */
[----:B------:R-:W4:Y:S01]  /*51a0*/  MUFU.EX2 R20, R20 ;  /* 0x0000001400147308 */ /* 0x000f220000000800 */
[----:B---3--:R-:W-:Y:S01]  /*51b0*/  FADD.FTZ R58, R14, R65 ;  /* 0x000000410e3a7221 */ /* 0x008fe20000010000 */
[----:B------:R-:W-:Y:S01]  /*51c0*/  FADD.FTZ R67, R41, R62 ;  /* 0x0000003e29437221 */ /* 0x000fe20000010000 */
[-CC-:B------:R-:W-:Y:S01]  /*51d0*/  FFMA.FTZ R199, R70, R11.reuse, -R63.reuse ;  /* 0x0000000b46c77223 */ /* 0x180fe2000001083f */
[-CC-:B------:R-:W-:Y:S01]  /*51e0*/  FFMA.FTZ R44, R44, R11.reuse, -R63.reuse ;  /* 0x0000000b2c2c7223 */ /* 0x180fe2000001083f */
[-C--:B------:R-:W-:Y:S01]  /*51f0*/  FFMA.FTZ R48, R48, R11.reuse, -R63 ;  /* 0x0000000b30307223 */ /* 0x080fe2000001083f */
[----:B------:R-:W-:Y:S01]  /*5200*/  FADD.FTZ R62, R104, R67 ;  /* 0x00000043683e7221 */ /* 0x000fe20000010000 */
[-CC-:B------:R-:W-:Y:S01]  /*5210*/  FFMA.FTZ R52, R52, R11.reuse, -R63.reuse ;  /* 0x0000000b34347223 */ /* 0x180fe2000001083f */
[----:B------:R-:W3:Y:S01]  /*5220*/  MUFU.EX2 R183, R183 ;  /* 0x000000b700b77308 */ /* 0x000ee20000000800 */
[----:B-1----:R-:W-:Y:S01]  /*5230*/  FADD.FTZ R65, R181, R58 ;  /* 0x0000003ab5417221 */ /* 0x002fe20000010000 */
[----:B------:R-:W-:Y:S01]  /*5240*/  FADD.FTZ R67, R43, R62 ;  /* 0x0000003e2b437221 */ /* 0x000fe20000010000 */
[-CC-:B------:R-:W-:Y:S01]  /*5250*/  FFMA.FTZ R54, R54, R11.reuse, -R63.reuse ;  /* 0x0000000b36367223 */ /* 0x180fe2000001083f */
[-CC-:B------:R-:W-:Y:S01]  /*5260*/  FFMA.FTZ R42, R42, R11.reuse, -R63.reuse ;  /* 0x0000000b2a2a7223 */ /* 0x180fe2000001083f */
[-C--:B------:R-:W-:Y:S01]  /*5270*/  FFMA.FTZ R32, R32, R11.reuse, -R63 ;  /* 0x0000000b20207223 */ /* 0x080fe2000001083f */
[----:B------:R-:W-:Y:S01]  /*5280*/  FADD.FTZ R62, R108, R67 ;  /* 0x000000436c3e7221 */ /* 0x000fe20000010000 */
[-C--:B------:R-:W-:Y:S01]  /*5290*/  FFMA.FTZ R46, R46, R11.reuse, -R63 ;  /* 0x0000000b2e2e7223 */ /* 0x080fe2000001083f */
[----:B------:R-:W1:Y:S01]  /*52a0*/  MUFU.EX2 R56, R56 ;  /* 0x0000003800387308 */ /* 0x000e620000000800 */
[----:B----4-:R-:W-:Y:S01]  /*52b0*/  FADD.FTZ R58, R20, R65 ;  /* 0x00000041143a7221 */ /* 0x010fe20000010000 */
[----:B------:R-:W-:Y:S01]  /*52c0*/  FADD.FTZ R67, R45, R62 ;  /* 0x0000003e2d437221 */ /* 0x000fe20000010000 */
[-CC-:B------:R-:W-:Y:S01]  /*52d0*/  FFMA.FTZ R24, R24, R11.reuse, -R63.reuse ;  /* 0x0000000b18187223 */ /* 0x180fe2000001083f */
[-CC-:B------:R-:W-:Y:S01]  /*52e0*/  FFMA.FTZ R34, R34, R11.reuse, -R63.reuse ;  /* 0x0000000b22227223 */ /* 0x180fe2000001083f */
[-C--:B------:R-:W-:Y:S01]  /*52f0*/  FFMA.FTZ R28, R28, R11.reuse, -R63 ;  /* 0x0000000b1c1c7223 */ /* 0x080fe2000001083f */
[----:B------:R-:W-:Y:S01]  /*5300*/  FADD.FTZ R62, R112, R67 ;  /* 0x00000043703e7221 */ /* 0x000fe20000010000 */
[-CC-:B------:R-:W-:Y:S01]  /*5310*/  FFMA.FTZ R38, R38, R11.reuse, -R63.reuse ;  /* 0x0000000b26267223 */ /* 0x180fe2000001083f */
[----:B------:R-:W4:Y:S01]  /*5320*/  MUFU.EX2 R185, R185 ;  /* 0x000000b900b97308 */ /* 0x000f220000000800 */
[----:B---3--:R-:W-:Y:S01]  /*5330*/  FADD.FTZ R65, R183, R58 ;  /* 0x0000003ab7417221 */ /* 0x008fe20000010000 */
[----:B------:R-:W-:Y:S01]  /*5340*/  FADD.FTZ R67, R47, R62 ;  /* 0x0000003e2f437221 */ /* 0x000fe20000010000 */
[-CC-:B------:R-:W-:Y:S01]  /*5350*/  FFMA.FTZ R120, R120, R11.reuse, -R63.reuse ;  /* 0x0000000b78787223 */ /* 0x180fe2000001083f */
[-CC-:B------:R-:W-:Y:S01]  /*5360*/  FFMA.FTZ R26, R26, R11.reuse, -R63.reuse ;  /* 0x0000000b1a1a7223 */ /* 0x180fe2000001083f */
[-C--:B------:R-:W-:Y:S01]  /*5370*/  FFMA.FTZ R100, R100, R11.reuse, -R63 ;  /* 0x0000000b64647223 */ /* 0x080fe2000001083f */
[----:B------:R-:W-:Y:S01]  /*5380*/  FADD.FTZ R67, R116, R67 ;  /* 0x0000004374437221 */ /* 0x000fe20000010000 */
[-C--:B------:R-:W-:Y:S01]  /*5390*/  FFMA.FTZ R30, R30, R11.reuse, -R63 ;  /* 0x0000000b1e1e7223 */ /* 0x080fe2000001083f */
[----:B------:R-:W3:Y:S01]  /*53a0*/  MUFU.EX2 R80, R80 ;  /* 0x0000005000507308 */ /* 0x000ee20000000800 */
[----:B-1----:R-:W-:Y:S01]  /*53b0*/  FADD.FTZ R58, R56, R65 ;  /* 0x00000041383a7221 */ /* 0x002fe20000010000 */
[----:B------:R-:W-:Y:S01]  /*53c0*/  FFMA.FTZ R60, R60, R11, -R63 ;  /* 0x0000000b3c3c7223 */ /* 0x000fe2000001083f */
[----:B------:R-:W-:Y:S01]  /*53d0*/  F2FP.F16.F32.PACK_AB R178, R15, R178 ;  /* 0x000000b20fb2723e */ /* 0x000fe200000000ff */
[--C-:B------:R-:W-:Y:S01]  /*53e0*/  IMAD.MOV.U32 R78, RZ, RZ, R87.reuse ;  /* 0x000000ffff4e7224 */ /* 0x100fe200078e0057 */
[----:B------:R-:W-:Y:S01]  /*53f0*/  F2FP.F16.F32.PACK_AB R179, R14, R179 ;  /* 0x000000b30eb3723e */ /* 0x000fe200000000ff */
[--C-:B------:R-:W-:Y:S01]  /*5400*/  IMAD.MOV.U32 R76, RZ, RZ, R87.reuse ;  /* 0x000000ffff4c7224 */ /* 0x100fe200078e0057 */
[----:B------:R-:W-:Y:S01]  /*5410*/  F2FP.F16.F32.PACK_AB R182, R25, R182 ;  /* 0x000000b619b6723e */ /* 0x000fe200000000ff */
[----:B------:R-:W1:Y:S01]  /*5420*/  MUFU.EX2 R187, R187 ;  /* 0x000000bb00bb7308 */ /* 0x000e620000000800 */
[----:B----4-:R-:W-:Y:S01]  /*5430*/  FADD.FTZ R65, R185, R58 ;  /* 0x0000003ab9417221 */ /* 0x010fe20000010000 */
[----:B------:R-:W-:Y:S01]  /*5440*/  F2FP.F16.F32.PACK_AB R184, R29, R184 ;  /* 0x000000b81db8723e */ /* 0x000fe200000000ff */
[--C-:B------:R-:W-:Y:S01]  /*5450*/  IMAD.MOV.U32 R70, RZ, RZ, R87.reuse ;  /* 0x000000ffff467224 */ /* 0x100fe200078e0057 */
[----:B------:R-:W-:Y:S01]  /*5460*/  F2FP.F16.F32.PACK_AB R186, R33, R186 ;  /* 0x000000ba21ba723e */ /* 0x000fe200000000ff */
[--C-:B------:R-:W-:Y:S01]  /*5470*/  IMAD.MOV.U32 R68, RZ, RZ, R87.reuse ;  /* 0x000000ffff447224 */ /* 0x100fe200078e0057 */
[----:B------:R-:W-:Y:S01]  /*5480*/  F2FP.F16.F32.PACK_AB R177, R36, R177 ;  /* 0x000000b124b1723e */ /* 0x000fe200000000ff */
[----:B------:R-:W-:Y:S01]  /*5490*/  IMAD.MOV.U32 R62, RZ, RZ, R87 ;  /* 0x000000ffff3e7224 */ /* 0x000fe200078e0057 */
[----:B------:R-:W4:Y:S01]  /*54a0*/  MUFU.EX2 R82, R82 ;  /* 0x0000005200527308 */ /* 0x000f220000000800 */
[----:B---3--:R-:W-:Y:S01]  /*54b0*/  FADD.FTZ R58, R80, R65 ;  /* 0x00000041503a7221 */ /* 0x008fe20000010000 */
[----:B------:R-:W-:Y:S01]  /*54c0*/  F2FP.F16.F32.PACK_AB R183, R56, R183 ;  /* 0x000000b738b7723e */ /* 0x000fe200000000ff */
[--C-:B------:R-:W-:Y:S01]  /*54d0*/  IMAD.MOV.U32 R56, RZ, RZ, R87.reuse ;  /* 0x000000ffff387224 */ /* 0x100fe200078e0057 */
[----:B------:R-:W-:Y:S01]  /*54e0*/  F2FP.F16.F32.PACK_AB R185, R80, R185 ;  /* 0x000000b950b9723e */ /* 0x000fe200000000ff */
[--C-:B------:R-:W-:Y:S01]  /*54f0*/  IMAD.MOV.U32 R80, RZ, RZ, R87.reuse ;  /* 0x000000ffff507224 */ /* 0x100fe200078e0057 */
[----:B------:R-:W-:Y:S01]  /*5500*/  F2FP.F16.F32.PACK_AB R180, R21, R180 ;  /* 0x000000b415b4723e */ /* 0x000fe200000000ff */
[--C-:B------:R-:W-:Y:S01]  /*5510*/  IMAD.MOV.U32 R47, RZ, RZ, R87.reuse ;  /* 0x000000ffff2f7224 */ /* 0x100fe200078e0057 */
[----:B------:R-:W3:Y:S01]  /*5520*/  MUFU.EX2 R189, R189 ;  /* 0x000000bd00bd7308 */ /* 0x000ee20000000800 */
[----:B-1----:R-:W-:Y:S01]  /*5530*/  FADD.FTZ R65, R187, R58 ;  /* 0x0000003abb417221 */ /* 0x002fe20000010000 */
[----:B------:R-:W-:Y:S01]  /*5540*/  F2FP.F16.F32.PACK_AB R181, R20, R181 ;  /* 0x000000b514b5723e */ /* 0x000fe200000000ff */
[----:B------:R-:W-:-:S02]  /*5550*/  IMAD.MOV.U32 R43, RZ, RZ, R87 ;  /* 0x000000ffff2b7224 */ /* 0x000fc400078e0057 */
[--C-:B------:R-:W-:Y:S02]  /*5560*/  IMAD.MOV.U32 R41, RZ, RZ, R87.reuse ;  /* 0x000000ffff297224 */ /* 0x100fe400078e0057 */
[----:B------:R-:W-:Y:S01]  /*5570*/  IMAD.MOV.U32 R36, RZ, RZ, R87 ;  /* 0x000000ffff247224 */ /* 0x000fe200078e0057 */
[----:B------:R-:W2:Y:S01]  /*5580*/  MUFU.EX2 R84, R84 ;  /* 0x0000005400547308 */ /* 0x000ea20000000800 */
[C---:B----4-:R-:W-:Y:S01]  /*5590*/  FADD.FTZ R58, R82.reuse, R65 ;  /* 0x00000041523a7221 */ /* 0x050fe20000010000 */
[----:B------:R-:W-:Y:S01]  /*55a0*/  F2FP.F16.F32.PACK_AB R187, R82, R187 ;  /* 0x000000bb52bb723e */ /* 0x000fe200000000ff */
[--C-:B------:R-:W-:Y:S02]  /*55b0*/  IMAD.MOV.U32 R82, RZ, RZ, R87.reuse ;  /* 0x000000ffff527224 */ /* 0x100fe400078e0057 */
[--C-:B------:R-:W-:Y:S02]  /*55c0*/  IMAD.MOV.U32 R35, RZ, RZ, R87.reuse ;  /* 0x000000ffff237224 */ /* 0x100fe400078e0057 */
[--C-:B------:R-:W-:Y:S01]  /*55d0*/  IMAD.MOV.U32 R33, RZ, RZ, R87.reuse ;  /* 0x000000ffff217224 */ /* 0x100fe200078e0057 */
[----:B------:R-:W1:Y:S01]  /*55e0*/  MUFU.EX2 R191, R191 ;  /* 0x000000bf00bf7308 */ /* 0x000e620000000800 */
[----:B---3--:R-:W-:Y:S01]  /*55f0*/  FADD.FTZ R65, R189, R58 ;  /* 0x0000003abd417221 */ /* 0x008fe20000010000 */
[----:B------:R-:W-:-:S02]  /*5600*/  IMAD.MOV.U32 R58, RZ, RZ, R87 ;  /* 0x000000ffff3a7224 */ /* 0x000fc400078e0057 */
[--C-:B------:R-:W-:Y:S02]  /*5610*/  IMAD.MOV.U32 R29, RZ, RZ, R87.reuse ;  /* 0x000000ffff1d7224 */ /* 0x100fe400078e0057 */
[----:B------:R-:W-:Y:S02]  /*5620*/  IMAD.MOV.U32 R25, RZ, RZ, R87 ;  /* 0x000000ffff197224 */ /* 0x000fe400078e0057 */
[----:B------:R-:W3:Y:S01]  /*5630*/  MUFU.EX2 R86, R86 ;  /* 0x0000005600567308 */ /* 0x000ee20000000800 */
[C---:B--2---:R-:W-:Y:S01]  /*5640*/  FADD.FTZ R40, R84.reuse, R65 ;  /* 0x0000004154287221 */ /* 0x044fe20000010000 */
[----:B------:R-:W-:Y:S01]  /*5650*/  F2FP.F16.F32.PACK_AB R189, R84, R189 ;  /* 0x000000bd54bd723e */ /* 0x000fe200000000ff */
[----:B------:R-:W-:-:S05]  /*5660*/  IMAD.MOV.U32 R84, RZ, RZ, R87 ;  /* 0x000000ffff547224 */ /* 0x000fca00078e0057 */
[----:B------:R-:W2:Y:S01]  /*5670*/  MUFU.EX2 R193, R193 ;  /* 0x000000c100c17308 */ /* 0x000ea20000000800 */
[----:B-1----:R-:W-:-:S07]  /*5680*/  FADD.FTZ R65, R191, R40 ;  /* 0x00000028bf417221 */ /* 0x002fce0000010000 */
[----:B------:R-:W1:Y:S01]  /*5690*/  MUFU.EX2 R72, R72 ;  /* 0x0000004800487308 */ /* 0x000e620000000800 */
[C---:B---3--:R-:W-:Y:S01]  /*56a0*/  FADD.FTZ R40, R86.reuse, R65 ;  /* 0x0000004156287221 */ /* 0x048fe20000010000 */
[----:B------:R-:W-:Y:S01]  /*56b0*/  F2FP.F16.F32.PACK_AB R191, R86, R191 ;  /* 0x000000bf56bf723e */ /* 0x000fe200000000ff */
[----:B------:R-:W-:-:S05]  /*56c0*/  IMAD.MOV.U32 R86, RZ, RZ, R87 ;  /* 0x000000ffff567224 */ /* 0x000fca00078e0057 */
[----:B------:R-:W3:Y:S01]  /*56d0*/  MUFU.EX2 R195, R195 ;  /* 0x000000c300c37308 */ /* 0x000ee20000000800 */
[----:B--2---:R-:W-:-:S07]  /*56e0*/  FADD.FTZ R65, R193, R40 ;  /* 0x00000028c1417221 */ /* 0x004fce0000010000 */
[----:B------:R2:W-:Y:S01]  /*56f0*/  MUFU.EX2 R12, R50 ;  /* 0x00000032000c7308 */ /* 0x0005e20000000800 */
[C---:B-1----:R-:W-:Y:S01]  /*5700*/  FADD.FTZ R40, R72.reuse, R65 ;  /* 0x0000004148287221 */ /* 0x042fe20000010000 */
[----:B------:R-:W-:Y:S01]  /*5710*/  F2FP.F16.F32.PACK_AB R193, R72, R193 ;  /* 0x000000c148c1723e */ /* 0x000fe200000000ff */
[----:B------:R-:W-:-:S05]  /*5720*/  IMAD.MOV.U32 R72, RZ, RZ, R87 ;  /* 0x000000ffff487224 */ /* 0x000fca00078e0057 */
[----:B------:R-:W1:Y:S01]  /*5730*/  MUFU.EX2 R74, R74 ;  /* 0x0000004a004a7308 */ /* 0x000e620000000800 */
[----:B--2---:R-:W-:Y:S01]  /*5740*/  FADD.FTZ R50, R198, R67 ;  /* 0x00000043c6327221 */ /* 0x004fe20000010000 */
[----:B---3--:R-:W-:Y:S01]  /*5750*/  FADD.FTZ R65, R195, R40 ;  /* 0x00000028c3417221 */ /* 0x008fe20000010000 */
[C---:B------:R-:W-:Y:S02]  /*5760*/  F2FP.F16.F32.PACK_AB R198, R49.reuse, R198 ;  /* 0x000000c631c6723e */ /* 0x040fe400000000ff */
[----:B------:R-:W-:Y:S01]  /*5770*/  FADD.FTZ R67, R49, R50 ;  /* 0x0000003231437221 */ /* 0x000fe20000010000 */
[----:B------:R-:W-:Y:S02]  /*5780*/  IMAD.MOV.U32 R49, RZ, RZ, R87 ;  /* 0x000000ffff317224 */ /* 0x000fe400078e0057 */
[----:B------:R-:W2:Y:S01]  /*5790*/  MUFU.EX2 R197, R197 ;  /* 0x000000c500c57308 */ /* 0x000ea20000000800 */
[----:B------:R-:W-:Y:S01]  /*57a0*/  FADD.FTZ R50, R200, R67 ;  /* 0x00000043c8327221 */ /* 0x000fe20000010000 */
[----:B------:R-:W-:-:S03]  /*57b0*/  F2FP.F16.F32.PACK_AB R200, R51, R200 ;  /* 0x000000c833c8723e */ /* 0x000fc600000000ff */
[----:B------:R-:W-:Y:S01]  /*57c0*/  FADD.FTZ R67, R51, R50 ;  /* 0x0000003233437221 */ /* 0x000fe20000010000 */
[----:B------:R-:W-:Y:S02]  /*57d0*/  IMAD.MOV.U32 R51, RZ, RZ, R87 ;  /* 0x000000ffff337224 */ /* 0x000fe400078e0057 */
[----:B------:R-:W3:Y:S01]  /*57e0*/  MUFU.EX2 R64, R64 ;  /* 0x0000004000407308 */ /* 0x000ee20000000800 */
[C---:B-1----:R-:W-:Y:S01]  /*57f0*/  FADD.FTZ R40, R74.reuse, R65 ;  /* 0x000000414a287221 */ /* 0x042fe20000010000 */
[----:B------:R-:W-:Y:S01]  /*5800*/  F2FP.F16.F32.PACK_AB R195, R74, R195 ;  /* 0x000000c34ac3723e */ /* 0x000fe200000000ff */
[--C-:B------:R-:W-:Y:S02]  /*5810*/  IMAD.MOV.U32 R74, RZ, RZ, R87.reuse ;  /* 0x000000ffff4a7224 */ /* 0x100fe400078e0057 */
[----:B------:R-:W-:-:S03]  /*5820*/  IMAD.MOV.U32 R50, RZ, RZ, R87 ;  /* 0x000000ffff327224 */ /* 0x000fc600078e0057 */
[----:B------:R-:W-:Y:S01]  /*5830*/  MUFU.EX2 R27, R27 ;  /* 0x0000001b001b7308 */ /* 0x000fe20000000800 */
[----:B--2---:R-:W-:-:S07]  /*5840*/  FADD.FTZ R65, R197, R40 ;  /* 0x00000028c5417221 */ /* 0x004fce0000010000 */
[----:B------:R-:W1:Y:S01]  /*5850*/  MUFU.EX2 R199, R199 ;  /* 0x000000c700c77308 */ /* 0x000e620000000800 */
[C---:B---3--:R-:W-:Y:S01]  /*5860*/  FADD.FTZ R40, R64.reuse, R65 ;  /* 0x0000004140287221 */ /* 0x048fe20000010000 */
[----:B------:R-:W-:Y:S01]  /*5870*/  F2FP.F16.F32.PACK_AB R197, R64, R197 ;  /* 0x000000c540c5723e */ /* 0x000fe200000000ff */
[--C-:B------:R-:W-:Y:S02]  /*5880*/  IMAD.MOV.U32 R65, RZ, RZ, R87.reuse ;  /* 0x000000ffff417224 */ /* 0x100fe400078e0057 */
[----:B------:R-:W-:-:S03]  /*5890*/  IMAD.MOV.U32 R64, RZ, RZ, R87 ;  /* 0x000000ffff407224 */ /* 0x000fc600078e0057 */
[----:B------:R-:W2:Y:S08]  /*58a0*/  MUFU.EX2 R206, R206 ;  /* 0x000000ce00ce7308 */ /* 0x000eb00000000800 */
[----:B------:R3:W-:Y:S01]  /*58b0*/  MUFU.EX2 R207, R44 ;  /* 0x0000002c00cf7308 */ /* 0x0007e20000000800 */
[----:B-1----:R-:W-:-:S07]  /*58c0*/  FADD.FTZ R13, R199, R40 ;  /* 0x00000028c70d7221 */ /* 0x002fce0000010000 */
[----:B------:R-:W1:Y:S01]  /*58d0*/  MUFU.EX2 R66, R66 ;  /* 0x0000004200427308 */ /* 0x000e620000000800 */
[----:B---3--:R-:W-:Y:S01]  /*58e0*/  FADD.FTZ R44, R202, R67 ;  /* 0x00000043ca2c7221 */ /* 0x008fe20000010000 */
[----:B------:R-:W-:-:S03]  /*58f0*/  F2FP.F16.F32.PACK_AB R202, R39, R202 ;  /* 0x000000ca27ca723e */ /* 0x000fc600000000ff */
[----:B------:R-:W-:Y:S01]  /*5900*/  FADD.FTZ R67, R39, R44 ;  /* 0x0000002c27437221 */ /* 0x000fe20000010000 */
[----:B------:R-:W-:Y:S02]  /*5910*/  IMAD.MOV.U32 R39, RZ, RZ, R87 ;  /* 0x000000ffff277224 */ /* 0x000fe400078e0057 */
[----:B------:R-:W3:Y:S01]  /*5920*/  MUFU.EX2 R31, R31 ;  /* 0x0000001f001f7308 */ /* 0x000ee20000000800 */
[----:B------:R-:W-:Y:S01]  /*5930*/  FADD.FTZ R44, R204, R67 ;  /* 0x00000043cc2c7221 */ /* 0x000fe20000010000 */
[C---:B------:R-:W-:Y:S01]  /*5940*/  F2FP.F16.F32.PACK_AB R204, R27.reuse, R204 ;  /* 0x000000cc1bcc723e */ /* 0x040fe200000000ff */
[--C-:B------:R-:W-:Y:S02]  /*5950*/  IMAD.MOV.U32 R67, RZ, RZ, R87.reuse ;  /* 0x000000ffff437224 */ /* 0x100fe400078e0057 */
[----:B------:R-:W-:Y:S01]  /*5960*/  FADD.FTZ R63, R27, R44 ;  /* 0x0000002c1b3f7221 */ /* 0x000fe20000010000 */
[----:B------:R-:W-:Y:S02]  /*5970*/  IMAD.MOV.U32 R44, RZ, RZ, R87 ;  /* 0x000000ffff2c7224 */ /* 0x000fe400078e0057 */
[----:B------:R-:W-:Y:S01]  /*5980*/  MUFU.EX2 R201, R201 ;  /* 0x000000c900c97308 */ /* 0x000fe20000000800 */
[----:B--2---:R-:W-:Y:S01]  /*5990*/  FADD.FTZ R40, R206, R63 ;  /* 0x0000003fce287221 */ /* 0x004fe20000010000 */
[----:B-1----:R-:W-:Y:S01]  /*59a0*/  F2FP.F16.F32.PACK_AB R199, R66, R199 ;  /* 0x000000c742c7723e */ /* 0x002fe200000000ff */
[----:B------:R-:W-:-:S02]  /*59b0*/  IMAD.MOV.U32 R63, RZ, RZ, R87 ;  /* 0x000000ffff3f7224 */ /* 0x000fc400078e0057 */
[----:B------:R-:W-:-:S03]  /*59c0*/  IMAD.MOV.U32 R27, RZ, RZ, R87 ;  /* 0x000000ffff1b7224 */ /* 0x000fc600078e0057 */
[----:B------:R-:W1:Y:S01]  /*59d0*/  MUFU.EX2 R208, R208 ;  /* 0x000000d000d07308 */ /* 0x000e620000000800 */
[C---:B---3--:R-:W-:Y:S01]  /*59e0*/  FADD.FTZ R15, R31.reuse, R40 ;  /* 0x000000281f0f7221 */ /* 0x048fe20000010000 */
[----:B------:R-:W-:Y:S01]  /*59f0*/  F2FP.F16.F32.PACK_AB R206, R31, R206 ;  /* 0x000000ce1fce723e */ /* 0x000fe200000000ff */
[----:B------:R-:W-:-:S05]  /*5a00*/  IMAD.MOV.U32 R31, RZ, RZ, R87 ;  /* 0x000000ffff1f7224 */ /* 0x000fca00078e0057 */
[----:B------:R-:W-:Y:S08]  /*5a10*/  MUFU.EX2 R48, R48 ;  /* 0x0000003000307308 */ /* 0x000ff00000000800 */
[----:B------:R-:W2:Y:S01]  /*5a20*/  MUFU.EX2 R53, R53 ;  /* 0x0000003500357308 */ /* 0x000ea20000000800 */
[----:B-1----:R-:W-:-:S07]  /*5a30*/  FADD.FTZ R40, R208, R15 ;  /* 0x0000000fd0287221 */ /* 0x002fce0000010000 */
[----:B------:R-:W1:Y:S08]  /*5a40*/  MUFU.EX2 R203, R203 ;  /* 0x000000cb00cb7308 */ /* 0x000e700000000800 */
[----:B------:R-:W3:Y:S01]  /*5a50*/  MUFU.EX2 R210, R210 ;  /* 0x000000d200d27308 */ /* 0x000ee20000000800 */
[C---:B--2---:R-:W-:Y:S01]  /*5a60*/  FADD.FTZ R15, R53.reuse, R40 ;  /* 0x00000028350f7221 */ /* 0x044fe20000010000 */
[----:B------:R-:W-:Y:S01]  /*5a70*/  F2FP.F16.F32.PACK_AB R208, R53, R208 ;  /* 0x000000d035d0723e */ /* 0x000fe200000000ff */
[----:B------:R-:W-:-:S02]  /*5a80*/  IMAD.MOV.U32 R53, RZ, RZ, R87 ;  /* 0x000000ffff357224 */ /* 0x000fc400078e0057 */
[----:B------:R-:W-:-:S03]  /*5a90*/  IMAD.MOV.U32 R40, RZ, RZ, R87 ;  /* 0x000000ffff287224 */ /* 0x000fc600078e0057 */
[----:B------:R-:W2:Y:S08]  /*5aa0*/  MUFU.EX2 R52, R52 ;  /* 0x0000003400347308 */ /* 0x000eb00000000800 */
[----:B------:R4:W-:Y:S08]  /*5ab0*/  MUFU.EX2 R209, R32 ;  /* 0x0000002000d17308 */ /* 0x0009f00000000800 */
[----:B------:R-:W5:Y:S01]  /*5ac0*/  MUFU.EX2 R55, R55 ;  /* 0x0000003700377308 */ /* 0x000f620000000800 */
[----:B----4-:R-:W-:Y:S01]  /*5ad0*/  FADD.FTZ R32, R66, R13 ;  /* 0x0000000d42207221 */ /* 0x010fe20000010000 */
[----:B------:R-:W-:-:S03]  /*5ae0*/  IMAD.MOV.U32 R66, RZ, RZ, R87 ;  /* 0x000000ffff427224 */ /* 0x000fc600078e0057 */
[----:B------:R-:W-:Y:S01]  /*5af0*/  FADD.FTZ R13, R201, R32 ;  /* 0x00000020c90d7221 */ /* 0x000fe20000010000 */
[C---:B------:R-:W-:Y:S02]  /*5b00*/  F2FP.F16.F32.PACK_AB R201, R48.reuse, R201 ;  /* 0x000000c930c9723e */ /* 0x040fe400000000ff */
[----:B------:R-:W4:Y:S01]  /*5b10*/  MUFU.EX2 R205, R205 ;  /* 0x000000cd00cd7308 */ /* 0x000f220000000800 */
[----:B------:R-:W-:Y:S01]  /*5b20*/  FADD.FTZ R32, R48, R13 ;  /* 0x0000000d30207221 */ /* 0x000fe20000010000 */
[----:B------:R-:W-:-:S03]  /*5b30*/  IMAD.MOV.U32 R48, RZ, RZ, R87 ;  /* 0x000000ffff307224 */ /* 0x000fc600078e0057 */
[----:B-1----:R-:W-:Y:S01]  /*5b40*/  FADD.FTZ R13, R203, R32 ;  /* 0x00000020cb0d7221 */ /* 0x002fe20000010000 */
[----:B---3--:R-:W-:Y:S01]  /*5b50*/  FADD.FTZ R32, R210, R15 ;  /* 0x0000000fd2207221 */ /* 0x008fe20000010000 */
[----:B--2---:R-:W-:Y:S01]  /*5b60*/  F2FP.F16.F32.PACK_AB R203, R52, R203 ;  /* 0x000000cb34cb723e */ /* 0x004fe200000000ff */
[----:B------:R-:W1:Y:S01]  /*5b70*/  MUFU.EX2 R212, R212 ;  /* 0x000000d400d47308 */ /* 0x000e620000000800 */
[C---:B-----5:R-:W-:Y:S01]  /*5b80*/  F2FP.F16.F32.PACK_AB R210, R55.reuse, R210 ;  /* 0x000000d237d2723e */ /* 0x060fe200000000ff */
[----:B------:R-:W-:Y:S01]  /*5b90*/  FADD.FTZ R15, R55, R32 ;  /* 0x00000020370f7221 */ /* 0x000fe20000010000 */
[--C-:B------:R-:W-:Y:S02]  /*5ba0*/  IMAD.MOV.U32 R55, RZ, RZ, R87.reuse ;  /* 0x000000ffff377224 */ /* 0x100fe400078e0057 */
[----:B------:R-:W-:-:S03]  /*5bb0*/  IMAD.MOV.U32 R32, RZ, RZ, R87 ;  /* 0x000000ffff207224 */ /* 0x000fc600078e0057 */
[----:B------:R-:W2:Y:S08]  /*5bc0*/  MUFU.EX2 R57, R57 ;  /* 0x0000003900397308 */ /* 0x000eb00000000800 */
[----:B------:R-:W3:Y:S08]  /*5bd0*/  MUFU.EX2 R54, R54 ;  /* 0x0000003600367308 */ /* 0x000ef00000000800 */
[----:B------:R5:W-:Y:S08]  /*5be0*/  MUFU.EX2 R211, R24 ;  /* 0x0000001800d37308 */ /* 0x000bf00000000800 */
[----:B------:R-:W3:Y:S01]  /*5bf0*/  MUFU.EX2 R42, R42 ;  /* 0x0000002a002a7308 */ /* 0x000ee20000000800 */
[----:B-----5:R-:W-:Y:S01]  /*5c00*/  FADD.FTZ R24, R52, R13 ;  /* 0x0000000d34187221 */ /* 0x020fe20000010000 */
[----:B------:R-:W-:-:S03]  /*5c10*/  IMAD.MOV.U32 R52, RZ, RZ, R87 ;  /* 0x000000ffff347224 */ /* 0x000fc600078e0057 */
[----:B----4-:R-:W-:Y:S01]  /*5c20*/  FADD.FTZ R13, R205, R24 ;  /* 0x00000018cd0d7221 */ /* 0x010fe20000010000 */
[----:B-1----:R-:W-:Y:S01]  /*5c30*/  FADD.FTZ R24, R212, R15 ;  /* 0x0000000fd4187221 */ /* 0x002fe20000010000 */
[C---:B--2---:R-:W-:Y:S01]  /*5c40*/  F2FP.F16.F32.PACK_AB R212, R57.reuse, R212 ;  /* 0x000000d439d4723e */ /* 0x044fe200000000ff */
[----:B------:R-:W1:Y:S01]  /*5c50*/  MUFU.EX2 R46, R46 ;  /* 0x0000002e002e7308 */ /* 0x000e620000000800 */
[C---:B------:R-:W-:Y:S01]  /*5c60*/  FADD.FTZ R13, R12.reuse, R13 ;  /* 0x0000000d0c0d7221 */ /* 0x040fe20000010000 */
[----:B------:R-:W-:Y:S01]  /*5c70*/  FADD.FTZ R15, R57, R24 ;  /* 0x00000018390f7221 */ /* 0x000fe20000010000 */
[----:B------:R-:W-:Y:S01]  /*5c80*/  F2FP.F16.F32.PACK_AB R205, R12, R205 ;  /* 0x000000cd0ccd723e */ /* 0x000fe200000000ff */
[----:B------:R-:W-:Y:S02]  /*5c90*/  IMAD.MOV.U32 R57, RZ, RZ, R87 ;  /* 0x000000ffff397224 */ /* 0x000fe400078e0057 */
[----:B---3--:R-:W-:Y:S02]  /*5ca0*/  FADD.FTZ R24, R54, R13 ;  /* 0x0000000d36187221 */ /* 0x008fe40000010000 */
[----:B------:R-:W2:Y:S02]  /*5cb0*/  MUFU.EX2 R34, R34 ;  /* 0x0000002200227308 */ /* 0x000ea40000000800 */
[C---:B------:R-:W-:Y:S01]  /*5cc0*/  FADD.FTZ R13, R207.reuse, R24 ;  /* 0x00000018cf0d7221 */ /* 0x040fe20000010000 */
[----:B------:R-:W-:Y:S01]  /*5cd0*/  F2FP.F16.F32.PACK_AB R207, R207, R54 ;  /* 0x00000036cfcf723e */ /* 0x000fe200000000ff */
[----:B------:R-:W-:-:S02]  /*5ce0*/  IMAD.MOV.U32 R54, RZ, RZ, R87 ;  /* 0x000000ffff367224 */ /* 0x000fc400078e0057 */
[----:B------:R-:W-:Y:S02]  /*5cf0*/  FADD.FTZ R24, R42, R13 ;  /* 0x0000000d2a187221 */ /* 0x000fe40000010000 */
[----:B------:R-:W3:Y:S02]  /*5d00*/  MUFU.EX2 R213, R28 ;  /* 0x0000001c00d57308 */ /* 0x000ee40000000800 */
[C---:B------:R-:W-:Y:S01]  /*5d10*/  FADD.FTZ R13, R209.reuse, R24 ;  /* 0x00000018d10d7221 */ /* 0x040fe20000010000 */
[----:B------:R-:W-:Y:S01]  /*5d20*/  F2FP.F16.F32.PACK_AB R209, R209, R42 ;  /* 0x0000002ad1d1723e */ /* 0x000fe200000000ff */
[----:B------:R-:W-:Y:S02]  /*5d30*/  IMAD.MOV.U32 R42, RZ, RZ, R87 ;  /* 0x000000ffff2a7224 */ /* 0x000fe400078e0057 */
[----:B-1----:R-:W-:Y:S02]  /*5d40*/  FADD.FTZ R24, R46, R13 ;  /* 0x0000000d2e187221 */ /* 0x002fe40000010000 */
[----:B------:R-:W1:Y:S02]  /*5d50*/  MUFU.EX2 R38, R38 ;  /* 0x0000002600267308 */ /* 0x000e640000000800 */
[C---:B------:R-:W-:Y:S01]  /*5d60*/  FADD.FTZ R13, R211.reuse, R24 ;  /* 0x00000018d30d7221 */ /* 0x040fe20000010000 */
[----:B------:R-:W-:Y:S01]  /*5d70*/  F2FP.F16.F32.PACK_AB R211, R211, R46 ;  /* 0x0000002ed3d3723e */ /* 0x000fe200000000ff */
[----:B------:R-:W-:-:S02]  /*5d80*/  IMAD.MOV.U32 R46, RZ, RZ, R87 ;  /* 0x000000ffff2e7224 */ /* 0x000fc400078e0057 */
[----:B--2---:R-:W-:Y:S01]  /*5d90*/  FADD.FTZ R14, R34, R13 ;  /* 0x0000000d220e7221 */ /* 0x004fe20000010000 */
[--C-:B------:R-:W-:Y:S01]  /*5da0*/  IMAD.MOV.U32 R24, RZ, RZ, R87.reuse ;  /* 0x000000ffff187224 */ /* 0x100fe200078e0057 */
[----:B------:R-:W2:Y:S02]  /*5db0*/  MUFU.EX2 R214, R214 ;  /* 0x000000d600d67308 */ /* 0x000ea40000000800 */
[C---:B---3--:R-:W-:Y:S01]  /*5dc0*/  FADD.FTZ R13, R213.reuse, R14 ;  /* 0x0000000ed50d7221 */ /* 0x048fe20000010000 */
[----:B------:R-:W-:Y:S01]  /*5dd0*/  F2FP.F16.F32.PACK_AB R213, R213, R34 ;  /* 0x00000022d5d5723e */ /* 0x000fe200000000ff */
[----:B------:R-:W-:-:S04]  /*5de0*/  IMAD.MOV.U32 R34, RZ, RZ, R87 ;  /* 0x000000ffff227224 */ /* 0x000fc800078e0057 */
[----:B------:R-:W3:Y:S01]  /*5df0*/  MUFU.EX2 R215, R120 ;  /* 0x0000007800d77308 */ /* 0x000ee20000000800 */
[----:B-1----:R-:W-:-:S07]  /*5e00*/  FADD.FTZ R14, R38, R13 ;  /* 0x0000000d260e7221 */ /* 0x002fce0000010000 */
[----:B------:R-:W1:Y:S01]  /*5e10*/  MUFU.EX2 R59, R59 ;  /* 0x0000003b003b7308 */ /* 0x000e620000000800 */
[----:B--2---:R-:W-:-:S07]  /*5e20*/  FADD.FTZ R28, R214, R15 ;  /* 0x0000000fd61c7221 */ /* 0x004fce0000010000 */
[----:B------:R-:W2:Y:S01]  /*5e30*/  MUFU.EX2 R26, R26 ;  /* 0x0000001a001a7308 */ /* 0x000ea20000000800 */
[C---:B---3--:R-:W-:Y:S01]  /*5e40*/  FADD.FTZ R13, R215.reuse, R14 ;  /* 0x0000000ed70d7221 */ /* 0x048fe20000010000 */
[----:B------:R-:W-:Y:S01]  /*5e50*/  F2FP.F16.F32.PACK_AB R215, R215, R38 ;  /* 0x00000026d7d7723e */ /* 0x000fe200000000ff */
[----:B------:R-:W-:-:S05]  /*5e60*/  IMAD.MOV.U32 R38, RZ, RZ, R87 ;  /* 0x000000ffff267224 */ /* 0x000fca00078e0057 */
[----:B------:R-:W3:Y:S01]  /*5e70*/  MUFU.EX2 R216, R216 ;  /* 0x000000d800d87308 */ /* 0x000ee20000000800 */
[C---:B-1----:R-:W-:Y:S01]  /*5e80*/  FADD.FTZ R15, R59.reuse, R28 ;  /* 0x0000001c3b0f7221 */ /* 0x042fe20000010000 */
[----:B------:R-:W-:Y:S01]  /*5e90*/  F2FP.F16.F32.PACK_AB R214, R59, R214 ;  /* 0x000000d63bd6723e */ /* 0x000fe200000000ff */
[----:B------:R-:W-:-:S05]  /*5ea0*/  IMAD.MOV.U32 R59, RZ, RZ, R87 ;  /* 0x000000ffff3b7224 */ /* 0x000fca00078e0057 */
[----:B------:R-:W1:Y:S01]  /*5eb0*/  MUFU.EX2 R217, R100 ;  /* 0x0000006400d97308 */ /* 0x000e620000000800 */
[----:B--2---:R-:W-:-:S07]  /*5ec0*/  FADD.FTZ R14, R26, R13 ;  /* 0x0000000d1a0e7221 */ /* 0x004fce0000010000 */
[----:B------:R2:W4:Y:S01]  /*5ed0*/  MUFU.EX2 R61, R194 ;  /* 0x000000c2003d7308 */ /* 0x0005220000000800 */
[----:B---3--:R-:W-:-:S07]  /*5ee0*/  FADD.FTZ R28, R216, R15 ;  /* 0x0000000fd81c7221 */ /* 0x008fce0000010000 */
[----:B------:R-:W3:Y:S01]  /*5ef0*/  MUFU.EX2 R30, R30 ;  /* 0x0000001e001e7308 */ /* 0x000ee20000000800 */
[C---:B-1----:R-:W-:Y:S01]  /*5f00*/  FADD.FTZ R13, R217.reuse, R14 ;  /* 0x0000000ed90d7221 */ /* 0x042fe20000010000 */
[----:B--2---:R-:W-:Y:S01]  /*5f10*/  F2FP.F16.F32.PACK_AB R194, R112, R45 ;  /* 0x0000002d70c2723e */ /* 0x004fe200000000ff */
[--C-:B------:R-:W-:Y:S01]  /*5f20*/  IMAD.MOV.U32 R45, RZ, RZ, R87.reuse ;  /* 0x000000ffff2d7224 */ /* 0x100fe200078e0057 */
[----:B------:R-:W-:Y:S01]  /*5f30*/  F2FP.F16.F32.PACK_AB R217, R217, R26 ;  /* 0x0000001ad9d9723e */ /* 0x000fe200000000ff */
[----:B------:R-:W-:-:S03]  /*5f40*/  IMAD.MOV.U32 R26, RZ, RZ, R87 ;  /* 0x000000ffff1a7224 */ /* 0x000fc600078e0057 */
[----:B------:R-:W1:Y:S01]  /*5f50*/  MUFU.EX2 R218, R218 ;  /* 0x000000da00da7308 */ /* 0x000e620000000800 */
[C---:B----4-:R-:W-:Y:S01]  /*5f60*/  FADD.FTZ R15, R61.reuse, R28 ;  /* 0x0000001c3d0f7221 */ /* 0x050fe20000010000 */
[----:B------:R-:W-:Y:S01]  /*5f70*/  F2FP.F16.F32.PACK_AB R216, R61, R216 ;  /* 0x000000d83dd8723e */ /* 0x000fe200000000ff */
[----:B------:R-:W-:-:S05]  /*5f80*/  IMAD.MOV.U32 R61, RZ, RZ, R87 ;  /* 0x000000ffff3d7224 */ /* 0x000fca00078e0057 */
[----:B------:R2:W4:Y:S01]  /*5f90*/  MUFU.EX2 R219, R60 ;  /* 0x0000003c00db7308 */ /* 0x0005220000000800 */
[----:B---3--:R-:W-:-:S07]  /*5fa0*/  FADD.FTZ R14, R30, R13 ;  /* 0x0000000d1e0e7221 */ /* 0x008fce0000010000 */
[----:B------:R-:W3:Y:S01]  /*5fb0*/  MUFU.EX2 R37, R37 ;  /* 0x0000002500257308 */ /* 0x000ee20000000800 */
[----:B-1----:R-:W-:Y:S01]  /*5fc0*/  FADD.FTZ R28, R218, R15 ;  /* 0x0000000fda1c7221 */ /* 0x002fe20000010000 */
[--C-:B--2---:R-:W-:Y:S02]  /*5fd0*/  IMAD.MOV.U32 R60, RZ, RZ, R87.reuse ;  /* 0x000000ffff3c7224 */ /* 0x104fe400078e0057 */
[C---:B----4-:R-:W-:Y:S01]  /*5fe0*/  FADD.FTZ R14, R219.reuse, R14 ;  /* 0x0000000edb0e7221 */ /* 0x050fe20000010000 */
[----:B------:R-:W-:Y:S01]  /*5ff0*/  F2FP.F16.F32.PACK_AB R219, R219, R30 ;  /* 0x0000001edbdb723e */ /* 0x000fe200000000ff */
[--C-:B------:R-:W-:Y:S02]  /*6000*/  IMAD.MOV.U32 R30, RZ, RZ, R87.reuse ;  /* 0x000000ffff1e7224 */ /* 0x100fe400078e0057 */
[C---:B---3--:R-:W-:Y:S01]  /*6010*/  FADD.FTZ R15, R37.reuse, R28 ;  /* 0x0000001c250f7221 */ /* 0x048fe20000010000 */
[----:B------:R-:W-:Y:S01]  /*6020*/  F2FP.F16.F32.PACK_AB R218, R37, R218 ;  /* 0x000000da25da723e */ /* 0x000fe200000000ff */
[----:B------:R-:W-:-:S02]  /*6030*/  IMAD.MOV.U32 R37, RZ, RZ, R87 ;  /* 0x000000ffff257224 */ /* 0x000fc400078e0057 */
[----:B------:R-:W-:Y:S01]  /*6040*/  IMAD.MOV.U32 R28, RZ, RZ, R87 ;  /* 0x000000ffff1c7224 */ /* 0x000fe200078e0057 */
[----:B------:R-:W-:Y:S06]  /*6050*/  @!P2 BRA `(.L_x_5531) ;  /* 0x0000004c007ca947 */ /* 0x000fec0003800000 */
[----:B------:R-:W-:Y:S01]  /*6060*/  IMAD.MOV.U32 R13, RZ, RZ, R88 ;  /* 0x000000ffff0d7224 */ /* 0x000fe200078e0058 */
[----:B------:R-:W-:Y:S01]  /*6070*/  CS2R R86, SRZ ;  /* 0x0000000000567805 */ /* 0x000fe2000001ff00 */
[----:B------:R-:W-:Y:S01]  /*6080*/  IMAD.MOV.U32 R21, RZ, RZ, R10 ;  /* 0x000000ffff157224 */ /* 0x000fe200078e000a */
        /* <DEDUP_REMOVED lines=32> */
[----:B------:R-:W-:Y:S01]  /*6290*/  UMOV UR37, UR61 ;  /* 0x0000003d00257c82 */ /* 0x000fe20008000000 */
[----:B------:R-:W-:-:S10]  /*62a0*/  UMOV UR7, UR38 ;  /* 0x0000002600077c82 */ /* 0x000fd40008000000 */
.L_x_5540:
[----:B------:R-:W-:Y:S01]  /*62b0*/  R2UR UR6, R18 ;  /* 0x00000000120672ca */ /* 0x000fe200000e0000 */
[----:B------:R-:W-:-:S04]  /*62c0*/  UIADD3 UR38, UR7, 0x1, URZ ;  /* 0x0000000107267890 */ /* 0x000fc8000fffe03f */
[----:B------:R-:W-:-:S04]  /*62d0*/  UISETP.NE.AND UP0, UPT, UR38, 0x2, UPT ;  /* 0x000000022600788c */ /* 0x000fc8000bf05270 */
[----:B------:R-:W-:Y:S02]  /*62e0*/  USEL UR61, URZ, 0x1, UP0 ;  /* 0x000000013f3d7887 */ /* 0x000fe40008000000 */
[----:B------:R-:W-:Y:S02]  /*62f0*/  USEL UR38, UR38, URZ, UP0 ;  /* 0x0000003f26267287 */ /* 0x000fe40008000000 */
[----:B------:R-:W-:Y:S01]  /*6300*/  ISETP.NE.AND P3, PT, RZ, UR6, PT ;  /* 0x00000006ff007c0c */ /* 0x000fe2000bf65270 */
[----:B------:R-:W-:-:S12]  /*6310*/  ULOP3.LUT UR61, UR37, UR61, URZ, 0x3c, !UPT ;  /* 0x0000003d253d7292 */ /* 0x000fd8000f8e3c3f */
[----:B------:R-:W-:Y:S05]  /*6320*/  @P3 BRA `(.L_x_5532) ;  /* 0x00000000002c3947 */ /* 0x000fea0003800000 */
[----:B------:R-:W-:Y:S05]  /*6330*/  @!P0 BRA `(.L_x_5533) ;  /* 0x0000000000048947 */ /* 0x000fea0003800000 */
[----:B------:R-:W-:Y:S01]  /*6340*/  BPT.TRAP 0x1 ;  /* 0x000000040000795c */ /* 0x000fe20000300000 */
.L_x_5533:
[----:B------:R-:W-:Y:S01]  /*6350*/  ULEA UR6, UR38, UR39, 0x3 ;  /* 0x0000002726067291 */ /* 0x000fe2000f8e183f */
[----:B------:R-:W-:-:S05]  /*6360*/  IMAD.U32 R10, RZ, RZ, UR61 ;  /* 0x0000003dff0a7e24 */ /* 0x000fca000f8e00ff */
[----:B------:R-:W-:-:S04]  /*6370*/  SHF.L.U32 R10, R10, 0x1f, RZ ;  /* 0x0000001f0a0a7819 */ /* 0x000fc800000006ff */
[----:B------:R1:W2:Y:S01]  /*6380*/  SYNCS.PHASECHK.TRANS64.TRYWAIT P2, [UR6+0x34830], R10 ;  /* 0x0348300aff0075a7 */ /* 0x0002a20008040146 */
[----:B------:R-:W-:Y:S05]  /*6390*/  @!P0 BRA `(.L_x_5534) ;  /* 0x0000000000048947 */ /* 0x000fea0003800000 */
[----:B------:R-:W-:Y:S01]  /*63a0*/  BPT.TRAP 0x1 ;  /* 0x000000040000795c */ /* 0x000fe20000300000 */
.L_x_5534:
[----:B--2---:R-:W-:Y:S05]  /*63b0*/  @P2 BRA `(.L_x_5532) ;  /* 0x0000000000082947 */ /* 0x004fea0003800000 */
[----:B------:R-:W2:Y:S02]  /*63c0*/  SYNCS.PHASECHK.TRANS64.TRYWAIT P2, [UR6+0x34830], R10 ;  /* 0x0348300aff0075a7 */ /* 0x000ea40008040146 */
[----:B--2---:R-:W-:Y:S05]  /*63d0*/  @!P2 BRA `(.L_x_5535) ;  /* 0x000000900004a947 */ /* 0x004fea0003800000 */
.L_x_5532:
[----:B--2---:R-:W2:Y:S01]  /*63e0*/  S2R R11, SR_TID.X ;  /* 0x00000000000b7919 */ /* 0x004ea20000002100 */
[----:B------:R-:W-:Y:S01]  /*63f0*/  R2UR UR6, R0 ;  /* 0x00000000000672ca */ /* 0x000fe200000e0000 */
[----:B------:R-:W-:Y:S01]  /*6400*/  UMOV UR59, 0x40000040 ;  /* 0x40000040003b7882 */ /* 0x000fe20000000000 */
[----:B------:R-:W-:Y:S01]  /*6410*/  R2UR UR18, R8 ;  /* 0x00000000081272ca */ /* 0x000fe200000e0000 */
        /* <DEDUP_REMOVED lines=9> */
[----:B------:R-:W-:Y:S01]  /*64b0*/  R2UR UR14, R6 ;  /* 0x00000000060e72ca */ /* 0x000fe200000e0000 */
[----:B------:R-:W-:Y:S01]  /*64c0*/  UIMAD UR6, UR38, 0xb00, UR6 ;  /* 0x00000b00260678a4 */ /* 0x000fe2000f8e0206 */
[----:B------:R-:W-:Y:S01]  /*64d0*/  R2UR UR15, R7 ;  /* 0x00000000070f72ca */ /* 0x000fe200000e0000 */
[----:B------:R-:W-:Y:S01]  /*64e0*/  UMOV UR56, UR18 ;  /* 0x0000001200387c82 */ /* 0x000fe20008000000 */
[----:B------:R-:W-:Y:S01]  /*64f0*/  UMOV UR20, UR18 ;  /* 0x0000001200147c82 */ /* 0x000fe20008000000 */
[----:B------:R-:W-:Y:S01]  /*6500*/  UMOV UR57, UR19 ;  /* 0x0000001300397c82 */ /* 0x000fe20008000000 */
[----:B------:R-:W-:-:S02]  /*6510*/  UIADD3 UR22, UR6, 0x80, URZ ;  /* 0x0000008006167890 */ /* 0x000fc4000fffe03f */
[----:B------:R-:W-:Y:S01]  /*6520*/  UMOV UR58, UR6 ;  /* 0x00000006003a7c82 */ /* 0x000fe20008000000 */
[----:B------:R-:W-:Y:S01]  /*6530*/  UMOV UR21, UR19 ;  /* 0x0000001300157c82 */ /* 0x000fe20008000000 */
[----:B------:R-:W-:Y:S01]  /*6540*/  UIADD3 UR26, UR6, 0x100, URZ ;  /* 0x00000100061a7890 */ /* 0x000fe2000fffe03f */
[----:B------:R-:W-:Y:S01]  /*6550*/  UMOV UR24, UR18 ;  /* 0x0000001200187c82 */ /* 0x000fe20008000000 */
[----:B------:R-:W-:Y:S01]  /*6560*/  UMOV UR25, UR19 ;  /* 0x0000001300197c82 */ /* 0x000fe20008000000 */
[----:B------:R-:W-:Y:S01]  /*6570*/  UIADD3 UR30, UR6, 0x180, URZ ;  /* 0x00000180061e7890 */ /* 0x000fe2000fffe03f */
[----:B------:R-:W-:Y:S01]  /*6580*/  UMOV UR28, UR18 ;  /* 0x00000012001c7c82 */ /* 0x000fe20008000000 */
[----:B------:R-:W-:Y:S01]  /*6590*/  UMOV UR29, UR19 ;  /* 0x00000013001d7c82 */ /* 0x000fe20008000000 */
[----:B------:R-:W-:Y:S01]  /*65a0*/  UIADD3 UR34, UR6, 0x200, URZ ;  /* 0x0000020006227890 */ /* 0x000fe2000fffe03f */
[----:B--2---:R-:W-:Y:S01]  /*65b0*/  SHF.R.U32.HI R11, RZ, 0x7, R11 ;  /* 0x00000007ff0b7819 */ /* 0x004fe2000001160b */
[----:B------:R-:W-:Y:S01]  /*65c0*/  UMOV UR32, UR18 ;  /* 0x0000001200207c82 */ /* 0x000fe20008000000 */
[----:B------:R-:W-:Y:S01]  /*65d0*/  UMOV UR33, UR19 ;  /* 0x0000001300217c82 */ /* 0x000fe20008000000 */
[----:B------:R-:W-:-:S02]  /*65e0*/  UIADD3 UR42, UR6, 0x280, URZ ;  /* 0x00000280062a7890 */ /* 0x000fc4000fffe03f */
[----:B-1----:R-:W-:Y:S01]  /*65f0*/  VIADD R10, R11, 0x8 ;  /* 0x000000080b0a7836 */ /* 0x002fe20000000000 */
[----:B------:R-:W-:Y:S01]  /*6600*/  UMOV UR40, UR18 ;  /* 0x0000001200287c82 */ /* 0x000fe20008000000 */
[----:B------:R-:W-:Y:S01]  /*6610*/  UMOV UR41, UR19 ;  /* 0x0000001300297c82 */ /* 0x000fe20008000000 */
[----:B------:R-:W-:Y:S02]  /*6620*/  UIADD3 UR46, UR6, 0x300, URZ ;  /* 0x00000300062e7890 */ /* 0x000fe4000fffe03f */
[----:B------:R1:W-:Y:S01]  /*6630*/  BAR.SYNC.DEFER_BLOCKING R10, 0x100 ;  /* 0x0004000a0000751d */ /* 0x0003e20000010000 */
[----:B------:R-:W-:Y:S02]  /*6640*/  UIADD3 UR50, UR6, 0x380, URZ ;  /* 0x0000038006327890 */ /* 0x000fe4000fffe03f */
[----:B------:R-:W-:Y:S02]  /*6650*/  UIADD3 UR54, UR6, 0x400, URZ ;  /* 0x0000040006367890 */ /* 0x000fe4000fffe03f */
[----:B------:R-:W-:Y:S01]  /*6660*/  UIADD3 UR10, UR6, 0x500, URZ ;  /* 0x00000500060a7890 */ /* 0x000fe2000fffe03f */
[----:B------:R-:W-:Y:S01]  /*6670*/  UMOV UR44, UR18 ;  /* 0x00000012002c7c82 */ /* 0x000fe20008000000 */
[----:B------:R-:W-:Y:S01]  /*6680*/  UMOV UR45, UR19 ;  /* 0x00000013002d7c82 */ /* 0x000fe20008000000 */
[----:B------:R-:W-:Y:S01]  /*6690*/  UMOV UR48, UR18 ;  /* 0x0000001200307c82 */ /* 0x000fe20008000000 */
[----:B------:R-:W-:Y:S01]  /*66a0*/  UMOV UR49, UR19 ;  /* 0x0000001300317c82 */ /* 0x000fe20008000000 */
[----:B------:R-:W-:Y:S01]  /*66b0*/  UMOV UR52, UR18 ;  /* 0x0000001200347c82 */ /* 0x000fe20008000000 */
[----:B------:R-:W-:Y:S01]  /*66c0*/  UMOV UR53, UR19 ;  /* 0x0000001300357c82 */ /* 0x000fe20008000000 */
[----:B------:R-:W-:Y:S01]  /*66d0*/  UMOV UR11, 0x40000040 ;  /* 0x40000040000b7882 */ /* 0x000fe20000000000 */
        /* <DEDUP_REMOVED lines=572> */
[----:B-1----:R-:W-:Y:S05]  /*8aa0*/  @P3 BRA `(.L_x_5536) ;  /* 0x00000000002c3947 */ /* 0x002fea0003800000 */
[----:B------:R-:W-:Y:S05]  /*8ab0*/  @!P0 BRA `(.L_x_5537) ;  /* 0x0000000000048947 */ /* 0x000fea0003800000 */
[----:B------:R-:W-:Y:S01]  /*8ac0*/  BPT.TRAP 0x1 ;  /* 0x000000040000795c */ /* 0x000fe20000300000 */
.L_x_5537:
[----:B------:R-:W-:Y:S01]  /*8ad0*/  ULEA UR6, UR7, UR39, 0x3 ;  /* 0x0000002707067291 */ /* 0x000fe2000f8e183f */
[----:B------:R-:W-:-:S05]  /*8ae0*/  IMAD.U32 R10, RZ, RZ, UR37 ;  /* 0x00000025ff0a7e24 */ /* 0x000fca000f8e00ff */
[----:B------:R-:W-:-:S04]  /*8af0*/  SHF.L.U32 R10, R10, 0x1f, RZ ;  /* 0x0000001f0a0a7819 */ /* 0x000fc800000006ff */
[----:B------:R1:W2:Y:S01]  /*8b00*/  SYNCS.PHASECHK.TRANS64.TRYWAIT P2, [UR6+0x34850], R10 ;  /* 0x0348500aff0075a7 */ /* 0x0002a20008040146 */
[----:B------:R-:W-:Y:S05]  /*8b10*/  @!P0 BRA `(.L_x_5538) ;  /* 0x0000000000048947 */ /* 0x000fea0003800000 */
[----:B------:R-:W-:Y:S01]  /*8b20*/  BPT.TRAP 0x1 ;  /* 0x000000040000795c */ /* 0x000fe20000300000 */
.L_x_5538:
[----:B--2---:R-:W-:Y:S05]  /*8b30*/  @P2 BRA `(.L_x_5536) ;  /* 0x0000000000082947 */ /* 0x004fea0003800000 */
[----:B------:R-:W2:Y:S02]  /*8b40*/  SYNCS.PHASECHK.TRANS64.TRYWAIT P2, [UR6+0x34850], R10 ;  /* 0x0348500aff0075a7 */ /* 0x000ea40008040146 */
[----:B--2---:R-:W-:Y:S05]  /*8b50*/  @!P2 BRA `(.L_x_5539) ;  /* 0x00000068003ca947 */ /* 0x004fea0003800000 */
.L_x_5536:
[----:B------:R-:W-:Y:S01]  /*8b60*/  UIADD3 UR6, UR39, 0x400, URZ ;  /* 0x0000040027067890 */ /* 0x000fe2000fffe03f */
[----:B------:R-:W-:Y:S01]  /*8b70*/  WARPGROUP.ARRIVE ;  /* 0x00000000000079c5 */ /* 0x000fe20000000000 */
[----:B------:R-:W-:Y:S01]  /*8b80*/  UMOV UR11, 0x40000040 ;  /* 0x40000040000b7882 */ /* 0x000fe20000000000 */
[----:B-12---:R-:W-:Y:S01]  /*8b90*/  FMNMX.FTZ R10, R168, R21, !PT ;  /* 0x00000015a80a7209 */ /* 0x006fe20007810000 */
[----:B------:R-:W-:-:S03]  /*8ba0*/  USHF.R.U32.HI UR6, URZ, 0x4, UR6 ;  /* 0x000000043f067899 */ /* 0x000fc60008011606 */
[----:B------:R-:W1:Y:S01]  /*8bb0*/  S2R R227, SR_TID.X ;  /* 0x0000000000e37919 */ /* 0x000e620000002100 */
[----:B------:R-:W-:Y:S01]  /*8bc0*/  ISETP.LT.AND P2, PT, RZ, UR60, PT ;  /* 0x0000003cff007c0c */ /* 0x000fe2000bf41270 */
[----:B------:R-:W-:Y:S01]  /*8bd0*/  UMOV UR37, UR61 ;  /* 0x0000003d00257c82 */ /* 0x000fe20008000000 */
[----:B------:R-:W-:Y:S01]  /*8be0*/  ULOP3.LUT UR6, UR6, 0x3fff, URZ, 0xc0, !UPT ;  /* 0x00003fff06067892 */ /* 0x000fe2000f8ec03f */
[----:B------:R-:W-:-:S03]  /*8bf0*/  FMNMX.FTZ R11, R169, R10, !PT ;  /* 0x0000000aa90b7209 */ /* 0x000fc60007810000 */
[----:B------:R-:W-:Y:S01]  /*8c00*/  ULOP3.LUT UR6, UR6, 0x5800000, URZ, 0xfc, !UPT ;  /* 0x0580000006067892 */ /* 0x000fe2000f8efc3f */
[----:B------:R-:W-:-:S03]  /*8c10*/  FMNMX.FTZ R10, R172, R11, !PT ;  /* 0x0000000bac0a7209 */ /* 0x000fc60007810000 */
[----:B------:R-:W-:Y:S01]  /*8c20*/  UIMAD UR6, UR7, 0xb00, UR6 ;  /* 0x00000b00070678a4 */ /* 0x000fe2000f8e0206 */
[----:B------:R-:W-:-:S04]  /*8c30*/  FMNMX.FTZ R11, R173, R10, !PT ;  /* 0x0000000aad0b7209 */ /* 0x000fc80007810000 */
[----:B------:R-:W-:Y:S02]  /*8c40*/  FMNMX.FTZ R10, R160, R11, !PT ;  /* 0x0000000ba00a7209 */ /* 0x000fe40007810000 */
[----:B------:R-:W-:Y:S02]  /*8c50*/  UMOV UR10, UR6 ;  /* 0x00000006000a7c82 */ /* 0x000fe40008000000 */
[----:B------:R-:W-:Y:S01]  /*8c60*/  HGMMA.64x128x16.F32 R24, R176, gdesc[UR8].tnspB, R24, gsb0 ;  /* 0x41e00008b0187df0 */ /* 0x000fe20008000818 */
[----:B------:R-:W-:Y:S01]  /*8c70*/  UIADD3 UR10, UR6, 0x80, URZ ;  /* 0x00000080060a7890 */ /* 0x000fe2000fffe03f */
[----:B------:R-:W-:Y:S01]  /*8c80*/  FMNMX.FTZ R11, R161, R10, !PT ;  /* 0x0000000aa10b7209 */ /* 0x000fe20007810000 */
[----:B------:R-:W-:-:S03]  /*8c90*/  UMOV UR11, 0x40000040 ;  /* 0x40000040000b7882 */ /* 0x000fc60000000000 */
[----:B------:R-:W-:-:S04]  /*8ca0*/  FMNMX.FTZ R10, R164, R11, !PT ;  /* 0x0000000ba40a7209 */ /* 0x000fc80007810000 */
[----:B------:R-:W-:Y:S02]  /*8cb0*/  FMNMX.FTZ R11, R165, R10, !PT ;  /* 0x0000000aa50b7209 */ /* 0x000fe40007810000 */
[----:B-1----:R-:W-:Y:S02]  /*8cc0*/  SHF.R.U32.HI R227, RZ, 0x7, R227 ;  /* 0x00000007ffe37819 */ /* 0x002fe400000116e3 */
        /* <DEDUP_REMOVED lines=36> */
[----:B------:R-:W-:Y:S01]  /*8f10*/  HGMMA.64x128x16.F32 R24, R180, gdesc[UR8].tnspB, R24, gsb0 ;  /* 0x41e00008b4187df0 */ /* 0x000fe20008000818 */
[----:B------:R-:W-:Y:S01]  /*8f20*/  UIADD3 UR10, UR6, 0x100, URZ ;  /* 0x00000100060a7890 */ /* 0x000fe2000fffe03f */
[----:B------:R-:W-:Y:S01]  /*8f30*/  UMOV UR11, 0x40000040 ;  /* 0x40000040000b7882 */ /* 0x000fe20000000000 */
[----:B------:R-:W-:-:S04]  /*8f40*/  FMNMX.FTZ R10, R92, R11, !PT ;  /* 0x0000000b5c0a7209 */ /* 0x000fc80007810000 */
[----:B------:R-:W-:-:S05]  /*8f50*/  FMNMX.FTZ R176, R93, R10, !PT ;  /* 0x0000000a5db07209 */ /* 0x000fca0007810000 */
[----:B------:R-:W1:Y:S02]  /*8f60*/  SHFL.BFLY PT, R11, R176, 0x2, 0x1f ;  /* 0x0c401f00b00b7f89 */ /* 0x000e6400000e0000 */
[----:B-1----:R-:W-:Y:S02]  /*8f70*/  FMNMX.FTZ R177, R176, R11, !PT ;  /* 0x0000000bb0b17209 */ /* 0x002fe40007810000 */
[----:B------:R-:W1:Y:S03]  /*8f80*/  LDC R11, c[0x0][0x988] ;  /* 0x00026200ff0b7b82 */ /* 0x000e660000000800 */
[----:B------:R-:W2:Y:S02]  /*8f90*/  SHFL.BFLY PT, R10, R177, 0x1, 0x1f ;  /* 0x0c201f00b10a7f89 */ /* 0x000ea400000e0000 */
[----:B--2---:R-:W-:-:S05]  /*8fa0*/  FMNMX.FTZ R10, R177, R10, !PT ;  /* 0x0000000ab10a7209 */ /* 0x004fca0007810000 */
[C---:B-1----:R-:W-:Y:S01]  /*8fb0*/  FMUL.FTZ R20, R10.reuse, R11 ;  /* 0x0000000b0a147220 */ /* 0x042fe20000410000 */
[----:B------:R-:W-:-:S03]  /*8fc0*/  FADD.FTZ R12, -R10, R21 ;  /* 0x000000150a0c7221 */ /* 0x000fc60000010100 */
        /* <DEDUP_REMOVED lines=25> */
[----:B------:R-:W1:Y:S08]  /*9160*/  MUFU.EX2 R12, R12 ;  /* 0x0000000c000c7308 */ /* 0x000e700000000800 */
[----:B------:R-:W2:Y:S08]  /*9170*/  MUFU.EX2 R176, R176 ;  /* 0x000000b000b07308 */ /* 0x000eb00000000800 */
[----:B------:R-:W3:Y:S01]  /*9180*/  MUFU.EX2 R178, R178 ;  /* 0x000000b200b27308 */ /* 0x000ee20000000800 */
[----:B-1----:R-:W-:-:S07]  /*9190*/  FFMA.FTZ R15, R12, R15, R21 ;  /* 0x0000000f0c0f7223 */ /* 0x002fce0000010015 */
[----:B------:R-:W-:Y:S01]  /*91a0*/  MUFU.EX2 R169, R169 ;  /* 0x000000a900a97308 */ /* 0x000fe20000000800 */
[C---:B--2---:R-:W-:Y:S01]  /*91b0*/  FADD.FTZ R15, R176.reuse, R15 ;  /* 0x0000000fb00f7221 */ /* 0x044fe20000010000 */
[----:B------:R-:W-:-:S06]  /*91c0*/  F2FP.F16.F32.PACK_AB R176, R176, R21 ;  /* 0x00000015b0b0723e */ /* 0x000fcc00000000ff */
[----:B------:R-:W-:Y:S01]  /*91d0*/  MUFU.EX2 R173, R173 ;  /* 0x000000ad00ad7308 */ /* 0x000fe20000000800 */
[----:B------:R-:W-:Y:S02]  /*91e0*/  WARPGROUP.DEPBAR.LE gsb0, 0x0 ;  /* 0x00008000000079c5 */ /* 0x000fe40000010000 */
[----:B------:R-:W-:Y:S01]  /*91f0*/  WARPGROUP.ARRIVE ;  /* 0x00000000000079c5 */ /* 0x000fe20000000000 */
[-CC-:B------:R-:W-:Y:S01]  /*9200*/  FFMA.FTZ R180, R160, R11.reuse, -R20.reuse ;  /* 0x0000000ba0b47223 */ /* 0x180fe20000010814 */
[----:B------:R-:W-:-:S03]  /*9210*/  FFMA.FTZ R182, R164, R11, -R20 ;  /* 0x0000000ba4b67223 */ /* 0x000fc60000010814 */
[----:B------:R-:W-:Y:S01]  /*9220*/  MUFU.EX2 R161, R161 ;  /* 0x000000a100a17308 */ /* 0x000fe20000000800 */
[----:B------:R-:W-:Y:S01]  /*9230*/  HGMMA.64x128x16.F32 R24, R184, gdesc[UR8].tnspB, R24, gsb0 ;  /* 0x41e00008b8187df0 */ /* 0x000fe20008000818 */
[----:B------:R-:W-:Y:S01]  /*9240*/  UIADD3 UR10, UR6, 0x180, URZ ;  /* 0x00000180060a7890 */ /* 0x000fe2000fffe03f */
[----:B------:R-:W-:-:S05]  /*9250*/  UMOV UR11, 0x40000040 ;  /* 0x40000040000b7882 */ /* 0x000fca0000000000 */
        /* <DEDUP_REMOVED lines=20> */
[--C-:B------:R-:W-:Y:S01]  /*93a0*/  FFMA.FTZ R184, R152, R11, -R20.reuse ;  /* 0x0000000b98b87223 */ /* 0x100fe20000010814 */
[----:B------:R-:W-:Y:S01]  /*93b0*/  FMNMX.FTZ R152, R170, R13, !PT ;  /* 0x0000000daa987209 */ /* 0x000fe20007810000 */
[----:B------:R-:W-:Y:S02]  /*93c0*/  FFMA.FTZ R186, R156, R11, -R20 ;  /* 0x0000000b9cba7223 */ /* 0x000fe40000010814 */
[----:B------:R-:W-:Y:S01]  /*93d0*/  MUFU.EX2 R92, R92 ;  /* 0x0000005c005c7308 */ /* 0x000fe20000000800 */
[----:B------:R-:W-:Y:S01]  /*93e0*/  HGMMA.64x128x16.F32 R24, R188, gdesc[UR8].tnspB, R24, gsb0 ;  /* 0x41e00008bc187df0 */ /* 0x000fe20008000818 */
[----:B------:R-:W-:Y:S01]  /*93f0*/  UIADD3 UR10, UR6, 0x200, URZ ;  /* 0x00000200060a7890 */ /* 0x000fe2000fffe03f */
[----:B------:R-:W-:Y:S01]  /*9400*/  FMNMX.FTZ R153, R171, R152, !PT ;  /* 0x00000098ab997209 */ /* 0x000fe20007810000 */
[----:B------:R-:W-:-:S03]  /*9410*/  UMOV UR11, 0x40000040 ;  /* 0x40000040000b7882 */ /* 0x000fc60000000000 */
[----:B------:R-:W-:Y:S01]  /*9420*/  FMNMX.FTZ R152, R174, R153, !PT ;  /* 0x00000099ae987209 */ /* 0x000fe20007810000 */
[----:B------:R-:W-:Y:S01]  /*9430*/  FFMA.FTZ R153, R157, R11, -R20 ;  /* 0x0000000b9d997223 */ /* 0x000fe20000010814 */
[----:B------:R-:W-:Y:S02]  /*9440*/  MUFU.EX2 R184, R184 ;  /* 0x000000b800b87308 */ /* 0x000fe40000000800 */
[----:B------:R-:W-:-:S04]  /*9450*/  FMNMX.FTZ R157, R175, R152, !PT ;  /* 0x00000098af9d7209 */ /* 0x000fc80007810000 */
[----:B------:R-:W-:Y:S02]  /*9460*/  FMNMX.FTZ R152, R162, R157, !PT ;  /* 0x0000009da2987209 */ /* 0x000fe40007810000 */
[----:B------:R-:W-:Y:S02]  /*9470*/  MUFU.EX2 R186, R186 ;  /* 0x000000ba00ba7308 */ /* 0x000fe40000000800 */
[----:B------:R-:W-:-:S06]  /*9480*/  FMNMX.FTZ R157, R163, R152, !PT ;  /* 0x00000098a39d7209 */ /* 0x000fcc0007810000 */
[----:B------:R-:W-:Y:S01]  /*9490*/  MUFU.EX2 R153, R153 ;  /* 0x0000009900997308 */ /* 0x000fe20000000800 */
[----:B------:R-:W-:Y:S02]  /*94a0*/  WARPGROUP.DEPBAR.LE gsb0, 0x0 ;  /* 0x00008000000079c5 */ /* 0x000fe40000010000 */
[----:B------:R-:W-:Y:S01]  /*94b0*/  WARPGROUP.ARRIVE ;  /* 0x00000000000079c5 */ /* 0x000fe20000000000 */
[--C-:B------:R-:W-:Y:S01]  /*94c0*/  FFMA.FTZ R188, R144, R11, -R20.reuse ;  /* 0x0000000b90bc7223 */ /* 0x100fe20000010814 */
[----:B------:R-:W-:Y:S01]  /*94d0*/  FMNMX.FTZ R144, R166, R157, !PT ;  /* 0x0000009da6907209 */ /* 0x000fe20007810000 */
[----:B------:R-:W-:-:S03]  /*94e0*/  FFMA.FTZ R190, R148, R11, -R20 ;  /* 0x0000000b94be7223 */ /* 0x000fc60000010814 */
[----:B------:R-:W-:Y:S01]  /*94f0*/  HGMMA.64x128x16.F32 R24, R192, gdesc[UR8].tnspB, R24, gsb0 ;  /* 0x41e00008c0187df0 */ /* 0x000fe20008000818 */
[----:B------:R-:W-:Y:S01]  /*9500*/  UIADD3 UR10, UR6, 0x280, URZ ;  /* 0x00000280060a7890 */ /* 0x000fe2000fffe03f */
[----:B------:R-:W-:Y:S01]  /*9510*/  FMNMX.FTZ R157, R167, R144, !PT ;  /* 0x00000090a79d7209 */ /* 0x000fe20007810000 */
[----:B------:R-:W-:Y:S01]  /*9520*/  UMOV UR11, 0x40000040 ;  /* 0x40000040000b7882 */ /* 0x000fe20000000000 */
[----:B------:R-:W-:Y:S02]  /*9530*/  MUFU.EX2 R188, R188 ;  /* 0x000000bc00bc7308 */ /* 0x000fe40000000800 */
[----:B------:R-:W-:-:S04]  /*9540*/  FMNMX.FTZ R144, R154, R157, !PT ;  /* 0x0000009d9a907209 */ /* 0x000fc80007810000 */
[----:B------:R-:W-:Y:S02]  /*9550*/  FMNMX.FTZ R157, R155, R144, !PT ;  /* 0x000000909b9d7209 */ /* 0x000fe40007810000 */
[----:B------:R-:W-:Y:S02]  /*9560*/  MUFU.EX2 R190, R190 ;  /* 0x000000be00be7308 */ /* 0x000fe40000000800 */
[----:B------:R-:W-:-:S04]  /*9570*/  FMNMX.FTZ R144, R158, R157, !PT ;  /* 0x0000009d9e907209 */ /* 0x000fc80007810000 */
[----:B------:R-:W-:-:S04]  /*9580*/  FMNMX.FTZ R157, R159, R144, !PT ;  /* 0x000000909f9d7209 */ /* 0x000fc80007810000 */
[----:B------:R-:W-:-:S04]  /*9590*/  FMNMX.FTZ R144, R146, R157, !PT ;  /* 0x0000009d92907209 */ /* 0x000fc80007810000 */
[----:B------:R-:W-:Y:S01]  /*95a0*/  FMNMX.FTZ R157, R147, R144, !PT ;  /* 0x00000090939d7209 */ /* 0x000fe20007810000 */
        /* <DEDUP_REMOVED lines=21> */
[-CC-:B------:R-:W-:Y:S01]  /*9700*/  FFMA.FTZ R157, R129, R11.reuse, -R20.reuse ;  /* 0x0000000b819d7223 */ /* 0x180fe20000010814 */
[----:B------:R-:W-:Y:S02]  /*9710*/  FFMA.FTZ R198, R132, R11, -R20 ;  /* 0x0000000b84c67223 */ /* 0x000fe40000010814 */
        /* <DEDUP_REMOVED lines=8> */
[----:B------:R-:W-:Y:S01]  /*97a0*/  FMNMX.FTZ R128, R126, R129, !PT ;  /* 0x000000817e807209 */ /* 0x000fe20007810000 */
[----:B------:R-:W-:-:S03]  /*97b0*/  FFMA.FTZ R129, R133, R11, -R20 ;  /* 0x0000000b85817223 */ /* 0x000fc60000010814 */
[----:B------:R-:W-:Y:S02]  /*97c0*/  FMNMX.FTZ R133, R127, R128, !PT ;  /* 0x000000807f857209 */ /* 0x000fe40007810000 */
[----:B------:R-:W-:Y:S02]  /*97d0*/  MUFU.EX2 R198, R198 ;  /* 0x000000c600c67308 */ /* 0x000fe40000000800 */
[----:B------:R-:W-:-:S04]  /*97e0*/  FMNMX.FTZ R128, R114, R133, !PT ;  /* 0x0000008572807209 */ /* 0x000fc80007810000 */
[----:B------:R-:W-:Y:S02]  /*97f0*/  FMNMX.FTZ R133, R115, R128, !PT ;  /* 0x0000008073857209 */ /* 0x000fe40007810000 */
        /* <DEDUP_REMOVED lines=24> */
[----:B------:R-:W-:Y:S01]  /*9980*/  FMNMX.FTZ R133, R103, R112, !PT ;  /* 0x0000007067857209 */ /* 0x000fe20007810000 */
[----:B------:R-:W-:Y:S01]  /*9990*/  UIADD3 UR10, UR6, 0x480, URZ ;  /* 0x00000480060a7890 */ /* 0x000fe2000fffe03f */
[----:B------:R-:W-:Y:S01]  /*99a0*/  MUFU.EX2 R204, R204 ;  /* 0x000000cc00cc7308 */ /* 0x000fe20000000800 */
[----:B------:R-:W-:Y:S01]  /*99b0*/  UMOV UR11, 0x40000040 ;  /* 0x40000040000b7882 */ /* 0x000fe20000000000 */
[----:B------:R-:W-:-:S04]  /*99c0*/  FMNMX.FTZ R112, R90, R133, !PT ;  /* 0x000000855a707209 */ /* 0x000fc80007810000 */
[----:B------:R-:W-:Y:S02]  /*99d0*/  FMNMX.FTZ R133, R91, R112, !PT ;  /* 0x000000705b857209 */ /* 0x000fe40007810000 */
[----:B------:R-:W-:Y:S02]  /*99e0*/  MUFU.EX2 R206, R206 ;  /* 0x000000ce00ce7308 */ /* 0x000fe40000000800 */
[----:B------:R-:W-:-:S04]  /*99f0*/  FMNMX.FTZ R112, R94, R133, !PT ;  /* 0x000000855e707209 */ /* 0x000fc80007810000 */
[----:B------:R-:W-:-:S05]  /*9a00*/  FMNMX.FTZ R112, R95, R112, !PT ;  /* 0x000000705f707209 */ /* 0x000fca0007810000 */
[----:B------:R-:W1:Y:S02]  /*9a10*/  SHFL.BFLY PT, R133, R112, 0x2, 0x1f ;  /* 0x0c401f0070857f89 */ /* 0x000e6400000e0000 */
[----:B-1----:R-:W-:Y:S01]  /*9a20*/  FMNMX.FTZ R133, R112, R133, !PT ;  /* 0x0000008570857209 */ /* 0x002fe20007810000 */
[-CC-:B------:R-:W-:Y:S01]  /*9a30*/  FFMA.FTZ R112, R93, R11.reuse, -R20.reuse ;  /* 0x0000000b5d707223 */ /* 0x180fe20000010814 */
[----:B------:R-:W-:Y:S02]  /*9a40*/  WARPGROUP.DEPBAR.LE gsb0, 0x0 ;  /* 0x00008000000079c5 */ /* 0x000fe40000010000 */
[----:B------:R-:W-:Y:S01]  /*9a50*/  WARPGROUP.ARRIVE ;  /* 0x00000000000079c5 */ /* 0x000fe20000000000 */
[-CC-:B------:R-:W-:Y:S01]  /*9a60*/  FFMA.FTZ R210, R108, R11.reuse, -R20.reuse ;  /* 0x0000000b6cd27223 */ /* 0x180fe20000010814 */
[-CC-:B------:R-:W-:Y:S01]  /*9a70*/  FFMA.FTZ R208, R104, R11.reuse, -R20.reuse ;  /* 0x0000000b68d07223 */ /* 0x180fe20000010814 */
[----:B------:R-:W1:Y:S01]  /*9a80*/  SHFL.BFLY PT, R108, R133, 0x1, 0x1f ;  /* 0x0c201f00856c7f89 */ /* 0x000e6200000e0000 */
[----:B------:R-:W-:-:S02]  /*9a90*/  FFMA.FTZ R104, R88, R11, -R20 ;  /* 0x0000000b58687223 */ /* 0x000fc40000010814 */
[----:B------:R-:W-:Y:S01]  /*9aa0*/  HGMMA.64x128x16.F32 R24, R212, gdesc[UR8].tnspB, R24, gsb0 ;  /* 0x41e00008d4187df0 */ /* 0x000fe20008000818 */
[----:B------:R-:W-:Y:S01]  /*9ab0*/  UIADD3 UR10, UR6, 0x500, URZ ;  /* 0x00000500060a7890 */ /* 0x000fe2000fffe03f */
[----:B------:R-:W-:Y:S01]  /*9ac0*/  MUFU.EX2 R208, R208 ;  /* 0x000000d000d07308 */ /* 0x000fe20000000800 */
[----:B------:R-:W-:Y:S01]  /*9ad0*/  UMOV UR11, 0x40000040 ;  /* 0x40000040000b7882 */ /* 0x000fe20000000000 */
[----:B------:R-:W-:-:S06]  /*9ae0*/  UIADD3 UR6, UR60, -0x1, URZ ;  /* 0xffffffff3c067890 */ /* 0x000fcc000fffe03f */
[----:B------:R-:W-:Y:S01]  /*9af0*/  MUFU.EX2 R210, R210 ;  /* 0x000000d200d27308 */ /* 0x000fe20000000800 */
[----:B------:R-:W-:-:S07]  /*9b00*/  UMOV UR60, UR6 ;  /* 0x00000006003c7c82 */ /* 0x000fce0008000000 */
[----:B------:R-:W-:Y:S01]  /*9b10*/  MUFU.EX2 R104, R104 ;  /* 0x0000006800687308 */ /* 0x000fe20000000800 */
[----:B-1----:R-:W-:Y:S01]  /*9b20*/  FMNMX.FTZ R88, R133, R108, !PT ;  /* 0x0000006c85587209 */ /* 0x002fe20007810000 */
[----:B------:R-:W-:-:S04]  /*9b30*/  IMAD.U32 R133, RZ, RZ, UR38 ;  /* 0x00000026ff857e24 */ /* 0x000fc8000f8e00ff */
[C---:B------:R-:W-:Y:S01]  /*9b40*/  FADD.FTZ R20, -R88.reuse, R13 ;  /* 0x0000000d58147221 */ /* 0x040fe20000010100 */
[-C--:B------:R-:W-:Y:S01]  /*9b50*/  FMUL.FTZ R108, R88, R11.reuse ;  /* 0x0000000b586c7220 */ /* 0x080fe20000410000 */
[----:B------:R1:W-:Y:S01]  /*9b60*/  MUFU.EX2 R13, R112 ;  /* 0x00000070000d7308 */ /* 0x0003e20000000800 */
[----:B------:R-:W-:Y:S01]  /*9b70*/  @!P1 LEA R133, R133, UR39, 0x3 ;  /* 0x0000002785859c11 */ /* 0x000fe2000f8e18ff */
[-C--:B------:R-:W-:Y:S01]  /*9b80*/  FMUL.FTZ R93, R20, R11.reuse ;  /* 0x0000000b145d7220 */ /* 0x080fe20000410000 */
[-CC-:B------:R-:W-:Y:S01]  /*9b90*/  FFMA.FTZ R20, R170, R11.reuse, -R108.reuse ;  /* 0x0000000baa147223 */ /* 0x180fe2000001086c */
[-CC-:B------:R-:W-:Y:S01]  /*9ba0*/  FFMA.FTZ R177, R171, R11.reuse, -R108.reuse ;  /* 0x0000000babb17223 */ /* 0x180fe2000001086c */
[-CC-:B------:R-:W-:Y:S01]  /*9bb0*/  FFMA.FTZ R179, R174, R11.reuse, -R108.reuse ;  /* 0x0000000baeb37223 */ /* 0x180fe2000001086c */
[-CC-:B------:R-:W-:Y:S01]  /*9bc0*/  FFMA.FTZ R181, R162, R11.reuse, -R108.reuse ;  /* 0x0000000ba2b57223 */ /* 0x180fe2000001086c */
[-CC-:B------:R-:W-:Y:S01]  /*9bd0*/  FFMA.FTZ R116, R163, R11.reuse, -R108.reuse ;  /* 0x0000000ba3747223 */ /* 0x180fe2000001086c */
[----:B------:R-:W-:Y:S01]  /*9be0*/  MUFU.EX2 R93, R93 ;  /* 0x0000005d005d7308 */ /* 0x000fe20000000800 */
[-CC-:B-1----:R-:W-:Y:S01]  /*9bf0*/  FFMA.FTZ R112, R175, R11.reuse, -R108.reuse ;  /* 0x0000000baf707223 */ /* 0x182fe2000001086c */
[-CC-:B------:R-:W-:Y:S01]  /*9c00*/  FFMA.FTZ R183, R166, R11.reuse, -R108.reuse ;  /* 0x0000000ba6b77223 */ /* 0x180fe2000001086c */
[-CC-:B------:R-:W-:Y:S01]  /*9c10*/  FFMA.FTZ R201, R122, R11.reuse, -R108.reuse ;  /* 0x0000000b7ac97223 */ /* 0x180fe2000001086c */
[-CC-:B------:R-:W-:Y:S01]  /*9c20*/  FFMA.FTZ R120, R167, R11.reuse, -R108.reuse ;  /* 0x0000000ba7787223 */ /* 0x180fe2000001086c */
[-CC-:B------:R-:W-:Y:S01]  /*9c30*/  FFMA.FTZ R195, R142, R11.reuse, -R108.reuse ;  /* 0x0000000b8ec37223 */ /* 0x180fe2000001086c */
[----:B---3--:R-:W-:Y:S01]  /*9c40*/  FADD.FTZ R142, R178, R15 ;  /* 0x0000000fb28e7221 */ /* 0x008fe20000010000 */
        /* <DEDUP_REMOVED lines=16> */
[-C--:B------:R-:W-:Y:S01]  /*9d50*/  FFMA.FTZ R138, R139, R11.reuse, -R108 ;  /* 0x0000000b8b8a7223 */ /* 0x080fe2000001086c */
[----:B------:R-:W3:Y:S01]  /*9d60*/  MUFU.EX2 R179, R179 ;  /* 0x000000b300b37308 */ /* 0x000ee20000000800 */
[----:B-1----:R-:W-:Y:S01]  /*9d70*/  FFMA.FTZ R14, R93, R14, R20 ;  /* 0x0000000e5d0e7223 */ /* 0x002fe20000010014 */
[-CC-:B------:R-:W-:Y:S01]  /*9d80*/  FFMA.FTZ R115, R115, R11.reuse, -R108.reuse ;  /* 0x0000000b73737223 */ /* 0x180fe2000001086c */
[-CC-:B------:R-:W-:Y:S01]  /*9d90*/  FFMA.FTZ R140, R143, R11.reuse, -R108.reuse ;  /* 0x0000000b8f8c7223 */ /* 0x180fe2000001086c */
[-CC-:B------:R-:W-:Y:S01]  /*9da0*/  FFMA.FTZ R197, R130, R11.reuse, -R108.reuse ;  /* 0x0000000b82c57223 */ /* 0x180fe2000001086c */
[-CC-:B------:R-:W-:Y:S01]  /*9db0*/  FFMA.FTZ R130, R131, R11.reuse, -R108.reuse ;  /* 0x0000000b83827223 */ /* 0x180fe2000001086c */
[-CC-:B------:R-:W-:Y:S01]  /*9dc0*/  FFMA.FTZ R199, R134, R11.reuse, -R108.reuse ;  /* 0x0000000b86c77223 */ /* 0x180fe2000001086c */
[-C--:B------:R-:W-:Y:S01]  /*9dd0*/  FFMA.FTZ R134, R135, R11.reuse, -R108 ;  /* 0x0000000b87867223 */ /* 0x080fe2000001086c */
[----:B------:R-:W1:Y:S01]  /*9de0*/  MUFU.EX2 R112, R112 ;  /* 0x0000007000707308 */ /* 0x000e620000000800 */
[----:B--2---:R-:W-:Y:S01]  /*9df0*/  FADD.FTZ R122, R177, R14 ;  /* 0x0000000eb17a7221 */ /* 0x004fe20000010000 */
[-C--:B------:R-:W-:Y:S01]  /*9e00*/  FFMA.FTZ R14, R123, R11.reuse, -R108 ;  /* 0x0000000b7b0e7223 */ /* 0x080fe2000001086c */
[----:B------:R-:W-:Y:S01]  /*9e10*/  FADD.FTZ R123, R169, R142 ;  /* 0x0000008ea97b7221 */ /* 0x000fe20000010000 */
[-CC-:B------:R-:W-:Y:S01]  /*9e20*/  FFMA.FTZ R203, R126, R11.reuse, -R108.reuse ;  /* 0x0000000b7ecb7223 */ /* 0x180fe2000001086c */
[-CC-:B------:R-:W-:Y:S01]  /*9e30*/  FFMA.FTZ R119, R119, R11.reuse, -R108.reuse ;  /* 0x0000000b77777223 */ /* 0x180fe2000001086c */
[-C--:B------:R-:W-:Y:S01]  /*9e40*/  FFMA.FTZ R107, R107, R11.reuse, -R108 ;  /* 0x0000000b6b6b7223 */ /* 0x080fe2000001086c */
[----:B------:R-:W-:Y:S01]  /*9e50*/  FADD.FTZ R142, R180, R123 ;  /* 0x0000007bb48e7221 */ /* 0x000fe20000010000 */
[----:B------:R-:W2:Y:S01]  /*9e60*/  MUFU.EX2 R181, R181 ;  /* 0x000000b500b57308 */ /* 0x000ea20000000800 */
[----:B---3--:R-:W-:Y:S01]  /*9e70*/  FADD.FTZ R15, R179, R122 ;  /* 0x0000007ab30f7221 */ /* 0x008fe20000010000 */
[-C--:B------:R-:W-:Y:S01]  /*9e80*/  FFMA.FTZ R111, R111, R11.reuse, -R108 ;  /* 0x0000000b6f6f7223 */ /* 0x080fe2000001086c */
[----:B------:R-:W-:Y:S01]  /*9e90*/  FADD.FTZ R123, R173, R142 ;  /* 0x0000008ead7b7221 */ /* 0x000fe20000010000 */
[-CC-:B------:R-:W-:Y:S01]  /*9ea0*/  FFMA.FTZ R99, R99, R11.reuse, -R108.reuse ;  /* 0x0000000b63637223 */ /* 0x180fe2000001086c */
[-CC-:B------:R-:W-:Y:S01]  /*9eb0*/  FFMA.FTZ R102, R102, R11.reuse, -R108.reuse ;  /* 0x0000000b66667223 */ /* 0x180fe2000001086c */
[-CC-:B------:R-:W-:Y:S01]  /*9ec0*/  FFMA.FTZ R103, R103, R11.reuse, -R108.reuse ;  /* 0x0000000b67677223 */ /* 0x180fe2000001086c */
[----:B------:R-:W-:Y:S01]  /*9ed0*/  FADD.FTZ R114, R182, R123 ;  /* 0x0000007bb6727221 */ /* 0x000fe20000010000 */
[----:B------:R-:W3:Y:S01]  /*9ee0*/  MUFU.EX2 R116, R116 ;  /* 0x0000007400747308 */ /* 0x000ee20000000800 */
[----:B-1----:R-:W-:Y:S01]  /*9ef0*/  FADD.FTZ R122, R112, R15 ;  /* 0x0000000f707a7221 */ /* 0x002fe20000010000 */
[-C--:B------:R-:W-:Y:S01]  /*9f00*/  FFMA.FTZ R90, R90, R11.reuse, -R108 ;  /* 0x0000000b5a5a7223 */ /* 0x080fe2000001086c */
[----:B------:R-:W-:Y:S01]  /*9f10*/  FADD.FTZ R123, R161, R114 ;  /* 0x00000072a17b7221 */ /* 0x000fe20000010000 */
[-CC-:B------:R-:W-:Y:S01]  /*9f20*/  FFMA.FTZ R91, R91, R11.reuse, -R108.reuse ;  /* 0x0000000b5b5b7223 */ /* 0x180fe2000001086c */
[-CC-:B------:R-:W-:Y:S01]  /*9f30*/  FFMA.FTZ R94, R94, R11.reuse, -R108.reuse ;  /* 0x0000000b5e5e7223 */ /* 0x180fe2000001086c */
[----:B------:R-:W-:Y:S01]  /*9f40*/  FFMA.FTZ R95, R95, R11, -R108 ;  /* 0x0000000b5f5f7223 */ /* 0x000fe2000001086c */
[----:B------:R-:W-:Y:S01]  /*9f50*/  F2FP.F16.F32.PACK_AB R177, R177, R20 ;  /* 0x00000014b1b1723e */ /* 0x000fe200000000ff */
[----:B------:R-:W1:Y:S01]  /*9f60*/  MUFU.EX2 R183, R183 ;  /* 0x000000b700b77308 */ /* 0x000e620000000800 */
[----:B--2---:R-:W-:Y:S01]  /*9f70*/  FADD.FTZ R15, R181, R122 ;  /* 0x0000007ab50f7221 */ /* 0x004fe20000010000 */
[----:B------:R-:W-:Y:S01]  /*9f80*/  F2FP.F16.F32.PACK_AB R179, R112, R179 ;  /* 0x000000b370b3723e */ /* 0x000fe200000000ff */
[----:B------:R-:W-:Y:S01]  /*9f90*/  @!P1 VIADD R133, R133, 0x34840 ;  /* 0x0003484085859836 */ /* 0x000fe20000000000 */
[----:B------:R-:W-:-:S02]  /*9fa0*/  IADD3 R131, -R227, 0xb, RZ ;  /* 0x0000000be3837810 */ /* 0x000fc40007ffe1ff */
[----:B------:R-:W-:Y:S02]  /*9fb0*/  F2FP.F16.F32.PACK_AB R178, R169, R178 ;  /* 0x000000b2a9b2723e */ /* 0x000fe400000000ff */
[----:B------:R-:W2:Y:S01]  /*9fc0*/  MUFU.EX2 R120, R120 ;  /* 0x0000007800787308 */ /* 0x000ea20000000800 */
[C---:B---3--:R-:W-:Y:S01]  /*9fd0*/  FADD.FTZ R122, R116.reuse, R15 ;  /* 0x0000000f747a7221 */ /* 0x048fe20000010000 */
[----:B------:R-:W-:Y:S02]  /*9fe0*/  F2FP.F16.F32.PACK_AB R181, R116, R181 ;  /* 0x000000b574b5723e */ /* 0x000fe400000000ff */
[----:B------:R-:W-:Y:S02]  /*9ff0*/  @!P1 PRMT R133, RZ, 0x654, R133 ;  /* 0x00000654ff859816 */ /* 0x000fe40000000085 */
[----:B------:R-:W-:Y:S02]  /*a000*/  F2FP.F16.F32.PACK_AB R180, R173, R180 ;  /* 0x000000b4adb4723e */ /* 0x000fe400000000ff */
[----:B------:R-:W3:Y:S01]  /*a010*/  MUFU.EX2 R185, R185 ;  /* 0x000000b900b97308 */ /* 0x000ee20000000800 */
[----:B-1----:R-:W-:Y:S01]  /*a020*/  FADD.FTZ R15, R183, R122 ;  /* 0x0000007ab70f7221 */ /* 0x002fe20000010000 */
[----:B------:R-:W-:Y:S01]  /*a030*/  FADD.FTZ R122, R184, R123 ;  /* 0x0000007bb87a7221 */ /* 0x000fe20000010000 */
[----:B------:R-:W-:-:S02]  /*a040*/  F2FP.F16.F32.PACK_AB R182, R161, R182 ;  /* 0x000000b6a1b6723e */ /* 0x000fc400000000ff */
[C---:B------:R-:W-:Y:S01]  /*a050*/  F2FP.F16.F32.PACK_AB R184, R165.reuse, R184 ;  /* 0x000000b8a5b8723e */ /* 0x040fe200000000ff */
[----:B------:R-:W-:Y:S02]  /*a060*/  FADD.FTZ R123, R165, R122 ;  /* 0x0000007aa57b7221 */ /* 0x000fe40000010000 */
[----:B------:R-:W1:Y:S01]  /*a070*/  MUFU.EX2 R124, R124 ;  /* 0x0000007c007c7308 */ /* 0x000e620000000800 */
[----:B--2---:R-:W-:Y:S01]  /*a080*/  FADD.FTZ R118, R120, R15 ;  /* 0x0000000f78767221 */ /* 0x004fe20000010000 */
[----:B------:R-:W-:Y:S01]  /*a090*/  FADD.FTZ R110, R186, R123 ;  /* 0x0000007bba6e7221 */ /* 0x000fe20000010000 */
[----:B------:R-:W-:Y:S02]  /*a0a0*/  F2FP.F16.F32.PACK_AB R183, R120, R183 ;  /* 0x000000b778b7723e */ /* 0x000fe400000000ff */
[----:B------:R-:W-:-:S03]  /*a0b0*/  F2FP.F16.F32.PACK_AB R186, R153, R186 ;  /* 0x000000ba99ba723e */ /* 0x000fc600000000ff */
[----:B------:R-:W2:Y:S01]  /*a0c0*/  MUFU.EX2 R187, R187 ;  /* 0x000000bb00bb7308 */ /* 0x000ea20000000800 */
[----:B---3--:R-:W-:-:S07]  /*a0d0*/  FADD.FTZ R15, R185, R118 ;  /* 0x00000076b90f7221 */ /* 0x008fce0000010000 */
[----:B------:R-:W3:Y:S01]  /*a0e0*/  MUFU.EX2 R128, R128 ;  /* 0x0000008000807308 */ /* 0x000ee20000000800 */
[----:B-1----:R-:W-:Y:S01]  /*a0f0*/  FADD.FTZ R106, R124, R15 ;  /* 0x0000000f7c6a7221 */ /* 0x002fe20000010000 */
[----:B------:R-:W-:Y:S01]  /*a100*/  FFMA.FTZ R15, R98, R11, -R108 ;  /* 0x0000000b620f7223 */ /* 0x000fe2000001086c */
[----:B------:R-:W-:-:S05]  /*a110*/  F2FP.F16.F32.PACK_AB R185, R124, R185 ;  /* 0x000000b97cb9723e */ /* 0x000fca00000000ff */
[----:B------:R-:W1:Y:S01]  /*a120*/  MUFU.EX2 R189, R189 ;  /* 0x000000bd00bd7308 */ /* 0x000e620000000800 */
[----:B--2---:R-:W-:Y:S01]  /*a130*/  FADD.FTZ R123, R187, R106 ;  /* 0x0000006abb7b7221 */ /* 0x004fe20000010000 */
[----:B------:R-:W-:Y:S02]  /*a140*/  WARPGROUP.DEPBAR.LE gsb0, 0x0 ;  /* 0x00008000000079c5 */ /* 0x000fe40000010000 */
[----:B------:R-:W-:Y:S01]  /*a150*/  WARPGROUP.ARRIVE ;  /* 0x00000000000079c5 */ /* 0x000fe20000000000 */
[----:B------:R-:W-:Y:S02]  /*a160*/  F2FP.F16.F32.PACK_AB R212, R97, R96 ;  /* 0x0000006061d4723e */ /* 0x000fe400000000ff */
[----:B------:R-:W-:Y:S01]  /*a170*/  F2FP.F16.F32.PACK_AB R214, R101, R100 ;  /* 0x0000006465d6723e */ /* 0x000fe200000000ff */
[----:B------:R-:W2:Y:S01]  /*a180*/  MUFU.EX2 R132, R132 ;  /* 0x0000008400847308 */ /* 0x000ea20000000800 */
[C---:B---3--:R-:W-:Y:S01]  /*a190*/  FADD.FTZ R106, R128.reuse, R123 ;  /* 0x0000007b806a7221 */ /* 0x048fe20000010000 */
[----:B------:R-:W-:Y:S01]  /*a1a0*/  HGMMA.64x128x16.F32 R24, R216, gdesc[UR8].tnspB, R24, gsb0 ;  /* 0x41e00008d8187df0 */ /* 0x000fe20008000818 */
[----:B------:R-:W-:-:S05]  /*a1b0*/  F2FP.F16.F32.PACK_AB R187, R128, R187 ;  /* 0x000000bb80bb723e */ /* 0x000fca00000000ff */
[----:B------:R-:W3:Y:S01]  /*a1c0*/  MUFU.EX2 R191, R191 ;  /* 0x000000bf00bf7308 */ /* 0x000ee20000000800 */
[----:B-1----:R-:W-:-:S07]  /*a1d0*/  FADD.FTZ R123, R189, R106 ;  /* 0x0000006abd7b7221 */ /* 0x002fce0000010000 */
[----:B------:R1:W-:Y:S01]  /*a1e0*/  MUFU.EX2 R114, R127 ;  /* 0x0000007f00727308 */ /* 0x0003e20000000800 */
[C---:B--2---:R-:W-:Y:S01]  /*a1f0*/  FADD.FTZ R106, R132.reuse, R123 ;  /* 0x0000007b846a7221 */ /* 0x044fe20000010000 */
[----:B------:R-:W-:-:S06]  /*a200*/  F2FP.F16.F32.PACK_AB R189, R132, R189 ;  /* 0x000000bd84bd723e */ /* 0x000fcc00000000ff */
[----:B------:R-:W2:Y:S01]  /*a210*/  MUFU.EX2 R136, R136 ;  /* 0x0000008800887308 */ /* 0x000ea20000000800 */
[----:B-1----:R-:W-:-:S04]  /*a220*/  FADD.FTZ R127, R153, R110 ;  /* 0x0000006e997f7221 */ /* 0x002fc80000010000 */
[----:B------:R-:W-:Y:S01]  /*a230*/  FADD.FTZ R110, R188, R127 ;  /* 0x0000007fbc6e7221 */ /* 0x000fe20000010000 */
[C---:B------:R-:W-:Y:S02]  /*a240*/  F2FP.F16.F32.PACK_AB R188, R145.reuse, R188 ;  /* 0x000000bc91bc723e */ /* 0x040fe400000000ff */
[----:B------:R-:W1:Y:S01]  /*a250*/  MUFU.EX2 R193, R193 ;  /* 0x000000c100c17308 */ /* 0x000e620000000800 */
[----:B------:R-:W-:-:S04]  /*a260*/  FADD.FTZ R127, R145, R110 ;  /* 0x0000006e917f7221 */ /* 0x000fc80000010000 */
[----:B------:R-:W-:Y:S01]  /*a270*/  FADD.FTZ R110, R190, R127 ;  /* 0x0000007fbe6e7221 */ /* 0x000fe20000010000 */
[C---:B------:R-:W-:Y:S02]  /*a280*/  F2FP.F16.F32.PACK_AB R190, R149.reuse, R190 ;  /* 0x000000be95be723e */ /* 0x040fe400000000ff */
[----:B------:R-:W4:Y:S01]  /*a290*/  MUFU.EX2 R138, R138 ;  /* 0x0000008a008a7308 */ /* 0x000f220000000800 */
[----:B------:R-:W-:-:S04]  /*a2a0*/  FADD.FTZ R123, R149, R110 ;  /* 0x0000006e957b7221 */ /* 0x000fc80000010000 */
[----:B------:R-:W-:Y:S01]  /*a2b0*/  FADD.FTZ R108, R192, R123 ;  /* 0x0000007bc06c7221 */ /* 0x000fe20000010000 */
[----:B------:R-:W-:Y:S02]  /*a2c0*/  F2FP.F16.F32.PACK_AB R192, R137, R192 ;  /* 0x000000c089c0723e */ /* 0x000fe400000000ff */
[----:B------:R-:W5:Y:S08]  /*a2d0*/  MUFU.EX2 R195, R195 ;  /* 0x000000c300c37308 */ /* 0x000f700000000800 */
[----:B------:R3:W-:Y:S08]  /*a2e0*/  MUFU.EX2 R98, R115 ;  /* 0x0000007300627308 */ /* 0x0007f00000000800 */
[----:B------:R-:W5:Y:S01]  /*a2f0*/  MUFU.EX2 R140, R140 ;  /* 0x0000008c008c7308 */ /* 0x000f620000000800 */
[----:B---3--:R-:W-:Y:S01]  /*a300*/  FADD.FTZ R115, R191, R106 ;  /* 0x0000006abf737221 */ /* 0x008fe20000010000 */
[----:B--2---:R-:W-:-:S03]  /*a310*/  F2FP.F16.F32.PACK_AB R191, R136, R191 ;  /* 0x000000bf88bf723e */ /* 0x004fc600000000ff */
[----:B------:R-:W-:Y:S01]  /*a320*/  FADD.FTZ R110, R136, R115 ;  /* 0x00000073886e7221 */ /* 0x000fe20000010000 */
[----:B------:R-:W-:Y:S02]  /*a330*/  FADD.FTZ R115, R137, R108 ;  /* 0x0000006c89737221 */ /* 0x000fe40000010000 */
[----:B------:R-:W2:Y:S01]  /*a340*/  MUFU.EX2 R197, R197 ;  /* 0x000000c500c57308 */ /* 0x000ea20000000800 */
[----:B-1----:R-:W-:Y:S01]  /*a350*/  FADD.FTZ R21, R193, R110 ;  /* 0x0000006ec1157221 */ /* 0x002fe20000010000 */
[----:B------:R-:W-:Y:S01]  /*a360*/  FADD.FTZ R110, R194, R115 ;  /* 0x00000073c26e7221 */ /* 0x000fe20000010000 */
[C---:B----4-:R-:W-:Y:S02]  /*a370*/  F2FP.F16.F32.PACK_AB R193, R138.reuse, R193 ;  /* 0x000000c18ac1723e */ /* 0x050fe400000000ff */
[----:B------:R-:W-:Y:S01]  /*a380*/  FADD.FTZ R108, R138, R21 ;  /* 0x000000158a6c7221 */ /* 0x000fe20000010000 */
[C---:B------:R-:W-:Y:S01]  /*a390*/  FADD.FTZ R115, R141.reuse, R110 ;  /* 0x0000006e8d737221 */ /* 0x040fe20000010000 */
[----:B------:R-:W-:Y:S01]  /*a3a0*/  F2FP.F16.F32.PACK_AB R194, R141, R194 ;  /* 0x000000c28dc2723e */ /* 0x000fe200000000ff */
[----:B------:R-:W1:Y:S01]  /*a3b0*/  MUFU.EX2 R130, R130 ;  /* 0x0000008200827308 */ /* 0x000e620000000800 */
[----:B-----5:R-:W-:Y:S01]  /*a3c0*/  FADD.FTZ R21, R195, R108 ;  /* 0x0000006cc3157221 */ /* 0x020fe20000010000 */
[----:B------:R-:W-:Y:S01]  /*a3d0*/  FADD.FTZ R110, R196, R115 ;  /* 0x00000073c46e7221 */ /* 0x000fe20000010000 */
[----:B------:R-:W-:-:S02]  /*a3e0*/  F2FP.F16.F32.PACK_AB R195, R140, R195 ;  /* 0x000000c38cc3723e */ /* 0x000fc400000000ff */
[----:B------:R-:W-:Y:S01]  /*a3f0*/  FADD.FTZ R108, R140, R21 ;  /* 0x000000158c6c7221 */ /* 0x000fe20000010000 */
[C---:B------:R-:W-:Y:S01]  /*a400*/  FADD.FTZ R115, R157.reuse, R110 ;  /* 0x0000006e9d737221 */ /* 0x040fe20000010000 */
[----:B------:R-:W-:Y:S01]  /*a410*/  F2FP.F16.F32.PACK_AB R196, R157, R196 ;  /* 0x000000c49dc4723e */ /* 0x000fe200000000ff */
[----:B------:R-:W3:Y:S01]  /*a420*/  MUFU.EX2 R199, R199 ;  /* 0x000000c700c77308 */ /* 0x000ee20000000800 */
[----:B--2---:R-:W-:Y:S01]  /*a430*/  FADD.FTZ R21, R197, R108 ;  /* 0x0000006cc5157221 */ /* 0x004fe20000010000 */
[----:B------:R-:W-:Y:S01]  /*a440*/  FADD.FTZ R110, R198, R115 ;  /* 0x00000073c66e7221 */ /* 0x000fe20000010000 */
[----:B------:R-:W-:-:S05]  /*a450*/  F2FP.F16.F32.PACK_AB R198, R129, R198 ;  /* 0x000000c681c6723e */ /* 0x000fca00000000ff */
[----:B------:R-:W2:Y:S01]  /*a460*/  MUFU.EX2 R134, R134 ;  /* 0x0000008600867308 */ /* 0x000ea20000000800 */
[C---:B-1----:R-:W-:Y:S01]  /*a470*/  FADD.FTZ R108, R130.reuse, R21 ;  /* 0x00000015826c7221 */ /* 0x042fe20000010000 */
[----:B------:R-:W-:-:S06]  /*a480*/  F2FP.F16.F32.PACK_AB R197, R130, R197 ;  /* 0x000000c582c5723e */ /* 0x000fcc00000000ff */
[----:B------:R-:W1:Y:S01]  /*a490*/  MUFU.EX2 R201, R201 ;  /* 0x000000c900c97308 */ /* 0x000e620000000800 */
[----:B---3--:R-:W-:-:S07]  /*a4a0*/  FADD.FTZ R21, R199, R108 ;  /* 0x0000006cc7157221 */ /* 0x008fce0000010000 */
[----:B------:R-:W3:Y:S01]  /*a4b0*/  MUFU.EX2 R14, R14 ;  /* 0x0000000e000e7308 */ /* 0x000ee20000000800 */
[----:B--2---:R-:W-:-:S07]  /*a4c0*/  F2FP.F16.F32.PACK_AB R199, R134, R199 ;  /* 0x000000c786c7723e */ /* 0x004fce00000000ff */
[----:B------:R-:W2:Y:S08]  /*a4d0*/  MUFU.EX2 R203, R203 ;  /* 0x000000cb00cb7308 */ /* 0x000eb00000000800 */
[----:B------:R4:W-:Y:S08]  /*a4e0*/  MUFU.EX2 R20, R107 ;  /* 0x0000006b00147308 */ /* 0x0009f00000000800 */
[----:B------:R-:W5:Y:S01]  /*a4f0*/  MUFU.EX2 R205, R205 ;  /* 0x000000cd00cd7308 */ /* 0x000f620000000800 */
[----:B----4-:R-:W-:Y:S01]  /*a500*/  FADD.FTZ R107, R129, R110 ;  /* 0x0000006e816b7221 */ /* 0x010fe20000010000 */
[----:B------:R-:W-:-:S03]  /*a510*/  FADD.FTZ R110, R134, R21 ;  /* 0x00000015866e7221 */ /* 0x000fc60000010000 */
[----:B------:R-:W-:Y:S01]  /*a520*/  FADD.FTZ R112, R200, R107 ;  /* 0x0000006bc8707221 */ /* 0x000fe20000010000 */
[----:B-1----:R-:W-:Y:S01]  /*a530*/  FADD.FTZ R21, R201, R110 ;  /* 0x0000006ec9157221 */ /* 0x002fe20000010000 */
[C---:B---3--:R-:W-:Y:S01]  /*a540*/  F2FP.F16.F32.PACK_AB R201, R14.reuse, R201 ;  /* 0x000000c90ec9723e */ /* 0x048fe200000000ff */
[----:B------:R-:W1:Y:S01]  /*a550*/  MUFU.EX2 R207, R207 ;  /* 0x000000cf00cf7308 */ /* 0x000e620000000800 */
[----:B------:R-:W-:Y:S01]  /*a560*/  FADD.FTZ R107, R121, R112 ;  /* 0x00000070796b7221 */ /* 0x000fe20000010000 */
[----:B------:R-:W-:Y:S01]  /*a570*/  FADD.FTZ R110, R14, R21 ;  /* 0x000000150e6e7221 */ /* 0x000fe20000010000 */
[----:B------:R-:W-:Y:S02]  /*a580*/  WARPGROUP.DEPBAR.LE gsb0, 0x0 ;  /* 0x00008000000079c5 */ /* 0x000fe40000010000 */
[----:B------:R-:W-:Y:S01]  /*a590*/  FADD.FTZ R112, R202, R107 ;  /* 0x0000006bca707221 */ /* 0x000fe20000010000 */
[----:B--2---:R-:W-:Y:S01]  /*a5a0*/  FADD.FTZ R21, R203, R110 ;  /* 0x0000006ecb157221 */ /* 0x004fe20000010000 */
[----:B------:R2:W-:Y:S06]  /*a5b0*/  BAR.ARV R131, 0x100 ;  /* 0x000400830000751d */ /* 0x0005ec0000002000 */
[----:B------:R-:W3:Y:S01]  /*a5c0*/  MUFU.EX2 R106, R119 ;  /* 0x00000077006a7308 */ /* 0x000ee20000000800 */
[----:B------:R-:W-:Y:S01]  /*a5d0*/  FADD.FTZ R107, R125, R112 ;  /* 0x000000707d6b7221 */ /* 0x000fe20000010000 */
[----:B------:R-:W-:Y:S01]  /*a5e0*/  FADD.FTZ R110, R114, R21 ;  /* 0x00000015726e7221 */ /* 0x000fe20000010000 */
[----:B------:R4:W-:Y:S01]  /*a5f0*/  @!P1 SYNCS.ARRIVE.TRANS64.RED.A1T0 RZ, [R133+URZ], RZ ;  /* 0x000000ff85ff99a7 */ /* 0x0009e2000810043f */
[----:B------:R-:W-:Y:S01]  /*a600*/  F2FP.F16.F32.PACK_AB R218, R13, R92 ;  /* 0x0000005c0dda723e */ /* 0x000fe200000000ff */
[----:B------:R-:W-:Y:S01]  /*a610*/  FADD.FTZ R112, R204, R107 ;  /* 0x0000006bcc707221 */ /* 0x000fe20000010000 */
[----:B------:R-:W-:Y:S01]  /*a620*/  F2FP.F16.F32.PACK_AB R200, R121, R200 ;  /* 0x000000c879c8723e */ /* 0x000fe200000000ff */
[----:B------:R-:W-:Y:S01]  /*a630*/  FMUL.FTZ R24, R24, R12 ;  /* 0x0000000c18187220 */ /* 0x000fe20000410000 */
[----:B------:R-:W3:Y:S01]  /*a640*/  MUFU.EX2 R209, R209 ;  /* 0x000000d100d17308 */ /* 0x000ee20000000800 */
[----:B------:R-:W-:Y:S01]  /*a650*/  FADD.FTZ R21, R113, R112 ;  /* 0x0000007071157221 */ /* 0x000fe20000010000 */
[----:B------:R-:W-:Y:S01]  /*a660*/  F2FP.F16.F32.PACK_AB R202, R125, R202 ;  /* 0x000000ca7dca723e */ /* 0x000fe200000000ff */
[----:B----4-:R-:W-:Y:S01]  /*a670*/  IMAD.U32 R133, RZ, RZ, UR7 ;  /* 0x00000007ff857e24 */ /* 0x010fe2000f8e00ff */
[----:B------:R-:W-:Y:S01]  /*a680*/  UMOV UR7, UR38 ;  /* 0x0000002600077c82 */ /* 0x000fe20008000000 */
[----:B------:R-:W-:Y:S01]  /*a690*/  FADD.FTZ R112, R206, R21 ;  /* 0x00000015ce707221 */ /* 0x000fe20000010000 */
[----:B------:R-:W-:Y:S01]  /*a6a0*/  F2FP.F16.F32.PACK_AB R203, R114, R203 ;  /* 0x000000cb72cb723e */ /* 0x000fe200000000ff */
[-C--:B------:R-:W-:Y:S01]  /*a6b0*/  FMUL.FTZ R25, R25, R12.reuse ;  /* 0x0000000c19197220 */ /* 0x080fe20000410000 */
[----:B------:R5:W-:Y:S01]  /*a6c0*/  MUFU.EX2 R116, R15 ;  /* 0x0000000f00747308 */ /* 0x000be20000000800 */
[----:B------:R-:W-:Y:S01]  /*a6d0*/  FADD.FTZ R21, R117, R112 ;  /* 0x0000007075157221 */ /* 0x000fe20000010000 */
[----:B------:R-:W-:Y:S01]  /*a6e0*/  @!P1 LEA R133, R133, UR39, 0x3 ;  /* 0x0000002785859c11 */ /* 0x000fe2000f8e18ff */
[----:B------:R-:W-:Y:S01]  /*a6f0*/  FMUL.FTZ R28, R28, R12 ;  /* 0x0000000c1c1c7220 */ /* 0x000fe20000410000 */
[----:B------:R-:W-:Y:S01]  /*a700*/  F2FP.F16.F32.PACK_AB R204, R113, R204 ;  /* 0x000000cc71cc723e */ /* 0x000fe200000000ff */
[----:B------:R-:W-:Y:S01]  /*a710*/  FMUL.FTZ R29, R29, R12 ;  /* 0x0000000c1d1d7220 */ /* 0x000fe20000410000 */
[----:B------:R-:W-:Y:S01]  /*a720*/  F2FP.F16.F32.PACK_AB R206, R117, R206 ;  /* 0x000000ce75ce723e */ /* 0x000fe200000000ff */
[----:B--2---:R-:W-:Y:S01]  /*a730*/  @!P1 VIADD R131, R133, 0x34860 ;  /* 0x0003486085839836 */ /* 0x004fe20000000000 */
[----:B------:R-:W2:Y:S01]  /*a740*/  MUFU.EX2 R211, R211 ;  /* 0x000000d300d37308 */ /* 0x000ea20000000800 */
[----:B-----5:R-:W-:Y:S01]  /*a750*/  FADD.FTZ R15, R205, R110 ;  /* 0x0000006ecd0f7221 */ /* 0x020fe20000010000 */
[----:B------:R-:W-:Y:S01]  /*a760*/  F2FP.F16.F32.PACK_AB R205, R98, R205 ;  /* 0x000000cd62cd723e */ /* 0x000fe200000000ff */
[----:B------:R-:W-:Y:S01]  /*a770*/  FMUL.FTZ R32, R32, R12 ;  /* 0x0000000c20207220 */ /* 0x000fe20000410000 */
[----:B------:R-:W-:Y:S01]  /*a780*/  @!P1 PRMT R131, RZ, 0x654, R131 ;  /* 0x00000654ff839816 */ /* 0x000fe20000000083 */
[----:B------:R-:W-:Y:S01]  /*a790*/  FADD.FTZ R110, R98, R15 ;  /* 0x0000000f626e7221 */ /* 0x000fe20000010000 */
[----:B------:R-:W-:Y:S01]  /*a7a0*/  F2FP.F16.F32.PACK_AB R216, R89, R104 ;  /* 0x0000006859d8723e */ /* 0x000fe200000000ff */
[-C--:B------:R-:W-:Y:S01]  /*a7b0*/  FMUL.FTZ R33, R33, R12.reuse ;  /* 0x0000000c21217220 */ /* 0x080fe20000410000 */
[----:B------:R-:W4:Y:S01]  /*a7c0*/  MUFU.EX2 R108, R111 ;  /* 0x0000006f006c7308 */ /* 0x000f220000000800 */
[----:B-1----:R-:W-:Y:S01]  /*a7d0*/  FADD.FTZ R15, R207, R110 ;  /* 0x0000006ecf0f7221 */ /* 0x002fe20000010000 */
[----:B------:R1:W-:Y:S01]  /*a7e0*/  @!P1 SYNCS.ARRIVE.TRANS64.RED.A1T0 RZ, [R131+URZ], RZ ;  /* 0x000000ff83ff99a7 */ /* 0x0003e2000810043f */
[----:B---3--:R-:W-:Y:S01]  /*a7f0*/  F2FP.F16.F32.PACK_AB R207, R106, R207 ;  /* 0x000000cf6acf723e */ /* 0x008fe200000000ff */
[-C--:B------:R-:W-:Y:S01]  /*a800*/  FMUL.FTZ R36, R36, R12.reuse ;  /* 0x0000000c24247220 */ /* 0x080fe20000410000 */
[----:B------:R-:W-:Y:S01]  /*a810*/  FADD.FTZ R110, R106, R15 ;  /* 0x0000000f6a6e7221 */ /* 0x000fe20000010000 */
[-C--:B------:R-:W-:Y:S01]  /*a820*/  FMUL.FTZ R37, R37, R12.reuse ;  /* 0x0000000c25257220 */ /* 0x080fe20000410000 */
[-C--:B------:R-:W-:Y:S01]  /*a830*/  FMUL.FTZ R40, R40, R12.reuse ;  /* 0x0000000c28287220 */ /* 0x080fe20000410000 */
[----:B------:R3:W-:Y:S01]  /*a840*/  MUFU.EX2 R118, R102 ;  /* 0x0000006600767308 */ /* 0x0007e20000000800 */
[----:B------:R-:W-:Y:S01]  /*a850*/  FADD.FTZ R15, R209, R110 ;  /* 0x0000006ed10f7221 */ /* 0x000fe20000010000 */
[----:B------:R-:W-:Y:S01]  /*a860*/  F2FP.F16.F32.PACK_AB R209, R20, R209 ;  /* 0x000000d114d1723e */ /* 0x000fe200000000ff */
[-C--:B------:R-:W-:Y:S01]  /*a870*/  FMUL.FTZ R41, R41, R12.reuse ;  /* 0x0000000c29297220 */ /* 0x080fe20000410000 */
[-C--:B------:R-:W-:Y:S01]  /*a880*/  FMUL.FTZ R44, R44, R12.reuse ;  /* 0x0000000c2c2c7220 */ /* 0x080fe20000410000 */
[----:B------:R-:W-:Y:S01]  /*a890*/  FADD.FTZ R14, R20, R15 ;  /* 0x0000000f140e7221 */ /* 0x000fe20000010000 */
[-C--:B------:R-:W-:Y:S01]  /*a8a0*/  FMUL.FTZ R45, R45, R12.reuse ;  /* 0x0000000c2d2d7220 */ /* 0x080fe20000410000 */
[----:B------:R-:W-:Y:S01]  /*a8b0*/  FMUL.FTZ R48, R48, R12 ;  /* 0x0000000c30307220 */ /* 0x000fe20000410000 */
[----:B------:R-:W5:Y:S01]  /*a8c0*/  MUFU.EX2 R99, R99 ;  /* 0x0000006300637308 */ /* 0x000f620000000800 */
[----:B---3--:R-:W-:Y:S01]  /*a8d0*/  FADD.FTZ R102, R208, R21 ;  /* 0x00000015d0667221 */ /* 0x008fe20000010000 */
[----:B--2---:R-:W-:Y:S01]  /*a8e0*/  FADD.FTZ R15, R211, R14 ;  /* 0x0000000ed30f7221 */ /* 0x004fe20000010000 */
[----:B------:R-:W-:Y:S01]  /*a8f0*/  F2FP.F16.F32.PACK_AB R208, R105, R208 ;  /* 0x000000d069d0723e */ /* 0x000fe200000000ff */
[----:B------:R-:W-:Y:S01]  /*a900*/  FMUL.FTZ R49, R49, R12 ;  /* 0x0000000c31317220 */ /* 0x000fe20000410000 */
[----:B------:R-:W-:Y:S01]  /*a910*/  FADD.FTZ R21, R105, R102 ;  /* 0x0000006669157221 */ /* 0x000fe20000010000 */
[C---:B----4-:R-:W-:Y:S01]  /*a920*/  FADD.FTZ R15, R108.reuse, R15 ;  /* 0x0000000f6c0f7221 */ /* 0x050fe20000010000 */
[----:B------:R-:W-:Y:S01]  /*a930*/  F2FP.F16.F32.PACK_AB R211, R108, R211 ;  /* 0x000000d36cd3723e */ /* 0x000fe200000000ff */
[----:B------:R-:W2:Y:S01]  /*a940*/  MUFU.EX2 R103, R103 ;  /* 0x0000006700677308 */ /* 0x000ea20000000800 */
[----:B------:R-:W-:Y:S01]  /*a950*/  FADD.FTZ R102, R210, R21 ;  /* 0x00000015d2667221 */ /* 0x000fe20000010000 */
[----:B------:R-:W-:Y:S01]  /*a960*/  FADD.FTZ R15, R116, R15 ;  /* 0x0000000f740f7221 */ /* 0x000fe20000010000 */
[C---:B------:R-:W-:Y:S01]  /*a970*/  F2FP.F16.F32.PACK_AB R210, R109.reuse, R210 ;  /* 0x000000d26dd2723e */ /* 0x040fe200000000ff */
[-C--:B------:R-:W-:Y:S01]  /*a980*/  FMUL.FTZ R52, R52, R12.reuse ;  /* 0x0000000c34347220 */ /* 0x080fe20000410000 */
[----:B------:R-:W-:Y:S01]  /*a990*/  FADD.FTZ R21, R109, R102 ;  /* 0x000000666d157221 */ /* 0x000fe20000010000 */
[-C--:B------:R-:W-:Y:S01]  /*a9a0*/  FMUL.FTZ R53, R53, R12.reuse ;  /* 0x0000000c35357220 */ /* 0x080fe20000410000 */
[----:B------:R-:W-:Y:S01]  /*a9b0*/  FMUL.FTZ R56, R56, R12 ;  /* 0x0000000c38387220 */ /* 0x000fe20000410000 */
[----:B------:R-:W3:Y:S01]  /*a9c0*/  MUFU.EX2 R90, R90 ;  /* 0x0000005a005a7308 */ /* 0x000ee20000000800 */
[----:B------:R-:W-:Y:S01]  /*a9d0*/  FADD.FTZ R14, R96, R21 ;  /* 0x00000015600e7221 */ /* 0x000fe20000010000 */
[C---:B-----5:R-:W-:Y:S01]  /*a9e0*/  FADD.FTZ R15, R99.reuse, R15 ;  /* 0x0000000f630f7221 */ /* 0x060fe20000010000 */
[----:B------:R-:W-:Y:S01]  /*a9f0*/  F2FP.F16.F32.PACK_AB R213, R99, R116 ;  /* 0x0000007463d5723e */ /* 0x000fe200000000ff */
[-C--:B------:R-:W-:Y:S01]  /*aa00*/  FMUL.FTZ R57, R57, R12.reuse ;  /* 0x0000000c39397220 */ /* 0x080fe20000410000 */
[----:B------:R-:W-:Y:S01]  /*aa10*/  FADD.FTZ R21, R97, R14 ;  /* 0x0000000e61157221 */ /* 0x000fe20000010000 */
[----:B------:R-:W-:Y:S01]  /*aa20*/  FADD.FTZ R15, R118, R15 ;  /* 0x0000000f760f7221 */ /* 0x000fe20000010000 */
[----:B------:R-:W-:Y:S01]  /*aa30*/  FMUL.FTZ R60, R60, R12 ;  /* 0x0000000c3c3c7220 */ /* 0x000fe20000410000 */
[----:B------:R-:W4:Y:S01]  /*aa40*/  MUFU.EX2 R91, R91 ;  /* 0x0000005b005b7308 */ /* 0x000f220000000800 */
[----:B------:R-:W-:Y:S01]  /*aa50*/  FADD.FTZ R14, R100, R21 ;  /* 0x00000015640e7221 */ /* 0x000fe20000010000 */
[C---:B--2---:R-:W-:Y:S01]  /*aa60*/  FADD.FTZ R15, R103.reuse, R15 ;  /* 0x0000000f670f7221 */ /* 0x044fe20000010000 */
[----:B------:R-:W-:Y:S01]  /*aa70*/  F2FP.F16.F32.PACK_AB R215, R103, R118 ;  /* 0x0000007667d7723e */ /* 0x000fe200000000ff */
[-C--:B------:R-:W-:Y:S01]  /*aa80*/  FMUL.FTZ R61, R61, R12.reuse ;  /* 0x0000000c3d3d7220 */ /* 0x080fe20000410000 */
[----:B------:R-:W-:Y:S01]  /*aa90*/  FADD.FTZ R21, R101, R14 ;  /* 0x0000000e65157221 */ /* 0x000fe20000010000 */
[-C--:B------:R-:W-:Y:S01]  /*aaa0*/  FMUL.FTZ R64, R64, R12.reuse ;  /* 0x0000000c40407220 */ /* 0x080fe20000410000 */
[-C--:B------:R-:W-:Y:S01]  /*aab0*/  FMUL.FTZ R65, R65, R12.reuse ;  /* 0x0000000c41417220 */ /* 0x080fe20000410000 */
[----:B------:R-:W2:Y:S01]  /*aac0*/  MUFU.EX2 R94, R94 ;  /* 0x0000005e005e7308 */ /* 0x000ea20000000800 */
[----:B------:R-:W-:Y:S01]  /*aad0*/  FADD.FTZ R14, R104, R21 ;  /* 0x00000015680e7221 */ /* 0x000fe20000010000 */
[----:B---3--:R-:W-:Y:S01]  /*aae0*/  FADD.FTZ R15, R90, R15 ;  /* 0x0000000f5a0f7221 */ /* 0x008fe20000010000 */
[-C--:B------:R-:W-:Y:S01]  /*aaf0*/  FMUL.FTZ R68, R68, R12.reuse ;  /* 0x0000000c44447220 */ /* 0x080fe20000410000 */
[-C--:B------:R-:W-:Y:S01]  /*ab00*/  FMUL.FTZ R69, R69, R12.reuse ;  /* 0x0000000c45457220 */ /* 0x080fe20000410000 */
[----:B------:R-:W-:Y:S01]  /*ab10*/  FADD.FTZ R21, R89, R14 ;  /* 0x0000000e59157221 */ /* 0x000fe20000010000 */
[-C--:B------:R-:W-:Y:S01]  /*ab20*/  FMUL.FTZ R72, R72, R12.reuse ;  /* 0x0000000c48487220 */ /* 0x080fe20000410000 */
[----:B------:R-:W-:Y:S01]  /*ab30*/  FMUL.FTZ R73, R73, R12 ;  /* 0x0000000c49497220 */ /* 0x000fe20000410000 */
[----:B------:R-:W3:Y:S01]  /*ab40*/  MUFU.EX2 R95, R95 ;  /* 0x0000005f005f7308 */ /* 0x000ee20000000800 */
[C---:B----4-:R-:W-:Y:S01]  /*ab50*/  FADD.FTZ R15, R91.reuse, R15 ;  /* 0x0000000f5b0f7221 */ /* 0x050fe20000010000 */
[----:B------:R-:W-:Y:S01]  /*ab60*/  FADD.FTZ R14, R92, R21 ;  /* 0x000000155c0e7221 */ /* 0x000fe20000010000 */
[----:B------:R-:W-:Y:S01]  /*ab70*/  F2FP.F16.F32.PACK_AB R217, R91, R90 ;  /* 0x0000005a5bd9723e */ /* 0x000fe200000000ff */
[-C--:B------:R-:W-:Y:S01]  /*ab80*/  FMUL.FTZ R76, R76, R12.reuse ;  /* 0x0000000c4c4c7220 */ /* 0x080fe20000410000 */
[-C--:B------:R-:W-:Y:S01]  /*ab90*/  FMUL.FTZ R77, R77, R12.reuse ;  /* 0x0000000c4d4d7220 */ /* 0x080fe20000410000 */
[-C--:B------:R-:W-:Y:S01]  /*aba0*/  FMUL.FTZ R80, R80, R12.reuse ;  /* 0x0000000c50507220 */ /* 0x080fe20000410000 */
[-C--:B------:R-:W-:Y:S01]  /*abb0*/  FMUL.FTZ R81, R81, R12.reuse ;  /* 0x0000000c51517220 */ /* 0x080fe20000410000 */
[-C--:B------:R-:W-:Y:S01]  /*abc0*/  FMUL.FTZ R84, R84, R12.reuse ;  /* 0x0000000c54547220 */ /* 0x080fe20000410000 */
[----:B--2---:R-:W-:Y:S01]  /*abd0*/  FADD.FTZ R20, R94, R15 ;  /* 0x0000000f5e147221 */ /* 0x004fe20000010000 */
[----:B------:R-:W-:Y:S01]  /*abe0*/  FADD.FTZ R15, R13, R14 ;  /* 0x0000000e0d0f7221 */ /* 0x000fe20000010000 */
[----:B------:R-:W-:Y:S01]  /*abf0*/  FMUL.FTZ R85, R85, R12 ;  /* 0x0000000c55557220 */ /* 0x000fe20000410000 */
[-C--:B------:R-:W-:Y:S01]  /*ac00*/  FMUL.FTZ R26, R26, R93.reuse ;  /* 0x0000005d1a1a7220 */ /* 0x080fe20000410000 */
[-C--:B------:R-:W-:Y:S01]  /*ac10*/  FMUL.FTZ R27, R27, R93.reuse ;  /* 0x0000005d1b1b7220 */ /* 0x080fe20000410000 */
[-C--:B------:R-:W-:Y:S01]  /*ac20*/  FMUL.FTZ R30, R30, R93.reuse ;  /* 0x0000005d1e1e7220 */ /* 0x080fe20000410000 */
[-C--:B------:R-:W-:Y:S01]  /*ac30*/  FMUL.FTZ R31, R31, R93.reuse ;  /* 0x0000005d1f1f7220 */ /* 0x080fe20000410000 */
[-C--:B------:R-:W-:Y:S01]  /*ac40*/  FMUL.FTZ R34, R34, R93.reuse ;  /* 0x0000005d22227220 */ /* 0x080fe20000410000 */
[C---:B---3--:R-:W-:Y:S01]  /*ac50*/  FADD.FTZ R14, R95.reuse, R20 ;  /* 0x000000145f0e7221 */ /* 0x048fe20000010000 */
        /* <DEDUP_REMOVED lines=28> */
[----:B------:R-:W-:-:S02]  /*ae20*/  IMAD.MOV.U32 R13, RZ, RZ, R88 ;  /* 0x000000ffff0d7224 */ /* 0x000fc400078e0058 */
[----:B------:R-:W-:Y:S01]  /*ae30*/  IMAD.MOV.U32 R21, RZ, RZ, R10 ;  /* 0x000000ffff157224 */ /* 0x000fe200078e000a */
[----:B-1----:R-:W-:Y:S06]  /*ae40*/  @P2 BRA `(.L_x_5540) ;  /* 0xffffffb400182947 */ /* 0x002fec000383ffff */
.L_x_5531:
[----:B------:R-:W-:Y:S06]  /*ae50*/  BAR.ARV 0x8, 0x120 ;  /* 0x0204800000007b1d */ /* 0x000fec0000002000 */
[----:B------:R-:W-:Y:S05]  /*ae60*/  @!P0 BRA `(.L_x_5541) ;  /* 0x0000000000048947 */ /* 0x000fea0003800000 */
[----:B------:R-:W-:Y:S01]  /*ae70*/  BPT.TRAP 0x1 ;  /* 0x000000040000795c */ /* 0x000fe20000300000 */
.L_x_5541:
[----:B------:R-:W-:Y:S01]  /*ae80*/  ULEA UR7, UR38, UR39, 0x3 ;  /* 0x0000002726077291 */ /* 0x000fe2000f8e183f */
[----:B------:R-:W-:-:S05]  /*ae90*/  IMAD.U32 R0, RZ, RZ, UR61 ;  /* 0x0000003dff007e24 */ /* 0x000fca000f8e00ff */
[----:B------:R-:W-:-:S04]  /*aea0*/  SHF.L.U32 R0, R0, 0x1f, RZ ;  /* 0x0000001f00007819 */ /* 0x000fc800000006ff */
[----:B------:R1:W2:Y:S01]  /*aeb0*/  SYNCS.PHASECHK.TRANS64.TRYWAIT P2, [UR7+0x34850], R0 ;  /* 0x03485000ff0075a7 */ /* 0x0002a20008040147 */
[----:B------:R-:W-:Y:S05]  /*aec0*/  @!P0 BRA `(.L_x_5542) ;  /* 0x0000000000048947 */ /* 0x000fea0003800000 */
[----:B------:R-:W-:Y:S01]  /*aed0*/  BPT.TRAP 0x1 ;  /* 0x000000040000795c */ /* 0x000fe20000300000 */
.L_x_5542:
[----:B--2---:R-:W-:Y:S05]  /*aee0*/  @P2 BRA `(.L_x_5543) ;  /* 0x0000000000082947 */ /* 0x004fea0003800000 */
[----:B------:R-:W2:Y:S02]  /*aef0*/  SYNCS.PHASECHK.TRANS64.TRYWAIT P0, [UR7+0x34850], R0 ;  /* 0x03485000ff0075a7 */ /* 0x000ea40008000147 */
[----:B--2---:R-:W-:Y:S05]  /*af00*/  @!P0 BRA `(.L_x_5544) ;  /* 0x0000004400688947 */ /* 0x004fea0003800000 */
.L_x_5543:
[----:B------:R-:W-:Y:S01]  /*af10*/  UIADD3 UR4, UR39, 0x400, URZ ;  /* 0x0000040027047890 */ /* 0x000fe2000fffe03f */
[----:B------:R-:W-:Y:S01]  /*af20*/  WARPGROUP.ARRIVE ;  /* 0x00000000000079c5 */ /* 0x000fe20000000000 */
[----:B------:R-:W-:Y:S01]  /*af30*/  UMOV UR11, 0x40000040 ;  /* 0x40000040000b7882 */ /* 0x000fe20000000000 */
[----:B-12---:R-:W1:Y:S01]  /*af40*/  SHFL.BFLY PT, R0, R15, 0x2, 0x1f ;  /* 0x0c401f000f007f89 */ /* 0x006e6200000e0000 */
[----:B------:R-:W-:Y:S01]  /*af50*/  USHF.R.U32.HI UR4, URZ, 0x4, UR4 ;  /* 0x000000043f047899 */ /* 0x000fe20008011604 */
[C---:B------:R-:W-:Y:S01]  /*af60*/  IADD3 R21, P5, R16.reuse, 0x40, RZ ;  /* 0x0000004010157810 */ /* 0x040fe20007fbe0ff */
[----:B------:R-:W-:Y:S01]  /*af70*/  UIADD3 UR35, -UR36, URZ, URZ ;  /* 0x0000003f24237290 */ /* 0x000fe2000fffe13f */
[----:B------:R-:W2:Y:S01]  /*af80*/  SHFL.BFLY PT, R5, R14, 0x2, 0x1f ;  /* 0x0c401f000e057f89 */ /* 0x000ea200000e0000 */
[----:B------:R-:W-:Y:S01]  /*af90*/  ULOP3.LUT UR4, UR4, 0x3fff, URZ, 0xc0, !UPT ;  /* 0x00003fff04047892 */ /* 0x000fe2000f8ec03f */
[----:B------:R-:W-:Y:S01]  /*afa0*/  LOP3.LUT R20, R21, 0x380, RZ, 0xc0, !PT ;  /* 0x0000038015147812 */ /* 0x000fe200078ec0ff */
[----:B------:R-:W-:Y:S01]  /*afb0*/  ULDC.64 UR8, c[0x0][0xb70] ;  /* 0x0002dc0000087ab9 */ /* 0x000fe20000000a00 */
[C---:B------:R-:W-:Y:S01]  /*afc0*/  IADD3 R91, P4, R16.reuse, 0x20, RZ ;  /* 0x00000020105b7810 */ /* 0x040fe20007f9e0ff */
[----:B------:R-:W-:Y:S01]  /*afd0*/  ULOP3.LUT UR4, UR4, 0x5800000, URZ, 0xfc, !UPT ;  /* 0x0580000004047892 */ /* 0x000fe2000f8efc3f */
[----:B------:R-:W-:-:S02]  /*afe0*/  IADD3 R13, P6, R16, 0x60, RZ ;  /* 0x00000060100d7810 */ /* 0x000fc40007fde0ff */
[----:B------:R-:W-:Y:S01]  /*aff0*/  IADD3 R9, P0, R16, 0x4000, RZ ;  /* 0x0000400010097810 */ /* 0x000fe20007f1e0ff */
[----:B------:R-:W-:Y:S01]  /*b000*/  UIMAD UR4, UR38, 0xb00, UR4 ;  /* 0x00000b00260478a4 */ /* 0x000fe2000f8e0204 */
[----:B------:R-:W-:Y:S02]  /*b010*/  SHF.R.U64 R20, R20, 0x3, RZ ;  /* 0x0000000314147819 */ /* 0x000fe400000012ff */
[----:B------:R-:W-:Y:S01]  /*b020*/  IADD3 R7, P2, R16, 0x4020, RZ ;  /* 0x0000402010077810 */ /* 0x000fe20007f5e0ff */
[----:B------:R-:W-:Y:S01]  /*b030*/  UIADD3 UR6, UR4, 0x80, URZ ;  /* 0x0000008004067890 */ /* 0x000fe2000fffe03f */
[----:B------:R-:W-:Y:S02]  /*b040*/  LOP3.LUT R90, R91, 0x380, RZ, 0xc0, !PT ;  /* 0x000003805b5a7812 */ /* 0x000fe400078ec0ff */
[----:B------:R-:W-:Y:S01]  /*b050*/  UMOV UR10, UR4 ;  /* 0x00000004000a7c82 */ /* 0x000fe20008000000 */
[----:B------:R-:W-:Y:S01]  /*b060*/  LOP3.LUT R12, R13, 0x380, RZ, 0xc0, !PT ;  /* 0x000003800d0c7812 */ /* 0x000fe200078ec0ff */
[----:B------:R-:W-:Y:S01]  /*b070*/  HGMMA.64x128x16.F32 R24, R176, gdesc[UR8].tnspB, R24, gsb0 ;  /* 0x41e00008b0187df0 */ /* 0x000fe20008000818 */
[----:B------:R-:W-:Y:S01]  /*b080*/  UMOV UR11, 0x40000040 ;  /* 0x40000040000b7882 */ /* 0x000fe20000000000 */
[----:B------:R-:W-:Y:S01]  /*b090*/  UMOV UR10, UR6 ;  /* 0x00000006000a7c82 */ /* 0x000fe20008000000 */
[----:B------:R-:W-:Y:S01]  /*b0a0*/  UIADD3 UR6, UR4, 0x100, URZ ;  /* 0x0000010004067890 */ /* 0x000fe2000fffe03f */
[----:B-1----:R-:W-:Y:S01]  /*b0b0*/  FADD.FTZ R0, R0, R15 ;  /* 0x0000000f00007221 */ /* 0x002fe20000010000 */
[----:B------:R-:W-:Y:S01]  /*b0c0*/  LOP3.LUT R8, R9, 0x380, RZ, 0xc0, !PT ;  /* 0x0000038009087812 */ /* 0x000fe200078ec0ff */
[----:B--2---:R-:W-:Y:S01]  /*b0d0*/  FADD.FTZ R18, R5, R14 ;  /* 0x0000000e05127221 */ /* 0x004fe20000010000 */
[----:B------:R-:W-:Y:S01]  /*b0e0*/  LOP3.LUT R20, R20, R21, RZ, 0x3c, !PT ;  /* 0x0000001514147212 */ /* 0x000fe200078e3cff */
[----:B------:R-:W-:Y:S01]  /*b0f0*/  IMAD.X R21, RZ, RZ, R17, P5 ;  /* 0x000000ffff157224 */ /* 0x000fe200028e0611 */
[----:B------:R-:W1:Y:S01]  /*b100*/  SHFL.BFLY PT, R3, R0, 0x1, 0x1f ;  /* 0x0c201f0000037f89 */ /* 0x000e6200000e0000 */
[----:B------:R-:W-:-:S02]  /*b110*/  LOP3.LUT R6, R7, 0x380, RZ, 0xc0, !PT ;  /* 0x0000038007067812 */ /* 0x000fc400078ec0ff */
[----:B------:R-:W-:Y:S01]  /*b120*/  SHF.R.U64 R90, R90, 0x3, RZ ;  /* 0x000000035a5a7819 */ /* 0x000fe200000012ff */
[----:B------:R-:W2:Y:S01]  /*b130*/  SHFL.BFLY PT, R5, R18, 0x1, 0x1f ;  /* 0x0c201f0012057f89 */ /* 0x000ea200000e0000 */
[----:B------:R-:W-:Y:S02]  /*b140*/  SHF.R.U64 R12, R12, 0x3, RZ ;  /* 0x000000030c0c7819 */ /* 0x000fe400000012ff */
[----:B------:R-:W-:Y:S02]  /*b150*/  SHF.R.U64 R8, R8, 0x3, RZ ;  /* 0x0000000308087819 */ /* 0x000fe400000012ff */
[----:B------:R-:W-:Y:S02]  /*b160*/  SHF.R.U64 R6, R6, 0x3, RZ ;  /* 0x0000000306067819 */ /* 0x000fe400000012ff */
[----:B------:R-:W-:Y:S01]  /*b170*/  LOP3.LUT R90, R90, R91, RZ, 0x3c, !PT ;  /* 0x0000005b5a5a7212 */ /* 0x000fe200078e3cff */
[----:B------:R-:W-:Y:S01]  /*b180*/  IMAD.X R91, RZ, RZ, R17, P4 ;  /* 0x000000ffff5b7224 */ /* 0x000fe200020e0611 */
[----:B------:R-:W-:-:S02]  /*b190*/  LOP3.LUT R12, R12, R13, RZ, 0x3c, !PT ;  /* 0x0000000d0c0c7212 */ /* 0x000fc400078e3cff */
[----:B------:R-:W-:Y:S02]  /*b1a0*/  LOP3.LUT R8, R8, R9, RZ, 0x3c, !PT ;  /* 0x0000000908087212 */ /* 0x000fe400078e3cff */
[C---:B------:R-:W-:Y:S02]  /*b1b0*/  IADD3 R13, P4, R16.reuse, 0x4060, RZ ;  /* 0x00004060100d7810 */ /* 0x040fe40007f9e0ff */
[----:B------:R-:W-:Y:S02]  /*b1c0*/  IADD3 R9, P3, R16, 0x4040, RZ ;  /* 0x0000404010097810 */ /* 0x000fe40007f7e0ff */
[----:B------:R-:W-:Y:S01]  /*b1d0*/  LOP3.LUT R6, R6, R7, RZ, 0x3c, !PT ;  /* 0x0000000706067212 */ /* 0x000fe200078e3cff */
[----:B------:R-:W-:Y:S01]  /*b1e0*/  IMAD.X R7, RZ, RZ, R17, P2 ;  /* 0x000000ffff077224 */ /* 0x000fe200010e0611 */
[----:B------:R-:W-:Y:S01]  /*b1f0*/  LOP3.LUT R2, R13, 0x380, RZ, 0xc0, !PT ;  /* 0x000003800d027812 */ /* 0x000fe200078ec0ff */
[----:B-1----:R-:W-:Y:S01]  /*b200*/  FADD.FTZ R89, R0, R3 ;  /* 0x0000000300597221 */ /* 0x002fe20000010000 */
[----:B------:R-:W-:Y:S01]  /*b210*/  LOP3.LUT R4, R9, 0x380, RZ, 0xc0, !PT ;  /* 0x0000038009047812 */ /* 0x000fe200078ec0ff */
[----:B------:R-:W-:Y:S01]  /*b220*/  IMAD.MOV.U32 R0, RZ, RZ, RZ ;  /* 0x000000ffff007224 */ /* 0x000fe200078e00ff */
[----:B------:R-:W-:Y:S01]  /*b230*/  MOV R95, R90 ;  /* 0x0000005a005f7202 */ /* 0x000fe20000000f00 */
[----:B--2---:R-:W-:Y:S01]  /*b240*/  FADD.FTZ R18, R18, R5 ;  /* 0x0000000512127221 */ /* 0x004fe20000010000 */
[----:B------:R-:W-:Y:S01]  /*b250*/  FSETP.NE.FTZ.AND P5, PT, R89, RZ, PT ;  /* 0x000000ff5900720b */ /* 0x000fe20003fb5000 */
[--C-:B------:R-:W-:Y:S01]  /*b260*/  IMAD.X R5, RZ, RZ, R17.reuse, P3 ;  /* 0x000000ffff057224 */ /* 0x100fe200018e0611 */
[----:B------:R-:W-:Y:S01]  /*b270*/  MOV R91, R6 ;  /* 0x00000006005b7202 */ /* 0x000fe20000000f00 */
[----:B------:R-:W-:Y:S01]  /*b280*/  IMAD.X R3, RZ, RZ, R17, P4 ;  /* 0x000000ffff037224 */ /* 0x000fe200020e0611 */
[----:B------:R-:W-:-:S02]  /*b290*/  FSETP.NE.FTZ.AND P3, PT, R18, RZ, PT ;  /* 0x000000ff1200720b */ /* 0x000fc40003f75000 */
[----:B------:R-:W-:Y:S02]  /*b2a0*/  R2UR UR5, R221 ;  /* 0x00000000dd0572ca */ /* 0x000fe400000e0000 */
[----:B------:R-:W-:Y:S02]  /*b2b0*/  SHF.R.U64 R2, R2, 0x3, RZ ;  /* 0x0000000302027819 */ /* 0x000fe400000012ff */
[----:B------:R-:W-:Y:S02]  /*b2c0*/  SHF.R.U64 R4, R4, 0x3, RZ ;  /* 0x0000000304047819 */ /* 0x000fe400000012ff */
[----:B------:R-:W-:Y:S01]  /*b2d0*/  R2UR UR12, R220 ;  /* 0x00000000dc0c72ca */ /* 0x000fe200000e0000 */
[----:B------:R-:W1:Y:S01]  /*b2e0*/  @P5 MUFU.LG2 R6, R89 ;  /* 0x0000005900065308 */ /* 0x000e620000000c00 */
[----:B------:R-:W-:Y:S01]  /*b2f0*/  LOP3.LUT R2, R2, R13, RZ, 0x3c, !PT ;  /* 0x0000000d02027212 */ /* 0x000fe200078e3cff */
[----:B------:R-:W-:Y:S01]  /*b300*/  IMAD.X R13, RZ, RZ, R17, P6 ;  /* 0x000000ffff0d7224 */ /* 0x000fe200030e0611 */
[----:B------:R-:W-:-:S02]  /*b310*/  LOP3.LUT R15, R16, 0x380, RZ, 0xc0, !PT ;  /* 0x00000380100f7812 */ /* 0x000fc400078ec0ff */
[----:B------:R-:W-:Y:S01]  /*b320*/  LOP3.LUT R4, R4, R9, RZ, 0x3c, !PT ;  /* 0x0000000904047212 */ /* 0x000fe200078e3cff */
[--C-:B------:R-:W-:Y:S01]  /*b330*/  IMAD.X R9, RZ, RZ, R17.reuse, P0 ;  /* 0x000000ffff097224 */ /* 0x100fe200000e0611 */
[----:B------:R-:W-:Y:S01]  /*b340*/  SHF.R.U64 R15, R15, 0x3, RZ ;  /* 0x000000030f0f7819 */ /* 0x000fe200000012ff */
[----:B------:R2:W-:Y:S01]  /*b350*/  @P5 MUFU.RCP R0, R89 ;  /* 0x0000005900005308 */ /* 0x0005e20000001000 */
[----:B------:R-:W-:Y:S01]  /*b360*/  MOV R93, R12 ;  /* 0x0000000c005d7202 */ /* 0x000fe20000000f00 */
[----:B------:R-:W-:Y:S01]  /*b370*/  IMAD.MOV.U32 R12, RZ, RZ, RZ ;  /* 0x000000ffff0c7224 */ /* 0x000fe200078e00ff */
[----:B------:R-:W-:Y:S01]  /*b380*/  MOV R90, R4 ;  /* 0x00000004005a7202 */ /* 0x000fe20000000f00 */
[----:B------:R-:W-:Y:S01]  /*b390*/  UIADD3 UR34, -UR5, URZ, URZ ;  /* 0x0000003f05227290 */ /* 0x000fe2000fffe13f */
[----:B------:R-:W-:Y:S01]  /*b3a0*/  LOP3.LUT R14, R15, R16, RZ, 0x3c, !PT ;  /* 0x000000100f0e7212 */ /* 0x000fe200078e3cff */
[----:B------:R-:W-:Y:S01]  /*b3b0*/  IMAD.MOV.U32 R15, RZ, RZ, R17 ;  /* 0x000000ffff0f7224 */ /* 0x000fe200078e0011 */
[----:B------:R-:W-:Y:S01]  /*b3c0*/  MOV R92, R8 ;  /* 0x00000008005c7202 */ /* 0x000fe20000000f00 */
[----:B------:R-:W3:Y:S01]  /*b3d0*/  @P3 MUFU.LG2 R4, R18 ;  /* 0x0000001200043308 */ /* 0x000ee20000000c00 */
[C---:B------:R-:W-:Y:S01]  /*b3e0*/  @P5 FMUL.FTZ R5, R11.reuse, 0.69314718246459960938 ;  /* 0x3f3172180b055820 */ /* 0x040fe20000410000 */
[----:B-1----:R-:W-:Y:S01]  /*b3f0*/  @P5 FMUL.FTZ R6, R6, 0.69314718246459960938 ;  /* 0x3f31721806065820 */ /* 0x002fe20000410000 */
[----:B------:R-:W-:Y:S01]  /*b400*/  IMAD.U32 R8, RZ, RZ, UR7 ;  /* 0x00000007ff087e24 */ /* 0x000fe2000f8e00ff */
[----:B------:R-:W-:Y:S01]  /*b410*/  MOV R96, R14 ;  /* 0x0000000e00607202 */ /* 0x000fe20000000f00 */
[----:B------:R-:W-:Y:S01]  /*b420*/  @P3 FMUL.FTZ R14, R11, 0.69314718246459960938 ;  /* 0x3f3172180b0e3820 */ /* 0x000fe20000410000 */
[----:B------:R-:W-:Y:S01]  /*b430*/  MOV R94, R20 ;  /* 0x00000014005e7202 */ /* 0x000fe20000000f00 */
[----:B------:R-:W-:Y:S01]  /*b440*/  @!P1 VIADD R8, R8, 0x34860 ;  /* 0x0003486008089836 */ /* 0x000fe20000000000 */
[----:B------:R-:W1:Y:S01]  /*b450*/  @P3 MUFU.RCP R12, R18 ;  /* 0x00000012000c3308 */ /* 0x000e620000001000 */
[----:B------:R-:W-:Y:S01]  /*b460*/  LOP3.LUT P0, RZ, R23, 0x3, RZ, 0xc0, !PT ;  /* 0x0000000317ff7812 */ /* 0x000fe2000780c0ff */
[----:B------:R-:W-:Y:S01]  /*b470*/  IMAD.MOV.U32 R21, RZ, RZ, -0x800000 ;  /* 0xff800000ff157424 */ /* 0x000fe200078e00ff */
[----:B--2---:R-:W-:Y:S01]  /*b480*/  MOV R89, R2 ;  /* 0x0000000200597202 */ /* 0x004fe20000000f00 */
[----:B------:R-:W-:Y:S01]  /*b490*/  ULDC UR7, c[0x0][0xa88] ;  /* 0x0002a20000077ab9 */ /* 0x000fe20000000800 */
[----:B------:R-:W-:Y:S01]  /*b4a0*/  @!P1 PRMT R8, RZ, 0x654, R8 ;  /* 0x00000654ff089816 */ /* 0x000fe20000000008 */
[----:B---3--:R-:W-:-:S04]  /*b4b0*/  @P3 FMUL.FTZ R7, R4, 0.69314718246459960938 ;  /* 0x3f31721804073820 */ /* 0x008fc80000410000 */
[----:B------:R-:W-:Y:S01]  /*b4c0*/  @P3 FFMA.FTZ R21, R14, R88, R7 ;  /* 0x000000580e153223 */ /* 0x000fe20000010007 */
[----:B------:R-:W-:Y:S02]  /*b4d0*/  WARPGROUP.DEPBAR.LE gsb0, 0x0 ;  /* 0x00008000000079c5 */ /* 0x000fe40000010000 */
[----:B------:R-:W-:-:S06]  /*b4e0*/  WARPGROUP.ARRIVE ;  /* 0x00000000000079c5 */ /* 0x000fcc0000000000 */
[----:B------:R-:W-:Y:S01]  /*b4f0*/  HGMMA.64x128x16.F32 R24, R180, gdesc[UR8].tnspB, R24, gsb0 ;  /* 0x41e00008b4187df0 */ /* 0x000fe20008000818 */
[----:B------:R-:W-:Y:S01]  /*b500*/  UMOV UR10, UR6 ;  /* 0x00000006000a7c82 */ /* 0x000fe20008000000 */
[----:B------:R-:W-:Y:S01]  /*b510*/  UMOV UR11, 0x40000040 ;  /* 0x40000040000b7882 */ /* 0x000fe20000000000 */
[----:B------:R-:W-:Y:S01]  /*b520*/  UIADD3 UR6, UR4, 0x180, URZ ;  /* 0x0000018004067890 */ /* 0x000fe2000fffe03f */
        /* <DEDUP_REMOVED lines=35> */
[----:B------:R-:W-:Y:S02]  /*b760*/  UIADD3 UR6, UR4, 0x480, URZ ;  /* 0x0000048004067890 */ /* 0x000fe4000fffe03f */
[----:B------:R-:W-:Y:S01]  /*b770*/  UIADD3 UR4, UR4, 0x500, URZ ;  /* 0x0000050004047890 */ /* 0x000fe2000fffe03f */
[----:B------:R-:W-:Y:S02]  /*b780*/  WARPGROUP.DEPBAR.LE gsb0, 0x0 ;  /* 0x00008000000079c5 */ /* 0x000fe40000010000 */
[----:B------:R-:W-:-:S06]  /*b790*/  WARPGROUP.ARRIVE ;  /* 0x00000000000079c5 */ /* 0x000fcc0000000000 */
[----:B------:R-:W-:Y:S01]  /*b7a0*/  HGMMA.64x128x16.F32 R24, R208, gdesc[UR8].tnspB, R24, gsb0 ;  /* 0x41e00008d0187df0 */ /* 0x000fe20008000818 */
[----:B------:R-:W-:Y:S01]  /*b7b0*/  UMOV UR10, UR6 ;  /* 0x00000006000a7c82 */ /* 0x000fe20008000000 */
[----:B------:R-:W-:Y:S01]  /*b7c0*/  UMOV UR11, 0x40000040 ;  /* 0x40000040000b7882 */ /* 0x000fe20000000000 */
[----:B------:R-:W-:Y:S02]  /*b7d0*/  WARPGROUP.DEPBAR.LE gsb0, 0x0 ;  /* 0x00008000000079c5 */ /* 0x000fe40000010000 */
[----:B------:R-:W-:-:S07]  /*b7e0*/  WARPGROUP.ARRIVE ;  /* 0x00000000000079c5 */ /* 0x000fce0000000000 */
[----:B------:R-:W-:Y:S01]  /*b7f0*/  HGMMA.64x128x16.F32 R24, R212, gdesc[UR8].tnspB, R24, gsb0 ;  /* 0x41e00008d4187df0 */ /* 0x000fe20008000818 */
        /* <DEDUP_REMOVED lines=17> */
[----:B------:R-:W-:Y:S01]  /*b910*/  ISETP.GE.OR P2, PT, R9, UR7, P0 ;  /* 0x0000000709007c0c */ /* 0x000fe20008746670 */
[----:B------:R-:W-:Y:S01]  /*b920*/  IMAD.U32 R3, RZ, RZ, UR4 ;  /* 0x00000004ff037e24 */ /* 0x000fe2000f8e00ff */
[----:B------:R-:W-:Y:S01]  /*b930*/  USHF.R.S32.HI UR4, URZ, 0x1f, UR36 ;  /* 0x0000001f3f047899 */ /* 0x000fe20008011424 */
[----:B------:R-:W-:Y:S01]  /*b940*/  ISETP.GE.OR P0, PT, R97, UR7, P0 ;  /* 0x0000000761007c0c */ /* 0x000fe20008706670 */
[----:B------:R-:W-:Y:S02]  /*b950*/  WARPGROUP.DEPBAR.LE gsb0, 0x0 ;  /* 0x00008000000079c5 */ /* 0x000fe40000010000 */
[----:B------:R-:W-:-:S06]  /*b960*/  WARPGROUP.ARRIVE ;  /* 0x00000000000079c5 */ /* 0x000fcc0000000000 */
[----:B------:R-:W-:Y:S01]  /*b970*/  HGMMA.64x128x16.F32 R24, R216, gdesc[UR8].tnspB, R24, gsb0 ;  /* 0x41e00008d8187df0 */ /* 0x000fe20008000818 */
[----:B------:R-:W-:Y:S01]  /*b980*/  R2UR UR10, R19 ;  /* 0x00000000130a72ca */ /* 0x000fe200000e0000 */
[----:B------:R-:W-:Y:S02]  /*b990*/  IMAD.MOV.U32 R19, RZ, RZ, -0x800000 ;  /* 0xff800000ff137424 */ /* 0x000fe400078e00ff */
[----:B------:R-:W-:Y:S01]  /*b9a0*/  @P5 FFMA.FTZ R19, R5, R10, R6 ;  /* 0x0000000a05135223 */ /* 0x000fe20000010006 */
[----:B------:R-:W-:Y:S02]  /*b9b0*/  WARPGROUP.DEPBAR.LE gsb0, 0x0 ;  /* 0x00008000000079c5 */ /* 0x000fe40000010000 */
[-C--:B------:R-:W-:Y:S01]  /*b9c0*/  FMUL.FTZ R10, R33, R0.reuse ;  /* 0x00000000210a7220 */ /* 0x080fe20000410000 */
[-C--:B------:R-:W-:Y:S01]  /*b9d0*/  FMUL.FTZ R11, R32, R0.reuse ;  /* 0x00000000200b7220 */ /* 0x080fe20000410000 */
[-C--:B------:R-:W-:Y:S01]  /*b9e0*/  FMUL.FTZ R32, R53, R0.reuse ;  /* 0x0000000035207220 */ /* 0x080fe20000410000 */
[-C--:B------:R-:W-:Y:S01]  /*b9f0*/  FMUL.FTZ R33, R52, R0.reuse ;  /* 0x0000000034217220 */ /* 0x080fe20000410000 */
[-C--:B------:R-:W-:Y:S01]  /*ba00*/  FMUL.FTZ R52, R73, R0.reuse ;  /* 0x0000000049347220 */ /* 0x080fe20000410000 */
[-C--:B------:R-:W-:Y:S01]  /*ba10*/  FMUL.FTZ R53, R72, R0.reuse ;  /* 0x0000000048357220 */ /* 0x080fe20000410000 */
[----:B------:R2:W-:Y:S01]  /*ba20*/  @!P1 SYNCS.ARRIVE.TRANS64.RED.A1T0 RZ, [R8+URZ], RZ ;  /* 0x000000ff08ff99a7 */ /* 0x0005e2000810043f */
[-C--:B------:R-:W-:Y:S01]  /*ba30*/  FMUL.FTZ R4, R25, R0.reuse ;  /* 0x0000000019047220 */ /* 0x080fe20000410000 */
[----:B------:R-:W-:Y:S01]  /*ba40*/  FMUL.FTZ R5, R24, R0 ;  /* 0x0000000018057220 */ /* 0x000fe20000410000 */
[-C--:B-1----:R-:W-:Y:S01]  /*ba50*/  FMUL.FTZ R6, R27, R12.reuse ;  /* 0x0000000c1b067220 */ /* 0x082fe20000410000 */
[----:B------:R-:W-:Y:S01]  /*ba60*/  FMUL.FTZ R7, R26, R12 ;  /* 0x0000000c1a077220 */ /* 0x000fe20000410000 */
[-C--:B------:R-:W-:Y:S01]  /*ba70*/  FMUL.FTZ R9, R28, R0.reuse ;  /* 0x000000001c097220 */ /* 0x080fe20000410000 */
[-C--:B------:R-:W-:Y:S01]  /*ba80*/  FMUL.FTZ R13, R37, R0.reuse ;  /* 0x00000000250d7220 */ /* 0x080fe20000410000 */
[-C--:B------:R-:W-:Y:S01]  /*ba90*/  FMUL.FTZ R18, R36, R0.reuse ;  /* 0x0000000024127220 */ /* 0x080fe20000410000 */
[----:B------:R-:W1:Y:S01]  /*baa0*/  LDC.64 R72, c[0x0][0xb78] ;  /* 0x0002de00ff487b82 */ /* 0x000e620000000a00 */
        /* <DEDUP_REMOVED lines=27> */
[----:B------:R-:W-:Y:S01]  /*bc60*/  F2FP.F16.F32.PACK_AB R6, R8, R9 ;  /* 0x000000090806723e */ /* 0x000fe200000000ff */
[-C--:B------:R-:W-:Y:S01]  /*bc70*/  FMUL.FTZ R9, R35, R12.reuse ;  /* 0x0000000c23097220 */ /* 0x080fe20000410000 */
[----:B------:R-:W-:Y:S01]  /*bc80*/  F2FP.F16.F32.PACK_AB R8, R10, R11 ;  /* 0x0000000b0a08723e */ /* 0x000fe200000000ff */
[----:B------:R-:W-:Y:S01]  /*bc90*/  FMUL.FTZ R14, R34, R12 ;  /* 0x0000000c220e7220 */ /* 0x000fe20000410000 */
[----:B------:R-:W-:Y:S01]  /*bca0*/  F2FP.F16.F32.PACK_AB R7, R7, R0 ;  /* 0x000000000707723e */ /* 0x000fe200000000ff */
[----:B------:R-:W-:Y:S01]  /*bcb0*/  BAR.SYNC.DEFER_BLOCKING 0x1, 0x100 ;  /* 0x0044000000007b1d */ /* 0x000fe20000010000 */
        /* <DEDUP_REMOVED lines=26> */
[C---:B-1----:R-:W-:Y:S01]  /*be60*/  IMAD R12, R72.reuse, UR4, RZ ;  /* 0x00000004480c7c24 */ /* 0x042fe2000f8e02ff */
[----:B------:R-:W-:Y:S01]  /*be70*/  F2FP.F16.F32.PACK_AB R9, R9, R14 ;  /* 0x0000000e0909723e */ /* 0x000fe200000000ff */
[----:B------:R-:W-:Y:S01]  /*be80*/  IMAD.WIDE.U32 R2, R72, UR36, R2 ;  /* 0x0000002448027c25 */ /* 0x000fe2000f8e0002 */
[----:B------:R-:W-:Y:S01]  /*be90*/  F2FP.F16.F32.PACK_AB R13, R13, R0 ;  /* 0x000000000d0d723e */ /* 0x000fe200000000ff */
[----:B------:R1:W-:Y:S01]  /*bea0*/  STSM.16.M88.4 [R96], R4 ;  /* 0x0000000460007844 */ /* 0x0003e20000000200 */
[----:B------:R-:W-:Y:S01]  /*beb0*/  F2FP.F16.F32.PACK_AB R14, R26, R27 ;  /* 0x0000001b1a0e723e */ /* 0x000fe200000000ff */
[----:B------:R-:W-:Y:S01]  /*bec0*/  IMAD R68, R73, UR36, R12 ;  /* 0x0000002449447c24 */ /* 0x000fe2000f8e020c */
[----:B------:R-:W-:Y:S01]  /*bed0*/  F2FP.F16.F32.PACK_AB R12, R24, R25 ;  /* 0x00000019180c723e */ /* 0x000fe200000000ff */
[----:B------:R-:W-:Y:S01]  /*bee0*/  STSM.16.M88.4 [R95], R8 ;  /* 0x000000085f007844 */ /* 0x000fe20000000200 */
[----:B------:R-:W-:Y:S01]  /*bef0*/  F2FP.F16.F32.PACK_AB R15, R15, R18 ;  /* 0x000000120f0f723e */ /* 0x000fe200000000ff */
[----:B------:R-:W-:Y:S01]  /*bf00*/  ULDC.64 UR4, c[0x0][0xb40] ;  /* 0x0002d00000047ab9 */ /* 0x000fe20000000a00 */
[----:B------:R-:W-:-:S02]  /*bf10*/  F2FP.F16.F32.PACK_AB R36, R36, R37 ;  /* 0x000000252424723e */ /* 0x000fc400000000ff */
[----:B------:R-:W-:Y:S01]  /*bf20*/  F2FP.F16.F32.PACK_AB R24, R28, R29 ;  /* 0x0000001d1c18723e */ /* 0x000fe200000000ff */
[----:B------:R-:W-:Y:S01]  /*bf30*/  STSM.16.M88.4 [R94], R12 ;  /* 0x0000000c5e007844 */ /* 0x000fe20000000200 */
        /* <DEDUP_REMOVED lines=11> */
[----:B-1----:R-:W-:Y:S02]  /*bff0*/  SHF.R.S32.HI R5, RZ, 0x1f, R97 ;  /* 0x0000001fff057819 */ /* 0x002fe40000011461 */
[----:B------:R-:W-:Y:S02]  /*c000*/  IADD3 R0, P1, R97, R2, RZ ;  /* 0x0000000261007210 */ /* 0x000fe40007f3e0ff */
        /* <DEDUP_REMOVED lines=25> */
[----:B------:R2:W-:Y:S01]  /*c1a0*/  @!P0 STG.E desc[UR12][R2.64], R19 ;  /* 0x0000001302008986 */ /* 0x0005e2000c10190c */
[----:B-1----:R-:W-:-:S03]  /*c1b0*/  ISETP.NE.AND P0, PT, R0, 0x7, PT ;  /* 0x000000070000780c */ /* 0x002fc60003f05270 */
[----:B------:R1:W-:Y:S01]  /*c1c0*/  @!P2 STG.E desc[UR12][R2.64+0x20], R21 ;  /* 0x000020150200a986 */ /* 0x0003e2000c10190c */
[----:B--2---:R-:W-:-:S09]  /*c1d0*/  IMAD.U32 R19, RZ, RZ, UR10 ;  /* 0x0000000aff137e24 */ /* 0x004fd2000f8e00ff */
[----:B------:R-:W-:Y:S05]  /*c1e0*/  @P0 BRA `(.L_x_5545) ;  /* 0x0000000000580947 */ /* 0x000fea0003800000 */
[----:B------:R-:W-:Y:S01]  /*c1f0*/  BAR.SYNC.DEFER_BLOCKING 0x1, 0x120 ;  /* 0x0044800000007b1d */ /* 0x000fe20000010000 */
[----:B------:R-:W-:-:S05]  /*c200*/  ELECT P0, URZ, PT ;  /* 0x00000000003f782f */ /* 0x000fca0003800000 */
[----:B------:R-:W-:Y:S08]  /*c210*/  BSSY B0, `(.L_x_5545) ;  /* 0x0000013000007945 */ /* 0x000ff00003800000 */
[----:B------:R-:W-:Y:S05]  /*c220*/  @!P0 BRA `(.L_x_5546) ;  /* 0x0000000000448947 */ /* 0x000fea0003800000 */
[----:B------:R-:W-:Y:S01]  /*c230*/  ULDC.64 UR6, c[0x0][0x198] ;  /* 0x0000660000067ab9 */ /* 0x000fe20000000a00 */
[----:B------:R-:W-:Y:S01]  /*c240*/  UMOV UR33, URZ ;  /* 0x0000003f00217c82 */ /* 0x000fe20008000000 */
[----:B------:R-:W-:Y:S02]  /*c250*/  UIADD3 UR4, UP0, UR6, 0x9f0, URZ ;  /* 0x000009f006047890 */ /* 0x000fe4000ff1e03f */
[----:B------:R-:W-:Y:S02]  /*c260*/  UIADD3 UR6, UR39, 0x4000, URZ ;  /* 0x0000400027067890 */ /* 0x000fe4000fffe03f */
[----:B------:R-:W-:Y:S01]  /*c270*/  UIADD3.X UR5, URZ, UR7, URZ, UP0, !UPT ;  /* 0x000000073f057290 */ /* 0x000fe200087fe43f */
[----:B------:R-:W-:Y:S01]  /*c280*/  UMOV UR37, URZ ;  /* 0x0000003f00257c82 */ /* 0x000fe20008000000 */
[----:B------:R-:W-:Y:S01]  /*c290*/  UMOV UR32, UR39 ;  /* 0x0000002700207c82 */ /* 0x000fe20008000000 */
[----:B------:R-:W-:-:S06]  /*c2a0*/  UMOV UR7, 0x40 ;  /* 0x0000004000077882 */ /* 0x000fcc0000000000 */
[----:B------:R2:W-:Y:S02]  /*c2b0*/  UTMASTG.5D [UR32], [UR4] ;  /* 0x00000020040073b5 */ /* 0x0005e40008020000 */
[----:B--2---:R-:W-:Y:S01]  /*c2c0*/  UMOV UR32, UR6 ;  /* 0x0000000600207c82 */ /* 0x004fe20008000000 */
[----:B------:R-:W-:Y:S01]  /*c2d0*/  UMOV UR33, UR7 ;  /* 0x0000000700217c82 */ /* 0x000fe20008000000 */
[----:B------:R-:W-:Y:S01]  /*c2e0*/  UIADD3 UR6, UR39, 0x34820, URZ ;  /* 0x0003482027067890 */ /* 0x000fe2000fffe03f */
[----:B------:R2:W-:Y:S03]  /*c2f0*/  UTMASTG.5D [UR32], [UR4] ;  /* 0x00000020040073b5 */ /* 0x0005e60008020000 */
[----:B------:R-:W-:Y:S01]  /*c300*/  UPRMT UR6, URZ, 0x654, UR6 ;  /* 0x000006543f067896 */ /* 0x000fe20008000006 */
[----:B------:R0:W-:Y:S01]  /*c310*/  UTMACMDFLUSH ;  /* 0x00000000000079b7 */ /* 0x0001e20000000000 */
[----:B------:R-:W-:-:S07]  /*c320*/  DEPBAR.LE SB0, 0x0 ;  /* 0x000080000000791a */ /* 0x000fce0000000000 */
[----:B--2---:R-:W-:Y:S03]  /*c330*/  SYNCS.ARRIVE.TRANS64.RED.A1T0 RZ, [UR6], RZ ;  /* 0x000000ffffff79a7 */ /* 0x004fe60008100406 */
.L_x_5546:
[----:B------:R-:W-:Y:S05]  /*c340*/  BSYNC B0 ;  /* 0x0000000000007941 */ /* 0x000fea0003800000 */
.L_x_5545:
[----:B------:R-:W2:Y:S01]  /*c350*/  LDC R0, c[0x0][0xda4] ;  /* 0x00036900ff007b82 */ /* 0x000ea20000000800 */
[----:B------:R-:W-:Y:S01]  /*c360*/  R2UR UR5, R19 ;  /* 0x00000000130572ca */ /* 0x000fe200000e0000 */
[----:B------:R-:W-:Y:S01]  /*c370*/  UIADD3 UR38, UR38, 0x1, URZ ;  /* 0x0000000126267890 */ /* 0x000fe2000fffe03f */
[----:B------:R-:W-:-:S03]  /*c380*/  R2UR UR4, R22 ;  /* 0x00000000160472ca */ /* 0x000fc600000e0000 */
[----:B------:R-:W-:-:S04]  /*c390*/  UISETP.NE.AND UP0, UPT, UR38, 0x2, UPT ;  /* 0x000000022600788c */ /* 0x000fc8000bf05270 */
[----:B------:R-:W-:-:S06]  /*c3a0*/  USEL UR38, UR38, URZ, UP0 ;  /* 0x0000003f26267287 */ /* 0x000fcc0008000000 */
[----:B------:R-:W-:-:S06]  /*c3b0*/  UIADD3 UR4, UR4, 0x1, URZ ;  /* 0x0000000104047890 */ /* 0x000fcc000fffe03f */
[----:B------:R-:W-:Y:S01]  /*c3c0*/  IMAD.U32 R22, RZ, RZ, UR4 ;  /* 0x00000004ff167e24 */ /* 0x000fe2000f8e00ff */
[----:B------:R-:W-:Y:S01]  /*c3d0*/  USEL UR4, URZ, 0x1, UP0 ;  /* 0x000000013f047887 */ /* 0x000fe20008000000 */
[----:B--2---:R-:W-:-:S03]  /*c3e0*/  ISETP.LE.AND P0, PT, R0, UR5, PT ;  /* 0x0000000500007c0c */ /* 0x004fc6000bf03270 */
[----:B------:R-:W-:-:S10]  /*c3f0*/  ULOP3.LUT UR61, UR61, UR4, URZ, 0x3c, !UPT ;  /* 0x000000043d3d7292 */ /* 0x000fd4000f8e3c3f */
[----:B------:R-:W-:Y:S05]  /*c400*/  @!P0 BRA `(.L_x_5547) ;  /* 0xffffff48006c8947 */ /* 0x000fea000383ffff */
[----:B------:R-:W-:Y:S05]  /*c410*/  EXIT ;  /* 0x000000000000794d */ /* 0x000fea0003800000 */
.L_x_5523:
        /* <DEDUP_REMOVED lines=20> */
.L_x_5591:
        /* <DEDUP_REMOVED lines=21> */
[----:B-1----:R-:W-:-:S05]  /*c6b0*/  IMAD R8, R4, UR4, RZ ;  /* 0x0000000404087c24 */ /* 0x002fca000f8e02ff */
[----:B------:R2:W-:Y:S01]  /*c6c0*/  STL [R1+0x14], R8 ;  /* 0x0000140801007387 */ /* 0x0005e20000100800 */
[----:B----4-:R-:W-:-:S05]  /*c6d0*/  @P1 IMAD.HI.U32 R2, R6, R2, RZ ;  /* 0x0000000206021227 */ /* 0x010fca00078e00ff */
[----:B------:R-:W-:Y:S02]  /*c6e0*/  @P1 SHF.R.U32.HI R19, RZ, R3, R2 ;  /* 0x00000003ff131219 */ /* 0x000fe40000011602 */
[----:B------:R-:W-:-:S03]  /*c6f0*/  MOV R2, 0x400 ;  /* 0x0000040000027802 */ /* 0x000fc60000000f00 */
[----:B------:R-:W-:Y:S01]  /*c700*/  IMAD.MOV R3, RZ, RZ, -R19 ;  /* 0x000000ffff037224 */ /* 0x000fe200078e0a13 */
[----:B---3--:R-:W-:Y:S01]  /*c710*/  LEA R7, R5, R2, 0x18 ;  /* 0x0000000205077211 */ /* 0x008fe200078ec0ff */
[----:B------:R-:W-:-:S04]  /*c720*/  VIADD R2, R8, 0xaf ;  /* 0x000000af08027836 */ /* 0x000fc80000000000 */
[----:B------:R-:W-:Y:S01]  /*c730*/  VIADD R4, R7, 0x1e400 ;  /* 0x0001e40007047836 */ /* 0x000fe20000000000 */
[----:B------:R2:W-:Y:S01]  /*c740*/  STL [R1+0x4], R7 ;  /* 0x0000040701007387 */ /* 0x0005e20000100800 */
[----:B------:R-:W-:-:S03]  /*c750*/  IMAD.HI R2, R2, 0x2e8ba2e9, RZ ;  /* 0x2e8ba2e902027827 */ /* 0x000fc600078e02ff */
        /* <DEDUP_REMOVED lines=23> */
.L_x_5549:
        /* <DEDUP_REMOVED lines=20> */
.L_x_5551:
        /* <DEDUP_REMOVED lines=16> */
.L_x_5550:
        /* <DEDUP_REMOVED lines=16> */
[----:B------:R-:W-:Y:S01]  /*cc10*/  @P1 SHF.R.U32.HI R0, RZ, R3, R2 ;  /* 0x00000003ff001219 */ /* 0x000fe20000011602 */
[----:B------:R-:W-:Y:S01]  /*cc20*/  IMAD.MOV.U32 R4, RZ, RZ, R19 ;  /* 0x000000ffff047224 */ /* 0x000fe200078e0013 */
[----:B------:R-:W1:Y:S02]  /*cc30*/  @P0 LDC.64 R2, c[0x0][0x9f8] ;  /* 0x00027e00ff020b82 */ /* 0x000e640000000a00 */
        /* <DEDUP_REMOVED lines=11> */
.L_x_5552:
        /* <DEDUP_REMOVED lines=14> */
.L_x_5553:
        /* <DEDUP_REMOVED lines=16> */
.L_x_5607:
[----:B------:R-:W2:Y:S01]  /*ced0*/  LDL R6, [R1+0xc] ;  /* 0x00000c0001067983 */ /* 0x000ea20000100800 */
[----:B------:R-:W-:Y:S01]  /*cee0*/  UMOV UR4, 0xffffffff ;  /* 0xffffffff00047882 */ /* 0x000fe20000000000 */
[----:B------:R-:W-:Y:S01]  /*cef0*/  SHF.R.S32.HI R11, RZ, 0x1f, R4 ;  /* 0x0000001fff0b7819 */ /* 0x000fe20000011404 */
[----:B--2---:R-:W-:Y:S01]  /*cf00*/  VIADD R10, R6, 0xffffffff ;  /* 0xffffffff060a7836 */ /* 0x004fe20000000000 */
[----:B------:R-:W-:Y:S06]  /*cf10*/  BRA.DIV UR4, `(.L_x_5555) ;  /* 0x0000002604b07947 */ /* 0x000fec000b800000 */
[----:B------:R-:W-:-:S13]  /*cf20*/  ELECT P6, URZ, PT ;  /* 0x00000000003f782f */ /* 0x000fda00038c0000 */
.L_x_5610:
[----:B------:R-:W-:Y:S05]  /*cf30*/  @!P6 BRA `(.L_x_5556) ;  /* 0x000000040000e947 */ /* 0x000fea0003800000 */
[----:B------:R-:W-:Y:S02]  /*cf40*/  IMAD.MOV.U32 R18, RZ, RZ, R10 ;  /* 0x000000ffff127224 */ /* 0x000fe400078e000a */
        /* <DEDUP_REMOVED lines=21> */
.L_x_5557:
[----:B------:R-:W2:Y:S01]  /*d0a0*/  S2R R7, SR_CgaCtaId ;  /* 0x0000000000077919 */ /* 0x000ea20000008800 */
[----:B------:R-:W-:-:S04]  /*d0b0*/  MOV R6, 0x400 ;  /* 0x0000040000067802 */ /* 0x000fc80000000f00 */
[----:B--2---:R-:W-:Y:S02]  /*d0c0*/  LEA R6, R7, R6, 0x18 ;  /* 0x0000000607067211 */ /* 0x004fe400078ec0ff */
[----:B------:R-:W-:-:S03]  /*d0d0*/  SHF.L.U32 R7, R17, 0x1f, RZ ;  /* 0x0000001f11077819 */ /* 0x000fc600000006ff */
[----:B------:R-:W-:-:S04]  /*d0e0*/  IMAD R6, R16, 0x8, R6 ;  /* 0x0000000810067824 */ /* 0x000fc800078e0206 */
[----:B------:R-:W2:Y:S02]  /*d0f0*/  SYNCS.PHASECHK.TRANS64.TRYWAIT P1, [R6+URZ+0x34840], R7 ;  /* 0x03484007060075a7 */ /* 0x000ea4000802017f */
[----:B--2---:R-:W-:Y:S05]  /*d100*/  @!P1 BRA `(.L_x_5558) ;  /* 0x0000002400549947 */ /* 0x004fea0003800000 */
.L_x_5611:
        /* <DEDUP_REMOVED lines=11> */
.L_x_5559:
        /* <DEDUP_REMOVED lines=10> */
[----:B------:R-:W-:-:S06]  /*d260*/  UMOV UR15, 0x40 ;  /* 0x00000040000f7882 */ /* 0x000fcc0000000000 */
[----:B------:R-:W-:Y:S02]  /*d270*/  UIADD3 UR9, UR9, 0x34830, URZ ;  /* 0x0003483009097890 */ /* 0x000fe4000fffe03f */
[----:B------:R-:W-:Y:S01]  /*d280*/  UIMAD UR11, UR11, 0xb0, URZ ;  /* 0x000000b00b0b78a4 */ /* 0x000fe2000f8e023f */
[----:B---3--:R-:W-:-:S05]  /*d290*/  LEA R7, R9, R7, 0x18 ;  /* 0x0000000709077211 */ /* 0x008fca00078ec0ff */
[----:B------:R-:W-:-:S05]  /*d2a0*/  IMAD R6, R16, 0xb000, R7 ;  /* 0x0000b00010067824 */ /* 0x000fca00078e0207 */
[----:B------:R-:W-:-:S13]  /*d2b0*/  R2UR UR6, R6 ;  /* 0x00000000060672ca */ /* 0x000fda00000e0000 */
[----:B------:R-:W-:Y:S02]  /*d2c0*/  UIADD3 UR8, UR6, 0x1e400, URZ ;  /* 0x0001e40006087890 */ /* 0x000fe4000fffe03f */
[----:B------:R-:W-:-:S03]  /*d2d0*/  UIADD3 UR14, UR6, 0x23c00, URZ ;  /* 0x00023c00060e7890 */ /* 0x000fc6000fffe03f */
[----:B------:R-:W-:-:S04]  /*d2e0*/  UMOV UR6, 0x0 ;  /* 0x0000000000067882 */ /* 0x000fc80000000000 */
[----:B------:R2:W-:Y:S02]  /*d2f0*/  UTMALDG.4D [UR8], [UR4], desc[UR6] ;  /* 0x00000608040075b4 */ /* 0x0005e40008019000 */
[----:B--2---:R-:W-:Y:S01]  /*d300*/  UMOV UR8, UR14 ;  /* 0x0000000e00087c82 */ /* 0x004fe20008000000 */
[----:B------:R-:W-:Y:S02]  /*d310*/  UMOV UR10, UR15 ;  /* 0x0000000f000a7c82 */ /* 0x000fe40008000000 */
[----:B------:R2:W-:Y:S02]  /*d320*/  UTMALDG.4D [UR8], [UR4], desc[UR6] ;  /* 0x00000608040075b4 */ /* 0x0005e40008019000 */
[----:B--2---:R-:W-:Y:S01]  /*d330*/  NOP ;  /* 0x0000000000007918 */ /* 0x004fe20000000000 */
.L_x_5556:
[----:B------:R-:W2:Y:S04]  /*d340*/  LDL.LU R14, [R1] ;  /* 0x00000000010e7983 */ /* 0x000ea80000300800 */
[----:B-1----:R-:W3:Y:S01]  /*d350*/  LDL R13, [R1+0x18] ;  /* 0x00001800010d7983 */ /* 0x002ee20000100800 */
[----:B------:R-:W-:-:S03]  /*d360*/  MOV R9, 0x400 ;  /* 0x0000040000097802 */ /* 0x000fc60000000f00 */
[----:B------:R-:W4:Y:S01]  /*d370*/  LDL.LU R7, [R1+0x14] ;  /* 0x0000140001077983 */ /* 0x000f220000300800 */
[----:B------:R-:W1:Y:S01]  /*d380*/  S2R R12, SR_CgaCtaId ;  /* 0x00000000000c7919 */ /* 0x000e620000008800 */
[----:B------:R-:W-:Y:S05]  /*d390*/  WARPSYNC.ALL ;  /* 0x0000000000007948 */ /* 0x000fea0003800000 */
[----:B------:R-:W-:-:S13]  /*d3a0*/  ELECT P1, URZ, PT ;  /* 0x00000000003f782f */ /* 0x000fda0003820000 */
[C---:B------:R-:W-:Y:S01]  /*d3b0*/  @P1 R2UR UR13, R19.reuse ;  /* 0x00000000130d12ca */ /* 0x040fe200000e0000 */
[----:B------:R-:W-:Y:S01]  /*d3c0*/  UIADD3 UR4, UP0, UR36, 0x270, URZ ;  /* 0x0000027024047890 */ /* 0x000fe2000ff1e03f */
[C---:B------:R-:W-:Y:S02]  /*d3d0*/  @P1 R2UR UR11, R8.reuse ;  /* 0x00000000080b12ca */ /* 0x040fe400000e0000 */
[----:B------:R-:W-:Y:S02]  /*d3e0*/  @P1 R2UR UR21, R19 ;  /* 0x00000000131512ca */ /* 0x000fe400000e0000 */
[----:B------:R-:W-:Y:S01]  /*d3f0*/  @P1 R2UR UR19, R8 ;  /* 0x00000000081312ca */ /* 0x000fe200000e0000 */
[----:B------:R-:W-:Y:S01]  /*d400*/  UIADD3.X UR5, URZ, UR37, URZ, UP0, !UPT ;  /* 0x000000253f057290 */ /* 0x000fe200087fe43f */
[----:B-1----:R-:W-:-:S04]  /*d410*/  LEA R9, R12, R9, 0x18 ;  /* 0x000000090c097211 */ /* 0x002fc800078ec0ff */
[----:B------:R-:W-:Y:S01]  /*d420*/  R2UR UR16, R9 ;  /* 0x00000000091072ca */ /* 0x000fe200000e0000 */
[----:B------:R-:W-:Y:S01]  /*d430*/  @P1 IMAD.MOV.U32 R6, RZ, RZ, 0x8000 ;  /* 0x00008000ff061424 */ /* 0x000fe200078e00ff */
[----:B------:R-:W-:Y:S11]  /*d440*/  BAR.SYNC.DEFER_BLOCKING 0x8, 0x120 ;  /* 0x0204800000007b1d */ /* 0x000ff60000010000 */
[----:B------:R-:W-:-:S02]  /*d450*/  UIADD3 UR8, UR16, 0x16400, URZ ;  /* 0x0001640010087890 */ /* 0x000fc4000fffe03f */
[----:B------:R-:W-:Y:S02]  /*d460*/  UIADD3 UR9, UR16, 0x34800, URZ ;  /* 0x0003480010097890 */ /* 0x000fe4000fffe03f */
[----:B------:R-:W-:Y:S01]  /*d470*/  UIADD3 UR16, UR16, 0x1a400, URZ ;  /* 0x0001a40010107890 */ /* 0x000fe2000fffe03f */
[----:B------:R-:W-:Y:S01]  /*d480*/  UMOV UR6, 0x0 ;  /* 0x0000000000067882 */ /* 0x000fe20000000000 */
[----:B------:R-:W-:Y:S01]  /*d490*/  UMOV UR7, 0x12f00000 ;  /* 0x12f0000000077882 */ /* 0x000fe20000000000 */
[----:B------:R-:W-:Y:S01]  /*d4a0*/  UMOV UR10, URZ ;  /* 0x0000003f000a7c82 */ /* 0x000fe20008000000 */
[----:B------:R3:W-:Y:S01]  /*d4b0*/  @P1 SYNCS.ARRIVE.TRANS64 RZ, [R9+URZ+0x34800], R6 ;  /* 0x0348000609ff19a7 */ /* 0x0007e2000800003f */
[----:B------:R-:W-:Y:S01]  /*d4c0*/  UMOV UR14, 0x0 ;  /* 0x00000000000e7882 */ /* 0x000fe20000000000 */
[----:B------:R-:W-:Y:S01]  /*d4d0*/  UMOV UR15, 0x12f00000 ;  /* 0x12f00000000f7882 */ /* 0x000fe20000000000 */
[----:B------:R-:W-:Y:S01]  /*d4e0*/  UMOV UR18, 0x40 ;  /* 0x0000004000127882 */ /* 0x000fe20000000000 */
[----:B------:R-:W-:Y:S01]  /*d4f0*/  UMOV UR17, UR9 ;  /* 0x0000000900117c82 */ /* 0x000fe20008000000 */
[----:B------:R-:W-:Y:S01]  /*d500*/  BSSY B0, `(.L_x_5560) ;  /* 0x000000a000007945 */ /* 0x000fe20003800000 */
[----:B--2---:R-:W-:-:S02]  /*d510*/  @P1 R2UR UR12, R14 ;  /* 0x000000000e0c12ca */ /* 0x004fc400000e0000 */
[----:B------:R-:W-:Y:S02]  /*d520*/  @P1 R2UR UR20, R14 ;  /* 0x000000000e1412ca */ /* 0x000fe400000e0000 */
[----:B---3--:R-:W-:-:S04]  /*d530*/  LOP3.LUT R6, R13, 0x1, RZ, 0xc, !PT ;  /* 0x000000010d067812 */ /* 0x008fc800078e0cff */
[----:B------:R-:W-:-:S05]  /*d540*/  SHF.L.U32 R6, R6, 0x1f, RZ ;  /* 0x0000001f06067819 */ /* 0x000fca00000006ff */
[----:B------:R1:W-:Y:S02]  /*d550*/  UTMALDG.4D [UR8], [UR4], desc[UR6] ;  /* 0x00000608040075b4 */ /* 0x0003e40008019000 */
[----:B------:R1:W-:Y:S01]  /*d560*/  UTMALDG.4D [UR16], [UR4], desc[UR14] ;  /* 0x00000e10040075b4 */ /* 0x0003e20008019000 */
[----:B------:R-:W2:Y:S01]  /*d570*/  SYNCS.PHASECHK.TRANS64.TRYWAIT P1, [R9+URZ+0x34820], R6 ;  /* 0x03482006090075a7 */ /* 0x000ea2000802017f */
[----:B----4-:R-:W-:Y:S01]  /*d580*/  ISETP.GE.AND P2, PT, R7, 0xb1, PT ;  /* 0x000000b10700780c */ /* 0x010fe20003f46270 */
[----:B-12---:R-:W-:-:S12]  /*d590*/  @!P1 BRA `(.L_x_5561) ;  /* 0x0000002000449947 */ /* 0x006fd80003800000 */
.L_x_5612:
[----:B------:R-:W-:Y:S05]  /*d5a0*/  BSYNC B0 ;  /* 0x0000000000007941 */ /* 0x000fea0003800000 */
.L_x_5560:
        /* <DEDUP_REMOVED lines=37> */
.L_x_5566:
[----:B-1----:R-:W1:Y:S01]  /*d800*/  S2R R3, SR_CgaCtaId ;  /* 0x0000000000037919 */ /* 0x002e620000008800 */
[----:B------:R-:W-:-:S04]  /*d810*/  MOV R2, 0x400 ;  /* 0x0000040000027802 */ /* 0x000fc80000000f00 */
[----:B-1----:R-:W-:Y:S02]  /*d820*/  LEA R2, R3, R2, 0x18 ;  /* 0x0000000203027211 */ /* 0x002fe400078ec0ff */
[----:B------:R-:W-:-:S03]  /*d830*/  SHF.L.U32 R3, R12, 0x1f, RZ ;  /* 0x0000001f0c037819 */ /* 0x000fc600000006ff */
[----:B------:R-:W-:-:S04]  /*d840*/  IMAD R2, R7, 0x8, R2 ;  /* 0x0000000807027824 */ /* 0x000fc800078e0202 */
[----:B------:R-:W1:Y:S02]  /*d850*/  SYNCS.PHASECHK.TRANS64.TRYWAIT P1, [R2+URZ+0x34840], R3 ;  /* 0x03484003020075a7 */ /* 0x000e64000802017f */
[----:B-1----:R-:W-:Y:S05]  /*d860*/  @!P1 BRA `(.L_x_5567) ;  /* 0x0000001c00b09947 */ /* 0x002fea0003800000 */
.L_x_5613:
        /* <DEDUP_REMOVED lines=11> */
.L_x_5568:
        /* <DEDUP_REMOVED lines=14> */
[----:B--2---:R-:W-:-:S05]  /*da00*/  LEA R3, R9, R3, 0x18 ;  /* 0x0000000309037211 */ /* 0x004fca00078ec0ff */
[----:B------:R-:W-:-:S05]  /*da10*/  IMAD R2, R7, 0xb000, R3 ;  /* 0x0000b00007027824 */ /* 0x000fca00078e0203 */
[----:B------:R-:W-:Y:S01]  /*da20*/  R2UR UR8, R2 ;  /* 0x00000000020872ca */ /* 0x000fe200000e0000 */
[----:B------:R-:W-:Y:S01]  /*da30*/  VIADD R2, R3, 0x34800 ;  /* 0x0003480003027836 */ /* 0x000fe20000000000 */
[----:B------:R-:W-:-:S03]  /*da40*/  SHF.L.U32 R3, R17, 0x1f, RZ ;  /* 0x0000001f11037819 */ /* 0x000fc600000006ff */
[----:B------:R-:W-:-:S08]  /*da50*/  IMAD R2, R16, 0x8, R2 ;  /* 0x0000000810027824 */ /* 0x000fd000078e0202 */
[----:B------:R-:W-:Y:S02]  /*da60*/  UIADD3 UR14, UR8, 0x1e400, URZ ;  /* 0x0001e400080e7890 */ /* 0x000fe4000fffe03f */
[----:B------:R-:W-:-:S05]  /*da70*/  UIADD3 UR15, UR8, 0x23c00, URZ ;  /* 0x00023c00080f7890 */ /* 0x000fca000fffe03f */
[----:B------:R-:W-:Y:S02]  /*da80*/  UMOV UR8, UR14 ;  /* 0x0000000e00087c82 */ /* 0x000fe40008000000 */
[----:B------:R1:W-:Y:S02]  /*da90*/  UTMALDG.4D [UR8], [UR4], desc[UR6] ;  /* 0x00000608040075b4 */ /* 0x0003e40008019000 */
[----:B-1----:R-:W-:Y:S01]  /*daa0*/  UMOV UR8, UR15 ;  /* 0x0000000f00087c82 */ /* 0x002fe20008000000 */
[----:B------:R-:W-:Y:S02]  /*dab0*/  UMOV UR10, UR16 ;  /* 0x00000010000a7c82 */ /* 0x000fe40008000000 */
[----:B------:R1:W-:Y:S01]  /*dac0*/  UTMALDG.4D [UR8], [UR4], desc[UR6] ;  /* 0x00000608040075b4 */ /* 0x0003e20008019000 */
[----:B------:R-:W2:Y:S02]  /*dad0*/  SYNCS.PHASECHK.TRANS64.TRYWAIT P1, [R2+URZ+0x60], R3 ;  /* 0x00006003020075a7 */ /* 0x000ea4000802017f */
[----:B-12---:R-:W-:Y:S05]  /*dae0*/  @!P1 BRA `(.L_x_5569) ;  /* 0x0000001c00249947 */ /* 0x006fea0003800000 */
.L_x_5614:
        /* <DEDUP_REMOVED lines=12> */
.L_x_5570:
        /* <DEDUP_REMOVED lines=12> */
[----:B------:R-:W-:-:S03]  /*dc70*/  IMAD.MOV.U32 R18, RZ, RZ, R6 ;  /* 0x000000ffff127224 */ /* 0x000fc600078e0006 */
        /* <DEDUP_REMOVED lines=8> */
[----:B------:R-:W-:-:S07]  /*dd00*/  UIADD3 UR14, UR14, 0x5c00, URZ ;  /* 0x00005c000e0e7890 */ /* 0x000fce000fffe03f */
[----:B------:R1:W-:Y:S02]  /*dd10*/  UTMALDG.4D [UR8], [UR4], desc[UR6] ;  /* 0x00000608040075b4 */ /* 0x0003e40008019000 */
[----:B-1----:R-:W-:Y:S01]  /*dd20*/  UMOV UR8, UR14 ;  /* 0x0000000e00087c82 */ /* 0x002fe20008000000 */
[----:B------:R-:W-:Y:S02]  /*dd30*/  UMOV UR10, UR15 ;  /* 0x0000000f000a7c82 */ /* 0x000fe40008000000 */
[----:B------:R1:W-:Y:S02]  /*dd40*/  UTMALDG.4D [UR8], [UR4], desc[UR6] ;  /* 0x00000608040075b4 */ /* 0x0003e40008019000 */
[----:B-1----:R-:W-:Y:S01]  /*dd50*/  NOP ;  /* 0x0000000000007918 */ /* 0x002fe20000000000 */
.L_x_5565:
[----:B------:R-:W-:Y:S05]  /*dd60*/  BSYNC B0 ;  /* 0x0000000000007941 */ /* 0x000fea0003800000 */
.L_x_5564:
[----:B------:R-:W2:Y:S01]  /*dd70*/  LDL.LU R2, [R1+0xc] ;  /* 0x00000c0001027983 */ /* 0x000ea20000300800 */
[----:B------:R-:W-:Y:S02]  /*dd80*/  IMAD.MOV.U32 R16, RZ, RZ, R7 ;  /* 0x000000ffff107224 */ /* 0x000fe400078e0007 */
[----:B------:R-:W-:Y:S02]  /*dd90*/  IMAD.MOV.U32 R17, RZ, RZ, R12 ;  /* 0x000000ffff117224 */ /* 0x000fe400078e000c */
[----:B--2---:R-:W-:-:S07]  /*dda0*/  VIADD R6, R2, 0xfffffffd ;  /* 0xfffffffd02067836 */ /* 0x004fce0000000000 */
.L_x_5563:
[----:B------:R-:W-:Y:S01]  /*ddb0*/  IMAD.MOV R13, RZ, RZ, -R13 ;  /* 0x000000ffff0d7224 */ /* 0x000fe200078e0a0d */
[----:B------:R-:W-:Y:S04]  /*ddc0*/  BSSY B0, `(.L_x_5562) ;  /* 0x00000e4000007945 */ /* 0x000fe80003800000 */
[----:B------:R-:W-:-:S13]  /*ddd0*/  ISETP.NE.AND P1, PT, R10, R13, PT ;  /* 0x0000000d0a00720c */ /* 0x000fda0003f25270 */
[----:B------:R-:W-:Y:S05]  /*dde0*/  @!P1 BRA `(.L_x_5571) ;  /* 0x0000000c00849947 */ /* 0x000fea0003800000 */
[----:B------:R-:W-:-:S07]  /*ddf0*/  IMAD.MOV.U32 R8, RZ, RZ, R5 ;  /* 0x000000ffff087224 */ /* 0x000fce00078e0005 */
.L_x_5586:
        /* <DEDUP_REMOVED lines=28> */
.L_x_5574:
[----:B------:R-:W2:Y:S01]  /*dfc0*/  S2R R3, SR_CgaCtaId ;  /* 0x0000000000037919 */ /* 0x000ea20000008800 */
[----:B------:R-:W-:-:S04]  /*dfd0*/  MOV R2, 0x400 ;  /* 0x0000040000027802 */ /* 0x000fc80000000f00 */
[----:B--2---:R-:W-:Y:S02]  /*dfe0*/  LEA R2, R3, R2, 0x18 ;  /* 0x0000000203027211 */ /* 0x004fe400078ec0ff */
[----:B------:R-:W-:-:S03]  /*dff0*/  SHF.L.U32 R3, R10, 0x1f, RZ ;  /* 0x0000001f0a037819 */ /* 0x000fc600000006ff */
[----:B------:R-:W-:-:S04]  /*e000*/  IMAD R2, R7, 0x8, R2 ;  /* 0x0000000807027824 */ /* 0x000fc800078e0202 */
[----:B------:R-:W2:Y:S02]  /*e010*/  SYNCS.PHASECHK.TRANS64.TRYWAIT P1, [R2+URZ+0x34840], R3 ;  /* 0x03484003020075a7 */ /* 0x000ea4000802017f */
[----:B--2---:R-:W-:Y:S05]  /*e020*/  @!P1 BRA `(.L_x_5575) ;  /* 0x0000001400e89947 */ /* 0x004fea0003800000 */
.L_x_5615:
        /* <DEDUP_REMOVED lines=11> */
.L_x_5576:
        /* <DEDUP_REMOVED lines=12> */
[----:B------:R-:W-:-:S04]  /*e1a0*/  SHF.L.U32 R17, R17, 0x1f, RZ ;  /* 0x0000001f11117819 */ /* 0x000fc800000006ff */
        /* <DEDUP_REMOVED lines=16> */
.L_x_5616:
[----:B------:R-:W-:Y:S05]  /*e2b0*/  @P2 BRA `(.L_x_5578) ;  /* 0x00000000001c2947 */ /* 0x000fea0003800000 */
[----:B------:R-:W2:Y:S01]  /*e2c0*/  S2R R9, SR_TID.X ;  /* 0x0000000000097919 */ /* 0x000ea20000002100 */
[----:B------:R-:W-:-:S04]  /*e2d0*/  IMAD.MOV.U32 R3, RZ, RZ, 0xb000 ;  /* 0x0000b000ff037424 */ /* 0x000fc800078e00ff */
[----:B------:R3:W-:Y:S01]  /*e2e0*/  SYNCS.ARRIVE.TRANS64 RZ, [R2+URZ+0x50], R3 ;  /* 0x0000500302ff79a7 */ /* 0x0007e2000800003f */
[----:B--2---:R-:W-:-:S04]  /*e2f0*/  LOP3.LUT R9, R9, 0x1f, RZ, 0xc0, !PT ;  /* 0x0000001f09097812 */ /* 0x004fc800078ec0ff */
[----:B------:R-:W-:-:S13]  /*e300*/  ISETP.NE.AND P1, PT, R9, RZ, PT ;  /* 0x000000ff0900720c */ /* 0x000fda0003f25270 */
[----:B---3--:R-:W-:Y:S05]  /*e310*/  @!P1 BRA `(.L_x_5578) ;  /* 0x0000000000049947 */ /* 0x008fea0003800000 */
[----:B------:R-:W-:Y:S01]  /*e320*/  BPT.TRAP 0x1 ;  /* 0x000000040000795c */ /* 0x000fe20000300000 */
.L_x_5578:
        /* <DEDUP_REMOVED lines=11> */
[----:B------:R-:W-:-:S02]  /*e3e0*/  IMAD.MOV.U32 R18, RZ, RZ, R12 ;  /* 0x000000ffff127224 */ /* 0x000fc400078e000c */
[----:B------:R-:W-:-:S03]  /*e3f0*/  IMAD.MOV.U32 R5, RZ, RZ, R8 ;  /* 0x000000ffff057224 */ /* 0x000fc600078e0008 */
[----:B------:R-:W-:Y:S02]  /*e400*/  UIMAD UR11, UR11, 0xb0, URZ ;  /* 0x000000b00b0b78a4 */ /* 0x000fe4000f8e023f */
[----:B------:R-:W-:Y:S01]  /*e410*/  UIADD3 UR9, UR9, 0x50, URZ ;  /* 0x0000005009097890 */ /* 0x000fe2000fffe03f */
[----:B--2---:R-:W-:-:S05]  /*e420*/  LEA R3, R9, R3, 0x18 ;  /* 0x0000000309037211 */ /* 0x004fca00078ec0ff */
        /* <DEDUP_REMOVED lines=10> */
.L_x_5573:
[----:B------:R-:W-:Y:S05]  /*e4d0*/  BSYNC B1 ;  /* 0x0000000000017941 */ /* 0x000fea0003800000 */
.L_x_5572:
        /* <DEDUP_REMOVED lines=28> */
.L_x_5581:
[----:B------:R-:W2:Y:S01]  /*e6a0*/  S2R R3, SR_CgaCtaId ;  /* 0x0000000000037919 */ /* 0x000ea20000008800 */
[----:B------:R-:W-:-:S04]  /*e6b0*/  MOV R2, 0x400 ;  /* 0x0000040000027802 */ /* 0x000fc80000000f00 */
[----:B--2---:R-:W-:Y:S02]  /*e6c0*/  LEA R2, R3, R2, 0x18 ;  /* 0x0000000203027211 */ /* 0x004fe400078ec0ff */
[----:B------:R-:W-:-:S03]  /*e6d0*/  SHF.L.U32 R3, R17, 0x1f, RZ ;  /* 0x0000001f11037819 */ /* 0x000fc600000006ff */
[----:B------:R-:W-:-:S04]  /*e6e0*/  IMAD R2, R16, 0x8, R2 ;  /* 0x0000000810027824 */ /* 0x000fc800078e0202 */
[----:B------:R-:W2:Y:S02]  /*e6f0*/  SYNCS.PHASECHK.TRANS64.TRYWAIT P1, [R2+URZ+0x34840], R3 ;  /* 0x03484003020075a7 */ /* 0x000ea4000802017f */
[----:B--2---:R-:W-:Y:S05]  /*e700*/  @!P1 BRA `(.L_x_5582) ;  /* 0x0000001000589947 */ /* 0x004fea0003800000 */
.L_x_5617:
        /* <DEDUP_REMOVED lines=11> */
.L_x_5583:
        /* <DEDUP_REMOVED lines=10> */
[----:B------:R-:W-:-:S06]  /*e860*/  UMOV UR16, 0x40 ;  /* 0x0000004000107882 */ /* 0x000fcc0000000000 */
[----:B------:R-:W-:Y:S01]  /*e870*/  UIMAD UR11, UR11, 0xb0, URZ ;  /* 0x000000b00b0b78a4 */ /* 0x000fe2000f8e023f */
[----:B-1----:R-:W-:-:S05]  /*e880*/  LEA R9, R13, R9, 0x18 ;  /* 0x000000090d097211 */ /* 0x002fca00078ec0ff */
[----:B--2---:R-:W-:-:S04]  /*e890*/  VIADD R2, R9, 0x34800 ;  /* 0x0003480009027836 */ /* 0x004fc80000000000 */
        /* <DEDUP_REMOVED lines=16> */
.L_x_5618:
        /* <DEDUP_REMOVED lines=8> */
.L_x_5585:
        /* <DEDUP_REMOVED lines=20> */
[----:B------:R-:W-:-:S07]  /*eb60*/  UIADD3 UR14, UR14, 0x5c00, URZ ;  /* 0x00005c000e0e7890 */ /* 0x000fce000fffe03f */
[----:B------:R1:W-:Y:S02]  /*eb70*/  UTMALDG.4D [UR8], [UR4], desc[UR6] ;  /* 0x00000608040075b4 */ /* 0x0003e40008019000 */
[----:B-1----:R-:W-:Y:S01]  /*eb80*/  UMOV UR8, UR14 ;  /* 0x0000000e00087c82 */ /* 0x002fe20008000000 */
[----:B------:R-:W-:Y:S02]  /*eb90*/  UMOV UR10, UR15 ;  /* 0x0000000f000a7c82 */ /* 0x000fe40008000000 */
[----:B------:R1:W-:Y:S02]  /*eba0*/  UTMALDG.4D [UR8], [UR4], desc[UR6] ;  /* 0x00000608040075b4 */ /* 0x0003e40008019000 */
[----:B-1----:R-:W-:Y:S01]  /*ebb0*/  NOP ;  /* 0x0000000000007918 */ /* 0x002fe20000000000 */
.L_x_5580:
[----:B------:R-:W-:Y:S05]  /*ebc0*/  BSYNC B1 ;  /* 0x0000000000017941 */ /* 0x000fea0003800000 */
.L_x_5579:
[C---:B------:R-:W-:Y:S01]  /*ebd0*/  ISETP.GT.AND P1, PT, R6.reuse, 0x1, PT ;  /* 0x000000010600780c */ /* 0x040fe20003f24270 */
[----:B------:R-:W-:-:S12]  /*ebe0*/  VIADD R6, R6, 0xfffffffe ;  /* 0xfffffffe06067836 */ /* 0x000fd80000000000 */
[----:B------:R-:W-:Y:S05]  /*ebf0*/  @P1 BRA `(.L_x_5586) ;  /* 0xfffffff000801947 */ /* 0x000fea000383ffff */
.L_x_5571:
[----:B------:R-:W-:Y:S05]  /*ec00*/  BSYNC B0 ;  /* 0x0000000000007941 */ /* 0x000fea0003800000 */
.L_x_5562:
        /* <DEDUP_REMOVED lines=12> */
.L_x_5619:
        /* <DEDUP_REMOVED lines=8> */
.L_x_5590:
        /* <DEDUP_REMOVED lines=24> */
.L_x_5588:
[----:B------:R-:W-:Y:S05]  /*eed0*/  BSYNC B0 ;  /* 0x0000000000007941 */ /* 0x000fea0003800000 */
.L_x_5587:
[----:B------:R-:W2:Y:S01]  /*eee0*/  LDL.LU R0, [R1+0x10] ;  /* 0x0000100001007983 */ /* 0x000ea20000300800 */
[----:B------:R-:W-:-:S03]  /*eef0*/  ULDC UR4, c[0x0][0xda4] ;  /* 0x0003690000047ab9 */ /* 0x000fc60000000800 */
[----:B------:R-:W3:Y:S01]  /*ef00*/  LDL.LU R2, [R1+0x18] ;  /* 0x0000180001027983 */ /* 0x000ee20000300800 */
        /* <DEDUP_REMOVED lines=8> */
[----:B--2---:R-:W-:-:S04]  /*ef90*/  SEL R0, RZ, 0x1, P0 ;  /* 0x00000001ff007807 */ /* 0x004fc80000000000 */
[----:B------:R-:W-:-:S05]  /*efa0*/  LOP3.LUT R17, R17, R0, RZ, 0x3c, !PT ;  /* 0x0000000011117212 */ /* 0x000fca00078e3cff */
[----:B---3--:R-:W-:Y:S05]  /*efb0*/  @!P1 BRA `(.L_x_5591) ;  /* 0xffffffd400689947 */ /* 0x008fea000383ffff */
[----:B------:R-:W-:-:S07]  /*efc0*/  LOP3.LUT R2, R2, 0x1, RZ, 0xc, !PT ;  /* 0x0000000102027812 */ /* 0x000fce00078e0cff */
.L_x_5548:
[----:B------:R-:W2:Y:S01]  /*efd0*/  S2R R3, SR_CgaCtaId ;  /* 0x0000000000037919 */ /* 0x000ea20000008800 */
[----:B------:R-:W-:Y:S01]  /*efe0*/  MOV R0, 0x400 ;  /* 0x0000040000007802 */ /* 0x000fe20000000f00 */
[----:B------:R-:W-:Y:S03]  /*eff0*/  BSSY B0, `(.L_x_5592) ;  /* 0x0000005000007945 */ /* 0x000fe60003800000 */
[----:B--2---:R-:W-:Y:S02]  /*f000*/  LEA R0, R3, R0, 0x18 ;  /* 0x0000000003007211 */ /* 0x004fe400078ec0ff */
[----:B------:R-:W-:-:S04]  /*f010*/  SHF.L.U32 R3, R2, 0x1f, RZ ;  /* 0x0000001f02037819 */ /* 0x000fc800000006ff */
[----:B------:R-:W2:Y:S02]  /*f020*/  SYNCS.PHASECHK.TRANS64.TRYWAIT P0, [R0+URZ+0x34820], R3 ;  /* 0x03482003000075a7 */ /* 0x000ea4000800017f */
[----:B--2---:R-:W-:Y:S05]  /*f030*/  @!P0 BRA `(.L_x_5593) ;  /* 0x0000000800488947 */ /* 0x004fea0003800000 */
.L_x_5620:
[----:B------:R-:W-:Y:S05]  /*f040*/  BSYNC B0 ;  /* 0x0000000000007941 */ /* 0x000fea0003800000 */
.L_x_5592:
[----:B------:R-:W-:-:S03]  /*f050*/  UMOV UR4, 0xffffffff ;  /* 0xffffffff00047882 */ /* 0x000fc60000000000 */
[----:B------:R-:W-:Y:S05]  /*f060*/  BRA.DIV UR4, `(.L_x_5594) ;  /* 0x0000000a04507947 */ /* 0x000fea000b800000 */
[----:B------:R-:W3:Y:S02]  /*f070*/  S2R R2, SR_TID.X ;  /* 0x0000000000027919 */ /* 0x000ee40000002100 */
[----:B---3--:R-:W-:-:S04]  /*f080*/  SHF.R.U32.HI R2, RZ, 0x5, R2 ;  /* 0x00000005ff027819 */ /* 0x008fc80000011602 */
[----:B------:R-:W-:-:S05]  /*f090*/  LOP3.LUT R2, R2, 0x3, RZ, 0xc0, !PT ;  /* 0x0000000302027812 */ /* 0x000fca00078ec0ff */
[----:B------:R3:W4:Y:S02]  /*f0a0*/  SHFL.IDX PT, R14, R2, RZ, 0x1f ;  /* 0x00001fff020e7589 */ /* 0x00072400000e0000 */
.L_x_5623:
[----:B----4-:R-:W-:Y:S01]  /*f0b0*/  ISETP.NE.AND P0, PT, R14, RZ, PT ;  /* 0x000000ff0e00720c */ /* 0x010fe20003f05270 */
[----:B------:R-:W-:-:S12]  /*f0c0*/  BSSY B0, `(.L_x_5595) ;  /* 0x0000026000007945 */ /* 0x000fd80003800000 */
[----:B------:R-:W-:Y:S05]  /*f0d0*/  @P0 BRA `(.L_x_5596) ;  /* 0x0000000000900947 */ /* 0x000fea0003800000 */
[----:B------:R-:W-:-:S03]  /*f0e0*/  UMOV UR4, 0xffffffff ;  /* 0xffffffff00047882 */ /* 0x000fc60000000000 */
[----:B------:R-:W-:Y:S05]  /*f0f0*/  BRA.DIV UR4, `(.L_x_5597) ;  /* 0x0000000a04607947 */ /* 0x000fea000b800000 */
[----:B------:R-:W-:-:S13]  /*f100*/  ELECT P6, URZ, PT ;  /* 0x00000000003f782f */ /* 0x000fda00038c0000 */
.L_x_5626:
        /* <DEDUP_REMOVED lines=8> */
.L_x_5598:
[----:B--2---:R-:W-:Y:S01]  /*f190*/  VIADD R3, R0, 0x34840 ;  /* 0x0003484000037836 */ /* 0x004fe20000000000 */
        /* <DEDUP_REMOVED lines=11> */
.L_x_5627:
[----:B------:R-:W2:Y:S02]  /*f250*/  SYNCS.PHASECHK.TRANS64.TRYWAIT P0, [R3+URZ], R2 ;  /* 0x00000002030075a7 */ /* 0x000ea4000800017f */
[----:B--2---:R-:W-:Y:S05]  /*f260*/  @!P0 BRA `(.L_x_5600) ;  /* 0x0000000800388947 */ /* 0x004fea0003800000 */
.L_x_5628:
[----:B------:R-:W-:Y:S05]  /*f270*/  @!P2 BRA `(.L_x_5601) ;  /* 0x000000000004a947 */ /* 0x000fea0003800000 */
[----:B------:R-:W-:Y:S01]  /*f280*/  BPT.TRAP 0x1 ;  /* 0x000000040000795c */ /* 0x000fe20000300000 */
.L_x_5601:
[----:B--2---:R-:W-:-:S04]  /*f290*/  VIADD R3, R0, 0x34860 ;  /* 0x0003486000037836 */ /* 0x004fc80000000000 */
[----:B------:R-:W-:-:S04]  /*f2a0*/  IMAD R16, R16, 0x8, R3 ;  /* 0x0000000810107824 */ /* 0x000fc800078e0203 */
[----:B------:R-:W2:Y:S02]  /*f2b0*/  SYNCS.PHASECHK.TRANS64.TRYWAIT P0, [R16+URZ], R5 ;  /* 0x00000005100075a7 */ /* 0x000ea4000800017f */
[----:B--2---:R-:W-:Y:S05]  /*f2c0*/  @!P0 BRA `(.L_x_5602) ;  /* 0x0000000800348947 */ /* 0x004fea0003800000 */
.L_x_5629:
[----:B------:R-:W-:-:S07]  /*f2d0*/  IMAD R3, R4, 0x8, R3 ;  /* 0x0000000804037824 */ /* 0x000fce00078e0203 */
.L_x_5603:
[----:B---3--:R3:W4:Y:S02]  /*f2e0*/  SYNCS.PHASECHK.TRANS64.TRYWAIT P0, [R3+URZ], R2 ;  /* 0x00000002030075a7 */ /* 0x008724000800017f */
[----:B----4-:R-:W-:Y:S05]  /*f2f0*/  @!P0 NANOSLEEP.SYNCS 0x989680 ;  /* 0x009896800000895d */ /* 0x010fea0003900000 */
[----:B------:R-:W4:Y:S02]  /*f300*/  @!P0 SYNCS.PHASECHK.TRANS64 P0, [R3+URZ], R2 ;  /* 0x00000002030085a7 */ /* 0x000f24000800007f */
[----:B----4-:R-:W-:Y:S05]  /*f310*/  @!P0 BRA `(.L_x_5603) ;  /* 0xfffffffc00f08947 */ /* 0x010fea000383ffff */
.L_x_5596:
[----:B------:R-:W-:Y:S05]  /*f320*/  BSYNC B0 ;  /* 0x0000000000007941 */ /* 0x000fea0003800000 */
.L_x_5595:
[----:B------:R-:W-:Y:S05]  /*f330*/  EXIT ;  /* 0x000000000000794d */ /* 0x000fea0003800000 */
.L_x_5526:
[----:B-1----:R-:W-:-:S04]  /*f340*/  IMAD.U32 R3, RZ, RZ, UR39 ;  /* 0x00000027ff037e24 */ /* 0x002fc8000f8e00ff */
[----:B------:R1:W2:Y:S03]  /*f350*/  SYNCS.PHASECHK.TRANS64.TRYWAIT P1, [R3+URZ+0x34800], R0 ;  /* 0x03480000030075a7 */ /* 0x0002a6000802017f */
[----:B--2---:R-:W-:Y:S05]  /*f360*/  @!P1 NANOSLEEP.SYNCS 0x989680 ;  /* 0x009896800000995d */ /* 0x004fea0003900000 */
[----:B------:R-:W2:Y:S02]  /*f370*/  @!P1 SYNCS.PHASECHK.TRANS64 P1, [R3+URZ+0x34800], R0 ;  /* 0x03480000030095a7 */ /* 0x000ea4000802007f */
[----:B--2---:R-:W-:Y:S05]  /*f380*/  @!P1 BRA `(.L_x_5526) ;  /* 0xfffffffc00ec9947 */ /* 0x004fea000383ffff */
[----:B------:R-:W-:Y:S05]  /*f390*/  BRA `(.L_x_5604) ;  /* 0xffffff1c00907947 */ /* 0x000fea000383ffff */
.L_x_5530:
[----:B--2---:R2:W3:Y:S02]  /*f3a0*/  SYNCS.PHASECHK.TRANS64.TRYWAIT P2, [R12+URZ+0x34830], R3 ;  /* 0x034830030c0075a7 */ /* 0x0044e4000804017f */
[----:B---3--:R-:W-:Y:S05]  /*f3b0*/  @!P2 NANOSLEEP.SYNCS 0x989680 ;  /* 0x009896800000a95d */ /* 0x008fea0003900000 */
[----:B------:R-:W3:Y:S02]  /*f3c0*/  @!P2 SYNCS.PHASECHK.TRANS64 P2, [R12+URZ+0x34830], R3 ;  /* 0x034830030c00a5a7 */ /* 0x000ee4000804007f */
[----:B---3--:R-:W-:Y:S05]  /*f3d0*/  @!P2 BRA `(.L_x_5530) ;  /* 0xfffffffc00f0a947 */ /* 0x008fea000383ffff */
[----:B------:R-:W-:Y:S05]  /*f3e0*/  BRA `(.L_x_5529) ;  /* 0xffffff1c00bc7947 */ /* 0x000fea000383ffff */
.L_x_5535:
[----:B--2---:R-:W-:-:S04]  /*f3f0*/  IMAD.U32 R11, RZ, RZ, UR6 ;  /* 0x00000006ff0b7e24 */ /* 0x004fc8000f8e00ff */
[----:B------:R2:W3:Y:S03]  /*f400*/  SYNCS.PHASECHK.TRANS64.TRYWAIT P2, [R11+URZ+0x34830], R10 ;  /* 0x0348300a0b0075a7 */ /* 0x0004e6000804017f */
[----:B---3--:R-:W-:Y:S05]  /*f410*/  @!P2 NANOSLEEP.SYNCS 0x989680 ;  /* 0x009896800000a95d */ /* 0x008fea0003900000 */
[----:B------:R-:W3:Y:S02]  /*f420*/  @!P2 SYNCS.PHASECHK.TRANS64 P2, [R11+URZ+0x34830], R10 ;  /* 0x0348300a0b00a5a7 */ /* 0x000ee4000804007f */
[----:B---3--:R-:W-:Y:S05]  /*f430*/  @!P2 BRA `(.L_x_5535) ;  /* 0xfffffffc00eca947 */ /* 0x008fea000383ffff */
[----:B------:R-:W-:Y:S05]  /*f440*/  BRA `(.L_x_5532) ;  /* 0xffffff6c00e47947 */ /* 0x000fea000383ffff */
.L_x_5539:
[----:B--2---:R-:W-:-:S04]  /*f450*/  IMAD.U32 R11, RZ, RZ, UR6 ;  /* 0x00000006ff0b7e24 */ /* 0x004fc8000f8e00ff */
[----:B------:R2:W3:Y:S03]  /*f460*/  SYNCS.PHASECHK.TRANS64.TRYWAIT P2, [R11+URZ+0x34850], R10 ;  /* 0x0348500a0b0075a7 */ /* 0x0004e6000804017f */
[----:B---3--:R-:W-:Y:S05]  /*f470*/  @!P2 NANOSLEEP.SYNCS 0x989680 ;  /* 0x009896800000a95d */ /* 0x008fea0003900000 */
[----:B------:R-:W3:Y:S02]  /*f480*/  @!P2 SYNCS.PHASECHK.TRANS64 P2, [R11+URZ+0x34850], R10 ;  /* 0x0348500a0b00a5a7 */ /* 0x000ee4000804007f */
[----:B---3--:R-:W-:Y:S05]  /*f490*/  @!P2 BRA `(.L_x_5539) ;  /* 0xfffffffc00eca947 */ /* 0x008fea000383ffff */
[----:B------:R-:W-:Y:S05]  /*f4a0*/  BRA `(.L_x_5536) ;  /* 0xffffff9400ac7947 */ /* 0x000fea000383ffff */
.L_x_5544:
[----:B--2---:R-:W-:-:S04]  /*f4b0*/  IMAD.U32 R3, RZ, RZ, UR7 ;  /* 0x00000007ff037e24 */ /* 0x004fc8000f8e00ff */
[----:B------:R2:W3:Y:S03]  /*f4c0*/  SYNCS.PHASECHK.TRANS64.TRYWAIT P0, [R3+URZ+0x34850], R0 ;  /* 0x03485000030075a7 */ /* 0x0004e6000800017f */
[----:B---3--:R-:W-:Y:S05]  /*f4d0*/  @!P0 NANOSLEEP.SYNCS 0x989680 ;  /* 0x009896800000895d */ /* 0x008fea0003900000 */
[----:B------:R-:W3:Y:S02]  /*f4e0*/  @!P0 SYNCS.PHASECHK.TRANS64 P0, [R3+URZ+0x34850], R0 ;  /* 0x03485000030085a7 */ /* 0x000ee4000800007f */
[----:B---3--:R-:W-:Y:S05]  /*f4f0*/  @!P0 BRA `(.L_x_5544) ;  /* 0xfffffffc00ec8947 */ /* 0x008fea000383ffff */
[----:B------:R-:W-:Y:S05]  /*f500*/  BRA `(.L_x_5543) ;  /* 0xffffffb800807947 */ /* 0x000fea000383ffff */
.L_x_5554:
        /* <DEDUP_REMOVED lines=11> */
.L_x_5606:
[----:B------:R-:W-:Y:S05]  /*f5c0*/  BSYNC B0 ;  /* 0x0000000000007941 */ /* 0x000fea0003800000 */
.L_x_5605:
[----:B------:R-:W-:Y:S05]  /*f5d0*/  BRA `(.L_x_5607) ;  /* 0xffffffd8003c7947 */ /* 0x000fea000383ffff */
.L_x_5555:
[----:B------:R-:W-:Y:S01]  /*f5e0*/  BSSY B0, `(.L_x_5608) ;  /* 0x0000006000007945 */ /* 0x000fe20003800000 */
[----:B------:R-:W-:-:S07]  /*f5f0*/  IMAD.MOV.U32 R15, RZ, RZ, -0x1 ;  /* 0xffffffffff0f7424 */ /* 0x000fce00078e00ff */
[----:B------:R-:W-:Y:S05]  /*f600*/  WARPSYNC.COLLECTIVE R15, `(.L_x_5609) ;  /* 0x000000000f0c7348 */ /* 0x000fea0003c00000 */
[----:B------:R-:W-:Y:S02]  /*f610*/  ELECT P6, UR62, PT ;  /* 0x00000000003e782f */ /* 0x000fe400038c0000 */
[----:B------:R-:W-:Y:S01]  /*f620*/  MOV R14, UR62 ;  /* 0x0000003e000e7c02 */ /* 0x000fe20008000f00 */
[----:B------:R-:W-:Y:S10]  /*f630*/  ENDCOLLECTIVE ;  /* 0x000000000000791b */ /* 0x000ff40003800000 */
.L_x_5609:
[----:B------:R-:W-:Y:S05]  /*f640*/  BSYNC B0 ;  /* 0x0000000000007941 */ /* 0x000fea0003800000 */
.L_x_5608:
[----:B------:R-:W-:Y:S05]  /*f650*/  BRA `(.L_x_5610) ;  /* 0xffffffd800347947 */ /* 0x000fea000383ffff */
.L_x_5558:
[----:B--2---:R2:W3:Y:S02]  /*f660*/  SYNCS.PHASECHK.TRANS64.TRYWAIT P1, [R6+URZ+0x34840], R7 ;  /* 0x03484007060075a7 */ /* 0x0044e4000802017f */
[----:B---3--:R-:W-:Y:S05]  /*f670*/  @!P1 NANOSLEEP.SYNCS 0x989680 ;  /* 0x009896800000995d */ /* 0x008fea0003900000 */
[----:B------:R-:W3:Y:S02]  /*f680*/  @!P1 SYNCS.PHASECHK.TRANS64 P1, [R6+URZ+0x34840], R7 ;  /* 0x03484007060095a7 */ /* 0x000ee4000802007f */
[----:B---3--:R-:W-:Y:S05]  /*f690*/  @!P1 BRA `(.L_x_5558) ;  /* 0xfffffffc00f09947 */ /* 0x008fea000383ffff */
[----:B------:R-:W-:Y:S05]  /*f6a0*/  BRA `(.L_x_5611) ;  /* 0xffffffd800987947 */ /* 0x000fea000383ffff */
.L_x_5561:
        /* <DEDUP_REMOVED lines=8> */
.L_x_5567:
[----:B-1----:R1:W2:Y:S02]  /*f730*/  SYNCS.PHASECHK.TRANS64.TRYWAIT P1, [R2+URZ+0x34840], R3 ;  /* 0x03484003020075a7 */ /* 0x0022a4000802017f */
[----:B--2---:R-:W-:Y:S05]  /*f740*/  @!P1 NANOSLEEP.SYNCS 0x989680 ;  /* 0x009896800000995d */ /* 0x004fea0003900000 */
[----:B------:R-:W2:Y:S02]  /*f750*/  @!P1 SYNCS.PHASECHK.TRANS64 P1, [R2+URZ+0x34840], R3 ;  /* 0x03484003020095a7 */ /* 0x000ea4000802007f */
[----:B--2---:R-:W-:Y:S05]  /*f760*/  @!P1 BRA `(.L_x_5567) ;  /* 0xfffffffc00f09947 */ /* 0x004fea000383ffff */
[----:B------:R-:W-:Y:S05]  /*f770*/  BRA `(.L_x_5613) ;  /* 0xffffffe0003c7947 */ /* 0x000fea000383ffff */
.L_x_5569:
[----:B-1----:R1:W2:Y:S02]  /*f780*/  SYNCS.PHASECHK.TRANS64.TRYWAIT P1, [R2+URZ+0x60], R3 ;  /* 0x00006003020075a7 */ /* 0x0022a4000802017f */
[----:B--2---:R-:W-:Y:S05]  /*f790*/  @!P1 NANOSLEEP.SYNCS 0x989680 ;  /* 0x009896800000995d */ /* 0x004fea0003900000 */
[----:B------:R-:W2:Y:S02]  /*f7a0*/  @!P1 SYNCS.PHASECHK.TRANS64 P1, [R2+URZ+0x60], R3 ;  /* 0x00006003020095a7 */ /* 0x000ea4000802007f */
[----:B--2---:R-:W-:Y:S05]  /*f7b0*/  @!P1 BRA `(.L_x_5569) ;  /* 0xfffffffc00f09947 */ /* 0x004fea000383ffff */
[----:B------:R-:W-:Y:S05]  /*f7c0*/  BRA `(.L_x_5614) ;  /* 0xffffffe000c87947 */ /* 0x000fea000383ffff */
.L_x_5575:
[----:B--2---:R2:W3:Y:S02]  /*f7d0*/  SYNCS.PHASECHK.TRANS64.TRYWAIT P1, [R2+URZ+0x34840], R3 ;  /* 0x03484003020075a7 */ /* 0x0044e4000802017f */
[----:B---3--:R-:W-:Y:S05]  /*f7e0*/  @!P1 NANOSLEEP.SYNCS 0x989680 ;  /* 0x009896800000995d */ /* 0x008fea0003900000 */
[----:B------:R-:W3:Y:S02]  /*f7f0*/  @!P1 SYNCS.PHASECHK.TRANS64 P1, [R2+URZ+0x34840], R3 ;  /* 0x03484003020095a7 */ /* 0x000ee4000802007f */
[----:B---3--:R-:W-:Y:S05]  /*f800*/  @!P1 BRA `(.L_x_5575) ;  /* 0xfffffffc00f09947 */ /* 0x008fea000383ffff */
[----:B------:R-:W-:Y:S05]  /*f810*/  BRA `(.L_x_5615) ;  /* 0xffffffe800047947 */ /* 0x000fea000383ffff */
.L_x_5577:
[----:B-1----:R1:W2:Y:S02]  /*f820*/  SYNCS.PHASECHK.TRANS64.TRYWAIT P1, [R2+URZ+0x60], R17 ;  /* 0x00006011020075a7 */ /* 0x0022a4000802017f */
[----:B--2---:R-:W-:Y:S05]  /*f830*/  @!P1 NANOSLEEP.SYNCS 0x989680 ;  /* 0x009896800000995d */ /* 0x004fea0003900000 */
[----:B------:R-:W2:Y:S02]  /*f840*/  @!P1 SYNCS.PHASECHK.TRANS64 P1, [R2+URZ+0x60], R17 ;  /* 0x00006011020095a7 */ /* 0x000ea4000802007f */
[----:B--2---:R-:W-:Y:S05]  /*f850*/  @!P1 BRA `(.L_x_5577) ;  /* 0xfffffffc00f09947 */ /* 0x004fea000383ffff */
[----:B------:R-:W-:Y:S05]  /*f860*/  BRA `(.L_x_5616) ;  /* 0xffffffe800907947 */ /* 0x000fea000383ffff */
.L_x_5582:
[----:B--2---:R2:W3:Y:S02]  /*f870*/  SYNCS.PHASECHK.TRANS64.TRYWAIT P1, [R2+URZ+0x34840], R3 ;  /* 0x03484003020075a7 */ /* 0x0044e4000802017f */
[----:B---3--:R-:W-:Y:S05]  /*f880*/  @!P1 NANOSLEEP.SYNCS 0x989680 ;  /* 0x009896800000995d */ /* 0x008fea0003900000 */
[----:B------:R-:W3:Y:S02]  /*f890*/  @!P1 SYNCS.PHASECHK.TRANS64 P1, [R2+URZ+0x34840], R3 ;  /* 0x03484003020095a7 */ /* 0x000ee4000802007f */
[----:B---3--:R-:W-:Y:S05]  /*f8a0*/  @!P1 BRA `(.L_x_5582) ;  /* 0xfffffffc00f09947 */ /* 0x008fea000383ffff */
[----:B------:R-:W-:Y:S05]  /*f8b0*/  BRA `(.L_x_5617) ;  /* 0xffffffec00947947 */ /* 0x000fea000383ffff */
.L_x_5584:
[----:B-1----:R1:W2:Y:S02]  /*f8c0*/  SYNCS.PHASECHK.TRANS64.TRYWAIT P1, [R2+URZ+0x60], R3 ;  /* 0x00006003020075a7 */ /* 0x0022a4000802017f */
[----:B--2---:R-:W-:Y:S05]  /*f8d0*/  @!P1 NANOSLEEP.SYNCS 0x989680 ;  /* 0x009896800000995d */ /* 0x004fea0003900000 */
[----:B------:R-:W2:Y:S02]  /*f8e0*/  @!P1 SYNCS.PHASECHK.TRANS64 P1, [R2+URZ+0x60], R3 ;  /* 0x00006003020095a7 */ /* 0x000ea4000802007f */
[----:B--2---:R-:W-:Y:S05]  /*f8f0*/  @!P1 BRA `(.L_x_5584) ;  /* 0xfffffffc00f09947 */ /* 0x004fea000383ffff */
[----:B------:R-:W-:Y:S05]  /*f900*/  BRA `(.L_x_5618) ;  /* 0xfffffff000247947 */ /* 0x000fea000383ffff */
.L_x_5589:
[----:B--2---:R2:W3:Y:S02]  /*f910*/  SYNCS.PHASECHK.TRANS64.TRYWAIT P0, [R3+URZ+0x34860], R2 ;  /* 0x03486002030075a7 */ /* 0x0044e4000800017f */
[----:B---3--:R-:W-:Y:S05]  /*f920*/  @!P0 NANOSLEEP.SYNCS 0x989680 ;  /* 0x009896800000895d */ /* 0x008fea0003900000 */
[----:B------:R-:W3:Y:S02]  /*f930*/  @!P0 SYNCS.PHASECHK.TRANS64 P0, [R3+URZ+0x34860], R2 ;  /* 0x03486002030085a7 */ /* 0x000ee4000800007f */
[----:B---3--:R-:W-:Y:S05]  /*f940*/  @!P0 BRA `(.L_x_5589) ;  /* 0xfffffffc00f08947 */ /* 0x008fea000383ffff */
[----:B------:R-:W-:Y:S05]  /*f950*/  BRA `(.L_x_5619) ;  /* 0xfffffff000dc7947 */ /* 0x000fea000383ffff */
.L_x_5593:
[----:B--2---:R2:W3:Y:S02]  /*f960*/  SYNCS.PHASECHK.TRANS64.TRYWAIT P0, [R0+URZ+0x34820], R3 ;  /* 0x03482003000075a7 */ /* 0x0044e4000800017f */
[----:B---3--:R-:W-:Y:S05]  /*f970*/  @!P0 NANOSLEEP.SYNCS 0x989680 ;  /* 0x009896800000895d */ /* 0x008fea0003900000 */
[----:B------:R-:W3:Y:S02]  /*f980*/  @!P0 SYNCS.PHASECHK.TRANS64 P0, [R0+URZ+0x34820], R3 ;  /* 0x03482003000085a7 */ /* 0x000ee4000800007f */
[----:B---3--:R-:W-:Y:S05]  /*f990*/  @!P0 BRA `(.L_x_5593) ;  /* 0xfffffffc00f08947 */ /* 0x008fea000383ffff */
[----:B------:R-:W-:Y:S05]  /*f9a0*/  BRA `(.L_x_5620) ;  /* 0xfffffff400a47947 */ /* 0x000fea000383ffff */
.L_x_5594:
[----:B------:R-:W3:Y:S01]  /*f9b0*/  S2R R2, SR_TID.X ;  /* 0x0000000000027919 */ /* 0x000ee20000002100 */
[----:B------:R-:W-:Y:S01]  /*f9c0*/  BSSY B0, `(.L_x_5621) ;  /* 0x000000a000007945 */ /* 0x000fe20003800000 */
[----:B------:R-:W-:Y:S02]  /*f9d0*/  IMAD.MOV.U32 R12, RZ, RZ, RZ ;  /* 0x000000ffff0c7224 */ /* 0x000fe400078e00ff */
        /* <DEDUP_REMOVED lines=8> */
.L_x_5622:
[----:B------:R-:W-:Y:S05]  /*fa60*/  BSYNC B0 ;  /* 0x0000000000007941 */ /* 0x000fea0003800000 */
.L_x_5621:
[----:B------:R-:W-:Y:S05]  /*fa70*/  BRA `(.L_x_5623) ;  /* 0xfffffff4008c7947 */ /* 0x000fea000383ffff */
.L_x_5597:
[----:B------:R-:W-:Y:S01]  /*fa80*/  BSSY B1, `(.L_x_5624) ;  /* 0x0000006000017945 */ /* 0x000fe20003800000 */
[----:B------:R-:W-:-:S07]  /*fa90*/  IMAD.MOV.U32 R15, RZ, RZ, -0x1 ;  /* 0xffffffffff0f7424 */ /* 0x000fce00078e00ff */
[----:B-123--:R-:W-:Y:S05]  /*faa0*/  WARPSYNC.COLLECTIVE R15, `(.L_x_5625) ;  /* 0x000000000f0c7348 */ /* 0x00efea0003c00000 */
[----:B------:R-:W-:Y:S02]  /*fab0*/  ELECT P6, UR62, PT ;  /* 0x00000000003e782f */ /* 0x000fe400038c0000 */
[----:B------:R-:W-:Y:S01]  /*fac0*/  MOV R14, UR62 ;  /* 0x0000003e000e7c02 */ /* 0x000fe20008000f00 */
[----:B-123--:R-:W-:Y:S10]  /*fad0*/  ENDCOLLECTIVE ;  /* 0x000000000000791b */ /* 0x00eff40003800000 */
.L_x_5625:
[----:B------:R-:W-:Y:S05]  /*fae0*/  BSYNC B1 ;  /* 0x0000000000017941 */ /* 0x000fea0003800000 */
.L_x_5624:
[----:B------:R-:W-:Y:S05]  /*faf0*/  BRA `(.L_x_5626) ;  /* 0xfffffff400847947 */ /* 0x000fea000383ffff */
.L_x_5599:
[----:B-1----:R1:W2:Y:S02]  /*fb00*/  SYNCS.PHASECHK.TRANS64.TRYWAIT P0, [R6+URZ], R5 ;  /* 0x00000005060075a7 */ /* 0x0022a4000800017f */
[----:B--2---:R-:W-:Y:S05]  /*fb10*/  @!P0 NANOSLEEP.SYNCS 0x989680 ;  /* 0x009896800000895d */ /* 0x004fea0003900000 */
[----:B------:R-:W2:Y:S02]  /*fb20*/  @!P0 SYNCS.PHASECHK.TRANS64 P0, [R6+URZ], R5 ;  /* 0x00000005060085a7 */ /* 0x000ea4000800007f */
[----:B--2---:R-:W-:Y:S05]  /*fb30*/  @!P0 BRA `(.L_x_5599) ;  /* 0xfffffffc00f08947 */ /* 0x004fea000383ffff */
[----:B------:R-:W-:Y:S05]  /*fb40*/  BRA `(.L_x_5627) ;  /* 0xfffffff400c07947 */ /* 0x000fea000383ffff */
.L_x_5600:
[----:B--2---:R2:W3:Y:S02]  /*fb50*/  SYNCS.PHASECHK.TRANS64.TRYWAIT P0, [R3+URZ], R2 ;  /* 0x00000002030075a7 */ /* 0x0044e4000800017f */
[----:B---3--:R-:W-:Y:S05]  /*fb60*/  @!P0 NANOSLEEP.SYNCS 0x989680 ;  /* 0x009896800000895d */ /* 0x008fea0003900000 */
[----:B------:R-:W3:Y:S02]  /*fb70*/  @!P0 SYNCS.PHASECHK.TRANS64 P0, [R3+URZ], R2 ;  /* 0x00000002030085a7 */ /* 0x000ee4000800007f */
[----:B---3--:R-:W-:Y:S05]  /*fb80*/  @!P0 BRA `(.L_x_5600) ;  /* 0xfffffffc00f08947 */ /* 0x008fea000383ffff */
[----:B------:R-:W-:Y:S05]  /*fb90*/  BRA `(.L_x_5628) ;  /* 0xfffffff400b47947 */ /* 0x000fea000383ffff */
.L_x_5602:
[----:B--2---:R2:W3:Y:S02]  /*fba0*/  SYNCS.PHASECHK.TRANS64.TRYWAIT P0, [R16+URZ], R5 ;  /* 0x00000005100075a7 */ /* 0x0044e4000800017f */
[----:B---3--:R-:W-:Y:S05]  /*fbb0*/  @!P0 NANOSLEEP.SYNCS 0x989680 ;  /* 0x009896800000895d */ /* 0x008fea0003900000 */
[----:B------:R-:W3:Y:S02]  /*fbc0*/  @!P0 SYNCS.PHASECHK.TRANS64 P0, [R16+URZ], R5 ;  /* 0x00000005100085a7 */ /* 0x000ee4000800007f */
[----:B---3--:R-:W-:Y:S05]  /*fbd0*/  @!P0 BRA `(.L_x_5602) ;  /* 0xfffffffc00f08947 */ /* 0x008fea000383ffff */
[----:B------:R-:W-:Y:S05]  /*fbe0*/  BRA `(.L_x_5629) ;  /* 0xfffffff400b87947 */ /* 0x000fea000383ffff */
.L_x_5630:
        /* <DEDUP_REMOVED lines=9> */
.L_x_12769:


//--------------------- .text._ZN7cutlass13device_kernelIN5flash11enable_sm90INS1_16FlashAttnFwdSm90INS1_25CollectiveMainloopFwdSm90ILi2EN4cute5tupleIJNS5_1CILi2EEENS7_ILi1EEES9_EEENS6_IJNS7_ILi128EEENS7_ILi176EEESB_EEELi128ENS_6half_tEfNS_4arch4Sm90ELb0ELb0ELb0ELb0ELb0ELb0ELb0ELb1ELb1ELb0ELb0ELb0EEENS1_21CollectiveEpilogueFwdINS6_IJSB_SB_SC_EEESA_SE_SG_Li256ELb0ELb0ELb0ELb0EEENS1_29StaticPersistentTileSchedulerILb0EEEEEEEEEvNT_6ParamsE --------------------------
	.section	.text._ZN7cutlass13device_kernelIN5flash11enable_sm90INS1_16FlashAttnFwdSm90INS1_25CollectiveMainloopFwdSm90ILi2EN4cute5tupleIJNS5_1CILi2EEENS7_ILi1EEES9_EEENS6_IJNS7_ILi128EEENS7_ILi176EEESB_EEELi128ENS_6half_tEfNS_4arch4Sm90ELb0ELb0ELb0ELb0ELb0ELb0ELb0ELb1ELb1ELb0ELb0ELb0EEENS1_21CollectiveEpilogueFwdINS6_IJSB_SB_SC_EEESA_SE_SG_Li256ELb0ELb0ELb0ELb0EEENS1_29StaticPersistentTileSchedulerILb0EEEEEEEEEvNT_6ParamsE,"ax",@progbits
	.align	128
.text._ZN7cutlass13device_kernelIN5flash11enable_sm90INS1_16FlashAttnFwdSm90INS1_25CollectiveMainloopFwdSm90ILi2EN4cute5tupleIJNS5_1CILi2EEENS7_ILi1EEES9_EEENS6_IJNS7_ILi128EEENS7_ILi176EEESB_EEELi128ENS_6half_tEfNS_4arch4Sm90ELb0ELb0ELb0ELb0ELb0ELb0ELb0ELb1ELb1ELb0ELb0ELb0EEENS1_21CollectiveEpilogueFwdINS6_IJSB_SB_SC_EEESA_SE_SG_Li256ELb0ELb0ELb0ELb0EEENS1_29StaticPersistentTileSchedulerILb0EEEEEEEEEvNT_6ParamsE:
        .type           _ZN7cutlass13device_kernelIN5flash11enable_sm90INS1_16FlashAttnFwdSm90INS1_25CollectiveMainloopFwdSm90ILi2EN4cute5tupleIJNS5_1CILi2EEENS7_ILi1EEES9_EEENS6_IJNS7_ILi128EEENS7_ILi176EEESB_EEELi128ENS_6half_tEfNS_4arch4Sm90ELb0ELb0ELb0ELb0ELb0ELb0ELb0ELb1ELb1ELb0ELb0ELb0EEENS1_21CollectiveEpilogueFwdINS6_IJSB_SB_SC_EEESA_SE_SG_Li256ELb0ELb0ELb0ELb0EEENS1_29StaticPersistentTileSchedulerILb0EEEEEEEEEvNT_6ParamsE,@function
        .size           _ZN7cutlass13device_kernelIN5flash11enable_sm90INS1_16FlashAttnFwdSm90INS1_25CollectiveMainloopFwdSm90ILi2EN4cute5tupleIJNS5_1CILi2EEENS7_ILi1EEES9_EEENS6_IJNS7_ILi128EEENS7_ILi176EEESB_EEELi128ENS_6half_tEfNS_4arch4Sm90ELb0ELb0ELb0ELb0ELb0ELb0ELb0ELb1ELb1ELb0ELb0ELb0EEENS1_21CollectiveEpilogueFwdINS6_IJSB_SB_SC_EEESA_SE_SG_Li256ELb0ELb0ELb0ELb0EEENS1_29StaticPersistentTileSchedulerILb0EEEEEEEEEvNT_6ParamsE,(.L_x_12770 - _ZN7cutlass13device_kernelIN5flash11enable_sm90INS1_16FlashAttnFwdSm90INS1_25CollectiveMainloopFwdSm90ILi2EN4cute5tupleIJNS5_1CILi2EEENS7_ILi1EEES9_EEENS6_IJNS7_ILi128EEENS7_ILi176EEESB_EEELi128ENS_6half_tEfNS_4arch4Sm90ELb0ELb0ELb0ELb0ELb0ELb0ELb0ELb1ELb1ELb0ELb0ELb0EEENS1_21CollectiveEpilogueFwdINS6_IJSB_SB_SC_EEESA_SE_SG_Li256ELb0ELb0ELb0ELb0EEENS1_29StaticPersistentTileSchedulerILb0EEEEEEEEEvNT_6ParamsE)
        .other          _ZN7cutlass13device_kernelIN5flash11enable_sm90INS1_16FlashAttnFwdSm90INS1_25CollectiveMainloopFwdSm90ILi2EN4cute5tupleIJNS5_1CILi2EEENS7_ILi1EEES9_EEENS6_IJNS7_ILi128EEENS7_ILi176EEESB_EEELi128ENS_6half_tEfNS_4arch4Sm90ELb0ELb0ELb0ELb0ELb0ELb0ELb0ELb1ELb1ELb0ELb0ELb0EEENS1_21CollectiveEpilogueFwdINS6_IJSB_SB_SC_EEESA_SE_SG_Li256ELb0ELb0ELb0ELb0EEENS1_29StaticPersistentTileSchedulerILb0EEEEEEEEEvNT_6ParamsE,@"STO_CUDA_ENTRY STV_DEFAULT"
_ZN7cutlass13device_kernelIN5flash11enable_sm90INS1_16FlashAttnFwdSm90INS1_25CollectiveMainloopFwdSm90ILi2EN4cute5tupleIJNS5_1CILi2EEENS7_ILi1EEES9_EEENS6_IJNS7_ILi128EEENS7_ILi176EEESB_EEELi128ENS_6half_tEfNS_4arch4Sm90ELb0ELb0ELb0ELb0ELb0ELb0ELb0ELb1ELb1ELb0ELb0ELb0EEENS1_21CollectiveEpilogueFwdINS6_IJSB_SB_SC_EEESA_SE_SG_Li256ELb0ELb0ELb0ELb0EEENS1_29StaticPersistentTileSchedulerILb0EEEEEEEEEvNT_6ParamsE:
        /* <DEDUP_REMOVED lines=23> */
.L_x_5632:
[----:B------:R-:W-:Y:S05]  /*0170*/  BSYNC B0 ;  /* 0x0000000000007941 */ /* 0x000fea0003800000 */
.L_x_5631:
        /* <DEDUP_REMOVED lines=11> */
[----:B------:R3:W4:Y:S01]  /*0230*/  SHFL.IDX PT, R12, R3, RZ, 0x1f ;  /* 0x00001fff030c7589 */ /* 0x00072200000e0000 */
[----:B-1----:R-:W-:Y:S01]  /*0240*/  ISETP.NE.AND P1, PT, R2, RZ, PT ;  /* 0x000000ff0200720c */ /* 0x002fe20003f25270 */
[----:B--2---:R-:W-:Y:S02]  /*0250*/  @UP0 ULEA UR8, UR8, UR6, 0x18 ;  /* 0x0000000608080291 */ /* 0x004fe4000f8ec03f */
[----:B------:R-:W-:-:S04]  /*0260*/  @UP0 UIADD3 UR6, -UR7, 0x100000, URZ ;  /* 0x0010000007060890 */ /* 0x000fc8000fffe13f */
[----:B------:R-:W-:Y:S02]  /*0270*/  @UP0 USHF.L.U32 UR7, UR6, 0xb, URZ ;  /* 0x0000000b06070899 */ /* 0x000fe4000800063f */
[----:B------:R-:W-:Y:S01]  /*0280*/  @UP0 USHF.L.U32 UR6, UR6, 0x1, URZ ;  /* 0x0000000106060899 */ /* 0x000fe2000800063f */
[----:B------:R-:W-:Y:S01]  /*0290*/  VOTEU.ANY UP0, P0 ;  /* 0x00000000003f7886 */ /* 0x000fe20000000100 */
[----:B------:R-:W1:Y:S04]  /*02a0*/  FENCE.VIEW.ASYNC.S ;  /* 0x00000000000073c6 */ /* 0x000e680000000000 */
[----:B-1----:R3:W1:Y:S06]  /*02b0*/  @UP0 SYNCS.EXCH.64 URZ, [UR8+0x34800], UR4 ;  /* 0x03480004083f05b2 */ /* 0x00266c0008000100 */
[----:B------:R3:W2:Y:S02]  /*02c0*/  @UP1 SYNCS.EXCH.64 URZ, [UR8+0x34820], UR6 ;  /* 0x03482006083f15b2 */ /* 0x0006a40008000100 */
[----:B---34-:R-:W-:Y:S05]  /*02d0*/  @P1 BRA `(.L_x_5633) ;  /* 0x0000000000481947 */ /* 0x018fea0003800000 */
[----:B------:R-:W3:Y:S01]  /*02e0*/  S2UR UR5, SR_CgaCtaId ;  /* 0x00000000000579c3 */ /* 0x000ee20000008800 */
[----:B------:R-:W-:Y:S01]  /*02f0*/  UMOV UR4, 0x400 ;  /* 0x0000040000047882 */ /* 0x000fe20000000000 */
[----:B------:R-:W-:Y:S01]  /*0300*/  UMOV UR6, 0x1 ;  /* 0x0000000100067882 */ /* 0x000fe20000000000 */
[----:B------:R-:W-:Y:S01]  /*0310*/  UMOV UR9, 0x4 ;  /* 0x0000000400097882 */ /* 0x000fe20000000000 */
[----:B------:R-:W-:-:S04]  /*0320*/  UIADD3 UR6, -UR6, 0x100000, URZ ;  /* 0x0010000006067890 */ /* 0x000fc8000fffe13f */
[----:B------:R-:W-:Y:S02]  /*0330*/  USHF.L.U32 UR7, UR6, 0xb, URZ ;  /* 0x0000000b06077899 */ /* 0x000fe4000800063f */
[----:B------:R-:W-:Y:S01]  /*0340*/  USHF.L.U32 UR6, UR6, 0x1, URZ ;  /* 0x0000000106067899 */ /* 0x000fe2000800063f */
[----:B------:R-:W-:Y:S01]  /*0350*/  ELECT P0, URZ, PT ;  /* 0x00000000003f782f */ /* 0x000fe20003800000 */
[----:B---3--:R-:W-:Y:S02]  /*0360*/  ULEA UR8, UR5, UR4, 0x18 ;  /* 0x0000000405087291 */ /* 0x008fe4000f8ec03f */
[----:B------:R-:W-:-:S04]  /*0370*/  UIADD3 UR4, -UR9, 0x100000, URZ ;  /* 0x0010000009047890 */ /* 0x000fc8000fffe13f */
[----:B------:R-:W-:Y:S02]  /*0380*/  USHF.L.U32 UR5, UR4, 0xb, URZ ;  /* 0x0000000b04057899 */ /* 0x000fe4000800063f */
[----:B------:R-:W-:Y:S01]  /*0390*/  USHF.L.U32 UR4, UR4, 0x1, URZ ;  /* 0x0000000104047899 */ /* 0x000fe2000800063f */
[----:B------:R-:W3:Y:S03]  /*03a0*/  FENCE.VIEW.ASYNC.S ;  /* 0x00000000000073c6 */ /* 0x000ee60000000000 */
[----:B---3--:R3:W4:Y:S08]  /*03b0*/  SYNCS.EXCH.64 URZ, [UR8+0x34830], UR6 ;  /* 0x03483006083f75b2 */ /* 0x0087300008000100 */
[----:B------:R3:W1:Y:S01]  /*03c0*/  SYNCS.EXCH.64 URZ, [UR8+0x34840], UR4 ;  /* 0x03484004083f75b2 */ /* 0x0006620008000100 */
[----:B------:R3:W1:Y:S01]  /*03d0*/  SYNCS.EXCH.64 URZ, [UR8+0x34838], UR6 ;  /* 0x03483806083f75b2 */ /* 0x0006620008000100 */
[----:B------:R3:W1:Y:S01]  /*03e0*/  SYNCS.EXCH.64 URZ, [UR8+0x34848], UR4 ;  /* 0x03484804083f75b2 */ /* 0x0006620008000100 */
[----:B------:R-:W-:Y:S01]  /*03f0*/  NOP ;  /* 0x0000000000007918 */ /* 0x000fe20000000000 */
.L_x_5633:
[----:B---3--:R-:W3:Y:S01]  /*0400*/  S2UR UR4, SR_CTAID.Y ;  /* 0x00000000000479c3 */ /* 0x008ee20000002600 */
[----:B------:R-:W5:Y:S01]  /*0410*/  SHFL.IDX PT, R6, R0, RZ, 0x1f ;  /* 0x00001fff00067589 */ /* 0x000f6200000e0000 */
[----:B------:R-:W-:Y:S01]  /*0420*/  ULDC UR5, c[0x0][0x154] ;  /* 0x0000550000057ab9 */ /* 0x000fe20000000800 */
[----:B------:R-:W-:-:S05]  /*0430*/  NOP ;  /* 0x0000000000007918 */ /* 0x000fca0000000000 */
[----:B------:R-:W4:Y:S08]  /*0440*/  S2UR UR6, SR_CTAID.X ;  /* 0x00000000000679c3 */ /* 0x000f300000002500 */
[----:B------:R-:W2:Y:S01]  /*0450*/  LDC R7, c[0x0][0x148] ;  /* 0x00005200ff077b82 */ /* 0x000ea20000000800 */
[----:B---3--:R-:W-:Y:S02]  /*0460*/  I2FP.F32.U32 R3, UR4 ;  /* 0x0000000400037c45 */ /* 0x008fe40008201000 */
[----:B-----5:R-:W-:-:S03]  /*0470*/  ISETP.NE.AND P0, PT, R6, RZ, PT ;  /* 0x000000ff0600720c */ /* 0x020fc60003f05270 */
[----:B------:R-:W-:Y:S01]  /*0480*/  FMUL R5, R3, UR5 ;  /* 0x0000000503057c20 */ /* 0x000fe20008400000 */
[----:B------:R-:W-:Y:S02]  /*0490*/  SHF.R.S32.HI R3, RZ, 0x1f, R10 ;  /* 0x0000001fff037819 */ /* 0x000fe4000001140a */
[----:B----4-:R-:W-:Y:S02]  /*04a0*/  I2FP.F32.U32 R4, UR6 ;  /* 0x0000000600047c45 */ /* 0x010fe40008201000 */
[----:B------:R-:W-:Y:S01]  /*04b0*/  LEA.HI R3, R3, R10, RZ, 0x7 ;  /* 0x0000000a03037211 */ /* 0x000fe200078f38ff */
[----:B------:R-:W3:Y:S02]  /*04c0*/  F2I.U32.TRUNC.NTZ R5, R5 ;  /* 0x0000000500057305 */ /* 0x000ee4000020f000 */
[----:B---3--:R-:W-:-:S04]  /*04d0*/  IMAD.MOV R8, RZ, RZ, -R5 ;  /* 0x000000ffff087224 */ /* 0x008fc800078e0a05 */
[----:B--2---:R-:W-:Y:S01]  /*04e0*/  IMAD R11, R7, R8, UR4 ;  /* 0x00000004070b7e24 */ /* 0x004fe2000f8e0208 */
[----:B------:R-:W-:Y:S02]  /*04f0*/  ULDC UR4, c[0x0][0x150] ;  /* 0x0000540000047ab9 */ /* 0x000fe40000000800 */
[----:B------:R-:W-:Y:S01]  /*0500*/  FMUL R8, R4, UR4 ;  /* 0x0000000404087c20 */ /* 0x000fe20008400000 */
[----:B------:R-:W-:Y:S06]  /*0510*/  @P0 BRA `(.L_x_5634) ;  /* 0x0000000000480947 */ /* 0x000fec0003800000 */
[----:B------:R-:W2:Y:S01]  /*0520*/  S2UR UR5, SR_CgaCtaId ;  /* 0x00000000000579c3 */ /* 0x000ea20000008800 */
        /* <DEDUP_REMOVED lines=12> */
[----:B--2---:R2:W3:Y:S08]  /*05f0*/  SYNCS.EXCH.64 URZ, [UR8+0x34850], UR4 ;  /* 0x03485004083f75b2 */ /* 0x0044f00008000100 */
[----:B------:R2:W4:Y:S01]  /*0600*/  SYNCS.EXCH.64 URZ, [UR8+0x34860], UR6 ;  /* 0x03486006083f75b2 */ /* 0x0005220008000100 */
[----:B------:R2:W1:Y:S01]  /*0610*/  SYNCS.EXCH.64 URZ, [UR8+0x34858], UR4 ;  /* 0x03485804083f75b2 */ /* 0x0004620008000100 */
[----:B------:R2:W1:Y:S01]  /*0620*/  SYNCS.EXCH.64 URZ, [UR8+0x34868], UR6 ;  /* 0x03486806083f75b2 */ /* 0x0004620008000100 */
[----:B------:R-:W-:Y:S01]  /*0630*/  NOP ;  /* 0x0000000000007918 */ /* 0x000fe20000000000 */
.L_x_5634:
        /* <DEDUP_REMOVED lines=37> */
.L_x_5635:
[----:B------:R-:W5:Y:S01]  /*0890*/  SHFL.IDX PT, R13, R0, RZ, 0x1f ;  /* 0x00001fff000d7589 */ /* 0x000f6200000e0000 */
[----:B--2---:R-:W2:Y:S01]  /*08a0*/  S2UR UR4, SR_CTAID.X ;  /* 0x00000000000479c3 */ /* 0x004ea20000002500 */
[----:B------:R-:W-:Y:S01]  /*08b0*/  LOP3.LUT R9, R9, 0x3ffffffc, RZ, 0xc0, !PT ;  /* 0x3ffffffc09097812 */ /* 0x000fe200078ec0ff */
[----:B------:R-:W-:Y:S01]  /*08c0*/  IMAD.IADD R4, R5, 0x1, -R4 ;  /* 0x0000000105047824 */ /* 0x000fe200078e0a04 */
[----:B------:R-:W-:Y:S01]  /*08d0*/  NOP ;  /* 0x0000000000007918 */ /* 0x000fe20000000000 */
[----:B------:R-:W-:Y:S02]  /*08e0*/  IMAD.IADD R7, R2, 0x1, -R7 ;  /* 0x0000000102077824 */ /* 0x000fe400078e0a07 */
[----:B------:R-:W-:Y:S02]  /*08f0*/  IMAD.IADD R9, R6, 0x1, -R9 ;  /* 0x0000000106097824 */ /* 0x000fe400078e0a09 */
[----:B------:R-:W3:Y:S01]  /*0900*/  LDC R6, c[0x0][0x140] ;  /* 0x00005000ff067b82 */ /* 0x000ee20000000800 */
[----:B------:R-:W-:-:S02]  /*0910*/  IMAD R7, R7, 0x4, R4 ;  /* 0x0000000407077824 */ /* 0x000fc400078e0204 */
[----:B------:R-:W-:Y:S02]  /*0920*/  IMAD R9, R9, 0x4, R4 ;  /* 0x0000000409097824 */ /* 0x000fe400078e0204 */
[----:B-1----:R-:W-:Y:S01]  /*0930*/  IMAD.MOV R5, RZ, RZ, -R8 ;  /* 0x000000ffff057224 */ /* 0x002fe200078e0a08 */
[----:B------:R-:W-:Y:S02]  /*0940*/  LEA.HI R2, R7, R7, RZ, 0x1 ;  /* 0x0000000707027211 */ /* 0x000fe400078f08ff */
[----:B------:R-:W-:Y:S02]  /*0950*/  LEA.HI R4, R9, R9, RZ, 0x1 ;  /* 0x0000000909047211 */ /* 0x000fe400078f08ff */
[----:B------:R-:W-:Y:S02]  /*0960*/  LOP3.LUT R2, R2, 0xfffffffe, RZ, 0xc0, !PT ;  /* 0xfffffffe02027812 */ /* 0x000fe400078ec0ff */
[----:B------:R-:W-:Y:S02]  /*0970*/  LOP3.LUT R4, R4, 0xfffffffe, RZ, 0xc0, !PT ;  /* 0xfffffffe04047812 */ /* 0x000fe400078ec0ff */
[----:B-----5:R-:W-:Y:S01]  /*0980*/  ISETP.NE.AND P0, PT, R13, RZ, PT ;  /* 0x000000ff0d00720c */ /* 0x020fe20003f05270 */
[----:B--2---:R-:W-:-:S02]  /*0990*/  IMAD R5, R10, R5, UR4 ;  /* 0x000000040a057e24 */ /* 0x004fc4000f8e0205 */
        /* <DEDUP_REMOVED lines=23> */
.L_x_5636:
[----:B------:R-:W5:Y:S01]  /*0b10*/  SHFL.IDX PT, R5, R0, RZ, 0x1f ;  /* 0x00001fff00057589 */ /* 0x000f6200000e0000 */
[----:B------:R-:W-:Y:S01]  /*0b20*/  IMAD.SHL.U32 R2, R7, 0x4, RZ ;  /* 0x0000000407027824 */ /* 0x000fe200078e00ff */
[----:B------:R-:W-:Y:S01]  /*0b30*/  LOP3.LUT P0, RZ, R3, 0x7, RZ, 0xc0, !PT ;  /* 0x0000000703ff7812 */ /* 0x000fe2000780c0ff */
[----:B------:R-:W-:Y:S01]  /*0b40*/  IMAD.SHL.U32 R4, R9, 0x4, RZ ;  /* 0x0000000409047824 */ /* 0x000fe200078e00ff */
[----:B---3--:R-:W-:Y:S01]  /*0b50*/  ISETP.EQ.U32.AND P1, PT, R6, 0x1, PT ;  /* 0x000000010600780c */ /* 0x008fe20003f22070 */
[----:B------:R-:W-:Y:S01]  /*0b60*/  IMAD.MOV.U32 R22, RZ, RZ, 0x1 ;  /* 0x00000001ff167424 */ /* 0x000fe200078e00ff */
[----:B------:R-:W-:Y:S01]  /*0b70*/  LOP3.LUT R8, R7, 0xc, R2, 0x78, !PT ;  /* 0x0000000c07087812 */ /* 0x000fe200078e7802 */
[----:B------:R-:W-:Y:S01]  /*0b80*/  IMAD.MOV.U32 R19, RZ, RZ, 0x1 ;  /* 0x00000001ff137424 */ /* 0x000fe200078e00ff */
[----:B------:R-:W-:Y:S01]  /*0b90*/  LOP3.LUT R23, R9, 0xc, R4, 0x78, !PT ;  /* 0x0000000c09177812 */ /* 0x000fe200078e7804 */
[----:B------:R-:W-:Y:S01]  /*0ba0*/  NOP ;  /* 0x0000000000007918 */ /* 0x000fe20000000000 */
[----:B------:R-:W-:Y:S01]  /*0bb0*/  @P3 LEA.HI R2, R8, R8, RZ, 0x1 ;  /* 0x0000000808023211 */ /* 0x000fe200078f08ff */
[----:B------:R3:W-:Y:S01]  /*0bc0*/  STL [R1], R8 ;  /* 0x0000000801007387 */ /* 0x0007e20000100800 */
[----:B------:R-:W-:-:S02]  /*0bd0*/  @P5 LEA.HI R4, R23, R23, RZ, 0x1 ;  /* 0x0000001717045211 */ /* 0x000fc400078f08ff */
[----:B------:R-:W-:Y:S02]  /*0be0*/  @P3 SHF.R.S32.HI R2, RZ, 0x1, R2 ;  /* 0x00000001ff023819 */ /* 0x000fe40000011402 */
[----:B------:R-:W-:Y:S02]  /*0bf0*/  @P5 SHF.R.S32.HI R4, RZ, 0x1, R4 ;  /* 0x00000001ff045819 */ /* 0x000fe40000011404 */
[-C--:B------:R-:W-:Y:S02]  /*0c00*/  @P3 ISETP.NE.AND P6, PT, R2, R11.reuse, PT ;  /* 0x0000000b0200320c */ /* 0x080fe40003fc5270 */
[----:B------:R-:W-:Y:S02]  /*0c10*/  @P5 ISETP.NE.AND P4, PT, R4, R11, PT ;  /* 0x0000000b0400520c */ /* 0x000fe40003f85270 */
[----:B------:R-:W-:Y:S02]  /*0c20*/  @P3 SEL R22, RZ, 0x1, P6 ;  /* 0x00000001ff163807 */ /* 0x000fe40003000000 */
[----:B-----5:R-:W-:-:S02]  /*0c30*/  ISETP.NE.AND P3, PT, R5, RZ, PT ;  /* 0x000000ff0500720c */ /* 0x020fc40003f65270 */
[----:B------:R-:W-:Y:S02]  /*0c40*/  ISETP.LT.U32.AND P6, PT, R8, 0x2, !P0 ;  /* 0x000000020800780c */ /* 0x000fe400047c1070 */
[----:B------:R-:W-:Y:S02]  /*0c50*/  ISETP.LT.U32.AND P0, PT, R23, 0x2, !P0 ;  /* 0x000000021700780c */ /* 0x000fe40004701070 */
[----:B------:R-:W-:Y:S02]  /*0c60*/  ISETP.NE.AND P2, PT, R12, RZ, PT ;  /* 0x000000ff0c00720c */ /* 0x000fe40003f45270 */
[----:B------:R-:W-:Y:S02]  /*0c70*/  SEL R3, RZ, 0x1, !P6 ;  /* 0x00000001ff037807 */ /* 0x000fe40007000000 */
[----:B------:R-:W-:Y:S02]  /*0c80*/  SEL R2, RZ, 0x1, !P0 ;  /* 0x00000001ff027807 */ /* 0x000fe40004000000 */
[----:B------:R-:W-:Y:S01]  /*0c90*/  @P5 SEL R19, RZ, 0x1, P4 ;  /* 0x00000001ff135807 */ /* 0x000fe20002000000 */
[----:B---3--:R-:W-:Y:S06]  /*0ca0*/  @P3 BRA `(.L_x_5637) ;  /* 0x0000000000483947 */ /* 0x008fec0003800000 */
        /* <DEDUP_REMOVED lines=18> */
.L_x_5637:
[----:B------:R-:W-:Y:S01]  /*0dd0*/  LOP3.LUT R22, R22, R3, RZ, 0xc0, !PT ;  /* 0x0000000316167212 */ /* 0x000fe200078ec0ff */
[----:B------:R-:W-:Y:S01]  /*0de0*/  NOP ;  /* 0x0000000000007918 */ /* 0x000fe20000000000 */
[----:B------:R-:W-:Y:S01]  /*0df0*/  LOP3.LUT R19, R19, R2, RZ, 0xc0, !PT ;  /* 0x0000000213137212 */ /* 0x000fe200078ec0ff */
[----:B------:R-:W-:Y:S06]  /*0e00*/  @!P1 BRA `(.L_x_5638) ;  /* 0x0000000000089947 */ /* 0x000fec0003800000 */
[----:B-12-4-:R-:W-:Y:S01]  /*0e10*/  UCGABAR_ARV ;  /* 0x00000000000079c7 */ /* 0x016fe20008000000 */
[----:B------:R-:W-:Y:S05]  /*0e20*/  BRA `(.L_x_5639) ;  /* 0x0000000000047947 */ /* 0x000fea0003800000 */
.L_x_5638:
[----:B-12-4-:R-:W-:Y:S01]  /*0e30*/  NOP ;  /* 0x0000000000007918 */ /* 0x016fe20000000000 */
.L_x_5639:
[----:B------:R-:W-:Y:S05]  /*0e40*/  @!P1 BRA `(.L_x_5640) ;  /* 0x00000000000c9947 */ /* 0x000fea0003800000 */
[----:B------:R-:W-:Y:S01]  /*0e50*/  UCGABAR_WAIT ;  /* 0x0000000000007dc7 */ /* 0x000fe20008000000 */
[----:B------:R-:W-:Y:S01]  /*0e60*/  CCTL.IVALL ;  /* 0x00000000ff00798f */ /* 0x000fe20002000000 */
[----:B------:R-:W-:Y:S05]  /*0e70*/  BRA `(.L_x_5641) ;  /* 0x0000000000047947 */ /* 0x000fea0003800000 */
.L_x_5640:
[----:B------:R-:W-:Y:S06]  /*0e80*/  BAR.SYNC.DEFER_BLOCKING 0x0 ;  /* 0x0000000000007b1d */ /* 0x000fec0000010000 */
.L_x_5641:
[----:B------:R-:W-:-:S05]  /*0e90*/  IMAD.MOV.U32 R2, RZ, RZ, 0x1 ;  /* 0x00000001ff027424 */ /* 0x000fca00078e00ff */
[----:B------:R-:W-:-:S05]  /*0ea0*/  SEL R2, R2, 0x2, !P2 ;  /* 0x0000000202027807 */ /* 0x000fca0005000000 */
[----:B------:R1:W-:Y:S01]  /*0eb0*/  STL [R1+0x1c], R2 ;  /* 0x00001c0201007387 */ /* 0x0003e20000100800 */
[----:B------:R-:W-:Y:S05]  /*0ec0*/  @!P2 BRA `(.L_x_5642) ;  /* 0x000000b400e8a947 */ /* 0x000fea0003800000 */
.L_x_5643:
[----:B------:R-:W-:-:S08]  /*0ed0*/  NOP ;  /* 0x0000000000007918 */ /* 0x000fd00000000000 */
[----:B------:R-:W2:Y:S02]  /*0ee0*/  USETMAXREG.TRY_ALLOC.CTAPOOL UP0, 0xf0 ;  /* 0x000000f0000079c8 */ /* 0x000ea40008000600 */
[----:B--2---:R-:W-:-:S13]  /*0ef0*/  PLOP3.LUT P0, PT, PT, PT, UP0, 0x80, 0x0 ;  /* 0x000000000000781c */ /* 0x004fda0003f0f008 */
[----:B------:R-:W-:Y:S05]  /*0f00*/  @!P0 BRA `(.L_x_5643) ;  /* 0xfffffffc00f08947 */ /* 0x000fea000383ffff */
[----:B-1----:R-:W1:Y:S01]  /*0f10*/  S2R R2, SR_TID.X ;  /* 0x0000000000027919 */ /* 0x002e620000002100 */
[----:B------:R-:W2:Y:S08]  /*0f20*/  S2UR UR7, SR_CTAID.X ;  /* 0x00000000000779c3 */ /* 0x000eb00000002500 */
[----:B------:R-:W-:Y:S06]  /*0f30*/  BAR.ARV 0x8, 0x120 ;  /* 0x0204800000007b1d */ /* 0x000fec0000002000 */
[----:B-1----:R-:W-:-:S04]  /*0f40*/  LOP3.LUT R0, R2, 0xffffff80, RZ, 0xc0, !PT ;  /* 0xffffff8002007812 */ /* 0x002fc800078ec0ff */
[----:B------:R-:W-:Y:S02]  /*0f50*/  ISETP.NE.AND P0, PT, R0, 0x80, PT ;  /* 0x000000800000780c */ /* 0x000fe40003f05270 */
[----:B------:R-:W2:Y:S11]  /*0f60*/  LDC R0, c[0x0][0xda4] ;  /* 0x00036900ff007b82 */ /* 0x000eb60000000800 */
[----:B------:R-:W-:Y:S06]  /*0f70*/  @!P0 BAR.ARV 0x9, 0x100 ;  /* 0x0244000000008b1d */ /* 0x000fec0000002000 */
[----:B--2---:R-:W-:-:S13]  /*0f80*/  ISETP.LE.AND P0, PT, R0, UR7, PT ;  /* 0x0000000700007c0c */ /* 0x004fda000bf03270 */
[----:B------:R-:W-:Y:S05]  /*0f90*/  @P0 EXIT ;  /* 0x000000000000094d */ /* 0x000fea0003800000 */
[----:B------:R-:W2:Y:S01]  /*0fa0*/  LDL.LU R8, [R1+0x1c] ;  /* 0x00001c0001087983 */ /* 0x000ea20000300800 */
[----:B------:R-:W-:-:S05]  /*0fb0*/  VIADD R0, R2, 0xffffff80 ;  /* 0xffffff8002007836 */ /* 0x000fca0000000000 */
[----:B------:R-:W-:-:S04]  /*0fc0*/  SHF.R.S32.HI R3, RZ, 0x1f, R0 ;  /* 0x0000001fff037819 */ /* 0x000fc80000011400 */
[----:B------:R-:W-:-:S04]  /*0fd0*/  LEA.HI R2, R3, R0, RZ, 0x7 ;  /* 0x0000000003027211 */ /* 0x000fc800078f38ff */
[----:B------:R-:W-:Y:S01]  /*0fe0*/  LOP3.LUT R5, R2, 0xffffff80, RZ, 0xc0, !PT ;  /* 0xffffff8002057812 */ /* 0x000fe200078ec0ff */
[----:B------:R-:W1:Y:S01]  /*0ff0*/  S2UR UR4, SR_CgaCtaId ;  /* 0x00000000000479c3 */ /* 0x000e620000008800 */
[----:B------:R-:W-:-:S03]  /*1000*/  LEA.HI R6, R3, R0, RZ, 0x4 ;  /* 0x0000000003067211 */ /* 0x000fc600078f20ff */
[----:B------:R-:W-:Y:S01]  /*1010*/  IMAD.IADD R222, R0, 0x1, -R5 ;  /* 0x0000000100de7824 */ /* 0x000fe200078e0a05 */
[----:B------:R-:W-:-:S03]  /*1020*/  LOP3.LUT R7, R6, 0x3fffff0, RZ, 0xc0, !PT ;  /* 0x03fffff006077812 */ /* 0x000fc600078ec0ff */
[----:B------:R-:W3:Y:S01]  /*1030*/  S2UR UR6, SR_SWINHI ;  /* 0x00000000000679c3 */ /* 0x000ee20000002f00 */
        /* <DEDUP_REMOVED lines=16> */
[----:B-1----:R-:W-:Y:S01]  /*1140*/  ULEA UR39, UR4, UR39, 0x18 ;  /* 0x0000002704277291 */ /* 0x002fe2000f8ec03f */
        /* <DEDUP_REMOVED lines=8> */
[----:B---3--:R-:W-:Y:S01]  /*11d0*/  UMOV UR5, UR6 ;  /* 0x0000000600057c82 */ /* 0x008fe20008000000 */
[----:B------:R-:W-:-:S02]  /*11e0*/  IMAD.MOV.U32 R228, RZ, RZ, -0x2 ;  /* 0xfffffffeffe47424 */ /* 0x000fc400078e00ff */
[----:B------:R-:W-:Y:S02]  /*11f0*/  IMAD.U32 R16, RZ, RZ, UR4 ;  /* 0x00000004ff107e24 */ /* 0x000fe4000f8e00ff */
[----:B------:R-:W-:Y:S02]  /*1200*/  IMAD.U32 R17, RZ, RZ, UR5 ;  /* 0x00000005ff117e24 */ /* 0x000fe4000f8e00ff */
[----:B------:R-:W-:Y:S02]  /*1210*/  IMAD.IADD R3, R222, 0x1, -R3 ;  /* 0x00000001de037824 */ /* 0x000fe400078e0a03 */
[----:B------:R-:W-:Y:S02]  /*1220*/  IMAD.SHL.U32 R5, R6, 0x8, RZ ;  /* 0x0000000806057824 */ /* 0x000fe400078e00ff */
[----:B------:R-:W-:Y:S02]  /*1230*/  IMAD R7, R0, 0x10, R7 ;  /* 0x0000001000077824 */ /* 0x000fe400078e0207 */
[----:B------:R-:W-:-:S02]  /*1240*/  IMAD.IADD R2, R225, 0x1, -R2 ;  /* 0x00000001e1027824 */ /* 0x000fc400078e0a02 */
        /* <DEDUP_REMOVED lines=8> */
.L_x_5670:
[----:B------:R-:W1:Y:S01]  /*12d0*/  SHFL.IDX PT, R0, R225, RZ, 0x1f ;  /* 0x00001fffe1007589 */ /* 0x000e6200000e0000 */
[----:B------:R-:W2:Y:S01]  /*12e0*/  LDC R113, c[0x0][0x2e0] ;  /* 0x0000b800ff717b82 */ /* 0x000ea20000000800 */
[----:B------:R-:W-:Y:S01]  /*12f0*/  ULDC UR4, c[0x0][0xda8] ;  /* 0x00036a0000047ab9 */ /* 0x000fe20000000800 */
[----:B------:R-:W-:Y:S01]  /*1300*/  ULDC.64 UR6, c[0x0][0x3f8] ;  /* 0x0000fe0000067ab9 */ /* 0x000fe20000000a00 */
[----:B------:R-:W-:Y:S01]  /*1310*/  R2UR UR10, R220 ;  /* 0x00000000dc0a72ca */ /* 0x000fe200000e0000 */
[----:B------:R-:W-:Y:S02]  /*1320*/  UISETP.NE.AND UP1, UPT, UR4, 0x1, UPT ;  /* 0x000000010400788c */ /* 0x000fe4000bf25270 */
[----:B------:R-:W-:Y:S01]  /*1330*/  UISETP.NE.U32.AND UP0, UPT, UR6, URZ, UPT ;  /* 0x0000003f0600728c */ /* 0x000fe2000bf05070 */
[----:B------:R-:W-:Y:S02]  /*1340*/  ULDC UR5, c[0x0][0xdb4] ;  /* 0x00036d0000057ab9 */ /* 0x000fe40000000800 */
[----:B------:R-:W-:Y:S01]  /*1350*/  ULDC UR6, c[0x0][0x404] ;  /* 0x0001010000067ab9 */ /* 0x000fe20000000800 */
        /* <DEDUP_REMOVED lines=20> */
[----:B------:R-:W-:-:S03]  /*14a0*/  ULEA UR7, UR7, UR8, 0xd ;  /* 0x0000000807077291 */ /* 0x000fc6000f8e683f */
[----:B------:R-:W-:Y:S01]  /*14b0*/  @UP2 ULDC.64 UR8, c[0x0][0xdb8] ;  /* 0x00036e0000082ab9 */ /* 0x000fe20000000a00 */
[----:B------:R-:W-:Y:S01]  /*14c0*/  USHF.R.U32.HI UR7, URZ, 0x4, UR7 ;  /* 0x000000043f077899 */ /* 0x000fe20008011607 */
[----:B------:R-:W-:Y:S01]  /*14d0*/  IMAD.U32 R224, RZ, RZ, UR11 ;  /* 0x0000000bffe07e24 */ /* 0x000fe2000f8e00ff */
[----:B------:R-:W-:Y:S02]  /*14e0*/  UIMAD.WIDE.U32 UR4, UR11, UR8, URZ ;  /* 0x000000080b0472a5 */ /* 0x000fe4000f8e003f */
[----:B------:R-:W-:Y:S01]  /*14f0*/  UMOV UR36, UR11 ;  /* 0x0000000b00247c82 */ /* 0x000fe20008000000 */
[----:B------:R-:W-:Y:S02]  /*1500*/  ULOP3.LUT UR48, UR7, 0x3fff, URZ, 0xc0, !UPT ;  /* 0x00003fff07307892 */ /* 0x000fe4000f8ec03f */
[----:B------:R-:W-:Y:S02]  /*1510*/  @UP2 USHF.R.U32.HI UR36, URZ, UR9, UR5 ;  /* 0x000000093f242299 */ /* 0x000fe40008011605 */
[----:B------:R-:W-:-:S02]  /*1520*/  UMOV UR4, UR10 ;  /* 0x0000000a00047c82 */ /* 0x000fc40008000000 */
[----:B------:R-:W-:Y:S01]  /*1530*/  IMAD.U32 R223, RZ, RZ, UR4 ;  /* 0x00000004ffdf7e24 */ /* 0x000fe2000f8e00ff */
[----:B------:R-:W-:Y:S07]  /*1540*/  @!P0 BRA `(.L_x_5644) ;  /* 0x0000000000408947 */ /* 0x000fee0003800000 */
        /* <DEDUP_REMOVED lines=16> */
.L_x_5644:
[----:B------:R-:W-:Y:S02]  /*1650*/  LOP3.LUT R0, R221, 0x1, RZ, 0xc0, !PT ;  /* 0x00000001dd007812 */ /* 0x000fe400078ec0ff */
[----:B------:R-:W-:Y:S02]  /*1660*/  ISETP.NE.AND P0, PT, R18, 0x3, PT ;  /* 0x000000031200780c */ /* 0x000fe40003f05270 */
[----:B------:R-:W-:-:S04]  /*1670*/  SHF.L.U32 R0, R0, 0x1f, RZ ;  /* 0x0000001f00007819 */ /* 0x000fc800000006ff */
[----:B------:R-:W1:Y:S02]  /*1680*/  SYNCS.PHASECHK.TRANS64.TRYWAIT P1, [UR39+0x34800], R0 ;  /* 0x03480000ff0075a7 */ /* 0x000e640008020167 */
[----:B-1----:R-:W-:Y:S05]  /*1690*/  @!P1 BRA `(.L_x_5645) ;  /* 0x000000e000689947 */ /* 0x002fea0003800000 */
.L_x_5735:
[----:B------:R-:W-:Y:S05]  /*16a0*/  @!P0 BRA `(.L_x_5646) ;  /* 0x0000000000048947 */ /* 0x000fea0003800000 */
[----:B------:R-:W-:Y:S01]  /*16b0*/  BPT.TRAP 0x1 ;  /* 0x000000040000795c */ /* 0x000fe20000300000 */
.L_x_5646:
[----:B------:R-:W-:Y:S02]  /*16c0*/  IMAD.U32 R12, RZ, RZ, UR38 ;  /* 0x00000026ff0c7e24 */ /* 0x000fe4000f8e00ff */
[----:B-1----:R-:W-:-:S03]  /*16d0*/  IMAD.U32 R3, RZ, RZ, UR60 ;  /* 0x0000003cff037e24 */ /* 0x002fc6000f8e00ff */
[----:B------:R-:W-:Y:S02]  /*16e0*/  LEA R12, R12, UR39, 0x3 ;  /* 0x000000270c0c7c11 */ /* 0x000fe4000f8e18ff */
[----:B------:R-:W-:-:S04]  /*16f0*/  SHF.L.U32 R3, R3, 0x1f, RZ ;  /* 0x0000001f03037819 */ /* 0x000fc800000006ff */
[----:B------:R1:W2:Y:S01]  /*1700*/  SYNCS.PHASECHK.TRANS64.TRYWAIT P1, [R12+URZ+0x34830], R3 ;  /* 0x034830030c0075a7 */ /* 0x0002a2000802017f */
[----:B------:R-:W-:Y:S05]  /*1710*/  @!P0 BRA `(.L_x_5647) ;  /* 0x0000000000048947 */ /* 0x000fea0003800000 */
[----:B------:R-:W-:Y:S01]  /*1720*/  BPT.TRAP 0x1 ;  /* 0x000000040000795c */ /* 0x000fe20000300000 */
.L_x_5647:
[----:B--2---:R-:W-:Y:S05]  /*1730*/  @P1 BRA `(.L_x_5648) ;  /* 0x0000000000081947 */ /* 0x004fea0003800000 */
[----:B------:R-:W2:Y:S02]  /*1740*/  SYNCS.PHASECHK.TRANS64.TRYWAIT P1, [R12+URZ+0x34830], R3 ;  /* 0x034830030c0075a7 */ /* 0x000ea4000802017f */
[----:B--2---:R-:W-:Y:S05]  /*1750*/  @!P1 BRA `(.L_x_5649) ;  /* 0x000000e000509947 */ /* 0x004fea0003800000 */
.L_x_5648:
[----:B------:R-:W-:Y:S05]  /*1760*/  WARPSYNC.ALL ;  /* 0x0000000000007948 */ /* 0x000fea0003800000 */
[----:B------:R-:W-:Y:S01]  /*1770*/  UIADD3 UR4, UR39, 0x1e400, URZ ;  /* 0x0001e40027047890 */ /* 0x000fe2000fffe03f */
[----:B------:R-:W-:Y:S01]  /*1780*/  WARPGROUP.ARRIVE ;  /* 0x00000000000079c5 */ /* 0x000fe20000000000 */
[----:B------:R-:W-:Y:S02]  /*1790*/  ULOP3.LUT UR48, UR48, 0x10000, URZ, 0xfc, !UPT ;  /* 0x0001000030307892 */ /* 0x000fe4000f8efc3f */
[----:B------:R-:W-:Y:S01]  /*17a0*/  USHF.R.U32.HI UR4, URZ, 0x4, UR4 ;  /* 0x000000043f047899 */ /* 0x000fe20008011604 */
[----:B------:R-:W-:Y:S01]  /*17b0*/  UMOV UR41, 0x40000040 ;  /* 0x4000004000297882 */ /* 0x000fe20000000000 */
[----:B------:R-:W-:-:S02]  /*17c0*/  UMOV UR43, 0x40000040 ;  /* 0x40000040002b7882 */ /* 0x000fc40000000000 */
[----:B------:R-:W-:Y:S01]  /*17d0*/  ULOP3.LUT UR6, UR4, 0x3fff, URZ, 0xc0, !UPT ;  /* 0x00003fff04067892 */ /* 0x000fe2000f8ec03f */
[----:B------:R-:W-:Y:S01]  /*17e0*/  IMAD.U32 R9, RZ, RZ, UR41 ;  /* 0x00000029ff097e24 */ /* 0x000fe2000f8e00ff */
[----:B------:R-:W-:Y:S01]  /*17f0*/  UMOV UR40, UR48 ;  /* 0x0000003000287c82 */ /* 0x000fe20008000000 */
[----:B------:R-:W-:Y:S01]  /*1800*/  UMOV UR5, UR41 ;  /* 0x0000002900057c82 */ /* 0x000fe20008000000 */
[----:B------:R-:W-:Y:S01]  /*1810*/  ULOP3.LUT UR7, UR6, 0x10000, URZ, 0xfc, !UPT ;  /* 0x0001000006077892 */ /* 0x000fe2000f8efc3f */
[----:B------:R-:W-:Y:S01]  /*1820*/  IMAD.U32 R8, RZ, RZ, UR40 ;  /* 0x00000028ff087e24 */ /* 0x000fe2000f8e00ff */
[----:B------:R-:W-:Y:S01]  /*1830*/  UMOV UR4, UR40 ;  /* 0x0000002800047c82 */ /* 0x000fe20008000000 */
[----:B------:R-:W-:Y:S01]  /*1840*/  UMOV UR8, UR40 ;  /* 0x0000002800087c82 */ /* 0x000fe20008000000 */
[----:B------:R-:W-:Y:S02]  /*1850*/  UIMAD UR37, UR38, 0xb00, UR7 ;  /* 0x00000b00262578a4 */ /* 0x000fe4000f8e0207 */
[----:B------:R-:W-:Y:S01]  /*1860*/  IMAD.U32 R0, RZ, RZ, UR7 ;  /* 0x00000007ff007e24 */ /* 0x000fe2000f8e00ff */
[----:B------:R-:W-:Y:S01]  /*1870*/  UMOV UR7, 0x40000040 ;  /* 0x4000004000077882 */ /* 0x000fe20000000000 */
[----:B------:R-:W-:-:S02]  /*1880*/  UIADD3 UR6, UR37, 0x80, URZ ;  /* 0x0000008025067890 */ /* 0x000fc4000fffe03f */
[----:B------:R-:W-:Y:S02]  /*1890*/  UIADD3 UR10, UR37, 0x100, URZ ;  /* 0x00000100250a7890 */ /* 0x000fe4000fffe03f */
[----:B------:R-:W-:Y:S01]  /*18a0*/  UMOV UR42, UR37 ;  /* 0x00000025002a7c82 */ /* 0x000fe20008000000 */
[----:B------:R-:W-:Y:S01]  /*18b0*/  UMOV UR9, UR41 ;  /* 0x0000002900097c82 */ /* 0x000fe20008000000 */
[----:B------:R-:W-:Y:S01]  /*18c0*/  HGMMA.64x16x16.F32 R104, gdesc[UR40], RZ, !UPT, gsb0 ;  /* 0x00200000286879f0 */ /* 0x000fe2000c0008ff */
[----:B------:R-:W-:Y:S01]  /*18d0*/  UMOV UR11, 0x40000040 ;  /* 0x40000040000b7882 */ /* 0x000fe20000000000 */
[----:B------:R-:W-:Y:S01]  /*18e0*/  UIADD3 UR14, UR37, 0x180, URZ ;  /* 0x00000180250e7890 */ /* 0x000fe2000fffe03f */
[----:B------:R-:W-:Y:S01]  /*18f0*/  UMOV UR12, UR40 ;  /* 0x00000028000c7c82 */ /* 0x000fe20008000000 */
[----:B------:R-:W-:Y:S01]  /*1900*/  UMOV UR13, UR41 ;  /* 0x00000029000d7c82 */ /* 0x000fe20008000000 */
        /* <DEDUP_REMOVED lines=21> */
[----:B------:R-:W-:Y:S01]  /*1a60*/  UMOV UR43, 0x40000040 ;  /* 0x40000040002b7882 */ /* 0x000fe20000000000 */
[----:B------:R-:W-:Y:S01]  /*1a70*/  UIADD3 UR46, UR37, 0x604, URZ ;  /* 0x00000604252e7890 */ /* 0x000fe2000fffe03f */
[----:B------:R-:W-:Y:S01]  /*1a80*/  UMOV UR47, 0x40000040 ;  /* 0x40000040002f7882 */ /* 0x000fe20000000000 */
[----:B------:R-:W-:Y:S01]  /*1a90*/  UIADD3 UR50, UR37, 0x606, URZ ;  /* 0x0000060625327890 */ /* 0x000fe2000fffe03f */
[----:B------:R-:W-:Y:S01]  /*1aa0*/  UMOV UR51, 0x40000040 ;  /* 0x4000004000337882 */ /* 0x000fe20000000000 */
        /* <DEDUP_REMOVED lines=50> */
[----:B------:R-:W-:Y:S02]  /*1dd0*/  UMOV UR41, 0x40000040 ;  /* 0x4000004000297882 */ /* 0x000fe40000000000 */
[----:B------:R-:W-:Y:S01]  /*1de0*/  UMOV UR9, UR41 ;  /* 0x0000002900097c82 */ /* 0x000fe20008000000 */
[----:B------:R-:W-:Y:S01]  /*1df0*/  UMOV UR13, UR41 ;  /* 0x00000029000d7c82 */ /* 0x000fe20008000000 */
[----:B------:R-:W-:Y:S01]  /*1e00*/  UMOV UR17, UR41 ;  /* 0x0000002900117c82 */ /* 0x000fe20008000000 */
[----:B------:R-:W-:Y:S01]  /*1e10*/  UMOV UR21, UR41 ;  /* 0x0000002900157c82 */ /* 0x000fe20008000000 */
[----:B------:R-:W-:Y:S01]  /*1e20*/  UMOV UR25, UR41 ;  /* 0x0000002900197c82 */ /* 0x000fe20008000000 */
[----:B------:R-:W-:Y:S01]  /*1e30*/  UMOV UR29, UR41 ;  /* 0x00000029001d7c82 */ /* 0x000fe20008000000 */
[----:B------:R-:W-:Y:S01]  /*1e40*/  UMOV UR33, UR41 ;  /* 0x0000002900217c82 */ /* 0x000fe20008000000 */
[----:B------:R-:W-:Y:S01]  /*1e50*/  IMAD.U32 R7, RZ, RZ, UR41 ;  /* 0x00000029ff077e24 */ /* 0x000fe2000f8e00ff */
[----:B------:R-:W-:-:S02]  /*1e60*/  WARPGROUP.DEPBAR.LE gsb0, 0x0 ;  /* 0x00008000000079c5 */ /* 0x000fc40000010000 */
[----:B------:R-:W-:-:S06]  /*1e70*/  WARPGROUP.ARRIVE ;  /* 0x00000000000079c5 */ /* 0x000fcc0000000000 */
[----:B------:R-:W-:Y:S01]  /*1e80*/  HGMMA.64x16x16.F32 R24, gdesc[UR4], RZ, !UPT, gsb0 ;  /* 0x00200000041879f0 */ /* 0x000fe2000c0008ff */
[----:B------:R-:W-:Y:S02]  /*1e90*/  UIADD3 UR4, UR48, 0x2, URZ ;  /* 0x0000000230047890 */ /* 0x000fe4000fffe03f */
[----:B------:R-:W-:Y:S01]  /*1ea0*/  UIADD3 UR6, UR37, 0x2, URZ ;  /* 0x0000000225067890 */ /* 0x000fe2000fffe03f */
[----:B------:R-:W-:Y:S01]  /*1eb0*/  UMOV UR5, UR41 ;  /* 0x0000002900057c82 */ /* 0x000fe20008000000 */
[----:B------:R-:W-:-:S03]  /*1ec0*/  UMOV UR7, 0x40000040 ;  /* 0x4000004000077882 */ /* 0x000fc60000000000 */
[----:B------:R-:W-:Y:S02]  /*1ed0*/  UMOV UR40, UR4 ;  /* 0x0000000400287c82 */ /* 0x000fe40008000000 */
        /* <DEDUP_REMOVED lines=15> */
[----:B------:R-:W-:Y:S01]  /*1fd0*/  HGMMA.64x16x16.F32 R104, gdesc[UR40], R104, gsb0 ;  /* 0x00200000286879f0 */ /* 0x000fe20008000868 */
[----:B------:R-:W-:Y:S02]  /*1fe0*/  UMOV UR43, 0x40000040 ;  /* 0x40000040002b7882 */ /* 0x000fe40000000000 */
[----:B------:R-:W-:Y:S02]  /*1ff0*/  WARPGROUP.DEPBAR.LE gsb0, 0x0 ;  /* 0x00008000000079c5 */ /* 0x000fe40000010000 */
[----:B------:R-:W-:-:S06]  /*2000*/  WARPGROUP.ARRIVE ;  /* 0x00000000000079c5 */ /* 0x000fcc0000000000 */
[----:B------:R-:W-:Y:S01]  /*2010*/  HGMMA.64x16x16.F32 R96, gdesc[UR4], R96, gsb0 ;  /* 0x00200000046079f0 */ /* 0x000fe20008000860 */
[----:B------:R-:W-:Y:S02]  /*2020*/  UIADD3 UR4, UR37, 0x202, URZ ;  /* 0x0000020225047890 */ /* 0x000fe4000fffe03f */
[----:B------:R-:W-:Y:S01]  /*2030*/  UIADD3 UR6, UR37, 0x482, URZ ;  /* 0x0000048225067890 */ /* 0x000fe2000fffe03f */
[----:B------:R-:W-:Y:S01]  /*2040*/  UMOV UR5, UR41 ;  /* 0x0000002900057c82 */ /* 0x000fe20008000000 */
[----:B------:R-:W-:-:S03]  /*2050*/  UMOV UR7, 0x40000040 ;  /* 0x4000004000077882 */ /* 0x000fc60000000000 */
[----:B------:R-:W-:Y:S01]  /*2060*/  UMOV UR18, UR4 ;  /* 0x0000000400127c82 */ /* 0x000fe20008000000 */
[----:B------:R-:W-:Y:S01]  /*2070*/  UMOV UR4, UR40 ;  /* 0x0000002800047c82 */ /* 0x000fe20008000000 */
        /* <DEDUP_REMOVED lines=137> */
[----:B-12---:R-:W-:Y:S01]  /*2910*/  IMAD.U32 R3, RZ, RZ, UR41 ;  /* 0x00000029ff037e24 */ /* 0x006fe2000f8e00ff */
        /* <DEDUP_REMOVED lines=115> */
[----:B------:R-:W-:-:S06]  /*3050*/  UMOV UR7, 0x40000040 ;  /* 0x4000004000077882 */ /* 0x000fcc0000000000 */
        /* <DEDUP_REMOVED lines=16> */
[----:B------:R-:W-:Y:S01]  /*3160*/  UMOV UR15, 0x40000040 ;  /* 0x40000040000f7882 */ /* 0x000fe20000000000 */
        /* <DEDUP_REMOVED lines=224> */
.L_x_5650:
[----:B------:R-:W-:Y:S01]  /*3f70*/  IMAD.IADD R11, R228, 0x1, R113 ;  /* 0x00000001e40b7824 */ /* 0x000fe200078e0271 */
[----:B------:R-:W-:Y:S01]  /*3f80*/  P2R R114, PR, RZ, 0x1 ;  /* 0x00000001ff727803 */ /* 0x000fe20000000000 */
[----:B------:R-:W-:Y:S01]  /*3f90*/  ULDC UR6, c[0x0][0x988] ;  /* 0x0002620000067ab9 */ /* 0x000fe20000000800 */
[----:B------:R-:W2:Y:S01]  /*3fa0*/  LDL R116, [R1] ;  /* 0x0000000001747983 */ /* 0x000ea20000100800 */
        /* <DEDUP_REMOVED lines=9> */
[C---:B------:R-:W-:Y:S02]  /*4040*/  ISETP.GT.AND P6, PT, R20.reuse, 0x10, PT ;  /* 0x000000101400780c */ /* 0x040fe40003fc4270 */
        /* <DEDUP_REMOVED lines=22> */
[C---:B------:R-:W-:Y:S02]  /*41b0*/  ISETP.GT.AND P6, PT, R20.reuse, 0x28, PT ;  /* 0x000000281400780c */ /* 0x040fe40003fc4270 */
        /* <DEDUP_REMOVED lines=119> */
[----:B------:R-:W-:Y:S02]  /*4930*/  ISETP.GT.AND P3, PT, R20, 0xa0, PT ;  /* 0x000000a01400780c */ /* 0x000fe40003f64270 */
[----:B------:R-:W-:Y:S02]  /*4940*/  FSEL R41, R54, -INF , P4 ;  /* 0xff80000036297808 */ /* 0x000fe40002000000 */
[----:B------:R-:W-:Y:S02]  /*4950*/  FSEL R187, R24, -INF , P3 ;  /* 0xff80000018bb7808 */ /* 0x000fe40001800000 */
[----:B------:R-:W-:Y:S02]  /*4960*/  FMNMX.FTZ R10, R185, R10, !PT ;  /* 0x0000000ab90a7209 */ /* 0x000fe40007810000 */
[----:B------:R-:W-:-:S02]  /*4970*/  ISETP.GT.AND P4, PT, R20, 0xa1, PT ;  /* 0x000000a11400780c */ /* 0x000fc40003f84270 */
[----:B------:R-:W-:Y:S02]  /*4980*/  FMNMX.FTZ R10, R187, R10, !PT ;  /* 0x0000000abb0a7209 */ /* 0x000fe40007810000 */
[----:B------:R-:W-:Y:S02]  /*4990*/  FSEL R191, R25, -INF , P4 ;  /* 0xff80000019bf7808 */ /* 0x000fe40002000000 */
[----:B------:R-:W-:Y:S02]  /*49a0*/  ISETP.GT.AND P5, PT, R20, 0xa8, PT ;  /* 0x000000a81400780c */ /* 0x000fe40003fa4270 */
[----:B------:R-:W-:Y:S02]  /*49b0*/  FMNMX.FTZ R10, R191, R10, !PT ;  /* 0x0000000abf0a7209 */ /* 0x000fe40007810000 */
[----:B------:R-:W-:Y:S02]  /*49c0*/  FSEL R189, R28, -INF , P5 ;  /* 0xff8000001cbd7808 */ /* 0x000fe40002800000 */
[----:B------:R-:W-:-:S02]  /*49d0*/  ISETP.GT.AND P6, PT, R20, 0xa9, PT ;  /* 0x000000a91400780c */ /* 0x000fc40003fc4270 */
[----:B------:R-:W-:Y:S02]  /*49e0*/  FMNMX.FTZ R10, R189, R10, !PT ;  /* 0x0000000abd0a7209 */ /* 0x000fe40007810000 */
[----:B------:R-:W-:Y:S02]  /*49f0*/  FSEL R193, R29, -INF , P6 ;  /* 0xff8000001dc17808 */ /* 0x000fe40003000000 */
[----:B------:R-:W-:Y:S02]  /*4a00*/  P2R R32, PR, RZ, 0x8 ;  /* 0x00000008ff207803 */ /* 0x000fe40000000000 */
[----:B------:R-:W-:Y:S01]  /*4a10*/  FMNMX.FTZ R24, R193, R10, !PT ;  /* 0x0000000ac1187209 */ /* 0x000fe20007810000 */
[----:B------:R-:W-:Y:S01]  /*4a20*/  IMAD.U32 R10, RZ, RZ, UR6 ;  /* 0x00000006ff0a7e24 */ /* 0x000fe2000f8e00ff */
[----:B------:R-:W-:Y:S02]  /*4a30*/  P2R R40, PR, RZ, 0x1 ;  /* 0x00000001ff287803 */ /* 0x000fe40000000000 */
[----:B------:R-:W-:Y:S01]  /*4a40*/  P2R R36, PR, RZ, 0x2 ;  /* 0x00000002ff247803 */ /* 0x000fe20000000000 */
[----:B------:R-:W1:Y:S01]  /*4a50*/  SHFL.BFLY PT, R11, R24, 0x2, 0x1f ;  /* 0x0c401f00180b7f89 */ /* 0x000e6200000e0000 */
[----:B------:R-:W-:-:S02]  /*4a60*/  P2R R33, PR, RZ, 0x4 ;  /* 0x00000004ff217803 */ /* 0x000fc40000000000 */
[C---:B------:R-:W-:Y:S02]  /*4a70*/  ISETP.GT.AND P2, PT, R20.reuse, 0x88, PT ;  /* 0x000000881400780c */ /* 0x040fe40003f44270 */
[C---:B------:R-:W-:Y:S02]  /*4a80*/  ISETP.GT.AND P1, PT, R20.reuse, 0x89, PT ;  /* 0x000000891400780c */ /* 0x040fe40003f24270 */
[----:B------:R-:W-:Y:S02]  /*4a90*/  ISETP.GT.AND P0, PT, R20, 0x90, PT ;  /* 0x000000901400780c */ /* 0x000fe40003f04270 */
[----:B------:R-:W-:Y:S02]  /*4aa0*/  FSEL R47, R47, -INF , P1 ;  /* 0xff8000002f2f7808 */ /* 0x000fe40000800000 */
[----:B------:R-:W-:Y:S02]  /*4ab0*/  FSEL R29, R34, -INF , P0 ;  /* 0xff800000221d7808 */ /* 0x000fe40000000000 */
[----:B------:R-:W-:-:S02]  /*4ac0*/  ISETP.NE.AND P0, PT, R40, RZ, PT ;  /* 0x000000ff2800720c */ /* 0x000fc40003f05270 */
[----:B------:R-:W-:Y:S02]  /*4ad0*/  ISETP.NE.AND P1, PT, R36, RZ, PT ;  /* 0x000000ff2400720c */ /* 0x000fe40003f25270 */
[----:B------:R-:W-:Y:S02]  /*4ae0*/  FSEL R35, R35, -INF , P0 ;  /* 0xff80000023237808 */ /* 0x000fe40000000000 */
[----:B------:R-:W-:Y:S02]  /*4af0*/  ISETP.NE.AND P0, PT, R114, RZ, PT ;  /* 0x000000ff7200720c */ /* 0x000fe40003f05270 */
[----:B-1----:R-:W-:-:S05]  /*4b00*/  FMNMX.FTZ R28, R24, R11, !PT ;  /* 0x0000000b181c7209 */ /* 0x002fca0007810000 */
[----:B------:R-:W1:Y:S02]  /*4b10*/  SHFL.BFLY PT, R11, R28, 0x1, 0x1f ;  /* 0x0c201f001c0b7f89 */ /* 0x000e6400000e0000 */
[----:B-1----:R-:W-:-:S04]  /*4b20*/  FMNMX.FTZ R11, R28, R11, !PT ;  /* 0x0000000b1c0b7209 */ /* 0x002fc80007810000 */
[C---:B------:R-:W-:Y:S01]  /*4b30*/  FSETP.NEU.FTZ.AND P3, PT, R11.reuse, -INF , PT ;  /* 0xff8000000b00780b */ /* 0x040fe20003f7d000 */
[----:B------:R-:W-:-:S05]  /*4b40*/  FMUL.FTZ R25, R11, R10 ;  /* 0x0000000a0b197220 */ /* 0x000fca0000410000 */
[----:B------:R-:W-:Y:S02]  /*4b50*/  FSEL R20, R25, RZ, P3 ;  /* 0x000000ff19147208 */ /* 0x000fe40001800000 */
[----:B------:R-:W-:Y:S02]  /*4b60*/  FSEL R25, R46, -INF , P2 ;  /* 0xff8000002e197808 */ /* 0x000fe40001000000 */
[----:B------:R-:W-:Y:S01]  /*4b70*/  ISETP.NE.AND P2, PT, R33, RZ, PT ;  /* 0x000000ff2100720c */ /* 0x000fe20003f45270 */
[-CC-:B------:R-:W-:Y:S01]  /*4b80*/  FFMA.FTZ R33, R14, R10.reuse, -R20.reuse ;  /* 0x0000000a0e217223 */ /* 0x180fe20000010814 */
[----:B------:R-:W-:Y:S01]  /*4b90*/  FMNMX.FTZ R14, R15, R107, !PT ;  /* 0x0000006b0f0e7209 */ /* 0x000fe20007810000 */
[-CC-:B------:R-:W-:Y:S01]  /*4ba0*/  FFMA.FTZ R178, R105, R10.reuse, -R20.reuse ;  /* 0x0000000a69b27223 */ /* 0x180fe20000010814 */
[-CC-:B------:R-:W-:Y:S01]  /*4bb0*/  FFMA.FTZ R105, R125, R10.reuse, -R20.reuse ;  /* 0x0000000a7d697223 */ /* 0x180fe20000010814 */
[--C-:B------:R-:W-:Y:S01]  /*4bc0*/  FFMA.FTZ R125, R145, R10, -R20.reuse ;  /* 0x0000000a917d7223 */ /* 0x100fe20000010814 */
[----:B------:R-:W-:Y:S01]  /*4bd0*/  FMNMX.FTZ R14, R21, R14, !PT ;  /* 0x0000000e150e7209 */ /* 0x000fe20007810000 */
[-CC-:B------:R-:W-:Y:S01]  /*4be0*/  FFMA.FTZ R176, R13, R10.reuse, -R20.reuse ;  /* 0x0000000a0db07223 */ /* 0x180fe20000010814 */
[----:B------:R-:W-:Y:S01]  /*4bf0*/  FSEL R145, R38, -INF , P1 ;  /* 0xff80000026917808 */ /* 0x000fe20000800000 */
[--C-:B------:R-:W-:Y:S01]  /*4c00*/  FFMA.FTZ R13, R135, R10, -R20.reuse ;  /* 0x0000000a870d7223 */ /* 0x100fe20000010814 */
[----:B------:R-:W-:Y:S01]  /*4c10*/  FMNMX.FTZ R14, R111, R14, !PT ;  /* 0x0000000e6f0e7209 */ /* 0x000fe20007810000 */
[-CC-:B------:R-:W-:Y:S01]  /*4c20*/  FFMA.FTZ R180, R115, R10.reuse, -R20.reuse ;  /* 0x0000000a73b47223 */ /* 0x180fe20000010814 */
        /* <DEDUP_REMOVED lines=19> */
[----:B------:R1:W-:Y:S01]  /*4d60*/  MUFU.EX2 R39, R13 ;  /* 0x0000000d00277308 */ /* 0x0003e20000000800 */
[----:B------:R-:W-:Y:S01]  /*4d70*/  FSEL R151, R31, -INF , P6 ;  /* 0xff8000001f977808 */ /* 0x000fe20003000000 */
        /* <DEDUP_REMOVED lines=27> */
[-CC-:B------:R-:W-:Y:S01]  /*4f30*/  FFMA.FTZ R200, R157, R10.reuse, -R20.reuse ;  /* 0x0000000a9dc87223 */ /* 0x180fe20000010814 */
[--C-:B------:R-:W-:Y:S01]  /*4f40*/  FFMA.FTZ R202, R155, R10, -R20.reuse ;  /* 0x0000000a9bca7223 */ /* 0x100fe20000010814 */
[----:B------:R-:W-:Y:S01]  /*4f50*/  FMNMX.FTZ R14, R77, R14, !PT ;  /* 0x0000000e4d0e7209 */ /* 0x000fe20007810000 */
[----:B------:R-:W5:Y:S01]  /*4f60*/  MUFU.EX2 R37, R37 ;  /* 0x0000002500257308 */ /* 0x000f620000000800 */
        /* <DEDUP_REMOVED lines=12> */
[----:B------:R-:W-:Y:S01]  /*5030*/  FFMA.FTZ R153, R193, R10, -R20 ;  /* 0x0000000ac1997223 */ /* 0x000fe20000010814 */
[----:B------:R-:W-:-:S02]  /*5040*/  ISETP.GE.AND P2, PT, R113, 0xb1, PT ;  /* 0x000000b17100780c */ /* 0x000fc40003f46270 */
[----:B------:R-:W-:Y:S01]  /*5050*/  FMNMX.FTZ R14, R69, R14, !PT ;  /* 0x0000000e450e7209 */ /* 0x000fe20007810000 */
[----:B------:R-:W2:Y:S03]  /*5060*/  MUFU.EX2 R101, R101 ;  /* 0x0000006500657308 */ /* 0x000ea60000000800 */
[----:B------:R-:W-:-:S04]  /*5070*/  FMNMX.FTZ R14, R67, R14, !PT ;  /* 0x0000000e430e7209 */ /* 0x000fc80007810000 */
        /* <DEDUP_REMOVED lines=33> */
[----:B-1----:R-:W1:Y:S01]  /*5290*/  SHFL.BFLY PT, R13, R14, 0x2, 0x1f ;  /* 0x0c401f000e0d7f89 */ /* 0x002e6200000e0000 */
        /* <DEDUP_REMOVED lines=14> */
[----:B------:R-:W-:-:S03]  /*5380*/  ISETP.NE.AND P1, PT, R22, RZ, PT ;  /* 0x000000ff1600720c */ /* 0x000fc60003f25270 */
[----:B------:R-:W-:Y:S01]  /*5390*/  MUFU.EX2 R143, R143 ;  /* 0x0000008f008f7308 */ /* 0x000fe20000000800 */
[-CC-:B------:R-:W-:Y:S01]  /*53a0*/  FFMA.FTZ R177, R15, R10.reuse, -R14.reuse ;  /* 0x0000000a0fb17223 */ /* 0x180fe2000001080e */
[----:B---3--:R-:W-:Y:S01]  /*53b0*/  FADD.FTZ R15, R176, R33 ;  /* 0x00000021b00f7221 */ /* 0x008fe20000010000 */
[-CC-:B------:R-:W-:Y:S01]  /*53c0*/  FFMA.FTZ R20, R107, R10.reuse, -R14.reuse ;  /* 0x0000000a6b147223 */ /* 0x180fe2000001080e */
[-CC-:B------:R-:W-:Y:S01]  /*53d0*/  FFMA.FTZ R179, R21, R10.reuse, -R14.reuse ;  /* 0x0000000a15b37223 */ /* 0x180fe2000001080e */
[-CC-:B------:R-:W-:Y:S01]  /*53e0*/  FFMA.FTZ R24, R111, R10.reuse, -R14.reuse ;  /* 0x0000000a6f187223 */ /* 0x180fe2000001080e */
[----:B----4-:R-:W-:Y:S01]  /*53f0*/  FADD.FTZ R44, R178, R15 ;  /* 0x0000000fb22c7221 */ /* 0x010fe20000010000 */
[-CC-:B------:R-:W-:Y:S01]  /*5400*/  FFMA.FTZ R181, R97, R10.reuse, -R14.reuse ;  /* 0x0000000a61b57223 */ /* 0x180fe2000001080e */
[----:B------:R-:W-:Y:S01]  /*5410*/  MUFU.EX2 R177, R177 ;  /* 0x000000b100b17308 */ /* 0x000fe20000000800 */
[-C--:B------:R-:W-:Y:S01]  /*5420*/  FFMA.FTZ R26, R99, R10.reuse, -R14 ;  /* 0x0000000a631a7223 */ /* 0x080fe2000001080e */
[----:B-----5:R-:W-:Y:S01]  /*5430*/  FADD.FTZ R15, R37, R44 ;  /* 0x0000002c250f7221 */ /* 0x020fe20000010000 */
[-CC-:B------:R-:W-:Y:S01]  /*5440*/  FFMA.FTZ R183, R89, R10.reuse, -R14.reuse ;  /* 0x0000000a59b77223 */ /* 0x180fe2000001080e */
[-CC-:B------:R-:W-:Y:S01]  /*5450*/  FFMA.FTZ R28, R103, R10.reuse, -R14.reuse ;  /* 0x0000000a671c7223 */ /* 0x180fe2000001080e */
[-CC-:B------:R-:W-:Y:S01]  /*5460*/  FFMA.FTZ R185, R93, R10.reuse, -R14.reuse ;  /* 0x0000000a5db97223 */ /* 0x180fe2000001080e */
[----:B--2---:R-:W-:Y:S01]  /*5470*/  FADD.FTZ R44, R180, R15 ;  /* 0x0000000fb42c7221 */ /* 0x004fe20000010000 */
[-CC-:B------:R-:W-:Y:S01]  /*5480*/  FFMA.FTZ R30, R91, R10.reuse, -R14.reuse ;  /* 0x0000000a5b1e7223 */ /* 0x180fe2000001080e */
[----:B------:R-:W1:Y:S01]  /*5490*/  MUFU.EX2 R20, R20 ;  /* 0x0000001400147308 */ /* 0x000e620000000800 */
[-C--:B------:R-:W-:Y:S01]  /*54a0*/  FFMA.FTZ R187, R81, R10.reuse, -R14 ;  /* 0x0000000a51bb7223 */ /* 0x080fe2000001080e */
[----:B------:R-:W-:Y:S01]  /*54b0*/  FADD.FTZ R15, R101, R44 ;  /* 0x0000002c650f7221 */ /* 0x000fe20000010000 */
[-CC-:B------:R-:W-:Y:S01]  /*54c0*/  FFMA.FTZ R32, R95, R10.reuse, -R14.reuse ;  /* 0x0000000a5f207223 */ /* 0x180fe2000001080e */
[-CC-:B------:R-:W-:Y:S01]  /*54d0*/  FFMA.FTZ R189, R85, R10.reuse, -R14.reuse ;  /* 0x0000000a55bd7223 */ /* 0x180fe2000001080e */
[-CC-:B------:R-:W-:Y:S01]  /*54e0*/  FFMA.FTZ R34, R83, R10.reuse, -R14.reuse ;  /* 0x0000000a53227223 */ /* 0x180fe2000001080e */
[----:B------:R-:W-:Y:S01]  /*54f0*/  FADD.FTZ R46, R182, R15 ;  /* 0x0000000fb62e7221 */ /* 0x000fe20000010000 */
[-CC-:B------:R-:W-:Y:S01]  /*5500*/  FFMA.FTZ R191, R73, R10.reuse, -R14.reuse ;  /* 0x0000000a49bf7223 */ /* 0x180fe2000001080e */
[----:B------:R-:W2:Y:S01]  /*5510*/  MUFU.EX2 R179, R179 ;  /* 0x000000b300b37308 */ /* 0x000ea20000000800 */
[----:B------:R-:W-:Y:S01]  /*5520*/  FFMA.FTZ R36, R87, R10, -R14 ;  /* 0x0000000a57247223 */ /* 0x000fe2000001080e */
[----:B------:R-:W-:Y:S01]  /*5530*/  FADD.FTZ R15, R105, R46 ;  /* 0x0000002e690f7221 */ /* 0x000fe20000010000 */
[----:B------:R-:W-:-:S02]  /*5540*/  @P1 VIADD R12, R12, 0x34840 ;  /* 0x000348400c0c1836 */ /* 0x000fc40000000000 */
[-CC-:B------:R-:W-:Y:S01]  /*5550*/  FFMA.FTZ R193, R77, R10.reuse, -R14.reuse ;  /* 0x0000000a4dc17223 */ /* 0x180fe2000001080e */
[-CC-:B------:R-:W-:Y:S01]  /*5560*/  FFMA.FTZ R38, R75, R10.reuse, -R14.reuse ;  /* 0x0000000a4b267223 */ /* 0x180fe2000001080e */
[----:B------:R-:W-:Y:S01]  /*5570*/  FADD.FTZ R46, R184, R15 ;  /* 0x0000000fb82e7221 */ /* 0x000fe20000010000 */
        /* <DEDUP_REMOVED lines=8> */
[-C--:B------:R-:W-:Y:S01]  /*5600*/  FFMA.FTZ R199, R57, R10.reuse, -R14 ;  /* 0x0000000a39c77223 */ /* 0x080fe2000001080e */
[----:B------:R-:W1:Y:S01]  /*5610*/  MUFU.EX2 R181, R181 ;  /* 0x000000b500b57308 */ /* 0x000e620000000800 */
[----:B--2---:R-:W-:Y:S01]  /*5620*/  FADD.FTZ R15, R179, R48 ;  /* 0x00000030b30f7221 */ /* 0x004fe20000010000 */
[----:B------:R-:W-:Y:S01]  /*5630*/  FADD.FTZ R21, R115, R50 ;  /* 0x0000003273157221 */ /* 0x000fe20000010000 */
[-CC-:B------:R-:W-:Y:S01]  /*5640*/  FFMA.FTZ R44, R71, R10.reuse, -R14.reuse ;  /* 0x0000000a472c7223 */ /* 0x180fe2000001080e */
[-CC-:B------:R-:W-:Y:S01]  /*5650*/  FFMA.FTZ R201, R61, R10.reuse, -R14.reuse ;  /* 0x0000000a3dc97223 */ /* 0x180fe2000001080e */
[-CC-:B------:R-:W-:Y:S01]  /*5660*/  FFMA.FTZ R46, R59, R10.reuse, -R14.reuse ;  /* 0x0000000a3b2e7223 */ /* 0x180fe2000001080e */
[-CC-:B------:R-:W-:Y:S01]  /*5670*/  FFMA.FTZ R203, R49, R10.reuse, -R14.reuse ;  /* 0x0000000a31cb7223 */ /* 0x180fe2000001080e */
[-CC-:B------:R-:W-:Y:S01]  /*5680*/  FFMA.FTZ R205, R53, R10.reuse, -R14.reuse ;  /* 0x0000000a35cd7223 */ /* 0x180fe2000001080e */
[----:B------:R-:W2:Y:S01]  /*5690*/  MUFU.EX2 R26, R26 ;  /* 0x0000001a001a7308 */ /* 0x000ea20000000800 */
[----:B---3--:R-:W-:Y:S01]  /*56a0*/  FADD.FTZ R48, R24, R15 ;  /* 0x0000000f18307221 */ /* 0x008fe20000010000 */
[-CC-:B------:R-:W-:Y:S01]  /*56b0*/  FFMA.FTZ R51, R51, R10.reuse, -R14.reuse ;  /* 0x0000000a33337223 */ /* 0x180fe2000001080e */
[-CC-:B------:R-:W-:Y:S01]  /*56c0*/  FFMA.FTZ R41, R41, R10.reuse, -R14.reuse ;  /* 0x0000000a29297223 */ /* 0x180fe2000001080e */
[-CC-:B------:R-:W-:Y:S01]  /*56d0*/  FFMA.FTZ R55, R55, R10.reuse, -R14.reuse ;  /* 0x0000000a37377223 */ /* 0x180fe2000001080e */
[-CC-:B------:R-:W-:Y:S01]  /*56e0*/  FFMA.FTZ R45, R45, R10.reuse, -R14.reuse ;  /* 0x0000000a2d2d7223 */ /* 0x180fe2000001080e */
[-CC-:B------:R-:W-:Y:S01]  /*56f0*/  FFMA.FTZ R43, R43, R10.reuse, -R14.reuse ;  /* 0x0000000a2b2b7223 */ /* 0x180fe2000001080e */
[-C--:B------:R-:W-:Y:S01]  /*5700*/  FFMA.FTZ R25, R25, R10.reuse, -R14 ;  /* 0x0000000a19197223 */ /* 0x080fe2000001080e */
[----:B------:R-:W3:Y:S01]  /*5710*/  MUFU.EX2 R183, R183 ;  /* 0x000000b700b77308 */ /* 0x000ee20000000800 */
[----:B-1----:R-:W-:Y:S01]  /*5720*/  FADD.FTZ R15, R181, R48 ;  /* 0x00000030b50f7221 */ /* 0x002fe20000010000 */
[----:B------:R-:W-:Y:S01]  /*5730*/  FADD.FTZ R48, R188, R21 ;  /* 0x00000015bc307221 */ /* 0x000fe20000010000 */
[-CC-:B------:R-:W-:Y:S01]  /*5740*/  FFMA.FTZ R47, R47, R10.reuse, -R14.reuse ;  /* 0x0000000a2f2f7223 */ /* 0x180fe2000001080e */
[-CC-:B------:R-:W-:Y:S01]  /*5750*/  FFMA.FTZ R29, R29, R10.reuse, -R14.reuse ;  /* 0x0000000a1d1d7223 */ /* 0x180fe2000001080e */
[-C--:B------:R-:W-:Y:S01]  /*5760*/  FFMA.FTZ R35, R35, R10.reuse, -R14 ;  /* 0x0000000a23237223 */ /* 0x080fe2000001080e */
[----:B------:R-:W-:Y:S01]  /*5770*/  FADD.FTZ R21, R117, R48 ;  /* 0x0000003075157221 */ /* 0x000fe20000010000 */
[-CC-:B------:R-:W-:Y:S01]  /*5780*/  FFMA.FTZ R48, R63, R10.reuse, -R14.reuse ;  /* 0x0000000a3f307223 */ /* 0x180fe2000001080e */
[----:B------:R-:W1:Y:S01]  /*5790*/  MUFU.EX2 R28, R28 ;  /* 0x0000001c001c7308 */ /* 0x000e620000000800 */
[----:B--2---:R-:W-:Y:S01]  /*57a0*/  FADD.FTZ R50, R26, R15 ;  /* 0x0000000f1a327221 */ /* 0x004fe20000010000 */
[----:B------:R-:W-:Y:S01]  /*57b0*/  FADD.FTZ R52, R190, R21 ;  /* 0x00000015be347221 */ /* 0x000fe20000010000 */
[-CC-:B------:R-:W-:Y:S01]  /*57c0*/  FFMA.FTZ R145, R145, R10.reuse, -R14.reuse ;  /* 0x0000000a91917223 */ /* 0x180fe2000001080e */
[-CC-:B------:R-:W-:Y:S01]  /*57d0*/  FFMA.FTZ R135, R135, R10.reuse, -R14.reuse ;  /* 0x0000000a87877223 */ /* 0x180fe2000001080e */
[-C--:B------:R-:W-:Y:S01]  /*57e0*/  FFMA.FTZ R147, R147, R10.reuse, -R14 ;  /* 0x0000000a93937223 */ /* 0x080fe2000001080e */
[----:B------:R-:W-:Y:S01]  /*57f0*/  FADD.FTZ R21, R119, R52 ;  /* 0x0000003477157221 */ /* 0x000fe20000010000 */
[-C--:B------:R-:W-:Y:S01]  /*5800*/  FFMA.FTZ R129, R129, R10.reuse, -R14 ;  /* 0x0000000a81817223 */ /* 0x080fe2000001080e */
[----:B------:R-:W2:Y:S01]  /*5810*/  MUFU.EX2 R185, R185 ;  /* 0x000000b900b97308 */ /* 0x000ea20000000800 */
[----:B---3--:R-:W-:Y:S01]  /*5820*/  FADD.FTZ R15, R183, R50 ;  /* 0x00000032b70f7221 */ /* 0x008fe20000010000 */
[----:B------:R-:W-:Y:S01]  /*5830*/  FADD.FTZ R52, R192, R21 ;  /* 0x00000015c0347221 */ /* 0x000fe20000010000 */
[-CC-:B------:R-:W-:Y:S01]  /*5840*/  FFMA.FTZ R149, R149, R10.reuse, -R14.reuse ;  /* 0x0000000a95957223 */ /* 0x180fe2000001080e */
[----:B------:R-:W-:Y:S01]  /*5850*/  FFMA.FTZ R151, R151, R10, -R14 ;  /* 0x0000000a97977223 */ /* 0x000fe2000001080e */
[----:B------:R-:W-:-:S02]  /*5860*/  F2FP.F16.F32.PACK_AB R177, R20, R177 ;  /* 0x000000b114b1723e */ /* 0x000fc400000000ff */
[----:B------:R-:W-:Y:S02]  /*5870*/  CS2R R86, SRZ ;  /* 0x0000000000567805 */ /* 0x000fe4000001ff00 */
[----:B------:R-:W-:Y:S01]  /*5880*/  F2FP.F16.F32.PACK_AB R179, R24, R179 ;  /* 0x000000b318b3723e */ /* 0x000fe200000000ff */
[----:B------:R-:W3:Y:S01]  /*5890*/  MUFU.EX2 R30, R30 ;  /* 0x0000001e001e7308 */ /* 0x000ee20000000800 */
[----:B-1----:R-:W-:Y:S01]  /*58a0*/  FADD.FTZ R50, R28, R15 ;  /* 0x0000000f1c327221 */ /* 0x002fe20000010000 */
[----:B------:R-:W-:Y:S02]  /*58b0*/  F2FP.F16.F32.PACK_AB R176, R33, R176 ;  /* 0x000000b021b0723e */ /* 0x000fe400000000ff */
[----:B------:R-:W-:Y:S02]  /*58c0*/  CS2R R84, SRZ ;  /* 0x0000000000547805 */ /* 0x000fe4000001ff00 */
[----:B------:R-:W-:Y:S02]  /*58d0*/  F2FP.F16.F32.PACK_AB R178, R37, R178 ;  /* 0x000000b225b2723e */ /* 0x000fe400000000ff */
[----:B------:R-:W-:-:S02]  /*58e0*/  CS2R R82, SRZ ;  /* 0x0000000000527805 */ /* 0x000fc4000001ff00 */
[----:B------:R-:W-:Y:S02]  /*58f0*/  F2FP.F16.F32.PACK_AB R181, R26, R181 ;  /* 0x000000b51ab5723e */ /* 0x000fe400000000ff */
[----:B------:R-:W-:Y:S01]  /*5900*/  CS2R R80, SRZ ;  /* 0x0000000000507805 */ /* 0x000fe2000001ff00 */
[----:B------:R-:W1:Y:S01]  /*5910*/  MUFU.EX2 R187, R187 ;  /* 0x000000bb00bb7308 */ /* 0x000e620000000800 */
[----:B--2---:R-:W-:Y:S01]  /*5920*/  FADD.FTZ R15, R185, R50 ;  /* 0x00000032b90f7221 */ /* 0x004fe20000010000 */
[----:B------:R-:W-:Y:S02]  /*5930*/  F2FP.F16.F32.PACK_AB R183, R28, R183 ;  /* 0x000000b71cb7723e */ /* 0x000fe400000000ff */
[----:B------:R-:W-:Y:S02]  /*5940*/  CS2R R78, SRZ ;  /* 0x00000000004e7805 */ /* 0x000fe4000001ff00 */
[----:B------:R-:W-:Y:S02]  /*5950*/  F2FP.F16.F32.PACK_AB R180, R101, R180 ;  /* 0x000000b465b4723e */ /* 0x000fe400000000ff */
[----:B------:R-:W-:-:S02]  /*5960*/  CS2R R76, SRZ ;  /* 0x00000000004c7805 */ /* 0x000fc4000001ff00 */
[----:B------:R-:W-:Y:S02]  /*5970*/  F2FP.F16.F32.PACK_AB R182, R105, R182 ;  /* 0x000000b669b6723e */ /* 0x000fe400000000ff */
[----:B------:R-:W-:Y:S01]  /*5980*/  CS2R R74, SRZ ;  /* 0x00000000004a7805 */ /* 0x000fe2000001ff00 */
[----:B------:R-:W2:Y:S01]  /*5990*/  MUFU.EX2 R32, R32 ;  /* 0x0000002000207308 */ /* 0x000ea20000000800 */
[C---:B---3--:R-:W-:Y:S01]  /*59a0*/  FADD.FTZ R50, R30.reuse, R15 ;  /* 0x0000000f1e327221 */ /* 0x048fe20000010000 */
[----:B------:R-:W-:Y:S01]  /*59b0*/  FADD.FTZ R15, R125, R52 ;  /* 0x000000347d0f7221 */ /* 0x000fe20000010000 */
[----:B------:R-:W-:Y:S02]  /*59c0*/  F2FP.F16.F32.PACK_AB R185, R30, R185 ;  /* 0x000000b91eb9723e */ /* 0x000fe400000000ff */
[----:B------:R-:W-:Y:S02]  /*59d0*/  CS2R R72, SRZ ;  /* 0x0000000000487805 */ /* 0x000fe4000001ff00 */
[----:B------:R-:W-:Y:S01]  /*59e0*/  F2FP.F16.F32.PACK_AB R184, R109, R184 ;  /* 0x000000b86db8723e */ /* 0x000fe200000000ff */
[----:B------:R-:W-:Y:S01]  /*59f0*/  FADD.FTZ R52, R194, R15 ;  /* 0x0000000fc2347221 */ /* 0x000fe20000010000 */
[----:B------:R-:W-:Y:S01]  /*5a00*/  @P1 PRMT R15, R116, 0x654, R12 ;  /* 0x00000654740f1816 */ /* 0x000fe2000000000c */
[----:B------:R-:W3:Y:S01]  /*5a10*/  MUFU.EX2 R189, R189 ;  /* 0x000000bd00bd7308 */ /* 0x000ee20000000800 */
[----:B-1----:R-:W-:Y:S01]  /*5a20*/  FADD.FTZ R21, R187, R50 ;  /* 0x00000032bb157221 */ /* 0x002fe20000010000 */
[----:B------:R-:W-:Y:S01]  /*5a30*/  F2FP.F16.F32.PACK_AB R186, R115, R186 ;  /* 0x000000ba73ba723e */ /* 0x000fe200000000ff */
[----:B------:R3:W-:Y:S01]  /*5a40*/  @P1 SYNCS.ARRIVE.TRANS64.RED.A1T0 RZ, [R15+URZ], RZ ;  /* 0x000000ff0fff19a7 */ /* 0x0007e2000810043f */
[----:B------:R-:W-:-:S02]  /*5a50*/  F2FP.F16.F32.PACK_AB R188, R117, R188 ;  /* 0x000000bc75bc723e */ /* 0x000fc400000000ff */
[----:B------:R-:W-:Y:S02]  /*5a60*/  CS2R R70, SRZ ;  /* 0x0000000000467805 */ /* 0x000fe4000001ff00 */
[----:B------:R-:W-:Y:S02]  /*5a70*/  F2FP.F16.F32.PACK_AB R190, R119, R190 ;  /* 0x000000be77be723e */ /* 0x000fe400000000ff */
[----:B------:R-:W-:Y:S01]  /*5a80*/  CS2R R68, SRZ ;  /* 0x0000000000447805 */ /* 0x000fe2000001ff00 */
[----:B------:R-:W1:Y:S01]  /*5a90*/  MUFU.EX2 R34, R34 ;  /* 0x0000002200227308 */ /* 0x000e620000000800 */
[C---:B--2---:R-:W-:Y:S01]  /*5aa0*/  FADD.FTZ R50, R32.reuse, R21 ;  /* 0x0000001520327221 */ /* 0x044fe20000010000 */
[----:B------:R-:W-:Y:S01]  /*5ab0*/  FADD.FTZ R21, R133, R52 ;  /* 0x0000003485157221 */ /* 0x000fe20000010000 */
[----:B------:R-:W-:Y:S02]  /*5ac0*/  F2FP.F16.F32.PACK_AB R187, R32, R187 ;  /* 0x000000bb20bb723e */ /* 0x000fe400000000ff */
[----:B------:R-:W-:-:S02]  /*5ad0*/  CS2R R66, SRZ ;  /* 0x0000000000427805 */ /* 0x000fc4000001ff00 */
[----:B------:R-:W-:Y:S01]  /*5ae0*/  F2FP.F16.F32.PACK_AB R192, R125, R192 ;  /* 0x000000c07dc0723e */ /* 0x000fe200000000ff */
[----:B------:R-:W-:Y:S01]  /*5af0*/  FADD.FTZ R52, R196, R21 ;  /* 0x00000015c4347221 */ /* 0x000fe20000010000 */
[----:B------:R-:W-:Y:S01]  /*5b00*/  F2FP.F16.F32.PACK_AB R194, R133, R194 ;  /* 0x000000c285c2723e */ /* 0x000fe200000000ff */
[----:B------:R-:W2:Y:S01]  /*5b10*/  MUFU.EX2 R191, R191 ;  /* 0x000000bf00bf7308 */ /* 0x000ea20000000800 */
[----:B---3--:R-:W-:Y:S01]  /*5b20*/  FADD.FTZ R15, R189, R50 ;  /* 0x00000032bd0f7221 */ /* 0x008fe20000010000 */
[C---:B------:R-:W-:Y:S01]  /*5b30*/  FADD.FTZ R21, R139.reuse, R52 ;  /* 0x000000348b157221 */ /* 0x040fe20000010000 */
[----:B------:R-:W-:Y:S02]  /*5b40*/  F2FP.F16.F32.PACK_AB R196, R139, R196 ;  /* 0x000000c48bc4723e */ /* 0x000fe400000000ff */
[----:B------:R-:W-:Y:S02]  /*5b50*/  CS2R R64, SRZ ;  /* 0x0000000000407805 */ /* 0x000fe4000001ff00 */
[----:B------:R-:W-:Y:S01]  /*5b60*/  CS2R R32, SRZ ;  /* 0x0000000000207805 */ /* 0x000fe2000001ff00 */
[----:B------:R-:W-:Y:S01]  /*5b70*/  FADD.FTZ R54, R198, R21 ;  /* 0x00000015c6367221 */ /* 0x000fe20000010000 */
[C---:B------:R-:W-:Y:S01]  /*5b80*/  F2FP.F16.F32.PACK_AB R198, R141.reuse, R198 ;  /* 0x000000c68dc6723e */ /* 0x040fe200000000ff */
[----:B------:R-:W3:Y:S01]  /*5b90*/  MUFU.EX2 R36, R36 ;  /* 0x0000002400247308 */ /* 0x000ee20000000800 */
[C---:B-1----:R-:W-:Y:S01]  /*5ba0*/  FADD.FTZ R50, R34.reuse, R15 ;  /* 0x0000000f22327221 */ /* 0x042fe20000010000 */
[----:B------:R-:W-:Y:S01]  /*5bb0*/  FADD.FTZ R21, R141, R54 ;  /* 0x000000368d157221 */ /* 0x000fe20000010000 */
[----:B------:R-:W-:-:S03]  /*5bc0*/  F2FP.F16.F32.PACK_AB R189, R34, R189 ;  /* 0x000000bd22bd723e */ /* 0x000fc600000000ff */
[----:B------:R-:W-:Y:S01]  /*5bd0*/  FADD.FTZ R54, R200, R21 ;  /* 0x00000015c8367221 */ /* 0x000fe20000010000 */
[----:B------:R-:W-:Y:S01]  /*5be0*/  F2FP.F16.F32.PACK_AB R200, R143, R200 ;  /* 0x000000c88fc8723e */ /* 0x000fe200000000ff */
[----:B------:R-:W1:Y:S01]  /*5bf0*/  MUFU.EX2 R193, R193 ;  /* 0x000000c100c17308 */ /* 0x000e620000000800 */
[----:B--2---:R-:W-:Y:S01]  /*5c00*/  FADD.FTZ R15, R191, R50 ;  /* 0x00000032bf0f7221 */ /* 0x004fe20000010000 */
[----:B------:R-:W-:-:S06]  /*5c10*/  FADD.FTZ R21, R143, R54 ;  /* 0x000000368f157221 */ /* 0x000fcc0000010000 */
        /* <DEDUP_REMOVED lines=20> */
[----:B-1----:R-:W-:Y:S01]  /*5d60*/  FADD.FTZ R56, R202, R21 ;  /* 0x00000015ca387221 */ /* 0x002fe20000010000 */
[----:B------:R-:W-:-:S03]  /*5d70*/  F2FP.F16.F32.PACK_AB R202, R39, R202 ;  /* 0x000000ca27ca723e */ /* 0x000fc600000000ff */
[----:B------:R-:W-:Y:S01]  /*5d80*/  FADD.FTZ R21, R39, R56 ;  /* 0x0000003827157221 */ /* 0x000fe20000010000 */
[----:B------:R-:W-:Y:S02]  /*5d90*/  CS2R R38, SRZ ;  /* 0x0000000000267805 */ /* 0x000fe4000001ff00 */
        /* <DEDUP_REMOVED lines=22> */
[----:B------:R-:W-:Y:S02]  /*5f00*/  F2FP.F16.F32.PACK_AB R206, R31, R206 ;  /* 0x000000ce1fce723e */ /* 0x000fe400000000ff */
[----:B------:R-:W-:-:S04]  /*5f10*/  CS2R R30, SRZ ;  /* 0x00000000001e7805 */ /* 0x000fc8000001ff00 */
[----:B------:R-:W1:Y:S01]  /*5f20*/  MUFU.EX2 R205, R205 ;  /* 0x000000cd00cd7308 */ /* 0x000e620000000800 */
[C---:B--2---:R-:W-:Y:S01]  /*5f30*/  FADD.FTZ R14, R48.reuse, R15 ;  /* 0x0000000f300e7221 */ /* 0x044fe20000010000 */
[----:B------:R-:W-:Y:S02]  /*5f40*/  F2FP.F16.F32.PACK_AB R203, R48, R203 ;  /* 0x000000cb30cb723e */ /* 0x000fe400000000ff */
[----:B------:R-:W-:-:S04]  /*5f50*/  CS2R R48, SRZ ;  /* 0x0000000000307805 */ /* 0x000fc8000001ff00 */
        /* <DEDUP_REMOVED lines=16> */
[----:B------:R-:W-:-:S06]  /*6060*/  F2FP.F16.F32.PACK_AB R210, R123, R210 ;  /* 0x000000d27bd2723e */ /* 0x000fcc00000000ff */
[----:B------:R-:W3:Y:S01]  /*6070*/  MUFU.EX2 R45, R45 ;  /* 0x0000002d002d7308 */ /* 0x000ee20000000800 */
[C---:B-1----:R-:W-:Y:S01]  /*6080*/  FADD.FTZ R14, R50.reuse, R15 ;  /* 0x0000000f320e7221 */ /* 0x042fe20000010000 */
[----:B------:R-:W-:Y:S02]  /*6090*/  F2FP.F16.F32.PACK_AB R207, R50, R41 ;  /* 0x0000002932cf723e */ /* 0x000fe400000000ff */
[----:B------:R-:W-:Y:S02]  /*60a0*/  CS2R R50, SRZ ;  /* 0x0000000000327805 */ /* 0x000fe4000001ff00 */
[----:B------:R-:W-:Y:S02]  /*60b0*/  CS2R R40, SRZ ;  /* 0x0000000000287805 */ /* 0x000fe4000001ff00 */
[----:B------:R-:W1:Y:S01]  /*60c0*/  MUFU.EX2 R127, R127 ;  /* 0x0000007f007f7308 */ /* 0x000e620000000800 */
[----:B--2---:R-:W-:-:S07]  /*60d0*/  FADD.FTZ R58, R212, R21 ;  /* 0x00000015d43a7221 */ /* 0x004fce0000010000 */
[----:B------:R2:W4:Y:S01]  /*60e0*/  MUFU.EX2 R52, R43 ;  /* 0x0000002b00347308 */ /* 0x0005220000000800 */
[----:B---3--:R-:W-:-:S07]  /*60f0*/  FADD.FTZ R15, R45, R14 ;  /* 0x0000000e2d0f7221 */ /* 0x008fce0000010000 */
[----:B------:R-:W3:Y:S01]  /*6100*/  MUFU.EX2 R214, R214 ;  /* 0x000000d600d67308 */ /* 0x000ee20000000800 */
[C---:B-1----:R-:W-:Y:S01]  /*6110*/  FADD.FTZ R21, R127.reuse, R58 ;  /* 0x0000003a7f157221 */ /* 0x042fe20000010000 */
[----:B------:R-:W-:Y:S02]  /*6120*/  F2FP.F16.F32.PACK_AB R212, R127, R212 ;  /* 0x000000d47fd4723e */ /* 0x000fe400000000ff */
[----:B--2---:R-:W-:-:S04]  /*6130*/  CS2R R42, SRZ ;  /* 0x00000000002a7805 */ /* 0x004fc8000001ff00 */
[----:B------:R-:W1:Y:S01]  /*6140*/  MUFU.EX2 R25, R25 ;  /* 0x0000001900197308 */ /* 0x000e620000000800 */
[C---:B----4-:R-:W-:Y:S01]  /*6150*/  FADD.FTZ R14, R52.reuse, R15 ;  /* 0x0000000f340e7221 */ /* 0x050fe20000010000 */
[----:B------:R-:W-:Y:S02]  /*6160*/  F2FP.F16.F32.PACK_AB R209, R52, R45 ;  /* 0x0000002d34d1723e */ /* 0x000fe400000000ff */
[----:B------:R-:W-:Y:S02]  /*6170*/  CS2R R52, SRZ ;  /* 0x0000000000347805 */ /* 0x000fe4000001ff00 */
[----:B------:R-:W-:Y:S02]  /*6180*/  CS2R R44, SRZ ;  /* 0x00000000002c7805 */ /* 0x000fe4000001ff00 */
[----:B------:R-:W2:Y:S01]  /*6190*/  MUFU.EX2 R131, R131 ;  /* 0x0000008300837308 */ /* 0x000ea20000000800 */
[----:B---3--:R-:W-:-:S07]  /*61a0*/  FADD.FTZ R60, R214, R21 ;  /* 0x00000015d63c7221 */ /* 0x008fce0000010000 */
[----:B------:R3:W4:Y:S01]  /*61b0*/  MUFU.EX2 R54, R47 ;  /* 0x0000002f00367308 */ /* 0x0007220000000800 */
[----:B-1----:R-:W-:-:S07]  /*61c0*/  FADD.FTZ R15, R25, R14 ;  /* 0x0000000e190f7221 */ /* 0x002fce0000010000 */
[----:B------:R-:W1:Y:S01]  /*61d0*/  MUFU.EX2 R216, R216 ;  /* 0x000000d800d87308 */ /* 0x000e620000000800 */
[C---:B--2---:R-:W-:Y:S01]  /*61e0*/  FADD.FTZ R21, R131.reuse, R60 ;  /* 0x0000003c83157221 */ /* 0x044fe20000010000 */
[----:B------:R-:W-:Y:S02]  /*61f0*/  F2FP.F16.F32.PACK_AB R214, R131, R214 ;  /* 0x000000d683d6723e */ /* 0x000fe400000000ff */
[----:B---3--:R-:W-:-:S04]  /*6200*/  CS2R R46, SRZ ;  /* 0x00000000002e7805 */ /* 0x008fc8000001ff00 */
[----:B------:R-:W2:Y:S01]  /*6210*/  MUFU.EX2 R29, R29 ;  /* 0x0000001d001d7308 */ /* 0x000ea20000000800 */
[C---:B----4-:R-:W-:Y:S01]  /*6220*/  FADD.FTZ R62, R54.reuse, R15 ;  /* 0x0000000f363e7221 */ /* 0x050fe20000010000 */
[----:B------:R-:W-:Y:S02]  /*6230*/  F2FP.F16.F32.PACK_AB R211, R54, R25 ;  /* 0x0000001936d3723e */ /* 0x000fe400000000ff */
[----:B------:R-:W-:-:S04]  /*6240*/  CS2R R54, SRZ ;  /* 0x0000000000367805 */ /* 0x000fc8000001ff00 */
[----:B------:R-:W3:Y:S01]  /*6250*/  MUFU.EX2 R137, R137 ;  /* 0x0000008900897308 */ /* 0x000ee20000000800 */
[----:B-1----:R-:W-:-:S07]  /*6260*/  FADD.FTZ R60, R216, R21 ;  /* 0x00000015d83c7221 */ /* 0x002fce0000010000 */
[----:B------:R1:W4:Y:S01]  /*6270*/  MUFU.EX2 R56, R35 ;  /* 0x0000002300387308 */ /* 0x0003220000000800 */
[----:B--2---:R-:W-:Y:S01]  /*6280*/  FADD.FTZ R15, R29, R62 ;  /* 0x0000003e1d0f7221 */ /* 0x004fe20000010000 */
[----:B------:R-:W-:-:S06]  /*6290*/  CS2R R62, SRZ ;  /* 0x00000000003e7805 */ /* 0x000fcc000001ff00 */
[----:B------:R-:W2:Y:S01]  /*62a0*/  MUFU.EX2 R145, R145 ;  /* 0x0000009100917308 */ /* 0x000ea20000000800 */
[C---:B---3--:R-:W-:Y:S01]  /*62b0*/  FADD.FTZ R21, R137.reuse, R60 ;  /* 0x0000003c89157221 */ /* 0x048fe20000010000 */
[----:B------:R-:W-:Y:S02]  /*62c0*/  F2FP.F16.F32.PACK_AB R216, R137, R216 ;  /* 0x000000d889d8723e */ /* 0x000fe400000000ff */
[----:B-1----:R-:W-:-:S04]  /*62d0*/  CS2R R34, SRZ ;  /* 0x0000000000227805 */ /* 0x002fc8000001ff00 */
[----:B------:R-:W1:Y:S01]  /*62e0*/  MUFU.EX2 R58, R135 ;  /* 0x00000087003a7308 */ /* 0x000e620000000800 */
[C---:B----4-:R-:W-:Y:S01]  /*62f0*/  FADD.FTZ R20, R56.reuse, R15 ;  /* 0x0000000f38147221 */ /* 0x050fe20000010000 */
[----:B------:R-:W-:Y:S02]  /*6300*/  F2FP.F16.F32.PACK_AB R213, R56, R29 ;  /* 0x0000001d38d5723e */ /* 0x000fe400000000ff */
[----:B------:R-:W-:Y:S02]  /*6310*/  CS2R R56, SRZ ;  /* 0x0000000000387805 */ /* 0x000fe4000001ff00 */
[----:B------:R-:W-:Y:S02]  /*6320*/  CS2R R28, SRZ ;  /* 0x00000000001c7805 */ /* 0x000fe4000001ff00 */
[----:B------:R-:W3:Y:S01]  /*6330*/  MUFU.EX2 R147, R147 ;  /* 0x0000009300937308 */ /* 0x000ee20000000800 */
[----:B--2---:R-:W-:-:S07]  /*6340*/  FADD.FTZ R15, R145, R20 ;  /* 0x00000014910f7221 */ /* 0x004fce0000010000 */
[----:B------:R-:W2:Y:S01]  /*6350*/  MUFU.EX2 R60, R129 ;  /* 0x00000081003c7308 */ /* 0x000ea20000000800 */
[C---:B-1----:R-:W-:Y:S01]  /*6360*/  FADD.FTZ R24, R58.reuse, R15 ;  /* 0x0000000f3a187221 */ /* 0x042fe20000010000 */
[----:B------:R-:W-:Y:S02]  /*6370*/  F2FP.F16.F32.PACK_AB R215, R58, R145 ;  /* 0x000000913ad7723e */ /* 0x000fe400000000ff */
[----:B------:R-:W-:-:S04]  /*6380*/  CS2R R58, SRZ ;  /* 0x00000000003a7805 */ /* 0x000fc8000001ff00 */
[----:B------:R-:W1:Y:S01]  /*6390*/  MUFU.EX2 R218, R218 ;  /* 0x000000da00da7308 */ /* 0x000e620000000800 */
[----:B---3--:R-:W-:Y:S01]  /*63a0*/  FADD.FTZ R15, R147, R24 ;  /* 0x00000018930f7221 */ /* 0x008fe20000010000 */
[----:B------:R-:W-:-:S06]  /*63b0*/  CS2R R24, SRZ ;  /* 0x0000000000187805 */ /* 0x000fcc000001ff00 */
[----:B------:R-:W3:Y:S01]  /*63c0*/  MUFU.EX2 R149, R149 ;  /* 0x0000009500957308 */ /* 0x000ee20000000800 */
[C---:B--2---:R-:W-:Y:S01]  /*63d0*/  FADD.FTZ R12, R60.reuse, R15 ;  /* 0x0000000f3c0c7221 */ /* 0x044fe20000010000 */
[----:B------:R-:W-:Y:S02]  /*63e0*/  F2FP.F16.F32.PACK_AB R217, R60, R147 ;  /* 0x000000933cd9723e */ /* 0x000fe400000000ff */
[----:B------:R-:W-:-:S04]  /*63f0*/  CS2R R60, SRZ ;  /* 0x00000000003c7805 */ /* 0x000fc8000001ff00 */
[----:B------:R-:W2:Y:S01]  /*6400*/  MUFU.EX2 R153, R153 ;  /* 0x0000009900997308 */ /* 0x000ea20000000800 */
[----:B-1----:R-:W-:-:S07]  /*6410*/  FADD.FTZ R14, R218, R21 ;  /* 0x00000015da0e7221 */ /* 0x002fce0000010000 */
[----:B------:R-:W1:Y:S01]  /*6420*/  MUFU.EX2 R20, R151 ;  /* 0x0000009700147308 */ /* 0x000e620000000800 */
[----:B---3--:R-:W-:Y:S01]  /*6430*/  FADD.FTZ R15, R149, R12 ;  /* 0x0000000c950f7221 */ /* 0x008fe20000010000 */
[C---:B--2---:R-:W-:Y:S01]  /*6440*/  FADD.FTZ R14, R153.reuse, R14 ;  /* 0x0000000e990e7221 */ /* 0x044fe20000010000 */
[----:B------:R-:W-:Y:S02]  /*6450*/  F2FP.F16.F32.PACK_AB R218, R153, R218 ;  /* 0x000000da99da723e */ /* 0x000fe400000000ff */
[C---:B-1----:R-:W-:Y:S01]  /*6460*/  FADD.FTZ R12, R20.reuse, R15 ;  /* 0x0000000f140c7221 */ /* 0x042fe20000010000 */
[----:B------:R-:W-:Y:S01]  /*6470*/  F2FP.F16.F32.PACK_AB R219, R20, R149 ;  /* 0x0000009514db723e */ /* 0x000fe200000000ff */
[----:B------:R-:W-:Y:S06]  /*6480*/  @!P2 BRA `(.L_x_5651) ;  /* 0x0000004c0018a947 */ /* 0x000fec0003800000 */
[----:B------:R-:W-:Y:S01]  /*6490*/  VIADD R20, R112, 0xfffffffe ;  /* 0xfffffffe70147836 */ /* 0x000fe20000000000 */
[----:B------:R-:W-:Y:S01]  /*64a0*/  UMOV UR37, UR60 ;  /* 0x0000003c00257c82 */ /* 0x000fe20008000000 */
[----:B------:R-:W-:Y:S01]  /*64b0*/  IMAD.MOV.U32 R21, RZ, RZ, R13 ;  /* 0x000000ffff157224 */ /* 0x000fe200078e000d */
[----:B------:R-:W-:Y:S01]  /*64c0*/  UMOV UR7, UR38 ;  /* 0x0000002600077c82 */ /* 0x000fe20008000000 */
[----:B------:R-:W-:Y:S02]  /*64d0*/  IMAD.MOV.U32 R15, RZ, RZ, R11 ;  /* 0x000000ffff0f7224 */ /* 0x000fe400078e000b */
[----:B------:R-:W-:-:S07]  /*64e0*/  IMAD.MOV.U32 R87, RZ, RZ, RZ ;  /* 0x000000ffff577224 */ /* 0x000fce00078e00ff */
.L_x_5662:
[----:B------:R-:W-:Y:S01]  /*64f0*/  UIADD3 UR38, UR7, 0x1, URZ ;  /* 0x0000000107267890 */ /* 0x000fe2000fffe03f */
[----:B------:R-:W-:-:S03]  /*6500*/  ISETP.NE.AND P2, PT, RZ, UR61, PT ;  /* 0x0000003dff007c0c */ /* 0x000fc6000bf45270 */
[----:B------:R-:W-:-:S04]  /*6510*/  UISETP.NE.AND UP0, UPT, UR38, 0x2, UPT ;  /* 0x000000022600788c */ /* 0x000fc8000bf05270 */
[----:B------:R-:W-:Y:S02]  /*6520*/  USEL UR60, URZ, 0x1, UP0 ;  /* 0x000000013f3c7887 */ /* 0x000fe40008000000 */
[----:B------:R-:W-:Y:S02]  /*6530*/  USEL UR38, UR38, URZ, UP0 ;  /* 0x0000003f26267287 */ /* 0x000fe40008000000 */
[----:B------:R-:W-:Y:S02]  /*6540*/  ULOP3.LUT UR60, UR37, UR60, URZ, 0x3c, !UPT ;  /* 0x0000003c253c7292 */ /* 0x000fe4000f8e3c3f */
[----:B------:R-:W-:Y:S10]  /*6550*/  @P2 BRA `(.L_x_5652) ;  /* 0x00000000002c2947 */ /* 0x000ff40003800000 */
[----:B------:R-:W-:Y:S05]  /*6560*/  @!P0 BRA `(.L_x_5653) ;  /* 0x0000000000048947 */ /* 0x000fea0003800000 */
[----:B------:R-:W-:Y:S01]  /*6570*/  BPT.TRAP 0x1 ;  /* 0x000000040000795c */ /* 0x000fe20000300000 */
.L_x_5653:
[----:B------:R-:W-:Y:S01]  /*6580*/  ULEA UR6, UR38, UR39, 0x3 ;  /* 0x0000002726067291 */ /* 0x000fe2000f8e183f */
[----:B------:R-:W-:-:S05]  /*6590*/  IMAD.U32 R10, RZ, RZ, UR60 ;  /* 0x0000003cff0a7e24 */ /* 0x000fca000f8e00ff */
[----:B------:R-:W-:-:S04]  /*65a0*/  SHF.L.U32 R10, R10, 0x1f, RZ ;  /* 0x0000001f0a0a7819 */ /* 0x000fc800000006ff */
[----:B------:R1:W2:Y:S01]  /*65b0*/  SYNCS.PHASECHK.TRANS64.TRYWAIT P1, [UR6+0x34830], R10 ;  /* 0x0348300aff0075a7 */ /* 0x0002a20008020146 */
[----:B------:R-:W-:Y:S05]  /*65c0*/  @!P0 BRA `(.L_x_5654) ;  /* 0x0000000000048947 */ /* 0x000fea0003800000 */
[----:B------:R-:W-:Y:S01]  /*65d0*/  BPT.TRAP 0x1 ;  /* 0x000000040000795c */ /* 0x000fe20000300000 */
.L_x_5654:
[----:B--2---:R-:W-:Y:S05]  /*65e0*/  @P1 BRA `(.L_x_5652) ;  /* 0x0000000000081947 */ /* 0x004fea0003800000 */
[----:B------:R-:W2:Y:S02]  /*65f0*/  SYNCS.PHASECHK.TRANS64.TRYWAIT P1, [UR6+0x34830], R10 ;  /* 0x0348300aff0075a7 */ /* 0x000ea40008020146 */
[----:B--2---:R-:W-:Y:S05]  /*6600*/  @!P1 BRA `(.L_x_5655) ;  /* 0x0000009000b89947 */ /* 0x004fea0003800000 */
.L_x_5652:
        /* <DEDUP_REMOVED lines=623> */
.L_x_5657:
[----:B------:R-:W-:Y:S01]  /*8d00*/  ULEA UR6, UR7, UR39, 0x3 ;  /* 0x0000002707067291 */ /* 0x000fe2000f8e183f */
[----:B------:R-:W-:-:S05]  /*8d10*/  IMAD.U32 R10, RZ, RZ, UR37 ;  /* 0x00000025ff0a7e24 */ /* 0x000fca000f8e00ff */
[----:B------:R-:W-:-:S04]  /*8d20*/  SHF.L.U32 R10, R10, 0x1f, RZ ;  /* 0x0000001f0a0a7819 */ /* 0x000fc800000006ff */
[----:B------:R1:W2:Y:S01]  /*8d30*/  SYNCS.PHASECHK.TRANS64.TRYWAIT P1, [UR6+0x34850], R10 ;  /* 0x0348500aff0075a7 */ /* 0x0002a20008020146 */
[----:B------:R-:W-:Y:S05]  /*8d40*/  @!P0 BRA `(.L_x_5658) ;  /* 0x0000000000048947 */ /* 0x000fea0003800000 */
[----:B------:R-:W-:Y:S01]  /*8d50*/  BPT.TRAP 0x1 ;  /* 0x000000040000795c */ /* 0x000fe20000300000 */
.L_x_5658:
[----:B--2---:R-:W-:Y:S05]  /*8d60*/  @P1 BRA `(.L_x_5656) ;  /* 0x0000000000081947 */ /* 0x004fea0003800000 */
[----:B------:R-:W2:Y:S02]  /*8d70*/  SYNCS.PHASECHK.TRANS64.TRYWAIT P1, [UR6+0x34850], R10 ;  /* 0x0348500aff0075a7 */ /* 0x000ea40008020146 */
[----:B--2---:R-:W-:Y:S05]  /*8d80*/  @!P1 BRA `(.L_x_5659) ;  /* 0x0000006800f09947 */ /* 0x004fea0003800000 */
.L_x_5656:
[----:B------:R-:W-:Y:S01]  /*8d90*/  UIADD3 UR6, UR39, 0x400, URZ ;  /* 0x0000040027067890 */ /* 0x000fe2000fffe03f */
[----:B------:R-:W-:Y:S01]  /*8da0*/  WARPGROUP.ARRIVE ;  /* 0x00000000000079c5 */ /* 0x000fe20000000000 */
[----:B------:R-:W-:-:S05]  /*8db0*/  UMOV UR11, 0x40000040 ;  /* 0x40000040000b7882 */ /* 0x000fca0000000000 */
[----:B--2---:R-:W2:Y:S01]  /*8dc0*/  S2R R11, SR_TID.X ;  /* 0x00000000000b7919 */ /* 0x004ea20000002100 */
[----:B------:R-:W-:-:S04]  /*8dd0*/  USHF.R.U32.HI UR6, URZ, 0x4, UR6 ;  /* 0x000000043f067899 */ /* 0x000fc80008011606 */
[----:B------:R-:W-:-:S04]  /*8de0*/  ULOP3.LUT UR6, UR6, 0x3fff, URZ, 0xc0, !UPT ;  /* 0x00003fff06067892 */ /* 0x000fc8000f8ec03f */
[----:B------:R-:W-:-:S04]  /*8df0*/  ULOP3.LUT UR6, UR6, 0x5800000, URZ, 0xfc, !UPT ;  /* 0x0580000006067892 */ /* 0x000fc8000f8efc3f */
[----:B------:R-:W-:-:S07]  /*8e00*/  UIMAD UR6, UR7, 0xb00, UR6 ;  /* 0x00000b00070678a4 */ /* 0x000fce000f8e0206 */
[----:B------:R-:W-:Y:S02]  /*8e10*/  UMOV UR10, UR6 ;  /* 0x00000006000a7c82 */ /* 0x000fe40008000000 */
[----:B------:R-:W-:Y:S01]  /*8e20*/  HGMMA.64x128x16.F32 R24, R176, gdesc[UR8].tnspB, R24, gsb0 ;  /* 0x41e00008b0187df0 */ /* 0x000fe20008000818 */
[----:B------:R-:W-:Y:S01]  /*8e30*/  UIADD3 UR10, UR6, 0x80, URZ ;  /* 0x00000080060a7890 */ /* 0x000fe2000fffe03f */
[----:B------:R-:W-:Y:S01]  /*8e40*/  UMOV UR11, 0x40000040 ;  /* 0x40000040000b7882 */ /* 0x000fe20000000000 */
[----:B--2---:R-:W-:-:S04]  /*8e50*/  SHF.R.U32.HI R11, RZ, 0x7, R11 ;  /* 0x00000007ff0b7819 */ /* 0x004fc8000001160b */
[----:B-1----:R-:W-:Y:S01]  /*8e60*/  IADD3 R10, -R11, 0xb, RZ ;  /* 0x0000000b0b0a7810 */ /* 0x002fe20007ffe1ff */
[----:B------:R-:W-:Y:S02]  /*8e70*/  WARPGROUP.DEPBAR.LE gsb0, 0x0 ;  /* 0x00008000000079c5 */ /* 0x000fe40000010000 */
[----:B------:R-:W-:-:S06]  /*8e80*/  WARPGROUP.ARRIVE ;  /* 0x00000000000079c5 */ /* 0x000fcc0000000000 */
[----:B------:R-:W-:Y:S01]  /*8e90*/  HGMMA.64x128x16.F32 R24, R180, gdesc[UR8].tnspB, R24, gsb0 ;  /* 0x41e00008b4187df0 */ /* 0x000fe20008000818 */
[----:B------:R-:W-:Y:S01]  /*8ea0*/  UIADD3 UR10, UR6, 0x100, URZ ;  /* 0x00000100060a7890 */ /* 0x000fe2000fffe03f */
[----:B------:R-:W-:Y:S01]  /*8eb0*/  UMOV UR11, 0x40000040 ;  /* 0x40000040000b7882 */ /* 0x000fe20000000000 */
[----:B------:R-:W-:Y:S02]  /*8ec0*/  WARPGROUP.DEPBAR.LE gsb0, 0x0 ;  /* 0x00008000000079c5 */ /* 0x000fe40000010000 */
[----:B------:R-:W-:-:S07]  /*8ed0*/  WARPGROUP.ARRIVE ;  /* 0x00000000000079c5 */ /* 0x000fce0000000000 */
        /* <DEDUP_REMOVED lines=41> */
[----:B------:R-:W-:Y:S03]  /*9170*/  HGMMA.64x128x16.F32 R24, R216, gdesc[UR8].tnspB, R24, gsb0 ;  /* 0x41e00008d8187df0 */ /* 0x000fe60008000818 */
[----:B------:R-:W-:Y:S02]  /*9180*/  WARPGROUP.DEPBAR.LE gsb0, 0x0 ;  /* 0x00008000000079c5 */ /* 0x000fe40000010000 */
[----:B------:R1:W-:Y:S06]  /*9190*/  BAR.ARV R10, 0x100 ;  /* 0x0004000a0000751d */ /* 0x0003ec0000002000 */
[----:B------:R-:W-:Y:S05]  /*91a0*/  @!P0 BRA `(.L_x_5660) ;  /* 0x0000000000048947 */ /* 0x000fea0003800000 */
[----:B------:R-:W-:Y:S01]  /*91b0*/  BPT.TRAP 0x1 ;  /* 0x000000040000795c */ /* 0x000fe20000300000 */
.L_x_5660:
[----:B-1----:R-:W-:Y:S01]  /*91c0*/  FMNMX.FTZ R10, R168, R15, !PT ;  /* 0x0000000fa80a7209 */ /* 0x002fe20007810000 */
[----:B------:R-:W2:Y:S01]  /*91d0*/  LDL R229, [R1] ;  /* 0x0000000001e57983 */ /* 0x000ea20000100800 */
        /* <DEDUP_REMOVED lines=89> */
[----:B------:R-:W3:Y:S01]  /*9770*/  SHFL.BFLY PT, R11, R176, 0x2, 0x1f ;  /* 0x0c401f00b00b7f89 */ /* 0x000ee200000e0000 */
[----:B-1----:R-:W-:-:S02]  /*9780*/  FMNMX.FTZ R178, R177, R10, !PT ;  /* 0x0000000ab1b27209 */ /* 0x002fc40007810000 */
[----:B------:R-:W1:Y:S01]  /*9790*/  LDC R10, c[0x0][0x988] ;  /* 0x00026200ff0a7b82 */ /* 0x000e620000000800 */
[----:B---3--:R-:W-:Y:S02]  /*97a0*/  FMNMX.FTZ R180, R176, R11, !PT ;  /* 0x0000000bb0b47209 */ /* 0x008fe40007810000 */
[----:B------:R-:W3:Y:S04]  /*97b0*/  SHFL.BFLY PT, R11, R178, 0x1, 0x1f ;  /* 0x0c201f00b20b7f89 */ /* 0x000ee800000e0000 */
[----:B------:R-:W4:Y:S01]  /*97c0*/  SHFL.BFLY PT, R13, R180, 0x1, 0x1f ;  /* 0x0c201f00b40d7f89 */ /* 0x000f2200000e0000 */
[----:B---3--:R-:W-:Y:S02]  /*97d0*/  FMNMX.FTZ R11, R178, R11, !PT ;  /* 0x0000000bb20b7209 */ /* 0x008fe40007810000 */
[----:B----4-:R-:W-:-:S03]  /*97e0*/  FMNMX.FTZ R13, R180, R13, !PT ;  /* 0x0000000db40d7209 */ /* 0x010fc60007810000 */
        /* <DEDUP_REMOVED lines=12> */
[-C--:B------:R-:W-:Y:S01]  /*98b0*/  FMUL.FTZ R181, R15, R10.reuse ;  /* 0x0000000a0fb57220 */ /* 0x080fe20000410000 */
[-C--:B------:R-:W-:Y:S01]  /*98c0*/  FFMA.FTZ R97, R101, R10.reuse, -R179 ;  /* 0x0000000a65617223 */ /* 0x080fe200000108b3 */
[C---:B------:R-:W-:Y:S01]  /*98d0*/  FADD.FTZ R15, -R13.reuse, R21 ;  /* 0x000000150d0f7221 */ /* 0x040fe20000010100 */
[-C--:B------:R-:W-:Y:S01]  /*98e0*/  FMUL.FTZ R101, R13, R10.reuse ;  /* 0x0000000a0d657220 */ /* 0x080fe20000410000 */
[-CC-:B------:R-:W-:Y:S01]  /*98f0*/  FFMA.FTZ R176, R168, R10.reuse, -R179.reuse ;  /* 0x0000000aa8b07223 */ /* 0x180fe200000108b3 */
[-C--:B------:R-:W-:Y:S01]  /*9900*/  FFMA.FTZ R216, R88, R10.reuse, -R179 ;  /* 0x0000000a58d87223 */ /* 0x080fe200000108b3 */
[-C--:B------:R-:W-:Y:S01]  /*9910*/  FMUL.FTZ R15, R15, R10.reuse ;  /* 0x0000000a0f0f7220 */ /* 0x080fe20000410000 */
[-CC-:B------:R-:W-:Y:S01]  /*9920*/  FFMA.FTZ R88, R170, R10.reuse, -R101.reuse ;  /* 0x0000000aaa587223 */ /* 0x180fe20000010865 */
[-C--:B------:R-:W-:Y:S01]  /*9930*/  FFMA.FTZ R171, R171, R10.reuse, -R101 ;  /* 0x0000000aabab7223 */ /* 0x080fe20000010865 */
        /* <DEDUP_REMOVED lines=35> */
[-CC-:B------:R-:W-:Y:S01]  /*9b70*/  FFMA.FTZ R179, R174, R10.reuse, -R101.reuse ;  /* 0x0000000aaeb37223 */ /* 0x180fe20000010865 */
[----:B------:R-:W5:Y:S01]  /*9b80*/  MUFU.EX2 R177, R177 ;  /* 0x000000b100b17308 */ /* 0x000f620000000800 */
[-CC-:B------:R-:W-:Y:S01]  /*9b90*/  FFMA.FTZ R92, R175, R10.reuse, -R101.reuse ;  /* 0x0000000aaf5c7223 */ /* 0x180fe20000010865 */
[-CC-:B-1----:R-:W-:Y:S01]  /*9ba0*/  FFMA.FTZ R181, R162, R10.reuse, -R101.reuse ;  /* 0x0000000aa2b57223 */ /* 0x182fe20000010865 */
[--C-:B------:R-:W-:Y:S01]  /*9bb0*/  FFMA.FTZ R96, R163, R10, -R101.reuse ;  /* 0x0000000aa3607223 */ /* 0x100fe20000010865 */
[----:B---3--:R-:W-:Y:S01]  /*9bc0*/  FFMA.FTZ R14, R21, R14, R176 ;  /* 0x0000000e150e7223 */ /* 0x008fe200000100b0 */
[----:B----4-:R-:W-:Y:S01]  /*9bd0*/  FFMA.FTZ R12, R15, R12, R88 ;  /* 0x0000000c0f0c7223 */ /* 0x010fe20000010058 */
        /* <DEDUP_REMOVED lines=11> */
[----:B-----5:R-:W-:Y:S01]  /*9c90*/  FADD.FTZ R131, R177, R14 ;  /* 0x0000000eb1837221 */ /* 0x020fe20000010000 */
[-CC-:B------:R-:W-:Y:S01]  /*9ca0*/  FFMA.FTZ R189, R146, R10.reuse, -R101.reuse ;  /* 0x0000000a92bd7223 */ /* 0x180fe20000010865 */
[-CC-:B------:R-:W-:Y:S01]  /*9cb0*/  FFMA.FTZ R203, R126, R10.reuse, -R101.reuse ;  /* 0x0000000a7ecb7223 */ /* 0x180fe20000010865 */
[-CC-:B------:R-:W-:Y:S01]  /*9cc0*/  FFMA.FTZ R126, R127, R10.reuse, -R101.reuse ;  /* 0x0000000a7f7e7223 */ /* 0x180fe20000010865 */
[-CC-:B------:R-:W-:Y:S01]  /*9cd0*/  FFMA.FTZ R112, R147, R10.reuse, -R101.reuse ;  /* 0x0000000a93707223 */ /* 0x180fe20000010865 */
[-CC-:B------:R-:W-:Y:S01]  /*9ce0*/  FFMA.FTZ R191, R150, R10.reuse, -R101.reuse ;  /* 0x0000000a96bf7223 */ /* 0x180fe20000010865 */
[-CC-:B------:R-:W-:Y:S01]  /*9cf0*/  FFMA.FTZ R116, R151, R10.reuse, -R101.reuse ;  /* 0x0000000a97747223 */ /* 0x180fe20000010865 */
[----:B------:R-:W4:Y:S01]  /*9d00*/  MUFU.EX2 R179, R179 ;  /* 0x000000b300b37308 */ /* 0x000f220000000800 */
[----:B-1----:R-:W-:Y:S01]  /*9d10*/  FADD.FTZ R12, R171, R12 ;  /* 0x0000000cab0c7221 */ /* 0x002fe20000010000 */
[-CC-:B------:R-:W-:Y:S01]  /*9d20*/  FFMA.FTZ R205, R114, R10.reuse, -R101.reuse ;  /* 0x0000000a72cd7223 */ /* 0x180fe20000010865 */
[-CC-:B------:R-:W-:Y:S01]  /*9d30*/  FFMA.FTZ R114, R115, R10.reuse, -R101.reuse ;  /* 0x0000000a73727223 */ /* 0x180fe20000010865 */
[-CC-:B------:R-:W-:Y:S01]  /*9d40*/  FFMA.FTZ R193, R138, R10.reuse, -R101.reuse ;  /* 0x0000000a8ac17223 */ /* 0x180fe20000010865 */
[-CC-:B------:R-:W-:Y:S01]  /*9d50*/  FFMA.FTZ R120, R139, R10.reuse, -R101.reuse ;  /* 0x0000000a8b787223 */ /* 0x180fe20000010865 */
[-CC-:B------:R-:W-:Y:S01]  /*9d60*/  FFMA.FTZ R195, R142, R10.reuse, -R101.reuse ;  /* 0x0000000a8ec37223 */ /* 0x180fe20000010865 */
[-C--:B------:R-:W-:Y:S01]  /*9d70*/  FFMA.FTZ R124, R143, R10.reuse, -R101 ;  /* 0x0000000a8f7c7223 */ /* 0x080fe20000010865 */
[----:B------:R-:W1:Y:S01]  /*9d80*/  MUFU.EX2 R173, R173 ;  /* 0x000000ad00ad7308 */ /* 0x000e620000000800 */
[----:B---3--:R-:W-:Y:S01]  /*9d90*/  FADD.FTZ R14, R178, R131 ;  /* 0x00000083b20e7221 */ /* 0x008fe20000010000 */
[-CC-:B------:R-:W-:Y:S01]  /*9da0*/  FFMA.FTZ R197, R130, R10.reuse, -R101.reuse ;  /* 0x0000000a82c57223 */ /* 0x180fe20000010865 */
[-CC-:B------:R-:W-:Y:S01]  /*9db0*/  FFMA.FTZ R207, R118, R10.reuse, -R101.reuse ;  /* 0x0000000a76cf7223 */ /* 0x180fe20000010865 */
[-CC-:B------:R-:W-:Y:S01]  /*9dc0*/  FFMA.FTZ R118, R119, R10.reuse, -R101.reuse ;  /* 0x0000000a77767223 */ /* 0x180fe20000010865 */
[-CC-:B------:R-:W-:Y:S01]  /*9dd0*/  FFMA.FTZ R199, R134, R10.reuse, -R101.reuse ;  /* 0x0000000a86c77223 */ /* 0x180fe20000010865 */
[-CC-:B------:R-:W-:Y:S01]  /*9de0*/  FFMA.FTZ R130, R135, R10.reuse, -R101.reuse ;  /* 0x0000000a87827223 */ /* 0x180fe20000010865 */
[-CC-:B------:R-:W-:Y:S01]  /*9df0*/  FFMA.FTZ R209, R106, R10.reuse, -R101.reuse ;  /* 0x0000000a6ad17223 */ /* 0x180fe20000010865 */
[----:B------:R-:W3:Y:S01]  /*9e00*/  MUFU.EX2 R92, R92 ;  /* 0x0000005c005c7308 */ /* 0x000ee20000000800 */
[----:B----4-:R-:W-:Y:S01]  /*9e10*/  FADD.FTZ R123, R179, R12 ;  /* 0x0000000cb37b7221 */ /* 0x010fe20000010000 */
        /* <DEDUP_REMOVED lines=12> */
[----:B------:R-:W-:-:S02]  /*9ee0*/  FFMA.FTZ R94, R95, R10, -R101 ;  /* 0x0000000a5f5e7223 */ /* 0x000fc40000010865 */
[----:B------:R-:W1:Y:S01]  /*9ef0*/  MUFU.EX2 R181, R181 ;  /* 0x000000b500b57308 */ /* 0x000e620000000800 */
[----:B---3--:R-:W-:-:S07]  /*9f00*/  FADD.FTZ R12, R92, R123 ;  /* 0x0000007b5c0c7221 */ /* 0x008fce0000010000 */
[----:B------:R-:W3:Y:S01]  /*9f10*/  MUFU.EX2 R169, R169 ;  /* 0x000000a900a97308 */ /* 0x000ee20000000800 */
[----:B----4-:R-:W-:-:S07]  /*9f20*/  FADD.FTZ R14, R180, R131 ;  /* 0x00000083b40e7221 */ /* 0x010fce0000010000 */
[----:B------:R-:W4:Y:S01]  /*9f30*/  MUFU.EX2 R96, R96 ;  /* 0x0000006000607308 */ /* 0x000f220000000800 */
[----:B-1----:R-:W-:-:S07]  /*9f40*/  FADD.FTZ R123, R181, R12 ;  /* 0x0000000cb57b7221 */ /* 0x002fce0000010000 */
        /* <DEDUP_REMOVED lines=117> */
[----:B----4-:R-:W-:Y:S01]  /*a6a0*/  FADD.FTZ R14, R210, R103 ;  /* 0x00000067d20e7221 */ /* 0x010fe20000010000 */
[----:B------:R-:W-:-:S05]  /*a6b0*/  IMAD.U32 R103, RZ, RZ, UR38 ;  /* 0x00000026ff677e24 */ /* 0x000fca000f8e00ff */
[----:B------:R-:W-:Y:S01]  /*a6c0*/  @P1 LEA R103, R103, UR39, 0x3 ;  /* 0x0000002767671c11 */ /* 0x000fe2000f8e18ff */
        /* <DEDUP_REMOVED lines=9> */
[----:B---3--:R-:W-:Y:S01]  /*a760*/  FADD.FTZ R91, R213, R12 ;  /* 0x0000000cd55b7221 */ /* 0x008fe20000010000 */
[----:B------:R-:W-:-:S05]  /*a770*/  @P1 VIADD R12, R103, 0x34840 ;  /* 0x00034840670c1836 */ /* 0x000fca0000000000 */
[----:B--2---:R-:W-:Y:S01]  /*a780*/  @P1 PRMT R12, R229, 0x654, R12 ;  /* 0x00000654e50c1816 */ /* 0x004fe2000000000c */
[----:B------:R-:W2:Y:S01]  /*a790*/  MUFU.EX2 R214, R214 ;  /* 0x000000d600d67308 */ /* 0x000ea20000000800 */
[----:B----4-:R-:W-:Y:S02]  /*a7a0*/  FADD.FTZ R99, R105, R14 ;  /* 0x0000000e69637221 */ /* 0x010fe40000010000 */
[----:B------:R3:W-:Y:S05]  /*a7b0*/  @P1 SYNCS.ARRIVE.TRANS64.RED.A1T0 RZ, [R12+URZ], RZ ;  /* 0x000000ff0cff19a7 */ /* 0x0007ea000810043f */
[----:B------:R-:W4:Y:S01]  /*a7c0*/  MUFU.EX2 R215, R215 ;  /* 0x000000d700d77308 */ /* 0x000f220000000800 */
[----:B-1----:R-:W-:-:S07]  /*a7d0*/  FADD.FTZ R14, R98, R91 ;  /* 0x0000005b620e7221 */ /* 0x002fce0000010000 */
[----:B------:R-:W1:Y:S01]  /*a7e0*/  MUFU.EX2 R97, R97 ;  /* 0x0000006100617308 */ /* 0x000e620000000800 */
[----:B--2---:R-:W-:-:S07]  /*a7f0*/  FADD.FTZ R132, R214, R99 ;  /* 0x00000063d6847221 */ /* 0x004fce0000010000 */
[----:B------:R-:W3:Y:S01]  /*a800*/  MUFU.EX2 R102, R102 ;  /* 0x0000006600667308 */ /* 0x000ee20000000800 */
[----:B----4-:R-:W-:-:S07]  /*a810*/  FADD.FTZ R91, R215, R14 ;  /* 0x0000000ed75b7221 */ /* 0x010fce0000010000 */
[----:B------:R-:W2:Y:S01]  /*a820*/  MUFU.EX2 R216, R216 ;  /* 0x000000d800d87308 */ /* 0x000ea20000000800 */
[----:B-1----:R-:W-:-:S07]  /*a830*/  FADD.FTZ R95, R97, R132 ;  /* 0x00000084615f7221 */ /* 0x002fce0000010000 */
[----:B------:R-:W1:Y:S01]  /*a840*/  MUFU.EX2 R217, R217 ;  /* 0x000000d900d97308 */ /* 0x000e620000000800 */
[----:B---3--:R-:W-:-:S07]  /*a850*/  FADD.FTZ R12, R102, R91 ;  /* 0x0000005b660c7221 */ /* 0x008fce0000010000 */
[----:B------:R-:W3:Y:S01]  /*a860*/  MUFU.EX2 R89, R89 ;  /* 0x0000005900597308 */ /* 0x000ee20000000800 */
[----:B--2---:R-:W-:-:S07]  /*a870*/  FADD.FTZ R14, R216, R95 ;  /* 0x0000005fd80e7221 */ /* 0x004fce0000010000 */
        /* <DEDUP_REMOVED lines=9> */
[----:B---3--:R-:W-:Y:S01]  /*a910*/  FADD.FTZ R91, R219, R12 ;  /* 0x0000000cdb5b7221 */ /* 0x008fe20000010000 */
[----:B--2---:R-:W-:-:S03]  /*a920*/  FADD.FTZ R14, R93, R14 ;  /* 0x0000000e5d0e7221 */ /* 0x004fc60000010000 */
[----:B-1----:R-:W-:Y:S01]  /*a930*/  FADD.FTZ R12, R94, R91 ;  /* 0x0000005b5e0c7221 */ /* 0x002fe20000010000 */
[----:B------:R-:W-:Y:S06]  /*a940*/  @!P0 BRA `(.L_x_5661) ;  /* 0x0000000000048947 */ /* 0x000fec0003800000 */
[----:B------:R-:W-:Y:S01]  /*a950*/  BPT.TRAP 0x1 ;  /* 0x000000040000795c */ /* 0x000fe20000300000 */
.L_x_5661:
[----:B------:R-:W-:Y:S01]  /*a960*/  ISETP.NE.AND P1, PT, R19, RZ, PT ;  /* 0x000000ff1300720c */ /* 0x000fe20003f25270 */
[----:B------:R-:W-:Y:S01]  /*a970*/  IMAD.U32 R132, RZ, RZ, UR7 ;  /* 0x00000007ff847e24 */ /* 0x000fe2000f8e00ff */
[----:B------:R-:W-:Y:S01]  /*a980*/  UMOV UR37, UR60 ;  /* 0x0000003c00257c82 */ /* 0x000fe20008000000 */
[----:B------:R-:W-:Y:S01]  /*a990*/  UMOV UR7, UR38 ;  /* 0x0000002600077c82 */ /* 0x000fe20008000000 */
        /* <DEDUP_REMOVED lines=9> */
[----:B------:R-:W-:Y:S01]  /*aa30*/  @P1 LEA R132, R132, UR39, 0x3 ;  /* 0x0000002784841c11 */ /* 0x000fe2000f8e18ff */
        /* <DEDUP_REMOVED lines=9> */
[----:B------:R-:W-:Y:S01]  /*aad0*/  @P1 PRMT R132, R23, 0x654, R132 ;  /* 0x0000065417841816 */ /* 0x000fe20000000084 */
[-C--:B------:R-:W-:Y:S01]  /*aae0*/  FMUL.FTZ R56, R56, R21.reuse ;  /* 0x0000001538387220 */ /* 0x080fe20000410000 */
[-C--:B------:R-:W-:Y:S01]  /*aaf0*/  FMUL.FTZ R57, R57, R21.reuse ;  /* 0x0000001539397220 */ /* 0x080fe20000410000 */
[-C--:B------:R-:W-:Y:S01]  /*ab00*/  FMUL.FTZ R60, R60, R21.reuse ;  /* 0x000000153c3c7220 */ /* 0x080fe20000410000 */
[----:B------:R1:W-:Y:S01]  /*ab10*/  @P1 SYNCS.ARRIVE.TRANS64.RED.A1T0 RZ, [R132+URZ], RZ ;  /* 0x000000ff84ff19a7 */ /* 0x0003e2000810043f */
[----:B------:R-:W-:Y:S01]  /*ab20*/  ISETP.GT.AND P1, PT, R20, RZ, PT ;  /* 0x000000ff1400720c */ /* 0x000fe20003f24270 */
        /* <DEDUP_REMOVED lines=46> */
[----:B------:R-:W-:Y:S01]  /*ae10*/  VIADD R20, R20, 0xffffffff ;  /* 0xffffffff14147836 */ /* 0x000fe20000000000 */
[----:B------:R-:W-:Y:S01]  /*ae20*/  F2FP.F16.F32.PACK_AB R178, R173, R178 ;  /* 0x000000b2adb2723e */ /* 0x000fe200000000ff */
[----:B------:R-:W-:Y:S01]  /*ae30*/  IMAD.MOV.U32 R21, RZ, RZ, R13 ;  /* 0x000000ffff157224 */ /* 0x000fe200078e000d */
[----:B------:R-:W-:Y:S01]  /*ae40*/  F2FP.F16.F32.PACK_AB R179, R92, R179 ;  /* 0x000000b35cb3723e */ /* 0x000fe200000000ff */
[----:B------:R-:W-:Y:S01]  /*ae50*/  IMAD.MOV.U32 R15, RZ, RZ, R11 ;  /* 0x000000ffff0f7224 */ /* 0x000fe200078e000b */
        /* <DEDUP_REMOVED lines=39> */
[----:B------:R-:W-:Y:S01]  /*b0d0*/  F2FP.F16.F32.PACK_AB R219, R94, R219 ;  /* 0x000000db5edb723e */ /* 0x000fe200000000ff */
[----:B-1----:R-:W-:Y:S06]  /*b0e0*/  @P1 BRA `(.L_x_5662) ;  /* 0xffffffb400001947 */ /* 0x002fec000383ffff */
.L_x_5651:
[----:B------:R-:W-:Y:S06]  /*b0f0*/  BAR.ARV 0x8, 0x120 ;  /* 0x0204800000007b1d */ /* 0x000fec0000002000 */
[----:B------:R-:W-:Y:S05]  /*b100*/  @!P0 BRA `(.L_x_5663) ;  /* 0x0000000000048947 */ /* 0x000fea0003800000 */
[----:B------:R-:W-:Y:S01]  /*b110*/  BPT.TRAP 0x1 ;  /* 0x000000040000795c */ /* 0x000fe20000300000 */
.L_x_5663:
[----:B------:R-:W-:Y:S01]  /*b120*/  ULEA UR5, UR38, UR39, 0x3 ;  /* 0x0000002726057291 */ /* 0x000fe2000f8e183f */
[----:B------:R-:W-:-:S05]  /*b130*/  IMAD.U32 R0, RZ, RZ, UR60 ;  /* 0x0000003cff007e24 */ /* 0x000fca000f8e00ff */
[----:B------:R-:W-:-:S04]  /*b140*/  SHF.L.U32 R0, R0, 0x1f, RZ ;  /* 0x0000001f00007819 */ /* 0x000fc800000006ff */
[----:B------:R1:W2:Y:S01]  /*b150*/  SYNCS.PHASECHK.TRANS64.TRYWAIT P1, [UR5+0x34850], R0 ;  /* 0x03485000ff0075a7 */ /* 0x0002a20008020145 */
[----:B------:R-:W-:Y:S05]  /*b160*/  @!P0 BRA `(.L_x_5664) ;  /* 0x0000000000048947 */ /* 0x000fea0003800000 */
[----:B------:R-:W-:Y:S01]  /*b170*/  BPT.TRAP 0x1 ;  /* 0x000000040000795c */ /* 0x000fe20000300000 */
.L_x_5664:
[----:B--2---:R-:W-:Y:S05]  /*b180*/  @P1 BRA `(.L_x_5665) ;  /* 0x0000000000081947 */ /* 0x004fea0003800000 */
[----:B------:R-:W2:Y:S02]  /*b190*/  SYNCS.PHASECHK.TRANS64.TRYWAIT P1, [UR5+0x34850], R0 ;  /* 0x03485000ff0075a7 */ /* 0x000ea40008020145 */
[----:B--2---:R-:W-:Y:S05]  /*b1a0*/  @!P1 BRA `(.L_x_5666) ;  /* 0x0000004800009947 */ /* 0x004fea0003800000 */
.L_x_5665:
[----:B------:R-:W-:Y:S01]  /*b1b0*/  UIADD3 UR4, UR39, 0x400, URZ ;  /* 0x0000040027047890 */ /* 0x000fe2000fffe03f */
[----:B------:R-:W-:Y:S01]  /*b1c0*/  WARPGROUP.ARRIVE ;  /* 0x00000000000079c5 */ /* 0x000fe20000000000 */
[----:B------:R-:W-:Y:S01]  /*b1d0*/  UMOV UR7, 0x40000040 ;  /* 0x4000004000077882 */ /* 0x000fe20000000000 */
[----:B--2---:R-:W2:Y:S01]  /*b1e0*/  SHFL.BFLY PT, R3, R14, 0x2, 0x1f ;  /* 0x0c401f000e037f89 */ /* 0x004ea200000e0000 */
[----:B------:R-:W-:Y:S01]  /*b1f0*/  USHF.R.U32.HI UR4, URZ, 0x4, UR4 ;  /* 0x000000043f047899 */ /* 0x000fe20008011604 */
[----:B------:R-:W-:Y:S02]  /*b200*/  IMAD.MOV.U32 R4, RZ, RZ, RZ ;  /* 0x000000ffff047224 */ /* 0x000fe400078e00ff */
[----:B------:R-:W3:Y:S01]  /*b210*/  SHFL.BFLY PT, R5, R12, 0x2, 0x1f ;  /* 0x0c401f000c057f89 */ /* 0x000ee200000e0000 */
[----:B------:R-:W-:Y:S01]  /*b220*/  ULOP3.LUT UR4, UR4, 0x3fff, URZ, 0xc0, !UPT ;  /* 0x00003fff04047892 */ /* 0x000fe2000f8ec03f */
[----:B------:R-:W-:-:S03]  /*b230*/  IMAD.MOV.U32 R8, RZ, RZ, RZ ;  /* 0x000000ffff087224 */ /* 0x000fc600078e00ff */
[----:B------:R-:W-:-:S04]  /*b240*/  ULOP3.LUT UR4, UR4, 0x5800000, URZ, 0xfc, !UPT ;  /* 0x0580000004047892 */ /* 0x000fc8000f8efc3f */
[----:B------:R-:W-:-:S07]  /*b250*/  UIMAD UR4, UR38, 0xb00, UR4 ;  /* 0x00000b00260478a4 */ /* 0x000fce000f8e0204 */
[----:B------:R-:W-:Y:S02]  /*b260*/  UMOV UR6, UR4 ;  /* 0x0000000400067c82 */ /* 0x000fe40008000000 */
[----:B------:R-:W-:Y:S01]  /*b270*/  HGMMA.64x128x16.F32 R24, R176, gdesc[UR4].tnspB, R24, gsb0 ;  /* 0x41e00004b0187df0 */ /* 0x000fe20008000818 */
[----:B------:R-:W-:Y:S01]  /*b280*/  UIADD3 UR6, UR4, 0x80, URZ ;  /* 0x0000008004067890 */ /* 0x000fe2000fffe03f */
[----:B--2---:R-:W-:Y:S01]  /*b290*/  FADD.FTZ R3, R3, R14 ;  /* 0x0000000e03037221 */ /* 0x004fe20000010000 */
[----:B------:R-:W-:Y:S01]  /*b2a0*/  UMOV UR7, 0x40000040 ;  /* 0x4000004000077882 */ /* 0x000fe20000000000 */
[----:B---3--:R-:W-:-:S03]  /*b2b0*/  FADD.FTZ R5, R5, R12 ;  /* 0x0000000c05057221 */ /* 0x008fc60000010000 */
[----:B-1----:R-:W1:Y:S04]  /*b2c0*/  SHFL.BFLY PT, R0, R3, 0x1, 0x1f ;  /* 0x0c201f0003007f89 */ /* 0x002e6800000e0000 */
[----:B------:R-:W2:Y:S01]  /*b2d0*/  SHFL.BFLY PT, R2, R5, 0x1, 0x1f ;  /* 0x0c201f0005027f89 */ /* 0x000ea200000e0000 */
[----:B-1----:R-:W-:Y:S01]  /*b2e0*/  FADD.FTZ R15, R3, R0 ;  /* 0x00000000030f7221 */ /* 0x002fe20000010000 */
[----:B------:R-:W-:Y:S02]  /*b2f0*/  IMAD.MOV.U32 R0, RZ, RZ, -0x800000 ;  /* 0xff800000ff007424 */ /* 0x000fe400078e00ff */
[----:B--2---:R-:W-:Y:S02]  /*b300*/  FADD.FTZ R20, R5, R2 ;  /* 0x0000000205147221 */ /* 0x004fe40000010000 */
[----:B------:R-:W-:Y:S01]  /*b310*/  FSETP.NE.FTZ.AND P1, PT, R15, RZ, PT ;  /* 0x000000ff0f00720b */ /* 0x000fe20003f35000 */
[----:B------:R-:W-:-:S02]  /*b320*/  IMAD.MOV.U32 R2, RZ, RZ, -0x800000 ;  /* 0xff800000ff027424 */ /* 0x000fc400078e00ff */
        /* <DEDUP_REMOVED lines=61> */
[----:B-1-34-:R-:W-:Y:S05]  /*b700*/  @!P0 BRA `(.L_x_5667) ;  /* 0x0000000000048947 */ /* 0x01afea0003800000 */
[----:B------:R-:W-:Y:S01]  /*b710*/  BPT.TRAP 0x1 ;  /* 0x000000040000795c */ /* 0x000fe20000300000 */
.L_x_5667:
[----:B------:R-:W-:Y:S01]  /*b720*/  ISETP.NE.AND P3, PT, R19, RZ, PT ;  /* 0x000000ff1300720c */ /* 0x000fe20003f65270 */
[-C--:B------:R-:W-:Y:S01]  /*b730*/  FMUL.FTZ R6, R24, R4.reuse ;  /* 0x0000000418067220 */ /* 0x080fe20000410000 */
[----:B------:R-:W-:Y:S01]  /*b740*/  IADD3 R5, P1, R16, 0x40, RZ ;  /* 0x0000004010057810 */ /* 0x000fe20007f3e0ff */
[-C--:B------:R-:W-:Y:S01]  /*b750*/  FMUL.FTZ R25, R25, R4.reuse ;  /* 0x0000000419197220 */ /* 0x080fe20000410000 */
[-C--:B------:R-:W-:Y:S01]  /*b760*/  FMUL.FTZ R29, R29, R4.reuse ;  /* 0x000000041d1d7220 */ /* 0x080fe20000410000 */
[-C--:B------:R-:W-:Y:S01]  /*b770*/  FMUL.FTZ R88, R28, R4.reuse ;  /* 0x000000041c587220 */ /* 0x080fe20000410000 */
[----:B------:R-:W-:Y:S01]  /*b780*/  LOP3.LUT R24, R5, 0x380, RZ, 0xc0, !PT ;  /* 0x0000038005187812 */ /* 0x000fe200078ec0ff */
        /* <DEDUP_REMOVED lines=29> */
[----:B------:R-:W-:Y:S01]  /*b960*/  SHF.R.U64 R24, R24, 0x3, RZ ;  /* 0x0000000318187819 */ /* 0x000fe200000012ff */
[-C--:B------:R-:W-:Y:S01]  /*b970*/  FMUL.FTZ R28, R26, R8.reuse ;  /* 0x000000081a1c7220 */ /* 0x080fe20000410000 */
[----:B------:R-:W-:Y:S01]  /*b980*/  IADD3 R3, P0, R16, 0x20, RZ ;  /* 0x0000002010037810 */ /* 0x000fe20007f1e0ff */
[----:B------:R-:W-:Y:S01]  /*b990*/  @P3 VIADD R4, R4, 0x34860 ;  /* 0x0003486004043836 */ /* 0x000fe20000000000 */
[----:B------:R-:W-:Y:S01]  /*b9a0*/  LOP3.LUT R24, R24, R5, RZ, 0x3c, !PT ;  /* 0x0000000518187212 */ /* 0x000fe200078e3cff */
[-C--:B------:R-:W-:Y:S01]  /*b9b0*/  FMUL.FTZ R27, R27, R8.reuse ;  /* 0x000000081b1b7220 */ /* 0x080fe20000410000 */
[C---:B------:R-:W-:Y:S01]  /*b9c0*/  LOP3.LUT R5, R16.reuse, 0x380, RZ, 0xc0, !PT ;  /* 0x0000038010057812 */ /* 0x040fe200078ec0ff */
[----:B------:R-:W-:Y:S01]  /*b9d0*/  UIADD3 UR35, -UR36, URZ, URZ ;  /* 0x0000003f24237290 */ /* 0x000fe2000fffe13f */
[----:B------:R-:W-:Y:S01]  /*b9e0*/  @P3 PRMT R4, R23, 0x654, R4 ;  /* 0x0000065417043816 */ /* 0x000fe20000000004 */
[----:B------:R-:W-:Y:S01]  /*b9f0*/  ULDC UR4, c[0x0][0xdb4] ;  /* 0x00036d0000047ab9 */ /* 0x000fe20000000800 */
[----:B------:R-:W-:Y:S01]  /*ba00*/  IADD3 R15, P6, R16, 0x4000, RZ ;  /* 0x00004000100f7810 */ /* 0x000fe20007fde0ff */
[-C--:B------:R-:W-:Y:S01]  /*ba10*/  FMUL.FTZ R7, R31, R8.reuse ;  /* 0x000000081f077220 */ /* 0x080fe20000410000 */
[----:B------:R-:W-:Y:S01]  /*ba20*/  SHF.R.U64 R5, R5, 0x3, RZ ;  /* 0x0000000305057819 */ /* 0x000fe200000012ff */
[----:B------:R1:W-:Y:S01]  /*ba30*/  @P3 SYNCS.ARRIVE.TRANS64.RED.A1T0 RZ, [R4+URZ], RZ ;  /* 0x000000ff04ff39a7 */ /* 0x0003e2000810043f */
[----:B------:R-:W-:Y:S01]  /*ba40*/  LOP3.LUT R26, R3, 0x380, RZ, 0xc0, !PT ;  /* 0x00000380031a7812 */ /* 0x000fe200078ec0ff */
[-C--:B------:R-:W-:Y:S01]  /*ba50*/  FMUL.FTZ R30, R30, R8.reuse ;  /* 0x000000081e1e7220 */ /* 0x080fe20000410000 */
[----:B------:R-:W-:Y:S01]  /*ba60*/  LOP3.LUT R14, R15, 0x380, RZ, 0xc0, !PT ;  /* 0x000003800f0e7812 */ /* 0x000fe200078ec0ff */
[-C--:B------:R-:W-:Y:S01]  /*ba70*/  FMUL.FTZ R35, R35, R8.reuse ;  /* 0x0000000823237220 */ /* 0x080fe20000410000 */
[----:B------:R-:W-:Y:S01]  /*ba80*/  SHF.R.U64 R26, R26, 0x3, RZ ;  /* 0x000000031a1a7819 */ /* 0x000fe200000012ff */
[-C--:B------:R-:W-:Y:S01]  /*ba90*/  FMUL.FTZ R34, R34, R8.reuse ;  /* 0x0000000822227220 */ /* 0x080fe20000410000 */
[----:B------:R-:W-:Y:S01]  /*baa0*/  SHF.R.U64 R14, R14, 0x3, RZ ;  /* 0x000000030e0e7819 */ /* 0x000fe200000012ff */
[----:B------:R-:W-:Y:S01]  /*bab0*/  FMUL.FTZ R39, R39, R8 ;  /* 0x0000000827277220 */ /* 0x000fe20000410000 */
[----:B-1----:R-:W-:Y:S01]  /*bac0*/  LOP3.LUT R4, R5, R16, RZ, 0x3c, !PT ;  /* 0x0000001005047212 */ /* 0x002fe200078e3cff */
[--C-:B------:R-:W-:Y:S01]  /*bad0*/  IMAD.MOV.U32 R5, RZ, RZ, R17.reuse ;  /* 0x000000ffff057224 */ /* 0x100fe200078e0011 */
[----:B------:R-:W-:Y:S01]  /*bae0*/  R2UR UR7, R224 ;  /* 0x00000000e00772ca */ /* 0x000fe200000e0000 */
[-C--:B------:R-:W-:Y:S01]  /*baf0*/  FMUL.FTZ R38, R38, R8.reuse ;  /* 0x0000000826267220 */ /* 0x080fe20000410000 */
[----:B------:R-:W-:Y:S01]  /*bb00*/  LOP3.LUT R26, R26, R3, RZ, 0x3c, !PT ;  /* 0x000000031a1a7212 */ /* 0x000fe200078e3cff */
[----:B------:R-:W-:Y:S01]  /*bb10*/  FMUL.FTZ R43, R43, R8 ;  /* 0x000000082b2b7220 */ /* 0x000fe20000410000 */
[----:B------:R-:W-:Y:S01]  /*bb20*/  MOV R3, R4 ;  /* 0x0000000400037202 */ /* 0x000fe20000000f00 */
[----:B------:R-:W-:Y:S01]  /*bb30*/  FMUL.FTZ R42, R42, R8 ;  /* 0x000000082a2a7220 */ /* 0x000fe20000410000 */
[----:B------:R-:W-:Y:S01]  /*bb40*/  F2FP.F16.F32.PACK_AB R5, R27, R28 ;  /* 0x0000001c1b05723e */ /* 0x000fe200000000ff */
[--C-:B------:R-:W-:Y:S01]  /*bb50*/  IMAD.X R27, RZ, RZ, R17.reuse, P0 ;  /* 0x000000ffff1b7224 */ /* 0x100fe200000e0611 */
[----:B------:R-:W-:Y:S01]  /*bb60*/  LOP3.LUT R14, R14, R15, RZ, 0x3c, !PT ;  /* 0x0000000f0e0e7212 */ /* 0x000fe200078e3cff */
[--C-:B------:R-:W-:Y:S01]  /*bb70*/  IMAD.X R15, RZ, RZ, R17.reuse, P6 ;  /* 0x000000ffff0f7224 */ /* 0x100fe200030e0611 */
[----:B------:R-:W-:Y:S01]  /*bb80*/  R2UR UR6, R223 ;  /* 0x00000000df0672ca */ /* 0x000fe200000e0000 */
[----:B------:R-:W-:Y:S01]  /*bb90*/  FMUL.FTZ R47, R47, R8 ;  /* 0x000000082f2f7220 */ /* 0x000fe20000410000 */
[----:B------:R-:W-:Y:S01]  /*bba0*/  F2FP.F16.F32.PACK_AB R4, R25, R6 ;  /* 0x000000061904723e */ /* 0x000fe200000000ff */
[----:B------:R-:W-:Y:S01]  /*bbb0*/  UIMAD UR35, UR4, UR35, UR7 ;  /* 0x00000023042372a4 */ /* 0x000fe2000f8e0207 */
[----:B------:R-:W-:Y:S01]  /*bbc0*/  F2FP.F16.F32.PACK_AB R6, R29, R88 ;  /* 0x000000581d06723e */ /* 0x000fe200000000ff */
[----:B------:R-:W-:Y:S01]  /*bbd0*/  UIADD3 UR34, -UR7, URZ, URZ ;  /* 0x0000003f07227290 */ /* 0x000fe2000fffe13f */
[----:B------:R-:W-:Y:S01]  /*bbe0*/  MOV R29, R26 ;  /* 0x0000001a001d7202 */ /* 0x000fe20000000f00 */
[----:B------:R-:W-:Y:S01]  /*bbf0*/  FMUL.FTZ R46, R46, R8 ;  /* 0x000000082e2e7220 */ /* 0x000fe20000410000 */
[----:B------:R-:W-:Y:S01]  /*bc00*/  MOV R26, R14 ;  /* 0x0000000e001a7202 */ /* 0x000fe20000000f00 */
[-C--:B------:R-:W-:Y:S01]  /*bc10*/  FMUL.FTZ R51, R51, R8.reuse ;  /* 0x0000000833337220 */ /* 0x080fe20000410000 */
[----:B------:R-:W1:Y:S01]  /*bc20*/  LDC.64 R14, c[0x0][0xb78] ;  /* 0x0002de00ff0e7b82 */ /* 0x000e620000000a00 */
[----:B------:R-:W-:Y:S01]  /*bc30*/  IADD3 R9, P3, R16, 0x4060, RZ ;  /* 0x0000406010097810 */ /* 0x000fe20007f7e0ff */
        /* <DEDUP_REMOVED lines=20> */
[----:B------:R-:W-:Y:S01]  /*bd80*/  ULDC UR5, c[0x0][0xda8] ;  /* 0x00036a0000057ab9 */ /* 0x000fe20000000800 */
[----:B------:R-:W-:Y:S01]  /*bd90*/  USHF.R.S32.HI UR4, URZ, 0x1f, UR35 ;  /* 0x0000001f3f047899 */ /* 0x000fe20008011423 */
[----:B------:R-:W-:Y:S01]  /*bda0*/  LOP3.LUT R8, R9, 0x380, RZ, 0xc0, !PT ;  /* 0x0000038009087812 */ /* 0x000fe200078ec0ff */
[----:B------:R-:W-:Y:S01]  /*bdb0*/  ULDC.64 UR8, c[0x0][0xb70] ;  /* 0x0002dc0000087ab9 */ /* 0x000fe20000000a00 */
[----:B------:R-:W-:Y:S01]  /*bdc0*/  LOP3.LUT R20, R21, 0x380, RZ, 0xc0, !PT ;  /* 0x0000038015147812 */ /* 0x000fe200078ec0ff */
[----:B------:R-:W-:Y:S01]  /*bdd0*/  UIMAD UR34, UR5, UR34, UR6 ;  /* 0x00000022052272a4 */ /* 0x000fe2000f8e0206 */
[C---:B------:R-:W-:Y:S01]  /*bde0*/  IADD3 R11, P4, R16.reuse, 0x4040, RZ ;  /* 0x00004040100b7810 */ /* 0x040fe20007f9e0ff */
[----:B------:R-:W-:Y:S01]  /*bdf0*/  UIMAD UR6, UR4, UR8, URZ ;  /* 0x00000008040672a4 */ /* 0x000fe2000f8e023f */
[----:B------:R-:W-:Y:S01]  /*be00*/  IADD3 R13, P5, R16, 0x4020, RZ ;  /* 0x00004020100d7810 */ /* 0x000fe20007fbe0ff */
[----:B------:R-:W-:Y:S01]  /*be10*/  USHF.L.U32 UR34, UR34, 0x7, URZ ;  /* 0x0000000722227899 */ /* 0x000fe2000800063f */
[----:B------:R-:W-:Y:S01]  /*be20*/  SHF.R.U64 R8, R8, 0x3, RZ ;  /* 0x0000000308087819 */ /* 0x000fe200000012ff */
[----:B------:R-:W-:Y:S01]  /*be30*/  UIMAD.WIDE.U32 UR4, UR35, UR8, URZ ;  /* 0x00000008230472a5 */ /* 0x000fe2000f8e003f */
[----:B------:R-:W-:Y:S01]  /*be40*/  SHF.R.U64 R20, R20, 0x3, RZ ;  /* 0x0000000314147819 */ /* 0x000fe200000012ff */
[----:B------:R-:W-:Y:S01]  /*be50*/  UIMAD UR6, UR35, UR9, UR6 ;  /* 0x00000009230672a4 */ /* 0x000fe2000f8e0206 */
[----:B------:R-:W-:Y:S01]  /*be60*/  LOP3.LUT R10, R11, 0x380, RZ, 0xc0, !PT ;  /* 0x000003800b0a7812 */ /* 0x000fe200078ec0ff */
[----:B------:R-:W-:Y:S01]  /*be70*/  USHF.R.S32.HI UR7, URZ, 0x1f, UR36 ;  /* 0x0000001f3f077899 */ /* 0x000fe20008011424 */
[----:B------:R-:W-:Y:S01]  /*be80*/  LOP3.LUT R12, R13, 0x380, RZ, 0xc0, !PT ;  /* 0x000003800d0c7812 */ /* 0x000fe200078ec0ff */
[----:B------:R-:W-:Y:S01]  /*be90*/  UIADD3 UR6, UR5, UR6, URZ ;  /* 0x0000000605067290 */ /* 0x000fe2000fffe03f */
[----:B------:R-:W-:Y:S01]  /*bea0*/  F2FP.F16.F32.PACK_AB R7, R7, R30 ;  /* 0x0000001e0707723e */ /* 0x000fe200000000ff */
[----:B------:R-:W-:Y:S01]  /*beb0*/  BAR.SYNC.DEFER_BLOCKING 0x1, 0x100 ;  /* 0x0044000000007b1d */ /* 0x000fe20000010000 */
[----:B------:R-:W-:Y:S01]  /*bec0*/  LOP3.LUT R8, R8, R9, RZ, 0x3c, !PT ;  /* 0x0000000908087212 */ /* 0x000fe200078e3cff */
[--C-:B------:R-:W-:Y:S01]  /*bed0*/  IMAD.X R9, RZ, RZ, R17.reuse, P3 ;  /* 0x000000ffff097224 */ /* 0x100fe200018e0611 */
[----:B------:R-:W-:Y:S01]  /*bee0*/  LOP3.LUT R20, R20, R21, RZ, 0x3c, !PT ;  /* 0x0000001514147212 */ /* 0x000fe200078e3cff */
[--C-:B------:R-:W-:Y:S01]  /*bef0*/  IMAD.X R21, RZ, RZ, R17.reuse, P2 ;  /* 0x000000ffff157224 */ /* 0x100fe200010e0611 */
[----:B------:R-:W-:Y:S01]  /*bf00*/  SHF.R.U64 R10, R10, 0x3, RZ ;  /* 0x000000030a0a7819 */ /* 0x000fe200000012ff */
[----:B------:R-:W-:Y:S01]  /*bf10*/  VIADD R31, R227, UR34 ;  /* 0x00000022e31f7c36 */ /* 0x000fe20008000000 */
[----:B------:R-:W-:Y:S01]  /*bf20*/  SHF.R.U64 R12, R12, 0x3, RZ ;  /* 0x000000030c0c7819 */ /* 0x000fe200000012ff */
[--C-:B------:R-:W-:Y:S01]  /*bf30*/  IMAD.X R25, RZ, RZ, R17.reuse, P1 ;  /* 0x000000ffff197224 */ /* 0x100fe200008e0611 */
[----:B------:R-:W-:Y:S01]  /*bf40*/  LOP3.LUT R10, R10, R11, RZ, 0x3c, !PT ;  /* 0x0000000b0a0a7212 */ /* 0x000fe200078e3cff */
[--C-:B------:R-:W-:Y:S01]  /*bf50*/  IMAD.X R11, RZ, RZ, R17.reuse, P4 ;  /* 0x000000ffff0b7224 */ /* 0x100fe200020e0611 */
[----:B------:R-:W-:Y:S01]  /*bf60*/  LOP3.LUT R12, R12, R13, RZ, 0x3c, !PT ;  /* 0x0000000d0c0c7212 */ /* 0x000fe200078e3cff */
[----:B------:R-:W-:Y:S01]  /*bf70*/  IMAD.X R13, RZ, RZ, R17, P5 ;  /* 0x000000ffff0d7224 */ /* 0x000fe200028e0611 */
[----:B------:R-:W-:Y:S01]  /*bf80*/  MOV R27, R20 ;  /* 0x00000014001b7202 */ /* 0x000fe20000000f00 */
[----:B------:R-:W-:Y:S01]  /*bf90*/  IMAD.U32 R21, RZ, RZ, UR5 ;  /* 0x00000005ff157e24 */ /* 0x000fe2000f8e00ff */
[----:B------:R-:W-:Y:S01]  /*bfa0*/  LOP3.LUT P0, RZ, R222, 0x3, RZ, 0xc0, !PT ;  /* 0x00000003deff7812 */ /* 0x000fe2000780c0ff */
[----:B------:R-:W-:Y:S01]  /*bfb0*/  IMAD.U32 R20, RZ, RZ, UR4 ;  /* 0x00000004ff147e24 */ /* 0x000fe2000f8e00ff */
[----:B------:R-:W-:Y:S01]  /*bfc0*/  ULDC UR4, c[0x0][0xa88] ;  /* 0x0002a20000047ab9 */ /* 0x000fe20000000800 */
[----:B------:R-:W-:Y:S01]  /*bfd0*/  IMAD.U32 R21, RZ, RZ, UR6 ;  /* 0x00000006ff157e24 */ /* 0x000fe2000f8e00ff */
[----:B------:R-:W-:Y:S01]  /*bfe0*/  MOV R28, R24 ;  /* 0x00000018001c7202 */ /* 0x000fe20000000f00 */
[----:B------:R-:W-:Y:S01]  /*bff0*/  ULDC.64 UR12, c[0x0][0x208] ;  /* 0x00008200000c7ab9 */ /* 0x000fe20000000a00 */
[----:B------:R-:W-:Y:S01]  /*c000*/  MOV R24, R10 ;  /* 0x0000000a00187202 */ /* 0x000fe20000000f00 */
[----:B-1----:R-:W-:Y:S01]  /*c010*/  IMAD.WIDE.U32 R20, R14, UR36, R20 ;  /* 0x000000240e147c25 */ /* 0x002fe2000f8e0014 */
[----:B------:R-:W-:Y:S01]  /*c020*/  MOV R25, R12 ;  /* 0x0000000c00197202 */ /* 0x000fe20000000f00 */
[----:B------:R1:W-:Y:S01]  /*c030*/  STSM.16.M88.4 [R3], R4 ;  /* 0x0000000403007844 */ /* 0x0003e20000000200 */
        /* <DEDUP_REMOVED lines=8> */
[----:B-1----:R-:W-:Y:S01]  /*c0c0*/  MOV R3, R8 ;  /* 0x0000000800037202 */ /* 0x002fe20000000f00 */
[----:B------:R-:W-:Y:S01]  /*c0d0*/  VIADD R9, R31, 0x8 ;  /* 0x000000081f097836 */ /* 0x000fe20000000000 */
[----:B------:R-:W-:Y:S01]  /*c0e0*/  F2FP.F16.F32.PACK_AB R4, R33, R32 ;  /* 0x000000202104723e */ /* 0x000fe200000000ff */
[----:B------:R-:W-:Y:S01]  /*c0f0*/  IMAD R8, R14, UR7, RZ ;  /* 0x000000070e087c24 */ /* 0x000fe2000f8e02ff */
[----:B------:R-:W-:Y:S02]  /*c100*/  F2FP.F16.F32.PACK_AB R5, R35, R34 ;  /* 0x000000222305723e */ /* 0x000fe400000000ff */
[----:B------:R-:W-:Y:S01]  /*c110*/  F2FP.F16.F32.PACK_AB R6, R37, R36 ;  /* 0x000000242506723e */ /* 0x000fe200000000ff */
[----:B------:R-:W-:Y:S01]  /*c120*/  IMAD R30, R15, UR36, R8 ;  /* 0x000000240f1e7c24 */ /* 0x000fe2000f8e0208 */
[----:B------:R-:W-:-:S02]  /*c130*/  F2FP.F16.F32.PACK_AB R7, R39, R38 ;  /* 0x000000262707723e */ /* 0x000fc400000000ff */
[----:B------:R-:W-:Y:S02]  /*c140*/  ISETP.GE.OR P1, PT, R9, UR4, P0 ;  /* 0x0000000409007c0c */ /* 0x000fe40008726670 */
[----:B------:R-:W-:Y:S01]  /*c150*/  F2FP.F16.F32.PACK_AB R8, R41, R40 ;  /* 0x000000282908723e */ /* 0x000fe200000000ff */
[----:B------:R1:W-:Y:S01]  /*c160*/  STSM.16.M88.4 [R29], R4 ;  /* 0x000000041d007844 */ /* 0x0003e20000000200 */
[----:B------:R-:W-:Y:S02]  /*c170*/  F2FP.F16.F32.PACK_AB R9, R43, R42 ;  /* 0x0000002a2b09723e */ /* 0x000fe400000000ff */
[----:B------:R-:W-:Y:S02]  /*c180*/  F2FP.F16.F32.PACK_AB R14, R53, R52 ;  /* 0x00000034350e723e */ /* 0x000fe400000000ff */
[----:B------:R-:W-:Y:S01]  /*c190*/  F2FP.F16.F32.PACK_AB R15, R55, R54 ;  /* 0x00000036370f723e */ /* 0x000fe200000000ff */
[----:B------:R-:W-:Y:S01]  /*c1a0*/  STSM.16.M88.4 [R28], R8 ;  /* 0x000000081c007844 */ /* 0x000fe20000000200 */
[----:B------:R-:W-:-:S02]  /*c1b0*/  F2FP.F16.F32.PACK_AB R67, R71, R70 ;  /* 0x000000464743723e */ /* 0x000fc400000000ff */
[----:B------:R-:W-:Y:S01]  /*c1c0*/  F2FP.F16.F32.PACK_AB R73, R75, R74 ;  /* 0x0000004a4b49723e */ /* 0x000fe200000000ff */
[----:B------:R-:W-:Y:S01]  /*c1d0*/  STSM.16.M88.4 [R27], R12 ;  /* 0x0000000c1b007844 */ /* 0x000fe20000000200 */
[----:B------:R-:W-:Y:S02]  /*c1e0*/  F2FP.F16.F32.PACK_AB R80, R81, R80 ;  /* 0x000000505150723e */ /* 0x000fe400000000ff */
[----:B------:R-:W-:Y:S02]  /*c1f0*/  F2FP.F16.F32.PACK_AB R74, R77, R76 ;  /* 0x0000004c4d4a723e */ /* 0x000fe400000000ff */
[----:B------:R-:W-:Y:S02]  /*c200*/  F2FP.F16.F32.PACK_AB R75, R79, R78 ;  /* 0x0000004e4f4b723e */ /* 0x000fe400000000ff */
[----:B-1----:R-:W-:Y:S02]  /*c210*/  F2FP.F16.F32.PACK_AB R4, R57, R56 ;  /* 0x000000383904723e */ /* 0x002fe400000000ff */
[----:B------:R-:W-:-:S02]  /*c220*/  F2FP.F16.F32.PACK_AB R5, R59, R58 ;  /* 0x0000003a3b05723e */ /* 0x000fc400000000ff */
[----:B------:R-:W-:Y:S02]  /*c230*/  F2FP.F16.F32.PACK_AB R6, R61, R60 ;  /* 0x0000003c3d06723e */ /* 0x000fe400000000ff */
[----:B------:R-:W-:Y:S02]  /*c240*/  F2FP.F16.F32.PACK_AB R7, R63, R62 ;  /* 0x0000003e3f07723e */ /* 0x000fe400000000ff */
[----:B------:R-:W-:Y:S02]  /*c250*/  F2FP.F16.F32.PACK_AB R81, R83, R82 ;  /* 0x000000525351723e */ /* 0x000fe400000000ff */
[----:B------:R-:W-:Y:S01]  /*c260*/  F2FP.F16.F32.PACK_AB R82, R85, R84 ;  /* 0x000000545552723e */ /* 0x000fe200000000ff */
[----:B------:R1:W-:Y:S01]  /*c270*/  STSM.16.M88.4 [R26], R4 ;  /* 0x000000041a007844 */ /* 0x0003e20000000200 */
[----:B------:R-:W-:Y:S02]  /*c280*/  F2FP.F16.F32.PACK_AB R83, R87, R86 ;  /* 0x000000565753723e */ /* 0x000fe400000000ff */
[----:B------:R-:W-:Y:S01]  /*c290*/  SHF.R.S32.HI R29, RZ, 0x1f, R31 ;  /* 0x0000001fff1d7819 */ /* 0x000fe2000001141f */
[----:B------:R-:W-:Y:S01]  /*c2a0*/  STSM.16.M88.4 [R25], R64 ;  /* 0x0000004019007844 */ /* 0x000fe20000000200 */
[----:B------:R-:W-:-:S02]  /*c2b0*/  IADD3 R20, P2, R31, R20, RZ ;  /* 0x000000141f147210 */ /* 0x000fc40007f5e0ff */
[----:B------:R-:W-:Y:S01]  /*c2c0*/  ISETP.GE.OR P0, PT, R31, UR4, P0 ;  /* 0x000000041f007c0c */ /* 0x000fe20008706670 */
[----:B------:R-:W-:Y:S01]  /*c2d0*/  STSM.16.M88.4 [R24], R72 ;  /* 0x0000004818007844 */ /* 0x000fe20000000200 */
[----:B------:R-:W-:Y:S01]  /*c2e0*/  ULDC.64 UR4, c[0x0][0xb40] ;  /* 0x0002d00000047ab9 */ /* 0x000fe20000000a00 */
[----:B------:R-:W-:Y:S02]  /*c2f0*/  IADD3.X R29, R29, R21, R30, P2, !PT ;  /* 0x000000151d1d7210 */ /* 0x000fe400017fe41e */
[----:B------:R-:W-:Y:S01]  /*c300*/  STSM.16.M88.4 [R3], R80 ;  /* 0x0000005003007844 */ /* 0x000fe20000000200 */
[----:B------:R-:W-:Y:S01]  /*c310*/  R2UR UR10, R220 ;  /* 0x00000000dc0a72ca */ /* 0x000fe200000e0000 */
        /* <DEDUP_REMOVED lines=12> */
[----:B------:R2:W-:Y:S01]  /*c3e0*/  @!P0 STG.E desc[UR12][R4.64], R2 ;  /* 0x0000000204008986 */ /* 0x0005e2000c10190c */
[----:B------:R-:W-:-:S03]  /*c3f0*/  IMAD.U32 R220, RZ, RZ, UR10 ;  /* 0x0000000affdc7e24 */ /* 0x000fc6000f8e00ff */
        /* <DEDUP_REMOVED lines=14> */
[----:B------:R-:W-:Y:S01]  /*c4e0*/  UMOV UR7, 0x40 ;  /* 0x0000004000077882 */ /* 0x000fe20000000000 */
[----:B------:R-:W-:-:S05]  /*c4f0*/  UMOV UR8, 0x1 ;  /* 0x0000000100087882 */ /* 0x000fca0000000000 */
[----:B------:R1:W-:Y:S02]  /*c500*/  UTMASTG.5D [UR32], [UR4] ;  /* 0x00000020040073b5 */ /* 0x0003e40008020000 */
[----:B-1----:R-:W-:Y:S01]  /*c510*/  UMOV UR32, UR6 ;  /* 0x0000000600207c82 */ /* 0x002fe20008000000 */
[----:B------:R-:W-:Y:S01]  /*c520*/  UMOV UR33, UR7 ;  /* 0x0000000700217c82 */ /* 0x000fe20008000000 */
[----:B------:R-:W-:Y:S01]  /*c530*/  UIADD3 UR6, UR39, 0x34820, URZ ;  /* 0x0003482027067890 */ /* 0x000fe2000fffe03f */
[----:B------:R1:W-:Y:S03]  /*c540*/  UTMASTG.5D [UR32], [UR4] ;  /* 0x00000020040073b5 */ /* 0x0003e60008020000 */
[----:B------:R-:W-:Y:S02]  /*c550*/  UPRMT UR7, URZ, 0x654, UR6 ;  /* 0x000006543f077896 */ /* 0x000fe40008000006 */
[----:B------:R-:W-:Y:S01]  /*c560*/  UPRMT UR6, UR8, 0x654, UR6 ;  /* 0x0000065408067896 */ /* 0x000fe20008000006 */
[----:B------:R0:W-:Y:S01]  /*c570*/  UTMACMDFLUSH ;  /* 0x00000000000079b7 */ /* 0x0001e20000000000 */
[----:B------:R-:W-:-:S05]  /*c580*/  DEPBAR.LE SB0, 0x0 ;  /* 0x000080000000791a */ /* 0x000fca0000000000 */
[----:B------:R-:W-:Y:S02]  /*c590*/  SYNCS.ARRIVE.TRANS64.RED.A1T0 RZ, [UR7], RZ ;  /* 0x000000ffffff79a7 */ /* 0x000fe40008100407 */
[----:B-1----:R-:W-:Y:S03]  /*c5a0*/  SYNCS.ARRIVE.TRANS64.RED.A1T0 RZ, [UR6], RZ ;  /* 0x000000ffffff79a7 */ /* 0x002fe60008100406 */
.L_x_5669:
[----:B------:R-:W-:Y:S05]  /*c5b0*/  BSYNC B0 ;  /* 0x0000000000007941 */ /* 0x000fea0003800000 */
.L_x_5668:
        /* <DEDUP_REMOVED lines=11> */
.L_x_5642:
        /* <DEDUP_REMOVED lines=33> */
.L_x_5722:
        /* <DEDUP_REMOVED lines=23> */
[----:B------:R-:W-:Y:S02]  /*c9f0*/  @P1 SHF.R.U32.HI R7, RZ, R3, R2 ;  /* 0x00000003ff071219 */ /* 0x000fe40000011602 */
[----:B------:R-:W-:-:S03]  /*ca00*/  MOV R2, 0x400 ;  /* 0x0000040000027802 */ /* 0x000fc60000000f00 */
[----:B------:R-:W-:Y:S01]  /*ca10*/  IMAD.MOV R3, RZ, RZ, -R7 ;  /* 0x000000ffff037224 */ /* 0x000fe200078e0a07 */
[----:B---3--:R-:W-:Y:S01]  /*ca20*/  LEA R8, R5, R2, 0x18 ;  /* 0x0000000205087211 */ /* 0x008fe200078ec0ff */
[----:B------:R-:W-:Y:S01]  /*ca30*/  VIADD R2, R9, 0xaf ;  /* 0x000000af09027836 */ /* 0x000fe20000000000 */
[----:B------:R2:W-:Y:S03]  /*ca40*/  STL [R1], R7 ;  /* 0x0000000701007387 */ /* 0x0005e60000100800 */
[----:B------:R-:W-:Y:S01]  /*ca50*/  VIADD R4, R8, 0x1e400 ;  /* 0x0001e40008047836 */ /* 0x000fe20000000000 */
[----:B------:R2:W-:Y:S01]  /*ca60*/  STL [R1+0x20], R9 ;  /* 0x0000200901007387 */ /* 0x0005e20000100800 */
[----:B------:R-:W-:-:S03]  /*ca70*/  IMAD.HI R2, R2, 0x2e8ba2e9, RZ ;  /* 0x2e8ba2e902027827 */ /* 0x000fc600078e02ff */
[----:B------:R-:W-:Y:S01]  /*ca80*/  LOP3.LUT P0, RZ, R4, 0x3ff, RZ, 0xc0, !PT ;  /* 0x000003ff04ff7812 */ /* 0x000fe2000780c0ff */
[----:B------:R-:W-:Y:S01]  /*ca90*/  IMAD R4, R0, R3, R6 ;  /* 0x0000000300047224 */ /* 0x000fe200078e0206 */
[----:B------:R-:W-:Y:S01]  /*caa0*/  SHF.R.U32.HI R3, RZ, 0x1f, R2 ;  /* 0x0000001fff037819 */ /* 0x000fe20000011602 */
[----:B------:R2:W-:Y:S03]  /*cab0*/  STL [R1+0x8], R8 ;  /* 0x0000080801007387 */ /* 0x0005e60000100800 */
[----:B------:R-:W-:Y:S01]  /*cac0*/  LEA.HI.SX32 R0, R2, R3, 0x1b ;  /* 0x0000000302007211 */ /* 0x000fe200078fdaff */
[----:B------:R2:W-:Y:S04]  /*cad0*/  STL [R1+0x4], R4 ;  /* 0x0000040401007387 */ /* 0x0005e80000100800 */
        /* <DEDUP_REMOVED lines=18> */
.L_x_5672:
        /* <DEDUP_REMOVED lines=20> */
.L_x_5674:
        /* <DEDUP_REMOVED lines=16> */
.L_x_5673:
        /* <DEDUP_REMOVED lines=30> */
.L_x_5675:
        /* <DEDUP_REMOVED lines=15> */
.L_x_5676:
        /* <DEDUP_REMOVED lines=20> */
.L_x_5738:
[----:B------:R-:W2:Y:S01]  /*d250*/  LDL R8, [R1+0x14] ;  /* 0x0000140001087983 */ /* 0x000ea20000100800 */
[----:B------:R-:W-:Y:S01]  /*d260*/  UMOV UR4, 0xffffffff ;  /* 0xffffffff00047882 */ /* 0x000fe20000000000 */
[--C-:B------:R-:W-:Y:S01]  /*d270*/  SHF.R.S32.HI R12, RZ, 0x1f, R6.reuse ;  /* 0x0000001fff0c7819 */ /* 0x100fe20000011406 */
[----:B------:R-:W-:Y:S02]  /*d280*/  IMAD.MOV.U32 R4, RZ, RZ, R6 ;  /* 0x000000ffff047224 */ /* 0x000fe400078e0006 */
[----:B--2---:R-:W-:Y:S01]  /*d290*/  VIADD R8, R8, 0xffffffff ;  /* 0xffffffff08087836 */ /* 0x004fe20000000000 */
[----:B------:R-:W-:Y:S06]  /*d2a0*/  BRA.DIV UR4, `(.L_x_5678) ;  /* 0x0000002a040c7947 */ /* 0x000fec000b800000 */
[----:B------:R-:W-:-:S13]  /*d2b0*/  ELECT P6, URZ, PT ;  /* 0x00000000003f782f */ /* 0x000fda00038c0000 */
.L_x_5741:
        /* <DEDUP_REMOVED lines=22> */
.L_x_5680:
[----:B------:R-:W2:Y:S01]  /*d420*/  S2R R9, SR_CgaCtaId ;  /* 0x0000000000097919 */ /* 0x000ea20000008800 */
[----:B------:R-:W-:-:S04]  /*d430*/  MOV R5, 0x400 ;  /* 0x0000040000057802 */ /* 0x000fc80000000f00 */
[----:B--2---:R-:W-:Y:S02]  /*d440*/  LEA R5, R9, R5, 0x18 ;  /* 0x0000000509057211 */ /* 0x004fe400078ec0ff */
[----:B------:R-:W-:-:S03]  /*d450*/  SHF.L.U32 R9, R17, 0x1f, RZ ;  /* 0x0000001f11097819 */ /* 0x000fc600000006ff */
[----:B------:R-:W-:-:S04]  /*d460*/  IMAD R5, R16, 0x8, R5 ;  /* 0x0000000810057824 */ /* 0x000fc800078e0205 */
[----:B------:R-:W2:Y:S02]  /*d470*/  SYNCS.PHASECHK.TRANS64.TRYWAIT P1, [R5+URZ+0x34840], R9 ;  /* 0x03484009050075a7 */ /* 0x000ea4000802017f */
[----:B--2---:R-:W-:Y:S05]  /*d480*/  @!P1 BRA `(.L_x_5681) ;  /* 0x0000002400b49947 */ /* 0x004fea0003800000 */
.L_x_5742:
        /* <DEDUP_REMOVED lines=9> */
.L_x_5682:
[----:B------:R-:W-:-:S13]  /*d520*/  LOP3.LUT P1, RZ, R19, 0x1, RZ, 0xc0, !PT ;  /* 0x0000000113ff7812 */ /* 0x000fda000782c0ff */
[----:B------:R-:W-:Y:S05]  /*d530*/  @P1 BRA `(.L_x_5683) ;  /* 0x0000000000041947 */ /* 0x000fea0003800000 */
[----:B------:R-:W-:Y:S01]  /*d540*/  BPT.TRAP 0x1 ;  /* 0x000000040000795c */ /* 0x000fe20000300000 */
.L_x_5683:
        /* <DEDUP_REMOVED lines=12> */
[----:B------:R-:W-:-:S04]  /*d610*/  UMOV UR15, 0x40 ;  /* 0x00000040000f7882 */ /* 0x000fc80000000000 */
        /* <DEDUP_REMOVED lines=8> */
[----:B------:R-:W-:-:S03]  /*d6a0*/  UIADD3 UR14, UR6, 0x23c00, URZ ;  /* 0x00023c00060e7890 */ /* 0x000fc6000fffe03f */
[----:B------:R-:W-:-:S04]  /*d6b0*/  UMOV UR6, 0x0 ;  /* 0x0000000000067882 */ /* 0x000fc80000000000 */
[----:B------:R2:W-:Y:S02]  /*d6c0*/  UTMALDG.4D.MULTICAST [UR8], [UR4], UR16, desc[UR6] ;  /* 0x00000608040073b4 */ /* 0x0005e40008019810 */
[----:B--2---:R-:W-:Y:S01]  /*d6d0*/  UMOV UR8, UR14 ;  /* 0x0000000e00087c82 */ /* 0x004fe20008000000 */
[----:B------:R-:W-:Y:S02]  /*d6e0*/  UMOV UR10, UR15 ;  /* 0x0000000f000a7c82 */ /* 0x000fe40008000000 */
[----:B------:R2:W-:Y:S02]  /*d6f0*/  UTMALDG.4D.MULTICAST [UR8], [UR4], UR16, desc[UR6] ;  /* 0x00000608040073b4 */ /* 0x0005e40008019810 */
[----:B--2---:R-:W-:Y:S01]  /*d700*/  NOP ;  /* 0x0000000000007918 */ /* 0x004fe20000000000 */
.L_x_5679:
        /* <DEDUP_REMOVED lines=8> */
[C---:B------:R-:W-:Y:S01]  /*d790*/  @P1 R2UR UR11, R7.reuse ;  /* 0x00000000070b12ca */ /* 0x040fe200000e0000 */
[----:B------:R-:W-:Y:S01]  /*d7a0*/  UIADD3 UR4, UP0, UR36, 0x270, URZ ;  /* 0x0000027024047890 */ /* 0x000fe2000ff1e03f */
[----:B------:R-:W-:-:S03]  /*d7b0*/  @P1 R2UR UR19, R7 ;  /* 0x00000000071312ca */ /* 0x000fc600000e0000 */
        /* <DEDUP_REMOVED lines=19> */
[C---:B---3--:R-:W-:Y:S02]  /*d8f0*/  @P1 R2UR UR12, R14.reuse ;  /* 0x000000000e0c12ca */ /* 0x048fe400000e0000 */
[----:B------:R-:W-:Y:S02]  /*d900*/  @P1 R2UR UR20, R14 ;  /* 0x000000000e1412ca */ /* 0x000fe400000e0000 */
[----:B----4-:R-:W-:-:S04]  /*d910*/  LOP3.LUT R6, R13, 0x1, RZ, 0xc, !PT ;  /* 0x000000010d067812 */ /* 0x010fc800078e0cff */
[----:B------:R-:W-:-:S05]  /*d920*/  SHF.L.U32 R6, R6, 0x1f, RZ ;  /* 0x0000001f06067819 */ /* 0x000fca00000006ff */
[----:B------:R1:W-:Y:S02]  /*d930*/  UTMALDG.4D [UR8], [UR4], desc[UR6] ;  /* 0x00000608040075b4 */ /* 0x0003e40008019000 */
[----:B------:R1:W-:Y:S01]  /*d940*/  UTMALDG.4D [UR16], [UR4], desc[UR14] ;  /* 0x00000e10040075b4 */ /* 0x0003e20008019000 */
[----:B------:R-:W2:Y:S01]  /*d950*/  SYNCS.PHASECHK.TRANS64.TRYWAIT P1, [R10+URZ+0x34820], R6 ;  /* 0x034820060a0075a7 */ /* 0x000ea2000802017f */
[----:B-----5:R-:W-:Y:S01]  /*d960*/  ISETP.GE.AND P2, PT, R9, 0xb1, PT ;  /* 0x000000b10900780c */ /* 0x020fe20003f46270 */
[----:B-12---:R-:W-:-:S12]  /*d970*/  @!P1 BRA `(.L_x_5685) ;  /* 0x00000020008c9947 */ /* 0x006fd80003800000 */
.L_x_5743:
[----:B------:R-:W-:Y:S05]  /*d980*/  BSYNC B0 ;  /* 0x0000000000007941 */ /* 0x000fea0003800000 */
.L_x_5684:
        /* <DEDUP_REMOVED lines=38> */
.L_x_5690:
[----:B-1----:R-:W1:Y:S01]  /*dbf0*/  S2R R3, SR_CgaCtaId ;  /* 0x0000000000037919 */ /* 0x002e620000008800 */
[----:B------:R-:W-:-:S04]  /*dc00*/  MOV R2, 0x400 ;  /* 0x0000040000027802 */ /* 0x000fc80000000f00 */
[----:B-1----:R-:W-:Y:S02]  /*dc10*/  LEA R2, R3, R2, 0x18 ;  /* 0x0000000203027211 */ /* 0x002fe400078ec0ff */
[----:B------:R-:W-:-:S03]  /*dc20*/  SHF.L.U32 R3, R13, 0x1f, RZ ;  /* 0x0000001f0d037819 */ /* 0x000fc600000006ff */
[----:B------:R-:W-:-:S04]  /*dc30*/  IMAD R2, R9, 0x8, R2 ;  /* 0x0000000809027824 */ /* 0x000fc800078e0202 */
[----:B------:R-:W1:Y:S02]  /*dc40*/  SYNCS.PHASECHK.TRANS64.TRYWAIT P1, [R2+URZ+0x34840], R3 ;  /* 0x03484003020075a7 */ /* 0x000e64000802017f */
[----:B-1----:R-:W-:Y:S05]  /*dc50*/  @!P1 BRA `(.L_x_5691) ;  /* 0x0000001c00f49947 */ /* 0x002fea0003800000 */
.L_x_5744:
        /* <DEDUP_REMOVED lines=9> */
.L_x_5692:
[----:B------:R-:W-:-:S13]  /*dcf0*/  LOP3.LUT P1, RZ, R19, 0x1, RZ, 0xc0, !PT ;  /* 0x0000000113ff7812 */ /* 0x000fda000782c0ff */
[----:B------:R-:W-:Y:S05]  /*dd00*/  @P1 BRA `(.L_x_5693) ;  /* 0x0000000000041947 */ /* 0x000fea0003800000 */
[----:B------:R-:W-:Y:S01]  /*dd10*/  BPT.TRAP 0x1 ;  /* 0x000000040000795c */ /* 0x000fe20000300000 */
.L_x_5693:
        /* <DEDUP_REMOVED lines=14> */
[----:B------:R-:W-:-:S02]  /*de00*/  SHF.L.U32 R3, R17, 0x1f, RZ ;  /* 0x0000001f11037819 */ /* 0x000fc400000006ff */
        /* <DEDUP_REMOVED lines=8> */
[----:B------:R-:W-:-:S05]  /*de90*/  UIADD3 UR15, UR8, 0x23c00, URZ ;  /* 0x00023c00080f7890 */ /* 0x000fca000fffe03f */
[----:B------:R-:W-:Y:S02]  /*dea0*/  UMOV UR8, UR14 ;  /* 0x0000000e00087c82 */ /* 0x000fe40008000000 */
[----:B------:R1:W-:Y:S02]  /*deb0*/  UTMALDG.4D.MULTICAST [UR8], [UR4], UR17, desc[UR6] ;  /* 0x00000608040073b4 */ /* 0x0003e40008019811 */
[----:B-1----:R-:W-:Y:S01]  /*dec0*/  UMOV UR8, UR15 ;  /* 0x0000000f00087c82 */ /* 0x002fe20008000000 */
[----:B------:R-:W-:Y:S02]  /*ded0*/  UMOV UR10, UR16 ;  /* 0x00000010000a7c82 */ /* 0x000fe40008000000 */
[----:B------:R1:W-:Y:S01]  /*dee0*/  UTMALDG.4D.MULTICAST [UR8], [UR4], UR17, desc[UR6] ;  /* 0x00000608040073b4 */ /* 0x0003e20008019811 */
[----:B------:R-:W2:Y:S02]  /*def0*/  SYNCS.PHASECHK.TRANS64.TRYWAIT P1, [R2+URZ+0x34860], R3 ;  /* 0x03486003020075a7 */ /* 0x000ea4000802017f */
[----:B-12---:R-:W-:Y:S05]  /*df00*/  @!P1 BRA `(.L_x_5694) ;  /* 0x0000001c005c9947 */ /* 0x006fea0003800000 */
.L_x_5745:
[----:B------:R-:W2:Y:S02]  /*df10*/  S2R R10, SR_TID.X ;  /* 0x00000000000a7919 */ /* 0x000ea40000002100 */
[----:B--2---:R-:W-:-:S13]  /*df20*/  LOP3.LUT P1, RZ, R10, 0x7f, RZ, 0xc0, !PT ;  /* 0x0000007f0aff7812 */ /* 0x004fda000782c0ff */
[----:B-1----:R-:W-:-:S04]  /*df30*/  @!P1 IMAD.MOV.U32 R3, RZ, RZ, 0xb000 ;  /* 0x0000b000ff039424 */ /* 0x002fc800078e00ff */
[----:B------:R1:W-:Y:S01]  /*df40*/  @!P1 SYNCS.ARRIVE.TRANS64 RZ, [R2+URZ+0x34850], R3 ;  /* 0x0348500302ff99a7 */ /* 0x0003e2000800003f */
[----:B------:R-:W-:Y:S05]  /*df50*/  @P2 BRA `(.L_x_5695) ;  /* 0x0000000000042947 */ /* 0x000fea0003800000 */
[----:B------:R-:W-:Y:S01]  /*df60*/  BPT.TRAP 0x1 ;  /* 0x000000040000795c */ /* 0x000fe20000300000 */
.L_x_5695:
[----:B------:R-:W-:-:S13]  /*df70*/  LOP3.LUT P1, RZ, R19, 0x1, RZ, 0xc0, !PT ;  /* 0x0000000113ff7812 */ /* 0x000fda000782c0ff */
[----:B------:R-:W-:Y:S05]  /*df80*/  @P1 BRA `(.L_x_5696) ;  /* 0x0000000000041947 */ /* 0x000fea0003800000 */
[----:B------:R-:W-:Y:S01]  /*df90*/  BPT.TRAP 0x1 ;  /* 0x000000040000795c */ /* 0x000fe20000300000 */
.L_x_5696:
        /* <DEDUP_REMOVED lines=23> */
[----:B------:R-:W-:-:S07]  /*e110*/  UIADD3 UR14, UR14, 0x5c00, URZ ;  /* 0x00005c000e0e7890 */ /* 0x000fce000fffe03f */
[----:B------:R1:W-:Y:S02]  /*e120*/  UTMALDG.4D.MULTICAST [UR8], [UR4], UR16, desc[UR6] ;  /* 0x00000608040073b4 */ /* 0x0003e40008019810 */
[----:B-1----:R-:W-:Y:S01]  /*e130*/  UMOV UR8, UR14 ;  /* 0x0000000e00087c82 */ /* 0x002fe20008000000 */
[----:B------:R-:W-:Y:S02]  /*e140*/  UMOV UR10, UR15 ;  /* 0x0000000f000a7c82 */ /* 0x000fe40008000000 */
[----:B------:R1:W-:Y:S02]  /*e150*/  UTMALDG.4D.MULTICAST [UR8], [UR4], UR16, desc[UR6] ;  /* 0x00000608040073b4 */ /* 0x0003e40008019810 */
[----:B-1----:R-:W-:Y:S01]  /*e160*/  NOP ;  /* 0x0000000000007918 */ /* 0x002fe20000000000 */
.L_x_5689:
[----:B------:R-:W-:Y:S05]  /*e170*/  BSYNC B0 ;  /* 0x0000000000007941 */ /* 0x000fea0003800000 */
.L_x_5688:
[----:B------:R-:W2:Y:S01]  /*e180*/  LDL.LU R2, [R1+0x14] ;  /* 0x0000140001027983 */ /* 0x000ea20000300800 */
[----:B------:R-:W-:Y:S02]  /*e190*/  IMAD.MOV.U32 R16, RZ, RZ, R9 ;  /* 0x000000ffff107224 */ /* 0x000fe400078e0009 */
[----:B------:R-:W-:Y:S02]  /*e1a0*/  IMAD.MOV.U32 R17, RZ, RZ, R13 ;  /* 0x000000ffff117224 */ /* 0x000fe400078e000d */
[----:B--2---:R-:W-:-:S07]  /*e1b0*/  VIADD R6, R2, 0xfffffffd ;  /* 0xfffffffd02067836 */ /* 0x004fce0000000000 */
.L_x_5687:
[----:B------:R-:W-:Y:S01]  /*e1c0*/  IMAD.MOV R3, RZ, RZ, -R14 ;  /* 0x000000ffff037224 */ /* 0x000fe200078e0a0e */
[----:B------:R-:W-:Y:S04]  /*e1d0*/  BSSY B0, `(.L_x_5686) ;  /* 0x00000f1000007945 */ /* 0x000fe80003800000 */
[----:B------:R-:W-:-:S13]  /*e1e0*/  ISETP.NE.AND P1, PT, R8, R3, PT ;  /* 0x000000030800720c */ /* 0x000fda0003f25270 */
[----:B------:R-:W-:Y:S05]  /*e1f0*/  @!P1 BRA `(.L_x_5697) ;  /* 0x0000000c00b89947 */ /* 0x000fea0003800000 */
[----:B------:R-:W-:-:S07]  /*e200*/  IMAD.MOV.U32 R8, RZ, RZ, R5 ;  /* 0x000000ffff087224 */ /* 0x000fce00078e0005 */
.L_x_5716:
        /* <DEDUP_REMOVED lines=28> */
.L_x_5700:
[----:B------:R-:W2:Y:S01]  /*e3d0*/  S2R R3, SR_CgaCtaId ;  /* 0x0000000000037919 */ /* 0x000ea20000008800 */
[----:B------:R-:W-:-:S04]  /*e3e0*/  MOV R2, 0x400 ;  /* 0x0000040000027802 */ /* 0x000fc80000000f00 */
[----:B--2---:R-:W-:Y:S02]  /*e3f0*/  LEA R2, R3, R2, 0x18 ;  /* 0x0000000203027211 */ /* 0x004fe400078ec0ff */
[----:B------:R-:W-:-:S03]  /*e400*/  SHF.L.U32 R3, R10, 0x1f, RZ ;  /* 0x0000001f0a037819 */ /* 0x000fc600000006ff */
[----:B------:R-:W-:-:S04]  /*e410*/  IMAD R2, R7, 0x8, R2 ;  /* 0x0000000807027824 */ /* 0x000fc800078e0202 */
[----:B------:R-:W2:Y:S02]  /*e420*/  SYNCS.PHASECHK.TRANS64.TRYWAIT P1, [R2+URZ+0x34840], R3 ;  /* 0x03484003020075a7 */ /* 0x000ea4000802017f */
[----:B--2---:R-:W-:Y:S05]  /*e430*/  @!P1 BRA `(.L_x_5701) ;  /* 0x0000001800249947 */ /* 0x004fea0003800000 */
.L_x_5746:
        /* <DEDUP_REMOVED lines=9> */
.L_x_5702:
[----:B------:R-:W-:-:S13]  /*e4d0*/  LOP3.LUT P1, RZ, R19, 0x1, RZ, 0xc0, !PT ;  /* 0x0000000113ff7812 */ /* 0x000fda000782c0ff */
[----:B------:R-:W-:Y:S05]  /*e4e0*/  @P1 BRA `(.L_x_5703) ;  /* 0x0000000000041947 */ /* 0x000fea0003800000 */
[----:B------:R-:W-:Y:S01]  /*e4f0*/  BPT.TRAP 0x1 ;  /* 0x000000040000795c */ /* 0x000fe20000300000 */
.L_x_5703:
        /* <DEDUP_REMOVED lines=31> */
.L_x_5747:
[----:B------:R-:W2:Y:S02]  /*e6f0*/  S2R R3, SR_TID.X ;  /* 0x0000000000037919 */ /* 0x000ea40000002100 */
[----:B--2---:R-:W-:-:S13]  /*e700*/  LOP3.LUT P1, RZ, R3, 0x7f, RZ, 0xc0, !PT ;  /* 0x0000007f03ff7812 */ /* 0x004fda000782c0ff */
[----:B------:R-:W-:-:S04]  /*e710*/  @!P1 IMAD.MOV.U32 R3, RZ, RZ, 0xb000 ;  /* 0x0000b000ff039424 */ /* 0x000fc800078e00ff */
[----:B------:R2:W-:Y:S01]  /*e720*/  @!P1 SYNCS.ARRIVE.TRANS64 RZ, [R2+URZ+0x34850], R3 ;  /* 0x0348500302ff99a7 */ /* 0x0005e2000800003f */
[----:B------:R-:W-:Y:S05]  /*e730*/  @P2 BRA `(.L_x_5705) ;  /* 0x0000000000042947 */ /* 0x000fea0003800000 */
[----:B------:R-:W-:Y:S01]  /*e740*/  BPT.TRAP 0x1 ;  /* 0x000000040000795c */ /* 0x000fe20000300000 */
.L_x_5705:
[----:B------:R-:W-:-:S13]  /*e750*/  LOP3.LUT P1, RZ, R19, 0x1, RZ, 0xc0, !PT ;  /* 0x0000000113ff7812 */ /* 0x000fda000782c0ff */
[----:B------:R-:W-:Y:S05]  /*e760*/  @P1 BRA `(.L_x_5706) ;  /* 0x0000000000041947 */ /* 0x000fea0003800000 */
[----:B------:R-:W-:Y:S01]  /*e770*/  BPT.TRAP 0x1 ;  /* 0x000000040000795c */ /* 0x000fe20000300000 */
.L_x_5706:
        /* <DEDUP_REMOVED lines=13> */
[----:B------:R-:W-:-:S02]  /*e850*/  IMAD.MOV.U32 R18, RZ, RZ, R11 ;  /* 0x000000ffff127224 */ /* 0x000fc400078e000b */
[----:B------:R-:W-:-:S03]  /*e860*/  IMAD.MOV.U32 R5, RZ, RZ, R8 ;  /* 0x000000ffff057224 */ /* 0x000fc600078e0008 */
[----:B------:R-:W-:Y:S02]  /*e870*/  UIMAD UR11, UR11, 0xb0, UR5 ;  /* 0x000000b00b0b78a4 */ /* 0x000fe4000f8e0205 */
[----:B------:R-:W-:Y:S02]  /*e880*/  UIADD3 UR9, UR9, 0x34850, URZ ;  /* 0x0003485009097890 */ /* 0x000fe4000fffe03f */
[----:B------:R-:W-:Y:S01]  /*e890*/  UIADD3.X UR5, URZ, UR37, URZ, UP0, !UPT ;  /* 0x000000253f057290 */ /* 0x000fe200087fe43f */
[----:B---3--:R-:W-:-:S05]  /*e8a0*/  LEA R3, R9, R3, 0x18 ;  /* 0x0000000309037211 */ /* 0x008fca00078ec0ff */
[----:B------:R-:W-:-:S05]  /*e8b0*/  IMAD R16, R16, 0x2, R3 ;  /* 0x0000000210107824 */ /* 0x000fca00078e0203 */
[----:B------:R-:W-:-:S13]  /*e8c0*/  R2UR UR6, R16 ;  /* 0x00000000100672ca */ /* 0x000fda00000e0000 */
        /* <DEDUP_REMOVED lines=8> */
.L_x_5699:
[----:B------:R-:W-:Y:S05]  /*e950*/  BSYNC B1 ;  /* 0x0000000000017941 */ /* 0x000fea0003800000 */
.L_x_5698:
        /* <DEDUP_REMOVED lines=28> */
.L_x_5709:
[----:B------:R-:W2:Y:S01]  /*eb20*/  S2R R3, SR_CgaCtaId ;  /* 0x0000000000037919 */ /* 0x000ea20000008800 */
[----:B------:R-:W-:-:S04]  /*eb30*/  MOV R2, 0x400 ;  /* 0x0000040000027802 */ /* 0x000fc80000000f00 */
[----:B--2---:R-:W-:Y:S02]  /*eb40*/  LEA R2, R3, R2, 0x18 ;  /* 0x0000000203027211 */ /* 0x004fe400078ec0ff */
[----:B------:R-:W-:-:S03]  /*eb50*/  SHF.L.U32 R3, R17, 0x1f, RZ ;  /* 0x0000001f11037819 */ /* 0x000fc600000006ff */
[----:B------:R-:W-:-:S04]  /*eb60*/  IMAD R2, R16, 0x8, R2 ;  /* 0x0000000810027824 */ /* 0x000fc800078e0202 */
[----:B------:R-:W2:Y:S02]  /*eb70*/  SYNCS.PHASECHK.TRANS64.TRYWAIT P1, [R2+URZ+0x34840], R3 ;  /* 0x03484003020075a7 */ /* 0x000ea4000802017f */
[----:B--2---:R-:W-:Y:S05]  /*eb80*/  @!P1 BRA `(.L_x_5710) ;  /* 0x0000001000789947 */ /* 0x004fea0003800000 */
.L_x_5748:
        /* <DEDUP_REMOVED lines=9> */
.L_x_5711:
[----:B------:R-:W-:-:S13]  /*ec20*/  LOP3.LUT P1, RZ, R19, 0x1, RZ, 0xc0, !PT ;  /* 0x0000000113ff7812 */ /* 0x000fda000782c0ff */
[----:B------:R-:W-:Y:S05]  /*ec30*/  @P1 BRA `(.L_x_5712) ;  /* 0x0000000000041947 */ /* 0x000fea0003800000 */
[----:B------:R-:W-:Y:S01]  /*ec40*/  BPT.TRAP 0x1 ;  /* 0x000000040000795c */ /* 0x000fe20000300000 */
.L_x_5712:
        /* <DEDUP_REMOVED lines=31> */
.L_x_5749:
[----:B------:R-:W2:Y:S02]  /*ee40*/  S2R R3, SR_TID.X ;  /* 0x0000000000037919 */ /* 0x000ea40000002100 */
[----:B--2---:R-:W-:-:S13]  /*ee50*/  LOP3.LUT P1, RZ, R3, 0x7f, RZ, 0xc0, !PT ;  /* 0x0000007f03ff7812 */ /* 0x004fda000782c0ff */
[----:B------:R-:W-:-:S04]  /*ee60*/  @!P1 IMAD.MOV.U32 R3, RZ, RZ, 0xb000 ;  /* 0x0000b000ff039424 */ /* 0x000fc800078e00ff */
[----:B------:R2:W-:Y:S01]  /*ee70*/  @!P1 SYNCS.ARRIVE.TRANS64 RZ, [R2+URZ+0x34850], R3 ;  /* 0x0348500302ff99a7 */ /* 0x0005e2000800003f */
[----:B------:R-:W-:Y:S05]  /*ee80*/  @P2 BRA `(.L_x_5714) ;  /* 0x0000000000042947 */ /* 0x000fea0003800000 */
[----:B------:R-:W-:Y:S01]  /*ee90*/  BPT.TRAP 0x1 ;  /* 0x000000040000795c */ /* 0x000fe20000300000 */
.L_x_5714:
[----:B------:R-:W-:-:S13]  /*eea0*/  LOP3.LUT P1, RZ, R19, 0x1, RZ, 0xc0, !PT ;  /* 0x0000000113ff7812 */ /* 0x000fda000782c0ff */
[----:B------:R-:W-:Y:S05]  /*eeb0*/  @P1 BRA `(.L_x_5715) ;  /* 0x0000000000041947 */ /* 0x000fea0003800000 */
[----:B------:R-:W-:Y:S01]  /*eec0*/  BPT.TRAP 0x1 ;  /* 0x000000040000795c */ /* 0x000fe20000300000 */
.L_x_5715:
        /* <DEDUP_REMOVED lines=23> */
[----:B------:R-:W-:-:S07]  /*f040*/  UIADD3 UR14, UR14, 0x5c00, URZ ;  /* 0x00005c000e0e7890 */ /* 0x000fce000fffe03f */
[----:B------:R2:W-:Y:S02]  /*f050*/  UTMALDG.4D.MULTICAST [UR8], [UR4], UR16, desc[UR6] ;  /* 0x00000608040073b4 */ /* 0x0005e40008019810 */
[----:B--2---:R-:W-:Y:S01]  /*f060*/  UMOV UR8, UR14 ;  /* 0x0000000e00087c82 */ /* 0x004fe20008000000 */
[----:B------:R-:W-:Y:S02]  /*f070*/  UMOV UR10, UR15 ;  /* 0x0000000f000a7c82 */ /* 0x000fe40008000000 */
[----:B------:R2:W-:Y:S02]  /*f080*/  UTMALDG.4D.MULTICAST [UR8], [UR4], UR16, desc[UR6] ;  /* 0x00000608040073b4 */ /* 0x0005e40008019810 */
[----:B--2---:R-:W-:Y:S01]  /*f090*/  NOP ;  /* 0x0000000000007918 */ /* 0x004fe20000000000 */
.L_x_5708:
[----:B------:R-:W-:Y:S05]  /*f0a0*/  BSYNC B1 ;  /* 0x0000000000017941 */ /* 0x000fea0003800000 */
.L_x_5707:
[C---:B------:R-:W-:Y:S01]  /*f0b0*/  ISETP.GT.AND P1, PT, R6.reuse, 0x1, PT ;  /* 0x000000010600780c */ /* 0x040fe20003f24270 */
[----:B------:R-:W-:-:S12]  /*f0c0*/  VIADD R6, R6, 0xfffffffe ;  /* 0xfffffffe06067836 */ /* 0x000fd80000000000 */
[----:B------:R-:W-:Y:S05]  /*f0d0*/  @P1 BRA `(.L_x_5716) ;  /* 0xfffffff0004c1947 */ /* 0x000fea000383ffff */
.L_x_5697:
[----:B------:R-:W-:Y:S05]  /*f0e0*/  BSYNC B0 ;  /* 0x0000000000007941 */ /* 0x000fea0003800000 */
.L_x_5686:
        /* <DEDUP_REMOVED lines=9> */
.L_x_5750:
        /* <DEDUP_REMOVED lines=9> */
.L_x_5720:
[----:B------:R-:W-:-:S13]  /*f210*/  LOP3.LUT P0, RZ, R19, 0x1, RZ, 0xc0, !PT ;  /* 0x0000000113ff7812 */ /* 0x000fda000780c0ff */
[----:B------:R-:W-:Y:S05]  /*f220*/  @P0 BRA `(.L_x_5721) ;  /* 0x0000000000040947 */ /* 0x000fea0003800000 */
[----:B------:R-:W-:Y:S01]  /*f230*/  BPT.TRAP 0x1 ;  /* 0x000000040000795c */ /* 0x000fe20000300000 */
.L_x_5721:
        /* <DEDUP_REMOVED lines=12> */
[----:B------:R-:W-:-:S06]  /*f300*/  UMOV UR15, 0x40 ;  /* 0x00000040000f7882 */ /* 0x000fcc0000000000 */
[----:B------:R-:W-:Y:S02]  /*f310*/  UIMAD UR11, UR11, 0xb0, UR5 ;  /* 0x000000b00b0b78a4 */ /* 0x000fe4000f8e0205 */
[----:B------:R-:W-:Y:S02]  /*f320*/  UIADD3 UR9, UR9, 0x34850, URZ ;  /* 0x0003485009097890 */ /* 0x000fe4000fffe03f */
[----:B------:R-:W-:Y:S01]  /*f330*/  UIADD3.X UR5, URZ, UR37, URZ, UP0, !UPT ;  /* 0x000000253f057290 */ /* 0x000fe200087fe43f */
[----:B-1----:R-:W-:-:S05]  /*f340*/  LEA R3, R4, R3, 0x18 ;  /* 0x0000000304037211 */ /* 0x002fca00078ec0ff */
[----:B------:R-:W-:-:S05]  /*f350*/  IMAD R21, R21, 0x2, R3 ;  /* 0x0000000215157824 */ /* 0x000fca00078e0203 */
[----:B------:R-:W-:-:S13]  /*f360*/  R2UR UR6, R21 ;  /* 0x00000000150672ca */ /* 0x000fda00000e0000 */
[----:B------:R-:W-:Y:S02]  /*f370*/  UIADD3 UR8, UR6, 0x400, URZ ;  /* 0x0000040006087890 */ /* 0x000fe4000fffe03f */
[----:B------:R-:W-:-:S03]  /*f380*/  UIADD3 UR14, UR6, 0x5c00, URZ ;  /* 0x00005c00060e7890 */ /* 0x000fc6000fffe03f */
[----:B------:R-:W-:-:S04]  /*f390*/  UMOV UR6, 0x0 ;  /* 0x0000000000067882 */ /* 0x000fc80000000000 */
[----:B------:R1:W-:Y:S02]  /*f3a0*/  UTMALDG.4D.MULTICAST [UR8], [UR4], UR16, desc[UR6] ;  /* 0x00000608040073b4 */ /* 0x0003e40008019810 */
[----:B-1----:R-:W-:Y:S01]  /*f3b0*/  UMOV UR8, UR14 ;  /* 0x0000000e00087c82 */ /* 0x002fe20008000000 */
[----:B------:R-:W-:Y:S02]  /*f3c0*/  UMOV UR10, UR15 ;  /* 0x0000000f000a7c82 */ /* 0x000fe40008000000 */
[----:B------:R2:W-:Y:S02]  /*f3d0*/  UTMALDG.4D.MULTICAST [UR8], [UR4], UR16, desc[UR6] ;  /* 0x00000608040073b4 */ /* 0x0005e40008019810 */
[----:B--2---:R-:W-:Y:S01]  /*f3e0*/  NOP ;  /* 0x0000000000007918 */ /* 0x004fe20000000000 */
.L_x_5718:
[----:B------:R-:W-:Y:S05]  /*f3f0*/  BSYNC B0 ;  /* 0x0000000000007941 */ /* 0x000fea0003800000 */
.L_x_5717:
        /* <DEDUP_REMOVED lines=15> */
.L_x_5671:
[----:B------:R-:W1:Y:S01]  /*f4f0*/  S2R R3, SR_CgaCtaId ;  /* 0x0000000000037919 */ /* 0x000e620000008800 */
[----:B------:R-:W-:Y:S01]  /*f500*/  MOV R0, 0x400 ;  /* 0x0000040000007802 */ /* 0x000fe20000000f00 */
[----:B------:R-:W-:Y:S03]  /*f510*/  BSSY B0, `(.L_x_5723) ;  /* 0x0000005000007945 */ /* 0x000fe60003800000 */
[----:B-1----:R-:W-:Y:S02]  /*f520*/  LEA R0, R3, R0, 0x18 ;  /* 0x0000000003007211 */ /* 0x002fe400078ec0ff */
[----:B------:R-:W-:-:S04]  /*f530*/  SHF.L.U32 R3, R2, 0x1f, RZ ;  /* 0x0000001f02037819 */ /* 0x000fc800000006ff */
[----:B------:R-:W1:Y:S02]  /*f540*/  SYNCS.PHASECHK.TRANS64.TRYWAIT P0, [R0+URZ+0x34820], R3 ;  /* 0x03482003000075a7 */ /* 0x000e64000800017f */
[----:B-1----:R-:W-:Y:S05]  /*f550*/  @!P0 BRA `(.L_x_5724) ;  /* 0x0000000800408947 */ /* 0x002fea0003800000 */
.L_x_5751:
[----:B------:R-:W-:Y:S05]  /*f560*/  BSYNC B0 ;  /* 0x0000000000007941 */ /* 0x000fea0003800000 */
.L_x_5723:
[----:B------:R-:W-:-:S03]  /*f570*/  UMOV UR4, 0xffffffff ;  /* 0xffffffff00047882 */ /* 0x000fc60000000000 */
[----:B------:R-:W-:Y:S05]  /*f580*/  BRA.DIV UR4, `(.L_x_5725) ;  /* 0x0000000a04487947 */ /* 0x000fea000b800000 */
[----:B------:R-:W2:Y:S02]  /*f590*/  S2R R2, SR_TID.X ;  /* 0x0000000000027919 */ /* 0x000ea40000002100 */
[----:B--2---:R-:W-:-:S04]  /*f5a0*/  SHF.R.U32.HI R2, RZ, 0x5, R2 ;  /* 0x00000005ff027819 */ /* 0x004fc80000011602 */
[----:B------:R-:W-:-:S05]  /*f5b0*/  LOP3.LUT R2, R2, 0x3, RZ, 0xc0, !PT ;  /* 0x0000000302027812 */ /* 0x000fca00078ec0ff */
[----:B------:R2:W3:Y:S02]  /*f5c0*/  SHFL.IDX PT, R14, R2, RZ, 0x1f ;  /* 0x00001fff020e7589 */ /* 0x0004e400000e0000 */
.L_x_5754:
[----:B---3--:R-:W-:Y:S01]  /*f5d0*/  ISETP.NE.AND P0, PT, R14, RZ, PT ;  /* 0x000000ff0e00720c */ /* 0x008fe20003f05270 */
[----:B------:R-:W-:-:S12]  /*f5e0*/  BSSY B0, `(.L_x_5726) ;  /* 0x0000024000007945 */ /* 0x000fd80003800000 */
[----:B------:R-:W-:Y:S05]  /*f5f0*/  @P0 BRA `(.L_x_5727) ;  /* 0x0000000000880947 */ /* 0x000fea0003800000 */
[----:B------:R-:W-:-:S03]  /*f600*/  UMOV UR4, 0xffffffff ;  /* 0xffffffff00047882 */ /* 0x000fc60000000000 */
[----:B------:R-:W-:Y:S05]  /*f610*/  BRA.DIV UR4, `(.L_x_5728) ;  /* 0x0000000a04587947 */ /* 0x000fea000b800000 */
[----:B------:R-:W-:-:S13]  /*f620*/  ELECT P6, URZ, PT ;  /* 0x00000000003f782f */ /* 0x000fda00038c0000 */
.L_x_5757:
[----:B------:R-:W-:Y:S05]  /*f630*/  @!P6 BRA `(.L_x_5727) ;  /* 0x000000000078e947 */ /* 0x000fea0003800000 */
[----:B--2---:R-:W2:Y:S02]  /*f640*/  LDL.LU R2, [R1+0x1c] ;  /* 0x00001c0001027983 */ /* 0x004ea40000300800 */
[----:B--2---:R-:W-:-:S04]  /*f650*/  LOP3.LUT R2, R2, 0x2, RZ, 0xfc, !PT ;  /* 0x0000000202027812 */ /* 0x004fc800078efcff */
[----:B------:R-:W-:-:S13]  /*f660*/  ISETP.NE.AND P2, PT, R2, 0x3, PT ;  /* 0x000000030200780c */ /* 0x000fda0003f45270 */
[----:B------:R-:W-:Y:S05]  /*f670*/  @!P2 BRA `(.L_x_5729) ;  /* 0x000000000004a947 */ /* 0x000fea0003800000 */
[----:B------:R-:W-:Y:S01]  /*f680*/  BPT.TRAP 0x1 ;  /* 0x000000040000795c */ /* 0x000fe20000300000 */
.L_x_5729:
        /* <DEDUP_REMOVED lines=12> */
.L_x_5758:
[----:B------:R-:W2:Y:S02]  /*f750*/  SYNCS.PHASECHK.TRANS64.TRYWAIT P0, [R3+URZ], R2 ;  /* 0x00000002030075a7 */ /* 0x000ea4000800017f */
[----:B--2---:R-:W-:Y:S05]  /*f760*/  @!P0 BRA `(.L_x_5731) ;  /* 0x0000000800388947 */ /* 0x004fea0003800000 */
.L_x_5759:
[----:B------:R-:W-:Y:S05]  /*f770*/  @!P2 BRA `(.L_x_5732) ;  /* 0x000000000004a947 */ /* 0x000fea0003800000 */
[----:B------:R-:W-:Y:S01]  /*f780*/  BPT.TRAP 0x1 ;  /* 0x000000040000795c */ /* 0x000fe20000300000 */
.L_x_5732:
[----:B--2---:R-:W-:-:S04]  /*f790*/  VIADD R3, R0, 0x34860 ;  /* 0x0003486000037836 */ /* 0x004fc80000000000 */
[----:B------:R-:W-:-:S04]  /*f7a0*/  IMAD R16, R16, 0x8, R3 ;  /* 0x0000000810107824 */ /* 0x000fc800078e0203 */
[----:B------:R-:W2:Y:S02]  /*f7b0*/  SYNCS.PHASECHK.TRANS64.TRYWAIT P0, [R16+URZ], R5 ;  /* 0x00000005100075a7 */ /* 0x000ea4000800017f */
[----:B--2---:R-:W-:Y:S05]  /*f7c0*/  @!P0 BRA `(.L_x_5733) ;  /* 0x0000000800348947 */ /* 0x004fea0003800000 */
.L_x_5760:
[----:B------:R-:W-:-:S07]  /*f7d0*/  IMAD R3, R4, 0x8, R3 ;  /* 0x0000000804037824 */ /* 0x000fce00078e0203 */
.L_x_5734:
[----:B---3--:R3:W4:Y:S02]  /*f7e0*/  SYNCS.PHASECHK.TRANS64.TRYWAIT P0, [R3+URZ], R2 ;  /* 0x00000002030075a7 */ /* 0x008724000800017f */
[----:B----4-:R-:W-:Y:S05]  /*f7f0*/  @!P0 NANOSLEEP.SYNCS 0x989680 ;  /* 0x009896800000895d */ /* 0x010fea0003900000 */
[----:B------:R-:W4:Y:S02]  /*f800*/  @!P0 SYNCS.PHASECHK.TRANS64 P0, [R3+URZ], R2 ;  /* 0x00000002030085a7 */ /* 0x000f24000800007f */
[----:B----4-:R-:W-:Y:S05]  /*f810*/  @!P0 BRA `(.L_x_5734) ;  /* 0xfffffffc00f08947 */ /* 0x010fea000383ffff */
.L_x_5727:
[----:B------:R-:W-:Y:S05]  /*f820*/  BSYNC B0 ;  /* 0x0000000000007941 */ /* 0x000fea0003800000 */
.L_x_5726:
[----:B------:R-:W-:Y:S05]  /*f830*/  EXIT ;  /* 0x000000000000794d */ /* 0x000fea0003800000 */
.L_x_5645:
[----:B-1----:R-:W-:-:S04]  /*f840*/  IMAD.U32 R3, RZ, RZ, UR39 ;  /* 0x00000027ff037e24 */ /* 0x002fc8000f8e00ff */
[----:B------:R1:W2:Y:S03]  /*f850*/  SYNCS.PHASECHK.TRANS64.TRYWAIT P1, [R3+URZ+0x34800], R0 ;  /* 0x03480000030075a7 */ /* 0x0002a6000802017f */
[----:B--2---:R-:W-:Y:S05]  /*f860*/  @!P1 NANOSLEEP.SYNCS 0x989680 ;  /* 0x009896800000995d */ /* 0x004fea0003900000 */
[----:B------:R-:W2:Y:S02]  /*f870*/  @!P1 SYNCS.PHASECHK.TRANS64 P1, [R3+URZ+0x34800], R0 ;  /* 0x03480000030095a7 */ /* 0x000ea4000802007f */
[----:B--2---:R-:W-:Y:S05]  /*f880*/  @!P1 BRA `(.L_x_5645) ;  /* 0xfffffffc00ec9947 */ /* 0x004fea000383ffff */
[----:B------:R-:W-:Y:S05]  /*f890*/  BRA `(.L_x_5735) ;  /* 0xffffff1c00807947 */ /* 0x000fea000383ffff */
.L_x_5649:
[----:B--2---:R2:W3:Y:S02]  /*f8a0*/  SYNCS.PHASECHK.TRANS64.TRYWAIT P1, [R12+URZ+0x34830], R3 ;  /* 0x034830030c0075a7 */ /* 0x0044e4000802017f */
[----:B---3--:R-:W-:Y:S05]  /*f8b0*/  @!P1 NANOSLEEP.SYNCS 0x989680 ;  /* 0x009896800000995d */ /* 0x008fea0003900000 */
[----:B------:R-:W3:Y:S02]  /*f8c0*/  @!P1 SYNCS.PHASECHK.TRANS64 P1, [R12+URZ+0x34830], R3 ;  /* 0x034830030c0095a7 */ /* 0x000ee4000802007f */
[----:B---3--:R-:W-:Y:S05]  /*f8d0*/  @!P1 BRA `(.L_x_5649) ;  /* 0xfffffffc00f09947 */ /* 0x008fea000383ffff */
[----:B------:R-:W-:Y:S05]  /*f8e0*/  BRA `(.L_x_5648) ;  /* 0xffffff1c009c7947 */ /* 0x000fea000383ffff */
.L_x_5655:
[----:B--2---:R-:W-:-:S04]  /*f8f0*/  IMAD.U32 R11, RZ, RZ, UR6 ;  /* 0x00000006ff0b7e24 */ /* 0x004fc8000f8e00ff */
[----:B------:R2:W3:Y:S03]  /*f900*/  SYNCS.PHASECHK.TRANS64.TRYWAIT P1, [R11+URZ+0x34830], R10 ;  /* 0x0348300a0b0075a7 */ /* 0x0004e6000802017f */
[----:B---3--:R-:W-:Y:S05]  /*f910*/  @!P1 NANOSLEEP.SYNCS 0x989680 ;  /* 0x009896800000995d */ /* 0x008fea0003900000 */
[----:B------:R-:W3:Y:S02]  /*f920*/  @!P1 SYNCS.PHASECHK.TRANS64 P1, [R11+URZ+0x34830], R10 ;  /* 0x0348300a0b0095a7 */ /* 0x000ee4000802007f */
[----:B---3--:R-:W-:Y:S05]  /*f930*/  @!P1 BRA `(.L_x_5655) ;  /* 0xfffffffc00ec9947 */ /* 0x008fea000383ffff */
[----:B------:R-:W-:Y:S05]  /*f940*/  BRA `(.L_x_5652) ;  /* 0xffffff6c00307947 */ /* 0x000fea000383ffff */
.L_x_5659:
[----:B--2---:R-:W-:-:S04]  /*f950*/  IMAD.U32 R11, RZ, RZ, UR6 ;  /* 0x00000006ff0b7e24 */ /* 0x004fc8000f8e00ff */
[----:B------:R2:W3:Y:S03]  /*f960*/  SYNCS.PHASECHK.TRANS64.TRYWAIT P1, [R11+URZ+0x34850], R10 ;  /* 0x0348500a0b0075a7 */ /* 0x0004e6000802017f */
[----:B---3--:R-:W-:Y:S05]  /*f970*/  @!P1 NANOSLEEP.SYNCS 0x989680 ;  /* 0x009896800000995d */ /* 0x008fea0003900000 */
[----:B------:R-:W3:Y:S02]  /*f980*/  @!P1 SYNCS.PHASECHK.TRANS64 P1, [R11+URZ+0x34850], R10 ;  /* 0x0348500a0b0095a7 */ /* 0x000ee4000802007f */
[----:B---3--:R-:W-:Y:S05]  /*f990*/  @!P1 BRA `(.L_x_5659) ;  /* 0xfffffffc00ec9947 */ /* 0x008fea000383ffff */
[----:B------:R-:W-:Y:S05]  /*f9a0*/  BRA `(.L_x_5656) ;  /* 0xffffff9000f87947 */ /* 0x000fea000383ffff */
.L_x_5666:
[----:B--2---:R-:W-:-:S04]  /*f9b0*/  IMAD.U32 R3, RZ, RZ, UR5 ;  /* 0x00000005ff037e24 */ /* 0x004fc8000f8e00ff */
[----:B------:R2:W3:Y:S03]  /*f9c0*/  SYNCS.PHASECHK.TRANS64.TRYWAIT P1, [R3+URZ+0x34850], R0 ;  /* 0x03485000030075a7 */ /* 0x0004e6000802017f */
[----:B---3--:R-:W-:Y:S05]  /*f9d0*/  @!P1 NANOSLEEP.SYNCS 0x989680 ;  /* 0x009896800000995d */ /* 0x008fea0003900000 */
[----:B------:R-:W3:Y:S02]  /*f9e0*/  @!P1 SYNCS.PHASECHK.TRANS64 P1, [R3+URZ+0x34850], R0 ;  /* 0x03485000030095a7 */ /* 0x000ee4000802007f */
[----:B---3--:R-:W-:Y:S05]  /*f9f0*/  @!P1 BRA `(.L_x_5666) ;  /* 0xfffffffc00ec9947 */ /* 0x008fea000383ffff */
[----:B------:R-:W-:Y:S05]  /*fa00*/  BRA `(.L_x_5665) ;  /* 0xffffffb400e87947 */ /* 0x000fea000383ffff */
.L_x_5677:
        /* <DEDUP_REMOVED lines=11> */
.L_x_5737:
[----:B------:R-:W-:Y:S05]  /*fac0*/  BSYNC B0 ;  /* 0x0000000000007941 */ /* 0x000fea0003800000 */
.L_x_5736:
[----:B------:R-:W-:Y:S05]  /*fad0*/  BRA `(.L_x_5738) ;  /* 0xffffffd400dc7947 */ /* 0x000fea000383ffff */
.L_x_5678:
[----:B------:R-:W-:Y:S01]  /*fae0*/  BSSY B0, `(.L_x_5739) ;  /* 0x0000006000007945 */ /* 0x000fe20003800000 */
[----:B------:R-:W-:-:S07]  /*faf0*/  IMAD.MOV.U32 R15, RZ, RZ, -0x1 ;  /* 0xffffffffff0f7424 */ /* 0x000fce00078e00ff */
[----:B------:R-:W-:Y:S05]  /*fb00*/  WARPSYNC.COLLECTIVE R15, `(.L_x_5740) ;  /* 0x000000000f0c7348 */ /* 0x000fea0003c00000 */
[----:B------:R-:W-:Y:S02]  /*fb10*/  ELECT P6, UR62, PT ;  /* 0x00000000003e782f */ /* 0x000fe400038c0000 */
[----:B------:R-:W-:Y:S01]  /*fb20*/  MOV R14, UR62 ;  /* 0x0000003e000e7c02 */ /* 0x000fe20008000f00 */
[----:B------:R-:W-:Y:S10]  /*fb30*/  ENDCOLLECTIVE ;  /* 0x000000000000791b */ /* 0x000ff40003800000 */
.L_x_5740:
[----:B------:R-:W-:Y:S05]  /*fb40*/  BSYNC B0 ;  /* 0x0000000000007941 */ /* 0x000fea0003800000 */
.L_x_5739:
[----:B------:R-:W-:Y:S05]  /*fb50*/  BRA `(.L_x_5741) ;  /* 0xffffffd400d87947 */ /* 0x000fea000383ffff */
.L_x_5681:
[----:B--2---:R2:W3:Y:S02]  /*fb60*/  SYNCS.PHASECHK.TRANS64.TRYWAIT P1, [R5+URZ+0x34840], R9 ;  /* 0x03484009050075a7 */ /* 0x0044e4000802017f */
[----:B---3--:R-:W-:Y:S05]  /*fb70*/  @!P1 NANOSLEEP.SYNCS 0x989680 ;  /* 0x009896800000995d */ /* 0x008fea0003900000 */
[----:B------:R-:W3:Y:S02]  /*fb80*/  @!P1 SYNCS.PHASECHK.TRANS64 P1, [R5+URZ+0x34840], R9 ;  /* 0x03484009050095a7 */ /* 0x000ee4000802007f */
[----:B---3--:R-:W-:Y:S05]  /*fb90*/  @!P1 BRA `(.L_x_5681) ;  /* 0xfffffffc00f09947 */ /* 0x008fea000383ffff */
[----:B------:R-:W-:Y:S05]  /*fba0*/  BRA `(.L_x_5742) ;  /* 0xffffffd800387947 */ /* 0x000fea000383ffff */
.L_x_5685:
        /* <DEDUP_REMOVED lines=8> */
.L_x_5691:
[----:B-1----:R1:W2:Y:S02]  /*fc30*/  SYNCS.PHASECHK.TRANS64.TRYWAIT P1, [R2+URZ+0x34840], R3 ;  /* 0x03484003020075a7 */ /* 0x0022a4000802017f */
[----:B--2---:R-:W-:Y:S05]  /*fc40*/  @!P1 NANOSLEEP.SYNCS 0x989680 ;  /* 0x009896800000995d */ /* 0x004fea0003900000 */
[----:B------:R-:W2:Y:S02]  /*fc50*/  @!P1 SYNCS.PHASECHK.TRANS64 P1, [R2+URZ+0x34840], R3 ;  /* 0x03484003020095a7 */ /* 0x000ea4000802007f */
[----:B--2---:R-:W-:Y:S05]  /*fc60*/  @!P1 BRA `(.L_x_5691) ;  /* 0xfffffffc00f09947 */ /* 0x004fea000383ffff */
[----:B------:R-:W-:Y:S05]  /*fc70*/  BRA `(.L_x_5744) ;  /* 0xffffffdc00f87947 */ /* 0x000fea000383ffff */
.L_x_5694:
[----:B-1----:R1:W2:Y:S02]  /*fc80*/  SYNCS.PHASECHK.TRANS64.TRYWAIT P1, [R2+URZ+0x34860], R3 ;  /* 0x03486003020075a7 */ /* 0x0022a4000802017f */
[----:B--2---:R-:W-:Y:S05]  /*fc90*/  @!P1 NANOSLEEP.SYNCS 0x989680 ;  /* 0x009896800000995d */ /* 0x004fea0003900000 */
[----:B------:R-:W2:Y:S02]  /*fca0*/  @!P1 SYNCS.PHASECHK.TRANS64 P1, [R2+URZ+0x34860], R3 ;  /* 0x03486003020095a7 */ /* 0x000ea4000802007f */
[----:B--2---:R-:W-:Y:S05]  /*fcb0*/  @!P1 BRA `(.L_x_5694) ;  /* 0xfffffffc00f09947 */ /* 0x004fea000383ffff */
[----:B------:R-:W-:Y:S05]  /*fcc0*/  BRA `(.L_x_5745) ;  /* 0xffffffe000907947 */ /* 0x000fea000383ffff */
.L_x_5701:
[----:B--2---:R2:W3:Y:S02]  /*fcd0*/  SYNCS.PHASECHK.TRANS64.TRYWAIT P1, [R2+URZ+0x34840], R3 ;  /* 0x03484003020075a7 */ /* 0x0044e4000802017f */
[----:B---3--:R-:W-:Y:S05]  /*fce0*/  @!P1 NANOSLEEP.SYNCS 0x989680 ;  /* 0x009896800000995d */ /* 0x008fea0003900000 */
[----:B------:R-:W3:Y:S02]  /*fcf0*/  @!P1 SYNCS.PHASECHK.TRANS64 P1, [R2+URZ+0x34840], R3 ;  /* 0x03484003020095a7 */ /* 0x000ee4000802007f */
[----:B---3--:R-:W-:Y:S05]  /*fd00*/  @!P1 BRA `(.L_x_5701) ;  /* 0xfffffffc00f09947 */ /* 0x008fea000383ffff */
[----:B------:R-:W-:Y:S05]  /*fd10*/  BRA `(.L_x_5746) ;  /* 0xffffffe400c87947 */ /* 0x000fea000383ffff */
.L_x_5704:
[----:B-1----:R1:W2:Y:S02]  /*fd20*/  SYNCS.PHASECHK.TRANS64.TRYWAIT P1, [R2+URZ+0x34860], R17 ;  /* 0x03486011020075a7 */ /* 0x0022a4000802017f */
[----:B--2---:R-:W-:Y:S05]  /*fd30*/  @!P1 NANOSLEEP.SYNCS 0x989680 ;  /* 0x009896800000995d */ /* 0x004fea0003900000 */
[----:B------:R-:W2:Y:S02]  /*fd40*/  @!P1 SYNCS.PHASECHK.TRANS64 P1, [R2+URZ+0x34860], R17 ;  /* 0x03486011020095a7 */ /* 0x000ea4000802007f */
[----:B--2---:R-:W-:Y:S05]  /*fd50*/  @!P1 BRA `(.L_x_5704) ;  /* 0xfffffffc00f09947 */ /* 0x004fea000383ffff */
[----:B------:R-:W-:Y:S05]  /*fd60*/  BRA `(.L_x_5747) ;  /* 0xffffffe800607947 */ /* 0x000fea000383ffff */
.L_x_5710:
[----:B--2---:R2:W3:Y:S02]  /*fd70*/  SYNCS.PHASECHK.TRANS64.TRYWAIT P1, [R2+URZ+0x34840], R3 ;  /* 0x03484003020075a7 */ /* 0x0044e4000802017f */
[----:B---3--:R-:W-:Y:S05]  /*fd80*/  @!P1 NANOSLEEP.SYNCS 0x989680 ;  /* 0x009896800000995d */ /* 0x008fea0003900000 */
[----:B------:R-:W3:Y:S02]  /*fd90*/  @!P1 SYNCS.PHASECHK.TRANS64 P1, [R2+URZ+0x34840], R3 ;  /* 0x03484003020095a7 */ /* 0x000ee4000802007f */
[----:B---3--:R-:W-:Y:S05]  /*fda0*/  @!P1 BRA `(.L_x_5710) ;  /* 0xfffffffc00f09947 */ /* 0x008fea000383ffff */
[----:B------:R-:W-:Y:S05]  /*fdb0*/  BRA `(.L_x_5748) ;  /* 0xffffffec00747947 */ /* 0x000fea000383ffff */
.L_x_5713:
[----:B-1----:R1:W2:Y:S02]  /*fdc0*/  SYNCS.PHASECHK.TRANS64.TRYWAIT P1, [R2+URZ+0x34860], R10 ;  /* 0x0348600a020075a7 */ /* 0x0022a4000802017f */
[----:B--2---:R-:W-:Y:S05]  /*fdd0*/  @!P1 NANOSLEEP.SYNCS 0x989680 ;  /* 0x009896800000995d */ /* 0x004fea0003900000 */
[----:B------:R-:W2:Y:S02]  /*fde0*/  @!P1 SYNCS.PHASECHK.TRANS64 P1, [R2+URZ+0x34860], R10 ;  /* 0x0348600a020095a7 */ /* 0x000ea4000802007f */
[----:B--2---:R-:W-:Y:S05]  /*fdf0*/  @!P1 BRA `(.L_x_5713) ;  /* 0xfffffffc00f09947 */ /* 0x004fea000383ffff */
[----:B------:R-:W-:Y:S05]  /*fe00*/  BRA `(.L_x_5749) ;  /* 0xfffffff0000c7947 */ /* 0x000fea000383ffff */
.L_x_5719:
[----:B-1----:R1:W2:Y:S02]  /*fe10*/  SYNCS.PHASECHK.TRANS64.TRYWAIT P0, [R2+URZ+0x34860], R3 ;  /* 0x03486003020075a7 */ /* 0x0022a4000800017f */
[----:B--2---:R-:W-:Y:S05]  /*fe20*/  @!P0 NANOSLEEP.SYNCS 0x989680 ;  /* 0x009896800000895d */ /* 0x004fea0003900000 */
[----:B------:R-:W2:Y:S02]  /*fe30*/  @!P0 SYNCS.PHASECHK.TRANS64 P0, [R2+URZ+0x34860], R3 ;  /* 0x03486003020085a7 */ /* 0x000ea4000800007f */
[----:B--2---:R-:W-:Y:S05]  /*fe40*/  @!P0 BRA `(.L_x_5719) ;  /* 0xfffffffc00f08947 */ /* 0x004fea000383ffff */
[----:B------:R-:W-:Y:S05]  /*fe50*/  BRA `(.L_x_5750) ;  /* 0xfffffff000c87947 */ /* 0x000fea000383ffff */
.L_x_5724:
[----:B-1----:R1:W2:Y:S02]  /*fe60*/  SYNCS.PHASECHK.TRANS64.TRYWAIT P0, [R0+URZ+0x34820], R3 ;  /* 0x03482003000075a7 */ /* 0x0022a4000800017f */
[----:B--2---:R-:W-:Y:S05]  /*fe70*/  @!P0 NANOSLEEP.SYNCS 0x989680 ;  /* 0x009896800000895d */ /* 0x004fea0003900000 */
[----:B------:R-:W2:Y:S02]  /*fe80*/  @!P0 SYNCS.PHASECHK.TRANS64 P0, [R0+URZ+0x34820], R3 ;  /* 0x03482003000085a7 */ /* 0x000ea4000800007f */
[----:B--2---:R-:W-:Y:S05]  /*fe90*/  @!P0 BRA `(.L_x_5724) ;  /* 0xfffffffc00f08947 */ /* 0x004fea000383ffff */
[----:B------:R-:W-:Y:S05]  /*fea0*/  BRA `(.L_x_5751) ;  /* 0xfffffff400ac7947 */ /* 0x000fea000383ffff */
.L_x_5725:
        /* <DEDUP_REMOVED lines=11> */
.L_x_5753:
[----:B------:R-:W-:Y:S05]  /*ff60*/  BSYNC B0 ;  /* 0x0000000000007941 */ /* 0x000fea0003800000 */
.L_x_5752:
[----:B------:R-:W-:Y:S05]  /*ff70*/  BRA `(.L_x_5754) ;  /* 0xfffffff400947947 */ /* 0x000fea000383ffff */
.L_x_5728:
[----:B------:R-:W-:Y:S01]  /*ff80*/  BSSY B1, `(.L_x_5755) ;  /* 0x0000006000017945 */ /* 0x000fe20003800000 */
[----:B------:R-:W-:-:S07]  /*ff90*/  IMAD.MOV.U32 R15, RZ, RZ, -0x1 ;  /* 0xffffffffff0f7424 */ /* 0x000fce00078e00ff */
[----:B-12---:R-:W-:Y:S05]  /*ffa0*/  WARPSYNC.COLLECTIVE R15, `(.L_x_5756) ;  /* 0x000000000f0c7348 */ /* 0x006fea0003c00000 */
[----:B------:R-:W-:Y:S02]  /*ffb0*/  ELECT P6, UR62, PT ;  /* 0x00000000003e782f */ /* 0x000fe400038c0000 */
[----:B------:R-:W-:Y:S01]  /*ffc0*/  MOV R14, UR62 ;  /* 0x0000003e000e7c02 */ /* 0x000fe20008000f00 */
[----:B-12---:R-:W-:Y:S10]  /*ffd0*/  ENDCOLLECTIVE ;  /* 0x000000000000791b */ /* 0x006ff40003800000 */
.L_x_5756:
[----:B------:R-:W-:Y:S05]  /*ffe0*/  BSYNC B1 ;  /* 0x0000000000017941 */ /* 0x000fea0003800000 */
.L_x_5755:
[----:B------:R-:W-:Y:S05]  /*fff0*/  BRA `(.L_x_5757) ;  /* 0xfffffff4008c7947 */ /* 0x000fea000383ffff */
.L_x_5730:
[----:B-1----:R1:W2:Y:S02]  /*10000*/  SYNCS.PHASECHK.TRANS64.TRYWAIT P0, [R6+URZ], R5 ;  /* 0x00000005060075a7 */ /* 0x0022a4000800017f */
[----:B--2---:R-:W-:Y:S05]  /*10010*/  @!P0 NANOSLEEP.SYNCS 0x989680 ;  /* 0x009896800000895d */ /* 0x004fea0003900000 */
[----:B------:R-:W2:Y:S02]  /*10020*/  @!P0 SYNCS.PHASECHK.TRANS64 P0, [R6+URZ], R5 ;  /* 0x00000005060085a7 */ /* 0x000ea4000800007f */
[----:B--2---:R-:W-:Y:S05]  /*10030*/  @!P0 BRA `(.L_x_5730) ;  /* 0xfffffffc00f08947 */ /* 0x004fea000383ffff */
[----:B------:R-:W-:Y:S05]  /*10040*/  BRA `(.L_x_5758) ;  /* 0xfffffff400c07947 */ /* 0x000fea000383ffff */
.L_x_5731:
[----:B--2---:R2:W3:Y:S02]  /*10050*/  SYNCS.PHASECHK.TRANS64.TRYWAIT P0, [R3+URZ], R2 ;  /* 0x00000002030075a7 */ /* 0x0044e4000800017f */
[----:B---3--:R-:W-:Y:S05]  /*10060*/  @!P0 NANOSLEEP.SYNCS 0x989680 ;  /* 0x009896800000895d */ /* 0x008fea0003900000 */
[----:B------:R-:W3:Y:S02]  /*10070*/  @!P0 SYNCS.PHASECHK.TRANS64 P0, [R3+URZ], R2 ;  /* 0x00000002030085a7 */ /* 0x000ee4000800007f */
[----:B---3--:R-:W-:Y:S05]  /*10080*/  @!P0 BRA `(.L_x_5731) ;  /* 0xfffffffc00f08947 */ /* 0x008fea000383ffff */
[----:B------:R-:W-:Y:S05]  /*10090*/  BRA `(.L_x_5759) ;  /* 0xfffffff400b47947 */ /* 0x000fea000383ffff */
.L_x_5733:
[----:B--2---:R2:W3:Y:S02]  /*100a0*/  SYNCS.PHASECHK.TRANS64.TRYWAIT P0, [R16+URZ], R5 ;  /* 0x00000005100075a7 */ /* 0x0044e4000800017f */
[----:B---3--:R-:W-:Y:S05]  /*100b0*/  @!P0 NANOSLEEP.SYNCS 0x989680 ;  /* 0x009896800000895d */ /* 0x008fea0003900000 */
[----:B------:R-:W3:Y:S02]  /*100c0*/  @!P0 SYNCS.PHASECHK.TRANS64 P0, [R16+URZ], R5 ;  /* 0x00000005100085a7 */ /* 0x000ee4000800007f */
[----:B---3--:R-:W-:Y:S05]  /*100d0*/  @!P0 BRA `(.L_x_5733) ;  /* 0xfffffffc00f08947 */ /* 0x008fea000383ffff */
[----:B------:R-:W-:Y:S05]  /*100e0*/  BRA `(.L_x_5760) ;  /* 0xfffffff400b87947 */ /* 0x000fea000383ffff */
.L_x_5761:
        /* <DEDUP_REMOVED lines=9> */
.L_x_12770:


//--------------------- .text._ZN7cutlass13device_kernelIN5flash11enable_sm90INS1_16FlashAttnFwdSm90INS1_25CollectiveMainloopFwdSm90ILi2EN4cute5tupleIJNS5_1CILi1EEES8_S8_EEENS6_IJNS7_ILi128EEENS7_ILi176EEESA_EEELi128ENS_6half_tEfNS_4arch4Sm90ELb0ELb0ELb0ELb1ELb0ELb0ELb0ELb1ELb1ELb0ELb0ELb0EEENS1_21CollectiveEpilogueFwdINS6_IJSA_SA_SB_EEES9_SD_SF_Li256ELb1ELb0ELb0ELb0EEENS1_36VarlenDynamicPersistentTileSchedulerILi128ELi176ELi256ELi32ELb0ELb0ELb1ELb0ELb1ELb1EEEEEEEEEvNT_6ParamsE --------------------------
	.section	.text._ZN7cutlass13device_kernelIN5flash11enable_sm90INS1_16FlashAttnFwdSm90INS1_25CollectiveMainloopFwdSm90ILi2EN4cute5tupleIJNS5_1CILi1EEES8_S8_EEENS6_IJNS7_ILi128EEENS7_ILi176EEESA_EEELi128ENS_6half_tEfNS_4arch4Sm90ELb0ELb0ELb0ELb1ELb0ELb0ELb0ELb1ELb1ELb0ELb0ELb0EEENS1_21CollectiveEpilogueFwdINS6_IJSA_SA_SB_EEES9_SD_SF_Li256ELb1ELb0ELb0ELb0EEENS1_36VarlenDynamicPersistentTileSchedulerILi128ELi176ELi256ELi32ELb0ELb0ELb1ELb0ELb1ELb1EEEEEEEEEvNT_6ParamsE,"ax",@progbits
	.align	128
.text._ZN7cutlass13device_kernelIN5flash11enable_sm90INS1_16FlashAttnFwdSm90INS1_25CollectiveMainloopFwdSm90ILi2EN4cute5tupleIJNS5_1CILi1EEES8_S8_EEENS6_IJNS7_ILi128EEENS7_ILi176EEESA_EEELi128ENS_6half_tEfNS_4arch4Sm90ELb0ELb0ELb0ELb1ELb0ELb0ELb0ELb1ELb1ELb0ELb0ELb0EEENS1_21CollectiveEpilogueFwdINS6_IJSA_SA_SB_EEES9_SD_SF_Li256ELb1ELb0ELb0ELb0EEENS1_36VarlenDynamicPersistentTileSchedulerILi128ELi176ELi256ELi32ELb0ELb0ELb1ELb0ELb1ELb1EEEEEEEEEvNT_6ParamsE:
        .type           _ZN7cutlass13device_kernelIN5flash11enable_sm90INS1_16FlashAttnFwdSm90INS1_25CollectiveMainloopFwdSm90ILi2EN4cute5tupleIJNS5_1CILi1EEES8_S8_EEENS6_IJNS7_ILi128EEENS7_ILi176EEESA_EEELi128ENS_6half_tEfNS_4arch4Sm90ELb0ELb0ELb0ELb1ELb0ELb0ELb0ELb1ELb1ELb0ELb0ELb0EEENS1_21CollectiveEpilogueFwdINS6_IJSA_SA_SB_EEES9_SD_SF_Li256ELb1ELb0ELb0ELb0EEENS1_36VarlenDynamicPersistentTileSchedulerILi128ELi176ELi256ELi32ELb0ELb0ELb1ELb0ELb1ELb1EEEEEEEEEvNT_6ParamsE,@function
        .size           _ZN7cutlass13device_kernelIN5flash11enable_sm90INS1_16FlashAttnFwdSm90INS1_25CollectiveMainloopFwdSm90ILi2EN4cute5tupleIJNS5_1CILi1EEES8_S8_EEENS6_IJNS7_ILi128EEENS7_ILi176EEESA_EEELi128ENS_6half_tEfNS_4arch4Sm90ELb0ELb0ELb0ELb1ELb0ELb0ELb0ELb1ELb1ELb0ELb0ELb0EEENS1_21CollectiveEpilogueFwdINS6_IJSA_SA_SB_EEES9_SD_SF_Li256ELb1ELb0ELb0ELb0EEENS1_36VarlenDynamicPersistentTileSchedulerILi128ELi176ELi256ELi32ELb0ELb0ELb1ELb0ELb1ELb1EEEEEEEEEvNT_6ParamsE,(.L_x_12771 - _ZN7cutlass13device_kernelIN5flash11enable_sm90INS1_16FlashAttnFwdSm90INS1_25CollectiveMainloopFwdSm90ILi2EN4cute5tupleIJNS5_1CILi1EEES8_S8_EEENS6_IJNS7_ILi128EEENS7_ILi176EEESA_EEELi128ENS_6half_tEfNS_4arch4Sm90ELb0ELb0ELb0ELb1ELb0ELb0ELb0ELb1ELb1ELb0ELb0ELb0EEENS1_21CollectiveEpilogueFwdINS6_IJSA_SA_SB_EEES9_SD_SF_Li256ELb1ELb0ELb0ELb0EEENS1_36VarlenDynamicPersistentTileSchedulerILi128ELi176ELi256ELi32ELb0ELb0ELb1ELb0ELb1ELb1EEEEEEEEEvNT_6ParamsE)
        .other          _ZN7cutlass13device_kernelIN5flash11enable_sm90INS1_16FlashAttnFwdSm90INS1_25CollectiveMainloopFwdSm90ILi2EN4cute5tupleIJNS5_1CILi1EEES8_S8_EEENS6_IJNS7_ILi128EEENS7_ILi176EEESA_EEELi128ENS_6half_tEfNS_4arch4Sm90ELb0ELb0ELb0ELb1ELb0ELb0ELb0ELb1ELb1ELb0ELb0ELb0EEENS1_21CollectiveEpilogueFwdINS6_IJSA_SA_SB_EEES9_SD_SF_Li256ELb1ELb0ELb0ELb0EEENS1_36VarlenDynamicPersistentTileSchedulerILi128ELi176ELi256ELi32ELb0ELb0ELb1ELb0ELb1ELb1EEEEEEEEEvNT_6ParamsE,@"STO_CUDA_ENTRY STV_DEFAULT"
_ZN7cutlass13device_kernelIN5flash11enable_sm90INS1_16FlashAttnFwdSm90INS1_25CollectiveMainloopFwdSm90ILi2EN4cute5tupleIJNS5_1CILi1EEES8_S8_EEENS6_IJNS7_ILi128EEENS7_ILi176EEESA_EEELi128ENS_6half_tEfNS_4arch4Sm90ELb0ELb0ELb0ELb1ELb0ELb0ELb0ELb1ELb1ELb0ELb0ELb0EEENS1_21CollectiveEpilogueFwdINS6_IJSA_SA_SB_EEES9_SD_SF_Li256ELb1ELb0ELb0ELb0EEENS1_36VarlenDynamicPersistentTileSchedulerILi128ELi176ELi256ELi32ELb0ELb0ELb1ELb0ELb1ELb1EEEEEEEEEvNT_6ParamsE:
        /* <DEDUP_REMOVED lines=20> */
.L_x_5763:
[----:B------:R-:W-:Y:S05]  /*0140*/  BSYNC B0 ;  /* 0x0000000000007941 */ /* 0x000fea0003800000 */
.L_x_5762:
[----:B------:R-:W-:Y:S01]  /*0150*/  VOTEU.ANY UP0, P0 ;  /* 0x00000000003f7886 */ /* 0x000fe20000000100 */
[----:B------:R-:W0:Y:S01]  /*0160*/  SHFL.IDX PT, R2, R0, RZ, 0x1f ;  /* 0x00001fff00027589 */ /* 0x000e2200000e0000 */
[----:B------:R-:W-:Y:S01]  /*0170*/  UMOV UR4, 0x1 ;  /* 0x0000000100047882 */ /* 0x000fe20000000000 */
[----:B------:R-:W-:Y:S01]  /*0180*/  UMOV UR7, 0x100 ;  /* 0x0000010000077882 */ /* 0x000fe20000000000 */
[----:B------:R-:W-:Y:S01]  /*0190*/  SHF.R.U32.HI R3, RZ, 0x7, R3 ;  /* 0x00000007ff037819 */ /* 0x000fe20000011603 */
[----:B------:R-:W1:Y:S01]  /*01a0*/  @UP0 S2UR UR8, SR_CgaCtaId ;  /* 0x00000000000809c3 */ /* 0x000e620000008800 */
[----:B------:R-:W-:Y:S01]  /*01b0*/  @UP0 UMOV UR6, 0x400 ;  /* 0x0000040000060882 */ /* 0x000fe20000000000 */
[----:B------:R-:W-:-:S04]  /*01c0*/  @UP0 UIADD3 UR4, -UR4, 0x100000, URZ ;  /* 0x0010000004040890 */ /* 0x000fc8000fffe13f */
[----:B------:R-:W-:Y:S02]  /*01d0*/  @UP0 USHF.L.U32 UR5, UR4, 0xb, URZ ;  /* 0x0000000b04050899 */ /* 0x000fe4000800063f */
[----:B------:R-:W-:Y:S01]  /*01e0*/  @UP0 USHF.L.U32 UR4, UR4, 0x1, URZ ;  /* 0x0000000104040899 */ /* 0x000fe2000800063f */
[----:B------:R-:W-:Y:S01]  /*01f0*/  VOTEU.ANY UP1, P0 ;  /* 0x00000000003f7886 */ /* 0x000fe20000020100 */
[----:B0-----:R-:W-:Y:S02]  /*0200*/  ISETP.NE.AND P1, PT, R2, RZ, PT ;  /* 0x000000ff0200720c */ /* 0x001fe40003f25270 */
[----:B------:R0:W2:Y:S01]  /*0210*/  SHFL.IDX PT, R2, R3, RZ, 0x1f ;  /* 0x00001fff03027589 */ /* 0x0000a200000e0000 */
[----:B-1----:R-:W-:Y:S02]  /*0220*/  @UP0 ULEA UR8, UR8, UR6, 0x18 ;  /* 0x0000000608080291 */ /* 0x002fe4000f8ec03f */
[----:B------:R-:W-:-:S04]  /*0230*/  @UP0 UIADD3 UR6, -UR7, 0x100000, URZ ;  /* 0x0010000007060890 */ /* 0x000fc8000fffe13f */
[----:B------:R-:W-:Y:S02]  /*0240*/  @UP0 USHF.L.U32 UR7, UR6, 0xb, URZ ;  /* 0x0000000b06070899 */ /* 0x000fe4000800063f */
[----:B------:R-:W-:Y:S01]  /*0250*/  @UP0 USHF.L.U32 UR6, UR6, 0x1, URZ ;  /* 0x0000000106060899 */ /* 0x000fe2000800063f */
[----:B------:R-:W-:Y:S01]  /*0260*/  VOTEU.ANY UP0, P0 ;  /* 0x00000000003f7886 */ /* 0x000fe20000000100 */
[----:B------:R-:W1:Y:S04]  /*0270*/  FENCE.VIEW.ASYNC.S ;  /* 0x00000000000073c6 */ /* 0x000e680000000000 */
[----:B-1----:R0:W1:Y:S06]  /*0280*/  @UP0 SYNCS.EXCH.64 URZ, [UR8+0x34800], UR4 ;  /* 0x03480004083f05b2 */ /* 0x00206c0008000100 */
[----:B------:R0:W3:Y:S02]  /*0290*/  @UP1 SYNCS.EXCH.64 URZ, [UR8+0x34820], UR6 ;  /* 0x03482006083f15b2 */ /* 0x0000e40008000100 */
[----:B0-----:R-:W-:Y:S05]  /*02a0*/  @P1 BRA `(.L_x_5764) ;  /* 0x0000000000481947 */ /* 0x001fea0003800000 */
[----:B------:R-:W0:Y:S01]  /*02b0*/  S2UR UR5, SR_CgaCtaId ;  /* 0x00000000000579c3 */ /* 0x000e220000008800 */
        /* <DEDUP_REMOVED lines=15> */
[----:B------:R0:W0:Y:S01]  /*03b0*/  SYNCS.EXCH.64 URZ, [UR8+0x34848], UR4 ;  /* 0x03484804083f75b2 */ /* 0x0000220008000100 */
[----:B------:R-:W-:Y:S01]  /*03c0*/  NOP ;  /* 0x0000000000007918 */ /* 0x000fe20000000000 */
.L_x_5764:
[----:B------:R-:W5:Y:S01]  /*03d0*/  SHFL.IDX PT, R3, R0, RZ, 0x1f ;  /* 0x00001fff00037589 */ /* 0x000f6200000e0000 */
[----:B------:R-:W-:Y:S01]  /*03e0*/  NOP ;  /* 0x0000000000007918 */ /* 0x000fe20000000000 */
[----:B-----5:R-:W-:-:S13]  /*03f0*/  ISETP.NE.AND P0, PT, R3, RZ, PT ;  /* 0x000000ff0300720c */ /* 0x020fda0003f05270 */
        /* <DEDUP_REMOVED lines=17> */
[----:B------:R0:W0:Y:S01]  /*0510*/  SYNCS.EXCH.64 URZ, [UR8+0x34868], UR6 ;  /* 0x03486806083f75b2 */ /* 0x0000220008000100 */
[----:B------:R-:W-:Y:S01]  /*0520*/  NOP ;  /* 0x0000000000007918 */ /* 0x000fe20000000000 */
.L_x_5765:
[----:B------:R-:W5:Y:S01]  /*0530*/  SHFL.IDX PT, R3, R0, RZ, 0x1f ;  /* 0x00001fff00037589 */ /* 0x000f6200000e0000 */
[----:B------:R-:W-:Y:S01]  /*0540*/  NOP ;  /* 0x0000000000007918 */ /* 0x000fe20000000000 */
[----:B-----5:R-:W-:-:S13]  /*0550*/  ISETP.NE.AND P0, PT, R3, RZ, PT ;  /* 0x000000ff0300720c */ /* 0x020fda0003f05270 */
        /* <DEDUP_REMOVED lines=13> */
[----:B------:R0:W0:Y:S01]  /*0630*/  SYNCS.EXCH.64 URZ, [UR6+0x34888], UR4 ;  /* 0x03488804063f75b2 */ /* 0x0000220008000100 */
[----:B------:R-:W-:Y:S01]  /*0640*/  NOP ;  /* 0x0000000000007918 */ /* 0x000fe20000000000 */
.L_x_5766:
        /* <DEDUP_REMOVED lines=22> */
.L_x_5767:
        /* <DEDUP_REMOVED lines=22> */
.L_x_5768:
[----:B--2---:R-:W-:Y:S01]  /*0910*/  ISETP.NE.AND P0, PT, R2, RZ, PT ;  /* 0x000000ff0200720c */ /* 0x004fe20003f05270 */
[----:B------:R-:W-:Y:S01]  /*0920*/  IMAD.MOV.U32 R2, RZ, RZ, 0x1 ;  /* 0x00000001ff027424 */ /* 0x000fe200078e00ff */
[----:B------:R-:W-:Y:S01]  /*0930*/  NOP ;  /* 0x0000000000007918 */ /* 0x000fe20000000000 */
[----:B------:R-:W-:-:S03]  /*0940*/  ULDC.64 UR60, c[0x0][0x208] ;  /* 0x00008200003c7ab9 */ /* 0x000fc60000000a00 */
[----:B------:R-:W-:-:S05]  /*0950*/  SEL R2, R2, 0x2, !P0 ;  /* 0x0000000202027807 */ /* 0x000fca0004000000 */
[----:B------:R2:W-:Y:S01]  /*0960*/  STL [R1+0x30], R2 ;  /* 0x0000300201007387 */ /* 0x0005e20000100800 */
[----:B01-34-:R-:W-:Y:S06]  /*0970*/  BAR.SYNC.DEFER_BLOCKING 0x0 ;  /* 0x0000000000007b1d */ /* 0x01bfec0000010000 */
[----:B------:R-:W-:Y:S05]  /*0980*/  @!P0 BRA `(.L_x_5769) ;  /* 0x000000d000688947 */ /* 0x000fea0003800000 */
.L_x_5770:
[----:B------:R-:W-:-:S08]  /*0990*/  NOP ;  /* 0x0000000000007918 */ /* 0x000fd00000000000 */
[----:B------:R-:W0:Y:S02]  /*09a0*/  USETMAXREG.TRY_ALLOC.CTAPOOL UP0, 0xf0 ;  /* 0x000000f0000079c8 */ /* 0x000e240008000600 */
[----:B0-----:R-:W-:-:S13]  /*09b0*/  PLOP3.LUT P0, PT, PT, PT, UP0, 0x80, 0x0 ;  /* 0x000000000000781c */ /* 0x001fda0003f0f008 */
[----:B------:R-:W-:Y:S05]  /*09c0*/  @!P0 BRA `(.L_x_5770) ;  /* 0xfffffffc00f08947 */ /* 0x000fea000383ffff */
[----:B--2---:R-:W0:Y:S01]  /*09d0*/  S2R R2, SR_TID.X ;  /* 0x0000000000027919 */ /* 0x004e220000002100 */
[----:B------:R-:W1:Y:S01]  /*09e0*/  S2UR UR5, SR_CgaCtaId ;  /* 0x00000000000579c3 */ /* 0x000e620000008800 */
[----:B------:R-:W-:-:S07]  /*09f0*/  UMOV UR4, 0x400 ;  /* 0x0000040000047882 */ /* 0x000fce0000000000 */
[----:B------:R-:W-:Y:S06]  /*0a00*/  BAR.ARV 0x8, 0x120 ;  /* 0x0204800000007b1d */ /* 0x000fec0000002000 */
[----:B-1----:R-:W-:Y:S01]  /*0a10*/  ULEA UR4, UR5, UR4, 0x18 ;  /* 0x0000000405047291 */ /* 0x002fe2000f8ec03f */
[----:B0-----:R-:W-:-:S04]  /*0a20*/  LOP3.LUT R0, R2, 0xffffff80, RZ, 0xc0, !PT ;  /* 0xffffff8002007812 */ /* 0x001fc800078ec0ff */
[----:B------:R-:W-:-:S13]  /*0a30*/  ISETP.NE.AND P0, PT, R0, 0x80, PT ;  /* 0x000000800000780c */ /* 0x000fda0003f05270 */
[----:B------:R-:W-:Y:S08]  /*0a40*/  @!P0 BAR.ARV 0x9, 0x100 ;  /* 0x0244000000008b1d */ /* 0x000ff00000002000 */
[----:B------:R-:W-:Y:S06]  /*0a50*/  BAR.SYNC.DEFER_BLOCKING 0x5, 0x120 ;  /* 0x0144800000007b1d */ /* 0x000fec0000010000 */
[----:B------:R-:W0:Y:S01]  /*0a60*/  LDS.128 R48, [UR4+0x348d0] ;  /* 0x0348d004ff307984 */ /* 0x000e220008000c00 */
[----:B------:R-:W-:Y:S01]  /*0a70*/  ULDC UR4, c[0x0][0xc14] ;  /* 0x0003050000047ab9 */ /* 0x000fe20000000800 */
[----:B------:R-:W-:Y:S06]  /*0a80*/  BAR.ARV 0x4, 0x120 ;  /* 0x0104800000007b1d */ /* 0x000fec0000002000 */
[----:B0-----:R-:W-:-:S13]  /*0a90*/  ISETP.GE.AND P0, PT, R51, UR4, PT ;  /* 0x0000000433007c0c */ /* 0x001fda000bf06270 */
[----:B------:R-:W-:Y:S05]  /*0aa0*/  @P0 EXIT ;  /* 0x000000000000094d */ /* 0x000fea0003800000 */
[----:B------:R-:W2:Y:S01]  /*0ab0*/  LDL.LU R10, [R1+0x30] ;  /* 0x00003000010a7983 */ /* 0x000ea20000300800 */
[----:B------:R-:W-:-:S05]  /*0ac0*/  VIADD R230, R2, 0xffffff80 ;  /* 0xffffff8002e67836 */ /* 0x000fca0000000000 */
        /* <DEDUP_REMOVED lines=13> */
[CC--:B------:R-:W-:Y:S01]  /*0ba0*/  LEA.HI R0, R3.reuse, R230.reuse, RZ, 0x4 ;  /* 0x000000e603007211 */ /* 0x0c0fe200078f20ff */
[----:B------:R-:W-:Y:S01]  /*0bb0*/  IMAD.IADD R11, R8, 0x1, -R11 ;  /* 0x00000001080b7824 */ /* 0x000fe200078e0a0b */
[-C--:B------:R-:W-:Y:S02]  /*0bc0*/  LEA.HI R2, R3, R230.reuse, RZ, 0x5 ;  /* 0x000000e603027211 */ /* 0x080fe400078f28ff */
[----:B------:R-:W-:Y:S02]  /*0bd0*/  SHF.R.S32.HI R4, RZ, 0x5, R4 ;  /* 0x00000005ff047819 */ /* 0x000fe40000011404 */
[----:B------:R-:W-:Y:S02]  /*0be0*/  LOP3.LUT R5, R5, 0x3fffffe, RZ, 0xc0, !PT ;  /* 0x03fffffe05057812 */ /* 0x000fe400078ec0ff */
[----:B------:R-:W-:Y:S01]  /*0bf0*/  SHF.R.S32.HI R9, RZ, 0x4, R0 ;  /* 0x00000004ff097819 */ /* 0x000fe20000011400 */
[----:B------:R-:W-:Y:S01]  /*0c00*/  IMAD.SHL.U32 R2, R2, 0x20, RZ ;  /* 0x0000002002027824 */ /* 0x000fe200078e00ff */
[----:B------:R-:W-:Y:S01]  /*0c10*/  LOP3.LUT R7, R0, 0x3fffff0, RZ, 0xc0, !PT ;  /* 0x03fffff000077812 */ /* 0x000fe200078ec0ff */
[----:B------:R-:W-:Y:S01]  /*0c20*/  IMAD R4, R4, 0x10, R11 ;  /* 0x0000001004047824 */ /* 0x000fe200078e020b */
[----:B------:R-:W-:Y:S01]  /*0c30*/  LEA.HI R0, R0, R9, RZ, 0x1 ;  /* 0x0000000900007211 */ /* 0x000fe200078f08ff */
[----:B------:R-:W-:Y:S01]  /*0c40*/  IMAD.IADD R5, R226, 0x1, -R5 ;  /* 0x00000001e2057824 */ /* 0x000fe200078e0a05 */
[----:B------:R-:W-:Y:S01]  /*0c50*/  LEA.HI R3, R3, R230, RZ, 0x3 ;  /* 0x000000e603037211 */ /* 0x000fe200078f18ff */
[----:B------:R-:W-:Y:S01]  /*0c60*/  IMAD.IADD R7, R230, 0x1, -R7 ;  /* 0x00000001e6077824 */ /* 0x000fe200078e0a07 */
[----:B------:R-:W-:Y:S01]  /*0c70*/  LOP3.LUT R2, R2, 0xfffffc00, RZ, 0xc0, !PT ;  /* 0xfffffc0002027812 */ /* 0x000fe200078ec0ff */
[----:B------:R-:W-:Y:S01]  /*0c80*/  IMAD R228, R5, 0x40, R4 ;  /* 0x0000004005e47824 */ /* 0x000fe200078e0204 */
[----:B------:R-:W-:-:S02]  /*0c90*/  LOP3.LUT R0, R0, 0x1ffffffe, RZ, 0xc0, !PT ;  /* 0x1ffffffe00007812 */ /* 0x000fc400078ec0ff */
[----:B------:R-:W-:Y:S02]  /*0ca0*/  LOP3.LUT R6, R6, 0x7ffffffc, RZ, 0xc0, !PT ;  /* 0x7ffffffc06067812 */ /* 0x000fe400078ec0ff */
[----:B------:R-:W-:Y:S01]  /*0cb0*/  LOP3.LUT R5, R3, 0x1ffffff8, RZ, 0xc0, !PT ;  /* 0x1ffffff803057812 */ /* 0x000fe200078ec0ff */
[----:B------:R-:W-:Y:S02]  /*0cc0*/  IMAD R7, R7, 0x40, R2 ;  /* 0x0000004007077824 */ /* 0x000fe400078e0202 */
[----:B------:R-:W-:Y:S02]  /*0cd0*/  IMAD.IADD R0, R9, 0x1, -R0 ;  /* 0x0000000109007824 */ /* 0x000fe400078e0a00 */
[----:B------:R-:W-:Y:S02]  /*0ce0*/  IMAD.MOV.U32 R227, RZ, RZ, -0x2 ;  /* 0xfffffffeffe37424 */ /* 0x000fe400078e00ff */
[----:B------:R-:W-:Y:S02]  /*0cf0*/  IMAD.IADD R6, R225, 0x1, -R6 ;  /* 0x00000001e1067824 */ /* 0x000fe400078e0a06 */
[----:B------:R-:W-:Y:S01]  /*0d00*/  IMAD.IADD R5, R230, 0x1, -R5 ;  /* 0x00000001e6057824 */ /* 0x000fe200078e0a05 */
[----:B------:R-:W-:Y:S01]  /*0d10*/  SHF.R.S32.HI R18, RZ, 0x3, R3 ;  /* 0x00000003ff127819 */ /* 0x000fe20000011403 */
[----:B------:R-:W-:-:S02]  /*0d20*/  IMAD R229, R0, 0x8, R7 ;  /* 0x0000000800e57824 */ /* 0x000fc400078e0207 */
[----:B------:R-:W-:Y:S02]  /*0d30*/  IMAD R227, R6, R227, 0xb0 ;  /* 0x000000b006e37424 */ /* 0x000fe400078e02e3 */
[----:B------:R-:W-:Y:S02]  /*0d40*/  IMAD.MOV.U32 R224, RZ, RZ, RZ ;  /* 0x000000ffffe07224 */ /* 0x000fe400078e00ff */
[----:B------:R-:W-:Y:S02]  /*0d50*/  IMAD.MOV.U32 R16, RZ, RZ, RZ ;  /* 0x000000ffff107224 */ /* 0x000fe400078e00ff */
[----:B------:R-:W-:Y:S02]  /*0d60*/  IMAD.MOV.U32 R2, RZ, RZ, RZ ;  /* 0x000000ffff027224 */ /* 0x000fe400078e00ff */
[----:B------:R-:W-:Y:S01]  /*0d70*/  IMAD.SHL.U32 R17, R5, 0x8, RZ ;  /* 0x0000000805117824 */ /* 0x000fe200078e00ff */
[----:B--2---:R-:W-:-:S07]  /*0d80*/  LOP3.LUT R23, R10, 0x1, RZ, 0xfc, !PT ;  /* 0x000000010a177812 */ /* 0x004fce00078efcff */
.L_x_5813:
[----:B0-----:R-:W0:Y:S01]  /*0d90*/  LDC.64 R220, c[0x0][0xc60] ;  /* 0x00031800ffdc7b82 */ /* 0x001e220000000a00 */
[----:B------:R-:W-:Y:S01]  /*0da0*/  ULDC.64 UR4, c[0x0][0xa28] ;  /* 0x00028a0000047ab9 */ /* 0x000fe20000000a00 */
[----:B------:R-:W-:Y:S01]  /*0db0*/  IMAD.MOV.U32 R3, RZ, RZ, RZ ;  /* 0x000000ffff037224 */ /* 0x000fe200078e00ff */
[----:B------:R-:W-:Y:S01]  /*0dc0*/  ULDC.64 UR6, c[0x0][0xa20] ;  /* 0x0002880000067ab9 */ /* 0x000fe20000000a00 */
[----:B0-----:R-:W-:-:S06]  /*0dd0*/  IMAD.WIDE R220, R51, 0x4, R220 ;  /* 0x0000000433dc7825 */ /* 0x001fcc00078e02dc */
[----:B--2---:R-:W2:Y:S01]  /*0de0*/  LDG.E R220, desc[UR60][R220.64] ;  /* 0x0000003cdcdc7981 */ /* 0x004ea2000c1e1900 */
[----:B------:R-:W-:-:S04]  /*0df0*/  ISETP.NE.U32.AND P0, PT, RZ, UR4, PT ;  /* 0x00000004ff007c0c */ /* 0x000fc8000bf05070 */
[----:B------:R-:W-:Y:S02]  /*0e00*/  ISETP.NE.AND.EX P0, PT, RZ, UR5, PT, P0 ;  /* 0x00000005ff007c0c */ /* 0x000fe4000bf05300 */
[----:B--2---:R-:W-:-:S11]  /*0e10*/  SHF.R.S32.HI R223, RZ, 0x1f, R220 ;  /* 0x0000001fffdf7819 */ /* 0x004fd600000114dc */
[----:B---3-5:R-:W-:-:S04]  /*0e20*/  @P0 LEA R4, P1, R220, UR4, 0x2 ;  /* 0x00000004dc040c11 */ /* 0x028fc8000f8210ff */
        /* <DEDUP_REMOVED lines=25> */
.L_x_5771:
[----:B-----5:R-:W-:Y:S01]  /*0fc0*/  IMAD.IADD R80, R80, 0x1, -R3 ;  /* 0x0000000150507824 */ /* 0x020fe200078e0a03 */
[----:B------:R-:W-:Y:S01]  /*0fd0*/  PLOP3.LUT P0, PT, PT, PT, PT, 0x80, 0x0 ;  /* 0x000000000000781c */ /* 0x000fe20003f0f070 */
[----:B------:R-:W-:Y:S01]  /*0fe0*/  IMAD.MOV.U32 R222, RZ, RZ, R49 ;  /* 0x000000ffffde7224 */ /* 0x000fe200078e0031 */
[----:B------:R-:W-:Y:S01]  /*0ff0*/  CS2R R30, SRZ ;  /* 0x00000000001e7805 */ /* 0x000fe2000001ff00 */
[C---:B------:R-:W-:Y:S01]  /*1000*/  VIADD R0, R80.reuse, 0xaf ;  /* 0x000000af50007836 */ /* 0x040fe20000000000 */
[----:B------:R-:W-:Y:S01]  /*1010*/  ISETP.GE.AND P1, PT, R80, 0x1, PT ;  /* 0x000000015000780c */ /* 0x000fe20003f26270 */
[----:B------:R-:W-:Y:S01]  /*1020*/  IMAD.MOV.U32 R221, RZ, RZ, R50 ;  /* 0x000000ffffdd7224 */ /* 0x000fe200078e0032 */
[----:B------:R-:W-:Y:S01]  /*1030*/  CS2R R32, SRZ ;  /* 0x0000000000207805 */ /* 0x000fe2000001ff00 */
[----:B------:R-:W-:Y:S01]  /*1040*/  IMAD.HI R0, R0, 0x2e8ba2e9, RZ ;  /* 0x2e8ba2e900007827 */ /* 0x000fe200078e02ff */
[----:B------:R-:W-:Y:S02]  /*1050*/  CS2R R34, SRZ ;  /* 0x0000000000227805 */ /* 0x000fe4000001ff00 */
[----:B------:R-:W-:-:S02]  /*1060*/  CS2R R36, SRZ ;  /* 0x0000000000247805 */ /* 0x000fc4000001ff00 */
[----:B------:R-:W-:Y:S01]  /*1070*/  CS2R R38, SRZ ;  /* 0x0000000000267805 */ /* 0x000fe2000001ff00 */
[----:B------:R-:W-:Y:S01]  /*1080*/  IMAD.MOV.U32 R87, RZ, RZ, RZ ;  /* 0x000000ffff577224 */ /* 0x000fe200078e00ff */
[----:B------:R-:W-:Y:S02]  /*1090*/  SHF.R.U32.HI R3, RZ, 0x1f, R0 ;  /* 0x0000001fff037819 */ /* 0x000fe40000011600 */
[----:B------:R-:W-:Y:S02]  /*10a0*/  CS2R R40, SRZ ;  /* 0x0000000000287805 */ /* 0x000fe4000001ff00 */
[----:B------:R-:W-:Y:S02]  /*10b0*/  CS2R R42, SRZ ;  /* 0x00000000002a7805 */ /* 0x000fe4000001ff00 */
[----:B------:R-:W-:Y:S02]  /*10c0*/  CS2R R44, SRZ ;  /* 0x00000000002c7805 */ /* 0x000fe4000001ff00 */
[----:B------:R-:W-:Y:S01]  /*10d0*/  LEA.HI.SX32 R120, R0, R3, 0x1b ;  /* 0x0000000300787211 */ /* 0x000fe200078fdaff */
        /* <DEDUP_REMOVED lines=24> */
[----:B------:R-:W-:Y:S01]  /*1260*/  IMAD.MOV.U32 R8, RZ, RZ, RZ ;  /* 0x000000ffff087224 */ /* 0x000fe200078e00ff */
[----:B------:R-:W-:Y:S01]  /*1270*/  CS2R R106, SRZ ;  /* 0x00000000006a7805 */ /* 0x000fe2000001ff00 */
[----:B------:R-:W-:Y:S01]  /*1280*/  IMAD.MOV.U32 R10, RZ, RZ, RZ ;  /* 0x000000ffff0a7224 */ /* 0x000fe200078e00ff */
[----:B------:R-:W-:Y:S06]  /*1290*/  @!P1 BRA `(.L_x_5772) ;  /* 0x000000a800a89947 */ /* 0x000fec0003800000 */
[----:B------:R-:W1:Y:S01]  /*12a0*/  SHFL.IDX PT, R0, R226, RZ, 0x1f ;  /* 0x00001fffe2007589 */ /* 0x000e6200000e0000 */
[----:B------:R-:W2:Y:S01]  /*12b0*/  S2UR UR6, SR_CgaCtaId ;  /* 0x00000000000679c3 */ /* 0x000ea20000008800 */
[----:B------:R-:W-:Y:S01]  /*12c0*/  UMOV UR5, 0x400 ;  /* 0x0000040000057882 */ /* 0x000fe20000000000 */
[----:B-1----:R-:W-:Y:S01]  /*12d0*/  R2UR UR7, R0 ;  /* 0x00000000000772ca */ /* 0x002fe200000e0000 */
[----:B--2---:R-:W-:-:S04]  /*12e0*/  ULEA UR5, UR6, UR5, 0x18 ;  /* 0x0000000506057291 */ /* 0x004fc8000f8ec03f */
[----:B------:R-:W-:-:S04]  /*12f0*/  UIADD3 UR5, UR5, 0x16400, URZ ;  /* 0x0001640005057890 */ /* 0x000fc8000fffe03f */
[----:B------:R-:W-:-:S04]  /*1300*/  ULOP3.LUT UP0, URZ, UR5, 0x9f, URZ, 0xc0, !UPT ;  /* 0x0000009f053f7892 */ /* 0x000fc8000f80c03f */
[----:B------:R-:W-:Y:S02]  /*1310*/  ULEA.HI UR4, UR7, UR7, URZ, 0x1 ;  /* 0x0000000707047291 */ /* 0x000fe4000f8f083f */
[----:B------:R-:W-:Y:S01]  /*1320*/  IMAD.U32 R22, RZ, RZ, UR7 ;  /* 0x00000007ff167e24 */ /* 0x000fe2000f8e00ff */
[----:B------:R-:W-:Y:S01]  /*1330*/  PLOP3.LUT P0, PT, PT, PT, UP0, 0x80, 0x0 ;  /* 0x000000000000781c */ /* 0x000fe20003f0f008 */
        /* <DEDUP_REMOVED lines=9> */
[----:B0-----:R-:W-:Y:S01]  /*13d0*/  IMAD.U32 R4, RZ, RZ, UR4 ;  /* 0x00000004ff047e24 */ /* 0x001fe2000f8e00ff */
        /* <DEDUP_REMOVED lines=12> */
.L_x_5773:
[----:B------:R-:W1:Y:S01]  /*14a0*/  S2UR UR5, SR_CgaCtaId ;  /* 0x00000000000579c3 */ /* 0x000e620000008800 */
[----:B------:R-:W-:Y:S01]  /*14b0*/  LEA.HI R0, R224, R224, RZ, 0x1 ;  /* 0x000000e0e0007211 */ /* 0x000fe200078f08ff */
[----:B------:R-:W-:Y:S01]  /*14c0*/  UMOV UR4, 0x400 ;  /* 0x0000040000047882 */ /* 0x000fe20000000000 */
[----:B------:R-:W-:Y:S01]  /*14d0*/  BSSY B0, `(.L_x_5774) ;  /* 0x0000009000007945 */ /* 0x000fe20003800000 */
[----:B------:R-:W-:Y:S02]  /*14e0*/  ISETP.NE.AND P0, PT, R23, 0x3, PT ;  /* 0x000000031700780c */ /* 0x000fe40003f05270 */
[----:B------:R-:W-:-:S05]  /*14f0*/  LOP3.LUT R3, R0, 0xfffffffe, RZ, 0xc0, !PT ;  /* 0xfffffffe00037812 */ /* 0x000fca00078ec0ff */
[----:B------:R-:W-:-:S05]  /*1500*/  IMAD.IADD R3, R224, 0x1, -R3 ;  /* 0x00000001e0037824 */ /* 0x000fca00078e0a03 */
[----:B------:R-:W-:Y:S01]  /*1510*/  SHF.L.U32 R3, R3, 0x1f, RZ ;  /* 0x0000001f03037819 */ /* 0x000fe200000006ff */
[----:B-1----:R-:W-:-:S06]  /*1520*/  ULEA UR4, UR5, UR4, 0x18 ;  /* 0x0000000405047291 */ /* 0x002fcc000f8ec03f */
[----:B------:R-:W-:-:S04]  /*1530*/  IMAD.U32 R0, RZ, RZ, UR4 ;  /* 0x00000004ff007e24 */ /* 0x000fc8000f8e00ff */
[----:B------:R-:W1:Y:S02]  /*1540*/  SYNCS.PHASECHK.TRANS64.TRYWAIT P1, [R0+URZ+0x34800], R3 ;  /* 0x03480003000075a7 */ /* 0x000e64000802017f */
[----:B-1----:R-:W-:Y:S05]  /*1550*/  @!P1 BRA `(.L_x_5775) ;  /* 0x0000010c00e09947 */ /* 0x002fea0003800000 */
.L_x_5898:
[----:B------:R-:W-:Y:S05]  /*1560*/  BSYNC B0 ;  /* 0x0000000000007941 */ /* 0x000fea0003800000 */
.L_x_5774:
[----:B------:R-:W-:Y:S05]  /*1570*/  @!P0 BRA `(.L_x_5776) ;  /* 0x0000000000048947 */ /* 0x000fea0003800000 */
[----:B------:R-:W-:Y:S01]  /*1580*/  BPT.TRAP 0x1 ;  /* 0x000000040000795c */ /* 0x000fe20000300000 */
.L_x_5776:
[----:B------:R-:W-:Y:S01]  /*1590*/  IMAD R12, R2, 0x8, R0 ;  /* 0x00000008020c7824 */ /* 0x000fe200078e0200 */
[----:B-1----:R-:W-:-:S04]  /*15a0*/  SHF.L.U32 R3, R16, 0x1f, RZ ;  /* 0x0000001f10037819 */ /* 0x002fc800000006ff */
[----:B------:R1:W2:Y:S01]  /*15b0*/  SYNCS.PHASECHK.TRANS64.TRYWAIT P2, [R12+URZ+0x34830], R3 ;  /* 0x034830030c0075a7 */ /* 0x0002a2000804017f */
[----:B------:R-:W-:Y:S05]  /*15c0*/  @!P0 BRA `(.L_x_5777) ;  /* 0x0000000000048947 */ /* 0x000fea0003800000 */
[----:B------:R-:W-:Y:S01]  /*15d0*/  BPT.TRAP 0x1 ;  /* 0x000000040000795c */ /* 0x000fe20000300000 */
.L_x_5777:
[----:B0-----:R-:W0:Y:S01]  /*15e0*/  S2R R4, SR_TID.X ;  /* 0x0000000000047919 */ /* 0x001e220000002100 */
[----:B------:R-:W-:Y:S01]  /*15f0*/  IMAD.MOV.U32 R87, RZ, RZ, RZ ;  /* 0x000000ffff577224 */ /* 0x000fe200078e00ff */
[----:B0-----:R-:W-:Y:S01]  /*1600*/  LOP3.LUT P1, RZ, R4, 0x7f, RZ, 0xc0, !PT ;  /* 0x0000007f04ff7812 */ /* 0x001fe2000782c0ff */
[----:B--2---:R-:W-:-:S12]  /*1610*/  @P2 BRA `(.L_x_5778) ;  /* 0x0000000000082947 */ /* 0x004fd80003800000 */
[----:B------:R-:W0:Y:S02]  /*1620*/  SYNCS.PHASECHK.TRANS64.TRYWAIT P2, [R12+URZ+0x34830], R3 ;  /* 0x034830030c0075a7 */ /* 0x000e24000804017f */
[----:B0-----:R-:W-:Y:S05]  /*1630*/  @!P2 BRA `(.L_x_5779) ;  /* 0x0000010c00bca947 */ /* 0x001fea0003800000 */
.L_x_5778:
[----:B------:R-:W-:Y:S05]  /*1640*/  WARPSYNC.ALL ;  /* 0x0000000000007948 */ /* 0x000fea0003800000 */
[----:B01----:R-:W-:Y:S01]  /*1650*/  VIADD R3, R0, 0x1e400 ;  /* 0x0001e40000037836 */ /* 0x003fe20000000000 */
        /* <DEDUP_REMOVED lines=11> */
[----:B------:R-:W-:Y:S01]  /*1710*/  UMOV UR12, UR40 ;  /* 0x00000028000c7c82 */ /* 0x000fe20008000000 */
[----:B------:R-:W-:Y:S01]  /*1720*/  LOP3.LUT R3, R3, 0x10000, RZ, 0xfc, !PT ;  /* 0x0001000003037812 */ /* 0x000fe200078efcff */
[----:B------:R-:W-:Y:S01]  /*1730*/  IMAD.U32 R8, RZ, RZ, UR4 ;  /* 0x00000004ff087e24 */ /* 0x000fe2000f8e00ff */
[----:B------:R-:W-:Y:S01]  /*1740*/  UMOV UR8, UR40 ;  /* 0x0000002800087c82 */ /* 0x000fe20008000000 */
[----:B------:R-:W-:Y:S01]  /*1750*/  IMAD.U32 R9, RZ, RZ, UR5 ;  /* 0x00000005ff097e24 */ /* 0x000fe2000f8e00ff */
[----:B------:R-:W-:Y:S01]  /*1760*/  UMOV UR9, UR41 ;  /* 0x0000002900097c82 */ /* 0x000fe20008000000 */
[----:B------:R-:W-:Y:S01]  /*1770*/  IMAD R4, R2, 0xb00, R3 ;  /* 0x00000b0002047824 */ /* 0x000fe200078e0203 */
[----:B------:R-:W-:Y:S01]  /*1780*/  UMOV UR11, 0x40000040 ;  /* 0x40000040000b7882 */ /* 0x000fe20000000000 */
[----:B------:R-:W-:Y:S01]  /*1790*/  UMOV UR36, UR40 ;  /* 0x0000002800247c82 */ /* 0x000fe20008000000 */
[----:B------:R-:W-:Y:S01]  /*17a0*/  UMOV UR37, UR41 ;  /* 0x0000002900257c82 */ /* 0x000fe20008000000 */
[----:B------:R-:W-:Y:S01]  /*17b0*/  UMOV UR39, 0x40000040 ;  /* 0x4000004000277882 */ /* 0x000fe20000000000 */
[----:B------:R-:W-:Y:S01]  /*17c0*/  R2UR UR24, R4 ;  /* 0x00000000041872ca */ /* 0x000fe200000e0000 */
[----:B------:R-:W-:Y:S01]  /*17d0*/  UMOV UR32, UR40 ;  /* 0x0000002800207c82 */ /* 0x000fe20008000000 */
[----:B------:R-:W-:Y:S01]  /*17e0*/  UMOV UR33, UR41 ;  /* 0x0000002900217c82 */ /* 0x000fe20008000000 */
[----:B------:R-:W-:Y:S01]  /*17f0*/  UMOV UR35, 0x40000040 ;  /* 0x4000004000237882 */ /* 0x000fe20000000000 */
        /* <DEDUP_REMOVED lines=10> */
[----:B------:R-:W-:Y:S01]  /*18a0*/  UIADD3 UR14, UR24, 0x80, URZ ;  /* 0x00000080180e7890 */ /* 0x000fe2000fffe03f */
[----:B------:R-:W-:Y:S01]  /*18b0*/  HGMMA.64x16x16.F32 R112, gdesc[UR4], RZ, !UPT, gsb0 ;  /* 0x00200000047079f0 */ /* 0x000fe2000c0008ff */
[----:B------:R-:W-:Y:S01]  /*18c0*/  UIADD3 UR6, UR24, 0x100, URZ ;  /* 0x0000010018067890 */ /* 0x000fe2000fffe03f */
[----:B------:R-:W-:Y:S01]  /*18d0*/  IMAD.IADD R11, R227, 0x1, R80 ;  /* 0x00000001e30b7824 */ /* 0x000fe200078e0250 */
[----:B------:R-:W-:Y:S01]  /*18e0*/  UMOV UR4, UR40 ;  /* 0x0000002800047c82 */ /* 0x000fe20008000000 */
[----:B------:R-:W-:Y:S01]  /*18f0*/  UMOV UR5, UR41 ;  /* 0x0000002900057c82 */ /* 0x000fe20008000000 */
[----:B------:R-:W-:Y:S01]  /*1900*/  UMOV UR7, 0x40000040 ;  /* 0x4000004000077882 */ /* 0x000fe20000000000 */
[----:B------:R-:W-:Y:S01]  /*1910*/  UIADD3 UR10, UR24, 0x180, URZ ;  /* 0x00000180180a7890 */ /* 0x000fe2000fffe03f */
[----:B------:R-:W-:Y:S01]  /*1920*/  IMAD R14, R120, -0xb0, R11 ;  /* 0xffffff50780e7824 */ /* 0x000fe200078e020b */
[----:B------:R-:W-:Y:S01]  /*1930*/  UIADD3 UR38, UR24, 0x200, URZ ;  /* 0x0000020018267890 */ /* 0x000fe2000fffe03f */
[----:B------:R-:W-:Y:S01]  /*1940*/  P2R R20, PR, RZ, 0x1 ;  /* 0x00000001ff147803 */ /* 0x000fe20000000000 */
[----:B------:R-:W-:Y:S01]  /*1950*/  UIADD3 UR34, UR24, 0x280, URZ ;  /* 0x0000028018227890 */ /* 0x000fe2000fffe03f */
[----:B------:R-:W-:Y:S01]  /*1960*/  P2R R82, PR, RZ, 0x2 ;  /* 0x00000002ff527803 */ /* 0x000fe20000000000 */
        /* <DEDUP_REMOVED lines=10> */
[----:B------:R-:W-:Y:S01]  /*1a10*/  UMOV UR43, 0x40000040 ;  /* 0x40000040002b7882 */ /* 0x000fe20000000000 */
[----:B------:R-:W-:Y:S01]  /*1a20*/  UIADD3 UR46, UR24, 0xa02, URZ ;  /* 0x00000a02182e7890 */ /* 0x000fe2000fffe03f */
[C---:B------:R-:W-:Y:S01]  /*1a30*/  ISETP.GT.AND P0, PT, R14.reuse, 0x90, PT ;  /* 0x000000900e00780c */ /* 0x040fe20003f04270 */
[----:B------:R-:W-:Y:S01]  /*1a40*/  UMOV UR47, 0x40000040 ;  /* 0x40000040002f7882 */ /* 0x000fe20000000000 */
[----:B------:R-:W-:Y:S01]  /*1a50*/  UIADD3 UR50, UR24, 0x684, URZ ;  /* 0x0000068418327890 */ /* 0x000fe2000fffe03f */
[----:B------:R-:W-:Y:S01]  /*1a60*/  ISETP.GT.AND P1, PT, R14, 0x89, PT ;  /* 0x000000890e00780c */ /* 0x000fe20003f24270 */
[----:B------:R-:W-:Y:S01]  /*1a70*/  UMOV UR51, 0x40000040 ;  /* 0x4000004000337882 */ /* 0x000fe20000000000 */
        /* <DEDUP_REMOVED lines=518> */
[C---:B------:R-:W-:Y:S02]  /*3ae0*/  ISETP.GT.AND P2, PT, R14.reuse, 0x10, PT ;  /* 0x000000100e00780c */ /* 0x040fe40003f44270 */
[----:B------:R-:W-:Y:S02]  /*3af0*/  FMNMX.FTZ R10, R123, R10, !PT ;  /* 0x0000000a7b0a7209 */ /* 0x000fe40007810000 */
[----:B------:R-:W-:Y:S02]  /*3b00*/  FSEL R115, R115, -INF , P3 ;  /* 0xff80000073737808 */ /* 0x000fe40001800000 */
[----:B------:R-:W-:Y:S02]  /*3b10*/  ISETP.GT.AND P3, PT, R14, 0x11, PT ;  /* 0x000000110e00780c */ /* 0x000fe40003f64270 */
[----:B------:R-:W-:-:S02]  /*3b20*/  FMNMX.FTZ R10, R117, R10, !PT ;  /* 0x0000000a750a7209 */ /* 0x000fc40007810000 */
        /* <DEDUP_REMOVED lines=16> */
[C---:B------:R-:W-:Y:S02]  /*3c30*/  ISETP.GT.AND P2, PT, R14.reuse, 0x20, PT ;  /* 0x000000200e00780c */ /* 0x040fe40003f44270 */
[----:B------:R-:W-:Y:S02]  /*3c40*/  FMNMX.FTZ R10, R127, R10, !PT ;  /* 0x0000000a7f0a7209 */ /* 0x000fe40007810000 */
[----:B------:R-:W-:Y:S02]  /*3c50*/  FSEL R107, R107, -INF , P3 ;  /* 0xff8000006b6b7808 */ /* 0x000fe40001800000 */
[----:B------:R-:W-:Y:S02]  /*3c60*/  ISETP.GT.AND P3, PT, R14, 0x21, PT ;  /* 0x000000210e00780c */ /* 0x000fe40003f64270 */
[----:B------:R-:W-:Y:S02]  /*3c70*/  FMNMX.FTZ R10, R109, R10, !PT ;  /* 0x0000000a6d0a7209 */ /* 0x000fe40007810000 */
        /* <DEDUP_REMOVED lines=37> */
[C---:B------:R-:W-:Y:S02]  /*3ed0*/  ISETP.GT.AND P2, PT, R14.reuse, 0x40, PT ;  /* 0x000000400e00780c */ /* 0x040fe40003f44270 */
[----:B------:R-:W-:Y:S02]  /*3ee0*/  FMNMX.FTZ R10, R145, R10, !PT ;  /* 0x0000000a910a7209 */ /* 0x000fe40007810000 */
[----:B------:R-:W-:Y:S02]  /*3ef0*/  FSEL R91, R91, -INF , P3 ;  /* 0xff8000005b5b7808 */ /* 0x000fe40001800000 */
[----:B------:R-:W-:-:S02]  /*3f00*/  ISETP.GT.AND P3, PT, R14, 0x41, PT ;  /* 0x000000410e00780c */ /* 0x000fc40003f64270 */
[----:B------:R-:W-:Y:S02]  /*3f10*/  FMNMX.FTZ R10, R141, R10, !PT ;  /* 0x0000000a8d0a7209 */ /* 0x000fe40007810000 */
[----:B------:R-:W-:Y:S02]  /*3f20*/  FSEL R101, R94, -INF , P4 ;  /* 0xff8000005e657808 */ /* 0x000fe40002000000 */
[C---:B------:R-:W-:Y:S02]  /*3f30*/  ISETP.GT.AND P4, PT, R14.reuse, 0x48, PT ;  /* 0x000000480e00780c */ /* 0x040fe40003f84270 */
        /* <DEDUP_REMOVED lines=16> */
[----:B------:R-:W-:Y:S02]  /*4040*/  ISETP.GT.AND P2, PT, R14, 0x50, PT ;  /* 0x000000500e00780c */ /* 0x000fe40003f44270 */
[----:B------:R-:W-:-:S02]  /*4050*/  FSEL R155, R77, -INF , P5 ;  /* 0xff8000004d9b7808 */ /* 0x000fc40002800000 */
[----:B------:R-:W-:Y:S02]  /*4060*/  FMNMX.FTZ R10, R167, R10, !PT ;  /* 0x0000000aa70a7209 */ /* 0x000fe40007810000 */
[----:B------:R-:W-:Y:S02]  /*4070*/  FSEL R75, R75, -INF , P3 ;  /* 0xff8000004b4b7808 */ /* 0x000fe40001800000 */
[----:B------:R-:W-:Y:S02]  /*4080*/  FSEL R79, R79, -INF , P5 ;  /* 0xff8000004f4f7808 */ /* 0x000fe40002800000 */
[C---:B------:R-:W-:Y:S02]  /*4090*/  ISETP.GT.AND P3, PT, R14.reuse, 0x51, PT ;  /* 0x000000510e00780c */ /* 0x040fe40003f64270 */
[----:B------:R-:W-:Y:S02]  /*40a0*/  FMNMX.FTZ R10, R155, R10, !PT ;  /* 0x0000000a9b0a7209 */ /* 0x000fe40007810000 */
[----:B------:R-:W-:-:S02]  /*40b0*/  ISETP.GT.AND P5, PT, R14, 0x59, PT ;  /* 0x000000590e00780c */ /* 0x000fc40003fa4270 */
[----:B------:R-:W-:Y:S01]  /*40c0*/  FSEL R73, R78, -INF , P4 ;  /* 0xff8000004e497808 */ /* 0x000fe20002000000 */
[--C-:B------:R-:W-:Y:S01]  /*40d0*/  IMAD.MOV.U32 R78, RZ, RZ, R87.reuse ;  /* 0x000000ffff4e7224 */ /* 0x100fe200078e0057 */
[----:B------:R-:W-:Y:S01]  /*40e0*/  ISETP.GT.AND P4, PT, R14, 0x58, PT ;  /* 0x000000580e00780c */ /* 0x000fe20003f84270 */
[----:B------:R-:W-:Y:S02]  /*40f0*/  WARPGROUP.DEPBAR.LE gsb0, 0x0 ;  /* 0x00008000000079c5 */ /* 0x000fe40000010000 */
[----:B------:R-:W-:Y:S01]  /*4100*/  WARPGROUP.ARRIVE ;  /* 0x00000000000079c5 */ /* 0x000fe20000000000 */
[----:B------:R-:W-:Y:S01]  /*4110*/  FSEL R77, R66, -INF , P2 ;  /* 0xff800000424d7808 */ /* 0x000fe20001000000 */
[--C-:B------:R-:W-:Y:S01]  /*4120*/  IMAD.MOV.U32 R66, RZ, RZ, R87.reuse ;  /* 0x000000ffff427224 */ /* 0x100fe200078e0057 */
[----:B------:R-:W-:Y:S01]  /*4130*/  FSEL R181, R64, -INF , P2 ;  /* 0xff80000040b57808 */ /* 0x000fe20001000000 */
[----:B------:R-:W-:Y:S01]  /*4140*/  IMAD.MOV.U32 R64, RZ, RZ, R87 ;  /* 0x000000ffff407224 */ /* 0x000fe200078e0057 */
[----:B------:R-:W-:Y:S01]  /*4150*/  ISETP.GT.AND P2, PT, R14, 0x60, PT ;  /* 0x000000600e00780c */ /* 0x000fe20003f44270 */
        /* <DEDUP_REMOVED lines=8> */
[----:B------:R-:W-:Y:S01]  /*41e0*/  FSEL R175, R68, -INF , P4 ;  /* 0xff80000044af7808 */ /* 0x000fe20002000000 */
[----:B------:R-:W-:Y:S01]  /*41f0*/  IMAD.MOV.U32 R68, RZ, RZ, R87 ;  /* 0x000000ffff447224 */ /* 0x000fe200078e0057 */
[----:B------:R-:W-:Y:S02]  /*4200*/  FMNMX.FTZ R10, R177, R10, !PT ;  /* 0x0000000ab10a7209 */ /* 0x000fe40007810000 */
[----:B------:R-:W-:-:S02]  /*4210*/  FSEL R67, R67, -INF , P3 ;  /* 0xff80000043437808 */ /* 0x000fc40001800000 */
[----:B------:R-:W-:Y:S02]  /*4220*/  FMNMX.FTZ R10, R175, R10, !PT ;  /* 0x0000000aaf0a7209 */ /* 0x000fe40007810000 */
[----:B------:R-:W-:Y:S02]  /*4230*/  ISETP.GT.AND P3, PT, R14, 0x70, PT ;  /* 0x000000700e00780c */ /* 0x000fe40003f64270 */
[----:B------:R-:W-:Y:S02]  /*4240*/  FMNMX.FTZ R10, R171, R10, !PT ;  /* 0x0000000aab0a7209 */ /* 0x000fe40007810000 */
[----:B------:R-:W-:Y:S01]  /*4250*/  FSEL R65, R70, -INF , P4 ;  /* 0xff80000046417808 */ /* 0x000fe20002000000 */
[----:B------:R-:W-:Y:S01]  /*4260*/  IMAD.MOV.U32 R70, RZ, RZ, R87 ;  /* 0x000000ffff467224 */ /* 0x000fe200078e0057 */
[----:B------:R-:W-:Y:S01]  /*4270*/  ISETP.GT.AND P4, PT, R14, 0x69, PT ;  /* 0x000000690e00780c */ /* 0x000fe20003f84270 */
[----:B------:R-:W-:Y:S02]  /*4280*/  WARPGROUP.DEPBAR.LE gsb0, 0x0 ;  /* 0x00008000000079c5 */ /* 0x000fe40000010000 */
[----:B------:R-:W-:Y:S01]  /*4290*/  WARPGROUP.ARRIVE ;  /* 0x00000000000079c5 */ /* 0x000fe20000000000 */
[----:B------:R-:W-:-:S02]  /*42a0*/  FSEL R165, R57, -INF , P6 ;  /* 0xff80000039a57808 */ /* 0x000fc40003000000 */
[----:B------:R-:W-:Y:S02]  /*42b0*/  FSEL R173, R56, -INF , P2 ;  /* 0xff80000038ad7808 */ /* 0x000fe40001000000 */
[----:B------:R-:W-:Y:S01]  /*42c0*/  FSEL R57, R58, -INF , P2 ;  /* 0xff8000003a397808 */ /* 0x000fe20001000000 */
[----:B------:R-:W-:Y:S01]  /*42d0*/  HGMMA.64x16x16.F32 R48, gdesc[UR20], R48, gsb0 ;  /* 0x00200000143079f0 */ /* 0x000fe20008000830 */
[----:B------:R-:W-:Y:S01]  /*42e0*/  UIADD3 UR22, UR24, 0x986, URZ ;  /* 0x0000098618167890 */ /* 0x000fe2000fffe03f */
[----:B------:R-:W-:Y:S01]  /*42f0*/  ISETP.GT.AND P2, PT, R14, 0x71, PT ;  /* 0x000000710e00780c */ /* 0x000fe20003f44270 */
[----:B------:R-:W-:Y:S01]  /*4300*/  UMOV UR23, 0x40000040 ;  /* 0x4000004000177882 */ /* 0x000fe20000000000 */
[----:B------:R-:W-:Y:S02]  /*4310*/  FSEL R159, R60, -INF , P5 ;  /* 0xff8000003c9f7808 */ /* 0x000fe40002800000 */
[----:B------:R-:W-:Y:S02]  /*4320*/  FSEL R59, R59, -INF , P6 ;  /* 0xff8000003b3b7808 */ /* 0x000fe40003000000 */
[----:B------:R-:W-:-:S02]  /*4330*/  ISETP.GT.AND P6, PT, R14, 0x78, PT ;  /* 0x000000780e00780c */ /* 0x000fc40003fc4270 */
[----:B------:R-:W-:Y:S02]  /*4340*/  FMNMX.FTZ R10, R173, R10, !PT ;  /* 0x0000000aad0a7209 */ /* 0x000fe40007810000 */
[----:B------:R-:W-:Y:S02]  /*4350*/  FSEL R153, R61, -INF , P4 ;  /* 0xff8000003d997808 */ /* 0x000fe40002000000 */
[----:B------:R-:W-:Y:S02]  /*4360*/  FMNMX.FTZ R10, R165, R10, !PT ;  /* 0x0000000aa50a7209 */ /* 0x000fe40007810000 */
[----:B------:R-:W-:Y:S02]  /*4370*/  FSEL R63, R63, -INF , P4 ;  /* 0xff8000003f3f7808 */ /* 0x000fe40002000000 */
[----:B------:R-:W-:Y:S02]  /*4380*/  FMNMX.FTZ R10, R159, R10, !PT ;  /* 0x0000000a9f0a7209 */ /* 0x000fe40007810000 */
[----:B------:R-:W-:-:S02]  /*4390*/  ISETP.GT.AND P4, PT, R14, 0x80, PT ;  /* 0x000000800e00780c */ /* 0x000fc40003f84270 */
[----:B------:R-:W-:Y:S01]  /*43a0*/  FMNMX.FTZ R10, R153, R10, !PT ;  /* 0x0000000a990a7209 */ /* 0x000fe20007810000 */
[----:B------:R-:W-:Y:S02]  /*43b0*/  WARPGROUP.DEPBAR.LE gsb0, 0x0 ;  /* 0x00008000000079c5 */ /* 0x000fe40000010000 */
[----:B------:R-:W-:Y:S01]  /*43c0*/  WARPGROUP.ARRIVE ;  /* 0x00000000000079c5 */ /* 0x000fe20000000000 */
[----:B------:R-:W-:Y:S02]  /*43d0*/  FSEL R89, R49, -INF , P2 ;  /* 0xff80000031597808 */ /* 0x000fe40001000000 */
[----:B------:R-:W-:Y:S02]  /*43e0*/  FSEL R49, R62, -INF , P5 ;  /* 0xff8000003e317808 */ /* 0x000fe40002800000 */
[----:B------:R-:W-:Y:S01]  /*43f0*/  ISETP.GT.AND P5, PT, R14, 0x79, PT ;  /* 0x000000790e00780c */ /* 0x000fe20003fa4270 */
[----:B------:R-:W-:Y:S01]  /*4400*/  HGMMA.64x16x16.F32 R40, gdesc[UR20], R40, gsb0 ;  /* 0x00200000142879f0 */ /* 0x000fe20008000828 */
[----:B------:R-:W-:Y:S01]  /*4410*/  UMOV UR22, UR6 ;  /* 0x0000000600167c82 */ /* 0x000fe20008000000 */
[----:B------:R-:W-:Y:S01]  /*4420*/  UMOV UR23, 0x40000040 ;  /* 0x4000004000177882 */ /* 0x000fe20000000000 */
[----:B------:R-:W-:Y:S01]  /*4430*/  FSEL R143, R53, -INF , P5 ;  /* 0xff800000358f7808 */ /* 0x000fe20002800000 */
[----:B------:R-:W-:Y:S01]  /*4440*/  ULDC UR6, c[0x0][0x988] ;  /* 0x0002620000067ab9 */ /* 0x000fe20000000800 */
[----:B------:R-:W-:-:S02]  /*4450*/  FSEL R135, R48, -INF , P3 ;  /* 0xff80000030877808 */ /* 0x000fc40001800000 */
[----:B------:R-:W-:Y:S02]  /*4460*/  FSEL R53, R50, -INF , P3 ;  /* 0xff80000032357808 */ /* 0x000fe40001800000 */
[----:B------:R-:W-:Y:S02]  /*4470*/  ISETP.GT.AND P3, PT, R14, 0x81, PT ;  /* 0x000000810e00780c */ /* 0x000fe40003f64270 */
[----:B------:R-:W-:Y:S02]  /*4480*/  FSEL R133, R52, -INF , P6 ;  /* 0xff80000034857808 */ /* 0x000fe40003000000 */
[----:B------:R-:W-:Y:S02]  /*4490*/  FMNMX.FTZ R10, R135, R10, !PT ;  /* 0x0000000a870a7209 */ /* 0x000fe40007810000 */
[----:B------:R-:W-:Y:S02]  /*44a0*/  FSEL R51, R51, -INF , P2 ;  /* 0xff80000033337808 */ /* 0x000fe40001000000 */
[----:B------:R-:W-:-:S02]  /*44b0*/  FMNMX.FTZ R10, R89, R10, !PT ;  /* 0x0000000a590a7209 */ /* 0x000fc40007810000 */
[C---:B------:R-:W-:Y:S02]  /*44c0*/  ISETP.GT.AND P2, PT, R14.reuse, 0x88, PT ;  /* 0x000000880e00780c */ /* 0x040fe40003f44270 */
[----:B------:R-:W-:Y:S02]  /*44d0*/  FMNMX.FTZ R10, R133, R10, !PT ;  /* 0x0000000a850a7209 */ /* 0x000fe40007810000 */
[----:B------:R-:W-:Y:S02]  /*44e0*/  FSEL R55, R55, -INF , P5 ;  /* 0xff80000037377808 */ /* 0x000fe40002800000 */
[----:B------:R-:W-:Y:S02]  /*44f0*/  FMNMX.FTZ R10, R143, R10, !PT ;  /* 0x0000000a8f0a7209 */ /* 0x000fe40007810000 */
        /* <DEDUP_REMOVED lines=10> */
[----:B------:R-:W-:Y:S02]  /*45a0*/  FSEL R163, R44, -INF , P2 ;  /* 0xff8000002ca37808 */ /* 0x000fe40001000000 */
[----:B------:R-:W-:Y:S02]  /*45b0*/  FMNMX.FTZ R10, R149, R10, !PT ;  /* 0x0000000a950a7209 */ /* 0x000fe40007810000 */
[----:B------:R-:W-:-:S02]  /*45c0*/  FSEL R179, R45, -INF , P1 ;  /* 0xff8000002db37808 */ /* 0x000fc40000800000 */
[----:B------:R-:W-:Y:S02]  /*45d0*/  FMNMX.FTZ R10, R157, R10, !PT ;  /* 0x0000000a9d0a7209 */ /* 0x000fe40007810000 */
[C---:B------:R-:W-:Y:S02]  /*45e0*/  ISETP.GT.AND P1, PT, R14.reuse, 0x91, PT ;  /* 0x000000910e00780c */ /* 0x040fe40003f24270 */
[----:B------:R-:W-:Y:S02]  /*45f0*/  FMNMX.FTZ R10, R163, R10, !PT ;  /* 0x0000000aa30a7209 */ /* 0x000fe40007810000 */
[----:B------:R-:W-:Y:S02]  /*4600*/  FSEL R43, R43, -INF , P3 ;  /* 0xff8000002b2b7808 */ /* 0x000fe40001800000 */
[----:B------:R-:W-:Y:S02]  /*4610*/  FMNMX.FTZ R10, R179, R10, !PT ;  /* 0x0000000ab30a7209 */ /* 0x000fe40007810000 */
[----:B------:R-:W-:-:S02]  /*4620*/  ISETP.GT.AND P3, PT, R14, 0xa0, PT ;  /* 0x000000a00e00780c */ /* 0x000fc40003f64270 */
[----:B------:R-:W-:Y:S02]  /*4630*/  FSEL R45, R42, -INF , P4 ;  /* 0xff8000002a2d7808 */ /* 0x000fe40002000000 */
[----:B------:R-:W-:Y:S02]  /*4640*/  ISETP.GT.AND P4, PT, R14, 0xa1, PT ;  /* 0x000000a10e00780c */ /* 0x000fe40003f84270 */
[----:B------:R-:W-:Y:S01]  /*4650*/  P2R R40, PR, RZ, 0x2 ;  /* 0x00000002ff287803 */ /* 0x000fe20000000000 */
[----:B------:R-:W-:Y:S02]  /*4660*/  WARPGROUP.DEPBAR.LE gsb0, 0x0 ;  /* 0x00008000000079c5 */ /* 0x000fe40000010000 */
[----:B------:R-:W-:Y:S01]  /*4670*/  WARPGROUP.ARRIVE ;  /* 0x00000000000079c5 */ /* 0x000fe20000000000 */
[----:B------:R-:W-:Y:S02]  /*4680*/  FSEL R183, R32, -INF , P0 ;  /* 0xff80000020b77808 */ /* 0x000fe40000000000 */
[----:B------:R-:W-:-:S02]  /*4690*/  ISETP.GT.AND P0, PT, R14, 0x98, PT ;  /* 0x000000980e00780c */ /* 0x000fc40003f04270 */
[----:B------:R-:W-:Y:S01]  /*46a0*/  FSEL R185, R33, -INF , P1 ;  /* 0xff80000021b97808 */ /* 0x000fe20000800000 */
[----:B------:R-:W-:Y:S01]  /*46b0*/  HGMMA.64x16x16.F32 R24, gdesc[UR20], R24, gsb0 ;  /* 0x00200000141879f0 */ /* 0x000fe20008000818 */
[----:B------:R-:W-:Y:S02]  /*46c0*/  FSEL R187, R36, -INF , P0 ;  /* 0xff80000024bb7808 */ /* 0x000fe40000000000 */
[----:B------:R-:W-:Y:S02]  /*46d0*/  P2R R36, PR, RZ, 0x1 ;  /* 0x00000001ff247803 */ /* 0x000fe40000000000 */
[----:B------:R-:W-:Y:S02]  /*46e0*/  ISETP.GT.AND P0, PT, R14, 0x89, PT ;  /* 0x000000890e00780c */ /* 0x000fe40003f04270 */
[----:B------:R-:W-:Y:S02]  /*46f0*/  FMNMX.FTZ R10, R183, R10, !PT ;  /* 0x0000000ab70a7209 */ /* 0x000fe40007810000 */
[----:B------:R-:W-:-:S02]  /*4700*/  FSEL R47, R47, -INF , P0 ;  /* 0xff8000002f2f7808 */ /* 0x000fc40000000000 */
[----:B------:R-:W-:Y:S02]  /*4710*/  ISETP.NE.AND P0, PT, R36, RZ, PT ;  /* 0x000000ff2400720c */ /* 0x000fe40003f05270 */
[----:B------:R-:W-:Y:S02]  /*4720*/  FSEL R33, R46, -INF , P2 ;  /* 0xff8000002e217808 */ /* 0x000fe40001000000 */
[----:B------:R-:W-:Y:S02]  /*4730*/  ISETP.GT.AND P2, PT, R14, 0x99, PT ;  /* 0x000000990e00780c */ /* 0x000fe40003f44270 */
[----:B------:R-:W-:Y:S02]  /*4740*/  FMNMX.FTZ R10, R185, R10, !PT ;  /* 0x0000000ab90a7209 */ /* 0x000fe40007810000 */
[----:B------:R-:W-:Y:S02]  /*4750*/  FSEL R189, R37, -INF , P2 ;  /* 0xff80000025bd7808 */ /* 0x000fe40001000000 */
[----:B------:R-:W-:-:S02]  /*4760*/  FMNMX.FTZ R10, R187, R10, !PT ;  /* 0x0000000abb0a7209 */ /* 0x000fc40007810000 */
[----:B------:R-:W-:Y:S02]  /*4770*/  P2R R32, PR, RZ, 0x4 ;  /* 0x00000004ff207803 */ /* 0x000fe40000000000 */
[----:B------:R-:W-:Y:S02]  /*4780*/  FMNMX.FTZ R10, R189, R10, !PT ;  /* 0x0000000abd0a7209 */ /* 0x000fe40007810000 */
[----:B------:R-:W-:Y:S01]  /*4790*/  ISETP.GT.AND P1, PT, R14, 0x90, PT ;  /* 0x000000900e00780c */ /* 0x000fe20003f24270 */
[----:B------:R-:W-:Y:S02]  /*47a0*/  WARPGROUP.DEPBAR.LE gsb0, 0x0 ;  /* 0x00008000000079c5 */ /* 0x000fe40000010000 */
[----:B------:R-:W-:Y:S02]  /*47b0*/  FSEL R197, R29, -INF , P6 ;  /* 0xff8000001dc57808 */ /* 0x000fe40003000000 */
[----:B------:R-:W-:Y:S02]  /*47c0*/  FSEL R29, R38, -INF , P0 ;  /* 0xff800000261d7808 */ /* 0x000fe40000000000 */
[----:B------:R-:W-:-:S02]  /*47d0*/  ISETP.NE.AND P0, PT, R20, RZ, PT ;  /* 0x000000ff1400720c */ /* 0x000fc40003f05270 */
[----:B------:R-:W-:Y:S02]  /*47e0*/  FMNMX.FTZ R20, R13, R115, !PT ;  /* 0x000000730d147209 */ /* 0x000fe40007810000 */
[----:B------:R-:W-:Y:S02]  /*47f0*/  FSEL R191, R24, -INF , P3 ;  /* 0xff80000018bf7808 */ /* 0x000fe40001800000 */
[----:B------:R-:W-:Y:S02]  /*4800*/  FMNMX.FTZ R20, R15, R20, !PT ;  /* 0x000000140f147209 */ /* 0x000fe40007810000 */
[----:B------:R-:W-:Y:S02]  /*4810*/  FSEL R195, R25, -INF , P4 ;  /* 0xff80000019c37808 */ /* 0x000fe40002000000 */
[----:B------:R-:W-:Y:S02]  /*4820*/  FMNMX.FTZ R20, R119, R20, !PT ;  /* 0x0000001477147209 */ /* 0x000fe40007810000 */
[----:B------:R-:W-:-:S02]  /*4830*/  FMNMX.FTZ R10, R191, R10, !PT ;  /* 0x0000000abf0a7209 */ /* 0x000fc40007810000 */
[----:B------:R-:W-:Y:S02]  /*4840*/  FMNMX.FTZ R20, R21, R20, !PT ;  /* 0x0000001415147209 */ /* 0x000fe40007810000 */
[----:B------:R-:W-:Y:S02]  /*4850*/  FSEL R193, R28, -INF , P5 ;  /* 0xff8000001cc17808 */ /* 0x000fe40002800000 */
[----:B------:R-:W-:Y:S02]  /*4860*/  FMNMX.FTZ R20, R107, R20, !PT ;  /* 0x000000146b147209 */ /* 0x000fe40007810000 */
[----:B------:R-:W-:Y:S02]  /*4870*/  FMNMX.FTZ R10, R195, R10, !PT ;  /* 0x0000000ac30a7209 */ /* 0x000fe40007810000 */
[----:B------:R-:W-:Y:S02]  /*4880*/  FMNMX.FTZ R20, R81, R20, !PT ;  /* 0x0000001451147209 */ /* 0x000fe40007810000 */
[----:B------:R-:W-:-:S02]  /*4890*/  FMNMX.FTZ R10, R193, R10, !PT ;  /* 0x0000000ac10a7209 */ /* 0x000fc40007810000 */
[----:B------:R-:W-:Y:S02]  /*48a0*/  FMNMX.FTZ R20, R111, R20, !PT ;  /* 0x000000146f147209 */ /* 0x000fe40007810000 */
[----:B------:R-:W-:Y:S01]  /*48b0*/  FMNMX.FTZ R24, R197, R10, !PT ;  /* 0x0000000ac5187209 */ /* 0x000fe20007810000 */
[----:B------:R-:W-:Y:S01]  /*48c0*/  IMAD.U32 R10, RZ, RZ, UR6 ;  /* 0x00000006ff0a7e24 */ /* 0x000fe2000f8e00ff */
        /* <DEDUP_REMOVED lines=46> */
[----:B------:R-:W-:Y:S01]  /*4bb0*/  MUFU.EX2 R176, R176 ;  /* 0x000000b000b07308 */ /* 0x000fe20000000800 */
[----:B------:R-:W-:Y:S01]  /*4bc0*/  FMNMX.FTZ R20, R55, R20, !PT ;  /* 0x0000001437147209 */ /* 0x000fe20007810000 */
[-CC-:B------:R-:W-:Y:S01]  /*4bd0*/  FFMA.FTZ R61, R117, R10.reuse, -R14.reuse ;  /* 0x0000000a753d7223 */ /* 0x180fe2000001080e */
[----:B------:R-:W-:Y:S01]  /*4be0*/  FSEL R135, R27, -INF , P4 ;  /* 0xff8000001b877808 */ /* 0x000fe20002000000 */
[--C-:B------:R-:W-:Y:S01]  /*4bf0*/  FFMA.FTZ R27, R89, R10, -R14.reuse ;  /* 0x0000000a591b7223 */ /* 0x100fe2000001080e */
[----:B------:R-:W-:Y:S01]  /*4c00*/  FMNMX.FTZ R20, R45, R20, !PT ;  /* 0x000000142d147209 */ /* 0x000fe20007810000 */
[--C-:B------:R-:W-:Y:S01]  /*4c10*/  FFMA.FTZ R180, R125, R10, -R14.reuse ;  /* 0x0000000a7db47223 */ /* 0x100fe2000001080e */
[----:B------:R-:W-:Y:S01]  /*4c20*/  FSEL R145, R30, -INF , P5 ;  /* 0xff8000001e917808 */ /* 0x000fe20002800000 */
[----:B------:R-:W0:Y:S01]  /*4c30*/  MUFU.EX2 R37, R37 ;  /* 0x0000002500257308 */ /* 0x000e220000000800 */
[----:B------:R-:W-:Y:S01]  /*4c40*/  FMNMX.FTZ R20, R43, R20, !PT ;  /* 0x000000142b147209 */ /* 0x000fe20007810000 */
[-CC-:B------:R-:W-:Y:S01]  /*4c50*/  FFMA.FTZ R182, R127, R10.reuse, -R14.reuse ;  /* 0x0000000a7fb67223 */ /* 0x180fe2000001080e */
[----:B------:R-:W-:Y:S01]  /*4c60*/  FSEL R151, R31, -INF , P6 ;  /* 0xff8000001f977808 */ /* 0x000fe20003000000 */
[--C-:B------:R-:W-:Y:S01]  /*4c70*/  FFMA.FTZ R127, R177, R10, -R14.reuse ;  /* 0x0000000ab17f7223 */ /* 0x100fe2000001080e */
[----:B------:R-:W-:Y:S01]  /*4c80*/  FMNMX.FTZ R20, R33, R20, !PT ;  /* 0x0000001421147209 */ /* 0x000fe20007810000 */
[-CC-:B------:R-:W-:Y:S01]  /*4c90*/  FFMA.FTZ R153, R153, R10.reuse, -R14.reuse ;  /* 0x0000000a99997223 */ /* 0x180fe2000001080e */
[--C-:B------:R-:W-:Y:S01]  /*4ca0*/  FFMA.FTZ R184, R131, R10, -R14.reuse ;  /* 0x0000000a83b87223 */ /* 0x100fe2000001080e */
[----:B------:R-:W1:Y:S01]  /*4cb0*/  MUFU.EX2 R178, R178 ;  /* 0x000000b200b27308 */ /* 0x000e620000000800 */
        /* <DEDUP_REMOVED lines=15> */
[----:B------:R-:W3:Y:S01]  /*4db0*/  MUFU.EX2 R180, R180 ;  /* 0x000000b400b47308 */ /* 0x000ee20000000800 */
        /* <DEDUP_REMOVED lines=19> */
[-CC-:B------:R-:W-:Y:S01]  /*4ef0*/  FFMA.FTZ R147, R189, R10.reuse, -R14.reuse ;  /* 0x0000000abd937223 */ /* 0x180fe2000001080e */
[-CC-:B------:R-:W-:Y:S01]  /*4f00*/  FFMA.FTZ R216, R191, R10.reuse, -R14.reuse ;  /* 0x0000000abfd87223 */ /* 0x180fe2000001080e */
[----:B------:R-:W0:Y:S01]  /*4f10*/  SHFL.BFLY PT, R89, R20, 0x2, 0x1f ;  /* 0x0c401f0014597f89 */ /* 0x000e2200000e0000 */
[-CC-:B------:R-:W-:Y:S01]  /*4f20*/  FFMA.FTZ R149, R195, R10.reuse, -R14.reuse ;  /* 0x0000000ac3957223 */ /* 0x180fe2000001080e */
[----:B------:R1:W-:Y:S01]  /*4f30*/  MUFU.EX2 R39, R153 ;  /* 0x0000009900277308 */ /* 0x0003e20000000800 */
[----:B------:R-:W-:Y:S01]  /*4f40*/  FFMA.FTZ R218, R193, R10, -R14 ;  /* 0x0000000ac1da7223 */ /* 0x000fe2000001080e */
[----:B------:R-:W-:Y:S01]  /*4f50*/  ISETP.NE.AND P1, PT, R82, RZ, PT ;  /* 0x000000ff5200720c */ /* 0x000fe20003f25270 */
[----:B------:R-:W-:-:S05]  /*4f60*/  IMAD.MOV.U32 R82, RZ, RZ, R87 ;  /* 0x000000ffff527224 */ /* 0x000fca00078e0057 */
[----:B------:R-:W5:Y:S01]  /*4f70*/  MUFU.EX2 R105, R105 ;  /* 0x0000006900697308 */ /* 0x000f620000000800 */
[----:B-1----:R-:W-:-:S06]  /*4f80*/  FFMA.FTZ R153, R197, R10, -R14 ;  /* 0x0000000ac5997223 */ /* 0x002fcc000001080e */
[----:B------:R-:W-:Y:S01]  /*4f90*/  @!P1 VIADD R12, R12, 0x34840 ;  /* 0x000348400c0c9836 */ /* 0x000fe20000000000 */
[----:B------:R-:W1:Y:S01]  /*4fa0*/  MUFU.EX2 R184, R184 ;  /* 0x000000b800b87308 */ /* 0x000e620000000800 */
[----:B0-----:R-:W-:-:S07]  /*4fb0*/  FMNMX.FTZ R24, R20, R89, !PT ;  /* 0x0000005914187209 */ /* 0x001fce0007810000 */
[----:B------:R-:W-:Y:S01]  /*4fc0*/  MUFU.EX2 R109, R109 ;  /* 0x0000006d006d7308 */ /* 0x000fe20000000800 */
[----:B------:R-:W0:Y:S07]  /*4fd0*/  SHFL.BFLY PT, R89, R24, 0x1, 0x1f ;  /* 0x0c201f0018597f89 */ /* 0x000e2e00000e0000 */
[----:B------:R-:W-:Y:S08]  /*4fe0*/  MUFU.EX2 R186, R186 ;  /* 0x000000ba00ba7308 */ /* 0x000ff00000000800 */
[----:B------:R-:W-:Y:S08]  /*4ff0*/  MUFU.EX2 R113, R113 ;  /* 0x0000007100717308 */ /* 0x000ff00000000800 */
[----:B------:R-:W-:Y:S01]  /*5000*/  MUFU.EX2 R188, R188 ;  /* 0x000000bc00bc7308 */ /* 0x000fe20000000800 */
[----:B0-----:R-:W-:-:S04]  /*5010*/  FMNMX.FTZ R89, R24, R89, !PT ;  /* 0x0000005918597209 */ /* 0x001fc80007810000 */
[C---:B------:R-:W-:Y:S01]  /*5020*/  FSETP.NEU.FTZ.AND P2, PT, R89.reuse, -INF , PT ;  /* 0xff8000005900780b */ /* 0x040fe20003f5d000 */
[-C--:B------:R-:W-:Y:S02]  /*5030*/  FMUL.FTZ R40, R89, R10.reuse ;  /* 0x0000000a59287220 */ /* 0x080fe40000410000 */
[----:B------:R-:W-:Y:S03]  /*5040*/  MUFU.EX2 R117, R117 ;  /* 0x0000007500757308 */ /* 0x000fe60000000800 */
[----:B------:R-:W-:Y:S02]  /*5050*/  FSEL R40, R40, RZ, P2 ;  /* 0x000000ff28287208 */ /* 0x000fe40001000000 */
[----:B------:R-:W-:Y:S01]  /*5060*/  ISETP.GE.AND P2, PT, R80, 0xb1, PT ;  /* 0x000000b15000780c */ /* 0x000fe20003f46270 */
[----:B------:R-:W-:Y:S02]  /*5070*/  IMAD.MOV.U32 R80, RZ, RZ, R87 ;  /* 0x000000ffff507224 */ /* 0x000fe400078e0057 */
[----:B------:R-:W-:Y:S01]  /*5080*/  MUFU.EX2 R190, R190 ;  /* 0x000000be00be7308 */ /* 0x000fe20000000800 */
[-CC-:B------:R-:W-:Y:S01]  /*5090*/  FFMA.FTZ R177, R13, R10.reuse, -R40.reuse ;  /* 0x0000000a0db17223 */ /* 0x180fe20000010828 */
[----:B------:R-:W-:Y:S01]  /*50a0*/  FADD.FTZ R13, R176, R37 ;  /* 0x00000025b00d7221 */ /* 0x000fe20000010000 */
[-CC-:B------:R-:W-:Y:S01]  /*50b0*/  FFMA.FTZ R14, R115, R10.reuse, -R40.reuse ;  /* 0x0000000a730e7223 */ /* 0x180fe20000010828 */
[-CC-:B------:R-:W-:Y:S01]  /*50c0*/  FFMA.FTZ R179, R15, R10.reuse, -R40.reuse ;  /* 0x0000000a0fb37223 */ /* 0x180fe20000010828 */
[-CC-:B------:R-:W-:Y:S01]  /*50d0*/  FFMA.FTZ R20, R119, R10.reuse, -R40.reuse ;  /* 0x0000000a77147223 */ /* 0x180fe20000010828 */
[----:B------:R-:W-:Y:S01]  /*50e0*/  FADD.FTZ R44, R178, R13 ;  /* 0x0000000db22c7221 */ /* 0x000fe20000010000 */
[-CC-:B------:R-:W-:Y:S01]  /*50f0*/  FFMA.FTZ R181, R21, R10.reuse, -R40.reuse ;  /* 0x0000000a15b57223 */ /* 0x180fe20000010828 */
[----:B------:R-:W-:Y:S01]  /*5100*/  MUFU.EX2 R177, R177 ;  /* 0x000000b100b17308 */ /* 0x000fe20000000800 */
[-C--:B------:R-:W-:Y:S01]  /*5110*/  FFMA.FTZ R24, R107, R10.reuse, -R40 ;  /* 0x0000000a6b187223 */ /* 0x080fe20000010828 */
[----:B--2---:R-:W-:Y:S01]  /*5120*/  FADD.FTZ R13, R61, R44 ;  /* 0x0000002c3d0d7221 */ /* 0x004fe20000010000 */
[-CC-:B------:R-:W-:Y:S01]  /*5130*/  FFMA.FTZ R183, R81, R10.reuse, -R40.reuse ;  /* 0x0000000a51b77223 */ /* 0x180fe20000010828 */
[-CC-:B------:R-:W-:Y:S01]  /*5140*/  FFMA.FTZ R26, R111, R10.reuse, -R40.reuse ;  /* 0x0000000a6f1a7223 */ /* 0x180fe20000010828 */
[-CC-:B------:R-:W-:Y:S01]  /*5150*/  FFMA.FTZ R185, R83, R10.reuse, -R40.reuse ;  /* 0x0000000a53b97223 */ /* 0x180fe20000010828 */
[----:B---3--:R-:W-:Y:S01]  /*5160*/  FADD.FTZ R44, R180, R13 ;  /* 0x0000000db42c7221 */ /* 0x008fe20000010000 */
[-CC-:B------:R-:W-:Y:S01]  /*5170*/  FFMA.FTZ R28, R99, R10.reuse, -R40.reuse ;  /* 0x0000000a631c7223 */ /* 0x180fe20000010828 */
[----:B------:R-:W0:Y:S01]  /*5180*/  MUFU.EX2 R14, R14 ;  /* 0x0000000e000e7308 */ /* 0x000e220000000800 */
[-C--:B------:R-:W-:Y:S01]  /*5190*/  FFMA.FTZ R187, R85, R10.reuse, -R40 ;  /* 0x0000000a55bb7223 */ /* 0x080fe20000010828 */
[----:B----4-:R-:W-:Y:S01]  /*51a0*/  FADD.FTZ R13, R69, R44 ;  /* 0x0000002c450d7221 */ /* 0x010fe20000010000 */
[-CC-:B------:R-:W-:Y:S01]  /*51b0*/  FFMA.FTZ R30, R103, R10.reuse, -R40.reuse ;  /* 0x0000000a671e7223 */ /* 0x180fe20000010828 */
[-CC-:B------:R-:W-:Y:S01]  /*51c0*/  FFMA.FTZ R189, R97, R10.reuse, -R40.reuse ;  /* 0x0000000a61bd7223 */ /* 0x180fe20000010828 */
[-CC-:B------:R-:W-:Y:S01]  /*51d0*/  FFMA.FTZ R32, R91, R10.reuse, -R40.reuse ;  /* 0x0000000a5b207223 */ /* 0x180fe20000010828 */
[----:B-----5:R-:W-:Y:S01]  /*51e0*/  FADD.FTZ R46, R182, R13 ;  /* 0x0000000db62e7221 */ /* 0x020fe20000010000 */
[-CC-:B------:R-:W-:Y:S01]  /*51f0*/  FFMA.FTZ R191, R101, R10.reuse, -R40.reuse ;  /* 0x0000000a65bf7223 */ /* 0x180fe20000010828 */
[----:B------:R-:W2:Y:S01]  /*5200*/  MUFU.EX2 R179, R179 ;  /* 0x000000b300b37308 */ /* 0x000ea20000000800 */
[-C--:B------:R-:W-:Y:S01]  /*5210*/  FFMA.FTZ R34, R95, R10.reuse, -R40 ;  /* 0x0000000a5f227223 */ /* 0x080fe20000010828 */
[----:B------:R-:W-:Y:S01]  /*5220*/  FADD.FTZ R13, R105, R46 ;  /* 0x0000002e690d7221 */ /* 0x000fe20000010000 */
[-CC-:B------:R-:W-:Y:S01]  /*5230*/  FFMA.FTZ R193, R93, R10.reuse, -R40.reuse ;  /* 0x0000000a5dc17223 */ /* 0x180fe20000010828 */
[-CC-:B------:R-:W-:Y:S01]  /*5240*/  FFMA.FTZ R36, R75, R10.reuse, -R40.reuse ;  /* 0x0000000a4b247223 */ /* 0x180fe20000010828 */
[-CC-:B------:R-:W-:Y:S01]  /*5250*/  FFMA.FTZ R195, R73, R10.reuse, -R40.reuse ;  /* 0x0000000a49c37223 */ /* 0x180fe20000010828 */
[----:B-1----:R-:W-:Y:S01]  /*5260*/  FADD.FTZ R46, R184, R13 ;  /* 0x0000000db82e7221 */ /* 0x002fe20000010000 */
[-C--:B------:R-:W-:Y:S01]  /*5270*/  FFMA.FTZ R38, R79, R10.reuse, -R40 ;  /* 0x0000000a4f267223 */ /* 0x080fe20000010828 */
[----:B------:R-:W1:Y:S01]  /*5280*/  MUFU.EX2 R20, R20 ;  /* 0x0000001400147308 */ /* 0x000e620000000800 */
[----:B0-----:R-:W-:Y:S01]  /*5290*/  FADD.FTZ R48, R177, R14 ;  /* 0x0000000eb1307221 */ /* 0x001fe20000010000 */
[----:B------:R-:W-:Y:S01]  /*52a0*/  FADD.FTZ R15, R109, R46 ;  /* 0x0000002e6d0f7221 */ /* 0x000fe20000010000 */
[-CC-:B------:R-:W-:Y:S01]  /*52b0*/  FFMA.FTZ R197, R77, R10.reuse, -R40.reuse ;  /* 0x0000000a4dc57223 */ /* 0x180fe20000010828 */
[-CC-:B------:R-:W-:Y:S01]  /*52c0*/  FFMA.FTZ R42, R67, R10.reuse, -R40.reuse ;  /* 0x0000000a432a7223 */ /* 0x180fe20000010828 */
[-CC-:B------:R-:W-:Y:S01]  /*52d0*/  FFMA.FTZ R199, R65, R10.reuse, -R40.reuse ;  /* 0x0000000a41c77223 */ /* 0x180fe20000010828 */
[----:B------:R-:W-:Y:S01]  /*52e0*/  FADD.FTZ R50, R186, R15 ;  /* 0x0000000fba327221 */ /* 0x000fe20000010000 */
[-C--:B------:R-:W-:Y:S01]  /*52f0*/  FFMA.FTZ R44, R71, R10.reuse, -R40 ;  /* 0x0000000a472c7223 */ /* 0x080fe20000010828 */
[----:B------:R-:W0:Y:S01]  /*5300*/  MUFU.EX2 R181, R181 ;  /* 0x000000b500b57308 */ /* 0x000e220000000800 */
        /* <DEDUP_REMOVED lines=16> */
[----:B0-----:R-:W-:Y:S01]  /*5410*/  FADD.FTZ R13, R181, R48 ;  /* 0x00000030b50d7221 */ /* 0x001fe20000010000 */
[----:B------:R-:W-:Y:S01]  /*5420*/  FADD.FTZ R48, R188, R15 ;  /* 0x0000000fbc307221 */ /* 0x000fe20000010000 */
[-CC-:B------:R-:W-:Y:S01]  /*5430*/  FFMA.FTZ R25, R25, R10.reuse, -R40.reuse ;  /* 0x0000000a19197223 */ /* 0x180fe20000010828 */
[-CC-:B------:R-:W-:Y:S01]  /*5440*/  FFMA.FTZ R35, R35, R10.reuse, -R40.reuse ;  /* 0x0000000a23237223 */ /* 0x180fe20000010828 */
[-C--:B------:R-:W-:Y:S01]  /*5450*/  FFMA.FTZ R29, R29, R10.reuse, -R40 ;  /* 0x0000000a1d1d7223 */ /* 0x080fe20000010828 */
[----:B------:R-:W-:Y:S01]  /*5460*/  FADD.FTZ R15, R117, R48 ;  /* 0x00000030750f7221 */ /* 0x000fe20000010000 */
[-CC-:B------:R-:W-:Y:S01]  /*5470*/  FFMA.FTZ R48, R63, R10.reuse, -R40.reuse ;  /* 0x0000000a3f307223 */ /* 0x180fe20000010828 */
[----:B------:R-:W0:Y:S01]  /*5480*/  MUFU.EX2 R26, R26 ;  /* 0x0000001a001a7308 */ /* 0x000e220000000800 */
[----:B--2---:R-:W-:Y:S01]  /*5490*/  FADD.FTZ R50, R24, R13 ;  /* 0x0000000d18327221 */ /* 0x004fe20000010000 */
[----:B------:R-:W-:Y:S01]  /*54a0*/  FADD.FTZ R52, R190, R15 ;  /* 0x0000000fbe347221 */ /* 0x000fe20000010000 */
[-CC-:B------:R-:W-:Y:S01]  /*54b0*/  FFMA.FTZ R137, R137, R10.reuse, -R40.reuse ;  /* 0x0000000a89897223 */ /* 0x180fe20000010828 */
[-CC-:B------:R-:W-:Y:S01]  /*54c0*/  FFMA.FTZ R139, R139, R10.reuse, -R40.reuse ;  /* 0x0000000a8b8b7223 */ /* 0x180fe20000010828 */
[-CC-:B------:R-:W-:Y:S01]  /*54d0*/  FFMA.FTZ R135, R135, R10.reuse, -R40.reuse ;  /* 0x0000000a87877223 */ /* 0x180fe20000010828 */
[-CC-:B------:R-:W-:Y:S01]  /*54e0*/  FFMA.FTZ R145, R145, R10.reuse, -R40.reuse ;  /* 0x0000000a91917223 */ /* 0x180fe20000010828 */
[----:B------:R-:W-:Y:S01]  /*54f0*/  FFMA.FTZ R151, R151, R10, -R40 ;  /* 0x0000000a97977223 */ /* 0x000fe20000010828 */
[----:B------:R-:W2:Y:S01]  /*5500*/  MUFU.EX2 R121, R121 ;  /* 0x0000007900797308 */ /* 0x000ea20000000800 */
[----:B-1----:R-:W-:Y:S01]  /*5510*/  FADD.FTZ R13, R183, R50 ;  /* 0x00000032b70d7221 */ /* 0x002fe20000010000 */
[----:B------:R-:W-:Y:S01]  /*5520*/  F2FP.F16.F32.PACK_AB R177, R14, R177 ;  /* 0x000000b10eb1723e */ /* 0x000fe200000000ff */
[--C-:B------:R-:W-:Y:S01]  /*5530*/  IMAD.MOV.U32 R85, RZ, RZ, R87.reuse ;  /* 0x000000ffff557224 */ /* 0x100fe200078e0057 */
[----:B------:R-:W-:Y:S01]  /*5540*/  F2FP.F16.F32.PACK_AB R179, R20, R179 ;  /* 0x000000b314b3723e */ /* 0x000fe200000000ff */
[--C-:B------:R-:W-:Y:S01]  /*5550*/  IMAD.MOV.U32 R83, RZ, RZ, R87.reuse ;  /* 0x000000ffff537224 */ /* 0x100fe200078e0057 */
[----:B------:R-:W-:Y:S01]  /*5560*/  F2FP.F16.F32.PACK_AB R176, R37, R176 ;  /* 0x000000b025b0723e */ /* 0x000fe200000000ff */
[----:B------:R-:W-:Y:S01]  /*5570*/  IMAD.MOV.U32 R81, RZ, RZ, R87 ;  /* 0x000000ffff517224 */ /* 0x000fe200078e0057 */
[----:B------:R-:W1:Y:S01]  /*5580*/  MUFU.EX2 R185, R185 ;  /* 0x000000b900b97308 */ /* 0x000e620000000800 */
[----:B0-----:R-:W-:Y:S01]  /*5590*/  FADD.FTZ R50, R26, R13 ;  /* 0x0000000d1a327221 */ /* 0x001fe20000010000 */
[----:B------:R-:W-:Y:S01]  /*55a0*/  F2FP.F16.F32.PACK_AB R178, R61, R178 ;  /* 0x000000b23db2723e */ /* 0x000fe200000000ff */
[--C-:B------:R-:W-:Y:S01]  /*55b0*/  IMAD.MOV.U32 R79, RZ, RZ, R87.reuse ;  /* 0x000000ffff4f7224 */ /* 0x100fe200078e0057 */
[----:B------:R-:W-:Y:S01]  /*55c0*/  F2FP.F16.F32.PACK_AB R180, R69, R180 ;  /* 0x000000b445b4723e */ /* 0x000fe200000000ff */
[--C-:B------:R-:W-:Y:S01]  /*55d0*/  IMAD.MOV.U32 R77, RZ, RZ, R87.reuse ;  /* 0x000000ffff4d7224 */ /* 0x100fe200078e0057 */
[----:B------:R-:W-:Y:S01]  /*55e0*/  F2FP.F16.F32.PACK_AB R181, R24, R181 ;  /* 0x000000b518b5723e */ /* 0x000fe200000000ff */
[--C-:B------:R-:W-:Y:S01]  /*55f0*/  IMAD.MOV.U32 R75, RZ, RZ, R87.reuse ;  /* 0x000000ffff4b7224 */ /* 0x100fe200078e0057 */
[----:B------:R-:W0:Y:S01]  /*5600*/  MUFU.EX2 R192, R192 ;  /* 0x000000c000c07308 */ /* 0x000e220000000800 */
[----:B--2---:R-:W-:Y:S01]  /*5610*/  FADD.FTZ R15, R121, R52 ;  /* 0x00000034790f7221 */ /* 0x004fe20000010000 */
[----:B------:R-:W-:Y:S01]  /*5620*/  F2FP.F16.F32.PACK_AB R183, R26, R183 ;  /* 0x000000b71ab7723e */ /* 0x000fe200000000ff */
[--C-:B------:R-:W-:Y:S01]  /*5630*/  IMAD.MOV.U32 R73, RZ, RZ, R87.reuse ;  /* 0x000000ffff497224 */ /* 0x100fe200078e0057 */
[----:B------:R-:W-:Y:S01]  /*5640*/  F2FP.F16.F32.PACK_AB R182, R105, R182 ;  /* 0x000000b669b6723e */ /* 0x000fe200000000ff */
[--C-:B------:R-:W-:Y:S01]  /*5650*/  IMAD.MOV.U32 R71, RZ, RZ, R87.reuse ;  /* 0x000000ffff477224 */ /* 0x100fe200078e0057 */
[----:B------:R-:W-:Y:S01]  /*5660*/  F2FP.F16.F32.PACK_AB R184, R109, R184 ;  /* 0x000000b86db8723e */ /* 0x000fe200000000ff */
[--C-:B------:R-:W-:Y:S01]  /*5670*/  IMAD.MOV.U32 R69, RZ, RZ, R87.reuse ;  /* 0x000000ffff457224 */ /* 0x100fe200078e0057 */
        /* <DEDUP_REMOVED lines=10> */
[----:B------:R-:W-:-:S02]  /*5720*/  IMAD.MOV.U32 R61, RZ, RZ, R87 ;  /* 0x000000ffff3d7224 */ /* 0x000fc400078e0057 */
[--C-:B------:R-:W-:Y:S02]  /*5730*/  IMAD.MOV.U32 R59, RZ, RZ, R87.reuse ;  /* 0x000000ffff3b7224 */ /* 0x100fe400078e0057 */
[----:B------:R-:W-:Y:S02]  /*5740*/  IMAD.MOV.U32 R57, RZ, RZ, R87 ;  /* 0x000000ffff397224 */ /* 0x000fe400078e0057 */
[----:B------:R-:W0:Y:S01]  /*5750*/  MUFU.EX2 R187, R187 ;  /* 0x000000bb00bb7308 */ /* 0x000e220000000800 */
[C---:B--2---:R-:W-:Y:S01]  /*5760*/  FADD.FTZ R50, R28.reuse, R13 ;  /* 0x0000000d1c327221 */ /* 0x044fe20000010000 */
[----:B------:R-:W-:Y:S01]  /*5770*/  F2FP.F16.F32.PACK_AB R185, R28, R185 ;  /* 0x000000b91cb9723e */ /* 0x000fe200000000ff */
[--C-:B------:R-:W-:Y:S02]  /*5780*/  IMAD.MOV.U32 R53, RZ, RZ, R87.reuse ;  /* 0x000000ffff357224 */ /* 0x100fe400078e0057 */
[--C-:B------:R-:W-:Y:S02]  /*5790*/  IMAD.MOV.U32 R49, RZ, RZ, R87.reuse ;  /* 0x000000ffff317224 */ /* 0x100fe400078e0057 */
[--C-:B------:R-:W-:Y:S01]  /*57a0*/  IMAD.MOV.U32 R41, RZ, RZ, R87.reuse ;  /* 0x000000ffff297224 */ /* 0x100fe200078e0057 */
[----:B------:R-:W2:Y:S01]  /*57b0*/  MUFU.EX2 R194, R194 ;  /* 0x000000c200c27308 */ /* 0x000ea20000000800 */
[C---:B-1----:R-:W-:Y:S01]  /*57c0*/  FADD.FTZ R13, R123.reuse, R52 ;  /* 0x000000347b0d7221 */ /* 0x042fe20000010000 */
[----:B------:R-:W-:Y:S01]  /*57d0*/  F2FP.F16.F32.PACK_AB R192, R123, R192 ;  /* 0x000000c07bc0723e */ /* 0x000fe200000000ff */
[----:B------:R-:W-:-:S02]  /*57e0*/  IMAD.MOV.U32 R37, RZ, RZ, R87 ;  /* 0x000000ffff257224 */ /* 0x000fc400078e0057 */
[--C-:B------:R-:W-:Y:S02]  /*57f0*/  IMAD.MOV.U32 R28, RZ, RZ, R87.reuse ;  /* 0x000000ffff1c7224 */ /* 0x100fe400078e0057 */
[--C-:B------:R-:W-:Y:S01]  /*5800*/  IMAD.MOV.U32 R26, RZ, RZ, R87.reuse ;  /* 0x000000ffff1a7224 */ /* 0x100fe200078e0057 */
[----:B------:R-:W1:Y:S01]  /*5810*/  MUFU.EX2 R30, R30 ;  /* 0x0000001e001e7308 */ /* 0x000e620000000800 */
[----:B0-----:R-:W-:Y:S01]  /*5820*/  FADD.FTZ R15, R187, R50 ;  /* 0x00000032bb0f7221 */ /* 0x001fe20000010000 */
[----:B------:R-:W-:-:S06]  /*5830*/  IMAD.MOV.U32 R24, RZ, RZ, R87 ;  /* 0x000000ffff187224 */ /* 0x000fcc00078e0057 */
[----:B------:R-:W0:Y:S01]  /*5840*/  MUFU.EX2 R189, R189 ;  /* 0x000000bd00bd7308 */ /* 0x000e220000000800 */
[----:B--2---:R-:W-:Y:S01]  /*5850*/  FADD.FTZ R52, R194, R13 ;  /* 0x0000000dc2347221 */ /* 0x004fe20000010000 */
[----:B------:R-:W-:-:S04]  /*5860*/  @!P1 PRMT R13, RZ, 0x654, R12 ;  /* 0x00000654ff0d9816 */ /* 0x000fc8000000000c */
[----:B------:R0:W-:Y:S02]  /*5870*/  @!P1 SYNCS.ARRIVE.TRANS64.RED.A1T0 RZ, [R13+URZ], RZ ;  /* 0x000000ff0dff99a7 */ /* 0x0001e4000810043f */
[----:B------:R-:W2:Y:S01]  /*5880*/  MUFU.EX2 R125, R125 ;  /* 0x0000007d007d7308 */ /* 0x000ea20000000800 */
[C---:B-1----:R-:W-:Y:S01]  /*5890*/  FADD.FTZ R50, R30.reuse, R15 ;  /* 0x0000000f1e327221 */ /* 0x042fe20000010000 */
[----:B------:R-:W-:Y:S01]  /*58a0*/  F2FP.F16.F32.PACK_AB R187, R30, R187 ;  /* 0x000000bb1ebb723e */ /* 0x000fe200000000ff */
[----:B------:R-:W-:-:S05]  /*58b0*/  IMAD.MOV.U32 R30, RZ, RZ, R87 ;  /* 0x000000ffff1e7224 */ /* 0x000fca00078e0057 */
[----:B------:R-:W1:Y:S01]  /*58c0*/  MUFU.EX2 R32, R32 ;  /* 0x0000002000207308 */ /* 0x000e620000000800 */
[----:B0-----:R-:W-:-:S07]  /*58d0*/  FADD.FTZ R13, R189, R50 ;  /* 0x00000032bd0d7221 */ /* 0x001fce0000010000 */
[----:B------:R-:W0:Y:S01]  /*58e0*/  MUFU.EX2 R196, R196 ;  /* 0x000000c400c47308 */ /* 0x000e220000000800 */
[C---:B--2---:R-:W-:Y:S01]  /*58f0*/  FADD.FTZ R15, R125.reuse, R52 ;  /* 0x000000347d0f7221 */ /* 0x044fe20000010000 */
[----:B------:R-:W-:-:S06]  /*5900*/  F2FP.F16.F32.PACK_AB R194, R125, R194 ;  /* 0x000000c27dc2723e */ /* 0x000fcc00000000ff */
[----:B------:R-:W2:Y:S01]  /*5910*/  MUFU.EX2 R191, R191 ;  /* 0x000000bf00bf7308 */ /* 0x000ea20000000800 */
[C---:B-1----:R-:W-:Y:S01]  /*5920*/  FADD.FTZ R50, R32.reuse, R13 ;  /* 0x0000000d20327221 */ /* 0x042fe20000010000 */
[----:B------:R-:W-:Y:S01]  /*5930*/  F2FP.F16.F32.PACK_AB R189, R32, R189 ;  /* 0x000000bd20bd723e */ /* 0x000fe200000000ff */
[----:B------:R-:W-:-:S05]  /*5940*/  IMAD.MOV.U32 R32, RZ, RZ, R87 ;  /* 0x000000ffff207224 */ /* 0x000fca00078e0057 */
[----:B------:R-:W1:Y:S01]  /*5950*/  MUFU.EX2 R127, R127 ;  /* 0x0000007f007f7308 */ /* 0x000e620000000800 */
[----:B0-----:R-:W-:-:S07]  /*5960*/  FADD.FTZ R52, R196, R15 ;  /* 0x0000000fc4347221 */ /* 0x001fce0000010000 */
[----:B------:R-:W0:Y:S01]  /*5970*/  MUFU.EX2 R34, R34 ;  /* 0x0000002200227308 */ /* 0x000e220000000800 */
[----:B--2---:R-:W-:-:S07]  /*5980*/  FADD.FTZ R13, R191, R50 ;  /* 0x00000032bf0d7221 */ /* 0x004fce0000010000 */
[----:B------:R-:W2:Y:S01]  /*5990*/  MUFU.EX2 R198, R198 ;  /* 0x000000c600c67308 */ /* 0x000ea20000000800 */
[C---:B-1----:R-:W-:Y:S01]  /*59a0*/  FADD.FTZ R15, R127.reuse, R52 ;  /* 0x000000347f0f7221 */ /* 0x042fe20000010000 */
[----:B------:R-:W-:-:S06]  /*59b0*/  F2FP.F16.F32.PACK_AB R196, R127, R196 ;  /* 0x000000c47fc4723e */ /* 0x000fcc00000000ff */
[----:B------:R-:W1:Y:S01]  /*59c0*/  MUFU.EX2 R193, R193 ;  /* 0x000000c100c17308 */ /* 0x000e620000000800 */
[C---:B0-----:R-:W-:Y:S01]  /*59d0*/  FADD.FTZ R52, R34.reuse, R13 ;  /* 0x0000000d22347221 */ /* 0x041fe20000010000 */
[----:B------:R-:W-:Y:S01]  /*59e0*/  F2FP.F16.F32.PACK_AB R191, R34, R191 ;  /* 0x000000bf22bf723e */ /* 0x000fe200000000ff */
[----:B------:R-:W-:-:S05]  /*59f0*/  IMAD.MOV.U32 R34, RZ, RZ, R87 ;  /* 0x000000ffff227224 */ /* 0x000fca00078e0057 */
[----:B------:R-:W0:Y:S01]  /*5a00*/  MUFU.EX2 R129, R129 ;  /* 0x0000008100817308 */ /* 0x000e220000000800 */
[----:B--2---:R-:W-:-:S07]  /*5a10*/  FADD.FTZ R54, R198, R15 ;  /* 0x0000000fc6367221 */ /* 0x004fce0000010000 */
[----:B------:R-:W2:Y:S01]  /*5a20*/  MUFU.EX2 R36, R36 ;  /* 0x0000002400247308 */ /* 0x000ea20000000800 */
[----:B-1----:R-:W-:-:S07]  /*5a30*/  FADD.FTZ R13, R193, R52 ;  /* 0x00000034c10d7221 */ /* 0x002fce0000010000 */
[----:B------:R-:W1:Y:S01]  /*5a40*/  MUFU.EX2 R200, R200 ;  /* 0x000000c800c87308 */ /* 0x000e620000000800 */
[C---:B0-----:R-:W-:Y:S01]  /*5a50*/  FADD.FTZ R15, R129.reuse, R54 ;  /* 0x00000036810f7221 */ /* 0x041fe20000010000 */
[----:B------:R-:W-:-:S06]  /*5a60*/  F2FP.F16.F32.PACK_AB R198, R129, R198 ;  /* 0x000000c681c6723e */ /* 0x000fcc00000000ff */
[----:B------:R-:W0:Y:S01]  /*5a70*/  MUFU.EX2 R195, R195 ;  /* 0x000000c300c37308 */ /* 0x000e220000000800 */
[C---:B--2---:R-:W-:Y:S01]  /*5a80*/  FADD.FTZ R52, R36.reuse, R13 ;  /* 0x0000000d24347221 */ /* 0x044fe20000010000 */
[----:B------:R-:W-:Y:S01]  /*5a90*/  F2FP.F16.F32.PACK_AB R193, R36, R193 ;  /* 0x000000c124c1723e */ /* 0x000fe200000000ff */
[----:B------:R-:W-:-:S05]  /*5aa0*/  IMAD.MOV.U32 R36, RZ, RZ, R87 ;  /* 0x000000ffff247224 */ /* 0x000fca00078e0057 */
[----:B------:R-:W2:Y:S01]  /*5ab0*/  MUFU.EX2 R131, R131 ;  /* 0x0000008300837308 */ /* 0x000ea20000000800 */
[----:B-1----:R-:W-:-:S07]  /*5ac0*/  FADD.FTZ R54, R200, R15 ;  /* 0x0000000fc8367221 */ /* 0x002fce0000010000 */
        /* <DEDUP_REMOVED lines=10> */
[----:B0-----:R-:W-:Y:S01]  /*5b70*/  FADD.FTZ R56, R202, R15 ;  /* 0x0000000fca387221 */ /* 0x001fe20000010000 */
[----:B------:R-:W-:-:S03]  /*5b80*/  F2FP.F16.F32.PACK_AB R202, R39, R202 ;  /* 0x000000ca27ca723e */ /* 0x000fc600000000ff */
[----:B------:R-:W-:Y:S01]  /*5b90*/  FADD.FTZ R15, R39, R56 ;  /* 0x00000038270f7221 */ /* 0x000fe20000010000 */
[----:B------:R-:W-:Y:S02]  /*5ba0*/  IMAD.MOV.U32 R39, RZ, RZ, R87 ;  /* 0x000000ffff277224 */ /* 0x000fe400078e0057 */
[----:B------:R-:W0:Y:S01]  /*5bb0*/  MUFU.EX2 R204, R204 ;  /* 0x000000cc00cc7308 */ /* 0x000e220000000800 */
[----:B--2---:R-:W-:-:S07]  /*5bc0*/  FADD.FTZ R13, R197, R54 ;  /* 0x00000036c50d7221 */ /* 0x004fce0000010000 */
        /* <DEDUP_REMOVED lines=10> */
[----:B------:R-:W-:Y:S01]  /*5c70*/  F2FP.F16.F32.PACK_AB R204, R27, R204 ;  /* 0x000000cc1bcc723e */ /* 0x000fe200000000ff */
[----:B------:R-:W-:-:S05]  /*5c80*/  IMAD.MOV.U32 R27, RZ, RZ, R87 ;  /* 0x000000ffff1b7224 */ /* 0x000fca00078e0057 */
        /* <DEDUP_REMOVED lines=10> */
[----:B------:R-:W-:Y:S01]  /*5d30*/  F2FP.F16.F32.PACK_AB R206, R31, R206 ;  /* 0x000000ce1fce723e */ /* 0x000fe200000000ff */
[----:B------:R-:W-:-:S05]  /*5d40*/  IMAD.MOV.U32 R31, RZ, RZ, R87 ;  /* 0x000000ffff1f7224 */ /* 0x000fca00078e0057 */
        /* <DEDUP_REMOVED lines=17> */
[----:B------:R0:W3:Y:S01]  /*5e60*/  MUFU.EX2 R12, R51 ;  /* 0x00000033000c7308 */ /* 0x0000e20000000800 */
[----:B--2---:R-:W-:-:S07]  /*5e70*/  FADD.FTZ R13, R205, R56 ;  /* 0x00000038cd0d7221 */ /* 0x004fce0000010000 */
[----:B------:R-:W2:Y:S01]  /*5e80*/  MUFU.EX2 R212, R212 ;  /* 0x000000d400d47308 */ /* 0x000ea20000000800 */
[C---:B-1----:R-:W-:Y:S01]  /*5e90*/  FADD.FTZ R15, R141.reuse, R58 ;  /* 0x0000003a8d0f7221 */ /* 0x042fe20000010000 */
[----:B------:R-:W-:Y:S01]  /*5ea0*/  F2FP.F16.F32.PACK_AB R210, R141, R210 ;  /* 0x000000d28dd2723e */ /* 0x000fe200000000ff */
[----:B0-----:R-:W-:-:S05]  /*5eb0*/  IMAD.MOV.U32 R51, RZ, RZ, R87 ;  /* 0x000000ffff337224 */ /* 0x001fca00078e0057 */
[----:B------:R-:W0:Y:S01]  /*5ec0*/  MUFU.EX2 R207, R207 ;  /* 0x000000cf00cf7308 */ /* 0x000e220000000800 */
[C---:B---3--:R-:W-:Y:S01]  /*5ed0*/  FADD.FTZ R56, R12.reuse, R13 ;  /* 0x0000000d0c387221 */ /* 0x048fe20000010000 */
[----:B------:R-:W-:-:S06]  /*5ee0*/  F2FP.F16.F32.PACK_AB R205, R12, R205 ;  /* 0x000000cd0ccd723e */ /* 0x000fcc00000000ff */
[----:B------:R-:W1:Y:S01]  /*5ef0*/  MUFU.EX2 R143, R143 ;  /* 0x0000008f008f7308 */ /* 0x000e620000000800 */
[----:B--2---:R-:W-:-:S07]  /*5f00*/  FADD.FTZ R58, R212, R15 ;  /* 0x0000000fd43a7221 */ /* 0x004fce0000010000 */
[----:B------:R2:W3:Y:S01]  /*5f10*/  MUFU.EX2 R50, R55 ;  /* 0x0000003700327308 */ /* 0x0004e20000000800 */
[----:B0-----:R-:W-:-:S07]  /*5f20*/  FADD.FTZ R13, R207, R56 ;  /* 0x00000038cf0d7221 */ /* 0x001fce0000010000 */
[----:B------:R-:W0:Y:S01]  /*5f30*/  MUFU.EX2 R214, R214 ;  /* 0x000000d600d67308 */ /* 0x000e220000000800 */
[C---:B-1----:R-:W-:Y:S01]  /*5f40*/  FADD.FTZ R15, R143.reuse, R58 ;  /* 0x0000003a8f0f7221 */ /* 0x042fe20000010000 */
[----:B------:R-:W-:Y:S01]  /*5f50*/  F2FP.F16.F32.PACK_AB R212, R143, R212 ;  /* 0x000000d48fd4723e */ /* 0x000fe200000000ff */
[----:B--2---:R-:W-:-:S05]  /*5f60*/  IMAD.MOV.U32 R55, RZ, RZ, R87 ;  /* 0x000000ffff377224 */ /* 0x004fca00078e0057 */
[----:B------:R-:W1:Y:S01]  /*5f70*/  MUFU.EX2 R45, R45 ;  /* 0x0000002d002d7308 */ /* 0x000e620000000800 */
[C---:B---3--:R-:W-:Y:S01]  /*5f80*/  FADD.FTZ R58, R50.reuse, R13 ;  /* 0x0000000d323a7221 */ /* 0x048fe20000010000 */
[----:B------:R-:W-:Y:S01]  /*5f90*/  F2FP.F16.F32.PACK_AB R207, R50, R207 ;  /* 0x000000cf32cf723e */ /* 0x000fe200000000ff */
[----:B------:R-:W-:-:S05]  /*5fa0*/  IMAD.MOV.U32 R50, RZ, RZ, R87 ;  /* 0x000000ffff327224 */ /* 0x000fca00078e0057 */
        /* <DEDUP_REMOVED lines=24> */
[--C-:B------:R-:W-:Y:S02]  /*6130*/  IMAD.MOV.U32 R40, RZ, RZ, R87.reuse ;  /* 0x000000ffff287224 */ /* 0x100fe400078e0057 */
[----:B------:R-:W-:-:S03]  /*6140*/  IMAD.MOV.U32 R33, RZ, RZ, R87 ;  /* 0x000000ffff217224 */ /* 0x000fc600078e0057 */
[----:B------:R2:W3:Y:S01]  /*6150*/  MUFU.EX2 R54, R35 ;  /* 0x0000002300367308 */ /* 0x0004e20000000800 */
[----:B0-----:R-:W-:-:S07]  /*6160*/  FADD.FTZ R62, R218, R15 ;  /* 0x0000000fda3e7221 */ /* 0x001fce0000010000 */
[----:B------:R-:W0:Y:S01]  /*6170*/  MUFU.EX2 R29, R29 ;  /* 0x0000001d001d7308 */ /* 0x000e220000000800 */
[----:B-1----:R-:W-:Y:S01]  /*6180*/  FADD.FTZ R15, R25, R60 ;  /* 0x0000003c190f7221 */ /* 0x002fe20000010000 */
[--C-:B------:R-:W-:Y:S02]  /*6190*/  IMAD.MOV.U32 R60, RZ, RZ, R87.reuse ;  /* 0x000000ffff3c7224 */ /* 0x100fe400078e0057 */
[----:B--2---:R-:W-:-:S04]  /*61a0*/  IMAD.MOV.U32 R35, RZ, RZ, R87 ;  /* 0x000000ffff237224 */ /* 0x004fc800078e0057 */
[----:B------:R-:W1:Y:S01]  /*61b0*/  MUFU.EX2 R56, R137 ;  /* 0x0000008900387308 */ /* 0x000e620000000800 */
[C---:B---3--:R-:W-:Y:S01]  /*61c0*/  FADD.FTZ R14, R54.reuse, R15 ;  /* 0x0000000f360e7221 */ /* 0x048fe20000010000 */
[----:B------:R-:W-:Y:S01]  /*61d0*/  F2FP.F16.F32.PACK_AB R213, R54, R25 ;  /* 0x0000001936d5723e */ /* 0x000fe200000000ff */
[--C-:B------:R-:W-:Y:S02]  /*61e0*/  IMAD.MOV.U32 R54, RZ, RZ, R87.reuse ;  /* 0x000000ffff367224 */ /* 0x100fe400078e0057 */
[----:B------:R-:W-:-:S03]  /*61f0*/  IMAD.MOV.U32 R25, RZ, RZ, R87 ;  /* 0x000000ffff197224 */ /* 0x000fc600078e0057 */
        /* <DEDUP_REMOVED lines=12> */
[----:B------:R-:W-:-:S05]  /*62c0*/  IMAD.MOV.U32 R58, RZ, RZ, R87 ;  /* 0x000000ffff3a7224 */ /* 0x000fca00078e0057 */
[----:B------:R-:W0:Y:S01]  /*62d0*/  MUFU.EX2 R14, R151 ;  /* 0x00000097000e7308 */ /* 0x000e220000000800 */
[----:B-1----:R-:W-:Y:S01]  /*62e0*/  FADD.FTZ R15, R145, R12 ;  /* 0x0000000c910f7221 */ /* 0x002fe20000010000 */
[C---:B--2---:R-:W-:Y:S01]  /*62f0*/  FADD.FTZ R13, R153.reuse, R62 ;  /* 0x0000003e990d7221 */ /* 0x044fe20000010000 */
[----:B------:R-:W-:Y:S01]  /*6300*/  F2FP.F16.F32.PACK_AB R218, R153, R218 ;  /* 0x000000da99da723e */ /* 0x000fe200000000ff */
[----:B------:R-:W-:Y:S02]  /*6310*/  IMAD.MOV.U32 R62, RZ, RZ, R87 ;  /* 0x000000ffff3e7224 */ /* 0x000fe400078e0057 */
[C---:B0-----:R-:W-:Y:S01]  /*6320*/  FADD.FTZ R12, R14.reuse, R15 ;  /* 0x0000000f0e0c7221 */ /* 0x041fe20000010000 */
[----:B------:R-:W-:Y:S01]  /*6330*/  F2FP.F16.F32.PACK_AB R219, R14, R145 ;  /* 0x000000910edb723e */ /* 0x000fe200000000ff */
        /* <DEDUP_REMOVED lines=37> */
[----:B------:R-:W-:-:S07]  /*6590*/  CS2R R24, SRZ ;  /* 0x0000000000187805 */ /* 0x000fce000001ff00 */
.L_x_5789:
[----:B------:R-:W-:Y:S01]  /*65a0*/  R2UR UR11, R22 ;  /* 0x00000000160b72ca */ /* 0x000fe200000e0000 */
[----:B------:R-:W-:-:S04]  /*65b0*/  UIADD3 UR6, UR7, 0x1, URZ ;  /* 0x0000000107067890 */ /* 0x000fc8000fffe03f */
[----:B------:R-:W-:-:S04]  /*65c0*/  UISETP.NE.AND UP0, UPT, UR6, 0x2, UPT ;  /* 0x000000020600788c */ /* 0x000fc8000bf05270 */
[----:B------:R-:W-:Y:S02]  /*65d0*/  USEL UR10, URZ, 0x1, UP0 ;  /* 0x000000013f0a7887 */ /* 0x000fe40008000000 */
[----:B------:R-:W-:Y:S02]  /*65e0*/  USEL UR6, UR6, URZ, UP0 ;  /* 0x0000003f06067287 */ /* 0x000fe40008000000 */
[----:B------:R-:W-:Y:S02]  /*65f0*/  ISETP.NE.AND P3, PT, RZ, UR11, PT ;  /* 0x0000000bff007c0c */ /* 0x000fe4000bf65270 */
[----:B------:R-:W-:Y:S02]  /*6600*/  LOP3.LUT R16, R21, UR10, RZ, 0x3c, !PT ;  /* 0x0000000a15107c12 */ /* 0x000fe4000f8e3cff */
[----:B------:R-:W-:-:S09]  /*6610*/  IMAD.U32 R2, RZ, RZ, UR6 ;  /* 0x00000006ff027e24 */ /* 0x000fd2000f8e00ff */
[----:B------:R-:W-:Y:S05]  /*6620*/  @P3 BRA `(.L_x_5781) ;  /* 0x0000000000343947 */ /* 0x000fea0003800000 */
[----:B------:R-:W-:Y:S05]  /*6630*/  @!P0 BRA `(.L_x_5782) ;  /* 0x0000000000048947 */ /* 0x000fea0003800000 */
[----:B------:R-:W-:Y:S01]  /*6640*/  BPT.TRAP 0x1 ;  /* 0x000000040000795c */ /* 0x000fe20000300000 */
.L_x_5782:
[----:B------:R-:W0:Y:S01]  /*6650*/  S2UR UR10, SR_CgaCtaId ;  /* 0x00000000000a79c3 */ /* 0x000e220000008800 */
[----:B------:R-:W-:Y:S01]  /*6660*/  UMOV UR6, 0x400 ;  /* 0x0000040000067882 */ /* 0x000fe20000000000 */
[----:B------:R-:W-:Y:S01]  /*6670*/  SHF.L.U32 R11, R16, 0x1f, RZ ;  /* 0x0000001f100b7819 */ /* 0x000fe200000006ff */
[----:B0-----:R-:W-:-:S06]  /*6680*/  ULEA UR6, UR10, UR6, 0x18 ;  /* 0x000000060a067291 */ /* 0x001fcc000f8ec03f */
[----:B------:R-:W-:-:S04]  /*6690*/  LEA R0, R2, UR6, 0x3 ;  /* 0x0000000602007c11 */ /* 0x000fc8000f8e18ff */
[----:B------:R0:W1:Y:S01]  /*66a0*/  SYNCS.PHASECHK.TRANS64.TRYWAIT P2, [R0+URZ+0x34830], R11 ;  /* 0x0348300b000075a7 */ /* 0x000062000804017f */
[----:B------:R-:W-:Y:S05]  /*66b0*/  @!P0 BRA `(.L_x_5783) ;  /* 0x0000000000048947 */ /* 0x000fea0003800000 */
[----:B------:R-:W-:Y:S01]  /*66c0*/  BPT.TRAP 0x1 ;  /* 0x000000040000795c */ /* 0x000fe20000300000 */
.L_x_5783:
[----:B-1----:R-:W-:Y:S05]  /*66d0*/  @P2 BRA `(.L_x_5781) ;  /* 0x0000000000082947 */ /* 0x002fea0003800000 */
[----:B------:R-:W1:Y:S02]  /*66e0*/  SYNCS.PHASECHK.TRANS64.TRYWAIT P2, [R0+URZ+0x34830], R11 ;  /* 0x0348300b000075a7 */ /* 0x000e64000804017f */
[----:B-1----:R-:W-:Y:S05]  /*66f0*/  @!P2 BRA `(.L_x_5784) ;  /* 0x000000bc00a0a947 */ /* 0x002fea0003800000 */
.L_x_5781:
[----:B------:R-:W2:Y:S01]  /*6700*/  S2R R10, SR_TID.X ;  /* 0x00000000000a7919 */ /* 0x000ea20000002100 */
[----:B01----:R-:W-:Y:S01]  /*6710*/  IMAD R0, R2, 0xb00, R3 ;  /* 0x00000b0002007824 */ /* 0x003fe200078e0203 */
        /* <DEDUP_REMOVED lines=13> */
[----:B------:R-:W-:Y:S01]  /*67f0*/  UMOV UR56, UR14 ;  /* 0x0000000e00387c82 */ /* 0x000fe20008000000 */
[----:B------:R-:W-:Y:S01]  /*6800*/  UMOV UR24, UR14 ;  /* 0x0000000e00187c82 */ /* 0x000fe20008000000 */
[----:B------:R-:W-:Y:S01]  /*6810*/  UMOV UR57, UR15 ;  /* 0x0000000f00397c82 */ /* 0x000fe20008000000 */
[----:B------:R-:W-:Y:S01]  /*6820*/  UMOV UR25, UR15 ;  /* 0x0000000f00197c82 */ /* 0x000fe20008000000 */
[----:B------:R-:W-:Y:S01]  /*6830*/  UMOV UR58, UR6 ;  /* 0x00000006003a7c82 */ /* 0x000fe20008000000 */
[----:B------:R-:W-:Y:S01]  /*6840*/  UIADD3 UR26, UR6, 0x80, URZ ;  /* 0x00000080061a7890 */ /* 0x000fe2000fffe03f */
[----:B------:R-:W-:Y:S01]  /*6850*/  R2UR UR19, R7 ;  /* 0x00000000071372ca */ /* 0x000fe200000e0000 */
        /* <DEDUP_REMOVED lines=11> */
[----:B------:R-:W-:Y:S01]  /*6910*/  VIADD R0, R10, 0x8 ;  /* 0x000000080a007836 */ /* 0x000fe20000000000 */
        /* <DEDUP_REMOVED lines=14> */
[----:B------:R-:W-:Y:S01]  /*6a00*/  UIADD3 UR22, UR6, 0x586, URZ ;  /* 0x0000058606167890 */ /* 0x000fe2000fffe03f */
        /* <DEDUP_REMOVED lines=563> */
[----:B0-----:R-:W-:Y:S05]  /*8d40*/  @P3 BRA `(.L_x_5785) ;  /* 0x0000000000343947 */ /* 0x001fea0003800000 */
[----:B------:R-:W-:Y:S05]  /*8d50*/  @!P0 BRA `(.L_x_5786) ;  /* 0x0000000000048947 */ /* 0x000fea0003800000 */
[----:B------:R-:W-:Y:S01]  /*8d60*/  BPT.TRAP 0x1 ;  /* 0x000000040000795c */ /* 0x000fe20000300000 */
.L_x_5786:
[----:B------:R-:W0:Y:S01]  /*8d70*/  S2UR UR10, SR_CgaCtaId ;  /* 0x00000000000a79c3 */ /* 0x000e220000008800 */
[----:B------:R-:W-:Y:S01]  /*8d80*/  UMOV UR6, 0x400 ;  /* 0x0000040000067882 */ /* 0x000fe20000000000 */
[----:B------:R-:W-:Y:S01]  /*8d90*/  SHF.L.U32 R0, R21, 0x1f, RZ ;  /* 0x0000001f15007819 */ /* 0x000fe200000006ff */
[----:B0-----:R-:W-:-:S04]  /*8da0*/  ULEA UR6, UR10, UR6, 0x18 ;  /* 0x000000060a067291 */ /* 0x001fc8000f8ec03f */
[----:B------:R-:W-:-:S09]  /*8db0*/  ULEA UR6, UR7, UR6, 0x3 ;  /* 0x0000000607067291 */ /* 0x000fd2000f8e183f */
[----:B------:R0:W1:Y:S01]  /*8dc0*/  SYNCS.PHASECHK.TRANS64.TRYWAIT P2, [UR6+0x34850], R0 ;  /* 0x03485000ff0075a7 */ /* 0x0000620008040146 */
[----:B------:R-:W-:Y:S05]  /*8dd0*/  @!P0 BRA `(.L_x_5787) ;  /* 0x0000000000048947 */ /* 0x000fea0003800000 */
[----:B------:R-:W-:Y:S01]  /*8de0*/  BPT.TRAP 0x1 ;  /* 0x000000040000795c */ /* 0x000fe20000300000 */
.L_x_5787:
[----:B-1----:R-:W-:Y:S05]  /*8df0*/  @P2 BRA `(.L_x_5785) ;  /* 0x0000000000082947 */ /* 0x002fea0003800000 */
[----:B------:R-:W1:Y:S02]  /*8e00*/  SYNCS.PHASECHK.TRANS64.TRYWAIT P2, [UR6+0x34850], R0 ;  /* 0x03485000ff0075a7 */ /* 0x000e640008040146 */
[----:B-1----:R-:W-:Y:S05]  /*8e10*/  @!P2 BRA `(.L_x_5788) ;  /* 0x0000009400eca947 */ /* 0x002fea0003800000 */
.L_x_5785:
[----:B------:R-:W2:Y:S01]  /*8e20*/  S2UR UR10, SR_CgaCtaId ;  /* 0x00000000000a79c3 */ /* 0x000ea20000008800 */
[----:B------:R-:W-:Y:S01]  /*8e30*/  UMOV UR6, 0x400 ;  /* 0x0000040000067882 */ /* 0x000fe20000000000 */
[----:B------:R-:W-:Y:S01]  /*8e40*/  WARPGROUP.ARRIVE ;  /* 0x00000000000079c5 */ /* 0x000fe20000000000 */
[----:B------:R-:W-:Y:S01]  /*8e50*/  UMOV UR11, 0x40000040 ;  /* 0x40000040000b7882 */ /* 0x000fe20000000000 */
[----:B------:R-:W-:-:S04]  /*8e60*/  FMNMX.FTZ R10, R168, R20, !PT ;  /* 0x00000014a80a7209 */ /* 0x000fc80007810000 */
[----:B------:R-:W3:Y:S01]  /*8e70*/  S2R R231, SR_TID.X ;  /* 0x0000000000e77919 */ /* 0x000ee20000002100 */
[C---:B------:R-:W-:Y:S01]  /*8e80*/  ISETP.GT.AND P2, PT, R14.reuse, RZ, PT ;  /* 0x000000ff0e00720c */ /* 0x040fe20003f44270 */
[----:B------:R-:W-:Y:S01]  /*8e90*/  VIADD R14, R14, 0xffffffff ;  /* 0xffffffff0e0e7836 */ /* 0x000fe20000000000 */
[----:B-1----:R-:W-:-:S04]  /*8ea0*/  FMNMX.FTZ R11, R169, R10, !PT ;  /* 0x0000000aa90b7209 */ /* 0x002fc80007810000 */
[----:B------:R-:W-:-:S04]  /*8eb0*/  FMNMX.FTZ R10, R172, R11, !PT ;  /* 0x0000000bac0a7209 */ /* 0x000fc80007810000 */
[----:B------:R-:W-:-:S04]  /*8ec0*/  FMNMX.FTZ R11, R173, R10, !PT ;  /* 0x0000000aad0b7209 */ /* 0x000fc80007810000 */
[----:B------:R-:W-:Y:S01]  /*8ed0*/  FMNMX.FTZ R10, R160, R11, !PT ;  /* 0x0000000ba00a7209 */ /* 0x000fe20007810000 */
[----:B--2---:R-:W-:-:S03]  /*8ee0*/  ULEA UR6, UR10, UR6, 0x18 ;  /* 0x000000060a067291 */ /* 0x004fc6000f8ec03f */
[----:B------:R-:W-:-:S04]  /*8ef0*/  FMNMX.FTZ R11, R161, R10, !PT ;  /* 0x0000000aa10b7209 */ /* 0x000fc80007810000 */
[----:B------:R-:W-:Y:S01]  /*8f00*/  FMNMX.FTZ R10, R164, R11, !PT ;  /* 0x0000000ba40a7209 */ /* 0x000fe20007810000 */
[----:B0-----:R-:W-:-:S03]  /*8f10*/  IMAD.U32 R0, RZ, RZ, UR6 ;  /* 0x00000006ff007e24 */ /* 0x001fc6000f8e00ff */
[----:B------:R-:W-:Y:S02]  /*8f20*/  FMNMX.FTZ R11, R165, R10, !PT ;  /* 0x0000000aa50b7209 */ /* 0x000fe40007810000 */
[----:B------:R-:W-:Y:S02]  /*8f30*/  R2UR UR6, R0 ;  /* 0x00000000000672ca */ /* 0x000fe400000e0000 */
[----:B------:R-:W-:Y:S02]  /*8f40*/  FMNMX.FTZ R10, R152, R11, !PT ;  /* 0x0000000b980a7209 */ /* 0x000fe40007810000 */
[----:B---3--:R-:W-:Y:S02]  /*8f50*/  SHF.R.U32.HI R231, RZ, 0x7, R231 ;  /* 0x00000007ffe77819 */ /* 0x008fe400000116e7 */
[----:B------:R-:W-:-:S04]  /*8f60*/  FMNMX.FTZ R11, R153, R10, !PT ;  /* 0x0000000a990b7209 */ /* 0x000fc80007810000 */
[----:B------:R-:W-:-:S03]  /*8f70*/  FMNMX.FTZ R10, R156, R11, !PT ;  /* 0x0000000b9c0a7209 */ /* 0x000fc60007810000 */
[----:B------:R-:W-:Y:S01]  /*8f80*/  UIADD3 UR6, UR6, 0x400, URZ ;  /* 0x0000040006067890 */ /* 0x000fe2000fffe03f */
[----:B------:R-:W-:-:S03]  /*8f90*/  FMNMX.FTZ R11, R157, R10, !PT ;  /* 0x0000000a9d0b7209 */ /* 0x000fc60007810000 */
[----:B------:R-:W-:Y:S01]  /*8fa0*/  USHF.R.U32.HI UR6, URZ, 0x4, UR6 ;  /* 0x000000043f067899 */ /* 0x000fe20008011606 */
[----:B------:R-:W-:-:S03]  /*8fb0*/  FMNMX.FTZ R10, R144, R11, !PT ;  /* 0x0000000b900a7209 */ /* 0x000fc60007810000 */
        /* <DEDUP_REMOVED lines=39> */
[----:B------:R-:W-:Y:S02]  /*9230*/  FMNMX.FTZ R176, R93, R10, !PT ;  /* 0x0000000a5db07209 */ /* 0x000fe40007810000 */
[----:B------:R-:W0:Y:S03]  /*9240*/  LDC R10, c[0x0][0x988] ;  /* 0x00026200ff0a7b82 */ /* 0x000e260000000800 */
[----:B------:R-:W-:Y:S01]  /*9250*/  HGMMA.64x128x16.F32 R24, R180, gdesc[UR8].tnspB, R24, gsb0 ;  /* 0x41e00008b4187df0 */ /* 0x000fe20008000818 */
[----:B------:R-:W-:Y:S01]  /*9260*/  UIADD3 UR10, UR6, 0x100, URZ ;  /* 0x00000100060a7890 */ /* 0x000fe2000fffe03f */
[----:B------:R-:W1:Y:S01]  /*9270*/  SHFL.BFLY PT, R11, R176, 0x2, 0x1f ;  /* 0x0c401f00b00b7f89 */ /* 0x000e6200000e0000 */
[----:B------:R-:W-:Y:S01]  /*9280*/  UMOV UR11, 0x40000040 ;  /* 0x40000040000b7882 */ /* 0x000fe20000000000 */
[----:B-1----:R-:W-:-:S05]  /*9290*/  FMNMX.FTZ R178, R176, R11, !PT ;  /* 0x0000000bb0b27209 */ /* 0x002fca0007810000 */
[----:B------:R-:W1:Y:S02]  /*92a0*/  SHFL.BFLY PT, R11, R178, 0x1, 0x1f ;  /* 0x0c201f00b20b7f89 */ /* 0x000e6400000e0000 */
[----:B-1----:R-:W-:-:S05]  /*92b0*/  FMNMX.FTZ R11, R178, R11, !PT ;  /* 0x0000000bb20b7209 */ /* 0x002fca0007810000 */
[----:B------:R-:W-:-:S04]  /*92c0*/  FADD.FTZ R21, -R11, R20 ;  /* 0x000000140b157221 */ /* 0x000fc80000010100 */
[-C--:B0-----:R-:W-:Y:S01]  /*92d0*/  FMUL.FTZ R20, R21, R10.reuse ;  /* 0x0000000a15147220 */ /* 0x081fe20000410000 */
[----:B------:R-:W-:-:S04]  /*92e0*/  FMUL.FTZ R21, R11, R10 ;  /* 0x0000000a0b157220 */ /* 0x000fc80000410000 */
        /* <DEDUP_REMOVED lines=24> */
[----:B------:R-:W0:Y:S08]  /*9470*/  MUFU.EX2 R177, R177 ;  /* 0x000000b100b17308 */ /* 0x000e300000000800 */
[----:B------:R-:W1:Y:S08]  /*9480*/  MUFU.EX2 R176, R176 ;  /* 0x000000b000b07308 */ /* 0x000e700000000800 */
[----:B------:R-:W-:Y:S01]  /*9490*/  MUFU.EX2 R178, R178 ;  /* 0x000000b200b27308 */ /* 0x000fe20000000800 */
[----:B0-----:R-:W-:-:S07]  /*94a0*/  FFMA.FTZ R13, R20, R13, R177 ;  /* 0x0000000d140d7223 */ /* 0x001fce00000100b1 */
[----:B------:R-:W-:Y:S01]  /*94b0*/  MUFU.EX2 R169, R169 ;  /* 0x000000a900a97308 */ /* 0x000fe20000000800 */
[C---:B-1----:R-:W-:Y:S01]  /*94c0*/  FADD.FTZ R13, R176.reuse, R13 ;  /* 0x0000000db00d7221 */ /* 0x042fe20000010000 */
[----:B------:R-:W-:-:S06]  /*94d0*/  F2FP.F16.F32.PACK_AB R176, R176, R177 ;  /* 0x000000b1b0b0723e */ /* 0x000fcc00000000ff */
[----:B------:R-:W-:Y:S08]  /*94e0*/  MUFU.EX2 R173, R173 ;  /* 0x000000ad00ad7308 */ /* 0x000ff00000000800 */
        /* <DEDUP_REMOVED lines=46> */
[-CC-:B------:R-:W-:Y:S01]  /*97d0*/  FFMA.FTZ R188, R144, R10.reuse, -R21.reuse ;  /* 0x0000000a90bc7223 */ /* 0x180fe20000010815 */
        /* <DEDUP_REMOVED lines=78> */
[----:B------:R-:W-:Y:S01]  /*9cc0*/  UIADD3 UR6, UR6, 0x500, URZ ;  /* 0x0000050006067890 */ /* 0x000fe2000fffe03f */
[----:B------:R-:W-:Y:S01]  /*9cd0*/  MUFU.EX2 R204, R204 ;  /* 0x000000cc00cc7308 */ /* 0x000fe20000000800 */
[----:B------:R-:W-:-:S04]  /*9ce0*/  FMNMX.FTZ R112, R90, R133, !PT ;  /* 0x000000855a707209 */ /* 0x000fc80007810000 */
[----:B------:R-:W-:-:S03]  /*9cf0*/  FMNMX.FTZ R133, R91, R112, !PT ;  /* 0x000000705b857209 */ /* 0x000fc60007810000 */
[----:B------:R-:W-:Y:S01]  /*9d00*/  MUFU.EX2 R206, R206 ;  /* 0x000000ce00ce7308 */ /* 0x000fe20000000800 */
[----:B------:R-:W-:-:S04]  /*9d10*/  FMNMX.FTZ R112, R94, R133, !PT ;  /* 0x000000855e707209 */ /* 0x000fc80007810000 */
[----:B------:R-:W-:-:S05]  /*9d20*/  FMNMX.FTZ R112, R95, R112, !PT ;  /* 0x000000705f707209 */ /* 0x000fca0007810000 */
[----:B------:R-:W0:Y:S01]  /*9d30*/  SHFL.BFLY PT, R133, R112, 0x2, 0x1f ;  /* 0x0c401f0070857f89 */ /* 0x000e2200000e0000 */
[----:B------:R-:W-:Y:S02]  /*9d40*/  WARPGROUP.DEPBAR.LE gsb0, 0x0 ;  /* 0x00008000000079c5 */ /* 0x000fe40000010000 */
[----:B------:R-:W-:Y:S01]  /*9d50*/  WARPGROUP.ARRIVE ;  /* 0x00000000000079c5 */ /* 0x000fe20000000000 */
[-CC-:B------:R-:W-:Y:S01]  /*9d60*/  FFMA.FTZ R208, R104, R10.reuse, -R21.reuse ;  /* 0x0000000a68d07223 */ /* 0x180fe20000010815 */
[----:B0-----:R-:W-:Y:S01]  /*9d70*/  FMNMX.FTZ R104, R112, R133, !PT ;  /* 0x0000008570687209 */ /* 0x001fe20007810000 */
[-CC-:B------:R-:W-:Y:S01]  /*9d80*/  FFMA.FTZ R133, R89, R10.reuse, -R21.reuse ;  /* 0x0000000a59857223 */ /* 0x180fe20000010815 */
[-CC-:B------:R-:W-:Y:S01]  /*9d90*/  FFMA.FTZ R210, R108, R10.reuse, -R21.reuse ;  /* 0x0000000a6cd27223 */ /* 0x180fe20000010815 */
[----:B------:R-:W-:Y:S01]  /*9da0*/  FFMA.FTZ R108, R93, R10, -R21 ;  /* 0x0000000a5d6c7223 */ /* 0x000fe20000010815 */
[----:B------:R-:W-:Y:S01]  /*9db0*/  HGMMA.64x128x16.F32 R24, R212, gdesc[UR8].tnspB, R24, gsb0 ;  /* 0x41e00008d4187df0 */ /* 0x000fe20008000818 */
[----:B------:R-:W-:Y:S01]  /*9dc0*/  UMOV UR10, UR6 ;  /* 0x00000006000a7c82 */ /* 0x000fe20008000000 */
[----:B------:R-:W-:Y:S01]  /*9dd0*/  UMOV UR11, 0x40000040 ;  /* 0x40000040000b7882 */ /* 0x000fe20000000000 */
[----:B------:R-:W0:Y:S01]  /*9de0*/  SHFL.BFLY PT, R179, R104, 0x1, 0x1f ;  /* 0x0c201f0068b37f89 */ /* 0x000e2200000e0000 */
[----:B------:R-:W-:Y:S08]  /*9df0*/  MUFU.EX2 R208, R208 ;  /* 0x000000d000d07308 */ /* 0x000ff00000000800 */
[----:B------:R-:W-:Y:S08]  /*9e00*/  MUFU.EX2 R210, R210 ;  /* 0x000000d200d27308 */ /* 0x000ff00000000800 */
[----:B------:R-:W-:Y:S01]  /*9e10*/  MUFU.EX2 R133, R133 ;  /* 0x0000008500857308 */ /* 0x000fe20000000800 */
[----:B0-----:R-:W-:-:S05]  /*9e20*/  FMNMX.FTZ R89, R104, R179, !PT ;  /* 0x000000b368597209 */ /* 0x001fca0007810000 */
[C---:B------:R-:W-:Y:S01]  /*9e30*/  FADD.FTZ R21, -R89.reuse, R15 ;  /* 0x0000000f59157221 */ /* 0x040fe20000010100 */
[-C--:B------:R-:W-:Y:S01]  /*9e40*/  FMUL.FTZ R181, R89, R10.reuse ;  /* 0x0000000a59b57220 */ /* 0x080fe20000410000 */
[----:B------:R0:W-:Y:S02]  /*9e50*/  MUFU.EX2 R15, R108 ;  /* 0x0000006c000f7308 */ /* 0x0001e40000000800 */
        /* <DEDUP_REMOVED lines=8> */
[----:B------:R-:W-:Y:S01]  /*9ee0*/  FFMA.FTZ R136, R162, R10, -R181 ;  /* 0x0000000aa2887223 */ /* 0x000fe200000108b5 */
[----:B------:R-:W-:-:S02]  /*9ef0*/  @!P1 VIADD R130, R130, 0x34840 ;  /* 0x0003484082829836 */ /* 0x000fc40000000000 */
[-CC-:B------:R-:W-:Y:S01]  /*9f00*/  FFMA.FTZ R120, R131, R10.reuse, -R181.reuse ;  /* 0x0000000a83787223 */ /* 0x180fe200000108b5 */
[----:B------:R-:W-:Y:S01]  /*9f10*/  IADD3 R131, -R231, 0xb, RZ ;  /* 0x0000000be7837810 */ /* 0x000fe20007ffe1ff */
[-CC-:B------:R-:W-:Y:S01]  /*9f20*/  FFMA.FTZ R199, R134, R10.reuse, -R181.reuse ;  /* 0x0000000a86c77223 */ /* 0x180fe200000108b5 */
[-CC-:B------:R-:W-:Y:S01]  /*9f30*/  FFMA.FTZ R163, R163, R10.reuse, -R181.reuse ;  /* 0x0000000aa3a37223 */ /* 0x180fe200000108b5 */
[----:B------:R-:W1:Y:S01]  /*9f40*/  MUFU.EX2 R104, R104 ;  /* 0x0000006800687308 */ /* 0x000e620000000800 */
[-CC-:B------:R-:W-:Y:S01]  /*9f50*/  FFMA.FTZ R116, R139, R10.reuse, -R181.reuse ;  /* 0x0000000a8b747223 */ /* 0x180fe200000108b5 */
[----:B------:R-:W-:Y:S01]  /*9f60*/  @!P1 PRMT R134, RZ, 0x654, R130 ;  /* 0x00000654ff869816 */ /* 0x000fe20000000082 */
[----:B------:R-:W-:Y:S02]  /*9f70*/  IMAD.U32 R139, RZ, RZ, UR7 ;  /* 0x00000007ff8b7e24 */ /* 0x000fe4000f8e00ff */
        /* <DEDUP_REMOVED lines=8> */
[-CC-:B0-----:R-:W-:Y:S01]  /*a000*/  FFMA.FTZ R108, R159, R10.reuse, -R181.reuse ;  /* 0x0000000a9f6c7223 */ /* 0x181fe200000108b5 */
[-CC-:B------:R-:W-:Y:S01]  /*a010*/  FFMA.FTZ R205, R114, R10.reuse, -R181.reuse ;  /* 0x0000000a72cd7223 */ /* 0x180fe200000108b5 */
[-CC-:B------:R-:W-:Y:S01]  /*a020*/  FFMA.FTZ R189, R146, R10.reuse, -R181.reuse ;  /* 0x0000000a92bd7223 */ /* 0x180fe200000108b5 */
[--C-:B------:R-:W-:Y:S01]  /*a030*/  FFMA.FTZ R207, R118, R10, -R181.reuse ;  /* 0x0000000a76cf7223 */ /* 0x100fe200000108b5 */
[----:B------:R-:W0:Y:S01]  /*a040*/  MUFU.EX2 R179, R179 ;  /* 0x000000b300b37308 */ /* 0x000e220000000800 */
[----:B-1----:R-:W-:Y:S01]  /*a050*/  FFMA.FTZ R12, R21, R12, R104 ;  /* 0x0000000c150c7223 */ /* 0x002fe20000010068 */
[-CC-:B------:R-:W-:Y:S01]  /*a060*/  FFMA.FTZ R128, R147, R10.reuse, -R181.reuse ;  /* 0x0000000a93807223 */ /* 0x180fe200000108b5 */
[-CC-:B------:R-:W-:Y:S01]  /*a070*/  FFMA.FTZ R191, R150, R10.reuse, -R181.reuse ;  /* 0x0000000a96bf7223 */ /* 0x180fe200000108b5 */
[-CC-:B------:R-:W-:Y:S01]  /*a080*/  FFMA.FTZ R209, R106, R10.reuse, -R181.reuse ;  /* 0x0000000a6ad17223 */ /* 0x180fe200000108b5 */
[-CC-:B------:R-:W-:Y:S01]  /*a090*/  FFMA.FTZ R112, R151, R10.reuse, -R181.reuse ;  /* 0x0000000a97707223 */ /* 0x180fe200000108b5 */
[-CC-:B------:R-:W-:Y:S01]  /*a0a0*/  FFMA.FTZ R127, R127, R10.reuse, -R181.reuse ;  /* 0x0000000a7f7f7223 */ /* 0x180fe200000108b5 */
[-CC-:B------:R-:W-:Y:S01]  /*a0b0*/  FFMA.FTZ R211, R110, R10.reuse, -R181.reuse ;  /* 0x0000000a6ed37223 */ /* 0x180fe200000108b5 */
[----:B------:R-:W1:Y:S01]  /*a0c0*/  MUFU.EX2 R140, R140 ;  /* 0x0000008c008c7308 */ /* 0x000e620000000800 */
[----:B--2---:R-:W-:Y:S01]  /*a0d0*/  FADD.FTZ R122, R93, R12 ;  /* 0x0000000c5d7a7221 */ /* 0x004fe20000010000 */
[-CC-:B------:R-:W-:Y:S01]  /*a0e0*/  FFMA.FTZ R12, R123, R10.reuse, -R181.reuse ;  /* 0x0000000a7b0c7223 */ /* 0x180fe200000108b5 */
[-CC-:B------:R-:W-:Y:S01]  /*a0f0*/  FFMA.FTZ R193, R138, R10.reuse, -R181.reuse ;  /* 0x0000000a8ac17223 */ /* 0x180fe200000108b5 */
[-CC-:B------:R-:W-:Y:S01]  /*a100*/  FFMA.FTZ R195, R142, R10.reuse, -R181.reuse ;  /* 0x0000000a8ec37223 */ /* 0x180fe200000108b5 */
[-CC-:B------:R-:W-:Y:S01]  /*a110*/  FFMA.FTZ R115, R115, R10.reuse, -R181.reuse ;  /* 0x0000000a73737223 */ /* 0x180fe200000108b5 */
[-CC-:B------:R-:W-:Y:S01]  /*a120*/  FFMA.FTZ R124, R143, R10.reuse, -R181.reuse ;  /* 0x0000000a8f7c7223 */ /* 0x180fe200000108b5 */
[--C-:B------:R-:W-:Y:S01]  /*a130*/  FFMA.FTZ R135, R135, R10, -R181.reuse ;  /* 0x0000000a87877223 */ /* 0x100fe200000108b5 */
[----:B------:R-:W2:Y:S01]  /*a140*/  MUFU.EX2 R136, R136 ;  /* 0x0000008800887308 */ /* 0x000ea20000000800 */
[----:B------:R-:W-:Y:S01]  /*a150*/  F2FP.F16.F32.PACK_AB R177, R93, R104 ;  /* 0x000000685db1723e */ /* 0x000fe200000000ff */
        /* <DEDUP_REMOVED lines=10> */
[----:B------:R-:W-:Y:S01]  /*a200*/  FFMA.FTZ R95, R95, R10, -R181 ;  /* 0x0000000a5f5f7223 */ /* 0x000fe200000108b5 */
[----:B------:R-:W-:-:S03]  /*a210*/  R2UR UR7, R2 ;  /* 0x00000000020772ca */ /* 0x000fc600000e0000 */
[----:B------:R-:W4:Y:S08]  /*a220*/  MUFU.EX2 R183, R183 ;  /* 0x000000b700b77308 */ /* 0x000f300000000800 */
[----:B------:R-:W5:Y:S08]  /*a230*/  MUFU.EX2 R144, R144 ;  /* 0x0000009000907308 */ /* 0x000f700000000800 */
[----:B------:R-:W5:Y:S08]  /*a240*/  MUFU.EX2 R185, R185 ;  /* 0x000000b900b97308 */ /* 0x000f700000000800 */
[----:B------:R-:W5:Y:S08]  /*a250*/  MUFU.EX2 R132, R132 ;  /* 0x0000008400847308 */ /* 0x000f700000000800 */
[----:B------:R-:W5:Y:S08]  /*a260*/  MUFU.EX2 R187, R187 ;  /* 0x000000bb00bb7308 */ /* 0x000f700000000800 */
[----:B------:R-:W5:Y:S01]  /*a270*/  MUFU.EX2 R108, R108 ;  /* 0x0000006c006c7308 */ /* 0x000f620000000800 */
[----:B------:R-:W-:-:S02]  /*a280*/  WARPGROUP.DEPBAR.LE gsb0, 0x0 ;  /* 0x00008000000079c5 */ /* 0x000fc40000010000 */
[----:B------:R-:W-:Y:S01]  /*a290*/  WARPGROUP.ARRIVE ;  /* 0x00000000000079c5 */ /* 0x000fe20000000000 */
[----:B------:R-:W-:-:S04]  /*a2a0*/  F2FP.F16.F32.PACK_AB R212, R97, R96 ;  /* 0x0000006061d4723e */ /* 0x000fc800000000ff */
[----:B------:R-:W5:Y:S01]  /*a2b0*/  MUFU.EX2 R189, R189 ;  /* 0x000000bd00bd7308 */ /* 0x000f620000000800 */
[----:B------:R-:W-:Y:S01]  /*a2c0*/  F2FP.F16.F32.PACK_AB R214, R101, R100 ;  /* 0x0000006465d6723e */ /* 0x000fe200000000ff */
[----:B------:R-:W-:Y:S06]  /*a2d0*/  HGMMA.64x128x16.F32 R24, R216, gdesc[UR8].tnspB, R24, gsb0 ;  /* 0x41e00008d8187df0 */ /* 0x000fec0008000818 */
        /* <DEDUP_REMOVED lines=14> */
[----:B------:R-:W-:Y:S08]  /*a3c0*/  MUFU.EX2 R104, R107 ;  /* 0x0000006b00687308 */ /* 0x000ff00000000800 */
[----:B------:R-:W-:Y:S08]  /*a3d0*/  MUFU.EX2 R205, R205 ;  /* 0x000000cd00cd7308 */ /* 0x000ff00000000800 */
[----:B------:R-:W-:Y:S08]  /*a3e0*/  MUFU.EX2 R207, R207 ;  /* 0x000000cf00cf7308 */ /* 0x000ff00000000800 */
[----:B------:R-:W-:Y:S01]  /*a3f0*/  MUFU.EX2 R209, R209 ;  /* 0x000000d100d17308 */ /* 0x000fe20000000800 */
[----:B------:R-:W-:-:S02]  /*a400*/  WARPGROUP.DEPBAR.LE gsb0, 0x0 ;  /* 0x00008000000079c5 */ /* 0x000fc40000010000 */
[----:B------:R0:W-:Y:S06]  /*a410*/  BAR.ARV R131, 0x100 ;  /* 0x000400830000751d */ /* 0x0001ec0000002000 */
[----:B------:R1:W-:Y:S01]  /*a420*/  @!P1 SYNCS.ARRIVE.TRANS64.RED.A1T0 RZ, [R134+URZ], RZ ;  /* 0x000000ff86ff99a7 */ /* 0x0003e2000810043f */
[----:B------:R-:W-:Y:S01]  /*a430*/  MUFU.EX2 R211, R211 ;  /* 0x000000d300d37308 */ /* 0x000fe20000000800 */
[----:B------:R-:W-:Y:S01]  /*a440*/  F2FP.F16.F32.PACK_AB R216, R133, R88 ;  /* 0x0000005885d8723e */ /* 0x000fe200000000ff */
[----:B------:R-:W-:Y:S01]  /*a450*/  FMUL.FTZ R24, R24, R20 ;  /* 0x0000001418187220 */ /* 0x000fe20000410000 */
[----:B------:R-:W-:Y:S01]  /*a460*/  F2FP.F16.F32.PACK_AB R218, R15, R92 ;  /* 0x0000005c0fda723e */ /* 0x000fe200000000ff */
[-C--:B------:R-:W-:Y:S01]  /*a470*/  FMUL.FTZ R25, R25, R20.reuse ;  /* 0x0000001419197220 */ /* 0x080fe20000410000 */
[-C--:B------:R-:W-:Y:S01]  /*a480*/  FMUL.FTZ R28, R28, R20.reuse ;  /* 0x000000141c1c7220 */ /* 0x080fe20000410000 */
[-C--:B------:R-:W-:Y:S01]  /*a490*/  FMUL.FTZ R29, R29, R20.reuse ;  /* 0x000000141d1d7220 */ /* 0x080fe20000410000 */
[----:B-1----:R-:W-:Y:S01]  /*a4a0*/  @!P1 IMAD R134, R139, 0x8, R0 ;  /* 0x000000088b869824 */ /* 0x002fe200078e0200 */
[----:B------:R-:W-:Y:S01]  /*a4b0*/  MUFU.EX2 R99, R99 ;  /* 0x0000006300637308 */ /* 0x000fe20000000800 */
[-C--:B------:R-:W-:Y:S01]  /*a4c0*/  FMUL.FTZ R32, R32, R20.reuse ;  /* 0x0000001420207220 */ /* 0x080fe20000410000 */
[----:B------:R-:W-:Y:S01]  /*a4d0*/  FMUL.FTZ R33, R33, R20 ;  /* 0x0000001421217220 */ /* 0x000fe20000410000 */
[----:B0-----:R-:W-:-:S02]  /*a4e0*/  @!P1 VIADD R131, R134, 0x34860 ;  /* 0x0003486086839836 */ /* 0x001fc40000000000 */
[----:B------:R-:W-:Y:S01]  /*a4f0*/  FADD.FTZ R134, R178, R13 ;  /* 0x0000000db2867221 */ /* 0x000fe20000010000 */
[----:B------:R-:W-:Y:S01]  /*a500*/  FADD.FTZ R13, R179, R122 ;  /* 0x0000007ab30d7221 */ /* 0x000fe20000010000 */
[-C--:B------:R-:W-:Y:S01]  /*a510*/  FMUL.FTZ R36, R36, R20.reuse ;  /* 0x0000001424247220 */ /* 0x080fe20000410000 */
[-C--:B------:R-:W-:Y:S01]  /*a520*/  FMUL.FTZ R37, R37, R20.reuse ;  /* 0x0000001425257220 */ /* 0x080fe20000410000 */
[----:B------:R-:W-:Y:S01]  /*a530*/  FADD.FTZ R123, R169, R134 ;  /* 0x00000086a97b7221 */ /* 0x000fe20000010000 */
[----:B------:R-:W-:Y:S01]  /*a540*/  FADD.FTZ R13, R140, R13 ;  /* 0x0000000d8c0d7221 */ /* 0x000fe20000010000 */
[----:B------:R-:W-:Y:S01]  /*a550*/  MUFU.EX2 R103, R103 ;  /* 0x0000006700677308 */ /* 0x000fe20000000800 */
[----:B------:R-:W-:Y:S01]  /*a560*/  @!P1 PRMT R131, RZ, 0x654, R131 ;  /* 0x00000654ff839816 */ /* 0x000fe20000000083 */
[----:B------:R-:W-:Y:S01]  /*a570*/  FADD.FTZ R122, R180, R123 ;  /* 0x0000007bb47a7221 */ /* 0x000fe20000010000 */
[----:B--2---:R-:W-:Y:S01]  /*a580*/  FADD.FTZ R126, R136, R13 ;  /* 0x0000000d887e7221 */ /* 0x004fe20000010000 */
[-C--:B------:R-:W-:Y:S01]  /*a590*/  FMUL.FTZ R40, R40, R20.reuse ;  /* 0x0000001428287220 */ /* 0x080fe20000410000 */
[----:B------:R0:W-:Y:S01]  /*a5a0*/  @!P1 SYNCS.ARRIVE.TRANS64.RED.A1T0 RZ, [R131+URZ], RZ ;  /* 0x000000ff83ff99a7 */ /* 0x0001e2000810043f */
[----:B------:R-:W-:Y:S01]  /*a5b0*/  FADD.FTZ R13, R173, R122 ;  /* 0x0000007aad0d7221 */ /* 0x000fe20000010000 */
[----:B---3--:R-:W-:Y:S01]  /*a5c0*/  FADD.FTZ R126, R163, R126 ;  /* 0x0000007ea37e7221 */ /* 0x008fe20000010000 */
[----:B------:R-:W-:Y:S01]  /*a5d0*/  MUFU.EX2 R90, R90 ;  /* 0x0000005a005a7308 */ /* 0x000fe20000000800 */
[-C--:B------:R-:W-:Y:S01]  /*a5e0*/  FMUL.FTZ R41, R41, R20.reuse ;  /* 0x0000001429297220 */ /* 0x080fe20000410000 */
[----:B------:R-:W-:Y:S01]  /*a5f0*/  FADD.FTZ R114, R182, R13 ;  /* 0x0000000db6727221 */ /* 0x000fe20000010000 */
[----:B----4-:R-:W-:Y:S01]  /*a600*/  FADD.FTZ R13, R183, R126 ;  /* 0x0000007eb70d7221 */ /* 0x010fe20000010000 */
[-C--:B------:R-:W-:Y:S01]  /*a610*/  FMUL.FTZ R44, R44, R20.reuse ;  /* 0x000000142c2c7220 */ /* 0x080fe20000410000 */
[-C--:B------:R-:W-:Y:S01]  /*a620*/  FMUL.FTZ R45, R45, R20.reuse ;  /* 0x000000142d2d7220 */ /* 0x080fe20000410000 */
[----:B------:R-:W-:Y:S01]  /*a630*/  FADD.FTZ R123, R161, R114 ;  /* 0x00000072a17b7221 */ /* 0x000fe20000010000 */
[----:B-----5:R-:W-:Y:S01]  /*a640*/  FADD.FTZ R118, R144, R13 ;  /* 0x0000000d90767221 */ /* 0x020fe20000010000 */
[----:B------:R1:W2:Y:S01]  /*a650*/  MUFU.EX2 R114, R127 ;  /* 0x0000007f00727308 */ /* 0x0002a20000000800 */
[-C--:B------:R-:W-:Y:S01]  /*a660*/  FMUL.FTZ R48, R48, R20.reuse ;  /* 0x0000001430307220 */ /* 0x080fe20000410000 */
[----:B------:R-:W-:Y:S01]  /*a670*/  FADD.FTZ R122, R184, R123 ;  /* 0x0000007bb87a7221 */ /* 0x000fe20000010000 */
[----:B------:R-:W-:Y:S01]  /*a680*/  FADD.FTZ R13, R185, R118 ;  /* 0x00000076b90d7221 */ /* 0x000fe20000010000 */
[-C--:B------:R-:W-:Y:S01]  /*a690*/  FMUL.FTZ R49, R49, R20.reuse ;  /* 0x0000001431317220 */ /* 0x080fe20000410000 */
[----:B------:R-:W-:Y:S01]  /*a6a0*/  FMUL.FTZ R52, R52, R20 ;  /* 0x0000001434347220 */ /* 0x000fe20000410000 */
[----:B------:R-:W-:Y:S01]  /*a6b0*/  FADD.FTZ R123, R165, R122 ;  /* 0x0000007aa57b7221 */ /* 0x000fe20000010000 */
[----:B------:R-:W-:Y:S01]  /*a6c0*/  FADD.FTZ R106, R132, R13 ;  /* 0x0000000d846a7221 */ /* 0x000fe20000010000 */
[----:B------:R-:W-:Y:S01]  /*a6d0*/  FFMA.FTZ R13, R98, R10, -R181 ;  /* 0x0000000a620d7223 */ /* 0x000fe200000108b5 */
[----:B------:R-:W-:Y:S01]  /*a6e0*/  MUFU.EX2 R217, R91 ;  /* 0x0000005b00d97308 */ /* 0x000fe20000000800 */
[----:B------:R-:W-:Y:S01]  /*a6f0*/  FADD.FTZ R110, R186, R123 ;  /* 0x0000007bba6e7221 */ /* 0x000fe20000010000 */
[----:B------:R-:W-:Y:S01]  /*a700*/  FADD.FTZ R123, R187, R106 ;  /* 0x0000006abb7b7221 */ /* 0x000fe20000010000 */
[C---:B------:R-:W-:Y:S01]  /*a710*/  F2FP.F16.F32.PACK_AB R187, R108.reuse, R187 ;  /* 0x000000bb6cbb723e */ /* 0x040fe200000000ff */
[-C--:B------:R-:W-:Y:S01]  /*a720*/  FMUL.FTZ R53, R53, R20.reuse ;  /* 0x0000001435357220 */ /* 0x080fe20000410000 */
[----:B-1----:R-:W-:Y:S01]  /*a730*/  FADD.FTZ R127, R153, R110 ;  /* 0x0000006e997f7221 */ /* 0x002fe20000010000 */
[----:B------:R-:W-:Y:S01]  /*a740*/  FADD.FTZ R106, R108, R123 ;  /* 0x0000007b6c6a7221 */ /* 0x000fe20000010000 */
[-C--:B------:R-:W-:Y:S01]  /*a750*/  FMUL.FTZ R56, R56, R20.reuse ;  /* 0x0000001438387220 */ /* 0x080fe20000410000 */
[----:B------:R1:W3:Y:S01]  /*a760*/  MUFU.EX2 R98, R115 ;  /* 0x0000007300627308 */ /* 0x0002e20000000800 */
[----:B------:R-:W-:Y:S01]  /*a770*/  FADD.FTZ R110, R188, R127 ;  /* 0x0000007fbc6e7221 */ /* 0x000fe20000010000 */
[----:B------:R-:W-:Y:S01]  /*a780*/  FADD.FTZ R123, R189, R106 ;  /* 0x0000006abd7b7221 */ /* 0x000fe20000010000 */
[-C--:B------:R-:W-:Y:S01]  /*a790*/  FMUL.FTZ R57, R57, R20.reuse ;  /* 0x0000001439397220 */ /* 0x080fe20000410000 */
[-C--:B------:R-:W-:Y:S01]  /*a7a0*/  FMUL.FTZ R60, R60, R20.reuse ;  /* 0x000000143c3c7220 */ /* 0x080fe20000410000 */
[----:B------:R-:W-:Y:S01]  /*a7b0*/  FADD.FTZ R127, R145, R110 ;  /* 0x0000006e917f7221 */ /* 0x000fe20000010000 */
[----:B------:R-:W-:Y:S01]  /*a7c0*/  FADD.FTZ R106, R128, R123 ;  /* 0x0000007b806a7221 */ /* 0x000fe20000010000 */
[-C--:B------:R-:W-:Y:S01]  /*a7d0*/  FMUL.FTZ R61, R61, R20.reuse ;  /* 0x000000143d3d7220 */ /* 0x080fe20000410000 */
[----:B------:R4:W-:Y:S01]  /*a7e0*/  MUFU.EX2 R122, R13 ;  /* 0x0000000d007a7308 */ /* 0x0009e20000000800 */
[----:B------:R-:W-:Y:S01]  /*a7f0*/  FADD.FTZ R110, R190, R127 ;  /* 0x0000007fbe6e7221 */ /* 0x000fe20000010000 */
[----:B-1----:R-:W-:Y:S01]  /*a800*/  FADD.FTZ R115, R191, R106 ;  /* 0x0000006abf737221 */ /* 0x002fe20000010000 */
[----:B------:R-:W-:Y:S01]  /*a810*/  F2FP.F16.F32.PACK_AB R191, R112, R191 ;  /* 0x000000bf70bf723e */ /* 0x000fe200000000ff */
[-C--:B------:R-:W-:Y:S01]  /*a820*/  FMUL.FTZ R64, R64, R20.reuse ;  /* 0x0000001440407220 */ /* 0x080fe20000410000 */
[----:B------:R-:W-:Y:S01]  /*a830*/  FADD.FTZ R123, R149, R110 ;  /* 0x0000006e957b7221 */ /* 0x000fe20000010000 */
[----:B------:R-:W-:Y:S01]  /*a840*/  FADD.FTZ R110, R112, R115 ;  /* 0x00000073706e7221 */ /* 0x000fe20000010000 */
[-C--:B------:R-:W-:Y:S01]  /*a850*/  FMUL.FTZ R65, R65, R20.reuse ;  /* 0x0000001441417220 */ /* 0x080fe20000410000 */
[----:B------:R-:W1:Y:S01]  /*a860*/  MUFU.EX2 R106, R119 ;  /* 0x00000077006a7308 */ /* 0x000e620000000800 */
[----:B------:R-:W-:Y:S01]  /*a870*/  FADD.FTZ R118, R192, R123 ;  /* 0x0000007bc0767221 */ /* 0x000fe20000010000 */
[----:B------:R-:W-:Y:S01]  /*a880*/  FADD.FTZ R115, R193, R110 ;  /* 0x0000006ec1737221 */ /* 0x000fe20000010000 */
[----:B------:R-:W-:Y:S01]  /*a890*/  F2FP.F16.F32.PACK_AB R193, R116, R193 ;  /* 0x000000c174c1723e */ /* 0x000fe200000000ff */
[-C--:B------:R-:W-:Y:S01]  /*a8a0*/  FMUL.FTZ R68, R68, R20.reuse ;  /* 0x0000001444447220 */ /* 0x080fe20000410000 */
[----:B------:R-:W-:Y:S01]  /*a8b0*/  FADD.FTZ R123, R137, R118 ;  /* 0x00000076897b7221 */ /* 0x000fe20000010000 */
[----:B------:R-:W-:Y:S01]  /*a8c0*/  FADD.FTZ R110, R116, R115 ;  /* 0x00000073746e7221 */ /* 0x000fe20000010000 */
[-C--:B------:R-:W-:Y:S01]  /*a8d0*/  FMUL.FTZ R69, R69, R20.reuse ;  /* 0x0000001445457220 */ /* 0x080fe20000410000 */
[----:B------:R5:W-:Y:S01]  /*a8e0*/  MUFU.EX2 R116, R102 ;  /* 0x0000006600747308 */ /* 0x000be20000000800 */
[----:B------:R-:W-:Y:S01]  /*a8f0*/  FADD.FTZ R118, R194, R123 ;  /* 0x0000007bc2767221 */ /* 0x000fe20000010000 */
[----:B------:R-:W-:Y:S01]  /*a900*/  FADD.FTZ R93, R195, R110 ;  /* 0x0000006ec35d7221 */ /* 0x000fe20000010000 */
[-C--:B------:R-:W-:Y:S01]  /*a910*/  FMUL.FTZ R72, R72, R20.reuse ;  /* 0x0000001448487220 */ /* 0x080fe20000410000 */
[-C--:B------:R-:W-:Y:S01]  /*a920*/  FMUL.FTZ R73, R73, R20.reuse ;  /* 0x0000001449497220 */ /* 0x080fe20000410000 */
[----:B------:R-:W-:Y:S01]  /*a930*/  FADD.FTZ R115, R141, R118 ;  /* 0x000000768d737221 */ /* 0x000fe20000010000 */
[----:B------:R-:W-:Y:S01]  /*a940*/  FADD.FTZ R110, R124, R93 ;  /* 0x0000005d7c6e7221 */ /* 0x000fe20000010000 */
[-C--:B------:R-:W-:Y:S01]  /*a950*/  FMUL.FTZ R76, R76, R20.reuse ;  /* 0x000000144c4c7220 */ /* 0x080fe20000410000 */
[----:B------:R-:W-:Y:S01]  /*a960*/  MUFU.EX2 R94, R94 ;  /* 0x0000005e005e7308 */ /* 0x000fe20000000800 */
        /* <DEDUP_REMOVED lines=11> */
[----:B------:R-:W-:Y:S01]  /*aa20*/  FMUL.FTZ R85, R85, R20 ;  /* 0x0000001455557220 */ /* 0x000fe20000410000 */
[----:B------:R-:W-:Y:S01]  /*aa30*/  FADD.FTZ R107, R129, R118 ;  /* 0x00000076816b7221 */ /* 0x000fe20000010000 */
[----:B------:R-:W-:Y:S01]  /*aa40*/  FADD.FTZ R118, R130, R93 ;  /* 0x0000005d82767221 */ /* 0x000fe20000010000 */
[----:B------:R-:W-:Y:S01]  /*aa50*/  FMUL.FTZ R26, R26, R21 ;  /* 0x000000151a1a7220 */ /* 0x000fe20000410000 */
[----:B------:R-:W0:Y:S01]  /*aa60*/  MUFU.EX2 R110, R111 ;  /* 0x0000006f006e7308 */ /* 0x000e220000000800 */
[----:B------:R-:W-:Y:S01]  /*aa70*/  FADD.FTZ R108, R200, R107 ;  /* 0x0000006bc86c7221 */ /* 0x000fe20000010000 */
[----:B------:R-:W-:Y:S01]  /*aa80*/  FADD.FTZ R93, R201, R118 ;  /* 0x00000076c95d7221 */ /* 0x000fe20000010000 */
[C---:B------:R-:W-:Y:S01]  /*aa90*/  F2FP.F16.F32.PACK_AB R201, R12.reuse, R201 ;  /* 0x000000c90cc9723e */ /* 0x040fe200000000ff */
[-C--:B------:R-:W-:Y:S01]  /*aaa0*/  FMUL.FTZ R27, R27, R21.reuse ;  /* 0x000000151b1b7220 */ /* 0x080fe20000410000 */
[----:B------:R-:W-:Y:S01]  /*aab0*/  FADD.FTZ R107, R121, R108 ;  /* 0x0000006c796b7221 */ /* 0x000fe20000010000 */
[----:B------:R-:W-:Y:S01]  /*aac0*/  FADD.FTZ R108, R12, R93 ;  /* 0x0000005d0c6c7221 */ /* 0x000fe20000010000 */
[-C--:B------:R-:W-:Y:S01]  /*aad0*/  FMUL.FTZ R30, R30, R21.reuse ;  /* 0x000000151e1e7220 */ /* 0x080fe20000410000 */
[-C--:B------:R-:W-:Y:S01]  /*aae0*/  FMUL.FTZ R31, R31, R21.reuse ;  /* 0x000000151f1f7220 */ /* 0x080fe20000410000 */
[----:B------:R-:W-:Y:S01]  /*aaf0*/  FADD.FTZ R118, R202, R107 ;  /* 0x0000006bca767221 */ /* 0x000fe20000010000 */
[----:B------:R-:W-:Y:S01]  /*ab00*/  FADD.FTZ R93, R203, R108 ;  /* 0x0000006ccb5d7221 */ /* 0x000fe20000010000 */
[-C--:B------:R-:W-:Y:S01]  /*ab10*/  FMUL.FTZ R34, R34, R21.reuse ;  /* 0x0000001522227220 */ /* 0x080fe20000410000 */
[-C--:B------:R-:W-:Y:S01]  /*ab20*/  FMUL.FTZ R35, R35, R21.reuse ;  /* 0x0000001523237220 */ /* 0x080fe20000410000 */
[----:B------:R-:W-:Y:S01]  /*ab30*/  FADD.FTZ R107, R125, R118 ;  /* 0x000000767d6b7221 */ /* 0x000fe20000010000 */
[----:B--2---:R-:W-:Y:S01]  /*ab40*/  FADD.FTZ R108, R114, R93 ;  /* 0x0000005d726c7221 */ /* 0x004fe20000010000 */
[-C--:B------:R-:W-:Y:S01]  /*ab50*/  FMUL.FTZ R38, R38, R21.reuse ;  /* 0x0000001526267220 */ /* 0x080fe20000410000 */
[-C--:B------:R-:W-:Y:S01]  /*ab60*/  FMUL.FTZ R39, R39, R21.reuse ;  /* 0x0000001527277220 */ /* 0x080fe20000410000 */
[----:B------:R-:W-:Y:S01]  /*ab70*/  FADD.FTZ R112, R204, R107 ;  /* 0x0000006bcc707221 */ /* 0x000fe20000010000 */
[----:B----4-:R-:W-:Y:S01]  /*ab80*/  FADD.FTZ R13, R205, R108 ;  /* 0x0000006ccd0d7221 */ /* 0x010fe20000010000 */
[-C--:B------:R-:W-:Y:S01]  /*ab90*/  FMUL.FTZ R42, R42, R21.reuse ;  /* 0x000000152a2a7220 */ /* 0x080fe20000410000 */
[-C--:B------:R-:W-:Y:S01]  /*aba0*/  FMUL.FTZ R43, R43, R21.reuse ;  /* 0x000000152b2b7220 */ /* 0x080fe20000410000 */
[----:B------:R-:W-:Y:S01]  /*abb0*/  FADD.FTZ R93, R113, R112 ;  /* 0x00000070715d7221 */ /* 0x000fe20000010000 */
[----:B---3--:R-:W-:Y:S01]  /*abc0*/  FADD.FTZ R108, R98, R13 ;  /* 0x0000000d626c7221 */ /* 0x008fe20000010000 */
[-C--:B------:R-:W-:Y:S01]  /*abd0*/  FMUL.FTZ R46, R46, R21.reuse ;  /* 0x000000152e2e7220 */ /* 0x080fe20000410000 */
[-C--:B------:R-:W-:Y:S01]  /*abe0*/  FMUL.FTZ R47, R47, R21.reuse ;  /* 0x000000152f2f7220 */ /* 0x080fe20000410000 */
[----:B------:R-:W-:Y:S01]  /*abf0*/  FADD.FTZ R112, R206, R93 ;  /* 0x0000005dce707221 */ /* 0x000fe20000010000 */
[----:B------:R-:W-:Y:S01]  /*ac00*/  FADD.FTZ R13, R207, R108 ;  /* 0x0000006ccf0d7221 */ /* 0x000fe20000010000 */
[-C--:B------:R-:W-:Y:S01]  /*ac10*/  FMUL.FTZ R50, R50, R21.reuse ;  /* 0x0000001532327220 */ /* 0x080fe20000410000 */
[-C--:B------:R-:W-:Y:S01]  /*ac20*/  FMUL.FTZ R51, R51, R21.reuse ;  /* 0x0000001533337220 */ /* 0x080fe20000410000 */
[----:B------:R-:W-:Y:S01]  /*ac30*/  FADD.FTZ R93, R117, R112 ;  /* 0x00000070755d7221 */ /* 0x000fe20000010000 */
[----:B-1----:R-:W-:Y:S01]  /*ac40*/  FADD.FTZ R108, R106, R13 ;  /* 0x0000000d6a6c7221 */ /* 0x002fe20000010000 */
[-C--:B------:R-:W-:Y:S01]  /*ac50*/  FMUL.FTZ R54, R54, R21.reuse ;  /* 0x0000001536367220 */ /* 0x080fe20000410000 */
[-C--:B------:R-:W-:Y:S01]  /*ac60*/  FMUL.FTZ R55, R55, R21.reuse ;  /* 0x0000001537377220 */ /* 0x080fe20000410000 */
[----:B-----5:R-:W-:Y:S01]  /*ac70*/  FADD.FTZ R102, R208, R93 ;  /* 0x0000005dd0667221 */ /* 0x020fe20000010000 */
        /* <DEDUP_REMOVED lines=12> */
[----:B0-----:R-:W-:Y:S01]  /*ad40*/  FADD.FTZ R13, R110, R13 ;  /* 0x0000000d6e0d7221 */ /* 0x001fe20000010000 */
        /* <DEDUP_REMOVED lines=17> */
[----:B------:R-:W-:Y:S01]  /*ae60*/  FMUL.FTZ R87, R87, R21 ;  /* 0x0000001557577220 */ /* 0x000fe20000410000 */
[----:B------:R-:W-:Y:S01]  /*ae70*/  FADD.FTZ R12, R88, R91 ;  /* 0x0000005b580c7221 */ /* 0x000fe20000010000 */
[----:B------:R-:W-:Y:S01]  /*ae80*/  FADD.FTZ R13, R90, R13 ;  /* 0x0000000d5a0d7221 */ /* 0x000fe20000010000 */
[----:B------:R-:W-:Y:S01]  /*ae90*/  F2FP.F16.F32.PACK_AB R178, R169, R178 ;  /* 0x000000b2a9b2723e */ /* 0x000fe200000000ff */
[----:B------:R-:W-:-:S02]  /*aea0*/  IMAD.MOV.U32 R21, RZ, RZ, R16 ;  /* 0x000000ffff157224 */ /* 0x000fc400078e0010 */
[----:B------:R-:W-:Y:S01]  /*aeb0*/  FADD.FTZ R91, R133, R12 ;  /* 0x0000000c855b7221 */ /* 0x000fe20000010000 */
[----:B------:R-:W-:Y:S01]  /*aec0*/  FADD.FTZ R13, R217, R13 ;  /* 0x0000000dd90d7221 */ /* 0x000fe20000010000 */
[----:B------:R-:W-:Y:S01]  /*aed0*/  F2FP.F16.F32.PACK_AB R180, R173, R180 ;  /* 0x000000b4adb4723e */ /* 0x000fe200000000ff */
[----:B------:R-:W-:Y:S02]  /*aee0*/  IMAD.MOV.U32 R20, RZ, RZ, R11 ;  /* 0x000000ffff147224 */ /* 0x000fe400078e000b */
[----:B------:R-:W-:Y:S01]  /*aef0*/  FADD.FTZ R12, R92, R91 ;  /* 0x0000005b5c0c7221 */ /* 0x000fe20000010000 */
[----:B------:R-:W-:Y:S01]  /*af00*/  FADD.FTZ R88, R94, R13 ;  /* 0x0000000d5e587221 */ /* 0x000fe20000010000 */
[----:B------:R-:W-:Y:S02]  /*af10*/  F2FP.F16.F32.PACK_AB R179, R140, R179 ;  /* 0x000000b38cb3723e */ /* 0x000fe400000000ff */
[----:B------:R-:W-:Y:S01]  /*af20*/  FADD.FTZ R13, R15, R12 ;  /* 0x0000000c0f0d7221 */ /* 0x000fe20000010000 */
[----:B------:R-:W-:Y:S01]  /*af30*/  F2FP.F16.F32.PACK_AB R181, R163, R136 ;  /* 0x00000088a3b5723e */ /* 0x000fe200000000ff */
[----:B------:R-:W-:Y:S01]  /*af40*/  FADD.FTZ R12, R95, R88 ;  /* 0x000000585f0c7221 */ /* 0x000fe20000010000 */
        /* <DEDUP_REMOVED lines=31> */
[----:B------:R-:W-:Y:S06]  /*b140*/  @P2 BRA `(.L_x_5789) ;  /* 0xffffffb400142947 */ /* 0x000fec000383ffff */
.L_x_5780:
[----:B------:R-:W-:Y:S06]  /*b150*/  BAR.ARV 0x8, 0x120 ;  /* 0x0204800000007b1d */ /* 0x000fec0000002000 */
[----:B------:R-:W-:Y:S05]  /*b160*/  @!P0 BRA `(.L_x_5790) ;  /* 0x0000000000048947 */ /* 0x000fea0003800000 */
[----:B------:R-:W-:Y:S01]  /*b170*/  BPT.TRAP 0x1 ;  /* 0x000000040000795c */ /* 0x000fe20000300000 */
.L_x_5790:
[----:B------:R-:W-:Y:S01]  /*b180*/  IMAD R8, R2, 0x8, R0 ;  /* 0x0000000802087824 */ /* 0x000fe200078e0200 */
[----:B------:R-:W-:-:S04]  /*b190*/  SHF.L.U32 R3, R16, 0x1f, RZ ;  /* 0x0000001f10037819 */ /* 0x000fc800000006ff */
[----:B------:R0:W1:Y:S01]  /*b1a0*/  SYNCS.PHASECHK.TRANS64.TRYWAIT P2, [R8+URZ+0x34850], R3 ;  /* 0x03485003080075a7 */ /* 0x000062000804017f */
[----:B------:R-:W-:Y:S05]  /*b1b0*/  @!P0 BRA `(.L_x_5791) ;  /* 0x0000000000048947 */ /* 0x000fea0003800000 */
[----:B------:R-:W-:Y:S01]  /*b1c0*/  BPT.TRAP 0x1 ;  /* 0x000000040000795c */ /* 0x000fe20000300000 */
.L_x_5791:
[----:B-1----:R-:W-:Y:S05]  /*b1d0*/  @P2 BRA `(.L_x_5792) ;  /* 0x0000000000082947 */ /* 0x002fea0003800000 */
[----:B------:R-:W1:Y:S02]  /*b1e0*/  SYNCS.PHASECHK.TRANS64.TRYWAIT P0, [R8+URZ+0x34850], R3 ;  /* 0x03485003080075a7 */ /* 0x000e64000800017f */
[----:B-1----:R-:W-:Y:S05]  /*b1f0*/  @!P0 BRA `(.L_x_5793) ;  /* 0x00000074000c8947 */ /* 0x002fea0003800000 */
.L_x_5792:
[----:B------:R-:W-:Y:S05]  /*b200*/  WARPSYNC.ALL ;  /* 0x0000000000007948 */ /* 0x000fea0003800000 */
[----:B------:R-:W-:Y:S01]  /*b210*/  VIADD R0, R0, 0x400 ;  /* 0x0000040000007836 */ /* 0x000fe20000000000 */
[----:B------:R-:W-:Y:S01]  /*b220*/  WARPGROUP.ARRIVE ;  /* 0x00000000000079c5 */ /* 0x000fe20000000000 */
[----:B------:R-:W-:Y:S01]  /*b230*/  IMAD.MOV.U32 R7, RZ, RZ, 0x40000040 ;  /* 0x40000040ff077424 */ /* 0x000fe200078e00ff */
[----:B01----:R-:W-:Y:S01]  /*b240*/  SHFL.BFLY PT, R3, R12, 0x2, 0x1f ;  /* 0x0c401f000c037f89 */ /* 0x003fe200000e0000 */
[----:B------:R-:W-:Y:S01]  /*b250*/  IMAD.MOV.U32 R9, RZ, RZ, RZ ;  /* 0x000000ffff097224 */ /* 0x000fe200078e00ff */
[----:B------:R-:W-:Y:S01]  /*b260*/  SHF.R.U32.HI R0, RZ, 0x4, R0 ;  /* 0x00000004ff007819 */ /* 0x000fe20000011600 */
[----:B------:R-:W-:-:S03]  /*b270*/  VIADD R224, R224, 0x1 ;  /* 0x00000001e0e07836 */ /* 0x000fc60000000000 */
[----:B------:R-:W-:-:S04]  /*b280*/  LOP3.LUT R0, R0, 0x3fff, RZ, 0xc0, !PT ;  /* 0x00003fff00007812 */ /* 0x000fc800078ec0ff */
[----:B------:R-:W-:Y:S02]  /*b290*/  LOP3.LUT R5, R0, 0x5800000, RZ, 0xfc, !PT ;  /* 0x0580000000057812 */ /* 0x000fe400078efcff */
[----:B------:R-:W0:Y:S03]  /*b2a0*/  SHFL.BFLY PT, R0, R13, 0x2, 0x1f ;  /* 0x0c401f000d007f89 */ /* 0x000e2600000e0000 */
[----:B------:R-:W-:Y:S02]  /*b2b0*/  IMAD R4, R2, 0xb00, R5 ;  /* 0x00000b0002047824 */ /* 0x000fe400078e0205 */
[----:B------:R-:W-:Y:S02]  /*b2c0*/  IMAD.MOV.U32 R5, RZ, RZ, 0x40000040 ;  /* 0x40000040ff057424 */ /* 0x000fe400078e00ff */
[C---:B------:R-:W-:Y:S01]  /*b2d0*/  VIADD R6, R4.reuse, 0x80 ;  /* 0x0000008004067836 */ /* 0x040fe20000000000 */
[----:B------:R-:W-:-:S02]  /*b2e0*/  R2UR UR6, R4 ;  /* 0x00000000040672ca */ /* 0x000fc400000e0000 */
[----:B------:R-:W-:Y:S01]  /*b2f0*/  R2UR UR7, R5 ;  /* 0x00000000050772ca */ /* 0x000fe200000e0000 */
[----:B------:R-:W-:-:S12]  /*b300*/  IMAD.MOV.U32 R5, RZ, RZ, 0x40000040 ;  /* 0x40000040ff057424 */ /* 0x000fd800078e00ff */
[----:B------:R-:W-:Y:S01]  /*b310*/  HGMMA.64x128x16.F32 R24, R176, gdesc[UR4].tnspB, R24, gsb0 ;  /* 0x41e00004b0187df0 */ /* 0x000fe20008000818 */
[----:B------:R-:W-:Y:S01]  /*b320*/  R2UR UR6, R6 ;  /* 0x00000000060672ca */ /* 0x000fe200000e0000 */
[----:B------:R-:W-:Y:S01]  /*b330*/  VIADD R6, R4, 0x100 ;  /* 0x0000010004067836 */ /* 0x000fe20000000000 */
[----:B------:R-:W-:Y:S01]  /*b340*/  R2UR UR7, R7 ;  /* 0x00000000070772ca */ /* 0x000fe200000e0000 */
[----:B------:R-:W-:Y:S02]  /*b350*/  IMAD.MOV.U32 R7, RZ, RZ, 0x40000040 ;  /* 0x40000040ff077424 */ /* 0x000fe400078e00ff */
[----:B0-----:R-:W-:Y:S01]  /*b360*/  FADD.FTZ R0, R0, R13 ;  /* 0x0000000d00007221 */ /* 0x001fe20000010000 */
[----:B------:R-:W-:Y:S02]  /*b370*/  VIADD R13, R2, 0x1 ;  /* 0x00000001020d7836 */ /* 0x000fe40000000000 */
[----:B------:R-:W-:-:S03]  /*b380*/  IMAD.MOV.U32 R2, RZ, RZ, RZ ;  /* 0x000000ffff027224 */ /* 0x000fc600078e00ff */
[----:B------:R-:W-:Y:S01]  /*b390*/  ISETP.NE.AND P2, PT, R13, 0x2, PT ;  /* 0x000000020d00780c */ /* 0x000fe20003f45270 */
[----:B------:R-:W-:Y:S02]  /*b3a0*/  WARPGROUP.DEPBAR.LE gsb0, 0x0 ;  /* 0x00008000000079c5 */ /* 0x000fe40000010000 */
[----:B------:R-:W-:-:S06]  /*b3b0*/  WARPGROUP.ARRIVE ;  /* 0x00000000000079c5 */ /* 0x000fcc0000000000 */
[----:B------:R-:W-:Y:S01]  /*b3c0*/  HGMMA.64x128x16.F32 R24, R180, gdesc[UR4].tnspB, R24, gsb0 ;  /* 0x41e00004b4187df0 */ /* 0x000fe20008000818 */
[----:B------:R-:W-:Y:S01]  /*b3d0*/  R2UR UR6, R6 ;  /* 0x00000000060672ca */ /* 0x000fe200000e0000 */
[----:B------:R-:W-:Y:S01]  /*b3e0*/  VIADD R6, R4, 0x180 ;  /* 0x0000018004067836 */ /* 0x000fe20000000000 */
[----:B------:R-:W-:Y:S01]  /*b3f0*/  R2UR UR7, R7 ;  /* 0x00000000070772ca */ /* 0x000fe200000e0000 */
[----:B------:R-:W-:Y:S01]  /*b400*/  IMAD.MOV.U32 R7, RZ, RZ, 0x40000040 ;  /* 0x40000040ff077424 */ /* 0x000fe200078e00ff */
[----:B------:R-:W-:Y:S02]  /*b410*/  WARPGROUP.DEPBAR.LE gsb0, 0x0 ;  /* 0x00008000000079c5 */ /* 0x000fe40000010000 */
[----:B------:R-:W-:-:S09]  /*b420*/  WARPGROUP.ARRIVE ;  /* 0x00000000000079c5 */ /* 0x000fd20000000000 */
        /* <DEDUP_REMOVED lines=37> */
[C---:B------:R-:W-:Y:S01]  /*b680*/  VIADD R6, R4.reuse, 0x480 ;  /* 0x0000048004067836 */ /* 0x040fe20000000000 */
[----:B------:R-:W-:Y:S01]  /*b690*/  R2UR UR7, R7 ;  /* 0x00000000070772ca */ /* 0x000fe200000e0000 */
[----:B------:R-:W-:Y:S02]  /*b6a0*/  IMAD.MOV.U32 R7, RZ, RZ, 0x40000040 ;  /* 0x40000040ff077424 */ /* 0x000fe400078e00ff */
[----:B------:R-:W-:Y:S01]  /*b6b0*/  VIADD R4, R4, 0x500 ;  /* 0x0000050004047836 */ /* 0x000fe20000000000 */
[----:B------:R-:W-:Y:S02]  /*b6c0*/  WARPGROUP.DEPBAR.LE gsb0, 0x0 ;  /* 0x00008000000079c5 */ /* 0x000fe40000010000 */
[----:B------:R-:W-:-:S07]  /*b6d0*/  WARPGROUP.ARRIVE ;  /* 0x00000000000079c5 */ /* 0x000fce0000000000 */
[----:B------:R-:W-:Y:S01]  /*b6e0*/  HGMMA.64x128x16.F32 R24, R208, gdesc[UR4].tnspB, R24, gsb0 ;  /* 0x41e00004d0187df0 */ /* 0x000fe20008000818 */
[----:B------:R-:W-:Y:S02]  /*b6f0*/  R2UR UR6, R6 ;  /* 0x00000000060672ca */ /* 0x000fe400000e0000 */
[----:B------:R-:W-:Y:S01]  /*b700*/  R2UR UR7, R7 ;  /* 0x00000000070772ca */ /* 0x000fe200000e0000 */
[----:B------:R-:W-:-:S05]  /*b710*/  @!P1 VIADD R7, R8, 0x34860 ;  /* 0x0003486008079836 */ /* 0x000fca0000000000 */
[----:B------:R-:W-:Y:S01]  /*b720*/  @!P1 PRMT R7, RZ, 0x654, R7 ;  /* 0x00000654ff079816 */ /* 0x000fe20000000007 */
[----:B------:R-:W-:Y:S02]  /*b730*/  WARPGROUP.DEPBAR.LE gsb0, 0x0 ;  /* 0x00008000000079c5 */ /* 0x000fe40000010000 */
[----:B------:R-:W-:-:S06]  /*b740*/  WARPGROUP.ARRIVE ;  /* 0x00000000000079c5 */ /* 0x000fcc0000000000 */
[----:B------:R-:W-:Y:S01]  /*b750*/  HGMMA.64x128x16.F32 R24, R212, gdesc[UR4].tnspB, R24, gsb0 ;  /* 0x41e00004d4187df0 */ /* 0x000fe20008000818 */
[----:B------:R-:W-:Y:S01]  /*b760*/  R2UR UR6, R4 ;  /* 0x00000000040672ca */ /* 0x000fe200000e0000 */
[----:B------:R-:W-:Y:S01]  /*b770*/  FADD.FTZ R4, R3, R12 ;  /* 0x0000000c03047221 */ /* 0x000fe20000010000 */
[----:B------:R-:W-:Y:S01]  /*b780*/  R2UR UR7, R5 ;  /* 0x00000000050772ca */ /* 0x000fe200000e0000 */
[----:B------:R-:W0:Y:S04]  /*b790*/  SHFL.BFLY PT, R3, R0, 0x1, 0x1f ;  /* 0x0c201f0000037f89 */ /* 0x000e2800000e0000 */
[----:B------:R-:W1:Y:S01]  /*b7a0*/  SHFL.BFLY PT, R5, R4, 0x1, 0x1f ;  /* 0x0c201f0004057f89 */ /* 0x000e6200000e0000 */
[----:B0-----:R-:W-:Y:S01]  /*b7b0*/  FADD.FTZ R14, R0, R3 ;  /* 0x00000003000e7221 */ /* 0x001fe20000010000 */
[----:B------:R-:W-:Y:S01]  /*b7c0*/  SEL R3, RZ, 0x1, P2 ;  /* 0x00000001ff037807 */ /* 0x000fe20001000000 */
[----:B------:R-:W-:-:S02]  /*b7d0*/  IMAD.MOV.U32 R0, RZ, RZ, -0x800000 ;  /* 0xff800000ff007424 */ /* 0x000fc400078e00ff */
[----:B-1----:R-:W-:Y:S01]  /*b7e0*/  FADD.FTZ R15, R4, R5 ;  /* 0x00000005040f7221 */ /* 0x002fe20000010000 */
[----:B------:R-:W-:Y:S02]  /*b7f0*/  FSETP.NE.FTZ.AND P0, PT, R14, RZ, PT ;  /* 0x000000ff0e00720b */ /* 0x000fe40003f15000 */
        /* <DEDUP_REMOVED lines=16> */
[----:B------:R-:W-:Y:S03]  /*b900*/  HGMMA.64x128x16.F32 R24, R216, gdesc[UR4].tnspB, R24, gsb0 ;  /* 0x41e00004d8187df0 */ /* 0x000fe60008000818 */
[----:B------:R-:W-:Y:S02]  /*b910*/  WARPGROUP.DEPBAR.LE gsb0, 0x0 ;  /* 0x00008000000079c5 */ /* 0x000fe40000010000 */
        /* <DEDUP_REMOVED lines=65> */
[----:B------:R-:W-:-:S07]  /*bd30*/  SEL R2, R13, RZ, P2 ;  /* 0x000000ff0d027207 */ /* 0x000fce0001000000 */
.L_x_5772:
[----:B0-----:R-:W0:Y:S01]  /*bd40*/  S2R R5, SR_CgaCtaId ;  /* 0x0000000000057919 */ /* 0x001e220000008800 */
        /* <DEDUP_REMOVED lines=20> */
[----:B------:R-:W-:-:S02]  /*be90*/  MOV R20, R22 ;  /* 0x0000001600147202 */ /* 0x000fc40000000f00 */
[----:B--2---:R-:W-:-:S03]  /*bea0*/  MOV R21, R5 ;  /* 0x0000000500157202 */ /* 0x004fc60000000f00 */
        /* <DEDUP_REMOVED lines=13> */
[----:B------:R-:W-:Y:S02]  /*bf80*/  LOP3.LUT R12, R63, 0x380, RZ, 0xc0, !PT ;  /* 0x000003803f0c7812 */ /* 0x000fe400078ec0ff */
[----:B-1----:R-:W-:Y:S02]  /*bf90*/  LOP3.LUT R48, R75, 0x380, RZ, 0xc0, !PT ;  /* 0x000003804b307812 */ /* 0x002fe400078ec0ff */
[----:B------:R-:W-:Y:S01]  /*bfa0*/  SHF.R.U64 R14, R14, 0x3, RZ ;  /* 0x000000030e0e7819 */ /* 0x000fe200000012ff */
[----:B------:R-:W-:Y:S01]  /*bfb0*/  BAR.SYNC.DEFER_BLOCKING 0x1, 0x100 ;  /* 0x0044000000007b1d */ /* 0x000fe20000010000 */
[C---:B------:R-:W-:Y:S02]  /*bfc0*/  IADD3 R79, P2, R4.reuse, 0x4020, RZ ;  /* 0x00004020044f7810 */ /* 0x040fe40007f5e0ff */
[C---:B------:R-:W-:Y:S02]  /*bfd0*/  IADD3 R83, P1, R4.reuse, 0x4040, RZ ;  /* 0x0000404004537810 */ /* 0x040fe40007f3e0ff */
[----:B------:R-:W-:Y:S01]  /*bfe0*/  IADD3 R109, P0, R4, 0x4060, RZ ;  /* 0x00004060046d7810 */ /* 0x000fe20007f1e0ff */
[----:B------:R-:W-:Y:S01]  /*bff0*/  IMAD.X R11, RZ, RZ, R5, P2 ;  /* 0x000000ffff0b7224 */ /* 0x000fe200010e0605 */
[----:B------:R-:W-:-:S02]  /*c000*/  SHF.R.U64 R28, R28, 0x3, RZ ;  /* 0x000000031c1c7819 */ /* 0x000fc400000012ff */
[----:B------:R-:W-:Y:S01]  /*c010*/  LOP3.LUT R4, R9, R4, RZ, 0x3c, !PT ;  /* 0x0000000409047212 */ /* 0x000fe200078e3cff */
[--C-:B------:R-:W-:Y:S01]  /*c020*/  IMAD.X R9, RZ, RZ, R5.reuse, P1 ;  /* 0x000000ffff097224 */ /* 0x100fe200008e0605 */
[----:B------:R-:W-:Y:S01]  /*c030*/  SHF.R.U64 R12, R12, 0x3, RZ ;  /* 0x000000030c0c7819 */ /* 0x000fe200000012ff */
[----:B------:R-:W-:Y:S01]  /*c040*/  IMAD.X R29, RZ, RZ, R5, P0 ;  /* 0x000000ffff1d7224 */ /* 0x000fe200000e0605 */
[----:B------:R-:W-:Y:S02]  /*c050*/  SHF.R.U64 R48, R48, 0x3, RZ ;  /* 0x0000000330307819 */ /* 0x000fe400000012ff */
[----:B------:R-:W-:Y:S02]  /*c060*/  LOP3.LUT R24, R14, R67, RZ, 0x3c, !PT ;  /* 0x000000430e187212 */ /* 0x000fe400078e3cff */
[----:B------:R-:W-:Y:S02]  /*c070*/  LOP3.LUT R14, R28, R71, RZ, 0x3c, !PT ;  /* 0x000000471c0e7212 */ /* 0x000fe400078e3cff */
[----:B------:R-:W-:-:S02]  /*c080*/  MOV R71, R4 ;  /* 0x0000000400477202 */ /* 0x000fc40000000f00 */
[----:B------:R-:W-:Y:S02]  /*c090*/  LOP3.LUT R26, R12, R63, RZ, 0x3c, !PT ;  /* 0x0000003f0c1a7212 */ /* 0x000fe400078e3cff */
[----:B------:R-:W-:Y:S02]  /*c0a0*/  F2FP.F16.F32.PACK_AB R5, R10, R85 ;  /* 0x000000550a05723e */ /* 0x000fe400000000ff */
[----:B------:R-:W-:Y:S02]  /*c0b0*/  LOP3.LUT R12, R48, R75, RZ, 0x3c, !PT ;  /* 0x0000004b300c7212 */ /* 0x000fe400078e3cff */
[----:B------:R-:W-:Y:S01]  /*c0c0*/  LOP3.LUT R10, R79, 0x380, RZ, 0xc0, !PT ;  /* 0x000003804f0a7812 */ /* 0x000fe200078ec0ff */
[----:B------:R-:W1:Y:S01]  /*c0d0*/  LDC.64 R74, c[0x0][0xbd8] ;  /* 0x0002f600ff4a7b82 */ /* 0x000e620000000a00 */
[----:B------:R-:W-:Y:S02]  /*c0e0*/  LOP3.LUT R28, R83, 0x380, RZ, 0xc0, !PT ;  /* 0x00000380531c7812 */ /* 0x000fe400078ec0ff */
[----:B------:R-:W-:-:S02]  /*c0f0*/  LOP3.LUT R48, R109, 0x380, RZ, 0xc0, !PT ;  /* 0x000003806d307812 */ /* 0x000fc400078ec0ff */
[----:B------:R-:W-:Y:S02]  /*c100*/  SHF.R.U64 R10, R10, 0x3, RZ ;  /* 0x000000030a0a7819 */ /* 0x000fe400000012ff */
[----:B------:R-:W-:Y:S02]  /*c110*/  SHF.R.U64 R28, R28, 0x3, RZ ;  /* 0x000000031c1c7819 */ /* 0x000fe400000012ff */
[----:B------:R-:W-:Y:S02]  /*c120*/  SHF.R.U64 R48, R48, 0x3, RZ ;  /* 0x0000000330307819 */ /* 0x000fe400000012ff */
[----:B------:R-:W-:Y:S02]  /*c130*/  F2FP.F16.F32.PACK_AB R4, R106, R107 ;  /* 0x0000006b6a04723e */ /* 0x000fe400000000ff */
[----:B------:R-:W-:Y:S02]  /*c140*/  LOP3.LUT R10, R10, R79, RZ, 0x3c, !PT ;  /* 0x0000004f0a0a7212 */ /* 0x000fe400078e3cff */
[----:B------:R-:W-:Y:S01]  /*c150*/  LOP3.LUT R8, R28, R83, RZ, 0x3c, !PT ;  /* 0x000000531c087212 */ /* 0x000fe200078e3cff */
[----:B------:R2:W-:Y:S01]  /*c160*/  STSM.16.M88.4 [R71], R4 ;  /* 0x0000000447007844 */ /* 0x0005e20000000200 */
[----:B------:R-:W-:-:S02]  /*c170*/  LOP3.LUT R28, R48, R109, RZ, 0x3c, !PT ;  /* 0x0000006d301c7212 */ /* 0x000fc400078e3cff */
[----:B------:R-:W-:Y:S02]  /*c180*/  MOV R62, R10 ;  /* 0x0000000a003e7202 */ /* 0x000fe40000000f00 */
[----:B------:R-:W-:Y:S02]  /*c190*/  MOV R48, R8 ;  /* 0x0000000800307202 */ /* 0x000fe40000000f00 */
[----:B------:R-:W-:Y:S02]  /*c1a0*/  MOV R70, R26 ;  /* 0x0000001a00467202 */ /* 0x000fe40000000f00 */
[----:B------:R-:W-:Y:S02]  /*c1b0*/  F2FP.F16.F32.PACK_AB R8, R103, R104 ;  /* 0x000000686708723e */ /* 0x000fe400000000ff */
[----:B------:R-:W-:Y:S02]  /*c1c0*/  F2FP.F16.F32.PACK_AB R9, R81, R102 ;  /* 0x000000665109723e */ /* 0x000fe400000000ff */
[----:B------:R-:W-:-:S02]  /*c1d0*/  F2FP.F16.F32.PACK_AB R10, R100, R101 ;  /* 0x00000065640a723e */ /* 0x000fc400000000ff */
[----:B------:R-:W-:Y:S02]  /*c1e0*/  F2FP.F16.F32.PACK_AB R11, R77, R98 ;  /* 0x000000624d0b723e */ /* 0x000fe400000000ff */
[----:B------:R-:W-:Y:S02]  /*c1f0*/  MOV R67, R24 ;  /* 0x0000001800437202 */ /* 0x000fe40000000f00 */
[----:B--2---:R-:W-:Y:S01]  /*c200*/  F2FP.F16.F32.PACK_AB R4, R96, R99 ;  /* 0x000000636004723e */ /* 0x004fe200000000ff */
[----:B------:R-:W-:Y:S01]  /*c210*/  STSM.16.M88.4 [R70], R8 ;  /* 0x0000000846007844 */ /* 0x000fe20000000200 */
[----:B------:R-:W-:Y:S02]  /*c220*/  F2FP.F16.F32.PACK_AB R5, R73, R84 ;  /* 0x000000544905723e */ /* 0x000fe400000000ff */
[----:B------:R-:W-:Y:S02]  /*c230*/  F2FP.F16.F32.PACK_AB R6, R94, R97 ;  /* 0x000000615e06723e */ /* 0x000fe400000000ff */
[----:B------:R-:W-:-:S02]  /*c240*/  F2FP.F16.F32.PACK_AB R7, R69, R76 ;  /* 0x0000004c4507723e */ /* 0x000fc400000000ff */
[----:B------:R-:W-:Y:S02]  /*c250*/  MOV R66, R14 ;  /* 0x0000000e00427202 */ /* 0x000fe40000000f00 */
[----:B------:R-:W-:Y:S01]  /*c260*/  MOV R63, R12 ;  /* 0x0000000c003f7202 */ /* 0x000fe20000000f00 */
[----:B------:R2:W-:Y:S01]  /*c270*/  STSM.16.M88.4 [R67], R4 ;  /* 0x0000000443007844 */ /* 0x0005e20000000200 */
[----:B------:R-:W-:Y:S02]  /*c280*/  F2FP.F16.F32.PACK_AB R12, R92, R95 ;  /* 0x0000005f5c0c723e */ /* 0x000fe400000000ff */
[----:B------:R-:W-:Y:S02]  /*c290*/  F2FP.F16.F32.PACK_AB R13, R65, R72 ;  /* 0x00000048410d723e */ /* 0x000fe400000000ff */
[----:B------:R-:W-:Y:S02]  /*c2a0*/  F2FP.F16.F32.PACK_AB R14, R90, R93 ;  /* 0x0000005d5a0e723e */ /* 0x000fe400000000ff */
[----:B------:R-:W-:Y:S01]  /*c2b0*/  F2FP.F16.F32.PACK_AB R15, R61, R68 ;  /* 0x000000443d0f723e */ /* 0x000fe200000000ff */
[----:B------:R-:W-:Y:S01]  /*c2c0*/  IMAD.MOV.U32 R61, RZ, RZ, RZ ;  /* 0x000000ffff3d7224 */ /* 0x000fe200078e00ff */
[----:B------:R-:W-:-:S02]  /*c2d0*/  F2FP.F16.F32.PACK_AB R24, R88, R91 ;  /* 0x0000005b5818723e */ /* 0x000fc400000000ff */
[----:B------:R-:W-:Y:S01]  /*c2e0*/  F2FP.F16.F32.PACK_AB R25, R59, R64 ;  /* 0x000000403b19723e */ /* 0x000fe200000000ff */
[----:B------:R3:W-:Y:S01]  /*c2f0*/  STSM.16.M88.4 [R66], R12 ;  /* 0x0000000c42007844 */ /* 0x0007e20000000200 */
[----:B------:R-:W-:Y:S02]  /*c300*/  F2FP.F16.F32.PACK_AB R26, R60, R89 ;  /* 0x000000593c1a723e */ /* 0x000fe400000000ff */
[----:B------:R-:W-:Y:S01]  /*c310*/  F2FP.F16.F32.PACK_AB R27, R55, R58 ;  /* 0x0000003a371b723e */ /* 0x000fe200000000ff */
[----:B--2---:R-:W-:Y:S01]  /*c320*/  IMAD.SHL.U32 R5, R220, 0x4, RZ ;  /* 0x00000004dc057824 */ /* 0x004fe200078e00ff */
[----:B------:R-:W-:Y:S02]  /*c330*/  F2FP.F16.F32.PACK_AB R58, R52, R53 ;  /* 0x00000035343a723e */ /* 0x000fe400000000ff */
[----:B------:R-:W-:Y:S01]  /*c340*/  F2FP.F16.F32.PACK_AB R59, R43, R46 ;  /* 0x0000002e2b3b723e */ /* 0x000fe200000000ff */
[----:B------:R3:W-:Y:S01]  /*c350*/  STSM.16.M88.4 [R63], R24 ;  /* 0x000000183f007844 */ /* 0x0007e20000000200 */
[----:B------:R-:W-:-:S02]  /*c360*/  SHF.L.U64.HI R8, R220, 0x2, R223 ;  /* 0x00000002dc087819 */ /* 0x000fc400000102df */
[----:B-1----:R-:W-:Y:S01]  /*c370*/  IADD3 R6, P1, R5, R74, RZ ;  /* 0x0000004a05067210 */ /* 0x002fe20007f3e0ff */
[----:B------:R3:W-:Y:S01]  /*c380*/  STSM.16.M88.4 [R62], R56 ;  /* 0x000000383e007844 */ /* 0x0007e20000000200 */
[----:B------:R-:W-:Y:S02]  /*c390*/  F2FP.F16.F32.PACK_AB R46, R40, R41 ;  /* 0x00000029282e723e */ /* 0x000fe400000000ff */
[----:B------:R-:W-:Y:S01]  /*c3a0*/  MOV R28, R28 ;  /* 0x0000001c001c7202 */ /* 0x000fe20000000f00 */
[----:B------:R-:W-:Y:S01]  /*c3b0*/  IMAD.X R7, R8, 0x1, R75, P1 ;  /* 0x0000000108077824 */ /* 0x000fe200008e064b */
[----:B------:R-:W-:Y:S01]  /*c3c0*/  ISETP.NE.U32.AND P1, PT, RZ, UR4, PT ;  /* 0x00000004ff007c0c */ /* 0x000fe2000bf25070 */
[----:B------:R3:W-:Y:S01]  /*c3d0*/  STSM.16.M88.4 [R48], R44 ;  /* 0x0000002c30007844 */ /* 0x0007e20000000200 */
[----:B------:R-:W1:Y:S01]  /*c3e0*/  LDC R55, c[0x0][0xa88] ;  /* 0x0002a200ff377b82 */ /* 0x000e620000000800 */
[----:B------:R-:W-:Y:S02]  /*c3f0*/  ISETP.NE.U32.AND P0, PT, R74, RZ, PT ;  /* 0x000000ff4a00720c */ /* 0x000fe40003f05070 */
[----:B------:R3:W-:Y:S05]  /*c400*/  STSM.16.M88.4 [R28], R36 ;  /* 0x000000241c007844 */ /* 0x0007ea0000000200 */
[----:B------:R-:W-:Y:S01]  /*c410*/  BAR.SYNC.DEFER_BLOCKING 0x1, 0x100 ;  /* 0x0044000000007b1d */ /* 0x000fe20000010000 */
[----:B------:R-:W-:-:S02]  /*c420*/  ISETP.NE.AND.EX P1, PT, RZ, UR5, PT, P1 ;  /* 0x00000005ff007c0c */ /* 0x000fc4000bf25310 */
[----:B------:R-:W-:-:S11]  /*c430*/  ISETP.NE.AND.EX P0, PT, R75, RZ, PT, P0 ;  /* 0x000000ff4b00720c */ /* 0x000fd60003f05300 */
[----:B------:R-:W-:-:S04]  /*c440*/  @P1 IADD3 R4, P2, R5, UR4, RZ ;  /* 0x0000000405041c10 */ /* 0x000fc8000ff5e0ff */
[----:B------:R-:W-:Y:S01]  /*c450*/  @P1 IADD3.X R5, R8, UR5, RZ, P2, !PT ;  /* 0x0000000508051c10 */ /* 0x000fe200097fe4ff */
[----:B------:R3:W5:Y:S01]  /*c460*/  @P0 LDG.E R61, desc[UR60][R6.64] ;  /* 0x0000003c063d0981 */ /* 0x000762000c1e1900 */
[----:B------:R-:W-:-:S03]  /*c470*/  IMAD R9, R18, 0x40, R17 ;  /* 0x0000004012097824 */ /* 0x000fc600078e0211 */
[----:B-1----:R3:W5:Y:S01]  /*c480*/  @P1 LDG.E R55, desc[UR60][R4.64] ;  /* 0x0000003c04371981 */ /* 0x002762000c1e1900 */
[----:B------:R-:W-:Y:S01]  /*c490*/  IMAD.WIDE R20, R9, 0x2, R20 ;  /* 0x0000000209147825 */ /* 0x000fe200078e0214 */
[----:B------:R-:W-:Y:S06]  /*c4a0*/  @P1 BRA `(.L_x_5796) ;  /* 0x0000000000101947 */ /* 0x000fec0003800000 */
[----:B------:R-:W-:Y:S05]  /*c4b0*/  @!P0 BRA `(.L_x_5796) ;  /* 0x00000000000c8947 */ /* 0x000fea0003800000 */
[----:B---3--:R-:W2:Y:S04]  /*c4c0*/  LDG.E R4, desc[UR60][R6.64] ;  /* 0x0000003c06047981 */ /* 0x008ea8000c1e1900 */
[----:B-----5:R-:W2:Y:S02]  /*c4d0*/  LDG.E R55, desc[UR60][R6.64+0x4] ;  /* 0x0000043c06377981 */ /* 0x020ea4000c1e1900 */
[----:B--2---:R-:W-:-:S07]  /*c4e0*/  IMAD.IADD R55, R55, 0x1, -R4 ;  /* 0x0000000137377824 */ /* 0x004fce00078e0a04 */
.L_x_5796:
[----:B------:R-:W-:Y:S01]  /*c4f0*/  SHF.R.S32.HI R19, RZ, 0x1f, R221 ;  /* 0x0000001fff137819 */ /* 0x000fe200000114dd */
[----:B------:R-:W-:Y:S01]  /*c500*/  ULDC.64 UR4, c[0x0][0xb70] ;  /* 0x0002dc0000047ab9 */ /* 0x000fe20000000a00 */
[--C-:B---3-5:R-:W-:Y:S01]  /*c510*/  SHF.R.S32.HI R45, RZ, 0x1f, R61.reuse ;  /* 0x0000001fff2d7819 */ /* 0x128fe2000001143d */
[----:B------:R-:W-:Y:S01]  /*c520*/  IMAD.MOV.U32 R44, RZ, RZ, R61 ;  /* 0x000000ffff2c7224 */ /* 0x000fe200078e003d */
[----:B------:R-:W-:Y:S01]  /*c530*/  SEL R223, R223, RZ, !P0 ;  /* 0x000000ffdfdf7207 */ /* 0x000fe20004000000 */
[----:B------:R-:W-:Y:S01]  /*c540*/  IMAD R4, R19, UR4, RZ ;  /* 0x0000000413047c24 */ /* 0x000fe2000f8e02ff */
[----:B------:R-:W-:Y:S01]  /*c550*/  SEL R57, R220, RZ, !P0 ;  /* 0x000000ffdc397207 */ /* 0x000fe20004000000 */
[----:B------:R-:W-:Y:S01]  /*c560*/  IMAD R11, R222, 0x80, R228 ;  /* 0x00000080de0b7824 */ /* 0x000fe200078e02e4 */
[C---:B------:R-:W-:Y:S01]  /*c570*/  IADD3 R9, P1, R20.reuse, 0x3000, RZ ;  /* 0x0000300014097810 */ /* 0x040fe20007f3e0ff */
[C---:B------:R-:W-:Y:S01]  /*c580*/  IMAD R7, R221.reuse, UR5, R4 ;  /* 0x00000005dd077c24 */ /* 0x040fe2000f8e0204 */
[C---:B------:R-:W-:Y:S01]  /*c590*/  IADD3 R13, P2, R20.reuse, 0x2000, RZ ;  /* 0x00002000140d7810 */ /* 0x040fe20007f5e0ff */
[----:B------:R-:W-:Y:S01]  /*c5a0*/  IMAD.WIDE.U32 R4, R221, UR4, R44 ;  /* 0x00000004dd047c25 */ /* 0x000fe2000f8e002c */
[----:B------:R-:W-:Y:S01]  /*c5b0*/  ULDC.64 UR4, c[0x0][0xb78] ;  /* 0x0002de0000047ab9 */ /* 0x000fe20000000a00 */
[----:B------:R-:W-:-:S02]  /*c5c0*/  IADD3 R29, P3, R20, 0x1000, RZ ;  /* 0x00001000141d7810 */ /* 0x000fc40007f7e0ff */
[----:B------:R-:W-:Y:S01]  /*c5d0*/  IMAD.IADD R5, R5, 0x1, R7 ;  /* 0x0000000105057824 */ /* 0x000fe200078e0207 */
[----:B------:R-:W-:Y:S01]  /*c5e0*/  LOP3.LUT R6, R9, 0x380, RZ, 0xc0, !PT ;  /* 0x0000038009067812 */ /* 0x000fe200078ec0ff */
[----:B------:R-:W-:Y:S01]  /*c5f0*/  IMAD R7, R223, UR4, RZ ;  /* 0x00000004df077c24 */ /* 0x000fe2000f8e02ff */
[----:B------:R-:W-:Y:S01]  /*c600*/  LOP3.LUT R12, R13, 0x380, RZ, 0xc0, !PT ;  /* 0x000003800d0c7812 */ /* 0x000fe200078ec0ff */
[----:B------:R-:W-:Y:S01]  /*c610*/  IMAD.WIDE.U32 R4, R57, UR4, R4 ;  /* 0x0000000439047c25 */ /* 0x000fe2000f8e0004 */
[----:B------:R-:W-:Y:S02]  /*c620*/  LOP3.LUT R28, R29, 0x380, RZ, 0xc0, !PT ;  /* 0x000003801d1c7812 */ /* 0x000fe400078ec0ff */
[----:B------:R-:W-:Y:S01]  /*c630*/  SHF.R.U64 R6, R6, 0x3, RZ ;  /* 0x0000000306067819 */ /* 0x000fe200000012ff */
[----:B------:R-:W-:Y:S01]  /*c640*/  IMAD R10, R57, UR5, R7 ;  /* 0x00000005390a7c24 */ /* 0x000fe2000f8e0207 */
[----:B------:R-:W-:Y:S01]  /*c650*/  SHF.R.S32.HI R7, RZ, 0x1f, R11 ;  /* 0x0000001fff077819 */ /* 0x000fe2000001140b */
[----:B------:R-:W-:Y:S01]  /*c660*/  ULDC.64 UR4, c[0x0][0xb40] ;  /* 0x0002d00000047ab9 */ /* 0x000fe20000000a00 */
[----:B------:R-:W-:-:S02]  /*c670*/  IADD3 R8, P0, R11, R4, RZ ;  /* 0x000000040b087210 */ /* 0x000fc40007f1e0ff */
[----:B------:R-:W-:Y:S02]  /*c680*/  SHF.R.U64 R12, R12, 0x3, RZ ;  /* 0x000000030c0c7819 */ /* 0x000fe400000012ff */
[----:B------:R-:W-:Y:S01]  /*c690*/  IADD3.X R7, R7, R5, R10, P0, !PT ;  /* 0x0000000507077210 */ /* 0x000fe200007fe40a */
[----:B------:R-:W-:Y:S01]  /*c6a0*/  IMAD.X R5, RZ, RZ, R21, P1 ;  /* 0x000000ffff057224 */ /* 0x000fe200008e0615 */
[----:B------:R-:W-:Y:S02]  /*c6b0*/  LEA R52, P0, R8, UR4, 0x2 ;  /* 0x0000000408347c11 */ /* 0x000fe4000f8010ff */
[----:B------:R-:W-:Y:S02]  /*c6c0*/  SHF.R.U64 R28, R28, 0x3, RZ ;  /* 0x000000031c1c7819 */ /* 0x000fe400000012ff */
[----:B------:R-:W-:Y:S01]  /*c6d0*/  LOP3.LUT R4, R6, R9, RZ, 0x3c, !PT ;  /* 0x0000000906047212 */ /* 0x000fe200078e3cff */
[----:B------:R-:W-:Y:S01]  /*c6e0*/  VIADD R6, R11, 0x8 ;  /* 0x000000080b067836 */ /* 0x000fe20000000000 */
[----:B------:R-:W-:Y:S01]  /*c6f0*/  LEA.HI.X R53, R8, UR5, R7, 0x2, P0 ;  /* 0x0000000508357c11 */ /* 0x000fe200080f1407 */
[----:B------:R-:W-:Y:S01]  /*c700*/  ULDC.64 UR4, c[0x0][0xaa0] ;  /* 0x0002a80000047ab9 */ /* 0x000fe20000000a00 */
[----:B------:R-:W-:Y:S01]  /*c710*/  LOP3.LUT R12, R12, R13, RZ, 0x3c, !PT ;  /* 0x0000000d0c0c7212 */ /* 0x000fe200078e3cff */
[----:B------:R-:W-:Y:S01]  /*c720*/  IMAD.X R13, RZ, RZ, R21, P2 ;  /* 0x000000ffff0d7224 */ /* 0x000fe200010e0615 */
[----:B------:R-:W-:-:S02]  /*c730*/  LOP3.LUT P0, RZ, R225, 0x3, RZ, 0xc0, !PT ;  /* 0x00000003e1ff7812 */ /* 0x000fc4000780c0ff */
[C---:B------:R-:W-:Y:S02]  /*c740*/  IADD3 R41, P6, R20.reuse, 0x4000, RZ ;  /* 0x0000400014297810 */ /* 0x040fe40007fde0ff */
[C---:B------:R-:W-:Y:S02]  /*c750*/  IADD3 R33, P5, R20.reuse, 0x5000, RZ ;  /* 0x0000500014217810 */ /* 0x040fe40007fbe0ff */
[----:B------:R-:W-:Y:S02]  /*c760*/  IADD3 R25, P4, R20, 0x6000, RZ ;  /* 0x0000600014197810 */ /* 0x000fe40007f9e0ff */
[----:B------:R-:W-:Y:S01]  /*c770*/  LOP3.LUT R28, R28, R29, RZ, 0x3c, !PT ;  /* 0x0000001d1c1c7212 */ /* 0x000fe200078e3cff */
[----:B------:R-:W-:Y:S01]  /*c780*/  IMAD.X R29, RZ, RZ, R21, P3 ;  /* 0x000000ffff1d7224 */ /* 0x000fe200018e0615 */
[----:B------:R-:W-:Y:S02]  /*c790*/  IADD3 R7, P2, R20, 0x7000, RZ ;  /* 0x0000700014077810 */ /* 0x000fe40007f5e0ff */
[----:B------:R-:W-:-:S02]  /*c7a0*/  ISETP.GE.OR P3, PT, R11, R55, P0 ;  /* 0x000000370b00720c */ /* 0x000fc40000766670 */
[----:B------:R-:W-:Y:S02]  /*c7b0*/  LOP3.LUT R40, R41, 0x380, RZ, 0xc0, !PT ;  /* 0x0000038029287812 */ /* 0x000fe400078ec0ff */
[----:B------:R-:W-:Y:S02]  /*c7c0*/  LOP3.LUT R32, R33, 0x380, RZ, 0xc0, !PT ;  /* 0x0000038021207812 */ /* 0x000fe400078ec0ff */
[----:B------:R-:W-:Y:S02]  /*c7d0*/  LOP3.LUT R24, R25, 0x380, RZ, 0xc0, !PT ;  /* 0x0000038019187812 */ /* 0x000fe400078ec0ff */
[----:B------:R-:W-:Y:S02]  /*c7e0*/  LOP3.LUT R9, R20, 0x380, RZ, 0xc0, !PT ;  /* 0x0000038014097812 */ /* 0x000fe400078ec0ff */
[----:B------:R-:W-:Y:S02]  /*c7f0*/  ISETP.GE.OR P0, PT, R6, R55, P0 ;  /* 0x000000370600720c */ /* 0x000fe40000706670 */
[----:B------:R-:W-:Y:S01]  /*c800*/  LOP3.LUT R6, R7, 0x380, RZ, 0xc0, !PT ;  /* 0x0000038007067812 */ /* 0x000fe200078ec0ff */
[----:B------:R1:W-:Y:S01]  /*c810*/  @!P3 STG.E desc[UR60][R52.64], R0 ;  /* 0x000000003400b986 */ /* 0x0003e2000c10193c */
[----:B------:R-:W-:-:S02]  /*c820*/  SHF.R.U64 R40, R40, 0x3, RZ ;  /* 0x0000000328287819 */ /* 0x000fc400000012ff */
[----:B------:R-:W-:Y:S02]  /*c830*/  SHF.R.U64 R32, R32, 0x3, RZ ;  /* 0x0000000320207819 */ /* 0x000fe400000012ff */
[----:B------:R-:W-:Y:S02]  /*c840*/  SHF.R.U64 R24, R24, 0x3, RZ ;  /* 0x0000000318187819 */ /* 0x000fe400000012ff */
[----:B------:R-:W-:Y:S02]  /*c850*/  SHF.R.U64 R9, R9, 0x3, RZ ;  /* 0x0000000309097819 */ /* 0x000fe400000012ff */
[----:B------:R-:W-:Y:S01]  /*c860*/  SHF.R.U64 R6, R6, 0x3, RZ ;  /* 0x0000000306067819 */ /* 0x000fe200000012ff */
[----:B------:R2:W-:Y:S01]  /*c870*/  @!P0 STG.E desc[UR60][R52.64+0x20], R3 ;  /* 0x0000200334008986 */ /* 0x0005e2000c10193c */
        /* <DEDUP_REMOVED lines=10> */
[----:B------:R-:W-:-:S03]  /*c920*/  SHF.R.S32.HI R47, RZ, 0x1f, R17 ;  /* 0x0000001fff2f7819 */ /* 0x000fc60000011411 */
[----:B------:R3:W5:Y:S01]  /*c930*/  LD.E.128 R36, desc[UR60][R20.64] ;  /* 0x0000003c14247980 */ /* 0x000762000c101d00 */
[----:B------:R-:W-:-:S03]  /*c940*/  IMAD.MOV.U32 R46, RZ, RZ, R17 ;  /* 0x000000ffff2e7224 */ /* 0x000fc600078e0011 */
[----:B------:R-:W5:Y:S04]  /*c950*/  LD.E.128 R12, desc[UR60][R12.64] ;  /* 0x0000003c0c0c7980 */ /* 0x000f68000c101d00 */
[----:B------:R-:W5:Y:S04]  /*c960*/  LD.E.128 R4, desc[UR60][R4.64] ;  /* 0x0000003c04047980 */ /* 0x000f68000c101d00 */
[----:B------:R-:W5:Y:S04]  /*c970*/  LD.E.128 R40, desc[UR60][R40.64] ;  /* 0x0000003c28287980 */ /* 0x000f68000c101d00 */
[----:B------:R-:W5:Y:S04]  /*c980*/  LD.E.128 R32, desc[UR60][R32.64] ;  /* 0x0000003c20207980 */ /* 0x000f68000c101d00 */
[----:B------:R-:W5:Y:S04]  /*c990*/  LD.E.128 R24, desc[UR60][R24.64] ;  /* 0x0000003c18187980 */ /* 0x000f68000c101d00 */
[----:B------:R-:W5:Y:S01]  /*c9a0*/  LD.E.128 R8, desc[UR60][R8.64] ;  /* 0x0000003c08087980 */ /* 0x000f62000c101d00 */
[----:B-1----:R-:W-:Y:S01]  /*c9b0*/  IMAD R0, R45, UR4, RZ ;  /* 0x000000042d007c24 */ /* 0x002fe2000f8e02ff */
[----:B------:R-:W-:Y:S01]  /*c9c0*/  @!PT LDS RZ, [RZ] ;  /* 0x00000000fffff984 */ /* 0x000fe20000000800 */
[----:B------:R-:W-:Y:S01]  /*c9d0*/  @!PT LDS RZ, [RZ] ;  /* 0x00000000fffff984 */ /* 0x000fe20000000800 */
[----:B------:R-:W-:Y:S01]  /*c9e0*/  @!PT LDS RZ, [RZ] ;  /* 0x00000000fffff984 */ /* 0x000fe20000000800 */
[----:B------:R-:W-:Y:S01]  /*c9f0*/  @!PT LDS RZ, [RZ] ;  /* 0x00000000fffff984 */ /* 0x000fe20000000800 */
[----:B------:R1:W-:Y:S06]  /*ca00*/  MEMBAR.ALL.CTA ;  /* 0x0000000000007992 */ /* 0x0003ec0000008000 */
[----:B-1----:R-:W1:Y:S01]  /*ca10*/  FENCE.VIEW.ASYNC.S ;  /* 0x00000000000073c6 */ /* 0x002e620000000000 */
[----:B---3--:R-:W-:-:S04]  /*ca20*/  IMAD.WIDE.U32 R20, R61, UR4, R46 ;  /* 0x000000043d147c25 */ /* 0x008fc8000f8e002e */
[----:B------:R-:W-:Y:S01]  /*ca30*/  IMAD R61, R61, UR5, R0 ;  /* 0x000000053d3d7c24 */ /* 0x000fe2000f8e0200 */
[----:B------:R-:W-:Y:S01]  /*ca40*/  ULDC.64 UR4, c[0x0][0xae0] ;  /* 0x0002b80000047ab9 */ /* 0x000fe20000000a00 */
[----:B------:R-:W-:Y:S02]  /*ca50*/  IMAD R55, R222, -0x80, R55 ;  /* 0xffffff80de377824 */ /* 0x000fe400078e0237 */
[----:B------:R-:W-:Y:S02]  /*ca60*/  IMAD.IADD R21, R21, 0x1, R61 ;  /* 0x0000000115157824 */ /* 0x000fe400078e023d */
[----:B------:R-:W-:Y:S01]  /*ca70*/  IMAD R44, R19, UR4, RZ ;  /* 0x00000004132c7c24 */ /* 0x000fe2000f8e02ff */
[C---:B------:R-:W-:Y:S01]  /*ca80*/  ISETP.GE.AND P2, PT, R18.reuse, R55, PT ;  /* 0x000000371200720c */ /* 0x040fe20003f46270 */
[----:B------:R-:W-:Y:S02]  /*ca90*/  VIADD R0, R18, 0x20 ;  /* 0x0000002012007836 */ /* 0x000fe40000000000 */
[----:B------:R-:W-:-:S02]  /*caa0*/  IMAD R45, R221, UR5, R44 ;  /* 0x00000005dd2d7c24 */ /* 0x000fc4000f8e022c */
[----:B------:R-:W-:Y:S01]  /*cab0*/  IMAD.WIDE.U32 R20, R221, UR4, R20 ;  /* 0x00000004dd147c25 */ /* 0x000fe2000f8e0014 */
[----:B------:R-:W-:-:S03]  /*cac0*/  ULDC.64 UR4, c[0x0][0xae8] ;  /* 0x0002ba0000047ab9 */ /* 0x000fc60000000a00 */
[----:B0-----:R-:W-:Y:S02]  /*cad0*/  VIADD R22, R22, 0x34820 ;  /* 0x0003482016167836 */ /* 0x001fe40000000000 */
[----:B------:R-:W-:Y:S01]  /*cae0*/  VIADD R19, R18, 0x60 ;  /* 0x0000006012137836 */ /* 0x000fe20000000000 */
[-C--:B------:R-:W-:Y:S01]  /*caf0*/  ISETP.GE.AND P4, PT, R0, R55.reuse, PT ;  /* 0x000000370000720c */ /* 0x080fe20003f86270 */
[----:B--2---:R-:W-:Y:S01]  /*cb00*/  VIADD R3, R18, 0x40 ;  /* 0x0000004012037836 */ /* 0x004fe20000000000 */
[----:B------:R-:W-:Y:S01]  /*cb10*/  PRMT R22, RZ, 0x654, R22 ;  /* 0x00000654ff167816 */ /* 0x000fe20000000016 */
[----:B------:R-:W-:Y:S02]  /*cb20*/  IMAD.IADD R21, R21, 0x1, R45 ;  /* 0x0000000115157824 */ /* 0x000fe400078e022d */
[----:B------:R-:W-:Y:S01]  /*cb30*/  IMAD R0, R223, UR4, RZ ;  /* 0x00000004df007c24 */ /* 0x000fe2000f8e02ff */
[-C--:B------:R-:W-:Y:S01]  /*cb40*/  ISETP.GE.AND P1, PT, R19, R55.reuse, PT ;  /* 0x000000371300720c */ /* 0x080fe20003f26270 */
[----:B------:R-:W-:Y:S01]  /*cb50*/  IMAD.WIDE.U32 R46, R57, UR4, R20 ;  /* 0x00000004392e7c25 */ /* 0x000fe2000f8e0014 */
[----:B------:R-:W-:Y:S01]  /*cb60*/  ISETP.GE.AND P0, PT, R3, R55, PT ;  /* 0x000000370300720c */ /* 0x000fe20003f06270 */
[----:B-1----:R0:W-:Y:S01]  /*cb70*/  SYNCS.ARRIVE.TRANS64.RED.A1T0 RZ, [R22+URZ], RZ ;  /* 0x000000ff16ff79a7 */ /* 0x0021e2000810043f */
[----:B------:R-:W-:Y:S01]  /*cb80*/  SHF.R.S32.HI R19, RZ, 0x1f, R18 ;  /* 0x0000001fff137819 */ /* 0x000fe20000011412 */
[----:B------:R-:W-:Y:S01]  /*cb90*/  IMAD R3, R57, UR5, R0 ;  /* 0x0000000539037c24 */ /* 0x000fe2000f8e0200 */
[----:B------:R-:W-:Y:S01]  /*cba0*/  BSSY B1, `(.L_x_5797) ;  /* 0x0000014000017945 */ /* 0x000fe20003800000 */
[----:B------:R-:W-:-:S04]  /*cbb0*/  IMAD.WIDE R44, R222, 0x80, R18 ;  /* 0x00000080de2c7825 */ /* 0x000fc800078e0212 */
[----:B------:R-:W-:Y:S01]  /*cbc0*/  IMAD.IADD R55, R47, 0x1, R3 ;  /* 0x000000012f377824 */ /* 0x000fe200078e0203 */
[----:B0-----:R-:W-:Y:S06]  /*cbd0*/  @P2 BRA `(.L_x_5798) ;  /* 0x0000000000402947 */ /* 0x001fec0003800000 */
[----:B------:R-:W-:Y:S01]  /*cbe0*/  ULDC.64 UR4, c[0x0][0xad8] ;  /* 0x0002b60000047ab9 */ /* 0x000fe20000000a00 */
[----:B------:R-:W-:Y:S01]  /*cbf0*/  IMAD.MOV.U32 R20, RZ, RZ, R46 ;  /* 0x000000ffff147224 */ /* 0x000fe200078e002e */
[----:B------:R-:W-:Y:S01]  /*cc00*/  ULDC.64 UR6, c[0x0][0xa80] ;  /* 0x0002a00000067ab9 */ /* 0x000fe20000000a00 */
[----:B------:R-:W-:Y:S02]  /*cc10*/  IMAD.MOV.U32 R21, RZ, RZ, R55 ;  /* 0x000000ffff157224 */ /* 0x000fe400078e0037 */
[----:B------:R-:W-:Y:S02]  /*cc20*/  IMAD R3, R45, UR4, RZ ;  /* 0x000000042d037c24 */ /* 0x000fe4000f8e02ff */
[----:B------:R-:W-:Y:S02]  /*cc30*/  VIADD R0, R17, 0x40 ;  /* 0x0000004011007836 */ /* 0x000fe40000000000 */
[----:B------:R-:W-:Y:S01]  /*cc40*/  IMAD.WIDE.U32 R20, R44, UR4, R20 ;  /* 0x000000042c147c25 */ /* 0x000fe2000f8e0014 */
[----:B------:R-:W-:-:S02]  /*cc50*/  ULDC UR4, c[0x0][0xa8c] ;  /* 0x0002a30000047ab9 */ /* 0x000fc40000000800 */
[----:B------:R-:W-:Y:S01]  /*cc60*/  ISETP.GE.AND P2, PT, R17, UR4, PT ;  /* 0x0000000411007c0c */ /* 0x000fe2000bf46270 */
[----:B------:R-:W-:Y:S01]  /*cc70*/  IMAD R3, R44, UR5, R3 ;  /* 0x000000052c037c24 */ /* 0x000fe2000f8e0203 */
[----:B------:R-:W-:Y:S02]  /*cc80*/  ISETP.GE.AND P3, PT, R0, UR4, PT ;  /* 0x0000000400007c0c */ /* 0x000fe4000bf66270 */
[----:B------:R-:W-:Y:S01]  /*cc90*/  LEA R52, P5, R20, UR6, 0x1 ;  /* 0x0000000614347c11 */ /* 0x000fe2000f8a08ff */
[----:B------:R-:W-:-:S05]  /*cca0*/  IMAD.IADD R3, R21, 0x1, R3 ;  /* 0x0000000115037824 */ /* 0x000fca00078e0203 */
[----:B------:R-:W-:-:S05]  /*ccb0*/  LEA.HI.X R53, R20, UR7, R3, 0x1, P5 ;  /* 0x0000000714357c11 */ /* 0x000fca000a8f0c03 */
[----:B-----5:R0:W-:Y:S04]  /*ccc0*/  @!P2 STG.E.128 desc[UR60][R52.64], R36 ;  /* 0x000000243400a986 */ /* 0x0201e8000c101d3c */
[----:B------:R0:W-:Y:S02]  /*ccd0*/  @!P3 STG.E.128 desc[UR60][R52.64+0x80], R40 ;  /* 0x000080283400b986 */ /* 0x0001e4000c101d3c */
.L_x_5798:
[----:B------:R-:W-:Y:S05]  /*cce0*/  BSYNC B1 ;  /* 0x0000000000017941 */ /* 0x000fea0003800000 */
.L_x_5797:
[----:B------:R-:W-:Y:S04]  /*ccf0*/  BSSY B1, `(.L_x_5799) ;  /* 0x0000014000017945 */ /* 0x000fe80003800000 */
[----:B------:R-:W-:Y:S05]  /*cd00*/  @P4 BRA `(.L_x_5800) ;  /* 0x0000000000484947 */ /* 0x000fea0003800000 */
[----:B------:R-:W-:Y:S01]  /*cd10*/  IADD3 R3, P2, R44, 0x20, RZ ;  /* 0x000000202c037810 */ /* 0x000fe20007f5e0ff */
[----:B------:R-:W-:Y:S01]  /*cd20*/  ULDC.64 UR4, c[0x0][0xad8] ;  /* 0x0002b60000047ab9 */ /* 0x000fe20000000a00 */
[----:B------:R-:W-:Y:S01]  /*cd30*/  IMAD.MOV.U32 R20, RZ, RZ, R46 ;  /* 0x000000ffff147224 */ /* 0x000fe200078e002e */
[----:B------:R-:W-:Y:S01]  /*cd40*/  ULDC.64 UR6, c[0x0][0xa80] ;  /* 0x0002a00000067ab9 */ /* 0x000fe20000000a00 */
[----:B------:R-:W-:Y:S02]  /*cd50*/  IMAD.MOV.U32 R21, RZ, RZ, R55 ;  /* 0x000000ffff157224 */ /* 0x000fe400078e0037 */
[----:B------:R-:W-:Y:S02]  /*cd60*/  IMAD.X R0, RZ, RZ, R45, P2 ;  /* 0x000000ffff007224 */ /* 0x000fe400010e062d */
[----:B------:R-:W-:Y:S02]  /*cd70*/  VIADD R22, R17, 0x40 ;  /* 0x0000004011167836 */ /* 0x000fe40000000000 */
[----:B------:R-:W-:-:S02]  /*cd80*/  IMAD R0, R0, UR4, RZ ;  /* 0x0000000400007c24 */ /* 0x000fc4000f8e02ff */
[----:B------:R-:W-:Y:S01]  /*cd90*/  IMAD.WIDE.U32 R20, R3, UR4, R20 ;  /* 0x0000000403147c25 */ /* 0x000fe2000f8e0014 */
[----:B------:R-:W-:Y:S02]  /*cda0*/  ULDC UR4, c[0x0][0xa8c] ;  /* 0x0002a30000047ab9 */ /* 0x000fe40000000800 */
[----:B------:R-:W-:Y:S01]  /*cdb0*/  ISETP.GE.AND P3, PT, R17, UR4, PT ;  /* 0x0000000411007c0c */ /* 0x000fe2000bf66270 */
[----:B------:R-:W-:Y:S01]  /*cdc0*/  IMAD R3, R3, UR5, R0 ;  /* 0x0000000503037c24 */ /* 0x000fe2000f8e0200 */
[----:B------:R-:W-:Y:S02]  /*cdd0*/  ISETP.GE.AND P4, PT, R22, UR4, PT ;  /* 0x0000000416007c0c */ /* 0x000fe4000bf86270 */
[----:B0----5:R-:W-:Y:S01]  /*cde0*/  LEA R36, P2, R20, UR6, 0x1 ;  /* 0x0000000614247c11 */ /* 0x021fe2000f8408ff */
[----:B------:R-:W-:-:S05]  /*cdf0*/  IMAD.IADD R3, R21, 0x1, R3 ;  /* 0x0000000115037824 */ /* 0x000fca00078e0203 */
[----:B------:R-:W-:-:S05]  /*ce00*/  LEA.HI.X R37, R20, UR7, R3, 0x1, P2 ;  /* 0x0000000714257c11 */ /* 0x000fca00090f0c03 */
[----:B------:R1:W-:Y:S04]  /*ce10*/  @!P3 STG.E.128 desc[UR60][R36.64], R28 ;  /* 0x0000001c2400b986 */ /* 0x0003e8000c101d3c */
[----:B------:R1:W-:Y:S02]  /*ce20*/  @!P4 STG.E.128 desc[UR60][R36.64+0x80], R32 ;  /* 0x000080202400c986 */ /* 0x0003e4000c101d3c */
.L_x_5800:
[----:B------:R-:W-:Y:S05]  /*ce30*/  BSYNC B1 ;  /* 0x0000000000017941 */ /* 0x000fea0003800000 */
.L_x_5799:
        /* <DEDUP_REMOVED lines=15> */
[----:B-1---5:R-:W-:Y:S01]  /*cf30*/  LEA R28, P0, R20, UR6, 0x1 ;  /* 0x00000006141c7c11 */ /* 0x022fe2000f8008ff */
[----:B------:R-:W-:-:S05]  /*cf40*/  IMAD.IADD R3, R21, 0x1, R3 ;  /* 0x0000000115037824 */ /* 0x000fca00078e0203 */
[----:B------:R-:W-:-:S05]  /*cf50*/  LEA.HI.X R29, R20, UR7, R3, 0x1, P0 ;  /* 0x00000007141d7c11 */ /* 0x000fca00080f0c03 */
[----:B------:R2:W-:Y:S04]  /*cf60*/  @!P2 STG.E.128 desc[UR60][R28.64], R12 ;  /* 0x0000000c1c00a986 */ /* 0x0005e8000c101d3c */
[----:B------:R2:W-:Y:S02]  /*cf70*/  @!P3 STG.E.128 desc[UR60][R28.64+0x80], R24 ;  /* 0x000080181c00b986 */ /* 0x0005e4000c101d3c */
.L_x_5802:
[----:B------:R-:W-:Y:S05]  /*cf80*/  BSYNC B1 ;  /* 0x0000000000017941 */ /* 0x000fea0003800000 */
.L_x_5801:
[----:B------:R-:W-:Y:S05]  /*cf90*/  @P1 BRA `(.L_x_5803) ;  /* 0x0000000800d01947 */ /* 0x000fea0003800000 */
[----:B------:R-:W-:Y:S01]  /*cfa0*/  IADD3 R3, P0, R44, 0x60, RZ ;  /* 0x000000602c037810 */ /* 0x000fe20007f1e0ff */
[----:B------:R-:W-:Y:S01]  /*cfb0*/  ULDC.64 UR6, c[0x0][0xad8] ;  /* 0x0002b60000067ab9 */ /* 0x000fe20000000a00 */
[----:B--2--5:R-:W-:Y:S01]  /*cfc0*/  IMAD.MOV.U32 R12, RZ, RZ, R46 ;  /* 0x000000ffff0c7224 */ /* 0x024fe200078e002e */
[----:B------:R-:W-:Y:S01]  /*cfd0*/  ULDC UR4, c[0x0][0xa8c] ;  /* 0x0002a30000047ab9 */ /* 0x000fe20000000800 */
[----:B------:R-:W-:Y:S01]  /*cfe0*/  IMAD.MOV.U32 R13, RZ, RZ, R55 ;  /* 0x000000ffff0d7224 */ /* 0x000fe200078e0037 */
[----:B------:R-:W-:Y:S01]  /*cff0*/  ISETP.GE.AND P1, PT, R17, UR4, PT ;  /* 0x0000000411007c0c */ /* 0x000fe2000bf26270 */
[----:B------:R-:W-:Y:S02]  /*d000*/  IMAD.X R44, RZ, RZ, R45, P0 ;  /* 0x000000ffff2c7224 */ /* 0x000fe400000e062d */
[----:B------:R-:W-:-:S04]  /*d010*/  IMAD.WIDE.U32 R12, R3, UR6, R12 ;  /* 0x00000006030c7c25 */ /* 0x000fc8000f8e000c */
[----:B------:R-:W-:Y:S02]  /*d020*/  IMAD R44, R44, UR6, RZ ;  /* 0x000000062c2c7c24 */ /* 0x000fe4000f8e02ff */
[----:B------:R-:W-:Y:S02]  /*d030*/  VIADD R0, R17, 0x40 ;  /* 0x0000004011007836 */ /* 0x000fe40000000000 */
[----:B------:R-:W-:Y:S01]  /*d040*/  IMAD R3, R3, UR7, R44 ;  /* 0x0000000703037c24 */ /* 0x000fe2000f8e022c */
[----:B------:R-:W-:Y:S02]  /*d050*/  ULDC.64 UR6, c[0x0][0xa80] ;  /* 0x0002a00000067ab9 */ /* 0x000fe40000000a00 */
[----:B------:R-:W-:Y:S01]  /*d060*/  LEA R14, P0, R12, UR6, 0x1 ;  /* 0x000000060c0e7c11 */ /* 0x000fe2000f8008ff */
[----:B------:R-:W-:-:S05]  /*d070*/  IMAD.IADD R3, R13, 0x1, R3 ;  /* 0x000000010d037824 */ /* 0x000fca00078e0203 */
[----:B------:R-:W-:Y:S02]  /*d080*/  LEA.HI.X R15, R12, UR7, R3, 0x1, P0 ;  /* 0x000000070c0f7c11 */ /* 0x000fe400080f0c03 */
[----:B------:R-:W-:-:S03]  /*d090*/  ISETP.GE.AND P0, PT, R0, UR4, PT ;  /* 0x0000000400007c0c */ /* 0x000fc6000bf06270 */
[----:B------:R3:W-:Y:S10]  /*d0a0*/  @!P1 STG.E.128 desc[UR60][R14.64], R4 ;  /* 0x000000040e009986 */ /* 0x0007f4000c101d3c */
[----:B------:R-:W-:Y:S05]  /*d0b0*/  @P0 BRA `(.L_x_5803) ;  /* 0x0000000800880947 */ /* 0x000fea0003800000 */
[----:B------:R4:W-:Y:S01]  /*d0c0*/  STG.E.128 desc[UR60][R14.64+0x80], R8 ;  /* 0x000080080e007986 */ /* 0x0009e2000c101d3c */
[----:B------:R-:W-:Y:S05]  /*d0d0*/  BRA `(.L_x_5803) ;  /* 0x0000000800807947 */ /* 0x000fea0003800000 */
.L_x_5795:
        /* <DEDUP_REMOVED lines=22> */
.L_x_5804:
        /* <DEDUP_REMOVED lines=29> */
.L_x_5806:
[----:B------:R-:W-:Y:S05]  /*d410*/  BSYNC B1 ;  /* 0x0000000000017941 */ /* 0x000fea0003800000 */
.L_x_5805:
        /* <DEDUP_REMOVED lines=10> */
[----:B------:R-:W-:Y:S01]  /*d4c0*/  IMAD.IADD R5, R5, 0x1, R9 ;  /* 0x0000000105057824 */ /* 0x000fe200078e0209 */
[C---:B------:R-:W-:Y:S01]  /*d4d0*/  ISETP.GE.AND P2, PT, R18.reuse, R7, PT ;  /* 0x000000071200720c */ /* 0x040fe20003f46270 */
[----:B------:R-:W-:Y:S01]  /*d4e0*/  VIADD R6, R18, 0x20 ;  /* 0x0000002012067836 */ /* 0x000fe20000000000 */
[----:B------:R-:W-:Y:S01]  /*d4f0*/  SHF.R.S32.HI R9, RZ, 0x1f, R18 ;  /* 0x0000001fff097819 */ /* 0x000fe20000011412 */
[----:B------:R-:W-:-:S02]  /*d500*/  IMAD R3, R221, UR5, R0 ;  /* 0x00000005dd037c24 */ /* 0x000fc4000f8e0200 */
[----:B------:R-:W-:Y:S01]  /*d510*/  VIADD R0, R18, 0x40 ;  /* 0x0000004012007836 */ /* 0x000fe20000000000 */
[-C--:B------:R-:W-:Y:S01]  /*d520*/  ISETP.GE.AND P3, PT, R6, R7.reuse, PT ;  /* 0x000000070600720c */ /* 0x080fe20003f66270 */
[----:B------:R-:W-:Y:S01]  /*d530*/  IMAD.WIDE.U32 R4, R221, UR4, R4 ;  /* 0x00000004dd047c25 */ /* 0x000fe2000f8e0004 */
[----:B------:R-:W-:Y:S02]  /*d540*/  ULDC.64 UR4, c[0x0][0xae8] ;  /* 0x0002ba0000047ab9 */ /* 0x000fe40000000a00 */
[-C--:B------:R-:W-:Y:S01]  /*d550*/  ISETP.GE.AND P1, PT, R0, R7.reuse, PT ;  /* 0x000000070000720c */ /* 0x080fe20003f26270 */
[----:B------:R-:W-:Y:S02]  /*d560*/  VIADD R6, R18, 0x60 ;  /* 0x0000006012067836 */ /* 0x000fe40000000000 */
[----:B------:R-:W-:Y:S02]  /*d570*/  IMAD.IADD R5, R5, 0x1, R3 ;  /* 0x0000000105057824 */ /* 0x000fe400078e0203 */
[----:B------:R-:W-:Y:S01]  /*d580*/  IMAD R0, R223, UR4, RZ ;  /* 0x00000004df007c24 */ /* 0x000fe2000f8e02ff */
[----:B------:R-:W-:Y:S01]  /*d590*/  ISETP.GE.AND P0, PT, R6, R7, PT ;  /* 0x000000070600720c */ /* 0x000fe20003f06270 */
[----:B------:R-:W-:-:S04]  /*d5a0*/  IMAD.WIDE.U32 R6, R11, UR4, R4 ;  /* 0x000000040b067c25 */ /* 0x000fc8000f8e0004 */
[----:B------:R-:W-:Y:S02]  /*d5b0*/  IMAD R3, R11, UR5, R0 ;  /* 0x000000050b037c24 */ /* 0x000fe4000f8e0200 */
[----:B------:R-:W-:Y:S02]  /*d5c0*/  IMAD.MOV.U32 R8, RZ, RZ, R18 ;  /* 0x000000ffff087224 */ /* 0x000fe400078e0012 */
[----:B------:R-:W-:Y:S02]  /*d5d0*/  IMAD.IADD R11, R7, 0x1, R3 ;  /* 0x00000001070b7824 */ /* 0x000fe400078e0203 */
[----:B------:R-:W-:Y:S01]  /*d5e0*/  IMAD.WIDE R8, R222, 0x80, R8 ;  /* 0x00000080de087825 */ /* 0x000fe200078e0208 */
[----:B------:R-:W-:Y:S06]  /*d5f0*/  @P2 BRA `(.L_x_5808) ;  /* 0x0000000000402947 */ /* 0x000fec0003800000 */
        /* <DEDUP_REMOVED lines=14> */
[----:B------:R2:W-:Y:S04]  /*d6e0*/  @!P4 STG.E.128 desc[UR60][R12.64], RZ ;  /* 0x000000ff0c00c986 */ /* 0x0005e8000c101d3c */
[----:B------:R2:W-:Y:S02]  /*d6f0*/  @!P5 STG.E.128 desc[UR60][R12.64+0x80], RZ ;  /* 0x000080ff0c00d986 */ /* 0x0005e4000c101d3c */
.L_x_5808:
[----:B------:R-:W-:Y:S05]  /*d700*/  BSYNC B1 ;  /* 0x0000000000017941 */ /* 0x000fea0003800000 */
.L_x_5807:
        /* <DEDUP_REMOVED lines=15> */
[----:B--2---:R-:W-:Y:S01]  /*d800*/  LEA R12, P2, R4, UR6, 0x1 ;  /* 0x00000006040c7c11 */ /* 0x004fe2000f8408ff */
[----:B------:R-:W-:-:S05]  /*d810*/  IMAD.IADD R3, R5, 0x1, R3 ;  /* 0x0000000105037824 */ /* 0x000fca00078e0203 */
[----:B------:R-:W-:-:S05]  /*d820*/  LEA.HI.X R13, R4, UR7, R3, 0x1, P2 ;  /* 0x00000007040d7c11 */ /* 0x000fca00090f0c03 */
[----:B------:R3:W-:Y:S04]  /*d830*/  @!P3 STG.E.128 desc[UR60][R12.64], RZ ;  /* 0x000000ff0c00b986 */ /* 0x0007e8000c101d3c */
[----:B------:R3:W-:Y:S02]  /*d840*/  @!P4 STG.E.128 desc[UR60][R12.64+0x80], RZ ;  /* 0x000080ff0c00c986 */ /* 0x0007e4000c101d3c */
.L_x_5810:
[----:B------:R-:W-:Y:S05]  /*d850*/  BSYNC B1 ;  /* 0x0000000000017941 */ /* 0x000fea0003800000 */
.L_x_5809:
        /* <DEDUP_REMOVED lines=15> */
[----:B--23--:R-:W-:Y:S01]  /*d950*/  LEA R12, P1, R4, UR6, 0x1 ;  /* 0x00000006040c7c11 */ /* 0x00cfe2000f8208ff */
[----:B------:R-:W-:-:S05]  /*d960*/  IMAD.IADD R3, R5, 0x1, R3 ;  /* 0x0000000105037824 */ /* 0x000fca00078e0203 */
[----:B------:R-:W-:-:S05]  /*d970*/  LEA.HI.X R13, R4, UR7, R3, 0x1, P1 ;  /* 0x00000007040d7c11 */ /* 0x000fca00088f0c03 */
[----:B------:R4:W-:Y:S04]  /*d980*/  @!P2 STG.E.128 desc[UR60][R12.64], RZ ;  /* 0x000000ff0c00a986 */ /* 0x0009e8000c101d3c */
[----:B------:R4:W-:Y:S02]  /*d990*/  @!P3 STG.E.128 desc[UR60][R12.64+0x80], RZ ;  /* 0x000080ff0c00b986 */ /* 0x0009e4000c101d3c */
.L_x_5812:
[----:B------:R-:W-:Y:S05]  /*d9a0*/  BSYNC B1 ;  /* 0x0000000000017941 */ /* 0x000fea0003800000 */
.L_x_5811:
        /* <DEDUP_REMOVED lines=19> */
.L_x_5803:
[----:B------:R-:W-:Y:S05]  /*dae0*/  BSYNC B0 ;  /* 0x0000000000007941 */ /* 0x000fea0003800000 */
.L_x_5794:
[----:B------:R-:W-:Y:S02]  /*daf0*/  ULDC UR4, c[0x0][0xc14] ;  /* 0x0003050000047ab9 */ /* 0x000fe40000000800 */
[----:B-1----:R-:W-:-:S13]  /*db00*/  ISETP.GE.AND P0, PT, R51, UR4, PT ;  /* 0x0000000433007c0c */ /* 0x002fda000bf06270 */
[----:B------:R-:W-:Y:S05]  /*db10*/  @!P0 BRA `(.L_x_5813) ;  /* 0xffffff30009c8947 */ /* 0x000fea000383ffff */
[----:B------:R-:W-:Y:S05]  /*db20*/  EXIT ;  /* 0x000000000000794d */ /* 0x000fea0003800000 */
.L_x_5769:
[----:B------:R-:W-:-:S08]  /*db30*/  NOP ;  /* 0x0000000000007918 */ /* 0x000fd00000000000 */
[----:B--2---:R-:W0:-:S00]  /*db40*/  USETMAXREG.DEALLOC.CTAPOOL 0x18 ;  /* 0x00000018000079c8 */ /* 0x004e0000080e0500 */
        /* <DEDUP_REMOVED lines=59> */
.L_x_5818:
        /* <DEDUP_REMOVED lines=16> */
.L_x_5817:
[----:B------:R-:W-:Y:S05]  /*e000*/  BSYNC B0 ;  /* 0x0000000000007941 */ /* 0x000fea0003800000 */
.L_x_5816:
        /* <DEDUP_REMOVED lines=26> */
.L_x_5814:
        /* <DEDUP_REMOVED lines=16> */
.L_x_5819:
        /* <DEDUP_REMOVED lines=25> */
.L_x_5815:
[----:B------:R-:W-:Y:S02]  /*e440*/  IMAD.MOV.U32 R17, RZ, RZ, RZ ;  /* 0x000000ffff117224 */ /* 0x000fe400078e00ff */
[----:B------:R-:W-:Y:S02]  /*e450*/  IMAD.U32 R16, RZ, RZ, UR6 ;  /* 0x00000006ff107e24 */ /* 0x000fe4000f8e00ff */
[----:B------:R-:W-:-:S07]  /*e460*/  IMAD.MOV.U32 R18, RZ, RZ, RZ ;  /* 0x000000ffff127224 */ /* 0x000fce00078e00ff */
.L_x_5820:
        /* <DEDUP_REMOVED lines=20> */
.L_x_5885:
        /* <DEDUP_REMOVED lines=51> */
.L_x_5822:
        /* <DEDUP_REMOVED lines=29> */
.L_x_5824:
        /* <DEDUP_REMOVED lines=23> */
.L_x_5826:
        /* <DEDUP_REMOVED lines=20> */
.L_x_5828:
        /* <DEDUP_REMOVED lines=16> */
.L_x_5827:
        /* <DEDUP_REMOVED lines=31> */
.L_x_5829:
        /* <DEDUP_REMOVED lines=16> */
.L_x_5830:
        /* <DEDUP_REMOVED lines=16> */
.L_x_5901:
[----:B------:R-:W2:Y:S01]  /*f250*/  LDL R7, [R1+0x18] ;  /* 0x0000180001077983 */ /* 0x000ea20000100800 */
[----:B------:R-:W-:Y:S01]  /*f260*/  UMOV UR4, 0xffffffff ;  /* 0xffffffff00047882 */ /* 0x000fe20000000000 */
[----:B------:R-:W-:Y:S01]  /*f270*/  SHF.R.S32.HI R12, RZ, 0x1f, R0 ;  /* 0x0000001fff0c7819 */ /* 0x000fe20000011400 */
[----:B--2---:R-:W-:Y:S01]  /*f280*/  VIADD R7, R7, 0xffffffff ;  /* 0xffffffff07077836 */ /* 0x004fe20000000000 */
[----:B------:R-:W-:Y:S06]  /*f290*/  BRA.DIV UR4, `(.L_x_5832) ;  /* 0x00000036042c7947 */ /* 0x000fec000b800000 */
[----:B------:R-:W-:-:S13]  /*f2a0*/  ELECT P6, URZ, PT ;  /* 0x00000000003f782f */ /* 0x000fda00038c0000 */
.L_x_5904:
        /* <DEDUP_REMOVED lines=24> */
.L_x_5834:
        /* <DEDUP_REMOVED lines=9> */
.L_x_5905:
        /* <DEDUP_REMOVED lines=11> */
.L_x_5836:
        /* <DEDUP_REMOVED lines=21> */
[----:B------:R-:W-:-:S03]  /*f6c0*/  UIADD3 UR14, UR6, 0x23c00, URZ ;  /* 0x00023c00060e7890 */ /* 0x000fc6000fffe03f */
[----:B------:R-:W-:-:S04]  /*f6d0*/  UMOV UR6, 0x0 ;  /* 0x0000000000067882 */ /* 0x000fc80000000000 */
[----:B------:R0:W-:Y:S02]  /*f6e0*/  UTMALDG.4D [UR8], [UR4], desc[UR6] ;  /* 0x00000608040075b4 */ /* 0x0001e40008019000 */
[----:B0-----:R-:W-:Y:S01]  /*f6f0*/  UMOV UR8, UR14 ;  /* 0x0000000e00087c82 */ /* 0x001fe20008000000 */
[----:B------:R-:W-:Y:S02]  /*f700*/  UMOV UR10, UR15 ;  /* 0x0000000f000a7c82 */ /* 0x000fe40008000000 */
[----:B------:R0:W-:Y:S02]  /*f710*/  UTMALDG.4D [UR8], [UR4], desc[UR6] ;  /* 0x00000608040075b4 */ /* 0x0001e40008019000 */
[----:B0-----:R-:W-:Y:S01]  /*f720*/  NOP ;  /* 0x0000000000007918 */ /* 0x001fe20000000000 */
.L_x_5833:
        /* <DEDUP_REMOVED lines=9> */
[----:B------:R-:W-:Y:S01]  /*f7c0*/  @P0 R2UR UR11, R17 ;  /* 0x00000000110b02ca */ /* 0x000fe200000e0000 */
[----:B------:R-:W-:Y:S01]  /*f7d0*/  UIADD3.X UR5, URZ, UR37, URZ, UP0, !UPT ;  /* 0x000000253f057290 */ /* 0x000fe200087fe43f */
[----:B------:R-:W-:Y:S01]  /*f7e0*/  BSSY B0, `(.L_x_5837) ;  /* 0x000001b000007945 */ /* 0x000fe20003800000 */
[----:B------:R-:W-:Y:S01]  /*f7f0*/  UMOV UR7, 0x12f00000 ;  /* 0x12f0000000077882 */ /* 0x000fe20000000000 */
[----:B------:R-:W-:Y:S01]  /*f800*/  UMOV UR10, URZ ;  /* 0x0000003f000a7c82 */ /* 0x000fe20008000000 */
[----:B------:R-:W-:Y:S01]  /*f810*/  UMOV UR14, 0x0 ;  /* 0x00000000000e7882 */ /* 0x000fe20000000000 */
[----:B------:R-:W-:Y:S01]  /*f820*/  UMOV UR15, 0x12f00000 ;  /* 0x12f00000000f7882 */ /* 0x000fe20000000000 */
[----:B------:R-:W-:Y:S01]  /*f830*/  @P0 IMAD.MOV.U32 R8, RZ, RZ, 0x8000 ;  /* 0x00008000ff080424 */ /* 0x000fe200078e00ff */
[----:B0-----:R-:W-:Y:S01]  /*f840*/  LEA R9, R10, R9, 0x18 ;  /* 0x000000090a097211 */ /* 0x001fe200078ec0ff */
[----:B------:R-:W-:Y:S03]  /*f850*/  BAR.SYNC.DEFER_BLOCKING 0x8, 0x120 ;  /* 0x0204800000007b1d */ /* 0x000fe60000010000 */
[----:B------:R-:W-:-:S13]  /*f860*/  R2UR UR16, R9 ;  /* 0x00000000091072ca */ /* 0x000fda00000e0000 */
[----:B------:R-:W-:Y:S02]  /*f870*/  UIADD3 UR8, UR16, 0x16400, URZ ;  /* 0x0001640010087890 */ /* 0x000fe4000fffe03f */
[----:B------:R-:W-:Y:S01]  /*f880*/  UIADD3 UR9, UR16, 0x34800, URZ ;  /* 0x0003480010097890 */ /* 0x000fe2000fffe03f */
[----:B------:R0:W-:Y:S08]  /*f890*/  @P0 SYNCS.ARRIVE.TRANS64 RZ, [R9+URZ+0x34800], R8 ;  /* 0x0348000809ff09a7 */ /* 0x0001f0000800003f */
        /* <DEDUP_REMOVED lines=15> */
.L_x_5906:
[----:B------:R-:W-:Y:S05]  /*f990*/  BSYNC B0 ;  /* 0x0000000000007941 */ /* 0x000fea0003800000 */
.L_x_5837:
        /* <DEDUP_REMOVED lines=44> */
.L_x_5845:
[----:B0-----:R-:W0:Y:S01]  /*fc60*/  S2R R3, SR_CgaCtaId ;  /* 0x0000000000037919 */ /* 0x001e220000008800 */
[----:B------:R-:W-:-:S04]  /*fc70*/  MOV R2, 0x400 ;  /* 0x0000040000027802 */ /* 0x000fc80000000f00 */
[----:B0-----:R-:W-:Y:S02]  /*fc80*/  LEA R2, R3, R2, 0x18 ;  /* 0x0000000203027211 */ /* 0x001fe400078ec0ff */
[----:B------:R-:W-:-:S03]  /*fc90*/  SHF.L.U32 R3, R15, 0x1f, RZ ;  /* 0x0000001f0f037819 */ /* 0x000fc600000006ff */
[----:B------:R-:W-:-:S04]  /*fca0*/  IMAD R2, R13, 0x8, R2 ;  /* 0x000000080d027824 */ /* 0x000fc800078e0202 */
[----:B------:R-:W0:Y:S02]  /*fcb0*/  SYNCS.PHASECHK.TRANS64.TRYWAIT P0, [R2+URZ+0x34840], R3 ;  /* 0x03484003020075a7 */ /* 0x000e24000800017f */
[----:B0-----:R-:W-:Y:S05]  /*fcc0*/  @!P0 BRA `(.L_x_5846) ;  /* 0x0000002800f48947 */ /* 0x001fea0003800000 */
.L_x_5907:
        /* <DEDUP_REMOVED lines=11> */
.L_x_5847:
[----:B------:R-:W2:Y:S01]  /*fd80*/  LDL R17, [R1+0x4] ;  /* 0x0000040001117983 */ /* 0x000ea20000100800 */
[----:B0-----:R-:W-:-:S03]  /*fd90*/  MOV R3, 0x400 ;  /* 0x0000040000037802 */ /* 0x001fc60000000f00 */
[----:B------:R-:W3:Y:S04]  /*fda0*/  LDL.LU R10, [R1+0x8] ;  /* 0x00000800010a7983 */ /* 0x000ee80000300800 */
[----:B------:R-:W4:Y:S01]  /*fdb0*/  LDL R9, [R1] ;  /* 0x0000000001097983 */ /* 0x000f220000100800 */
[----:B------:R-:W0:Y:S01]  /*fdc0*/  S2R R11, SR_CgaCtaId ;  /* 0x00000000000b7919 */ /* 0x000e220000008800 */
[----:B------:R-:W-:Y:S02]  /*fdd0*/  R2UR UR14, R2 ;  /* 0x00000000020e72ca */ /* 0x000fe400000e0000 */
[----:B------:R-:W-:Y:S01]  /*fde0*/  R2UR UR11, R6 ;  /* 0x00000000060b72ca */ /* 0x000fe200000e0000 */
[----:B------:R-:W-:Y:S01]  /*fdf0*/  UIADD3 UR4, UP0, UR36, 0x370, URZ ;  /* 0x0000037024047890 */ /* 0x000fe2000ff1e03f */
[----:B------:R-:W-:-:S02]  /*fe00*/  R2UR UR12, R4 ;  /* 0x00000000040c72ca */ /* 0x000fc400000e0000 */
[----:B-----5:R-:W-:Y:S01]  /*fe10*/  R2UR UR13, R8 ;  /* 0x00000000080d72ca */ /* 0x020fe200000e0000 */
[----:B------:R-:W-:Y:S01]  /*fe20*/  UIADD3.X UR5, URZ, UR37, URZ, UP0, !UPT ;  /* 0x000000253f057290 */ /* 0x000fe200087fe43f */
[----:B0-----:R-:W-:-:S05]  /*fe30*/  LEA R3, R11, R3, 0x18 ;  /* 0x000000030b037211 */ /* 0x001fca00078ec0ff */
[----:B------:R-:W-:-:S05]  /*fe40*/  IMAD R2, R13, 0xb000, R3 ;  /* 0x0000b0000d027824 */ /* 0x000fca00078e0203 */
[----:B------:R-:W-:Y:S01]  /*fe50*/  R2UR UR8, R2 ;  /* 0x00000000020872ca */ /* 0x000fe200000e0000 */
[----:B------:R-:W-:Y:S01]  /*fe60*/  VIADD R3, R3, 0x34800 ;  /* 0x0003480003037836 */ /* 0x000fe20000000000 */
[----:B------:R-:W-:Y:S01]  /*fe70*/  UMOV UR10, URZ ;  /* 0x0000003f000a7c82 */ /* 0x000fe20008000000 */
[----:B------:R-:W-:Y:S01]  /*fe80*/  UMOV UR6, 0x0 ;  /* 0x0000000000067882 */ /* 0x000fe20000000000 */
[----:B------:R-:W-:Y:S01]  /*fe90*/  UMOV UR7, 0x14f00000 ;  /* 0x14f0000000077882 */ /* 0x000fe20000000000 */
[----:B------:R-:W-:-:S08]  /*fea0*/  UMOV UR16, 0x40 ;  /* 0x0000004000107882 */ /* 0x000fd00000000000 */
[----:B------:R-:W-:Y:S01]  /*feb0*/  UIADD3 UR15, UR8, 0x23c00, URZ ;  /* 0x00023c00080f7890 */ /* 0x000fe2000fffe03f */
[----:B--2---:R-:W-:-:S13]  /*fec0*/  R2UR UR9, R17 ;  /* 0x00000000110972ca */ /* 0x004fda00000e0000 */
[----:B------:R-:W-:Y:S02]  /*fed0*/  UIMAD UR11, UR11, 0xb0, UR9 ;  /* 0x000000b00b0b78a4 */ /* 0x000fe4000f8e0209 */
[----:B------:R-:W-:Y:S02]  /*fee0*/  UIADD3 UR9, UR14, 0x34830, URZ ;  /* 0x000348300e097890 */ /* 0x000fe4000fffe03f */
[----:B------:R-:W-:Y:S01]  /*fef0*/  UIADD3 UR14, UR8, 0x1e400, URZ ;  /* 0x0001e400080e7890 */ /* 0x000fe2000fffe03f */
[----:B---3--:R-:W-:Y:S01]  /*ff00*/  SHF.L.U32 R2, R10, 0x1f, RZ ;  /* 0x0000001f0a027819 */ /* 0x008fe200000006ff */
[----:B----4-:R-:W-:-:S05]  /*ff10*/  IMAD R3, R9, 0x8, R3 ;  /* 0x0000000809037824 */ /* 0x010fca00078e0203 */
[----:B------:R-:W-:Y:S02]  /*ff20*/  UMOV UR8, UR14 ;  /* 0x0000000e00087c82 */ /* 0x000fe40008000000 */
[----:B------:R0:W-:Y:S02]  /*ff30*/  UTMALDG.4D [UR8], [UR4], desc[UR6] ;  /* 0x00000608040075b4 */ /* 0x0001e40008019000 */
[----:B0-----:R-:W-:Y:S01]  /*ff40*/  UMOV UR8, UR15 ;  /* 0x0000000f00087c82 */ /* 0x001fe20008000000 */
[----:B------:R-:W-:Y:S02]  /*ff50*/  UMOV UR10, UR16 ;  /* 0x00000010000a7c82 */ /* 0x000fe40008000000 */
[----:B------:R0:W-:Y:S01]  /*ff60*/  UTMALDG.4D [UR8], [UR4], desc[UR6] ;  /* 0x00000608040075b4 */ /* 0x0001e20008019000 */
[----:B------:R-:W1:Y:S02]  /*ff70*/  SYNCS.PHASECHK.TRANS64.TRYWAIT P0, [R3+URZ+0x60], R2 ;  /* 0x00006002030075a7 */ /* 0x000e64000800017f */
[----:B01----:R-:W-:Y:S05]  /*ff80*/  @!P0 BRA `(.L_x_5848) ;  /* 0x0000002800588947 */ /* 0x003fea0003800000 */
.L_x_5908:
        /* <DEDUP_REMOVED lines=13> */
.L_x_5849:
        /* <DEDUP_REMOVED lines=25> */
[----:B------:R-:W-:-:S07]  /*101f0*/  UIADD3 UR14, UR14, 0x5c00, URZ ;  /* 0x00005c000e0e7890 */ /* 0x000fce000fffe03f */
[----:B------:R1:W-:Y:S02]  /*10200*/  UTMALDG.4D [UR8], [UR4], desc[UR6] ;  /* 0x00000608040075b4 */ /* 0x0003e40008019000 */
[----:B-1----:R-:W-:Y:S01]  /*10210*/  UMOV UR8, UR14 ;  /* 0x0000000e00087c82 */ /* 0x002fe20008000000 */
[----:B------:R-:W-:Y:S02]  /*10220*/  UMOV UR10, UR15 ;  /* 0x0000000f000a7c82 */ /* 0x000fe40008000000 */
[----:B------:R0:W-:Y:S02]  /*10230*/  UTMALDG.4D [UR8], [UR4], desc[UR6] ;  /* 0x00000608040075b4 */ /* 0x0001e40008019000 */
[----:B0-----:R-:W-:Y:S01]  /*10240*/  NOP ;  /* 0x0000000000007918 */ /* 0x001fe20000000000 */
.L_x_5844:
[----:B------:R-:W-:Y:S05]  /*10250*/  BSYNC B2 ;  /* 0x0000000000027941 */ /* 0x000fea0003800000 */
.L_x_5843:
[----:B------:R-:W2:Y:S04]  /*10260*/  LDL.LU R2, [R1+0x18] ;  /* 0x0000180001027983 */ /* 0x000ea80000300800 */
[----:B------:R0:W-:Y:S04]  /*10270*/  STL [R1], R13 ;  /* 0x0000000d01007387 */ /* 0x0001e80000100800 */
[----:B------:R0:W-:Y:S02]  /*10280*/  STL [R1+0x8], R15 ;  /* 0x0000080f01007387 */ /* 0x0001e40000100800 */
[----:B0-2---:R-:W-:-:S07]  /*10290*/  VIADD R6, R2, 0xfffffffd ;  /* 0xfffffffd02067836 */ /* 0x005fce0000000000 */
.L_x_5842:
[----:B------:R-:W-:Y:S05]  /*102a0*/  BSYNC B1 ;  /* 0x0000000000017941 */ /* 0x000fea0003800000 */
.L_x_5841:
[----:B------:R-:W-:-:S05]  /*102b0*/  IMAD.MOV R14, RZ, RZ, -R14 ;  /* 0x000000ffff0e7224 */ /* 0x000fca00078e0a0e */
[----:B------:R-:W-:-:S13]  /*102c0*/  ISETP.NE.AND P0, PT, R7, R14, PT ;  /* 0x0000000e0700720c */ /* 0x000fda0003f05270 */
[----:B------:R-:W-:Y:S05]  /*102d0*/  @!P0 BRA `(.L_x_5840) ;  /* 0x0000000c00d88947 */ /* 0x000fea0003800000 */
[----:B------:R-:W-:-:S07]  /*102e0*/  IMAD.MOV.U32 R10, RZ, RZ, R5 ;  /* 0x000000ffff0a7224 */ /* 0x000fce00078e0005 */
.L_x_5864:
        /* <DEDUP_REMOVED lines=32> */
.L_x_5852:
[----:B------:R-:W1:Y:S01]  /*104f0*/  S2R R3, SR_CgaCtaId ;  /* 0x0000000000037919 */ /* 0x000e620000008800 */
[----:B------:R-:W-:-:S04]  /*10500*/  MOV R2, 0x400 ;  /* 0x0000040000027802 */ /* 0x000fc80000000f00 */
[----:B-1----:R-:W-:Y:S02]  /*10510*/  LEA R2, R3, R2, 0x18 ;  /* 0x0000000203027211 */ /* 0x002fe400078ec0ff */
[----:B------:R-:W-:-:S03]  /*10520*/  SHF.L.U32 R3, R8, 0x1f, RZ ;  /* 0x0000001f08037819 */ /* 0x000fc600000006ff */
[----:B------:R-:W-:-:S04]  /*10530*/  IMAD R2, R7, 0x8, R2 ;  /* 0x0000000807027824 */ /* 0x000fc800078e0202 */
[----:B------:R-:W1:Y:S02]  /*10540*/  SYNCS.PHASECHK.TRANS64.TRYWAIT P0, [R2+URZ+0x34840], R3 ;  /* 0x03484003020075a7 */ /* 0x000e64000800017f */
[----:B-1----:R-:W-:Y:S05]  /*10550*/  @!P0 BRA `(.L_x_5853) ;  /* 0x0000002000f88947 */ /* 0x002fea0003800000 */
.L_x_5909:
        /* <DEDUP_REMOVED lines=11> */
.L_x_5854:
[----:B------:R-:W2:Y:S01]  /*10610*/  LDL R15, [R1+0x4] ;  /* 0x00000400010f7983 */ /* 0x000ea20000100800 */
[----:B------:R-:W-:-:S03]  /*10620*/  MOV R13, 0x400 ;  /* 0x00000400000d7802 */ /* 0x000fc60000000f00 */
[----:B-1----:R-:W3:Y:S04]  /*10630*/  LDL.LU R3, [R1+0x8] ;  /* 0x0000080001037983 */ /* 0x002ee80000300800 */
        /* <DEDUP_REMOVED lines=30> */
.L_x_5910:
        /* <DEDUP_REMOVED lines=8> */
.L_x_5856:
        /* <DEDUP_REMOVED lines=23> */
[----:B------:R-:W-:-:S03]  /*10a10*/  UIADD3 UR14, UR6, 0x5c00, URZ ;  /* 0x00005c00060e7890 */ /* 0x000fc6000fffe03f */
[----:B------:R-:W-:-:S04]  /*10a20*/  UMOV UR6, 0x0 ;  /* 0x0000000000067882 */ /* 0x000fc80000000000 */
[----:B------:R1:W-:Y:S02]  /*10a30*/  UTMALDG.4D [UR8], [UR4], desc[UR6] ;  /* 0x00000608040075b4 */ /* 0x0003e40008019000 */
[----:B-1----:R-:W-:Y:S01]  /*10a40*/  UMOV UR8, UR14 ;  /* 0x0000000e00087c82 */ /* 0x002fe20008000000 */
[----:B------:R-:W-:Y:S02]  /*10a50*/  UMOV UR10, UR15 ;  /* 0x0000000f000a7c82 */ /* 0x000fe40008000000 */
[----:B------:R0:W-:Y:S02]  /*10a60*/  UTMALDG.4D [UR8], [UR4], desc[UR6] ;  /* 0x00000608040075b4 */ /* 0x0001e40008019000 */
[----:B0-----:R-:W-:Y:S01]  /*10a70*/  NOP ;  /* 0x0000000000007918 */ /* 0x001fe20000000000 */
.L_x_5851:
[----:B------:R-:W-:Y:S05]  /*10a80*/  BSYNC B1 ;  /* 0x0000000000017941 */ /* 0x000fea0003800000 */
.L_x_5850:
        /* <DEDUP_REMOVED lines=31> */
.L_x_5859:
[----:B------:R-:W2:Y:S01]  /*10c80*/  S2R R3, SR_CgaCtaId ;  /* 0x0000000000037919 */ /* 0x000ea20000008800 */
[----:B------:R-:W-:-:S04]  /*10c90*/  MOV R2, 0x400 ;  /* 0x0000040000027802 */ /* 0x000fc80000000f00 */
[----:B--2---:R-:W-:Y:S02]  /*10ca0*/  LEA R2, R3, R2, 0x18 ;  /* 0x0000000203027211 */ /* 0x004fe400078ec0ff */
[----:B------:R-:W-:-:S03]  /*10cb0*/  SHF.L.U32 R3, R13, 0x1f, RZ ;  /* 0x0000001f0d037819 */ /* 0x000fc600000006ff */
[----:B------:R-:W-:-:S04]  /*10cc0*/  IMAD R2, R14, 0x8, R2 ;  /* 0x000000080e027824 */ /* 0x000fc800078e0202 */
[----:B------:R-:W2:Y:S02]  /*10cd0*/  SYNCS.PHASECHK.TRANS64.TRYWAIT P0, [R2+URZ+0x34840], R3 ;  /* 0x03484003020075a7 */ /* 0x000ea4000800017f */
[----:B--2---:R-:W-:Y:S05]  /*10ce0*/  @!P0 BRA `(.L_x_5860) ;  /* 0x0000001c003c8947 */ /* 0x004fea0003800000 */
.L_x_5911:
        /* <DEDUP_REMOVED lines=11> */
.L_x_5861:
        /* <DEDUP_REMOVED lines=24> */
[----:B------:R-:W-:Y:S01]  /*10f20*/  UIADD3 UR15, UR8, 0x23c00, URZ ;  /* 0x00023c00080f7890 */ /* 0x000fe2000fffe03f */
[----:B------:R-:W-:-:S04]  /*10f30*/  IMAD R2, R7, 0x8, R2 ;  /* 0x0000000807027824 */ /* 0x000fc800078e0202 */
[----:B------:R-:W-:Y:S02]  /*10f40*/  UMOV UR8, UR14 ;  /* 0x0000000e00087c82 */ /* 0x000fe40008000000 */
[----:B------:R0:W-:Y:S02]  /*10f50*/  UTMALDG.4D [UR8], [UR4], desc[UR6] ;  /* 0x00000608040075b4 */ /* 0x0001e40008019000 */
[----:B0-----:R-:W-:Y:S01]  /*10f60*/  UMOV UR8, UR15 ;  /* 0x0000000f00087c82 */ /* 0x001fe20008000000 */
[----:B------:R-:W-:Y:S02]  /*10f70*/  UMOV UR10, UR16 ;  /* 0x00000010000a7c82 */ /* 0x000fe40008000000 */
[----:B------:R0:W-:Y:S01]  /*10f80*/  UTMALDG.4D [UR8], [UR4], desc[UR6] ;  /* 0x00000608040075b4 */ /* 0x0001e20008019000 */
[----:B------:R-:W1:Y:S02]  /*10f90*/  SYNCS.PHASECHK.TRANS64.TRYWAIT P1, [R2+URZ+0x60], R8 ;  /* 0x00006008020075a7 */ /* 0x000e64000802017f */
[----:B01----:R-:W-:Y:S05]  /*10fa0*/  @!P1 BRA `(.L_x_5862) ;  /* 0x0000001800a09947 */ /* 0x003fea0003800000 */
.L_x_5912:
        /* <DEDUP_REMOVED lines=8> */
.L_x_5863:
        /* <DEDUP_REMOVED lines=26> */
[----:B------:R-:W-:Y:S02]  /*111d0*/  UMOV UR10, UR15 ;  /* 0x0000000f000a7c82 */ /* 0x000fe40008000000 */
[----:B------:R1:W-:Y:S02]  /*111e0*/  UTMALDG.4D [UR8], [UR4], desc[UR6] ;  /* 0x00000608040075b4 */ /* 0x0003e40008019000 */
[----:B-1----:R-:W-:Y:S01]  /*111f0*/  NOP ;  /* 0x0000000000007918 */ /* 0x002fe20000000000 */
.L_x_5858:
[----:B------:R-:W-:Y:S05]  /*11200*/  BSYNC B1 ;  /* 0x0000000000017941 */ /* 0x000fea0003800000 */
.L_x_5857:
[C---:B------:R-:W-:Y:S01]  /*11210*/  ISETP.GT.AND P0, PT, R6.reuse, 0x1, PT ;  /* 0x000000010600780c */ /* 0x040fe20003f04270 */
[----:B------:R-:W-:-:S12]  /*11220*/  VIADD R6, R6, 0xfffffffe ;  /* 0xfffffffe06067836 */ /* 0x000fd80000000000 */
[----:B------:R-:W-:Y:S05]  /*11230*/  @P0 BRA `(.L_x_5864) ;  /* 0xfffffff0002c0947 */ /* 0x000fea000383ffff */
.L_x_5840:
[----:B------:R-:W-:Y:S05]  /*11240*/  BSYNC B0 ;  /* 0x0000000000007941 */ /* 0x000fea0003800000 */
.L_x_5839:
        /* <DEDUP_REMOVED lines=17> */
.L_x_5866:
[----:B------:R-:W-:Y:S05]  /*11360*/  BSYNC B0 ;  /* 0x0000000000007941 */ /* 0x000fea0003800000 */
.L_x_5865:
        /* <DEDUP_REMOVED lines=11> */
.L_x_5913:
        /* <DEDUP_REMOVED lines=11> */
.L_x_5870:
        /* <DEDUP_REMOVED lines=24> */
[----:B-1----:R-:W-:Y:S01]  /*11650*/  UMOV UR8, UR14 ;  /* 0x0000000e00087c82 */ /* 0x002fe20008000000 */
[----:B------:R-:W-:Y:S02]  /*11660*/  UMOV UR10, UR15 ;  /* 0x0000000f000a7c82 */ /* 0x000fe40008000000 */
[----:B------:R1:W-:Y:S02]  /*11670*/  UTMALDG.4D [UR8], [UR4], desc[UR6] ;  /* 0x00000608040075b4 */ /* 0x0003e40008019000 */
[----:B-1----:R-:W-:Y:S01]  /*11680*/  NOP ;  /* 0x0000000000007918 */ /* 0x002fe20000000000 */
.L_x_5868:
[----:B------:R-:W-:Y:S05]  /*11690*/  BSYNC B0 ;  /* 0x0000000000007941 */ /* 0x000fea0003800000 */
.L_x_5867:
        /* <DEDUP_REMOVED lines=9> */
.L_x_5825:
[----:B------:R-:W-:Y:S05]  /*11730*/  BSYNC B6 ;  /* 0x0000000000067941 */ /* 0x000fea0003800000 */
.L_x_5823:
[----:B------:R-:W-:-:S03]  /*11740*/  UMOV UR4, 0xffffffff ;  /* 0xffffffff00047882 */ /* 0x000fc60000000000 */
[----:B------:R-:W-:Y:S05]  /*11750*/  BRA.DIV UR4, `(.L_x_5871) ;  /* 0x0000001204dc7947 */ /* 0x000fea000b800000 */
[----:B------:R2:W3:Y:S04]  /*11760*/  SHFL.IDX PT, R4, R16, RZ, 0x1f ;  /* 0x00001fff10047589 */ /* 0x0004e800000e0000 */
[----:B------:R2:W4:Y:S02]  /*11770*/  SHFL.IDX PT, R5, R16, 0x1, 0x1f ;  /* 0x00201f0010057f89 */ /* 0x00052400000e0000 */
.L_x_5917:
        /* <DEDUP_REMOVED lines=13> */
.L_x_5873:
[----:B------:R-:W-:Y:S05]  /*11850*/  BSYNC B0 ;  /* 0x0000000000007941 */ /* 0x000fea0003800000 */
.L_x_5872:
        /* <DEDUP_REMOVED lines=23> */
.L_x_5925:
[----:B------:R-:W-:Y:S02]  /*119d0*/  ULDC UR4, c[0x0][0xc10] ;  /* 0x0003040000047ab9 */ /* 0x000fe40000000800 */
[----:B--2---:R-:W-:-:S04]  /*119e0*/  IMAD.U32 R16, RZ, RZ, UR4 ;  /* 0x00000004ff107e24 */ /* 0x004fc8000f8e00ff */
[----:B-1----:R-:W-:-:S04]  /*119f0*/  IMAD R6, R14, R16, RZ ;  /* 0x000000100e067224 */ /* 0x002fc800078e02ff */
[----:B----4-:R-:W-:-:S05]  /*11a00*/  IMAD.IADD R5, R5, 0x1, R6 ;  /* 0x0000000105057824 */ /* 0x010fca00078e0206 */
[----:B---3--:R-:W-:-:S13]  /*11a10*/  ISETP.GT.AND P0, PT, R5, R4, PT ;  /* 0x000000040500720c */ /* 0x008fda0003f04270 */
[----:B------:R-:W-:Y:S05]  /*11a20*/  @P0 BRA `(.L_x_5875) ;  /* 0x0000000000b40947 */ /* 0x000fea0003800000 */
[----:B------:R-:W1:Y:S02]  /*11a30*/  LDC R0, c[0x0][0xc14] ;  /* 0x00030500ff007b82 */ /* 0x000e640000000800 */
.L_x_5880:
        /* <DEDUP_REMOVED lines=14> */
.L_x_5878:
[----:B------:R-:W-:Y:S05]  /*11b20*/  BSYNC B0 ;  /* 0x0000000000007941 */ /* 0x000fea0003800000 */
.L_x_5877:
        /* <DEDUP_REMOVED lines=23> */
.L_x_5933:
[----:B------:R-:W-:Y:S02]  /*11ca0*/  ULDC UR4, c[0x0][0xc10] ;  /* 0x0003040000047ab9 */ /* 0x000fe40000000800 */
[----:B------:R-:W-:-:S04]  /*11cb0*/  IMAD.U32 R16, RZ, RZ, UR4 ;  /* 0x00000004ff107e24 */ /* 0x000fc8000f8e00ff */
[----:B-1----:R-:W-:-:S04]  /*11cc0*/  IMAD R6, R14, R16, RZ ;  /* 0x000000100e067224 */ /* 0x002fc800078e02ff */
[----:B------:R-:W-:-:S05]  /*11cd0*/  IMAD.IADD R5, R6, 0x1, R5 ;  /* 0x0000000106057824 */ /* 0x000fca00078e0205 */
[----:B------:R-:W-:-:S13]  /*11ce0*/  ISETP.GT.AND P0, PT, R5, R4, PT ;  /* 0x000000040500720c */ /* 0x000fda0003f04270 */
[----:B------:R-:W-:Y:S05]  /*11cf0*/  @!P0 BRA `(.L_x_5880) ;  /* 0xfffffffc00508947 */ /* 0x000fea000383ffff */
.L_x_5875:
        /* <DEDUP_REMOVED lines=8> */
.L_x_5937:
[----:B------:R-:W-:Y:S01]  /*11d80*/  ISETP.NE.AND P0, PT, R7, RZ, PT ;  /* 0x000000ff0700720c */ /* 0x000fe20003f05270 */
[----:B------:R-:W-:-:S12]  /*11d90*/  IMAD.MOV.U32 R14, RZ, RZ, RZ ;  /* 0x000000ffff0e7224 */ /* 0x000fd800078e00ff */
[----:B------:R-:W-:Y:S05]  /*11da0*/  @!P0 BRA `(.L_x_5882) ;  /* 0x0000000000108947 */ /* 0x000fea0003800000 */
[----:B------:R-:W-:Y:S01]  /*11db0*/  UMOV UR4, 0xffffffff ;  /* 0xffffffff00047882 */ /* 0x000fe20000000000 */
[----:B------:R-:W-:Y:S02]  /*11dc0*/  VIADD R12, R5, 0xffffffff ;  /* 0xffffffff050c7836 */ /* 0x000fe40000000000 */
[----:B------:R-:W-:Y:S05]  /*11dd0*/  BRA.DIV UR4, `(.L_x_5883) ;  /* 0x0000001604707947 */ /* 0x000fea000b800000 */
[----:B------:R3:W4:Y:S02]  /*11de0*/  SHFL.IDX PT, R14, R2, R12, 0x1f ;  /* 0x00001f0c020e7589 */ /* 0x00072400000e0000 */
.L_x_5882:
        /* <DEDUP_REMOVED lines=31> */
.L_x_5876:
[----:B------:R-:W-:Y:S01]  /*11fe0*/  UMOV UR4, URZ ;  /* 0x0000003f00047c82 */ /* 0x000fe20008000000 */
[----:B------:R-:W-:Y:S01]  /*11ff0*/  UMOV UR5, URZ ;  /* 0x0000003f00057c82 */ /* 0x000fe20008000000 */
[----:B------:R-:W-:Y:S01]  /*12000*/  ULDC UR6, c[0x0][0xc14] ;  /* 0x0003050000067ab9 */ /* 0x000fe20000000800 */
[----:B------:R-:W-:Y:S02]  /*12010*/  IMAD.MOV.U32 R16, RZ, RZ, R4 ;  /* 0x000000ffff107224 */ /* 0x000fe400078e0004 */
[----:B------:R-:W-:Y:S02]  /*12020*/  IMAD.U32 R17, RZ, RZ, UR4 ;  /* 0x00000004ff117e24 */ /* 0x000fe4000f8e00ff */
[----:B------:R-:W-:Y:S02]  /*12030*/  IMAD.U32 R18, RZ, RZ, UR5 ;  /* 0x00000005ff127e24 */ /* 0x000fe4000f8e00ff */
[----:B------:R-:W-:-:S07]  /*12040*/  IMAD.U32 R19, RZ, RZ, UR6 ;  /* 0x00000006ff137e24 */ /* 0x000fce000f8e00ff */
.L_x_5884:
        /* <DEDUP_REMOVED lines=12> */
.L_x_5821:
        /* <DEDUP_REMOVED lines=12> */
.L_x_5940:
[----:B------:R-:W-:Y:S05]  /*121d0*/  BSYNC B0 ;  /* 0x0000000000007941 */ /* 0x000fea0003800000 */
.L_x_5886:
[----:B------:R-:W-:-:S03]  /*121e0*/  UMOV UR4, 0xffffffff ;  /* 0xffffffff00047882 */ /* 0x000fc60000000000 */
[----:B------:R-:W-:Y:S05]  /*121f0*/  BRA.DIV UR4, `(.L_x_5888) ;  /* 0x0000001204a07947 */ /* 0x000fea000b800000 */
[----:B------:R-:W1:Y:S02]  /*12200*/  S2R R2, SR_TID.X ;  /* 0x0000000000027919 */ /* 0x000e640000002100 */
[----:B-1----:R-:W-:-:S04]  /*12210*/  SHF.R.U32.HI R2, RZ, 0x5, R2 ;  /* 0x00000005ff027819 */ /* 0x002fc80000011602 */
[----:B------:R-:W-:-:S05]  /*12220*/  LOP3.LUT R2, R2, 0x3, RZ, 0xc0, !PT ;  /* 0x0000000302027812 */ /* 0x000fca00078ec0ff */
[----:B------:R1:W2:Y:S02]  /*12230*/  SHFL.IDX PT, R14, R2, RZ, 0x1f ;  /* 0x00001fff020e7589 */ /* 0x0002a400000e0000 */
.L_x_5943:
[----:B--2---:R-:W-:Y:S01]  /*12240*/  ISETP.NE.AND P0, PT, R14, RZ, PT ;  /* 0x000000ff0e00720c */ /* 0x004fe20003f05270 */
[----:B------:R-:W-:-:S12]  /*12250*/  BSSY B0, `(.L_x_5889) ;  /* 0x0000027000007945 */ /* 0x000fd80003800000 */
[----:B------:R-:W-:Y:S05]  /*12260*/  @P0 BRA `(.L_x_5890) ;  /* 0x0000000000940947 */ /* 0x000fea0003800000 */
[----:B------:R-:W-:-:S03]  /*12270*/  UMOV UR4, 0xffffffff ;  /* 0xffffffff00047882 */ /* 0x000fc60000000000 */
[----:B------:R-:W-:Y:S05]  /*12280*/  BRA.DIV UR4, `(.L_x_5891) ;  /* 0x0000001204b07947 */ /* 0x000fea000b800000 */
[----:B------:R-:W-:-:S13]  /*12290*/  ELECT P6, URZ, PT ;  /* 0x00000000003f782f */ /* 0x000fda00038c0000 */
.L_x_5946:
[----:B------:R-:W-:Y:S05]  /*122a0*/  @!P6 BRA `(.L_x_5890) ;  /* 0x000000000084e947 */ /* 0x000fea0003800000 */
[----:B-1----:R-:W2:Y:S02]  /*122b0*/  LDL.LU R2, [R1+0x30] ;  /* 0x0000300001027983 */ /* 0x002ea40000300800 */
[----:B--2---:R-:W-:-:S04]  /*122c0*/  LOP3.LUT R2, R2, 0x2, RZ, 0xfc, !PT ;  /* 0x0000000202027812 */ /* 0x004fc800078efcff */
[----:B------:R-:W-:-:S13]  /*122d0*/  ISETP.NE.AND P2, PT, R2, 0x3, PT ;  /* 0x000000030200780c */ /* 0x000fda0003f45270 */
[----:B------:R-:W-:Y:S05]  /*122e0*/  @!P2 BRA `(.L_x_5892) ;  /* 0x000000000004a947 */ /* 0x000fea0003800000 */
[----:B------:R-:W-:Y:S01]  /*122f0*/  BPT.TRAP 0x1 ;  /* 0x000000040000795c */ /* 0x000fe20000300000 */
.L_x_5892:
        /* <DEDUP_REMOVED lines=14> */
.L_x_5947:
[----:B------:R-:W1:Y:S02]  /*123e0*/  SYNCS.PHASECHK.TRANS64.TRYWAIT P0, [R7+URZ], R2 ;  /* 0x00000002070075a7 */ /* 0x000e64000800017f */
[----:B-1----:R-:W-:Y:S05]  /*123f0*/  @!P0 BRA `(.L_x_5894) ;  /* 0x0000001000888947 */ /* 0x002fea0003800000 */
.L_x_5948:
[----:B------:R-:W-:Y:S05]  /*12400*/  @!P2 BRA `(.L_x_5895) ;  /* 0x000000000004a947 */ /* 0x000fea0003800000 */
[----:B------:R-:W-:Y:S01]  /*12410*/  BPT.TRAP 0x1 ;  /* 0x000000040000795c */ /* 0x000fe20000300000 */
.L_x_5895:
[----:B------:R-:W2:Y:S01]  /*12420*/  LDL.LU R4, [R1] ;  /* 0x0000000001047983 */ /* 0x000ea20000300800 */
[----:B------:R-:W-:-:S04]  /*12430*/  VIADD R0, R0, 0x34860 ;  /* 0x0003486000007836 */ /* 0x000fc80000000000 */
[----:B--2---:R-:W-:-:S04]  /*12440*/  IMAD R4, R4, 0x8, R0 ;  /* 0x0000000804047824 */ /* 0x004fc800078e0200 */
[----:B------:R-:W2:Y:S02]  /*12450*/  SYNCS.PHASECHK.TRANS64.TRYWAIT P0, [R4+URZ], R5 ;  /* 0x00000005040075a7 */ /* 0x000ea4000800017f */
[----:B--2---:R-:W-:Y:S05]  /*12460*/  @!P0 BRA `(.L_x_5896) ;  /* 0x0000001000808947 */ /* 0x004fea0003800000 */
.L_x_5949:
[----:B------:R-:W-:-:S07]  /*12470*/  IMAD R3, R3, 0x8, R0 ;  /* 0x0000000803037824 */ /* 0x000fce00078e0200 */
.L_x_5897:
[----:B---3--:R3:W4:Y:S02]  /*12480*/  SYNCS.PHASECHK.TRANS64.TRYWAIT P0, [R3+URZ], R2 ;  /* 0x00000002030075a7 */ /* 0x008724000800017f */
[----:B----4-:R-:W-:Y:S05]  /*12490*/  @!P0 NANOSLEEP.SYNCS 0x989680 ;  /* 0x009896800000895d */ /* 0x010fea0003900000 */
[----:B------:R-:W4:Y:S02]  /*124a0*/  @!P0 SYNCS.PHASECHK.TRANS64 P0, [R3+URZ], R2 ;  /* 0x00000002030085a7 */ /* 0x000f24000800007f */
[----:B----4-:R-:W-:Y:S05]  /*124b0*/  @!P0 BRA `(.L_x_5897) ;  /* 0xfffffffc00f08947 */ /* 0x010fea000383ffff */
.L_x_5890:
[----:B------:R-:W-:Y:S05]  /*124c0*/  BSYNC B0 ;  /* 0x0000000000007941 */ /* 0x000fea0003800000 */
.L_x_5889:
[----:B------:R-:W-:Y:S05]  /*124d0*/  EXIT ;  /* 0x000000000000794d */ /* 0x000fea0003800000 */
.L_x_5775:
[----:B-1----:R1:W2:Y:S02]  /*124e0*/  SYNCS.PHASECHK.TRANS64.TRYWAIT P1, [R0+URZ+0x34800], R3 ;  /* 0x03480003000075a7 */ /* 0x0022a4000802017f */
[----:B--2---:R-:W-:Y:S05]  /*124f0*/  @!P1 NANOSLEEP.SYNCS 0x989680 ;  /* 0x009896800000995d */ /* 0x004fea0003900000 */
[----:B------:R-:W2:Y:S02]  /*12500*/  @!P1 SYNCS.PHASECHK.TRANS64 P1, [R0+URZ+0x34800], R3 ;  /* 0x03480003000095a7 */ /* 0x000ea4000802007f */
[----:B--2---:R-:W-:Y:S05]  /*12510*/  @!P1 BRA `(.L_x_5775) ;  /* 0xfffffffc00f09947 */ /* 0x004fea000383ffff */
[----:B------:R-:W-:Y:S05]  /*12520*/  BRA `(.L_x_5898) ;  /* 0xfffffef0000c7947 */ /* 0x000fea000383ffff */
.L_x_5779:
[----:B0-----:R0:W2:Y:S02]  /*12530*/  SYNCS.PHASECHK.TRANS64.TRYWAIT P2, [R12+URZ+0x34830], R3 ;  /* 0x034830030c0075a7 */ /* 0x0010a4000804017f */
[----:B--2---:R-:W-:Y:S05]  /*12540*/  @!P2 NANOSLEEP.SYNCS 0x989680 ;  /* 0x009896800000a95d */ /* 0x004fea0003900000 */
[----:B------:R-:W2:Y:S02]  /*12550*/  @!P2 SYNCS.PHASECHK.TRANS64 P2, [R12+URZ+0x34830], R3 ;  /* 0x034830030c00a5a7 */ /* 0x000ea4000804007f */
[----:B--2---:R-:W-:Y:S05]  /*12560*/  @!P2 BRA `(.L_x_5779) ;  /* 0xfffffffc00f0a947 */ /* 0x004fea000383ffff */
[----:B------:R-:W-:Y:S05]  /*12570*/  BRA `(.L_x_5778) ;  /* 0xfffffef000307947 */ /* 0x000fea000383ffff */
.L_x_5784:
[----:B-1----:R1:W2:Y:S02]  /*12580*/  SYNCS.PHASECHK.TRANS64.TRYWAIT P2, [R0+URZ+0x34830], R11 ;  /* 0x0348300b000075a7 */ /* 0x0022a4000804017f */
[----:B--2---:R-:W-:Y:S05]  /*12590*/  @!P2 NANOSLEEP.SYNCS 0x989680 ;  /* 0x009896800000a95d */ /* 0x004fea0003900000 */
[----:B------:R-:W2:Y:S02]  /*125a0*/  @!P2 SYNCS.PHASECHK.TRANS64 P2, [R0+URZ+0x34830], R11 ;  /* 0x0348300b0000a5a7 */ /* 0x000ea4000804007f */
[----:B--2---:R-:W-:Y:S05]  /*125b0*/  @!P2 BRA `(.L_x_5784) ;  /* 0xfffffffc00f0a947 */ /* 0x004fea000383ffff */
[----:B------:R-:W-:Y:S05]  /*125c0*/  BRA `(.L_x_5781) ;  /* 0xffffff40004c7947 */ /* 0x000fea000383ffff */
.L_x_5788:
[----:B-1----:R-:W-:-:S04]  /*125d0*/  IMAD.U32 R11, RZ, RZ, UR6 ;  /* 0x00000006ff0b7e24 */ /* 0x002fc8000f8e00ff */
[----:B------:R1:W2:Y:S03]  /*125e0*/  SYNCS.PHASECHK.TRANS64.TRYWAIT P2, [R11+URZ+0x34850], R0 ;  /* 0x034850000b0075a7 */ /* 0x0002a6000804017f */
[----:B--2---:R-:W-:Y:S05]  /*125f0*/  @!P2 NANOSLEEP.SYNCS 0x989680 ;  /* 0x009896800000a95d */ /* 0x004fea0003900000 */
[----:B------:R-:W2:Y:S02]  /*12600*/  @!P2 SYNCS.PHASECHK.TRANS64 P2, [R11+URZ+0x34850], R0 ;  /* 0x034850000b00a5a7 */ /* 0x000ea4000804007f */
[----:B--2---:R-:W-:Y:S05]  /*12610*/  @!P2 BRA `(.L_x_5788) ;  /* 0xfffffffc00eca947 */ /* 0x004fea000383ffff */
[----:B------:R-:W-:Y:S05]  /*12620*/  BRA `(.L_x_5785) ;  /* 0xffffff6400fc7947 */ /* 0x000fea000383ffff */
.L_x_5793:
[----:B-1----:R1:W2:Y:S02]  /*12630*/  SYNCS.PHASECHK.TRANS64.TRYWAIT P0, [R8+URZ+0x34850], R3 ;  /* 0x03485003080075a7 */ /* 0x0022a4000800017f */
[----:B--2---:R-:W-:Y:S05]  /*12640*/  @!P0 NANOSLEEP.SYNCS 0x989680 ;  /* 0x009896800000895d */ /* 0x004fea0003900000 */
[----:B------:R-:W2:Y:S02]  /*12650*/  @!P0 SYNCS.PHASECHK.TRANS64 P0, [R8+URZ+0x34850], R3 ;  /* 0x03485003080085a7 */ /* 0x000ea4000800007f */
[----:B--2---:R-:W-:Y:S05]  /*12660*/  @!P0 BRA `(.L_x_5793) ;  /* 0xfffffffc00f08947 */ /* 0x004fea000383ffff */
[----:B------:R-:W-:Y:S05]  /*12670*/  BRA `(.L_x_5792) ;  /* 0xffffff8800e07947 */ /* 0x000fea000383ffff */
.L_x_5831:
        /* <DEDUP_REMOVED lines=11> */
.L_x_5900:
[----:B------:R-:W-:Y:S05]  /*12730*/  BSYNC B0 ;  /* 0x0000000000007941 */ /* 0x000fea0003800000 */
.L_x_5899:
[----:B------:R-:W-:Y:S05]  /*12740*/  BRA `(.L_x_5901) ;  /* 0xffffffc800c07947 */ /* 0x000fea000383ffff */
.L_x_5832:
[----:B------:R-:W-:Y:S01]  /*12750*/  BSSY B0, `(.L_x_5902) ;  /* 0x0000006000007945 */ /* 0x000fe20003800000 */
[----:B------:R-:W-:-:S07]  /*12760*/  IMAD.MOV.U32 R15, RZ, RZ, -0x1 ;  /* 0xffffffffff0f7424 */ /* 0x000fce00078e00ff */
[----:B------:R-:W-:Y:S05]  /*12770*/  WARPSYNC.COLLECTIVE R15, `(.L_x_5903) ;  /* 0x000000000f0c7348 */ /* 0x000fea0003c00000 */
[----:B------:R-:W-:Y:S02]  /*12780*/  ELECT P6, UR62, PT ;  /* 0x00000000003e782f */ /* 0x000fe400038c0000 */
[----:B------:R-:W-:Y:S01]  /*12790*/  MOV R14, UR62 ;  /* 0x0000003e000e7c02 */ /* 0x000fe20008000f00 */
[----:B------:R-:W-:Y:S10]  /*127a0*/  ENDCOLLECTIVE ;  /* 0x000000000000791b */ /* 0x000ff40003800000 */
.L_x_5903:
[----:B------:R-:W-:Y:S05]  /*127b0*/  BSYNC B0 ;  /* 0x0000000000007941 */ /* 0x000fea0003800000 */
.L_x_5902:
[----:B------:R-:W-:Y:S05]  /*127c0*/  BRA `(.L_x_5904) ;  /* 0xffffffc800b87947 */ /* 0x000fea000383ffff */
.L_x_5835:
[----:B0-----:R0:W1:Y:S02]  /*127d0*/  SYNCS.PHASECHK.TRANS64.TRYWAIT P0, [R8+URZ+0x34840], R9 ;  /* 0x03484009080075a7 */ /* 0x001064000800017f */
[----:B-1----:R-:W-:Y:S05]  /*127e0*/  @!P0 NANOSLEEP.SYNCS 0x989680 ;  /* 0x009896800000895d */ /* 0x002fea0003900000 */
[----:B------:R-:W1:Y:S02]  /*127f0*/  @!P0 SYNCS.PHASECHK.TRANS64 P0, [R8+URZ+0x34840], R9 ;  /* 0x03484009080085a7 */ /* 0x000e64000800007f */
[----:B-1----:R-:W-:Y:S05]  /*12800*/  @!P0 BRA `(.L_x_5835) ;  /* 0xfffffffc00f08947 */ /* 0x002fea000383ffff */
[----:B------:R-:W-:Y:S05]  /*12810*/  BRA `(.L_x_5905) ;  /* 0xffffffcc00287947 */ /* 0x000fea000383ffff */
.L_x_5838:
        /* <DEDUP_REMOVED lines=8> */
.L_x_5846:
[----:B0-----:R0:W1:Y:S02]  /*128a0*/  SYNCS.PHASECHK.TRANS64.TRYWAIT P0, [R2+URZ+0x34840], R3 ;  /* 0x03484003020075a7 */ /* 0x001064000800017f */
[----:B-1----:R-:W-:Y:S05]  /*128b0*/  @!P0 NANOSLEEP.SYNCS 0x989680 ;  /* 0x009896800000895d */ /* 0x002fea0003900000 */
[----:B------:R-:W1:Y:S02]  /*128c0*/  @!P0 SYNCS.PHASECHK.TRANS64 P0, [R2+URZ+0x34840], R3 ;  /* 0x03484003020085a7 */ /* 0x000e64000800007f */
[----:B-1----:R-:W-:Y:S05]  /*128d0*/  @!P0 BRA `(.L_x_5846) ;  /* 0xfffffffc00f08947 */ /* 0x002fea000383ffff */
[----:B------:R-:W-:Y:S05]  /*128e0*/  BRA `(.L_x_5907) ;  /* 0xffffffd000f87947 */ /* 0x000fea000383ffff */
.L_x_5848:
[----:B0-----:R0:W1:Y:S02]  /*128f0*/  SYNCS.PHASECHK.TRANS64.TRYWAIT P0, [R3+URZ+0x60], R2 ;  /* 0x00006002030075a7 */ /* 0x001064000800017f */
[----:B-1----:R-:W-:Y:S05]  /*12900*/  @!P0 NANOSLEEP.SYNCS 0x989680 ;  /* 0x009896800000895d */ /* 0x002fea0003900000 */
[----:B------:R-:W1:Y:S02]  /*12910*/  @!P0 SYNCS.PHASECHK.TRANS64 P0, [R3+URZ+0x60], R2 ;  /* 0x00006002030085a7 */ /* 0x000e64000800007f */
[----:B-1----:R-:W-:Y:S05]  /*12920*/  @!P0 BRA `(.L_x_5848) ;  /* 0xfffffffc00f08947 */ /* 0x002fea000383ffff */
[----:B------:R-:W-:Y:S05]  /*12930*/  BRA `(.L_x_5908) ;  /* 0xffffffd400947947 */ /* 0x000fea000383ffff */
.L_x_5853:
[----:B-1----:R1:W2:Y:S02]  /*12940*/  SYNCS.PHASECHK.TRANS64.TRYWAIT P0, [R2+URZ+0x34840], R3 ;  /* 0x03484003020075a7 */ /* 0x0022a4000800017f */
[----:B--2---:R-:W-:Y:S05]  /*12950*/  @!P0 NANOSLEEP.SYNCS 0x989680 ;  /* 0x009896800000895d */ /* 0x004fea0003900000 */
[----:B------:R-:W2:Y:S02]  /*12960*/  @!P0 SYNCS.PHASECHK.TRANS64 P0, [R2+URZ+0x34840], R3 ;  /* 0x03484003020085a7 */ /* 0x000ea4000800007f */
[----:B--2---:R-:W-:Y:S05]  /*12970*/  @!P0 BRA `(.L_x_5853) ;  /* 0xfffffffc00f08947 */ /* 0x004fea000383ffff */
[----:B------:R-:W-:Y:S05]  /*12980*/  BRA `(.L_x_5909) ;  /* 0xffffffd800f47947 */ /* 0x000fea000383ffff */
.L_x_5855:
[----:B0-----:R0:W1:Y:S02]  /*12990*/  SYNCS.PHASECHK.TRANS64.TRYWAIT P1, [R2+URZ+0x60], R3 ;  /* 0x00006003020075a7 */ /* 0x001064000802017f */
[----:B-1----:R-:W-:Y:S05]  /*129a0*/  @!P1 NANOSLEEP.SYNCS 0x989680 ;  /* 0x009896800000995d */ /* 0x002fea0003900000 */
[----:B------:R-:W1:Y:S02]  /*129b0*/  @!P1 SYNCS.PHASECHK.TRANS64 P1, [R2+URZ+0x60], R3 ;  /* 0x00006003020095a7 */ /* 0x000e64000802007f */
[----:B-1----:R-:W-:Y:S05]  /*129c0*/  @!P1 BRA `(.L_x_5855) ;  /* 0xfffffffc00f09947 */ /* 0x002fea000383ffff */
[----:B------:R-:W-:Y:S05]  /*129d0*/  BRA `(.L_x_5910) ;  /* 0xffffffdc00907947 */ /* 0x000fea000383ffff */
.L_x_5860:
[----:B--2---:R2:W3:Y:S02]  /*129e0*/  SYNCS.PHASECHK.TRANS64.TRYWAIT P0, [R2+URZ+0x34840], R3 ;  /* 0x03484003020075a7 */ /* 0x0044e4000800017f */
[----:B---3--:R-:W-:Y:S05]  /*129f0*/  @!P0 NANOSLEEP.SYNCS 0x989680 ;  /* 0x009896800000895d */ /* 0x008fea0003900000 */
[----:B------:R-:W3:Y:S02]  /*12a00*/  @!P0 SYNCS.PHASECHK.TRANS64 P0, [R2+URZ+0x34840], R3 ;  /* 0x03484003020085a7 */ /* 0x000ee4000800007f */
[----:B---3--:R-:W-:Y:S05]  /*12a10*/  @!P0 BRA `(.L_x_5860) ;  /* 0xfffffffc00f08947 */ /* 0x008fea000383ffff */
[----:B------:R-:W-:Y:S05]  /*12a20*/  BRA `(.L_x_5911) ;  /* 0xffffffe000b07947 */ /* 0x000fea000383ffff */
.L_x_5862:
[----:B0-----:R0:W1:Y:S02]  /*12a30*/  SYNCS.PHASECHK.TRANS64.TRYWAIT P1, [R2+URZ+0x60], R8 ;  /* 0x00006008020075a7 */ /* 0x001064000802017f */
[----:B-1----:R-:W-:Y:S05]  /*12a40*/  @!P1 NANOSLEEP.SYNCS 0x989680 ;  /* 0x009896800000995d */ /* 0x002fea0003900000 */
[----:B------:R-:W1:Y:S02]  /*12a50*/  @!P1 SYNCS.PHASECHK.TRANS64 P1, [R2+URZ+0x60], R8 ;  /* 0x00006008020095a7 */ /* 0x000e64000802007f */
[----:B-1----:R-:W-:Y:S05]  /*12a60*/  @!P1 BRA `(.L_x_5862) ;  /* 0xfffffffc00f09947 */ /* 0x002fea000383ffff */
[----:B------:R-:W-:Y:S05]  /*12a70*/  BRA `(.L_x_5912) ;  /* 0xffffffe4004c7947 */ /* 0x000fea000383ffff */
.L_x_5869:
[----:B-1----:R1:W2:Y:S02]  /*12a80*/  SYNCS.PHASECHK.TRANS64.TRYWAIT P0, [R3+URZ+0x34860], R0 ;  /* 0x03486000030075a7 */ /* 0x0022a4000800017f */
[----:B--2---:R-:W-:Y:S05]  /*12a90*/  @!P0 NANOSLEEP.SYNCS 0x989680 ;  /* 0x009896800000895d */ /* 0x004fea0003900000 */
[----:B------:R-:W2:Y:S02]  /*12aa0*/  @!P0 SYNCS.PHASECHK.TRANS64 P0, [R3+URZ+0x34860], R0 ;  /* 0x03486000030085a7 */ /* 0x000ea4000800007f */
[----:B--2---:R-:W-:Y:S05]  /*12ab0*/  @!P0 BRA `(.L_x_5869) ;  /* 0xfffffffc00f08947 */ /* 0x004fea000383ffff */
[----:B------:R-:W-:Y:S05]  /*12ac0*/  BRA `(.L_x_5913) ;  /* 0xffffffe800547947 */ /* 0x000fea000383ffff */
.L_x_5871:
        /* <DEDUP_REMOVED lines=8> */
.L_x_5915:
[----:B------:R-:W-:Y:S05]  /*12b50*/  BSYNC B0 ;  /* 0x0000000000007941 */ /* 0x000fea0003800000 */
.L_x_5914:
        /* <DEDUP_REMOVED lines=8> */
.L_x_5916:
[----:B------:R-:W-:Y:S01]  /*12be0*/  IMAD.MOV.U32 R5, RZ, RZ, R14 ;  /* 0x000000ffff057224 */ /* 0x000fe200078e000e */
[----:B------:R-:W-:Y:S06]  /*12bf0*/  BRA `(.L_x_5917) ;  /* 0xffffffe800e07947 */ /* 0x000fec000383ffff */
.L_x_5874:
        /* <DEDUP_REMOVED lines=8> */
.L_x_5919:
[----:B------:R-:W-:Y:S05]  /*12c80*/  BSYNC B0 ;  /* 0x0000000000007941 */ /* 0x000fea0003800000 */
.L_x_5918:
        /* <DEDUP_REMOVED lines=10> */
.L_x_5920:
        /* <DEDUP_REMOVED lines=8> */
.L_x_5921:
        /* <DEDUP_REMOVED lines=8> */
.L_x_5922:
        /* <DEDUP_REMOVED lines=8> */
.L_x_5923:
        /* <DEDUP_REMOVED lines=8> */
.L_x_5924:
[----:B------:R-:W-:Y:S05]  /*12f30*/  BRA `(.L_x_5925) ;  /* 0xffffffe800a47947 */ /* 0x000fea000383ffff */
.L_x_5879:
        /* <DEDUP_REMOVED lines=8> */
.L_x_5927:
[----:B------:R-:W-:Y:S05]  /*12fc0*/  BSYNC B0 ;  /* 0x0000000000007941 */ /* 0x000fea0003800000 */
.L_x_5926:
        /* <DEDUP_REMOVED lines=10> */
.L_x_5928:
        /* <DEDUP_REMOVED lines=8> */
.L_x_5929:
        /* <DEDUP_REMOVED lines=8> */
.L_x_5930:
        /* <DEDUP_REMOVED lines=8> */
.L_x_5931:
        /* <DEDUP_REMOVED lines=8> */
.L_x_5932:
[----:B------:R-:W-:Y:S05]  /*13270*/  BRA `(.L_x_5933) ;  /* 0xffffffe800887947 */ /* 0x000fea000383ffff */
.L_x_5881:
[----:B------:R-:W-:Y:S01]  /*13280*/  BSSY B0, `(.L_x_5934) ;  /* 0x0000006000007945 */ /* 0x000fe20003800000 */
[----:B------:R-:W-:Y:S01]  /*13290*/  PLOP3.LUT P6, PT, P6, PT, PT, 0x8, 0x0 ;  /* 0x000000000000781c */ /* 0x000fe200037ce170 */
[----:B------:R-:W-:-:S12]  /*132a0*/  IMAD.MOV.U32 R15, RZ, RZ, -0x1 ;  /* 0xffffffffff0f7424 */ /* 0x000fd800078e00ff */
[----:B0-----:R-:W-:Y:S05]  /*132b0*/  WARPSYNC.COLLECTIVE R15, `(.L_x_5935) ;  /* 0x000000000f087348 */ /* 0x001fea0003c00000 */
[----:B------:R-:W-:Y:S01]  /*132c0*/  VOTE.ANY R14, PT, P6 ;  /* 0x00000000000e7806 */ /* 0x000fe200030e0100 */
[----:B0-----:R-:W-:Y:S06]  /*132d0*/  ENDCOLLECTIVE ;  /* 0x000000000000791b */ /* 0x001fec0003800000 */
.L_x_5935:
[----:B------:R-:W-:Y:S05]  /*132e0*/  BSYNC B0 ;  /* 0x0000000000007941 */ /* 0x000fea0003800000 */
.L_x_5934:
        /* <DEDUP_REMOVED lines=9> */
.L_x_5936:
[----:B------:R-:W-:Y:S01]  /*13380*/  IMAD.MOV.U32 R17, RZ, RZ, R14 ;  /* 0x000000ffff117224 */ /* 0x000fe200078e000e */
[----:B------:R-:W-:Y:S06]  /*13390*/  BRA `(.L_x_5937) ;  /* 0xffffffe800787947 */ /* 0x000fec000383ffff */
.L_x_5883:
[----:B------:R-:W-:Y:S01]  /*133a0*/  BSSY B0, `(.L_x_5938) ;  /* 0x0000007000007945 */ /* 0x000fe20003800000 */
[----:B------:R-:W-:Y:S02]  /*133b0*/  IMAD.MOV.U32 R13, RZ, RZ, R2 ;  /* 0x000000ffff0d7224 */ /* 0x000fe400078e0002 */
[----:B------:R-:W-:Y:S02]  /*133c0*/  IMAD.MOV.U32 R11, RZ, RZ, 0x1f ;  /* 0x0000001fff0b7424 */ /* 0x000fe400078e00ff */
[----:B------:R-:W-:-:S07]  /*133d0*/  IMAD.MOV.U32 R15, RZ, RZ, -0x1 ;  /* 0xffffffffff0f7424 */ /* 0x000fce00078e00ff */
[----:B012---:R-:W-:Y:S05]  /*133e0*/  WARPSYNC.COLLECTIVE R15, `(.L_x_5939) ;  /* 0x000000000f087348 */ /* 0x007fea0003c00000 */
[----:B------:R3:W4:Y:S02]  /*133f0*/  SHFL.IDX P6, R14, R13, R12, R11 ;  /* 0x0000000c0d0e7389 */ /* 0x00072400000c000b */
[----:B01234-:R-:W-:Y:S01]  /*13400*/  ENDCOLLECTIVE ;  /* 0x000000000000791b */ /* 0x01ffe20003800000 */
.L_x_5939:
[----:B------:R-:W-:Y:S05]  /*13410*/  BSYNC B0 ;  /* 0x0000000000007941 */ /* 0x000fea0003800000 */
.L_x_5938:
[----:B------:R-:W-:Y:S05]  /*13420*/  BRA `(.L_x_5882) ;  /* 0xffffffe800707947 */ /* 0x000fea000383ffff */
.L_x_5887:
[----:B0-----:R0:W1:Y:S02]  /*13430*/  SYNCS.PHASECHK.TRANS64.TRYWAIT P0, [R0+URZ+0x34820], R3 ;  /* 0x03482003000075a7 */ /* 0x001064000800017f */
[----:B-1----:R-:W-:Y:S05]  /*13440*/  @!P0 NANOSLEEP.SYNCS 0x989680 ;  /* 0x009896800000895d */ /* 0x002fea0003900000 */
[----:B------:R-:W1:Y:S02]  /*13450*/  @!P0 SYNCS.PHASECHK.TRANS64 P0, [R0+URZ+0x34820], R3 ;  /* 0x03482003000085a7 */ /* 0x000e64000800007f */
[----:B-1----:R-:W-:Y:S05]  /*13460*/  @!P0 BRA `(.L_x_5887) ;  /* 0xfffffffc00f08947 */ /* 0x002fea000383ffff */
[----:B------:R-:W-:Y:S05]  /*13470*/  BRA `(.L_x_5940) ;  /* 0xffffffec00547947 */ /* 0x000fea000383ffff */
.L_x_5888:
        /* <DEDUP_REMOVED lines=11> */
.L_x_5942:
[----:B------:R-:W-:Y:S05]  /*13530*/  BSYNC B0 ;  /* 0x0000000000007941 */ /* 0x000fea0003800000 */
.L_x_5941:
[----:B------:R-:W-:Y:S05]  /*13540*/  BRA `(.L_x_5943) ;  /* 0xffffffec003c7947 */ /* 0x000fea000383ffff */
.L_x_5891:
[----:B------:R-:W-:Y:S01]  /*13550*/  BSSY B1, `(.L_x_5944) ;  /* 0x0000006000017945 */ /* 0x000fe20003800000 */
[----:B------:R-:W-:-:S07]  /*13560*/  IMAD.MOV.U32 R15, RZ, RZ, -0x1 ;  /* 0xffffffffff0f7424 */ /* 0x000fce00078e00ff */
[----:B01----:R-:W-:Y:S05]  /*13570*/  WARPSYNC.COLLECTIVE R15, `(.L_x_5945) ;  /* 0x000000000f0c7348 */ /* 0x003fea0003c00000 */
[----:B------:R-:W-:Y:S02]  /*13580*/  ELECT P6, UR62, PT ;  /* 0x00000000003e782f */ /* 0x000fe400038c0000 */
[----:B------:R-:W-:Y:S01]  /*13590*/  MOV R14, UR62 ;  /* 0x0000003e000e7c02 */ /* 0x000fe20008000f00 */
[----:B01----:R-:W-:Y:S10]  /*135a0*/  ENDCOLLECTIVE ;  /* 0x000000000000791b */ /* 0x003ff40003800000 */
.L_x_5945:
[----:B------:R-:W-:Y:S05]  /*135b0*/  BSYNC B1 ;  /* 0x0000000000017941 */ /* 0x000fea0003800000 */
.L_x_5944:
[----:B------:R-:W-:Y:S05]  /*135c0*/  BRA `(.L_x_5946) ;  /* 0xffffffec00347947 */ /* 0x000fea000383ffff */
.L_x_5893:
[----:B0-----:R0:W1:Y:S02]  /*135d0*/  SYNCS.PHASECHK.TRANS64.TRYWAIT P0, [R6+URZ], R5 ;  /* 0x00000005060075a7 */ /* 0x001064000800017f */
[----:B-1----:R-:W-:Y:S05]  /*135e0*/  @!P0 NANOSLEEP.SYNCS 0x989680 ;  /* 0x009896800000895d */ /* 0x002fea0003900000 */
[----:B------:R-:W1:Y:S02]  /*135f0*/  @!P0 SYNCS.PHASECHK.TRANS64 P0, [R6+URZ], R5 ;  /* 0x00000005060085a7 */ /* 0x000e64000800007f */
[----:B-1----:R-:W-:Y:S05]  /*13600*/  @!P0 BRA `(.L_x_5893) ;  /* 0xfffffffc00f08947 */ /* 0x002fea000383ffff */
[----:B------:R-:W-:Y:S05]  /*13610*/  BRA `(.L_x_5947) ;  /* 0xffffffec00707947 */ /* 0x000fea000383ffff */
.L_x_5894:
[----:B-1----:R1:W2:Y:S02]  /*13620*/  SYNCS.PHASECHK.TRANS64.TRYWAIT P0, [R7+URZ], R2 ;  /* 0x00000002070075a7 */ /* 0x0022a4000800017f */
[----:B--2---:R-:W-:Y:S05]  /*13630*/  @!P0 NANOSLEEP.SYNCS 0x989680 ;  /* 0x009896800000895d */ /* 0x004fea0003900000 */
[----:B------:R-:W2:Y:S02]  /*13640*/  @!P0 SYNCS.PHASECHK.TRANS64 P0, [R7+URZ], R2 ;  /* 0x00000002070085a7 */ /* 0x000ea4000800007f */
[----:B--2---:R-:W-:Y:S05]  /*13650*/  @!P0 BRA `(.L_x_5894) ;  /* 0xfffffffc00f08947 */ /* 0x004fea000383ffff */
[----:B------:R-:W-:Y:S05]  /*13660*/  BRA `(.L_x_5948) ;  /* 0xffffffec00647947 */ /* 0x000fea000383ffff */
.L_x_5896:
[----:B--2---:R2:W3:Y:S02]  /*13670*/  SYNCS.PHASECHK.TRANS64.TRYWAIT P0, [R4+URZ], R5 ;  /* 0x00000005040075a7 */ /* 0x0044e4000800017f */
[----:B---3--:R-:W-:Y:S05]  /*13680*/  @!P0 NANOSLEEP.SYNCS 0x989680 ;  /* 0x009896800000895d */ /* 0x008fea0003900000 */
[----:B------:R-:W3:Y:S02]  /*13690*/  @!P0 SYNCS.PHASECHK.TRANS64 P0, [R4+URZ], R5 ;  /* 0x00000005040085a7 */ /* 0x000ee4000800007f */
[----:B---3--:R-:W-:Y:S05]  /*136a0*/  @!P0 BRA `(.L_x_5896) ;  /* 0xfffffffc00f08947 */ /* 0x008fea000383ffff */
[----:B------:R-:W-:Y:S05]  /*136b0*/  BRA `(.L_x_5949) ;  /* 0xffffffec006c7947 */ /* 0x000fea000383ffff */
.L_x_5950:
        /* <DEDUP_REMOVED lines=12> */
.L_x_12771:


//--------------------- .text._ZN7cutlass13device_kernelIN5flash11enable_sm90INS1_16FlashAttnFwdSm90INS1_25CollectiveMainloopFwdSm90ILi2EN4cute5tupleIJNS5_1CILi1EEES8_S8_EEENS6_IJNS7_ILi128EEENS7_ILi176EEESA_EEELi128ENS_6half_tEfNS_4arch4Sm90ELb0ELb0ELb0ELb1ELb0ELb1ELb0ELb1ELb1ELb0ELb0ELb0EEENS1_21CollectiveEpilogueFwdINS6_IJSA_SA_SB_EEES9_SD_SF_Li256ELb1ELb0ELb0ELb0EEENS1_36VarlenDynamicPersistentTileSchedulerILi128ELi176ELi256ELi32ELb0ELb0ELb1ELb0ELb1ELb1EEEEEEEEEvNT_6ParamsE --------------------------
	.section	.text._ZN7cutlass13device_kernelIN5flash11enable_sm90INS1_16FlashAttnFwdSm90INS1_25CollectiveMainloopFwdSm90ILi2EN4cute5tupleIJNS5_1CILi1EEES8_S8_EEENS6_IJNS7_ILi128EEENS7_ILi176EEESA_EEELi128ENS_6half_tEfNS_4arch4Sm90ELb0ELb0ELb0ELb1ELb0ELb1ELb0ELb1ELb1ELb0ELb0ELb0EEENS1_21CollectiveEpilogueFwdINS6_IJSA_SA_SB_EEES9_SD_SF_Li256ELb1ELb0ELb0ELb0EEENS1_36VarlenDynamicPersistentTileSchedulerILi128ELi176ELi256ELi32ELb0ELb0ELb1ELb0ELb1ELb1EEEEEEEEEvNT_6ParamsE,"ax",@progbits
	.align	128
.text._ZN7cutlass13device_kernelIN5flash11enable_sm90INS1_16FlashAttnFwdSm90INS1_25CollectiveMainloopFwdSm90ILi2EN4cute5tupleIJNS5_1CILi1EEES8_S8_EEENS6_IJNS7_ILi128EEENS7_ILi176EEESA_EEELi128ENS_6half_tEfNS_4arch4Sm90ELb0ELb0ELb0ELb1ELb0ELb1ELb0ELb1ELb1ELb0ELb0ELb0EEENS1_21CollectiveEpilogueFwdINS6_IJSA_SA_SB_EEES9_SD_SF_Li256ELb1ELb0ELb0ELb0EEENS1_36VarlenDynamicPersistentTileSchedulerILi128ELi176ELi256ELi32ELb0ELb0ELb1ELb0ELb1ELb1EEEEEEEEEvNT_6ParamsE:
        .type           _ZN7cutlass13device_kernelIN5flash11enable_sm90INS1_16FlashAttnFwdSm90INS1_25CollectiveMainloopFwdSm90ILi2EN4cute5tupleIJNS5_1CILi1EEES8_S8_EEENS6_IJNS7_ILi128EEENS7_ILi176EEESA_EEELi128ENS_6half_tEfNS_4arch4Sm90ELb0ELb0ELb0ELb1ELb0ELb1ELb0ELb1ELb1ELb0ELb0ELb0EEENS1_21CollectiveEpilogueFwdINS6_IJSA_SA_SB_EEES9_SD_SF_Li256ELb1ELb0ELb0ELb0EEENS1_36VarlenDynamicPersistentTileSchedulerILi128ELi176ELi256ELi32ELb0ELb0ELb1ELb0ELb1ELb1EEEEEEEEEvNT_6ParamsE,@function
        .size           _ZN7cutlass13device_kernelIN5flash11enable_sm90INS1_16FlashAttnFwdSm90INS1_25CollectiveMainloopFwdSm90ILi2EN4cute5tupleIJNS5_1CILi1EEES8_S8_EEENS6_IJNS7_ILi128EEENS7_ILi176EEESA_EEELi128ENS_6half_tEfNS_4arch4Sm90ELb0ELb0ELb0ELb1ELb0ELb1ELb0ELb1ELb1ELb0ELb0ELb0EEENS1_21CollectiveEpilogueFwdINS6_IJSA_SA_SB_EEES9_SD_SF_Li256ELb1ELb0ELb0ELb0EEENS1_36VarlenDynamicPersistentTileSchedulerILi128ELi176ELi256ELi32ELb0ELb0ELb1ELb0ELb1ELb1EEEEEEEEEvNT_6ParamsE,(.L_x_12772 - _ZN7cutlass13device_kernelIN5flash11enable_sm90INS1_16FlashAttnFwdSm90INS1_25CollectiveMainloopFwdSm90ILi2EN4cute5tupleIJNS5_1CILi1EEES8_S8_EEENS6_IJNS7_ILi128EEENS7_ILi176EEESA_EEELi128ENS_6half_tEfNS_4arch4Sm90ELb0ELb0ELb0ELb1ELb0ELb1ELb0ELb1ELb1ELb0ELb0ELb0EEENS1_21CollectiveEpilogueFwdINS6_IJSA_SA_SB_EEES9_SD_SF_Li256ELb1ELb0ELb0ELb0EEENS1_36VarlenDynamicPersistentTileSchedulerILi128ELi176ELi256ELi32ELb0ELb0ELb1ELb0ELb1ELb1EEEEEEEEEvNT_6ParamsE)
        .other          _ZN7cutlass13device_kernelIN5flash11enable_sm90INS1_16FlashAttnFwdSm90INS1_25CollectiveMainloopFwdSm90ILi2EN4cute5tupleIJNS5_1CILi1EEES8_S8_EEENS6_IJNS7_ILi128EEENS7_ILi176EEESA_EEELi128ENS_6half_tEfNS_4arch4Sm90ELb0ELb0ELb0ELb1ELb0ELb1ELb0ELb1ELb1ELb0ELb0ELb0EEENS1_21CollectiveEpilogueFwdINS6_IJSA_SA_SB_EEES9_SD_SF_Li256ELb1ELb0ELb0ELb0EEENS1_36VarlenDynamicPersistentTileSchedulerILi128ELi176ELi256ELi32ELb0ELb0ELb1ELb0ELb1ELb1EEEEEEEEEvNT_6ParamsE,@"STO_CUDA_ENTRY STV_DEFAULT"
_ZN7cutlass13device_kernelIN5flash11enable_sm90INS1_16FlashAttnFwdSm90INS1_25CollectiveMainloopFwdSm90ILi2EN4cute5tupleIJNS5_1CILi1EEES8_S8_EEENS6_IJNS7_ILi128EEENS7_ILi176EEESA_EEELi128ENS_6half_tEfNS_4arch4Sm90ELb0ELb0ELb0ELb1ELb0ELb1ELb0ELb1ELb1ELb0ELb0ELb0EEENS1_21CollectiveEpilogueFwdINS6_IJSA_SA_SB_EEES9_SD_SF_Li256ELb1ELb0ELb0ELb0EEENS1_36VarlenDynamicPersistentTileSchedulerILi128ELi176ELi256ELi32ELb0ELb0ELb1ELb0ELb1ELb1EEEEEEEEEvNT_6ParamsE:
[----:B------:R-:W0:Y:S02]  /*0000*/  LDC R1, c[0x0][0x28] ;  /* 0x00000a00ff017b82 */ /* 0x000e240000000800 */
[----:B0-----:R-:W-:Y:S01]  /*0010*/  VIADD R1, R1, 0xffffff60 ;  /* 0xffffff6001017836 */ /* 0x001fe20000000000 */
[----:B------:R-:W0:Y:S01]  /*0020*/  S2R R3, SR_TID.X ;  /* 0x0000000000037919 */ /* 0x000e220000002100 */
[----:B------:R-:W-:Y:S01]  /*0030*/  ELECT P0, URZ, PT ;  /* 0x00000000003f782f */ /* 0x000fe20003800000 */
[----:B------:R-:W-:Y:S01]  /*0040*/  BSSY B0, `(.L_x_5951) ;  /* 0x0000017000007945 */ /* 0x000fe20003800000 */
[--C-:B0-----:R-:W-:Y:S02]  /*0050*/  SHF.R.U32.HI R0, RZ, 0x5, R3.reuse ;  /* 0x00000005ff007819 */ /* 0x101fe40000011603 */
[----:B------:R-:W-:-:S03]  /*0060*/  SHF.R.U32.HI R4, RZ, 0x7, R3 ;  /* 0x00000007ff047819 */ /* 0x000fc60000011603 */
[----:B------:R-:W0:Y:S02]  /*0070*/  SHFL.IDX PT, R2, R0, RZ, 0x1f ;  /* 0x00001fff00027589 */ /* 0x000e2400000e0000 */
[----:B0-----:R-:W-:-:S13]  /*0080*/  ISETP.EQ.AND P0, PT, R2, RZ, P0 ;  /* 0x000000ff0200720c */ /* 0x001fda0000702270 */
        /* <DEDUP_REMOVED lines=18> */
.L_x_5952:
[----:B------:R-:W-:Y:S05]  /*01b0*/  BSYNC B0 ;  /* 0x0000000000007941 */ /* 0x000fea0003800000 */
.L_x_5951:
        /* <DEDUP_REMOVED lines=41> */
.L_x_5953:
        /* <DEDUP_REMOVED lines=22> */
.L_x_5954:
        /* <DEDUP_REMOVED lines=18> */
.L_x_5955:
        /* <DEDUP_REMOVED lines=22> */
.L_x_5956:
        /* <DEDUP_REMOVED lines=22> */
.L_x_5957:
[----:B------:R-:W-:Y:S01]  /*0990*/  PLOP3.LUT P0, PT, PT, PT, UP0, 0x80, 0x0 ;  /* 0x000000000000781c */ /* 0x000fe20003f0f008 */
[----:B------:R-:W-:Y:S01]  /*09a0*/  UMOV UR60, 0x1 ;  /* 0x00000001003c7882 */ /* 0x000fe20000000000 */
[----:B------:R-:W-:Y:S01]  /*09b0*/  NOP ;  /* 0x0000000000007918 */ /* 0x000fe20000000000 */
[----:B------:R-:W-:Y:S01]  /*09c0*/  USEL UR60, UR60, 0x2, !UP0 ;  /* 0x000000023c3c7887 */ /* 0x000fe2000c000000 */
[----:B------:R-:W-:Y:S01]  /*09d0*/  BSSY B7, `(.L_x_5958) ;  /* 0x0002332000077945 */ /* 0x000fe20003800000 */
[----:B012-4-:R-:W-:Y:S08]  /*09e0*/  BAR.SYNC.DEFER_BLOCKING 0x0 ;  /* 0x0000000000007b1d */ /* 0x017ff00000010000 */
[----:B------:R-:W-:Y:S05]  /*09f0*/  @!P0 BRA `(.L_x_5959) ;  /* 0x000001d800108947 */ /* 0x000fea0003800000 */
.L_x_5960:
[----:B------:R-:W-:-:S08]  /*0a00*/  NOP ;  /* 0x0000000000007918 */ /* 0x000fd00000000000 */
[----:B------:R-:W0:Y:S02]  /*0a10*/  USETMAXREG.TRY_ALLOC.CTAPOOL UP0, 0xf0 ;  /* 0x000000f0000079c8 */ /* 0x000e240008000600 */
[----:B0-----:R-:W-:-:S13]  /*0a20*/  PLOP3.LUT P0, PT, PT, PT, UP0, 0x80, 0x0 ;  /* 0x000000000000781c */ /* 0x001fda0003f0f008 */
[----:B------:R-:W-:Y:S05]  /*0a30*/  @!P0 BRA `(.L_x_5960) ;  /* 0xfffffffc00f08947 */ /* 0x000fea000383ffff */
[----:B------:R-:W2:Y:S01]  /*0a40*/  LDL.LU R0, [R1] ;  /* 0x0000000001007983 */ /* 0x000ea20000300800 */
[----:B------:R-:W-:Y:S01]  /*0a50*/  SHF.R.U32.HI R2, RZ, 0x7, R3 ;  /* 0x00000007ff027819 */ /* 0x000fe20000011603 */
[----:B------:R-:W0:Y:S01]  /*0a60*/  S2UR UR5, SR_CgaCtaId ;  /* 0x00000000000579c3 */ /* 0x000e220000008800 */
[----:B------:R-:W-:-:S07]  /*0a70*/  UMOV UR4, 0x400 ;  /* 0x0000040000047882 */ /* 0x000fce0000000000 */
[----:B------:R-:W-:Y:S06]  /*0a80*/  BAR.ARV 0x8, 0x120 ;  /* 0x0204800000007b1d */ /* 0x000fec0000002000 */
[----:B------:R-:W-:-:S13]  /*0a90*/  ISETP.NE.AND P0, PT, R2, 0x1, PT ;  /* 0x000000010200780c */ /* 0x000fda0003f05270 */
[----:B------:R-:W-:Y:S06]  /*0aa0*/  @!P0 BAR.ARV 0x9, 0x100 ;  /* 0x0244000000008b1d */ /* 0x000fec0000002000 */
[----:B0-----:R-:W-:Y:S02]  /*0ab0*/  ULEA UR4, UR5, UR4, 0x18 ;  /* 0x0000000405047291 */ /* 0x001fe4000f8ec03f */
[----:B------:R-:W-:Y:S04]  /*0ac0*/  BAR.SYNC.DEFER_BLOCKING 0x5, 0x120 ;  /* 0x0144800000007b1d */ /* 0x000fe80000010000 */
[----:B------:R-:W-:-:S02]  /*0ad0*/  IMAD.U32 R2, RZ, RZ, UR4 ;  /* 0x00000004ff027e24 */ /* 0x000fc4000f8e00ff */
[----:B------:R-:W-:-:S03]  /*0ae0*/  ULDC UR4, c[0x0][0xc14] ;  /* 0x0003050000047ab9 */ /* 0x000fc60000000800 */
[----:B------:R-:W0:Y:S01]  /*0af0*/  LDS.128 R156, [R2+0x348d0] ;  /* 0x0348d000029c7984 */ /* 0x000e220000000c00 */
[----:B------:R-:W-:Y:S06]  /*0b00*/  BAR.ARV 0x4, 0x120 ;  /* 0x0104800000007b1d */ /* 0x000fec0000002000 */
[----:B--2---:R-:W-:-:S04]  /*0b10*/  LOP3.LUT R0, R0, 0xffffffdf, RZ, 0xc0, !PT ;  /* 0xffffffdf00007812 */ /* 0x004fc800078ec0ff */
[----:B------:R-:W-:Y:S02]  /*0b20*/  @P0 LOP3.LUT R0, R0, 0x20, RZ, 0xfc, !PT ;  /* 0x0000002000000812 */ /* 0x000fe400078efcff */
[----:B0-----:R-:W-:-:S03]  /*0b30*/  ISETP.GE.AND P0, PT, R159, UR4, PT ;  /* 0x000000049f007c0c */ /* 0x001fc6000bf06270 */
[----:B------:R0:W-:Y:S10]  /*0b40*/  STL [R1], R0 ;  /* 0x0000000001007387 */ /* 0x0001f40000100800 */
[----:B0-----:R-:W-:Y:S05]  /*0b50*/  @P0 BRA `(.L_x_5961) ;  /* 0x0000023000640947 */ /* 0x001fea0003800000 */
[----:B------:R-:W-:Y:S01]  /*0b60*/  VIADD R7, R3, 0xffffff80 ;  /* 0xffffff8003077836 */ /* 0x000fe20000000000 */
[----:B------:R-:W-:Y:S01]  /*0b70*/  R2UR UR4, R2 ;  /* 0x00000000020472ca */ /* 0x000fe200000e0000 */
[----:B------:R-:W-:Y:S01]  /*0b80*/  ULOP3.LUT UR5, UR60, 0x1, URZ, 0xfc, !UPT ;  /* 0x000000013c057892 */ /* 0x000fe2000f8efc3f */
[----:B------:R-:W-:Y:S01]  /*0b90*/  IMAD.MOV.U32 R220, RZ, RZ, RZ ;  /* 0x000000ffffdc7224 */ /* 0x000fe200078e00ff */
[----:B------:R-:W-:Y:S02]  /*0ba0*/  CS2R R228, SRZ ;  /* 0x0000000000e47805 */ /* 0x000fe4000001ff00 */
[----:B------:R-:W-:-:S04]  /*0bb0*/  SHF.R.S32.HI R0, RZ, 0x1f, R7 ;  /* 0x0000001fff007819 */ /* 0x000fc80000011407 */
[----:B------:R-:W-:-:S04]  /*0bc0*/  LEA.HI R3, R0, R7, RZ, 0x7 ;  /* 0x0000000700037211 */ /* 0x000fc800078f38ff */
[----:B------:R-:W-:Y:S01]  /*0bd0*/  LOP3.LUT R4, R3, 0xffffff80, RZ, 0xc0, !PT ;  /* 0xffffff8003047812 */ /* 0x000fe200078ec0ff */
[----:B------:R-:W-:Y:S01]  /*0be0*/  UIADD3 UR4, UR4, 0x16400, URZ ;  /* 0x0001640004047890 */ /* 0x000fe2000fffe03f */
        /* <DEDUP_REMOVED lines=8> */
[--C-:B------:R-:W-:Y:S02]  /*0c70*/  SHF.R.S32.HI R6, RZ, 0x2, R5.reuse ;  /* 0x00000002ff067819 */ /* 0x100fe40000011405 */
[----:B------:R-:W-:-:S02]  /*0c80*/  SHF.R.S32.HI R5, RZ, 0x1f, R5 ;  /* 0x0000001fff057819 */ /* 0x000fc40000011405 */
[----:B------:R-:W-:Y:S02]  /*0c90*/  SHF.R.S32.HI R4, RZ, 0x5, R4 ;  /* 0x00000005ff047819 */ /* 0x000fe40000011404 */
[----:B------:R-:W-:-:S04]  /*0ca0*/  LEA.HI R5, R5, R6, RZ, 0x3 ;  /* 0x0000000605057211 */ /* 0x000fc800078f18ff */
[----:B------:R-:W-:-:S04]  /*0cb0*/  LOP3.LUT R5, R5, 0xfffffff8, RZ, 0xc0, !PT ;  /* 0xfffffff805057812 */ /* 0x000fc800078ec0ff */
[----:B------:R-:W-:-:S05]  /*0cc0*/  IADD3 R5, R6, -R5, RZ ;  /* 0x8000000506057210 */ /* 0x000fca0007ffe0ff */
[----:B------:R-:W-:-:S04]  /*0cd0*/  IMAD R4, R4, 0x10, R5 ;  /* 0x0000001004047824 */ /* 0x000fc800078e0205 */
[----:B------:R-:W-:Y:S01]  /*0ce0*/  IMAD R3, R3, 0x40, R4 ;  /* 0x0000004003037824 */ /* 0x000fe200078e0204 */
[----:B------:R-:W-:-:S04]  /*0cf0*/  MOV R4, UR5 ;  /* 0x0000000500047c02 */ /* 0x000fc80008000f00 */
[----:B------:R0:W-:Y:S04]  /*0d00*/  STL [R1+0x90], R3 ;  /* 0x0000900301007387 */ /* 0x0001e80000100800 */
[----:B------:R-:W-:Y:S04]  /*0d10*/  STL [R1+0x84], RZ ;  /* 0x000084ff01007387 */ /* 0x000fe80000100800 */
[----:B------:R-:W-:Y:S01]  /*0d20*/  STL [R1+0x4], RZ ;  /* 0x000004ff01007387 */ /* 0x000fe20000100800 */
[CC--:B0-----:R-:W-:Y:S02]  /*0d30*/  LEA.HI R3, R0.reuse, R7.reuse, RZ, 0x6 ;  /* 0x0000000700037211 */ /* 0x0c1fe400078f30ff */
[----:B------:R-:W-:-:S03]  /*0d40*/  LEA.HI R0, R0, R7, RZ, 0x3 ;  /* 0x0000000700007211 */ /* 0x000fc600078f18ff */
[----:B------:R-:W-:Y:S01]  /*0d50*/  IMAD.SHL.U32 R4, R3, 0x8, RZ ;  /* 0x0000000803047824 */ /* 0x000fe200078e00ff */
[----:B------:R-:W-:Y:S02]  /*0d60*/  LOP3.LUT R3, R0, 0xfffffff8, RZ, 0xc0, !PT ;  /* 0xfffffff800037812 */ /* 0x000fe400078ec0ff */
[----:B------:R-:W-:Y:S02]  /*0d70*/  SHF.R.S32.HI R22, RZ, 0x3, R0 ;  /* 0x00000003ff167819 */ /* 0x000fe40000011400 */
[----:B------:R-:W-:Y:S01]  /*0d80*/  LOP3.LUT R14, R4, 0xfffffe00, RZ, 0xc0, !PT ;  /* 0xfffffe00040e7812 */ /* 0x000fe200078ec0ff */
[----:B------:R-:W-:Y:S01]  /*0d90*/  IMAD.IADD R3, R7, 0x1, -R3 ;  /* 0x0000000107037824 */ /* 0x000fe200078e0a03 */
[C---:B------:R-:W-:Y:S01]  /*0da0*/  IADD3 R223, R22.reuse, 0x20, RZ ;  /* 0x0000002016df7810 */ /* 0x040fe20007ffe0ff */
[----:B------:R-:W-:Y:S01]  /*0db0*/  IMAD.U32 R4, RZ, RZ, UR4 ;  /* 0x00000004ff047e24 */ /* 0x000fe2000f8e00ff */
[----:B------:R-:W-:Y:S01]  /*0dc0*/  SHF.R.S32.HI R23, RZ, 0x1f, R22 ;  /* 0x0000001fff177819 */ /* 0x000fe20000011416 */
[C---:B------:R-:W-:Y:S01]  /*0dd0*/  IMAD.SHL.U32 R0, R22.reuse, 0x40, RZ ;  /* 0x0000004016007824 */ /* 0x040fe200078e00ff */
[C---:B------:R-:W-:Y:S01]  /*0de0*/  SHF.L.U32 R16, R3.reuse, 0x3, RZ ;  /* 0x0000000303107819 */ /* 0x040fe200000006ff */
[----:B------:R-:W-:Y:S01]  /*0df0*/  VIADD R222, R22, 0x40 ;  /* 0x0000004016de7836 */ /* 0x000fe20000000000 */
[----:B------:R0:W-:Y:S01]  /*0e00*/  STL [R1+0x8c], R4 ;  /* 0x00008c0401007387 */ /* 0x0001e20000100800 */
[----:B------:R-:W-:Y:S01]  /*0e10*/  IMAD.SHL.U32 R18, R3, 0x4, RZ ;  /* 0x0000000403127824 */ /* 0x000fe200078e00ff */
[----:B------:R-:W-:Y:S01]  /*0e20*/  LOP3.LUT R3, R0, 0x1c0, RZ, 0xc0, !PT ;  /* 0x000001c000037812 */ /* 0x000fe200078ec0ff */
[C---:B------:R-:W-:Y:S01]  /*0e30*/  VIADD R225, R22.reuse, 0x80 ;  /* 0x0000008016e17836 */ /* 0x040fe20000000000 */
[----:B------:R1:W-:Y:S01]  /*0e40*/  STL [R1+0x3c], R0 ;  /* 0x00003c0001007387 */ /* 0x0003e20000100800 */
[C---:B------:R-:W-:Y:S01]  /*0e50*/  VIADD R224, R22.reuse, 0x60 ;  /* 0x0000006016e07836 */ /* 0x040fe20000000000 */
[----:B------:R-:W-:Y:S01]  /*0e60*/  SHF.R.S32.HI R15, RZ, 0x1f, R222 ;  /* 0x0000001fff0f7819 */ /* 0x000fe200000114de */
[----:B------:R-:W-:Y:S01]  /*0e70*/  VIADD R226, R22, 0xa0 ;  /* 0x000000a016e27836 */ /* 0x000fe20000000000 */
[----:B------:R-:W-:Y:S01]  /*0e80*/  SHF.L.U32 R10, R225, 0x6, RZ ;  /* 0x00000006e10a7819 */ /* 0x000fe200000006ff */
[----:B------:R-:W-:Y:S01]  /*0e90*/  IMAD.SHL.U32 R5, R222, 0x40, RZ ;  /* 0x00000040de057824 */ /* 0x000fe200078e00ff */
[----:B------:R-:W-:Y:S01]  /*0ea0*/  SHF.R.S32.HI R20, RZ, 0x1f, R224 ;  /* 0x0000001fff147819 */ /* 0x000fe200000114e0 */
[----:B0-----:R-:W-:Y:S01]  /*0eb0*/  IMAD.SHL.U32 R4, R223, 0x40, RZ ;  /* 0x00000040df047824 */ /* 0x001fe200078e00ff */
[----:B------:R-:W-:Y:S01]  /*0ec0*/  LOP3.LUT R10, R10, 0x1c0, RZ, 0xc0, !PT ;  /* 0x000001c00a0a7812 */ /* 0x000fe200078ec0ff */
[----:B------:R-:W-:Y:S01]  /*0ed0*/  IMAD.SHL.U32 R11, R226, 0x40, RZ ;  /* 0x00000040e20b7824 */ /* 0x000fe200078e00ff */
[--C-:B-1----:R-:W-:Y:S01]  /*0ee0*/  SHF.R.S32.HI R0, RZ, 0x1f, R223.reuse ;  /* 0x0000001fff007819 */ /* 0x102fe200000114df */
[----:B------:R-:W-:Y:S01]  /*0ef0*/  IMAD.SHL.U32 R8, R224, 0x40, RZ ;  /* 0x00000040e0087824 */ /* 0x000fe200078e00ff */
[----:B------:R-:W-:Y:S01]  /*0f00*/  LOP3.LUT R4, R4, 0x1c0, RZ, 0xc0, !PT ;  /* 0x000001c004047812 */ /* 0x000fe200078ec0ff */
[----:B------:R-:W-:Y:S01]  /*0f10*/  VIADD R221, R18, 0x20 ;  /* 0x0000002012dd7836 */ /* 0x000fe20000000000 */
[----:B------:R-:W-:Y:S01]  /*0f20*/  SHF.R.S32.HI R6, RZ, 0x1f, R223 ;  /* 0x0000001fff067819 */ /* 0x000fe200000114df */
[----:B------:R0:W-:Y:S01]  /*0f30*/  STL [R1+0x78], R0 ;  /* 0x0000780001007387 */ /* 0x0001e20000100800 */
[----:B------:R-:W-:Y:S01]  /*0f40*/  LOP3.LUT R5, R5, 0x1c0, RZ, 0xc0, !PT ;  /* 0x000001c005057812 */ /* 0x000fe200078ec0ff */
[----:B------:R-:W-:Y:S01]  /*0f50*/  VIADD R227, R16, 0x40 ;  /* 0x0000004010e37836 */ /* 0x000fe20000000000 */
[----:B------:R-:W-:Y:S01]  /*0f60*/  LOP3.LUT R8, R8, 0x1c0, RZ, 0xc0, !PT ;  /* 0x000001c008087812 */ /* 0x000fe200078ec0ff */
[----:B------:R1:W-:Y:S01]  /*0f70*/  STL [R1+0x74], R15 ;  /* 0x0000740f01007387 */ /* 0x0003e20000100800 */
[----:B------:R-:W-:-:S02]  /*0f80*/  SHF.R.S32.HI R7, RZ, 0x1f, R222 ;  /* 0x0000001fff077819 */ /* 0x000fc400000114de */
[----:B------:R-:W-:Y:S01]  /*0f90*/  LEA.HI R6, R6, R223, RZ, 0x3 ;  /* 0x000000df06067211 */ /* 0x000fe200078f18ff */
[----:B------:R-:W-:Y:S01]  /*0fa0*/  STL [R1+0x70], R20 ;  /* 0x0000701401007387 */ /* 0x000fe20000100800 */
[----:B------:R-:W-:Y:S02]  /*0fb0*/  SHF.R.S32.HI R9, RZ, 0x1f, R224 ;  /* 0x0000001fff097819 */ /* 0x000fe400000114e0 */
[----:B0-----:R-:W-:Y:S01]  /*0fc0*/  LOP3.LUT R0, R3, 0x38, R16, 0xf8, !PT ;  /* 0x0000003803007812 */ /* 0x001fe200078ef810 */
[----:B------:R-:W-:Y:S01]  /*0fd0*/  IMAD.SHL.U32 R6, R6, 0x40, RZ ;  /* 0x0000004006067824 */ /* 0x000fe200078e00ff */
[----:B------:R-:W-:Y:S02]  /*0fe0*/  SHF.R.S32.HI R13, RZ, 0x1f, R226 ;  /* 0x0000001fff0d7819 */ /* 0x000fe400000114e2 */
[----:B-1----:R-:W-:Y:S02]  /*0ff0*/  SHF.R.U32.HI R15, RZ, 0x3, R3 ;  /* 0x00000003ff0f7819 */ /* 0x002fe40000011603 */
[----:B------:R-:W-:-:S02]  /*1000*/  LOP3.LUT R3, R11, 0x1c0, RZ, 0xc0, !PT ;  /* 0x000001c00b037812 */ /* 0x000fc400078ec0ff */
[----:B------:R-:W-:Y:S01]  /*1010*/  LOP3.LUT R0, R14, R0, R15, 0xf6, !PT ;  /* 0x000000000e007212 */ /* 0x000fe200078ef60f */
[----:B------:R-:W-:Y:S01]  /*1020*/  STL [R1+0x64], R15 ;  /* 0x0000640f01007387 */ /* 0x000fe20000100800 */
[----:B------:R-:W-:Y:S02]  /*1030*/  LEA.HI R7, R7, R222, RZ, 0x3 ;  /* 0x000000de07077211 */ /* 0x000fe400078f18ff */
[----:B------:R-:W-:Y:S01]  /*1040*/  SHF.R.S32.HI R12, RZ, 0x1f, R225 ;  /* 0x0000001fff0c7819 */ /* 0x000fe200000114e1 */
[----:B------:R-:W-:Y:S01]  /*1050*/  STL [R1+0x38], R4 ;  /* 0x0000380401007387 */ /* 0x000fe20000100800 */
[----:B------:R-:W-:Y:S02]  /*1060*/  LEA.HI R9, R9, R224, RZ, 0x3 ;  /* 0x000000e009097211 */ /* 0x000fe400078f18ff */
[----:B------:R-:W-:Y:S01]  /*1070*/  LEA.HI R13, R13, R226, RZ, 0x3 ;  /* 0x000000e20d0d7211 */ /* 0x000fe200078f18ff */
[----:B------:R-:W-:Y:S01]  /*1080*/  STL [R1+0x44], R10 ;  /* 0x0000440a01007387 */ /* 0x000fe20000100800 */
[----:B------:R-:W-:Y:S01]  /*1090*/  SHF.L.U32 R7, R7, 0x6, RZ ;  /* 0x0000000607077819 */ /* 0x000fe200000006ff */
[----:B------:R-:W-:Y:S01]  /*10a0*/  IMAD.SHL.U32 R9, R9, 0x40, RZ ;  /* 0x0000004009097824 */ /* 0x000fe200078e00ff */
[----:B------:R-:W-:Y:S01]  /*10b0*/  LEA.HI R12, R12, R225, RZ, 0x3 ;  /* 0x000000e10c0c7211 */ /* 0x000fe200078f18ff */
[----:B------:R-:W-:Y:S01]  /*10c0*/  STL [R1+0x34], R5 ;  /* 0x0000340501007387 */ /* 0x000fe20000100800 */
[----:B------:R-:W-:Y:S01]  /*10d0*/  IMAD.SHL.U32 R13, R13, 0x40, RZ ;  /* 0x000000400d0d7824 */ /* 0x000fe200078e00ff */
[----:B------:R-:W-:-:S02]  /*10e0*/  SHF.R.S32.HI R17, RZ, 0x1f, R16 ;  /* 0x0000001fff117819 */ /* 0x000fc40000011410 */
[----:B------:R0:W-:Y:S01]  /*10f0*/  STL [R1+0x40], R3 ;  /* 0x0000400301007387 */ /* 0x0001e20000100800 */
[----:B------:R-:W-:-:S03]  /*1100*/  IMAD.SHL.U32 R12, R12, 0x40, RZ ;  /* 0x000000400c0c7824 */ /* 0x000fc600078e00ff */
[----:B------:R-:W-:Y:S04]  /*1110*/  STL [R1+0x30], R8 ;  /* 0x0000300801007387 */ /* 0x000fe80000100800 */
[----:B------:R1:W-:Y:S01]  /*1120*/  STL [R1+0x60], R0 ;  /* 0x0000600001007387 */ /* 0x0003e20000100800 */
[----:B0-----:R-:W-:Y:S02]  /*1130*/  SHF.R.U32.HI R3, RZ, 0x3, R4 ;  /* 0x00000003ff037819 */ /* 0x001fe40000011604 */
[----:B------:R-:W-:-:S03]  /*1140*/  SHF.R.U32.HI R4, RZ, 0x3, R8 ;  /* 0x00000003ff047819 */ /* 0x000fc60000011608 */
[----:B------:R0:W-:Y:S01]  /*1150*/  STL [R1+0x5c], R3 ;  /* 0x00005c0301007387 */ /* 0x0001e20000100800 */
[----:B-1----:R-:W-:-:S05]  /*1160*/  SHF.R.U32.HI R0, RZ, 0x3, R5 ;  /* 0x00000003ff007819 */ /* 0x002fca0000011605 */
[----:B------:R1:W-:Y:S01]  /*1170*/  STL [R1+0x58], R0 ;  /* 0x0000580001007387 */ /* 0x0003e20000100800 */
[----:B0-----:R-:W-:-:S03]  /*1180*/  LOP3.LUT R3, R6, 0xfffffe00, RZ, 0xc0, !PT ;  /* 0xfffffe0006037812 */ /* 0x001fc600078ec0ff */
[----:B------:R0:W-:Y:S04]  /*1190*/  STL [R1+0x50], R4 ;  /* 0x0000500401007387 */ /* 0x0001e80000100800 */
[----:B------:R2:W-:Y:S01]  /*11a0*/  STL [R1+0x4c], R3 ;  /* 0x00004c0301007387 */ /* 0x0005e20000100800 */
[----:B-1----:R-:W-:Y:S02]  /*11b0*/  LOP3.LUT R0, R7, 0xfffffe00, RZ, 0xc0, !PT ;  /* 0xfffffe0007007812 */ /* 0x002fe400078ec0ff */
[----:B0-----:R-:W-:-:S03]  /*11c0*/  LOP3.LUT R4, R9, 0xfffffe00, RZ, 0xc0, !PT ;  /* 0xfffffe0009047812 */ /* 0x001fc600078ec0ff */
[----:B------:R0:W-:Y:S01]  /*11d0*/  STL [R1+0x48], R0 ;  /* 0x0000480001007387 */ /* 0x0001e20000100800 */
[----:B--2---:R-:W-:-:S03]  /*11e0*/  LOP3.LUT R3, R12, 0xfffffe00, RZ, 0xc0, !PT ;  /* 0xfffffe000c037812 */ /* 0x004fc600078ec0ff */
[----:B------:R1:W-:Y:S01]  /*11f0*/  STL [R1+0x54], R4 ;  /* 0x0000540401007387 */ /* 0x0003e20000100800 */
[----:B0-----:R-:W-:-:S05]  /*1200*/  LOP3.LUT R0, R13, 0xfffffe00, RZ, 0xc0, !PT ;  /* 0xfffffe000d007812 */ /* 0x001fca00078ec0ff */
[----:B------:R1:W-:Y:S04]  /*1210*/  STL [R1+0x68], R0 ;  /* 0x0000680001007387 */ /* 0x0003e80000100800 */
[----:B------:R1:W-:Y:S02]  /*1220*/  STL [R1+0x6c], R3 ;  /* 0x00006c0301007387 */ /* 0x0003e40000100800 */
.L_x_6179:
[----:B01---5:R-:W0:Y:S01]  /*1230*/  LDC.64 R4, c[0x0][0xc60] ;  /* 0x00031800ff047b82 */ /* 0x023e220000000a00 */
[----:B------:R-:W-:Y:S01]  /*1240*/  ULDC.64 UR4, c[0x0][0x208] ;  /* 0x0000820000047ab9 */ /* 0x000fe20000000a00 */
[----:B0-----:R-:W-:-:S05]  /*1250*/  IMAD.WIDE R4, R159, 0x4, R4 ;  /* 0x000000049f047825 */ /* 0x001fca00078e0204 */
[----:B--2---:R-:W2:Y:S01]  /*1260*/  LDG.E R10, desc[UR4][R4.64] ;  /* 0x00000004040a7981 */ /* 0x004ea2000c1e1900 */
[----:B------:R-:W-:Y:S05]  /*1270*/  YIELD ;  /* 0x0000000000007946 */ /* 0x000fea0003800000 */
[----:B------:R-:W-:Y:S01]  /*1280*/  ULDC.64 UR4, c[0x0][0xa28] ;  /* 0x00028a0000047ab9 */ /* 0x000fe20000000a00 */
[----:B------:R-:W-:Y:S01]  /*1290*/  ULDC.64 UR8, c[0x0][0xa18] ;  /* 0x0002860000087ab9 */ /* 0x000fe20000000a00 */
[----:B------:R-:W-:Y:S01]  /*12a0*/  ISETP.NE.U32.AND P1, PT, RZ, UR4, PT ;  /* 0x00000004ff007c0c */ /* 0x000fe2000bf25070 */
[----:B------:R-:W-:Y:S01]  /*12b0*/  ULDC.64 UR6, c[0x0][0xa08] ;  /* 0x0002820000067ab9 */ /* 0x000fe20000000a00 */
[----:B------:R-:W-:Y:S01]  /*12c0*/  MOV R3, RZ ;  /* 0x000000ff00037202 */ /* 0x000fe20000000f00 */
[----:B------:R-:W-:Y:S01]  /*12d0*/  ULDC.64 UR10, c[0x0][0x208] ;  /* 0x00008200000a7ab9 */ /* 0x000fe20000000a00 */
[----:B------:R-:W-:Y:S01]  /*12e0*/  ISETP.NE.AND.EX P1, PT, RZ, UR5, PT, P1 ;  /* 0x00000005ff007c0c */ /* 0x000fe2000bf25310 */
[----:B------:R-:W-:Y:S01]  /*12f0*/  IMAD.MOV.U32 R29, RZ, RZ, RZ ;  /* 0x000000ffff1d7224 */ /* 0x000fe200078e00ff */
[----:B------:R-:W-:-:S04]  /*1300*/  ISETP.NE.U32.AND P0, PT, RZ, UR6, PT ;  /* 0x00000006ff007c0c */ /* 0x000fc8000bf05070 */
[----:B------:R-:W-:Y:S02]  /*1310*/  ISETP.NE.AND.EX P0, PT, RZ, UR7, PT, P0 ;  /* 0x00000007ff007c0c */ /* 0x000fe4000bf05300 */
[----:B--2---:R-:W-:Y:S01]  /*1320*/  SHF.R.S32.HI R0, RZ, 0x1f, R10 ;  /* 0x0000001fff007819 */ /* 0x004fe2000001140a */
[----:B------:R0:W-:Y:S04]  /*1330*/  STL [R1+0x7c], R10 ;  /* 0x00007c0a01007387 */ /* 0x0001e80000100800 */
[C---:B---34-:R-:W-:Y:S01]  /*1340*/  @P1 LEA R6, P2, R10.reuse, UR4, 0x2 ;  /* 0x000000040a061c11 */ /* 0x058fe2000f8410ff */
[C---:B------:R-:W-:Y:S01]  /*1350*/  IMAD.SHL.U32 R28, R10.reuse, 0x4, RZ ;  /* 0x000000040a1c7824 */ /* 0x040fe200078e00ff */
[C-C-:B------:R-:W-:Y:S02]  /*1360*/  SHF.L.U64.HI R30, R10.reuse, 0x2, R0.reuse ;  /* 0x000000020a1e7819 */ /* 0x140fe40000010200 */
[----:B------:R-:W-:-:S02]  /*1370*/  @P1 LEA.HI.X R7, R10, UR5, R0, 0x2, P2 ;  /* 0x000000050a071c11 */ /* 0x000fc400090f1400 */
[----:B------:R-:W-:Y:S01]  /*1380*/  ISETP.NE.U32.AND P2, PT, RZ, UR8, PT ;  /* 0x00000008ff007c0c */ /* 0x000fe2000bf45070 */
[----:B------:R-:W-:Y:S01]  /*1390*/  ULDC UR4, c[0x0][0x288] ;  /* 0x0000a20000047ab9 */ /* 0x000fe20000000800 */
[----:B------:R-:W-:Y:S01]  /*13a0*/  IADD3 R8, P3, R28, UR6, RZ ;  /* 0x000000061c087c10 */ /* 0x000fe2000ff7e0ff */
[----:B------:R-:W-:Y:S01]  /*13b0*/  IMAD.U32 R156, RZ, RZ, UR4 ;  /* 0x00000004ff9c7e24 */ /* 0x000fe2000f8e00ff */
[----:B------:R-:W-:Y:S01]  /*13c0*/  ISETP.NE.AND.EX P2, PT, RZ, UR9, PT, P2 ;  /* 0x00000009ff007c0c */ /* 0x000fe2000bf45320 */
[----:B------:R-:W-:Y:S01]  /*13d0*/  ULDC.64 UR4, c[0x0][0x3f8] ;  /* 0x0000fe0000047ab9 */ /* 0x000fe20000000a00 */
[----:B------:R0:W5:Y:S01]  /*13e0*/  @P1 LDG.E R3, desc[UR10][R6.64] ;  /* 0x0000000a06031981 */ /* 0x000162000c1e1900 */
[----:B------:R-:W-:Y:S01]  /*13f0*/  UISETP.NE.U32.AND UP0, UPT, UR4, URZ, UPT ;  /* 0x0000003f0400728c */ /* 0x000fe2000bf05070 */
[----:B------:R-:W-:Y:S02]  /*1400*/  IADD3.X R9, R30, UR7, RZ, P3, !PT ;  /* 0x000000071e097c10 */ /* 0x000fe40009ffe4ff */
[----:B------:R-:W-:Y:S01]  /*1410*/  ULDC UR4, c[0x0][0x404] ;  /* 0x0001010000047ab9 */ /* 0x000fe20000000800 */
[----:B------:R-:W-:-:S02]  /*1420*/  UISETP.NE.AND.EX UP0, UPT, UR5, URZ, UPT, UP0 ;  /* 0x0000003f0500728c */ /* 0x000fc4000bf05300 */
[----:B------:R0:W5:Y:S01]  /*1430*/  @P0 LDG.E R29, desc[UR10][R8.64] ;  /* 0x0000000a081d0981 */ /* 0x000162000c1e1900 */
[----:B------:R-:W-:Y:S01]  /*1440*/  ULDC UR5, c[0x0][0x2e0] ;  /* 0x0000b80000057ab9 */ /* 0x000fe20000000800 */
[----:B------:R-:W-:Y:S02]  /*1450*/  USEL UR4, UR4, 0x1, UP0 ;  /* 0x0000000104047887 */ /* 0x000fe40008000000 */
[----:B------:R-:W-:Y:S02]  /*1460*/  @P2 IADD3 R4, P1, R28, UR8, RZ ;  /* 0x000000081c042c10 */ /* 0x000fe4000ff3e0ff */
[----:B------:R-:W-:Y:S02]  /*1470*/  UIMAD UR4, UR4, UR5, URZ ;  /* 0x00000005040472a4 */ /* 0x000fe4000f8e023f */
[----:B------:R-:W-:Y:S01]  /*1480*/  @P2 IADD3.X R5, R30, UR9, RZ, P1, !PT ;  /* 0x000000091e052c10 */ /* 0x000fe20008ffe4ff */
[----:B------:R-:W-:Y:S02]  /*1490*/  ULDC UR5, c[0x0][0x338] ;  /* 0x0000ce0000057ab9 */ /* 0x000fe40000000800 */
[----:B------:R-:W-:Y:S01]  /*14a0*/  IMAD.U32 R25, RZ, RZ, UR5 ;  /* 0x00000005ff197e24 */ /* 0x000fe2000f8e00ff */
[----:B------:R-:W-:Y:S01]  /*14b0*/  MOV R26, UR4 ;  /* 0x00000004001a7c02 */ /* 0x000fe20008000f00 */
[----:B------:R0:W5:Y:S01]  /*14c0*/  @P2 LDG.E R156, desc[UR10][R4.64] ;  /* 0x0000000a049c2981 */ /* 0x000162000c1e1900 */
[----:B------:R-:W-:Y:S01]  /*14d0*/  IMAD.MOV.U32 R27, RZ, RZ, R10 ;  /* 0x000000ffff1b7224 */ /* 0x000fe200078e000a */
[----:B------:R-:W-:Y:S06]  /*14e0*/  @P2 BRA `(.L_x_5962) ;  /* 0x0000000000282947 */ /* 0x000fec0003800000 */
        /* <DEDUP_REMOVED lines=10> */
.L_x_5962:
[----:B------:R-:W-:Y:S01]  /*1590*/  ULDC.64 UR4, c[0x0][0xa20] ;  /* 0x0002880000047ab9 */ /* 0x000fe20000000a00 */
[----:B------:R1:W-:Y:S01]  /*15a0*/  STL [R1+0x88], R157 ;  /* 0x0000889d01007387 */ /* 0x0003e20000100800 */
[----:B------:R-:W-:-:S03]  /*15b0*/  ISETP.NE.U32.AND P1, PT, RZ, UR4, PT ;  /* 0x00000004ff007c0c */ /* 0x000fc6000bf25070 */
[----:B------:R1:W-:Y:S01]  /*15c0*/  STL [R1+0x80], R158 ;  /* 0x0000809e01007387 */ /* 0x0003e20000100800 */
[----:B------:R-:W-:-:S13]  /*15d0*/  ISETP.NE.AND.EX P1, PT, RZ, UR5, PT, P1 ;  /* 0x00000005ff007c0c */ /* 0x000fda000bf25310 */
[----:B-1----:R-:W-:Y:S05]  /*15e0*/  @!P1 BRA `(.L_x_5963) ;  /* 0x0000000000149947 */ /* 0x002fea0003800000 */
[----:B0-----:R-:W-:Y:S01]  /*15f0*/  IADD3 R4, P0, R28, UR4, RZ ;  /* 0x000000041c047c10 */ /* 0x001fe2000ff1e0ff */
[----:B------:R-:W-:-:S03]  /*1600*/  ULDC.64 UR6, c[0x0][0x208] ;  /* 0x0000820000067ab9 */ /* 0x000fc60000000a00 */
[----:B------:R-:W-:-:S05]  /*1610*/  IADD3.X R5, R30, UR5, RZ, P0, !PT ;  /* 0x000000051e057c10 */ /* 0x000fca00087fe4ff */
[----:B------:R1:W5:Y:S01]  /*1620*/  LDG.E R26, desc[UR6][R4.64] ;  /* 0x00000006041a7981 */ /* 0x000362000c1e1900 */
[----:B------:R-:W-:Y:S05]  /*1630*/  BRA `(.L_x_5964) ;  /* 0x0000000000147947 */ /* 0x000fea0003800000 */
.L_x_5963:
[----:B------:R-:W-:Y:S05]  /*1640*/  @!P0 BRA `(.L_x_5964) ;  /* 0x0000000000108947 */ /* 0x000fea0003800000 */
[----:B------:R-:W-:Y:S02]  /*1650*/  ULDC.64 UR4, c[0x0][0x208] ;  /* 0x0000820000047ab9 */ /* 0x000fe40000000a00 */
[----:B0-----:R-:W2:Y:S04]  /*1660*/  LDG.E R5, desc[UR4][R8.64] ;  /* 0x0000000408057981 */ /* 0x001ea8000c1e1900 */
[----:B------:R-:W2:Y:S02]  /*1670*/  LDG.E R26, desc[UR4][R8.64+0x4] ;  /* 0x00000404081a7981 */ /* 0x000ea4000c1e1900 */
[----:B--2---:R-:W-:-:S07]  /*1680*/  IMAD.IADD R26, R26, 0x1, -R5 ;  /* 0x000000011a1a7824 */ /* 0x004fce00078e0a05 */
.L_x_5964:
[----:B------:R-:W-:Y:S01]  /*1690*/  ULDC.64 UR4, c[0x0][0xa10] ;  /* 0x0002840000047ab9 */ /* 0x000fe20000000a00 */
[----:B------:R-:W-:Y:S01]  /*16a0*/  ULDC.64 UR6, c[0x0][0x208] ;  /* 0x0000820000067ab9 */ /* 0x000fe20000000a00 */
[----:B------:R-:W-:-:S04]  /*16b0*/  ISETP.NE.U32.AND P0, PT, RZ, UR4, PT ;  /* 0x00000004ff007c0c */ /* 0x000fc8000bf05070 */
[----:B------:R-:W-:Y:S01]  /*16c0*/  ISETP.NE.AND.EX P0, PT, RZ, UR5, PT, P0 ;  /* 0x00000005ff007c0c */ /* 0x000fe2000bf05300 */
[----:B0----5:R-:W-:Y:S01]  /*16d0*/  IMAD.IADD R8, R26, 0x1, -R3 ;  /* 0x000000011a087824 */ /* 0x021fe200078e0a03 */
[----:B------:R-:W-:-:S11]  /*16e0*/  ULDC.64 UR4, c[0x0][0xa30] ;  /* 0x00028c0000047ab9 */ /* 0x000fd60000000a00 */
[----:B-1----:R-:W0:Y:S02]  /*16f0*/  @P0 LDC.64 R4, c[0x0][0xa10] ;  /* 0x00028400ff040b82 */ /* 0x002e240000000a00 */
[----:B0-----:R-:W-:-:S05]  /*1700*/  @P0 IMAD.WIDE R4, R27, 0x4, R4 ;  /* 0x000000041b040825 */ /* 0x001fca00078e0204 */
[----:B------:R-:W2:Y:S04]  /*1710*/  @P0 LDG.E R0, desc[UR6][R4.64] ;  /* 0x0000000604000981 */ /* 0x000ea8000c1e1900 */
[----:B------:R0:W2:Y:S01]  /*1720*/  @P0 LDG.E R9, desc[UR6][R4.64+0x4] ;  /* 0x0000040604090981 */ /* 0x0000a2000c1e1900 */
[----:B------:R-:W-:Y:S01]  /*1730*/  ISETP.NE.U32.AND P1, PT, RZ, UR4, PT ;  /* 0x00000004ff007c0c */ /* 0x000fe2000bf25070 */
[----:B------:R-:W-:-:S03]  /*1740*/  IMAD.MOV.U32 R155, RZ, RZ, R26 ;  /* 0x000000ffff9b7224 */ /* 0x000fc600078e001a */
[----:B------:R-:W-:Y:S01]  /*1750*/  ISETP.NE.AND.EX P1, PT, RZ, UR5, PT, P1 ;  /* 0x00000005ff007c0c */ /* 0x000fe2000bf25310 */
[----:B0-----:R-:W-:-:S05]  /*1760*/  IMAD.MOV R4, RZ, RZ, -R8 ;  /* 0x000000ffff047224 */ /* 0x001fca00078e0a08 */
[----:B------:R-:W-:-:S07]  /*1770*/  VIMNMX R4, RZ, R4, !PT ;  /* 0x00000004ff047248 */ /* 0x000fce0007fe0100 */
[----:B------:R-:W-:-:S04]  /*1780*/  @P1 IADD3 R6, P2, R28, UR4, RZ ;  /* 0x000000041c061c10 */ /* 0x000fc8000ff5e0ff */
[----:B------:R-:W-:-:S05]  /*1790*/  @P1 IADD3.X R7, R30, UR5, RZ, P2, !PT ;  /* 0x000000051e071c10 */ /* 0x000fca00097fe4ff */
[----:B------:R0:W5:Y:S01]  /*17a0*/  @P1 LDG.E R155, desc[UR6][R6.64] ;  /* 0x00000006069b1981 */ /* 0x000162000c1e1900 */
[----:B--2---:R-:W-:-:S05]  /*17b0*/  @P0 IADD3 R25, -R0, R9, RZ ;  /* 0x0000000900190210 */ /* 0x004fca0007ffe1ff */
[----:B------:R-:W-:-:S04]  /*17c0*/  IMAD.IADD R160, R8, 0x1, R25 ;  /* 0x0000000108a07824 */ /* 0x000fc800078e0219 */
[----:B------:R-:W-:-:S04]  /*17d0*/  VIADD R0, R160, 0xaf ;  /* 0x000000afa0007836 */ /* 0x000fc80000000000 */
        /* <DEDUP_REMOVED lines=12> */
[----:B------:R-:W-:Y:S02]  /*18a0*/  @P0 LEA.HI.SX32 R24, R0, R3, 0x1b ;  /* 0x0000000300180211 */ /* 0x000fe400078fdaff */
[----:B------:R-:W-:Y:S02]  /*18b0*/  PLOP3.LUT P0, PT, PT, PT, PT, 0x80, 0x0 ;  /* 0x000000000000781c */ /* 0x000fe40003f0f070 */
        /* <DEDUP_REMOVED lines=22> */
.L_x_5967:
[----:B------:R-:W-:Y:S05]  /*1a20*/  BSYNC B6 ;  /* 0x0000000000067941 */ /* 0x000fea0003800000 */
.L_x_5966:
        /* <DEDUP_REMOVED lines=20> */
.L_x_5969:
[----:B------:R-:W-:Y:S05]  /*1b70*/  BSYNC B6 ;  /* 0x0000000000067941 */ /* 0x000fea0003800000 */
.L_x_5968:
[----:B------:R-:W2:Y:S01]  /*1b80*/  LDL.LU R21, [R1] ;  /* 0x0000000001157983 */ /* 0x000ea20000300800 */
[----:B------:R-:W-:Y:S01]  /*1b90*/  ULDC.64 UR4, c[0x0][0x9f8] ;  /* 0x00027e0000047ab9 */ /* 0x000fe20000000a00 */
[----:B------:R-:W-:Y:S01]  /*1ba0*/  ULDC.64 UR6, c[0x0][0x208] ;  /* 0x0000820000067ab9 */ /* 0x000fe20000000a00 */
[----:B------:R-:W-:Y:S01]  /*1bb0*/  ISETP.NE.U32.AND P0, PT, RZ, UR4, PT ;  /* 0x00000004ff007c0c */ /* 0x000fe2000bf05070 */
[----:B------:R-:W0:Y:S01]  /*1bc0*/  LDC R11, c[0x0][0x3d4] ;  /* 0x0000f500ff0b7b82 */ /* 0x000e220000000800 */
[----:B------:R-:W3:Y:S02]  /*1bd0*/  LDL R36, [R1+0x34] ;  /* 0x0000340001247983 */ /* 0x000ee40000100800 */
[----:B------:R-:W-:Y:S02]  /*1be0*/  ISETP.NE.AND.EX P0, PT, RZ, UR5, PT, P0 ;  /* 0x00000005ff007c0c */ /* 0x000fe4000bf05300 */
[----:B------:R-:W4:Y:S03]  /*1bf0*/  LDL R37, [R1+0x38] ;  /* 0x0000380001257983 */ /* 0x000f260000100800 */
[----:B------:R-:W1:Y:S01]  /*1c00*/  LDC R0, c[0x0][0x428] ;  /* 0x00010a00ff007b82 */ /* 0x000e620000000800 */
[----:B------:R-:W4:Y:S07]  /*1c10*/  LDL R35, [R1+0x5c] ;  /* 0x00005c0001237983 */ /* 0x000f2e0000100800 */
[----:B------:R-:W-:Y:S01]  /*1c20*/  @P0 IADD3 R4, P1, R28, UR4, RZ ;  /* 0x000000041c040c10 */ /* 0x000fe2000ff3e0ff */
[----:B------:R-:W-:Y:S01]  /*1c30*/  IMAD.IADD R123, R29, 0x1, R26 ;  /* 0x000000011d7b7824 */ /* 0x000fe200078e021a */
[----:B------:R-:W1:Y:S01]  /*1c40*/  S2R R20, SR_TID.X ;  /* 0x0000000000147919 */ /* 0x000e620000002100 */
[----:B------:R-:W1:Y:S01]  /*1c50*/  LDC.64 R96, c[0x0][0x2f0] ;  /* 0x0000bc00ff607b82 */ /* 0x000e620000000a00 */
[----:B------:R-:W-:Y:S01]  /*1c60*/  @P0 IADD3.X R5, R30, UR5, RZ, P1, !PT ;  /* 0x000000051e050c10 */ /* 0x000fe20008ffe4ff */
[----:B------:R-:W-:-:S04]  /*1c70*/  ULDC.64 UR4, c[0x0][0x2f8] ;  /* 0x0000be0000047ab9 */ /* 0x000fc80000000a00 */
[----:B------:R1:W3:Y:S01]  /*1c80*/  @P0 LDG.E R27, desc[UR6][R4.64] ;  /* 0x00000006041b0981 */ /* 0x0002e2000c1e1900 */
[----:B0-----:R-:W-:Y:S01]  /*1c90*/  ISETP.GE.AND P2, PT, R16, R11, PT ;  /* 0x0000000b1000720c */ /* 0x001fe20003f46270 */
[----:B------:R-:W-:Y:S01]  /*1ca0*/  ULDC.64 UR6, c[0x0][0xa08] ;  /* 0x0002820000067ab9 */ /* 0x000fe20000000a00 */
[----:B------:R-:W-:Y:S01]  /*1cb0*/  SHF.R.S32.HI R13, RZ, 0x1f, R123 ;  /* 0x0000001fff0d7819 */ /* 0x000fe2000001147b */
[----:B------:R-:W0:Y:S01]  /*1cc0*/  LDC.64 R106, c[0x0][0x3d8] ;  /* 0x0000f600ff6a7b82 */ /* 0x000e220000000a00 */
[----:B------:R-:W-:Y:S02]  /*1cd0*/  SHF.R.S32.HI R19, RZ, 0x1f, R18 ;  /* 0x0000001fff137819 */ /* 0x000fe40000011412 */
[----:B-1----:R-:W-:-:S05]  /*1ce0*/  ISETP.NE.AND P0, PT, R0, 0x1, PT ;  /* 0x000000010000780c */ /* 0x002fca0003f05270 */
[----:B------:R-:W1:Y:S01]  /*1cf0*/  LDC.64 R112, c[0x0][0x3e8] ;  /* 0x0000fa00ff707b82 */ /* 0x000e620000000a00 */
[----:B------:R-:W-:-:S07]  /*1d00*/  IMAD R6, R13, R96, RZ ;  /* 0x000000600d067224 */ /* 0x000fce00078e02ff */
[----:B------:R-:W1:Y:S01]  /*1d10*/  @P0 LDC R3, c[0x0][0x42c] ;  /* 0x00010b00ff030b82 */ /* 0x000e620000000800 */
[----:B------:R-:W-:Y:S01]  /*1d20*/  IMAD.WIDE.U32 R4, R123, R96, RZ ;  /* 0x000000607b047225 */ /* 0x000fe200078e00ff */
[----:B------:R-:W-:-:S06]  /*1d30*/  SHF.R.U32.HI R20, RZ, 0x7, R20 ;  /* 0x00000007ff147819 */ /* 0x000fcc0000011614 */
[----:B------:R-:W1:Y:S01]  /*1d40*/  @P0 LDC R7, c[0x0][0x430] ;  /* 0x00010c00ff070b82 */ /* 0x000e620000000800 */
[----:B------:R-:W-:Y:S01]  /*1d50*/  ISETP.NE.AND P6, PT, R20, 0x1, PT ;  /* 0x000000011400780c */ /* 0x000fe20003fc5270 */
[----:B0-----:R-:W-:-:S04]  /*1d60*/  IMAD.WIDE.U32 R102, R22, R106, R18 ;  /* 0x0000006a16667225 */ /* 0x001fc800078e0012 */
[----:B-1----:R-:W-:-:S04]  /*1d70*/  @P0 IMAD.HI.U32 R0, R158, R3, RZ ;  /* 0x000000039e000227 */ /* 0x002fc800078e00ff */
[----:B------:R-:W-:Y:S01]  /*1d80*/  IMAD R3, R123, R97, R6 ;  /* 0x000000617b037224 */ /* 0x000fe200078e0206 */
[----:B------:R-:W-:-:S03]  /*1d90*/  @P0 SHF.R.U32.HI R158, RZ, R7, R0 ;  /* 0x00000007ff9e0219 */ /* 0x000fc60000011600 */
[----:B------:R-:W-:Y:S01]  /*1da0*/  IMAD.IADD R5, R5, 0x1, R3 ;  /* 0x0000000105057824 */ /* 0x000fe200078e0203 */
[----:B------:R-:W-:Y:S02]  /*1db0*/  ISETP.NE.U32.AND P0, PT, RZ, UR6, PT ;  /* 0x00000006ff007c0c */ /* 0x000fe4000bf05070 */
[----:B------:R-:W-:Y:S01]  /*1dc0*/  SHF.R.S32.HI R6, RZ, 0x1f, R158 ;  /* 0x0000001fff067819 */ /* 0x000fe2000001149e */
[----:B------:R-:W-:Y:S01]  /*1dd0*/  IMAD.WIDE.U32 R4, R158, UR4, R4 ;  /* 0x000000049e047c25 */ /* 0x000fe2000f8e0004 */
[----:B------:R-:W-:-:S03]  /*1de0*/  ISETP.NE.AND.EX P0, PT, RZ, UR7, PT, P0 ;  /* 0x00000007ff007c0c */ /* 0x000fc6000bf05300 */
[----:B------:R-:W-:-:S04]  /*1df0*/  IMAD R3, R6, UR4, RZ ;  /* 0x0000000406037c24 */ /* 0x000fc8000f8e02ff */
[----:B------:R-:W-:Y:S01]  /*1e00*/  IMAD R3, R158, UR5, R3 ;  /* 0x000000059e037c24 */ /* 0x000fe2000f8e0203 */
[----:B------:R-:W-:-:S03]  /*1e10*/  ULDC.64 UR4, c[0x0][0x300] ;  /* 0x0000c00000047ab9 */ /* 0x000fc60000000a00 */
[----:B------:R-:W-:Y:S01]  /*1e20*/  IMAD.IADD R5, R5, 0x1, R3 ;  /* 0x0000000105057824 */ /* 0x000fe200078e0203 */
[----:B--2---:R-:W-:-:S04]  /*1e30*/  LOP3.LUT R21, R21, 0xfffffffe, RZ, 0xc0, !PT ;  /* 0xfffffffe15157812 */ /* 0x004fc800078ec0ff */
[----:B------:R-:W-:-:S05]  /*1e40*/  @P2 LOP3.LUT R21, R21, 0x1, RZ, 0xfc, !PT ;  /* 0x0000000115152812 */ /* 0x000fca00078efcff */
[----:B------:R0:W-:Y:S04]  /*1e50*/  STL [R1], R21 ;  /* 0x0000001501007387 */ /* 0x0001e80000100800 */
[----:B------:R-:W2:Y:S04]  /*1e60*/  LDL R31, [R1+0x58] ;  /* 0x00005800011f7983 */ /* 0x000ea80000100800 */
[----:B------:R-:W2:Y:S04]  /*1e70*/  LDL R33, [R1+0x48] ;  /* 0x0000480001217983 */ /* 0x000ea80000100800 */
[----:B------:R-:W2:Y:S04]  /*1e80*/  LDL R34, [R1+0x4c] ;  /* 0x00004c0001227983 */ /* 0x000ea80000100800 */
[----:B------:R-:W2:Y:S01]  /*1e90*/  LDL R29, [R1+0x3c] ;  /* 0x00003c00011d7983 */ /* 0x000ea20000100800 */
[----:B---3--:R-:W-:-:S03]  /*1ea0*/  SHF.R.S32.HI R0, RZ, 0x1f, R27 ;  /* 0x0000001fff007819 */ /* 0x008fc6000001141b */
[----:B------:R-:W3:Y:S01]  /*1eb0*/  LDL R26, [R1+0x54] ;  /* 0x00005400011a7983 */ /* 0x000ee20000100800 */
[----:B------:R-:W-:Y:S02]  /*1ec0*/  SEL R9, R27, RZ, !P0 ;  /* 0x000000ff1b097207 */ /* 0x000fe40004000000 */
[----:B------:R-:W-:Y:S01]  /*1ed0*/  SEL R8, R0, RZ, !P0 ;  /* 0x000000ff00087207 */ /* 0x000fe20004000000 */
[----:B------:R-:W3:Y:S02]  /*1ee0*/  LDL R27, [R1+0x44] ;  /* 0x00004400011b7983 */ /* 0x000ee40000100800 */
[----:B------:R-:W-:Y:S02]  /*1ef0*/  IMAD.WIDE.U32 R98, R9, UR4, R4 ;  /* 0x0000000409627c25 */ /* 0x000fe4000f8e0004 */
[----:B0-----:R-:W3:Y:S02]  /*1f00*/  LDL R21, [R1+0x6c] ;  /* 0x00006c0001157983 */ /* 0x001ee40000100800 */
[----:B------:R-:W-:-:S02]  /*1f10*/  IMAD R0, R8, UR4, RZ ;  /* 0x0000000408007c24 */ /* 0x000fc4000f8e02ff */
[----:B------:R-:W3:Y:S02]  /*1f20*/  LDL R14, [R1+0x68] ;  /* 0x00006800010e7983 */ /* 0x000ee40000100800 */
[----:B------:R-:W-:Y:S01]  /*1f30*/  IMAD R15, R9, UR5, R0 ;  /* 0x00000005090f7c24 */ /* 0x000fe2000f8e0200 */
[----:B------:R-:W-:Y:S05]  /*1f40*/  @!P6 WARPSYNC.ALL ;  /* 0x000000000000e948 */ /* 0x000fea0003800000 */
[----:B------:R-:W3:Y:S01]  /*1f50*/  LDL R12, [R1+0x64] ;  /* 0x00006400010c7983 */ /* 0x000ee20000100800 */
[----:B------:R-:W-:Y:S01]  /*1f60*/  ULDC.64 UR4, c[0x0][0x320] ;  /* 0x0000c80000047ab9 */ /* 0x000fe20000000a00 */
[----:B------:R-:W-:-:S02]  /*1f70*/  IMAD R0, R23, R106, RZ ;  /* 0x0000006a17007224 */ /* 0x000fc400078e02ff */
[----:B------:R-:W3:Y:S01]  /*1f80*/  LDL R30, [R1+0x40] ;  /* 0x00004000011e7983 */ /* 0x000ee20000100800 */
[----:B------:R-:W-:Y:S02]  /*1f90*/  IMAD R3, R6, UR4, RZ ;  /* 0x0000000406037c24 */ /* 0x000fe4000f8e02ff */
[C---:B------:R-:W-:Y:S01]  /*1fa0*/  IMAD.WIDE.U32 R4, R158.reuse, UR4, R16 ;  /* 0x000000049e047c25 */ /* 0x040fe2000f8e0010 */
[----:B------:R-:W3:Y:S03]  /*1fb0*/  LDL R32, [R1+0x30] ;  /* 0x0000300001207983 */ /* 0x000ee60000100800 */
[----:B------:R-:W-:Y:S01]  /*1fc0*/  IMAD R3, R158, UR5, R3 ;  /* 0x000000059e037c24 */ /* 0x000fe2000f8e0203 */
[----:B------:R-:W3:Y:S01]  /*1fd0*/  LDL R28, [R1+0x50] ;  /* 0x00005000011c7983 */ /* 0x000ee20000100800 */
[----:B------:R-:W-:Y:S01]  /*1fe0*/  ULDC.64 UR4, c[0x0][0x328] ;  /* 0x0000ca0000047ab9 */ /* 0x000fe20000000a00 */
[----:B------:R-:W-:-:S02]  /*1ff0*/  IMAD R7, R22, R107, R0 ;  /* 0x0000006b16077224 */ /* 0x000fc400078e0200 */
[----:B------:R-:W-:Y:S01]  /*2000*/  IMAD.IADD R101, R5, 0x1, R3 ;  /* 0x0000000105657824 */ /* 0x000fe200078e0203 */
[----:B------:R-:W-:Y:S01]  /*2010*/  SEL R3, R11, RZ, P2 ;  /* 0x000000ff0b037207 */ /* 0x000fe20001000000 */
[----:B------:R-:W-:-:S04]  /*2020*/  IMAD R0, R8, UR4, RZ ;  /* 0x0000000408007c24 */ /* 0x000fc8000f8e02ff */
[----:B------:R-:W-:Y:S01]  /*2030*/  IMAD.IADD R3, R16, 0x1, R3 ;  /* 0x0000000110037824 */ /* 0x000fe200078e0203 */
[----:B------:R-:W-:Y:S01]  /*2040*/  MOV R100, R4 ;  /* 0x0000000400647202 */ /* 0x000fe20000000f00 */
[----:B------:R-:W-:Y:S02]  /*2050*/  IMAD R41, R9, UR5, R0 ;  /* 0x0000000509297c24 */ /* 0x000fe4000f8e0200 */
[----:B------:R-:W-:Y:S01]  /*2060*/  IMAD.WIDE.U32 R4, R22, R106, R16 ;  /* 0x0000006a16047225 */ /* 0x000fe200078e0010 */
[----:B------:R-:W-:-:S03]  /*2070*/  SHF.R.S32.HI R0, RZ, 0x1f, R3 ;  /* 0x0000001fff007819 */ /* 0x000fc60000011403 */
[-C--:B------:R-:W-:Y:S01]  /*2080*/  IMAD R6, R23, R112.reuse, RZ ;  /* 0x0000007017067224 */ /* 0x080fe200078e02ff */
[----:B------:R-:W-:Y:S01]  /*2090*/  LEA.HI R10, R0, R3, RZ, 0x3 ;  /* 0x00000003000a7211 */ /* 0x000fe200078f18ff */
[----:B------:R-:W-:Y:S02]  /*20a0*/  IMAD.IADD R103, R103, 0x1, R7 ;  /* 0x0000000167677824 */ /* 0x000fe400078e0207 */
[----:B------:R-:W-:Y:S02]  /*20b0*/  IMAD.IADD R5, R7, 0x1, R5 ;  /* 0x0000000107057824 */ /* 0x000fe400078e0205 */
[C---:B------:R-:W-:Y:S02]  /*20c0*/  IMAD R7, R22.reuse, R113, R6 ;  /* 0x0000007116077224 */ /* 0x040fe400078e0206 */
[----:B------:R-:W-:Y:S01]  /*20d0*/  IMAD.WIDE.U32 R110, R22, R112, R16 ;  /* 0x00000070166e7225 */ /* 0x000fe200078e0010 */
[----:B------:R-:W-:-:S03]  /*20e0*/  LOP3.LUT R6, R36, 0x38, R10, 0xf8, !PT ;  /* 0x0000003824067812 */ /* 0x000fc600078ef80a */
[----:B------:R-:W-:Y:S01]  /*20f0*/  IMAD.WIDE.U32 R108, R22, R112, R18 ;  /* 0x00000070166c7225 */ /* 0x000fe200078e0012 */
[----:B------:R-:W-:-:S03]  /*2100*/  IADD3 R111, R7, R111, RZ ;  /* 0x0000006f076f7210 */ /* 0x000fc60007ffe0ff */
[----:B------:R-:W-:Y:S01]  /*2110*/  IMAD.IADD R109, R109, 0x1, R7 ;  /* 0x000000016d6d7824 */ /* 0x000fe200078e0207 */
[----:B------:R-:W-:-:S04]  /*2120*/  LEA.HI R0, R0, R3, RZ, 0x6 ;  /* 0x0000000300007211 */ /* 0x000fc800078f30ff */
[----:B------:R-:W-:Y:S02]  /*2130*/  SHF.R.S32.HI R3, RZ, 0x6, R0 ;  /* 0x00000006ff037819 */ /* 0x000fe40000011400 */
[----:B----4-:R-:W-:-:S04]  /*2140*/  LOP3.LUT R0, R37, 0x38, R10, 0xf8, !PT ;  /* 0x0000003825007812 */ /* 0x010fc800078ef80a */
[----:B------:R-:W-:Y:S01]  /*2150*/  LOP3.LUT R0, R0, R35, RZ, 0x3c, !PT ;  /* 0x0000002300007212 */ /* 0x000fe200078e3cff */
[----:B------:R-:W-:Y:S01]  /*2160*/  IMAD.WIDE.U32 R100, R9, UR4, R100 ;  /* 0x0000000409647c25 */ /* 0x000fe2000f8e0064 */
[----:B-----5:R-:W-:Y:S01]  /*2170*/  SHF.R.S32.HI R9, RZ, 0x1f, R155 ;  /* 0x0000001fff097819 */ /* 0x020fe2000001149b */
[----:B------:R-:W-:Y:S01]  /*2180*/  ULDC UR4, c[0x0][0x2e4] ;  /* 0x0000b90000047ab9 */ /* 0x000fe20000000800 */
[C---:B------:R-:W-:Y:S02]  /*2190*/  SHF.L.U64.HI R115, R96.reuse, 0x5, R97 ;  /* 0x0000000560737819 */ /* 0x040fe40000010261 */
[----:B------:R-:W-:-:S05]  /*21a0*/  SHF.L.U32 R114, R96, 0x5, RZ ;  /* 0x0000000560727819 */ /* 0x000fca00000006ff */
[C---:B------:R-:W-:Y:S01]  /*21b0*/  IMAD.WIDE.U32 R116, R22.reuse, R96, R114 ;  /* 0x0000006016747225 */ /* 0x040fe200078e0072 */
[----:B------:R-:W-:Y:S02]  /*21c0*/  IADD3 R122, P0, R22, R123, RZ ;  /* 0x0000007b167a7210 */ /* 0x000fe40007f1e0ff */
[----:B------:R-:W-:-:S03]  /*21d0*/  IADD3 R127, P1, R114, R116, RZ ;  /* 0x00000074727f7210 */ /* 0x000fc60007f3e0ff */
[----:B------:R-:W-:Y:S01]  /*21e0*/  IMAD.X R123, R23, 0x1, R13, P0 ;  /* 0x00000001177b7824 */ /* 0x000fe200000e060d */
[----:B------:R-:W-:Y:S01]  /*21f0*/  IADD3 R130, P0, R127, R114, RZ ;  /* 0x000000727f827210 */ /* 0x000fe20007f1e0ff */
[----:B------:R-:W-:Y:S01]  /*2200*/  IMAD.WIDE.U32 R118, R22, R96, R16 ;  /* 0x0000006016767225 */ /* 0x000fe200078e0010 */
[----:B------:R-:W-:-:S03]  /*2210*/  SHF.L.U64.HI R144, R96, 0x6, R97 ;  /* 0x0000000660907819 */ /* 0x000fc60000010261 */
[----:B------:R-:W-:Y:S01]  /*2220*/  IMAD.IADD R15, R99, 0x1, R15 ;  /* 0x00000001630f7824 */ /* 0x000fe200078e020f */
[----:B------:R-:W-:Y:S01]  /*2230*/  SHF.L.U64.HI R139, R96, 0x7, R97 ;  /* 0x00000007608b7819 */ /* 0x000fe20000010261 */
[-C--:B------:R-:W-:Y:S01]  /*2240*/  IMAD.WIDE.U32 R104, R155, R106.reuse, R4 ;  /* 0x0000006a9b687225 */ /* 0x080fe200078e0004 */
[C-C-:B------:R-:W-:Y:S02]  /*2250*/  SHF.L.U64.HI R38, R106.reuse, 0x5, R107.reuse ;  /* 0x000000056a267819 */ /* 0x140fe4000001026b */
[C-C-:B------:R-:W-:Y:S01]  /*2260*/  SHF.L.U64.HI R37, R106.reuse, 0x6, R107.reuse ;  /* 0x000000066a257819 */ /* 0x140fe2000001026b */
[----:B------:R-:W-:Y:S01]  /*2270*/  IMAD R39, R97, 0xb0, RZ ;  /* 0x000000b061277824 */ /* 0x000fe200078e02ff */
[----:B------:R-:W-:Y:S01]  /*2280*/  SHF.L.U64.HI R36, R106, 0x7, R107 ;  /* 0x000000076a247819 */ /* 0x000fe2000001026b */
[----:B------:R-:W-:Y:S01]  /*2290*/  IMAD R143, R107, 0xb0, RZ ;  /* 0x000000b06b8f7824 */ /* 0x000fe200078e02ff */
[----:B------:R-:W-:Y:S01]  /*22a0*/  SHF.L.U64.HI R120, R112, 0x7, R113 ;  /* 0x0000000770787819 */ /* 0x000fe20000010271 */
[----:B------:R-:W-:Y:S01]  /*22b0*/  IMAD.SHL.U32 R35, R106, 0x20, RZ ;  /* 0x000000206a237824 */ /* 0x000fe200078e00ff */
[----:B------:R-:W-:Y:S01]  /*22c0*/  IADD3 R13, P2, R98, 0x40, RZ ;  /* 0x00000040620d7810 */ /* 0x000fe20007f5e0ff */
[----:B------:R-:W-:-:S04]  /*22d0*/  IMAD.WIDE.U32 R102, R155, R106, R102 ;  /* 0x0000006a9b667225 */ /* 0x000fc800078e0066 */
[----:B------:R-:W-:Y:S02]  /*22e0*/  IMAD R5, R113, 0xb0, RZ ;  /* 0x000000b071057824 */ /* 0x000fe400078e02ff */
[----:B------:R-:W-:Y:S02]  /*22f0*/  IMAD.SHL.U32 R121, R112, 0x80, RZ ;  /* 0x0000008070797824 */ /* 0x000fe400078e00ff */
[----:B------:R-:W-:-:S04]  /*2300*/  IMAD.WIDE.U32 R108, R155, R112, R108 ;  /* 0x000000709b6c7225 */ /* 0x000fc800078e006c */
[----:B------:R-:W-:-:S04]  /*2310*/  IMAD.WIDE.U32 R110, R155, R112, R110 ;  /* 0x000000709b6e7225 */ /* 0x000fc800078e006e */
[----:B------:R-:W-:Y:S01]  /*2320*/  VIADD R161, R20, 0x8 ;  /* 0x0000000814a17836 */ /* 0x000fe20000000000 */
[----:B------:R-:W-:Y:S01]  /*2330*/  LOP3.LUT R20, R10, 0xfffffff8, RZ, 0xc0, !PT ;  /* 0xfffffff80a147812 */ /* 0x000fe200078ec0ff */
[----:B------:R-:W-:Y:S01]  /*2340*/  IMAD.WIDE.U32 R158, R96, 0xb0, RZ ;  /* 0x000000b0609e7825 */ /* 0x000fe200078e00ff */
[----:B------:R-:W-:Y:S02]  /*2350*/  SHF.R.S32.HI R146, RZ, 0x1f, R225 ;  /* 0x0000001fff927819 */ /* 0x000fe400000114e1 */
[----:B------:R-:W-:Y:S02]  /*2360*/  SHF.R.S32.HI R145, RZ, 0x1f, R226 ;  /* 0x0000001fff917819 */ /* 0x000fe400000114e2 */
[----:B------:R-:W-:Y:S02]  /*2370*/  IADD3 R39, R159, R39, RZ ;  /* 0x000000279f277210 */ /* 0x000fe40007ffe0ff */
[----:B--2---:R-:W-:Y:S02]  /*2380*/  LOP3.LUT R7, R6, R31, RZ, 0x3c, !PT ;  /* 0x0000001f06077212 */ /* 0x004fe400078e3cff */
[----:B------:R-:W0:Y:S01]  /*2390*/  S2R R31, SR_TID.X ;  /* 0x00000000001f7919 */ /* 0x000e220000002100 */
[----:B------:R-:W-:-:S04]  /*23a0*/  IMAD R150, R3, 0x2c00, R33 ;  /* 0x00002c0003967824 */ /* 0x000fc800078e0221 */
[----:B------:R-:W-:Y:S02]  /*23b0*/  IMAD.IADD R150, R150, 0x1, R7 ;  /* 0x0000000196967824 */ /* 0x000fe400078e0207 */
[----:B------:R-:W-:Y:S01]  /*23c0*/  IMAD R151, R3, 0x2c00, R34 ;  /* 0x00002c0003977824 */ /* 0x000fe200078e0222 */
[----:B---3--:R-:W-:Y:S02]  /*23d0*/  SHF.R.U32.HI R138, RZ, 0x3, R27 ;  /* 0x00000003ff8a7819 */ /* 0x008fe4000001161b */
[----:B------:R-:W-:Y:S01]  /*23e0*/  LOP3.LUT R7, R27, 0x38, R10, 0xf8, !PT ;  /* 0x000000381b077812 */ /* 0x000fe200078ef80a */
[----:B0-----:R-:W-:-:S05]  /*23f0*/  VIADD R31, R31, 0xffffff80 ;  /* 0xffffff801f1f7836 */ /* 0x001fca0000000000 */
[----:B------:R-:W-:-:S04]  /*2400*/  SHF.R.S32.HI R27, RZ, 0x1f, R31 ;  /* 0x0000001fff1b7819 */ /* 0x000fc8000001141f */
[----:B------:R-:W-:Y:S01]  /*2410*/  LEA.HI R27, R27, R31, RZ, 0x6 ;  /* 0x0000001f1b1b7211 */ /* 0x000fe200078f30ff */
[----:B------:R-:W-:Y:S01]  /*2420*/  IMAD.IADD R151, R151, 0x1, R0 ;  /* 0x0000000197977824 */ /* 0x000fe200078e0200 */
[----:B------:R-:W-:-:S03]  /*2430*/  LOP3.LUT R0, R10, 0x38, RZ, 0xc0, !PT ;  /* 0x000000380a007812 */ /* 0x000fc600078ec0ff */
[----:B------:R-:W-:Y:S01]  /*2440*/  IMAD.SHL.U32 R27, R27, 0x8, RZ ;  /* 0x000000081b1b7824 */ /* 0x000fe200078e00ff */
[----:B------:R-:W-:-:S04]  /*2450*/  LOP3.LUT R0, R0, 0x1c0, R29, 0xf8, !PT ;  /* 0x000001c000007812 */ /* 0x000fc800078ef81d */
[----:B------:R-:W-:Y:S01]  /*2460*/  LOP3.LUT R27, R27, 0xfffffe00, RZ, 0xc0, !PT ;  /* 0xfffffe001b1b7812 */ /* 0x000fe200078ec0ff */
[C---:B------:R-:W-:Y:S02]  /*2470*/  IMAD R149, R3.reuse, 0x2c00, R26 ;  /* 0x00002c0003957824 */ /* 0x040fe400078e021a */
[C---:B------:R-:W-:Y:S02]  /*2480*/  IMAD R148, R3.reuse, 0x2c00, R21 ;  /* 0x00002c0003947824 */ /* 0x040fe400078e0215 */
[C---:B------:R-:W-:Y:S02]  /*2490*/  IMAD R154, R3.reuse, 0x2c00, R27 ;  /* 0x00002c00039a7824 */ /* 0x040fe400078e021b */
[----:B------:R-:W-:Y:S01]  /*24a0*/  IMAD R147, R3, 0x2c00, R14 ;  /* 0x00002c0003937824 */ /* 0x000fe200078e020e */
[----:B------:R-:W-:Y:S01]  /*24b0*/  LOP3.LUT R3, R0, R12, RZ, 0x3c, !PT ;  /* 0x0000000c00037212 */ /* 0x000fe200078e3cff */
[----:B------:R-:W-:-:S04]  /*24c0*/  IMAD R0, R9, R106, RZ ;  /* 0x0000006a09007224 */ /* 0x000fc800078e02ff */
[----:B------:R-:W-:Y:S02]  /*24d0*/  IMAD R27, R155, R107, R0 ;  /* 0x0000006b9b1b7224 */ /* 0x000fe400078e0200 */
[----:B------:R-:W-:-:S04]  /*24e0*/  IMAD R0, R9, R112, RZ ;  /* 0x0000007009007224 */ /* 0x000fc800078e02ff */
[----:B------:R-:W-:Y:S02]  /*24f0*/  IMAD R21, R155, R113, R0 ;  /* 0x000000719b157224 */ /* 0x000fe400078e0200 */
[----:B------:R-:W-:Y:S02]  /*2500*/  IMAD R0, R23, R96, RZ ;  /* 0x0000006017007224 */ /* 0x000fe400078e02ff */
[----:B------:R-:W-:Y:S02]  /*2510*/  IMAD.IADD R154, R154, 0x1, R3 ;  /* 0x000000019a9a7824 */ /* 0x000fe400078e0203 */
[----:B------:R-:W-:-:S04]  /*2520*/  IMAD R3, R22, R97, R0 ;  /* 0x0000006116037224 */ /* 0x000fc800078e0200 */
[----:B------:R-:W-:-:S04]  /*2530*/  IMAD.IADD R125, R3, 0x1, R117 ;  /* 0x00000001037d7824 */ /* 0x000fc800078e0275 */
[----:B------:R-:W-:-:S05]  /*2540*/  IMAD.X R126, R125, 0x1, R115, P1 ;  /* 0x000000017d7e7824 */ /* 0x000fca00008e0673 */
[-C--:B------:R-:W-:Y:S02]  /*2550*/  IADD3.X R128, R126, R115.reuse, RZ, P0, !PT ;  /* 0x000000737e807210 */ /* 0x080fe400007fe4ff */
[----:B------:R-:W-:Y:S01]  /*2560*/  IADD3 R136, P0, R130, R114, RZ ;  /* 0x0000007282887210 */ /* 0x000fe20007f1e0ff */
[----:B------:R-:W-:Y:S01]  /*2570*/  IMAD.IADD R124, R119, 0x1, R3 ;  /* 0x00000001777c7824 */ /* 0x000fe200078e0203 */
[----:B------:R-:W-:Y:S02]  /*2580*/  SHF.R.U32.HI R137, RZ, 0x3, R30 ;  /* 0x00000003ff897819 */ /* 0x000fe4000001161e */
[----:B------:R-:W-:Y:S02]  /*2590*/  IADD3.X R131, R128, R115, RZ, P0, !PT ;  /* 0x0000007380837210 */ /* 0x000fe400007fe4ff */
[----:B------:R-:W-:Y:S02]  /*25a0*/  LOP3.LUT R8, R30, 0x38, R10, 0xf8, !PT ;  /* 0x000000381e087812 */ /* 0x000fe400078ef80a */
[----:B------:R-:W-:-:S02]  /*25b0*/  IADD3 R14, P0, R98, R118, RZ ;  /* 0x00000076620e7210 */ /* 0x000fc40007f1e0ff */
[----:B------:R-:W-:Y:S01]  /*25c0*/  LOP3.LUT R6, R32, 0x38, R10, 0xf8, !PT ;  /* 0x0000003820067812 */ /* 0x000fe200078ef80a */
[----:B------:R-:W-:Y:S01]  /*25d0*/  IMAD.SHL.U32 R33, R106, 0x80, RZ ;  /* 0x000000806a217824 */ /* 0x000fe200078e00ff */
[----:B------:R-:W-:Y:S01]  /*25e0*/  LOP3.LUT R7, R7, R138, RZ, 0x3c, !PT ;  /* 0x0000008a07077212 */ /* 0x000fe200078e3cff */
[----:B------:R-:W-:Y:S01]  /*25f0*/  IMAD.SHL.U32 R30, R112, 0x20, RZ ;  /* 0x00000020701e7824 */ /* 0x000fe200078e00ff */
[----:B------:R-:W-:Y:S01]  /*2600*/  LOP3.LUT R8, R8, R137, RZ, 0x3c, !PT ;  /* 0x0000008908087212 */ /* 0x000fe200078e3cff */
[----:B------:R-:W-:Y:S01]  /*2610*/  IMAD.SHL.U32 R29, R112, 0x40, RZ ;  /* 0x00000040701d7824 */ /* 0x000fe200078e00ff */
[----:B------:R-:W-:Y:S01]  /*2620*/  LOP3.LUT R6, R6, R28, RZ, 0x3c, !PT ;  /* 0x0000001c06067212 */ /* 0x000fe200078e3cff */
[----:B------:R-:W-:Y:S01]  /*2630*/  IMAD.SHL.U32 R97, R11, 0x2, RZ ;  /* 0x000000020b617824 */ /* 0x000fe200078e00ff */
[----:B------:R-:W-:Y:S01]  /*2640*/  SHF.L.U32 R34, R106, 0x6, RZ ;  /* 0x000000066a227819 */ /* 0x000fe200000006ff */
[----:B------:R-:W-:Y:S01]  /*2650*/  IMAD.X R12, R124, 0x1, R15, P0 ;  /* 0x000000017c0c7824 */ /* 0x000fe200000e060f */
[--C-:B------:R-:W-:Y:S01]  /*2660*/  SHF.L.U64.HI R32, R112, 0x5, R113.reuse ;  /* 0x0000000570207819 */ /* 0x100fe20000010271 */
[----:B------:R-:W-:Y:S01]  /*2670*/  IMAD.WIDE.U32 R106, R106, 0xb0, RZ ;  /* 0x000000b06a6a7825 */ /* 0x000fe200078e00ff */
[----:B------:R-:W-:-:S02]  /*2680*/  SHF.L.U64.HI R31, R112, 0x6, R113 ;  /* 0x00000006701f7819 */ /* 0x000fc40000010271 */
[----:B------:R-:W-:Y:S01]  /*2690*/  IADD3 R141, P3, R136, R114, RZ ;  /* 0x00000072888d7210 */ /* 0x000fe20007f7e0ff */
[----:B------:R-:W-:Y:S01]  /*26a0*/  IMAD.WIDE.U32 R112, R112, 0xb0, RZ ;  /* 0x000000b070707825 */ /* 0x000fe200078e00ff */
[----:B------:R-:W-:Y:S02]  /*26b0*/  IADD3 R11, P4, R14, 0x40, RZ ;  /* 0x000000400e0b7810 */ /* 0x000fe40007f9e0ff */
[----:B------:R-:W-:Y:S01]  /*26c0*/  IADD3 R149, R149, R6, RZ ;  /* 0x0000000695957210 */ /* 0x000fe20007ffe0ff */
[----:B------:R-:W-:Y:S01]  /*26d0*/  IMAD.IADD R148, R148, 0x1, R7 ;  /* 0x0000000194947824 */ /* 0x000fe200078e0207 */
[----:B------:R-:W-:Y:S01]  /*26e0*/  ISETP.GE.AND P0, PT, R16, UR4, PT ;  /* 0x0000000410007c0c */ /* 0x000fe2000bf06270 */
[----:B------:R-:W-:Y:S01]  /*26f0*/  IMAD.IADD R147, R147, 0x1, R8 ;  /* 0x0000000193937824 */ /* 0x000fe200078e0208 */
[----:B------:R-:W-:Y:S01]  /*2700*/  ISETP.GE.AND P1, PT, R227, UR4, PT ;  /* 0x00000004e3007c0c */ /* 0x000fe2000bf26270 */
[----:B------:R-:W-:Y:S01]  /*2710*/  IMAD.IADD R28, R103, 0x1, R27 ;  /* 0x00000001671c7824 */ /* 0x000fe200078e021b */
[----:B------:R-:W-:Y:S01]  /*2720*/  SHF.R.S32.HI R10, RZ, 0x3, R10 ;  /* 0x00000003ff0a7819 */ /* 0x000fe2000001140a */
[----:B------:R-:W-:Y:S01]  /*2730*/  IMAD.IADD R26, R109, 0x1, R21 ;  /* 0x000000016d1a7824 */ /* 0x000fe200078e0215 */
[----:B------:R-:W-:Y:S01]  /*2740*/  SHF.R.S32.HI R9, RZ, 0x1f, R20 ;  /* 0x0000001fff097819 */ /* 0x000fe20000011414 */
[----:B------:R-:W-:Y:S01]  /*2750*/  IMAD.IADD R143, R107, 0x1, R143 ;  /* 0x000000016b8f7824 */ /* 0x000fe200078e028f */
[----:B------:R-:W-:Y:S01]  /*2760*/  IADD3.X R7, RZ, R12, RZ, P4, !PT ;  /* 0x0000000cff077210 */ /* 0x000fe200027fe4ff */
[----:B------:R-:W-:-:S02]  /*2770*/  IMAD.IADD R142, R113, 0x1, R5 ;  /* 0x00000001718e7824 */ /* 0x000fc400078e0205 */
[----:B------:R-:W-:Y:S02]  /*2780*/  IMAD.IADD R27, R27, 0x1, R105 ;  /* 0x000000011b1b7824 */ /* 0x000fe400078e0269 */
[----:B------:R-:W-:Y:S02]  /*2790*/  IMAD.IADD R21, R21, 0x1, R111 ;  /* 0x0000000115157824 */ /* 0x000fe400078e026f */
[----:B------:R-:W-:Y:S02]  /*27a0*/  IMAD.X R140, R131, 0x1, R115, P3 ;  /* 0x00000001838c7824 */ /* 0x000fe400018e0673 */
[----:B------:R-:W-:Y:S02]  /*27b0*/  IMAD.X R8, RZ, RZ, R15, P2 ;  /* 0x000000ffff087224 */ /* 0x000fe400010e060f */
[----:B------:R-:W-:Y:S01]  /*27c0*/  IMAD.IADD R6, R101, 0x1, R41 ;  /* 0x0000000165067824 */ /* 0x000fe200078e0229 */
[----:B------:R-:W-:Y:S06]  /*27d0*/  @!P6 BAR.SYNC.DEFER_BLOCKING 0x9, 0x100 ;  /* 0x024400000000eb1d */ /* 0x000fec0000010000 */
.L_x_6093:
[----:B------:R-:W2:Y:S01]  /*27e0*/  LDL R0, [R1+0x60] ;  /* 0x0000600001007983 */ /* 0x000ea20000100800 */
[----:B------:R-:W0:Y:S03]  /*27f0*/  LDC R80, c[0x0][0x3d4] ;  /* 0x0000f500ff507b82 */ /* 0x000e260000000800 */
[----:B---34-:R-:W3:Y:S01]  /*2800*/  LDL.LU R46, [R1] ;  /* 0x00000000012e7983 */ /* 0x018ee20000300800 */
[----:B------:R-:W-:Y:S01]  /*2810*/  VIADD R24, R24, 0xffffffff ;  /* 0xffffffff18187836 */ /* 0x000fe20000000000 */
[----:B------:R-:W-:Y:S05]  /*2820*/  YIELD ;  /* 0x0000000000007946 */ /* 0x000fea0003800000 */
[----:B------:R-:W-:Y:S01]  /*2830*/  ISETP.GT.AND P3, PT, R24, R129, PT ;  /* 0x000000811800720c */ /* 0x000fe20003f64270 */
[----:B------:R-:W-:Y:S01]  /*2840*/  BSSY B0, `(.L_x_5970) ;  /* 0x000089d000007945 */ /* 0x000fe20003800000 */
[----:B0-----:R-:W-:Y:S01]  /*2850*/  ISETP.GE.AND P2, PT, R80, 0x1, PT ;  /* 0x000000015000780c */ /* 0x001fe20003f46270 */
[----:B--2---:R-:W-:Y:S01]  /*2860*/  IMAD R5, R220, 0x5800, R0 ;  /* 0x00005800dc057824 */ /* 0x004fe200078e0200 */
[----:B---3--:R-:W-:-:S03]  /*2870*/  LOP3.LUT R46, R46, 0xffffffef, RZ, 0xc0, !PT ;  /* 0xffffffef2e2e7812 */ /* 0x008fc600078ec0ff */
[----:B------:R-:W-:-:S06]  /*2880*/  IMAD R5, R5, 0x2, R2 ;  /* 0x0000000205057824 */ /* 0x000fcc00078e0202 */
[----:B------:R-:W-:-:S05]  /*2890*/  @P3 LOP3.LUT R46, R46, 0x10, RZ, 0xfc, !PT ;  /* 0x000000102e2e3812 */ /* 0x000fca00078efcff */
[----:B------:R0:W-:Y:S01]  /*28a0*/  STL [R1], R46 ;  /* 0x0000002e01007387 */ /* 0x0001e20000100800 */
[----:B-1----:R-:W-:Y:S05]  /*28b0*/  @!P2 BRA `(.L_x_5971) ;  /* 0x000000800008a947 */ /* 0x002fea0003800000 */
[----:B------:R-:W-:Y:S01]  /*28c0*/  ULDC.U8 UR4, c[0x0][0x3f0] ;  /* 0x0000fc0000047ab9 */ /* 0x000fe20000000000 */
[----:B------:R-:W-:Y:S01]  /*28d0*/  SHF.R.S32.HI R3, RZ, 0x1f, R24 ;  /* 0x0000001fff037819 */ /* 0x000fe20000011418 */
[-C--:B------:R-:W-:Y:S01]  /*28e0*/  IMAD R4, R143, R24.reuse, RZ ;  /* 0x000000188f047224 */ /* 0x080fe200078e02ff */
[----:B------:R-:W-:Y:S01]  /*28f0*/  ISETP.NE.AND P2, PT, RZ, UR4, PT ;  /* 0x00000004ff007c0c */ /* 0x000fe2000bf45270 */
[-C--:B------:R-:W-:Y:S02]  /*2900*/  IMAD R0, R39, R24.reuse, RZ ;  /* 0x0000001827007224 */ /* 0x080fe400078e02ff */
[----:B------:R-:W-:Y:S02]  /*2910*/  IMAD R40, R142, R24, RZ ;  /* 0x000000188e287224 */ /* 0x000fe400078e02ff */
[----:B------:R-:W-:Y:S02]  /*2920*/  IMAD R43, R3, R106, R4 ;  /* 0x0000006a032b7224 */ /* 0x000fe400078e0204 */
[----:B------:R-:W-:-:S02]  /*2930*/  IMAD R4, R24, -0xb0, R25 ;  /* 0xffffff5018047824 */ /* 0x000fc400078e0219 */
[----:B------:R-:W-:-:S03]  /*2940*/  IMAD.WIDE.U32 R92, R106, R24, RZ ;  /* 0x000000186a5c7225 */ /* 0x000fc600078e00ff */
[----:B------:R-:W-:Y:S01]  /*2950*/  VIMNMX R4, R4, 0xb0, PT ;  /* 0x000000b004047848 */ /* 0x000fe20003fe0100 */
[C---:B------:R-:W-:Y:S02]  /*2960*/  IMAD R41, R3.reuse, R158, R0 ;  /* 0x0000009e03297224 */ /* 0x040fe400078e0200 */
[----:B------:R-:W-:Y:S01]  /*2970*/  IMAD R45, R3, R112, R40 ;  /* 0x00000070032d7224 */ /* 0x000fe200078e0228 */
[----:B------:R-:W-:Y:S01]  /*2980*/  IADD3 R3, R93, R43, RZ ;  /* 0x0000002b5d037210 */ /* 0x000fe20007ffe0ff */
[----:B------:R-:W-:-:S04]  /*2990*/  IMAD.WIDE.U32 R132, R158, R24, RZ ;  /* 0x000000189e847225 */ /* 0x000fc800078e00ff */
        /* <DEDUP_REMOVED lines=10> */
[----:B------:R-:W-:-:S03]  /*2a40*/  CS2R R152, SRZ ;  /* 0x0000000000987805 */ /* 0x000fc6000001ff00 */
[----:B------:R-:W-:Y:S05]  /*2a50*/  @P3 BRA `(.L_x_5974) ;  /* 0x0000000000543947 */ /* 0x000fea0003800000 */
        /* <DEDUP_REMOVED lines=21> */
.L_x_5974:
[----:B------:R-:W-:Y:S05]  /*2bb0*/  BSYNC B1 ;  /* 0x0000000000017941 */ /* 0x000fea0003800000 */
.L_x_5973:
[----:B------:R-:W-:Y:S01]  /*2bc0*/  ISETP.GE.AND P4, PT, R223, R4, PT ;  /* 0x00000004df00720c */ /* 0x000fe20003f86270 */
[----:B-1---5:R-:W-:Y:S01]  /*2bd0*/  IMAD.MOV.U32 R40, RZ, RZ, R86 ;  /* 0x000000ffff287224 */ /* 0x022fe200078e0056 */
[----:B------:R-:W-:Y:S01]  /*2be0*/  MOV R41, R87 ;  /* 0x0000005700297202 */ /* 0x000fe20000000f00 */
[----:B------:R-:W-:Y:S01]  /*2bf0*/  IMAD.MOV.U32 R42, RZ, RZ, R134 ;  /* 0x000000ffff2a7224 */ /* 0x000fe200078e0086 */
[----:B------:R-:W-:Y:S01]  /*2c00*/  BSSY B1, `(.L_x_5975) ;  /* 0x0000024000017945 */ /* 0x000fe20003800000 */
[----:B------:R-:W-:Y:S01]  /*2c10*/  IMAD.MOV.U32 R43, RZ, RZ, R135 ;  /* 0x000000ffff2b7224 */ /* 0x000fe200078e0087 */
[----:B------:R-:W-:Y:S01]  /*2c20*/  PRMT R186, R40, 0x5410, R41 ;  /* 0x0000541028ba7816 */ /* 0x000fe20000000029 */
[----:B------:R-:W-:Y:S01]  /*2c30*/  IMAD.MOV.U32 R40, RZ, RZ, R94 ;  /* 0x000000ffff287224 */ /* 0x000fe200078e005e */
[----:B------:R-:W-:Y:S01]  /*2c40*/  CS2R R82, SRZ ;  /* 0x0000000000527805 */ /* 0x000fe2000001ff00 */
[----:B------:R-:W-:Y:S01]  /*2c50*/  IMAD.MOV.U32 R41, RZ, RZ, R95 ;  /* 0x000000ffff297224 */ /* 0x000fe200078e005f */
[----:B------:R-:W-:Y:S01]  /*2c60*/  PRMT R187, R42, 0x5410, R43 ;  /* 0x000054102abb7816 */ /* 0x000fe2000000002b */
[----:B------:R-:W-:Y:S01]  /*2c70*/  IMAD.MOV.U32 R43, RZ, RZ, R153 ;  /* 0x000000ffff2b7224 */ /* 0x000fe200078e0099 */
[----:B------:R-:W-:-:S02]  /*2c80*/  MOV R42, R152 ;  /* 0x00000098002a7202 */ /* 0x000fc40000000f00 */
[----:B------:R-:W-:Y:S02]  /*2c90*/  CS2R R78, SRZ ;  /* 0x00000000004e7805 */ /* 0x000fe4000001ff00 */
[----:B------:R-:W-:Y:S02]  /*2ca0*/  PRMT R188, R40, 0x5410, R41 ;  /* 0x0000541028bc7816 */ /* 0x000fe40000000029 */
[----:B------:R-:W-:Y:S02]  /*2cb0*/  CS2R R84, SRZ ;  /* 0x0000000000547805 */ /* 0x000fe4000001ff00 */
[----:B------:R-:W-:Y:S02]  /*2cc0*/  PRMT R179, R42, 0x7610, R179 ;  /* 0x000076102ab37816 */ /* 0x000fe400000000b3 */
[----:B------:R-:W-:Y:S01]  /*2cd0*/  PRMT R189, R43, 0x7610, R189 ;  /* 0x000076102bbd7816 */ /* 0x000fe200000000bd */
        /* <DEDUP_REMOVED lines=22> */
.L_x_5976:
[----:B------:R-:W-:Y:S05]  /*2e40*/  BSYNC B1 ;  /* 0x0000000000017941 */ /* 0x000fea0003800000 */
.L_x_5975:
[----:B------:R-:W-:Y:S01]  /*2e50*/  ISETP.GE.AND P2, PT, R222, R4, PT ;  /* 0x00000004de00720c */ /* 0x000fe20003f46270 */
[----:B------:R-:W-:Y:S01]  /*2e60*/  IMAD.MOV.U32 R45, RZ, RZ, R46 ;  /* 0x000000ffff2d7224 */ /* 0x000fe200078e002e */
[----:B-1---5:R-:W-:Y:S01]  /*2e70*/  MOV R42, R82 ;  /* 0x00000052002a7202 */ /* 0x022fe20000000f00 */
[----:B------:R-:W-:Y:S01]  /*2e80*/  IMAD.MOV.U32 R40, RZ, RZ, R76 ;  /* 0x000000ffff287224 */ /* 0x000fe200078e004c */
[----:B------:R-:W-:Y:S01]  /*2e90*/  BSSY B1, `(.L_x_5977) ;  /* 0x0000029000017945 */ /* 0x000fe20003800000 */
[----:B------:R-:W-:Y:S01]  /*2ea0*/  IMAD.MOV.U32 R41, RZ, RZ, R77 ;  /* 0x000000ffff297224 */ /* 0x000fe200078e004d */
[----:B------:R-:W-:Y:S01]  /*2eb0*/  LOP3.LUT R45, R45, 0xfffffffb, RZ, 0xc0, !PT ;  /* 0xfffffffb2d2d7812 */ /* 0x000fe200078ec0ff */
[----:B------:R-:W-:Y:S01]  /*2ec0*/  IMAD.MOV.U32 R43, RZ, RZ, R83 ;  /* 0x000000ffff2b7224 */ /* 0x000fe200078e0053 */
[----:B------:R-:W-:Y:S02]  /*2ed0*/  CS2R R60, SRZ ;  /* 0x00000000003c7805 */ /* 0x000fe4000001ff00 */
[----:B------:R-:W-:-:S02]  /*2ee0*/  CS2R R68, SRZ ;  /* 0x0000000000447805 */ /* 0x000fc4000001ff00 */
[----:B------:R-:W-:Y:S01]  /*2ef0*/  PRMT R182, R41, 0x5410, R40 ;  /* 0x0000541029b67816 */ /* 0x000fe20000000028 */
[----:B------:R-:W-:Y:S01]  /*2f00*/  IMAD.MOV.U32 R40, RZ, RZ, R78 ;  /* 0x000000ffff287224 */ /* 0x000fe200078e004e */
[----:B------:R-:W-:Y:S01]  /*2f10*/  PRMT R184, R43, 0x5410, R42 ;  /* 0x000054102bb87816 */ /* 0x000fe2000000002a */
[----:B------:R-:W-:Y:S01]  /*2f20*/  IMAD.MOV.U32 R41, RZ, RZ, R79 ;  /* 0x000000ffff297224 */ /* 0x000fe200078e004f */
[----:B------:R-:W-:Y:S01]  /*2f30*/  @P2 LOP3.LUT R45, R45, 0x4, RZ, 0xfc, !PT ;  /* 0x000000042d2d2812 */ /* 0x000fe200078efcff */
[----:B------:R-:W-:Y:S01]  /*2f40*/  IMAD.MOV.U32 R42, RZ, RZ, R84 ;  /* 0x000000ffff2a7224 */ /* 0x000fe200078e0054 */
[----:B------:R-:W-:Y:S02]  /*2f50*/  MOV R43, R85 ;  /* 0x00000055002b7202 */ /* 0x000fe40000000f00 */
[----:B------:R-:W-:Y:S02]  /*2f60*/  CS2R R72, SRZ ;  /* 0x0000000000487805 */ /* 0x000fe4000001ff00 */
[----:B------:R-:W-:Y:S01]  /*2f70*/  PRMT R183, R41, 0x5410, R40 ;  /* 0x0000541029b77816 */ /* 0x000fe20000000028 */
[----:B------:R1:W-:Y:S01]  /*2f80*/  STL [R1], R45 ;  /* 0x0000002d01007387 */ /* 0x0003e20000100800 */
[----:B------:R-:W-:-:S02]  /*2f90*/  PRMT R185, R42, 0x5410, R43 ;  /* 0x000054102ab97816 */ /* 0x000fc4000000002b */
[----:B------:R-:W-:Y:S02]  /*2fa0*/  CS2R R70, SRZ ;  /* 0x0000000000467805 */ /* 0x000fe4000001ff00 */
[----:B------:R-:W-:Y:S01]  /*2fb0*/  CS2R R74, SRZ ;  /* 0x00000000004a7805 */ /* 0x000fe2000001ff00 */
        /* <DEDUP_REMOVED lines=22> */
.L_x_5978:
[----:B------:R-:W-:Y:S05]  /*3120*/  BSYNC B1 ;  /* 0x0000000000017941 */ /* 0x000fea0003800000 */
.L_x_5977:
[----:B------:R-:W-:Y:S01]  /*3130*/  ISETP.GE.AND P2, PT, R224, R4, PT ;  /* 0x00000004e000720c */ /* 0x000fe20003f46270 */
[----:B------:R-:W-:Y:S01]  /*3140*/  IMAD.MOV.U32 R47, RZ, RZ, R45 ;  /* 0x000000ffff2f7224 */ /* 0x000fe200078e002d */
[----:B--2--5:R-:W-:Y:S01]  /*3150*/  MOV R43, R73 ;  /* 0x00000049002b7202 */ /* 0x024fe20000000f00 */
        /* <DEDUP_REMOVED lines=13> */
[----:B------:R-:W-:Y:S01]  /*3230*/  CS2R R66, SRZ ;  /* 0x0000000000427805 */ /* 0x000fe2000001ff00 */
[----:B------:R-:W-:Y:S01]  /*3240*/  IMAD.MOV.U32 R43, RZ, RZ, R75 ;  /* 0x000000ffff2b7224 */ /* 0x000fe200078e004b */
[----:B------:R-:W-:Y:S01]  /*3250*/  PRMT R89, R40, 0x5410, R41 ;  /* 0x0000541028597816 */ /* 0x000fe20000000029 */
[----:B------:R2:W-:Y:S03]  /*3260*/  STL [R1], R47 ;  /* 0x0000002f01007387 */ /* 0x0005e60000100800 */
[----:B------:R-:W-:Y:S01]  /*3270*/  PRMT R165, R43, 0x5410, R42 ;  /* 0x000054102ba57816 */ /* 0x000fe2000000002a */
[----:B------:R-:W-:Y:S06]  /*3280*/  @P2 BRA `(.L_x_5980) ;  /* 0x00000000007c2947 */ /* 0x000fec0003800000 */
[----:B------:R-:W3:Y:S01]  /*3290*/  LDC.64 R40, c[0x0][0x3d8] ;  /* 0x0000f600ff287b82 */ /* 0x000ee20000000a00 */
[----:B------:R-:W-:Y:S01]  /*32a0*/  MOV R42, R92 ;  /* 0x0000005c002a7202 */ /* 0x000fe20000000f00 */
[----:B------:R-:W-:Y:S01]  /*32b0*/  IMAD.MOV.U32 R43, RZ, RZ, R3 ;  /* 0x000000ffff2b7224 */ /* 0x000fe200078e0003 */
[----:B------:R-:W-:Y:S01]  /*32c0*/  ULDC.64 UR4, c[0x0][0x3c8] ;  /* 0x0000f20000047ab9 */ /* 0x000fe20000000a00 */
[----:B------:R-:W-:Y:S02]  /*32d0*/  CS2R R64, SRZ ;  /* 0x0000000000407805 */ /* 0x000fe4000001ff00 */
[----:B------:R-:W-:Y:S01]  /*32e0*/  CS2R R66, SRZ ;  /* 0x0000000000427805 */ /* 0x000fe2000001ff00 */
[----:B------:R-:W-:Y:S01]  /*32f0*/  ULDC.64 UR6, c[0x0][0x208] ;  /* 0x0000820000067ab9 */ /* 0x000fe20000000a00 */
[----:B---3--:R-:W-:-:S04]  /*3300*/  IMAD.WIDE.U32 R42, R40, 0x60, R42 ;  /* 0x00000060282a7825 */ /* 0x008fc800078e002a */
[----:B------:R-:W-:Y:S01]  /*3310*/  IMAD R41, R41, 0x60, RZ ;  /* 0x0000006029297824 */ /* 0x000fe200078e02ff */
[----:B-1----:R-:W-:Y:S01]  /*3320*/  IADD3 R45, P2, R102, R42, RZ ;  /* 0x0000002a662d7210 */ /* 0x002fe20007f5e0ff */
[----:B------:R-:W-:-:S03]  /*3330*/  IMAD.MOV.U32 R42, RZ, RZ, R90 ;  /* 0x000000ffff2a7224 */ /* 0x000fc600078e005a */
[----:B0-----:R-:W-:Y:S01]  /*3340*/  IADD3.X R46, R28, R43, R41, P2, !PT ;  /* 0x0000002b1c2e7210 */ /* 0x001fe200017fe429 */
[----:B------:R-:W-:Y:S01]  /*3350*/  IMAD.MOV.U32 R43, RZ, RZ, R0 ;  /* 0x000000ffff2b7224 */ /* 0x000fe200078e0000 */
[----:B------:R-:W0:Y:S02]  /*3360*/  LDC.64 R40, c[0x0][0x3e8] ;  /* 0x0000fa00ff287b82 */ /* 0x000e240000000a00 */
[----:B0-----:R-:W-:-:S04]  /*3370*/  IMAD.WIDE.U32 R42, R40, 0x60, R42 ;  /* 0x00000060282a7825 */ /* 0x001fc800078e002a */
[----:B------:R-:W-:Y:S01]  /*3380*/  IMAD R41, R41, 0x60, RZ ;  /* 0x0000006029297824 */ /* 0x000fe200078e02ff */
[----:B------:R-:W-:-:S04]  /*3390*/  IADD3 R44, P2, R108, R42, RZ ;  /* 0x0000002a6c2c7210 */ /* 0x000fc80007f5e0ff */
[----:B------:R-:W-:Y:S02]  /*33a0*/  IADD3.X R43, R26, R43, R41, P2, !PT ;  /* 0x0000002b1a2b7210 */ /* 0x000fe400017fe429 */
        /* <DEDUP_REMOVED lines=13> */
.L_x_5980:
[----:B------:R-:W-:Y:S05]  /*3480*/  BSYNC B1 ;  /* 0x0000000000017941 */ /* 0x000fea0003800000 */
.L_x_5979:
[----:B------:R-:W-:Y:S01]  /*3490*/  ISETP.GE.AND P2, PT, R225, R4, PT ;  /* 0x00000004e100720c */ /* 0x000fe20003f46270 */
[----:B------:R-:W-:Y:S01]  /*34a0*/  IMAD.MOV.U32 R169, RZ, RZ, R47 ;  /* 0x000000ffffa97224 */ /* 0x000fe200078e002f */
[----:B---3-5:R-:W-:Y:S01]  /*34b0*/  MOV R40, R60 ;  /* 0x0000003c00287202 */ /* 0x028fe20000000f00 */
[----:B------:R-:W-:Y:S01]  /*34c0*/  IMAD.MOV.U32 R41, RZ, RZ, R61 ;  /* 0x000000ffff297224 */ /* 0x000fe200078e003d */
[----:B------:R-:W-:Y:S01]  /*34d0*/  BSSY B1, `(.L_x_5981) ;  /* 0x000002c000017945 */ /* 0x000fe20003800000 */
[----:B------:R-:W-:Y:S01]  /*34e0*/  IMAD.MOV.U32 R42, RZ, RZ, R64 ;  /* 0x000000ffff2a7224 */ /* 0x000fe200078e0040 */
[----:B------:R-:W-:Y:S01]  /*34f0*/  LOP3.LUT R169, R169, 0xfffffffd, RZ, 0xc0, !PT ;  /* 0xfffffffda9a97812 */ /* 0x000fe200078ec0ff */
[----:B------:R-:W-:Y:S01]  /*3500*/  IMAD.MOV.U32 R43, RZ, RZ, R65 ;  /* 0x000000ffff2b7224 */ /* 0x000fe200078e0041 */
[----:B------:R-:W-:Y:S01]  /*3510*/  PRMT R164, R41, 0x5410, R40 ;  /* 0x0000541029a47816 */ /* 0x000fe20000000028 */
[----:B------:R-:W-:Y:S01]  /*3520*/  IMAD.MOV.U32 R40, RZ, RZ, R62 ;  /* 0x000000ffff287224 */ /* 0x000fe200078e003e */
[----:B------:R-:W-:-:S02]  /*3530*/  MOV R41, R63 ;  /* 0x0000003f00297202 */ /* 0x000fc40000000f00 */
[----:B-1----:R-:W-:Y:S02]  /*3540*/  CS2R R44, SRZ ;  /* 0x00000000002c7805 */ /* 0x002fe4000001ff00 */
[----:B------:R-:W-:Y:S01]  /*3550*/  PRMT R168, R43, 0x5410, R42 ;  /* 0x000054102ba87816 */ /* 0x000fe2000000002a */
[----:B------:R-:W-:Y:S01]  /*3560*/  IMAD.MOV.U32 R42, RZ, RZ, R66 ;  /* 0x000000ffff2a7224 */ /* 0x000fe200078e0042 */
[----:B------:R-:W-:Y:S01]  /*3570*/  @P2 LOP3.LUT R169, R169, 0x2, RZ, 0xfc, !PT ;  /* 0x00000002a9a92812 */ /* 0x000fe200078efcff */
[----:B------:R-:W-:Y:S01]  /*3580*/  IMAD.MOV.U32 R43, RZ, RZ, R67 ;  /* 0x000000ffff2b7224 */ /* 0x000fe200078e0043 */
[----:B------:R-:W-:Y:S02]  /*3590*/  PRMT R163, R41, 0x5410, R40 ;  /* 0x0000541029a37816 */ /* 0x000fe40000000028 */
[----:B------:R-:W-:Y:S02]  /*35a0*/  CS2R R52, SRZ ;  /* 0x0000000000347805 */ /* 0x000fe4000001ff00 */
[----:B------:R-:W-:Y:S01]  /*35b0*/  CS2R R56, SRZ ;  /* 0x0000000000387805 */ /* 0x000fe2000001ff00 */
[----:B------:R1:W-:Y:S01]  /*35c0*/  STL [R1], R169 ;  /* 0x000000a901007387 */ /* 0x0003e20000100800 */
[----:B------:R-:W-:-:S02]  /*35d0*/  PRMT R167, R43, 0x5410, R42 ;  /* 0x000054102ba77816 */ /* 0x000fc4000000002a */
[----:B------:R-:W-:Y:S02]  /*35e0*/  CS2R R54, SRZ ;  /* 0x0000000000367805 */ /* 0x000fe4000001ff00 */
[----:B------:R-:W-:Y:S02]  /*35f0*/  CS2R R58, SRZ ;  /* 0x00000000003a7805 */ /* 0x000fe4000001ff00 */
[----:B------:R-:W-:Y:S02]  /*3600*/  CS2R R48, SRZ ;  /* 0x0000000000307805 */ /* 0x000fe4000001ff00 */
[----:B0-2---:R-:W-:Y:S02]  /*3610*/  CS2R R46, SRZ ;  /* 0x00000000002e7805 */ /* 0x005fe4000001ff00 */
[----:B------:R-:W-:Y:S01]  /*3620*/  CS2R R50, SRZ ;  /* 0x0000000000327805 */ /* 0x000fe2000001ff00 */
[----:B-1----:R-:W-:Y:S06]  /*3630*/  @P2 BRA `(.L_x_5982) ;  /* 0x0000000000542947 */ /* 0x002fec0003800000 */
        /* <DEDUP_REMOVED lines=21> */
.L_x_5982:
[----:B------:R-:W-:Y:S05]  /*3790*/  BSYNC B1 ;  /* 0x0000000000017941 */ /* 0x000fea0003800000 */
.L_x_5981:
[----:B------:R-:W-:Y:S01]  /*37a0*/  ISETP.GE.AND P5, PT, R226, R4, PT ;  /* 0x00000004e200720c */ /* 0x000fe20003fa6270 */
[----:B------:R-:W-:-:S12]  /*37b0*/  BSSY B1, `(.L_x_5983) ;  /* 0x000001f000017945 */ /* 0x000fd80003800000 */
[----:B------:R-:W-:Y:S05]  /*37c0*/  @P5 BRA `(.L_x_5984) ;  /* 0x0000000000745947 */ /* 0x000fea0003800000 */
[----:B0-----:R-:W0:Y:S01]  /*37d0*/  LDC.64 R40, c[0x0][0x3d8] ;  /* 0x0000f600ff287b82 */ /* 0x001e220000000a00 */
[----:B------:R-:W-:Y:S01]  /*37e0*/  IMAD.MOV.U32 R93, RZ, RZ, R3 ;  /* 0x000000ffff5d7224 */ /* 0x000fe200078e0003 */
[----:B------:R-:W-:Y:S01]  /*37f0*/  ULDC.64 UR4, c[0x0][0x3c8] ;  /* 0x0000f20000047ab9 */ /* 0x000fe20000000a00 */
[----:B------:R-:W-:Y:S01]  /*3800*/  IMAD.MOV.U32 R91, RZ, RZ, R0 ;  /* 0x000000ffff5b7224 */ /* 0x000fe200078e0000 */
[----:B------:R-:W-:Y:S02]  /*3810*/  CS2R R48, SRZ ;  /* 0x0000000000307805 */ /* 0x000fe4000001ff00 */
[----:B------:R-:W-:Y:S01]  /*3820*/  CS2R R50, SRZ ;  /* 0x0000000000327805 */ /* 0x000fe2000001ff00 */
[----:B------:R-:W-:Y:S01]  /*3830*/  ULDC.64 UR6, c[0x0][0x208] ;  /* 0x0000820000067ab9 */ /* 0x000fe20000000a00 */
[----:B0-----:R-:W-:-:S04]  /*3840*/  IMAD.WIDE.U32 R92, R40, 0xa0, R92 ;  /* 0x000000a0285c7825 */ /* 0x001fc800078e005c */
[----:B------:R-:W-:Y:S01]  /*3850*/  IMAD R41, R41, 0xa0, RZ ;  /* 0x000000a029297824 */ /* 0x000fe200078e02ff */
[----:B------:R-:W-:-:S04]  /*3860*/  IADD3 R3, P2, R102, R92, RZ ;  /* 0x0000005c66037210 */ /* 0x000fc80007f5e0ff */
[----:B------:R-:W-:Y:S02]  /*3870*/  IADD3.X R92, R28, R93, R41, P2, !PT ;  /* 0x0000005d1c5c7210 */ /* 0x000fe400017fe429 */
        /* <DEDUP_REMOVED lines=18> */
.L_x_5984:
[----:B------:R-:W-:Y:S05]  /*39a0*/  BSYNC B1 ;  /* 0x0000000000017941 */ /* 0x000fea0003800000 */
.L_x_5983:
[----:B------:R-:W-:Y:S01]  /*39b0*/  ULOP3.LUT UR4, UR60, 0x1, URZ, 0xfc, !UPT ;  /* 0x000000013c047892 */ /* 0x000fe2000f8efc3f */
[----:B-----5:R-:W-:Y:S01]  /*39c0*/  IMAD.MOV.U32 R3, RZ, RZ, R53 ;  /* 0x000000ffff037224 */ /* 0x020fe200078e0035 */
[----:B------:R-:W-:Y:S01]  /*39d0*/  MOV R0, R52 ;  /* 0x0000003400007202 */ /* 0x000fe20000000f00 */
[----:B01----:R-:W-:Y:S01]  /*39e0*/  IMAD.MOV.U32 R40, RZ, RZ, R56 ;  /* 0x000000ffff287224 */ /* 0x003fe200078e0038 */
[----:B------:R-:W-:Y:S01]  /*39f0*/  UISETP.NE.AND UP0, UPT, UR4, 0x3, UPT ;  /* 0x000000030400788c */ /* 0x000fe2000bf05270 */
[----:B------:R-:W-:Y:S01]  /*3a00*/  IMAD.MOV.U32 R41, RZ, RZ, R57 ;  /* 0x000000ffff297224 */ /* 0x000fe200078e0039 */
[----:B------:R-:W-:Y:S01]  /*3a10*/  PRMT R172, R3, 0x5410, R0 ;  /* 0x0000541003ac7816 */ /* 0x000fe20000000000 */
[----:B------:R-:W-:Y:S01]  /*3a20*/  IMAD.MOV.U32 R0, RZ, RZ, R54 ;  /* 0x000000ffff007224 */ /* 0x000fe200078e0036 */
[----:B------:R-:W-:Y:S02]  /*3a30*/  MOV R3, R55 ;  /* 0x0000003700037202 */ /* 0x000fe40000000f00 */
[----:B------:R-:W-:Y:S01]  /*3a40*/  PRMT R177, R40, 0x5410, R41 ;  /* 0x0000541028b17816 */ /* 0x000fe20000000029 */
[----:B------:R-:W-:Y:S01]  /*3a50*/  IMAD.MOV.U32 R40, RZ, RZ, R58 ;  /* 0x000000ffff287224 */ /* 0x000fe200078e003a */
[----:B------:R-:W-:Y:S01]  /*3a60*/  PLOP3.LUT P2, PT, PT, PT, UP0, 0x80, 0x0 ;  /* 0x000000000000781c */ /* 0x000fe20003f4f008 */
        /* <DEDUP_REMOVED lines=13> */
[----:B------:R-:W-:-:S05]  /*3b40*/  IMAD.MOV.U32 R40, RZ, RZ, R47 ;  /* 0x000000ffff287224 */ /* 0x000fca00078e002f */
[----:B------:R-:W-:Y:S01]  /*3b50*/  PRMT R93, R41, 0x5410, R40 ;  /* 0x00005410295d7816 */ /* 0x000fe20000000028 */
[----:B------:R-:W-:Y:S06]  /*3b60*/  @!P2 BRA `(.L_x_5985) ;  /* 0x000000000004a947 */ /* 0x000fec0003800000 */
[----:B------:R-:W-:Y:S01]  /*3b70*/  BPT.TRAP 0x1 ;  /* 0x000000040000795c */ /* 0x000fe20000300000 */
.L_x_5985:
[----:B------:R-:W-:Y:S01]  /*3b80*/  IMAD R3, R220, 0x8, R2 ;  /* 0x00000008dc037824 */ /* 0x000fe200078e0202 */
[----:B------:R-:W-:Y:S01]  /*3b90*/  SHF.L.U32 R0, R229, 0x1f, RZ ;  /* 0x0000001fe5007819 */ /* 0x000fe200000006ff */
[----:B------:R-:W-:Y:S03]  /*3ba0*/  BSSY B1, `(.L_x_5986) ;  /* 0x0000003000017945 */ /* 0x000fe60003800000 */
[----:B------:R-:W0:Y:S02]  /*3bb0*/  SYNCS.PHASECHK.TRANS64.TRYWAIT P6, [R3+URZ+0x34890], R0 ;  /* 0x03489000030075a7 */ /* 0x000e2400080c017f */
[----:B0-----:R-:W-:Y:S05]  /*3bc0*/  @!P6 BRA `(.L_x_5987) ;  /* 0x000002000050e947 */ /* 0x001fea0003800000 */
.L_x_6285:
[----:B------:R-:W-:Y:S05]  /*3bd0*/  BSYNC B1 ;  /* 0x0000000000017941 */ /* 0x000fea0003800000 */
.L_x_5986:
[----:B------:R-:W-:Y:S04]  /*3be0*/  BSSY B1, `(.L_x_5988) ;  /* 0x0000074000017945 */ /* 0x000fe80003800000 */
[----:B------:R-:W-:Y:S05]  /*3bf0*/  @P3 BRA `(.L_x_5989) ;  /* 0x0000000400c83947 */ /* 0x000fea0003800000 */
[----:B------:R-:W-:Y:S01]  /*3c00*/  IADD3 R173, P3, R118, R132, RZ ;  /* 0x0000008476ad7210 */ /* 0x000fe20007f7e0ff */
[----:B------:R-:W-:Y:S04]  /*3c10*/  BSSY B2, `(.L_x_5990) ;  /* 0x000003b000027945 */ /* 0x000fe80003800000 */
[----:B------:R-:W-:Y:S01]  /*3c20*/  IMAD.X R174, R88, 0x1, R124, P3 ;  /* 0x0000000158ae7824 */ /* 0x000fe200018e067c */
[----:B------:R-:W-:Y:S07]  /*3c30*/  @P0 BRA `(.L_x_5991) ;  /* 0x0000000000e00947 */ /* 0x000fee0003800000 */
[----:B------:R1:W2:Y:S01]  /*3c40*/  LDS.128 R40, [R5+0x1e400] ;  /* 0x01e4000005287984 */ /* 0x0002a20000000c00 */
[----:B------:R-:W-:Y:S01]  /*3c50*/  IADD3 R91, P3, R173, R98, RZ ;  /* 0x00000062ad5b7210 */ /* 0x000fe20007f7e0ff */
[----:B------:R-:W-:Y:S04]  /*3c60*/  BSSY B3, `(.L_x_5992) ;  /* 0x0000030000037945 */ /* 0x000fe80003800000 */
[----:B------:R-:W-:Y:S01]  /*3c70*/  IMAD.X R176, R174, 0x1, R15, P3 ;  /* 0x00000001aeb07824 */ /* 0x000fe200018e060f */
[----:B------:R-:W-:-:S13]  /*3c80*/  ISETP.GE.AND P3, PT, R18, R80, PT ;  /* 0x000000501200720c */ /* 0x000fda0003f66270 */
[----:B-1----:R-:W-:Y:S05]  /*3c90*/  @P3 BRA `(.L_x_5993) ;  /* 0x0000000000b03947 */ /* 0x002fea0003800000 */
[----:B------:R-:W-:Y:S01]  /*3ca0*/  SHF.R.U64 R152, R152, 0x10, R153 ;  /* 0x0000001098987819 */ /* 0x000fe20000001299 */
[----:B--2---:R-:W-:Y:S01]  /*3cb0*/  IMAD.MOV.U32 R175, RZ, RZ, R41 ;  /* 0x000000ffffaf7224 */ /* 0x004fe200078e0029 */
[--C-:B------:R-:W-:Y:S01]  /*3cc0*/  SHF.R.U64 R90, R134, 0x10, R135.reuse ;  /* 0x00000010865a7819 */ /* 0x100fe20000001287 */
[----:B------:R-:W-:Y:S01]  /*3cd0*/  HADD2.F32 R179, -RZ, R179.H0_H0 ;  /* 0x200000b3ffb37230 */ /* 0x000fe20000004100 */
[----:B------:R-:W-:Y:S01]  /*3ce0*/  SHF.R.U32.HI R135, RZ, 0x10, R135 ;  /* 0x00000010ff877819 */ /* 0x000fe20000011687 */
[----:B------:R-:W-:Y:S02]  /*3cf0*/  HADD2.F32 R152, -RZ, R152.H0_H0 ;  /* 0x20000098ff987230 */ /* 0x000fe40000004100 */
[--C-:B------:R-:W-:Y:S02]  /*3d00*/  HADD2.F32 R41, -RZ, R175.reuse.H1_H1 ;  /* 0x300000afff297230 */ /* 0x100fe40000004100 */
[----:B------:R-:W-:Y:S02]  /*3d10*/  HADD2.F32 R175, -RZ, R175.H0_H0 ;  /* 0x200000afffaf7230 */ /* 0x000fe40000004100 */
[----:B------:R-:W-:-:S02]  /*3d20*/  HADD2.F32 R90, -RZ, R90.H0_H0 ;  /* 0x2000005aff5a7230 */ /* 0x000fc40000004100 */
[-C--:B------:R-:W-:Y:S01]  /*3d30*/  FMUL.FTZ R134, R41, R152.reuse ;  /* 0x0000009829867220 */ /* 0x080fe20000410000 */
[----:B------:R-:W-:-:S03]  /*3d40*/  FMUL.FTZ R152, R175, R152 ;  /* 0x00000098af987220 */ /* 0x000fc60000410000 */
[-C--:B------:R-:W-:Y:S01]  /*3d50*/  FFMA.FTZ R134, R175, R90.reuse, -R134 ;  /* 0x0000005aaf867223 */ /* 0x080fe20000010886 */
[----:B------:R-:W-:Y:S02]  /*3d60*/  HADD2.F32 R175, -RZ, R187.H0_H0 ;  /* 0x200000bbffaf7230 */ /* 0x000fe40000004100 */
[----:B------:R-:W-:Y:S01]  /*3d70*/  FFMA.FTZ R41, R41, R90, R152 ;  /* 0x0000005a29297223 */ /* 0x000fe20000010098 */
[----:B------:R-:W-:Y:S01]  /*3d80*/  SHF.R.U32.HI R152, RZ, 0x10, R153 ;  /* 0x00000010ff987819 */ /* 0x000fe20000011699 */
[----:B------:R-:W-:Y:S01]  /*3d90*/  IMAD.MOV.U32 R153, RZ, RZ, R43 ;  /* 0x000000ffff997224 */ /* 0x000fe200078e002b */
[----:B------:R-:W-:Y:S02]  /*3da0*/  MOV R90, R40 ;  /* 0x00000028005a7202 */ /* 0x000fe40000000f00 */
[----:B------:R-:W-:Y:S01]  /*3db0*/  F2FP.F16.F32.PACK_AB R41, R41, R134 ;  /* 0x000000862929723e */ /* 0x000fe200000000ff */
[----:B------:R-:W-:Y:S02]  /*3dc0*/  HADD2.F32 R40, -RZ, R152.H0_H0 ;  /* 0x20000098ff287230 */ /* 0x000fe40000004100 */
[----:B------:R-:W-:-:S02]  /*3dd0*/  HADD2.F32 R43, -RZ, R153.H1_H1 ;  /* 0x30000099ff2b7230 */ /* 0x000fc40000004100 */
[----:B------:R-:W-:Y:S02]  /*3de0*/  HADD2.F32 R153, -RZ, R153.H0_H0 ;  /* 0x20000099ff997230 */ /* 0x000fe40000004100 */
[----:B------:R-:W-:Y:S02]  /*3df0*/  HADD2.F32 R152, -RZ, R135.H0_H0 ;  /* 0x20000087ff987230 */ /* 0x000fe40000004100 */
[-C--:B------:R-:W-:Y:S01]  /*3e00*/  FMUL.FTZ R178, R43, R40.reuse ;  /* 0x000000282bb27220 */ /* 0x080fe20000410000 */
[----:B------:R-:W-:-:S03]  /*3e10*/  FMUL.FTZ R180, R153, R40 ;  /* 0x0000002899b47220 */ /* 0x000fc60000410000 */
[-C--:B------:R-:W-:Y:S01]  /*3e20*/  FFMA.FTZ R40, R153, R152.reuse, -R178 ;  /* 0x0000009899287223 */ /* 0x080fe200000108b2 */
[----:B------:R-:W-:Y:S02]  /*3e30*/  IMAD.MOV.U32 R153, RZ, RZ, R42 ;  /* 0x000000ffff997224 */ /* 0x000fe400078e002a */
[----:B------:R-:W-:Y:S01]  /*3e40*/  FFMA.FTZ R43, R43, R152, R180 ;  /* 0x000000982b2b7223 */ /* 0x000fe200000100b4 */
[--C-:B------:R-:W-:Y:S02]  /*3e50*/  HADD2.F32 R42, -RZ, R90.reuse.H1_H1 ;  /* 0x3000005aff2a7230 */ /* 0x100fe40000004100 */
[----:B------:R-:W-:Y:S02]  /*3e60*/  HADD2.F32 R152, -RZ, R90.H0_H0 ;  /* 0x2000005aff987230 */ /* 0x000fe40000004100 */
[----:B------:R-:W-:Y:S02]  /*3e70*/  HADD2.F32 R90, -RZ, R153.H1_H1 ;  /* 0x30000099ff5a7230 */ /* 0x000fe40000004100 */
[-C--:B------:R-:W-:Y:S01]  /*3e80*/  FMUL.FTZ R135, R42, R179.reuse ;  /* 0x000000b32a877220 */ /* 0x080fe20000410000 */
[----:B------:R-:W-:Y:S01]  /*3e90*/  F2FP.F16.F32.PACK_AB R43, R43, R40 ;  /* 0x000000282b2b723e */ /* 0x000fe200000000ff */
[----:B------:R-:W-:-:S02]  /*3ea0*/  FMUL.FTZ R179, R152, R179 ;  /* 0x000000b398b37220 */ /* 0x000fc40000410000 */
[-C--:B------:R-:W-:Y:S01]  /*3eb0*/  FFMA.FTZ R135, R152, R175.reuse, -R135 ;  /* 0x000000af98877223 */ /* 0x080fe20000010887 */
[----:B------:R-:W-:Y:S02]  /*3ec0*/  HADD2.F32 R152, -RZ, R153.H0_H0 ;  /* 0x20000099ff987230 */ /* 0x000fe40000004100 */
[----:B------:R-:W-:Y:S01]  /*3ed0*/  FFMA.FTZ R42, R42, R175, R179 ;  /* 0x000000af2a2a7223 */ /* 0x000fe200000100b3 */
[----:B------:R-:W-:Y:S02]  /*3ee0*/  HADD2.F32 R179, -RZ, R189.H0_H0 ;  /* 0x200000bdffb37230 */ /* 0x000fe40000004100 */
[----:B------:R-:W-:Y:S02]  /*3ef0*/  HADD2.F32 R153, -RZ, R187.H1_H1 ;  /* 0x300000bbff997230 */ /* 0x000fe40000004100 */
[----:B------:R-:W-:Y:S01]  /*3f00*/  F2FP.F16.F32.PACK_AB R40, R42, R135 ;  /* 0x000000872a28723e */ /* 0x000fe200000000ff */
[-C--:B------:R-:W-:Y:S01]  /*3f10*/  FMUL.FTZ R175, R90, R179.reuse ;  /* 0x000000b35aaf7220 */ /* 0x080fe20000410000 */
[----:B------:R-:W-:-:S03]  /*3f20*/  FMUL.FTZ R179, R152, R179 ;  /* 0x000000b398b37220 */ /* 0x000fc60000410000 */
[-C--:B------:R-:W-:Y:S01]  /*3f30*/  FFMA.FTZ R175, R152, R153.reuse, -R175 ;  /* 0x0000009998af7223 */ /* 0x080fe200000108af */
[----:B------:R-:W-:-:S05]  /*3f40*/  FFMA.FTZ R90, R90, R153, R179 ;  /* 0x000000995a5a7223 */ /* 0x000fca00000100b3 */
[----:B------:R-:W-:-:S07]  /*3f50*/  F2FP.F16.F32.PACK_AB R42, R90, R175 ;  /* 0x000000af5a2a723e */ /* 0x000fce00000000ff */
.L_x_5993:
[----:B------:R-:W-:Y:S05]  /*3f60*/  BSYNC B3 ;  /* 0x0000000000037941 */ /* 0x000fea0003800000 */
.L_x_5992:
[----:B------:R-:W-:Y:S01]  /*3f70*/  ULDC.64 UR4, c[0x0][0x2d8] ;  /* 0x0000b60000047ab9 */ /* 0x000fe20000000a00 */
[----:B------:R-:W-:Y:S01]  /*3f80*/  ULDC.64 UR6, c[0x0][0x208] ;  /* 0x0000820000067ab9 */ /* 0x000fe20000000a00 */
[----:B------:R-:W-:-:S04]  /*3f90*/  LEA R90, P3, R91, UR4, 0x1 ;  /* 0x000000045b5a7c11 */ /* 0x000fc8000f8608ff */
[----:B------:R-:W-:-:S05]  /*3fa0*/  LEA.HI.X R91, R91, UR5, R176, 0x1, P3 ;  /* 0x000000055b5b7c11 */ /* 0x000fca00098f0cb0 */
[----:B--2---:R1:W-:Y:S04]  /*3fb0*/  STG.E.128 desc[UR6][R90.64], R40 ;  /* 0x000000285a007986 */ /* 0x0043e8000c101d06 */
.L_x_5991:
[----:B------:R-:W-:Y:S05]  /*3fc0*/  BSYNC B2 ;  /* 0x0000000000027941 */ /* 0x000fea0003800000 */
.L_x_5990:
[----:B------:R-:W-:Y:S05]  /*3fd0*/  @P1 BRA `(.L_x_5989) ;  /* 0x0000000000d01947 */ /* 0x000fea0003800000 */
[----:B-1----:R1:W2:Y:S01]  /*3fe0*/  LDS.128 R40, [R5+0x23c00] ;  /* 0x023c000005287984 */ /* 0x0022a20000000c00 */
[----:B------:R-:W-:Y:S01]  /*3ff0*/  IADD3 R173, P3, R173, R13, RZ ;  /* 0x0000000dadad7210 */ /* 0x000fe20007f7e0ff */
[----:B------:R-:W-:Y:S04]  /*4000*/  BSSY B2, `(.L_x_5994) ;  /* 0x000002c000027945 */ /* 0x000fe80003800000 */
[----:B------:R-:W-:Y:S01]  /*4010*/  IMAD.X R174, R174, 0x1, R8, P3 ;  /* 0x00000001aeae7824 */ /* 0x000fe200018e0608 */
[----:B------:R-:W-:-:S13]  /*4020*/  ISETP.GE.AND P3, PT, R221, R80, PT ;  /* 0x00000050dd00720c */ /* 0x000fda0003f66270 */
[----:B-1----:R-:W-:Y:S05]  /*4030*/  @P3 BRA `(.L_x_5995) ;  /* 0x0000000000a03947 */ /* 0x002fea0003800000 */
[----:B------:R-:W-:Y:S01]  /*4040*/  SHF.R.U64 R90, R94, 0x10, R95 ;  /* 0x000000105e5a7819 */ /* 0x000fe2000000125f */
[--C-:B--2---:R-:W-:Y:S01]  /*4050*/  HADD2.F32 R134, -RZ, R41.reuse.H0_H0 ;  /* 0x20000029ff867230 */ /* 0x104fe20000004100 */
[----:B------:R-:W-:Y:S02]  /*4060*/  SHF.R.U64 R86, R86, 0x10, R87 ;  /* 0x0000001056567819 */ /* 0x000fe40000001257 */
[----:B------:R-:W-:Y:S01]  /*4070*/  SHF.R.U32.HI R94, RZ, 0x10, R95 ;  /* 0x00000010ff5e7819 */ /* 0x000fe2000001165f */
[----:B------:R-:W-:Y:S01]  /*4080*/  HADD2.F32 R91, -RZ, R90.H0_H0 ;  /* 0x2000005aff5b7230 */ /* 0x000fe20000004100 */
[----:B------:R-:W-:Y:S01]  /*4090*/  SHF.R.U32.HI R87, RZ, 0x10, R87 ;  /* 0x00000010ff577819 */ /* 0x000fe20000011657 */
[----:B------:R-:W-:Y:S02]  /*40a0*/  HADD2.F32 R90, -RZ, R41.H1_H1 ;  /* 0x30000029ff5a7230 */ /* 0x000fe40000004100 */
[----:B------:R-:W-:Y:S02]  /*40b0*/  HADD2.F32 R135, -RZ, R86.H0_H0 ;  /* 0x20000056ff877230 */ /* 0x000fe40000004100 */
[----:B------:R-:W-:-:S02]  /*40c0*/  HADD2.F32 R95, -RZ, R94.H0_H0 ;  /* 0x2000005eff5f7230 */ /* 0x000fc40000004100 */
[-C--:B------:R-:W-:Y:S01]  /*40d0*/  FMUL.FTZ R41, R90, R91.reuse ;  /* 0x0000005b5a297220 */ /* 0x080fe20000410000 */
[----:B------:R-:W-:Y:S02]  /*40e0*/  HADD2.F32 R94, -RZ, R43.H1_H1 ;  /* 0x3000002bff5e7230 */ /* 0x000fe40000004100 */
[C---:B------:R-:W-:Y:S01]  /*40f0*/  FMUL.FTZ R91, R134.reuse, R91 ;  /* 0x0000005b865b7220 */ /* 0x040fe20000410000 */
[----:B------:R-:W-:Y:S02]  /*4100*/  HADD2.F32 R153, -RZ, R87.H0_H0 ;  /* 0x20000057ff997230 */ /* 0x000fe40000004100 */
[----:B------:R-:W-:Y:S01]  /*4110*/  FFMA.FTZ R41, R134, R135, -R41 ;  /* 0x0000008786297223 */ /* 0x000fe20000010829 */
[----:B------:R-:W-:Y:S02]  /*4120*/  HADD2.F32 R134, -RZ, R43.H0_H0 ;  /* 0x2000002bff867230 */ /* 0x000fe40000004100 */
[----:B------:R-:W-:Y:S01]  /*4130*/  FMUL.FTZ R43, R94, R95 ;  /* 0x0000005f5e2b7220 */ /* 0x000fe20000410000 */
[----:B------:R-:W-:Y:S01]  /*4140*/  FFMA.FTZ R86, R90, R135, R91 ;  /* 0x000000875a567223 */ /* 0x000fe2000001005b */
[----:B------:R-:W-:-:S02]  /*4150*/  HADD2.F32 R87, -RZ, R188.H0_H0 ;  /* 0x200000bcff577230 */ /* 0x000fc40000004100 */
[C---:B------:R-:W-:Y:S01]  /*4160*/  FMUL.FTZ R95, R134.reuse, R95 ;  /* 0x0000005f865f7220 */ /* 0x040fe20000410000 */
[----:B------:R-:W-:Y:S02]  /*4170*/  HADD2.F32 R90, -RZ, R40.H1_H1 ;  /* 0x30000028ff5a7230 */ /* 0x000fe40000004100 */
[-C--:B------:R-:W-:Y:S01]  /*4180*/  FFMA.FTZ R43, R134, R153.reuse, -R43 ;  /* 0x00000099862b7223 */ /* 0x080fe2000001082b */
[----:B------:R-:W-:Y:S02]  /*4190*/  HADD2.F32 R91, -RZ, R186.H0_H0 ;  /* 0x200000baff5b7230 */ /* 0x000fe40000004100 */
[----:B------:R-:W-:Y:S01]  /*41a0*/  FFMA.FTZ R94, R94, R153, R95 ;  /* 0x000000995e5e7223 */ /* 0x000fe2000001005f */
[----:B------:R-:W-:Y:S02]  /*41b0*/  HADD2.F32 R134, -RZ, R40.H0_H0 ;  /* 0x20000028ff867230 */ /* 0x000fe40000004100 */
[----:B------:R-:W-:Y:S01]  /*41c0*/  FMUL.FTZ R135, R90, R87 ;  /* 0x000000575a877220 */ /* 0x000fe20000410000 */
[----:B------:R-:W-:Y:S01]  /*41d0*/  HADD2.F32 R40, -RZ, R188.H1_H1 ;  /* 0x300000bcff287230 */ /* 0x000fe20000004100 */
[----:B------:R-:W-:Y:S01]  /*41e0*/  F2FP.F16.F32.PACK_AB R41, R86, R41 ;  /* 0x000000295629723e */ /* 0x000fe200000000ff */
[----:B------:R-:W-:-:S02]  /*41f0*/  HADD2.F32 R95, -RZ, R42.H1_H1 ;  /* 0x3000002aff5f7230 */ /* 0x000fc40000004100 */
[C---:B------:R-:W-:Y:S01]  /*4200*/  FMUL.FTZ R87, R134.reuse, R87 ;  /* 0x0000005786577220 */ /* 0x040fe20000410000 */
[----:B------:R-:W-:Y:S02]  /*4210*/  HADD2.F32 R153, -RZ, R42.H0_H0 ;  /* 0x2000002aff997230 */ /* 0x000fe40000004100 */
[-C--:B------:R-:W-:Y:S01]  /*4220*/  FFMA.FTZ R135, R134, R91.reuse, -R135 ;  /* 0x0000005b86877223 */ /* 0x080fe20000010887 */
[----:B------:R-:W-:Y:S02]  /*4230*/  HADD2.F32 R134, -RZ, R186.H1_H1 ;  /* 0x300000baff867230 */ /* 0x000fe40000004100 */
[-C--:B------:R-:W-:Y:S01]  /*4240*/  FMUL.FTZ R42, R95, R40.reuse ;  /* 0x000000285f2a7220 */ /* 0x080fe20000410000 */
[----:B------:R-:W-:Y:S01]  /*4250*/  FFMA.FTZ R90, R90, R91, R87 ;  /* 0x0000005b5a5a7223 */ /* 0x000fe20000010057 */
[C---:B------:R-:W-:Y:S01]  /*4260*/  FMUL.FTZ R40, R153.reuse, R40 ;  /* 0x0000002899287220 */ /* 0x040fe20000410000 */
[----:B------:R-:W-:Y:S01]  /*4270*/  F2FP.F16.F32.PACK_AB R43, R94, R43 ;  /* 0x0000002b5e2b723e */ /* 0x000fe200000000ff */
[----:B------:R-:W-:-:S02]  /*4280*/  FFMA.FTZ R42, R153, R134, -R42 ;  /* 0x00000086992a7223 */ /* 0x000fc4000001082a */
[----:B------:R-:W-:Y:S01]  /*4290*/  FFMA.FTZ R95, R95, R134, R40 ;  /* 0x000000865f5f7223 */ /* 0x000fe20000010028 */
[----:B------:R-:W-:-:S04]  /*42a0*/  F2FP.F16.F32.PACK_AB R40, R90, R135 ;  /* 0x000000875a28723e */ /* 0x000fc800000000ff */
[----:B------:R-:W-:-:S07]  /*42b0*/  F2FP.F16.F32.PACK_AB R42, R95, R42 ;  /* 0x0000002a5f2a723e */ /* 0x000fce00000000ff */
.L_x_5995:
[----:B------:R-:W-:Y:S05]  /*42c0*/  BSYNC B2 ;  /* 0x0000000000027941 */ /* 0x000fea0003800000 */
.L_x_5994:
[----:B------:R-:W-:Y:S01]  /*42d0*/  ULDC.64 UR4, c[0x0][0x2d8] ;  /* 0x0000b60000047ab9 */ /* 0x000fe20000000a00 */
[----:B------:R-:W-:Y:S01]  /*42e0*/  ULDC.64 UR6, c[0x0][0x208] ;  /* 0x0000820000067ab9 */ /* 0x000fe20000000a00 */
[----:B------:R-:W-:-:S04]  /*42f0*/  LEA R86, P3, R173, UR4, 0x1 ;  /* 0x00000004ad567c11 */ /* 0x000fc8000f8608ff */
[----:B------:R-:W-:-:S05]  /*4300*/  LEA.HI.X R87, R173, UR5, R174, 0x1, P3 ;  /* 0x00000005ad577c11 */ /* 0x000fca00098f0cae */
[----:B--2---:R2:W-:Y:S04]  /*4310*/  STG.E.128 desc[UR6][R86.64], R40 ;  /* 0x0000002856007986 */ /* 0x0045e8000c101d06 */
.L_x_5989:
[----:B------:R-:W-:Y:S05]  /*4320*/  BSYNC B1 ;  /* 0x0000000000017941 */ /* 0x000fea0003800000 */
.L_x_5988:
[----:B------:R-:W-:Y:S04]  /*4330*/  BSSY B1, `(.L_x_5996) ;  /* 0x0000072000017945 */ /* 0x000fe80003800000 */
[----:B------:R-:W-:Y:S05]  /*4340*/  @P4 BRA `(.L_x_5997) ;  /* 0x0000000400c04947 */ /* 0x000fea0003800000 */
[----:B--2---:R-:W-:Y:S01]  /*4350*/  IADD3 R86, P3, P4, R116, R132, R16 ;  /* 0x0000008474567210 */ /* 0x004fe20007c7e010 */
[----:B------:R-:W-:Y:S03]  /*4360*/  BSSY B2, `(.L_x_5998) ;  /* 0x0000038000027945 */ /* 0x000fe60003800000 */
[----:B------:R-:W-:Y:S01]  /*4370*/  IADD3.X R87, R125, R88, R17, P3, P4 ;  /* 0x000000587d577210 */ /* 0x000fe20001fe8411 */
[----:B------:R-:W-:Y:S08]  /*4380*/  @P0 BRA `(.L_x_5999) ;  /* 0x0000000000d40947 */ /* 0x000ff00003800000 */
[----:B-1----:R1:W2:Y:S01]  /*4390*/  LDS.128 R40, [R5+0x1f400] ;  /* 0x01f4000005287984 */ /* 0x0022a20000000c00 */
[----:B------:R-:W-:Y:S01]  /*43a0*/  IADD3 R90, P3, R86, R98, RZ ;  /* 0x00000062565a7210 */ /* 0x000fe20007f7e0ff */
[----:B------:R-:W-:Y:S04]  /*43b0*/  BSSY B3, `(.L_x_6000) ;  /* 0x000002d000037945 */ /* 0x000fe80003800000 */
[----:B------:R-:W-:Y:S01]  /*43c0*/  IMAD.X R91, R87, 0x1, R15, P3 ;  /* 0x00000001575b7824 */ /* 0x000fe200018e060f */
[----:B------:R-:W-:-:S13]  /*43d0*/  ISETP.GE.AND P3, PT, R18, R80, PT ;  /* 0x000000501200720c */ /* 0x000fda0003f66270 */
[----:B-1----:R-:W-:Y:S05]  /*43e0*/  @P3 BRA `(.L_x_6001) ;  /* 0x0000000000a43947 */ /* 0x002fea0003800000 */
[--C-:B------:R-:W-:Y:S01]  /*43f0*/  SHF.R.U64 R94, R82, 0x10, R83.reuse ;  /* 0x00000010525e7819 */ /* 0x100fe20000001253 */
[--C-:B--2---:R-:W-:Y:S01]  /*4400*/  HADD2.F32 R134, -RZ, R43.reuse.H0_H0 ;  /* 0x2000002bff867230 */ /* 0x104fe20000004100 */
[----:B------:R-:W-:Y:S01]  /*4410*/  SHF.R.U32.HI R82, RZ, 0x10, R83 ;  /* 0x00000010ff527819 */ /* 0x000fe20000011653 */
[----:B------:R-:W-:Y:S01]  /*4420*/  HADD2.F32 R153, -RZ, R184.H0_H0 ;  /* 0x200000b8ff997230 */ /* 0x000fe20000004100 */
        /* <DEDUP_REMOVED lines=27> */
[----:B------:R-:W-:-:S02]  /*45e0*/  HADD2.F32 R94, -RZ, R184.H1_H1 ;  /* 0x300000b8ff5e7230 */ /* 0x000fc40000004100 */
        /* <DEDUP_REMOVED lines=9> */
.L_x_6001:
[----:B------:R-:W-:Y:S05]  /*4680*/  BSYNC B3 ;  /* 0x0000000000037941 */ /* 0x000fea0003800000 */
.L_x_6000:
[----:B------:R-:W-:Y:S01]  /*4690*/  ULDC.64 UR4, c[0x0][0x2d8] ;  /* 0x0000b60000047ab9 */ /* 0x000fe20000000a00 */
[----:B------:R-:W-:Y:S01]  /*46a0*/  ULDC.64 UR6, c[0x0][0x208] ;  /* 0x0000820000067ab9 */ /* 0x000fe20000000a00 */
[----:B------:R-:W-:-:S04]  /*46b0*/  LEA R82, P3, R90, UR4, 0x1 ;  /* 0x000000045a527c11 */ /* 0x000fc8000f8608ff */
[----:B------:R-:W-:-:S05]  /*46c0*/  LEA.HI.X R83, R90, UR5, R91, 0x1, P3 ;  /* 0x000000055a537c11 */ /* 0x000fca00098f0c5b */
[----:B--2---:R2:W-:Y:S04]  /*46d0*/  STG.E.128 desc[UR6][R82.64], R40 ;  /* 0x0000002852007986 */ /* 0x0045e8000c101d06 */
.L_x_5999:
[----:B------:R-:W-:Y:S05]  /*46e0*/  BSYNC B2 ;  /* 0x0000000000027941 */ /* 0x000fea0003800000 */
.L_x_5998:
[----:B------:R-:W-:Y:S05]  /*46f0*/  @P1 BRA `(.L_x_5997) ;  /* 0x0000000000d41947 */ /* 0x000fea0003800000 */
[----:B-12---:R1:W2:Y:S01]  /*4700*/  LDS.128 R40, [R5+0x24c00] ;  /* 0x024c000005287984 */ /* 0x0062a20000000c00 */
[----:B------:R-:W-:Y:S01]  /*4710*/  IADD3 R86, P3, R86, R13, RZ ;  /* 0x0000000d56567210 */ /* 0x000fe20007f7e0ff */
[----:B------:R-:W-:Y:S04]  /*4720*/  BSSY B2, `(.L_x_6002) ;  /* 0x000002d000027945 */ /* 0x000fe80003800000 */
[----:B------:R-:W-:Y:S01]  /*4730*/  IMAD.X R87, R87, 0x1, R8, P3 ;  /* 0x0000000157577824 */ /* 0x000fe200018e0608 */
[----:B------:R-:W-:-:S13]  /*4740*/  ISETP.GE.AND P3, PT, R221, R80, PT ;  /* 0x00000050dd00720c */ /* 0x000fda0003f66270 */
[----:B-1----:R-:W-:Y:S05]  /*4750*/  @P3 BRA `(.L_x_6003) ;  /* 0x0000000000a43947 */ /* 0x002fea0003800000 */
[----:B------:R-:W-:Y:S02]  /*4760*/  SHF.R.U64 R82, R76, 0x10, R77 ;  /* 0x000000104c527819 */ /* 0x000fe4000000124d */
[----:B------:R-:W-:Y:S01]  /*4770*/  SHF.R.U64 R83, R78, 0x10, R79 ;  /* 0x000000104e537819 */ /* 0x000fe2000000124f */
[----:B--2---:R-:W-:Y:S01]  /*4780*/  HADD2.F32 R78, -RZ, R41.H0_H0 ;  /* 0x20000029ff4e7230 */ /* 0x004fe20000004100 */
[----:B------:R-:W-:Y:S01]  /*4790*/  SHF.R.U32.HI R76, RZ, 0x10, R77 ;  /* 0x00000010ff4c7819 */ /* 0x000fe2000001164d */
[----:B------:R-:W-:Y:S01]  /*47a0*/  IMAD.MOV.U32 R77, RZ, RZ, R43 ;  /* 0x000000ffff4d7224 */ /* 0x000fe200078e002b */
[----:B------:R-:W-:Y:S01]  /*47b0*/  SHF.R.U32.HI R90, RZ, 0x10, R79 ;  /* 0x00000010ff5a7819 */ /* 0x000fe2000001164f */
[----:B------:R-:W-:Y:S02]  /*47c0*/  HADD2.F32 R43, -RZ, R82.H0_H0 ;  /* 0x20000052ff2b7230 */ /* 0x000fe40000004100 */
[----:B------:R-:W-:Y:S02]  /*47d0*/  HADD2.F32 R83, -RZ, R83.H0_H0 ;  /* 0x20000053ff537230 */ /* 0x000fe40000004100 */
[----:B------:R-:W-:-:S02]  /*47e0*/  HADD2.F32 R82, -RZ, R41.H1_H1 ;  /* 0x30000029ff527230 */ /* 0x000fc40000004100 */
[----:B------:R-:W-:Y:S02]  /*47f0*/  HADD2.F32 R90, -RZ, R90.H0_H0 ;  /* 0x2000005aff5a7230 */ /* 0x000fe40000004100 */
[--C-:B------:R-:W-:Y:S02]  /*4800*/  HADD2.F32 R79, -RZ, R77.reuse.H1_H1 ;  /* 0x3000004dff4f7230 */ /* 0x100fe40000004100 */
[-C--:B------:R-:W-:Y:S01]  /*4810*/  FMUL.FTZ R41, R82, R83.reuse ;  /* 0x0000005352297220 */ /* 0x080fe20000410000 */
[----:B------:R-:W-:Y:S02]  /*4820*/  HADD2.F32 R77, -RZ, R77.H0_H0 ;  /* 0x2000004dff4d7230 */ /* 0x000fe40000004100 */
[C---:B------:R-:W-:Y:S01]  /*4830*/  FMUL.FTZ R83, R78.reuse, R83 ;  /* 0x000000534e537220 */ /* 0x040fe20000410000 */
[----:B------:R-:W-:Y:S02]  /*4840*/  HADD2.F32 R84, -RZ, R76.H0_H0 ;  /* 0x2000004cff547230 */ /* 0x000fe40000004100 */
[-C--:B------:R-:W-:Y:S01]  /*4850*/  FMUL.FTZ R94, R79, R90.reuse ;  /* 0x0000005a4f5e7220 */ /* 0x080fe20000410000 */
[-C--:B------:R-:W-:Y:S01]  /*4860*/  FFMA.FTZ R41, R78, R43.reuse, -R41 ;  /* 0x0000002b4e297223 */ /* 0x080fe20000010829 */
[C---:B------:R-:W-:Y:S01]  /*4870*/  FMUL.FTZ R90, R77.reuse, R90 ;  /* 0x0000005a4d5a7220 */ /* 0x040fe20000410000 */
[----:B------:R-:W-:Y:S01]  /*4880*/  FFMA.FTZ R76, R82, R43, R83 ;  /* 0x0000002b524c7223 */ /* 0x000fe20000010053 */
[----:B------:R-:W-:Y:S01]  /*4890*/  FFMA.FTZ R43, R77, R84, -R94 ;  /* 0x000000544d2b7223 */ /* 0x000fe2000001085e */
[----:B------:R-:W-:-:S02]  /*48a0*/  HADD2.F32 R77, -RZ, R40.H1_H1 ;  /* 0x30000028ff4d7230 */ /* 0x000fc40000004100 */
[----:B------:R-:W-:Y:S01]  /*48b0*/  FFMA.FTZ R78, R79, R84, R90 ;  /* 0x000000544f4e7223 */ /* 0x000fe2000001005a */
[--C-:B------:R-:W-:Y:S01]  /*48c0*/  HADD2.F32 R83, -RZ, R183.reuse.H1_H1 ;  /* 0x300000b7ff537230 */ /* 0x100fe20000004100 */
[----:B------:R-:W-:Y:S01]  /*48d0*/  F2FP.F16.F32.PACK_AB R41, R76, R41 ;  /* 0x000000294c29723e */ /* 0x000fe200000000ff */
[----:B------:R-:W-:Y:S02]  /*48e0*/  HADD2.F32 R40, -RZ, R40.H0_H0 ;  /* 0x20000028ff287230 */ /* 0x000fe40000004100 */
[--C-:B------:R-:W-:Y:S02]  /*48f0*/  HADD2.F32 R79, -RZ, R42.reuse.H1_H1 ;  /* 0x3000002aff4f7230 */ /* 0x100fe40000004100 */
[-C--:B------:R-:W-:Y:S01]  /*4900*/  FMUL.FTZ R85, R77, R83.reuse ;  /* 0x000000534d557220 */ /* 0x080fe20000410000 */
[----:B------:R-:W-:Y:S02]  /*4910*/  HADD2.F32 R183, -RZ, R183.H0_H0 ;  /* 0x200000b7ffb77230 */ /* 0x000fe40000004100 */
        /* <DEDUP_REMOVED lines=13> */
.L_x_6003:
[----:B------:R-:W-:Y:S05]  /*49f0*/  BSYNC B2 ;  /* 0x0000000000027941 */ /* 0x000fea0003800000 */
.L_x_6002:
[----:B------:R-:W-:Y:S01]  /*4a00*/  ULDC.64 UR4, c[0x0][0x2d8] ;  /* 0x0000b60000047ab9 */ /* 0x000fe20000000a00 */
[----:B------:R-:W-:Y:S01]  /*4a10*/  ULDC.64 UR6, c[0x0][0x208] ;  /* 0x0000820000067ab9 */ /* 0x000fe20000000a00 */
[----:B------:R-:W-:-:S04]  /*4a20*/  LEA R76, P3, R86, UR4, 0x1 ;  /* 0x00000004564c7c11 */ /* 0x000fc8000f8608ff */
[----:B------:R-:W-:-:S05]  /*4a30*/  LEA.HI.X R77, R86, UR5, R87, 0x1, P3 ;  /* 0x00000005564d7c11 */ /* 0x000fca00098f0c57 */
[----:B--2---:R3:W-:Y:S04]  /*4a40*/  STG.E.128 desc[UR6][R76.64], R40 ;  /* 0x000000284c007986 */ /* 0x0047e8000c101d06 */
.L_x_5997:
[----:B------:R-:W-:Y:S05]  /*4a50*/  BSYNC B1 ;  /* 0x0000000000017941 */ /* 0x000fea0003800000 */
.L_x_5996:
[----:B-1----:R-:W4:Y:S01]  /*4a60*/  LDL R91, [R1] ;  /* 0x00000000015b7983 */ /* 0x002f220000100800 */
[----:B------:R-:W-:Y:S01]  /*4a70*/  BSSY B1, `(.L_x_6004) ;  /* 0x0000074000017945 */ /* 0x000fe20003800000 */
[----:B----4-:R-:W-:-:S13]  /*4a80*/  LOP3.LUT P3, RZ, R91, 0x4, RZ, 0xc0, !PT ;  /* 0x000000045bff7812 */ /* 0x010fda000786c0ff */
[----:B------:R-:W-:Y:S05]  /*4a90*/  @P3 BRA `(.L_x_6005) ;  /* 0x0000000400c43947 */ /* 0x000fea0003800000 */
[----:B---3--:R-:W-:Y:S01]  /*4aa0*/  IADD3 R77, P3, P4, R127, R132, R16 ;  /* 0x000000847f4d7210 */ /* 0x008fe20007c7e010 */
[----:B------:R-:W-:Y:S03]  /*4ab0*/  BSSY B2, `(.L_x_6006) ;  /* 0x0000039000027945 */ /* 0x000fe60003800000 */
[----:B------:R-:W-:Y:S01]  /*4ac0*/  IADD3.X R76, R126, R88, R17, P3, P4 ;  /* 0x000000587e4c7210 */ /* 0x000fe20001fe8411 */
[----:B------:R-:W-:Y:S08]  /*4ad0*/  @P0 BRA `(.L_x_6007) ;  /* 0x0000000000d80947 */ /* 0x000ff00003800000 */
[----:B--2---:R1:W2:Y:S01]  /*4ae0*/  LDS.128 R40, [R5+0x20400] ;  /* 0x0204000005287984 */ /* 0x0042a20000000c00 */
[----:B------:R-:W-:Y:S01]  /*4af0*/  IADD3 R78, P3, R77, R98, RZ ;  /* 0x000000624d4e7210 */ /* 0x000fe20007f7e0ff */
[----:B------:R-:W-:Y:S04]  /*4b00*/  BSSY B3, `(.L_x_6008) ;  /* 0x000002e000037945 */ /* 0x000fe80003800000 */
[----:B------:R-:W-:Y:S01]  /*4b10*/  IMAD.X R79, R76, 0x1, R15, P3 ;  /* 0x000000014c4f7824 */ /* 0x000fe200018e060f */
[----:B------:R-:W-:-:S13]  /*4b20*/  ISETP.GE.AND P3, PT, R18, R80, PT ;  /* 0x000000501200720c */ /* 0x000fda0003f66270 */
[----:B-1----:R-:W-:Y:S05]  /*4b30*/  @P3 BRA `(.L_x_6009) ;  /* 0x0000000000a83947 */ /* 0x002fea0003800000 */
[--C-:B------:R-:W-:Y:S01]  /*4b40*/  SHF.R.U64 R85, R72, 0x10, R73.reuse ;  /* 0x0000001048557819 */ /* 0x100fe20000001249 */
[----:B--2---:R-:W-:Y:S01]  /*4b50*/  IMAD.MOV.U32 R72, RZ, RZ, R40 ;  /* 0x000000ffff487224 */ /* 0x004fe200078e0028 */
[----:B------:R-:W-:Y:S01]  /*4b60*/  SHF.R.U32.HI R82, RZ, 0x10, R73 ;  /* 0x00000010ff527819 */ /* 0x000fe20000011649 */
[--C-:B------:R-:W-:Y:S01]  /*4b70*/  HADD2.F32 R40, -RZ, R41.reuse.H0_H0 ;  /* 0x20000029ff287230 */ /* 0x100fe20000004100 */
[--C-:B------:R-:W-:Y:S02]  /*4b80*/  SHF.R.U64 R83, R74, 0x10, R75.reuse ;  /* 0x000000104a537819 */ /* 0x100fe4000000124b */
[----:B------:R-:W-:Y:S01]  /*4b90*/  MOV R73, R43 ;  /* 0x0000002b00497202 */ /* 0x000fe20000000f00 */
[----:B------:R-:W-:Y:S01]  /*4ba0*/  HADD2.F32 R43, -RZ, R41.H1_H1 ;  /* 0x30000029ff2b7230 */ /* 0x000fe20000004100 */
[----:B------:R-:W-:Y:S01]  /*4bb0*/  SHF.R.U32.HI R84, RZ, 0x10, R75 ;  /* 0x00000010ff547819 */ /* 0x000fe2000001164b */
        /* <DEDUP_REMOVED lines=15> */
[----:B------:R-:W-:Y:S01]  /*4cb0*/  HADD2.F32 R165, -RZ, R165.H0_H0 ;  /* 0x200000a5ffa57230 */ /* 0x000fe20000004100 */
[----:B------:R-:W-:Y:S01]  /*4cc0*/  F2FP.F16.F32.PACK_AB R41, R41, R40 ;  /* 0x000000282929723e */ /* 0x000fe200000000ff */
[----:B------:R-:W-:Y:S01]  /*4cd0*/  HADD2.F32 R73, -RZ, R72.H1_H1 ;  /* 0x30000048ff497230 */ /* 0x000fe20000004100 */
[----:B------:R-:W-:Y:S01]  /*4ce0*/  F2FP.F16.F32.PACK_AB R43, R84, R43 ;  /* 0x0000002b542b723e */ /* 0x000fe200000000ff */
[----:B------:R-:W-:Y:S02]  /*4cf0*/  HADD2.F32 R74, -RZ, R42.H1_H1 ;  /* 0x3000002aff4a7230 */ /* 0x000fe40000004100 */
[----:B------:R-:W-:Y:S02]  /*4d00*/  HADD2.F32 R72, -RZ, R72.H0_H0 ;  /* 0x20000048ff487230 */ /* 0x000fe40000004100 */
[----:B------:R-:W-:Y:S01]  /*4d10*/  FMUL.FTZ R85, R73, R82 ;  /* 0x0000005249557220 */ /* 0x000fe20000410000 */
[----:B------:R-:W-:Y:S02]  /*4d20*/  HADD2.F32 R42, -RZ, R42.H0_H0 ;  /* 0x2000002aff2a7230 */ /* 0x000fe40000004100 */
[----:B------:R-:W-:Y:S01]  /*4d30*/  FMUL.FTZ R87, R74, R165 ;  /* 0x000000a54a577220 */ /* 0x000fe20000410000 */
[----:B------:R-:W-:-:S02]  /*4d40*/  HADD2.F32 R75, -RZ, R166.H1_H1 ;  /* 0x300000a6ff4b7230 */ /* 0x000fc40000004100 */
[----:B------:R-:W-:Y:S01]  /*4d50*/  FMUL.FTZ R82, R72, R82 ;  /* 0x0000005248527220 */ /* 0x000fe20000410000 */
        /* <DEDUP_REMOVED lines=8> */
.L_x_6009:
[----:B------:R-:W-:Y:S05]  /*4de0*/  BSYNC B3 ;  /* 0x0000000000037941 */ /* 0x000fea0003800000 */
.L_x_6008:
[----:B------:R-:W-:Y:S01]  /*4df0*/  ULDC.64 UR4, c[0x0][0x2d8] ;  /* 0x0000b60000047ab9 */ /* 0x000fe20000000a00 */
[----:B------:R-:W-:Y:S01]  /*4e00*/  ULDC.64 UR6, c[0x0][0x208] ;  /* 0x0000820000067ab9 */ /* 0x000fe20000000a00 */
[----:B------:R-:W-:-:S04]  /*4e10*/  LEA R72, P3, R78, UR4, 0x1 ;  /* 0x000000044e487c11 */ /* 0x000fc8000f8608ff */
[----:B------:R-:W-:-:S05]  /*4e20*/  LEA.HI.X R73, R78, UR5, R79, 0x1, P3 ;  /* 0x000000054e497c11 */ /* 0x000fca00098f0c4f */
[----:B--2---:R1:W-:Y:S04]  /*4e30*/  STG.E.128 desc[UR6][R72.64], R40 ;  /* 0x0000002848007986 */ /* 0x0043e8000c101d06 */
.L_x_6007:
[----:B------:R-:W-:Y:S05]  /*4e40*/  BSYNC B2 ;  /* 0x0000000000027941 */ /* 0x000fea0003800000 */
.L_x_6006:
[----:B------:R-:W-:Y:S05]  /*4e50*/  @P1 BRA `(.L_x_6005) ;  /* 0x0000000000d41947 */ /* 0x000fea0003800000 */
[----:B-12---:R1:W2:Y:S01]  /*4e60*/  LDS.128 R40, [R5+0x25c00] ;  /* 0x025c000005287984 */ /* 0x0062a20000000c00 */
        /* <DEDUP_REMOVED lines=16> */
[-C--:B------:R-:W-:Y:S01]  /*4f70*/  FMUL.FTZ R78, R42, R71.reuse ;  /* 0x000000472a4e7220 */ /* 0x080fe20000410000 */
[----:B------:R-:W-:Y:S02]  /*4f80*/  HADD2.F32 R43, -RZ, R43.H0_H0 ;  /* 0x2000002bff2b7230 */ /* 0x000fe40000004100 */
[----:B------:R-:W-:Y:S01]  /*4f90*/  FMUL.FTZ R71, R41, R71 ;  /* 0x0000004729477220 */ /* 0x000fe20000410000 */
[----:B------:R-:W-:Y:S02]  /*4fa0*/  HADD2.F32 R72, -RZ, R72.H0_H0 ;  /* 0x20000048ff487230 */ /* 0x000fe40000004100 */
[----:B------:R-:W-:Y:S01]  /*4fb0*/  FMUL.FTZ R82, R69, R74 ;  /* 0x0000004a45527220 */ /* 0x000fe20000410000 */
[----:B------:R-:W-:Y:S01]  /*4fc0*/  FFMA.FTZ R78, R41, R70, -R78 ;  /* 0x00000046294e7223 */ /* 0x000fe2000001084e */
[----:B------:R-:W-:Y:S01]  /*4fd0*/  FMUL.FTZ R74, R43, R74 ;  /* 0x0000004a2b4a7220 */ /* 0x000fe20000410000 */
[----:B------:R-:W-:-:S02]  /*4fe0*/  HADD2.F32 R41, -RZ, R40.H1_H1 ;  /* 0x30000028ff297230 */ /* 0x000fc40000004100 */
[----:B------:R-:W-:Y:S01]  /*4ff0*/  FFMA.FTZ R73, R42, R70, R71 ;  /* 0x000000462a497223 */ /* 0x000fe20000010047 */
[----:B------:R-:W-:Y:S02]  /*5000*/  HADD2.F32 R40, -RZ, R40.H0_H0 ;  /* 0x20000028ff287230 */ /* 0x000fe40000004100 */
[-C--:B------:R-:W-:Y:S01]  /*5010*/  FFMA.FTZ R75, R69, R72.reuse, R74 ;  /* 0x00000048454b7223 */ /* 0x080fe2000001004a */
[--C-:B------:R-:W-:Y:S02]  /*5020*/  HADD2.F32 R69, -RZ, R89.reuse.H0_H0 ;  /* 0x20000059ff457230 */ /* 0x100fe40000004100 */
[----:B------:R-:W-:Y:S01]  /*5030*/  FFMA.FTZ R82, R43, R72, -R82 ;  /* 0x000000482b527223 */ /* 0x000fe20000010852 */
[----:B------:R-:W-:Y:S02]  /*5040*/  HADD2.F32 R89, -RZ, R89.H1_H1 ;  /* 0x30000059ff597230 */ /* 0x000fe40000004100 */
[--C-:B------:R-:W-:Y:S02]  /*5050*/  HADD2.F32 R42, -RZ, R68.reuse.H1_H1 ;  /* 0x30000044ff2a7230 */ /* 0x100fe40000004100 */
[----:B------:R-:W-:Y:S01]  /*5060*/  FMUL.FTZ R71, R41, R69 ;  /* 0x0000004529477220 */ /* 0x000fe20000410000 */
[----:B------:R-:W-:-:S02]  /*5070*/  HADD2.F32 R68, -RZ, R68.H0_H0 ;  /* 0x20000044ff447230 */ /* 0x000fc40000004100 */
[----:B------:R-:W-:Y:S01]  /*5080*/  FMUL.FTZ R70, R40, R69 ;  /* 0x0000004528467220 */ /* 0x000fe20000410000 */
        /* <DEDUP_REMOVED lines=12> */
.L_x_6011:
[----:B------:R-:W-:Y:S05]  /*5150*/  BSYNC B2 ;  /* 0x0000000000027941 */ /* 0x000fea0003800000 */
.L_x_6010:
[----:B------:R-:W-:Y:S01]  /*5160*/  ULDC.64 UR4, c[0x0][0x2d8] ;  /* 0x0000b60000047ab9 */ /* 0x000fe20000000a00 */
[----:B------:R-:W-:Y:S01]  /*5170*/  ULDC.64 UR6, c[0x0][0x208] ;  /* 0x0000820000067ab9 */ /* 0x000fe20000000a00 */
[----:B------:R-:W-:-:S04]  /*5180*/  LEA R68, P3, R77, UR4, 0x1 ;  /* 0x000000044d447c11 */ /* 0x000fc8000f8608ff */
[----:B------:R-:W-:-:S05]  /*5190*/  LEA.HI.X R69, R77, UR5, R76, 0x1, P3 ;  /* 0x000000054d457c11 */ /* 0x000fca00098f0c4c */
[----:B--2---:R4:W-:Y:S04]  /*51a0*/  STG.E.128 desc[UR6][R68.64], R40 ;  /* 0x0000002844007986 */ /* 0x0049e8000c101d06 */
.L_x_6005:
[----:B------:R-:W-:Y:S05]  /*51b0*/  BSYNC B1 ;  /* 0x0000000000017941 */ /* 0x000fea0003800000 */
.L_x_6004:
[----:B------:R-:W-:Y:S01]  /*51c0*/  LOP3.LUT P3, RZ, R91, 0x8, RZ, 0xc0, !PT ;  /* 0x000000085bff7812 */ /* 0x000fe2000786c0ff */
[----:B------:R-:W-:-:S12]  /*51d0*/  BSSY B1, `(.L_x_6012) ;  /* 0x0000072000017945 */ /* 0x000fd80003800000 */
[----:B------:R-:W-:Y:S05]  /*51e0*/  @P3 BRA `(.L_x_6013) ;  /* 0x0000000400c03947 */ /* 0x000fea0003800000 */
[----:B----4-:R-:W-:Y:S01]  /*51f0*/  IADD3 R69, P3, P4, R130, R132, R16 ;  /* 0x0000008482457210 */ /* 0x010fe20007c7e010 */
[----:B------:R-:W-:Y:S03]  /*5200*/  BSSY B2, `(.L_x_6014) ;  /* 0x0000038000027945 */ /* 0x000fe60003800000 */
[----:B------:R-:W-:Y:S01]  /*5210*/  IADD3.X R68, R128, R88, R17, P3, P4 ;  /* 0x0000005880447210 */ /* 0x000fe20001fe8411 */
[----:B------:R-:W-:Y:S08]  /*5220*/  @P0 BRA `(.L_x_6015) ;  /* 0x0000000000d40947 */ /* 0x000ff00003800000 */
[----:B-123--:R1:W2:Y:S01]  /*5230*/  LDS.128 R40, [R5+0x21400] ;  /* 0x0214000005287984 */ /* 0x00e2a20000000c00 */
        /* <DEDUP_REMOVED lines=23> */
[----:B------:R-:W-:-:S02]  /*53b0*/  HADD2.F32 R66, -RZ, R167.H1_H1 ;  /* 0x300000a7ff427230 */ /* 0x000fc40000004100 */
[C---:B------:R-:W-:Y:S01]  /*53c0*/  FMUL.FTZ R74, R43.reuse, R74 ;  /* 0x0000004a2b4a7220 */ /* 0x040fe20000410000 */
[----:B------:R-:W-:Y:S02]  /*53d0*/  HADD2.F32 R167, -RZ, R167.H0_H0 ;  /* 0x200000a7ffa77230 */ /* 0x000fe40000004100 */
        /* <DEDUP_REMOVED lines=20> */
.L_x_6017:
[----:B------:R-:W-:Y:S05]  /*5520*/  BSYNC B3 ;  /* 0x0000000000037941 */ /* 0x000fea0003800000 */
.L_x_6016:
[----:B------:R-:W-:Y:S01]  /*5530*/  ULDC.64 UR4, c[0x0][0x2d8] ;  /* 0x0000b60000047ab9 */ /* 0x000fe20000000a00 */
[----:B------:R-:W-:Y:S01]  /*5540*/  ULDC.64 UR6, c[0x0][0x208] ;  /* 0x0000820000067ab9 */ /* 0x000fe20000000a00 */
[----:B------:R-:W-:-:S04]  /*5550*/  LEA R64, P3, R70, UR4, 0x1 ;  /* 0x0000000446407c11 */ /* 0x000fc8000f8608ff */
[----:B------:R-:W-:-:S05]  /*5560*/  LEA.HI.X R65, R70, UR5, R71, 0x1, P3 ;  /* 0x0000000546417c11 */ /* 0x000fca00098f0c47 */
[----:B--2---:R4:W-:Y:S04]  /*5570*/  STG.E.128 desc[UR6][R64.64], R40 ;  /* 0x0000002840007986 */ /* 0x0049e8000c101d06 */
.L_x_6015:
[----:B------:R-:W-:Y:S05]  /*5580*/  BSYNC B2 ;  /* 0x0000000000027941 */ /* 0x000fea0003800000 */
.L_x_6014:
[----:B------:R-:W-:Y:S05]  /*5590*/  @P1 BRA `(.L_x_6013) ;  /* 0x0000000000d41947 */ /* 0x000fea0003800000 */
[----:B-1234-:R1:W2:Y:S01]  /*55a0*/  LDS.128 R40, [R5+0x26c00] ;  /* 0x026c000005287984 */ /* 0x01e2a20000000c00 */
[----:B------:R-:W-:Y:S01]  /*55b0*/  IADD3 R69, P3, R69, R13, RZ ;  /* 0x0000000d45457210 */ /* 0x000fe20007f7e0ff */
[----:B------:R-:W-:Y:S03]  /*55c0*/  BSSY B2, `(.L_x_6018) ;  /* 0x000002d000027945 */ /* 0x000fe60003800000 */
[----:B------:R-:W-:Y:S02]  /*55d0*/  IADD3.X R68, R68, R8, RZ, P3, !PT ;  /* 0x0000000844447210 */ /* 0x000fe40001ffe4ff */
        /* <DEDUP_REMOVED lines=43> */
.L_x_6019:
[----:B------:R-:W-:Y:S05]  /*5890*/  BSYNC B2 ;  /* 0x0000000000027941 */ /* 0x000fea0003800000 */
.L_x_6018:
[----:B------:R-:W-:Y:S01]  /*58a0*/  ULDC.64 UR4, c[0x0][0x2d8] ;  /* 0x0000b60000047ab9 */ /* 0x000fe20000000a00 */
[----:B------:R-:W-:Y:S01]  /*58b0*/  ULDC.64 UR6, c[0x0][0x208] ;  /* 0x0000820000067ab9 */ /* 0x000fe20000000a00 */
[----:B------:R-:W-:-:S04]  /*58c0*/  LEA R60, P3, R69, UR4, 0x1 ;  /* 0x00000004453c7c11 */ /* 0x000fc8000f8608ff */
[----:B------:R-:W-:-:S05]  /*58d0*/  LEA.HI.X R61, R69, UR5, R68, 0x1, P3 ;  /* 0x00000005453d7c11 */ /* 0x000fca00098f0c44 */
[----:B--2---:R1:W-:Y:S04]  /*58e0*/  STG.E.128 desc[UR6][R60.64], R40 ;  /* 0x000000283c007986 */ /* 0x0043e8000c101d06 */
.L_x_6013:
[----:B------:R-:W-:Y:S05]  /*58f0*/  BSYNC B1 ;  /* 0x0000000000017941 */ /* 0x000fea0003800000 */
.L_x_6012:
[----:B------:R-:W-:Y:S01]  /*5900*/  LOP3.LUT P3, RZ, R91, 0x2, RZ, 0xc0, !PT ;  /* 0x000000025bff7812 */ /* 0x000fe2000786c0ff */
[----:B------:R-:W-:-:S12]  /*5910*/  BSSY B1, `(.L_x_6020) ;  /* 0x0000072000017945 */ /* 0x000fd80003800000 */
[----:B------:R-:W-:Y:S05]  /*5920*/  @P3 BRA `(.L_x_6021) ;  /* 0x0000000400c03947 */ /* 0x000fea0003800000 */
[----:B------:R-:W-:Y:S01]  /*5930*/  IADD3 R67, P3, P4, R136, R132, R16 ;  /* 0x0000008488437210 */ /* 0x000fe20007c7e010 */
[----:B------:R-:W-:Y:S03]  /*5940*/  BSSY B2, `(.L_x_6022) ;  /* 0x0000038000027945 */ /* 0x000fe60003800000 */
[----:B----4-:R-:W-:Y:S01]  /*5950*/  IADD3.X R69, R131, R88, R17, P3, P4 ;  /* 0x0000005883457210 */ /* 0x010fe20001fe8411 */
        /* <DEDUP_REMOVED lines=48> */
.L_x_6025:
[----:B------:R-:W-:Y:S05]  /*5c60*/  BSYNC B3 ;  /* 0x0000000000037941 */ /* 0x000fea0003800000 */
.L_x_6024:
[----:B------:R-:W-:Y:S01]  /*5c70*/  ULDC.64 UR4, c[0x0][0x2d8] ;  /* 0x0000b60000047ab9 */ /* 0x000fe20000000a00 */
[----:B------:R-:W-:Y:S01]  /*5c80*/  ULDC.64 UR6, c[0x0][0x208] ;  /* 0x0000820000067ab9 */ /* 0x000fe20000000a00 */
[----:B------:R-:W-:-:S04]  /*5c90*/  LEA R56, P3, R65, UR4, 0x1 ;  /* 0x0000000441387c11 */ /* 0x000fc8000f8608ff */
[----:B------:R-:W-:-:S05]  /*5ca0*/  LEA.HI.X R57, R65, UR5, R68, 0x1, P3 ;  /* 0x0000000541397c11 */ /* 0x000fca00098f0c44 */
[----:B--2---:R4:W-:Y:S04]  /*5cb0*/  STG.E.128 desc[UR6][R56.64], R40 ;  /* 0x0000002838007986 */ /* 0x0049e8000c101d06 */
.L_x_6023:
[----:B------:R-:W-:Y:S05]  /*5cc0*/  BSYNC B2 ;  /* 0x0000000000027941 */ /* 0x000fea0003800000 */
.L_x_6022:
[----:B------:R-:W-:Y:S05]  /*5cd0*/  @P1 BRA `(.L_x_6021) ;  /* 0x0000000000d41947 */ /* 0x000fea0003800000 */
[----:B-1234-:R1:W2:Y:S01]  /*5ce0*/  LDS.128 R40, [R5+0x27c00] ;  /* 0x027c000005287984 */ /* 0x01e2a20000000c00 */
[----:B------:R-:W-:Y:S01]  /*5cf0*/  IADD3 R63, P3, R67, R13, RZ ;  /* 0x0000000d433f7210 */ /* 0x000fe20007f7e0ff */
[----:B------:R-:W-:Y:S04]  /*5d00*/  BSSY B2, `(.L_x_6026) ;  /* 0x000002d000027945 */ /* 0x000fe80003800000 */
[----:B------:R-:W-:Y:S01]  /*5d10*/  IMAD.X R64, R69, 0x1, R8, P3 ;  /* 0x0000000145407824 */ /* 0x000fe200018e0608 */
        /* <DEDUP_REMOVED lines=43> */
.L_x_6027:
[----:B------:R-:W-:Y:S05]  /*5fd0*/  BSYNC B2 ;  /* 0x0000000000027941 */ /* 0x000fea0003800000 */
.L_x_6026:
[----:B------:R-:W-:Y:S01]  /*5fe0*/  ULDC.64 UR4, c[0x0][0x2d8] ;  /* 0x0000b60000047ab9 */ /* 0x000fe20000000a00 */
[----:B------:R-:W-:Y:S01]  /*5ff0*/  ULDC.64 UR6, c[0x0][0x208] ;  /* 0x0000820000067ab9 */ /* 0x000fe20000000a00 */
[----:B------:R-:W-:-:S04]  /*6000*/  LEA R52, P3, R63, UR4, 0x1 ;  /* 0x000000043f347c11 */ /* 0x000fc8000f8608ff */
[----:B------:R-:W-:-:S05]  /*6010*/  LEA.HI.X R53, R63, UR5, R64, 0x1, P3 ;  /* 0x000000053f357c11 */ /* 0x000fca00098f0c40 */
[----:B--2---:R1:W-:Y:S04]  /*6020*/  STG.E.128 desc[UR6][R52.64], R40 ;  /* 0x0000002834007986 */ /* 0x0043e8000c101d06 */
.L_x_6021:
[----:B------:R-:W-:Y:S05]  /*6030*/  BSYNC B1 ;  /* 0x0000000000017941 */ /* 0x000fea0003800000 */
.L_x_6020:
[----:B------:R-:W-:Y:S05]  /*6040*/  @P5 BRA `(.L_x_6028) ;  /* 0x0000005000705947 */ /* 0x000fea0003800000 */
[----:B------:R-:W-:Y:S01]  /*6050*/  IADD3 R132, P3, P4, R141, R132, R16 ;  /* 0x000000848d847210 */ /* 0x000fe20007c7e010 */
[----:B------:R-:W-:Y:S03]  /*6060*/  BSSY B1, `(.L_x_6029) ;  /* 0x0000038000017945 */ /* 0x000fe60003800000 */
[----:B------:R-:W-:Y:S01]  /*6070*/  IADD3.X R88, R140, R88, R17, P3, P4 ;  /* 0x000000588c587210 */ /* 0x000fe20001fe8411 */
[----:B------:R-:W-:Y:S08]  /*6080*/  @P0 BRA `(.L_x_6030) ;  /* 0x0000000000d40947 */ /* 0x000ff00003800000 */
[----:B-1234-:R1:W2:Y:S01]  /*6090*/  LDS.128 R40, [R5+0x23400] ;  /* 0x0234000005287984 */ /* 0x01e2a20000000c00 */
[----:B------:R-:W-:Y:S01]  /*60a0*/  ISETP.GE.AND P4, PT, R18, R80, PT ;  /* 0x000000501200720c */ /* 0x000fe20003f86270 */
[----:B------:R-:W-:Y:S01]  /*60b0*/  BSSY B2, `(.L_x_6031) ;  /* 0x000002c000027945 */ /* 0x000fe20003800000 */
[----:B------:R-:W-:-:S11]  /*60c0*/  IADD3 R59, P3, R132, R98, RZ ;  /* 0x00000062843b7210 */ /* 0x000fd60007f7e0ff */
        /* <DEDUP_REMOVED lines=42> */
.L_x_6032:
[----:B------:R-:W-:Y:S05]  /*6370*/  BSYNC B2 ;  /* 0x0000000000027941 */ /* 0x000fea0003800000 */
.L_x_6031:
[----:B------:R-:W-:Y:S01]  /*6380*/  ULDC.64 UR4, c[0x0][0x2d8] ;  /* 0x0000b60000047ab9 */ /* 0x000fe20000000a00 */
[----:B------:R-:W-:Y:S01]  /*6390*/  IMAD.X R50, R88, 0x1, R15, P3 ;  /* 0x0000000158327824 */ /* 0x000fe200018e060f */
[----:B------:R-:W-:Y:S01]  /*63a0*/  LEA R48, P3, R59, UR4, 0x1 ;  /* 0x000000043b307c11 */ /* 0x000fe2000f8608ff */
[----:B------:R-:W-:-:S03]  /*63b0*/  ULDC.64 UR6, c[0x0][0x208] ;  /* 0x0000820000067ab9 */ /* 0x000fc60000000a00 */
[----:B------:R-:W-:-:S05]  /*63c0*/  LEA.HI.X R49, R59, UR5, R50, 0x1, P3 ;  /* 0x000000053b317c11 */ /* 0x000fca00098f0c32 */
[----:B--2---:R1:W-:Y:S04]  /*63d0*/  STG.E.128 desc[UR6][R48.64], R40 ;  /* 0x0000002830007986 */ /* 0x0043e8000c101d06 */
.L_x_6030:
[----:B------:R-:W-:Y:S05]  /*63e0*/  BSYNC B1 ;  /* 0x0000000000017941 */ /* 0x000fea0003800000 */
.L_x_6029:
[----:B------:R-:W-:Y:S05]  /*63f0*/  @P1 BRA `(.L_x_6028) ;  /* 0x0000004c00841947 */ /* 0x000fea0003800000 */
        /* <DEDUP_REMOVED lines=46> */
.L_x_6034:
[----:B------:R-:W-:Y:S05]  /*66e0*/  BSYNC B1 ;  /* 0x0000000000017941 */ /* 0x000fea0003800000 */
.L_x_6033:
[----:B------:R-:W-:Y:S01]  /*66f0*/  ULDC.64 UR4, c[0x0][0x2d8] ;  /* 0x0000b60000047ab9 */ /* 0x000fe20000000a00 */
[----:B------:R-:W-:Y:S01]  /*6700*/  IMAD.X R88, R88, 0x1, R8, P3 ;  /* 0x0000000158587824 */ /* 0x000fe200018e0608 */
[----:B------:R-:W-:Y:S01]  /*6710*/  LEA R44, P3, R55, UR4, 0x1 ;  /* 0x00000004372c7c11 */ /* 0x000fe2000f8608ff */
[----:B------:R-:W-:-:S03]  /*6720*/  ULDC.64 UR6, c[0x0][0x208] ;  /* 0x0000820000067ab9 */ /* 0x000fc60000000a00 */
[----:B------:R-:W-:-:S05]  /*6730*/  LEA.HI.X R45, R55, UR5, R88, 0x1, P3 ;  /* 0x00000005372d7c11 */ /* 0x000fca00098f0c58 */
[----:B--2---:R1:W-:Y:S01]  /*6740*/  STG.E.128 desc[UR6][R44.64], R40 ;  /* 0x000000282c007986 */ /* 0x0043e2000c101d06 */
[----:B------:R-:W-:Y:S05]  /*6750*/  BRA `(.L_x_6028) ;  /* 0x0000004800ac7947 */ /* 0x000fea0003800000 */
.L_x_5972:
[----:B------:R-:W-:Y:S01]  /*6760*/  ISETP.GE.AND P4, PT, R223, R4, PT ;  /* 0x00000004df00720c */ /* 0x000fe20003f86270 */
[----:B------:R-:W-:-:S03]  /*6770*/  ULDC.64 UR4, c[0x0][0x208] ;  /* 0x0000820000047ab9 */ /* 0x000fc60000000a00 */
[----:B------:R-:W-:-:S13]  /*6780*/  ISETP.GE.OR P4, PT, R16, R80, P4 ;  /* 0x000000501000720c */ /* 0x000fda0002786670 */
[----:B0-----:R-:W-:Y:S01]  /*6790*/  @!P4 IADD3 R46, P2, P3, R104, R92, R35 ;  /* 0x0000005c682ec210 */ /* 0x001fe20007b5e023 */
[----:B------:R-:W0:Y:S03]  /*67a0*/  @!P4 LDC.64 R56, c[0x0][0x3c8] ;  /* 0x0000f200ff38cb82 */ /* 0x000e260000000a00 */
[----:B------:R-:W-:Y:S02]  /*67b0*/  @!P4 IADD3.X R47, R27, R3, R38, P2, P3 ;  /* 0x000000031b2fc210 */ /* 0x000fe400017e6426 */
[----:B------:R-:W-:-:S03]  /*67c0*/  @!P4 IADD3 R44, P2, P3, R110, R90, R30 ;  /* 0x0000005a6e2cc210 */ /* 0x000fc60007b5e01e */
[----:B------:R-:W1:Y:S01]  /*67d0*/  @!P4 LDC.64 R58, c[0x0][0x3e0] ;  /* 0x0000f800ff3acb82 */ /* 0x000e620000000a00 */
[----:B------:R-:W-:Y:S02]  /*67e0*/  @!P4 IADD3.X R45, R21, R0, R32, P2, P3 ;  /* 0x00000000152dc210 */ /* 0x000fe400017e6420 */
[----:B------:R-:W-:-:S04]  /*67f0*/  ISETP.GE.AND P3, PT, R222, R4, PT ;  /* 0x00000004de00720c */ /* 0x000fc80003f66270 */
[----:B------:R-:W-:-:S13]  /*6800*/  ISETP.GE.OR P3, PT, R16, R80, P3 ;  /* 0x000000501000720c */ /* 0x000fda0001f66670 */
[----:B------:R-:W-:Y:S01]  /*6810*/  @!P3 IADD3 R42, P2, P5, R104, R34, R92 ;  /* 0x00000022682ab210 */ /* 0x000fe20007d5e05c */
[----:B------:R-:W2:Y:S03]  /*6820*/  @!P3 LDC.64 R64, c[0x0][0x3c8] ;  /* 0x0000f200ff40bb82 */ /* 0x000ea60000000a00 */
[----:B------:R-:W-:Y:S02]  /*6830*/  @!P3 IADD3.X R43, R27, R37, R3, P2, P5 ;  /* 0x000000251b2bb210 */ /* 0x000fe400017ea403 */
[----:B------:R-:W-:-:S03]  /*6840*/  @!P3 IADD3 R40, P2, P5, R110, R29, R90 ;  /* 0x0000001d6e28b210 */ /* 0x000fc60007d5e05a */
[----:B------:R-:W3:Y:S01]  /*6850*/  @!P3 LDC.64 R66, c[0x0][0x3e0] ;  /* 0x0000f800ff42bb82 */ /* 0x000ee20000000a00 */
[----:B------:R-:W-:Y:S02]  /*6860*/  @!P3 IADD3.X R41, R21, R31, R0, P2, P5 ;  /* 0x0000001f1529b210 */ /* 0x000fe400017ea400 */
[----:B------:R-:W-:-:S04]  /*6870*/  ISETP.GE.AND P2, PT, R225, R4, PT ;  /* 0x00000004e100720c */ /* 0x000fc80003f46270 */
[----:B------:R-:W-:-:S13]  /*6880*/  ISETP.GE.OR P2, PT, R16, R80, P2 ;  /* 0x000000501000720c */ /* 0x000fda0001746670 */
[----:B------:R-:W-:Y:S01]  /*6890*/  @!P2 IADD3 R70, P5, P6, R104, R33, R92 ;  /* 0x000000216846a210 */ /* 0x000fe20007ebe05c */
[----:B------:R-:W4:Y:S03]  /*68a0*/  @!P2 LDC.64 R72, c[0x0][0x3c8] ;  /* 0x0000f200ff48ab82 */ /* 0x000f260000000a00 */
[----:B------:R-:W-:Y:S02]  /*68b0*/  @!P2 IADD3.X R71, R27, R36, R3, P5, P6 ;  /* 0x000000241b47a210 */ /* 0x000fe40002fec403 */
[----:B------:R-:W-:-:S03]  /*68c0*/  @!P2 IADD3 R68, P5, P6, R110, R121, R90 ;  /* 0x000000796e44a210 */ /* 0x000fc60007ebe05a */
[----:B------:R-:W4:Y:S01]  /*68d0*/  @!P2 LDC.64 R74, c[0x0][0x3e0] ;  /* 0x0000f800ff4aab82 */ /* 0x000f220000000a00 */
[----:B------:R-:W-:Y:S02]  /*68e0*/  @!P2 IADD3.X R69, R21, R120, R0, P5, P6 ;  /* 0x000000781545a210 */ /* 0x000fe40002fec400 */
[----:B------:R-:W-:-:S04]  /*68f0*/  ISETP.GE.AND P5, PT, R22, R4, PT ;  /* 0x000000041600720c */ /* 0x000fc80003fa6270 */
[----:B------:R-:W-:-:S13]  /*6900*/  ISETP.GE.OR P5, PT, R16, R80, P5 ;  /* 0x000000501000720c */ /* 0x000fda0002fa6670 */
[----:B------:R-:W0:Y:S01]  /*6910*/  @!P5 LDC.64 R48, c[0x0][0x3c8] ;  /* 0x0000f200ff30db82 */ /* 0x000e220000000a00 */
[----:B------:R-:W-:-:S04]  /*6920*/  @!P5 IADD3 R50, P6, R104, R92, RZ ;  /* 0x0000005c6832d210 */ /* 0x000fc80007fde0ff */
[----:B------:R-:W-:Y:S02]  /*6930*/  @!P5 IADD3.X R51, R3, R27, RZ, P6, !PT ;  /* 0x0000001b0333d210 */ /* 0x000fe400037fe4ff */
[----:B0-----:R-:W-:-:S04]  /*6940*/  @!P5 LEA R48, P6, R50, R48, 0x1 ;  /* 0x000000303230d211 */ /* 0x001fc800078c08ff */
[----:B------:R-:W-:Y:S02]  /*6950*/  @!P5 LEA.HI.X R49, R50, R49, R51, 0x1, P6 ;  /* 0x000000313231d211 */ /* 0x000fe400030f0c33 */
[----:B------:R-:W0:Y:S01]  /*6960*/  @!P5 LDC.64 R50, c[0x0][0x3e0] ;  /* 0x0000f800ff32db82 */ /* 0x000e220000000a00 */
[----:B------:R-:W-:-:S05]  /*6970*/  @!P5 IADD3 R52, P6, R110, R90, RZ ;  /* 0x0000005a6e34d210 */ /* 0x000fca0007fde0ff */
[----:B------:R-:W-:Y:S01]  /*6980*/  @!P5 IMAD.X R53, R0, 0x1, R21, P6 ;  /* 0x000000010035d824 */ /* 0x000fe200030e0615 */
[----:B0-----:R-:W-:-:S04]  /*6990*/  @!P5 LEA R50, P6, R52, R50, 0x1 ;  /* 0x000000323432d211 */ /* 0x001fc800078c08ff */
[----:B------:R-:W-:Y:S02]  /*69a0*/  @!P5 LEA.HI.X R51, R52, R51, R53, 0x1, P6 ;  /* 0x000000333433d211 */ /* 0x000fe400030f0c35 */
[----:B------:R-:W-:-:S04]  /*69b0*/  @!P4 LEA R56, P6, R46, R56, 0x1 ;  /* 0x000000382e38c211 */ /* 0x000fc800078c08ff */
[----:B------:R-:W-:Y:S02]  /*69c0*/  @!P4 LEA.HI.X R57, R46, R57, R47, 0x1, P6 ;  /* 0x000000392e39c211 */ /* 0x000fe400030f0c2f */
[----:B------:R-:W-:Y:S02]  /*69d0*/  CS2R R46, SRZ ;  /* 0x00000000002e7805 */ /* 0x000fe4000001ff00 */
[----:B-1----:R-:W-:-:S04]  /*69e0*/  @!P4 LEA R58, P6, R44, R58, 0x1 ;  /* 0x0000003a2c3ac211 */ /* 0x002fc800078c08ff */
[----:B------:R-:W-:Y:S02]  /*69f0*/  @!P4 LEA.HI.X R59, R44, R59, R45, 0x1, P6 ;  /* 0x0000003b2c3bc211 */ /* 0x000fe400030f0c2d */
[----:B------:R-:W-:Y:S02]  /*6a00*/  CS2R R44, SRZ ;  /* 0x00000000002c7805 */ /* 0x000fe4000001ff00 */
[----:B--2---:R-:W-:-:S04]  /*6a10*/  @!P3 LEA R64, P6, R42, R64, 0x1 ;  /* 0x000000402a40b211 */ /* 0x004fc800078c08ff */
[----:B------:R-:W-:Y:S02]  /*6a20*/  @!P3 LEA.HI.X R65, R42, R65, R43, 0x1, P6 ;  /* 0x000000412a41b211 */ /* 0x000fe400030f0c2b */
[----:B------:R-:W-:Y:S02]  /*6a30*/  CS2R R42, SRZ ;  /* 0x00000000002a7805 */ /* 0x000fe4000001ff00 */
[C---:B---3--:R-:W-:Y:S01]  /*6a40*/  @!P3 LEA R66, P6, R40.reuse, R66, 0x1 ;  /* 0x000000422842b211 */ /* 0x048fe200078c08ff */
[----:B------:R0:W5:Y:S03]  /*6a50*/  @!P5 LDG.E.128 R44, desc[UR4][R50.64] ;  /* 0x00000004322cd981 */ /* 0x000166000c1e1d00 */
[----:B------:R-:W-:Y:S02]  /*6a60*/  @!P3 LEA.HI.X R67, R40, R67, R41, 0x1, P6 ;  /* 0x000000432843b211 */ /* 0x000fe400030f0c29 */
[----:B------:R-:W-:-:S02]  /*6a70*/  CS2R R40, SRZ ;  /* 0x0000000000287805 */ /* 0x000fc4000001ff00 */
[----:B------:R-:W-:Y:S02]  /*6a80*/  CS2R R54, SRZ ;  /* 0x0000000000367805 */ /* 0x000fe4000001ff00 */
[----:B------:R-:W-:Y:S02]  /*6a90*/  CS2R R52, SRZ ;  /* 0x0000000000347805 */ /* 0x000fe4000001ff00 */
[----:B------:R1:W5:Y:S01]  /*6aa0*/  @!P5 LDG.E.128 R40, desc[UR4][R48.64] ;  /* 0x000000043028d981 */ /* 0x000362000c1e1d00 */
[----:B0-----:R-:W-:Y:S02]  /*6ab0*/  CS2R R50, SRZ ;  /* 0x0000000000327805 */ /* 0x001fe4000001ff00 */
[----:B------:R-:W-:Y:S02]  /*6ac0*/  CS2R R62, SRZ ;  /* 0x00000000003e7805 */ /* 0x000fe4000001ff00 */
[----:B------:R-:W-:Y:S01]  /*6ad0*/  CS2R R60, SRZ ;  /* 0x00000000003c7805 */ /* 0x000fe2000001ff00 */
[----:B------:R0:W5:Y:S05]  /*6ae0*/  @!P4 LDG.E.128 R52, desc[UR4][R58.64] ;  /* 0x000000043a34c981 */ /* 0x00016a000c1e1d00 */
[----:B------:R-:W5:Y:S01]  /*6af0*/  @!P3 LDG.E.128 R60, desc[UR4][R66.64] ;  /* 0x00000004423cb981 */ /* 0x000f62000c1e1d00 */
[----:B-1----:R-:W-:-:S02]  /*6b00*/  CS2R R48, SRZ ;  /* 0x0000000000307805 */ /* 0x002fc4000001ff00 */
[----:B0-----:R-:W-:-:S04]  /*6b10*/  CS2R R58, SRZ ;  /* 0x00000000003a7805 */ /* 0x001fc8000001ff00 */
[----:B------:R0:W5:Y:S02]  /*6b20*/  @!P4 LDG.E.128 R48, desc[UR4][R56.64] ;  /* 0x000000043830c981 */ /* 0x000164000c1e1d00 */
[----:B0-----:R-:W-:-:S06]  /*6b30*/  CS2R R56, SRZ ;  /* 0x0000000000387805 */ /* 0x001fcc000001ff00 */
[----:B------:R0:W5:Y:S01]  /*6b40*/  @!P3 LDG.E.128 R56, desc[UR4][R64.64] ;  /* 0x000000044038b981 */ /* 0x000162000c1e1d00 */
[----:B----4-:R-:W-:-:S04]  /*6b50*/  @!P2 LEA R72, P3, R70, R72, 0x1 ;  /* 0x000000484648a211 */ /* 0x010fc800078608ff */
[----:B------:R-:W-:Y:S02]  /*6b60*/  @!P2 LEA.HI.X R73, R70, R73, R71, 0x1, P3 ;  /* 0x000000494649a211 */ /* 0x000fe400018f0c47 */
[----:B------:R-:W-:-:S04]  /*6b70*/  @!P2 LEA R74, P3, R68, R74, 0x1 ;  /* 0x0000004a444aa211 */ /* 0x000fc800078608ff */
[----:B------:R-:W-:Y:S02]  /*6b80*/  @!P2 LEA.HI.X R75, R68, R75, R69, 0x1, P3 ;  /* 0x0000004b444ba211 */ /* 0x000fe400018f0c45 */
[----:B------:R-:W-:-:S04]  /*6b90*/  ISETP.GE.AND P3, PT, R224, R4, PT ;  /* 0x00000004e000720c */ /* 0x000fc80003f66270 */
[----:B------:R-:W-:Y:S02]  /*6ba0*/  ISETP.GE.OR P3, PT, R16, R80, P3 ;  /* 0x000000501000720c */ /* 0x000fe40001f66670 */
[----:B------:R-:W-:Y:S02]  /*6bb0*/  CS2R R66, SRZ ;  /* 0x0000000000427805 */ /* 0x000fe4000001ff00 */
[----:B0-----:R-:W-:Y:S02]  /*6bc0*/  CS2R R64, SRZ ;  /* 0x0000000000407805 */ /* 0x001fe4000001ff00 */
[----:B------:R-:W-:Y:S02]  /*6bd0*/  CS2R R70, SRZ ;  /* 0x0000000000467805 */ /* 0x000fe4000001ff00 */
[----:B------:R-:W-:Y:S01]  /*6be0*/  CS2R R68, SRZ ;  /* 0x0000000000447805 */ /* 0x000fe2000001ff00 */
[----:B------:R-:W-:Y:S01]  /*6bf0*/  BSSY B1, `(.L_x_6035) ;  /* 0x0000021000017945 */ /* 0x000fe20003800000 */
[----:B------:R0:W5:Y:S04]  /*6c00*/  @!P2 LDG.E.128 R64, desc[UR4][R72.64] ;  /* 0x000000044840a981 */ /* 0x000168000c1e1d00 */
[----:B------:R1:W5:Y:S01]  /*6c10*/  @!P2 LDG.E.128 R68, desc[UR4][R74.64] ;  /* 0x000000044a44a981 */ /* 0x000362000c1e1d00 */
[----:B------:R-:W-:-:S02]  /*6c20*/  ISETP.GE.AND P2, PT, R226, R4, PT ;  /* 0x00000004e200720c */ /* 0x000fc40003f46270 */
[----:B------:R-:W-:Y:S02]  /*6c30*/  CS2R R78, SRZ ;  /* 0x00000000004e7805 */ /* 0x000fe4000001ff00 */
[----:B------:R-:W-:Y:S02]  /*6c40*/  CS2R R76, SRZ ;  /* 0x00000000004c7805 */ /* 0x000fe4000001ff00 */
[----:B------:R-:W-:Y:S02]  /*6c50*/  ISETP.GE.OR P2, PT, R16, R80, P2 ;  /* 0x000000501000720c */ /* 0x000fe40001746670 */
[----:B0-----:R-:W-:Y:S02]  /*6c60*/  CS2R R72, SRZ ;  /* 0x0000000000487805 */ /* 0x001fe4000001ff00 */
[----:B-1----:R-:W-:Y:S01]  /*6c70*/  CS2R R74, SRZ ;  /* 0x00000000004a7805 */ /* 0x002fe2000001ff00 */
[----:B------:R-:W-:Y:S08]  /*6c80*/  @P3 BRA `(.L_x_6036) ;  /* 0x00000000005c3947 */ /* 0x000ff00003800000 */
[----:B------:R-:W0:Y:S01]  /*6c90*/  LDC.64 R76, c[0x0][0x3d8] ;  /* 0x0000f600ff4c7b82 */ /* 0x000e220000000a00 */
[----:B------:R-:W-:Y:S01]  /*6ca0*/  IMAD.MOV.U32 R74, RZ, RZ, R92 ;  /* 0x000000ffff4a7224 */ /* 0x000fe200078e005c */
[----:B------:R-:W-:Y:S01]  /*6cb0*/  MOV R79, R0 ;  /* 0x00000000004f7202 */ /* 0x000fe20000000f00 */
[----:B------:R-:W-:Y:S01]  /*6cc0*/  IMAD.MOV.U32 R75, RZ, RZ, R3 ;  /* 0x000000ffff4b7224 */ /* 0x000fe200078e0003 */
[----:B------:R-:W-:Y:S01]  /*6cd0*/  ULDC.64 UR4, c[0x0][0x3c8] ;  /* 0x0000f20000047ab9 */ /* 0x000fe20000000a00 */
[----:B------:R-:W-:Y:S01]  /*6ce0*/  IMAD.MOV.U32 R78, RZ, RZ, R90 ;  /* 0x000000ffff4e7224 */ /* 0x000fe200078e005a */
[----:B------:R-:W-:Y:S01]  /*6cf0*/  ULDC.64 UR6, c[0x0][0x3e0] ;  /* 0x0000f80000067ab9 */ /* 0x000fe20000000a00 */
[----:B------:R-:W-:Y:S01]  /*6d00*/  ULDC.64 UR8, c[0x0][0x208] ;  /* 0x0000820000087ab9 */ /* 0x000fe20000000a00 */
[----:B------:R-:W1:Y:S01]  /*6d10*/  LDC.64 R72, c[0x0][0x3e8] ;  /* 0x0000fa00ff487b82 */ /* 0x000e620000000a00 */
[----:B0-----:R-:W-:-:S04]  /*6d20*/  IMAD.WIDE.U32 R74, R76, 0x60, R74 ;  /* 0x000000604c4a7825 */ /* 0x001fc800078e004a */
[----:B------:R-:W-:Y:S01]  /*6d30*/  IMAD R77, R77, 0x60, RZ ;  /* 0x000000604d4d7824 */ /* 0x000fe200078e02ff */
[----:B------:R-:W-:Y:S01]  /*6d40*/  IADD3 R76, P3, R104, R74, RZ ;  /* 0x0000004a684c7210 */ /* 0x000fe20007f7e0ff */
[----:B-1----:R-:W-:-:S03]  /*6d50*/  IMAD.WIDE.U32 R78, R72, 0x60, R78 ;  /* 0x00000060484e7825 */ /* 0x002fc600078e004e */
[----:B------:R-:W-:Y:S01]  /*6d60*/  IADD3.X R75, R27, R75, R77, P3, !PT ;  /* 0x0000004b1b4b7210 */ /* 0x000fe20001ffe44d */
[----:B------:R-:W-:Y:S01]  /*6d70*/  IMAD R73, R73, 0x60, RZ ;  /* 0x0000006049497824 */ /* 0x000fe200078e02ff */
[----:B------:R-:W-:-:S04]  /*6d80*/  IADD3 R74, P3, R110, R78, RZ ;  /* 0x0000004e6e4a7210 */ /* 0x000fc80007f7e0ff */
[----:B------:R-:W-:Y:S02]  /*6d90*/  IADD3.X R79, R21, R79, R73, P3, !PT ;  /* 0x0000004f154f7210 */ /* 0x000fe40001ffe449 */
[----:B------:R-:W-:-:S04]  /*6da0*/  LEA R72, P3, R76, UR4, 0x1 ;  /* 0x000000044c487c11 */ /* 0x000fc8000f8608ff */
[----:B------:R-:W-:Y:S02]  /*6db0*/  LEA.HI.X R73, R76, UR5, R75, 0x1, P3 ;  /* 0x000000054c497c11 */ /* 0x000fe400098f0c4b */
[----:B------:R-:W-:-:S04]  /*6dc0*/  LEA R76, P3, R74, UR6, 0x1 ;  /* 0x000000064a4c7c11 */ /* 0x000fc8000f8608ff */
[----:B------:R-:W-:Y:S02]  /*6dd0*/  LEA.HI.X R77, R74, UR7, R79, 0x1, P3 ;  /* 0x000000074a4d7c11 */ /* 0x000fe400098f0c4f */
[----:B------:R-:W5:Y:S04]  /*6de0*/  LDG.E.128 R72, desc[UR8][R72.64] ;  /* 0x0000000848487981 */ /* 0x000f68000c1e1d00 */
[----:B------:R-:W5:Y:S03]  /*6df0*/  LDG.E.128 R76, desc[UR8][R76.64] ;  /* 0x000000084c4c7981 */ /* 0x000f66000c1e1d00 */
.L_x_6036:
[----:B------:R-:W-:Y:S05]  /*6e00*/  BSYNC B1 ;  /* 0x0000000000017941 */ /* 0x000fea0003800000 */
.L_x_6035:
[----:B------:R-:W-:Y:S01]  /*6e10*/  BSSY B1, `(.L_x_6037) ;  /* 0x000001d000017945 */ /* 0x000fe20003800000 */
[----:B------:R-:W-:Y:S02]  /*6e20*/  ISETP.GE.AND P3, PT, R16, R80, PT ;  /* 0x000000501000720c */ /* 0x000fe40003f66270 */
[----:B------:R-:W-:Y:S02]  /*6e30*/  CS2R R82, SRZ ;  /* 0x0000000000527805 */ /* 0x000fe4000001ff00 */
[----:B------:R-:W-:Y:S02]  /*6e40*/  CS2R R80, SRZ ;  /* 0x0000000000507805 */ /* 0x000fe4000001ff00 */
[----:B------:R-:W-:Y:S01]  /*6e50*/  CS2R R86, SRZ ;  /* 0x0000000000567805 */ /* 0x000fe2000001ff00 */
[----:B-----5:R-:W-:Y:S01]  /*6e60*/  IMAD.MOV.U32 R89, RZ, RZ, R74 ;  /* 0x000000ffff597224 */ /* 0x020fe200078e004a */
[----:B------:R-:W-:Y:S01]  /*6e70*/  CS2R R84, SRZ ;  /* 0x0000000000547805 */ /* 0x000fe2000001ff00 */
[----:B------:R-:W-:Y:S06]  /*6e80*/  @P2 BRA `(.L_x_6038) ;  /* 0x0000000000542947 */ /* 0x000fec0003800000 */
[----:B------:R-:W0:Y:S01]  /*6e90*/  LDC.64 R82, c[0x0][0x3d8] ;  /* 0x0000f600ff527b82 */ /* 0x000e220000000a00 */
[----:B------:R-:W-:Y:S01]  /*6ea0*/  IMAD.MOV.U32 R93, RZ, RZ, R3 ;  /* 0x000000ffff5d7224 */ /* 0x000fe200078e0003 */
[----:B------:R-:W-:Y:S01]  /*6eb0*/  ULDC.64 UR4, c[0x0][0x3c8] ;  /* 0x0000f20000047ab9 */ /* 0x000fe20000000a00 */
[----:B------:R-:W-:Y:S01]  /*6ec0*/  IMAD.MOV.U32 R91, RZ, RZ, R0 ;  /* 0x000000ffff5b7224 */ /* 0x000fe200078e0000 */
[----:B------:R-:W-:Y:S01]  /*6ed0*/  ULDC.64 UR6, c[0x0][0x3e0] ;  /* 0x0000f80000067ab9 */ /* 0x000fe20000000a00 */
[----:B------:R-:W-:-:S03]  /*6ee0*/  ULDC.64 UR8, c[0x0][0x208] ;  /* 0x0000820000087ab9 */ /* 0x000fc60000000a00 */
        /* <DEDUP_REMOVED lines=12> */
[----:B------:R-:W-:Y:S01]  /*6fb0*/  LEA.HI.X R85, R0, UR7, R91, 0x1, P2 ;  /* 0x0000000700557c11 */ /* 0x000fe200090f0c5b */
[----:B------:R-:W5:Y:S05]  /*6fc0*/  LDG.E.128 R80, desc[UR8][R80.64] ;  /* 0x0000000850507981 */ /* 0x000f6a000c1e1d00 */
[----:B------:R-:W5:Y:S03]  /*6fd0*/  LDG.E.128 R84, desc[UR8][R84.64] ;  /* 0x0000000854547981 */ /* 0x000f66000c1e1d00 */
.L_x_6038:
[----:B------:R-:W-:Y:S05]  /*6fe0*/  BSYNC B1 ;  /* 0x0000000000017941 */ /* 0x000fea0003800000 */
.L_x_6037:
[----:B------:R-:W-:Y:S01]  /*6ff0*/  PRMT R171, R89, 0x7610, R171 ;  /* 0x0000761059ab7816 */ /* 0x000fe200000000ab */
[----:B------:R-:W-:Y:S01]  /*7000*/  IMAD.MOV.U32 R0, RZ, RZ, R75 ;  /* 0x000000ffff007224 */ /* 0x000fe200078e004b */
        /* <DEDUP_REMOVED lines=8> */
[----:B------:R-:W-:Y:S01]  /*7090*/  PRMT R173, R90, 0x7610, R173 ;  /* 0x000076105aad7816 */ /* 0x000fe200000000ad */
[----:B-----5:R-:W-:Y:S01]  /*70a0*/  IMAD.MOV.U32 R90, RZ, RZ, R82 ;  /* 0x000000ffff5a7224 */ /* 0x020fe200078e0052 */
        /* <DEDUP_REMOVED lines=52> */
[----:B------:R-:W-:Y:S01]  /*73f0*/  PLOP3.LUT P2, PT, PT, PT, UP0, 0x80, 0x0 ;  /* 0x000000000000781c */ /* 0x000fe20003f4f008 */
        /* <DEDUP_REMOVED lines=21> */
[----:B------:R-:W-:Y:S02]  /*7550*/  PRMT R167, R3, 0x5410, R89 ;  /* 0x0000541003a77816 */ /* 0x000fe40000000059 */
[----:B------:R-:W-:Y:S01]  /*7560*/  PRMT R170, R170, 0x5410, R0 ;  /* 0x00005410aaaa7816 */ /* 0x000fe20000000000 */
[----:B------:R-:W-:Y:S06]  /*7570*/  @!P2 BRA `(.L_x_6039) ;  /* 0x000000000004a947 */ /* 0x000fec0003800000 */
[----:B------:R-:W-:Y:S01]  /*7580*/  BPT.TRAP 0x1 ;  /* 0x000000040000795c */ /* 0x000fe20000300000 */
.L_x_6039:
[----:B------:R-:W-:Y:S01]  /*7590*/  IMAD R3, R220, 0x8, R2 ;  /* 0x00000008dc037824 */ /* 0x000fe200078e0202 */
[----:B------:R-:W-:Y:S01]  /*75a0*/  SHF.L.U32 R0, R229, 0x1f, RZ ;  /* 0x0000001fe5007819 */ /* 0x000fe200000006ff */
[----:B------:R-:W0:Y:S01]  /*75b0*/  LDC R152, c[0x0][0x2e4] ;  /* 0x0000b900ff987b82 */ /* 0x000e220000000800 */
[----:B------:R-:W-:Y:S01]  /*75c0*/  BSSY B1, `(.L_x_6040) ;  /* 0x0000006000017945 */ /* 0x000fe20003800000 */
[----:B------:R-:W-:Y:S01]  /*75d0*/  IMAD.MOV.U32 R133, RZ, RZ, R88 ;  /* 0x000000ffff857224 */ /* 0x000fe200078e0058 */
[----:B------:R-:W1:Y:S05]  /*75e0*/  SYNCS.PHASECHK.TRANS64.TRYWAIT P4, [R3+URZ+0x34890], R0 ;  /* 0x03489000030075a7 */ /* 0x000e6a000808017f */
[----:B------:R-:W2:Y:S01]  /*75f0*/  LDC.64 R134, c[0x0][0x2f0] ;  /* 0x0000bc00ff867b82 */ /* 0x000ea20000000a00 */
[----:B0-----:R-:W-:Y:S01]  /*7600*/  IMAD.IADD R153, R152, 0x1, -R97 ;  /* 0x0000000198997824 */ /* 0x001fe200078e0a61 */
[----:B-1----:R-:W-:Y:S06]  /*7610*/  @!P4 BRA `(.L_x_6041) ;  /* 0x000001c400d0c947 */ /* 0x002fec0003800000 */
.L_x_6286:
[----:B------:R-:W-:Y:S05]  /*7620*/  BSYNC B1 ;  /* 0x0000000000017941 */ /* 0x000fea0003800000 */
.L_x_6040:
[----:B------:R-:W-:Y:S01]  /*7630*/  ISETP.GE.OR P4, PT, R22, R4, P0 ;  /* 0x000000041600720c */ /* 0x000fe20000786670 */
[----:B------:R-:W-:-:S12]  /*7640*/  BSSY B1, `(.L_x_6042) ;  /* 0x000008a000017945 */ /* 0x000fd80003800000 */
[----:B------:R-:W-:Y:S05]  /*7650*/  @P4 BRA `(.L_x_6043) ;  /* 0x0000000800204947 */ /* 0x000fea0003800000 */
[----:B------:R-:W3:Y:S04]  /*7660*/  LDL R88, [R1] ;  /* 0x0000000001587983 */ /* 0x000ee80000100800 */
[----:B------:R-:W4:Y:S04]  /*7670*/  LDL R92, [R1+0x3c] ;  /* 0x00003c00015c7983 */ /* 0x000f280000100800 */
[----:B------:R-:W5:Y:S01]  /*7680*/  LDL R90, [R1+0x64] ;  /* 0x00006400015a7983 */ /* 0x000f620000100800 */
[----:B------:R-:W-:Y:S01]  /*7690*/  BSSY B2, `(.L_x_6044) ;  /* 0x0000072000027945 */ /* 0x000fe20003800000 */
[----:B------:R-:W1:Y:S02]  /*76a0*/  S2R R93, SR_TID.X ;  /* 0x00000000005d7919 */ /* 0x000e640000002100 */
[----:B-1----:R-:W-:-:S05]  /*76b0*/  VIADD R93, R93, 0xffffff80 ;  /* 0xffffff805d5d7836 */ /* 0x002fca0000000000 */
[----:B------:R-:W-:-:S04]  /*76c0*/  SHF.R.S32.HI R91, RZ, 0x1f, R93 ;  /* 0x0000001fff5b7819 */ /* 0x000fc8000001145d */
[----:B------:R-:W-:-:S05]  /*76d0*/  LEA.HI R91, R91, R93, RZ, 0x6 ;  /* 0x0000005d5b5b7211 */ /* 0x000fca00078f30ff */
[----:B------:R-:W-:-:S05]  /*76e0*/  IMAD.SHL.U32 R91, R91, 0x8, RZ ;  /* 0x000000085b5b7824 */ /* 0x000fca00078e00ff */
[----:B------:R-:W-:Y:S02]  /*76f0*/  LOP3.LUT R91, R91, 0xfffffe00, RZ, 0xc0, !PT ;  /* 0xfffffe005b5b7812 */ /* 0x000fe400078ec0ff */
[----:B---3--:R-:W-:-:S04]  /*7700*/  LOP3.LUT P5, RZ, R88, 0x1, RZ, 0xc0, !PT ;  /* 0x0000000158ff7812 */ /* 0x008fc800078ac0ff */
[----:B------:R-:W-:-:S04]  /*7710*/  SEL R88, R97, R153, !P5 ;  /* 0x0000009961587207 */ /* 0x000fc80006800000 */
[----:B------:R-:W-:-:S04]  /*7720*/  SHF.R.S32.HI R89, RZ, 0x1f, R88 ;  /* 0x0000001fff597819 */ /* 0x000fc80000011458 */
[----:B------:R-:W-:-:S04]  /*7730*/  LEA.HI R89, R89, R88, RZ, 0x4 ;  /* 0x0000005859597211 */ /* 0x000fc800078f20ff */
[----:B------:R-:W-:-:S04]  /*7740*/  LEA.HI.SX32 R88, R89, R10, 0x1c ;  /* 0x0000000a59587211 */ /* 0x000fc800078fe2ff */
[----:B------:R-:W-:Y:S02]  /*7750*/  SHF.R.S32.HI R89, RZ, 0x1f, R88 ;  /* 0x0000001fff597819 */ /* 0x000fe40000011458 */
[----:B------:R-:W-:Y:S02]  /*7760*/  SHF.L.U32 R175, R88, 0x3, RZ ;  /* 0x0000000358af7819 */ /* 0x000fe400000006ff */
[----:B------:R-:W-:Y:S02]  /*7770*/  LEA.HI R88, R89, R88, RZ, 0x3 ;  /* 0x0000005859587211 */ /* 0x000fe400078f18ff */
[----:B------:R-:W-:Y:S02]  /*7780*/  LOP3.LUT R89, R175, 0x38, RZ, 0xc0, !PT ;  /* 0x00000038af597812 */ /* 0x000fe400078ec0ff */
[----:B------:R-:W-:Y:S02]  /*7790*/  SHF.R.S32.HI R88, RZ, 0x3, R88 ;  /* 0x00000003ff587819 */ /* 0x000fe40000011458 */
[----:B----4-:R-:W-:-:S03]  /*77a0*/  LOP3.LUT R89, R89, 0x1c0, R92, 0xf8, !PT ;  /* 0x000001c059597812 */ /* 0x010fc600078ef85c */
[----:B------:R-:W-:Y:S01]  /*77b0*/  IMAD R88, R88, 0x2c00, R91 ;  /* 0x00002c0058587824 */ /* 0x000fe200078e025b */
[----:B-----5:R-:W-:Y:S01]  /*77c0*/  LOP3.LUT R89, R89, R90, RZ, 0x3c, !PT ;  /* 0x0000005a59597212 */ /* 0x020fe200078e3cff */
[----:B------:R-:W-:-:S04]  /*77d0*/  IMAD R91, R220, 0x5800, R154 ;  /* 0x00005800dc5b7824 */ /* 0x000fc800078e029a */
[----:B------:R-:W-:Y:S02]  /*77e0*/  IMAD.IADD R89, R88, 0x1, R89 ;  /* 0x0000000158597824 */ /* 0x000fe400078e0259 */
[----:B------:R-:W-:Y:S02]  /*77f0*/  IMAD R88, R91, 0x2, R2 ;  /* 0x000000025b587824 */ /* 0x000fe400078e0202 */
[----:B------:R-:W-:-:S04]  /*7800*/  IMAD R89, R220, 0x5800, R89 ;  /* 0x00005800dc597824 */ /* 0x000fc800078e0259 */
[----:B------:R-:W-:Y:S02]  /*7810*/  IMAD R92, R89, 0x2, R2 ;  /* 0x00000002595c7824 */ /* 0x000fe400078e0202 */
[----:B------:R-:W1:Y:S04]  /*7820*/  LDS.128 R88, [R88+0x1e400] ;  /* 0x01e4000058587984 */ /* 0x000e680000000c00 */
[----:B------:R-:W3:Y:S01]  /*7830*/  LDS.128 R92, [R92+0x1e400] ;  /* 0x01e400005c5c7984 */ /* 0x000ee20000000c00 */
[----:B------:R-:W-:Y:S05]  /*7840*/  @P3 BRA `(.L_x_6045) ;  /* 0x0000000400583947 */ /* 0x000fea0003800000 */
[----:B---3--:R-:W-:Y:S01]  /*7850*/  MOV R178, R93 ;  /* 0x0000005d00b27202 */ /* 0x008fe20000000f00 */
[----:B-1----:R-:W-:Y:S01]  /*7860*/  IMAD.MOV.U32 R93, RZ, RZ, R89 ;  /* 0x000000ffff5d7224 */ /* 0x002fe200078e0059 */
[----:B------:R-:W-:Y:S01]  /*7870*/  SHF.R.U64 R44, R44, 0x10, R45 ;  /* 0x000000102c2c7819 */ /* 0x000fe2000000122d */
[----:B------:R-:W-:Y:S01]  /*7880*/  HADD2.F32 R179, -RZ, R179.H0_H0 ;  /* 0x200000b3ffb37230 */ /* 0x000fe20000004100 */
[----:B------:R-:W-:Y:S01]  /*7890*/  SHF.R.U64 R40, R40, 0x10, R41 ;  /* 0x0000001028287819 */ /* 0x000fe20000001229 */
[----:B------:R-:W-:Y:S01]  /*78a0*/  HADD2.F32 R174, -RZ, R178.H0_H0 ;  /* 0x200000b2ffae7230 */ /* 0x000fe20000004100 */
[----:B------:R-:W-:Y:S01]  /*78b0*/  SHF.R.U64 R46, R46, 0x10, R47 ;  /* 0x000000102e2e7819 */ /* 0x000fe2000000122f */
[--C-:B------:R-:W-:Y:S01]  /*78c0*/  HADD2.F32 R176, -RZ, R93.reuse.H0_H0 ;  /* 0x2000005dffb07230 */ /* 0x100fe20000004100 */
[----:B------:R-:W-:Y:S01]  /*78d0*/  SHF.R.U64 R42, R42, 0x10, R43 ;  /* 0x000000102a2a7819 */ /* 0x000fe2000000122b */
[----:B------:R-:W-:Y:S02]  /*78e0*/  HADD2.F32 R89, -RZ, R180.H0_H0 ;  /* 0x200000b4ff597230 */ /* 0x000fe40000004100 */
[-C--:B------:R-:W-:Y:S01]  /*78f0*/  FMUL.FTZ R181, R174, R179.reuse ;  /* 0x000000b3aeb57220 */ /* 0x080fe20000410000 */
[----:B------:R-:W-:Y:S01]  /*7900*/  SHF.R.U32.HI R180, RZ, 0x10, R45 ;  /* 0x00000010ffb47819 */ /* 0x000fe2000001162d */
[----:B------:R-:W-:Y:S01]  /*7910*/  FMUL.FTZ R179, R176, R179 ;  /* 0x000000b3b0b37220 */ /* 0x000fe20000410000 */
[----:B------:R-:W-:-:S02]  /*7920*/  HADD2.F32 R93, -RZ, R93.H1_H1 ;  /* 0x3000005dff5d7230 */ /* 0x000fc40000004100 */
[-C--:B------:R-:W-:Y:S01]  /*7930*/  FFMA.FTZ R176, R176, R89.reuse, -R181 ;  /* 0x00000059b0b07223 */ /* 0x080fe200000108b5 */
[----:B------:R-:W-:Y:S02]  /*7940*/  HADD2.F32 R45, -RZ, R95.H0_H0 ;  /* 0x2000005fff2d7230 */ /* 0x000fe40000004100 */
[----:B------:R-:W-:Y:S01]  /*7950*/  FFMA.FTZ R174, R174, R89, R179 ;  /* 0x00000059aeae7223 */ /* 0x000fe200000100b3 */
[----:B------:R-:W-:Y:S01]  /*7960*/  HADD2.F32 R89, -RZ, R178.H1_H1 ;  /* 0x300000b2ff597230 */ /* 0x000fe20000004100 */
[----:B------:R-:W-:Y:S01]  /*7970*/  SHF.R.U32.HI R178, RZ, 0x10, R41 ;  /* 0x00000010ffb27819 */ /* 0x000fe20000011629 */
[----:B------:R-:W-:Y:S02]  /*7980*/  HADD2.F32 R180, -RZ, R180.H0_H0 ;  /* 0x200000b4ffb47230 */ /* 0x000fe40000004100 */
[----:B------:R-:W-:Y:S02]  /*7990*/  HADD2.F32 R41, -RZ, R91.H0_H0 ;  /* 0x2000005bff297230 */ /* 0x000fe40000004100 */
[----:B------:R-:W-:-:S02]  /*79a0*/  HADD2.F32 R178, -RZ, R178.H0_H0 ;  /* 0x200000b2ffb27230 */ /* 0x000fc40000004100 */
[-C--:B------:R-:W-:Y:S01]  /*79b0*/  FMUL.FTZ R182, R89, R180.reuse ;  /* 0x000000b459b67220 */ /* 0x080fe20000410000 */
[C---:B------:R-:W-:Y:S01]  /*79c0*/  FMUL.FTZ R180, R93.reuse, R180 ;  /* 0x000000b45db47220 */ /* 0x040fe20000410000 */
[----:B------:R-:W-:Y:S02]  /*79d0*/  HADD2.F32 R91, -RZ, R91.H1_H1 ;  /* 0x3000005bff5b7230 */ /* 0x000fe40000004100 */
[-C--:B------:R-:W-:Y:S01]  /*79e0*/  FFMA.FTZ R93, R93, R178.reuse, -R182 ;  /* 0x000000b25d5d7223 */ /* 0x080fe200000108b6 */
[----:B------:R-:W-:Y:S01]  /*79f0*/  FFMA.FTZ R89, R89, R178, R180 ;  /* 0x000000b259597223 */ /* 0x000fe200000100b4 */
[--C-:B------:R-:W-:Y:S02]  /*7a00*/  HADD2.F32 R180, -RZ, R184.reuse.H1_H1 ;  /* 0x300000b8ffb47230 */ /* 0x100fe40000004100 */
[----:B------:R-:W-:Y:S01]  /*7a10*/  HADD2.F32 R178, -RZ, R184.H0_H0 ;  /* 0x200000b8ffb27230 */ /* 0x000fe20000004100 */
[----:B------:R-:W-:Y:S01]  /*7a20*/  F2FP.F16.F32.PACK_AB R93, R93, R176 ;  /* 0x000000b05d5d723e */ /* 0x000fe200000000ff */
[----:B------:R-:W-:-:S02]  /*7a30*/  HADD2.F32 R44, -RZ, R44.H0_H0 ;  /* 0x2000002cff2c7230 */ /* 0x000fc40000004100 */
[-C--:B------:R-:W-:Y:S01]  /*7a40*/  FMUL.FTZ R182, R45, R180.reuse ;  /* 0x000000b42db67220 */ /* 0x080fe20000410000 */
[----:B------:R-:W-:Y:S01]  /*7a50*/  FMUL.FTZ R180, R41, R180 ;  /* 0x000000b429b47220 */ /* 0x000fe20000410000 */
[----:B------:R-:W-:Y:S01]  /*7a60*/  HADD2.F32 R40, -RZ, R40.H0_H0 ;  /* 0x20000028ff287230 */ /* 0x000fe20000004100 */
[----:B------:R-:W-:Y:S01]  /*7a70*/  F2FP.F16.F32.PACK_AB R174, R89, R174 ;  /* 0x000000ae59ae723e */ /* 0x000fe200000000ff */
[-C--:B------:R-:W-:Y:S01]  /*7a80*/  FFMA.FTZ R41, R41, R178.reuse, -R182 ;  /* 0x000000b229297223 */ /* 0x080fe200000108b6 */
[----:B------:R-:W-:Y:S01]  /*7a90*/  FFMA.FTZ R180, R45, R178, R180 ;  /* 0x000000b22db47223 */ /* 0x000fe200000100b4 */
[----:B------:R-:W-:Y:S01]  /*7aa0*/  SHF.R.U32.HI R178, RZ, 0x10, R47 ;  /* 0x00000010ffb27819 */ /* 0x000fe2000001162f */
[----:B------:R-:W-:Y:S01]  /*7ab0*/  HADD2.F32 R45, -RZ, R95.H1_H1 ;  /* 0x3000005fff2d7230 */ /* 0x000fe20000004100 */
[----:B------:R-:W-:Y:S01]  /*7ac0*/  SHF.R.U32.HI R182, RZ, 0x10, R43 ;  /* 0x00000010ffb67819 */ /* 0x000fe2000001162b */
[----:B------:R-:W-:Y:S02]  /*7ad0*/  HADD2.F32 R95, -RZ, R88.H0_H0 ;  /* 0x20000058ff5f7230 */ /* 0x000fe40000004100 */
[----:B------:R-:W-:-:S02]  /*7ae0*/  HADD2.F32 R178, -RZ, R178.H0_H0 ;  /* 0x200000b2ffb27230 */ /* 0x000fc40000004100 */
[----:B------:R-:W-:Y:S02]  /*7af0*/  HADD2.F32 R182, -RZ, R182.H0_H0 ;  /* 0x200000b6ffb67230 */ /* 0x000fe40000004100 */
[--C-:B------:R-:W-:Y:S02]  /*7b00*/  HADD2.F32 R181, -RZ, R191.reuse.H0_H0 ;  /* 0x200000bfffb57230 */ /* 0x100fe40000004100 */
[-C--:B------:R-:W-:Y:S01]  /*7b10*/  FMUL.FTZ R184, R45, R178.reuse ;  /* 0x000000b22db87220 */ /* 0x080fe20000410000 */
[C---:B------:R-:W-:Y:S01]  /*7b20*/  FMUL.FTZ R186, R91.reuse, R178 ;  /* 0x000000b25bba7220 */ /* 0x040fe20000410000 */
[----:B------:R-:W-:Y:S02]  /*7b30*/  HADD2.F32 R47, -RZ, R190.H0_H0 ;  /* 0x200000beff2f7230 */ /* 0x000fe40000004100 */
[-C--:B------:R-:W-:Y:S01]  /*7b40*/  FFMA.FTZ R178, R91, R182.reuse, -R184 ;  /* 0x000000b65bb27223 */ /* 0x080fe200000108b8 */
[----:B------:R-:W-:Y:S01]  /*7b50*/  FFMA.FTZ R45, R45, R182, R186 ;  /* 0x000000b62d2d7223 */ /* 0x000fe200000100ba */
[----:B------:R-:W-:-:S02]  /*7b60*/  HADD2.F32 R186, -RZ, R191.H1_H1 ;  /* 0x300000bfffba7230 */ /* 0x000fc40000004100 */
[----:B------:R-:W-:Y:S01]  /*7b70*/  HADD2.F32 R91, -RZ, R92.H0_H0 ;  /* 0x2000005cff5b7230 */ /* 0x000fe20000004100 */
[----:B------:R-:W-:Y:S01]  /*7b80*/  F2FP.F16.F32.PACK_AB R41, R178, R41 ;  /* 0x00000029b229723e */ /* 0x000fe200000000ff */
[----:B------:R-:W-:Y:S01]  /*7b90*/  HADD2.F32 R182, -RZ, R190.H1_H1 ;  /* 0x300000beffb67230 */ /* 0x000fe20000004100 */
[----:B------:R-:W-:Y:S01]  /*7ba0*/  F2FP.F16.F32.PACK_AB R45, R45, R180 ;  /* 0x000000b42d2d723e */ /* 0x000fe200000000ff */
[----:B------:R-:W-:Y:S02]  /*7bb0*/  HADD2.F32 R46, -RZ, R46.H0_H0 ;  /* 0x2000002eff2e7230 */ /* 0x000fe40000004100 */
[-C--:B------:R-:W-:Y:S01]  /*7bc0*/  FMUL.FTZ R184, R91, R186.reuse ;  /* 0x000000ba5bb87220 */ /* 0x080fe20000410000 */
[C---:B------:R-:W-:Y:S01]  /*7bd0*/  FMUL.FTZ R186, R95.reuse, R186 ;  /* 0x000000ba5fba7220 */ /* 0x040fe20000410000 */
[----:B------:R-:W-:Y:S02]  /*7be0*/  HADD2.F32 R43, -RZ, R94.H1_H1 ;  /* 0x3000005eff2b7230 */ /* 0x000fe40000004100 */
[-C--:B------:R-:W-:Y:S01]  /*7bf0*/  FFMA.FTZ R184, R95, R182.reuse, -R184 ;  /* 0x000000b65fb87223 */ /* 0x080fe200000108b8 */
[----:B------:R-:W-:Y:S01]  /*7c00*/  FFMA.FTZ R186, R91, R182, R186 ;  /* 0x000000b65bba7223 */ /* 0x000fe200000100ba */
[----:B------:R-:W-:-:S02]  /*7c10*/  HADD2.F32 R91, -RZ, R92.H1_H1 ;  /* 0x3000005cff5b7230 */ /* 0x000fc40000004100 */
[----:B------:R-:W-:Y:S02]  /*7c20*/  HADD2.F32 R95, -RZ, R88.H1_H1 ;  /* 0x30000058ff5f7230 */ /* 0x000fe40000004100 */
[----:B------:R-:W-:Y:S02]  /*7c30*/  HADD2.F32 R42, -RZ, R42.H0_H0 ;  /* 0x2000002aff2a7230 */ /* 0x000fe40000004100 */
[-C--:B------:R-:W-:Y:S01]  /*7c40*/  FMUL.FTZ R88, R91, R44.reuse ;  /* 0x0000002c5b587220 */ /* 0x080fe20000410000 */
[----:B------:R-:W-:Y:S02]  /*7c50*/  IMAD.MOV.U32 R89, RZ, RZ, R93 ;  /* 0x000000ffff597224 */ /* 0x000fe400078e005d */
[C---:B------:R-:W-:Y:S01]  /*7c60*/  FMUL.FTZ R44, R95.reuse, R44 ;  /* 0x0000002c5f2c7220 */ /* 0x040fe20000410000 */
[----:B------:R-:W-:Y:S02]  /*7c70*/  IMAD.MOV.U32 R93, RZ, RZ, R174 ;  /* 0x000000ffff5d7224 */ /* 0x000fe400078e00ae */
[-C--:B------:R-:W-:Y:S01]  /*7c80*/  FFMA.FTZ R95, R95, R40.reuse, -R88 ;  /* 0x000000285f5f7223 */ /* 0x080fe20000010858 */
[----:B------:R-:W-:Y:S01]  /*7c90*/  FFMA.FTZ R91, R91, R40, R44 ;  /* 0x000000285b5b7223 */ /* 0x000fe2000001002c */
[----:B------:R-:W-:-:S02]  /*7ca0*/  HADD2.F32 R40, -RZ, R94.H0_H0 ;  /* 0x2000005eff287230 */ /* 0x000fc40000004100 */
[--C-:B------:R-:W-:Y:S01]  /*7cb0*/  HADD2.F32 R44, -RZ, R90.reuse.H0_H0 ;  /* 0x2000005aff2c7230 */ /* 0x100fe20000004100 */
[----:B------:R-:W-:Y:S02]  /*7cc0*/  F2FP.F16.F32.PACK_AB R88, R95, R184 ;  /* 0x000000b85f58723e */ /* 0x000fe400000000ff */
[-C--:B------:R-:W-:Y:S01]  /*7cd0*/  FMUL.FTZ R179, R40, R181.reuse ;  /* 0x000000b528b37220 */ /* 0x080fe20000410000 */
[----:B------:R-:W-:Y:S01]  /*7ce0*/  F2FP.F16.F32.PACK_AB R92, R91, R186 ;  /* 0x000000ba5b5c723e */ /* 0x000fe200000000ff */
[C---:B------:R-:W-:Y:S01]  /*7cf0*/  FMUL.FTZ R181, R44.reuse, R181 ;  /* 0x000000b52cb57220 */ /* 0x040fe20000410000 */
[----:B------:R-:W-:Y:S02]  /*7d00*/  IMAD.MOV.U32 R91, RZ, RZ, R41 ;  /* 0x000000ffff5b7224 */ /* 0x000fe400078e0029 */
[----:B------:R-:W-:Y:S01]  /*7d10*/  FFMA.FTZ R179, R44, R47, -R179 ;  /* 0x0000002f2cb37223 */ /* 0x000fe200000108b3 */
[----:B------:R-:W-:Y:S01]  /*7d20*/  MOV R95, R45 ;  /* 0x0000002d005f7202 */ /* 0x000fe20000000f00 */
[----:B------:R-:W-:Y:S01]  /*7d30*/  FFMA.FTZ R181, R40, R47, R181 ;  /* 0x0000002f28b57223 */ /* 0x000fe200000100b5 */
[----:B------:R-:W-:-:S02]  /*7d40*/  HADD2.F32 R47, -RZ, R90.H1_H1 ;  /* 0x3000005aff2f7230 */ /* 0x000fc40000004100 */
[----:B------:R-:W-:-:S03]  /*7d50*/  FMUL.FTZ R40, R43, R46 ;  /* 0x0000002e2b287220 */ /* 0x000fc60000410000 */
[C---:B------:R-:W-:Y:S01]  /*7d60*/  FMUL.FTZ R46, R47.reuse, R46 ;  /* 0x0000002e2f2e7220 */ /* 0x040fe20000410000 */
[----:B------:R-:W-:-:S03]  /*7d70*/  FFMA.FTZ R40, R47, R42, -R40 ;  /* 0x0000002a2f287223 */ /* 0x000fc60000010828 */
[----:B------:R-:W-:Y:S02]  /*7d80*/  FFMA.FTZ R46, R43, R42, R46 ;  /* 0x0000002a2b2e7223 */ /* 0x000fe4000001002e */
[----:B------:R-:W-:-:S03]  /*7d90*/  F2FP.F16.F32.PACK_AB R90, R40, R179 ;  /* 0x000000b3285a723e */ /* 0x000fc600000000ff */
[----:B------:R-:W-:-:S07]  /*7da0*/  F2FP.F16.F32.PACK_AB R94, R46, R181 ;  /* 0x000000b52e5e723e */ /* 0x000fce00000000ff */
.L_x_6045:
[----:B------:R-:W-:Y:S05]  /*7db0*/  BSYNC B2 ;  /* 0x0000000000027941 */ /* 0x000fea0003800000 */
.L_x_6044:
[-C--:B--2---:R-:W-:Y:S01]  /*7dc0*/  IMAD R42, R23, R134.reuse, RZ ;  /* 0x00000086172a7224 */ /* 0x084fe200078e02ff */
[----:B------:R-:W-:Y:S01]  /*7dd0*/  ULDC.64 UR4, c[0x0][0x2d8] ;  /* 0x0000b60000047ab9 */ /* 0x000fe20000000a00 */
[----:B------:R-:W-:Y:S01]  /*7de0*/  IMAD.WIDE.U32 R40, R22, R134, R132 ;  /* 0x0000008616287225 */ /* 0x000fe200078e0084 */
[----:B------:R-:W-:-:S03]  /*7df0*/  ULDC.64 UR6, c[0x0][0x208] ;  /* 0x0000820000067ab9 */ /* 0x000fc60000000a00 */
[----:B------:R-:W-:-:S04]  /*7e00*/  IMAD R43, R22, R135, R42 ;  /* 0x00000087162b7224 */ /* 0x000fc800078e022a */
[----:B------:R-:W-:Y:S01]  /*7e10*/  IMAD.IADD R44, R43, 0x1, R41 ;  /* 0x000000012b2c7824 */ /* 0x000fe200078e0229 */
[----:B------:R-:W-:-:S04]  /*7e20*/  IADD3 R41, P4, P5, R98, R40, R20 ;  /* 0x0000002862297210 */ /* 0x000fc80007d9e014 */
[----:B------:R-:W-:Y:S02]  /*7e30*/  IADD3.X R42, R15, R44, R9, P4, P5 ;  /* 0x0000002c0f2a7210 */ /* 0x000fe400027ea409 */
[----:B------:R-:W-:-:S13]  /*7e40*/  ISETP.GE.AND P4, PT, R175, R152, PT ;  /* 0x00000098af00720c */ /* 0x000fda0003f86270 */
[--C-:B------:R-:W-:Y:S02]  /*7e50*/  @!P4 SHF.R.S32.HI R43, RZ, 0x1f, R175.reuse ;  /* 0x0000001fff2bc819 */ /* 0x100fe400000114af */
[----:B------:R-:W-:-:S04]  /*7e60*/  @!P4 IADD3 R175, P5, P6, R98, R40, R175 ;  /* 0x0000002862afc210 */ /* 0x000fc80007ebe0af */
[----:B------:R-:W-:Y:S02]  /*7e70*/  @!P4 IADD3.X R44, R15, R44, R43, P5, P6 ;  /* 0x0000002c0f2cc210 */ /* 0x000fe40002fec42b */
[----:B------:R-:W-:-:S04]  /*7e80*/  LEA R40, P5, R41, UR4, 0x1 ;  /* 0x0000000429287c11 */ /* 0x000fc8000f8a08ff */
[----:B------:R-:W-:Y:S02]  /*7e90*/  LEA.HI.X R41, R41, UR5, R42, 0x1, P5 ;  /* 0x0000000529297c11 */ /* 0x000fe4000a8f0c2a */
[----:B------:R-:W-:-:S03]  /*7ea0*/  @!P4 LEA R42, P5, R175, UR4, 0x1 ;  /* 0x00000004af2acc11 */ /* 0x000fc6000f8a08ff */
[----:B-1----:R1:W-:Y:S01]  /*7eb0*/  STG.E.128 desc[UR6][R40.64], R88 ;  /* 0x0000005828007986 */ /* 0x0023e2000c101d06 */
[----:B------:R-:W-:-:S05]  /*7ec0*/  @!P4 LEA.HI.X R43, R175, UR5, R44, 0x1, P5 ;  /* 0x00000005af2bcc11 */ /* 0x000fca000a8f0c2c */
[----:B---3--:R1:W-:Y:S04]  /*7ed0*/  @!P4 STG.E.128 desc[UR6][R42.64], R92 ;  /* 0x0000005c2a00c986 */ /* 0x0083e8000c101d06 */
.L_x_6043:
[----:B------:R-:W-:Y:S05]  /*7ee0*/  BSYNC B1 ;  /* 0x0000000000017941 */ /* 0x000fea0003800000 */
.L_x_6042:
[----:B------:R-:W-:Y:S01]  /*7ef0*/  ISETP.GE.OR P4, PT, R223, R4, P0 ;  /* 0x00000004df00720c */ /* 0x000fe20000786670 */
[----:B------:R-:W-:-:S12]  /*7f00*/  BSSY B1, `(.L_x_6046) ;  /* 0x0000088000017945 */ /* 0x000fd80003800000 */
[----:B------:R-:W-:Y:S05]  /*7f10*/  @P4 BRA `(.L_x_6047) ;  /* 0x0000000800184947 */ /* 0x000fea0003800000 */
[----:B-1----:R-:W3:Y:S04]  /*7f20*/  LDL R40, [R1+0x78] ;  /* 0x0000780001287983 */ /* 0x002ee80000100800 */
[----:B------:R-:W4:Y:S04]  /*7f30*/  LDL R41, [R1] ;  /* 0x0000000001297983 */ /* 0x000f280000100800 */
[----:B------:R-:W5:Y:S04]  /*7f40*/  LDL R44, [R1+0x38] ;  /* 0x00003800012c7983 */ /* 0x000f680000100800 */
[----:B------:R-:W5:Y:S04]  /*7f50*/  LDL R42, [R1+0x5c] ;  /* 0x00005c00012a7983 */ /* 0x000f680000100800 */
[----:B------:R-:W5:Y:S01]  /*7f60*/  LDL R43, [R1+0x4c] ;  /* 0x00004c00012b7983 */ /* 0x000f620000100800 */
[----:B--2---:R-:W-:Y:S01]  /*7f70*/  IMAD.WIDE.U32 R88, R223, R134, R132 ;  /* 0x00000086df587225 */ /* 0x004fe200078e0084 */
[----:B------:R-:W-:Y:S02]  /*7f80*/  BSSY B2, `(.L_x_6048) ;  /* 0x0000073000027945 */ /* 0x000fe40003800000 */
[----:B------:R-:W-:Y:S01]  /*7f90*/  IADD3 R90, P4, P5, R98, R88, R20 ;  /* 0x00000058625a7210 */ /* 0x000fe20007d9e014 */
[----:B---3--:R-:W-:Y:S01]  /*7fa0*/  IMAD R40, R40, R134, RZ ;  /* 0x0000008628287224 */ /* 0x008fe200078e02ff */
[----:B----4-:R-:W-:-:S03]  /*7fb0*/  LOP3.LUT P6, RZ, R41, 0x1, RZ, 0xc0, !PT ;  /* 0x0000000129ff7812 */ /* 0x010fc600078cc0ff */
[----:B------:R-:W-:Y:S01]  /*7fc0*/  IMAD R41, R223, R135, R40 ;  /* 0x00000087df297224 */ /* 0x000fe200078e0228 */
[----:B------:R-:W-:-:S03]  /*7fd0*/  SEL R40, R97, R153, !P6 ;  /* 0x0000009961287207 */ /* 0x000fc60007000000 */
[----:B------:R-:W-:Y:S01]  /*7fe0*/  IMAD.IADD R92, R89, 0x1, R41 ;  /* 0x00000001595c7824 */ /* 0x000fe200078e0229 */
[----:B------:R-:W-:-:S04]  /*7ff0*/  SHF.R.S32.HI R41, RZ, 0x1f, R40 ;  /* 0x0000001fff297819 */ /* 0x000fc80000011428 */
[----:B------:R-:W-:-:S04]  /*8000*/  LEA.HI R41, R41, R40, RZ, 0x4 ;  /* 0x0000002829297211 */ /* 0x000fc800078f20ff */
[----:B------:R-:W-:-:S04]  /*8010*/  LEA.HI.SX32 R93, R41, R10, 0x1c ;  /* 0x0000000a295d7211 */ /* 0x000fc800078fe2ff */
[----:B------:R-:W-:-:S04]  /*8020*/  SHF.R.S32.HI R40, RZ, 0x1f, R93 ;  /* 0x0000001fff287819 */ /* 0x000fc8000001145d */
[----:B------:R-:W-:Y:S01]  /*8030*/  LEA.HI R41, R40, R93, RZ, 0x3 ;  /* 0x0000005d28297211 */ /* 0x000fe200078f18ff */
[----:B------:R-:W-:-:S03]  /*8040*/  IMAD.SHL.U32 R93, R93, 0x8, RZ ;  /* 0x000000085d5d7824 */ /* 0x000fc600078e00ff */
[----:B------:R-:W-:Y:S02]  /*8050*/  SHF.R.S32.HI R41, RZ, 0x3, R41 ;  /* 0x00000003ff297819 */ /* 0x000fe40000011429 */
[----:B-----5:R-:W-:-:S03]  /*8060*/  LOP3.LUT R40, R44, 0x38, R93, 0xf8, !PT ;  /* 0x000000382c287812 */ /* 0x020fc600078ef85d */
[----:B------:R-:W-:Y:S01]  /*8070*/  IMAD R41, R41, 0x2c00, R43 ;  /* 0x00002c0029297824 */ /* 0x000fe200078e022b */
[----:B------:R-:W-:Y:S01]  /*8080*/  LOP3.LUT R40, R40, R42, RZ, 0x3c, !PT ;  /* 0x0000002a28287212 */ /* 0x000fe200078e3cff */
[----:B------:R-:W-:-:S04]  /*8090*/  IMAD R43, R220, 0x5800, R151 ;  /* 0x00005800dc2b7824 */ /* 0x000fc800078e0297 */
[----:B------:R-:W-:-:S04]  /*80a0*/  IMAD.IADD R41, R41, 0x1, R40 ;  /* 0x0000000129297824 */ /* 0x000fc800078e0228 */
[----:B------:R-:W-:Y:S01]  /*80b0*/  IMAD R41, R220, 0x5800, R41 ;  /* 0x00005800dc297824 */ /* 0x000fe200078e0229 */
[----:B------:R-:W-:-:S03]  /*80c0*/  LEA R40, R43, R2, 0x1 ;  /* 0x000000022b287211 */ /* 0x000fc600078e08ff */
[----:B------:R-:W-:-:S03]  /*80d0*/  IMAD R44, R41, 0x2, R2 ;  /* 0x00000002292c7824 */ /* 0x000fc600078e0202 */
[----:B------:R-:W1:Y:S04]  /*80e0*/  LDS.128 R40, [R40+0x1e400] ;  /* 0x01e4000028287984 */ /* 0x000e680000000c00 */
[----:B------:R-:W2:Y:S01]  /*80f0*/  LDS.128 R44, [R44+0x1e400] ;  /* 0x01e400002c2c7984 */ /* 0x000ea20000000c00 */
[----:B------:R-:W-:Y:S01]  /*8100*/  IADD3.X R91, R15, R92, R9, P4, P5 ;  /* 0x0000005c0f5b7210 */ /* 0x000fe200027ea409 */
[----:B------:R-:W-:Y:S06]  /*8110*/  @P3 BRA `(.L_x_6049) ;  /* 0x0000000400643947 */ /* 0x000fec0003800000 */
[----:B--2---:R-:W-:Y:S01]  /*8120*/  IMAD.MOV.U32 R95, RZ, RZ, R45 ;  /* 0x000000ffff5f7224 */ /* 0x004fe200078e002d */
[----:B------:R-:W-:Y:S01]  /*8130*/  SHF.R.U32.HI R178, RZ, 0x10, R53 ;  /* 0x00000010ffb27819 */ /* 0x000fe20000011635 */
[----:B-1----:R-:W-:Y:S01]  /*8140*/  IMAD.MOV.U32 R45, RZ, RZ, R41 ;  /* 0x000000ffff2d7224 */ /* 0x002fe200078e0029 */
[----:B------:R-:W-:Y:S01]  /*8150*/  SHF.R.U32.HI R176, RZ, 0x10, R49 ;  /* 0x00000010ffb07819 */ /* 0x000fe20000011631 */
[----:B------:R-:W-:Y:S01]  /*8160*/  HADD2.F32 R175, -RZ, R194.H1_H1 ;  /* 0x300000c2ffaf7230 */ /* 0x000fe20000004100 */
[----:B------:R-:W-:Y:S01]  /*8170*/  SHF.R.U64 R52, R52, 0x10, R53 ;  /* 0x0000001034347819 */ /* 0x000fe20000001235 */
[----:B------:R-:W-:Y:S01]  /*8180*/  HADD2.F32 R94, -RZ, R95.H0_H0 ;  /* 0x2000005fff5e7230 */ /* 0x000fe20000004100 */
[----:B------:R-:W-:Y:S01]  /*8190*/  SHF.R.U64 R48, R48, 0x10, R49 ;  /* 0x0000001030307819 */ /* 0x000fe20000001231 */
[----:B------:R-:W-:Y:S01]  /*81a0*/  HADD2.F32 R174, -RZ, R45.H0_H0 ;  /* 0x2000002dffae7230 */ /* 0x000fe20000004100 */
[----:B------:R-:W-:Y:S01]  /*81b0*/  SHF.R.U64 R50, R50, 0x10, R51 ;  /* 0x0000001032327819 */ /* 0x000fe20000001233 */
[----:B------:R-:W-:-:S02]  /*81c0*/  HADD2.F32 R41, -RZ, R193.H0_H0 ;  /* 0x200000c1ff297230 */ /* 0x000fc40000004100 */
[-C--:B------:R-:W-:Y:S01]  /*81d0*/  FMUL.FTZ R179, R94, R175.reuse ;  /* 0x000000af5eb37220 */ /* 0x080fe20000410000 */
[----:B------:R-:W-:Y:S02]  /*81e0*/  HADD2.F32 R178, -RZ, R178.H0_H0 ;  /* 0x200000b2ffb27230 */ /* 0x000fe40000004100 */
[C---:B------:R-:W-:Y:S01]  /*81f0*/  FMUL.FTZ R175, R174.reuse, R175 ;  /* 0x000000afaeaf7220 */ /* 0x040fe20000410000 */
[----:B------:R-:W-:Y:S02]  /*8200*/  HADD2.F32 R45, -RZ, R45.H1_H1 ;  /* 0x3000002dff2d7230 */ /* 0x000fe40000004100 */
[-C--:B------:R-:W-:Y:S01]  /*8210*/  FFMA.FTZ R174, R174, R41.reuse, -R179 ;  /* 0x00000029aeae7223 */ /* 0x080fe200000108b3 */
[----:B------:R-:W-:Y:S02]  /*8220*/  HADD2.F32 R176, -RZ, R176.H0_H0 ;  /* 0x200000b0ffb07230 */ /* 0x000fe40000004100 */
[----:B------:R-:W-:Y:S01]  /*8230*/  FFMA.FTZ R94, R94, R41, R175 ;  /* 0x000000295e5e7223 */ /* 0x000fe200000100af */
[----:B------:R-:W-:Y:S01]  /*8240*/  HADD2.F32 R41, -RZ, R95.H1_H1 ;  /* 0x3000005fff297230 */ /* 0x000fe20000004100 */
[----:B------:R-:W-:Y:S01]  /*8250*/  SHF.R.U64 R54, R54, 0x10, R55 ;  /* 0x0000001036367819 */ /* 0x000fe20000001237 */
[----:B------:R-:W-:-:S02]  /*8260*/  IMAD.MOV.U32 R95, RZ, RZ, R47 ;  /* 0x000000ffff5f7224 */ /* 0x000fc400078e002f */
[----:B------:R-:W-:Y:S02]  /*8270*/  HADD2.F32 R47, -RZ, R43.H0_H0 ;  /* 0x2000002bff2f7230 */ /* 0x000fe40000004100 */
[-C--:B------:R-:W-:Y:S01]  /*8280*/  FMUL.FTZ R180, R41, R178.reuse ;  /* 0x000000b229b47220 */ /* 0x080fe20000410000 */
[C---:B------:R-:W-:Y:S01]  /*8290*/  FMUL.FTZ R178, R45.reuse, R178 ;  /* 0x000000b22db27220 */ /* 0x040fe20000410000 */
[----:B------:R-:W-:Y:S02]  /*82a0*/  HADD2.F32 R175, -RZ, R95.H0_H0 ;  /* 0x2000005fffaf7230 */ /* 0x000fe40000004100 */
[-C--:B------:R-:W-:Y:S01]  /*82b0*/  FFMA.FTZ R45, R45, R176.reuse, -R180 ;  /* 0x000000b02d2d7223 */ /* 0x080fe200000108b4 */
[----:B------:R-:W-:Y:S01]  /*82c0*/  FFMA.FTZ R41, R41, R176, R178 ;  /* 0x000000b029297223 */ /* 0x000fe200000100b2 */
[----:B------:R-:W-:Y:S02]  /*82d0*/  HADD2.F32 R178, -RZ, R193.H1_H1 ;  /* 0x300000c1ffb27230 */ /* 0x000fe40000004100 */
[----:B------:R-:W-:Y:S01]  /*82e0*/  HADD2.F32 R176, -RZ, R192.H0_H0 ;  /* 0x200000c0ffb07230 */ /* 0x000fe20000004100 */
[----:B------:R-:W-:Y:S01]  /*82f0*/  F2FP.F16.F32.PACK_AB R45, R45, R174 ;  /* 0x000000ae2d2d723e */ /* 0x000fe200000000ff */
[----:B------:R-:W-:-:S02]  /*8300*/  HADD2.F32 R95, -RZ, R95.H1_H1 ;  /* 0x3000005fff5f7230 */ /* 0x000fc40000004100 */
[-C--:B------:R-:W-:Y:S01]  /*8310*/  FMUL.FTZ R180, R175, R178.reuse ;  /* 0x000000b2afb47220 */ /* 0x080fe20000410000 */
[----:B------:R-:W-:Y:S01]  /*8320*/  FMUL.FTZ R178, R47, R178 ;  /* 0x000000b22fb27220 */ /* 0x000fe20000410000 */
[----:B------:R-:W-:Y:S01]  /*8330*/  HADD2.F32 R43, -RZ, R43.H1_H1 ;  /* 0x3000002bff2b7230 */ /* 0x000fe20000004100 */
[----:B------:R-:W-:Y:S01]  /*8340*/  F2FP.F16.F32.PACK_AB R94, R41, R94 ;  /* 0x0000005e295e723e */ /* 0x000fe200000000ff */
[-C--:B------:R-:W-:Y:S01]  /*8350*/  FFMA.FTZ R47, R47, R176.reuse, -R180 ;  /* 0x000000b02f2f7223 */ /* 0x080fe200000108b4 */
[----:B------:R-:W-:Y:S01]  /*8360*/  FFMA.FTZ R178, R175, R176, R178 ;  /* 0x000000b0afb27223 */ /* 0x000fe200000100b2 */
[----:B------:R-:W-:Y:S01]  /*8370*/  SHF.R.U32.HI R176, RZ, 0x10, R55 ;  /* 0x00000010ffb07819 */ /* 0x000fe20000011637 */
[----:B------:R-:W-:Y:S01]  /*8380*/  HADD2.F32 R184, -RZ, R194.H0_H0 ;  /* 0x200000c2ffb87230 */ /* 0x000fe20000004100 */
[----:B------:R-:W-:Y:S01]  /*8390*/  SHF.R.U32.HI R180, RZ, 0x10, R51 ;  /* 0x00000010ffb47819 */ /* 0x000fe20000011633 */
[----:B------:R-:W-:Y:S02]  /*83a0*/  HADD2.F32 R53, -RZ, R40.H0_H0 ;  /* 0x20000028ff357230 */ /* 0x000fe40000004100 */
[----:B------:R-:W-:-:S02]  /*83b0*/  HADD2.F32 R176, -RZ, R176.H0_H0 ;  /* 0x200000b0ffb07230 */ /* 0x000fc40000004100 */
[----:B------:R-:W-:Y:S02]  /*83c0*/  HADD2.F32 R180, -RZ, R180.H0_H0 ;  /* 0x200000b4ffb47230 */ /* 0x000fe40000004100 */
[----:B------:R-:W-:Y:S02]  /*83d0*/  HADD2.F32 R52, -RZ, R52.H0_H0 ;  /* 0x20000034ff347230 */ /* 0x000fe40000004100 */
[-C--:B------:R-:W-:Y:S01]  /*83e0*/  FMUL.FTZ R182, R95, R176.reuse ;  /* 0x000000b05fb67220 */ /* 0x080fe20000410000 */
[C---:B------:R-:W-:Y:S01]  /*83f0*/  FMUL.FTZ R176, R43.reuse, R176 ;  /* 0x000000b02bb07220 */ /* 0x040fe20000410000 */
[----:B------:R-:W-:Y:S02]  /*8400*/  HADD2.F32 R49, -RZ, R40.H1_H1 ;  /* 0x30000028ff317230 */ /* 0x000fe40000004100 */
[-C--:B------:R-:W-:Y:S01]  /*8410*/  FFMA.FTZ R182, R43, R180.reuse, -R182 ;  /* 0x000000b42bb67223 */ /* 0x080fe200000108b6 */
[----:B------:R-:W-:Y:S02]  /*8420*/  HADD2.F32 R43, -RZ, R44.H0_H0 ;  /* 0x2000002cff2b7230 */ /* 0x000fe40000004100 */
[----:B------:R-:W-:Y:S01]  /*8430*/  FFMA.FTZ R95, R95, R180, R176 ;  /* 0x000000b45f5f7223 */ /* 0x000fe200000100b0 */
[----:B------:R-:W-:-:S02]  /*8440*/  HADD2.F32 R176, -RZ, R192.H1_H1 ;  /* 0x300000c0ffb07230 */ /* 0x000fc40000004100 */
[----:B------:R-:W-:Y:S02]  /*8450*/  HADD2.F32 R48, -RZ, R48.H0_H0 ;  /* 0x20000030ff307230 */ /* 0x000fe40000004100 */
[-C--:B------:R-:W-:Y:S01]  /*8460*/  FMUL.FTZ R180, R43, R184.reuse ;  /* 0x000000b82bb47220 */ /* 0x080fe20000410000 */
[C---:B------:R-:W-:Y:S01]  /*8470*/  FMUL.FTZ R184, R53.reuse, R184 ;  /* 0x000000b835b87220 */ /* 0x040fe20000410000 */
[----:B------:R-:W-:Y:S01]  /*8480*/  HADD2.F32 R51, -RZ, R46.H0_H0 ;  /* 0x2000002eff337230 */ /* 0x000fe20000004100 */
[----:B------:R-:W-:Y:S01]  /*8490*/  F2FP.F16.F32.PACK_AB R47, R182, R47 ;  /* 0x0000002fb62f723e */ /* 0x000fe200000000ff */
[-C--:B------:R-:W-:Y:S01]  /*84a0*/  FFMA.FTZ R180, R53, R176.reuse, -R180 ;  /* 0x000000b035b47223 */ /* 0x080fe200000108b4 */
[----:B------:R-:W-:Y:S01]  /*84b0*/  FFMA.FTZ R184, R43, R176, R184 ;  /* 0x000000b02bb87223 */ /* 0x000fe200000100b8 */
[----:B------:R-:W-:Y:S01]  /*84c0*/  HADD2.F32 R43, -RZ, R44.H1_H1 ;  /* 0x3000002cff2b7230 */ /* 0x000fe20000004100 */
[----:B------:R-:W-:Y:S01]  /*84d0*/  F2FP.F16.F32.PACK_AB R95, R95, R178 ;  /* 0x000000b25f5f723e */ /* 0x000fe200000000ff */
[----:B------:R-:W-:-:S02]  /*84e0*/  HADD2.F32 R53, -RZ, R42.H0_H0 ;  /* 0x2000002aff357230 */ /* 0x000fc40000004100 */
[--C-:B------:R-:W-:Y:S02]  /*84f0*/  HADD2.F32 R44, -RZ, R189.reuse.H0_H0 ;  /* 0x200000bdff2c7230 */ /* 0x100fe40000004100 */
[-C--:B------:R-:W-:Y:S01]  /*8500*/  FMUL.FTZ R40, R43, R52.reuse ;  /* 0x000000342b287220 */ /* 0x080fe20000410000 */
[C---:B------:R-:W-:Y:S01]  /*8510*/  FMUL.FTZ R52, R49.reuse, R52 ;  /* 0x0000003431347220 */ /* 0x040fe20000410000 */
[----:B------:R-:W-:Y:S02]  /*8520*/  HADD2.F32 R54, -RZ, R54.H0_H0 ;  /* 0x20000036ff367230 */ /* 0x000fe40000004100 */
[-C--:B------:R-:W-:Y:S01]  /*8530*/  FFMA.FTZ R49, R49, R48.reuse, -R40 ;  /* 0x0000003031317223 */ /* 0x080fe20000010828 */
[----:B------:R-:W-:Y:S02]  /*8540*/  HADD2.F32 R40, -RZ, R189.H1_H1 ;  /* 0x300000bdff287230 */ /* 0x000fe40000004100 */
[----:B------:R-:W-:Y:S01]  /*8550*/  FFMA.FTZ R43, R43, R48, R52 ;  /* 0x000000302b2b7223 */ /* 0x000fe20000010034 */
[----:B------:R-:W-:-:S02]  /*8560*/  HADD2.F32 R55, -RZ, R42.H1_H1 ;  /* 0x3000002aff377230 */ /* 0x000fc40000004100 */
[----:B------:R-:W-:Y:S02]  /*8570*/  HADD2.F32 R50, -RZ, R50.H0_H0 ;  /* 0x20000032ff327230 */ /* 0x000fe40000004100 */
[-C--:B------:R-:W-:Y:S01]  /*8580*/  FMUL.FTZ R48, R51, R40.reuse ;  /* 0x0000002833307220 */ /* 0x080fe20000410000 */
[----:B------:R-:W-:Y:S01]  /*8590*/  FMUL.FTZ R40, R53, R40 ;  /* 0x0000002835287220 */ /* 0x000fe20000410000 */
[----:B------:R-:W-:Y:S01]  /*85a0*/  F2FP.F16.F32.PACK_AB R43, R43, R184 ;  /* 0x000000b82b2b723e */ /* 0x000fe200000000ff */
[----:B------:R-:W-:Y:S02]  /*85b0*/  IMAD.MOV.U32 R41, RZ, RZ, R45 ;  /* 0x000000ffff297224 */ /* 0x000fe400078e002d */
[-C--:B------:R-:W-:Y:S01]  /*85c0*/  FFMA.FTZ R48, R53, R44.reuse, -R48 ;  /* 0x0000002c35307223 */ /* 0x080fe20000010830 */
[----:B------:R-:W-:Y:S02]  /*85d0*/  HADD2.F32 R53, -RZ, R46.H1_H1 ;  /* 0x3000002eff357230 */ /* 0x000fe40000004100 */
[----:B------:R-:W-:Y:S01]  /*85e0*/  FFMA.FTZ R40, R51, R44, R40 ;  /* 0x0000002c33287223 */ /* 0x000fe20000010028 */
[----:B------:R-:W-:Y:S01]  /*85f0*/  F2FP.F16.F32.PACK_AB R44, R49, R180 ;  /* 0x000000b4312c723e */ /* 0x000fe200000000ff */
[----:B------:R-:W-:-:S02]  /*8600*/  IMAD.MOV.U32 R45, RZ, RZ, R94 ;  /* 0x000000ffff2d7224 */ /* 0x000fc400078e005e */
[-C--:B------:R-:W-:Y:S01]  /*8610*/  FMUL.FTZ R42, R53, R54.reuse ;  /* 0x00000036352a7220 */ /* 0x080fe20000410000 */
[----:B------:R-:W-:-:S03]  /*8620*/  FMUL.FTZ R54, R55, R54 ;  /* 0x0000003637367220 */ /* 0x000fc60000410000 */
[-C--:B------:R-:W-:Y:S01]  /*8630*/  FFMA.FTZ R55, R55, R50.reuse, -R42 ;  /* 0x0000003237377223 */ /* 0x080fe2000001082a */
[----:B------:R-:W-:-:S04]  /*8640*/  FFMA.FTZ R53, R53, R50, R54 ;  /* 0x0000003235357223 */ /* 0x000fc80000010036 */
[----:B------:R-:W-:Y:S02]  /*8650*/  F2FP.F16.F32.PACK_AB R42, R55, R48 ;  /* 0x00000030372a723e */ /* 0x000fe400000000ff */
[----:B------:R-:W-:Y:S02]  /*8660*/  F2FP.F16.F32.PACK_AB R46, R53, R40 ;  /* 0x00000028352e723e */ /* 0x000fe400000000ff */
[----:B------:R-:W-:Y:S01]  /*8670*/  MOV R40, R44 ;  /* 0x0000002c00287202 */ /* 0x000fe20000000f00 */
[----:B------:R-:W-:Y:S02]  /*8680*/  IMAD.MOV.U32 R44, RZ, RZ, R43 ;  /* 0x000000ffff2c7224 */ /* 0x000fe400078e002b */
[----:B------:R-:W-:Y:S01]  /*8690*/  IMAD.MOV.U32 R43, RZ, RZ, R47 ;  /* 0x000000ffff2b7224 */ /* 0x000fe200078e002f */
[----:B------:R-:W-:-:S07]  /*86a0*/  MOV R47, R95 ;  /* 0x0000005f002f7202 */ /* 0x000fce0000000f00 */
.L_x_6049:
[----:B------:R-:W-:Y:S05]  /*86b0*/  BSYNC B2 ;  /* 0x0000000000027941 */ /* 0x000fea0003800000 */
.L_x_6048:
[----:B------:R-:W-:Y:S01]  /*86c0*/  ISETP.GE.AND P4, PT, R93, R152, PT ;  /* 0x000000985d00720c */ /* 0x000fe20003f86270 */
[----:B------:R-:W-:Y:S01]  /*86d0*/  ULDC.64 UR4, c[0x0][0x2d8] ;  /* 0x0000b60000047ab9 */ /* 0x000fe20000000a00 */
[----:B------:R-:W-:-:S11]  /*86e0*/  ULDC.64 UR6, c[0x0][0x208] ;  /* 0x0000820000067ab9 */ /* 0x000fd60000000a00 */
        /* <DEDUP_REMOVED lines=8> */
[----:B--2---:R3:W-:Y:S04]  /*8770*/  @!P4 STG.E.128 desc[UR6][R50.64], R44 ;  /* 0x0000002c3200c986 */ /* 0x0047e8000c101d06 */
.L_x_6047:
[----:B------:R-:W-:Y:S05]  /*8780*/  BSYNC B1 ;  /* 0x0000000000017941 */ /* 0x000fea0003800000 */
.L_x_6046:
[----:B------:R-:W-:Y:S01]  /*8790*/  ISETP.GE.OR P4, PT, R222, R4, P0 ;  /* 0x00000004de00720c */ /* 0x000fe20000786670 */
[----:B------:R-:W-:-:S12]  /*87a0*/  BSSY B1, `(.L_x_6050) ;  /* 0x0000080000017945 */ /* 0x000fd80003800000 */
[----:B------:R-:W-:Y:S05]  /*87b0*/  @P4 BRA `(.L_x_6051) ;  /* 0x0000000400f84947 */ /* 0x000fea0003800000 */
[----:B-1-3--:R-:W3:Y:S04]  /*87c0*/  LDL R40, [R1+0x74] ;  /* 0x0000740001287983 */ /* 0x00aee80000100800 */
        /* <DEDUP_REMOVED lines=15> */
[----:B------:R-:W-:Y:S01]  /*88c0*/  SHF.R.S32.HI R40, RZ, 0x1f, R41 ;  /* 0x0000001fff287819 */ /* 0x000fe20000011429 */
[----:B------:R-:W-:-:S03]  /*88d0*/  IMAD.SHL.U32 R53, R41, 0x8, RZ ;  /* 0x0000000829357824 */ /* 0x000fc600078e00ff */
[----:B------:R-:W-:-:S04]  /*88e0*/  LEA.HI R40, R40, R41, RZ, 0x3 ;  /* 0x0000002928287211 */ /* 0x000fc800078f18ff */
[----:B------:R-:W-:Y:S02]  /*88f0*/  SHF.R.S32.HI R41, RZ, 0x3, R40 ;  /* 0x00000003ff297819 */ /* 0x000fe40000011428 */
[----:B-----5:R-:W-:-:S03]  /*8900*/  LOP3.LUT R40, R44, 0x38, R53, 0xf8, !PT ;  /* 0x000000382c287812 */ /* 0x020fc600078ef835 */
[----:B------:R-:W-:Y:S01]  /*8910*/  IMAD R41, R41, 0x2c00, R43 ;  /* 0x00002c0029297824 */ /* 0x000fe200078e022b */
[----:B------:R-:W-:-:S05]  /*8920*/  LOP3.LUT R40, R40, R42, RZ, 0x3c, !PT ;  /* 0x0000002a28287212 */ /* 0x000fca00078e3cff */
[----:B------:R-:W-:Y:S02]  /*8930*/  IMAD.IADD R43, R41, 0x1, R40 ;  /* 0x00000001292b7824 */ /* 0x000fe400078e0228 */
[C---:B------:R-:W-:Y:S02]  /*8940*/  IMAD R41, R220.reuse, 0x5800, R150 ;  /* 0x00005800dc297824 */ /* 0x040fe400078e0296 */
[----:B------:R-:W-:Y:S02]  /*8950*/  IMAD R43, R220, 0x5800, R43 ;  /* 0x00005800dc2b7824 */ /* 0x000fe400078e022b */
[----:B------:R-:W-:-:S03]  /*8960*/  IMAD R41, R41, 0x2, R2 ;  /* 0x0000000229297824 */ /* 0x000fc600078e0202 */
[----:B------:R-:W-:-:S03]  /*8970*/  LEA R44, R43, R2, 0x1 ;  /* 0x000000022b2c7211 */ /* 0x000fc600078e08ff */
[----:B------:R-:W1:Y:S04]  /*8980*/  LDS.128 R40, [R41+0x1e400] ;  /* 0x01e4000029287984 */ /* 0x000e680000000c00 */
[----:B------:R-:W2:Y:S01]  /*8990*/  LDS.128 R44, [R44+0x1e400] ;  /* 0x01e400002c2c7984 */ /* 0x000ea20000000c00 */
[----:B------:R-:W-:Y:S01]  /*89a0*/  IADD3.X R51, R15, R52, R9, P4, P5 ;  /* 0x000000340f337210 */ /* 0x000fe200027ea409 */
[----:B------:R-:W-:Y:S06]  /*89b0*/  @P3 BRA `(.L_x_6053) ;  /* 0x0000000400443947 */ /* 0x000fec0003800000 */
[--C-:B------:R-:W-:Y:S01]  /*89c0*/  SHF.R.U64 R55, R60, 0x10, R61.reuse ;  /* 0x000000103c377819 */ /* 0x100fe2000000123d */
[----:B------:R-:W-:Y:S01]  /*89d0*/  HADD2.F32 R89, -RZ, R188.H1_H1 ;  /* 0x300000bcff597230 */ /* 0x000fe20000004100 */
[----:B------:R-:W-:Y:S01]  /*89e0*/  SHF.R.U32.HI R60, RZ, 0x10, R61 ;  /* 0x00000010ff3c7819 */ /* 0x000fe2000001163d */
[----:B--2---:R-:W-:Y:S01]  /*89f0*/  IMAD.MOV.U32 R61, RZ, RZ, R45 ;  /* 0x000000ffff3d7224 */ /* 0x004fe200078e002d */
[--C-:B------:R-:W-:Y:S01]  /*8a00*/  SHF.R.U64 R54, R56, 0x10, R57.reuse ;  /* 0x0000001038367819 */ /* 0x100fe20000001239 */
[----:B-1----:R-:W-:Y:S01]  /*8a10*/  HADD2.F32 R90, -RZ, R41.H0_H0 ;  /* 0x20000029ff5a7230 */ /* 0x002fe20000004100 */
[----:B------:R-:W-:Y:S01]  /*8a20*/  SHF.R.U32.HI R56, RZ, 0x10, R57 ;  /* 0x00000010ff387819 */ /* 0x000fe20000011639 */
[----:B------:R-:W-:Y:S01]  /*8a30*/  HADD2.F32 R91, -RZ, R60.H0_H0 ;  /* 0x2000003cff5b7230 */ /* 0x000fe20000004100 */
[--C-:B------:R-:W-:Y:S01]  /*8a40*/  SHF.R.U64 R57, R58, 0x10, R59.reuse ;  /* 0x000000103a397819 */ /* 0x100fe2000000123b */
[--C-:B------:R-:W-:Y:S01]  /*8a50*/  HADD2.F32 R88, -RZ, R61.reuse.H0_H0 ;  /* 0x2000003dff587230 */ /* 0x100fe20000004100 */
[----:B------:R-:W-:Y:S01]  /*8a60*/  SHF.R.U32.HI R58, RZ, 0x10, R59 ;  /* 0x00000010ff3a7819 */ /* 0x000fe2000001163b */
[----:B------:R-:W-:Y:S01]  /*8a70*/  HADD2.F32 R61, -RZ, R61.H1_H1 ;  /* 0x3000003dff3d7230 */ /* 0x000fe20000004100 */
[--C-:B------:R-:W-:Y:S01]  /*8a80*/  SHF.R.U64 R59, R62, 0x10, R63.reuse ;  /* 0x000000103e3b7819 */ /* 0x100fe2000000123f */
[----:B------:R-:W-:Y:S01]  /*8a90*/  HADD2.F32 R60, -RZ, R41.H1_H1 ;  /* 0x30000029ff3c7230 */ /* 0x000fe20000004100 */
[----:B------:R-:W-:Y:S01]  /*8aa0*/  SHF.R.U32.HI R62, RZ, 0x10, R63 ;  /* 0x00000010ff3e7819 */ /* 0x000fe2000001163f */
[----:B------:R-:W-:-:S02]  /*8ab0*/  HADD2.F32 R63, -RZ, R56.H0_H0 ;  /* 0x20000038ff3f7230 */ /* 0x000fc40000004100 */
[C---:B------:R-:W-:Y:S01]  /*8ac0*/  FMUL.FTZ R93, R61.reuse, R91 ;  /* 0x0000005b3d5d7220 */ /* 0x040fe20000410000 */
[----:B------:R-:W-:Y:S02]  /*8ad0*/  HADD2.F32 R45, -RZ, R185.H1_H1 ;  /* 0x300000b9ff2d7230 */ /* 0x000fe40000004100 */
[----:B------:R-:W-:Y:S01]  /*8ae0*/  FMUL.FTZ R41, R88, R89 ;  /* 0x0000005958297220 */ /* 0x000fe20000410000 */
[----:B------:R-:W-:Y:S01]  /*8af0*/  FMUL.FTZ R92, R60, R91 ;  /* 0x0000005b3c5c7220 */ /* 0x000fe20000410000 */
[----:B------:R-:W-:Y:S01]  /*8b00*/  FMUL.FTZ R89, R90, R89 ;  /* 0x000000595a597220 */ /* 0x000fe20000410000 */
[----:B------:R-:W-:Y:S01]  /*8b10*/  FFMA.FTZ R56, R60, R63, -R93 ;  /* 0x0000003f3c387223 */ /* 0x000fe2000001085d */
[----:B------:R-:W-:Y:S01]  /*8b20*/  FFMA.FTZ R41, R90, R45, -R41 ;  /* 0x0000002d5a297223 */ /* 0x000fe20000010829 */
[----:B------:R-:W-:Y:S01]  /*8b30*/  FFMA.FTZ R60, R61, R63, R92 ;  /* 0x0000003f3d3c7223 */ /* 0x000fe2000001005c */
[--C-:B------:R-:W-:Y:S02]  /*8b40*/  HADD2.F32 R90, -RZ, R47.reuse.H0_H0 ;  /* 0x2000002fff5a7230 */ /* 0x100fe40000004100 */
[----:B------:R-:W-:Y:S01]  /*8b50*/  FFMA.FTZ R45, R88, R45, R89 ;  /* 0x0000002d582d7223 */ /* 0x000fe20000010059 */
[----:B------:R-:W-:Y:S01]  /*8b60*/  HADD2.F32 R61, -RZ, R47.H1_H1 ;  /* 0x3000002fff3d7230 */ /* 0x000fe20000004100 */
[----:B------:R-:W-:Y:S01]  /*8b70*/  F2FP.F16.F32.PACK_AB R41, R56, R41 ;  /* 0x000000293829723e */ /* 0x000fe200000000ff */
[----:B------:R-:W-:-:S02]  /*8b80*/  HADD2.F32 R47, -RZ, R62.H0_H0 ;  /* 0x2000003eff2f7230 */ /* 0x000fc40000004100 */
[----:B------:R-:W-:Y:S01]  /*8b90*/  HADD2.F32 R91, -RZ, R187.H1_H1 ;  /* 0x300000bbff5b7230 */ /* 0x000fe20000004100 */
[----:B------:R-:W-:Y:S01]  /*8ba0*/  F2FP.F16.F32.PACK_AB R45, R60, R45 ;  /* 0x0000002d3c2d723e */ /* 0x000fe200000000ff */
[--C-:B------:R-:W-:Y:S02]  /*8bb0*/  HADD2.F32 R62, -RZ, R43.reuse.H1_H1 ;  /* 0x3000002bff3e7230 */ /* 0x100fe40000004100 */
[----:B------:R-:W-:Y:S01]  /*8bc0*/  FMUL.FTZ R93, R61, R47 ;  /* 0x0000002f3d5d7220 */ /* 0x000fe20000410000 */
[----:B------:R-:W-:Y:S02]  /*8bd0*/  HADD2.F32 R88, -RZ, R43.H0_H0 ;  /* 0x2000002bff587230 */ /* 0x000fe40000004100 */
[----:B------:R-:W-:Y:S01]  /*8be0*/  FMUL.FTZ R43, R90, R91 ;  /* 0x0000005b5a2b7220 */ /* 0x000fe20000410000 */
[----:B------:R-:W-:Y:S02]  /*8bf0*/  HADD2.F32 R89, -RZ, R58.H0_H0 ;  /* 0x2000003aff597230 */ /* 0x000fe40000004100 */
[----:B------:R-:W-:Y:S01]  /*8c00*/  FMUL.FTZ R92, R62, R47 ;  /* 0x0000002f3e5c7220 */ /* 0x000fe20000410000 */
[----:B------:R-:W-:-:S02]  /*8c10*/  HADD2.F32 R63, -RZ, R183.H1_H1 ;  /* 0x300000b7ff3f7230 */ /* 0x000fc40000004100 */
[----:B------:R-:W-:Y:S01]  /*8c20*/  FMUL.FTZ R91, R88, R91 ;  /* 0x0000005b585b7220 */ /* 0x000fe20000410000 */
[----:B------:R-:W-:Y:S02]  /*8c30*/  HADD2.F32 R188, -RZ, R188.H0_H0 ;  /* 0x200000bcffbc7230 */ /* 0x000fe40000004100 */
        /* <DEDUP_REMOVED lines=9> */
[----:B------:R-:W-:-:S02]  /*8cd0*/  HADD2.F32 R88, -RZ, R44.H1_H1 ;  /* 0x3000002cff587230 */ /* 0x000fc40000004100 */
[----:B------:R-:W-:Y:S02]  /*8ce0*/  HADD2.F32 R61, -RZ, R40.H1_H1 ;  /* 0x30000028ff3d7230 */ /* 0x000fe40000004100 */
[-C--:B------:R-:W-:Y:S01]  /*8cf0*/  FMUL.FTZ R40, R63, R188.reuse ;  /* 0x000000bc3f287220 */ /* 0x080fe20000410000 */
[----:B------:R-:W-:Y:S02]  /*8d00*/  HADD2.F32 R90, -RZ, R185.H0_H0 ;  /* 0x200000b9ff5a7230 */ /* 0x000fe40000004100 */
[----:B------:R-:W-:Y:S01]  /*8d10*/  FMUL.FTZ R44, R55, R188 ;  /* 0x000000bc372c7220 */ /* 0x000fe20000410000 */
[----:B------:R-:W-:Y:S02]  /*8d20*/  HADD2.F32 R54, -RZ, R54.H0_H0 ;  /* 0x20000036ff367230 */ /* 0x000fe40000004100 */
[-C--:B------:R-:W-:Y:S01]  /*8d30*/  FMUL.FTZ R92, R88, R89.reuse ;  /* 0x00000059585c7220 */ /* 0x080fe20000410000 */
[----:B------:R-:W-:Y:S01]  /*8d40*/  FMUL.FTZ R89, R61, R89 ;  /* 0x000000593d597220 */ /* 0x000fe20000410000 */
[-C--:B------:R-:W-:Y:S01]  /*8d50*/  FFMA.FTZ R40, R55, R90.reuse, -R40 ;  /* 0x0000005a37287223 */ /* 0x080fe20000010828 */
[----:B------:R-:W-:Y:S01]  /*8d60*/  FFMA.FTZ R44, R63, R90, R44 ;  /* 0x0000005a3f2c7223 */ /* 0x000fe2000001002c */
[----:B------:R-:W-:Y:S01]  /*8d70*/  FFMA.FTZ R55, R61, R54, -R92 ;  /* 0x000000363d377223 */ /* 0x000fe2000001085c */
[----:B------:R-:W-:-:S02]  /*8d80*/  HADD2.F32 R63, -RZ, R59.H0_H0 ;  /* 0x2000003bff3f7230 */ /* 0x000fc40000004100 */
[----:B------:R-:W-:Y:S01]  /*8d90*/  FFMA.FTZ R61, R88, R54, R89 ;  /* 0x00000036583d7223 */ /* 0x000fe20000010059 */
[----:B------:R-:W-:Y:S02]  /*8da0*/  HADD2.F32 R59, -RZ, R46.H0_H0 ;  /* 0x2000002eff3b7230 */ /* 0x000fe40000004100 */
[----:B------:R-:W-:Y:S01]  /*8db0*/  HADD2.F32 R54, -RZ, R42.H0_H0 ;  /* 0x2000002aff367230 */ /* 0x000fe20000004100 */
[----:B------:R-:W-:Y:S01]  /*8dc0*/  F2FP.F16.F32.PACK_AB R40, R55, R40 ;  /* 0x000000283728723e */ /* 0x000fe200000000ff */
[----:B------:R-:W-:Y:S01]  /*8dd0*/  HADD2.F32 R46, -RZ, R46.H1_H1 ;  /* 0x3000002eff2e7230 */ /* 0x000fe20000004100 */
[----:B------:R-:W-:Y:S01]  /*8de0*/  F2FP.F16.F32.PACK_AB R44, R61, R44 ;  /* 0x0000002c3d2c723e */ /* 0x000fe200000000ff */
[----:B------:R-:W-:Y:S02]  /*8df0*/  HADD2.F32 R187, -RZ, R187.H0_H0 ;  /* 0x200000bbffbb7230 */ /* 0x000fe40000004100 */
[----:B------:R-:W-:Y:S02]  /*8e00*/  HADD2.F32 R42, -RZ, R42.H1_H1 ;  /* 0x3000002aff2a7230 */ /* 0x000fe40000004100 */
        /* <DEDUP_REMOVED lines=9> */
[----:B------:R-:W-:-:S04]  /*8ea0*/  FFMA.FTZ R63, R46, R57, R63 ;  /* 0x000000392e3f7223 */ /* 0x000fc8000001003f */
[----:B------:R-:W-:Y:S02]  /*8eb0*/  F2FP.F16.F32.PACK_AB R42, R42, R89 ;  /* 0x000000592a2a723e */ /* 0x000fe400000000ff */
[----:B------:R-:W-:-:S07]  /*8ec0*/  F2FP.F16.F32.PACK_AB R46, R63, R88 ;  /* 0x000000583f2e723e */ /* 0x000fce00000000ff */
.L_x_6053:
[----:B------:R-:W-:Y:S05]  /*8ed0*/  BSYNC B2 ;  /* 0x0000000000027941 */ /* 0x000fea0003800000 */
.L_x_6052:
        /* <DEDUP_REMOVED lines=12> */
.L_x_6051:
[----:B------:R-:W-:Y:S05]  /*8fa0*/  BSYNC B1 ;  /* 0x0000000000017941 */ /* 0x000fea0003800000 */
.L_x_6050:
[----:B------:R-:W-:Y:S01]  /*8fb0*/  ISETP.GE.OR P4, PT, R224, R4, P0 ;  /* 0x00000004e000720c */ /* 0x000fe20000786670 */
[----:B------:R-:W-:-:S12]  /*8fc0*/  BSSY B1, `(.L_x_6054) ;  /* 0x0000083000017945 */ /* 0x000fd80003800000 */
[----:B------:R-:W-:Y:S05]  /*8fd0*/  @P4 BRA `(.L_x_6055) ;  /* 0x0000000800044947 */ /* 0x000fea0003800000 */
[----:B-1-34-:R-:W3:Y:S04]  /*8fe0*/  LDL R40, [R1+0x70] ;  /* 0x0000700001287983 */ /* 0x01aee80000100800 */
        /* <DEDUP_REMOVED lines=24> */
[----:B------:R-:W-:-:S03]  /*9170*/  IMAD R43, R220, 0x5800, R43 ;  /* 0x00005800dc2b7824 */ /* 0x000fc600078e022b */
[----:B------:R-:W-:Y:S01]  /*9180*/  LEA R41, R41, R2, 0x1 ;  /* 0x0000000229297211 */ /* 0x000fe200078e08ff */
[----:B------:R-:W-:-:S05]  /*9190*/  IMAD R44, R43, 0x2, R2 ;  /* 0x000000022b2c7824 */ /* 0x000fca00078e0202 */
[----:B------:R-:W1:Y:S04]  /*91a0*/  LDS.128 R40, [R41+0x1e400] ;  /* 0x01e4000029287984 */ /* 0x000e680000000c00 */
[----:B------:R-:W2:Y:S01]  /*91b0*/  LDS.128 R44, [R44+0x1e400] ;  /* 0x01e400002c2c7984 */ /* 0x000ea20000000c00 */
[----:B------:R-:W-:Y:S01]  /*91c0*/  IADD3.X R51, R15, R52, R9, P4, P5 ;  /* 0x000000340f337210 */ /* 0x000fe200027ea409 */
[----:B------:R-:W-:Y:S06]  /*91d0*/  @P3 BRA `(.L_x_6057) ;  /* 0x0000000400503947 */ /* 0x000fec0003800000 */
[----:B------:R-:W-:Y:S01]  /*91e0*/  SHF.R.U32.HI R63, RZ, 0x10, R77 ;  /* 0x00000010ff3f7819 */ /* 0x000fe2000001164d */
[----:B--2---:R-:W-:Y:S01]  /*91f0*/  IMAD.MOV.U32 R58, RZ, RZ, R45 ;  /* 0x000000ffff3a7224 */ /* 0x004fe200078e002d */
[----:B------:R-:W-:Y:S01]  /*9200*/  SHF.R.U64 R54, R72, 0x10, R73 ;  /* 0x0000001048367819 */ /* 0x000fe20000001249 */
[----:B------:R-:W-:Y:S01]  /*9210*/  IMAD.MOV.U32 R59, RZ, RZ, R47 ;  /* 0x000000ffff3b7224 */ /* 0x000fe200078e002f */
[----:B------:R-:W-:Y:S01]  /*9220*/  SHF.R.U32.HI R61, RZ, 0x10, R73 ;  /* 0x00000010ff3d7819 */ /* 0x000fe20000011649 */
[----:B------:R-:W-:Y:S01]  /*9230*/  HADD2.F32 R63, -RZ, R63.H0_H0 ;  /* 0x2000003fff3f7230 */ /* 0x000fe20000004100 */
[----:B------:R-:W-:Y:S01]  /*9240*/  SHF.R.U64 R56, R76, 0x10, R77 ;  /* 0x000000104c387819 */ /* 0x000fe2000000124d */
[--C-:B------:R-:W-:Y:S01]  /*9250*/  HADD2.F32 R47, -RZ, R58.reuse.H0_H0 ;  /* 0x2000003aff2f7230 */ /* 0x100fe20000004100 */
[--C-:B------:R-:W-:Y:S01]  /*9260*/  SHF.R.U64 R57, R78, 0x10, R79.reuse ;  /* 0x000000104e397819 */ /* 0x100fe2000000124f */
[----:B------:R-:W-:Y:S01]  /*9270*/  HADD2.F32 R60, -RZ, R58.H1_H1 ;  /* 0x3000003aff3c7230 */ /* 0x000fe20000004100 */
[----:B------:R-:W-:Y:S01]  /*9280*/  SHF.R.U32.HI R78, RZ, 0x10, R79 ;  /* 0x00000010ff4e7819 */ /* 0x000fe2000001164f */
[----:B-1----:R-:W-:Y:S01]  /*9290*/  IMAD.MOV.U32 R45, RZ, RZ, R43 ;  /* 0x000000ffff2d7224 */ /* 0x002fe200078e002b */
[----:B------:R-:W-:Y:S01]  /*92a0*/  SHF.R.U64 R55, R74, 0x10, R75 ;  /* 0x000000104a377819 */ /* 0x000fe2000000124b */
[----:B------:R-:W-:-:S02]  /*92b0*/  HADD2.F32 R72, -RZ, R177.H1_H1 ;  /* 0x300000b1ff487230 */ /* 0x000fc40000004100 */
[-C--:B------:R-:W-:Y:S01]  /*92c0*/  FMUL.FTZ R73, R60, R63.reuse ;  /* 0x0000003f3c497220 */ /* 0x080fe20000410000 */
[--C-:B------:R-:W-:Y:S01]  /*92d0*/  HADD2.F32 R58, -RZ, R41.reuse.H1_H1 ;  /* 0x30000029ff3a7230 */ /* 0x100fe20000004100 */
[----:B------:R-:W-:Y:S01]  /*92e0*/  SHF.R.U32.HI R74, RZ, 0x10, R75 ;  /* 0x00000010ff4a7819 */ /* 0x000fe2000001164b */
[----:B------:R-:W-:Y:S02]  /*92f0*/  HADD2.F32 R43, -RZ, R41.H0_H0 ;  /* 0x20000029ff2b7230 */ /* 0x000fe40000004100 */
[-C--:B------:R-:W-:Y:S01]  /*9300*/  FMUL.FTZ R76, R47, R72.reuse ;  /* 0x000000482f4c7220 */ /* 0x080fe20000410000 */
[----:B------:R-:W-:Y:S02]  /*9310*/  HADD2.F32 R62, -RZ, R172.H1_H1 ;  /* 0x300000acff3e7230 */ /* 0x000fe40000004100 */
[----:B------:R-:W-:Y:S01]  /*9320*/  FMUL.FTZ R63, R58, R63 ;  /* 0x0000003f3a3f7220 */ /* 0x000fe20000410000 */
[----:B------:R-:W-:Y:S02]  /*9330*/  HADD2.F32 R61, -RZ, R61.H0_H0 ;  /* 0x2000003dff3d7230 */ /* 0x000fe40000004100 */
[----:B------:R-:W-:Y:S01]  /*9340*/  FMUL.FTZ R72, R43, R72 ;  /* 0x000000482b487220 */ /* 0x000fe20000410000 */
[----:B------:R-:W-:-:S02]  /*9350*/  HADD2.F32 R78, -RZ, R78.H0_H0 ;  /* 0x2000004eff4e7230 */ /* 0x000fc40000004100 */
[-C--:B------:R-:W-:Y:S01]  /*9360*/  FFMA.FTZ R41, R43, R62.reuse, -R76 ;  /* 0x0000003e2b297223 */ /* 0x080fe2000001084c */
[----:B------:R-:W-:Y:S02]  /*9370*/  HADD2.F32 R76, -RZ, R173.H1_H1 ;  /* 0x300000adff4c7230 */ /* 0x000fe40000004100 */
[-C--:B------:R-:W-:Y:S01]  /*9380*/  FFMA.FTZ R58, R58, R61.reuse, -R73 ;  /* 0x0000003d3a3a7223 */ /* 0x080fe20000010849 */
[----:B------:R-:W-:Y:S01]  /*9390*/  FFMA.FTZ R60, R60, R61, R63 ;  /* 0x0000003d3c3c7223 */ /* 0x000fe2000001003f */
[----:B------:R-:W-:Y:S01]  /*93a0*/  FFMA.FTZ R43, R47, R62, R72 ;  /* 0x0000003e2f2b7223 */ /* 0x000fe20000010048 */
[--C-:B------:R-:W-:Y:S02]  /*93b0*/  HADD2.F32 R61, -RZ, R59.reuse.H0_H0 ;  /* 0x2000003bff3d7230 */ /* 0x100fe40000004100 */
[----:B------:R-:W-:Y:S01]  /*93c0*/  HADD2.F32 R59, -RZ, R59.H1_H1 ;  /* 0x3000003bff3b7230 */ /* 0x000fe20000004100 */
[----:B------:R-:W-:Y:S01]  /*93d0*/  F2FP.F16.F32.PACK_AB R41, R58, R41 ;  /* 0x000000293a29723e */ /* 0x000fe200000000ff */
[----:B------:R-:W-:-:S02]  /*93e0*/  HADD2.F32 R47, -RZ, R45.H0_H0 ;  /* 0x2000002dff2f7230 */ /* 0x000fc40000004100 */
[----:B------:R-:W-:Y:S01]  /*93f0*/  FMUL.FTZ R88, R61, R76 ;  /* 0x0000004c3d587220 */ /* 0x000fe20000410000 */
[----:B------:R-:W-:Y:S02]  /*9400*/  HADD2.F32 R62, -RZ, R45.H1_H1 ;  /* 0x3000002dff3e7230 */ /* 0x000fe40000004100 */
[----:B------:R-:W-:Y:S01]  /*9410*/  FMUL.FTZ R63, R59, R78 ;  /* 0x0000004e3b3f7220 */ /* 0x000fe20000410000 */
[----:B------:R-:W-:Y:S02]  /*9420*/  HADD2.F32 R72, -RZ, R171.H1_H1 ;  /* 0x300000abff487230 */ /* 0x000fe40000004100 */
[----:B------:R-:W-:Y:S01]  /*9430*/  FMUL.FTZ R76, R47, R76 ;  /* 0x0000004c2f4c7220 */ /* 0x000fe20000410000 */
[----:B------:R-:W-:Y:S02]  /*9440*/  HADD2.F32 R74, -RZ, R74.H0_H0 ;  /* 0x2000004aff4a7230 */ /* 0x000fe40000004100 */
        /* <DEDUP_REMOVED lines=12> */
[----:B------:R-:W-:Y:S01]  /*9510*/  FMUL.FTZ R73, R59, R177 ;  /* 0x000000b13b497220 */ /* 0x000fe20000410000 */
[----:B------:R-:W-:Y:S01]  /*9520*/  HADD2.F32 R40, -RZ, R40.H1_H1 ;  /* 0x30000028ff287230 */ /* 0x000fe20000004100 */
[----:B------:R-:W-:Y:S01]  /*9530*/  F2FP.F16.F32.PACK_AB R47, R72, R47 ;  /* 0x0000002f482f723e */ /* 0x000fe200000000ff */
[----:B------:R-:W-:Y:S02]  /*9540*/  HADD2.F32 R172, -RZ, R172.H0_H0 ;  /* 0x200000acffac7230 */ /* 0x000fe40000004100 */
[-C--:B------:R-:W-:Y:S01]  /*9550*/  FMUL.FTZ R75, R44, R63.reuse ;  /* 0x0000003f2c4b7220 */ /* 0x080fe20000410000 */
[----:B------:R-:W-:Y:S02]  /*9560*/  HADD2.F32 R61, -RZ, R54.H0_H0 ;  /* 0x20000036ff3d7230 */ /* 0x000fe40000004100 */
[----:B------:R-:W-:Y:S01]  /*9570*/  FMUL.FTZ R63, R40, R63 ;  /* 0x0000003f283f7220 */ /* 0x000fe20000410000 */
[C---:B------:R-:W-:Y:S01]  /*9580*/  FMUL.FTZ R54, R56.reuse, R177 ;  /* 0x000000b138367220 */ /* 0x040fe20000410000 */
[----:B------:R-:W-:Y:S01]  /*9590*/  FFMA.FTZ R73, R56, R172, -R73 ;  /* 0x000000ac38497223 */ /* 0x000fe20000010849 */
[----:B------:R-:W-:-:S02]  /*95a0*/  HADD2.F32 R173, -RZ, R173.H0_H0 ;  /* 0x200000adffad7230 */ /* 0x000fc40000004100 */
[-C--:B------:R-:W-:Y:S01]  /*95b0*/  FFMA.FTZ R63, R44, R61.reuse, R63 ;  /* 0x0000003d2c3f7223 */ /* 0x080fe2000001003f */
[----:B------:R-:W-:Y:S01]  /*95c0*/  FFMA.FTZ R56, R40, R61, -R75 ;  /* 0x0000003d28387223 */ /* 0x000fe2000001084b */
[----:B------:R-:W-:Y:S02]  /*95d0*/  HADD2.F32 R44, -RZ, R46.H0_H0 ;  /* 0x2000002eff2c7230 */ /* 0x000fe40000004100 */
[----:B------:R-:W-:Y:S01]  /*95e0*/  FFMA.FTZ R54, R59, R172, R54 ;  /* 0x000000ac3b367223 */ /* 0x000fe20000010036 */
[----:B------:R-:W-:Y:S01]  /*95f0*/  HADD2.F32 R57, -RZ, R57.H0_H0 ;  /* 0x20000039ff397230 */ /* 0x000fe20000004100 */
[----:B------:R-:W-:Y:S01]  /*9600*/  MOV R43, R62 ;  /* 0x0000003e002b7202 */ /* 0x000fe20000000f00 */
        /* <DEDUP_REMOVED lines=17> */
.L_x_6057:
[----:B------:R-:W-:Y:S05]  /*9720*/  BSYNC B2 ;  /* 0x0000000000027941 */ /* 0x000fea0003800000 */
.L_x_6056:
        /* <DEDUP_REMOVED lines=12> */
.L_x_6055:
[----:B------:R-:W-:Y:S05]  /*97f0*/  BSYNC B1 ;  /* 0x0000000000017941 */ /* 0x000fea0003800000 */
.L_x_6054:
[----:B------:R-:W-:Y:S01]  /*9800*/  ISETP.GE.OR P4, PT, R225, R4, P0 ;  /* 0x00000004e100720c */ /* 0x000fe20000786670 */
[----:B------:R-:W-:-:S12]  /*9810*/  BSSY B1, `(.L_x_6058) ;  /* 0x0000084000017945 */ /* 0x000fd80003800000 */
[----:B------:R-:W-:Y:S05]  /*9820*/  @P4 BRA `(.L_x_6059) ;  /* 0x0000000800084947 */ /* 0x000fea0003800000 */
[----:B-1-34-:R-:W3:Y:S04]  /*9830*/  LDL R40, [R1] ;  /* 0x0000000001287983 */ /* 0x01aee80000100800 */
[----:B------:R-:W4:Y:S04]  /*9840*/  LDL R43, [R1+0x44] ;  /* 0x00004400012b7983 */ /* 0x000f280000100800 */
[----:B------:R-:W5:Y:S01]  /*9850*/  LDL R42, [R1+0x6c] ;  /* 0x00006c00012a7983 */ /* 0x000f620000100800 */
[----:B--2---:R-:W-:Y:S01]  /*9860*/  IMAD.WIDE.U32 R48, R225, R134, R132 ;  /* 0x00000086e1307225 */ /* 0x004fe200078e0084 */
[----:B------:R-:W-:Y:S02]  /*9870*/  BSSY B2, `(.L_x_6060) ;  /* 0x0000071000027945 */ /* 0x000fe40003800000 */
[----:B------:R-:W-:-:S02]  /*9880*/  IADD3 R50, P4, P5, R98, R48, R20 ;  /* 0x0000003062327210 */ /* 0x000fc40007d9e014 */
[----:B---3--:R-:W-:Y:S01]  /*9890*/  LOP3.LUT P6, RZ, R40, 0x1, RZ, 0xc0, !PT ;  /* 0x0000000128ff7812 */ /* 0x008fe200078cc0ff */
[----:B------:R-:W-:-:S04]  /*98a0*/  IMAD R40, R146, R134, RZ ;  /* 0x0000008692287224 */ /* 0x000fc800078e02ff */
[----:B------:R-:W-:Y:S01]  /*98b0*/  IMAD R41, R225, R135, R40 ;  /* 0x00000087e1297224 */ /* 0x000fe200078e0228 */
[----:B------:R-:W-:-:S03]  /*98c0*/  SEL R40, R97, R153, !P6 ;  /* 0x0000009961287207 */ /* 0x000fc60007000000 */
[----:B------:R-:W-:Y:S01]  /*98d0*/  IMAD.IADD R52, R49, 0x1, R41 ;  /* 0x0000000131347824 */ /* 0x000fe200078e0229 */
[----:B------:R-:W-:-:S04]  /*98e0*/  SHF.R.S32.HI R41, RZ, 0x1f, R40 ;  /* 0x0000001fff297819 */ /* 0x000fc80000011428 */
[----:B------:R-:W-:Y:S02]  /*98f0*/  LEA.HI R41, R41, R40, RZ, 0x4 ;  /* 0x0000002829297211 */ /* 0x000fe400078f20ff */
[----:B------:R-:W-:Y:S02]  /*9900*/  IADD3.X R51, R15, R52, R9, P4, P5 ;  /* 0x000000340f337210 */ /* 0x000fe400027ea409 */
[----:B------:R-:W-:-:S04]  /*9910*/  LEA.HI.SX32 R41, R41, R10, 0x1c ;  /* 0x0000000a29297211 */ /* 0x000fc800078fe2ff */
[----:B------:R-:W-:Y:S01]  /*9920*/  SHF.R.S32.HI R40, RZ, 0x1f, R41 ;  /* 0x0000001fff287819 */ /* 0x000fe20000011429 */
[----:B------:R-:W-:-:S03]  /*9930*/  IMAD.SHL.U32 R53, R41, 0x8, RZ ;  /* 0x0000000829357824 */ /* 0x000fc600078e00ff */
[----:B------:R-:W-:Y:S02]  /*9940*/  LEA.HI R40, R40, R41, RZ, 0x3 ;  /* 0x0000002928287211 */ /* 0x000fe400078f18ff */
[----:B----4-:R-:W-:Y:S02]  /*9950*/  LOP3.LUT R41, R43, 0x38, R53, 0xf8, !PT ;  /* 0x000000382b297812 */ /* 0x010fe400078ef835 */
[----:B------:R-:W-:Y:S02]  /*9960*/  SHF.R.S32.HI R40, RZ, 0x3, R40 ;  /* 0x00000003ff287819 */ /* 0x000fe40000011428 */
[----:B------:R-:W-:-:S03]  /*9970*/  LOP3.LUT R41, R41, R138, RZ, 0x3c, !PT ;  /* 0x0000008a29297212 */ /* 0x000fc600078e3cff */
[----:B-----5:R-:W-:-:S04]  /*9980*/  IMAD R40, R40, 0x2c00, R42 ;  /* 0x00002c0028287824 */ /* 0x020fc800078e022a */
[----:B------:R-:W-:Y:S02]  /*9990*/  IMAD.IADD R43, R40, 0x1, R41 ;  /* 0x00000001282b7824 */ /* 0x000fe400078e0229 */
[C---:B------:R-:W-:Y:S02]  /*99a0*/  IMAD R41, R220.reuse, 0x5800, R148 ;  /* 0x00005800dc297824 */ /* 0x040fe400078e0294 */
[----:B------:R-:W-:Y:S02]  /*99b0*/  IMAD R43, R220, 0x5800, R43 ;  /* 0x00005800dc2b7824 */ /* 0x000fe400078e022b */
[----:B------:R-:W-:-:S03]  /*99c0*/  IMAD R41, R41, 0x2, R2 ;  /* 0x0000000229297824 */ /* 0x000fc600078e0202 */
[----:B------:R-:W-:-:S03]  /*99d0*/  LEA R44, R43, R2, 0x1 ;  /* 0x000000022b2c7211 */ /* 0x000fc600078e08ff */
[----:B------:R-:W1:Y:S04]  /*99e0*/  LDS.128 R40, [R41+0x1e400] ;  /* 0x01e4000029287984 */ /* 0x000e680000000c00 */
[----:B------:R-:W2:Y:S01]  /*99f0*/  LDS.128 R44, [R44+0x1e400] ;  /* 0x01e400002c2c7984 */ /* 0x000ea20000000c00 */
[----:B------:R-:W-:Y:S05]  /*9a00*/  @P3 BRA `(.L_x_6061) ;  /* 0x00000004005c3947 */ /* 0x000fea0003800000 */
[----:B-1----:R-:W-:Y:S01]  /*9a10*/  IMAD.MOV.U32 R58, RZ, RZ, R40 ;  /* 0x000000ffff3a7224 */ /* 0x002fe200078e0028 */
[----:B------:R-:W-:Y:S01]  /*9a20*/  SHF.R.U64 R56, R64, 0x10, R65 ;  /* 0x0000001040387819 */ /* 0x000fe20000001241 */
[----:B--2---:R-:W-:Y:S01]  /*9a30*/  IMAD.MOV.U32 R40, RZ, RZ, R45 ;  /* 0x000000ffff287224 */ /* 0x004fe200078e002d */
[----:B------:R-:W-:Y:S01]  /*9a40*/  SHF.R.U32.HI R64, RZ, 0x10, R69 ;  /* 0x00000010ff407819 */ /* 0x000fe20000011645 */
[----:B------:R-:W-:Y:S01]  /*9a50*/  IMAD.MOV.U32 R59, RZ, RZ, R44 ;  /* 0x000000ffff3b7224 */ /* 0x000fe200078e002c */
[----:B------:R-:W-:Y:S01]  /*9a60*/  MOV R60, R47 ;  /* 0x0000002f003c7202 */ /* 0x000fe20000000f00 */
[----:B------:R-:W-:Y:S01]  /*9a70*/  HADD2.F32 R63, -RZ, R170.H1_H1 ;  /* 0x300000aaff3f7230 */ /* 0x000fe20000004100 */
[----:B------:R-:W-:Y:S01]  /*9a80*/  SHF.R.U32.HI R62, RZ, 0x10, R65 ;  /* 0x00000010ff3e7819 */ /* 0x000fe20000011641 */
[--C-:B------:R-:W-:Y:S01]  /*9a90*/  HADD2.F32 R44, -RZ, R40.reuse.H0_H0 ;  /* 0x20000028ff2c7230 */ /* 0x100fe20000004100 */
[----:B------:R-:W-:Y:S01]  /*9aa0*/  SHF.R.U64 R54, R66, 0x10, R67 ;  /* 0x0000001042367819 */ /* 0x000fe20000001243 */
[----:B------:R-:W-:Y:S01]  /*9ab0*/  HADD2.F32 R47, -RZ, R40.H1_H1 ;  /* 0x30000028ff2f7230 */ /* 0x000fe20000004100 */
[----:B------:R-:W-:Y:S01]  /*9ac0*/  SHF.R.U32.HI R65, RZ, 0x10, R71 ;  /* 0x00000010ff417819 */ /* 0x000fe20000011647 */
        /* <DEDUP_REMOVED lines=12> */
[----:B------:R-:W-:Y:S01]  /*9b90*/  FMUL.FTZ R64, R43, R64 ;  /* 0x000000402b407220 */ /* 0x000fe20000410000 */
[-C--:B------:R-:W-:Y:S01]  /*9ba0*/  FFMA.FTZ R40, R40, R61.reuse, -R41 ;  /* 0x0000003d28287223 */ /* 0x080fe20000010829 */
[----:B------:R-:W-:Y:S01]  /*9bb0*/  FFMA.FTZ R41, R44, R61, R63 ;  /* 0x0000003d2c297223 */ /* 0x000fe2000001003f */
[----:B------:R-:W-:-:S02]  /*9bc0*/  HADD2.F32 R61, -RZ, R60.H0_H0 ;  /* 0x2000003cff3d7230 */ /* 0x000fc40000004100 */
[-C--:B------:R-:W-:Y:S01]  /*9bd0*/  FFMA.FTZ R44, R47, R62.reuse, R64 ;  /* 0x0000003e2f2c7223 */ /* 0x080fe20000010040 */
[----:B------:R-:W-:Y:S02]  /*9be0*/  HADD2.F32 R64, -RZ, R167.H1_H1 ;  /* 0x300000a7ff407230 */ /* 0x000fe40000004100 */
[----:B------:R-:W-:Y:S01]  /*9bf0*/  FFMA.FTZ R43, R43, R62, -R66 ;  /* 0x0000003e2b2b7223 */ /* 0x000fe20000010842 */
[----:B------:R-:W-:Y:S02]  /*9c00*/  HADD2.F32 R47, -RZ, R45.H0_H0 ;  /* 0x2000002dff2f7230 */ /* 0x000fe40000004100 */
[----:B------:R-:W-:Y:S02]  /*9c10*/  HADD2.F32 R60, -RZ, R60.H1_H1 ;  /* 0x3000003cff3c7230 */ /* 0x000fe40000004100 */
[-C--:B------:R-:W-:Y:S01]  /*9c20*/  FMUL.FTZ R66, R61, R64.reuse ;  /* 0x000000403d427220 */ /* 0x080fe20000410000 */
[----:B------:R-:W-:Y:S02]  /*9c30*/  HADD2.F32 R65, -RZ, R65.H0_H0 ;  /* 0x20000041ff417230 */ /* 0x000fe40000004100 */
[----:B------:R-:W-:Y:S01]  /*9c40*/  FMUL.FTZ R64, R47, R64 ;  /* 0x000000402f407220 */ /* 0x000fe20000410000 */
[----:B------:R-:W-:Y:S01]  /*9c50*/  HADD2.F32 R45, -RZ, R45.H1_H1 ;  /* 0x3000002dff2d7230 */ /* 0x000fe20000004100 */
[----:B------:R-:W-:Y:S01]  /*9c60*/  F2FP.F16.F32.PACK_AB R43, R43, R40 ;  /* 0x000000282b2b723e */ /* 0x000fe200000000ff */
[----:B------:R-:W-:-:S02]  /*9c70*/  HADD2.F32 R62, -RZ, R169.H1_H1 ;  /* 0x300000a9ff3e7230 */ /* 0x000fc40000004100 */
[CC--:B------:R-:W-:Y:S01]  /*9c80*/  FMUL.FTZ R68, R60.reuse, R65.reuse ;  /* 0x000000413c447220 */ /* 0x0c0fe20000410000 */
[----:B------:R-:W-:Y:S02]  /*9c90*/  HADD2.F32 R63, -RZ, R67.H0_H0 ;  /* 0x20000043ff3f7230 */ /* 0x000fe40000004100 */
[----:B------:R-:W-:Y:S01]  /*9ca0*/  FMUL.FTZ R69, R45, R65 ;  /* 0x000000412d457220 */ /* 0x000fe20000410000 */
[----:B------:R-:W-:Y:S02]  /*9cb0*/  HADD2.F32 R57, -RZ, R57.H0_H0 ;  /* 0x20000039ff397230 */ /* 0x000fe40000004100 */
[-C--:B------:R-:W-:Y:S01]  /*9cc0*/  FFMA.FTZ R65, R47, R62.reuse, -R66 ;  /* 0x0000003e2f417223 */ /* 0x080fe20000010842 */
[----:B------:R-:W-:Y:S01]  /*9cd0*/  FFMA.FTZ R67, R61, R62, R64 ;  /* 0x0000003e3d437223 */ /* 0x000fe20000010040 */
[-C--:B------:R-:W-:Y:S01]  /*9ce0*/  FFMA.FTZ R68, R45, R63.reuse, -R68 ;  /* 0x0000003f2d447223 */ /* 0x080fe20000010844 */
[----:B------:R-:W-:Y:S02]  /*9cf0*/  HADD2.F32 R62, -RZ, R167.H0_H0 ;  /* 0x200000a7ff3e7230 */ /* 0x000fe40000004100 */
[----:B------:R-:W-:Y:S01]  /*9d00*/  FFMA.FTZ R70, R60, R63, R69 ;  /* 0x0000003f3c467223 */ /* 0x000fe20000010045 */
[----:B------:R-:W-:-:S02]  /*9d10*/  HADD2.F32 R47, -RZ, R59.H0_H0 ;  /* 0x2000003bff2f7230 */ /* 0x000fc40000004100 */
[--C-:B------:R-:W-:Y:S01]  /*9d20*/  HADD2.F32 R45, -RZ, R58.reuse.H0_H0 ;  /* 0x2000003aff2d7230 */ /* 0x100fe20000004100 */
[----:B------:R-:W-:Y:S01]  /*9d30*/  F2FP.F16.F32.PACK_AB R65, R68, R65 ;  /* 0x000000414441723e */ /* 0x000fe200000000ff */
[----:B------:R-:W-:Y:S02]  /*9d40*/  HADD2.F32 R60, -RZ, R169.H0_H0 ;  /* 0x200000a9ff3c7230 */ /* 0x000fe40000004100 */
[-C--:B------:R-:W-:Y:S01]  /*9d50*/  FMUL.FTZ R64, R47, R62.reuse ;  /* 0x0000003e2f407220 */ /* 0x080fe20000410000 */
[----:B------:R-:W-:Y:S02]  /*9d60*/  HADD2.F32 R59, -RZ, R59.H1_H1 ;  /* 0x3000003bff3b7230 */ /* 0x000fe40000004100 */
[C---:B------:R-:W-:Y:S01]  /*9d70*/  FMUL.FTZ R62, R45.reuse, R62 ;  /* 0x0000003e2d3e7220 */ /* 0x040fe20000410000 */
[----:B------:R-:W-:Y:S02]  /*9d80*/  HADD2.F32 R58, -RZ, R58.H1_H1 ;  /* 0x3000003aff3a7230 */ /* 0x000fe40000004100 */
[----:B------:R-:W-:Y:S01]  /*9d90*/  FFMA.FTZ R64, R45, R60, -R64 ;  /* 0x0000003c2d407223 */ /* 0x000fe20000010840 */
[----:B------:R-:W-:-:S02]  /*9da0*/  HADD2.F32 R168, -RZ, R168.H0_H0 ;  /* 0x200000a8ffa87230 */ /* 0x000fc40000004100 */
[----:B------:R-:W-:Y:S01]  /*9db0*/  FFMA.FTZ R62, R47, R60, R62 ;  /* 0x0000003c2f3e7223 */ /* 0x000fe2000001003e */
[-C--:B------:R-:W-:Y:S01]  /*9dc0*/  FMUL.FTZ R61, R59, R57.reuse ;  /* 0x000000393b3d7220 */ /* 0x080fe20000410000 */
[----:B------:R-:W-:Y:S01]  /*9dd0*/  FMUL.FTZ R66, R58, R57 ;  /* 0x000000393a427220 */ /* 0x000fe20000410000 */
[----:B------:R-:W-:Y:S02]  /*9de0*/  HADD2.F32 R47, -RZ, R46.H0_H0 ;  /* 0x2000002eff2f7230 */ /* 0x000fe40000004100 */
[----:B------:R-:W-:Y:S02]  /*9df0*/  HADD2.F32 R57, -RZ, R55.H0_H0 ;  /* 0x20000037ff397230 */ /* 0x000fe40000004100 */
[----:B------:R-:W-:Y:S02]  /*9e00*/  HADD2.F32 R45, -RZ, R42.H0_H0 ;  /* 0x2000002aff2d7230 */ /* 0x000fe40000004100 */
[----:B------:R-:W-:Y:S02]  /*9e10*/  HADD2.F32 R46, -RZ, R46.H1_H1 ;  /* 0x3000002eff2e7230 */ /* 0x000fe40000004100 */
[----:B------:R-:W-:-:S02]  /*9e20*/  HADD2.F32 R42, -RZ, R42.H1_H1 ;  /* 0x3000002aff2a7230 */ /* 0x000fc40000004100 */
[----:B------:R-:W-:Y:S02]  /*9e30*/  HADD2.F32 R55, -RZ, R54.H0_H0 ;  /* 0x20000036ff377230 */ /* 0x000fe40000004100 */
[-C--:B------:R-:W-:Y:S01]  /*9e40*/  FMUL.FTZ R54, R47, R168.reuse ;  /* 0x000000a82f367220 */ /* 0x080fe20000410000 */
[----:B------:R-:W-:Y:S02]  /*9e50*/  HADD2.F32 R56, -RZ, R56.H0_H0 ;  /* 0x20000038ff387230 */ /* 0x000fe40000004100 */
[-C--:B------:R-:W-:Y:S01]  /*9e60*/  FMUL.FTZ R63, R46, R57.reuse ;  /* 0x000000392e3f7220 */ /* 0x080fe20000410000 */
[----:B------:R-:W-:Y:S02]  /*9e70*/  HADD2.F32 R170, -RZ, R170.H0_H0 ;  /* 0x200000aaffaa7230 */ /* 0x000fe40000004100 */
[----:B------:R-:W-:Y:S01]  /*9e80*/  FMUL.FTZ R168, R45, R168 ;  /* 0x000000a82da87220 */ /* 0x000fe20000410000 */
[----:B------:R-:W-:Y:S01]  /*9e90*/  FMUL.FTZ R57, R42, R57 ;  /* 0x000000392a397220 */ /* 0x000fe20000410000 */
[-C--:B------:R-:W-:Y:S01]  /*9ea0*/  FFMA.FTZ R61, R58, R56.reuse, -R61 ;  /* 0x000000383a3d7223 */ /* 0x080fe2000001083d */
[----:B------:R-:W-:Y:S01]  /*9eb0*/  FFMA.FTZ R59, R59, R56, R66 ;  /* 0x000000383b3b7223 */ /* 0x000fe20000010042 */
[-C--:B------:R-:W-:Y:S01]  /*9ec0*/  FFMA.FTZ R54, R45, R170.reuse, -R54 ;  /* 0x000000aa2d367223 */ /* 0x080fe20000010836 */
[----:B------:R-:W-:Y:S01]  /*9ed0*/  FFMA.FTZ R168, R47, R170, R168 ;  /* 0x000000aa2fa87223 */ /* 0x000fe200000100a8 */
[-C--:B------:R-:W-:Y:S01]  /*9ee0*/  FFMA.FTZ R63, R42, R55.reuse, -R63 ;  /* 0x000000372a3f7223 */ /* 0x080fe2000001083f */
[----:B------:R-:W-:Y:S01]  /*9ef0*/  FFMA.FTZ R57, R46, R55, R57 ;  /* 0x000000372e397223 */ /* 0x000fe20000010039 */
[----:B------:R-:W-:Y:S01]  /*9f00*/  F2FP.F16.F32.PACK_AB R45, R44, R41 ;  /* 0x000000292c2d723e */ /* 0x000fe200000000ff */
[----:B------:R-:W-:Y:S01]  /*9f10*/  IMAD.MOV.U32 R41, RZ, RZ, R43 ;  /* 0x000000ffff297224 */ /* 0x000fe200078e002b */
[----:B------:R-:W-:Y:S01]  /*9f20*/  F2FP.F16.F32.PACK_AB R47, R70, R67 ;  /* 0x00000043462f723e */ /* 0x000fe200000000ff */
[----:B------:R-:W-:Y:S01]  /*9f30*/  IMAD.MOV.U32 R43, RZ, RZ, R65 ;  /* 0x000000ffff2b7224 */ /* 0x000fe200078e0041 */
[----:B------:R-:W-:-:S02]  /*9f40*/  F2FP.F16.F32.PACK_AB R40, R61, R64 ;  /* 0x000000403d28723e */ /* 0x000fc400000000ff */
[----:B------:R-:W-:Y:S02]  /*9f50*/  F2FP.F16.F32.PACK_AB R44, R59, R62 ;  /* 0x0000003e3b2c723e */ /* 0x000fe400000000ff */
[----:B------:R-:W-:Y:S02]  /*9f60*/  F2FP.F16.F32.PACK_AB R42, R63, R54 ;  /* 0x000000363f2a723e */ /* 0x000fe400000000ff */
[----:B------:R-:W-:-:S07]  /*9f70*/  F2FP.F16.F32.PACK_AB R46, R57, R168 ;  /* 0x000000a8392e723e */ /* 0x000fce00000000ff */
.L_x_6061:
[----:B------:R-:W-:Y:S05]  /*9f80*/  BSYNC B2 ;  /* 0x0000000000027941 */ /* 0x000fea0003800000 */
.L_x_6060:
        /* <DEDUP_REMOVED lines=12> */
.L_x_6059:
[----:B------:R-:W-:Y:S05]  /*a050*/  BSYNC B1 ;  /* 0x0000000000017941 */ /* 0x000fea0003800000 */
.L_x_6058:
[C---:B------:R-:W-:Y:S01]  /*a060*/  ISETP.GE.OR P4, PT, R226.reuse, R4, P0 ;  /* 0x00000004e200720c */ /* 0x040fe20000786670 */
[-C--:B-1234-:R-:W-:Y:S02]  /*a070*/  IMAD R40, R145, R134.reuse, RZ ;  /* 0x0000008691287224 */ /* 0x09efe400078e02ff */
[----:B------:R-:W-:-:S04]  /*a080*/  IMAD.WIDE.U32 R132, R226, R134, R132 ;  /* 0x00000086e2847225 */ /* 0x000fc800078e0084 */
[----:B------:R-:W-:-:S06]  /*a090*/  IMAD R135, R226, R135, R40 ;  /* 0x00000087e2877224 */ /* 0x000fcc00078e0228 */
[----:B------:R-:W-:Y:S05]  /*a0a0*/  @P4 BRA `(.L_x_6028) ;  /* 0x0000001000584947 */ /* 0x000fea0003800000 */
[----:B------:R-:W2:Y:S01]  /*a0b0*/  LDL R41, [R1] ;  /* 0x0000000001297983 */ /* 0x000ea20000100800 */
[----:B------:R-:W1:Y:S03]  /*a0c0*/  LDC.64 R48, c[0x0][0x2d8] ;  /* 0x0000b600ff307b82 */ /* 0x000e660000000a00 */
[----:B------:R-:W3:Y:S04]  /*a0d0*/  LDL R43, [R1+0x40] ;  /* 0x00004000012b7983 */ /* 0x000ee80000100800 */
[----:B------:R-:W4:Y:S01]  /*a0e0*/  LDL R42, [R1+0x68] ;  /* 0x00006800012a7983 */ /* 0x000f220000100800 */
[----:B------:R-:W-:Y:S01]  /*a0f0*/  IMAD.IADD R52, R133, 0x1, R135 ;  /* 0x0000000185347824 */ /* 0x000fe200078e0287 */
[----:B------:R-:W-:Y:S01]  /*a100*/  IADD3 R40, P4, P5, R98, R132, R20 ;  /* 0x0000008462287210 */ /* 0x000fe20007d9e014 */
[----:B------:R-:W-:Y:S01]  /*a110*/  BSSY B1, `(.L_x_6062) ;  /* 0x0000070000017945 */ /* 0x000fe20003800000 */
[----:B--2---:R-:W-:-:S02]  /*a120*/  LOP3.LUT P6, RZ, R41, 0x1, RZ, 0xc0, !PT ;  /* 0x0000000129ff7812 */ /* 0x004fc400078cc0ff */
[----:B------:R-:W-:Y:S02]  /*a130*/  IADD3.X R41, R15, R52, R9, P4, P5 ;  /* 0x000000340f297210 */ /* 0x000fe400027ea409 */
[C---:B-1----:R-:W-:Y:S02]  /*a140*/  LEA R50, P4, R40.reuse, R48, 0x1 ;  /* 0x0000003028327211 */ /* 0x042fe400078808ff */
[----:B------:R-:W-:Y:S02]  /*a150*/  SEL R153, R97, R153, !P6 ;  /* 0x0000009961997207 */ /* 0x000fe40007000000 */
[----:B------:R-:W-:Y:S02]  /*a160*/  LEA.HI.X R51, R40, R49, R41, 0x1, P4 ;  /* 0x0000003128337211 */ /* 0x000fe400020f0c29 */
[----:B------:R-:W-:-:S04]  /*a170*/  SHF.R.S32.HI R40, RZ, 0x1f, R153 ;  /* 0x0000001fff287819 */ /* 0x000fc80000011499 */
[----:B------:R-:W-:-:S04]  /*a180*/  LEA.HI R153, R40, R153, RZ, 0x4 ;  /* 0x0000009928997211 */ /* 0x000fc800078f20ff */
[----:B------:R-:W-:-:S04]  /*a190*/  LEA.HI.SX32 R153, R153, R10, 0x1c ;  /* 0x0000000a99997211 */ /* 0x000fc800078fe2ff */
[----:B------:R-:W-:Y:S01]  /*a1a0*/  SHF.R.S32.HI R40, RZ, 0x1f, R153 ;  /* 0x0000001fff287819 */ /* 0x000fe20000011499 */
[----:B------:R-:W-:-:S03]  /*a1b0*/  IMAD.SHL.U32 R53, R153, 0x8, RZ ;  /* 0x0000000899357824 */ /* 0x000fc600078e00ff */
[----:B------:R-:W-:-:S04]  /*a1c0*/  LEA.HI R40, R40, R153, RZ, 0x3 ;  /* 0x0000009928287211 */ /* 0x000fc800078f18ff */
[----:B------:R-:W-:Y:S02]  /*a1d0*/  SHF.R.S32.HI R41, RZ, 0x3, R40 ;  /* 0x00000003ff297819 */ /* 0x000fe40000011428 */
[----:B---3--:R-:W-:-:S03]  /*a1e0*/  LOP3.LUT R40, R43, 0x38, R53, 0xf8, !PT ;  /* 0x000000382b287812 */ /* 0x008fc600078ef835 */
[----:B----4-:R-:W-:Y:S01]  /*a1f0*/  IMAD R41, R41, 0x2c00, R42 ;  /* 0x00002c0029297824 */ /* 0x010fe200078e022a */
[----:B------:R-:W-:-:S04]  /*a200*/  LOP3.LUT R40, R40, R137, RZ, 0x3c, !PT ;  /* 0x0000008928287212 */ /* 0x000fc800078e3cff */
[----:B------:R-:W-:Y:S01]  /*a210*/  IADD3 R43, R41, R40, RZ ;  /* 0x00000028292b7210 */ /* 0x000fe20007ffe0ff */
[----:B------:R-:W-:-:S04]  /*a220*/  IMAD R41, R220, 0x5800, R147 ;  /* 0x00005800dc297824 */ /* 0x000fc800078e0293 */
[----:B------:R-:W-:Y:S02]  /*a230*/  IMAD R43, R220, 0x5800, R43 ;  /* 0x00005800dc2b7824 */ /* 0x000fe400078e022b */
[--C-:B------:R-:W-:Y:S02]  /*a240*/  IMAD R41, R41, 0x2, R2.reuse ;  /* 0x0000000229297824 */ /* 0x100fe400078e0202 */
[----:B------:R-:W-:-:S04]  /*a250*/  IMAD R44, R43, 0x2, R2 ;  /* 0x000000022b2c7824 */ /* 0x000fc800078e0202 */
[----:B------:R-:W1:Y:S04]  /*a260*/  LDS.128 R40, [R41+0x1e400] ;  /* 0x01e4000029287984 */ /* 0x000e680000000c00 */
[----:B------:R-:W2:Y:S01]  /*a270*/  LDS.128 R44, [R44+0x1e400] ;  /* 0x01e400002c2c7984 */ /* 0x000ea20000000c00 */
[----:B------:R-:W-:Y:S05]  /*a280*/  @P3 BRA `(.L_x_6063) ;  /* 0x0000000400603947 */ /* 0x000fea0003800000 */
[----:B------:R-:W-:Y:S01]  /*a290*/  SHF.R.U32.HI R60, RZ, 0x10, R85 ;  /* 0x00000010ff3c7819 */ /* 0x000fe20000011655 */
[----:B--2---:R-:W-:Y:S01]  /*a2a0*/  IMAD.MOV.U32 R55, RZ, RZ, R44 ;  /* 0x000000ffff377224 */ /* 0x004fe200078e002c */
[----:B------:R-:W-:Y:S01]  /*a2b0*/  MOV R56, R46 ;  /* 0x0000002e00387202 */ /* 0x000fe20000000f00 */
[----:B-1----:R-:W-:Y:S01]  /*a2c0*/  IMAD.MOV.U32 R44, RZ, RZ, R42 ;  /* 0x000000ffff2c7224 */ /* 0x002fe200078e002a */
        /* <DEDUP_REMOVED lines=74> */
[----:B------:R-:W-:-:S02]  /*a770*/  F2FP.F16.F32.PACK_AB R40, R57, R46 ;  /* 0x0000002e3928723e */ /* 0x000fc400000000ff */
[----:B------:R-:W-:Y:S02]  /*a780*/  F2FP.F16.F32.PACK_AB R43, R67, R64 ;  /* 0x00000040432b723e */ /* 0x000fe400000000ff */
[----:B------:R-:W-:Y:S01]  /*a790*/  F2FP.F16.F32.PACK_AB R46, R44, R55 ;  /* 0x000000372c2e723e */ /* 0x000fe200000000ff */
[----:B------:R-:W-:Y:S01]  /*a7a0*/  IMAD.MOV.U32 R44, RZ, RZ, R58 ;  /* 0x000000ffff2c7224 */ /* 0x000fe200078e003a */
[----:B------:R-:W-:Y:S01]  /*a7b0*/  F2FP.F16.F32.PACK_AB R64, R45, R42 ;  /* 0x0000002a2d40723e */ /* 0x000fe200000000ff */
[----:B------:R-:W-:Y:S01]  /*a7c0*/  IMAD.MOV.U32 R45, RZ, RZ, R59 ;  /* 0x000000ffff2d7224 */ /* 0x000fe200078e003b */
[----:B------:R-:W-:Y:S01]  /*a7d0*/  F2FP.F16.F32.PACK_AB R41, R62, R61 ;  /* 0x0000003d3e29723e */ /* 0x000fe200000000ff */
[----:B------:R-:W-:Y:S01]  /*a7e0*/  IMAD.MOV.U32 R42, RZ, RZ, R46 ;  /* 0x000000ffff2a7224 */ /* 0x000fe200078e002e */
[----:B------:R-:W-:Y:S01]  /*a7f0*/  MOV R47, R65 ;  /* 0x00000041002f7202 */ /* 0x000fe20000000f00 */
[----:B------:R-:W-:-:S07]  /*a800*/  IMAD.MOV.U32 R46, RZ, RZ, R64 ;  /* 0x000000ffff2e7224 */ /* 0x000fce00078e0040 */
.L_x_6063:
[----:B------:R-:W-:Y:S05]  /*a810*/  BSYNC B1 ;  /* 0x0000000000017941 */ /* 0x000fea0003800000 */
.L_x_6062:
[----:B------:R-:W-:Y:S01]  /*a820*/  ISETP.GE.AND P3, PT, R53, R152, PT ;  /* 0x000000983500720c */ /* 0x000fe20003f66270 */
[----:B------:R-:W-:Y:S02]  /*a830*/  ULDC.64 UR4, c[0x0][0x208] ;  /* 0x0000820000047ab9 */ /* 0x000fe40000000a00 */
[----:B-1----:R1:W-:Y:S10]  /*a840*/  STG.E.128 desc[UR4][R50.64], R40 ;  /* 0x0000002832007986 */ /* 0x0023f4000c101d04 */
[----:B------:R-:W-:Y:S05]  /*a850*/  @P3 BRA `(.L_x_6028) ;  /* 0x00000008006c3947 */ /* 0x000fea0003800000 */
[--C-:B-1----:R-:W-:Y:S01]  /*a860*/  SHF.R.S32.HI R40, RZ, 0x1f, R53.reuse ;  /* 0x0000001fff287819 */ /* 0x102fe20000011435 */
[----:B------:R-:W-:Y:S01]  /*a870*/  ULDC.64 UR4, c[0x0][0x208] ;  /* 0x0000820000047ab9 */ /* 0x000fe20000000a00 */
[----:B------:R-:W-:-:S04]  /*a880*/  IADD3 R53, P3, P4, R98, R132, R53 ;  /* 0x0000008462357210 */ /* 0x000fc80007c7e035 */
[----:B------:R-:W-:Y:S02]  /*a890*/  IADD3.X R52, R15, R52, R40, P3, P4 ;  /* 0x000000340f347210 */ /* 0x000fe40001fe8428 */
[----:B------:R-:W-:-:S04]  /*a8a0*/  LEA R48, P3, R53, R48, 0x1 ;  /* 0x0000003035307211 */ /* 0x000fc800078608ff */
[----:B------:R-:W-:-:S05]  /*a8b0*/  LEA.HI.X R49, R53, R49, R52, 0x1, P3 ;  /* 0x0000003135317211 */ /* 0x000fca00018f0c34 */
[----:B--2---:R1:W-:Y:S01]  /*a8c0*/  STG.E.128 desc[UR4][R48.64], R44 ;  /* 0x0000002c30007986 */ /* 0x0043e2000c101d04 */
[----:B------:R-:W-:Y:S05]  /*a8d0*/  BRA `(.L_x_6028) ;  /* 0x00000008004c7947 */ /* 0x000fea0003800000 */
.L_x_5971:
[----:B------:R-:W-:-:S04]  /*a8e0*/  ULOP3.LUT UR4, UR60, 0x1, URZ, 0xfc, !UPT ;  /* 0x000000013c047892 */ /* 0x000fc8000f8efc3f */
[----:B------:R-:W-:-:S06]  /*a8f0*/  UISETP.NE.AND UP0, UPT, UR4, 0x3, UPT ;  /* 0x000000030400788c */ /* 0x000fcc000bf05270 */
[----:B------:R-:W-:-:S13]  /*a900*/  PLOP3.LUT P2, PT, PT, PT, UP0, 0x80, 0x0 ;  /* 0x000000000000781c */ /* 0x000fda0003f4f008 */
[----:B------:R-:W-:Y:S05]  /*a910*/  @!P2 BRA `(.L_x_6064) ;  /* 0x000000000004a947 */ /* 0x000fea0003800000 */
[----:B------:R-:W-:Y:S01]  /*a920*/  BPT.TRAP 0x1 ;  /* 0x000000040000795c */ /* 0x000fe20000300000 */
.L_x_6064:
[----:B------:R-:W-:Y:S01]  /*a930*/  IMAD R3, R220, 0x8, R2 ;  /* 0x00000008dc037824 */ /* 0x000fe200078e0202 */
[----:B------:R-:W-:Y:S01]  /*a940*/  SHF.L.U32 R0, R229, 0x1f, RZ ;  /* 0x0000001fe5007819 */ /* 0x000fe200000006ff */
[----:B------:R-:W-:Y:S01]  /*a950*/  IMAD R4, R24, -0xb0, R25 ;  /* 0xffffff5018047824 */ /* 0x000fe200078e0219 */
[----:B------:R-:W-:Y:S01]  /*a960*/  BSSY B1, `(.L_x_6065) ;  /* 0x0000006000017945 */ /* 0x000fe20003800000 */
[----:B------:R-:W-:Y:S01]  /*a970*/  SHF.R.S32.HI R41, RZ, 0x1f, R24 ;  /* 0x0000001fff297819 */ /* 0x000fe20000011418 */
[----:B------:R-:W1:Y:S01]  /*a980*/  SYNCS.PHASECHK.TRANS64.TRYWAIT P3, [R3+URZ+0x34890], R0 ;  /* 0x03489000030075a7 */ /* 0x000e62000806017f */
[----:B------:R-:W-:Y:S01]  /*a990*/  IMAD R40, R39, R24, RZ ;  /* 0x0000001827287224 */ /* 0x000fe200078e02ff */
[----:B------:R-:W-:Y:S01]  /*a9a0*/  VIMNMX R4, R4, 0xb0, PT ;  /* 0x000000b004047848 */ /* 0x000fe20003fe0100 */
[----:B-1----:R-:W-:Y:S06]  /*a9b0*/  @!P3 BRA `(.L_x_6066) ;  /* 0x0000019000fcb947 */ /* 0x002fec0003800000 */
.L_x_6287:
[----:B------:R-:W-:Y:S05]  /*a9c0*/  BSYNC B1 ;  /* 0x0000000000017941 */ /* 0x000fea0003800000 */
.L_x_6065:
[----:B------:R-:W-:Y:S01]  /*a9d0*/  ISETP.GE.AND P3, PT, R22, R4, PT ;  /* 0x000000041600720c */ /* 0x000fe20003f66270 */
[----:B------:R-:W-:Y:S01]  /*a9e0*/  IMAD R41, R41, R158, R40 ;  /* 0x0000009e29297224 */ /* 0x000fe200078e0228 */
[----:B------:R-:W-:Y:S01]  /*a9f0*/  BSSY B1, `(.L_x_6067) ;  /* 0x0000013000017945 */ /* 0x000fe20003800000 */
[----:B------:R-:W-:-:S04]  /*aa00*/  IMAD.WIDE.U32 R48, R158, R24, RZ ;  /* 0x000000189e307225 */ /* 0x000fc800078e00ff */
[----:B------:R-:W-:-:S06]  /*aa10*/  IMAD.IADD R58, R41, 0x1, R49 ;  /* 0x00000001293a7824 */ /* 0x000fcc00078e0231 */
[----:B------:R-:W-:Y:S05]  /*aa20*/  @P3 BRA `(.L_x_6068) ;  /* 0x00000000003c3947 */ /* 0x000fea0003800000 */
[----:B------:R-:W2:Y:S01]  /*aa30*/  @!P0 LDC.64 R50, c[0x0][0x2d8] ;  /* 0x0000b600ff328b82 */ /* 0x000ea20000000a00 */
[----:B------:R-:W3:Y:S01]  /*aa40*/  @!P0 LDS.128 R40, [R5+0x1e400] ;  /* 0x01e4000005288984 */ /* 0x000ee20000000c00 */
[----:B------:R-:W-:Y:S01]  /*aa50*/  @!P0 IADD3 R54, P3, R14, R48, RZ ;  /* 0x000000300e368210 */ /* 0x000fe20007f7e0ff */
[----:B------:R-:W-:Y:S02]  /*aa60*/  ULDC.64 UR4, c[0x0][0x208] ;  /* 0x0000820000047ab9 */ /* 0x000fe40000000a00 */
[----:B0-----:R-:W0:Y:S02]  /*aa70*/  @!P1 LDS.128 R44, [R5+0x23c00] ;  /* 0x023c0000052c9984 */ /* 0x001e240000000c00 */
[----:B------:R-:W-:Y:S01]  /*aa80*/  @!P0 IMAD.X R55, R58, 0x1, R12, P3 ;  /* 0x000000013a378824 */ /* 0x000fe200018e060c */
[----:B------:R-:W4:Y:S01]  /*aa90*/  @!P1 LDC.64 R52, c[0x0][0x2d8] ;  /* 0x0000b600ff349b82 */ /* 0x000f220000000a00 */
[----:B--2---:R-:W-:-:S04]  /*aaa0*/  @!P0 LEA R50, P3, R54, R50, 0x1 ;  /* 0x0000003236328211 */ /* 0x004fc800078608ff */
[----:B------:R-:W-:Y:S02]  /*aab0*/  @!P0 LEA.HI.X R51, R54, R51, R55, 0x1, P3 ;  /* 0x0000003336338211 */ /* 0x000fe400018f0c37 */
[----:B------:R-:W-:-:S05]  /*aac0*/  @!P1 IADD3 R54, P3, R11, R48, RZ ;  /* 0x000000300b369210 */ /* 0x000fca0007f7e0ff */
[----:B------:R-:W-:Y:S01]  /*aad0*/  @!P1 IMAD.X R55, R58, 0x1, R7, P3 ;  /* 0x000000013a379824 */ /* 0x000fe200018e0607 */
[----:B----4-:R-:W-:-:S04]  /*aae0*/  @!P1 LEA R52, P3, R54, R52, 0x1 ;  /* 0x0000003436349211 */ /* 0x010fc800078608ff */
[----:B------:R-:W-:Y:S01]  /*aaf0*/  @!P1 LEA.HI.X R53, R54, R53, R55, 0x1, P3 ;  /* 0x0000003536359211 */ /* 0x000fe200018f0c37 */
[----:B---3--:R2:W-:Y:S04]  /*ab00*/  @!P0 STG.E.128 desc[UR4][R50.64], R40 ;  /* 0x0000002832008986 */ /* 0x0085e8000c101d04 */
[----:B0-----:R2:W-:Y:S04]  /*ab10*/  @!P1 STG.E.128 desc[UR4][R52.64], R44 ;  /* 0x0000002c34009986 */ /* 0x0015e8000c101d04 */
.L_x_6068:
[----:B------:R-:W-:Y:S05]  /*ab20*/  BSYNC B1 ;  /* 0x0000000000017941 */ /* 0x000fea0003800000 */
.L_x_6067:
[----:B------:R-:W-:Y:S01]  /*ab30*/  ISETP.GE.AND P3, PT, R223, R4, PT ;  /* 0x00000004df00720c */ /* 0x000fe20003f66270 */
[----:B------:R-:W-:-:S12]  /*ab40*/  BSSY B1, `(.L_x_6069) ;  /* 0x0000013000017945 */ /* 0x000fd80003800000 */
[----:B------:R-:W-:Y:S05]  /*ab50*/  @P3 BRA `(.L_x_6070) ;  /* 0x0000000000443947 */ /* 0x000fea0003800000 */
[----:B--2---:R-:W2:Y:S01]  /*ab60*/  @!P0 LDC.64 R50, c[0x0][0x2d8] ;  /* 0x0000b600ff328b82 */ /* 0x004ea20000000a00 */
[----:B------:R-:W3:Y:S01]  /*ab70*/  @!P0 LDS.128 R40, [R5+0x1f400] ;  /* 0x01f4000005288984 */ /* 0x000ee20000000c00 */
[----:B------:R-:W-:Y:S01]  /*ab80*/  IADD3 R56, P3, R114, R48, RZ ;  /* 0x0000003072387210 */ /* 0x000fe20007f7e0ff */
[----:B------:R-:W-:Y:S02]  /*ab90*/  ULDC.64 UR4, c[0x0][0x208] ;  /* 0x0000820000047ab9 */ /* 0x000fe40000000a00 */
[----:B0-----:R-:W0:Y:S01]  /*aba0*/  @!P1 LDS.128 R44, [R5+0x24c00] ;  /* 0x024c0000052c9984 */ /* 0x001e220000000c00 */
[----:B------:R-:W-:Y:S02]  /*abb0*/  IADD3.X R57, R58, R115, RZ, P3, !PT ;  /* 0x000000733a397210 */ /* 0x000fe40001ffe4ff */
[----:B------:R-:W4:Y:S01]  /*abc0*/  @!P1 LDC.64 R52, c[0x0][0x2d8] ;  /* 0x0000b600ff349b82 */ /* 0x000f220000000a00 */
[----:B------:R-:W-:-:S05]  /*abd0*/  @!P0 IADD3 R54, P3, R56, R14, RZ ;  /* 0x0000000e38368210 */ /* 0x000fca0007f7e0ff */
[----:B------:R-:W-:Y:S01]  /*abe0*/  @!P0 IMAD.X R55, R57, 0x1, R12, P3 ;  /* 0x0000000139378824 */ /* 0x000fe200018e060c */
        /* <DEDUP_REMOVED lines=8> */
.L_x_6070:
[----:B------:R-:W-:Y:S05]  /*ac70*/  BSYNC B1 ;  /* 0x0000000000017941 */ /* 0x000fea0003800000 */
.L_x_6069:
[----:B------:R-:W-:Y:S01]  /*ac80*/  ISETP.GE.AND P3, PT, R222, R4, PT ;  /* 0x00000004de00720c */ /* 0x000fe20003f66270 */
[----:B------:R-:W-:-:S12]  /*ac90*/  BSSY B1, `(.L_x_6071) ;  /* 0x0000013000017945 */ /* 0x000fd80003800000 */
[----:B------:R-:W-:Y:S05]  /*aca0*/  @P3 BRA `(.L_x_6072) ;  /* 0x0000000000443947 */ /* 0x000fea0003800000 */
[----:B--23--:R-:W2:Y:S01]  /*acb0*/  @!P0 LDC.64 R50, c[0x0][0x2d8] ;  /* 0x0000b600ff328b82 */ /* 0x00cea20000000a00 */
[----:B------:R-:W3:Y:S01]  /*acc0*/  @!P0 LDS.128 R40, [R5+0x20400] ;  /* 0x0204000005288984 */ /* 0x000ee20000000c00 */
[----:B------:R-:W-:Y:S01]  /*acd0*/  LEA R56, P3, R96, R48, 0x6 ;  /* 0x0000003060387211 */ /* 0x000fe200078630ff */
[----:B------:R-:W-:Y:S02]  /*ace0*/  ULDC.64 UR4, c[0x0][0x208] ;  /* 0x0000820000047ab9 */ /* 0x000fe40000000a00 */
[----:B0-----:R-:W0:Y:S02]  /*acf0*/  @!P1 LDS.128 R44, [R5+0x25c00] ;  /* 0x025c0000052c9984 */ /* 0x001e240000000c00 */
[----:B------:R-:W-:Y:S01]  /*ad00*/  IMAD.X R57, R58, 0x1, R144, P3 ;  /* 0x000000013a397824 */ /* 0x000fe200018e0690 */
[----:B------:R-:W4:Y:S01]  /*ad10*/  @!P1 LDC.64 R52, c[0x0][0x2d8] ;  /* 0x0000b600ff349b82 */ /* 0x000f220000000a00 */
[----:B------:R-:W-:-:S05]  /*ad20*/  @!P0 IADD3 R54, P3, R56, R14, RZ ;  /* 0x0000000e38368210 */ /* 0x000fca0007f7e0ff */
[----:B------:R-:W-:Y:S01]  /*ad30*/  @!P0 IMAD.X R55, R57, 0x1, R12, P3 ;  /* 0x0000000139378824 */ /* 0x000fe200018e060c */
[----:B--2---:R-:W-:-:S04]  /*ad40*/  @!P0 LEA R50, P3, R54, R50, 0x1 ;  /* 0x0000003236328211 */ /* 0x004fc800078608ff */
[----:B------:R-:W-:Y:S02]  /*ad50*/  @!P0 LEA.HI.X R51, R54, R51, R55, 0x1, P3 ;  /* 0x0000003336338211 */ /* 0x000fe400018f0c37 */
[----:B------:R-:W-:-:S04]  /*ad60*/  @!P1 IADD3 R54, P3, R56, R11, RZ ;  /* 0x0000000b38369210 */ /* 0x000fc80007f7e0ff */
[----:B------:R-:W-:Y:S02]  /*ad70*/  @!P1 IADD3.X R55, R57, R7, RZ, P3, !PT ;  /* 0x0000000739379210 */ /* 0x000fe40001ffe4ff */
[----:B----4-:R-:W-:-:S04]  /*ad80*/  @!P1 LEA R52, P3, R54, R52, 0x1 ;  /* 0x0000003436349211 */ /* 0x010fc800078608ff */
[----:B------:R-:W-:Y:S01]  /*ad90*/  @!P1 LEA.HI.X R53, R54, R53, R55, 0x1, P3 ;  /* 0x0000003536359211 */ /* 0x000fe200018f0c37 */
[----:B---3--:R4:W-:Y:S04]  /*ada0*/  @!P0 STG.E.128 desc[UR4][R50.64], R40 ;  /* 0x0000002832008986 */ /* 0x0089e8000c101d04 */
[----:B0-----:R4:W-:Y:S04]  /*adb0*/  @!P1 STG.E.128 desc[UR4][R52.64], R44 ;  /* 0x0000002c34009986 */ /* 0x0019e8000c101d04 */
.L_x_6072:
[----:B------:R-:W-:Y:S05]  /*adc0*/  BSYNC B1 ;  /* 0x0000000000017941 */ /* 0x000fea0003800000 */
.L_x_6071:
[----:B------:R-:W-:Y:S01]  /*add0*/  ISETP.GE.AND P3, PT, R224, R4, PT ;  /* 0x00000004e000720c */ /* 0x000fe20003f66270 */
[----:B------:R-:W-:-:S12]  /*ade0*/  BSSY B1, `(.L_x_6073) ;  /* 0x0000017000017945 */ /* 0x000fd80003800000 */
[----:B------:R-:W-:Y:S05]  /*adf0*/  @P3 BRA `(.L_x_6074) ;  /* 0x0000000000543947 */ /* 0x000fea0003800000 */
[----:B------:R-:W5:Y:S01]  /*ae00*/  LDC.64 R54, c[0x0][0x2f0] ;  /* 0x0000bc00ff367b82 */ /* 0x000f620000000a00 */
[----:B--234-:R-:W2:Y:S01]  /*ae10*/  @!P0 LDS.128 R40, [R5+0x21400] ;  /* 0x0214000005288984 */ /* 0x01cea20000000c00 */
[----:B------:R-:W-:Y:S01]  /*ae20*/  IMAD.MOV.U32 R56, RZ, RZ, R48 ;  /* 0x000000ffff387224 */ /* 0x000fe200078e0030 */
[----:B------:R-:W-:Y:S01]  /*ae30*/  ULDC.64 UR4, c[0x0][0x208] ;  /* 0x0000820000047ab9 */ /* 0x000fe20000000a00 */
[----:B------:R-:W-:Y:S01]  /*ae40*/  IMAD.MOV.U32 R57, RZ, RZ, R58 ;  /* 0x000000ffff397224 */ /* 0x000fe200078e003a */
[----:B0-----:R-:W0:Y:S03]  /*ae50*/  @!P1 LDS.128 R44, [R5+0x26c00] ;  /* 0x026c0000052c9984 */ /* 0x001e260000000c00 */
[----:B------:R-:W3:Y:S08]  /*ae60*/  @!P0 LDC.64 R50, c[0x0][0x2d8] ;  /* 0x0000b600ff328b82 */ /* 0x000ef00000000a00 */
[----:B------:R-:W4:Y:S01]  /*ae70*/  @!P1 LDC.64 R52, c[0x0][0x2d8] ;  /* 0x0000b600ff349b82 */ /* 0x000f220000000a00 */
[----:B-----5:R-:W-:-:S04]  /*ae80*/  IMAD.WIDE.U32 R56, R54, 0x60, R56 ;  /* 0x0000006036387825 */ /* 0x020fc800078e0038 */
[----:B------:R-:W-:Y:S01]  /*ae90*/  IMAD R55, R55, 0x60, RZ ;  /* 0x0000006037377824 */ /* 0x000fe200078e02ff */
[----:B------:R-:W-:-:S03]  /*aea0*/  @!P0 IADD3 R54, P3, R14, R56, RZ ;  /* 0x000000380e368210 */ /* 0x000fc60007f7e0ff */
[----:B------:R-:W-:-:S04]  /*aeb0*/  IMAD.IADD R57, R57, 0x1, R55 ;  /* 0x0000000139397824 */ /* 0x000fc800078e0237 */
[----:B------:R-:W-:Y:S01]  /*aec0*/  @!P0 IMAD.X R55, R57, 0x1, R12, P3 ;  /* 0x0000000139378824 */ /* 0x000fe200018e060c */
[----:B---3--:R-:W-:-:S04]  /*aed0*/  @!P0 LEA R50, P3, R54, R50, 0x1 ;  /* 0x0000003236328211 */ /* 0x008fc800078608ff */
[----:B------:R-:W-:Y:S02]  /*aee0*/  @!P0 LEA.HI.X R51, R54, R51, R55, 0x1, P3 ;  /* 0x0000003336338211 */ /* 0x000fe400018f0c37 */
[----:B------:R-:W-:-:S03]  /*aef0*/  @!P1 IADD3 R56, P3, R11, R56, RZ ;  /* 0x000000380b389210 */ /* 0x000fc60007f7e0ff */
[----:B--2---:R2:W-:Y:S01]  /*af00*/  @!P0 STG.E.128 desc[UR4][R50.64], R40 ;  /* 0x0000002832008986 */ /* 0x0045e2000c101d04 */
[----:B------:R-:W-:Y:S02]  /*af10*/  @!P1 IADD3.X R54, R57, R7, RZ, P3, !PT ;  /* 0x0000000739369210 */ /* 0x000fe40001ffe4ff */
[----:B----4-:R-:W-:-:S04]  /*af20*/  @!P1 LEA R52, P3, R56, R52, 0x1 ;  /* 0x0000003438349211 */ /* 0x010fc800078608ff */
[----:B------:R-:W-:-:S05]  /*af30*/  @!P1 LEA.HI.X R53, R56, R53, R54, 0x1, P3 ;  /* 0x0000003538359211 */ /* 0x000fca00018f0c36 */
[----:B0-----:R2:W-:Y:S04]  /*af40*/  @!P1 STG.E.128 desc[UR4][R52.64], R44 ;  /* 0x0000002c34009986 */ /* 0x0015e8000c101d04 */
.L_x_6074:
[----:B------:R-:W-:Y:S05]  /*af50*/  BSYNC B1 ;  /* 0x0000000000017941 */ /* 0x000fea0003800000 */
.L_x_6073:
[----:B------:R-:W-:Y:S01]  /*af60*/  ISETP.GE.AND P3, PT, R225, R4, PT ;  /* 0x00000004e100720c */ /* 0x000fe20003f66270 */
[----:B------:R-:W-:-:S12]  /*af70*/  BSSY B1, `(.L_x_6075) ;  /* 0x0000013000017945 */ /* 0x000fd80003800000 */
[----:B------:R-:W-:Y:S05]  /*af80*/  @P3 BRA `(.L_x_6076) ;  /* 0x0000000000443947 */ /* 0x000fea0003800000 */
[----:B--234-:R-:W2:Y:S01]  /*af90*/  @!P0 LDC.64 R50, c[0x0][0x2d8] ;  /* 0x0000b600ff328b82 */ /* 0x01cea20000000a00 */
        /* <DEDUP_REMOVED lines=16> */
.L_x_6076:
[----:B------:R-:W-:Y:S05]  /*b0a0*/  BSYNC B1 ;  /* 0x0000000000017941 */ /* 0x000fea0003800000 */
.L_x_6075:
[----:B------:R-:W-:-:S13]  /*b0b0*/  ISETP.GE.AND P3, PT, R226, R4, PT ;  /* 0x00000004e200720c */ /* 0x000fda0003f66270 */
[----:B------:R-:W-:Y:S05]  /*b0c0*/  @P3 BRA `(.L_x_6028) ;  /* 0x0000000000503947 */ /* 0x000fea0003800000 */
[----:B------:R-:W5:Y:S01]  /*b0d0*/  LDC.64 R54, c[0x0][0x2f0] ;  /* 0x0000bc00ff367b82 */ /* 0x000f620000000a00 */
[----:B--234-:R-:W2:Y:S01]  /*b0e0*/  @!P0 LDS.128 R40, [R5+0x23400] ;  /* 0x0234000005288984 */ /* 0x01cea20000000c00 */
[----:B------:R-:W-:Y:S01]  /*b0f0*/  IMAD.MOV.U32 R49, RZ, RZ, R58 ;  /* 0x000000ffff317224 */ /* 0x000fe200078e003a */
[----:B------:R-:W-:Y:S02]  /*b100*/  ULDC.64 UR4, c[0x0][0x208] ;  /* 0x0000820000047ab9 */ /* 0x000fe40000000a00 */
[----:B0-----:R-:W0:Y:S03]  /*b110*/  @!P1 LDS.128 R44, [R5+0x28c00] ;  /* 0x028c0000052c9984 */ /* 0x001e260000000c00 */
[----:B------:R-:W3:Y:S08]  /*b120*/  @!P0 LDC.64 R50, c[0x0][0x2d8] ;  /* 0x0000b600ff328b82 */ /* 0x000ef00000000a00 */
[----:B------:R-:W4:Y:S01]  /*b130*/  @!P1 LDC.64 R52, c[0x0][0x2d8] ;  /* 0x0000b600ff349b82 */ /* 0x000f220000000a00 */
[----:B-----5:R-:W-:-:S04]  /*b140*/  IMAD.WIDE.U32 R48, R54, 0xa0, R48 ;  /* 0x000000a036307825 */ /* 0x020fc800078e0030 */
[----:B------:R-:W-:-:S05]  /*b150*/  IMAD R55, R55, 0xa0, RZ ;  /* 0x000000a037377824 */ /* 0x000fca00078e02ff */
[----:B------:R-:W-:Y:S02]  /*b160*/  IADD3 R55, R49, R55, RZ ;  /* 0x0000003731377210 */ /* 0x000fe40007ffe0ff */
[----:B------:R-:W-:-:S05]  /*b170*/  @!P0 IADD3 R49, P3, R14, R48, RZ ;  /* 0x000000300e318210 */ /* 0x000fca0007f7e0ff */
[----:B------:R-:W-:Y:S01]  /*b180*/  @!P0 IMAD.X R54, R55, 0x1, R12, P3 ;  /* 0x0000000137368824 */ /* 0x000fe200018e060c */
[----:B---3--:R-:W-:-:S04]  /*b190*/  @!P0 LEA R50, P3, R49, R50, 0x1 ;  /* 0x0000003231328211 */ /* 0x008fc800078608ff */
[----:B------:R-:W-:Y:S02]  /*b1a0*/  @!P0 LEA.HI.X R51, R49, R51, R54, 0x1, P3 ;  /* 0x0000003331338211 */ /* 0x000fe400018f0c36 */
[----:B------:R-:W-:-:S03]  /*b1b0*/  @!P1 IADD3 R48, P3, R11, R48, RZ ;  /* 0x000000300b309210 */ /* 0x000fc60007f7e0ff */
[----:B--2---:R2:W-:Y:S02]  /*b1c0*/  @!P0 STG.E.128 desc[UR4][R50.64], R40 ;  /* 0x0000002832008986 */ /* 0x0045e4000c101d04 */
[----:B------:R-:W-:Y:S01]  /*b1d0*/  @!P1 IMAD.X R49, R55, 0x1, R7, P3 ;  /* 0x0000000137319824 */ /* 0x000fe200018e0607 */
[----:B----4-:R-:W-:-:S04]  /*b1e0*/  @!P1 LEA R52, P3, R48, R52, 0x1 ;  /* 0x0000003430349211 */ /* 0x010fc800078608ff */
[----:B------:R-:W-:-:S05]  /*b1f0*/  @!P1 LEA.HI.X R53, R48, R53, R49, 0x1, P3 ;  /* 0x0000003530359211 */ /* 0x000fca00018f0c31 */
[----:B0-----:R2:W-:Y:S04]  /*b200*/  @!P1 STG.E.128 desc[UR4][R52.64], R44 ;  /* 0x0000002c34009986 */ /* 0x0015e8000c101d04 */
.L_x_6028:
[----:B------:R-:W-:Y:S05]  /*b210*/  BSYNC B0 ;  /* 0x0000000000007941 */ /* 0x000fea0003800000 */
.L_x_5970:
        /* <DEDUP_REMOVED lines=17> */
.L_x_6078:
[----:B------:R-:W-:Y:S05]  /*b330*/  BSYNC B0 ;  /* 0x0000000000007941 */ /* 0x000fea0003800000 */
.L_x_6077:
[----:B------:R-:W2:Y:S01]  /*b340*/  SYNCS.PHASECHK.TRANS64.TRYWAIT P2, [R3+URZ+0x348b0], R0 ;  /* 0x0348b000030075a7 */ /* 0x000ea2000804017f */
[----:B------:R-:W-:Y:S01]  /*b350*/  ULDC UR61, c[0x0][0x2e4] ;  /* 0x0000b900003d7ab9 */ /* 0x000fe20000000800 */
[----:B------:R-:W-:Y:S01]  /*b360*/  ULDC.64 UR38, c[0x0][0x318] ;  /* 0x0000c60000267ab9 */ /* 0x000fe20000000a00 */
[----:B------:R-:W-:Y:S01]  /*b370*/  ULDC.64 UR36, c[0x0][0x308] ;  /* 0x0000c20000247ab9 */ /* 0x000fe20000000a00 */
[----:B------:R-:W-:Y:S04]  /*b380*/  BSSY B0, `(.L_x_6079) ;  /* 0x0000002000007945 */ /* 0x000fe80003800000 */
[----:B--2---:R-:W-:Y:S05]  /*b390*/  @!P2 BRA `(.L_x_6080) ;  /* 0x000001880098a947 */ /* 0x004fea0003800000 */
.L_x_6288:
[----:B------:R-:W-:Y:S05]  /*b3a0*/  BSYNC B0 ;  /* 0x0000000000007941 */ /* 0x000fea0003800000 */
.L_x_6079:
[----:B------:R-:W-:Y:S01]  /*b3b0*/  ISETP.GE.AND P2, PT, R22, R4, PT ;  /* 0x000000041600720c */ /* 0x000fe20003f46270 */
[----:B------:R-:W-:Y:S01]  /*b3c0*/  BSSY B0, `(.L_x_6081) ;  /* 0x0000012000007945 */ /* 0x000fe20003800000 */
[----:B------:R-:W-:-:S11]  /*b3d0*/  IMAD.WIDE R44, R24, 0xb0, R122 ;  /* 0x000000b0182c7825 */ /* 0x000fd600078e027a */
[----:B------:R-:W-:Y:S05]  /*b3e0*/  @P2 BRA `(.L_x_6082) ;  /* 0x00000000003c2947 */ /* 0x000fea0003800000 */
[----:B------:R-:W-:Y:S01]  /*b3f0*/  MOV R41, R6 ;  /* 0x0000000600297202 */ /* 0x000fe20000000f00 */
[----:B------:R-:W-:Y:S01]  /*b400*/  IMAD R43, R45, UR38, RZ ;  /* 0x000000262d2b7c24 */ /* 0x000fe2000f8e02ff */
[----:B------:R-:W-:Y:S01]  /*b410*/  ULDC.64 UR4, c[0x0][0x208] ;  /* 0x0000820000047ab9 */ /* 0x000fe20000000a00 */
[----:B-1----:R-:W-:Y:S02]  /*b420*/  IMAD.MOV.U32 R40, RZ, RZ, R100 ;  /* 0x000000ffff287224 */ /* 0x002fe400078e0064 */
[C---:B------:R-:W-:Y:S02]  /*b430*/  IMAD R43, R44.reuse, UR39, R43 ;  /* 0x000000272c2b7c24 */ /* 0x040fe4000f8e022b */
[----:B------:R-:W-:-:S04]  /*b440*/  IMAD.WIDE.U32 R40, R44, UR38, R40 ;  /* 0x000000262c287c25 */ /* 0x000fc8000f8e0028 */
[----:B------:R-:W-:Y:S01]  /*b450*/  IMAD.IADD R41, R41, 0x1, R43 ;  /* 0x0000000129297824 */ /* 0x000fe200078e022b */
[----:B0-----:R-:W-:-:S04]  /*b460*/  LEA R46, P2, R40, UR36, 0x1 ;  /* 0x00000024282e7c11 */ /* 0x001fc8000f8408ff */
[----:B------:R-:W-:Y:S02]  /*b470*/  LEA.HI.X R47, R40, UR37, R41, 0x1, P2 ;  /* 0x00000025282f7c11 */ /* 0x000fe400090f0c29 */
[----:B------:R-:W-:-:S13]  /*b480*/  ISETP.GE.AND P2, PT, R16, UR61, PT ;  /* 0x0000003d10007c0c */ /* 0x000fda000bf46270 */
[----:B------:R-:W0:Y:S04]  /*b490*/  @!P2 LDS.128 R40, [R5+0x400] ;  /* 0x000400000528a984 */ /* 0x000e280000000c00 */
[----:B0-----:R-:W-:Y:S01]  /*b4a0*/  @!P2 STG.E.128 desc[UR4][R46.64], R40 ;  /* 0x000000282e00a986 */ /* 0x001fe2000c101d04 */
[----:B------:R-:W-:-:S13]  /*b4b0*/  ISETP.GE.AND P2, PT, R227, UR61, PT ;  /* 0x0000003de3007c0c */ /* 0x000fda000bf46270 */
[----:B------:R-:W0:Y:S04]  /*b4c0*/  @!P2 LDS.128 R40, [R5+0x5c00] ;  /* 0x005c00000528a984 */ /* 0x000e280000000c00 */
[----:B0-----:R3:W-:Y:S02]  /*b4d0*/  @!P2 STG.E.128 desc[UR4][R46.64+0x80], R40 ;  /* 0x000080282e00a986 */ /* 0x0017e4000c101d04 */
.L_x_6082:
[----:B------:R-:W-:Y:S05]  /*b4e0*/  BSYNC B0 ;  /* 0x0000000000007941 */ /* 0x000fea0003800000 */
.L_x_6081:
[----:B------:R-:W-:Y:S01]  /*b4f0*/  ISETP.GE.AND P2, PT, R223, R4, PT ;  /* 0x00000004df00720c */ /* 0x000fe20003f46270 */
[----:B------:R-:W-:-:S12]  /*b500*/  BSSY B0, `(.L_x_6083) ;  /* 0x0000013000007945 */ /* 0x000fd80003800000 */
[----:B------:R-:W-:Y:S05]  /*b510*/  @P2 BRA `(.L_x_6084) ;  /* 0x0000000000442947 */ /* 0x000fea0003800000 */
[----:B---3--:R-:W-:Y:S01]  /*b520*/  IADD3 R43, P2, R44, 0x20, RZ ;  /* 0x000000202c2b7810 */ /* 0x008fe20007f5e0ff */
[----:B-1----:R-:W-:Y:S01]  /*b530*/  IMAD.MOV.U32 R40, RZ, RZ, R100 ;  /* 0x000000ffff287224 */ /* 0x002fe200078e0064 */
[----:B------:R-:W-:Y:S01]  /*b540*/  ULDC.64 UR4, c[0x0][0x208] ;  /* 0x0000820000047ab9 */ /* 0x000fe20000000a00 */
[----:B------:R-:W-:Y:S02]  /*b550*/  IMAD.MOV.U32 R41, RZ, RZ, R6 ;  /* 0x000000ffff297224 */ /* 0x000fe400078e0006 */
[----:B0-2---:R-:W-:Y:S02]  /*b560*/  IMAD.X R0, RZ, RZ, R45, P2 ;  /* 0x000000ffff007224 */ /* 0x005fe400010e062d */
[----:B------:R-:W-:-:S04]  /*b570*/  IMAD.WIDE.U32 R40, R43, UR38, R40 ;  /* 0x000000262b287c25 */ /* 0x000fc8000f8e0028 */
[----:B------:R-:W-:Y:S01]  /*b580*/  IMAD R0, R0, UR38, RZ ;  /* 0x0000002600007c24 */ /* 0x000fe2000f8e02ff */
[----:B------:R-:W-:-:S03]  /*b590*/  LEA R46, P2, R40, UR36, 0x1 ;  /* 0x00000024282e7c11 */ /* 0x000fc6000f8408ff */
[----:B------:R-:W-:-:S05]  /*b5a0*/  IMAD R43, R43, UR39, R0 ;  /* 0x000000272b2b7c24 */ /* 0x000fca000f8e0200 */
[----:B------:R-:W-:-:S04]  /*b5b0*/  IADD3 R41, R41, R43, RZ ;  /* 0x0000002b29297210 */ /* 0x000fc80007ffe0ff */
[----:B------:R-:W-:Y:S02]  /*b5c0*/  LEA.HI.X R47, R40, UR37, R41, 0x1, P2 ;  /* 0x00000025282f7c11 */ /* 0x000fe400090f0c29 */
[----:B------:R-:W-:-:S13]  /*b5d0*/  ISETP.GE.AND P2, PT, R16, UR61, PT ;  /* 0x0000003d10007c0c */ /* 0x000fda000bf46270 */
[----:B------:R-:W0:Y:S04]  /*b5e0*/  @!P2 LDS.128 R40, [R5+0x1400] ;  /* 0x001400000528a984 */ /* 0x000e280000000c00 */
[----:B0-----:R-:W-:Y:S01]  /*b5f0*/  @!P2 STG.E.128 desc[UR4][R46.64], R40 ;  /* 0x000000282e00a986 */ /* 0x001fe2000c101d04 */
[----:B------:R-:W-:-:S13]  /*b600*/  ISETP.GE.AND P2, PT, R227, UR61, PT ;  /* 0x0000003de3007c0c */ /* 0x000fda000bf46270 */
[----:B------:R-:W0:Y:S04]  /*b610*/  @!P2 LDS.128 R40, [R5+0x6c00] ;  /* 0x006c00000528a984 */ /* 0x000e280000000c00 */
[----:B0-----:R4:W-:Y:S02]  /*b620*/  @!P2 STG.E.128 desc[UR4][R46.64+0x80], R40 ;  /* 0x000080282e00a986 */ /* 0x0019e4000c101d04 */
.L_x_6084:
[----:B------:R-:W-:Y:S05]  /*b630*/  BSYNC B0 ;  /* 0x0000000000007941 */ /* 0x000fea0003800000 */
.L_x_6083:
[----:B------:R-:W-:Y:S01]  /*b640*/  ISETP.GE.AND P2, PT, R222, R4, PT ;  /* 0x00000004de00720c */ /* 0x000fe20003f46270 */
[----:B------:R-:W-:-:S12]  /*b650*/  BSSY B0, `(.L_x_6085) ;  /* 0x0000013000007945 */ /* 0x000fd80003800000 */
[----:B------:R-:W-:Y:S05]  /*b660*/  @P2 BRA `(.L_x_6086) ;  /* 0x0000000000442947 */ /* 0x000fea0003800000 */
[----:B---34-:R-:W-:Y:S01]  /*b670*/  IADD3 R43, P2, R44, 0x40, RZ ;  /* 0x000000402c2b7810 */ /* 0x018fe20007f5e0ff */
[----:B-1----:R-:W-:Y:S01]  /*b680*/  IMAD.MOV.U32 R40, RZ, RZ, R100 ;  /* 0x000000ffff287224 */ /* 0x002fe200078e0064 */
[----:B------:R-:W-:Y:S01]  /*b690*/  ULDC.64 UR4, c[0x0][0x208] ;  /* 0x0000820000047ab9 */ /* 0x000fe20000000a00 */
[----:B------:R-:W-:Y:S02]  /*b6a0*/  IMAD.MOV.U32 R41, RZ, RZ, R6 ;  /* 0x000000ffff297224 */ /* 0x000fe400078e0006 */
[----:B0-2---:R-:W-:Y:S02]  /*b6b0*/  IMAD.X R0, RZ, RZ, R45, P2 ;  /* 0x000000ffff007224 */ /* 0x005fe400010e062d */
[----:B------:R-:W-:-:S04]  /*b6c0*/  IMAD.WIDE.U32 R40, R43, UR38, R40 ;  /* 0x000000262b287c25 */ /* 0x000fc8000f8e0028 */
[----:B------:R-:W-:Y:S01]  /*b6d0*/  IMAD R0, R0, UR38, RZ ;  /* 0x0000002600007c24 */ /* 0x000fe2000f8e02ff */
[----:B------:R-:W-:-:S03]  /*b6e0*/  LEA R46, P2, R40, UR36, 0x1 ;  /* 0x00000024282e7c11 */ /* 0x000fc6000f8408ff */
[----:B------:R-:W-:-:S04]  /*b6f0*/  IMAD R43, R43, UR39, R0 ;  /* 0x000000272b2b7c24 */ /* 0x000fc8000f8e0200 */
[----:B------:R-:W-:-:S05]  /*b700*/  IMAD.IADD R41, R41, 0x1, R43 ;  /* 0x0000000129297824 */ /* 0x000fca00078e022b */
[----:B------:R-:W-:Y:S02]  /*b710*/  LEA.HI.X R47, R40, UR37, R41, 0x1, P2 ;  /* 0x00000025282f7c11 */ /* 0x000fe400090f0c29 */
[----:B------:R-:W-:-:S13]  /*b720*/  ISETP.GE.AND P2, PT, R16, UR61, PT ;  /* 0x0000003d10007c0c */ /* 0x000fda000bf46270 */
[----:B------:R-:W0:Y:S04]  /*b730*/  @!P2 LDS.128 R40, [R5+0x2400] ;  /* 0x002400000528a984 */ /* 0x000e280000000c00 */
[----:B0-----:R-:W-:Y:S01]  /*b740*/  @!P2 STG.E.128 desc[UR4][R46.64], R40 ;  /* 0x000000282e00a986 */ /* 0x001fe2000c101d04 */
[----:B------:R-:W-:-:S13]  /*b750*/  ISETP.GE.AND P2, PT, R227, UR61, PT ;  /* 0x0000003de3007c0c */ /* 0x000fda000bf46270 */
[----:B------:R-:W0:Y:S04]  /*b760*/  @!P2 LDS.128 R40, [R5+0x7c00] ;  /* 0x007c00000528a984 */ /* 0x000e280000000c00 */
[----:B0-----:R0:W-:Y:S02]  /*b770*/  @!P2 STG.E.128 desc[UR4][R46.64+0x80], R40 ;  /* 0x000080282e00a986 */ /* 0x0011e4000c101d04 */
.L_x_6086:
[----:B------:R-:W-:Y:S05]  /*b780*/  BSYNC B0 ;  /* 0x0000000000007941 */ /* 0x000fea0003800000 */
.L_x_6085:
[----:B------:R-:W-:Y:S01]  /*b790*/  ISETP.GE.AND P2, PT, R224, R4, PT ;  /* 0x00000004e000720c */ /* 0x000fe20003f46270 */
[----:B------:R-:W-:-:S12]  /*b7a0*/  BSSY B0, `(.L_x_6087) ;  /* 0x0000013000007945 */ /* 0x000fd80003800000 */
[----:B------:R-:W-:Y:S05]  /*b7b0*/  @P2 BRA `(.L_x_6088) ;  /* 0x0000000000442947 */ /* 0x000fea0003800000 */
[----:B0--34-:R-:W-:Y:S01]  /*b7c0*/  IADD3 R43, P2, R44, 0x60, RZ ;  /* 0x000000602c2b7810 */ /* 0x019fe20007f5e0ff */
[----:B-1----:R-:W-:Y:S01]  /*b7d0*/  IMAD.MOV.U32 R40, RZ, RZ, R100 ;  /* 0x000000ffff287224 */ /* 0x002fe200078e0064 */
[----:B------:R-:W-:Y:S01]  /*b7e0*/  ULDC.64 UR4, c[0x0][0x208] ;  /* 0x0000820000047ab9 */ /* 0x000fe20000000a00 */
[----:B------:R-:W-:Y:S01]  /*b7f0*/  IMAD.MOV.U32 R41, RZ, RZ, R6 ;  /* 0x000000ffff297224 */ /* 0x000fe200078e0006 */
[----:B--2---:R-:W-:Y:S01]  /*b800*/  IADD3.X R0, RZ, R45, RZ, P2, !PT ;  /* 0x0000002dff007210 */ /* 0x004fe200017fe4ff */
        /* <DEDUP_REMOVED lines=12> */
.L_x_6088:
[----:B------:R-:W-:Y:S05]  /*b8d0*/  BSYNC B0 ;  /* 0x0000000000007941 */ /* 0x000fea0003800000 */
.L_x_6087:
[----:B------:R-:W-:Y:S01]  /*b8e0*/  ISETP.GE.AND P2, PT, R225, R4, PT ;  /* 0x00000004e100720c */ /* 0x000fe20003f46270 */
[----:B------:R-:W-:-:S12]  /*b8f0*/  BSSY B0, `(.L_x_6089) ;  /* 0x0000013000007945 */ /* 0x000fd80003800000 */
[----:B------:R-:W-:Y:S05]  /*b900*/  @P2 BRA `(.L_x_6090) ;  /* 0x0000000000442947 */ /* 0x000fea0003800000 */
[----:B0--34-:R-:W-:Y:S01]  /*b910*/  IADD3 R43, P2, R44, 0x80, RZ ;  /* 0x000000802c2b7810 */ /* 0x019fe20007f5e0ff */
[----:B------:R-:W-:Y:S01]  /*b920*/  IMAD.MOV.U32 R41, RZ, RZ, R6 ;  /* 0x000000ffff297224 */ /* 0x000fe200078e0006 */
[----:B-1----:R-:W-:Y:S01]  /*b930*/  MOV R40, R100 ;  /* 0x0000006400287202 */ /* 0x002fe20000000f00 */
[----:B------:R-:W-:Y:S02]  /*b940*/  ULDC.64 UR4, c[0x0][0x208] ;  /* 0x0000820000047ab9 */ /* 0x000fe40000000a00 */
[----:B--2---:R-:W-:Y:S02]  /*b950*/  IMAD.X R0, RZ, RZ, R45, P2 ;  /* 0x000000ffff007224 */ /* 0x004fe400010e062d */
        /* <DEDUP_REMOVED lines=12> */
.L_x_6090:
[----:B------:R-:W-:Y:S05]  /*ba20*/  BSYNC B0 ;  /* 0x0000000000007941 */ /* 0x000fea0003800000 */
.L_x_6089:
[----:B------:R-:W-:Y:S01]  /*ba30*/  ISETP.GE.AND P2, PT, R226, R4, PT ;  /* 0x00000004e200720c */ /* 0x000fe20003f46270 */
[----:B------:R-:W-:-:S12]  /*ba40*/  BSSY B0, `(.L_x_6091) ;  /* 0x0000013000007945 */ /* 0x000fd80003800000 */
[----:B------:R-:W-:Y:S05]  /*ba50*/  @P2 BRA `(.L_x_6092) ;  /* 0x0000000000442947 */ /* 0x000fea0003800000 */
[----:B0--34-:R-:W-:Y:S01]  /*ba60*/  IADD3 R43, P2, R44, 0xa0, RZ ;  /* 0x000000a02c2b7810 */ /* 0x019fe20007f5e0ff */
[----:B-1----:R-:W-:Y:S01]  /*ba70*/  IMAD.MOV.U32 R40, RZ, RZ, R100 ;  /* 0x000000ffff287224 */ /* 0x002fe200078e0064 */
        /* <DEDUP_REMOVED lines=15> */
.L_x_6092:
[----:B------:R-:W-:Y:S05]  /*bb70*/  BSYNC B0 ;  /* 0x0000000000007941 */ /* 0x000fea0003800000 */
.L_x_6091:
[----:B0-2---:R-:W2:Y:S01]  /*bb80*/  LDL R0, [R1] ;  /* 0x0000000001007983 */ /* 0x005ea20000100800 */
[----:B------:R-:W-:Y:S02]  /*bb90*/  VIADD R220, R220, 0x1 ;  /* 0x00000001dcdc7836 */ /* 0x000fe40000000000 */
[----:B------:R-:W-:Y:S01]  /*bba0*/  @!P3 VIADD R3, R3, 0x348c0 ;  /* 0x000348c00303b836 */ /* 0x000fe20000000000 */
        /* <DEDUP_REMOVED lines=9> */
[----:B------:R-:W-:Y:S02]  /*bc40*/  SEL R220, R220, RZ, P2 ;  /* 0x000000ffdcdc7207 */ /* 0x000fe40001000000 */
[----:B------:R0:W-:Y:S01]  /*bc50*/  @!P3 SYNCS.ARRIVE.TRANS64.RED.A1T0 RZ, [R3+URZ], RZ ;  /* 0x000000ff03ffb9a7 */ /* 0x0001e2000810043f */
[----:B--2---:R-:W-:Y:S02]  /*bc60*/  LOP3.LUT P4, RZ, R0, 0x10, RZ, 0xc0, !PT ;  /* 0x0000001000ff7812 */ /* 0x004fe4000788c0ff */
[----:B------:R-:W-:-:S04]  /*bc70*/  SEL R0, RZ, 0x1, P2 ;  /* 0x00000001ff007807 */ /* 0x000fc80001000000 */
[----:B------:R-:W-:-:S07]  /*bc80*/  LOP3.LUT R229, R229, R0, RZ, 0x3c, !PT ;  /* 0x00000000e5e57212 */ /* 0x000fce00078e3cff */
[----:B0-----:R-:W-:Y:S05]  /*bc90*/  @P4 BRA `(.L_x_6093) ;  /* 0xffffff6800d04947 */ /* 0x001fea000383ffff */
[----:B------:R-:W0:Y:S01]  /*bca0*/  S2R R4, SR_TID.X ;  /* 0x0000000000047919 */ /* 0x000e220000002100 */
[----:B------:R-:W-:Y:S02]  /*bcb0*/  PLOP3.LUT P0, PT, PT, PT, PT, 0x8, 0x0 ;  /* 0x000000000000781c */ /* 0x000fe40003f0e170 */
[----:B0-----:R-:W-:-:S04]  /*bcc0*/  SHF.R.U32.HI R4, RZ, 0x7, R4 ;  /* 0x00000007ff047819 */ /* 0x001fc80000011604 */
[----:B------:R-:W-:-:S13]  /*bcd0*/  ISETP.NE.AND P4, PT, R4, 0x1, PT ;  /* 0x000000010400780c */ /* 0x000fda0003f85270 */
[----:B------:R-:W-:Y:S06]  /*bce0*/  @!P4 BAR.ARV 0x9, 0x100 ;  /* 0x024400000000cb1d */ /* 0x000fec0000002000 */
.L_x_5965:
[----:B------:R-:W-:Y:S01]  /*bcf0*/  ISETP.GE.AND P2, PT, R160, 0x1, PT ;  /* 0x00000001a000780c */ /* 0x000fe20003f46270 */
[----:B------:R-:W-:Y:S01]  /*bd00*/  IMAD.MOV.U32 R0, RZ, RZ, RZ ;  /* 0x000000ffff007224 */ /* 0x000fe200078e00ff */
[----:B------:R-:W-:Y:S01]  /*bd10*/  PLOP3.LUT P1, PT, PT, PT, PT, 0x80, 0x0 ;  /* 0x000000000000781c */ /* 0x000fe20003f2f070 */
[----:B------:R-:W-:Y:S01]  /*bd20*/  IMAD.MOV.U32 R87, RZ, RZ, RZ ;  /* 0x000000ffff577224 */ /* 0x000fe200078e00ff */
[----:B------:R-:W-:Y:S02]  /*bd30*/  MOV R3, RZ ;  /* 0x000000ff00037202 */ /* 0x000fe40000000f00 */
[----:B---34-:R-:W-:Y:S02]  /*bd40*/  CS2R R42, SRZ ;  /* 0x00000000002a7805 */ /* 0x018fe4000001ff00 */
[----:B------:R-:W-:Y:S01]  /*bd50*/  CS2R R36, SRZ ;  /* 0x0000000000247805 */ /* 0x000fe2000001ff00 */
[----:B------:R-:W-:Y:S01]  /*bd60*/  IMAD.MOV.U32 R39, RZ, RZ, RZ ;  /* 0x000000ffff277224 */ /* 0x000fe200078e00ff */
[----:B------:R-:W-:-:S02]  /*bd70*/  CS2R R46, SRZ ;  /* 0x00000000002e7805 */ /* 0x000fc4000001ff00 */
[----:B------:R-:W-:Y:S02]  /*bd80*/  CS2R R44, SRZ ;  /* 0x00000000002c7805 */ /* 0x000fe4000001ff00 */
[----:B-1----:R-:W-:Y:S02]  /*bd90*/  CS2R R40, SRZ ;  /* 0x0000000000287805 */ /* 0x002fe4000001ff00 */
        /* <DEDUP_REMOVED lines=25> */
[----:B------:R-:W-:Y:S01]  /*bf30*/  MOV R7, RZ ;  /* 0x000000ff00077202 */ /* 0x000fe20000000f00 */
[----:B------:R-:W-:Y:S01]  /*bf40*/  IMAD.MOV.U32 R106, RZ, RZ, RZ ;  /* 0x000000ffff6a7224 */ /* 0x000fe200078e00ff */
[----:B------:R-:W-:Y:S06]  /*bf50*/  @P0 BRA `(.L_x_6094) ;  /* 0x00000000000c0947 */ /* 0x000fec0003800000 */
[----:B------:R-:W0:Y:S01]  /*bf60*/  FENCE.VIEW.ASYNC.G ;  /* 0x00000000000073c6 */ /* 0x000e220000000100 */
[----:B------:R-:W-:Y:S05]  /*bf70*/  WARPSYNC.ALL ;  /* 0x0000000000007948 */ /* 0x000fea0003800000 */
[----:B0-----:R-:W-:Y:S06]  /*bf80*/  BAR.ARV 0xc, 0x120 ;  /* 0x0304800000007b1d */ /* 0x001fec0000002000 */
.L_x_6094:
[----:B------:R-:W-:Y:S02]  /*bf90*/  IMAD.MOV.U32 R103, RZ, RZ, RZ ;  /* 0x000000ffff677224 */ /* 0x000fe400078e00ff */
[----:B------:R-:W-:Y:S01]  /*bfa0*/  IMAD.MOV.U32 R6, RZ, RZ, RZ ;  /* 0x000000ffff067224 */ /* 0x000fe200078e00ff */
[----:B------:R-:W-:Y:S06]  /*bfb0*/  @!P2 BRA `(.L_x_6095) ;  /* 0x0000010000a8a947 */ /* 0x000fec0003800000 */
[----:B------:R-:W-:-:S03]  /*bfc0*/  UMOV UR4, 0xffffffff ;  /* 0xffffffff00047882 */ /* 0x000fc60000000000 */
[----:B------:R-:W-:Y:S05]  /*bfd0*/  BRA.DIV UR4, `(.L_x_6096) ;  /* 0x0000017e049c7947 */ /* 0x000fea000b800000 */
[----:B------:R-:W0:Y:S02]  /*bfe0*/  S2R R3, SR_TID.X ;  /* 0x0000000000037919 */ /* 0x000e240000002100 */
[----:B0-----:R-:W-:-:S05]  /*bff0*/  VIADD R3, R3, 0xffffff80 ;  /* 0xffffff8003037836 */ /* 0x001fca0000000000 */
[----:B------:R-:W-:-:S04]  /*c000*/  SHF.R.S32.HI R0, RZ, 0x1f, R3 ;  /* 0x0000001fff007819 */ /* 0x000fc80000011403 */
[----:B------:R-:W-:-:S04]  /*c010*/  LEA.HI R0, R0, R3, RZ, 0x7 ;  /* 0x0000000300007211 */ /* 0x000fc800078f38ff */
[----:B------:R-:W-:-:S06]  /*c020*/  SHF.R.S32.HI R0, RZ, 0x7, R0 ;  /* 0x00000007ff007819 */ /* 0x000fcc0000011400 */
[----:B------:R-:W0:Y:S04]  /*c030*/  SHFL.IDX PT, R0, R0, RZ, 0x1f ;  /* 0x00001fff00007589 */ /* 0x000e2800000e0000 */
[----:B0-----:R0:W-:Y:S02]  /*c040*/  STL [R1+0x28], R0 ;  /* 0x0000280001007387 */ /* 0x0011e40000100800 */
.L_x_6291:
[----:B0-----:R-:W2:Y:S04]  /*c050*/  LDL R0, [R1+0x8c] ;  /* 0x00008c0001007983 */ /* 0x001ea80000100800 */
[----:B------:R-:W3:Y:S01]  /*c060*/  LDL R3, [R1+0x28] ;  /* 0x0000280001037983 */ /* 0x000ee20000100800 */
[----:B--2---:R-:W-:Y:S02]  /*c070*/  R2UR UR4, R0 ;  /* 0x00000000000472ca */ /* 0x004fe400000e0000 */
[----:B---3--:R-:W-:-:S04]  /*c080*/  LEA.HI R0, R3, R3, RZ, 0x1 ;  /* 0x0000000303007211 */ /* 0x008fc800078f08ff */
[----:B------:R-:W-:-:S07]  /*c090*/  LOP3.LUT R0, R0, 0x1e, RZ, 0xc0, !PT ;  /* 0x0000001e00007812 */ /* 0x000fce00078ec0ff */
[----:B------:R-:W-:Y:S01]  /*c0a0*/  ULOP3.LUT UP0, URZ, UR4, 0x9f, URZ, 0xc0, !UPT ;  /* 0x0000009f043f7892 */ /* 0x000fe2000f80c03f */
[----:B------:R-:W-:-:S05]  /*c0b0*/  IADD3 R0, R3, -R0, RZ ;  /* 0x8000000003007210 */ /* 0x000fca0007ffe0ff */
        /* <DEDUP_REMOVED lines=9> */
[----:B-1----:R0:W1:Y:S01]  /*c150*/  LDC.64 R14, c[0x4][R0] ;  /* 0x01000000000e7b82 */ /* 0x0020620000000a00 */
        /* <DEDUP_REMOVED lines=11> */
.L_x_6097:
        /* <DEDUP_REMOVED lines=8> */
[----:B------:R0:W2:Y:S03]  /*c290*/  SYNCS.PHASECHK.TRANS64.TRYWAIT P0, [R2+URZ+0x34800], R3 ;  /* 0x03480003020075a7 */ /* 0x0000a6000800017f */
[----:B--2---:R-:W-:Y:S05]  /*c2a0*/  @!P0 NANOSLEEP.SYNCS 0x989680 ;  /* 0x009896800000895d */ /* 0x004fea0003900000 */
[----:B------:R-:W2:Y:S01]  /*c2b0*/  @!P0 SYNCS.PHASECHK.TRANS64 P0, [R2+URZ+0x34800], R3 ;  /* 0x03480003020085a7 */ /* 0x000ea2000800007f */
[----:B------:R-:W-:Y:S04]  /*c2c0*/  BSSY B0, `(.L_x_6099) ;  /* 0x0000006000007945 */ /* 0x000fe80003800000 */
[----:B--2---:R-:W-:Y:S05]  /*c2d0*/  @P0 BRA `(.L_x_6100) ;  /* 0x0000000000100947 */ /* 0x004fea0003800000 */
.L_x_6101:
[----:B--2---:R2:W3:Y:S02]  /*c2e0*/  SYNCS.PHASECHK.TRANS64.TRYWAIT P0, [R2+URZ+0x34800], R3 ;  /* 0x03480003020075a7 */ /* 0x0044e4000800017f */
[----:B---3--:R-:W-:Y:S05]  /*c2f0*/  @!P0 NANOSLEEP.SYNCS 0x989680 ;  /* 0x009896800000895d */ /* 0x008fea0003900000 */
[----:B------:R-:W3:Y:S02]  /*c300*/  @!P0 SYNCS.PHASECHK.TRANS64 P0, [R2+URZ+0x34800], R3 ;  /* 0x03480003020085a7 */ /* 0x000ee4000800007f */
[----:B---3--:R-:W-:Y:S05]  /*c310*/  @!P0 BRA `(.L_x_6101) ;  /* 0xfffffffc00f08947 */ /* 0x008fea000383ffff */
.L_x_6100:
[----:B------:R-:W-:Y:S05]  /*c320*/  BSYNC B0 ;  /* 0x0000000000007941 */ /* 0x000fea0003800000 */
.L_x_6099:
[----:B------:R-:W-:Y:S05]  /*c330*/  BRA `(.L_x_6102) ;  /* 0x0000003800887947 */ /* 0x000fea0003800000 */
.L_x_6098:
[----:B------:R-:W2:Y:S01]  /*c340*/  LDL R33, [R1+0x8c] ;  /* 0x00008c0001217983 */ /* 0x000ea20000100800 */
[----:B-----5:R-:W-:Y:S01]  /*c350*/  SHF.R.S32.HI R0, RZ, 0x1f, R155 ;  /* 0x0000001fff007819 */ /* 0x020fe2000001149b */
[----:B------:R-:W-:Y:S01]  /*c360*/  ULDC.64 UR4, c[0x0][0x3d8] ;  /* 0x0000f60000047ab9 */ /* 0x000fe20000000a00 */
[----:B------:R-:W-:Y:S01]  /*c370*/  ULDC.64 UR6, c[0x0][0x3e8] ;  /* 0x0000fa0000067ab9 */ /* 0x000fe20000000a00 */
[----:B------:R-:W-:Y:S01]  /*c380*/  IMAD.WIDE.U32 R4, R155, UR4, RZ ;  /* 0x000000049b047c25 */ /* 0x000fe2000f8e00ff */
[----:B------:R-:W-:-:S03]  /*c390*/  SHF.R.S32.HI R10, RZ, 0x1f, R18 ;  /* 0x0000001fff0a7819 */ /* 0x000fc60000011412 */
[C---:B------:R-:W-:Y:S02]  /*c3a0*/  IMAD R6, R0.reuse, UR4, RZ ;  /* 0x0000000400067c24 */ /* 0x040fe4000f8e02ff */
[----:B------:R-:W-:Y:S02]  /*c3b0*/  IMAD R0, R0, UR6, RZ ;  /* 0x0000000600007c24 */ /* 0x000fe4000f8e02ff */
[C---:B------:R-:W-:Y:S01]  /*c3c0*/  IMAD R9, R155.reuse, UR5, R6 ;  /* 0x000000059b097c24 */ /* 0x040fe2000f8e0206 */
[----:B------:R-:W-:Y:S01]  /*c3d0*/  ULDC.64 UR4, c[0x0][0x3c8] ;  /* 0x0000f20000047ab9 */ /* 0x000fe20000000a00 */
[----:B------:R-:W-:Y:S01]  /*c3e0*/  IMAD R27, R155, UR7, R0 ;  /* 0x000000079b1b7c24 */ /* 0x000fe2000f8e0200 */
[----:B------:R-:W-:Y:S01]  /*c3f0*/  IADD3 R0, P0, R18, R4, RZ ;  /* 0x0000000412007210 */ /* 0x000fe20007f1e0ff */
[----:B------:R-:W-:Y:S01]  /*c400*/  IMAD.IADD R9, R9, 0x1, R5 ;  /* 0x0000000109097824 */ /* 0x000fe200078e0205 */
[----:B------:R-:W-:Y:S01]  /*c410*/  LEA R24, P1, R4, UR4, 0x1 ;  /* 0x0000000404187c11 */ /* 0x000fe2000f8208ff */
[----:B------:R-:W-:Y:S01]  /*c420*/  IMAD.WIDE.U32 R6, R155, UR6, RZ ;  /* 0x000000069b067c25 */ /* 0x000fe2000f8e00ff */
[----:B------:R-:W-:Y:S01]  /*c430*/  LEA R28, P2, R0, UR4, 0x1 ;  /* 0x00000004001c7c11 */ /* 0x000fe2000f8408ff */
[----:B------:R-:W-:Y:S01]  /*c440*/  ULDC.64 UR6, c[0x0][0x3e0] ;  /* 0x0000f80000067ab9 */ /* 0x000fe20000000a00 */
[--C-:B------:R-:W-:Y:S01]  /*c450*/  LEA.HI.X R25, R4, UR5, R9.reuse, 0x1, P1 ;  /* 0x0000000504197c11 */ /* 0x100fe200088f0c09 */
[----:B------:R-:W-:Y:S01]  /*c460*/  IMAD.X R3, R10, 0x1, R9, P0 ;  /* 0x000000010a037824 */ /* 0x000fe200000e0609 */
[----:B------:R-:W-:Y:S01]  /*c470*/  IADD3 R8, P4, R18, R6, RZ ;  /* 0x0000000612087210 */ /* 0x000fe20007f9e0ff */
[----:B------:R-:W-:Y:S01]  /*c480*/  IMAD.IADD R27, R27, 0x1, R7 ;  /* 0x000000011b1b7824 */ /* 0x000fe200078e0207 */
[----:B------:R-:W-:-:S02]  /*c490*/  IADD3 R5, P0, R16, R4, RZ ;  /* 0x0000000410057210 */ /* 0x000fc40007f1e0ff */
[----:B------:R-:W-:Y:S01]  /*c4a0*/  LEA.HI.X R29, R0, UR5, R3, 0x1, P2 ;  /* 0x00000005001d7c11 */ /* 0x000fe200090f0c03 */
[--C-:B------:R-:W-:Y:S01]  /*c4b0*/  IMAD.X R7, R10, 0x1, R27.reuse, P4 ;  /* 0x000000010a077824 */ /* 0x100fe200020e061b */
[----:B------:R-:W-:Y:S02]  /*c4c0*/  IADD3 R0, P3, R16, R6, RZ ;  /* 0x0000000610007210 */ /* 0x000fe40007f7e0ff */
[C---:B------:R-:W-:Y:S02]  /*c4d0*/  IADD3.X R4, R17.reuse, R9, RZ, P0, !PT ;  /* 0x0000000911047210 */ /* 0x040fe400007fe4ff */
[----:B------:R-:W-:Y:S01]  /*c4e0*/  LEA R26, P2, R6, UR6, 0x1 ;  /* 0x00000006061a7c11 */ /* 0x000fe2000f8408ff */
[----:B------:R-:W-:Y:S01]  /*c4f0*/  IMAD.X R3, R17, 0x1, R27, P3 ;  /* 0x0000000111037824 */ /* 0x000fe200018e061b */
[----:B------:R-:W-:Y:S02]  /*c500*/  LEA R30, P5, R8, UR6, 0x1 ;  /* 0x00000006081e7c11 */ /* 0x000fe4000f8a08ff */
[----:B------:R-:W-:-:S02]  /*c510*/  LEA R34, P4, R5, UR4, 0x1 ;  /* 0x0000000405227c11 */ /* 0x000fc4000f8808ff */
[----:B------:R-:W-:Y:S02]  /*c520*/  LEA R36, P0, R0, UR6, 0x1 ;  /* 0x0000000600247c11 */ /* 0x000fe4000f8008ff */
[----:B------:R-:W-:Y:S02]  /*c530*/  LEA.HI.X R31, R8, UR7, R7, 0x1, P5 ;  /* 0x00000007081f7c11 */ /* 0x000fe4000a8f0c07 */
[----:B------:R-:W-:Y:S02]  /*c540*/  LEA.HI.X R27, R6, UR7, R27, 0x1, P2 ;  /* 0x00000007061b7c11 */ /* 0x000fe400090f0c1b */
[----:B------:R-:W-:Y:S02]  /*c550*/  LEA.HI.X R35, R5, UR5, R4, 0x1, P4 ;  /* 0x0000000505237c11 */ /* 0x000fe4000a0f0c04 */
        /* <DEDUP_REMOVED lines=20> */
[----:B-1----:R-:W-:Y:S05]  /*c6a0*/  CALL.ABS.NOINC R14 ;  /* 0x000000000e007343 */ /* 0x002fea0003c00000 */
.L_x_6103:
[----:B------:R-:W2:Y:S01]  /*c6b0*/  LDL R20, [R1+0x60] ;  /* 0x0000600001147983 */ /* 0x000ea20000100800 */
[----:B------:R-:W-:Y:S01]  /*c6c0*/  ULDC.U8 UR4, c[0x0][0x3f0] ;  /* 0x0000fc0000047ab9 */ /* 0x000fe20000000000 */
[----:B------:R-:W-:Y:S01]  /*c6d0*/  R2UR UR5, R33 ;  /* 0x00000000210572ca */ /* 0x000fe200000e0000 */
[----:B------:R-:W-:Y:S01]  /*c6e0*/  BSSY B0, `(.L_x_6104) ;  /* 0x000035f000007945 */ /* 0x000fe20003800000 */
[----:B------:R-:W-:-:S11]  /*c6f0*/  ISETP.NE.AND P0, PT, RZ, UR4, PT ;  /* 0x00000004ff007c0c */ /* 0x000fd6000bf05270 */
[----:B--2---:R-:W-:Y:S02]  /*c700*/  LEA R0, R20, UR5, 0x1 ;  /* 0x0000000514007c11 */ /* 0x004fe4000f8e08ff */
[----:B------:R-:W-:Y:S05]  /*c710*/  @!P0 BRA `(.L_x_6105) ;  /* 0x0000001800648947 */ /* 0x000fea0003800000 */
[----:B------:R-:W2:Y:S01]  /*c720*/  LDL R20, [R1+0x84] ;  /* 0x0000840001147983 */ /* 0x000ea20000100800 */
[----:B------:R-:W-:Y:S01]  /*c730*/  IMAD R3, R157, -0x80, R156 ;  /* 0xffffff809d037824 */ /* 0x000fe200078e029c */
[----:B------:R-:W-:Y:S01]  /*c740*/  BSSY B1, `(.L_x_6106) ;  /* 0x0000018000017945 */ /* 0x000fe20003800000 */
[----:B------:R-:W-:Y:S02]  /*c750*/  CS2R R6, SRZ ;  /* 0x0000000000067805 */ /* 0x000fe4000001ff00 */
[----:B------:R-:W-:Y:S02]  /*c760*/  CS2R R8, SRZ ;  /* 0x0000000000087805 */ /* 0x000fe4000001ff00 */
[----:B------:R-:W-:-:S04]  /*c770*/  VIMNMX R3, R3, 0x80, PT ;  /* 0x0000008003037848 */ /* 0x000fc80003fe0100 */
[----:B------:R-:W-:Y:S02]  /*c780*/  ISETP.GE.AND P1, PT, R22, R3, PT ;  /* 0x000000031600720c */ /* 0x000fe40003f26270 */
[----:B--2---:R-:W-:-:S04]  /*c790*/  LEA.HI R4, R20, R20, RZ, 0x1 ;  /* 0x0000001414047211 */ /* 0x004fc800078f08ff */
[----:B------:R-:W-:-:S05]  /*c7a0*/  LOP3.LUT R4, R4, 0xfffffffe, RZ, 0xc0, !PT ;  /* 0xfffffffe04047812 */ /* 0x000fca00078ec0ff */
[----:B------:R-:W-:Y:S01]  /*c7b0*/  IMAD.IADD R33, R20, 0x1, -R4 ;  /* 0x0000000114217824 */ /* 0x000fe200078e0a04 */
[----:B------:R-:W-:Y:S02]  /*c7c0*/  CS2R R4, SRZ ;  /* 0x0000000000047805 */ /* 0x000fe4000001ff00 */
[----:B------:R-:W-:Y:S02]  /*c7d0*/  CS2R R20, SRZ ;  /* 0x0000000000147805 */ /* 0x000fe4000001ff00 */
[----:B------:R-:W-:Y:S01]  /*c7e0*/  SHF.L.U32 R33, R33, 0x1f, RZ ;  /* 0x0000001f21217819 */ /* 0x000fe200000006ff */
[----:B------:R-:W-:Y:S06]  /*c7f0*/  @P1 BRA `(.L_x_6107) ;  /* 0x0000000000301947 */ /* 0x000fec0003800000 */
[----:B------:R-:W-:Y:S01]  /*c800*/  ULDC UR4, c[0x0][0x3d4] ;  /* 0x0000f50000047ab9 */ /* 0x000fe20000000800 */
[----:B------:R-:W-:Y:S02]  /*c810*/  CS2R R8, SRZ ;  /* 0x0000000000087805 */ /* 0x000fe4000001ff00 */
[----:B------:R-:W-:Y:S02]  /*c820*/  ISETP.GE.AND P0, PT, R18, UR4, PT ;  /* 0x0000000412007c0c */ /* 0x000fe4000bf06270 */
[----:B------:R-:W-:Y:S02]  /*c830*/  CS2R R20, SRZ ;  /* 0x0000000000147805 */ /* 0x000fe4000001ff00 */
[----:B------:R-:W-:Y:S02]  /*c840*/  ISETP.GE.AND P2, PT, R221, UR4, PT ;  /* 0x00000004dd007c0c */ /* 0x000fe4000bf46270 */
[----:B------:R-:W-:Y:S02]  /*c850*/  CS2R R4, SRZ ;  /* 0x0000000000047805 */ /* 0x000fe4000001ff00 */
[----:B------:R-:W-:Y:S01]  /*c860*/  CS2R R6, SRZ ;  /* 0x0000000000067805 */ /* 0x000fe2000001ff00 */
[----:B------:R-:W-:-:S04]  /*c870*/  ULDC.64 UR6, c[0x0][0x208] ;  /* 0x0000820000067ab9 */ /* 0x000fc80000000a00 */
[----:B------:R0:W5:Y:S04]  /*c880*/  @!P0 LDG.E.64 R8, desc[UR6][R28.64] ;  /* 0x000000061c088981 */ /* 0x000168000c1e1b00 */
[----:B------:R0:W5:Y:S04]  /*c890*/  @!P2 LDG.E.64 R20, desc[UR6][R28.64+0x40] ;  /* 0x000040061c14a981 */ /* 0x000168000c1e1b00 */
[----:B------:R0:W5:Y:S04]  /*c8a0*/  @!P0 LDG.E.64 R4, desc[UR6][R30.64] ;  /* 0x000000061e048981 */ /* 0x000168000c1e1b00 */
[----:B------:R0:W5:Y:S02]  /*c8b0*/  @!P2 LDG.E.64 R6, desc[UR6][R30.64+0x40] ;  /* 0x000040061e06a981 */ /* 0x000164000c1e1b00 */
.L_x_6107:
[----:B------:R-:W-:Y:S05]  /*c8c0*/  BSYNC B1 ;  /* 0x0000000000017941 */ /* 0x000fea0003800000 */
.L_x_6106:
[----:B------:R-:W-:-:S03]  /*c8d0*/  UMOV UR4, 0xffffffff ;  /* 0xffffffff00047882 */ /* 0x000fc60000000000 */
[----:B------:R-:W-:Y:S05]  /*c8e0*/  BRA.DIV UR4, `(.L_x_6108) ;  /* 0x0000017604987947 */ /* 0x000fea000b800000 */
.L_x_6294:
[----:B------:R-:W-:-:S03]  /*c8f0*/  UMOV UR4, 0xffffffff ;  /* 0xffffffff00047882 */ /* 0x000fc60000000000 */
[----:B------:R-:W-:Y:S05]  /*c900*/  BRA.DIV UR4, `(.L_x_6109) ;  /* 0x0000017604b87947 */ /* 0x000fea000b800000 */
.L_x_6297:
[----:B------:R-:W-:-:S03]  /*c910*/  UMOV UR4, 0xffffffff ;  /* 0xffffffff00047882 */ /* 0x000fc60000000000 */
[----:B------:R-:W-:Y:S05]  /*c920*/  BRA.DIV UR4, `(.L_x_6110) ;  /* 0x0000017604d87947 */ /* 0x000fea000b800000 */
.L_x_6300:
[----:B------:R-:W-:-:S03]  /*c930*/  UMOV UR4, 0xffffffff ;  /* 0xffffffff00047882 */ /* 0x000fc60000000000 */
[----:B------:R-:W-:Y:S05]  /*c940*/  BRA.DIV UR4, `(.L_x_6111) ;  /* 0x0000017604f87947 */ /* 0x000fea000b800000 */
.L_x_6303:
[----:B------:R-:W2:Y:S01]  /*c950*/  SYNCS.PHASECHK.TRANS64.TRYWAIT P0, [R2+URZ+0x34800], R33 ;  /* 0x03480021020075a7 */ /* 0x000ea2000800017f */
[----:B-----5:R-:W-:Y:S01]  /*c960*/  IMAD.MOV.U32 R12, RZ, RZ, R8 ;  /* 0x000000ffff0c7224 */ /* 0x020fe200078e0008 */
[--C-:B------:R-:W-:Y:S01]  /*c970*/  SHF.R.U64 R13, R8, 0x10, R9.reuse ;  /* 0x00000010080d7819 */ /* 0x100fe20000001209 */
[--C-:B------:R-:W-:Y:S01]  /*c980*/  IMAD.MOV.U32 R11, RZ, RZ, R9.reuse ;  /* 0x000000ffff0b7224 */ /* 0x100fe200078e0009 */
[----:B------:R-:W-:Y:S01]  /*c990*/  SHF.R.U32.HI R15, RZ, 0x10, R9 ;  /* 0x00000010ff0f7819 */ /* 0x000fe20000011609 */
[----:B------:R-:W-:Y:S01]  /*c9a0*/  IMAD.MOV.U32 R8, RZ, RZ, R20 ;  /* 0x000000ffff087224 */ /* 0x000fe200078e0014 */
[--C-:B------:R-:W-:Y:S01]  /*c9b0*/  SHF.R.U64 R24, R4, 0x10, R5.reuse ;  /* 0x0000001004187819 */ /* 0x100fe20000001205 */
[----:B-1----:R-:W-:Y:S01]  /*c9c0*/  IMAD.MOV.U32 R14, RZ, RZ, R4 ;  /* 0x000000ffff0e7224 */ /* 0x002fe200078e0004 */
[--C-:B------:R-:W-:Y:S01]  /*c9d0*/  SHF.R.U32.HI R25, RZ, 0x10, R5.reuse ;  /* 0x00000010ff197819 */ /* 0x100fe20000011605 */
[----:B------:R-:W-:Y:S01]  /*c9e0*/  IMAD.MOV.U32 R10, RZ, RZ, R5 ;  /* 0x000000ffff0a7224 */ /* 0x000fe200078e0005 */
[----:B------:R-:W-:Y:S01]  /*c9f0*/  MOV R9, R21 ;  /* 0x0000001500097202 */ /* 0x000fe20000000f00 */
[----:B------:R-:W-:Y:S01]  /*ca00*/  IMAD.MOV.U32 R4, RZ, RZ, R6 ;  /* 0x000000ffff047224 */ /* 0x000fe200078e0006 */
[----:B------:R-:W-:Y:S01]  /*ca10*/  SHF.R.U64 R20, R20, 0x10, R21 ;  /* 0x0000001014147819 */ /* 0x000fe20000001215 */
[----:B------:R-:W-:Y:S01]  /*ca20*/  IMAD.MOV.U32 R5, RZ, RZ, R7 ;  /* 0x000000ffff057224 */ /* 0x000fe200078e0007 */
[----:B------:R-:W-:Y:S01]  /*ca30*/  SHF.R.U32.HI R21, RZ, 0x10, R21 ;  /* 0x00000010ff157819 */ /* 0x000fe20000011615 */
[----:B------:R-:W-:Y:S01]  /*ca40*/  BSSY B1, `(.L_x_6112) ;  /* 0x000000b000017945 */ /* 0x000fe20003800000 */
[----:B------:R-:W-:-:S02]  /*ca50*/  SHF.R.U64 R6, R6, 0x10, R7 ;  /* 0x0000001006067819 */ /* 0x000fc40000001207 */
[----:B------:R-:W-:Y:S02]  /*ca60*/  PRMT R13, R13, 0x5410, R15 ;  /* 0x000054100d0d7816 */ /* 0x000fe4000000000f */
[----:B------:R-:W-:Y:S02]  /*ca70*/  PRMT R8, R8, 0x5410, R9 ;  /* 0x0000541008087816 */ /* 0x000fe40000000009 */
[----:B------:R-:W-:Y:S02]  /*ca80*/  PRMT R14, R14, 0x5410, R10 ;  /* 0x000054100e0e7816 */ /* 0x000fe4000000000a */
[----:B------:R-:W-:Y:S02]  /*ca90*/  SHF.R.U32.HI R7, RZ, 0x10, R7 ;  /* 0x00000010ff077819 */ /* 0x000fe40000011607 */
[----:B------:R-:W-:Y:S02]  /*caa0*/  PRMT R12, R12, 0x5410, R11 ;  /* 0x000054100c0c7816 */ /* 0x000fe4000000000b */
[----:B------:R-:W-:-:S02]  /*cab0*/  PRMT R9, R20, 0x5410, R21 ;  /* 0x0000541014097816 */ /* 0x000fc40000000015 */
[----:B------:R-:W-:Y:S02]  /*cac0*/  PRMT R15, R24, 0x5410, R25 ;  /* 0x00005410180f7816 */ /* 0x000fe40000000019 */
[----:B------:R-:W-:Y:S01]  /*cad0*/  PRMT R10, R4, 0x5410, R5 ;  /* 0x00005410040a7816 */ /* 0x000fe20000000005 */
[----:B--2---:R-:W-:Y:S06]  /*cae0*/  @!P0 BRA `(.L_x_6113) ;  /* 0x0000017400b88947 */ /* 0x004fec0003800000 */
.L_x_6304:
[----:B------:R-:W-:Y:S05]  /*caf0*/  BSYNC B1 ;  /* 0x0000000000017941 */ /* 0x000fea0003800000 */
.L_x_6112:
[----:B------:R-:W-:Y:S01]  /*cb00*/  BSSY B1, `(.L_x_6114) ;  /* 0x0000056000017945 */ /* 0x000fe20003800000 */
[----:B------:R-:W-:-:S03]  /*cb10*/  PRMT R11, R6, 0x5410, R7 ;  /* 0x00005410060b7816 */ /* 0x000fc60000000007 */
[----:B------:R-:W-:Y:S05]  /*cb20*/  @P1 BRA `(.L_x_6115) ;  /* 0x00000004004c1947 */ /* 0x000fea0003800000 */
[----:B------:R-:W2:Y:S01]  /*cb30*/  LDC R4, c[0x0][0x3d4] ;  /* 0x0000f500ff047b82 */ /* 0x000ea20000000800 */
[----:B------:R-:W-:Y:S01]  /*cb40*/  BSSY B2, `(.L_x_6116) ;  /* 0x000002a000027945 */ /* 0x000fe20003800000 */
[-C--:B--2---:R-:W-:Y:S02]  /*cb50*/  ISETP.GE.AND P0, PT, R18, R4.reuse, PT ;  /* 0x000000041200720c */ /* 0x084fe40003f06270 */
[----:B------:R-:W-:-:S11]  /*cb60*/  ISETP.GE.AND P1, PT, R221, R4, PT ;  /* 0x00000004dd00720c */ /* 0x000fd60003f26270 */
[----:B------:R-:W-:Y:S05]  /*cb70*/  @P0 BRA `(.L_x_6117) ;  /* 0x0000000000980947 */ /* 0x000fea0003800000 */
[----:B------:R-:W2:Y:S01]  /*cb80*/  LDS.128 R4, [R0] ;  /* 0x0000000000047984 */ /* 0x000ea20000000c00 */
[----:B0-----:R-:W-:Y:S02]  /*cb90*/  HADD2.F32 R29, -RZ, R14.H0_H0 ;  /* 0x2000000eff1d7230 */ /* 0x001fe40000004100 */
[----:B------:R-:W-:Y:S02]  /*cba0*/  HADD2.F32 R27, -RZ, R12.H0_H0 ;  /* 0x2000000cff1b7230 */ /* 0x000fe40000004100 */
[----:B------:R-:W-:Y:S02]  /*cbb0*/  HADD2.F32 R26, -RZ, R13.H0_H0 ;  /* 0x2000000dff1a7230 */ /* 0x000fe40000004100 */
[----:B------:R-:W-:Y:S02]  /*cbc0*/  HADD2.F32 R28, -RZ, R15.H0_H0 ;  /* 0x2000000fff1c7230 */ /* 0x000fe40000004100 */
[--C-:B--2---:R-:W-:Y:S02]  /*cbd0*/  HADD2.F32 R20, -RZ, R4.reuse.H0_H0 ;  /* 0x20000004ff147230 */ /* 0x104fe40000004100 */
        /* <DEDUP_REMOVED lines=23> */
[-C--:B-1----:R-:W-:Y:S01]  /*cd50*/  FMUL.FTZ R33, R7, R4.reuse ;  /* 0x0000000407217220 */ /* 0x082fe20000410000 */
        /* <DEDUP_REMOVED lines=8> */
.L_x_6117:
[----:B------:R-:W-:Y:S05]  /*cde0*/  BSYNC B2 ;  /* 0x0000000000027941 */ /* 0x000fea0003800000 */
.L_x_6116:
[----:B------:R-:W-:Y:S05]  /*cdf0*/  @P1 BRA `(.L_x_6115) ;  /* 0x0000000000981947 */ /* 0x000fea0003800000 */
[----:B--2---:R-:W2:Y:S01]  /*ce00*/  LDS.128 R4, [R0+0x4000] ;  /* 0x0040000000047984 */ /* 0x004ea20000000c00 */
        /* <DEDUP_REMOVED lines=37> */
.L_x_6115:
[----:B------:R-:W-:Y:S05]  /*d060*/  BSYNC B1 ;  /* 0x0000000000017941 */ /* 0x000fea0003800000 */
.L_x_6114:
[----:B------:R-:W-:Y:S01]  /*d070*/  ISETP.GE.AND P0, PT, R223, R3, PT ;  /* 0x00000003df00720c */ /* 0x000fe20003f06270 */
[----:B------:R-:W-:-:S12]  /*d080*/  BSSY B1, `(.L_x_6118) ;  /* 0x0000055000017945 */ /* 0x000fd80003800000 */
[----:B------:R-:W-:Y:S05]  /*d090*/  @P0 BRA `(.L_x_6119) ;  /* 0x00000004004c0947 */ /* 0x000fea0003800000 */
[----:B--23--:R-:W2:Y:S01]  /*d0a0*/  LDC R4, c[0x0][0x3d4] ;  /* 0x0000f500ff047b82 */ /* 0x00cea20000000800 */
[----:B------:R-:W-:Y:S01]  /*d0b0*/  BSSY B2, `(.L_x_6120) ;  /* 0x000002a000027945 */ /* 0x000fe20003800000 */
[-C--:B--2---:R-:W-:Y:S02]  /*d0c0*/  ISETP.GE.AND P0, PT, R18, R4.reuse, PT ;  /* 0x000000041200720c */ /* 0x084fe40003f06270 */
[----:B------:R-:W-:-:S11]  /*d0d0*/  ISETP.GE.AND P1, PT, R221, R4, PT ;  /* 0x00000004dd00720c */ /* 0x000fd60003f26270 */
[----:B------:R-:W-:Y:S05]  /*d0e0*/  @P0 BRA `(.L_x_6121) ;  /* 0x0000000000980947 */ /* 0x000fea0003800000 */
[----:B------:R-:W2:Y:S01]  /*d0f0*/  LDS.128 R4, [R0+0x1000] ;  /* 0x0010000000047984 */ /* 0x000ea20000000c00 */
[----:B0-----:R-:W-:Y:S02]  /*d100*/  HADD2.F32 R28, -RZ, R12.H0_H0 ;  /* 0x2000000cff1c7230 */ /* 0x001fe40000004100 */
[--C-:B------:R-:W-:Y:S02]  /*d110*/  HADD2.F32 R30, -RZ, R14.reuse.H0_H0 ;  /* 0x2000000eff1e7230 */ /* 0x100fe40000004100 */
[----:B-1----:R-:W-:Y:S02]  /*d120*/  HADD2.F32 R33, -RZ, R15.H0_H0 ;  /* 0x2000000fff217230 */ /* 0x002fe40000004100 */
[----:B------:R-:W-:Y:S02]  /*d130*/  HADD2.F32 R31, -RZ, R13.H0_H0 ;  /* 0x2000000dff1f7230 */ /* 0x000fe40000004100 */
[----:B------:R-:W-:Y:S02]  /*d140*/  HADD2.F32 R34, -RZ, R14.H1_H1 ;  /* 0x3000000eff227230 */ /* 0x000fe40000004100 */
[----:B------:R-:W-:-:S02]  /*d150*/  HADD2.F32 R35, -RZ, R15.H1_H1 ;  /* 0x3000000fff237230 */ /* 0x000fc40000004100 */
[--C-:B--2---:R-:W-:Y:S02]  /*d160*/  HADD2.F32 R20, -RZ, R4.reuse.H0_H0 ;  /* 0x20000004ff147230 */ /* 0x104fe40000004100 */
        /* <DEDUP_REMOVED lines=30> */
.L_x_6121:
[----:B------:R-:W-:Y:S05]  /*d350*/  BSYNC B2 ;  /* 0x0000000000027941 */ /* 0x000fea0003800000 */
.L_x_6120:
[----:B------:R-:W-:Y:S05]  /*d360*/  @P1 BRA `(.L_x_6119) ;  /* 0x0000000000981947 */ /* 0x000fea0003800000 */
[----:B--2---:R-:W2:Y:S01]  /*d370*/  LDS.128 R4, [R0+0x5000] ;  /* 0x0050000000047984 */ /* 0x004ea20000000c00 */
        /* <DEDUP_REMOVED lines=37> */
.L_x_6119:
[----:B------:R-:W-:Y:S05]  /*d5d0*/  BSYNC B1 ;  /* 0x0000000000017941 */ /* 0x000fea0003800000 */
.L_x_6118:
[----:B------:R-:W-:Y:S01]  /*d5e0*/  ISETP.GE.AND P0, PT, R222, R3, PT ;  /* 0x00000003de00720c */ /* 0x000fe20003f06270 */
[----:B------:R-:W-:-:S12]  /*d5f0*/  BSSY B1, `(.L_x_6122) ;  /* 0x0000055000017945 */ /* 0x000fd80003800000 */
[----:B------:R-:W-:Y:S05]  /*d600*/  @P0 BRA `(.L_x_6123) ;  /* 0x00000004004c0947 */ /* 0x000fea0003800000 */
[----:B--234-:R-:W2:Y:S01]  /*d610*/  LDC R4, c[0x0][0x3d4] ;  /* 0x0000f500ff047b82 */ /* 0x01cea20000000800 */
        /* <DEDUP_REMOVED lines=42> */
.L_x_6125:
[----:B------:R-:W-:Y:S05]  /*d8c0*/  BSYNC B2 ;  /* 0x0000000000027941 */ /* 0x000fea0003800000 */
.L_x_6124:
        /* <DEDUP_REMOVED lines=39> */
.L_x_6123:
[----:B------:R-:W-:Y:S05]  /*db40*/  BSYNC B1 ;  /* 0x0000000000017941 */ /* 0x000fea0003800000 */
.L_x_6122:
[----:B------:R-:W-:-:S13]  /*db50*/  ISETP.GE.AND P0, PT, R224, R3, PT ;  /* 0x00000003e000720c */ /* 0x000fda0003f06270 */
[----:B------:R-:W-:Y:S05]  /*db60*/  @P0 BRA `(.L_x_6126) ;  /* 0x0000002000580947 */ /* 0x000fea0003800000 */
[----:B------:R-:W5:Y:S01]  /*db70*/  LDC R3, c[0x0][0x3d4] ;  /* 0x0000f500ff037b82 */ /* 0x000f620000000800 */
[----:B------:R-:W-:Y:S01]  /*db80*/  BSSY B1, `(.L_x_6127) ;  /* 0x000002a000017945 */ /* 0x000fe20003800000 */
[-C--:B-----5:R-:W-:Y:S02]  /*db90*/  ISETP.GE.AND P0, PT, R18, R3.reuse, PT ;  /* 0x000000031200720c */ /* 0x0a0fe40003f06270 */
[----:B------:R-:W-:-:S11]  /*dba0*/  ISETP.GE.AND P1, PT, R221, R3, PT ;  /* 0x00000003dd00720c */ /* 0x000fd60003f26270 */
[----:B------:R-:W-:Y:S05]  /*dbb0*/  @P0 BRA `(.L_x_6128) ;  /* 0x0000000000980947 */ /* 0x000fea0003800000 */
[----:B0-234-:R-:W0:Y:S01]  /*dbc0*/  LDS.128 R4, [R0+0x3000] ;  /* 0x0030000000047984 */ /* 0x01de220000000c00 */
        /* <DEDUP_REMOVED lines=23> */
[----:B------:R-:W-:Y:S02]  /*dd40*/  HADD2.F32 R25, -RZ, R12.H1_H1 ;  /* 0x3000000cff197230 */ /* 0x000fe40000004100 */
[-C--:B------:R-:W-:Y:S01]  /*dd50*/  FMUL.FTZ R12, R29, R6.reuse ;  /* 0x000000061d0c7220 */ /* 0x080fe20000410000 */
[----:B------:R-:W-:Y:S02]  /*dd60*/  HADD2.F32 R26, -RZ, R13.H1_H1 ;  /* 0x3000000dff1a7230 */ /* 0x000fe40000004100 */
[----:B------:R-:W-:Y:S01]  /*dd70*/  FMUL.FTZ R13, R28, R7 ;  /* 0x000000071c0d7220 */ /* 0x000fe20000410000 */
[----:B------:R-:W-:Y:S01]  /*dd80*/  F2FP.F16.F32.PACK_AB R5, R20, R5 ;  /* 0x000000051405723e */ /* 0x000fe200000000ff */
[C---:B------:R-:W-:Y:S01]  /*dd90*/  FMUL.FTZ R14, R25.reuse, R6 ;  /* 0x00000006190e7220 */ /* 0x040fe20000410000 */
[----:B------:R-:W-:Y:S01]  /*dda0*/  FFMA.FTZ R6, R25, R21, -R12 ;  /* 0x0000001519067223 */ /* 0x000fe2000001080c */
[C---:B------:R-:W-:Y:S01]  /*ddb0*/  FMUL.FTZ R15, R26.reuse, R7 ;  /* 0x000000071a0f7220 */ /* 0x040fe20000410000 */
[----:B------:R-:W-:Y:S01]  /*ddc0*/  FFMA.FTZ R7, R26, R24, -R13 ;  /* 0x000000181a077223 */ /* 0x000fe2000001080d */
[----:B------:R-:W-:-:S02]  /*ddd0*/  FFMA.FTZ R21, R29, R21, R14 ;  /* 0x000000151d157223 */ /* 0x000fc4000001000e */
[----:B------:R-:W-:-:S03]  /*dde0*/  FFMA.FTZ R24, R28, R24, R15 ;  /* 0x000000181c187223 */ /* 0x000fc6000001000f */
[----:B------:R-:W-:Y:S02]  /*ddf0*/  F2FP.F16.F32.PACK_AB R6, R21, R6 ;  /* 0x000000061506723e */ /* 0x000fe400000000ff */
[----:B------:R-:W-:-:S05]  /*de00*/  F2FP.F16.F32.PACK_AB R7, R24, R7 ;  /* 0x000000071807723e */ /* 0x000fca00000000ff */
[----:B------:R0:W-:Y:S02]  /*de10*/  STS.128 [R0+0x3000], R4 ;  /* 0x0030000400007388 */ /* 0x0001e40000000c00 */
.L_x_6128:
[----:B------:R-:W-:Y:S05]  /*de20*/  BSYNC B1 ;  /* 0x0000000000017941 */ /* 0x000fea0003800000 */
.L_x_6127:
        /* <DEDUP_REMOVED lines=38> */
[----:B------:R0:W-:Y:S01]  /*e090*/  STS.128 [R0+0x7000], R4 ;  /* 0x0070000400007388 */ /* 0x0001e20000000c00 */
[----:B------:R-:W-:Y:S05]  /*e0a0*/  BRA `(.L_x_6126) ;  /* 0x0000001c00087947 */ /* 0x000fea0003800000 */
.L_x_6105:
[----:B------:R-:W0:Y:S01]  /*e0b0*/  LDC R3, c[0x0][0x3d4] ;  /* 0x0000f500ff037b82 */ /* 0x000e220000000800 */
[----:B------:R-:W-:Y:S01]  /*e0c0*/  IMAD R156, R157, -0x80, R156 ;  /* 0xffffff809d9c7824 */ /* 0x000fe200078e029c */
[----:B------:R-:W-:Y:S02]  /*e0d0*/  CS2R R4, SRZ ;  /* 0x0000000000047805 */ /* 0x000fe4000001ff00 */
[----:B------:R-:W-:Y:S02]  /*e0e0*/  CS2R R6, SRZ ;  /* 0x0000000000067805 */ /* 0x000fe4000001ff00 */
[----:B------:R-:W-:Y:S02]  /*e0f0*/  CS2R R28, SRZ ;  /* 0x00000000001c7805 */ /* 0x000fe4000001ff00 */
[----:B------:R-:W-:Y:S02]  /*e100*/  CS2R R30, SRZ ;  /* 0x00000000001e7805 */ /* 0x000fe4000001ff00 */
[----:B------:R-:W-:Y:S01]  /*e110*/  VIMNMX R21, R156, 0x80, PT ;  /* 0x000000809c157848 */ /* 0x000fe20003fe0100 */
[----:B------:R-:W-:Y:S01]  /*e120*/  ULDC.64 UR4, c[0x0][0x208] ;  /* 0x0000820000047ab9 */ /* 0x000fe20000000a00 */
[----:B0-----:R-:W-:-:S04]  /*e130*/  ISETP.GE.AND P0, PT, R16, R3, PT ;  /* 0x000000031000720c */ /* 0x001fc80003f06270 */
[----:B------:R-:W-:-:S13]  /*e140*/  ISETP.GE.OR P1, PT, R22, R21, P0 ;  /* 0x000000151600720c */ /* 0x000fda0000726670 */
[----:B------:R0:W5:Y:S04]  /*e150*/  @!P1 LDG.E.128 R4, desc[UR4][R34.64] ;  /* 0x0000000422049981 */ /* 0x000168000c1e1d00 */
[----:B------:R0:W5:Y:S01]  /*e160*/  @!P1 LDG.E.128 R28, desc[UR4][R36.64] ;  /* 0x00000004241c9981 */ /* 0x000162000c1e1d00 */
[----:B------:R-:W-:-:S03]  /*e170*/  UMOV UR4, 0xffffffff ;  /* 0xffffffff00047882 */ /* 0x000fc60000000000 */
[----:B------:R-:W-:Y:S05]  /*e180*/  BRA.DIV UR4, `(.L_x_6129) ;  /* 0x0000016204247947 */ /* 0x000fea000b800000 */
.L_x_6307:
[----:B------:R-:W2:Y:S01]  /*e190*/  LDL R9, [R1+0x84] ;  /* 0x0000840001097983 */ /* 0x000ea20000100800 */
[----:B------:R-:W-:Y:S01]  /*e1a0*/  UMOV UR4, 0xffffffff ;  /* 0xffffffff00047882 */ /* 0x000fe20000000000 */
[----:B--2---:R-:W-:Y:S02]  /*e1b0*/  LEA.HI R8, R9, R9, RZ, 0x1 ;  /* 0x0000000909087211 */ /* 0x004fe400078f08ff */
[----:B------:R-:W-:Y:S05]  /*e1c0*/  BRA.DIV UR4, `(.L_x_6130) ;  /* 0x00000162043c7947 */ /* 0x000fea000b800000 */
.L_x_6310:
[----:B------:R-:W-:Y:S01]  /*e1d0*/  UMOV UR4, 0xffffffff ;  /* 0xffffffff00047882 */ /* 0x000fe20000000000 */
[----:B------:R-:W-:Y:S02]  /*e1e0*/  LOP3.LUT R8, R8, 0xfffffffe, RZ, 0xc0, !PT ;  /* 0xfffffffe08087812 */ /* 0x000fe400078ec0ff */
[----:B------:R-:W-:Y:S05]  /*e1f0*/  BRA.DIV UR4, `(.L_x_6131) ;  /* 0x0000016204587947 */ /* 0x000fea000b800000 */
.L_x_6313:
[----:B------:R-:W-:Y:S01]  /*e200*/  UMOV UR4, 0xffffffff ;  /* 0xffffffff00047882 */ /* 0x000fe20000000000 */
[----:B------:R-:W-:Y:S02]  /*e210*/  IADD3 R8, R9, -R8, RZ ;  /* 0x8000000809087210 */ /* 0x000fe40007ffe0ff */
[----:B------:R-:W-:Y:S05]  /*e220*/  BRA.DIV UR4, `(.L_x_6132) ;  /* 0x0000016204747947 */ /* 0x000fea000b800000 */
.L_x_6316:
[----:B------:R-:W-:Y:S01]  /*e230*/  SHF.L.U32 R9, R8, 0x1f, RZ ;  /* 0x0000001f08097819 */ /* 0x000fe200000006ff */
[----:B------:R-:W2:Y:S01]  /*e240*/  S2R R10, SR_TID.X ;  /* 0x00000000000a7919 */ /* 0x000ea20000002100 */
[----:B-----5:R-:W-:Y:S01]  /*e250*/  IMAD.MOV.U32 R13, RZ, RZ, R4 ;  /* 0x000000ffff0d7224 */ /* 0x020fe200078e0004 */
[----:B-1----:R-:W-:Y:S01]  /*e260*/  SHF.R.U64 R14, R4, 0x10, R5 ;  /* 0x00000010040e7819 */ /* 0x002fe20000001205 */
[----:B------:R-:W1:Y:S01]  /*e270*/  SYNCS.PHASECHK.TRANS64.TRYWAIT P4, [R2+URZ+0x34800], R9 ;  /* 0x03480009020075a7 */ /* 0x000e62000808017f */
[----:B------:R-:W-:Y:S01]  /*e280*/  IMAD.MOV.U32 R15, RZ, RZ, R6 ;  /* 0x000000ffff0f7224 */ /* 0x000fe200078e0006 */
[-C--:B------:R-:W-:Y:S01]  /*e290*/  ISETP.GE.OR P1, PT, R22, R21.reuse, P0 ;  /* 0x000000151600720c */ /* 0x080fe20000726670 */
[----:B------:R-:W-:Y:S01]  /*e2a0*/  IMAD.MOV.U32 R4, RZ, RZ, R7 ;  /* 0x000000ffff047224 */ /* 0x000fe200078e0007 */
[-C--:B------:R-:W-:Y:S01]  /*e2b0*/  ISETP.GE.OR P2, PT, R223, R21.reuse, P0 ;  /* 0x00000015df00720c */ /* 0x080fe20000746670 */
[----:B------:R-:W-:Y:S01]  /*e2c0*/  IMAD.MOV.U32 R8, RZ, RZ, R5 ;  /* 0x000000ffff087224 */ /* 0x000fe200078e0005 */
[-C--:B------:R-:W-:Y:S01]  /*e2d0*/  ISETP.GE.OR P3, PT, R222, R21.reuse, P0 ;  /* 0x00000015de00720c */ /* 0x080fe20000766670 */
[----:B------:R-:W-:Y:S01]  /*e2e0*/  IMAD.MOV.U32 R25, RZ, RZ, R30 ;  /* 0x000000ffff197224 */ /* 0x000fe200078e001e */
[----:B------:R-:W-:Y:S01]  /*e2f0*/  PRMT R15, R15, 0x5410, R4 ;  /* 0x000054100f0f7816 */ /* 0x000fe20000000004 */
[----:B------:R-:W-:Y:S01]  /*e300*/  IMAD.MOV.U32 R4, RZ, RZ, R29 ;  /* 0x000000ffff047224 */ /* 0x000fe200078e001d */
[----:B------:R-:W-:Y:S01]  /*e310*/  ISETP.GE.OR P0, PT, R224, R21, P0 ;  /* 0x00000015e000720c */ /* 0x000fe20000706670 */
[----:B------:R-:W-:Y:S01]  /*e320*/  BSSY B1, `(.L_x_6133) ;  /* 0x0000016000017945 */ /* 0x000fe20003800000 */
[----:B------:R-:W-:-:S02]  /*e330*/  MOV R21, R28 ;  /* 0x0000001c00157202 */ /* 0x000fc40000000f00 */
[----:B------:R-:W-:Y:S02]  /*e340*/  SHF.R.U32.HI R5, RZ, 0x10, R5 ;  /* 0x00000010ff057819 */ /* 0x000fe40000011605 */
[--C-:B------:R-:W-:Y:S02]  /*e350*/  SHF.R.U64 R20, R6, 0x10, R7.reuse ;  /* 0x0000001006147819 */ /* 0x100fe40000001207 */
[----:B------:R-:W-:Y:S02]  /*e360*/  SHF.R.U32.HI R6, RZ, 0x10, R7 ;  /* 0x00000010ff067819 */ /* 0x000fe40000011607 */
[----:B------:R-:W-:Y:S02]  /*e370*/  PRMT R21, R21, 0x5410, R4 ;  /* 0x0000541015157816 */ /* 0x000fe40000000004 */
[----:B------:R-:W-:Y:S01]  /*e380*/  PRMT R14, R14, 0x5410, R5 ;  /* 0x000054100e0e7816 */ /* 0x000fe20000000005 */
[----:B------:R-:W-:Y:S01]  /*e390*/  IMAD.MOV.U32 R5, RZ, RZ, R31 ;  /* 0x000000ffff057224 */ /* 0x000fe200078e001f */
[----:B------:R-:W-:-:S02]  /*e3a0*/  PRMT R20, R20, 0x5410, R6 ;  /* 0x0000541014147816 */ /* 0x000fc40000000006 */
[--C-:B------:R-:W-:Y:S02]  /*e3b0*/  SHF.R.U64 R24, R28, 0x10, R29.reuse ;  /* 0x000000101c187819 */ /* 0x100fe4000000121d */
[----:B------:R-:W-:Y:S01]  /*e3c0*/  SHF.R.U32.HI R6, RZ, 0x10, R29 ;  /* 0x00000010ff067819 */ /* 0x000fe2000001161d */
[----:B--2---:R-:W-:Y:S01]  /*e3d0*/  VIADD R10, R10, 0xffffff80 ;  /* 0xffffff800a0a7836 */ /* 0x004fe20000000000 */
[--C-:B------:R-:W-:Y:S02]  /*e3e0*/  SHF.R.U64 R26, R30, 0x10, R31.reuse ;  /* 0x000000101e1a7819 */ /* 0x100fe4000000121f */
[----:B------:R-:W-:Y:S02]  /*e3f0*/  SHF.R.U32.HI R7, RZ, 0x10, R31 ;  /* 0x00000010ff077819 */ /* 0x000fe4000001161f */
[----:B------:R-:W-:Y:S02]  /*e400*/  SHF.R.S32.HI R4, RZ, 0x1f, R10 ;  /* 0x0000001fff047819 */ /* 0x000fe4000001140a */
[----:B------:R-:W-:-:S02]  /*e410*/  PRMT R13, R13, 0x5410, R8 ;  /* 0x000054100d0d7816 */ /* 0x000fc40000000008 */
[----:B------:R-:W-:Y:S02]  /*e420*/  LEA.HI R4, R4, R10, RZ, 0x3 ;  /* 0x0000000a04047211 */ /* 0x000fe400078f18ff */
[----:B------:R-:W-:Y:S02]  /*e430*/  PRMT R24, R24, 0x5410, R6 ;  /* 0x0000541018187816 */ /* 0x000fe40000000006 */
[----:B------:R-:W-:Y:S02]  /*e440*/  PRMT R25, R25, 0x5410, R5 ;  /* 0x0000541019197816 */ /* 0x000fe40000000005 */
[----:B------:R-:W-:Y:S02]  /*e450*/  PRMT R26, R26, 0x5410, R7 ;  /* 0x000054101a1a7816 */ /* 0x000fe40000000007 */
[----:B------:R-:W-:Y:S01]  /*e460*/  LOP3.LUT R4, R4, 0xfffffff8, RZ, 0xc0, !PT ;  /* 0xfffffff804047812 */ /* 0x000fe200078ec0ff */
[----:B-1----:R-:W-:Y:S06]  /*e470*/  @!P4 BRA `(.L_x_6134) ;  /* 0x000001600008c947 */ /* 0x002fec0003800000 */
.L_x_6317:
[----:B------:R-:W-:Y:S05]  /*e480*/  BSYNC B1 ;  /* 0x0000000000017941 */ /* 0x000fea0003800000 */
.L_x_6133:
[----:B------:R-:W2:Y:S01]  /*e490*/  S2R R8, SR_TID.X ;  /* 0x0000000000087919 */ /* 0x000ea20000002100 */
[----:B------:R-:W-:Y:S01]  /*e4a0*/  BSSY B1, `(.L_x_6135) ;  /* 0x0000061000017945 */ /* 0x000fe20003800000 */
[----:B--2---:R-:W-:-:S05]  /*e4b0*/  IADD3 R8, R8, -0x80, RZ ;  /* 0xffffff8008087810 */ /* 0x004fca0007ffe0ff */
[----:B------:R-:W-:Y:S01]  /*e4c0*/  IMAD.IADD R12, R8, 0x1, -R4 ;  /* 0x00000001080c7824 */ /* 0x000fe200078e0a04 */
[----:B------:R-:W-:Y:S06]  /*e4d0*/  @P1 BRA `(.L_x_6136) ;  /* 0x0000000400741947 */ /* 0x000fec0003800000 */
[----:B------:R-:W2:Y:S04]  /*e4e0*/  LDL R10, [R1+0x3c] ;  /* 0x00003c00010a7983 */ /* 0x000ea80000100800 */
[----:B------:R-:W1:Y:S01]  /*e4f0*/  LDL R6, [R1+0x64] ;  /* 0x0000640001067983 */ /* 0x000e620000100800 */
[----:B------:R-:W-:Y:S01]  /*e500*/  LEA.HI R4, R3, R12, RZ, 0x1d ;  /* 0x0000000c03047211 */ /* 0x000fe200078fe8ff */
[----:B0-----:R-:W-:Y:S02]  /*e510*/  HADD2.F32 R37, -RZ, R13.H0_H0 ;  /* 0x2000000dff257230 */ /* 0x001fe40000004100 */
[----:B------:R-:W-:Y:S01]  /*e520*/  HADD2.F32 R38, -RZ, R21.H0_H0 ;  /* 0x20000015ff267230 */ /* 0x000fe20000004100 */
[----:B------:R-:W-:Y:S01]  /*e530*/  SHF.R.S32.HI R7, RZ, 0x1f, R4 ;  /* 0x0000001fff077819 */ /* 0x000fe20000011404 */
[----:B------:R-:W-:-:S02]  /*e540*/  IMAD.SHL.U32 R5, R4, 0x8, RZ ;  /* 0x0000000804057824 */ /* 0x000fc400078e00ff */
[----:B------:R-:W-:Y:S01]  /*e550*/  HADD2.F32 R39, -RZ, R24.H0_H0 ;  /* 0x20000018ff277230 */ /* 0x000fe20000004100 */
[----:B------:R-:W-:Y:S02]  /*e560*/  LEA.HI R7, R7, R4, RZ, 0x3 ;  /* 0x0000000407077211 */ /* 0x000fe400078f18ff */
[----:B------:R-:W-:-:S03]  /*e570*/  LOP3.LUT R5, R5, 0x38, RZ, 0xc0, !PT ;  /* 0x0000003805057812 */ /* 0x000fc600078ec0ff */
[----:B------:R-:W-:Y:S01]  /*e580*/  IMAD.SHL.U32 R7, R7, 0x400, RZ ;  /* 0x0000040007077824 */ /* 0x000fe200078e00ff */
[----:B--2---:R-:W-:Y:S02]  /*e590*/  LOP3.LUT R5, R5, 0x1c0, R10, 0xf8, !PT ;  /* 0x000001c005057812 */ /* 0x004fe400078ef80a */
[----:B------:R-:W-:Y:S02]  /*e5a0*/  SHF.R.S32.HI R10, RZ, 0x1f, R8 ;  /* 0x0000001fff0a7819 */ /* 0x000fe40000011408 */
[----:B-1----:R-:W-:Y:S02]  /*e5b0*/  LOP3.LUT R9, R5, R6, RZ, 0x3c, !PT ;  /* 0x0000000605097212 */ /* 0x002fe400078e3cff */
[----:B------:R-:W-:Y:S02]  /*e5c0*/  LEA.HI R10, R10, R8, RZ, 0x6 ;  /* 0x000000080a0a7211 */ /* 0x000fe400078f30ff */
[----:B------:R-:W-:Y:S02]  /*e5d0*/  LOP3.LUT R8, R7, 0x7fffe000, RZ, 0xc0, !PT ;  /* 0x7fffe00007087812 */ /* 0x000fe400078ec0ff */
[----:B------:R-:W0:Y:S01]  /*e5e0*/  LDS.128 R4, [R0] ;  /* 0x0000000000047984 */ /* 0x000e220000000c00 */
[----:B------:R-:W-:-:S05]  /*e5f0*/  IMAD.SHL.U32 R10, R10, 0x8, RZ ;  /* 0x000000080a0a7824 */ /* 0x000fca00078e00ff */
[----:B------:R-:W-:-:S04]  /*e600*/  LOP3.LUT R10, R10, 0xfffffe00, RZ, 0xc0, !PT ;  /* 0xfffffe000a0a7812 */ /* 0x000fc800078ec0ff */
        /* <DEDUP_REMOVED lines=20> */
[----:B------:R-:W-:Y:S02]  /*e750*/  HADD2.F32 R37, -RZ, R21.H1_H1 ;  /* 0x30000015ff257230 */ /* 0x000fe40000004100 */
[-C--:B------:R-:W-:Y:S01]  /*e760*/  FMUL.FTZ R47, R8, R33.reuse ;  /* 0x00000021082f7220 */ /* 0x080fe20000410000 */
[----:B------:R-:W-:Y:S02]  /*e770*/  HADD2.F32 R28, -RZ, R13.H1_H1 ;  /* 0x3000000dff1c7230 */ /* 0x000fe40000004100 */
[----:B------:R-:W-:Y:S01]  /*e780*/  FFMA.FTZ R40, R4, R33, -R45 ;  /* 0x0000002104287223 */ /* 0x000fe2000001082d */
[----:B------:R-:W-:Y:S02]  /*e790*/  HADD2.F32 R9, -RZ, R9.H1_H1 ;  /* 0x30000009ff097230 */ /* 0x000fe40000004100 */
[----:B------:R-:W-:Y:S01]  /*e7a0*/  FMUL.FTZ R8, R34, R37 ;  /* 0x0000002522087220 */ /* 0x000fe20000410000 */
[----:B------:R-:W-:-:S02]  /*e7b0*/  HADD2.F32 R38, -RZ, R24.H1_H1 ;  /* 0x30000018ff267230 */ /* 0x000fc40000004100 */
[-C--:B------:R-:W-:Y:S01]  /*e7c0*/  FMUL.FTZ R42, R34, R28.reuse ;  /* 0x0000001c222a7220 */ /* 0x080fe20000410000 */
[----:B------:R-:W-:Y:S01]  /*e7d0*/  FFMA.FTZ R34, R4, R39, R47 ;  /* 0x0000002704227223 */ /* 0x000fe2000001002f */
[----:B------:R-:W-:Y:S02]  /*e7e0*/  HADD2.F32 R4, -RZ, R14.H1_H1 ;  /* 0x3000000eff047230 */ /* 0x000fe40000004100 */
[C---:B------:R-:W-:Y:S01]  /*e7f0*/  FFMA.FTZ R33, R29.reuse, R28, -R8 ;  /* 0x0000001c1d217223 */ /* 0x040fe20000010808 */
[----:B------:R-:W-:Y:S02]  /*e800*/  HADD2.F32 R35, -RZ, R10.H0_H0 ;  /* 0x2000000aff237230 */ /* 0x000fe40000004100 */
[----:B------:R-:W-:Y:S01]  /*e810*/  FFMA.FTZ R42, R29, R37, R42 ;  /* 0x000000251d2a7223 */ /* 0x000fe2000001002a */
[----:B------:R-:W-:Y:S02]  /*e820*/  HADD2.F32 R8, -RZ, R15.H0_H0 ;  /* 0x2000000fff087230 */ /* 0x000fe40000004100 */
[----:B------:R-:W-:Y:S01]  /*e830*/  FMUL.FTZ R44, R9, R38 ;  /* 0x00000026092c7220 */ /* 0x000fe20000410000 */
[----:B------:R-:W-:-:S02]  /*e840*/  HADD2.F32 R28, -RZ, R25.H0_H0 ;  /* 0x20000019ff1c7230 */ /* 0x000fc40000004100 */
[----:B------:R-:W-:Y:S01]  /*e850*/  FMUL.FTZ R46, R9, R4 ;  /* 0x00000004092e7220 */ /* 0x000fe20000410000 */
[----:B------:R-:W-:Y:S02]  /*e860*/  HADD2.F32 R10, -RZ, R10.H1_H1 ;  /* 0x3000000aff0a7230 */ /* 0x000fe40000004100 */
[C---:B------:R-:W-:Y:S01]  /*e870*/  FMUL.FTZ R39, R35.reuse, R8 ;  /* 0x0000000823277220 */ /* 0x040fe20000410000 */
[----:B------:R-:W-:Y:S02]  /*e880*/  HADD2.F32 R29, -RZ, R26.H0_H0 ;  /* 0x2000001aff1d7230 */ /* 0x000fe40000004100 */
[----:B------:R-:W-:Y:S01]  /*e890*/  FMUL.FTZ R37, R35, R28 ;  /* 0x0000001c23257220 */ /* 0x000fe20000410000 */
[C---:B------:R-:W-:Y:S01]  /*e8a0*/  FFMA.FTZ R44, R5.reuse, R4, -R44 ;  /* 0x00000004052c7223 */ /* 0x040fe2000001082c */
[----:B------:R-:W-:Y:S02]  /*e8b0*/  HADD2.F32 R9, -RZ, R20.H0_H0 ;  /* 0x20000014ff097230 */ /* 0x000fe40000004100 */
[----:B------:R-:W-:Y:S01]  /*e8c0*/  FFMA.FTZ R35, R5, R38, R46 ;  /* 0x0000002605237223 */ /* 0x000fe2000001002e */
[----:B------:R-:W-:Y:S01]  /*e8d0*/  FMUL.FTZ R5, R10, R29 ;  /* 0x0000001d0a057220 */ /* 0x000fe20000410000 */
[----:B------:R-:W-:Y:S01]  /*e8e0*/  FFMA.FTZ R39, R30, R28, R39 ;  /* 0x0000001c1e277223 */ /* 0x000fe20000010027 */
[----:B------:R-:W-:-:S02]  /*e8f0*/  HADD2.F32 R36, -RZ, R11.H0_H0 ;  /* 0x2000000bff247230 */ /* 0x000fc40000004100 */
[-C--:B------:R-:W-:Y:S01]  /*e900*/  FMUL.FTZ R45, R10, R9.reuse ;  /* 0x000000090a2d7220 */ /* 0x080fe20000410000 */
[----:B------:R-:W-:Y:S01]  /*e910*/  FFMA.FTZ R28, R6, R9, -R5 ;  /* 0x00000009061c7223 */ /* 0x000fe20000010805 */
[----:B------:R-:W-:Y:S02]  /*e920*/  HADD2.F32 R11, -RZ, R11.H1_H1 ;  /* 0x3000000bff0b7230 */ /* 0x000fe40000004100 */
[----:B------:R-:W-:Y:S01]  /*e930*/  FFMA.FTZ R37, R30, R8, -R37 ;  /* 0x000000081e257223 */ /* 0x000fe20000010825 */
[----:B------:R-:W-:Y:S02]  /*e940*/  HADD2.F32 R5, -RZ, R25.H1_H1 ;  /* 0x30000019ff057230 */ /* 0x000fe40000004100 */
[----:B------:R-:W-:Y:S01]  /*e950*/  FFMA.FTZ R30, R6, R29, R45 ;  /* 0x0000001d061e7223 */ /* 0x000fe2000001002d */
[----:B------:R-:W-:Y:S02]  /*e960*/  HADD2.F32 R10, -RZ, R26.H1_H1 ;  /* 0x3000001aff0a7230 */ /* 0x000fe40000004100 */
[----:B------:R-:W-:-:S02]  /*e970*/  HADD2.F32 R4, -RZ, R15.H1_H1 ;  /* 0x3000000fff047230 */ /* 0x000fc40000004100 */
[CC--:B------:R-:W-:Y:S01]  /*e980*/  FMUL.FTZ R6, R36.reuse, R5.reuse ;  /* 0x0000000524067220 */ /* 0x0c0fe20000410000 */
[----:B------:R-:W-:Y:S02]  /*e990*/  HADD2.F32 R8, -RZ, R20.H1_H1 ;  /* 0x30000014ff087230 */ /* 0x000fe40000004100 */
[C---:B------:R-:W-:Y:S01]  /*e9a0*/  FMUL.FTZ R38, R11.reuse, R10 ;  /* 0x0000000a0b267220 */ /* 0x040fe20000410000 */
[----:B------:R-:W-:Y:S02]  /*e9b0*/  FMUL.FTZ R36, R36, R4 ;  /* 0x0000000424247220 */ /* 0x000fe40000410000 */
        /* <DEDUP_REMOVED lines=15> */
.L_x_6136:
[----:B------:R-:W-:Y:S05]  /*eab0*/  BSYNC B1 ;  /* 0x0000000000017941 */ /* 0x000fea0003800000 */
.L_x_6135:
[----:B------:R-:W-:Y:S04]  /*eac0*/  BSSY B1, `(.L_x_6137) ;  /* 0x0000060000017945 */ /* 0x000fe80003800000 */
[----:B------:R-:W-:Y:S05]  /*ead0*/  @P2 BRA `(.L_x_6138) ;  /* 0x0000000400782947 */ /* 0x000fea0003800000 */
[----:B--2---:R-:W2:Y:S04]  /*eae0*/  LDL R0, [R1+0x8c] ;  /* 0x00008c0001007983 */ /* 0x004ea80000100800 */
[----:B-1----:R-:W3:Y:S04]  /*eaf0*/  LDL R9, [R1+0x38] ;  /* 0x0000380001097983 */ /* 0x002ee80000100800 */
[----:B------:R-:W4:Y:S04]  /*eb00*/  LDL R7, [R1+0x5c] ;  /* 0x00005c0001077983 */ /* 0x000f280000100800 */
[----:B------:R-:W4:Y:S01]  /*eb10*/  LDL R8, [R1+0x4c] ;  /* 0x00004c0001087983 */ /* 0x000f220000100800 */
[----:B0-----:R-:W-:-:S02]  /*eb20*/  HADD2.F32 R37, -RZ, R13.H0_H0 ;  /* 0x2000000dff257230 */ /* 0x001fc40000004100 */
[--C-:B------:R-:W-:Y:S02]  /*eb30*/  HADD2.F32 R39, -RZ, R21.reuse.H0_H0 ;  /* 0x20000015ff277230 */ /* 0x100fe40000004100 */
[----:B------:R-:W-:Y:S02]  /*eb40*/  HADD2.F32 R44, -RZ, R24.H0_H0 ;  /* 0x20000018ff2c7230 */ /* 0x000fe40000004100 */
[----:B------:R-:W-:Y:S02]  /*eb50*/  HADD2.F32 R40, -RZ, R14.H0_H0 ;  /* 0x2000000eff287230 */ /* 0x000fe40000004100 */
[----:B------:R-:W-:Y:S02]  /*eb60*/  HADD2.F32 R46, -RZ, R21.H1_H1 ;  /* 0x30000015ff2e7230 */ /* 0x000fe40000004100 */
[----:B------:R-:W-:Y:S02]  /*eb70*/  HADD2.F32 R42, -RZ, R13.H1_H1 ;  /* 0x3000000dff2a7230 */ /* 0x000fe40000004100 */
[----:B------:R-:W-:-:S02]  /*eb80*/  HADD2.F32 R43, -RZ, R24.H1_H1 ;  /* 0x30000018ff2b7230 */ /* 0x000fc40000004100 */
[----:B------:R-:W-:Y:S02]  /*eb90*/  HADD2.F32 R41, -RZ, R15.H0_H0 ;  /* 0x2000000fff297230 */ /* 0x000fe40000004100 */
[----:B------:R-:W-:Y:S01]  /*eba0*/  HADD2.F32 R45, -RZ, R25.H0_H0 ;  /* 0x20000019ff2d7230 */ /* 0x000fe20000004100 */
[----:B--2---:R-:W-:Y:S02]  /*ebb0*/  R2UR UR4, R0 ;  /* 0x00000000000472ca */ /* 0x004fe400000e0000 */
[----:B------:R-:W-:Y:S02]  /*ebc0*/  LEA.HI R0, R3, R12, RZ, 0x1d ;  /* 0x0000000c03007211 */ /* 0x000fe400078fe8ff */
[----:B---3--:R-:W-:Y:S02]  /*ebd0*/  LOP3.LUT R6, R9, 0x38, R16, 0xf8, !PT ;  /* 0x0000003809067812 */ /* 0x008fe400078ef810 */
[----:B------:R-:W-:Y:S01]  /*ebe0*/  SHF.R.S32.HI R5, RZ, 0x1f, R0 ;  /* 0x0000001fff057819 */ /* 0x000fe20000011400 */
[----:B------:R-:W-:-:S03]  /*ebf0*/  IMAD.SHL.U32 R4, R0, 0x8, RZ ;  /* 0x0000000800047824 */ /* 0x000fc600078e00ff */
[----:B------:R-:W-:Y:S02]  /*ec00*/  LEA.HI R5, R5, R0, RZ, 0x3 ;  /* 0x0000000005057211 */ /* 0x000fe400078f18ff */
[----:B------:R-:W-:Y:S02]  /*ec10*/  LOP3.LUT R0, R9, 0x38, R4, 0xf8, !PT ;  /* 0x0000003809007812 */ /* 0x000fe400078ef804 */
[----:B----4-:R-:W-:Y:S01]  /*ec20*/  LOP3.LUT R6, R8, R6, R7, 0xf6, !PT ;  /* 0x0000000608067212 */ /* 0x010fe200078ef607 */
[----:B------:R-:W-:Y:S01]  /*ec30*/  IMAD.SHL.U32 R5, R5, 0x400, RZ ;  /* 0x0000040005057824 */ /* 0x000fe200078e00ff */
[----:B------:R-:W-:Y:S02]  /*ec40*/  LOP3.LUT R0, R0, R7, RZ, 0x3c, !PT ;  /* 0x0000000700007212 */ /* 0x000fe400078e3cff */
[----:B------:R-:W-:Y:S02]  /*ec50*/  LEA R47, R6, UR4, 0x1 ;  /* 0x00000004062f7c11 */ /* 0x000fe4000f8e08ff */
[----:B------:R-:W-:-:S03]  /*ec60*/  LOP3.LUT R9, R5, 0x7fffe000, RZ, 0xc0, !PT ;  /* 0x7fffe00005097812 */ /* 0x000fc600078ec0ff */
[----:B------:R-:W0:Y:S01]  /*ec70*/  LDS.128 R4, [R47] ;  /* 0x000000002f047984 */ /* 0x000e220000000c00 */
        /* <DEDUP_REMOVED lines=19> */
[----:B------:R-:W-:-:S02]  /*edb0*/  HADD2.F32 R39, -RZ, R14.H1_H1 ;  /* 0x3000000eff277230 */ /* 0x000fc40000004100 */
[-C--:B------:R-:W-:Y:S01]  /*edc0*/  FMUL.FTZ R37, R46, R33.reuse ;  /* 0x000000212e257220 */ /* 0x080fe20000410000 */
[-C--:B------:R-:W-:Y:S01]  /*edd0*/  FFMA.FTZ R31, R40, R4.reuse, -R31 ;  /* 0x00000004281f7223 */ /* 0x080fe2000001081f */
[----:B------:R-:W-:Y:S01]  /*ede0*/  FMUL.FTZ R33, R42, R33 ;  /* 0x000000212a217220 */ /* 0x000fe20000410000 */
[----:B------:R-:W-:Y:S01]  /*edf0*/  FFMA.FTZ R27, R44, R4, R27 ;  /* 0x000000042c1b7223 */ /* 0x000fe2000001001b */
[--C-:B------:R-:W-:Y:S02]  /*ee00*/  HADD2.F32 R34, -RZ, R10.reuse.H0_H0 ;  /* 0x2000000aff227230 */ /* 0x100fe40000004100 */
[-C--:B------:R-:W-:Y:S01]  /*ee10*/  FMUL.FTZ R4, R43, R9.reuse ;  /* 0x000000092b047220 */ /* 0x080fe20000410000 */
[----:B------:R-:W-:Y:S02]  /*ee20*/  HADD2.F32 R10, -RZ, R10.H1_H1 ;  /* 0x3000000aff0a7230 */ /* 0x000fe40000004100 */
[----:B------:R-:W-:Y:S01]  /*ee30*/  FMUL.FTZ R8, R39, R9 ;  /* 0x0000000927087220 */ /* 0x000fe20000410000 */
[----:B------:R-:W-:-:S02]  /*ee40*/  HADD2.F32 R44, -RZ, R26.H0_H0 ;  /* 0x2000001aff2c7230 */ /* 0x000fc40000004100 */
[-C--:B------:R-:W-:Y:S01]  /*ee50*/  FFMA.FTZ R37, R42, R28.reuse, -R37 ;  /* 0x0000001c2a257223 */ /* 0x080fe20000010825 */
[----:B------:R-:W-:Y:S01]  /*ee60*/  FFMA.FTZ R33, R46, R28, R33 ;  /* 0x0000001c2e217223 */ /* 0x000fe20000010021 */
[-C--:B------:R-:W-:Y:S01]  /*ee70*/  FFMA.FTZ R28, R39, R5.reuse, -R4 ;  /* 0x00000005271c7223 */ /* 0x080fe20000010804 */
[----:B------:R-:W-:Y:S02]  /*ee80*/  HADD2.F32 R42, -RZ, R20.H0_H0 ;  /* 0x20000014ff2a7230 */ /* 0x000fe40000004100 */
[-C--:B------:R-:W-:Y:S01]  /*ee90*/  FMUL.FTZ R4, R45, R34.reuse ;  /* 0x000000222d047220 */ /* 0x080fe20000410000 */
[----:B------:R-:W-:Y:S01]  /*eea0*/  FMUL.FTZ R40, R41, R34 ;  /* 0x0000002229287220 */ /* 0x000fe20000410000 */
[----:B------:R-:W-:Y:S01]  /*eeb0*/  FFMA.FTZ R34, R43, R5, R8 ;  /* 0x000000052b227223 */ /* 0x000fe20000010008 */
[-C--:B------:R-:W-:Y:S01]  /*eec0*/  FMUL.FTZ R5, R44, R10.reuse ;  /* 0x0000000a2c057220 */ /* 0x080fe20000410000 */
[----:B------:R-:W-:Y:S01]  /*eed0*/  FMUL.FTZ R9, R42, R10 ;  /* 0x0000000a2a097220 */ /* 0x000fe20000410000 */
[----:B------:R-:W-:-:S02]  /*eee0*/  HADD2.F32 R35, -RZ, R11.H0_H0 ;  /* 0x2000000bff237230 */ /* 0x000fc40000004100 */
[-C--:B------:R-:W-:Y:S01]  /*eef0*/  FFMA.FTZ R39, R41, R29.reuse, -R4 ;  /* 0x0000001d29277223 */ /* 0x080fe20000010804 */
[-C--:B------:R-:W-:Y:S01]  /*ef00*/  FFMA.FTZ R10, R42, R6.reuse, -R5 ;  /* 0x000000062a0a7223 */ /* 0x080fe20000010805 */
[----:B------:R-:W-:Y:S02]  /*ef10*/  HADD2.F32 R42, -RZ, R25.H1_H1 ;  /* 0x30000019ff2a7230 */ /* 0x000fe40000004100 */
[----:B------:R-:W-:Y:S01]  /*ef20*/  FFMA.FTZ R40, R45, R29, R40 ;  /* 0x0000001d2d287223 */ /* 0x000fe20000010028 */
[----:B------:R-:W-:Y:S02]  /*ef30*/  HADD2.F32 R8, -RZ, R15.H1_H1 ;  /* 0x3000000fff087230 */ /* 0x000fe40000004100 */
[----:B------:R-:W-:Y:S01]  /*ef40*/  FFMA.FTZ R29, R44, R6, R9 ;  /* 0x000000062c1d7223 */ /* 0x000fe20000010009 */
[----:B------:R-:W-:Y:S02]  /*ef50*/  HADD2.F32 R11, -RZ, R11.H1_H1 ;  /* 0x3000000bff0b7230 */ /* 0x000fe40000004100 */
[----:B------:R-:W-:Y:S01]  /*ef60*/  FMUL.FTZ R5, R42, R35 ;  /* 0x000000232a057220 */ /* 0x000fe20000410000 */
[----:B------:R-:W-:-:S02]  /*ef70*/  HADD2.F32 R43, -RZ, R26.H1_H1 ;  /* 0x3000001aff2b7230 */ /* 0x000fc40000004100 */
[----:B------:R-:W-:Y:S01]  /*ef80*/  FMUL.FTZ R35, R8, R35 ;  /* 0x0000002308237220 */ /* 0x000fe20000410000 */
[----:B------:R-:W-:Y:S01]  /*ef90*/  HADD2.F32 R41, -RZ, R20.H1_H1 ;  /* 0x30000014ff297230 */ /* 0x000fe20000004100 */
[----:B------:R-:W-:Y:S01]  /*efa0*/  F2FP.F16.F32.PACK_AB R9, R34, R33 ;  /* 0x000000212209723e */ /* 0x000fe200000000ff */
[--C-:B------:R-:W-:Y:S02]  /*efb0*/  HADD2.F32 R30, -RZ, R7.reuse.H0_H0 ;  /* 0x20000007ff1e7230 */ /* 0x100fe40000004100 */
[-C--:B------:R-:W-:Y:S01]  /*efc0*/  FMUL.FTZ R4, R43, R11.reuse ;  /* 0x0000000b2b047220 */ /* 0x080fe20000410000 */
[----:B------:R-:W-:Y:S02]  /*efd0*/  HADD2.F32 R7, -RZ, R7.H1_H1 ;  /* 0x30000007ff077230 */ /* 0x000fe40000004100 */
[C---:B------:R-:W-:Y:S01]  /*efe0*/  FMUL.FTZ R6, R41.reuse, R11 ;  /* 0x0000000b29067220 */ /* 0x040fe20000410000 */
[-C--:B------:R-:W-:Y:S01]  /*eff0*/  FFMA.FTZ R11, R8, R30.reuse, -R5 ;  /* 0x0000001e080b7223 */ /* 0x080fe20000010805 */
[----:B------:R-:W-:Y:S01]  /*f000*/  FFMA.FTZ R35, R42, R30, R35 ;  /* 0x0000001e2a237223 */ /* 0x000fe20000010023 */
[-C--:B------:R-:W-:Y:S01]  /*f010*/  FFMA.FTZ R30, R41, R7.reuse, -R4 ;  /* 0x00000007291e7223 */ /* 0x080fe20000010804 */
        /* <DEDUP_REMOVED lines=10> */
.L_x_6138:
[----:B------:R-:W-:Y:S05]  /*f0c0*/  BSYNC B1 ;  /* 0x0000000000017941 */ /* 0x000fea0003800000 */
.L_x_6137:
[----:B------:R-:W-:Y:S04]  /*f0d0*/  BSSY B1, `(.L_x_6139) ;  /* 0x0000060000017945 */ /* 0x000fe80003800000 */
[----:B------:R-:W-:Y:S05]  /*f0e0*/  @P3 BRA `(.L_x_6140) ;  /* 0x0000000400783947 */ /* 0x000fea0003800000 */
[----:B--23--:R-:W2:Y:S04]  /*f0f0*/  LDL R0, [R1+0x8c] ;  /* 0x00008c0001007983 */ /* 0x00cea80000100800 */
[----:B-1----:R-:W3:Y:S04]  /*f100*/  LDL R9, [R1+0x34] ;  /* 0x0000340001097983 */ /* 0x002ee80000100800 */
[----:B------:R-:W4:Y:S04]  /*f110*/  LDL R7, [R1+0x58] ;  /* 0x0000580001077983 */ /* 0x000f280000100800 */
[----:B------:R-:W5:Y:S01]  /*f120*/  LDL R8, [R1+0x48] ;  /* 0x0000480001087983 */ /* 0x000f620000100800 */
        /* <DEDUP_REMOVED lines=16> */
[----:B------:R-:W-:Y:S02]  /*f230*/  SHF.L.U32 R5, R5, 0xa, RZ ;  /* 0x0000000a05057819 */ /* 0x000fe400000006ff */
[----:B----4-:R-:W-:Y:S02]  /*f240*/  LOP3.LUT R0, R0, R7, RZ, 0x3c, !PT ;  /* 0x0000000700007212 */ /* 0x010fe400078e3cff */
[----:B------:R-:W-:Y:S02]  /*f250*/  LOP3.LUT R9, R5, 0x7fffe000, RZ, 0xc0, !PT ;  /* 0x7fffe00005097812 */ /* 0x000fe400078ec0ff */
[----:B-----5:R-:W-:-:S02]  /*f260*/  LOP3.LUT R6, R8, R6, R7, 0xf6, !PT ;  /* 0x0000000608067212 */ /* 0x020fc400078ef607 */
[----:B------:R-:W-:Y:S02]  /*f270*/  IADD3 R9, R0, R9, R8 ;  /* 0x0000000900097210 */ /* 0x000fe40007ffe008 */
[----:B------:R-:W-:-:S03]  /*f280*/  LEA R47, R6, UR4, 0x1 ;  /* 0x00000004062f7c11 */ /* 0x000fc6000f8e08ff */
[----:B------:R-:W-:Y:S02]  /*f290*/  IMAD R0, R9, 0x2, R2 ;  /* 0x0000000209007824 */ /* 0x000fe400078e0202 */
[----:B------:R-:W0:Y:S04]  /*f2a0*/  LDS.128 R4, [R47] ;  /* 0x000000002f047984 */ /* 0x000e280000000c00 */
[----:B------:R-:W1:Y:S01]  /*f2b0*/  LDS.128 R8, [R0+0x16400] ;  /* 0x0164000000087984 */ /* 0x000e620000000c00 */
[--C-:B0-----:R-:W-:Y:S02]  /*f2c0*/  HADD2.F32 R27, -RZ, R4.reuse.H0_H0 ;  /* 0x20000004ff1b7230 */ /* 0x101fe40000004100 */
[----:B------:R-:W-:Y:S02]  /*f2d0*/  HADD2.F32 R4, -RZ, R4.H1_H1 ;  /* 0x30000004ff047230 */ /* 0x000fe40000004100 */
[----:B-1----:R-:W-:-:S02]  /*f2e0*/  HADD2.F32 R31, -RZ, R8.H0_H0 ;  /* 0x20000008ff1f7230 */ /* 0x002fc40000004100 */
        /* <DEDUP_REMOVED lines=11> */
[--C-:B------:R-:W-:Y:S02]  /*f3a0*/  HADD2.F32 R28, -RZ, R5.reuse.H0_H0 ;  /* 0x20000005ff1c7230 */ /* 0x100fe40000004100 */
[-C--:B------:R-:W-:Y:S01]  /*f3b0*/  FFMA.FTZ R31, R40, R4.reuse, -R31 ;  /* 0x00000004281f7223 */ /* 0x080fe2000001081f */
[----:B------:R-:W-:Y:S02]  /*f3c0*/  HADD2.F32 R5, -RZ, R5.H1_H1 ;  /* 0x30000005ff057230 */ /* 0x000fe40000004100 */
[----:B------:R-:W-:Y:S01]  /*f3d0*/  FMUL.FTZ R33, R42, R33 ;  /* 0x000000212a217220 */ /* 0x000fe20000410000 */
[----:B------:R-:W-:Y:S01]  /*f3e0*/  FFMA.FTZ R27, R44, R4, R27 ;  /* 0x000000042c1b7223 */ /* 0x000fe2000001001b */
[--C-:B------:R-:W-:Y:S02]  /*f3f0*/  HADD2.F32 R34, -RZ, R10.reuse.H0_H0 ;  /* 0x2000000aff227230 */ /* 0x100fe40000004100 */
[----:B------:R-:W-:Y:S01]  /*f400*/  FMUL.FTZ R4, R43, R9 ;  /* 0x000000092b047220 */ /* 0x000fe20000410000 */
[----:B------:R-:W-:-:S02]  /*f410*/  HADD2.F32 R10, -RZ, R10.H1_H1 ;  /* 0x3000000aff0a7230 */ /* 0x000fc40000004100 */
[C---:B------:R-:W-:Y:S01]  /*f420*/  FMUL.FTZ R8, R39.reuse, R9 ;  /* 0x0000000927087220 */ /* 0x040fe20000410000 */
[----:B------:R-:W-:Y:S02]  /*f430*/  HADD2.F32 R44, -RZ, R26.H0_H0 ;  /* 0x2000001aff2c7230 */ /* 0x000fe40000004100 */
[-C--:B------:R-:W-:Y:S01]  /*f440*/  FFMA.FTZ R37, R42, R28.reuse, -R37 ;  /* 0x0000001c2a257223 */ /* 0x080fe20000010825 */
[----:B------:R-:W-:Y:S01]  /*f450*/  FFMA.FTZ R33, R46, R28, R33 ;  /* 0x0000001c2e217223 */ /* 0x000fe20000010021 */
[----:B------:R-:W-:Y:S01]  /*f460*/  FFMA.FTZ R28, R39, R5, -R4 ;  /* 0x00000005271c7223 */ /* 0x000fe20000010804 */
[----:B------:R-:W-:Y:S02]  /*f470*/  HADD2.F32 R29, -RZ, R6.H0_H0 ;  /* 0x20000006ff1d7230 */ /* 0x000fe40000004100 */
[-C--:B------:R-:W-:Y:S01]  /*f480*/  FMUL.FTZ R4, R45, R34.reuse ;  /* 0x000000222d047220 */ /* 0x080fe20000410000 */
[----:B------:R-:W-:Y:S02]  /*f490*/  HADD2.F32 R42, -RZ, R20.H0_H0 ;  /* 0x20000014ff2a7230 */ /* 0x000fe40000004100 */
[----:B------:R-:W-:Y:S01]  /*f4a0*/  FMUL.FTZ R40, R41, R34 ;  /* 0x0000002229287220 */ /* 0x000fe20000410000 */
[----:B------:R-:W-:-:S02]  /*f4b0*/  HADD2.F32 R6, -RZ, R6.H1_H1 ;  /* 0x30000006ff067230 */ /* 0x000fc40000004100 */
[----:B------:R-:W-:Y:S01]  /*f4c0*/  FFMA.FTZ R34, R43, R5, R8 ;  /* 0x000000052b227223 */ /* 0x000fe20000010008 */
[-C--:B------:R-:W-:Y:S01]  /*f4d0*/  FMUL.FTZ R5, R44, R10.reuse ;  /* 0x0000000a2c057220 */ /* 0x080fe20000410000 */
[C---:B------:R-:W-:Y:S01]  /*f4e0*/  FMUL.FTZ R9, R42.reuse, R10 ;  /* 0x0000000a2a097220 */ /* 0x040fe20000410000 */
[----:B------:R-:W-:Y:S02]  /*f4f0*/  HADD2.F32 R35, -RZ, R11.H0_H0 ;  /* 0x2000000bff237230 */ /* 0x000fe40000004100 */
[-C--:B------:R-:W-:Y:S01]  /*f500*/  FFMA.FTZ R39, R41, R29.reuse, -R4 ;  /* 0x0000001d29277223 */ /* 0x080fe20000010804 */
[----:B------:R-:W-:Y:S01]  /*f510*/  FFMA.FTZ R10, R42, R6, -R5 ;  /* 0x000000062a0a7223 */ /* 0x000fe20000010805 */
[----:B------:R-:W-:Y:S02]  /*f520*/  HADD2.F32 R42, -RZ, R25.H1_H1 ;  /* 0x30000019ff2a7230 */ /* 0x000fe40000004100 */
[----:B------:R-:W-:Y:S01]  /*f530*/  FFMA.FTZ R40, R45, R29, R40 ;  /* 0x0000001d2d287223 */ /* 0x000fe20000010028 */
[----:B------:R-:W-:-:S02]  /*f540*/  HADD2.F32 R8, -RZ, R15.H1_H1 ;  /* 0x3000000fff087230 */ /* 0x000fc40000004100 */
[----:B------:R-:W-:Y:S01]  /*f550*/  FFMA.FTZ R29, R44, R6, R9 ;  /* 0x000000062c1d7223 */ /* 0x000fe20000010009 */
[----:B------:R-:W-:Y:S02]  /*f560*/  HADD2.F32 R11, -RZ, R11.H1_H1 ;  /* 0x3000000bff0b7230 */ /* 0x000fe40000004100 */
[-C--:B------:R-:W-:Y:S01]  /*f570*/  FMUL.FTZ R5, R42, R35.reuse ;  /* 0x000000232a057220 */ /* 0x080fe20000410000 */
[----:B------:R-:W-:Y:S02]  /*f580*/  HADD2.F32 R43, -RZ, R26.H1_H1 ;  /* 0x3000001aff2b7230 */ /* 0x000fe40000004100 */
[----:B------:R-:W-:Y:S01]  /*f590*/  FMUL.FTZ R35, R8, R35 ;  /* 0x0000002308237220 */ /* 0x000fe20000410000 */
[----:B------:R-:W-:Y:S01]  /*f5a0*/  HADD2.F32 R41, -RZ, R20.H1_H1 ;  /* 0x30000014ff297230 */ /* 0x000fe20000004100 */
[----:B------:R-:W-:Y:S01]  /*f5b0*/  F2FP.F16.F32.PACK_AB R9, R34, R33 ;  /* 0x000000212209723e */ /* 0x000fe200000000ff */
[--C-:B------:R-:W-:Y:S02]  /*f5c0*/  HADD2.F32 R30, -RZ, R7.reuse.H0_H0 ;  /* 0x20000007ff1e7230 */ /* 0x100fe40000004100 */
[----:B------:R-:W-:Y:S01]  /*f5d0*/  FMUL.FTZ R4, R43, R11 ;  /* 0x0000000b2b047220 */ /* 0x000fe20000410000 */
[----:B------:R-:W-:-:S02]  /*f5e0*/  HADD2.F32 R7, -RZ, R7.H1_H1 ;  /* 0x30000007ff077230 */ /* 0x000fc40000004100 */
[C---:B------:R-:W-:Y:S01]  /*f5f0*/  FMUL.FTZ R6, R41.reuse, R11 ;  /* 0x0000000b29067220 */ /* 0x040fe20000410000 */
        /* <DEDUP_REMOVED lines=11> */
[----:B------:R-:W-:-:S05]  /*f6b0*/  F2FP.F16.F32.PACK_AB R11, R42, R35 ;  /* 0x000000232a0b723e */ /* 0x000fca00000000ff */
[----:B------:R4:W-:Y:S02]  /*f6c0*/  STS.128 [R0+0x16400], R8 ;  /* 0x0164000800007388 */ /* 0x0009e40000000c00 */
.L_x_6140:
[----:B------:R-:W-:Y:S05]  /*f6d0*/  BSYNC B1 ;  /* 0x0000000000017941 */ /* 0x000fea0003800000 */
.L_x_6139:
[----:B------:R-:W-:Y:S05]  /*f6e0*/  @P0 BRA `(.L_x_6126) ;  /* 0x0000000400780947 */ /* 0x000fea0003800000 */
[----:B--234-:R-:W2:Y:S04]  /*f6f0*/  LDL R0, [R1+0x8c] ;  /* 0x00008c0001007983 */ /* 0x01cea80000100800 */
[----:B------:R-:W3:Y:S04]  /*f700*/  LDL R7, [R1+0x30] ;  /* 0x0000300001077983 */ /* 0x000ee80000100800 */
[----:B------:R-:W4:Y:S04]  /*f710*/  LDL R6, [R1+0x50] ;  /* 0x0000500001067983 */ /* 0x000f280000100800 */
[----:B------:R-:W5:Y:S01]  /*f720*/  LDL R8, [R1+0x54] ;  /* 0x0000540001087983 */ /* 0x000f620000100800 */
[----:B------:R-:W-:Y:S01]  /*f730*/  LEA.HI R3, R3, R12, RZ, 0x1d ;  /* 0x0000000c03037211 */ /* 0x000fe200078fe8ff */
[----:B0-----:R-:W-:-:S02]  /*f740*/  HADD2.F32 R36, -RZ, R21.H0_H0 ;  /* 0x20000015ff247230 */ /* 0x001fc40000004100 */
[----:B------:R-:W-:Y:S01]  /*f750*/  HADD2.F32 R34, -RZ, R13.H0_H0 ;  /* 0x2000000dff227230 */ /* 0x000fe20000004100 */
[----:B------:R-:W-:Y:S01]  /*f760*/  SHF.R.S32.HI R4, RZ, 0x1f, R3 ;  /* 0x0000001fff047819 */ /* 0x000fe20000011403 */
[--C-:B------:R-:W-:Y:S02]  /*f770*/  HADD2.F32 R38, -RZ, R24.reuse.H0_H0 ;  /* 0x20000018ff267230 */ /* 0x100fe40000004100 */
[----:B------:R-:W-:Y:S01]  /*f780*/  HADD2.F32 R40, -RZ, R21.H1_H1 ;  /* 0x30000015ff287230 */ /* 0x000fe20000004100 */
[----:B------:R-:W-:Y:S01]  /*f790*/  LEA.HI R4, R4, R3, RZ, 0x3 ;  /* 0x0000000304047211 */ /* 0x000fe200078f18ff */
[----:B------:R-:W-:Y:S02]  /*f7a0*/  HADD2.F32 R41, -RZ, R24.H1_H1 ;  /* 0x30000018ff297230 */ /* 0x000fe40000004100 */
[----:B------:R-:W-:Y:S02]  /*f7b0*/  HADD2.F32 R39, -RZ, R15.H0_H0 ;  /* 0x2000000fff277230 */ /* 0x000fe40000004100 */
[----:B------:R-:W-:-:S02]  /*f7c0*/  IMAD.SHL.U32 R4, R4, 0x400, RZ ;  /* 0x0000040004047824 */ /* 0x000fc400078e00ff */
[----:B------:R-:W-:Y:S01]  /*f7d0*/  HADD2.F32 R43, -RZ, R25.H0_H0 ;  /* 0x20000019ff2b7230 */ /* 0x000fe20000004100 */
[----:B--2---:R-:W-:Y:S01]  /*f7e0*/  R2UR UR4, R0 ;  /* 0x00000000000472ca */ /* 0x004fe200000e0000 */
[----:B------:R-:W-:Y:S01]  /*f7f0*/  IMAD.SHL.U32 R0, R3, 0x8, RZ ;  /* 0x0000000803007824 */ /* 0x000fe200078e00ff */
[----:B------:R-:W-:Y:S02]  /*f800*/  LOP3.LUT R3, R4, 0x7fffe000, RZ, 0xc0, !PT ;  /* 0x7fffe00004037812 */ /* 0x000fe400078ec0ff */
[C---:B---3--:R-:W-:Y:S02]  /*f810*/  LOP3.LUT R5, R7.reuse, 0x38, R16, 0xf8, !PT ;  /* 0x0000003807057812 */ /* 0x048fe400078ef810 */
[----:B------:R-:W-:-:S04]  /*f820*/  LOP3.LUT R0, R7, 0x38, R0, 0xf8, !PT ;  /* 0x0000003807007812 */ /* 0x000fc800078ef800 */
[----:B----4-:R-:W-:Y:S02]  /*f830*/  LOP3.LUT R0, R0, R6, RZ, 0x3c, !PT ;  /* 0x0000000600007212 */ /* 0x010fe400078e3cff */
[----:B-----5:R-:W-:Y:S02]  /*f840*/  LOP3.LUT R5, R8, R5, R6, 0xf6, !PT ;  /* 0x0000000508057212 */ /* 0x020fe400078ef606 */
[----:B------:R-:W-:Y:S02]  /*f850*/  IADD3 R3, R0, R3, R8 ;  /* 0x0000000300037210 */ /* 0x000fe40007ffe008 */
[----:B------:R-:W-:-:S03]  /*f860*/  LEA R42, R5, UR4, 0x1 ;  /* 0x00000004052a7c11 */ /* 0x000fc6000f8e08ff */
[----:B------:R-:W-:Y:S02]  /*f870*/  IMAD R3, R3, 0x2, R2 ;  /* 0x0000000203037824 */ /* 0x000fe400078e0202 */
[----:B------:R-:W0:Y:S04]  /*f880*/  LDS.128 R4, [R42] ;  /* 0x000000002a047984 */ /* 0x000e280000000c00 */
[----:B-1----:R-:W1:Y:S01]  /*f890*/  LDS.128 R8, [R3+0x16400] ;  /* 0x0164000003087984 */ /* 0x002e620000000c00 */
[--C-:B0-----:R-:W-:Y:S02]  /*f8a0*/  HADD2.F32 R0, -RZ, R4.reuse.H0_H0 ;  /* 0x20000004ff007230 */ /* 0x101fe40000004100 */
[----:B------:R-:W-:Y:S02]  /*f8b0*/  HADD2.F32 R4, -RZ, R4.H1_H1 ;  /* 0x30000004ff047230 */ /* 0x000fe40000004100 */
[----:B-1----:R-:W-:-:S02]  /*f8c0*/  HADD2.F32 R29, -RZ, R8.H0_H0 ;  /* 0x20000008ff1d7230 */ /* 0x002fc40000004100 */
[----:B------:R-:W-:Y:S02]  /*f8d0*/  HADD2.F32 R8, -RZ, R8.H1_H1 ;  /* 0x30000008ff087230 */ /* 0x000fe40000004100 */
[--C-:B------:R-:W-:Y:S02]  /*f8e0*/  HADD2.F32 R30, -RZ, R9.reuse.H0_H0 ;  /* 0x20000009ff1e7230 */ /* 0x100fe40000004100 */
[-C--:B------:R-:W-:Y:S01]  /*f8f0*/  FMUL.FTZ R35, R36, R29.reuse ;  /* 0x0000001d24237220 */ /* 0x080fe20000410000 */
[----:B------:R-:W-:Y:S01]  /*f900*/  FMUL.FTZ R29, R34, R29 ;  /* 0x0000001d221d7220 */ /* 0x000fe20000410000 */
[----:B------:R-:W-:Y:S01]  /*f910*/  FMUL.FTZ R21, R38, R8 ;  /* 0x0000000826157220 */ /* 0x000fe20000410000 */
[----:B------:R-:W-:Y:S02]  /*f920*/  HADD2.F32 R9, -RZ, R9.H1_H1 ;  /* 0x30000009ff097230 */ /* 0x000fe40000004100 */
[----:B------:R-:W-:Y:S01]  /*f930*/  FFMA.FTZ R35, R34, R0, -R35 ;  /* 0x0000000022237223 */ /* 0x000fe20000010823 */
[----:B------:R-:W-:-:S02]  /*f940*/  HADD2.F32 R34, -RZ, R14.H0_H0 ;  /* 0x2000000eff227230 */ /* 0x000fc40000004100 */
[----:B------:R-:W-:Y:S01]  /*f950*/  FFMA.FTZ R29, R36, R0, R29 ;  /* 0x00000000241d7223 */ /* 0x000fe2000001001d */
[----:B------:R-:W-:Y:S02]  /*f960*/  HADD2.F32 R36, -RZ, R13.H1_H1 ;  /* 0x3000000dff247230 */ /* 0x000fe40000004100 */
[--C-:B------:R-:W-:Y:S02]  /*f970*/  HADD2.F32 R12, -RZ, R5.reuse.H0_H0 ;  /* 0x20000005ff0c7230 */ /* 0x100fe40000004100 */
[C---:B------:R-:W-:Y:S01]  /*f980*/  FMUL.FTZ R13, R34.reuse, R8 ;  /* 0x00000008220d7220 */ /* 0x040fe20000410000 */
[----:B------:R-:W-:Y:S01]  /*f990*/  FFMA.FTZ R0, R34, R4, -R21 ;  /* 0x0000000422007223 */ /* 0x000fe20000010815 */
[----:B------:R-:W-:Y:S02]  /*f9a0*/  HADD2.F32 R5, -RZ, R5.H1_H1 ;  /* 0x30000005ff057230 */ /* 0x000fe40000004100 */
[----:B------:R-:W-:Y:S01]  /*f9b0*/  FMUL.FTZ R21, R40, R30 ;  /* 0x0000001e28157220 */ /* 0x000fe20000410000 */
[----:B------:R-:W-:Y:S01]  /*f9c0*/  FFMA.FTZ R8, R38, R4, R13 ;  /* 0x0000000426087223 */ /* 0x000fe2000001000d */
[----:B------:R-:W-:-:S02]  /*f9d0*/  HADD2.F32 R13, -RZ, R14.H1_H1 ;  /* 0x3000000eff0d7230 */ /* 0x000fc40000004100 */
[C---:B------:R-:W-:Y:S01]  /*f9e0*/  FMUL.FTZ R37, R36.reuse, R30 ;  /* 0x0000001e24257220 */ /* 0x040fe20000410000 */
[--C-:B------:R-:W-:Y:S02]  /*f9f0*/  HADD2.F32 R31, -RZ, R10.reuse.H0_H0 ;  /* 0x2000000aff1f7230 */ /* 0x100fe40000004100 */
[-C--:B------:R-:W-:Y:S01]  /*fa00*/  FMUL.FTZ R4, R41, R9.reuse ;  /* 0x0000000929047220 */ /* 0x080fe20000410000 */
[----:B------:R-:W-:Y:S02]  /*fa10*/  HADD2.F32 R10, -RZ, R10.H1_H1 ;  /* 0x3000000aff0a7230 */ /* 0x000fe40000004100 */
[----:B------:R-:W-:Y:S01]  /*fa20*/  FMUL.FTZ R14, R13, R9 ;  /* 0x000000090d0e7220 */ /* 0x000fe20000410000 */
[----:B------:R-:W-:Y:S02]  /*fa30*/  HADD2.F32 R34, -RZ, R26.H0_H0 ;  /* 0x2000001aff227230 */ /* 0x000fe40000004100 */
[-C--:B------:R-:W-:Y:S01]  /*fa40*/  FFMA.FTZ R21, R36, R12.reuse, -R21 ;  /* 0x0000000c24157223 */ /* 0x080fe20000010815 */
[----:B------:R-:W-:Y:S01]  /*fa50*/  FFMA.FTZ R37, R40, R12, R37 ;  /* 0x0000000c28257223 */ /* 0x000fe20000010025 */
[----:B------:R-:W-:-:S02]  /*fa60*/  HADD2.F32 R27, -RZ, R6.H0_H0 ;  /* 0x20000006ff1b7230 */ /* 0x000fc40000004100 */
[----:B------:R-:W-:Y:S01]  /*fa70*/  FFMA.FTZ R12, R13, R5, -R4 ;  /* 0x000000050d0c7223 */ /* 0x000fe20000010804 */
[----:B------:R-:W-:Y:S02]  /*fa80*/  HADD2.F32 R30, -RZ, R20.H0_H0 ;  /* 0x20000014ff1e7230 */ /* 0x000fe40000004100 */
[-C--:B------:R-:W-:Y:S01]  /*fa90*/  FMUL.FTZ R4, R43, R31.reuse ;  /* 0x0000001f2b047220 */ /* 0x080fe20000410000 */
[----:B------:R-:W-:Y:S02]  /*faa0*/  HADD2.F32 R6, -RZ, R6.H1_H1 ;  /* 0x30000006ff067230 */ /* 0x000fe40000004100 */
[----:B------:R-:W-:Y:S01]  /*fab0*/  FMUL.FTZ R24, R39, R31 ;  /* 0x0000001f27187220 */ /* 0x000fe20000410000 */
[----:B------:R-:W-:Y:S01]  /*fac0*/  FFMA.FTZ R14, R41, R5, R14 ;  /* 0x00000005290e7223 */ /* 0x000fe2000001000e */
[-C--:B------:R-:W-:Y:S01]  /*fad0*/  FMUL.FTZ R5, R34, R10.reuse ;  /* 0x0000000a22057220 */ /* 0x080fe20000410000 */
[--C-:B------:R-:W-:Y:S02]  /*fae0*/  HADD2.F32 R33, -RZ, R11.reuse.H0_H0 ;  /* 0x2000000bff217230 */ /* 0x100fe40000004100 */
[-C--:B------:R-:W-:Y:S01]  /*faf0*/  FFMA.FTZ R13, R39, R27.reuse, -R4 ;  /* 0x0000001b270d7223 */ /* 0x080fe20000010804 */
[----:B------:R-:W-:Y:S01]  /*fb00*/  FFMA.FTZ R24, R43, R27, R24 ;  /* 0x0000001b2b187223 */ /* 0x000fe20000010018 */
[----:B------:R-:W-:Y:S01]  /*fb10*/  FMUL.FTZ R9, R30, R10 ;  /* 0x0000000a1e097220 */ /* 0x000fe20000410000 */
[----:B------:R-:W-:-:S02]  /*fb20*/  HADD2.F32 R11, -RZ, R11.H1_H1 ;  /* 0x3000000bff0b7230 */ /* 0x000fc40000004100 */
[-C--:B------:R-:W-:Y:S01]  /*fb30*/  FFMA.FTZ R10, R30, R6.reuse, -R5 ;  /* 0x000000061e0a7223 */ /* 0x080fe20000010805 */
[----:B------:R-:W-:Y:S01]  /*fb40*/  HADD2.F32 R36, -RZ, R25.H1_H1 ;  /* 0x30000019ff247230 */ /* 0x000fe20000004100 */
[----:B------:R-:W-:Y:S01]  /*fb50*/  F2FP.F16.F32.PACK_AB R8, R8, R29 ;  /* 0x0000001d0808723e */ /* 0x000fe200000000ff */
[----:B------:R-:W-:Y:S02]  /*fb60*/  HADD2.F32 R27, -RZ, R26.H1_H1 ;  /* 0x3000001aff1b7230 */ /* 0x000fe40000004100 */
[----:B------:R-:W-:Y:S02]  /*fb70*/  HADD2.F32 R30, -RZ, R15.H1_H1 ;  /* 0x3000000fff1e7230 */ /* 0x000fe40000004100 */
[----:B------:R-:W-:Y:S01]  /*fb80*/  FFMA.FTZ R15, R34, R6, R9 ;  /* 0x00000006220f7223 */ /* 0x000fe20000010009 */
[----:B------:R-:W-:Y:S02]  /*fb90*/  HADD2.F32 R25, -RZ, R20.H1_H1 ;  /* 0x30000014ff197230 */ /* 0x000fe40000004100 */
[----:B------:R-:W-:Y:S01]  /*fba0*/  FMUL.FTZ R5, R36, R33 ;  /* 0x0000002124057220 */ /* 0x000fe20000410000 */
[----:B------:R-:W-:-:S02]  /*fbb0*/  HADD2.F32 R28, -RZ, R7.H0_H0 ;  /* 0x20000007ff1c7230 */ /* 0x000fc40000004100 */
[----:B------:R-:W-:Y:S01]  /*fbc0*/  FMUL.FTZ R4, R27, R11 ;  /* 0x0000000b1b047220 */ /* 0x000fe20000410000 */
        /* <DEDUP_REMOVED lines=16> */
.L_x_6126:
[----:B------:R-:W-:Y:S05]  /*fcd0*/  BSYNC B0 ;  /* 0x0000000000007941 */ /* 0x000fea0003800000 */
.L_x_6104:
        /* <DEDUP_REMOVED lines=8> */
.L_x_6102:
[----:B------:R-:W-:-:S06]  /*fd60*/  ULOP3.LUT UR4, UR60, 0x1, URZ, 0xfc, !UPT ;  /* 0x000000013c047892 */ /* 0x000fcc000f8efc3f */
[----:B0-234-:R-:W-:-:S04]  /*fd70*/  MOV R0, UR4 ;  /* 0x0000000400007c02 */ /* 0x01dfc80008000f00 */
[----:B------:R-:W-:-:S13]  /*fd80*/  ISETP.NE.AND P0, PT, R0, 0x3, PT ;  /* 0x000000030000780c */ /* 0x000fda0003f05270 */
[----:B------:R-:W-:Y:S05]  /*fd90*/  @!P0 BRA `(.L_x_6141) ;  /* 0x0000000000048947 */ /* 0x000fea0003800000 */
[----:B------:R-:W-:Y:S01]  /*fda0*/  BPT.TRAP 0x1 ;  /* 0x000000040000795c */ /* 0x000fe20000300000 */
.L_x_6141:
[----:B------:R-:W2:Y:S01]  /*fdb0*/  LDL R3, [R1+0x4] ;  /* 0x0000040001037983 */ /* 0x000ea20000100800 */
[----:B------:R-:W-:Y:S01]  /*fdc0*/  IMAD R0, R228, 0x8, R2 ;  /* 0x00000008e4007824 */ /* 0x000fe200078e0202 */
[----:B--2---:R-:W-:-:S04]  /*fdd0*/  SHF.L.U32 R3, R3, 0x1f, RZ ;  /* 0x0000001f03037819 */ /* 0x004fc800000006ff */
[----:B------:R0:W2:Y:S01]  /*fde0*/  SYNCS.PHASECHK.TRANS64.TRYWAIT P2, [R0+URZ+0x34830], R3 ;  /* 0x03483003000075a7 */ /* 0x0000a2000804017f */
[----:B------:R-:W-:Y:S05]  /*fdf0*/  @!P0 BRA `(.L_x_6142) ;  /* 0x0000000000048947 */ /* 0x000fea0003800000 */
[----:B------:R-:W-:Y:S01]  /*fe00*/  BPT.TRAP 0x1 ;  /* 0x000000040000795c */ /* 0x000fe20000300000 */
.L_x_6142:
[----:B------:R-:W3:Y:S01]  /*fe10*/  S2R R4, SR_TID.X ;  /* 0x0000000000047919 */ /* 0x000ee20000002100 */
[----:B------:R-:W-:Y:S01]  /*fe20*/  IMAD.MOV.U32 R87, RZ, RZ, RZ ;  /* 0x000000ffff577224 */ /* 0x000fe200078e00ff */
[----:B---3--:R-:W-:-:S04]  /*fe30*/  LOP3.LUT R4, R4, 0x7f, RZ, 0xc0, !PT ;  /* 0x0000007f04047812 */ /* 0x008fc800078ec0ff */
[----:B------:R-:W-:Y:S01]  /*fe40*/  ISETP.NE.AND P1, PT, R4, RZ, PT ;  /* 0x000000ff0400720c */ /* 0x000fe20003f25270 */
[----:B--2---:R-:W-:-:S12]  /*fe50*/  @P2 BRA `(.L_x_6143) ;  /* 0x0000000000082947 */ /* 0x004fd80003800000 */
[----:B------:R-:W2:Y:S02]  /*fe60*/  SYNCS.PHASECHK.TRANS64.TRYWAIT P2, [R0+URZ+0x34830], R3 ;  /* 0x03483003000075a7 */ /* 0x000ea4000804017f */
[----:B--2---:R-:W-:Y:S05]  /*fe70*/  @!P2 BRA `(.L_x_6144) ;  /* 0x00000144009ca947 */ /* 0x004fea0003800000 */
.L_x_6143:
[----:B------:R-:W-:Y:S05]  /*fe80*/  WARPSYNC.ALL ;  /* 0x0000000000007948 */ /* 0x000fea0003800000 */
[----:B0-2---:R-:W-:Y:S01]  /*fe90*/  VIADD R3, R2, 0x1e400 ;  /* 0x0001e40002037836 */ /* 0x005fe20000000000 */
[----:B------:R-:W-:Y:S01]  /*fea0*/  R2UR UR56, R32 ;  /* 0x00000000203872ca */ /* 0x000fe200000e0000 */
[----:B------:R-:W-:Y:S01]  /*feb0*/  IMAD.MOV.U32 R5, RZ, RZ, 0x40000040 ;  /* 0x40000040ff057424 */ /* 0x000fe200078e00ff */
[----:B------:R-:W-:Y:S01]  /*fec0*/  WARPGROUP.ARRIVE ;  /* 0x00000000000079c5 */ /* 0x000fe20000000000 */
[----:B------:R-:W-:Y:S01]  /*fed0*/  UMOV UR9, 0x40000040 ;  /* 0x4000004000097882 */ /* 0x000fe20000000000 */
[----:B------:R-:W-:Y:S01]  /*fee0*/  SHF.R.U32.HI R3, RZ, 0x4, R3 ;  /* 0x00000004ff037819 */ /* 0x000fe20000011603 */
[----:B------:R-:W-:Y:S01]  /*fef0*/  IMAD.MOV.U32 R15, RZ, RZ, 0x40000040 ;  /* 0x40000040ff0f7424 */ /* 0x000fe200078e00ff */
[----:B------:R-:W-:Y:S01]  /*ff00*/  R2UR UR11, R5 ;  /* 0x00000000050b72ca */ /* 0x000fe200000e0000 */
[----:B------:R-:W-:Y:S01]  /*ff10*/  IMAD.MOV.U32 R21, RZ, RZ, 0x40000040 ;  /* 0x40000040ff157424 */ /* 0x000fe200078e00ff */
[----:B------:R-:W-:Y:S01]  /*ff20*/  LOP3.LUT R3, R3, 0x3fff, RZ, 0xc0, !PT ;  /* 0x00003fff03037812 */ /* 0x000fe200078ec0ff */
[----:B------:R-:W-:Y:S01]  /*ff30*/  IMAD.MOV.U32 R25, RZ, RZ, 0x40000040 ;  /* 0x40000040ff197424 */ /* 0x000fe200078e00ff */
[----:B------:R-:W-:Y:S01]  /*ff40*/  R2UR UR15, R15 ;  /* 0x000000000f0f72ca */ /* 0x000fe200000e0000 */
[----:B------:R-:W-:Y:S01]  /*ff50*/  IMAD.U32 R27, RZ, RZ, UR9 ;  /* 0x00000009ff1b7e24 */ /* 0x000fe2000f8e00ff */
[----:B------:R-:W-:Y:S01]  /*ff60*/  LOP3.LUT R4, R3, 0x10000, RZ, 0xfc, !PT ;  /* 0x0001000003047812 */ /* 0x000fe200078efcff */
[----:B------:R-:W-:Y:S01]  /*ff70*/  ULOP3.LUT UR56, UR56, 0x10000, URZ, 0xfc, !UPT ;  /* 0x0001000038387892 */ /* 0x000fe2000f8efc3f */
[----:B------:R-:W-:Y:S01]  /*ff80*/  MOV R8, UR37 ;  /* 0x0000002500087c02 */ /* 0x000fe20008000f00 */
[----:B------:R-:W-:Y:S01]  /*ff90*/  UMOV UR37, UR9 ;  /* 0x0000000900257c82 */ /* 0x000fe20008000000 */
[----:B-1----:R-:W-:Y:S01]  /*ffa0*/  MOV R9, UR36 ;  /* 0x0000002400097c02 */ /* 0x002fe20008000f00 */
[----:B------:R0:W-:Y:S01]  /*ffb0*/  STL [R1+0x2c], R4 ;  /* 0x00002c0401007387 */ /* 0x0001e20000100800 */
[----:B------:R-:W-:Y:S01]  /*ffc0*/  UMOV UR13, UR37 ;  /* 0x00000025000d7c82 */ /* 0x000fe20008000000 */
[----:B------:R-:W-:Y:S01]  /*ffd0*/  R2UR UR23, R21 ;  /* 0x00000000151772ca */ /* 0x000fe200000e0000 */
[----:B------:R-:W-:Y:S01]  /*ffe0*/  UMOV UR8, UR56 ;  /* 0x0000003800087c82 */ /* 0x000fe20008000000 */
[----:B------:R-:W-:Y:S01]  /*fff0*/  UMOV UR21, UR37 ;  /* 0x0000002500157c82 */ /* 0x000fe20008000000 */
[----:B------:R-:W-:Y:S01]  /*10000*/  UMOV UR36, UR8 ;  /* 0x0000000800247c82 */ /* 0x000fe20008000000 */
[----:B------:R-:W-:Y:S01]  /*10010*/  R2UR UR55, R25 ;  /* 0x00000000193772ca */ /* 0x000fe200000e0000 */
[----:B------:R-:W-:Y:S01]  /*10020*/  UMOV UR12, UR36 ;  /* 0x00000024000c7c82 */ /* 0x000fe20008000000 */
[----:B------:R-:W-:Y:S01]  /*10030*/  UMOV UR20, UR36 ;  /* 0x0000002400147c82 */ /* 0x000fe20008000000 */
[----:B------:R-:W-:Y:S01]  /*10040*/  UMOV UR52, UR36 ;  /* 0x0000002400347c82 */ /* 0x000fe20008000000 */
[----:B0-----:R-:W-:Y:S01]  /*10050*/  IMAD R4, R228, 0xb00, R4 ;  /* 0x00000b00e4047824 */ /* 0x001fe200078e0204 */
[----:B------:R-:W-:Y:S01]  /*10060*/  UMOV UR53, UR37 ;  /* 0x0000002500357c82 */ /* 0x000fe20008000000 */
[----:B------:R-:W-:Y:S01]  /*10070*/  R2UR UR35, R15 ;  /* 0x000000000f2372ca */ /* 0x000fe200000e0000 */
[----:B------:R-:W-:Y:S01]  /*10080*/  UMOV UR32, UR36 ;  /* 0x0000002400207c82 */ /* 0x000fe20008000000 */
[C---:B------:R-:W-:Y:S01]  /*10090*/  VIADD R14, R4.reuse, 0x80 ;  /* 0x00000080040e7836 */ /* 0x040fe20000000000 */
[C---:B------:R-:W-:Y:S01]  /*100a0*/  R2UR UR10, R4.reuse ;  /* 0x00000000040a72ca */ /* 0x040fe200000e0000 */
[C---:B------:R-:W-:Y:S01]  /*100b0*/  VIADD R24, R4.reuse, 0x180 ;  /* 0x0000018004187836 */ /* 0x040fe20000000000 */
[----:B------:R-:W-:Y:S01]  /*100c0*/  IADD3 R20, R4, 0x100, RZ ;  /* 0x0000010004147810 */ /* 0x000fe20007ffe0ff */
[----:B------:R-:W-:Y:S01]  /*100d0*/  UMOV UR33, UR37 ;  /* 0x0000002500217c82 */ /* 0x000fe20008000000 */
[----:B------:R-:W-:Y:S01]  /*100e0*/  R2UR UR14, R14 ;  /* 0x000000000e0e72ca */ /* 0x000fe200000e0000 */
[----:B------:R-:W-:Y:S01]  /*100f0*/  UMOV UR28, UR36 ;  /* 0x00000024001c7c82 */ /* 0x000fe20008000000 */
[----:B------:R-:W-:Y:S01]  /*10100*/  R2UR UR22, R20 ;  /* 0x00000000141672ca */ /* 0x000fe200000e0000 */
[----:B------:R-:W-:Y:S01]  /*10110*/  VIADD R20, R4, 0x280 ;  /* 0x0000028004147836 */ /* 0x000fe20000000000 */
[----:B------:R-:W-:Y:S01]  /*10120*/  R2UR UR54, R24 ;  /* 0x00000000183672ca */ /* 0x000fe200000e0000 */
[----:B------:R-:W-:Y:S01]  /*10130*/  UMOV UR29, UR37 ;  /* 0x00000025001d7c82 */ /* 0x000fe20008000000 */
[C---:B------:R-:W-:Y:S01]  /*10140*/  IADD3 R14, R4.reuse, 0x200, RZ ;  /* 0x00000200040e7810 */ /* 0x040fe20007ffe0ff */
[----:B------:R-:W-:Y:S01]  /*10150*/  VIADD R24, R4, 0x300 ;  /* 0x0000030004187836 */ /* 0x000fe20000000000 */
[----:B------:R-:W-:Y:S01]  /*10160*/  R2UR UR30, R20 ;  /* 0x00000000141e72ca */ /* 0x000fe200000e0000 */
[----:B------:R-:W-:Y:S01]  /*10170*/  HGMMA.64x16x16.F32 R112, gdesc[UR8], RZ, !UPT, gsb0 ;  /* 0x00200000087079f0 */ /* 0x000fe2000c0008ff */
[----:B------:R-:W-:Y:S01]  /*10180*/  R2UR UR34, R14 ;  /* 0x000000000e2272ca */ /* 0x000fe200000e0000 */
[----:B------:R-:W-:Y:S01]  /*10190*/  UMOV UR44, UR36 ;  /* 0x00000024002c7c82 */ /* 0x000fe20008000000 */
[----:B------:R-:W-:Y:S01]  /*101a0*/  R2UR UR31, R21 ;  /* 0x00000000151f72ca */ /* 0x000fe200000e0000 */
[----:B------:R-:W-:Y:S01]  /*101b0*/  UMOV UR45, UR37 ;  /* 0x00000025002d7c82 */ /* 0x000fe20008000000 */
[----:B------:R-:W-:Y:S01]  /*101c0*/  R2UR UR46, R24 ;  /* 0x00000000182e72ca */ /* 0x000fe200000e0000 */
[----:B------:R-:W-:Y:S01]  /*101d0*/  VIADD R14, R4, 0x380 ;  /* 0x00000380040e7836 */ /* 0x000fe20000000000 */
[----:B------:R-:W-:Y:S01]  /*101e0*/  R2UR UR47, R25 ;  /* 0x00000000192f72ca */ /* 0x000fe200000e0000 */
[----:B------:R-:W-:Y:S01]  /*101f0*/  UMOV UR24, UR36 ;  /* 0x0000002400187c82 */ /* 0x000fe20008000000 */
[----:B------:R-:W-:Y:S01]  /*10200*/  R2UR UR27, R15 ;  /* 0x000000000f1b72ca */ /* 0x000fe200000e0000 */
[----:B------:R-:W-:Y:S01]  /*10210*/  UMOV UR25, UR37 ;  /* 0x0000002500197c82 */ /* 0x000fe20008000000 */
[----:B------:R-:W-:Y:S01]  /*10220*/  R2UR UR26, R14 ;  /* 0x000000000e1a72ca */ /* 0x000fe200000e0000 */
[----:B------:R-:W-:Y:S01]  /*10230*/  UMOV UR16, UR36 ;  /* 0x0000002400107c82 */ /* 0x000fe20008000000 */
[C---:B------:R-:W-:Y:S01]  /*10240*/  IADD3 R20, R4.reuse, 0x400, RZ ;  /* 0x0000040004147810 */ /* 0x040fe20007ffe0ff */
        /* <DEDUP_REMOVED lines=8> */
[C---:B------:R-:W-:Y:S01]  /*102d0*/  VIADD R20, R4.reuse, 0x500 ;  /* 0x0000050004147836 */ /* 0x040fe20000000000 */
[----:B------:R-:W-:Y:S01]  /*102e0*/  R2UR UR43, R21 ;  /* 0x00000000152b72ca */ /* 0x000fe200000e0000 */
[----:B------:R-:W-:Y:S01]  /*102f0*/  VIADD R24, R4, 0x82 ;  /* 0x0000008204187836 */ /* 0x000fe20000000000 */
[----:B------:R-:W-:Y:S01]  /*10300*/  MOV R26, UR8 ;  /* 0x00000008001a7c02 */ /* 0x000fe20008000f00 */
[----:B------:R-:W-:Y:S01]  /*10310*/  IMAD.MOV.U32 R25, RZ, RZ, 0x40000040 ;  /* 0x40000040ff197424 */ /* 0x000fe200078e00ff */
[----:B------:R-:W-:Y:S01]  /*10320*/  R2UR UR42, R20 ;  /* 0x00000000142a72ca */ /* 0x000fe200000e0000 */
[----:B------:R-:W-:Y:S01]  /*10330*/  UMOV UR40, UR36 ;  /* 0x0000002400287c82 */ /* 0x000fe20008000000 */
[----:B------:R-:W-:Y:S01]  /*10340*/  R2UR UR10, R24 ;  /* 0x00000000180a72ca */ /* 0x000fe200000e0000 */
[----:B------:R-:W-:Y:S01]  /*10350*/  STL.64 [R1+0x20], R26 ;  /* 0x0000201a01007387 */ /* 0x000fe20000100a00 */
[----:B------:R-:W-:Y:S01]  /*10360*/  R2UR UR11, R25 ;  /* 0x00000000190b72ca */ /* 0x000fe200000e0000 */
[----:B------:R-:W-:Y:S01]  /*10370*/  UMOV UR41, UR37 ;  /* 0x0000002500297c82 */ /* 0x000fe20008000000 */
[----:B------:R-:W-:Y:S01]  /*10380*/  VIADD R14, R4, 0x2 ;  /* 0x00000002040e7836 */ /* 0x000fe20000000000 */
[----:B------:R-:W-:Y:S01]  /*10390*/  MOV R6, UR39 ;  /* 0x0000002700067c02 */ /* 0x000fe20008000f00 */
[----:B------:R-:W-:Y:S01]  /*103a0*/  IMAD.MOV.U32 R15, RZ, RZ, 0x40000040 ;  /* 0x40000040ff0f7424 */ /* 0x000fe200078e00ff */
[----:B------:R-:W-:Y:S01]  /*103b0*/  MOV R7, UR38 ;  /* 0x0000002600077c02 */ /* 0x000fe20008000f00 */
[----:B------:R-:W-:Y:S01]  /*103c0*/  UIADD3 UR8, UR56, 0x2, URZ ;  /* 0x0000000238087890 */ /* 0x000fe2000fffe03f */
[----:B------:R-:W-:Y:S01]  /*103d0*/  R2UR UR38, R14 ;  /* 0x000000000e2672ca */ /* 0x000fe200000e0000 */
[----:B------:R-:W-:Y:S01]  /*103e0*/  UMOV UR37, 0x40000040 ;  /* 0x4000004000257882 */ /* 0x000fe20000000000 */
[----:B------:R-:W-:Y:S01]  /*103f0*/  R2UR UR39, R15 ;  /* 0x000000000f2772ca */ /* 0x000fe200000e0000 */
[C---:B------:R-:W-:Y:S01]  /*10400*/  VIADD R20, R4.reuse, 0x102 ;  /* 0x0000010204147836 */ /* 0x040fe20000000000 */
[----:B------:R-:W-:Y:S01]  /*10410*/  MOV R21, 0x40000040 ;  /* 0x4000004000157802 */ /* 0x000fe20000000f00 */
[----:B------:R-:W-:Y:S01]  /*10420*/  VIADD R14, R4, 0x182 ;  /* 0x00000182040e7836 */ /* 0x000fe20000000000 */
[----:B------:R-:W-:Y:S01]  /*10430*/  UMOV UR36, UR8 ;  /* 0x0000000800247c82 */ /* 0x000fe20008000000 */
[----:B------:R-:W-:Y:S01]  /*10440*/  IMAD.MOV.U32 R15, RZ, RZ, 0x40000040 ;  /* 0x40000040ff0f7424 */ /* 0x000fe200078e00ff */
[----:B------:R-:W-:Y:S01]  /*10450*/  R2UR UR50, R20 ;  /* 0x00000000143272ca */ /* 0x000fe200000e0000 */
[C---:B------:R-:W-:Y:S01]  /*10460*/  VIADD R20, R4.reuse, 0x202 ;  /* 0x0000020204147836 */ /* 0x040fe20000000000 */
[----:B------:R-:W-:Y:S01]  /*10470*/  R2UR UR51, R21 ;  /* 0x00000000153372ca */ /* 0x000fe200000e0000 */
[----:B------:R-:W-:Y:S01]  /*10480*/  IMAD.MOV.U32 R21, RZ, RZ, 0x40000040 ;  /* 0x40000040ff157424 */ /* 0x000fe200078e00ff */
[----:B------:R-:W-:Y:S01]  /*10490*/  IADD3 R80, R4, 0x4, RZ ;  /* 0x0000000404507810 */ /* 0x000fe20007ffe0ff */
[----:B------:R-:W-:Y:S01]  /*104a0*/  IMAD.MOV.U32 R81, RZ, RZ, 0x40000040 ;  /* 0x40000040ff517424 */ /* 0x000fe200078e00ff */
[----:B------:R-:W-:-:S02]  /*104b0*/  WARPGROUP.DEPBAR.LE gsb0, 0x0 ;  /* 0x00008000000079c5 */ /* 0x000fc40000010000 */
[----:B------:R-:W-:Y:S01]  /*104c0*/  WARPGROUP.ARRIVE ;  /* 0x00000000000079c5 */ /* 0x000fe20000000000 */
[----:B------:R-:W-:-:S05]  /*104d0*/  IMAD.U32 R82, RZ, RZ, UR36 ;  /* 0x00000024ff527e24 */ /* 0x000fca000f8e00ff */
[----:B------:R-:W0:Y:S01]  /*104e0*/  S2R R13, SR_TID.X ;  /* 0x00000000000d7919 */ /* 0x000e220000002100 */
[----:B------:R-:W-:Y:S01]  /*104f0*/  IMAD.U32 R83, RZ, RZ, UR37 ;  /* 0x00000025ff537e24 */ /* 0x000fe2000f8e00ff */
[----:B------:R-:W-:Y:S01]  /*10500*/  MOV R121, 0x40000040 ;  /* 0x4000004000797802 */ /* 0x000fe20000000f00 */
[----:B------:R-:W-:Y:S01]  /*10510*/  VIADD R120, R4, 0x886 ;  /* 0x0000088604787836 */ /* 0x000fe20000000000 */
[----:B------:R-:W-:Y:S01]  /*10520*/  HGMMA.64x16x16.F32 R104, gdesc[UR12], RZ, !UPT, gsb0 ;  /* 0x002000000c6879f0 */ /* 0x000fe2000c0008ff */
[----:B------:R-:W-:Y:S01]  /*10530*/  R2UR UR14, R14 ;  /* 0x000000000e0e72ca */ /* 0x000fe200000e0000 */
[----:B------:R1:W-:Y:S01]  /*10540*/  STL.64 [R1+0x18], R82 ;  /* 0x0000185201007387 */ /* 0x0003e20000100a00 */
[----:B------:R-:W-:Y:S01]  /*10550*/  R2UR UR15, R15 ;  /* 0x000000000f0f72ca */ /* 0x000fe200000e0000 */
[----:B------:R-:W-:Y:S01]  /*10560*/  IMAD.MOV.U32 R15, RZ, RZ, 0x40000040 ;  /* 0x40000040ff0f7424 */ /* 0x000fe200078e00ff */
[----:B------:R-:W-:Y:S01]  /*10570*/  IADD3 R14, R4, 0x282, RZ ;  /* 0x00000282040e7810 */ /* 0x000fe20007ffe0ff */
[----:B------:R-:W-:Y:S01]  /*10580*/  IMAD.MOV.U32 R5, RZ, RZ, 0x40000040 ;  /* 0x40000040ff057424 */ /* 0x000fe200078e00ff */
[----:B------:R-:W-:Y:S01]  /*10590*/  P2R R12, PR, RZ, 0x2 ;  /* 0x00000002ff0c7803 */ /* 0x000fe20000000000 */
[--C-:B------:R-:W-:Y:S01]  /*105a0*/  IMAD.MOV.U32 R86, RZ, RZ, R87.reuse ;  /* 0x000000ffff567224 */ /* 0x100fe200078e0057 */
[----:B------:R-:W-:Y:S01]  /*105b0*/  P2R R10, PR, RZ, 0x1 ;  /* 0x00000001ff0a7803 */ /* 0x000fe20000000000 */
[----:B------:R-:W-:Y:S01]  /*105c0*/  IMAD.MOV.U32 R84, RZ, RZ, R87 ;  /* 0x000000ffff547224 */ /* 0x000fe200078e0057 */
[----:B-1----:R-:W-:-:S02]  /*105d0*/  MOV R82, R87 ;  /* 0x0000005700527202 */ /* 0x002fc40000000f00 */
[----:B0-----:R-:W-:-:S04]  /*105e0*/  IADD3 R13, R13, -0x80, RZ ;  /* 0xffffff800d0d7810 */ /* 0x001fc80007ffe0ff */
[----:B------:R-:W-:-:S04]  /*105f0*/  SHF.R.S32.HI R11, RZ, 0x1f, R13 ;  /* 0x0000001fff0b7819 */ /* 0x000fc8000001140d */
[----:B------:R-:W-:-:S04]  /*10600*/  LEA.HI R11, R11, R13, RZ, 0x7 ;  /* 0x0000000d0b0b7211 */ /* 0x000fc800078f38ff */
[----:B------:R-:W-:-:S05]  /*10610*/  LOP3.LUT R11, R11, 0xffffff80, RZ, 0xc0, !PT ;  /* 0xffffff800b0b7812 */ /* 0x000fca00078ec0ff */
[----:B------:R-:W-:-:S05]  /*10620*/  IMAD.IADD R11, R13, 0x1, -R11 ;  /* 0x000000010d0b7824 */ /* 0x000fca00078e0a0b */
[----:B------:R-:W-:Y:S01]  /*10630*/  SHF.R.S32.HI R3, RZ, 0x1f, R11 ;  /* 0x0000001fff037819 */ /* 0x000fe2000001140b */
[----:B------:R-:W-:Y:S02]  /*10640*/  WARPGROUP.DEPBAR.LE gsb0, 0x0 ;  /* 0x00008000000079c5 */ /* 0x000fe40000010000 */
[----:B------:R-:W-:Y:S01]  /*10650*/  WARPGROUP.ARRIVE ;  /* 0x00000000000079c5 */ /* 0x000fe20000000000 */
[----:B------:R-:W-:-:S04]  /*10660*/  LEA.HI R3, R3, R11, RZ, 0x2 ;  /* 0x0000000b03037211 */ /* 0x000fc800078f10ff */
[----:B------:R-:W-:Y:S01]  /*10670*/  LOP3.LUT R3, R3, 0x7ffffffc, RZ, 0xc0, !PT ;  /* 0x7ffffffc03037812 */ /* 0x000fe200078ec0ff */
[----:B------:R-:W-:Y:S01]  /*10680*/  HGMMA.64x16x16.F32 R96, gdesc[UR20], RZ, !UPT, gsb0 ;  /* 0x00200000146079f0 */ /* 0x000fe2000c0008ff */
[----:B------:R-:W-:Y:S01]  /*10690*/  R2UR UR22, R20 ;  /* 0x00000000141672ca */ /* 0x000fe200000e0000 */
[----:B------:R-:W-:Y:S01]  /*106a0*/  VIADD R20, R4, 0x302 ;  /* 0x0000030204147836 */ /* 0x000fe20000000000 */
[----:B------:R-:W-:Y:S01]  /*106b0*/  R2UR UR23, R21 ;  /* 0x00000000151772ca */ /* 0x000fe200000e0000 */
[----:B------:R-:W-:Y:S02]  /*106c0*/  IMAD.MOV.U32 R21, RZ, RZ, 0x40000040 ;  /* 0x40000040ff157424 */ /* 0x000fe400078e00ff */
[----:B------:R-:W-:Y:S01]  /*106d0*/  IMAD.IADD R3, R11, 0x1, -R3 ;  /* 0x000000010b037824 */ /* 0x000fe200078e0a03 */
[----:B------:R-:W-:Y:S02]  /*106e0*/  WARPGROUP.DEPBAR.LE gsb0, 0x0 ;  /* 0x00008000000079c5 */ /* 0x000fe40000010000 */
[----:B------:R-:W-:-:S06]  /*106f0*/  WARPGROUP.ARRIVE ;  /* 0x00000000000079c5 */ /* 0x000fcc0000000000 */
[----:B------:R-:W-:Y:S01]  /*10700*/  HGMMA.64x16x16.F32 R88, gdesc[UR52], RZ, !UPT, gsb0 ;  /* 0x00200000345879f0 */ /* 0x000fe2000c0008ff */
[----:B------:R-:W-:Y:S01]  /*10710*/  R2UR UR54, R80 ;  /* 0x00000000503672ca */ /* 0x000fe200000e0000 */
[----:B------:R-:W-:Y:S01]  /*10720*/  UMOV UR53, 0x40000040 ;  /* 0x4000004000357882 */ /* 0x000fe20000000000 */
[----:B------:R-:W-:Y:S01]  /*10730*/  R2UR UR55, R81 ;  /* 0x00000000513772ca */ /* 0x000fe200000e0000 */
[----:B------:R-:W-:Y:S01]  /*10740*/  IMAD.MOV.U32 R80, RZ, RZ, R87 ;  /* 0x000000ffff507224 */ /* 0x000fe200078e0057 */
[----:B------:R-:W-:Y:S02]  /*10750*/  WARPGROUP.DEPBAR.LE gsb0, 0x0 ;  /* 0x00008000000079c5 */ /* 0x000fe40000010000 */
[----:B------:R-:W-:-:S06]  /*10760*/  WARPGROUP.ARRIVE ;  /* 0x00000000000079c5 */ /* 0x000fcc0000000000 */
[----:B------:R-:W-:Y:S01]  /*10770*/  HGMMA.64x16x16.F32 R72, gdesc[UR32], RZ, !UPT, gsb0 ;  /* 0x00200000204879f0 */ /* 0x000fe2000c0008ff */
[----:B------:R-:W-:Y:S01]  /*10780*/  R2UR UR34, R14 ;  /* 0x000000000e2272ca */ /* 0x000fe200000e0000 */
[----:B------:R-:W-:Y:S01]  /*10790*/  VIADD R14, R4, 0x382 ;  /* 0x00000382040e7836 */ /* 0x000fe20000000000 */
[----:B------:R-:W-:Y:S01]  /*107a0*/  R2UR UR35, R15 ;  /* 0x000000000f2372ca */ /* 0x000fe200000e0000 */
[----:B------:R-:W-:Y:S01]  /*107b0*/  IMAD.MOV.U32 R15, RZ, RZ, 0x40000040 ;  /* 0x40000040ff0f7424 */ /* 0x000fe200078e00ff */
[----:B------:R-:W-:Y:S02]  /*107c0*/  WARPGROUP.DEPBAR.LE gsb0, 0x0 ;  /* 0x00008000000079c5 */ /* 0x000fe40000010000 */
[----:B------:R-:W-:-:S06]  /*107d0*/  WARPGROUP.ARRIVE ;  /* 0x00000000000079c5 */ /* 0x000fcc0000000000 */
[----:B------:R-:W-:Y:S01]  /*107e0*/  HGMMA.64x16x16.F32 R64, gdesc[UR28], RZ, !UPT, gsb0 ;  /* 0x002000001c4079f0 */ /* 0x000fe2000c0008ff */
[----:B------:R-:W-:Y:S02]  /*107f0*/  R2UR UR30, R20 ;  /* 0x00000000141e72ca */ /* 0x000fe400000e0000 */
[----:B------:R-:W-:Y:S01]  /*10800*/  R2UR UR31, R21 ;  /* 0x00000000151f72ca */ /* 0x000fe200000e0000 */
[----:B------:R-:W-:Y:S01]  /*10810*/  IMAD.MOV.U32 R21, RZ, RZ, 0x40000040 ;  /* 0x40000040ff157424 */ /* 0x000fe200078e00ff */
[----:B------:R-:W-:Y:S01]  /*10820*/  IADD3 R20, R4, 0x402, RZ ;  /* 0x0000040204147810 */ /* 0x000fe20007ffe0ff */
[----:B------:R-:W-:Y:S02]  /*10830*/  WARPGROUP.DEPBAR.LE gsb0, 0x0 ;  /* 0x00008000000079c5 */ /* 0x000fe40000010000 */
[----:B------:R-:W-:-:S06]  /*10840*/  WARPGROUP.ARRIVE ;  /* 0x00000000000079c5 */ /* 0x000fcc0000000000 */
[----:B------:R-:W-:Y:S01]  /*10850*/  HGMMA.64x16x16.F32 R56, gdesc[UR44], RZ, !UPT, gsb0 ;  /* 0x002000002c3879f0 */ /* 0x000fe2000c0008ff */
        /* <DEDUP_REMOVED lines=34> */
[----:B------:R-:W-:Y:S01]  /*10a80*/  IMAD.U32 R21, RZ, RZ, UR53 ;  /* 0x00000035ff157e24 */ /* 0x000fe2000f8e00ff */
[----:B------:R-:W-:Y:S02]  /*10a90*/  WARPGROUP.DEPBAR.LE gsb0, 0x0 ;  /* 0x00008000000079c5 */ /* 0x000fe40000010000 */
[----:B------:R-:W-:-:S06]  /*10aa0*/  WARPGROUP.ARRIVE ;  /* 0x00000000000079c5 */ /* 0x000fcc0000000000 */
[----:B------:R-:W-:Y:S01]  /*10ab0*/  HGMMA.64x16x16.F32 R32, gdesc[UR4], RZ, !UPT, gsb0 ;  /* 0x00200000042079f0 */ /* 0x000fe2000c0008ff */
[----:B------:R-:W-:-:S07]  /*10ac0*/  UIADD3 UR4, UR56, 0x4, URZ ;  /* 0x0000000438047890 */ /* 0x000fce000fffe03f */
[----:B------:R-:W-:Y:S02]  /*10ad0*/  UMOV UR52, UR4 ;  /* 0x0000000400347c82 */ /* 0x000fe40008000000 */
[----:B------:R-:W-:-:S05]  /*10ae0*/  IMAD.U32 R20, RZ, RZ, UR52 ;  /* 0x00000034ff147e24 */ /* 0x000fca000f8e00ff */
        /* <DEDUP_REMOVED lines=14> */
[----:B------:R-:W-:Y:S01]  /*10bd0*/  IMAD.MOV.U32 R7, RZ, RZ, 0x40000040 ;  /* 0x40000040ff077424 */ /* 0x000fe200078e00ff */
[----:B------:R-:W-:Y:S02]  /*10be0*/  R2UR UR39, R6 ;  /* 0x00000000062772ca */ /* 0x000fe400000e0000 */
[----:B------:R-:W-:Y:S02]  /*10bf0*/  IADD3 R6, R4, 0x84, RZ ;  /* 0x0000008404067810 */ /* 0x000fe40007ffe0ff */
[----:B------:R-:W-:Y:S01]  /*10c00*/  R2UR UR7, R7 ;  /* 0x00000000070772ca */ /* 0x000fe200000e0000 */
[----:B------:R-:W-:Y:S01]  /*10c10*/  IMAD.MOV.U32 R7, RZ, RZ, 0x40000040 ;  /* 0x40000040ff077424 */ /* 0x000fe200078e00ff */
[----:B------:R-:W-:Y:S02]  /*10c20*/  R2UR UR6, R6 ;  /* 0x00000000060672ca */ /* 0x000fe400000e0000 */
[----:B------:R-:W-:Y:S01]  /*10c30*/  R2UR UR37, R8 ;  /* 0x00000000082572ca */ /* 0x000fe200000e0000 */
[C---:B------:R-:W-:Y:S01]  /*10c40*/  VIADD R8, R4.reuse, 0x104 ;  /* 0x0000010404087836 */ /* 0x040fe20000000000 */
[----:B------:R-:W-:Y:S01]  /*10c50*/  R2UR UR36, R9 ;  /* 0x00000000092472ca */ /* 0x000fe200000e0000 */
[----:B------:R-:W-:Y:S01]  /*10c60*/  IMAD.MOV.U32 R9, RZ, RZ, 0x40000040 ;  /* 0x40000040ff097424 */ /* 0x000fe200078e00ff */
[----:B------:R-:W-:Y:S01]  /*10c70*/  IADD3 R6, R4, 0x184, RZ ;  /* 0x0000018404067810 */ /* 0x000fe20007ffe0ff */
[----:B------:R-:W-:-:S02]  /*10c80*/  WARPGROUP.DEPBAR.LE gsb0, 0x0 ;  /* 0x00008000000079c5 */ /* 0x000fc40000010000 */
[----:B------:R-:W-:-:S06]  /*10c90*/  WARPGROUP.ARRIVE ;  /* 0x00000000000079c5 */ /* 0x000fcc0000000000 */
[----:B------:R-:W-:Y:S01]  /*10ca0*/  HGMMA.64x16x16.F32 R104, gdesc[UR8], R104, gsb0 ;  /* 0x00200000086879f0 */ /* 0x000fe20008000868 */
        /* <DEDUP_REMOVED lines=47> */
[----:B------:R-:W-:Y:S02]  /*10fa0*/  R2UR UR18, R6 ;  /* 0x00000000061272ca */ /* 0x000fe400000e0000 */
[----:B------:R-:W-:Y:S02]  /*10fb0*/  R2UR UR19, R7 ;  /* 0x00000000071372ca */ /* 0x000fe400000e0000 */
[----:B------:R-:W-:Y:S02]  /*10fc0*/  IADD3 R6, R4, 0x404, RZ ;  /* 0x0000040404067810 */ /* 0x000fe40007ffe0ff */
[----:B------:R-:W-:Y:S01]  /*10fd0*/  MOV R7, 0x40000040 ;  /* 0x4000004000077802 */ /* 0x000fe20000000f00 */
[----:B------:R-:W-:Y:S02]  /*10fe0*/  WARPGROUP.DEPBAR.LE gsb0, 0x0 ;  /* 0x00008000000079c5 */ /* 0x000fe40000010000 */
        /* <DEDUP_REMOVED lines=24> */
[----:B------:R-:W-:-:S02]  /*11170*/  WARPGROUP.DEPBAR.LE gsb0, 0x0 ;  /* 0x00008000000079c5 */ /* 0x000fc40000010000 */
        /* <DEDUP_REMOVED lines=87> */
[----:B------:R-:W-:-:S02]  /*116f0*/  R2UR UR46, R8 ;  /* 0x00000000082e72ca */ /* 0x000fc400000e0000 */
        /* <DEDUP_REMOVED lines=31> */
[----:B------:R-:W-:Y:S01]  /*118f0*/  UMOV UR45, 0x40000040 ;  /* 0x40000040002d7882 */ /* 0x000fe20000000000 */
[----:B------:R-:W-:Y:S02]  /*11900*/  VIADD R6, R4, 0x600 ;  /* 0x0000060004067836 */ /* 0x000fe40000000000 */
[----:B------:R-:W-:Y:S02]  /*11910*/  IMAD.MOV.U32 R7, RZ, RZ, 0x40000040 ;  /* 0x40000040ff077424 */ /* 0x000fe400078e00ff */
[----:B------:R-:W-:Y:S01]  /*11920*/  IMAD.U32 R237, RZ, RZ, UR45 ;  /* 0x0000002dffed7e24 */ /* 0x000fe2000f8e00ff */
        /* <DEDUP_REMOVED lines=16> */
[----:B------:R-:W-:Y:S01]  /*11a30*/  MOV R236, UR44 ;  /* 0x0000002c00ec7c02 */ /* 0x000fe20008000f00 */
        /* <DEDUP_REMOVED lines=99> */
[----:B------:R-:W-:Y:S02]  /*12070*/  UMOV UR33, UR41 ;  /* 0x0000002900217c82 */ /* 0x000fe40008000000 */
[----:B------:R-:W-:Y:S01]  /*12080*/  UMOV UR17, UR33 ;  /* 0x0000002100117c82 */ /* 0x000fe20008000000 */
[----:B------:R-:W-:Y:S01]  /*12090*/  UMOV UR21, UR33 ;  /* 0x0000002100157c82 */ /* 0x000fe20008000000 */
        /* <DEDUP_REMOVED lines=16> */
[----:B------:R-:W-:Y:S01]  /*121a0*/  UMOV UR20, UR32 ;  /* 0x0000002000147c82 */ /* 0x000fe20008000000 */
[----:B------:R-:W-:-:S02]  /*121b0*/  IMAD.MOV.U32 R7, RZ, RZ, 0x40000040 ;  /* 0x40000040ff077424 */ /* 0x000fc400078e00ff */
[----:B------:R-:W-:Y:S01]  /*121c0*/  IMAD.U32 R234, RZ, RZ, UR40 ;  /* 0x00000028ffea7e24 */ /* 0x000fe2000f8e00ff */
        /* <DEDUP_REMOVED lines=174> */
[----:B------:R-:W-:Y:S01]  /*12cb0*/  UIADD3 UR20, UR56, 0x406, URZ ;  /* 0x0000040638147890 */ /* 0x000fe2000fffe03f */
[----:B------:R-:W-:Y:S01]  /*12cc0*/  R2UR UR23, R9 ;  /* 0x00000000091772ca */ /* 0x000fe200000e0000 */
[----:B------:R-:W-:Y:S01]  /*12cd0*/  UMOV UR21, 0x40000040 ;  /* 0x4000004000157882 */ /* 0x000fe20000000000 */
[----:B------:R-:W-:Y:S02]  /*12ce0*/  WARPGROUP.DEPBAR.LE gsb0, 0x0 ;  /* 0x00008000000079c5 */ /* 0x000fe40000010000 */
[----:B------:R-:W-:-:S06]  /*12cf0*/  WARPGROUP.ARRIVE ;  /* 0x00000000000079c5 */ /* 0x000fcc0000000000 */
[----:B------:R-:W-:Y:S03]  /*12d00*/  HGMMA.64x16x16.F32 R56, gdesc[UR24], R56, gsb0 ;  /* 0x00200000183879f0 */ /* 0x000fe60008000838 */
[----:B------:R-:W-:Y:S02]  /*12d10*/  WARPGROUP.DEPBAR.LE gsb0, 0x0 ;  /* 0x00008000000079c5 */ /* 0x000fe40000010000 */
[----:B------:R-:W-:-:S06]  /*12d20*/  WARPGROUP.ARRIVE ;  /* 0x00000000000079c5 */ /* 0x000fcc0000000000 */
[----:B------:R-:W-:Y:S01]  /*12d30*/  HGMMA.64x16x16.F32 R48, gdesc[UR4], R48, gsb0 ;  /* 0x00200000043079f0 */ /* 0x000fe20008000830 */
[----:B------:R-:W-:Y:S02]  /*12d40*/  ULDC UR6, c[0x0][0x988] ;  /* 0x0002620000067ab9 */ /* 0x000fe40000000800 */
        /* <DEDUP_REMOVED lines=21> */
[----:B------:R-:W-:-:S09]  /*12ea0*/  WARPGROUP.ARRIVE ;  /* 0x00000000000079c5 */ /* 0x000fd20000000000 */
[----:B------:R-:W-:Y:S01]  /*12eb0*/  HGMMA.64x16x16.F32 R104, gdesc[UR20], R104, gsb0 ;  /* 0x00200000146879f0 */ /* 0x000fe20008000868 */
[----:B------:R-:W-:Y:S02]  /*12ec0*/  R2UR UR22, R6 ;  /* 0x00000000061672ca */ /* 0x000fe400000e0000 */
[----:B------:R-:W-:Y:S01]  /*12ed0*/  R2UR UR23, R7 ;  /* 0x00000000071772ca */ /* 0x000fe200000e0000 */
[----:B------:R-:W-:Y:S01]  /*12ee0*/  IMAD.MOV.U32 R7, RZ, RZ, 0x40000040 ;  /* 0x40000040ff077424 */ /* 0x000fe200078e00ff */
[----:B------:R-:W-:-:S05]  /*12ef0*/  MOV R6, 0xfffffffe ;  /* 0xfffffffe00067802 */ /* 0x000fca0000000f00 */
[----:B------:R-:W-:Y:S02]  /*12f00*/  IMAD R3, R3, R6, 0xb0 ;  /* 0x000000b003037424 */ /* 0x000fe400078e0206 */
[----:B------:R-:W-:Y:S02]  /*12f10*/  VIADD R6, R4, 0x706 ;  /* 0x0000070604067836 */ /* 0x000fe40000000000 */
[----:B------:R-:W-:Y:S01]  /*12f20*/  IMAD.IADD R3, R3, 0x1, R160 ;  /* 0x0000000103037824 */ /* 0x000fe200078e02a0 */
[----:B------:R-:W-:Y:S02]  /*12f30*/  WARPGROUP.DEPBAR.LE gsb0, 0x0 ;  /* 0x00008000000079c5 */ /* 0x000fe40000010000 */
[----:B------:R-:W-:-:S06]  /*12f40*/  WARPGROUP.ARRIVE ;  /* 0x00000000000079c5 */ /* 0x000fcc0000000000 */
[----:B------:R-:W-:Y:S01]  /*12f50*/  HGMMA.64x16x16.F32 R96, gdesc[UR20], R96, gsb0 ;  /* 0x00200000146079f0 */ /* 0x000fe20008000860 */
[----:B------:R-:W-:Y:S01]  /*12f60*/  R2UR UR22, R6 ;  /* 0x00000000061672ca */ /* 0x000fe200000e0000 */
[----:B------:R-:W-:Y:S01]  /*12f70*/  IMAD R6, R162, -0xb0, R3 ;  /* 0xffffff50a2067824 */ /* 0x000fe200078e0203 */
[----:B------:R-:W-:-:S04]  /*12f80*/  R2UR UR23, R7 ;  /* 0x00000000071772ca */ /* 0x000fc800000e0000 */
[C---:B------:R-:W-:Y:S02]  /*12f90*/  ISETP.GT.AND P4, PT, R6.reuse, 0x8, PT ;  /* 0x000000080600780c */ /* 0x040fe40003f84270 */
[----:B------:R-:W-:Y:S02]  /*12fa0*/  ISETP.GT.AND P5, PT, R6, 0x9, PT ;  /* 0x000000090600780c */ /* 0x000fe40003fa4270 */
[----:B------:R-:W-:Y:S02]  /*12fb0*/  FSEL R9, R118, -INF , P4 ;  /* 0xff80000076097808 */ /* 0x000fe40002000000 */
[----:B------:R-:W-:Y:S02]  /*12fc0*/  FSEL R83, R116, -INF , P4 ;  /* 0xff80000074537808 */ /* 0x000fe40002000000 */
[----:B------:R-:W-:Y:S02]  /*12fd0*/  FSEL R119, R119, -INF , P5 ;  /* 0xff80000077777808 */ /* 0x000fe40002800000 */
[----:B------:R-:W-:-:S02]  /*12fe0*/  FSEL R117, R117, -INF , P5 ;  /* 0xff80000075757808 */ /* 0x000fc40002800000 */
[C---:B------:R-:W-:Y:S02]  /*12ff0*/  ISETP.GT.AND P4, PT, R6.reuse, 0x18, PT ;  /* 0x000000180600780c */ /* 0x040fe40003f84270 */
[----:B------:R-:W-:Y:S02]  /*13000*/  ISETP.GT.AND P5, PT, R6, 0x19, PT ;  /* 0x000000190600780c */ /* 0x000fe40003fa4270 */
[----:B------:R-:W-:Y:S01]  /*13010*/  FSEL R123, R108, -INF , P4 ;  /* 0xff8000006c7b7808 */ /* 0x000fe20002000000 */
[----:B------:R-:W-:Y:S01]  /*13020*/  VIADD R108, R4, 0x806 ;  /* 0x00000806046c7836 */ /* 0x000fe20000000000 */
[----:B------:R-:W-:Y:S01]  /*13030*/  FSEL R125, R109, -INF , P5 ;  /* 0xff8000006d7d7808 */ /* 0x000fe20002800000 */
[----:B------:R-:W-:Y:S01]  /*13040*/  IMAD.MOV.U32 R109, RZ, RZ, 0x40000040 ;  /* 0x40000040ff6d7424 */ /* 0x000fe200078e00ff */
[----:B------:R-:W-:Y:S02]  /*13050*/  FSEL R13, R110, -INF , P4 ;  /* 0xff8000006e0d7808 */ /* 0x000fe40002000000 */
[----:B------:R-:W-:-:S02]  /*13060*/  R2UR UR10, R108 ;  /* 0x000000006c0a72ca */ /* 0x000fc400000e0000 */
[----:B------:R-:W-:Y:S02]  /*13070*/  R2UR UR11, R109 ;  /* 0x000000006d0b72ca */ /* 0x000fe400000e0000 */
[----:B------:R-:W-:Y:S02]  /*13080*/  FSEL R111, R111, -INF , P5 ;  /* 0xff8000006f6f7808 */ /* 0x000fe40002800000 */
[C---:B------:R-:W-:Y:S02]  /*13090*/  ISETP.GT.AND P4, PT, R6.reuse, 0x28, PT ;  /* 0x000000280600780c */ /* 0x040fe40003f84270 */
[C---:B------:R-:W-:Y:S02]  /*130a0*/  ISETP.GT.AND P5, PT, R6.reuse, 0x29, PT ;  /* 0x000000290600780c */ /* 0x040fe40003fa4270 */
[C---:B------:R-:W-:Y:S02]  /*130b0*/  ISETP.GT.AND P2, PT, R6.reuse, RZ, PT ;  /* 0x000000ff0600720c */ /* 0x040fe40003f44270 */
[----:B------:R-:W-:-:S02]  /*130c0*/  ISETP.GT.AND P3, PT, R6, 0x1, PT ;  /* 0x000000010600780c */ /* 0x000fc40003f64270 */
[----:B------:R-:W-:Y:S02]  /*130d0*/  FSEL R3, R114, -INF , P2 ;  /* 0xff80000072037808 */ /* 0x000fe40001000000 */
[----:B0-----:R-:W-:Y:S02]  /*130e0*/  FSEL R21, R112, -INF , P2 ;  /* 0xff80000070157808 */ /* 0x001fe40001000000 */
[----:B------:R-:W-:Y:S02]  /*130f0*/  FSEL R115, R115, -INF , P3 ;  /* 0xff80000073737808 */ /* 0x000fe40001800000 */
[----:B------:R-:W-:Y:S02]  /*13100*/  FSEL R113, R113, -INF , P3 ;  /* 0xff80000071717808 */ /* 0x000fe40001800000 */
[----:B------:R-:W-:Y:S01]  /*13110*/  ISETP.GT.AND P2, PT, R6, 0x10, PT ;  /* 0x000000100600780c */ /* 0x000fe20003f44270 */
[----:B------:R-:W-:Y:S02]  /*13120*/  WARPGROUP.DEPBAR.LE gsb0, 0x0 ;  /* 0x00008000000079c5 */ /* 0x000fe40000010000 */
[----:B------:R-:W-:Y:S01]  /*13130*/  WARPGROUP.ARRIVE ;  /* 0x00000000000079c5 */ /* 0x000fe20000000000 */
[----:B------:R-:W-:Y:S01]  /*13140*/  FSEL R131, R100, -INF , P4 ;  /* 0xff80000064837808 */ /* 0x000fe20002000000 */
[----:B------:R-:W-:Y:S01]  /*13150*/  VIADD R100, R4, 0x906 ;  /* 0x0000090604647836 */ /* 0x000fe20000000000 */
[----:B------:R-:W-:Y:S01]  /*13160*/  FSEL R133, R101, -INF , P5 ;  /* 0xff80000065857808 */ /* 0x000fe20002800000 */
[----:B------:R-:W-:Y:S01]  /*13170*/  IMAD.MOV.U32 R101, RZ, RZ, 0x40000040 ;  /* 0x40000040ff657424 */ /* 0x000fe200078e00ff */
[----:B------:R-:W-:Y:S01]  /*13180*/  ISETP.GT.AND P3, PT, R6, 0x11, PT ;  /* 0x000000110600780c */ /* 0x000fe20003f64270 */
[----:B------:R-:W-:Y:S01]  /*13190*/  HGMMA.64x16x16.F32 R88, gdesc[UR20], R88, gsb0 ;  /* 0x00200000145879f0 */ /* 0x000fe20008000858 */
[----:B------:R-:W-:-:S02]  /*131a0*/  R2UR UR22, R14 ;  /* 0x000000000e1672ca */ /* 0x000fc400000e0000 */
[----:B------:R-:W-:Y:S02]  /*131b0*/  R2UR UR23, R15 ;  /* 0x000000000f1772ca */ /* 0x000fe400000e0000 */
[----:B------:R-:W-:Y:S02]  /*131c0*/  FSEL R11, R106, -INF , P2 ;  /* 0xff8000006a0b7808 */ /* 0x000fe40001000000 */
[----:B------:R-:W-:Y:S02]  /*131d0*/  FSEL R85, R104, -INF , P2 ;  /* 0xff80000068557808 */ /* 0x000fe40001000000 */
[----:B------:R-:W-:Y:S02]  /*131e0*/  FSEL R107, R107, -INF , P3 ;  /* 0xff8000006b6b7808 */ /* 0x000fe40001800000 */
[----:B------:R-:W-:Y:S02]  /*131f0*/  FSEL R105, R105, -INF , P3 ;  /* 0xff80000069697808 */ /* 0x000fe40001800000 */
[----:B------:R-:W-:-:S02]  /*13200*/  ISETP.GT.AND P2, PT, R6, 0x20, PT ;  /* 0x000000200600780c */ /* 0x000fc40003f44270 */
[----:B------:R-:W-:Y:S02]  /*13210*/  ISETP.GT.AND P3, PT, R6, 0x21, PT ;  /* 0x000000210600780c */ /* 0x000fe40003f64270 */
[----:B------:R-:W-:Y:S02]  /*13220*/  FSEL R15, R98, -INF , P2 ;  /* 0xff800000620f7808 */ /* 0x000fe40001000000 */
[----:B------:R-:W-:Y:S02]  /*13230*/  FSEL R127, R96, -INF , P2 ;  /* 0xff800000607f7808 */ /* 0x000fe40001000000 */
[----:B------:R-:W-:Y:S02]  /*13240*/  FSEL R99, R99, -INF , P3 ;  /* 0xff80000063637808 */ /* 0x000fe40001800000 */
[----:B------:R-:W-:Y:S02]  /*13250*/  FSEL R129, R97, -INF , P3 ;  /* 0xff80000061817808 */ /* 0x000fe40001800000 */
[----:B------:R-:W-:-:S02]  /*13260*/  ISETP.GT.AND P2, PT, R6, 0x30, PT ;  /* 0x000000300600780c */ /* 0x000fc40003f44270 */
        /* <DEDUP_REMOVED lines=8> */
[C---:B------:R-:W-:Y:S02]  /*132f0*/  ISETP.GT.AND P5, PT, R6.reuse, 0x39, PT ;  /* 0x000000390600780c */ /* 0x040fe40003fa4270 */
[----:B------:R-:W-:Y:S02]  /*13300*/  FMNMX.FTZ R8, R105, R8, !PT ;  /* 0x0000000869087209 */ /* 0x000fe40007810000 */
[----:B------:R-:W-:Y:S02]  /*13310*/  ISETP.GT.AND P1, PT, R6, 0x91, PT ;  /* 0x000000910600780c */ /* 0x000fe40003f24270 */
[----:B------:R-:W-:-:S02]  /*13320*/  FMNMX.FTZ R8, R123, R8, !PT ;  /* 0x000000087b087209 */ /* 0x000fc40007810000 */
[----:B------:R-:W-:Y:S01]  /*13330*/  ISETP.GT.AND P6, PT, R6, 0x90, PT ;  /* 0x000000900600780c */ /* 0x000fe20003fc4270 */
[----:B------:R-:W-:Y:S02]  /*13340*/  WARPGROUP.DEPBAR.LE gsb0, 0x0 ;  /* 0x00008000000079c5 */ /* 0x000fe40000010000 */
[----:B------:R-:W-:Y:S01]  /*13350*/  WARPGROUP.ARRIVE ;  /* 0x00000000000079c5 */ /* 0x000fe20000000000 */
[----:B------:R-:W-:Y:S01]  /*13360*/  FSEL R135, R89, -INF , P3 ;  /* 0xff80000059877808 */ /* 0x000fe20001800000 */
[----:B------:R-:W-:Y:S01]  /*13370*/  IMAD.MOV.U32 R89, RZ, RZ, 0x40000040 ;  /* 0x40000040ff597424 */ /* 0x000fe200078e00ff */
[----:B------:R-:W-:Y:S02]  /*13380*/  FMNMX.FTZ R8, R125, R8, !PT ;  /* 0x000000087d087209 */ /* 0x000fe40007810000 */
[----:B------:R-:W-:Y:S01]  /*13390*/  FSEL R137, R92, -INF , P4 ;  /* 0xff8000005c897808 */ /* 0x000fe20002000000 */
[----:B------:R-:W-:Y:S01]  /*133a0*/  HGMMA.64x16x16.F32 R72, gdesc[UR20], R72, gsb0 ;  /* 0x00200000144879f0 */ /* 0x000fe20008000848 */
[----:B------:R-:W-:-:S02]  /*133b0*/  R2UR UR22, R120 ;  /* 0x00000000781672ca */ /* 0x000fc400000e0000 */
[----:B------:R-:W-:Y:S02]  /*133c0*/  R2UR UR23, R121 ;  /* 0x00000000791772ca */ /* 0x000fe400000e0000 */
[----:B------:R-:W-:Y:S01]  /*133d0*/  FSEL R121, R88, -INF , P2 ;  /* 0xff80000058797808 */ /* 0x000fe20001000000 */
[----:B------:R-:W-:Y:S01]  /*133e0*/  VIADD R88, R4, 0x986 ;  /* 0x0000098604587836 */ /* 0x000fe20000000000 */
[----:B------:R-:W-:Y:S01]  /*133f0*/  R2UR UR15, R89 ;  /* 0x00000000590f72ca */ /* 0x000fe200000e0000 */
[----:B------:R-:W-:Y:S01]  /*13400*/  IMAD.MOV.U32 R89, RZ, RZ, 0x40000040 ;  /* 0x40000040ff597424 */ /* 0x000fe200078e00ff */
[----:B------:R-:W-:Y:S02]  /*13410*/  FMNMX.FTZ R8, R127, R8, !PT ;  /* 0x000000087f087209 */ /* 0x000fe40007810000 */
[----:B------:R-:W-:Y:S02]  /*13420*/  R2UR UR14, R88 ;  /* 0x00000000580e72ca */ /* 0x000fe400000e0000 */
[C---:B------:R-:W-:Y:S01]  /*13430*/  IADD3 R88, R4.reuse, 0xa06, RZ ;  /* 0x00000a0604587810 */ /* 0x040fe20007ffe0ff */
[----:B------:R-:W-:Y:S01]  /*13440*/  VIADD R4, R4, 0xa86 ;  /* 0x00000a8604047836 */ /* 0x000fe20000000000 */
[----:B------:R-:W-:-:S02]  /*13450*/  FMNMX.FTZ R8, R129, R8, !PT ;  /* 0x0000000881087209 */ /* 0x000fc40007810000 */
[----:B------:R-:W-:Y:S02]  /*13460*/  FSEL R97, R90, -INF , P2 ;  /* 0xff8000005a617808 */ /* 0x000fe40001000000 */
        /* <DEDUP_REMOVED lines=11> */
[C---:B------:R-:W-:Y:S02]  /*13520*/  ISETP.GT.AND P4, PT, R6.reuse, 0x48, PT ;  /* 0x000000480600780c */ /* 0x040fe40003f84270 */
[----:B------:R-:W-:Y:S02]  /*13530*/  FSEL R95, R95, -INF , P5 ;  /* 0xff8000005f5f7808 */ /* 0x000fe40002800000 */
[C---:B------:R-:W-:Y:S02]  /*13540*/  ISETP.GT.AND P5, PT, R6.reuse, 0x49, PT ;  /* 0x000000490600780c */ /* 0x040fe40003fa4270 */
[----:B------:R-:W-:Y:S01]  /*13550*/  ISETP.GT.AND P0, PT, R6, 0x98, PT ;  /* 0x000000980600780c */ /* 0x000fe20003f04270 */
[----:B------:R-:W-:Y:S02]  /*13560*/  WARPGROUP.DEPBAR.LE gsb0, 0x0 ;  /* 0x00008000000079c5 */ /* 0x000fe40000010000 */
[----:B------:R-:W-:Y:S01]  /*13570*/  WARPGROUP.ARRIVE ;  /* 0x00000000000079c5 */ /* 0x000fe20000000000 */
[----:B------:R-:W-:-:S02]  /*13580*/  FSEL R141, R73, -INF , P3 ;  /* 0xff800000498d7808 */ /* 0x000fc40001800000 */
[----:B------:R-:W-:Y:S01]  /*13590*/  FSEL R143, R76, -INF , P4 ;  /* 0xff8000004c8f7808 */ /* 0x000fe20002000000 */
[--C-:B------:R-:W-:Y:S01]  /*135a0*/  IMAD.MOV.U32 R76, RZ, RZ, R87.reuse ;  /* 0x000000ffff4c7224 */ /* 0x100fe200078e0057 */
[----:B------:R-:W-:Y:S01]  /*135b0*/  FSEL R93, R74, -INF , P2 ;  /* 0xff8000004a5d7808 */ /* 0x000fe20001000000 */
[----:B------:R-:W-:Y:S01]  /*135c0*/  HGMMA.64x16x16.F32 R64, gdesc[UR8], R64, gsb0 ;  /* 0x00200000084079f0 */ /* 0x000fe20008000840 */
[----:B------:R-:W-:Y:S01]  /*135d0*/  R2UR UR10, R100 ;  /* 0x00000000640a72ca */ /* 0x000fe200000e0000 */
[----:B------:R-:W-:Y:S01]  /*135e0*/  UMOV UR8, UR20 ;  /* 0x0000001400087c82 */ /* 0x000fe20008000000 */
[----:B------:R-:W-:Y:S01]  /*135f0*/  R2UR UR11, R101 ;  /* 0x00000000650b72ca */ /* 0x000fe200000e0000 */
[----:B------:R-:W-:Y:S01]  /*13600*/  UMOV UR9, UR21 ;  /* 0x0000001500097c82 */ /* 0x000fe20008000000 */
[----:B------:R-:W-:Y:S01]  /*13610*/  FSEL R101, R72, -INF , P2 ;  /* 0xff80000048657808 */ /* 0x000fe20001000000 */
[----:B------:R-:W-:Y:S01]  /*13620*/  IMAD.MOV.U32 R74, RZ, RZ, R87 ;  /* 0x000000ffff4a7224 */ /* 0x000fe200078e0057 */
[----:B------:R-:W-:-:S02]  /*13630*/  FSEL R145, R77, -INF , P5 ;  /* 0xff8000004d917808 */ /* 0x000fc40002800000 */
[----:B------:R-:W-:Y:S02]  /*13640*/  FMNMX.FTZ R8, R101, R8, !PT ;  /* 0x0000000865087209 */ /* 0x000fe40007810000 */
[C---:B------:R-:W-:Y:S02]  /*13650*/  ISETP.GT.AND P2, PT, R6.reuse, 0x50, PT ;  /* 0x000000500600780c */ /* 0x040fe40003f44270 */
[----:B------:R-:W-:Y:S02]  /*13660*/  FMNMX.FTZ R8, R141, R8, !PT ;  /* 0x000000088d087209 */ /* 0x000fe40007810000 */
[----:B------:R-:W-:Y:S02]  /*13670*/  FSEL R75, R75, -INF , P3 ;  /* 0xff8000004b4b7808 */ /* 0x000fe40001800000 */
[----:B------:R-:W-:Y:S02]  /*13680*/  FMNMX.FTZ R8, R143, R8, !PT ;  /* 0x000000088f087209 */ /* 0x000fe40007810000 */
[----:B------:R-:W-:-:S02]  /*13690*/  ISETP.GT.AND P3, PT, R6, 0x51, PT ;  /* 0x000000510600780c */ /* 0x000fc40003f64270 */
[----:B------:R-:W-:Y:S02]  /*136a0*/  FMNMX.FTZ R8, R145, R8, !PT ;  /* 0x0000000891087209 */ /* 0x000fe40007810000 */
[----:B------:R-:W-:Y:S01]  /*136b0*/  FSEL R73, R78, -INF , P4 ;  /* 0xff8000004e497808 */ /* 0x000fe20002000000 */
[----:B------:R-:W-:Y:S01]  /*136c0*/  IMAD.MOV.U32 R78, RZ, RZ, R87 ;  /* 0x000000ffff4e7224 */ /* 0x000fe200078e0057 */
[----:B------:R-:W-:Y:S02]  /*136d0*/  FSEL R79, R79, -INF , P5 ;  /* 0xff8000004f4f7808 */ /* 0x000fe40002800000 */
[C---:B------:R-:W-:Y:S02]  /*136e0*/  ISETP.GT.AND P4, PT, R6.reuse, 0x58, PT ;  /* 0x000000580600780c */ /* 0x040fe40003f84270 */
[----:B------:R-:W-:Y:S02]  /*136f0*/  ISETP.GT.AND P5, PT, R6, 0x59, PT ;  /* 0x000000590600780c */ /* 0x000fe40003fa4270 */
[----:B------:R-:W-:Y:S01]  /*13700*/  MOV R72, R87 ;  /* 0x0000005700487202 */ /* 0x000fe20000000f00 */
[----:B------:R-:W-:-:S02]  /*13710*/  WARPGROUP.DEPBAR.LE gsb0, 0x0 ;  /* 0x00008000000079c5 */ /* 0x000fc40000010000 */
[----:B------:R-:W-:Y:S01]  /*13720*/  WARPGROUP.ARRIVE ;  /* 0x00000000000079c5 */ /* 0x000fe20000000000 */
[----:B------:R-:W-:Y:S01]  /*13730*/  FSEL R147, R64, -INF , P2 ;  /* 0xff80000040937808 */ /* 0x000fe20001000000 */
[--C-:B------:R-:W-:Y:S01]  /*13740*/  IMAD.MOV.U32 R64, RZ, RZ, R87.reuse ;  /* 0x000000ffff407224 */ /* 0x100fe200078e0057 */
[----:B------:R-:W-:Y:S02]  /*13750*/  FSEL R149, R65, -INF , P3 ;  /* 0xff80000041957808 */ /* 0x000fe40001800000 */
[----:B------:R-:W-:Y:S01]  /*13760*/  FMNMX.FTZ R8, R147, R8, !PT ;  /* 0x0000000893087209 */ /* 0x000fe20007810000 */
[----:B------:R-:W-:Y:S01]  /*13770*/  HGMMA.64x16x16.F32 R56, gdesc[UR20], R56, gsb0 ;  /* 0x00200000143879f0 */ /* 0x000fe20008000838 */
[----:B------:R-:W-:Y:S02]  /*13780*/  R2UR UR22, R88 ;  /* 0x00000000581672ca */ /* 0x000fe400000e0000 */
[----:B------:R-:W-:Y:S02]  /*13790*/  R2UR UR23, R89 ;  /* 0x00000000591772ca */ /* 0x000fe400000e0000 */
[----:B------:R-:W-:Y:S01]  /*137a0*/  FSEL R77, R66, -INF , P2 ;  /* 0xff800000424d7808 */ /* 0x000fe20001000000 */
[--C-:B------:R-:W-:Y:S01]  /*137b0*/  IMAD.MOV.U32 R66, RZ, RZ, R87.reuse ;  /* 0x000000ffff427224 */ /* 0x100fe200078e0057 */
[----:B------:R-:W-:Y:S01]  /*137c0*/  FSEL R65, R70, -INF , P4 ;  /* 0xff80000046417808 */ /* 0x000fe20002000000 */
[--C-:B------:R-:W-:Y:S01]  /*137d0*/  IMAD.MOV.U32 R70, RZ, RZ, R87.reuse ;  /* 0x000000ffff467224 */ /* 0x100fe200078e0057 */
[----:B------:R-:W-:Y:S01]  /*137e0*/  FSEL R151, R68, -INF , P4 ;  /* 0xff80000044977808 */ /* 0x000fe20002000000 */
[----:B------:R-:W-:Y:S01]  /*137f0*/  IMAD.MOV.U32 R68, RZ, RZ, R87 ;  /* 0x000000ffff447224 */ /* 0x000fe200078e0057 */
[----:B------:R-:W-:-:S02]  /*13800*/  FSEL R67, R67, -INF , P3 ;  /* 0xff80000043437808 */ /* 0x000fc40001800000 */
[----:B------:R-:W-:Y:S02]  /*13810*/  FSEL R71, R71, -INF , P5 ;  /* 0xff80000047477808 */ /* 0x000fe40002800000 */
[----:B------:R-:W-:Y:S02]  /*13820*/  FSEL R153, R69, -INF , P5 ;  /* 0xff80000045997808 */ /* 0x000fe40002800000 */
[----:B------:R-:W-:Y:S02]  /*13830*/  FMNMX.FTZ R8, R149, R8, !PT ;  /* 0x0000000895087209 */ /* 0x000fe40007810000 */
[C---:B------:R-:W-:Y:S02]  /*13840*/  ISETP.GT.AND P4, PT, R6.reuse, 0x61, PT ;  /* 0x000000610600780c */ /* 0x040fe40003f84270 */
[C---:B------:R-:W-:Y:S02]  /*13850*/  ISETP.GT.AND P2, PT, R6.reuse, 0x69, PT ;  /* 0x000000690600780c */ /* 0x040fe40003f44270 */
[----:B------:R-:W-:-:S02]  /*13860*/  ISETP.GT.AND P5, PT, R6, 0x60, PT ;  /* 0x000000600600780c */ /* 0x000fc40003fa4270 */
[----:B------:R-:W-:Y:S02]  /*13870*/  ISETP.GT.AND P3, PT, R6, 0x68, PT ;  /* 0x000000680600780c */ /* 0x000fe40003f64270 */
[----:B------:R-:W-:-:S04]  /*13880*/  FMNMX.FTZ R8, R151, R8, !PT ;  /* 0x0000000897087209 */ /* 0x000fc80007810000 */
[----:B------:R-:W-:Y:S01]  /*13890*/  FMNMX.FTZ R8, R153, R8, !PT ;  /* 0x0000000899087209 */ /* 0x000fe20007810000 */
[----:B------:R-:W-:Y:S02]  /*138a0*/  WARPGROUP.DEPBAR.LE gsb0, 0x0 ;  /* 0x00008000000079c5 */ /* 0x000fe40000010000 */
[----:B------:R-:W-:Y:S01]  /*138b0*/  WARPGROUP.ARRIVE ;  /* 0x00000000000079c5 */ /* 0x000fe20000000000 */
[----:B------:R-:W-:Y:S02]  /*138c0*/  FSEL R159, R57, -INF , P4 ;  /* 0xff800000399f7808 */ /* 0x000fe40002000000 */
[----:B------:R-:W-:Y:S02]  /*138d0*/  FSEL R59, R59, -INF , P4 ;  /* 0xff8000003b3b7808 */ /* 0x000fe40002000000 */
[----:B------:R-:W-:Y:S01]  /*138e0*/  FSEL R169, R61, -INF , P2 ;  /* 0xff8000003da97808 */ /* 0x000fe20001000000 */
[----:B------:R-:W-:Y:S01]  /*138f0*/  HGMMA.64x16x16.F32 R48, gdesc[UR8], R48, gsb0 ;  /* 0x00200000083079f0 */ /* 0x000fe20008000830 */
[----:B------:R-:W-:-:S02]  /*13900*/  FSEL R63, R63, -INF , P2 ;  /* 0xff8000003f3f7808 */ /* 0x000fc40001000000 */
[----:B------:R-:W-:Y:S01]  /*13910*/  FSEL R161, R56, -INF , P5 ;  /* 0xff80000038a17808 */ /* 0x000fe20002800000 */
[--C-:B------:R-:W-:Y:S01]  /*13920*/  IMAD.MOV.U32 R56, RZ, RZ, R87.reuse ;  /* 0x000000ffff387224 */ /* 0x100fe200078e0057 */
[----:B------:R-:W-:Y:S01]  /*13930*/  FSEL R167, R60, -INF , P3 ;  /* 0xff8000003ca77808 */ /* 0x000fe20001800000 */
[----:B------:R-:W-:Y:S01]  /*13940*/  IMAD.MOV.U32 R60, RZ, RZ, R87 ;  /* 0x000000ffff3c7224 */ /* 0x000fe200078e0057 */
[----:B------:R-:W-:Y:S02]  /*13950*/  ISETP.GT.AND P4, PT, R6, 0x71, PT ;  /* 0x000000710600780c */ /* 0x000fe40003f84270 */
[----:B------:R-:W-:Y:S02]  /*13960*/  FSEL R57, R62, -INF , P3 ;  /* 0xff8000003e397808 */ /* 0x000fe40001800000 */
[C---:B------:R-:W-:Y:S02]  /*13970*/  ISETP.GT.AND P2, PT, R6.reuse, 0x79, PT ;  /* 0x000000790600780c */ /* 0x040fe40003f44270 */
[----:B------:R-:W-:-:S02]  /*13980*/  ISETP.GT.AND P3, PT, R6, 0x78, PT ;  /* 0x000000780600780c */ /* 0x000fc40003f64270 */
[----:B------:R-:W-:Y:S02]  /*13990*/  FMNMX.FTZ R8, R161, R8, !PT ;  /* 0x00000008a1087209 */ /* 0x000fe40007810000 */
[----:B------:R-:W-:Y:S02]  /*139a0*/  MOV R62, R87 ;  /* 0x00000057003e7202 */ /* 0x000fe40000000f00 */
[----:B------:R-:W-:-:S04]  /*139b0*/  FMNMX.FTZ R8, R159, R8, !PT ;  /* 0x000000089f087209 */ /* 0x000fc80007810000 */
        /* <DEDUP_REMOVED lines=9> */
[----:B-----5:R-:W-:Y:S02]  /*13a50*/  FSEL R155, R52, -INF , P3 ;  /* 0xff800000349b7808 */ /* 0x020fe40001800000 */
[----:B------:R-:W-:Y:S02]  /*13a60*/  ISETP.GT.AND P4, PT, R6, 0x81, PT ;  /* 0x000000810600780c */ /* 0x000fe40003f84270 */
[----:B------:R-:W-:Y:S02]  /*13a70*/  FSEL R53, R54, -INF , P3 ;  /* 0xff80000036357808 */ /* 0x000fe40001800000 */
[C---:B------:R-:W-:Y:S02]  /*13a80*/  ISETP.GT.AND P2, PT, R6.reuse, 0x89, PT ;  /* 0x000000890600780c */ /* 0x040fe40003f44270 */
[----:B------:R-:W-:Y:S01]  /*13a90*/  ISETP.GT.AND P3, PT, R6, 0x88, PT ;  /* 0x000000880600780c */ /* 0x000fe20003f64270 */
[----:B------:R-:W-:Y:S02]  /*13aa0*/  WARPGROUP.DEPBAR.LE gsb0, 0x0 ;  /* 0x00008000000079c5 */ /* 0x000fe40000010000 */
[----:B------:R-:W-:Y:S01]  /*13ab0*/  WARPGROUP.ARRIVE ;  /* 0x00000000000079c5 */ /* 0x000fe20000000000 */
[----:B------:R-:W-:-:S02]  /*13ac0*/  FSEL R173, R41, -INF , P4 ;  /* 0xff80000029ad7808 */ /* 0x000fc40002000000 */
[----:B------:R-:W-:Y:S02]  /*13ad0*/  FSEL R177, R45, -INF , P2 ;  /* 0xff8000002db17808 */ /* 0x000fe40001000000 */
[----:B------:R-:W-:Y:S01]  /*13ae0*/  FSEL R175, R44, -INF , P3 ;  /* 0xff8000002caf7808 */ /* 0x000fe20001800000 */
[----:B------:R-:W-:Y:S01]  /*13af0*/  HGMMA.64x16x16.F32 R32, gdesc[UR20], R32, gsb0 ;  /* 0x00200000142079f0 */ /* 0x000fe20008000820 */
[----:B------:R-:W-:Y:S02]  /*13b00*/  R2UR UR23, R5 ;  /* 0x00000000051772ca */ /* 0x000fe400000e0000 */
[----:B------:R-:W-:Y:S01]  /*13b10*/  FSEL R5, R58, -INF , P5 ;  /* 0xff8000003a057808 */ /* 0x000fe20002800000 */
[----:B------:R-:W-:Y:S01]  /*13b20*/  IMAD.MOV.U32 R58, RZ, RZ, R87 ;  /* 0x000000ffff3a7224 */ /* 0x000fe200078e0057 */
[----:B------:R-:W-:Y:S02]  /*13b30*/  ISETP.GT.AND P5, PT, R6, 0x70, PT ;  /* 0x000000700600780c */ /* 0x000fe40003fa4270 */
[----:B------:R-:W-:-:S02]  /*13b40*/  R2UR UR22, R4 ;  /* 0x00000000041672ca */ /* 0x000fc400000e0000 */
[----:B------:R-:W-:Y:S02]  /*13b50*/  FSEL R163, R48, -INF , P5 ;  /* 0xff80000030a37808 */ /* 0x000fe40002800000 */
[----:B------:R-:W-:Y:S02]  /*13b60*/  FSEL R49, R50, -INF , P5 ;  /* 0xff80000032317808 */ /* 0x000fe40002800000 */
[----:B------:R-:W-:Y:S02]  /*13b70*/  ISETP.GT.AND P5, PT, R6, 0x80, PT ;  /* 0x000000800600780c */ /* 0x000fe40003fa4270 */
[----:B------:R-:W-:Y:S02]  /*13b80*/  FSEL R43, R43, -INF , P4 ;  /* 0xff8000002b2b7808 */ /* 0x000fe40002000000 */
[----:B------:R-:W-:Y:S02]  /*13b90*/  FSEL R171, R40, -INF , P5 ;  /* 0xff80000028ab7808 */ /* 0x000fe40002800000 */
[----:B------:R-:W-:-:S02]  /*13ba0*/  FSEL R41, R42, -INF , P5 ;  /* 0xff8000002a297808 */ /* 0x000fc40002800000 */
[----:B------:R-:W-:Y:S02]  /*13bb0*/  FSEL R45, R46, -INF , P3 ;  /* 0xff8000002e2d7808 */ /* 0x000fe40001800000 */
[----:B------:R-:W-:Y:S02]  /*13bc0*/  FSEL R47, R47, -INF , P2 ;  /* 0xff8000002f2f7808 */ /* 0x000fe40001000000 */
[C---:B------:R-:W-:Y:S02]  /*13bd0*/  ISETP.GT.AND P2, PT, R6.reuse, 0x99, PT ;  /* 0x000000990600780c */ /* 0x040fe40003f44270 */
[C---:B------:R-:W-:Y:S02]  /*13be0*/  ISETP.GT.AND P3, PT, R6.reuse, 0xa0, PT ;  /* 0x000000a00600780c */ /* 0x040fe40003f64270 */
[C---:B------:R-:W-:Y:S02]  /*13bf0*/  ISETP.GT.AND P4, PT, R6.reuse, 0xa1, PT ;  /* 0x000000a10600780c */ /* 0x040fe40003f84270 */
[----:B------:R-:W-:-:S02]  /*13c00*/  ISETP.GT.AND P5, PT, R6, 0xa8, PT ;  /* 0x000000a80600780c */ /* 0x000fc40003fa4270 */
[----:B------:R-:W-:-:S04]  /*13c10*/  FMNMX.FTZ R8, R163, R8, !PT ;  /* 0x00000008a3087209 */ /* 0x000fc80007810000 */
[----:B------:R-:W-:-:S04]  /*13c20*/  FMNMX.FTZ R8, R157, R8, !PT ;  /* 0x000000089d087209 */ /* 0x000fc80007810000 */
[----:B------:R-:W-:-:S04]  /*13c30*/  FMNMX.FTZ R8, R155, R8, !PT ;  /* 0x000000089b087209 */ /* 0x000fc80007810000 */
[----:B------:R-:W-:-:S04]  /*13c40*/  FMNMX.FTZ R8, R165, R8, !PT ;  /* 0x00000008a5087209 */ /* 0x000fc80007810000 */
[----:B------:R-:W-:Y:S01]  /*13c50*/  FMNMX.FTZ R8, R171, R8, !PT ;  /* 0x00000008ab087209 */ /* 0x000fe20007810000 */
[----:B------:R-:W-:Y:S02]  /*13c60*/  WARPGROUP.DEPBAR.LE gsb0, 0x0 ;  /* 0x00008000000079c5 */ /* 0x000fe40000010000 */
[----:B------:R-:W-:Y:S01]  /*13c70*/  WARPGROUP.ARRIVE ;  /* 0x00000000000079c5 */ /* 0x000fe20000000000 */
[----:B------:R-:W-:Y:S02]  /*13c80*/  FSEL R181, R33, -INF , P1 ;  /* 0xff80000021b57808 */ /* 0x000fe40000800000 */
[----:B------:R-:W-:Y:S02]  /*13c90*/  FSEL R179, R32, -INF , P6 ;  /* 0xff80000020b37808 */ /* 0x000fe40003000000 */
[----:B------:R-:W-:Y:S01]  /*13ca0*/  P2R R33, PR, RZ, 0x2 ;  /* 0x00000002ff217803 */ /* 0x000fe20000000000 */
[----:B------:R-:W-:Y:S01]  /*13cb0*/  HGMMA.64x16x16.F32 R24, gdesc[UR20], R24, gsb0 ;  /* 0x00200000141879f0 */ /* 0x000fe20008000818 */
[----:B------:R-:W-:-:S02]  /*13cc0*/  ISETP.GT.AND P6, PT, R6, 0xa9, PT ;  /* 0x000000a90600780c */ /* 0x000fc40003fc4270 */
[----:B------:R-:W-:Y:S02]  /*13cd0*/  ISETP.GT.AND P1, PT, R6, 0x90, PT ;  /* 0x000000900600780c */ /* 0x000fe40003f24270 */
        /* <DEDUP_REMOVED lines=9> */
[----:B------:R-:W-:Y:S02]  /*13d70*/  FSEL R189, R36, -INF , P0 ;  /* 0xff80000024bd7808 */ /* 0x000fe40000000000 */
[----:B------:R-:W-:-:S02]  /*13d80*/  FMNMX.FTZ R6, R13, R6, !PT ;  /* 0x000000060d067209 */ /* 0x000fc40007810000 */
[----:B------:R-:W-:Y:S02]  /*13d90*/  FMNMX.FTZ R8, R181, R8, !PT ;  /* 0x00000008b5087209 */ /* 0x000fe40007810000 */
[----:B------:R-:W-:Y:S02]  /*13da0*/  FMNMX.FTZ R6, R111, R6, !PT ;  /* 0x000000066f067209 */ /* 0x000fe40007810000 */
[----:B------:R-:W-:Y:S02]  /*13db0*/  FSEL R193, R37, -INF , P2 ;  /* 0xff80000025c17808 */ /* 0x000fe40001000000 */
[----:B------:R-:W-:Y:S02]  /*13dc0*/  FMNMX.FTZ R6, R15, R6, !PT ;  /* 0x000000060f067209 */ /* 0x000fe40007810000 */
[----:B------:R-:W-:Y:S02]  /*13dd0*/  FMNMX.FTZ R8, R189, R8, !PT ;  /* 0x00000008bd087209 */ /* 0x000fe40007810000 */
[----:B------:R-:W-:-:S02]  /*13de0*/  FMNMX.FTZ R6, R99, R6, !PT ;  /* 0x0000000663067209 */ /* 0x000fc40007810000 */
[----:B------:R-:W-:Y:S02]  /*13df0*/  FMNMX.FTZ R8, R193, R8, !PT ;  /* 0x00000008c1087209 */ /* 0x000fe40007810000 */
[----:B------:R-:W-:Y:S02]  /*13e00*/  FMNMX.FTZ R6, R81, R6, !PT ;  /* 0x0000000651067209 */ /* 0x000fe40007810000 */
[----:B------:R-:W-:Y:S02]  /*13e10*/  P2R R32, PR, RZ, 0x1 ;  /* 0x00000001ff207803 */ /* 0x000fe40000000000 */
[----:B------:R-:W-:Y:S02]  /*13e20*/  FMNMX.FTZ R6, R103, R6, !PT ;  /* 0x0000000667067209 */ /* 0x000fe40007810000 */
[----:B------:R-:W-:Y:S02]  /*13e30*/  FSEL R39, R39, -INF , P2 ;  /* 0xff80000027277808 */ /* 0x000fe40001000000 */
[----:B------:R-:W-:Y:S01]  /*13e40*/  FMNMX.FTZ R6, R97, R6, !PT ;  /* 0x0000000661067209 */ /* 0x000fe20007810000 */
[----:B------:R-:W-:-:S03]  /*13e50*/  WARPGROUP.DEPBAR.LE gsb0, 0x0 ;  /* 0x00008000000079c5 */ /* 0x000fc60000010000 */
        /* <DEDUP_REMOVED lines=10> */
[----:B------:R-:W-:Y:S02]  /*13f00*/  FSEL R183, R29, -INF , P6 ;  /* 0xff8000001db77808 */ /* 0x000fe40003000000 */
[----:B------:R-:W-:-:S02]  /*13f10*/  FMNMX.FTZ R8, R185, R8, !PT ;  /* 0x00000008b9087209 */ /* 0x000fc40007810000 */
[----:B------:R-:W-:Y:S02]  /*13f20*/  FMNMX.FTZ R6, R73, R6, !PT ;  /* 0x0000000649067209 */ /* 0x000fe40007810000 */
[----:B------:R-:W-:Y:S01]  /*13f30*/  FMNMX.FTZ R14, R183, R8, !PT ;  /* 0x00000008b70e7209 */ /* 0x000fe20007810000 */
[----:B------:R-:W-:Y:S01]  /*13f40*/  IMAD.U32 R8, RZ, RZ, UR6 ;  /* 0x00000006ff087e24 */ /* 0x000fe2000f8e00ff */
[----:B------:R-:W-:Y:S02]  /*13f50*/  FMNMX.FTZ R6, R79, R6, !PT ;  /* 0x000000064f067209 */ /* 0x000fe40007810000 */
[----:B------:R-:W-:Y:S01]  /*13f60*/  FSEL R25, R34, -INF , P1 ;  /* 0xff80000022197808 */ /* 0x000fe20000800000 */
[----:B------:R-:W0:Y:S01]  /*13f70*/  SHFL.BFLY PT, R7, R14, 0x2, 0x1f ;  /* 0x0c401f000e077f89 */ /* 0x000e2200000e0000 */
[----:B------:R-:W-:Y:S02]  /*13f80*/  FMNMX.FTZ R6, R77, R6, !PT ;  /* 0x000000064d067209 */ /* 0x000fe40007810000 */
[----:B------:R-:W-:-:S02]  /*13f90*/  ISETP.NE.AND P1, PT, R33, RZ, PT ;  /* 0x000000ff2100720c */ /* 0x000fc40003f25270 */
[----:B------:R-:W-:Y:S02]  /*13fa0*/  FMNMX.FTZ R6, R67, R6, !PT ;  /* 0x0000000643067209 */ /* 0x000fe40007810000 */
[----:B------:R-:W-:Y:S02]  /*13fb0*/  FSEL R35, R35, -INF , P1 ;  /* 0xff80000023237808 */ /* 0x000fe40000800000 */
[----:B------:R-:W-:Y:S02]  /*13fc0*/  FMNMX.FTZ R6, R65, R6, !PT ;  /* 0x0000000641067209 */ /* 0x000fe40007810000 */
[----:B------:R-:W-:Y:S02]  /*13fd0*/  ISETP.NE.AND P1, PT, R12, RZ, PT ;  /* 0x000000ff0c00720c */ /* 0x000fe40003f25270 */
[----:B------:R-:W-:-:S04]  /*13fe0*/  FMNMX.FTZ R6, R71, R6, !PT ;  /* 0x0000000647067209 */ /* 0x000fc80007810000 */
[----:B------:R-:W-:-:S04]  /*13ff0*/  FMNMX.FTZ R6, R5, R6, !PT ;  /* 0x0000000605067209 */ /* 0x000fc80007810000 */
[----:B------:R-:W-:Y:S02]  /*14000*/  FMNMX.FTZ R6, R59, R6, !PT ;  /* 0x000000063b067209 */ /* 0x000fe40007810000 */
[----:B0-----:R-:W-:Y:S02]  /*14010*/  FMNMX.FTZ R20, R14, R7, !PT ;  /* 0x000000070e147209 */ /* 0x001fe40007810000 */
[----:B------:R-:W-:Y:S02]  /*14020*/  FMNMX.FTZ R6, R57, R6, !PT ;  /* 0x0000000639067209 */ /* 0x000fe40007810000 */
[----:B------:R-:W-:Y:S01]  /*14030*/  @!P1 IADD3 R0, R0, 0x34840, RZ ;  /* 0x0003484000009810 */ /* 0x000fe20007ffe0ff */
        /* <DEDUP_REMOVED lines=14> */
[----:B------:R-:W-:Y:S02]  /*14120*/  ISETP.NE.AND P0, PT, R32, RZ, PT ;  /* 0x000000ff2000720c */ /* 0x000fe40003f05270 */
        /* <DEDUP_REMOVED lines=31> */
[-CC-:B------:R-:W-:Y:S01]  /*14320*/  FFMA.FTZ R184, R127, R8.reuse, -R4.reuse ;  /* 0x000000087fb87223 */ /* 0x180fe20000010804 */
[-CC-:B------:R-:W-:Y:S01]  /*14330*/  FFMA.FTZ R188, R121, R8.reuse, -R4.reuse ;  /* 0x0000000879bc7223 */ /* 0x180fe20000010804 */
[----:B------:R-:W0:Y:S01]  /*14340*/  SHFL.BFLY PT, R137, R6, 0x2, 0x1f ;  /* 0x0c401f0006897f89 */ /* 0x000e2200000e0000 */
        /* <DEDUP_REMOVED lines=23> */
[----:B0-----:R-:W-:Y:S01]  /*144c0*/  FMNMX.FTZ R10, R6, R137, !PT ;  /* 0x00000089060a7209 */ /* 0x001fe20007810000 */
[----:B------:R-:W0:Y:S01]  /*144d0*/  MUFU.EX2 R180, R180 ;  /* 0x000000b400b47308 */ /* 0x000e220000000800 */
[-CC-:B------:R-:W-:Y:S01]  /*144e0*/  FFMA.FTZ R137, R181, R8.reuse, -R4.reuse ;  /* 0x00000008b5897223 */ /* 0x180fe20000010804 */
[-CC-:B------:R-:W-:Y:S01]  /*144f0*/  FFMA.FTZ R139, R193, R8.reuse, -R4.reuse ;  /* 0x00000008c18b7223 */ /* 0x180fe20000010804 */
[-CC-:B------:R-:W-:Y:S01]  /*14500*/  FFMA.FTZ R216, R187, R8.reuse, -R4.reuse ;  /* 0x00000008bbd87223 */ /* 0x180fe20000010804 */
[----:B------:R-:W4:Y:S01]  /*14510*/  SHFL.BFLY PT, R141, R10, 0x1, 0x1f ;  /* 0x0c201f000a8d7f89 */ /* 0x000f2200000e0000 */
[-CC-:B------:R-:W-:Y:S01]  /*14520*/  FFMA.FTZ R191, R191, R8.reuse, -R4.reuse ;  /* 0x00000008bfbf7223 */ /* 0x180fe20000010804 */
[-CC-:B------:R-:W-:Y:S01]  /*14530*/  FFMA.FTZ R218, R185, R8.reuse, -R4.reuse ;  /* 0x00000008b9da7223 */ /* 0x180fe20000010804 */
[----:B------:R-:W-:Y:S01]  /*14540*/  FFMA.FTZ R143, R183, R8, -R4 ;  /* 0x00000008b78f7223 */ /* 0x000fe20000010804 */
[----:B------:R-:W0:Y:S08]  /*14550*/  MUFU.EX2 R37, R37 ;  /* 0x0000002500257308 */ /* 0x000e300000000800 */
[----:B------:R-:W0:Y:S08]  /*14560*/  MUFU.EX2 R182, R182 ;  /* 0x000000b600b67308 */ /* 0x000e300000000800 */
[----:B------:R-:W0:Y:S01]  /*14570*/  MUFU.EX2 R61, R61 ;  /* 0x0000003d003d7308 */ /* 0x000e220000000800 */
[----:B----4-:R-:W-:-:S04]  /*14580*/  FMNMX.FTZ R92, R10, R141, !PT ;  /* 0x0000008d0a5c7209 */ /* 0x010fc80007810000 */
[C---:B------:R-:W-:Y:S01]  /*14590*/  FSETP.NEU.FTZ.AND P2, PT, R92.reuse, -INF , PT ;  /* 0xff8000005c00780b */ /* 0x040fe20003f5d000 */
[----:B------:R-:W-:Y:S02]  /*145a0*/  FMUL.FTZ R28, R92, R8 ;  /* 0x000000085c1c7220 */ /* 0x000fe40000410000 */
[----:B------:R-:W4:Y:S03]  /*145b0*/  MUFU.EX2 R184, R184 ;  /* 0x000000b800b87308 */ /* 0x000f260000000800 */
[----:B------:R-:W-:Y:S02]  /*145c0*/  FSEL R28, R28, RZ, P2 ;  /* 0x000000ff1c1c7208 */ /* 0x000fe40001000000 */
[----:B------:R-:W-:-:S03]  /*145d0*/  ISETP.GE.AND P2, PT, R160, 0xb1, PT ;  /* 0x000000b1a000780c */ /* 0x000fc60003f46270 */
[----:B------:R-:W-:Y:S01]  /*145e0*/  MUFU.EX2 R69, R69 ;  /* 0x0000004500457308 */ /* 0x000fe20000000800 */
[-CC-:B------:R-:W-:Y:S01]  /*145f0*/  FFMA.FTZ R177, R3, R8.reuse, -R28.reuse ;  /* 0x0000000803b17223 */ /* 0x180fe2000001081c */
[----:B-1----:R-:W-:Y:S01]  /*14600*/  FADD.FTZ R3, R176, R21 ;  /* 0x00000015b0037221 */ /* 0x002fe20000010000 */
[-CC-:B------:R-:W-:Y:S01]  /*14610*/  FFMA.FTZ R4, R115, R8.reuse, -R28.reuse ;  /* 0x0000000873047223 */ /* 0x180fe2000001081c */
[-CC-:B------:R-:W-:Y:S01]  /*14620*/  FFMA.FTZ R179, R9, R8.reuse, -R28.reuse ;  /* 0x0000000809b37223 */ /* 0x180fe2000001081c */
[-CC-:B------:R-:W-:Y:S01]  /*14630*/  FFMA.FTZ R6, R119, R8.reuse, -R28.reuse ;  /* 0x0000000877067223 */ /* 0x180fe2000001081c */
[----:B--2---:R-:W-:Y:S01]  /*14640*/  FADD.FTZ R36, R178, R3 ;  /* 0x00000003b2247221 */ /* 0x004fe20000010000 */
[-CC-:B------:R-:W-:Y:S01]  /*14650*/  FFMA.FTZ R181, R11, R8.reuse, -R28.reuse ;  /* 0x000000080bb57223 */ /* 0x180fe2000001081c */
[----:B------:R-:W-:Y:S01]  /*14660*/  MUFU.EX2 R177, R177 ;  /* 0x000000b100b17308 */ /* 0x000fe20000000800 */
[-C--:B------:R-:W-:Y:S01]  /*14670*/  FFMA.FTZ R10, R107, R8.reuse, -R28 ;  /* 0x000000086b0a7223 */ /* 0x080fe2000001081c */
[----:B---3--:R-:W-:Y:S01]  /*14680*/  FADD.FTZ R3, R33, R36 ;  /* 0x0000002421037221 */ /* 0x008fe20000010000 */
[-CC-:B------:R-:W-:Y:S01]  /*14690*/  FFMA.FTZ R183, R13, R8.reuse, -R28.reuse ;  /* 0x000000080db77223 */ /* 0x180fe2000001081c */
[-CC-:B------:R-:W-:Y:S01]  /*146a0*/  FFMA.FTZ R12, R111, R8.reuse, -R28.reuse ;  /* 0x000000086f0c7223 */ /* 0x180fe2000001081c */
[-CC-:B------:R-:W-:Y:S01]  /*146b0*/  FFMA.FTZ R201, R5, R8.reuse, -R28.reuse ;  /* 0x0000000805c97223 */ /* 0x180fe2000001081c */
[----:B0-----:R-:W-:Y:S01]  /*146c0*/  FADD.FTZ R36, R180, R3 ;  /* 0x00000003b4247221 */ /* 0x001fe20000010000 */
[-CC-:B------:R-:W-:Y:S01]  /*146d0*/  FFMA.FTZ R185, R15, R8.reuse, -R28.reuse ;  /* 0x000000080fb97223 */ /* 0x180fe2000001081c */
[----:B------:R-:W0:Y:S01]  /*146e0*/  MUFU.EX2 R4, R4 ;  /* 0x0000000400047308 */ /* 0x000e220000000800 */
[-C--:B------:R-:W-:Y:S01]  /*146f0*/  FFMA.FTZ R14, R99, R8.reuse, -R28 ;  /* 0x00000008630e7223 */ /* 0x080fe2000001081c */
[----:B------:R-:W-:Y:S01]  /*14700*/  FADD.FTZ R3, R37, R36 ;  /* 0x0000002425037221 */ /* 0x000fe20000010000 */
[-CC-:B------:R-:W-:Y:S01]  /*14710*/  FFMA.FTZ R187, R81, R8.reuse, -R28.reuse ;  /* 0x0000000851bb7223 */ /* 0x180fe2000001081c */
[-CC-:B------:R-:W-:Y:S01]  /*14720*/  FFMA.FTZ R20, R103, R8.reuse, -R28.reuse ;  /* 0x0000000867147223 */ /* 0x180fe2000001081c */
[-CC-:B------:R-:W-:Y:S01]  /*14730*/  FFMA.FTZ R189, R97, R8.reuse, -R28.reuse ;  /* 0x0000000861bd7223 */ /* 0x180fe2000001081c */
[----:B------:R-:W-:Y:S01]  /*14740*/  FADD.FTZ R38, R182, R3 ;  /* 0x00000003b6267221 */ /* 0x000fe20000010000 */
[-CC-:B------:R-:W-:Y:S01]  /*14750*/  FFMA.FTZ R24, R91, R8.reuse, -R28.reuse ;  /* 0x000000085b187223 */ /* 0x180fe2000001081c */
[----:B------:R-:W1:Y:S01]  /*14760*/  MUFU.EX2 R179, R179 ;  /* 0x000000b300b37308 */ /* 0x000e620000000800 */
[-C--:B------:R-:W-:Y:S01]  /*14770*/  FFMA.FTZ R26, R95, R8.reuse, -R28 ;  /* 0x000000085f1a7223 */ /* 0x080fe2000001081c */
[----:B------:R-:W-:Y:S01]  /*14780*/  FADD.FTZ R3, R61, R38 ;  /* 0x000000263d037221 */ /* 0x000fe20000010000 */
[-CC-:B------:R-:W-:Y:S01]  /*14790*/  FFMA.FTZ R193, R93, R8.reuse, -R28.reuse ;  /* 0x000000085dc17223 */ /* 0x180fe2000001081c */
[-CC-:B------:R-:W-:Y:S01]  /*147a0*/  FFMA.FTZ R30, R75, R8.reuse, -R28.reuse ;  /* 0x000000084b1e7223 */ /* 0x180fe2000001081c */
[-CC-:B------:R-:W-:Y:S01]  /*147b0*/  FFMA.FTZ R195, R73, R8.reuse, -R28.reuse ;  /* 0x0000000849c37223 */ /* 0x180fe2000001081c */
[----:B----4-:R-:W-:Y:S01]  /*147c0*/  FADD.FTZ R38, R184, R3 ;  /* 0x00000003b8267221 */ /* 0x010fe20000010000 */
[-C--:B------:R-:W-:Y:S01]  /*147d0*/  FFMA.FTZ R32, R79, R8.reuse, -R28 ;  /* 0x000000084f207223 */ /* 0x080fe2000001081c */
[----:B------:R-:W2:Y:S01]  /*147e0*/  MUFU.EX2 R186, R186 ;  /* 0x000000ba00ba7308 */ /* 0x000ea20000000800 */
[----:B0-----:R-:W-:Y:S01]  /*147f0*/  FADD.FTZ R40, R177, R4 ;  /* 0x00000004b1287221 */ /* 0x001fe20000010000 */
[----:B------:R-:W-:Y:S01]  /*14800*/  FADD.FTZ R5, R69, R38 ;  /* 0x0000002645057221 */ /* 0x000fe20000010000 */
[-CC-:B------:R-:W-:Y:S01]  /*14810*/  FFMA.FTZ R197, R77, R8.reuse, -R28.reuse ;  /* 0x000000084dc57223 */ /* 0x180fe2000001081c */
[-CC-:B------:R-:W-:Y:S01]  /*14820*/  FFMA.FTZ R34, R67, R8.reuse, -R28.reuse ;  /* 0x0000000843227223 */ /* 0x180fe2000001081c */
[-CC-:B------:R-:W-:Y:S01]  /*14830*/  FFMA.FTZ R199, R65, R8.reuse, -R28.reuse ;  /* 0x0000000841c77223 */ /* 0x180fe2000001081c */
[-CC-:B------:R-:W-:Y:S01]  /*14840*/  FFMA.FTZ R36, R71, R8.reuse, -R28.reuse ;  /* 0x0000000847247223 */ /* 0x180fe2000001081c */
[-C--:B------:R-:W-:Y:S01]  /*14850*/  FFMA.FTZ R38, R59, R8.reuse, -R28 ;  /* 0x000000083b267223 */ /* 0x080fe2000001081c */
[----:B------:R-:W0:Y:S01]  /*14860*/  MUFU.EX2 R6, R6 ;  /* 0x0000000600067308 */ /* 0x000e220000000800 */
[----:B-1----:R-:W-:Y:S01]  /*14870*/  FADD.FTZ R3, R179, R40 ;  /* 0x00000028b3037221 */ /* 0x002fe20000010000 */
        /* <DEDUP_REMOVED lines=13> */
[-CC-:B------:R-:W-:Y:S01]  /*14950*/  FFMA.FTZ R125, R125, R8.reuse, -R28.reuse ;  /* 0x000000087d7d7223 */ /* 0x180fe2000001081c */
[----:B------:R-:W2:Y:S01]  /*14960*/  MUFU.EX2 R181, R181 ;  /* 0x000000b500b57308 */ /* 0x000ea20000000800 */
[----:B0-----:R-:W-:Y:S01]  /*14970*/  FADD.FTZ R40, R6, R3 ;  /* 0x0000000306287221 */ /* 0x001fe20000010000 */
[-CC-:B------:R-:W-:Y:S01]  /*14980*/  FFMA.FTZ R129, R129, R8.reuse, -R28.reuse ;  /* 0x0000000881817223 */ /* 0x180fe2000001081c */
[-CC-:B------:R-:W-:Y:S01]  /*14990*/  FFMA.FTZ R133, R133, R8.reuse, -R28.reuse ;  /* 0x0000000885857223 */ /* 0x180fe2000001081c */
[----:B------:R-:W-:Y:S01]  /*149a0*/  FFMA.FTZ R135, R135, R8, -R28 ;  /* 0x0000000887877223 */ /* 0x000fe2000001081c */
[----:B------:R-:W-:Y:S01]  /*149b0*/  F2FP.F16.F32.PACK_AB R177, R4, R177 ;  /* 0x000000b104b1723e */ /* 0x000fe200000000ff */
[--C-:B------:R-:W-:Y:S01]  /*149c0*/  IMAD.MOV.U32 R81, RZ, RZ, R87.reuse ;  /* 0x000000ffff517224 */ /* 0x100fe200078e0057 */
[----:B------:R-:W-:Y:S01]  /*149d0*/  F2FP.F16.F32.PACK_AB R179, R6, R179 ;  /* 0x000000b306b3723e */ /* 0x000fe200000000ff */
[----:B------:R-:W0:Y:S01]  /*149e0*/  MUFU.EX2 R188, R188 ;  /* 0x000000bc00bc7308 */ /* 0x000e220000000800 */
[----:B-1----:R-:W-:Y:S01]  /*149f0*/  FADD.FTZ R5, R83, R42 ;  /* 0x0000002a53057221 */ /* 0x002fe20000010000 */
[----:B------:R-:W-:Y:S01]  /*14a00*/  F2FP.F16.F32.PACK_AB R178, R33, R178 ;  /* 0x000000b221b2723e */ /* 0x000fe200000000ff */
[--C-:B------:R-:W-:Y:S01]  /*14a10*/  IMAD.MOV.U32 R79, RZ, RZ, R87.reuse ;  /* 0x000000ffff4f7224 */ /* 0x100fe200078e0057 */
[----:B------:R-:W-:Y:S01]  /*14a20*/  F2FP.F16.F32.PACK_AB R180, R37, R180 ;  /* 0x000000b425b4723e */ /* 0x000fe200000000ff */
[--C-:B------:R-:W-:Y:S01]  /*14a30*/  IMAD.MOV.U32 R75, RZ, RZ, R87.reuse ;  /* 0x000000ffff4b7224 */ /* 0x100fe200078e0057 */
[----:B------:R-:W-:Y:S01]  /*14a40*/  F2FP.F16.F32.PACK_AB R182, R61, R182 ;  /* 0x000000b63db6723e */ /* 0x000fe200000000ff */
[--C-:B------:R-:W-:Y:S01]  /*14a50*/  IMAD.MOV.U32 R73, RZ, RZ, R87.reuse ;  /* 0x000000ffff497224 */ /* 0x100fe200078e0057 */
[----:B------:R-:W1:Y:S01]  /*14a60*/  MUFU.EX2 R10, R10 ;  /* 0x0000000a000a7308 */ /* 0x000e620000000800 */
[----:B--2---:R-:W-:Y:S01]  /*14a70*/  FADD.FTZ R3, R181, R40 ;  /* 0x00000028b5037221 */ /* 0x004fe20000010000 */
[----:B------:R-:W-:Y:S01]  /*14a80*/  F2FP.F16.F32.PACK_AB R184, R69, R184 ;  /* 0x000000b845b8723e */ /* 0x000fe200000000ff */
[--C-:B------:R-:W-:Y:S01]  /*14a90*/  IMAD.MOV.U32 R71, RZ, RZ, R87.reuse ;  /* 0x000000ffff477224 */ /* 0x100fe200078e0057 */
[----:B------:R-:W-:Y:S01]  /*14aa0*/  F2FP.F16.F32.PACK_AB R186, R83, R186 ;  /* 0x000000ba53ba723e */ /* 0x000fe200000000ff */
[--C-:B------:R-:W-:Y:S01]  /*14ab0*/  IMAD.MOV.U32 R83, RZ, RZ, R87.reuse ;  /* 0x000000ffff537224 */ /* 0x100fe200078e0057 */
[----:B------:R-:W-:Y:S01]  /*14ac0*/  F2FP.F16.F32.PACK_AB R176, R21, R176 ;  /* 0x000000b015b0723e */ /* 0x000fe200000000ff */
[----:B------:R-:W-:Y:S01]  /*14ad0*/  IMAD.MOV.U32 R69, RZ, RZ, R87 ;  /* 0x000000ffff457224 */ /* 0x000fe200078e0057 */
[----:B------:R-:W2:Y:S01]  /*14ae0*/  MUFU.EX2 R85, R85 ;  /* 0x0000005500557308 */ /* 0x000ea20000000800 */
[----:B0-----:R-:W-:Y:S01]  /*14af0*/  FADD.FTZ R40, R188, R5 ;  /* 0x00000005bc287221 */ /* 0x001fe20000010000 */
[-C--:B------:R-:W-:Y:S01]  /*14b00*/  MOV R77, R87.reuse ;  /* 0x00000057004d7202 */ /* 0x080fe20000000f00 */
[--C-:B------:R-:W-:Y:S01]  /*14b10*/  IMAD.MOV.U32 R65, RZ, RZ, R87.reuse ;  /* 0x000000ffff417224 */ /* 0x100fe200078e0057 */
[-C--:B------:R-:W-:Y:S01]  /*14b20*/  MOV R67, R87.reuse ;  /* 0x0000005700437202 */ /* 0x080fe20000000f00 */
[--C-:B------:R-:W-:Y:S01]  /*14b30*/  IMAD.MOV.U32 R61, RZ, RZ, R87.reuse ;  /* 0x000000ffff3d7224 */ /* 0x100fe200078e0057 */
[----:B------:R-:W-:Y:S01]  /*14b40*/  MOV R57, R87 ;  /* 0x0000005700397202 */ /* 0x000fe20000000f00 */
[----:B------:R-:W-:Y:S01]  /*14b50*/  IMAD.MOV.U32 R59, RZ, RZ, R87 ;  /* 0x000000ffff3b7224 */ /* 0x000fe200078e0057 */
[----:B------:R-:W0:Y:S01]  /*14b60*/  MUFU.EX2 R183, R183 ;  /* 0x000000b700b77308 */ /* 0x000e220000000800 */
[C---:B-1----:R-:W-:Y:S01]  /*14b70*/  FADD.FTZ R42, R10.reuse, R3 ;  /* 0x000000030a2a7221 */ /* 0x042fe20000010000 */
[----:B------:R-:W-:Y:S01]  /*14b80*/  F2FP.F16.F32.PACK_AB R181, R10, R181 ;  /* 0x000000b50ab5723e */ /* 0x000fe200000000ff */
[--C-:B------:R-:W-:Y:S01]  /*14b90*/  IMAD.MOV.U32 R53, RZ, RZ, R87.reuse ;  /* 0x000000ffff357224 */ /* 0x100fe200078e0057 */
[----:B------:R-:W-:Y:S01]  /*14ba0*/  MOV R37, R87 ;  /* 0x0000005700257202 */ /* 0x000fe20000000f00 */
[----:B------:R-:W-:-:S02]  /*14bb0*/  IMAD.MOV.U32 R49, RZ, RZ, R87 ;  /* 0x000000ffff317224 */ /* 0x000fc400078e0057 */
[--C-:B------:R-:W-:Y:S01]  /*14bc0*/  IMAD.MOV.U32 R45, RZ, RZ, R87.reuse ;  /* 0x000000ffff2d7224 */ /* 0x100fe200078e0057 */
[----:B------:R-:W1:Y:S01]  /*14bd0*/  MUFU.EX2 R190, R190 ;  /* 0x000000be00be7308 */ /* 0x000e620000000800 */
[----:B--2---:R-:W-:Y:S01]  /*14be0*/  FADD.FTZ R5, R85, R40 ;  /* 0x0000002855057221 */ /* 0x004fe20000010000 */
[----:B------:R-:W-:Y:S01]  /*14bf0*/  FFMA.FTZ R40, R63, R8, -R28 ;  /* 0x000000083f287223 */ /* 0x000fe2000001081c */
[----:B------:R-:W-:Y:S01]  /*14c00*/  F2FP.F16.F32.PACK_AB R188, R85, R188 ;  /* 0x000000bc55bc723e */ /* 0x000fe200000000ff */
[--C-:B------:R-:W-:Y:S02]  /*14c10*/  IMAD.MOV.U32 R85, RZ, RZ, R87.reuse ;  /* 0x000000ffff557224 */ /* 0x100fe400078e0057 */
[--C-:B------:R-:W-:Y:S02]  /*14c20*/  IMAD.MOV.U32 R63, RZ, RZ, R87.reuse ;  /* 0x000000ffff3f7224 */ /* 0x100fe400078e0057 */
[----:B------:R-:W2:Y:S01]  /*14c30*/  MUFU.EX2 R12, R12 ;  /* 0x0000000c000c7308 */ /* 0x000ea20000000800 */
[----:B0-----:R-:W-:Y:S01]  /*14c40*/  FADD.FTZ R3, R183, R42 ;  /* 0x0000002ab7037221 */ /* 0x001fe20000010000 */
[----:B------:R-:W-:-:S02]  /*14c50*/  IMAD.MOV.U32 R41, RZ, RZ, R87 ;  /* 0x000000ffff297224 */ /* 0x000fc400078e0057 */
[----:B------:R-:W-:-:S04]  /*14c60*/  IMAD.MOV.U32 R33, RZ, RZ, R87 ;  /* 0x000000ffff217224 */ /* 0x000fc800078e0057 */
        /* <DEDUP_REMOVED lines=22> */
[----:B------:R-:W-:-:S04]  /*14dd0*/  @!P1 PRMT R3, RZ, 0x654, R0 ;  /* 0x00000654ff039816 */ /* 0x000fc80000000000 */
[----:B------:R2:W-:Y:S02]  /*14de0*/  @!P1 SYNCS.ARRIVE.TRANS64.RED.A1T0 RZ, [R3+URZ], RZ ;  /* 0x000000ff03ff99a7 */ /* 0x0005e4000810043f */
[----:B------:R0:W-:Y:S01]  /*14df0*/  MUFU.EX2 R141, R191 ;  /* 0x000000bf008d7308 */ /* 0x0001e20000000800 */
[C---:B-1----:R-:W-:Y:S01]  /*14e00*/  FADD.FTZ R42, R20.reuse, R5 ;  /* 0x00000005142a7221 */ /* 0x042fe20000010000 */
[----:B------:R-:W-:-:S06]  /*14e10*/  F2FP.F16.F32.PACK_AB R187, R20, R187 ;  /* 0x000000bb14bb723e */ /* 0x000fcc00000000ff */
[----:B------:R-:W1:Y:S01]  /*14e20*/  MUFU.EX2 R105, R105 ;  /* 0x0000006900697308 */ /* 0x000e620000000800 */
[-C--:B0-----:R-:W-:Y:S01]  /*14e30*/  FFMA.FTZ R191, R109, R8.reuse, -R28 ;  /* 0x000000086dbf7223 */ /* 0x081fe2000001081c */
[----:B--2---:R-:W-:Y:S01]  /*14e40*/  FADD.FTZ R3, R189, R42 ;  /* 0x0000002abd037221 */ /* 0x004fe20000010000 */
[----:B------:R-:W-:Y:S01]  /*14e50*/  FFMA.FTZ R42, R55, R8, -R28 ;  /* 0x00000008372a7223 */ /* 0x000fe2000001081c */
[----:B------:R-:W-:-:S04]  /*14e60*/  IMAD.MOV.U32 R55, RZ, RZ, R87 ;  /* 0x000000ffff377224 */ /* 0x000fc800078e0057 */
[----:B------:R-:W0:Y:S08]  /*14e70*/  MUFU.EX2 R24, R24 ;  /* 0x0000001800187308 */ /* 0x000e300000000800 */
        /* <DEDUP_REMOVED lines=12> */
[----:B0-----:R-:W-:Y:S01]  /*14f40*/  FADD.FTZ R5, R113, R44 ;  /* 0x0000002c71057221 */ /* 0x001fe20000010000 */
[----:B------:R-:W-:Y:S01]  /*14f50*/  FFMA.FTZ R44, R43, R8, -R28 ;  /* 0x000000082b2c7223 */ /* 0x000fe2000001081c */
[----:B------:R-:W-:Y:S01]  /*14f60*/  F2FP.F16.F32.PACK_AB R196, R113, R196 ;  /* 0x000000c471c4723e */ /* 0x000fe200000000ff */
[----:B------:R-:W-:-:S04]  /*14f70*/  IMAD.MOV.U32 R43, RZ, RZ, R87 ;  /* 0x000000ffff2b7224 */ /* 0x000fc800078e0057 */
        /* <DEDUP_REMOVED lines=24> */
[----:B------:R-:W-:Y:S02]  /*15100*/  F2FP.F16.F32.PACK_AB R195, R32, R195 ;  /* 0x000000c320c3723e */ /* 0x000fe400000000ff */
[----:B------:R-:W-:-:S04]  /*15110*/  MOV R32, R87 ;  /* 0x0000005700207202 */ /* 0x000fc80000000f00 */
        /* <DEDUP_REMOVED lines=17> */
[----:B------:R-:W-:Y:S02]  /*15230*/  F2FP.F16.F32.PACK_AB R204, R27, R204 ;  /* 0x000000cc1bcc723e */ /* 0x000fe400000000ff */
[----:B------:R-:W-:-:S04]  /*15240*/  MOV R27, R87 ;  /* 0x00000057001b7202 */ /* 0x000fc80000000f00 */
        /* <DEDUP_REMOVED lines=47> */
[----:B------:R-:W-:Y:S02]  /*15540*/  F2FP.F16.F32.PACK_AB R207, R42, R207 ;  /* 0x000000cf2acf723e */ /* 0x000fe400000000ff */
[----:B------:R-:W-:-:S04]  /*15550*/  MOV R42, R87 ;  /* 0x00000057002a7202 */ /* 0x000fc80000000f00 */
        /* <DEDUP_REMOVED lines=9> */
[----:B------:R-:W-:Y:S01]  /*155f0*/  F2FP.F16.F32.PACK_AB R209, R44, R209 ;  /* 0x000000d12cd1723e */ /* 0x000fe200000000ff */
[----:B------:R-:W-:-:S05]  /*15600*/  IMAD.MOV.U32 R44, RZ, RZ, R87 ;  /* 0x000000ffff2c7224 */ /* 0x000fca00078e0057 */
[----:B------:R1:W3:Y:S01]  /*15610*/  MUFU.EX2 R28, R47 ;  /* 0x0000002f001c7308 */ /* 0x0002e20000000800 */
[----:B--2---:R-:W-:Y:S01]  /*15620*/  FADD.FTZ R52, R216, R5 ;  /* 0x00000005d8347221 */ /* 0x004fe20000010000 */
[----:B------:R-:W-:-:S03]  /*15630*/  F2FP.F16.F32.PACK_AB R216, R141, R216 ;  /* 0x000000d88dd8723e */ /* 0x000fc600000000ff */
[----:B------:R-:W-:-:S03]  /*15640*/  FADD.FTZ R5, R141, R52 ;  /* 0x000000348d057221 */ /* 0x000fc60000010000 */
[----:B------:R-:W2:Y:S01]  /*15650*/  MUFU.EX2 R25, R25 ;  /* 0x0000001900197308 */ /* 0x000ea20000000800 */
[----:B0-----:R-:W-:Y:S01]  /*15660*/  FADD.FTZ R3, R211, R50 ;  /* 0x00000032d3037221 */ /* 0x001fe20000010000 */
[----:B-1----:R-:W-:-:S06]  /*15670*/  MOV R47, R87 ;  /* 0x00000057002f7202 */ /* 0x002fcc0000000f00 */
[----:B------:R0:W1:Y:S01]  /*15680*/  MUFU.EX2 R46, R35 ;  /* 0x00000023002e7308 */ /* 0x0000620000000800 */
[C---:B---3--:R-:W-:Y:S01]  /*15690*/  FADD.FTZ R52, R28.reuse, R3 ;  /* 0x000000031c347221 */ /* 0x048fe20000010000 */
[----:B------:R-:W-:Y:S01]  /*156a0*/  F2FP.F16.F32.PACK_AB R211, R28, R211 ;  /* 0x000000d31cd3723e */ /* 0x000fe200000000ff */
[----:B------:R-:W-:-:S05]  /*156b0*/  IMAD.MOV.U32 R28, RZ, RZ, R87 ;  /* 0x000000ffff1c7224 */ /* 0x000fca00078e0057 */
[----:B------:R-:W3:Y:S01]  /*156c0*/  MUFU.EX2 R29, R29 ;  /* 0x0000001d001d7308 */ /* 0x000ee20000000800 */
[----:B--2---:R-:W-:Y:S01]  /*156d0*/  FADD.FTZ R3, R25, R52 ;  /* 0x0000003419037221 */ /* 0x004fe20000010000 */
[----:B------:R-:W-:Y:S01]  /*156e0*/  MOV R52, R87 ;  /* 0x0000005700347202 */ /* 0x000fe20000000f00 */
[----:B0-----:R-:W-:-:S05]  /*156f0*/  IMAD.MOV.U32 R35, RZ, RZ, R87 ;  /* 0x000000ffff237224 */ /* 0x001fca00078e0057 */
[----:B------:R0:W2:Y:S01]  /*15700*/  MUFU.EX2 R48, R39 ;  /* 0x0000002700307308 */ /* 0x0000a20000000800 */
[C---:B-1----:R-:W-:Y:S01]  /*15710*/  FADD.FTZ R4, R46.reuse, R3 ;  /* 0x000000032e047221 */ /* 0x042fe20000010000 */
[----:B------:R-:W-:Y:S01]  /*15720*/  F2FP.F16.F32.PACK_AB R213, R46, R25 ;  /* 0x000000192ed5723e */ /* 0x000fe200000000ff */
[--C-:B------:R-:W-:Y:S02]  /*15730*/  IMAD.MOV.U32 R46, RZ, RZ, R87.reuse ;  /* 0x000000ffff2e7224 */ /* 0x100fe400078e0057 */
[----:B------:R-:W-:-:S03]  /*15740*/  IMAD.MOV.U32 R25, RZ, RZ, R87 ;  /* 0x000000ffff197224 */ /* 0x000fc600078e0057 */
[----:B------:R-:W1:Y:S01]  /*15750*/  MUFU.EX2 R125, R125 ;  /* 0x0000007d007d7308 */ /* 0x000e620000000800 */
[----:B---3--:R-:W-:Y:S01]  /*15760*/  FADD.FTZ R3, R29, R4 ;  /* 0x000000041d037221 */ /* 0x008fe20000010000 */
[----:B0-----:R-:W-:-:S06]  /*15770*/  IMAD.MOV.U32 R39, RZ, RZ, R87 ;  /* 0x000000ffff277224 */ /* 0x001fcc00078e0057 */
[----:B------:R-:W0:Y:S01]  /*15780*/  MUFU.EX2 R50, R129 ;  /* 0x0000008100327308 */ /* 0x000e220000000800 */
[C---:B--2---:R-:W-:Y:S01]  /*15790*/  FADD.FTZ R6, R48.reuse, R3 ;  /* 0x0000000330067221 */ /* 0x044fe20000010000 */
[----:B------:R-:W-:Y:S01]  /*157a0*/  F2FP.F16.F32.PACK_AB R215, R48, R29 ;  /* 0x0000001d30d7723e */ /* 0x000fe200000000ff */
[--C-:B------:R-:W-:Y:S02]  /*157b0*/  IMAD.MOV.U32 R48, RZ, RZ, R87.reuse ;  /* 0x000000ffff307224 */ /* 0x100fe400078e0057 */
[----:B------:R-:W-:-:S03]  /*157c0*/  IMAD.MOV.U32 R29, RZ, RZ, R87 ;  /* 0x000000ffff1d7224 */ /* 0x000fc600078e0057 */
        /* <DEDUP_REMOVED lines=9> */
[----:B-1----:R-:W-:Y:S01]  /*15860*/  FADD.FTZ R3, R133, R0 ;  /* 0x0000000085037221 */ /* 0x002fe20000010000 */
[C---:B0-----:R-:W-:Y:S01]  /*15870*/  FADD.FTZ R15, R143.reuse, R54 ;  /* 0x000000368f0f7221 */ /* 0x041fe20000010000 */
[----:B------:R-:W-:Y:S01]  /*15880*/  F2FP.F16.F32.PACK_AB R218, R143, R218 ;  /* 0x000000da8fda723e */ /* 0x000fe200000000ff */
[----:B------:R-:W-:Y:S02]  /*15890*/  IMAD.MOV.U32 R54, RZ, RZ, R87 ;  /* 0x000000ffff367224 */ /* 0x000fe400078e0057 */
[C---:B--2---:R-:W-:Y:S01]  /*158a0*/  FADD.FTZ R12, R4.reuse, R3 ;  /* 0x00000003040c7221 */ /* 0x044fe20000010000 */
[----:B------:R-:W-:Y:S01]  /*158b0*/  F2FP.F16.F32.PACK_AB R219, R4, R133 ;  /* 0x0000008504db723e */ /* 0x000fe200000000ff */
[----:B------:R-:W-:Y:S06]  /*158c0*/  @!P2 BRA `(.L_x_6145) ;  /* 0x0000005c0050a947 */ /* 0x000fec0003800000 */
[----:B------:R0:W5:Y:S01]  /*158d0*/  LDL.LU R4, [R1+0x4] ;  /* 0x0000040001047983 */ /* 0x0001620000300800 */
[----:B------:R-:W-:Y:S01]  /*158e0*/  VIADD R10, R162, 0xfffffffe ;  /* 0xfffffffea20a7836 */ /* 0x000fe20000000000 */
[----:B------:R-:W-:Y:S01]  /*158f0*/  MOV R0, R92 ;  /* 0x0000005c00007202 */ /* 0x000fe20000000f00 */
[----:B------:R-:W-:Y:S01]  /*15900*/  IMAD.MOV.U32 R3, RZ, RZ, R7 ;  /* 0x000000ffff037224 */ /* 0x000fe200078e0007 */
[----:B------:R-:W-:Y:S01]  /*15910*/  CS2R R86, SRZ ;  /* 0x0000000000567805 */ /* 0x000fe2000001ff00 */
        /* <DEDUP_REMOVED lines=31> */
[----:B0-----:R-:W-:-:S07]  /*15b10*/  CS2R R24, SRZ ;  /* 0x0000000000187805 */ /* 0x001fce000001ff00 */
.L_x_6155:
[----:B------:R-:W2:Y:S01]  /*15b20*/  LDL R6, [R1+0x28] ;  /* 0x0000280001067983 */ /* 0x000ea20000100800 */
[----:B------:R-:W-:Y:S01]  /*15b30*/  VIADD R228, R5, 0x1 ;  /* 0x0000000105e47836 */ /* 0x000fe20000000000 */
[----:B------:R-:W-:Y:S05]  /*15b40*/  YIELD ;  /* 0x0000000000007946 */ /* 0x000fea0003800000 */
[----:B------:R-:W-:-:S04]  /*15b50*/  ISETP.NE.AND P3, PT, R228, 0x2, PT ;  /* 0x00000002e400780c */ /* 0x000fc80003f65270 */
[----:B------:R-:W-:Y:S02]  /*15b60*/  SEL R7, RZ, 0x1, P3 ;  /* 0x00000001ff077807 */ /* 0x000fe40001800000 */
[----:B------:R-:W-:Y:S02]  /*15b70*/  SEL R228, R228, RZ, P3 ;  /* 0x000000ffe4e47207 */ /* 0x000fe40001800000 */
[----:B-----5:R-:W-:-:S05]  /*15b80*/  LOP3.LUT R7, R4, R7, RZ, 0x3c, !PT ;  /* 0x0000000704077212 */ /* 0x020fca00078e3cff */
[----:B------:R0:W-:Y:S01]  /*15b90*/  STL [R1+0x4], R7 ;  /* 0x0000040701007387 */ /* 0x0001e20000100800 */
[----:B--2---:R-:W-:-:S13]  /*15ba0*/  ISETP.NE.AND P2, PT, R6, RZ, PT ;  /* 0x000000ff0600720c */ /* 0x004fda0003f45270 */
[----:B0-----:R-:W-:Y:S05]  /*15bb0*/  @P2 BRA `(.L_x_6146) ;  /* 0x0000000000302947 */ /* 0x001fea0003800000 */
[----:B------:R-:W-:Y:S05]  /*15bc0*/  @!P0 BRA `(.L_x_6147) ;  /* 0x0000000000048947 */ /* 0x000fea0003800000 */
[----:B------:R-:W-:Y:S01]  /*15bd0*/  BPT.TRAP 0x1 ;  /* 0x000000040000795c */ /* 0x000fe20000300000 */
.L_x_6147:
[----:B------:R-:W-:Y:S01]  /*15be0*/  IMAD R6, R228, 0x8, R2 ;  /* 0x00000008e4067824 */ /* 0x000fe200078e0202 */
[----:B------:R-:W-:-:S04]  /*15bf0*/  SHF.L.U32 R7, R7, 0x1f, RZ ;  /* 0x0000001f07077819 */ /* 0x000fc800000006ff */
[----:B------:R0:W1:Y:S01]  /*15c00*/  SYNCS.PHASECHK.TRANS64.TRYWAIT P3, [R6+URZ+0x34830], R7 ;  /* 0x03483007060075a7 */ /* 0x000062000806017f */
[----:B------:R-:W-:Y:S05]  /*15c10*/  @!P0 BRA `(.L_x_6148) ;  /* 0x0000000000048947 */ /* 0x000fea0003800000 */
[----:B------:R-:W-:Y:S01]  /*15c20*/  BPT.TRAP 0x1 ;  /* 0x000000040000795c */ /* 0x000fe20000300000 */
.L_x_6148:
[----:B------:R-:W-:Y:S04]  /*15c30*/  BSSY B0, `(.L_x_6146) ;  /* 0x0000004000007945 */ /* 0x000fe80003800000 */
[----:B-1----:R-:W-:Y:S05]  /*15c40*/  @P3 BRA `(.L_x_6149) ;  /* 0x0000000000083947 */ /* 0x002fea0003800000 */
[----:B------:R-:W1:Y:S02]  /*15c50*/  SYNCS.PHASECHK.TRANS64.TRYWAIT P3, [R6+URZ+0x34830], R7 ;  /* 0x03483007060075a7 */ /* 0x000e64000806017f */
[----:B-1----:R-:W-:Y:S05]  /*15c60*/  @!P3 BRA `(.L_x_6150) ;  /* 0x000000e80034b947 */ /* 0x002fea0003800000 */
.L_x_6149:
[----:B------:R-:W-:Y:S05]  /*15c70*/  BSYNC B0 ;  /* 0x0000000000007941 */ /* 0x000fea0003800000 */
.L_x_6146:
[----:B01----:R-:W2:Y:S04]  /*15c80*/  LDL R6, [R1+0x2c] ;  /* 0x00002c0001067983 */ /* 0x003ea80000100800 */
[----:B------:R-:W3:Y:S01]  /*15c90*/  LDL.64 R20, [R1+0x20] ;  /* 0x0000200001147983 */ /* 0x000ee20000100a00 */
[----:B------:R-:W0:Y:S01]  /*15ca0*/  S2R R8, SR_TID.X ;  /* 0x0000000000087919 */ /* 0x000e220000002100 */
[----:B------:R-:W-:Y:S05]  /*15cb0*/  WARPSYNC.ALL ;  /* 0x0000000000007948 */ /* 0x000fea0003800000 */
[----:B------:R-:W-:Y:S01]  /*15cc0*/  IMAD.MOV.U32 R7, RZ, RZ, 0x40000040 ;  /* 0x40000040ff077424 */ /* 0x000fe200078e00ff */
[----:B0-----:R-:W-:-:S04]  /*15cd0*/  SHF.R.U32.HI R8, RZ, 0x7, R8 ;  /* 0x00000007ff087819 */ /* 0x001fc80000011608 */
[----:B------:R-:W-:-:S05]  /*15ce0*/  IADD3 R11, R8, 0x8, RZ ;  /* 0x00000008080b7810 */ /* 0x000fca0007ffe0ff */
[----:B------:R0:W-:Y:S01]  /*15cf0*/  BAR.SYNC.DEFER_BLOCKING R11, 0x100 ;  /* 0x0004000b0000751d */ /* 0x0001e20000010000 */
[----:B------:R-:W-:-:S05]  /*15d00*/  R2UR UR55, R7 ;  /* 0x00000000073772ca */ /* 0x000fca00000e0000 */
[----:B------:R-:W-:Y:S01]  /*15d10*/  WARPGROUP.ARRIVE ;  /* 0x00000000000079c5 */ /* 0x000fe20000000000 */
[----:B------:R-:W-:Y:S02]  /*15d20*/  IMAD.MOV.U32 R89, RZ, RZ, 0x40000040 ;  /* 0x40000040ff597424 */ /* 0x000fe400078e00ff */
[----:B------:R-:W-:-:S03]  /*15d30*/  IMAD.MOV.U32 R9, RZ, RZ, 0x40000040 ;  /* 0x40000040ff097424 */ /* 0x000fc600078e00ff */
[----:B------:R-:W-:Y:S02]  /*15d40*/  R2UR UR59, R89 ;  /* 0x00000000593b72ca */ /* 0x000fe400000e0000 */
[----:B------:R-:W-:-:S11]  /*15d50*/  R2UR UR7, R9 ;  /* 0x00000000090772ca */ /* 0x000fd600000e0000 */
[----:B------:R-:W-:Y:S02]  /*15d60*/  MOV R7, UR59 ;  /* 0x0000003b00077c02 */ /* 0x000fe40008000f00 */
[----:B------:R-:W-:Y:S01]  /*15d70*/  UMOV UR59, UR7 ;  /* 0x00000007003b7c82 */ /* 0x000fe20008000000 */
[C---:B------:R-:W-:Y:S02]  /*15d80*/  R2UR UR7, R9.reuse ;  /* 0x00000000090772ca */ /* 0x040fe400000e0000 */
[C---:B------:R-:W-:Y:S02]  /*15d90*/  R2UR UR19, R9.reuse ;  /* 0x00000000091372ca */ /* 0x040fe400000e0000 */
[C---:B------:R-:W-:Y:S02]  /*15da0*/  R2UR UR31, R9.reuse ;  /* 0x00000000091f72ca */ /* 0x040fe400000e0000 */
[----:B------:R-:W-:Y:S01]  /*15db0*/  R2UR UR43, R9 ;  /* 0x00000000092b72ca */ /* 0x000fe200000e0000 */
[----:B--2---:R-:W-:Y:S01]  /*15dc0*/  IMAD R6, R228, 0xb00, R6 ;  /* 0x00000b00e4067824 */ /* 0x004fe200078e0206 */
[----:B---3--:R-:W-:-:S02]  /*15dd0*/  R2UR UR22, R20 ;  /* 0x00000000141672ca */ /* 0x008fc400000e0000 */
[----:B------:R-:W-:Y:S02]  /*15de0*/  R2UR UR23, R21 ;  /* 0x00000000151772ca */ /* 0x000fe400000e0000 */
[----:B------:R-:W-:-:S09]  /*15df0*/  R2UR UR54, R6 ;  /* 0x00000000063672ca */ /* 0x000fd200000e0000 */
[----:B------:R-:W-:Y:S02]  /*15e00*/  UMOV UR52, UR22 ;  /* 0x0000001600347c82 */ /* 0x000fe40008000000 */
[----:B------:R-:W-:Y:S02]  /*15e10*/  UMOV UR53, UR23 ;  /* 0x0000001700357c82 */ /* 0x000fe40008000000 */
[----:B------:R-:W-:Y:S01]  /*15e20*/  HGMMA.64x16x16.F32 R168, gdesc[UR52], RZ, !UPT, gsb0 ;  /* 0x0020000034a879f0 */ /* 0x000fe2000c0008ff */
[C---:B------:R-:W-:Y:S02]  /*15e30*/  VIADD R88, R6.reuse, 0x100 ;  /* 0x0000010006587836 */ /* 0x040fe40000000000 */
[----:B------:R-:W-:-:S03]  /*15e40*/  VIADD R8, R6, 0x80 ;  /* 0x0000008006087836 */ /* 0x000fc60000000000 */
[----:B------:R-:W-:Y:S02]  /*15e50*/  R2UR UR58, R88 ;  /* 0x00000000583a72ca */ /* 0x000fe400000e0000 */
[----:B------:R-:W-:Y:S01]  /*15e60*/  R2UR UR6, R8 ;  /* 0x00000000080672ca */ /* 0x000fe200000e0000 */
[----:B------:R-:W-:Y:S01]  /*15e70*/  UMOV UR56, UR22 ;  /* 0x0000001600387c82 */ /* 0x000fe20008000000 */
[----:B------:R-:W-:-:S09]  /*15e80*/  UMOV UR57, UR23 ;  /* 0x0000001700397c82 */ /* 0x000fd20008000000 */
[----:B0-----:R-:W-:Y:S02]  /*15e90*/  MOV R11, UR58 ;  /* 0x0000003a000b7c02 */ /* 0x001fe40008000f00 */
[----:B------:R-:W-:Y:S01]  /*15ea0*/  UMOV UR58, UR6 ;  /* 0x00000006003a7c82 */ /* 0x000fe20008000000 */
[----:B------:R-:W-:Y:S02]  /*15eb0*/  WARPGROUP.DEPBAR.LE gsb0, 0x0 ;  /* 0x00008000000079c5 */ /* 0x000fe40000010000 */
[----:B------:R-:W-:-:S06]  /*15ec0*/  WARPGROUP.ARRIVE ;  /* 0x00000000000079c5 */ /* 0x000fcc0000000000 */
[----:B------:R-:W-:Y:S01]  /*15ed0*/  HGMMA.64x16x16.F32 R160, gdesc[UR56], RZ, !UPT, gsb0 ;  /* 0x0020000038a079f0 */ /* 0x000fe2000c0008ff */
[----:B------:R-:W-:Y:S02]  /*15ee0*/  R2UR UR59, R7 ;  /* 0x00000000073b72ca */ /* 0x000fe400000e0000 */
[----:B------:R-:W-:Y:S01]  /*15ef0*/  R2UR UR58, R11 ;  /* 0x000000000b3a72ca */ /* 0x000fe200000e0000 */
[----:B------:R-:W-:Y:S01]  /*15f00*/  UMOV UR56, UR22 ;  /* 0x0000001600387c82 */ /* 0x000fe20008000000 */
[----:B------:R-:W-:Y:S01]  /*15f10*/  UMOV UR57, UR23 ;  /* 0x0000001700397c82 */ /* 0x000fe20008000000 */
[----:B------:R-:W-:-:S04]  /*15f20*/  IADD3 R8, R6, 0x180, RZ ;  /* 0x0000018006087810 */ /* 0x000fc80007ffe0ff */
[----:B------:R-:W-:Y:S02]  /*15f30*/  R2UR UR6, R8 ;  /* 0x00000000080672ca */ /* 0x000fe400000e0000 */
[----:B------:R-:W-:-:S04]  /*15f40*/  IADD3 R8, R6, 0x300, RZ ;  /* 0x0000030006087810 */ /* 0x000fc80007ffe0ff */
[----:B------:R-:W-:Y:S01]  /*15f50*/  R2UR UR18, R8 ;  /* 0x00000000081272ca */ /* 0x000fe200000e0000 */
[----:B------:R-:W-:Y:S01]  /*15f60*/  VIADD R8, R6, 0x480 ;  /* 0x0000048006087836 */ /* 0x000fe20000000000 */
[----:B------:R-:W-:Y:S02]  /*15f70*/  WARPGROUP.DEPBAR.LE gsb0, 0x0 ;  /* 0x00008000000079c5 */ /* 0x000fe40000010000 */
[----:B------:R-:W-:-:S06]  /*15f80*/  WARPGROUP.ARRIVE ;  /* 0x00000000000079c5 */ /* 0x000fcc0000000000 */
[----:B------:R-:W-:Y:S01]  /*15f90*/  HGMMA.64x16x16.F32 R152, gdesc[UR56], RZ, !UPT, gsb0 ;  /* 0x00200000389879f0 */ /* 0x000fe2000c0008ff */
[----:B------:R-:W-:Y:S02]  /*15fa0*/  R2UR UR30, R8 ;  /* 0x00000000081e72ca */ /* 0x000fe400000e0000 */
[----:B------:R-:W-:-:S04]  /*15fb0*/  IADD3 R8, R6, 0x2, RZ ;  /* 0x0000000206087810 */ /* 0x000fc80007ffe0ff */
[----:B------:R-:W-:Y:S01]  /*15fc0*/  R2UR UR42, R8 ;  /* 0x00000000082a72ca */ /* 0x000fe200000e0000 */
[----:B------:R-:W-:Y:S01]  /*15fd0*/  VIADD R8, R6, 0x182 ;  /* 0x0000018206087836 */ /* 0x000fe20000000000 */
[----:B------:R-:W-:Y:S01]  /*15fe0*/  R2UR UR55, R9 ;  /* 0x00000000093772ca */ /* 0x000fe200000e0000 */
[----:B------:R-:W-:-:S03]  /*15ff0*/  IMAD.MOV.U32 R9, RZ, RZ, 0x40000040 ;  /* 0x40000040ff097424 */ /* 0x000fc600078e00ff */
[----:B------:R-:W-:Y:S02]  /*16000*/  R2UR UR54, R8 ;  /* 0x00000000083672ca */ /* 0x000fe400000e0000 */
[----:B------:R-:W-:Y:S02]  /*16010*/  IADD3 R8, R6, 0x282, RZ ;  /* 0x0000028206087810 */ /* 0x000fe40007ffe0ff */
[----:B------:R-:W-:Y:S02]  /*16020*/  R2UR UR59, R9 ;  /* 0x00000000093b72ca */ /* 0x000fe400000e0000 */
[----:B------:R-:W-:Y:S01]  /*16030*/  R2UR UR58, R8 ;  /* 0x00000000083a72ca */ /* 0x000fe200000e0000 */
[----:B------:R-:W-:Y:S01]  /*16040*/  UMOV UR56, UR22 ;  /* 0x0000001600387c82 */ /* 0x000fe20008000000 */
[----:B------:R-:W-:-:S09]  /*16050*/  UMOV UR57, UR23 ;  /* 0x0000001700397c82 */ /* 0x000fd20008000000 */
[----:B------:R-:W-:Y:S01]  /*16060*/  MOV R7, UR59 ;  /* 0x0000003b00077c02 */ /* 0x000fe20008000f00 */
[----:B------:R-:W-:Y:S01]  /*16070*/  UMOV UR59, UR7 ;  /* 0x00000007003b7c82 */ /* 0x000fe20008000000 */
[----:B------:R-:W-:Y:S01]  /*16080*/  MOV R11, UR58 ;  /* 0x0000003a000b7c02 */ /* 0x000fe20008000f00 */
        /* <DEDUP_REMOVED lines=12> */
[----:B------:R-:W-:Y:S01]  /*16150*/  HGMMA.64x16x16.F32 R136, gdesc[UR8], RZ, !UPT, gsb0 ;  /* 0x00200000088879f0 */ /* 0x000fe2000c0008ff */
[----:B------:R-:W-:Y:S01]  /*16160*/  VIADD R88, R6, 0x280 ;  /* 0x0000028006587836 */ /* 0x000fe20000000000 */
[----:B------:R-:W-:-:S04]  /*16170*/  R2UR UR15, R89 ;  /* 0x00000000590f72ca */ /* 0x000fc800000e0000 */
[----:B------:R-:W-:Y:S01]  /*16180*/  R2UR UR14, R88 ;  /* 0x00000000580e72ca */ /* 0x000fe200000e0000 */
[----:B------:R-:W-:Y:S01]  /*16190*/  UMOV UR12, UR22 ;  /* 0x00000016000c7c82 */ /* 0x000fe20008000000 */
[----:B------:R-:W-:Y:S01]  /*161a0*/  UMOV UR13, UR23 ;  /* 0x00000017000d7c82 */ /* 0x000fe20008000000 */
[----:B------:R-:W-:Y:S02]  /*161b0*/  WARPGROUP.DEPBAR.LE gsb0, 0x0 ;  /* 0x00008000000079c5 */ /* 0x000fe40000010000 */
[----:B------:R-:W-:-:S08]  /*161c0*/  WARPGROUP.ARRIVE ;  /* 0x00000000000079c5 */ /* 0x000fd00000000000 */
[----:B------:R-:W-:Y:S01]  /*161d0*/  HGMMA.64x16x16.F32 R128, gdesc[UR12], RZ, !UPT, gsb0 ;  /* 0x002000000c8079f0 */ /* 0x000fe2000c0008ff */
[----:B------:R0:W-:Y:S04]  /*161e0*/  STL.64 [R1+0x98], R2 ;  /* 0x0000980201007387 */ /* 0x0001e80000100a00 */
[----:B0-----:R-:W2:Y:S01]  /*161f0*/  LDL.64 R2, [R1+0x18] ;  /* 0x0000180001027983 */ /* 0x001ea20000100a00 */
[----:B------:R-:W-:Y:S01]  /*16200*/  UMOV UR16, UR22 ;  /* 0x0000001600107c82 */ /* 0x000fe20008000000 */
[----:B------:R-:W-:Y:S01]  /*16210*/  UMOV UR17, UR23 ;  /* 0x0000001700117c82 */ /* 0x000fe20008000000 */
[----:B------:R-:W-:Y:S02]  /*16220*/  WARPGROUP.DEPBAR.LE gsb0, 0x0 ;  /* 0x00008000000079c5 */ /* 0x000fe40000010000 */
[----:B------:R-:W-:-:S06]  /*16230*/  WARPGROUP.ARRIVE ;  /* 0x00000000000079c5 */ /* 0x000fcc0000000000 */
[----:B------:R-:W-:Y:S01]  /*16240*/  HGMMA.64x16x16.F32 R120, gdesc[UR16], RZ, !UPT, gsb0 ;  /* 0x00200000107879f0 */ /* 0x000fe2000c0008ff */
[----:B------:R-:W-:Y:S01]  /*16250*/  VIADD R88, R6, 0x380 ;  /* 0x0000038006587836 */ /* 0x000fe20000000000 */
[----:B------:R-:W-:Y:S02]  /*16260*/  MOV R233, UR39 ;  /* 0x0000002700e97c02 */ /* 0x000fe40008000f00 */
[----:B------:R-:W-:Y:S02]  /*16270*/  MOV R232, UR38 ;  /* 0x0000002600e87c02 */ /* 0x000fe40008000f00 */
[----:B------:R-:W-:Y:S02]  /*16280*/  R2UR UR38, R88 ;  /* 0x00000000582672ca */ /* 0x000fe400000e0000 */
[----:B------:R-:W-:Y:S02]  /*16290*/  R2UR UR39, R89 ;  /* 0x00000000592772ca */ /* 0x000fe400000e0000 */
[----:B------:R-:W-:Y:S01]  /*162a0*/  MOV R231, UR37 ;  /* 0x0000002500e77c02 */ /* 0x000fe20008000f00 */
[----:B------:R-:W-:Y:S01]  /*162b0*/  UMOV UR37, UR23 ;  /* 0x0000001700257c82 */ /* 0x000fe20008000000 */
[----:B------:R-:W-:Y:S01]  /*162c0*/  MOV R230, UR36 ;  /* 0x0000002400e67c02 */ /* 0x000fe20008000f00 */
[----:B------:R-:W-:Y:S01]  /*162d0*/  UMOV UR36, UR22 ;  /* 0x0000001600247c82 */ /* 0x000fe20008000000 */
[----:B------:R-:W-:-:S02]  /*162e0*/  WARPGROUP.DEPBAR.LE gsb0, 0x0 ;  /* 0x00008000000079c5 */ /* 0x000fc40000010000 */
[----:B------:R-:W-:-:S06]  /*162f0*/  WARPGROUP.ARRIVE ;  /* 0x00000000000079c5 */ /* 0x000fcc0000000000 */
        /* <DEDUP_REMOVED lines=11> */
[----:B------:R-:W-:-:S05]  /*163b0*/  VIADD R88, R6, 0x500 ;  /* 0x0000050006587836 */ /* 0x000fca0000000000 */
[----:B------:R-:W-:Y:S01]  /*163c0*/  R2UR UR34, R88 ;  /* 0x00000000582272ca */ /* 0x000fe200000e0000 */
[----:B------:R-:W-:Y:S01]  /*163d0*/  VIADD R88, R6, 0x102 ;  /* 0x0000010206587836 */ /* 0x000fe20000000000 */
[C---:B------:R-:W-:Y:S02]  /*163e0*/  R2UR UR35, R89.reuse ;  /* 0x00000000592372ca */ /* 0x040fe400000e0000 */
[----:B------:R-:W-:Y:S02]  /*163f0*/  R2UR UR51, R89 ;  /* 0x00000000593372ca */ /* 0x000fe400000e0000 */
[----:B------:R-:W-:Y:S01]  /*16400*/  R2UR UR50, R88 ;  /* 0x00000000583272ca */ /* 0x000fe200000e0000 */
[----:B------:R-:W-:Y:S01]  /*16410*/  VIADD R88, R6, 0x202 ;  /* 0x0000020206587836 */ /* 0x000fe20000000000 */
[----:B------:R-:W-:Y:S02]  /*16420*/  WARPGROUP.DEPBAR.LE gsb0, 0x0 ;  /* 0x00008000000079c5 */ /* 0x000fe40000010000 */
[----:B------:R-:W-:-:S06]  /*16430*/  WARPGROUP.ARRIVE ;  /* 0x00000000000079c5 */ /* 0x000fcc0000000000 */
[----:B------:R-:W-:Y:S01]  /*16440*/  HGMMA.64x16x16.F32 R96, gdesc[UR28], RZ, !UPT, gsb0 ;  /* 0x002000001c6079f0 */ /* 0x000fe2000c0008ff */
[----:B------:R-:W-:Y:S01]  /*16450*/  IMAD.MOV.U32 R89, RZ, RZ, 0x40000040 ;  /* 0x40000040ff597424 */ /* 0x000fe200078e00ff */
[----:B------:R-:W-:Y:S02]  /*16460*/  MOV R13, UR4 ;  /* 0x00000004000d7c02 */ /* 0x000fe40008000f00 */
[----:B------:R-:W-:Y:S02]  /*16470*/  MOV R14, UR5 ;  /* 0x00000005000e7c02 */ /* 0x000fe40008000f00 */
[----:B------:R-:W-:Y:S01]  /*16480*/  R2UR UR4, R88 ;  /* 0x00000000580472ca */ /* 0x000fe200000e0000 */
[----:B------:R-:W-:Y:S01]  /*16490*/  VIADD R88, R6, 0x302 ;  /* 0x0000030206587836 */ /* 0x000fe20000000000 */
[----:B------:R-:W-:Y:S02]  /*164a0*/  R2UR UR5, R89 ;  /* 0x00000000590572ca */ /* 0x000fe400000e0000 */
[----:B------:R-:W-:-:S02]  /*164b0*/  MOV R89, 0x40000040 ;  /* 0x4000004000597802 */ /* 0x000fc40000000f00 */
[----:B------:R-:W-:Y:S01]  /*164c0*/  R2UR UR6, R88 ;  /* 0x00000000580672ca */ /* 0x000fe200000e0000 */
[C---:B------:R-:W-:Y:S01]  /*164d0*/  VIADD R88, R6.reuse, 0x402 ;  /* 0x0000040206587836 */ /* 0x040fe20000000000 */
[----:B------:R-:W-:Y:S01]  /*164e0*/  R2UR UR7, R89 ;  /* 0x00000000590772ca */ /* 0x000fe200000e0000 */
[----:B------:R-:W-:Y:S02]  /*164f0*/  IMAD.MOV.U32 R89, RZ, RZ, 0x40000040 ;  /* 0x40000040ff597424 */ /* 0x000fe400078e00ff */
[----:B------:R-:W-:Y:S01]  /*16500*/  VIADD R90, R6, 0x82 ;  /* 0x00000082065a7836 */ /* 0x000fe20000000000 */
[----:B------:R-:W-:Y:S02]  /*16510*/  R2UR UR14, R88 ;  /* 0x00000000580e72ca */ /* 0x000fe400000e0000 */
[----:B------:R-:W-:Y:S01]  /*16520*/  R2UR UR15, R89 ;  /* 0x00000000590f72ca */ /* 0x000fe200000e0000 */
[----:B------:R-:W-:Y:S01]  /*16530*/  IMAD.MOV.U32 R89, RZ, RZ, 0x40000040 ;  /* 0x40000040ff597424 */ /* 0x000fe200078e00ff */
[----:B------:R-:W-:-:S02]  /*16540*/  IADD3 R88, R6, 0x502, RZ ;  /* 0x0000050206587810 */ /* 0x000fc40007ffe0ff */
[----:B------:R-:W-:Y:S02]  /*16550*/  R2UR UR46, R90 ;  /* 0x000000005a2e72ca */ /* 0x000fe400000e0000 */
        /* <DEDUP_REMOVED lines=8> */
[----:B------:R-:W-:Y:S02]  /*165e0*/  MOV R21, UR21 ;  /* 0x0000001500157c02 */ /* 0x000fe40008000f00 */
[----:B------:R-:W-:Y:S02]  /*165f0*/  MOV R20, UR20 ;  /* 0x0000001400147c02 */ /* 0x000fe40008000f00 */
[----:B--2---:R-:W-:Y:S02]  /*16600*/  R2UR UR20, R2 ;  /* 0x00000000021472ca */ /* 0x004fe400000e0000 */
[----:B------:R-:W-:Y:S01]  /*16610*/  R2UR UR21, R3 ;  /* 0x00000000031572ca */ /* 0x000fe200000e0000 */
[----:B------:R-:W-:Y:S01]  /*16620*/  UMOV UR58, UR4 ;  /* 0x00000004003a7c82 */ /* 0x000fe20008000000 */
[----:B------:R-:W-:Y:S01]  /*16630*/  UMOV UR59, UR5 ;  /* 0x00000005003b7c82 */ /* 0x000fe20008000000 */
[----:B------:R-:W2:Y:S08]  /*16640*/  LDL.64 R2, [R1+0x10] ;  /* 0x0000100001027983 */ /* 0x000eb00000100a00 */
[----:B------:R-:W-:-:S02]  /*16650*/  UMOV UR40, UR20 ;  /* 0x0000001400287c82 */ /* 0x000fc40008000000 */
        /* <DEDUP_REMOVED lines=177> */
[----:B------:R0:W5:Y:S01]  /*17170*/  LDL.LU.64 R2, [R1+0x98] ;  /* 0x0000980001027983 */ /* 0x0001620000300a00 */
        /* <DEDUP_REMOVED lines=101> */
[----:B------:R-:W-:Y:S01]  /*177d0*/  IMAD.MOV.U32 R9, RZ, RZ, 0x40000040 ;  /* 0x40000040ff097424 */ /* 0x000fe200078e00ff */
[----:B------:R-:W-:Y:S01]  /*177e0*/  R2UR UR6, R8 ;  /* 0x00000000080672ca */ /* 0x000fe200000e0000 */
[----:B------:R-:W-:-:S03]  /*177f0*/  VIADD R8, R6, 0x680 ;  /* 0x0000068006087836 */ /* 0x000fc60000000000 */
[----:B------:R-:W-:Y:S01]  /*17800*/  R2UR UR11, R9 ;  /* 0x00000000090b72ca */ /* 0x000fe200000e0000 */
[----:B------:R-:W-:Y:S01]  /*17810*/  IMAD.MOV.U32 R9, RZ, RZ, 0x40000040 ;  /* 0x40000040ff097424 */ /* 0x000fe200078e00ff */
[----:B------:R-:W-:Y:S01]  /*17820*/  R2UR UR10, R8 ;  /* 0x00000000080a72ca */ /* 0x000fe200000e0000 */
[----:B------:R-:W-:-:S03]  /*17830*/  VIADD R8, R6, 0x700 ;  /* 0x0000070006087836 */ /* 0x000fc60000000000 */
[----:B------:R-:W-:Y:S01]  /*17840*/  R2UR UR15, R9 ;  /* 0x00000000090f72ca */ /* 0x000fe200000e0000 */
[----:B------:R-:W-:Y:S01]  /*17850*/  IMAD.MOV.U32 R9, RZ, RZ, 0x40000040 ;  /* 0x40000040ff097424 */ /* 0x000fe200078e00ff */
[----:B------:R-:W-:Y:S02]  /*17860*/  R2UR UR14, R8 ;  /* 0x00000000080e72ca */ /* 0x000fe400000e0000 */
[----:B------:R-:W-:Y:S02]  /*17870*/  IADD3 R8, R6, 0x780, RZ ;  /* 0x0000078006087810 */ /* 0x000fe40007ffe0ff */
[----:B------:R-:W-:Y:S01]  /*17880*/  R2UR UR19, R9 ;  /* 0x00000000091372ca */ /* 0x000fe200000e0000 */
[----:B------:R-:W-:Y:S01]  /*17890*/  IMAD.MOV.U32 R9, RZ, RZ, 0x40000040 ;  /* 0x40000040ff097424 */ /* 0x000fe200078e00ff */
[----:B------:R-:W-:Y:S01]  /*178a0*/  R2UR UR18, R8 ;  /* 0x00000000081272ca */ /* 0x000fe200000e0000 */
[----:B------:R-:W-:Y:S01]  /*178b0*/  VIADD R8, R6, 0x800 ;  /* 0x0000080006087836 */ /* 0x000fe20000000000 */
[----:B------:R-:W-:-:S02]  /*178c0*/  R2UR UR4, R236 ;  /* 0x00000000ec0472ca */ /* 0x000fc400000e0000 */
[----:B------:R-:W-:Y:S02]  /*178d0*/  R2UR UR5, R237 ;  /* 0x00000000ed0572ca */ /* 0x000fe400000e0000 */
[----:B------:R-:W-:Y:S01]  /*178e0*/  R2UR UR38, R8 ;  /* 0x00000000082672ca */ /* 0x000fe200000e0000 */
[----:B------:R-:W-:Y:S01]  /*178f0*/  VIADD R8, R6, 0x880 ;  /* 0x0000088006087836 */ /* 0x000fe20000000000 */
[----:B------:R-:W-:Y:S02]  /*17900*/  R2UR UR39, R9 ;  /* 0x00000000092772ca */ /* 0x000fe400000e0000 */
[----:B------:R-:W-:Y:S02]  /*17910*/  MOV R9, 0x40000040 ;  /* 0x4000004000097802 */ /* 0x000fe40000000f00 */
[----:B------:R-:W-:Y:S02]  /*17920*/  R2UR UR26, R8 ;  /* 0x00000000081a72ca */ /* 0x000fe400000e0000 */
[----:B------:R-:W-:Y:S01]  /*17930*/  R2UR UR27, R9 ;  /* 0x00000000091b72ca */ /* 0x000fe200000e0000 */
[----:B------:R-:W-:Y:S01]  /*17940*/  IMAD.MOV.U32 R9, RZ, RZ, 0x40000040 ;  /* 0x40000040ff097424 */ /* 0x000fe200078e00ff */
[----:B------:R-:W-:Y:S01]  /*17950*/  UMOV UR56, UR4 ;  /* 0x0000000400387c82 */ /* 0x000fe20008000000 */
[----:B------:R-:W-:Y:S01]  /*17960*/  VIADD R8, R6, 0x900 ;  /* 0x0000090006087836 */ /* 0x000fe20000000000 */
[----:B------:R-:W-:-:S02]  /*17970*/  UMOV UR57, UR5 ;  /* 0x0000000500397c82 */ /* 0x000fc40008000000 */
[----:B------:R-:W-:Y:S01]  /*17980*/  R2UR UR31, R9 ;  /* 0x00000000091f72ca */ /* 0x000fe200000e0000 */
[----:B------:R-:W-:Y:S01]  /*17990*/  IMAD.MOV.U32 R9, RZ, RZ, 0x40000040 ;  /* 0x40000040ff097424 */ /* 0x000fe200078e00ff */
[----:B------:R-:W-:Y:S02]  /*179a0*/  WARPGROUP.DEPBAR.LE gsb0, 0x0 ;  /* 0x00008000000079c5 */ /* 0x000fe40000010000 */
[----:B------:R-:W-:Y:S01]  /*179b0*/  WARPGROUP.ARRIVE ;  /* 0x00000000000079c5 */ /* 0x000fe20000000000 */
[----:B------:R-:W-:Y:S01]  /*179c0*/  R2UR UR30, R8 ;  /* 0x00000000081e72ca */ /* 0x000fe200000e0000 */
[----:B------:R-:W-:-:S04]  /*179d0*/  VIADD R8, R6, 0x980 ;  /* 0x0000098006087836 */ /* 0x000fc80000000000 */
[----:B------:R-:W-:Y:S01]  /*179e0*/  HGMMA.64x16x16.F32 R168, gdesc[UR56], R168, gsb0 ;  /* 0x0020000038a879f0 */ /* 0x000fe200080008a8 */
[----:B------:R-:W-:Y:S01]  /*179f0*/  R2UR UR35, R9 ;  /* 0x00000000092372ca */ /* 0x000fe200000e0000 */
[----:B------:R-:W-:Y:S01]  /*17a00*/  IMAD.MOV.U32 R9, RZ, RZ, 0x40000040 ;  /* 0x40000040ff097424 */ /* 0x000fe200078e00ff */
[----:B------:R-:W-:Y:S02]  /*17a10*/  R2UR UR34, R8 ;  /* 0x00000000082272ca */ /* 0x000fe400000e0000 */
[----:B------:R-:W-:Y:S02]  /*17a20*/  IADD3 R8, R6, 0xa00, RZ ;  /* 0x00000a0006087810 */ /* 0x000fe40007ffe0ff */
[----:B------:R-:W-:Y:S01]  /*17a30*/  R2UR UR43, R9 ;  /* 0x00000000092b72ca */ /* 0x000fe200000e0000 */
[----:B------:R-:W-:Y:S01]  /*17a40*/  IMAD.MOV.U32 R9, RZ, RZ, 0x40000040 ;  /* 0x40000040ff097424 */ /* 0x000fe200078e00ff */
[----:B------:R-:W-:Y:S01]  /*17a50*/  R2UR UR42, R8 ;  /* 0x00000000082a72ca */ /* 0x000fe200000e0000 */
[----:B------:R-:W-:-:S03]  /*17a60*/  VIADD R8, R6, 0xa80 ;  /* 0x00000a8006087836 */ /* 0x000fc60000000000 */
[----:B------:R-:W-:Y:S02]  /*17a70*/  R2UR UR47, R9 ;  /* 0x00000000092f72ca */ /* 0x000fe400000e0000 */
[----:B------:R-:W-:Y:S01]  /*17a80*/  R2UR UR46, R8 ;  /* 0x00000000082e72ca */ /* 0x000fe200000e0000 */
[----:B------:R-:W-:Y:S01]  /*17a90*/  VIADD R8, R6, 0x582 ;  /* 0x0000058206087836 */ /* 0x000fe20000000000 */
[----:B------:R-:W-:-:S04]  /*17aa0*/  MOV R9, 0x40000040 ;  /* 0x4000004000097802 */ /* 0x000fc80000000f00 */
        /* <DEDUP_REMOVED lines=17> */
[----:B------:R-:W-:-:S06]  /*17bc0*/  WARPGROUP.ARRIVE ;  /* 0x00000000000079c5 */ /* 0x000fcc0000000000 */
[----:B------:R-:W-:Y:S01]  /*17bd0*/  MOV R11, UR59 ;  /* 0x0000003b000b7c02 */ /* 0x000fe20008000f00 */
[----:B------:R-:W-:Y:S01]  /*17be0*/  UMOV UR59, UR7 ;  /* 0x00000007003b7c82 */ /* 0x000fe20008000000 */
[----:B------:R-:W-:Y:S01]  /*17bf0*/  MOV R7, UR58 ;  /* 0x0000003a00077c02 */ /* 0x000fe20008000f00 */
[----:B------:R-:W-:Y:S02]  /*17c00*/  UMOV UR58, UR6 ;  /* 0x00000006003a7c82 */ /* 0x000fe40008000000 */
        /* <DEDUP_REMOVED lines=137> */
[----:B------:R-:W-:Y:S02]  /*184a0*/  R2UR UR5, R14 ;  /* 0x000000000e0572ca */ /* 0x000fe400000e0000 */
        /* <DEDUP_REMOVED lines=98> */
[----:B------:R-:W-:Y:S02]  /*18ad0*/  R2UR UR21, R21 ;  /* 0x00000000151572ca */ /* 0x000fe400000e0000 */
[----:B------:R-:W-:Y:S02]  /*18ae0*/  R2UR UR20, R20 ;  /* 0x00000000141472ca */ /* 0x000fe400000e0000 */
[----:B------:R-:W-:Y:S02]  /*18af0*/  R2UR UR22, R8 ;  /* 0x00000000081672ca */ /* 0x000fe400000e0000 */
[----:B------:R-:W-:Y:S01]  /*18b00*/  R2UR UR23, R9 ;  /* 0x00000000091772ca */ /* 0x000fe200000e0000 */
[----:B------:R-:W-:-:S02]  /*18b10*/  WARPGROUP.DEPBAR.LE gsb0, 0x0 ;  /* 0x00008000000079c5 */ /* 0x000fc40000010000 */
        /* <DEDUP_REMOVED lines=93> */
[----:B------:R-:W-:Y:S02]  /*190f0*/  R2UR UR38, R232 ;  /* 0x00000000e82672ca */ /* 0x000fe400000e0000 */
[----:B------:R-:W-:Y:S02]  /*19100*/  R2UR UR37, R231 ;  /* 0x00000000e72572ca */ /* 0x000fe400000e0000 */
[----:B------:R-:W-:Y:S01]  /*19110*/  R2UR UR36, R230 ;  /* 0x00000000e62472ca */ /* 0x000fe200000e0000 */
[----:B------:R-:W-:Y:S02]  /*19120*/  WARPGROUP.DEPBAR.LE gsb0, 0x0 ;  /* 0x00008000000079c5 */ /* 0x000fe40000010000 */
[----:B0-----:R-:W-:-:S12]  /*19130*/  @P2 BRA `(.L_x_6151) ;  /* 0x0000000000282947 */ /* 0x001fd80003800000 */
[----:B------:R-:W-:Y:S05]  /*19140*/  @!P0 BRA `(.L_x_6152) ;  /* 0x0000000000048947 */ /* 0x000fea0003800000 */
[----:B------:R-:W-:Y:S01]  /*19150*/  BPT.TRAP 0x1 ;  /* 0x000000040000795c */ /* 0x000fe20000300000 */
.L_x_6152:
[----:B------:R-:W-:Y:S01]  /*19160*/  SHF.L.U32 R4, R4, 0x1f, RZ ;  /* 0x0000001f04047819 */ /* 0x000fe200000006ff */
[----:B-----5:R-:W-:-:S04]  /*19170*/  IMAD R6, R5, 0x8, R2 ;  /* 0x0000000805067824 */ /* 0x020fc800078e0202 */
[----:B------:R0:W1:Y:S01]  /*19180*/  SYNCS.PHASECHK.TRANS64.TRYWAIT P2, [R6+URZ+0x34850], R4 ;  /* 0x03485004060075a7 */ /* 0x000062000804017f */
[----:B------:R-:W-:Y:S05]  /*19190*/  @!P0 BRA `(.L_x_6153) ;  /* 0x0000000000048947 */ /* 0x000fea0003800000 */
[----:B------:R-:W-:Y:S01]  /*191a0*/  BPT.TRAP 0x1 ;  /* 0x000000040000795c */ /* 0x000fe20000300000 */
.L_x_6153:
[----:B-1----:R-:W-:Y:S05]  /*191b0*/  @P2 BRA `(.L_x_6151) ;  /* 0x0000000000082947 */ /* 0x002fea0003800000 */
[----:B------:R-:W1:Y:S02]  /*191c0*/  SYNCS.PHASECHK.TRANS64.TRYWAIT P2, [R6+URZ+0x34850], R4 ;  /* 0x03485004060075a7 */ /* 0x000e64000804017f */
[----:B-1----:R-:W-:Y:S05]  /*191d0*/  @!P2 BRA `(.L_x_6154) ;  /* 0x000000b000eca947 */ /* 0x002fea0003800000 */
.L_x_6151:
[----:B01---5:R-:W-:Y:S01]  /*191e0*/  VIADD R4, R2, 0x400 ;  /* 0x0000040002047836 */ /* 0x023fe20000000000 */
[----:B------:R-:W-:Y:S01]  /*191f0*/  MOV R7, 0x40000040 ;  /* 0x4000004000077802 */ /* 0x000fe20000000f00 */
[----:B------:R-:W-:Y:S05]  /*19200*/  WARPSYNC.ALL ;  /* 0x0000000000007948 */ /* 0x000fea0003800000 */
[----:B------:R-:W-:Y:S01]  /*19210*/  SHF.R.U32.HI R4, RZ, 0x4, R4 ;  /* 0x00000004ff047819 */ /* 0x000fe20000011604 */
[----:B------:R-:W-:Y:S01]  /*19220*/  WARPGROUP.ARRIVE ;  /* 0x00000000000079c5 */ /* 0x000fe20000000000 */
[----:B------:R-:W-:Y:S01]  /*19230*/  R2UR UR7, R7 ;  /* 0x00000000070772ca */ /* 0x000fe200000e0000 */
[----:B------:R-:W-:Y:S01]  /*19240*/  IMAD.MOV.U32 R9, RZ, RZ, 0x40000040 ;  /* 0x40000040ff097424 */ /* 0x000fe200078e00ff */
[----:B------:R-:W-:Y:S01]  /*19250*/  LOP3.LUT R4, R4, 0x3fff, RZ, 0xc0, !PT ;  /* 0x00003fff04047812 */ /* 0x000fe200078ec0ff */
[----:B------:R-:W-:Y:S01]  /*19260*/  IMAD.MOV.U32 R21, RZ, RZ, 0x40000040 ;  /* 0x40000040ff157424 */ /* 0x000fe200078e00ff */
[----:B------:R-:W-:Y:S01]  /*19270*/  FMNMX.FTZ R14, R170, R0, !PT ;  /* 0x00000000aa0e7209 */ /* 0x000fe20007810000 */
[----:B------:R-:W-:Y:S01]  /*19280*/  ULDC UR8, c[0x0][0x988] ;  /* 0x0002620000087ab9 */ /* 0x000fe20000000800 */
[----:B------:R-:W-:Y:S01]  /*19290*/  LOP3.LUT R4, R4, 0x5800000, RZ, 0xfc, !PT ;  /* 0x0580000004047812 */ /* 0x000fe200078efcff */
[----:B------:R-:W0:Y:S01]  /*192a0*/  S2R R230, SR_TID.X ;  /* 0x0000000000e67919 */ /* 0x000e220000002100 */
[----:B------:R-:W-:-:S02]  /*192b0*/  FMNMX.FTZ R14, R171, R14, !PT ;  /* 0x0000000eab0e7209 */ /* 0x000fc40007810000 */
[----:B------:R-:W-:Y:S01]  /*192c0*/  ISETP.GT.AND P2, PT, R10, RZ, PT ;  /* 0x000000ff0a00720c */ /* 0x000fe20003f44270 */
[----:B------:R-:W-:Y:S01]  /*192d0*/  IMAD R6, R5, 0xb00, R4 ;  /* 0x00000b0005067824 */ /* 0x000fe200078e0204 */
[----:B------:R-:W-:Y:S01]  /*192e0*/  FMNMX.FTZ R4, R168, R3, !PT ;  /* 0x00000003a8047209 */ /* 0x000fe20007810000 */
[----:B------:R-:W-:Y:S01]  /*192f0*/  VIADD R10, R10, 0xffffffff ;  /* 0xffffffff0a0a7836 */ /* 0x000fe20000000000 */
[----:B------:R-:W-:Y:S01]  /*19300*/  FMNMX.FTZ R14, R174, R14, !PT ;  /* 0x0000000eae0e7209 */ /* 0x000fe20007810000 */
[C---:B------:R-:W-:Y:S01]  /*19310*/  VIADD R8, R6.reuse, 0x80 ;  /* 0x0000008006087836 */ /* 0x040fe20000000000 */
[C---:B------:R-:W-:Y:S02]  /*19320*/  R2UR UR6, R6.reuse ;  /* 0x00000000060672ca */ /* 0x040fe400000e0000 */
[----:B------:R-:W-:Y:S02]  /*19330*/  FMNMX.FTZ R4, R169, R4, !PT ;  /* 0x00000004a9047209 */ /* 0x000fe40007810000 */
[----:B------:R-:W-:-:S02]  /*19340*/  IADD3 R20, R6, 0x300, RZ ;  /* 0x0000030006147810 */ /* 0x000fc40007ffe0ff */
[----:B------:R-:W-:-:S04]  /*19350*/  FMNMX.FTZ R4, R172, R4, !PT ;  /* 0x00000004ac047209 */ /* 0x000fc80007810000 */
[----:B------:R-:W-:-:S03]  /*19360*/  FMNMX.FTZ R4, R173, R4, !PT ;  /* 0x00000004ad047209 */ /* 0x000fc60007810000 */
[----:B------:R-:W-:Y:S01]  /*19370*/  HGMMA.64x128x16.F32 R24, R176, gdesc[UR4].tnspB, R24, gsb0 ;  /* 0x41e00004b0187df0 */ /* 0x000fe20008000818 */
[----:B------:R-:W-:Y:S01]  /*19380*/  R2UR UR6, R8 ;  /* 0x00000000080672ca */ /* 0x000fe200000e0000 */
[----:B------:R-:W-:Y:S01]  /*19390*/  VIADD R8, R6, 0x100 ;  /* 0x0000010006087836 */ /* 0x000fe20000000000 */
[----:B------:R-:W-:Y:S02]  /*193a0*/  R2UR UR7, R9 ;  /* 0x00000000090772ca */ /* 0x000fe400000e0000 */
[----:B------:R-:W-:Y:S02]  /*193b0*/  MOV R9, 0x40000040 ;  /* 0x4000004000097802 */ /* 0x000fe40000000f00 */
[----:B------:R-:W-:Y:S02]  /*193c0*/  FMNMX.FTZ R4, R160, R4, !PT ;  /* 0x00000004a0047209 */ /* 0x000fe40007810000 */
[----:B0-----:R-:W-:Y:S02]  /*193d0*/  SHF.R.U32.HI R230, RZ, 0x7, R230 ;  /* 0x00000007ffe67819 */ /* 0x001fe400000116e6 */
        /* <DEDUP_REMOVED lines=38> */
[----:B------:R-:W-:Y:S01]  /*19640*/  R2UR UR6, R8 ;  /* 0x00000000080672ca */ /* 0x000fe200000e0000 */
[----:B------:R-:W-:Y:S01]  /*19650*/  VIADD R8, R6, 0x180 ;  /* 0x0000018006087836 */ /* 0x000fe20000000000 */
[----:B------:R-:W-:Y:S01]  /*19660*/  R2UR UR7, R9 ;  /* 0x00000000090772ca */ /* 0x000fe200000e0000 */
[----:B------:R-:W-:Y:S01]  /*19670*/  IMAD.MOV.U32 R9, RZ, RZ, 0x40000040 ;  /* 0x40000040ff097424 */ /* 0x000fe200078e00ff */
        /* <DEDUP_REMOVED lines=11> */
[----:B------:R-:W-:Y:S01]  /*19730*/  HGMMA.64x128x16.F32 R24, R184, gdesc[UR4].tnspB, R24, gsb0 ;  /* 0x41e00004b8187df0 */ /* 0x000fe20008000818 */
[----:B------:R-:W-:Y:S01]  /*19740*/  R2UR UR6, R8 ;  /* 0x00000000080672ca */ /* 0x000fe200000e0000 */
[----:B------:R-:W-:Y:S01]  /*19750*/  VIADD R8, R6, 0x200 ;  /* 0x0000020006087836 */ /* 0x000fe20000000000 */
[----:B------:R-:W-:Y:S02]  /*19760*/  R2UR UR7, R9 ;  /* 0x00000000090772ca */ /* 0x000fe400000e0000 */
[----:B------:R-:W-:Y:S01]  /*19770*/  MOV R9, 0x40000040 ;  /* 0x4000004000097802 */ /* 0x000fe20000000f00 */
[----:B------:R-:W-:Y:S02]  /*19780*/  WARPGROUP.DEPBAR.LE gsb0, 0x0 ;  /* 0x00008000000079c5 */ /* 0x000fe40000010000 */
[----:B------:R-:W-:-:S08]  /*19790*/  WARPGROUP.ARRIVE ;  /* 0x00000000000079c5 */ /* 0x000fd00000000000 */
        /* <DEDUP_REMOVED lines=9> */
[----:B------:R-:W-:Y:S01]  /*19830*/  IMAD.U32 R8, RZ, RZ, UR8 ;  /* 0x00000008ff087e24 */ /* 0x000fe2000f8e00ff */
[----:B------:R-:W-:-:S03]  /*19840*/  R2UR UR7, R9 ;  /* 0x00000000090772ca */ /* 0x000fc600000e0000 */
[-C--:B------:R-:W-:Y:S01]  /*19850*/  FMUL.FTZ R9, R7, R8.reuse ;  /* 0x0000000807097220 */ /* 0x080fe20000410000 */
[----:B------:R-:W-:-:S03]  /*19860*/  FMUL.FTZ R3, R3, R8 ;  /* 0x0000000803037220 */ /* 0x000fc60000410000 */
        /* <DEDUP_REMOVED lines=28> */
[----:B------:R-:W2:Y:S01]  /*19a30*/  MUFU.EX2 R178, R178 ;  /* 0x000000b200b27308 */ /* 0x000ea20000000800 */
[----:B0-----:R-:W-:-:S07]  /*19a40*/  FFMA.FTZ R15, R3, R15, R176 ;  /* 0x0000000f030f7223 */ /* 0x001fce00000100b0 */
[----:B------:R-:W0:Y:S01]  /*19a50*/  MUFU.EX2 R11, R11 ;  /* 0x0000000b000b7308 */ /* 0x000e220000000800 */
[C---:B-1----:R-:W-:Y:S01]  /*19a60*/  FADD.FTZ R15, R4.reuse, R15 ;  /* 0x0000000f040f7221 */ /* 0x042fe20000010000 */
[----:B------:R-:W-:-:S06]  /*19a70*/  F2FP.F16.F32.PACK_AB R176, R4, R176 ;  /* 0x000000b004b0723e */ /* 0x000fcc00000000ff */
[----:B------:R-:W1:Y:S08]  /*19a80*/  MUFU.EX2 R180, R180 ;  /* 0x000000b400b47308 */ /* 0x000e700000000800 */
[----:B------:R-:W3:Y:S08]  /*19a90*/  MUFU.EX2 R13, R13 ;  /* 0x0000000d000d7308 */ /* 0x000ef00000000800 */
        /* <DEDUP_REMOVED lines=10> */
[----:B------:R-:W-:-:S03]  /*19b40*/  FFMA.FTZ R194, R140, R8, -R9 ;  /* 0x000000088cc27223 */ /* 0x000fc60000010809 */
[----:B------:R-:W-:Y:S01]  /*19b50*/  MUFU.EX2 R190, R190 ;  /* 0x000000be00be7308 */ /* 0x000fe20000000800 */
[----:B------:R-:W-:Y:S01]  /*19b60*/  HGMMA.64x128x16.F32 R24, R196, gdesc[UR4].tnspB, R24, gsb0 ;  /* 0x41e00004c4187df0 */ /* 0x000fe20008000818 */
[----:B------:R-:W-:Y:S02]  /*19b70*/  R2UR UR6, R20 ;  /* 0x00000000140672ca */ /* 0x000fe400000e0000 */
[----:B------:R-:W-:Y:S02]  /*19b80*/  R2UR UR7, R21 ;  /* 0x00000000150772ca */ /* 0x000fe400000e0000 */
        /* <DEDUP_REMOVED lines=16> */
[----:B------:R-:W-:Y:S01]  /*19c90*/  VIADD R20, R6, 0x380 ;  /* 0x0000038006147836 */ /* 0x000fe20000000000 */
[----:B------:R-:W-:Y:S02]  /*19ca0*/  MUFU.EX2 R96, R96 ;  /* 0x0000006000607308 */ /* 0x000fe40000000800 */
[----:B------:R-:W-:-:S04]  /*19cb0*/  FMNMX.FTZ R21, R150, R21, !PT ;  /* 0x0000001596157209 */ /* 0x000fc80007810000 */
[----:B------:R-:W-:Y:S01]  /*19cc0*/  FMNMX.FTZ R136, R151, R21, !PT ;  /* 0x0000001597887209 */ /* 0x000fe20007810000 */
[----:B------:R-:W-:Y:S01]  /*19cd0*/  IMAD.MOV.U32 R21, RZ, RZ, 0x40000040 ;  /* 0x40000040ff157424 */ /* 0x000fe200078e00ff */
        /* <DEDUP_REMOVED lines=9> */
[-CC-:B------:R-:W-:Y:S01]  /*19d70*/  FFMA.FTZ R128, R129, R8.reuse, -R9.reuse ;  /* 0x0000000881807223 */ /* 0x180fe20000010809 */
[----:B------:R-:W-:-:S03]  /*19d80*/  FFMA.FTZ R198, R132, R8, -R9 ;  /* 0x0000000884c67223 */ /* 0x000fc60000010809 */
[----:B------:R-:W-:Y:S01]  /*19d90*/  HGMMA.64x128x16.F32 R24, R200, gdesc[UR4].tnspB, R24, gsb0 ;  /* 0x41e00004c8187df0 */ /* 0x000fe20008000818 */
[----:B------:R-:W-:Y:S01]  /*19da0*/  R2UR UR6, R20 ;  /* 0x00000000140672ca */ /* 0x000fe200000e0000 */
[----:B------:R-:W-:Y:S01]  /*19db0*/  MUFU.EX2 R196, R196 ;  /* 0x000000c400c47308 */ /* 0x000fe20000000800 */
[----:B------:R-:W-:Y:S02]  /*19dc0*/  R2UR UR7, R21 ;  /* 0x00000000150772ca */ /* 0x000fe400000e0000 */
        /* <DEDUP_REMOVED lines=30> */
[----:B------:R-:W-:Y:S01]  /*19fb0*/  FMNMX.FTZ R120, R102, R120, !PT ;  /* 0x0000007866787209 */ /* 0x000fe20007810000 */
[----:B------:R-:W-:Y:S03]  /*19fc0*/  MUFU.EX2 R200, R200 ;  /* 0x000000c800c87308 */ /* 0x000fe60000000800 */
[----:B------:R-:W-:-:S04]  /*19fd0*/  FMNMX.FTZ R125, R103, R120, !PT ;  /* 0x00000078677d7209 */ /* 0x000fc80007810000 */
[----:B------:R-:W-:Y:S01]  /*19fe0*/  FMNMX.FTZ R125, R90, R125, !PT ;  /* 0x0000007d5a7d7209 */ /* 0x000fe20007810000 */
[----:B------:R4:W-:Y:S03]  /*19ff0*/  MUFU.EX2 R120, R113 ;  /* 0x0000007100787308 */ /* 0x0009e60000000800 */
[----:B------:R-:W-:-:S05]  /*1a000*/  FMNMX.FTZ R125, R91, R125, !PT ;  /* 0x0000007d5b7d7209 */ /* 0x000fca0007810000 */
[----:B------:R-:W-:Y:S01]  /*1a010*/  MUFU.EX2 R202, R202 ;  /* 0x000000ca00ca7308 */ /* 0x000fe20000000800 */
[----:B----4-:R-:W-:-:S05]  /*1a020*/  IMAD.MOV.U32 R113, RZ, RZ, 0x40000040 ;  /* 0x40000040ff717424 */ /* 0x010fca00078e00ff */
[----:B------:R-:W-:Y:S02]  /*1a030*/  R2UR UR7, R113 ;  /* 0x00000000710772ca */ /* 0x000fe400000e0000 */
[----:B------:R-:W-:Y:S01]  /*1a040*/  FMNMX.FTZ R113, R94, R125, !PT ;  /* 0x0000007d5e717209 */ /* 0x000fe20007810000 */
[----:B------:R-:W-:Y:S03]  /*1a050*/  MUFU.EX2 R124, R124 ;  /* 0x0000007c007c7308 */ /* 0x000fe60000000800 */
[----:B------:R-:W-:Y:S01]  /*1a060*/  FMNMX.FTZ R113, R95, R113, !PT ;  /* 0x000000715f717209 */ /* 0x000fe20007810000 */
[----:B------:R-:W-:Y:S02]  /*1a070*/  WARPGROUP.DEPBAR.LE gsb0, 0x0 ;  /* 0x00008000000079c5 */ /* 0x000fe40000010000 */
[-CC-:B------:R-:W-:Y:S01]  /*1a080*/  FFMA.FTZ R204, R112, R8.reuse, -R9.reuse ;  /* 0x0000000870cc7223 */ /* 0x180fe20000010809 */
[----:B------:R-:W-:Y:S01]  /*1a090*/  IADD3 R112, R6, 0x400, RZ ;  /* 0x0000040006707810 */ /* 0x000fe20007ffe0ff */
[----:B------:R-:W-:Y:S01]  /*1a0a0*/  WARPGROUP.ARRIVE ;  /* 0x00000000000079c5 */ /* 0x000fe20000000000 */
[----:B------:R-:W-:-:S02]  /*1a0b0*/  FFMA.FTZ R206, R116, R8, -R9 ;  /* 0x0000000874ce7223 */ /* 0x000fc40000010809 */
[----:B------:R-:W-:Y:S01]  /*1a0c0*/  R2UR UR6, R112 ;  /* 0x00000000700672ca */ /* 0x000fe200000e0000 */
[----:B------:R-:W4:Y:S01]  /*1a0d0*/  SHFL.BFLY PT, R116, R113, 0x2, 0x1f ;  /* 0x0c401f0071747f89 */ /* 0x000f2200000e0000 */
[-CC-:B------:R-:W-:Y:S01]  /*1a0e0*/  FFMA.FTZ R112, R117, R8.reuse, -R9.reuse ;  /* 0x0000000875707223 */ /* 0x180fe20000010809 */
[----:B------:R-:W-:Y:S01]  /*1a0f0*/  FFMA.FTZ R117, R93, R8, -R9 ;  /* 0x000000085d757223 */ /* 0x000fe20000010809 */
[----:B------:R-:W-:Y:S08]  /*1a100*/  MUFU.EX2 R204, R204 ;  /* 0x000000cc00cc7308 */ /* 0x000ff00000000800 */
[----:B------:R-:W-:Y:S01]  /*1a110*/  MUFU.EX2 R206, R206 ;  /* 0x000000ce00ce7308 */ /* 0x000fe20000000800 */
[----:B------:R-:W-:Y:S07]  /*1a120*/  HGMMA.64x128x16.F32 R24, R208, gdesc[UR4].tnspB, R24, gsb0 ;  /* 0x41e00004d0187df0 */ /* 0x000fee0008000818 */
[----:B------:R-:W-:Y:S01]  /*1a130*/  MUFU.EX2 R112, R112 ;  /* 0x0000007000707308 */ /* 0x000fe20000000800 */
[----:B----4-:R-:W-:-:S05]  /*1a140*/  FMNMX.FTZ R113, R113, R116, !PT ;  /* 0x0000007471717209 */ /* 0x010fca0007810000 */
[----:B------:R-:W4:Y:S01]  /*1a150*/  SHFL.BFLY PT, R116, R113, 0x1, 0x1f ;  /* 0x0c201f0071747f89 */ /* 0x000f2200000e0000 */
[----:B------:R-:W-:Y:S02]  /*1a160*/  WARPGROUP.DEPBAR.LE gsb0, 0x0 ;  /* 0x00008000000079c5 */ /* 0x000fe40000010000 */
[-CC-:B------:R-:W-:Y:S01]  /*1a170*/  FFMA.FTZ R210, R108, R8.reuse, -R9.reuse ;  /* 0x000000086cd27223 */ /* 0x180fe20000010809 */
[-CC-:B------:R-:W-:Y:S01]  /*1a180*/  FFMA.FTZ R108, R88, R8.reuse, -R9.reuse ;  /* 0x00000008586c7223 */ /* 0x180fe20000010809 */
[-CC-:B------:R-:W-:Y:S01]  /*1a190*/  FFMA.FTZ R88, R92, R8.reuse, -R9.reuse ;  /* 0x000000085c587223 */ /* 0x180fe20000010809 */
[-CC-:B------:R-:W-:Y:S01]  /*1a1a0*/  FFMA.FTZ R208, R104, R8.reuse, -R9.reuse ;  /* 0x0000000868d07223 */ /* 0x180fe20000010809 */
[-CC-:B------:R-:W-:Y:S01]  /*1a1b0*/  FFMA.FTZ R104, R105, R8.reuse, -R9.reuse ;  /* 0x0000000869687223 */ /* 0x180fe20000010809 */
[--C-:B------:R-:W-:Y:S01]  /*1a1c0*/  FFMA.FTZ R105, R109, R8, -R9.reuse ;  /* 0x000000086d697223 */ /* 0x100fe20000010809 */
[----:B----4-:R-:W-:Y:S01]  /*1a1d0*/  FMNMX.FTZ R92, R113, R116, !PT ;  /* 0x00000074715c7209 */ /* 0x010fe20007810000 */
[-C--:B------:R-:W-:Y:S01]  /*1a1e0*/  FFMA.FTZ R109, R89, R8.reuse, -R9 ;  /* 0x00000008596d7223 */ /* 0x080fe20000010809 */
[----:B------:R4:W-:Y:S01]  /*1a1f0*/  MUFU.EX2 R113, R88 ;  /* 0x0000005800717308 */ /* 0x0009e20000000800 */
[----:B------:R-:W-:Y:S01]  /*1a200*/  IMAD.MOV.U32 R89, RZ, RZ, 0x40000040 ;  /* 0x40000040ff597424 */ /* 0x000fe200078e00ff */
[----:B------:R-:W-:Y:S01]  /*1a210*/  WARPGROUP.ARRIVE ;  /* 0x00000000000079c5 */ /* 0x000fe20000000000 */
[C---:B------:R-:W-:Y:S01]  /*1a220*/  FADD.FTZ R9, -R92.reuse, R0 ;  /* 0x000000005c097221 */ /* 0x040fe20000010100 */
[----:B------:R-:W-:-:S02]  /*1a230*/  FMUL.FTZ R93, R92, R8 ;  /* 0x000000085c5d7220 */ /* 0x000fc40000410000 */
[----:B------:R-:W-:Y:S01]  /*1a240*/  R2UR UR7, R89 ;  /* 0x00000000590772ca */ /* 0x000fe200000e0000 */
[----:B------:R-:W-:Y:S02]  /*1a250*/  IMAD.MOV.U32 R89, RZ, RZ, 0x40000040 ;  /* 0x40000040ff597424 */ /* 0x000fe400078e00ff */
[-C--:B------:R-:W-:Y:S01]  /*1a260*/  FMUL.FTZ R9, R9, R8.reuse ;  /* 0x0000000809097220 */ /* 0x080fe20000410000 */
[----:B----4-:R-:W-:Y:S02]  /*1a270*/  VIADD R88, R6, 0x480 ;  /* 0x0000048006587836 */ /* 0x010fe40000000000 */
[-CC-:B------:R-:W-:Y:S01]  /*1a280*/  FFMA.FTZ R177, R170, R8.reuse, -R93.reuse ;  /* 0x00000008aab17223 */ /* 0x180fe2000001085d */
[-CC-:B------:R-:W-:Y:S01]  /*1a290*/  FFMA.FTZ R116, R171, R8.reuse, -R93.reuse ;  /* 0x00000008ab747223 */ /* 0x180fe2000001085d */
[-CC-:B------:R-:W-:Y:S01]  /*1a2a0*/  FFMA.FTZ R179, R174, R8.reuse, -R93.reuse ;  /* 0x00000008aeb37223 */ /* 0x180fe2000001085d */
[----:B------:R4:W-:Y:S01]  /*1a2b0*/  MUFU.EX2 R0, R117 ;  /* 0x0000007500007308 */ /* 0x0009e20000000800 */
[----:B------:R-:W-:Y:S01]  /*1a2c0*/  R2UR UR6, R88 ;  /* 0x00000000580672ca */ /* 0x000fe200000e0000 */
[-CC-:B------:R-:W-:Y:S01]  /*1a2d0*/  FFMA.FTZ R181, R162, R8.reuse, -R93.reuse ;  /* 0x00000008a2b57223 */ /* 0x180fe2000001085d */
[----:B------:R-:W-:Y:S01]  /*1a2e0*/  IADD3 R88, R6, 0x500, RZ ;  /* 0x0000050006587810 */ /* 0x000fe20007ffe0ff */
[-CC-:B------:R-:W-:Y:S01]  /*1a2f0*/  FFMA.FTZ R125, R163, R8.reuse, -R93.reuse ;  /* 0x00000008a37d7223 */ /* 0x180fe2000001085d */
[-CC-:B------:R-:W-:Y:S01]  /*1a300*/  FFMA.FTZ R6, R131, R8.reuse, -R93.reuse ;  /* 0x0000000883067223 */ /* 0x180fe2000001085d */
[-CC-:B------:R-:W-:Y:S01]  /*1a310*/  FFMA.FTZ R183, R166, R8.reuse, -R93.reuse ;  /* 0x00000008a6b77223 */ /* 0x180fe2000001085d */
[-CC-:B------:R-:W-:Y:S01]  /*1a320*/  FFMA.FTZ R141, R167, R8.reuse, -R93.reuse ;  /* 0x00000008a78d7223 */ /* 0x180fe2000001085d */
[----:B------:R-:W-:Y:S01]  /*1a330*/  MUFU.EX2 R9, R9 ;  /* 0x0000000900097308 */ /* 0x000fe20000000800 */
[-CC-:B----4-:R-:W-:Y:S01]  /*1a340*/  FFMA.FTZ R117, R175, R8.reuse, -R93.reuse ;  /* 0x00000008af757223 */ /* 0x190fe2000001085d */
[-CC-:B------:R-:W-:Y:S01]  /*1a350*/  FFMA.FTZ R185, R154, R8.reuse, -R93.reuse ;  /* 0x000000089ab97223 */ /* 0x180fe2000001085d */
[-C--:B------:R-:W-:Y:S01]  /*1a360*/  FFMA.FTZ R201, R122, R8.reuse, -R93 ;  /* 0x000000087ac97223 */ /* 0x080fe2000001085d */
[----:B--2---:R-:W-:Y:S01]  /*1a370*/  FADD.FTZ R122, R178, R15 ;  /* 0x0000000fb27a7221 */ /* 0x004fe20000010000 */
[-CC-:B------:R-:W-:Y:S01]  /*1a380*/  FFMA.FTZ R129, R155, R8.reuse, -R93.reuse ;  /* 0x000000089b817223 */ /* 0x180fe2000001085d */
[----:B------:R-:W-:Y:S01]  /*1a390*/  HGMMA.64x128x16.F32 R24, R212, gdesc[UR4].tnspB, R24, gsb0 ;  /* 0x41e00004d4187df0 */ /* 0x000fe20008000818 */
[----:B------:R-:W-:Y:S01]  /*1a3a0*/  R2UR UR6, R88 ;  /* 0x00000000580672ca */ /* 0x000fe200000e0000 */
[----:B------:R-:W2:Y:S01]  /*1a3b0*/  MUFU.EX2 R177, R177 ;  /* 0x000000b100b17308 */ /* 0x000ea20000000800 */
[----:B------:R-:W-:Y:S01]  /*1a3c0*/  R2UR UR7, R89 ;  /* 0x00000000590772ca */ /* 0x000fe200000e0000 */
[----:B0-----:R-:W-:Y:S01]  /*1a3d0*/  FADD.FTZ R15, R11, R122 ;  /* 0x0000007a0b0f7221 */ /* 0x001fe20000010000 */
[-CC-:B------:R-:W-:Y:S01]  /*1a3e0*/  FFMA.FTZ R203, R126, R8.reuse, -R93.reuse ;  /* 0x000000087ecb7223 */ /* 0x180fe2000001085d */
[-CC-:B------:R-:W-:Y:S01]  /*1a3f0*/  FFMA.FTZ R187, R158, R8.reuse, -R93.reuse ;  /* 0x000000089ebb7223 */ /* 0x180fe2000001085d */
[-C--:B------:R-:W-:Y:S01]  /*1a400*/  FFMA.FTZ R132, R159, R8.reuse, -R93 ;  /* 0x000000089f847223 */ /* 0x080fe2000001085d */
[----:B-1----:R-:W-:Y:S01]  /*1a410*/  FADD.FTZ R122, R180, R15 ;  /* 0x0000000fb47a7221 */ /* 0x002fe20000010000 */
[----:B------:R-:W-:Y:S01]  /*1a420*/  IADD3 R89, -R230, 0xb, RZ ;  /* 0x0000000be6597810 */ /* 0x000fe20007ffe1ff */
[----:B------:R-:W0:Y:S01]  /*1a430*/  MUFU.EX2 R116, R116 ;  /* 0x0000007400747308 */ /* 0x000e220000000800 */
[-CC-:B------:R-:W-:Y:S01]  /*1a440*/  FFMA.FTZ R189, R146, R8.reuse, -R93.reuse ;  /* 0x0000000892bd7223 */ /* 0x180fe2000001085d */
[----:B---3--:R-:W-:Y:S01]  /*1a450*/  FADD.FTZ R15, R13, R122 ;  /* 0x0000007a0d0f7221 */ /* 0x008fe20000010000 */
[-CC-:B------:R-:W-:Y:S01]  /*1a460*/  FFMA.FTZ R140, R147, R8.reuse, -R93.reuse ;  /* 0x00000008938c7223 */ /* 0x180fe2000001085d */
[-CC-:B------:R-:W-:Y:S01]  /*1a470*/  FFMA.FTZ R191, R150, R8.reuse, -R93.reuse ;  /* 0x0000000896bf7223 */ /* 0x180fe2000001085d */
[-CC-:B------:R-:W-:Y:S01]  /*1a480*/  FFMA.FTZ R133, R151, R8.reuse, -R93.reuse ;  /* 0x0000000897857223 */ /* 0x180fe2000001085d */
[-CC-:B------:R-:W-:Y:S01]  /*1a490*/  FFMA.FTZ R193, R138, R8.reuse, -R93.reuse ;  /* 0x000000088ac17223 */ /* 0x180fe2000001085d */
[----:B------:R-:W-:Y:S01]  /*1a4a0*/  FFMA.FTZ R209, R106, R8, -R93 ;  /* 0x000000086ad17223 */ /* 0x000fe2000001085d */
[----:B------:R-:W1:Y:S01]  /*1a4b0*/  MUFU.EX2 R179, R179 ;  /* 0x000000b300b37308 */ /* 0x000e620000000800 */
[----:B--2---:R-:W-:Y:S01]  /*1a4c0*/  FFMA.FTZ R131, R9, R12, R177 ;  /* 0x0000000c09837223 */ /* 0x004fe200000100b1 */
[-CC-:B------:R-:W-:Y:S01]  /*1a4d0*/  FFMA.FTZ R137, R139, R8.reuse, -R93.reuse ;  /* 0x000000088b897223 */ /* 0x180fe2000001085d */
[-CC-:B------:R-:W-:Y:S01]  /*1a4e0*/  FFMA.FTZ R195, R142, R8.reuse, -R93.reuse ;  /* 0x000000088ec37223 */ /* 0x180fe2000001085d */
[-CC-:B------:R-:W-:Y:S01]  /*1a4f0*/  FFMA.FTZ R138, R143, R8.reuse, -R93.reuse ;  /* 0x000000088f8a7223 */ /* 0x180fe2000001085d */
[-CC-:B------:R-:W-:Y:S01]  /*1a500*/  FFMA.FTZ R197, R130, R8.reuse, -R93.reuse ;  /* 0x0000000882c57223 */ /* 0x180fe2000001085d */
[-C--:B------:R-:W-:Y:S01]  /*1a510*/  FFMA.FTZ R211, R110, R8.reuse, -R93 ;  /* 0x000000086ed37223 */ /* 0x080fe2000001085d */
[----:B------:R-:W-:Y:S01]  /*1a520*/  @!P1 IMAD R88, R228, 0x8, R2 ;  /* 0x00000008e4589824 */ /* 0x000fe200078e0202 */
[----:B------:R-:W2:Y:S01]  /*1a530*/  MUFU.EX2 R117, R117 ;  /* 0x0000007500757308 */ /* 0x000ea20000000800 */
[----:B0-----:R-:W-:Y:S01]  /*1a540*/  FADD.FTZ R12, R116, R131 ;  /* 0x00000083740c7221 */ /* 0x001fe20000010000 */
[----:B------:R-:W-:Y:S01]  /*1a550*/  FFMA.FTZ R199, R134, R8, -R93 ;  /* 0x0000000886c77223 */ /* 0x000fe2000001085d */
[----:B------:R-:W-:-:S02]  /*1a560*/  @!P1 VIADD R88, R88, 0x34840 ;  /* 0x0003484058589836 */ /* 0x000fc40000000000 */
[--C-:B------:R-:W-:Y:S01]  /*1a570*/  FFMA.FTZ R135, R135, R8, -R93.reuse ;  /* 0x0000000887877223 */ /* 0x100fe2000001085d */
[----:B------:R-:W-:Y:S01]  /*1a580*/  F2FP.F16.F32.PACK_AB R178, R11, R178 ;  /* 0x000000b20bb2723e */ /* 0x000fe200000000ff */
[--C-:B------:R-:W-:Y:S01]  /*1a590*/  FFMA.FTZ R205, R114, R8, -R93.reuse ;  /* 0x0000000872cd7223 */ /* 0x100fe2000001085d */
[----:B------:R-:W-:Y:S01]  /*1a5a0*/  F2FP.F16.F32.PACK_AB R180, R13, R180 ;  /* 0x000000b40db4723e */ /* 0x000fe200000000ff */
[----:B------:R-:W0:Y:S01]  /*1a5b0*/  MUFU.EX2 R181, R181 ;  /* 0x000000b500b57308 */ /* 0x000e220000000800 */
[----:B-1----:R-:W-:Y:S01]  /*1a5c0*/  FADD.FTZ R12, R179, R12 ;  /* 0x0000000cb30c7221 */ /* 0x002fe20000010000 */
[----:B------:R-:W-:Y:S01]  /*1a5d0*/  @!P1 PRMT R130, RZ, 0x654, R88 ;  /* 0x00000654ff829816 */ /* 0x000fe20000000058 */
        /* <DEDUP_REMOVED lines=12> */
[----:B------:R-:W-:Y:S01]  /*1a6a0*/  F2FP.F16.F32.PACK_AB R177, R116, R177 ;  /* 0x000000b174b1723e */ /* 0x000fe200000000ff */
[----:B------:R-:W2:Y:S01]  /*1a6b0*/  MUFU.EX2 R183, R183 ;  /* 0x000000b700b77308 */ /* 0x000ea20000000800 */
[----:B0-----:R-:W-:Y:S01]  /*1a6c0*/  FADD.FTZ R126, R181, R12 ;  /* 0x0000000cb57e7221 */ /* 0x001fe20000010000 */
[----:B------:R-:W-:Y:S01]  /*1a6d0*/  FFMA.FTZ R12, R127, R8, -R93 ;  /* 0x000000087f0c7223 */ /* 0x000fe2000001085d */
[----:B------:R-:W-:-:S05]  /*1a6e0*/  F2FP.F16.F32.PACK_AB R179, R117, R179 ;  /* 0x000000b375b3723e */ /* 0x000fca00000000ff */
        /* <DEDUP_REMOVED lines=13> */
[----:B------:R-:W2:Y:S08]  /*1a7c0*/  MUFU.EX2 R189, R189 ;  /* 0x000000bd00bd7308 */ /* 0x000eb00000000800 */
[----:B------:R-:W3:Y:S08]  /*1a7d0*/  MUFU.EX2 R140, R140 ;  /* 0x0000008c008c7308 */ /* 0x000ef00000000800 */
[----:B------:R-:W4:Y:S08]  /*1a7e0*/  MUFU.EX2 R191, R191 ;  /* 0x000000bf00bf7308 */ /* 0x000f300000000800 */
[----:B------:R-:W4:Y:S08]  /*1a7f0*/  MUFU.EX2 R133, R133 ;  /* 0x0000008500857308 */ /* 0x000f300000000800 */
[----:B------:R-:W4:Y:S08]  /*1a800*/  MUFU.EX2 R193, R193 ;  /* 0x000000c100c17308 */ /* 0x000f300000000800 */
[----:B------:R-:W4:Y:S01]  /*1a810*/  MUFU.EX2 R137, R137 ;  /* 0x0000008900897308 */ /* 0x000f220000000800 */
[----:B------:R-:W-:-:S02]  /*1a820*/  WARPGROUP.DEPBAR.LE gsb0, 0x0 ;  /* 0x00008000000079c5 */ /* 0x000fc40000010000 */
[----:B------:R-:W-:Y:S01]  /*1a830*/  WARPGROUP.ARRIVE ;  /* 0x00000000000079c5 */ /* 0x000fe20000000000 */
[----:B------:R-:W-:-:S04]  /*1a840*/  F2FP.F16.F32.PACK_AB R212, R97, R96 ;  /* 0x0000006061d4723e */ /* 0x000fc800000000ff */
[----:B------:R-:W4:Y:S01]  /*1a850*/  MUFU.EX2 R195, R195 ;  /* 0x000000c300c37308 */ /* 0x000f220000000800 */
[----:B------:R-:W-:Y:S01]  /*1a860*/  F2FP.F16.F32.PACK_AB R214, R101, R100 ;  /* 0x0000006465d6723e */ /* 0x000fe200000000ff */
[----:B------:R-:W-:Y:S06]  /*1a870*/  HGMMA.64x128x16.F32 R24, R216, gdesc[UR4].tnspB, R24, gsb0 ;  /* 0x41e00004d8187df0 */ /* 0x000fec0008000818 */
[----:B------:R-:W4:Y:S08]  /*1a880*/  MUFU.EX2 R138, R138 ;  /* 0x0000008a008a7308 */ /* 0x000f300000000800 */
[----:B------:R-:W4:Y:S08]  /*1a890*/  MUFU.EX2 R197, R197 ;  /* 0x000000c500c57308 */ /* 0x000f300000000800 */
[----:B------:R-:W4:Y:S08]  /*1a8a0*/  MUFU.EX2 R6, R6 ;  /* 0x0000000600067308 */ /* 0x000f300000000800 */
[----:B------:R-:W4:Y:S08]  /*1a8b0*/  MUFU.EX2 R199, R199 ;  /* 0x000000c700c77308 */ /* 0x000f300000000800 */
[----:B------:R-:W4:Y:S08]  /*1a8c0*/  MUFU.EX2 R88, R135 ;  /* 0x0000008700587308 */ /* 0x000f300000000800 */
[----:B------:R-:W4:Y:S08]  /*1a8d0*/  MUFU.EX2 R201, R201 ;  /* 0x000000c900c97308 */ /* 0x000f300000000800 */
        /* <DEDUP_REMOVED lines=16> */
[----:B0-----:R-:W-:Y:S01]  /*1a9e0*/  FADD.FTZ R89, R182, R15 ;  /* 0x0000000fb6597221 */ /* 0x001fe20000010000 */
[-C--:B------:R-:W-:Y:S01]  /*1a9f0*/  FFMA.FTZ R15, R115, R8.reuse, -R93 ;  /* 0x00000008730f7223 */ /* 0x080fe2000001085d */
[----:B------:R-:W-:Y:S01]  /*1aa00*/  F2FP.F16.F32.PACK_AB R218, R0, R113 ;  /* 0x0000007100da723e */ /* 0x000fe200000000ff */
[----:B------:R-:W-:Y:S01]  /*1aa10*/  FMUL.FTZ R24, R24, R3 ;  /* 0x0000000318187220 */ /* 0x000fe20000410000 */
[----:B------:R-:W-:Y:S01]  /*1aa20*/  FADD.FTZ R115, R160, R89 ;  /* 0x00000059a0737221 */ /* 0x000fe20000010000 */
[----:B------:R-:W-:Y:S01]  /*1aa30*/  FFMA.FTZ R89, R119, R8, -R93 ;  /* 0x0000000877597223 */ /* 0x000fe2000001085d */
[----:B------:R-:W-:Y:S01]  /*1aa40*/  FADD.FTZ R119, R187, R126 ;  /* 0x0000007ebb777221 */ /* 0x000fe20000010000 */
[----:B-1----:R-:W-:Y:S01]  /*1aa50*/  @!P1 LEA R130, R5, R2, 0x3 ;  /* 0x0000000205829211 */ /* 0x002fe200078e18ff */
[----:B------:R-:W-:Y:S01]  /*1aa60*/  FADD.FTZ R115, R184, R115 ;  /* 0x00000073b8737221 */ /* 0x000fe20000010000 */
[-C--:B------:R-:W-:Y:S01]  /*1aa70*/  FFMA.FTZ R5, R123, R8.reuse, -R93 ;  /* 0x000000087b057223 */ /* 0x080fe2000001085d */
[----:B------:R-:W-:Y:S01]  /*1aa80*/  FADD.FTZ R106, R132, R119 ;  /* 0x00000077846a7221 */ /* 0x000fe20000010000 */
[----:B------:R-:W-:Y:S01]  /*1aa90*/  MUFU.EX2 R15, R15 ;  /* 0x0000000f000f7308 */ /* 0x000fe20000000800 */
[----:B------:R-:W-:Y:S01]  /*1aaa0*/  FADD.FTZ R115, R152, R115 ;  /* 0x0000007398737221 */ /* 0x000fe20000010000 */
[----:B------:R-:W-:Y:S01]  /*1aab0*/  FFMA.FTZ R93, R95, R8, -R93 ;  /* 0x000000085f5d7223 */ /* 0x000fe2000001085d */
[----:B--2---:R-:W-:Y:S01]  /*1aac0*/  FADD.FTZ R119, R189, R106 ;  /* 0x0000006abd777221 */ /* 0x004fe20000010000 */
[----:B------:R-:W-:-:S02]  /*1aad0*/  @!P1 VIADD R130, R130, 0x34860 ;  /* 0x0003486082829836 */ /* 0x000fc40000000000 */
[----:B------:R-:W-:Y:S01]  /*1aae0*/  FADD.FTZ R115, R186, R115 ;  /* 0x00000073ba737221 */ /* 0x000fe20000010000 */
[----:B------:R-:W-:Y:S01]  /*1aaf0*/  F2FP.F16.F32.PACK_AB R186, R14, R186 ;  /* 0x000000ba0eba723e */ /* 0x000fe200000000ff */
[----:B---3--:R-:W-:Y:S01]  /*1ab00*/  FADD.FTZ R106, R140, R119 ;  /* 0x000000778c6a7221 */ /* 0x008fe20000010000 */
[----:B------:R-:W0:Y:S01]  /*1ab10*/  MUFU.EX2 R5, R5 ;  /* 0x0000000500057308 */ /* 0x000e220000000800 */
[----:B------:R-:W-:Y:S01]  /*1ab20*/  FADD.FTZ R115, R14, R115 ;  /* 0x000000730e737221 */ /* 0x000fe20000010000 */
[----:B------:R-:W-:Y:S01]  /*1ab30*/  @!P1 PRMT R130, RZ, 0x654, R130 ;  /* 0x00000654ff829816 */ /* 0x000fe20000000082 */
[----:B----4-:R-:W-:Y:S01]  /*1ab40*/  FADD.FTZ R106, R191, R106 ;  /* 0x0000006abf6a7221 */ /* 0x010fe20000010000 */
[-C--:B------:R-:W-:Y:S01]  /*1ab50*/  FMUL.FTZ R25, R25, R3.reuse ;  /* 0x0000000319197220 */ /* 0x080fe20000410000 */
[----:B------:R-:W-:Y:S01]  /*1ab60*/  FADD.FTZ R115, R188, R115 ;  /* 0x00000073bc737221 */ /* 0x000fe20000010000 */
[----:B------:R1:W-:Y:S01]  /*1ab70*/  @!P1 SYNCS.ARRIVE.TRANS64.RED.A1T0 RZ, [R130+URZ], RZ ;  /* 0x000000ff82ff99a7 */ /* 0x0003e2000810043f */
[----:B------:R-:W-:Y:S01]  /*1ab80*/  FADD.FTZ R106, R133, R106 ;  /* 0x0000006a856a7221 */ /* 0x000fe20000010000 */
[----:B------:R-:W2:Y:S01]  /*1ab90*/  MUFU.EX2 R89, R89 ;  /* 0x0000005900597308 */ /* 0x000ea20000000800 */
[----:B------:R-:W-:Y:S01]  /*1aba0*/  FADD.FTZ R115, R144, R115 ;  /* 0x0000007390737221 */ /* 0x000fe20000010000 */
[-C--:B------:R-:W-:Y:S01]  /*1abb0*/  FMUL.FTZ R28, R28, R3.reuse ;  /* 0x000000031c1c7220 */ /* 0x080fe20000410000 */
[----:B------:R-:W-:Y:S01]  /*1abc0*/  FADD.FTZ R106, R193, R106 ;  /* 0x0000006ac16a7221 */ /* 0x000fe20000010000 */
[-C--:B------:R-:W-:Y:S01]  /*1abd0*/  FMUL.FTZ R29, R29, R3.reuse ;  /* 0x000000031d1d7220 */ /* 0x080fe20000410000 */
[----:B------:R-:W-:Y:S01]  /*1abe0*/  FADD.FTZ R110, R190, R115 ;  /* 0x00000073be6e7221 */ /* 0x000fe20000010000 */
[-C--:B------:R-:W-:Y:S01]  /*1abf0*/  FMUL.FTZ R32, R32, R3.reuse ;  /* 0x0000000320207220 */ /* 0x080fe20000410000 */
[----:B------:R-:W-:Y:S01]  /*1ac00*/  FADD.FTZ R106, R137, R106 ;  /* 0x0000006a896a7221 */ /* 0x000fe20000010000 */
[----:B------:R-:W3:Y:S01]  /*1ac10*/  MUFU.EX2 R14, R111 ;  /* 0x0000006f000e7308 */ /* 0x000ee20000000800 */
[----:B------:R-:W-:Y:S01]  /*1ac20*/  FADD.FTZ R115, R145, R110 ;  /* 0x0000006e91737221 */ /* 0x000fe20000010000 */
[-C--:B------:R-:W-:Y:S01]  /*1ac30*/  FMUL.FTZ R33, R33, R3.reuse ;  /* 0x0000000321217220 */ /* 0x080fe20000410000 */
[----:B------:R-:W-:Y:S01]  /*1ac40*/  FADD.FTZ R11, R195, R106 ;  /* 0x0000006ac30b7221 */ /* 0x000fe20000010000 */
[-C--:B------:R-:W-:Y:S01]  /*1ac50*/  FMUL.FTZ R36, R36, R3.reuse ;  /* 0x0000000324247220 */ /* 0x080fe20000410000 */
[----:B------:R-:W-:Y:S01]  /*1ac60*/  FADD.FTZ R115, R192, R115 ;  /* 0x00000073c0737221 */ /* 0x000fe20000010000 */
[----:B------:R-:W-:Y:S01]  /*1ac70*/  F2FP.F16.F32.PACK_AB R192, R20, R192 ;  /* 0x000000c014c0723e */ /* 0x000fe200000000ff */
[----:B------:R-:W-:Y:S01]  /*1ac80*/  FADD.FTZ R106, R138, R11 ;  /* 0x0000000b8a6a7221 */ /* 0x000fe20000010000 */
[----:B------:R-:W4:Y:S01]  /*1ac90*/  MUFU.EX2 R102, R102 ;  /* 0x0000006600667308 */ /* 0x000f220000000800 */
[----:B------:R-:W-:Y:S01]  /*1aca0*/  FADD.FTZ R115, R20, R115 ;  /* 0x0000007314737221 */ /* 0x000fe20000010000 */
[----:B------:R-:W-:Y:S01]  /*1acb0*/  FMUL.FTZ R37, R37, R3 ;  /* 0x0000000325257220 */ /* 0x000fe20000410000 */
[----:B------:R-:W-:Y:S01]  /*1acc0*/  FADD.FTZ R11, R197, R106 ;  /* 0x0000006ac50b7221 */ /* 0x000fe20000010000 */
[----:B------:R-:W-:Y:S01]  /*1acd0*/  F2FP.F16.F32.PACK_AB R197, R6, R197 ;  /* 0x000000c506c5723e */ /* 0x000fe200000000ff */
[----:B------:R-:W-:Y:S01]  /*1ace0*/  FADD.FTZ R115, R194, R115 ;  /* 0x00000073c2737221 */ /* 0x000fe20000010000 */
[-C--:B------:R-:W-:Y:S01]  /*1acf0*/  FMUL.FTZ R40, R40, R3.reuse ;  /* 0x0000000328287220 */ /* 0x080fe20000410000 */
[----:B------:R-:W-:Y:S01]  /*1ad00*/  FADD.FTZ R106, R6, R11 ;  /* 0x0000000b066a7221 */ /* 0x000fe20000010000 */
[----:B------:R-:W1:Y:S01]  /*1ad10*/  MUFU.EX2 R103, R103 ;  /* 0x0000006700677308 */ /* 0x000e620000000800 */
[----:B------:R-:W-:Y:S01]  /*1ad20*/  FADD.FTZ R115, R136, R115 ;  /* 0x0000007388737221 */ /* 0x000fe20000010000 */
[-C--:B------:R-:W-:Y:S01]  /*1ad30*/  FMUL.FTZ R41, R41, R3.reuse ;  /* 0x0000000329297220 */ /* 0x080fe20000410000 */
[----:B------:R-:W-:Y:S01]  /*1ad40*/  FADD.FTZ R11, R199, R106 ;  /* 0x0000006ac70b7221 */ /* 0x000fe20000010000 */
[-C--:B------:R-:W-:Y:S01]  /*1ad50*/  FMUL.FTZ R44, R44, R3.reuse ;  /* 0x000000032c2c7220 */ /* 0x080fe20000410000 */
[----:B------:R-:W-:Y:S01]  /*1ad60*/  FADD.FTZ R115, R196, R115 ;  /* 0x00000073c4737221 */ /* 0x000fe20000010000 */
[-C--:B------:R-:W-:Y:S01]  /*1ad70*/  FMUL.FTZ R45, R45, R3.reuse ;  /* 0x000000032d2d7220 */ /* 0x080fe20000410000 */
[----:B------:R-:W-:Y:S01]  /*1ad80*/  FADD.FTZ R106, R88, R11 ;  /* 0x0000000b586a7221 */ /* 0x000fe20000010000 */
[----:B------:R-:W1:Y:S01]  /*1ad90*/  MUFU.EX2 R217, R90 ;  /* 0x0000005a00d97308 */ /* 0x000e620000000800 */
[----:B------:R-:W-:Y:S01]  /*1ada0*/  FADD.FTZ R115, R128, R115 ;  /* 0x0000007380737221 */ /* 0x000fe20000010000 */
[----:B------:R-:W-:Y:S01]  /*1adb0*/  FMUL.FTZ R48, R48, R3 ;  /* 0x0000000330307220 */ /* 0x000fe20000410000 */
[----:B------:R-:W-:Y:S01]  /*1adc0*/  FADD.FTZ R106, R201, R106 ;  /* 0x0000006ac96a7221 */ /* 0x000fe20000010000 */
[----:B0-----:R-:W-:Y:S01]  /*1add0*/  F2FP.F16.F32.PACK_AB R201, R5, R201 ;  /* 0x000000c905c9723e */ /* 0x001fe200000000ff */
[----:B------:R-:W-:Y:S01]  /*1ade0*/  FADD.FTZ R110, R198, R115 ;  /* 0x00000073c66e7221 */ /* 0x000fe20000010000 */
[-C--:B------:R-:W-:Y:S01]  /*1adf0*/  FMUL.FTZ R49, R49, R3.reuse ;  /* 0x0000000331317220 */ /* 0x080fe20000410000 */
[----:B------:R-:W-:Y:S01]  /*1ae00*/  FADD.FTZ R106, R5, R106 ;  /* 0x0000006a056a7221 */ /* 0x000fe20000010000 */
[----:B------:R-:W-:Y:S01]  /*1ae10*/  MUFU.EX2 R91, R91 ;  /* 0x0000005b005b7308 */ /* 0x000fe20000000800 */
[----:B------:R-:W-:Y:S01]  /*1ae20*/  FADD.FTZ R13, R21, R110 ;  /* 0x0000006e150d7221 */ /* 0x000fe20000010000 */
[-C--:B------:R-:W-:Y:S01]  /*1ae30*/  FMUL.FTZ R52, R52, R3.reuse ;  /* 0x0000000334347220 */ /* 0x080fe20000410000 */
[-C--:B------:R-:W-:Y:S01]  /*1ae40*/  FMUL.FTZ R53, R53, R3.reuse ;  /* 0x0000000335357220 */ /* 0x080fe20000410000 */
[----:B------:R-:W-:Y:S01]  /*1ae50*/  FMUL.FTZ R56, R56, R3 ;  /* 0x0000000338387220 */ /* 0x000fe20000410000 */
[----:B------:R-:W-:Y:S01]  /*1ae60*/  FADD.FTZ R110, R200, R13 ;  /* 0x0000000dc86e7221 */ /* 0x000fe20000010000 */
[----:B------:R-:W-:Y:S01]  /*1ae70*/  FADD.FTZ R13, R203, R106 ;  /* 0x0000006acb0d7221 */ /* 0x000fe20000010000 */
[C---:B------:R-:W-:Y:S01]  /*1ae80*/  F2FP.F16.F32.PACK_AB R203, R12.reuse, R203 ;  /* 0x000000cb0ccb723e */ /* 0x040fe200000000ff */
[----:B------:R-:W-:Y:S01]  /*1ae90*/  MUFU.EX2 R219, R94 ;  /* 0x0000005e00db7308 */ /* 0x000fe20000000800 */
[----:B------:R-:W-:Y:S01]  /*1aea0*/  FADD.FTZ R11, R121, R110 ;  /* 0x0000006e790b7221 */ /* 0x000fe20000010000 */
[----:B------:R-:W-:Y:S01]  /*1aeb0*/  FADD.FTZ R20, R12, R13 ;  /* 0x0000000d0c147221 */ /* 0x000fe20000010000 */
        /* <DEDUP_REMOVED lines=13> */
[----:B------:R-:W0:Y:S01]  /*1af90*/  MUFU.EX2 R108, R108 ;  /* 0x0000006c006c7308 */ /* 0x000e220000000800 */
[----:B------:R-:W-:Y:S01]  /*1afa0*/  FADD.FTZ R11, R120, R11 ;  /* 0x0000000b780b7221 */ /* 0x000fe20000010000 */
[----:B--2---:R-:W-:Y:S01]  /*1afb0*/  FADD.FTZ R20, R89, R20 ;  /* 0x0000001459147221 */ /* 0x004fe20000010000 */
[-C--:B------:R-:W-:Y:S01]  /*1afc0*/  FMUL.FTZ R68, R68, R3.reuse ;  /* 0x0000000344447220 */ /* 0x080fe20000410000 */
[----:B------:R-:W-:Y:S01]  /*1afd0*/  FMUL.FTZ R69, R69, R3 ;  /* 0x0000000345457220 */ /* 0x000fe20000410000 */
[----:B------:R-:W-:Y:S01]  /*1afe0*/  FADD.FTZ R11, R206, R11 ;  /* 0x0000000bce0b7221 */ /* 0x000fe20000010000 */
[----:B------:R-:W-:Y:S01]  /*1aff0*/  FADD.FTZ R13, R209, R20 ;  /* 0x00000014d10d7221 */ /* 0x000fe20000010000 */
[----:B------:R-:W-:Y:S01]  /*1b000*/  F2FP.F16.F32.PACK_AB R209, R4, R209 ;  /* 0x000000d104d1723e */ /* 0x000fe200000000ff */
[----:B------:R-:W2:Y:S01]  /*1b010*/  MUFU.EX2 R109, R109 ;  /* 0x0000006d006d7308 */ /* 0x000ea20000000800 */
        /* <DEDUP_REMOVED lines=15> */
[----:B------:R-:W-:Y:S01]  /*1b110*/  FMUL.FTZ R85, R85, R3 ;  /* 0x0000000355557220 */ /* 0x000fe20000410000 */
[----:B------:R-:W-:Y:S01]  /*1b120*/  FADD.FTZ R11, R105, R20 ;  /* 0x00000014690b7221 */ /* 0x000fe20000010000 */
[----:B------:R-:W-:Y:S01]  /*1b130*/  F2FP.F16.F32.PACK_AB R182, R160, R182 ;  /* 0x000000b6a0b6723e */ /* 0x000fe200000000ff */
[----:B------:R-:W-:Y:S01]  /*1b140*/  FMUL.FTZ R26, R26, R9 ;  /* 0x000000091a1a7220 */ /* 0x000fe20000410000 */
[----:B------:R-:W-:Y:S01]  /*1b150*/  F2FP.F16.F32.PACK_AB R184, R152, R184 ;  /* 0x000000b898b8723e */ /* 0x000fe200000000ff */
[----:B------:R-:W-:Y:S01]  /*1b160*/  FADD.FTZ R6, R96, R11 ;  /* 0x0000000b60067221 */ /* 0x000fe20000010000 */
[----:B------:R-:W-:Y:S01]  /*1b170*/  FADD.FTZ R11, R99, R12 ;  /* 0x0000000c630b7221 */ /* 0x000fe20000010000 */
[----:B------:R-:W-:Y:S01]  /*1b180*/  F2FP.F16.F32.PACK_AB R187, R132, R187 ;  /* 0x000000bb84bb723e */ /* 0x000fe200000000ff */
[-C--:B------:R-:W-:Y:S01]  /*1b190*/  FMUL.FTZ R27, R27, R9.reuse ;  /* 0x000000091b1b7220 */ /* 0x080fe20000410000 */
[----:B------:R-:W-:Y:S01]  /*1b1a0*/  FADD.FTZ R5, R97, R6 ;  /* 0x0000000661057221 */ /* 0x000fe20000010000 */
[----:B----4-:R-:W-:Y:S01]  /*1b1b0*/  FADD.FTZ R4, R102, R11 ;  /* 0x0000000b66047221 */ /* 0x010fe20000010000 */
[----:B------:R-:W-:Y:S01]  /*1b1c0*/  F2FP.F16.F32.PACK_AB R188, R144, R188 ;  /* 0x000000bc90bc723e */ /* 0x000fe200000000ff */
[----:B------:R-:W-:Y:S01]  /*1b1d0*/  FMUL.FTZ R30, R30, R9 ;  /* 0x000000091e1e7220 */ /* 0x000fe20000410000 */
[----:B------:R-:W-:Y:S01]  /*1b1e0*/  FADD.FTZ R6, R100, R5 ;  /* 0x0000000564067221 */ /* 0x000fe20000010000 */
[----:B-1----:R-:W-:Y:S01]  /*1b1f0*/  FADD.FTZ R4, R103, R4 ;  /* 0x0000000467047221 */ /* 0x002fe20000010000 */
[----:B------:R-:W-:Y:S01]  /*1b200*/  F2FP.F16.F32.PACK_AB R189, R140, R189 ;  /* 0x000000bd8cbd723e */ /* 0x000fe200000000ff */
[-C--:B------:R-:W-:Y:S01]  /*1b210*/  FMUL.FTZ R31, R31, R9.reuse ;  /* 0x000000091f1f7220 */ /* 0x080fe20000410000 */
[----:B------:R-:W-:Y:S01]  /*1b220*/  FADD.FTZ R5, R101, R6 ;  /* 0x0000000665057221 */ /* 0x000fe20000010000 */
[----:B------:R-:W-:Y:S01]  /*1b230*/  FADD.FTZ R4, R217, R4 ;  /* 0x00000004d9047221 */ /* 0x000fe20000010000 */
[----:B------:R-:W-:Y:S01]  /*1b240*/  F2FP.F16.F32.PACK_AB R190, R145, R190 ;  /* 0x000000be91be723e */ /* 0x000fe200000000ff */
[----:B------:R-:W-:Y:S01]  /*1b250*/  FMUL.FTZ R34, R34, R9 ;  /* 0x0000000922227220 */ /* 0x000fe20000410000 */
[----:B0-----:R-:W-:Y:S01]  /*1b260*/  FADD.FTZ R6, R108, R5 ;  /* 0x000000056c067221 */ /* 0x001fe20000010000 */
[----:B------:R-:W-:Y:S01]  /*1b270*/  FADD.FTZ R4, R91, R4 ;  /* 0x000000045b047221 */ /* 0x000fe20000010000 */
[----:B------:R-:W-:Y:S01]  /*1b280*/  F2FP.F16.F32.PACK_AB R191, R133, R191 ;  /* 0x000000bf85bf723e */ /* 0x000fe200000000ff */
[----:B------:R-:W-:Y:S01]  /*1b290*/  FMUL.FTZ R35, R35, R9 ;  /* 0x0000000923237220 */ /* 0x000fe20000410000 */
[----:B--2---:R-:W-:Y:S01]  /*1b2a0*/  FADD.FTZ R6, R109, R6 ;  /* 0x000000066d067221 */ /* 0x004fe20000010000 */
[----:B------:R-:W-:Y:S01]  /*1b2b0*/  FADD.FTZ R4, R219, R4 ;  /* 0x00000004db047221 */ /* 0x000fe20000010000 */
[----:B------:R-:W-:Y:S01]  /*1b2c0*/  F2FP.F16.F32.PACK_AB R193, R137, R193 ;  /* 0x000000c189c1723e */ /* 0x000fe200000000ff */
[----:B------:R-:W-:Y:S01]  /*1b2d0*/  FMUL.FTZ R38, R38, R9 ;  /* 0x0000000926267220 */ /* 0x000fe20000410000 */
[----:B------:R-:W-:Y:S01]  /*1b2e0*/  FADD.FTZ R15, R113, R6 ;  /* 0x00000006710f7221 */ /* 0x000fe20000010000 */
[----:B------:R-:W-:Y:S01]  /*1b2f0*/  FADD.FTZ R12, R93, R4 ;  /* 0x000000045d0c7221 */ /* 0x000fe20000010000 */
[----:B------:R-:W-:Y:S01]  /*1b300*/  F2FP.F16.F32.PACK_AB R194, R136, R194 ;  /* 0x000000c288c2723e */ /* 0x000fe200000000ff */
[----:B------:R0:W5:Y:S01]  /*1b310*/  LDL R4, [R1+0x4] ;  /* 0x0000040001047983 */ /* 0x0001620000100800 */
[----:B------:R-:W-:Y:S01]  /*1b320*/  FADD.FTZ R15, R0, R15 ;  /* 0x0000000f000f7221 */ /* 0x000fe20000010000 */
[----:B------:R-:W-:Y:S01]  /*1b330*/  F2FP.F16.F32.PACK_AB R195, R138, R195 ;  /* 0x000000c38ac3723e */ /* 0x000fe200000000ff */
[-C--:B------:R-:W-:Y:S01]  /*1b340*/  FMUL.FTZ R39, R39, R9.reuse ;  /* 0x0000000927277220 */ /* 0x080fe20000410000 */
[----:B------:R-:W-:Y:S01]  /*1b350*/  F2FP.F16.F32.PACK_AB R196, R128, R196 ;  /* 0x000000c480c4723e */ /* 0x000fe200000000ff */
[-C--:B------:R-:W-:Y:S01]  /*1b360*/  FMUL.FTZ R42, R42, R9.reuse ;  /* 0x000000092a2a7220 */ /* 0x080fe20000410000 */
[----:B------:R-:W-:Y:S01]  /*1b370*/  F2FP.F16.F32.PACK_AB R198, R21, R198 ;  /* 0x000000c615c6723e */ /* 0x000fe200000000ff */
[----:B------:R-:W-:Y:S01]  /*1b380*/  FMUL.FTZ R43, R43, R9 ;  /* 0x000000092b2b7220 */ /* 0x000fe20000410000 */
[----:B------:R-:W-:Y:S01]  /*1b390*/  F2FP.F16.F32.PACK_AB R199, R88, R199 ;  /* 0x000000c758c7723e */ /* 0x000fe200000000ff */
[-C--:B------:R-:W-:Y:S01]  /*1b3a0*/  FMUL.FTZ R46, R46, R9.reuse ;  /* 0x000000092e2e7220 */ /* 0x080fe20000410000 */
[----:B------:R-:W-:Y:S01]  /*1b3b0*/  F2FP.F16.F32.PACK_AB R200, R121, R200 ;  /* 0x000000c879c8723e */ /* 0x000fe200000000ff */
[-C--:B------:R-:W-:Y:S01]  /*1b3c0*/  FMUL.FTZ R47, R47, R9.reuse ;  /* 0x000000092f2f7220 */ /* 0x080fe20000410000 */
        /* <DEDUP_REMOVED lines=32> */
[----:B------:R-:W-:Y:S01]  /*1b5d0*/  IMAD.MOV.U32 R5, RZ, RZ, R228 ;  /* 0x000000ffff057224 */ /* 0x000fe200078e00e4 */
[----:B------:R-:W-:Y:S01]  /*1b5e0*/  MOV R0, R92 ;  /* 0x0000005c00007202 */ /* 0x000fe20000000f00 */
[----:B------:R-:W-:Y:S01]  /*1b5f0*/  IMAD.MOV.U32 R3, RZ, RZ, R7 ;  /* 0x000000ffff037224 */ /* 0x000fe200078e0007 */
[----:B0-----:R-:W-:Y:S06]  /*1b600*/  @P2 BRA `(.L_x_6155) ;  /* 0xffffffa400442947 */ /* 0x001fec000383ffff */
.L_x_6145:
[----:B------:R-:W-:Y:S05]  /*1b610*/  WARPSYNC.ALL ;  /* 0x0000000000007948 */ /* 0x000fea0003800000 */
[----:B------:R-:W-:Y:S06]  /*1b620*/  BAR.ARV 0x8, 0x120 ;  /* 0x0204800000007b1d */ /* 0x000fec0000002000 */
[----:B------:R-:W-:Y:S05]  /*1b630*/  @!P0 BRA `(.L_x_6156) ;  /* 0x0000000000048947 */ /* 0x000fea0003800000 */
[----:B------:R-:W-:Y:S01]  /*1b640*/  BPT.TRAP 0x1 ;  /* 0x000000040000795c */ /* 0x000fe20000300000 */
.L_x_6156:
[----:B------:R-:W2:Y:S01]  /*1b650*/  LDL R0, [R1+0x4] ;  /* 0x0000040001007983 */ /* 0x000ea20000100800 */
[----:B------:R-:W-:Y:S01]  /*1b660*/  IMAD R9, R228, 0x8, R2 ;  /* 0x00000008e4097824 */ /* 0x000fe200078e0202 */
[----:B--2---:R-:W-:-:S04]  /*1b670*/  SHF.L.U32 R0, R0, 0x1f, RZ ;  /* 0x0000001f00007819 */ /* 0x004fc800000006ff */
[----:B------:R0:W1:Y:S01]  /*1b680*/  SYNCS.PHASECHK.TRANS64.TRYWAIT P2, [R9+URZ+0x34850], R0 ;  /* 0x03485000090075a7 */ /* 0x000062000804017f */
[----:B------:R-:W-:Y:S05]  /*1b690*/  @!P0 BRA `(.L_x_6157) ;  /* 0x0000000000048947 */ /* 0x000fea0003800000 */
[----:B------:R-:W-:Y:S01]  /*1b6a0*/  BPT.TRAP 0x1 ;  /* 0x000000040000795c */ /* 0x000fe20000300000 */
.L_x_6157:
[----:B------:R-:W-:-:S05]  /*1b6b0*/  VIADD R2, R2, 0x400 ;  /* 0x0000040002027836 */ /* 0x000fca0000000000 */
[----:B------:R-:W-:-:S04]  /*1b6c0*/  SHF.R.U32.HI R2, RZ, 0x4, R2 ;  /* 0x00000004ff027819 */ /* 0x000fc80000011602 */
[----:B------:R-:W-:-:S04]  /*1b6d0*/  LOP3.LUT R2, R2, 0x3fff, RZ, 0xc0, !PT ;  /* 0x00003fff02027812 */ /* 0x000fc800078ec0ff */
[----:B------:R-:W-:Y:S01]  /*1b6e0*/  LOP3.LUT R3, R2, 0x5800000, RZ, 0xfc, !PT ;  /* 0x0580000002037812 */ /* 0x000fe200078efcff */
[----:B-1----:R-:W-:Y:S06]  /*1b6f0*/  @P2 BRA `(.L_x_6158) ;  /* 0x0000000000082947 */ /* 0x002fec0003800000 */
[----:B------:R-:W1:Y:S02]  /*1b700*/  SYNCS.PHASECHK.TRANS64.TRYWAIT P0, [R9+URZ+0x34850], R0 ;  /* 0x03485000090075a7 */ /* 0x000e64000800017f */
[----:B-1----:R-:W-:Y:S05]  /*1b710*/  @!P0 BRA `(.L_x_6159) ;  /* 0x0000008c00b08947 */ /* 0x002fea0003800000 */
.L_x_6158:
[----:B------:R-:W-:Y:S01]  /*1b720*/  IMAD R2, R228, 0xb00, R3 ;  /* 0x00000b00e4027824 */ /* 0x000fe200078e0203 */
[----:B------:R-:W-:Y:S01]  /*1b730*/  MOV R3, 0x40000040 ;  /* 0x4000004000037802 */ /* 0x000fe20000000f00 */
[----:B------:R-:W-:Y:S05]  /*1b740*/  WARPSYNC.ALL ;  /* 0x0000000000007948 */ /* 0x000fea0003800000 */
[C---:B------:R-:W-:Y:S01]  /*1b750*/  R2UR UR6, R2.reuse ;  /* 0x00000000020672ca */ /* 0x040fe200000e0000 */
[----:B------:R-:W2:Y:S01]  /*1b760*/  LDL.LU R10, [R1+0x4] ;  /* 0x00000400010a7983 */ /* 0x000ea20000300800 */
[----:B------:R-:W-:Y:S01]  /*1b770*/  R2UR UR7, R3 ;  /* 0x00000000030772ca */ /* 0x000fe200000e0000 */
[----:B------:R-:W-:Y:S01]  /*1b780*/  WARPGROUP.ARRIVE ;  /* 0x00000000000079c5 */ /* 0x000fe20000000000 */
[----:B-----5:R-:W-:Y:S01]  /*1b790*/  VIADD R4, R2, 0x80 ;  /* 0x0000008002047836 */ /* 0x020fe20000000000 */
[----:B------:R-:W-:Y:S01]  /*1b7a0*/  MOV R3, 0x40000040 ;  /* 0x4000004000037802 */ /* 0x000fe20000000f00 */
[----:B------:R-:W-:Y:S01]  /*1b7b0*/  IMAD.MOV.U32 R5, RZ, RZ, 0x40000040 ;  /* 0x40000040ff057424 */ /* 0x000fe200078e00ff */
[----:B01----:R-:W0:Y:S01]  /*1b7c0*/  SHFL.BFLY PT, R0, R15, 0x2, 0x1f ;  /* 0x0c401f000f007f89 */ /* 0x003e2200000e0000 */
[----:B------:R-:W-:-:S05]  /*1b7d0*/  VIADD R228, R228, 0x1 ;  /* 0x00000001e4e47836 */ /* 0x000fca0000000000 */
[----:B------:R-:W-:Y:S02]  /*1b7e0*/  ISETP.NE.AND P0, PT, R228, 0x2, PT ;  /* 0x00000002e400780c */ /* 0x000fe40003f05270 */
[----:B------:R-:W-:Y:S01]  /*1b7f0*/  HGMMA.64x128x16.F32 R24, R176, gdesc[UR4].tnspB, R24, gsb0 ;  /* 0x41e00004b0187df0 */ /* 0x000fe20008000818 */
[----:B------:R-:W-:Y:S01]  /*1b800*/  R2UR UR6, R4 ;  /* 0x00000000040672ca */ /* 0x000fe200000e0000 */
[----:B------:R-:W-:Y:S01]  /*1b810*/  VIADD R4, R2, 0x100 ;  /* 0x0000010002047836 */ /* 0x000fe20000000000 */
[----:B------:R-:W-:Y:S02]  /*1b820*/  R2UR UR7, R5 ;  /* 0x00000000050772ca */ /* 0x000fe400000e0000 */
[----:B------:R-:W-:Y:S01]  /*1b830*/  MOV R5, 0x40000040 ;  /* 0x4000004000057802 */ /* 0x000fe20000000f00 */
[----:B0-----:R-:W-:Y:S01]  /*1b840*/  FADD.FTZ R0, R0, R15 ;  /* 0x0000000f00007221 */ /* 0x001fe20000010000 */
[----:B------:R-:W-:Y:S02]  /*1b850*/  WARPGROUP.DEPBAR.LE gsb0, 0x0 ;  /* 0x00008000000079c5 */ /* 0x000fe40000010000 */
[----:B------:R-:W-:-:S07]  /*1b860*/  WARPGROUP.ARRIVE ;  /* 0x00000000000079c5 */ /* 0x000fce0000000000 */
        /* <DEDUP_REMOVED lines=51> */
[----:B------:R-:W-:Y:S01]  /*1bba0*/  R2UR UR6, R4 ;  /* 0x00000000040672ca */ /* 0x000fe200000e0000 */
[----:B------:R-:W-:Y:S01]  /*1bbb0*/  IMAD.MOV.U32 R4, RZ, RZ, RZ ;  /* 0x000000ffff047224 */ /* 0x000fe200078e00ff */
[----:B------:R-:W-:Y:S01]  /*1bbc0*/  R2UR UR7, R5 ;  /* 0x00000000050772ca */ /* 0x000fe200000e0000 */
[----:B------:R-:W-:Y:S02]  /*1bbd0*/  WARPGROUP.DEPBAR.LE gsb0, 0x0 ;  /* 0x00008000000079c5 */ /* 0x000fe40000010000 */
[----:B------:R-:W-:-:S10]  /*1bbe0*/  WARPGROUP.ARRIVE ;  /* 0x00000000000079c5 */ /* 0x000fd40000000000 */
[----:B------:R-:W-:Y:S01]  /*1bbf0*/  HGMMA.64x128x16.F32 R24, R212, gdesc[UR4].tnspB, R24, gsb0 ;  /* 0x41e00004d4187df0 */ /* 0x000fe20008000818 */
[----:B------:R-:W-:Y:S02]  /*1bc00*/  R2UR UR7, R3 ;  /* 0x00000000030772ca */ /* 0x000fe400000e0000 */
[----:B------:R-:W0:Y:S01]  /*1bc10*/  SHFL.BFLY PT, R3, R12, 0x2, 0x1f ;  /* 0x0c401f000c037f89 */ /* 0x000e2200000e0000 */
[----:B------:R-:W-:Y:S01]  /*1bc20*/  R2UR UR6, R2 ;  /* 0x00000000020672ca */ /* 0x000fe200000e0000 */
[----:B0-----:R-:W-:Y:S02]  /*1bc30*/  FADD.FTZ R2, R3, R12 ;  /* 0x0000000c03027221 */ /* 0x001fe40000010000 */
[----:B------:R-:W3:Y:S04]  /*1bc40*/  LDL.LU R12, [R1+0x84] ;  /* 0x00008400010c7983 */ /* 0x000ee80000300800 */
[----:B------:R-:W0:Y:S04]  /*1bc50*/  SHFL.BFLY PT, R5, R2, 0x1, 0x1f ;  /* 0x0c201f0002057f89 */ /* 0x000e2800000e0000 */
[----:B------:R-:W1:Y:S01]  /*1bc60*/  SHFL.BFLY PT, R3, R0, 0x1, 0x1f ;  /* 0x0c201f0000037f89 */ /* 0x000e6200000e0000 */
[----:B0-----:R-:W-:Y:S01]  /*1bc70*/  FADD.FTZ R14, R2, R5 ;  /* 0x00000005020e7221 */ /* 0x001fe20000010000 */
[----:B-1----:R-:W-:-:S04]  /*1bc80*/  FADD.FTZ R13, R0, R3 ;  /* 0x00000003000d7221 */ /* 0x002fc80000010000 */
[----:B------:R-:W-:Y:S02]  /*1bc90*/  FSETP.NE.FTZ.AND P3, PT, R14, RZ, PT ;  /* 0x000000ff0e00720b */ /* 0x000fe40003f75000 */
[----:B------:R-:W-:Y:S02]  /*1bca0*/  SEL R0, RZ, 0x1, P0 ;  /* 0x00000001ff007807 */ /* 0x000fe40000000000 */
[----:B------:R-:W-:Y:S02]  /*1bcb0*/  FSETP.NE.FTZ.AND P2, PT, R13, RZ, PT ;  /* 0x000000ff0d00720b */ /* 0x000fe40003f55000 */
[----:B--2---:R-:W-:Y:S01]  /*1bcc0*/  LOP3.LUT R10, R10, R0, RZ, 0x3c, !PT ;  /* 0x000000000a0a7212 */ /* 0x004fe200078e3cff */
[----:B------:R-:W-:Y:S02]  /*1bcd0*/  WARPGROUP.DEPBAR.LE gsb0, 0x0 ;  /* 0x00008000000079c5 */ /* 0x000fe40000010000 */
[----:B------:R-:W-:-:S04]  /*1bce0*/  WARPGROUP.ARRIVE ;  /* 0x00000000000079c5 */ /* 0x000fc80000000000 */
[----:B------:R-:W0:Y:S02]  /*1bcf0*/  @P3 MUFU.LG2 R6, R14 ;  /* 0x0000000e00063308 */ /* 0x000e240000000c00 */
[----:B------:R-:W-:Y:S01]  /*1bd00*/  HGMMA.64x128x16.F32 R24, R216, gdesc[UR4].tnspB, R24, gsb0 ;  /* 0x41e00004d8187df0 */ /* 0x000fe20008000818 */
[----:B------:R1:W-:Y:S05]  /*1bd10*/  STL [R1+0x4], R10 ;  /* 0x0000040a01007387 */ /* 0x0003ea0000100800 */
[----:B------:R-:W2:Y:S01]  /*1bd20*/  @P2 MUFU.LG2 R5, R13 ;  /* 0x0000000d00052308 */ /* 0x000ea20000000c00 */
[----:B-1----:R-:W-:-:S07]  /*1bd30*/  @!P1 VIADD R10, R9, 0x34860 ;  /* 0x00034860090a9836 */ /* 0x002fce0000000000 */
[----:B------:R-:W1:Y:S01]  /*1bd40*/  @P2 MUFU.RCP R4, R13 ;  /* 0x0000000d00042308 */ /* 0x000e620000001000 */
[----:B------:R-:W-:-:S07]  /*1bd50*/  IMAD.MOV.U32 R9, RZ, RZ, RZ ;  /* 0x000000ffff097224 */ /* 0x000fce00078e00ff */
[----:B------:R-:W4:Y:S01]  /*1bd60*/  @P3 MUFU.RCP R9, R14 ;  /* 0x0000000e00093308 */ /* 0x000f220000001000 */
[C---:B------:R-:W-:Y:S01]  /*1bd70*/  @P2 FMUL.FTZ R2, R8.reuse, 0.69314718246459960938 ;  /* 0x3f31721808022820 */ /* 0x040fe20000410000 */
[----:B------:R-:W-:Y:S01]  /*1bd80*/  @P3 FMUL.FTZ R8, R8, 0.69314718246459960938 ;  /* 0x3f31721808083820 */ /* 0x000fe20000410000 */
[----:B0-----:R-:W-:Y:S01]  /*1bd90*/  @P3 FMUL.FTZ R11, R6, 0.69314718246459960938 ;  /* 0x3f317218060b3820 */ /* 0x001fe20000410000 */
[----:B--2---:R-:W-:Y:S01]  /*1bda0*/  @P2 FMUL.FTZ R5, R5, 0.69314718246459960938 ;  /* 0x3f31721805052820 */ /* 0x004fe20000410000 */
[----:B------:R-:W-:Y:S01]  /*1bdb0*/  @!P1 PRMT R10, RZ, 0x654, R10 ;  /* 0x00000654ff0a9816 */ /* 0x000fe2000000000a */
[----:B------:R-:W-:Y:S02]  /*1bdc0*/  IMAD.MOV.U32 R0, RZ, RZ, -0x800000 ;  /* 0xff800000ff007424 */ /* 0x000fe400078e00ff */
[----:B------:R-:W-:Y:S01]  /*1bdd0*/  @P3 FFMA.FTZ R0, R8, R92, R11 ;  /* 0x0000005c08003223 */ /* 0x000fe2000001000b */
[----:B------:R-:W-:Y:S01]  /*1bde0*/  MOV R3, 0xff800000 ;  /* 0xff80000000037802 */ /* 0x000fe20000000f00 */
[----:B------:R-:W-:Y:S01]  /*1bdf0*/  @P2 FFMA.FTZ R3, R2, R7, R5 ;  /* 0x0000000702032223 */ /* 0x000fe20000010005 */
[----:B------:R-:W-:Y:S01]  /*1be00*/  SEL R228, R228, RZ, P0 ;  /* 0x000000ffe4e47207 */ /* 0x000fe20000000000 */
[----:B------:R-:W-:-:S02]  /*1be10*/  WARPGROUP.DEPBAR.LE gsb0, 0x0 ;  /* 0x00008000000079c5 */ /* 0x000fc40000010000 */
        /* <DEDUP_REMOVED lines=13> */
[----:B---3--:R-:W-:-:S02]  /*1bef0*/  VIADD R12, R12, 0x1 ;  /* 0x000000010c0c7836 */ /* 0x008fc40000000000 */
[-C--:B------:R-:W-:Y:S01]  /*1bf00*/  FMUL.FTZ R92, R40, R4.reuse ;  /* 0x00000004285c7220 */ /* 0x080fe20000410000 */
[----:B------:R0:W-:Y:S02]  /*1bf10*/  @!P1 SYNCS.ARRIVE.TRANS64.RED.A1T0 RZ, [R10+URZ], RZ ;  /* 0x000000ff0aff99a7 */ /* 0x0001e4000810043f */
[----:B------:R0:W-:Y:S01]  /*1bf20*/  STL [R1+0x84], R12 ;  /* 0x0000840c01007387 */ /* 0x0001e20000100800 */
        /* <DEDUP_REMOVED lines=14> */
[-C--:B----4-:R-:W-:Y:S01]  /*1c010*/  FMUL.FTZ R104, R30, R9.reuse ;  /* 0x000000091e687220 */ /* 0x090fe20000410000 */
        /* <DEDUP_REMOVED lines=17> */
[----:B------:R-:W-:Y:S01]  /*1c130*/  PLOP3.LUT P1, PT, PT, PT, PT, 0x8, 0x0 ;  /* 0x000000000000781c */ /* 0x000fe20003f2e170 */
        /* <DEDUP_REMOVED lines=18> */
.L_x_6095:
[----:B------:R-:W2:Y:S01]  /*1c260*/  LDL R82, [R1+0x7c] ;  /* 0x00007c0001527983 */ /* 0x000ea20000100800 */
[----:B------:R-:W-:Y:S05]  /*1c270*/  WARPSYNC.ALL ;  /* 0x0000000000007948 */ /* 0x000fea0003800000 */
[----:B------:R-:W0:Y:S01]  /*1c280*/  S2UR UR5, SR_CgaCtaId ;  /* 0x00000000000579c3 */ /* 0x000e220000008800 */
[----:B------:R-:W-:Y:S01]  /*1c290*/  UMOV UR4, 0x400 ;  /* 0x0000040000047882 */ /* 0x000fe20000000000 */
[----:B------:R-:W-:Y:S01]  /*1c2a0*/  BSSY B0, `(.L_x_6160) ;  /* 0x00001f5000007945 */ /* 0x000fe20003800000 */
[----:B0-----:R-:W-:-:S06]  /*1c2b0*/  ULEA UR4, UR5, UR4, 0x18 ;  /* 0x0000000405047291 */ /* 0x001fcc000f8ec03f */
[----:B------:R-:W-:Y:S01]  /*1c2c0*/  MOV R2, UR4 ;  /* 0x0000000400027c02 */ /* 0x000fe20008000f00 */
[----:B------:R-:W-:Y:S06]  /*1c2d0*/  BAR.SYNC.DEFER_BLOCKING 0x5, 0x120 ;  /* 0x0144800000007b1d */ /* 0x000fec0000010000 */
[----:B------:R0:W1:Y:S02]  /*1c2e0*/  LDS.128 R156, [R2+0x348d0] ;  /* 0x0348d000029c7984 */ /* 0x0000640000000c00 */
[----:B------:R-:W-:Y:S06]  /*1c2f0*/  BAR.ARV 0x4, 0x120 ;  /* 0x0104800000007b1d */ /* 0x000fec0000002000 */
[----:B--2---:R-:W-:Y:S01]  /*1c300*/  SHF.R.S32.HI R38, RZ, 0x1f, R82 ;  /* 0x0000001fff267819 */ /* 0x004fe20000011452 */
[----:B------:R-:W-:-:S03]  /*1c310*/  IMAD.SHL.U32 R74, R82, 0x4, RZ ;  /* 0x00000004524a7824 */ /* 0x000fc600078e00ff */
[----:B------:R-:W-:Y:S01]  /*1c320*/  SHF.L.U64.HI R78, R82, 0x2, R38 ;  /* 0x00000002524e7819 */ /* 0x000fe20000010226 */
[----:B01----:R-:W-:Y:S06]  /*1c330*/  @P1 BRA `(.L_x_6161) ;  /* 0x0000001400241947 */ /* 0x003fec0003800000 */
[----:B------:R-:W2:Y:S01]  /*1c340*/  LDL R107, [R1+0x3c] ;  /* 0x00003c00016b7983 */ /* 0x000ea20000100800 */
[----:B------:R-:W-:Y:S05]  /*1c350*/  WARPSYNC.ALL ;  /* 0x0000000000007948 */ /* 0x000fea0003800000 */
[----:B------:R-:W0:Y:S01]  /*1c360*/  S2R R86, SR_TID.X ;  /* 0x0000000000567919 */ /* 0x000e220000002100 */
[----:B------:R-:W-:Y:S01]  /*1c370*/  ULDC.64 UR4, c[0x0][0xbd8] ;  /* 0x0002f60000047ab9 */ /* 0x000fe20000000a00 */
[----:B------:R-:W-:Y:S01]  /*1c380*/  F2FP.F16.F32.PACK_AB R31, R31, R54 ;  /* 0x000000361f1f723e */ /* 0x000fe200000000ff */
[----:B------:R-:W-:Y:S01]  /*1c390*/  ULDC.64 UR6, c[0x0][0x208] ;  /* 0x0000820000067ab9 */ /* 0x000fe20000000a00 */
[----:B------:R-:W1:Y:S01]  /*1c3a0*/  S2R R5, SR_SWINHI ;  /* 0x0000000000057919 */ /* 0x000e620000002f00 */
[----:B------:R-:W-:-:S02]  /*1c3b0*/  F2FP.F16.F32.PACK_AB R32, R49, R32 ;  /* 0x000000203120723e */ /* 0x000fc400000000ff */
[----:B------:R-:W-:Y:S01]  /*1c3c0*/  F2FP.F16.F32.PACK_AB R35, R35, R50 ;  /* 0x000000322323723e */ /* 0x000fe200000000ff */
[----:B0-----:R-:W-:Y:S01]  /*1c3d0*/  VIADD R86, R86, 0xffffff80 ;  /* 0xffffff8056567836 */ /* 0x001fe20000000000 */
[----:B------:R-:W-:Y:S02]  /*1c3e0*/  MOV R20, R2 ;  /* 0x0000000200147202 */ /* 0x000fe40000000f00 */
[----:B-1----:R-:W-:Y:S02]  /*1c3f0*/  MOV R21, R5 ;  /* 0x0000000500157202 */ /* 0x002fe40000000f00 */
[----:B------:R-:W-:-:S04]  /*1c400*/  SHF.R.S32.HI R4, RZ, 0x1f, R86 ;  /* 0x0000001fff047819 */ /* 0x000fc80000011456 */
[CC--:B------:R-:W-:Y:S02]  /*1c410*/  LEA.HI R8, R4.reuse, R86.reuse, RZ, 0x4 ;  /* 0x0000005604087211 */ /* 0x0c0fe400078f20ff */
[----:B------:R-:W-:Y:S02]  /*1c420*/  LEA.HI R4, R4, R86, RZ, 0x5 ;  /* 0x0000005604047211 */ /* 0x000fe400078f28ff */
[----:B------:R-:W-:-:S03]  /*1c430*/  SHF.R.S32.HI R9, RZ, 0x4, R8 ;  /* 0x00000004ff097819 */ /* 0x000fc60000011408 */
[----:B------:R-:W-:Y:S01]  /*1c440*/  IMAD.SHL.U32 R10, R4, 0x20, RZ ;  /* 0x00000020040a7824 */ /* 0x000fe200078e00ff */
[C---:B------:R-:W-:Y:S02]  /*1c450*/  LOP3.LUT R4, R8.reuse, 0x3fffff0, RZ, 0xc0, !PT ;  /* 0x03fffff008047812 */ /* 0x040fe400078ec0ff */
[----:B------:R-:W-:Y:S02]  /*1c460*/  LEA.HI R8, R8, R9, RZ, 0x1 ;  /* 0x0000000908087211 */ /* 0x000fe400078f08ff */
[----:B------:R-:W-:Y:S02]  /*1c470*/  LOP3.LUT R11, R10, 0xfffffc00, RZ, 0xc0, !PT ;  /* 0xfffffc000a0b7812 */ /* 0x000fe400078ec0ff */
[----:B------:R-:W-:Y:S02]  /*1c480*/  IADD3 R4, R86, -R4, RZ ;  /* 0x8000000456047210 */ /* 0x000fe40007ffe0ff */
[----:B------:R-:W-:-:S03]  /*1c490*/  LOP3.LUT R8, R8, 0x1ffffffe, RZ, 0xc0, !PT ;  /* 0x1ffffffe08087812 */ /* 0x000fc600078ec0ff */
[----:B------:R-:W-:Y:S02]  /*1c4a0*/  IMAD R11, R4, 0x40, R11 ;  /* 0x00000040040b7824 */ /* 0x000fe400078e020b */
[----:B------:R-:W-:-:S04]  /*1c4b0*/  IMAD.IADD R8, R9, 0x1, -R8 ;  /* 0x0000000109087824 */ /* 0x000fc800078e0a08 */
[----:B------:R-:W-:-:S04]  /*1c4c0*/  IMAD R5, R8, 0x8, R11 ;  /* 0x0000000808057824 */ /* 0x000fc800078e020b */
[----:B------:R-:W-:Y:S01]  /*1c4d0*/  IMAD.WIDE R4, R5, 0x2, R20 ;  /* 0x0000000205047825 */ /* 0x000fe200078e0214 */
[----:B------:R-:W-:Y:S02]  /*1c4e0*/  BAR.SYNC.DEFER_BLOCKING 0x1, 0x100 ;  /* 0x0044000000007b1d */ /* 0x000fe40000010000 */
[C---:B------:R-:W-:Y:S02]  /*1c4f0*/  IADD3 R71, P2, R4.reuse, 0x4000, RZ ;  /* 0x0000400004477810 */ /* 0x040fe40007f5e0ff */
[C---:B------:R-:W-:Y:S02]  /*1c500*/  LOP3.LUT R29, R4.reuse, 0x380, RZ, 0xc0, !PT ;  /* 0x00000380041d7812 */ /* 0x040fe400078ec0ff */
[C---:B------:R-:W-:Y:S01]  /*1c510*/  IADD3 R59, P5, R4.reuse, 0x20, RZ ;  /* 0x00000020043b7810 */ /* 0x040fe20007fbe0ff */
[----:B------:R-:W-:Y:S01]  /*1c520*/  IMAD.X R15, RZ, RZ, R5, P2 ;  /* 0x000000ffff0f7224 */ /* 0x000fe200010e0605 */
[----:B------:R-:W-:Y:S02]  /*1c530*/  IADD3 R63, P0, R4, 0x40, RZ ;  /* 0x00000040043f7810 */ /* 0x000fe40007f1e0ff */
[----:B------:R-:W-:-:S02]  /*1c540*/  LOP3.LUT R14, R71, 0x380, RZ, 0xc0, !PT ;  /* 0x00000380470e7812 */ /* 0x000fc400078ec0ff */
[C---:B------:R-:W-:Y:S01]  /*1c550*/  IADD3 R67, P1, R4.reuse, 0x60, RZ ;  /* 0x0000006004437810 */ /* 0x040fe20007f3e0ff */
[--C-:B------:R-:W-:Y:S01]  /*1c560*/  IMAD.X R11, RZ, RZ, R5.reuse, P0 ;  /* 0x000000ffff0b7224 */ /* 0x100fe200000e0605 */
[----:B------:R-:W-:Y:S02]  /*1c570*/  IADD3 R79, P4, R4, 0x4040, RZ ;  /* 0x00004040044f7810 */ /* 0x000fe40007f9e0ff */
[----:B------:R-:W-:Y:S01]  /*1c580*/  SHF.R.U64 R29, R29, 0x3, RZ ;  /* 0x000000031d1d7819 */ /* 0x000fe200000012ff */
[--C-:B------:R-:W-:Y:S01]  /*1c590*/  IMAD.X R13, RZ, RZ, R5.reuse, P1 ;  /* 0x000000ffff0d7224 */ /* 0x100fe200008e0605 */
[----:B------:R-:W-:Y:S01]  /*1c5a0*/  IADD3.X R9, RZ, R5, RZ, P5, !PT ;  /* 0x00000005ff097210 */ /* 0x000fe20002ffe4ff */
[----:B------:R-:W-:Y:S01]  /*1c5b0*/  IMAD.X R27, RZ, RZ, R5, P4 ;  /* 0x000000ffff1b7224 */ /* 0x000fe200020e0605 */
[----:B------:R-:W-:Y:S02]  /*1c5c0*/  LOP3.LUT R8, R59, 0x380, RZ, 0xc0, !PT ;  /* 0x000003803b087812 */ /* 0x000fe400078ec0ff */
[----:B------:R-:W-:-:S02]  /*1c5d0*/  LOP3.LUT R10, R63, 0x380, RZ, 0xc0, !PT ;  /* 0x000003803f0a7812 */ /* 0x000fc400078ec0ff */
[C---:B------:R-:W-:Y:S02]  /*1c5e0*/  IADD3 R83, P5, R4.reuse, 0x4060, RZ ;  /* 0x0000406004537810 */ /* 0x040fe40007fbe0ff */
[----:B------:R-:W-:Y:S02]  /*1c5f0*/  IADD3 R75, P3, R4, 0x4020, RZ ;  /* 0x00004020044b7810 */ /* 0x000fe40007f7e0ff */
[----:B------:R-:W-:Y:S02]  /*1c600*/  SHF.R.U64 R14, R14, 0x3, RZ ;  /* 0x000000030e0e7819 */ /* 0x000fe400000012ff */
[----:B------:R-:W-:Y:S02]  /*1c610*/  LOP3.LUT R12, R67, 0x380, RZ, 0xc0, !PT ;  /* 0x00000380430c7812 */ /* 0x000fe400078ec0ff */
[----:B------:R-:W-:Y:S01]  /*1c620*/  LOP3.LUT R4, R29, R4, RZ, 0x3c, !PT ;  /* 0x000000041d047212 */ /* 0x000fe200078e3cff */
[----:B------:R-:W-:Y:S01]  /*1c630*/  IMAD.X R29, RZ, RZ, R5, P5 ;  /* 0x000000ffff1d7224 */ /* 0x000fe200028e0605 */
[----:B------:R-:W-:-:S02]  /*1c640*/  LOP3.LUT R26, R79, 0x380, RZ, 0xc0, !PT ;  /* 0x000003804f1a7812 */ /* 0x000fc400078ec0ff */
[----:B------:R-:W-:Y:S02]  /*1c650*/  SHF.R.U64 R8, R8, 0x3, RZ ;  /* 0x0000000308087819 */ /* 0x000fe400000012ff */
[----:B------:R-:W-:Y:S02]  /*1c660*/  SHF.R.U64 R10, R10, 0x3, RZ ;  /* 0x000000030a0a7819 */ /* 0x000fe400000012ff */
[----:B------:R-:W-:Y:S02]  /*1c670*/  LOP3.LUT R28, R83, 0x380, RZ, 0xc0, !PT ;  /* 0x00000380531c7812 */ /* 0x000fe400078ec0ff */
[----:B------:R-:W-:Y:S02]  /*1c680*/  LOP3.LUT R24, R75, 0x380, RZ, 0xc0, !PT ;  /* 0x000003804b187812 */ /* 0x000fe400078ec0ff */
[----:B------:R-:W-:Y:S02]  /*1c690*/  LOP3.LUT R14, R14, R71, RZ, 0x3c, !PT ;  /* 0x000000470e0e7212 */ /* 0x000fe400078e3cff */
[----:B------:R-:W-:-:S02]  /*1c6a0*/  SHF.R.U64 R12, R12, 0x3, RZ ;  /* 0x000000030c0c7819 */ /* 0x000fc400000012ff */
[----:B------:R-:W-:Y:S02]  /*1c6b0*/  SHF.R.U64 R26, R26, 0x3, RZ ;  /* 0x000000031a1a7819 */ /* 0x000fe400000012ff */
[----:B------:R-:W-:Y:S02]  /*1c6c0*/  MOV R71, R4 ;  /* 0x0000000400477202 */ /* 0x000fe40000000f00 */
[----:B------:R-:W-:Y:S02]  /*1c6d0*/  LOP3.LUT R8, R8, R59, RZ, 0x3c, !PT ;  /* 0x0000003b08087212 */ /* 0x000fe400078e3cff */
[----:B------:R-:W-:Y:S02]  /*1c6e0*/  LOP3.LUT R10, R10, R63, RZ, 0x3c, !PT ;  /* 0x0000003f0a0a7212 */ /* 0x000fe400078e3cff */
[----:B------:R-:W-:Y:S02]  /*1c6f0*/  F2FP.F16.F32.PACK_AB R4, R103, R6 ;  /* 0x000000066704723e */ /* 0x000fe400000000ff */
[----:B------:R-:W-:-:S02]  /*1c700*/  IADD3.X R25, RZ, R5, RZ, P3, !PT ;  /* 0x00000005ff197210 */ /* 0x000fc40001ffe4ff */
[----:B------:R-:W-:Y:S02]  /*1c710*/  SHF.R.U64 R28, R28, 0x3, RZ ;  /* 0x000000031c1c7819 */ /* 0x000fe400000012ff */
[----:B------:R-:W-:Y:S02]  /*1c720*/  F2FP.F16.F32.PACK_AB R6, R102, R7 ;  /* 0x000000076606723e */ /* 0x000fe400000000ff */
[----:B------:R-:W-:Y:S02]  /*1c730*/  SHF.R.U64 R24, R24, 0x3, RZ ;  /* 0x0000000318187819 */ /* 0x000fe400000012ff */
[----:B------:R-:W-:Y:S02]  /*1c740*/  F2FP.F16.F32.PACK_AB R5, R105, R106 ;  /* 0x0000006a6905723e */ /* 0x000fe400000000ff */
[----:B------:R-:W-:Y:S02]  /*1c750*/  F2FP.F16.F32.PACK_AB R7, R85, R104 ;  /* 0x000000685507723e */ /* 0x000fe400000000ff */
[----:B------:R-:W-:-:S02]  /*1c760*/  LOP3.LUT R12, R12, R67, RZ, 0x3c, !PT ;  /* 0x000000430c0c7212 */ /* 0x000fc400078e3cff */
[----:B------:R-:W-:Y:S01]  /*1c770*/  LOP3.LUT R26, R26, R79, RZ, 0x3c, !PT ;  /* 0x0000004f1a1a7212 */ /* 0x000fe200078e3cff */
[----:B------:R0:W-:Y:S01]  /*1c780*/  STSM.16.M88.4 [R71], R4 ;  /* 0x0000000447007844 */ /* 0x0001e20000000200 */
[----:B------:R-:W-:Y:S02]  /*1c790*/  MOV R70, R8 ;  /* 0x0000000800467202 */ /* 0x000fe40000000f00 */
[----:B------:R-:W-:Y:S02]  /*1c7a0*/  MOV R67, R10 ;  /* 0x0000000a00437202 */ /* 0x000fe40000000f00 */
[----:B------:R-:W-:Y:S02]  /*1c7b0*/  LOP3.LUT R28, R28, R83, RZ, 0x3c, !PT ;  /* 0x000000531c1c7212 */ /* 0x000fe400078e3cff */
[----:B------:R-:W-:Y:S02]  /*1c7c0*/  F2FP.F16.F32.PACK_AB R8, R95, R94 ;  /* 0x0000005e5f08723e */ /* 0x000fe400000000ff */
[----:B------:R-:W-:-:S02]  /*1c7d0*/  F2FP.F16.F32.PACK_AB R9, R81, R84 ;  /* 0x000000545109723e */ /* 0x000fc400000000ff */
[----:B------:R-:W-:Y:S02]  /*1c7e0*/  F2FP.F16.F32.PACK_AB R10, R100, R93 ;  /* 0x0000005d640a723e */ /* 0x000fe400000000ff */
[----:B------:R-:W-:Y:S02]  /*1c7f0*/  F2FP.F16.F32.PACK_AB R11, R77, R80 ;  /* 0x000000504d0b723e */ /* 0x000fe400000000ff */
[----:B------:R-:W-:Y:S02]  /*1c800*/  LOP3.LUT R24, R24, R75, RZ, 0x3c, !PT ;  /* 0x0000004b18187212 */ /* 0x000fe400078e3cff */
[----:B------:R-:W-:Y:S01]  /*1c810*/  MOV R59, R26 ;  /* 0x0000001a003b7202 */ /* 0x000fe20000000f00 */
[----:B------:R1:W-:Y:S01]  /*1c820*/  STSM.16.M88.4 [R70], R8 ;  /* 0x0000000846007844 */ /* 0x0003e20000000200 */
[----:B0-----:R-:W-:Y:S02]  /*1c830*/  F2FP.F16.F32.PACK_AB R4, R101, R92 ;  /* 0x0000005c6504723e */ /* 0x001fe400000000ff */
[----:B------:R-:W-:-:S02]  /*1c840*/  F2FP.F16.F32.PACK_AB R5, R73, R76 ;  /* 0x0000004c4905723e */ /* 0x000fc400000000ff */
[----:B------:R-:W-:Y:S02]  /*1c850*/  F2FP.F16.F32.PACK_AB R6, R98, R91 ;  /* 0x0000005b6206723e */ /* 0x000fe400000000ff */
[----:B------:R-:W-:Y:S02]  /*1c860*/  F2FP.F16.F32.PACK_AB R7, R69, R72 ;  /* 0x000000484507723e */ /* 0x000fe400000000ff */
[----:B------:R-:W-:Y:S02]  /*1c870*/  F2FP.F16.F32.PACK_AB R27, R51, R58 ;  /* 0x0000003a331b723e */ /* 0x000fe400000000ff */
[----:B------:R-:W-:Y:S01]  /*1c880*/  MOV R66, R12 ;  /* 0x0000000c00427202 */ /* 0x000fe20000000f00 */
[----:B------:R0:W-:Y:S01]  /*1c890*/  STSM.16.M88.4 [R67], R4 ;  /* 0x0000000443007844 */ /* 0x0001e20000000200 */
[----:B------:R-:W-:Y:S02]  /*1c8a0*/  MOV R63, R14 ;  /* 0x0000000e003f7202 */ /* 0x000fe40000000f00 */
[----:B------:R-:W-:-:S02]  /*1c8b0*/  MOV R51, R28 ;  /* 0x0000001c00337202 */ /* 0x000fc40000000f00 */
[----:B------:R-:W-:Y:S02]  /*1c8c0*/  MOV R62, R24 ;  /* 0x00000018003e7202 */ /* 0x000fe40000000f00 */
[----:B------:R-:W-:Y:S02]  /*1c8d0*/  F2FP.F16.F32.PACK_AB R12, R99, R90 ;  /* 0x0000005a630c723e */ /* 0x000fe400000000ff */
[----:B------:R-:W-:Y:S02]  /*1c8e0*/  F2FP.F16.F32.PACK_AB R13, R65, R68 ;  /* 0x00000044410d723e */ /* 0x000fe400000000ff */
[----:B------:R-:W-:Y:S02]  /*1c8f0*/  F2FP.F16.F32.PACK_AB R14, R96, R89 ;  /* 0x00000059600e723e */ /* 0x000fe400000000ff */
[----:B------:R-:W-:Y:S02]  /*1c900*/  F2FP.F16.F32.PACK_AB R15, R61, R64 ;  /* 0x000000403d0f723e */ /* 0x000fe400000000ff */
[----:B------:R-:W-:Y:S01]  /*1c910*/  F2FP.F16.F32.PACK_AB R29, R30, R47 ;  /* 0x0000002f1e1d723e */ /* 0x000fe200000000ff */
[----:B------:R-:W-:Y:S01]  /*1c920*/  IMAD.MOV.U32 R47, RZ, RZ, RZ ;  /* 0x000000ffff2f7224 */ /* 0x000fe200078e00ff */
[----:B------:R-:W-:Y:S01]  /*1c930*/  F2FP.F16.F32.PACK_AB R24, R97, R88 ;  /* 0x000000586118723e */ /* 0x000fe200000000ff */
[----:B------:R2:W-:Y:S01]  /*1c940*/  STSM.16.M88.4 [R66], R12 ;  /* 0x0000000c42007844 */ /* 0x0005e20000000200 */
[----:B------:R-:W-:-:S02]  /*1c950*/  F2FP.F16.F32.PACK_AB R25, R55, R60 ;  /* 0x0000003c3719723e */ /* 0x000fc400000000ff */
[----:B------:R-:W-:Y:S02]  /*1c960*/  F2FP.F16.F32.PACK_AB R26, R57, R56 ;  /* 0x00000038391a723e */ /* 0x000fe400000000ff */
[----:B------:R-:W-:Y:S02]  /*1c970*/  F2FP.F16.F32.PACK_AB R30, R52, R33 ;  /* 0x00000021341e723e */ /* 0x000fe400000000ff */
[----:B------:R-:W-:Y:S01]  /*1c980*/  ISETP.NE.U32.AND P2, PT, RZ, UR4, PT ;  /* 0x00000004ff007c0c */ /* 0x000fe2000bf45070 */
[----:B------:R-:W-:Y:S01]  /*1c990*/  STSM.16.M88.4 [R63], R24 ;  /* 0x000000183f007844 */ /* 0x000fe20000000200 */
[----:B-1----:R-:W-:Y:S02]  /*1c9a0*/  IADD3 R10, P0, R74, UR4, RZ ;  /* 0x000000044a0a7c10 */ /* 0x002fe4000ff1e0ff */
[----:B------:R-:W-:Y:S02]  /*1c9b0*/  F2FP.F16.F32.PACK_AB R28, R53, R44 ;  /* 0x0000002c351c723e */ /* 0x000fe400000000ff */
[----:B------:R-:W-:-:S02]  /*1c9c0*/  F2FP.F16.F32.PACK_AB R33, R34, R43 ;  /* 0x0000002b2221723e */ /* 0x000fc400000000ff */
[----:B------:R-:W-:Y:S01]  /*1c9d0*/  F2FP.F16.F32.PACK_AB R34, R48, R41 ;  /* 0x000000293022723e */ /* 0x000fe200000000ff */
[----:B------:R-:W-:Y:S01]  /*1c9e0*/  STSM.16.M88.4 [R62], R28 ;  /* 0x0000001c3e007844 */ /* 0x000fe20000000200 */
[----:B0-----:R-:W-:Y:S02]  /*1c9f0*/  F2FP.F16.F32.PACK_AB R4, R45, R40 ;  /* 0x000000282d04723e */ /* 0x001fe400000000ff */
[----:B------:R-:W-:Y:S01]  /*1ca00*/  F2FP.F16.F32.PACK_AB R5, R39, R46 ;  /* 0x0000002e2705723e */ /* 0x000fe200000000ff */
[----:B------:R-:W-:Y:S01]  /*1ca10*/  STSM.16.M88.4 [R59], R32 ;  /* 0x000000203b007844 */ /* 0x000fe20000000200 */
[----:B------:R-:W-:Y:S02]  /*1ca20*/  F2FP.F16.F32.PACK_AB R6, R37, R36 ;  /* 0x000000242506723e */ /* 0x000fe400000000ff */
[----:B------:R-:W-:Y:S02]  /*1ca30*/  F2FP.F16.F32.PACK_AB R7, R87, R42 ;  /* 0x0000002a5707723e */ /* 0x000fe400000000ff */
[----:B------:R-:W-:-:S02]  /*1ca40*/  ISETP.NE.AND.EX P2, PT, RZ, UR5, PT, P2 ;  /* 0x00000005ff007c0c */ /* 0x000fc4000bf45320 */
[----:B------:R-:W-:Y:S01]  /*1ca50*/  IADD3.X R11, R78, UR5, RZ, P0, !PT ;  /* 0x000000054e0b7c10 */ /* 0x000fe200087fe4ff */
[----:B------:R-:W-:Y:S01]  /*1ca60*/  ULDC.64 UR4, c[0x0][0xbe0] ;  /* 0x0002f80000047ab9 */ /* 0x000fe20000000a00 */
[----:B------:R0:W-:Y:S01]  /*1ca70*/  STSM.16.M88.4 [R51], R4 ;  /* 0x0000000433007844 */ /* 0x0001e20000000200 */
[----:B------:R-:W-:Y:S01]  /*1ca80*/  BAR.SYNC.DEFER_BLOCKING 0x1, 0x100 ;  /* 0x0044000000007b1d */ /* 0x000fe20000010000 */
[----:B------:R-:W-:-:S04]  /*1ca90*/  ISETP.NE.U32.AND P0, PT, RZ, UR4, PT ;  /* 0x00000004ff007c0c */ /* 0x000fc8000bf05070 */
[----:B------:R-:W-:-:S13]  /*1caa0*/  ISETP.NE.AND.EX P0, PT, RZ, UR5, PT, P0 ;  /* 0x00000005ff007c0c */ /* 0x000fda000bf05300 */
[----:B------:R-:W-:Y:S01]  /*1cab0*/  @P0 IADD3 R8, P1, R74, UR4, RZ ;  /* 0x000000044a080c10 */ /* 0x000fe2000ff3e0ff */
[----:B------:R-:W-:Y:S02]  /*1cac0*/  ULDC UR4, c[0x0][0xa88] ;  /* 0x0002a20000047ab9 */ /* 0x000fe40000000800 */
[----:B------:R-:W-:Y:S01]  /*1cad0*/  IMAD.U32 R46, RZ, RZ, UR4 ;  /* 0x00000004ff2e7e24 */ /* 0x000fe2000f8e00ff */
[----:B------:R-:W-:Y:S01]  /*1cae0*/  @P0 IADD3.X R9, R78, UR5, RZ, P1, !PT ;  /* 0x000000054e090c10 */ /* 0x000fe20008ffe4ff */
[----:B------:R1:W5:Y:S04]  /*1caf0*/  @P2 LDG.E R47, desc[UR6][R10.64] ;  /* 0x000000060a2f2981 */ /* 0x000368000c1e1900 */
[----:B------:R1:W5:Y:S01]  /*1cb00*/  @P0 LDG.E R46, desc[UR6][R8.64] ;  /* 0x00000006082e0981 */ /* 0x000362000c1e1900 */
[----:B--2---:R-:W-:-:S05]  /*1cb10*/  IADD3 R13, R16, R107, RZ ;  /* 0x0000006b100d7210 */ /* 0x004fca0007ffe0ff */
[----:B0-----:R-:W-:Y:S01]  /*1cb20*/  IMAD.WIDE R4, R13, 0x2, R20 ;  /* 0x000000020d047825 */ /* 0x001fe200078e0214 */
[----:B-1----:R-:W-:Y:S06]  /*1cb30*/  @P0 BRA `(.L_x_6162) ;  /* 0x0000000000140947 */ /* 0x002fec0003800000 */
[----:B------:R-:W-:Y:S05]  /*1cb40*/  @!P2 BRA `(.L_x_6162) ;  /* 0x000000000010a947 */ /* 0x000fea0003800000 */
[----:B------:R-:W-:Y:S02]  /*1cb50*/  ULDC.64 UR4, c[0x0][0x208] ;  /* 0x0000820000047ab9 */ /* 0x000fe40000000a00 */
[----:B------:R-:W2:Y:S04]  /*1cb60*/  LDG.E R7, desc[UR4][R10.64] ;  /* 0x000000040a077981 */ /* 0x000ea8000c1e1900 */
[----:B-----5:R-:W2:Y:S02]  /*1cb70*/  LDG.E R46, desc[UR4][R10.64+0x4] ;  /* 0x000004040a2e7981 */ /* 0x020ea4000c1e1900 */
[----:B--2---:R-:W-:-:S07]  /*1cb80*/  IMAD.IADD R46, R46, 0x1, -R7 ;  /* 0x000000012e2e7824 */ /* 0x004fce00078e0a07 */
.L_x_6162:
[----:B------:R-:W2:Y:S01]  /*1cb90*/  LDL R12, [R1+0x90] ;  /* 0x00009000010c7983 */ /* 0x000ea20000100800 */
[----:B------:R-:W-:-:S03]  /*1cba0*/  ULDC.64 UR4, c[0x0][0xb70] ;  /* 0x0002dc0000047ab9 */ /* 0x000fc60000000a00 */
[----:B------:R-:W3:Y:S04]  /*1cbb0*/  LDL.LU R53, [R1+0x80] ;  /* 0x0000800001357983 */ /* 0x000ee80000300800 */
[----:B------:R-:W2:Y:S01]  /*1cbc0*/  LDL.LU R52, [R1+0x88] ;  /* 0x0000880001347983 */ /* 0x000ea20000300800 */
[--C-:B-----5:R-:W-:Y:S01]  /*1cbd0*/  SHF.R.S32.HI R21, RZ, 0x1f, R47.reuse ;  /* 0x0000001fff157819 */ /* 0x120fe2000001142f */
[----:B------:R-:W-:Y:S01]  /*1cbe0*/  IMAD.MOV.U32 R20, RZ, RZ, R47 ;  /* 0x000000ffff147224 */ /* 0x000fe200078e002f */
[----:B------:R-:W-:Y:S01]  /*1cbf0*/  IADD3 R9, P0, R4, 0x1000, RZ ;  /* 0x0000100004097810 */ /* 0x000fe20007f1e0ff */
[----:B------:R-:W-:Y:S01]  /*1cc00*/  ULDC.64 UR6, c[0x0][0x208] ;  /* 0x0000820000067ab9 */ /* 0x000fe20000000a00 */
[----:B------:R-:W-:Y:S02]  /*1cc10*/  SEL R50, R38, RZ, !P2 ;  /* 0x000000ff26327207 */ /* 0x000fe40005000000 */
[----:B------:R-:W-:-:S02]  /*1cc20*/  LOP3.LUT R8, R9, 0x380, RZ, 0xc0, !PT ;  /* 0x0000038009087812 */ /* 0x000fc400078ec0ff */
[----:B------:R-:W-:Y:S02]  /*1cc30*/  SEL R51, R82, RZ, !P2 ;  /* 0x000000ff52337207 */ /* 0x000fe40005000000 */
[----:B------:R-:W-:Y:S02]  /*1cc40*/  SHF.R.U64 R8, R8, 0x3, RZ ;  /* 0x0000000308087819 */ /* 0x000fe400000012ff */
[----:B------:R-:W-:Y:S02]  /*1cc50*/  SHF.R.S32.HI R14, RZ, 0x1f, R86 ;  /* 0x0000001fff0e7819 */ /* 0x000fe40000011456 */
[----:B------:R-:W-:Y:S02]  /*1cc60*/  LOP3.LUT R8, R8, R9, RZ, 0x3c, !PT ;  /* 0x0000000908087212 */ /* 0x000fe400078e3cff */
[----:B------:R-:W-:Y:S02]  /*1cc70*/  LEA.HI R14, R14, R86, RZ, 0x7 ;  /* 0x000000560e0e7211 */ /* 0x000fe400078f38ff */
[----:B------:R-:W-:-:S02]  /*1cc80*/  IADD3 R13, P1, R4, 0x2000, RZ ;  /* 0x00002000040d7810 */ /* 0x000fc40007f3e0ff */
[----:B------:R-:W-:Y:S02]  /*1cc90*/  LOP3.LUT R14, R14, 0xffffff80, RZ, 0xc0, !PT ;  /* 0xffffff800e0e7812 */ /* 0x000fe400078ec0ff */
[C---:B------:R-:W-:Y:S02]  /*1cca0*/  IADD3 R25, P2, R4.reuse, 0x3000, RZ ;  /* 0x0000300004197810 */ /* 0x040fe40007f5e0ff */
[----:B------:R-:W-:Y:S01]  /*1ccb0*/  IADD3 R29, P3, R4, 0x4000, RZ ;  /* 0x00004000041d7810 */ /* 0x000fe20007f7e0ff */
[----:B------:R-:W-:Y:S01]  /*1ccc0*/  IMAD.IADD R14, R86, 0x1, -R14 ;  /* 0x00000001560e7824 */ /* 0x000fe200078e0a0e */
[----:B------:R-:W-:Y:S02]  /*1ccd0*/  LOP3.LUT R24, R25, 0x380, RZ, 0xc0, !PT ;  /* 0x0000038019187812 */ /* 0x000fe400078ec0ff */
[----:B------:R-:W-:Y:S02]  /*1cce0*/  LOP3.LUT R28, R29, 0x380, RZ, 0xc0, !PT ;  /* 0x000003801d1c7812 */ /* 0x000fe400078ec0ff */
[----:B------:R-:W-:-:S02]  /*1ccf0*/  SHF.R.U64 R24, R24, 0x3, RZ ;  /* 0x0000000318187819 */ /* 0x000fc400000012ff */
[----:B------:R-:W-:Y:S02]  /*1cd00*/  SHF.R.U64 R28, R28, 0x3, RZ ;  /* 0x000000031c1c7819 */ /* 0x000fe400000012ff */
[----:B------:R-:W-:Y:S01]  /*1cd10*/  LOP3.LUT R24, R24, R25, RZ, 0x3c, !PT ;  /* 0x0000001918187212 */ /* 0x000fe200078e3cff */
[--C-:B------:R-:W-:Y:S01]  /*1cd20*/  IMAD.X R25, RZ, RZ, R5.reuse, P2 ;  /* 0x000000ffff197224 */ /* 0x100fe200010e0605 */
[----:B------:R-:W-:Y:S01]  /*1cd30*/  LOP3.LUT R28, R28, R29, RZ, 0x3c, !PT ;  /* 0x0000001d1c1c7212 */ /* 0x000fe200078e3cff */
[----:B------:R-:W-:Y:S01]  /*1cd40*/  IMAD.X R29, RZ, RZ, R5, P3 ;  /* 0x000000ffff1d7224 */ /* 0x000fe200018e0605 */
[----:B------:R-:W-:Y:S01]  /*1cd50*/  BSSY B1, `(.L_x_6163) ;  /* 0x0000067000017945 */ /* 0x000fe20003800000 */
[----:B---3--:R-:W-:Y:S01]  /*1cd60*/  SHF.R.S32.HI R49, RZ, 0x1f, R53 ;  /* 0x0000001fff317819 */ /* 0x008fe20000011435 */
[----:B------:R-:W-:-:S04]  /*1cd70*/  IMAD.WIDE.U32 R6, R53, UR4, R20 ;  /* 0x0000000435067c25 */ /* 0x000fc8000f8e0014 */
[----:B------:R-:W-:-:S04]  /*1cd80*/  IMAD R10, R49, UR4, RZ ;  /* 0x00000004310a7c24 */ /* 0x000fc8000f8e02ff */
[----:B------:R-:W-:Y:S01]  /*1cd90*/  IMAD R11, R53, UR5, R10 ;  /* 0x00000005350b7c24 */ /* 0x000fe2000f8e020a */
[----:B------:R-:W-:Y:S02]  /*1cda0*/  ULDC.64 UR4, c[0x0][0xb78] ;  /* 0x0002de0000047ab9 */ /* 0x000fe40000000a00 */
[----:B------:R-:W-:Y:S02]  /*1cdb0*/  IMAD R9, R50, UR4, RZ ;  /* 0x0000000432097c24 */ /* 0x000fe4000f8e02ff */
[----:B------:R-:W-:Y:S01]  /*1cdc0*/  IADD3 R7, R7, R11, RZ ;  /* 0x0000000b07077210 */ /* 0x000fe20007ffe0ff */
[----:B--2---:R-:W-:Y:S01]  /*1cdd0*/  IMAD R11, R52, 0x80, R12 ;  /* 0x00000080340b7824 */ /* 0x004fe200078e020c */
[----:B------:R-:W-:Y:S01]  /*1cde0*/  LOP3.LUT R12, R13, 0x380, RZ, 0xc0, !PT ;  /* 0x000003800d0c7812 */ /* 0x000fe200078ec0ff */
[C---:B------:R-:W-:Y:S02]  /*1cdf0*/  IMAD R10, R51.reuse, UR5, R9 ;  /* 0x00000005330a7c24 */ /* 0x040fe4000f8e0209 */
[----:B------:R-:W-:Y:S01]  /*1ce00*/  IMAD.WIDE.U32 R6, R51, UR4, R6 ;  /* 0x0000000433067c25 */ /* 0x000fe2000f8e0006 */
[----:B------:R-:W-:Y:S01]  /*1ce10*/  SHF.R.S32.HI R9, RZ, 0x1f, R11 ;  /* 0x0000001fff097819 */ /* 0x000fe2000001140b */
[----:B------:R-:W-:Y:S01]  /*1ce20*/  ULDC.64 UR4, c[0x0][0xb40] ;  /* 0x0002d00000047ab9 */ /* 0x000fe20000000a00 */
[----:B------:R-:W-:-:S02]  /*1ce30*/  SHF.R.U64 R12, R12, 0x3, RZ ;  /* 0x000000030c0c7819 */ /* 0x000fc400000012ff */
[----:B------:R-:W-:Y:S02]  /*1ce40*/  IADD3 R6, P4, R11, R6, RZ ;  /* 0x000000060b067210 */ /* 0x000fe40007f9e0ff */
[----:B------:R-:W-:Y:S02]  /*1ce50*/  LOP3.LUT R12, R12, R13, RZ, 0x3c, !PT ;  /* 0x0000000d0c0c7212 */ /* 0x000fe400078e3cff */
[----:B------:R-:W-:Y:S01]  /*1ce60*/  IADD3.X R9, R9, R7, R10, P4, !PT ;  /* 0x0000000709097210 */ /* 0x000fe200027fe40a */
[----:B------:R-:W-:Y:S01]  /*1ce70*/  VIADD R7, R11, 0x8 ;  /* 0x000000080b077836 */ /* 0x000fe20000000000 */
[C---:B------:R-:W-:Y:S02]  /*1ce80*/  LEA R44, P5, R6.reuse, UR4, 0x2 ;  /* 0x00000004062c7c11 */ /* 0x040fe4000f8a10ff */
[----:B------:R-:W-:Y:S02]  /*1ce90*/  IADD3.X R13, RZ, R5, RZ, P1, !PT ;  /* 0x00000005ff0d7210 */ /* 0x000fe40000ffe4ff */
[----:B------:R-:W-:Y:S01]  /*1cea0*/  LEA.HI.X R45, R6, UR5, R9, 0x2, P5 ;  /* 0x00000005062d7c11 */ /* 0x000fe2000a8f1409 */
[----:B------:R-:W-:Y:S01]  /*1ceb0*/  IMAD.X R9, RZ, RZ, R5, P0 ;  /* 0x000000ffff097224 */ /* 0x000fe200000e0605 */
[----:B------:R-:W-:Y:S01]  /*1cec0*/  LOP3.LUT P0, RZ, R14, 0x3, RZ, 0xc0, !PT ;  /* 0x000000030eff7812 */ /* 0x000fe2000780c0ff */
[----:B------:R-:W-:Y:S01]  /*1ced0*/  ULDC.64 UR4, c[0x0][0xaa0] ;  /* 0x0002a80000047ab9 */ /* 0x000fe20000000a00 */
[----:B------:R-:W-:-:S02]  /*1cee0*/  IADD3 R33, P4, R4, 0x5000, RZ ;  /* 0x0000500004217810 */ /* 0x000fc40007f9e0ff */
[C---:B------:R-:W-:Y:S02]  /*1cef0*/  IADD3 R37, P5, R4.reuse, 0x6000, RZ ;  /* 0x0000600004257810 */ /* 0x040fe40007fbe0ff */
[-C--:B------:R-:W-:Y:S02]  /*1cf00*/  ISETP.GE.OR P1, PT, R11, R46.reuse, P0 ;  /* 0x0000002e0b00720c */ /* 0x080fe40000726670 */
[C---:B------:R-:W-:Y:S02]  /*1cf10*/  LOP3.LUT R6, R4.reuse, 0x380, RZ, 0xc0, !PT ;  /* 0x0000038004067812 */ /* 0x040fe400078ec0ff */
[----:B------:R-:W-:Y:S02]  /*1cf20*/  IADD3 R11, P2, R4, 0x7000, RZ ;  /* 0x00007000040b7810 */ /* 0x000fe40007f5e0ff */
[----:B------:R-:W-:Y:S02]  /*1cf30*/  ISETP.GE.OR P0, PT, R7, R46, P0 ;  /* 0x0000002e0700720c */ /* 0x000fe40000706670 */
[----:B------:R-:W-:Y:S01]  /*1cf40*/  LOP3.LUT R32, R33, 0x380, RZ, 0xc0, !PT ;  /* 0x0000038021207812 */ /* 0x000fe200078ec0ff */
[----:B------:R-:W-:Y:S01]  /*1cf50*/  IMAD.X R41, RZ, RZ, R5, P2 ;  /* 0x000000ffff297224 */ /* 0x000fe200010e0605 */
[----:B------:R-:W-:-:S02]  /*1cf60*/  LOP3.LUT R36, R37, 0x380, RZ, 0xc0, !PT ;  /* 0x0000038025247812 */ /* 0x000fc400078ec0ff */
[----:B------:R-:W-:Y:S01]  /*1cf70*/  SHF.R.U64 R7, R6, 0x3, RZ ;  /* 0x0000000306077819 */ /* 0x000fe200000012ff */
[----:B------:R-:W-:Y:S01]  /*1cf80*/  @!P1 STG.E desc[UR6][R44.64], R3 ;  /* 0x000000032c009986 */ /* 0x000fe2000c101906 */
[----:B------:R-:W-:Y:S02]  /*1cf90*/  LOP3.LUT R6, R11, 0x380, RZ, 0xc0, !PT ;  /* 0x000003800b067812 */ /* 0x000fe400078ec0ff */
[----:B------:R-:W-:Y:S02]  /*1cfa0*/  SHF.R.U64 R32, R32, 0x3, RZ ;  /* 0x0000000320207819 */ /* 0x000fe400000012ff */
[----:B------:R-:W-:Y:S01]  /*1cfb0*/  SHF.R.U64 R36, R36, 0x3, RZ ;  /* 0x0000000324247819 */ /* 0x000fe200000012ff */
[----:B------:R0:W-:Y:S01]  /*1cfc0*/  @!P0 STG.E desc[UR6][R44.64+0x20], R0 ;  /* 0x000020002c008986 */ /* 0x0001e2000c101906 */
[----:B------:R-:W-:Y:S02]  /*1cfd0*/  SHF.R.U64 R6, R6, 0x3, RZ ;  /* 0x0000000306067819 */ /* 0x000fe400000012ff */
        /* <DEDUP_REMOVED lines=9> */
[----:B------:R-:W-:Y:S01]  /*1d070*/  IMAD R48, R21, UR4, RZ ;  /* 0x0000000415307c24 */ /* 0x000fe2000f8e02ff */
[----:B------:R-:W-:Y:S02]  /*1d080*/  MOV R21, R17 ;  /* 0x0000001100157202 */ /* 0x000fe40000000f00 */
[----:B------:R-:W5:Y:S01]  /*1d090*/  LD.E.128 R4, desc[UR6][R4.64] ;  /* 0x0000000604047980 */ /* 0x000f62000c101d00 */
[----:B------:R-:W-:-:S03]  /*1d0a0*/  IMAD.MOV.U32 R20, RZ, RZ, R16 ;  /* 0x000000ffff147224 */ /* 0x000fc600078e0010 */
        /* <DEDUP_REMOVED lines=10> */
[----:B------:R-:W-:-:S04]  /*1d150*/  IMAD.WIDE.U32 R20, R47, UR4, R20 ;  /* 0x000000042f147c25 */ /* 0x000fc8000f8e0014 */
[----:B------:R-:W-:Y:S01]  /*1d160*/  IMAD R47, R47, UR5, R48 ;  /* 0x000000052f2f7c24 */ /* 0x000fe2000f8e0230 */
[----:B------:R-:W-:Y:S01]  /*1d170*/  ULDC.64 UR4, c[0x0][0xae0] ;  /* 0x0002b80000047ab9 */ /* 0x000fe20000000a00 */
[----:B0-----:R-:W-:Y:S02]  /*1d180*/  IMAD R45, R52, -0x80, R46 ;  /* 0xffffff80342d7824 */ /* 0x001fe400078e022e */
[----:B------:R-:W-:Y:S02]  /*1d190*/  IMAD.IADD R21, R21, 0x1, R47 ;  /* 0x0000000115157824 */ /* 0x000fe400078e022f */
[----:B------:R-:W-:Y:S01]  /*1d1a0*/  IMAD R0, R49, UR4, RZ ;  /* 0x0000000431007c24 */ /* 0x000fe2000f8e02ff */
[----:B------:R-:W-:Y:S01]  /*1d1b0*/  ISETP.GE.AND P3, PT, R22, R45, PT ;  /* 0x0000002d1600720c */ /* 0x000fe20003f66270 */
[----:B------:R-:W-:-:S04]  /*1d1c0*/  IMAD.WIDE.U32 R20, R53, UR4, R20 ;  /* 0x0000000435147c25 */ /* 0x000fc8000f8e0014 */
[----:B------:R-:W-:Y:S01]  /*1d1d0*/  IMAD R3, R53, UR5, R0 ;  /* 0x0000000535037c24 */ /* 0x000fe2000f8e0200 */
[----:B------:R-:W-:Y:S01]  /*1d1e0*/  ULDC.64 UR4, c[0x0][0xae8] ;  /* 0x0002ba0000047ab9 */ /* 0x000fe20000000a00 */
[----:B------:R-:W-:Y:S02]  /*1d1f0*/  VIADD R0, R2, 0x34820 ;  /* 0x0003482002007836 */ /* 0x000fe40000000000 */
[----:B------:R-:W-:Y:S02]  /*1d200*/  IMAD R44, R50, UR4, RZ ;  /* 0x00000004322c7c24 */ /* 0x000fe4000f8e02ff */
[----:B------:R-:W-:Y:S01]  /*1d210*/  IMAD.IADD R21, R21, 0x1, R3 ;  /* 0x0000000115157824 */ /* 0x000fe200078e0203 */
[----:B------:R-:W-:Y:S01]  /*1d220*/  PRMT R0, RZ, 0x654, R0 ;  /* 0x00000654ff007816 */ /* 0x000fe20000000000 */
[C---:B------:R-:W-:Y:S02]  /*1d230*/  IMAD R3, R51.reuse, UR5, R44 ;  /* 0x0000000533037c24 */ /* 0x040fe4000f8e022c */
[----:B------:R-:W-:Y:S01]  /*1d240*/  IMAD.WIDE.U32 R46, R51, UR4, R20 ;  /* 0x00000004332e7c25 */ /* 0x000fe2000f8e0014 */
[----:B-1----:R0:W-:Y:S01]  /*1d250*/  SYNCS.ARRIVE.TRANS64.RED.A1T0 RZ, [R0+URZ], RZ ;  /* 0x000000ff00ff79a7 */ /* 0x0021e2000810043f */
[----:B------:R-:W-:-:S02]  /*1d260*/  ISETP.GE.AND P0, PT, R223, R45, PT ;  /* 0x0000002ddf00720c */ /* 0x000fc40003f06270 */
[-C--:B------:R-:W-:Y:S02]  /*1d270*/  ISETP.GE.AND P1, PT, R222, R45.reuse, PT ;  /* 0x0000002dde00720c */ /* 0x080fe40003f26270 */
[----:B------:R-:W-:Y:S01]  /*1d280*/  ISETP.GE.AND P2, PT, R224, R45, PT ;  /* 0x0000002de000720c */ /* 0x000fe20003f46270 */
[----:B------:R-:W-:Y:S01]  /*1d290*/  IMAD.WIDE R44, R52, 0x80, R22 ;  /* 0x00000080342c7825 */ /* 0x000fe200078e0216 */
[----:B------:R-:W-:Y:S01]  /*1d2a0*/  IADD3 R51, R47, R3, RZ ;  /* 0x000000032f337210 */ /* 0x000fe20007ffe0ff */
[----:B0-----:R-:W-:Y:S10]  /*1d2b0*/  @P3 BRA `(.L_x_6164) ;  /* 0x0000000000403947 */ /* 0x001ff40003800000 */
        /* <DEDUP_REMOVED lines=14> */
[----:B-----5:R0:W-:Y:S04]  /*1d3a0*/  @!P3 STG.E.128 desc[UR8][R48.64], R4 ;  /* 0x000000043000b986 */ /* 0x0201e8000c101d08 */
[----:B------:R0:W-:Y:S02]  /*1d3b0*/  @!P4 STG.E.128 desc[UR8][R48.64+0x80], R28 ;  /* 0x0000801c3000c986 */ /* 0x0001e4000c101d08 */
.L_x_6164:
[----:B------:R-:W-:Y:S05]  /*1d3c0*/  BSYNC B1 ;  /* 0x0000000000017941 */ /* 0x000fea0003800000 */
.L_x_6163:
[----:B------:R-:W-:Y:S04]  /*1d3d0*/  BSSY B1, `(.L_x_6165) ;  /* 0x0000014000017945 */ /* 0x000fe80003800000 */
[----:B------:R-:W-:Y:S05]  /*1d3e0*/  @P0 BRA `(.L_x_6166) ;  /* 0x0000000000480947 */ /* 0x000fea0003800000 */
[----:B------:R-:W-:Y:S01]  /*1d3f0*/  IADD3 R3, P0, R44, 0x20, RZ ;  /* 0x000000202c037810 */ /* 0x000fe20007f1e0ff */
[----:B------:R-:W-:Y:S01]  /*1d400*/  ULDC.64 UR6, c[0x0][0xad8] ;  /* 0x0002b60000067ab9 */ /* 0x000fe20000000a00 */
[----:B0----5:R-:W-:Y:S01]  /*1d410*/  IMAD.MOV.U32 R4, RZ, RZ, R46 ;  /* 0x000000ffff047224 */ /* 0x021fe200078e002e */
[----:B------:R-:W-:Y:S01]  /*1d420*/  ULDC UR4, c[0x0][0xa8c] ;  /* 0x0002a30000047ab9 */ /* 0x000fe20000000800 */
[----:B------:R-:W-:Y:S01]  /*1d430*/  IADD3.X R0, RZ, R45, RZ, P0, !PT ;  /* 0x0000002dff007210 */ /* 0x000fe200007fe4ff */
[----:B------:R-:W-:Y:S01]  /*1d440*/  IMAD.MOV.U32 R5, RZ, RZ, R51 ;  /* 0x000000ffff057224 */ /* 0x000fe200078e0033 */
[----:B------:R-:W-:Y:S01]  /*1d450*/  ISETP.GE.AND P3, PT, R16, UR4, PT ;  /* 0x0000000410007c0c */ /* 0x000fe2000bf66270 */
[----:B------:R-:W-:Y:S01]  /*1d460*/  ULDC.64 UR8, c[0x0][0x208] ;  /* 0x0000820000087ab9 */ /* 0x000fe20000000a00 */
[----:B------:R-:W-:Y:S01]  /*1d470*/  ISETP.GE.AND P4, PT, R227, UR4, PT ;  /* 0x00000004e3007c0c */ /* 0x000fe2000bf86270 */
[----:B------:R-:W-:Y:S02]  /*1d480*/  IMAD R0, R0, UR6, RZ ;  /* 0x0000000600007c24 */ /* 0x000fe4000f8e02ff */
[----:B------:R-:W-:-:S04]  /*1d490*/  IMAD.WIDE.U32 R4, R3, UR6, R4 ;  /* 0x0000000603047c25 */ /* 0x000fc8000f8e0004 */
[----:B------:R-:W-:Y:S01]  /*1d4a0*/  IMAD R3, R3, UR7, R0 ;  /* 0x0000000703037c24 */ /* 0x000fe2000f8e0200 */
[----:B------:R-:W-:Y:S02]  /*1d4b0*/  ULDC.64 UR6, c[0x0][0xa80] ;  /* 0x0002a00000067ab9 */ /* 0x000fe40000000a00 */
[----:B------:R-:W-:Y:S01]  /*1d4c0*/  LEA R6, P0, R4, UR6, 0x1 ;  /* 0x0000000604067c11 */ /* 0x000fe2000f8008ff */
[----:B------:R-:W-:-:S05]  /*1d4d0*/  IMAD.IADD R3, R5, 0x1, R3 ;  /* 0x0000000105037824 */ /* 0x000fca00078e0203 */
[----:B------:R-:W-:-:S05]  /*1d4e0*/  LEA.HI.X R7, R4, UR7, R3, 0x1, P0 ;  /* 0x0000000704077c11 */ /* 0x000fca00080f0c03 */
[----:B------:R1:W-:Y:S04]  /*1d4f0*/  @!P3 STG.E.128 desc[UR8][R6.64], R8 ;  /* 0x000000080600b986 */ /* 0x0003e8000c101d08 */
[----:B------:R1:W-:Y:S02]  /*1d500*/  @!P4 STG.E.128 desc[UR8][R6.64+0x80], R32 ;  /* 0x000080200600c986 */ /* 0x0003e4000c101d08 */
.L_x_6166:
[----:B------:R-:W-:Y:S05]  /*1d510*/  BSYNC B1 ;  /* 0x0000000000017941 */ /* 0x000fea0003800000 */
.L_x_6165:
        /* <DEDUP_REMOVED lines=15> */
[----:B-1----:R-:W-:Y:S01]  /*1d610*/  LEA R6, P0, R4, UR6, 0x1 ;  /* 0x0000000604067c11 */ /* 0x002fe2000f8008ff */
[----:B------:R-:W-:-:S05]  /*1d620*/  IMAD.IADD R3, R5, 0x1, R3 ;  /* 0x0000000105037824 */ /* 0x000fca00078e0203 */
[----:B------:R-:W-:-:S05]  /*1d630*/  LEA.HI.X R7, R4, UR7, R3, 0x1, P0 ;  /* 0x0000000704077c11 */ /* 0x000fca00080f0c03 */
[----:B------:R2:W-:Y:S04]  /*1d640*/  @!P1 STG.E.128 desc[UR8][R6.64], R12 ;  /* 0x0000000c06009986 */ /* 0x0005e8000c101d08 */
[----:B------:R2:W-:Y:S02]  /*1d650*/  @!P3 STG.E.128 desc[UR8][R6.64+0x80], R36 ;  /* 0x000080240600b986 */ /* 0x0005e4000c101d08 */
.L_x_6168:
[----:B------:R-:W-:Y:S05]  /*1d660*/  BSYNC B1 ;  /* 0x0000000000017941 */ /* 0x000fea0003800000 */
.L_x_6167:
        /* <DEDUP_REMOVED lines=8> */
[----:B------:R-:W-:Y:S02]  /*1d6f0*/  ULDC.64 UR8, c[0x0][0x208] ;  /* 0x0000820000087ab9 */ /* 0x000fe40000000a00 */
[----:B------:R-:W-:Y:S02]  /*1d700*/  IMAD R44, R44, UR6, RZ ;  /* 0x000000062c2c7c24 */ /* 0x000fe4000f8e02ff */
[----:B------:R-:W-:-:S04]  /*1d710*/  IMAD.WIDE.U32 R4, R3, UR6, R4 ;  /* 0x0000000603047c25 */ /* 0x000fc8000f8e0004 */
[----:B------:R-:W-:Y:S01]  /*1d720*/  IMAD R3, R3, UR7, R44 ;  /* 0x0000000703037c24 */ /* 0x000fe2000f8e022c */
[----:B------:R-:W-:Y:S02]  /*1d730*/  ULDC.64 UR6, c[0x0][0xa80] ;  /* 0x0002a00000067ab9 */ /* 0x000fe40000000a00 */
[----:B-12---:R-:W-:Y:S01]  /*1d740*/  LEA R6, P0, R4, UR6, 0x1 ;  /* 0x0000000604067c11 */ /* 0x006fe2000f8008ff */
[----:B------:R-:W-:-:S05]  /*1d750*/  IMAD.IADD R3, R5, 0x1, R3 ;  /* 0x0000000105037824 */ /* 0x000fca00078e0203 */
[----:B------:R-:W-:Y:S02]  /*1d760*/  LEA.HI.X R7, R4, UR7, R3, 0x1, P0 ;  /* 0x0000000704077c11 */ /* 0x000fe400080f0c03 */
[----:B------:R-:W-:-:S03]  /*1d770*/  ISETP.GE.AND P0, PT, R227, UR4, PT ;  /* 0x00000004e3007c0c */ /* 0x000fc6000bf06270 */
[----:B------:R4:W-:Y:S10]  /*1d780*/  @!P1 STG.E.128 desc[UR8][R6.64], R24 ;  /* 0x0000001806009986 */ /* 0x0009f4000c101d08 */
[----:B------:R-:W-:Y:S05]  /*1d790*/  @P0 BRA `(.L_x_6169) ;  /* 0x0000000800940947 */ /* 0x000fea0003800000 */
[----:B------:R-:W-:Y:S02]  /*1d7a0*/  ULDC.64 UR4, c[0x0][0x208] ;  /* 0x0000820000047ab9 */ /* 0x000fe40000000a00 */
[----:B------:R0:W-:Y:S01]  /*1d7b0*/  STG.E.128 desc[UR4][R6.64+0x80], R40 ;  /* 0x0000802806007986 */ /* 0x0001e2000c101d04 */
[----:B------:R-:W-:Y:S05]  /*1d7c0*/  BRA `(.L_x_6169) ;  /* 0x0000000800887947 */ /* 0x000fea0003800000 */
.L_x_6161:
[----:B------:R-:W-:Y:S01]  /*1d7d0*/  ULDC.64 UR4, c[0x0][0xbd8] ;  /* 0x0002f60000047ab9 */ /* 0x000fe20000000a00 */
[----:B------:R-:W0:Y:S01]  /*1d7e0*/  S2R R8, SR_TID.X ;  /* 0x0000000000087919 */ /* 0x000e220000002100 */
[----:B------:R-:W-:Y:S01]  /*1d7f0*/  ISETP.NE.U32.AND P0, PT, RZ, UR4, PT ;  /* 0x00000004ff007c0c */ /* 0x000fe2000bf05070 */
[----:B------:R-:W-:Y:S01]  /*1d800*/  ULDC.64 UR6, c[0x0][0x208] ;  /* 0x0000820000067ab9 */ /* 0x000fe20000000a00 */
[----:B------:R-:W-:Y:S02]  /*1d810*/  IADD3 R4, P1, R74, UR4, RZ ;  /* 0x000000044a047c10 */ /* 0x000fe4000ff3e0ff */
[----:B------:R-:W-:Y:S02]  /*1d820*/  ISETP.NE.AND.EX P0, PT, RZ, UR5, PT, P0 ;  /* 0x00000005ff007c0c */ /* 0x000fe4000bf05300 */
[----:B------:R-:W-:Y:S01]  /*1d830*/  IADD3.X R5, R78, UR5, RZ, P1, !PT ;  /* 0x000000054e057c10 */ /* 0x000fe20008ffe4ff */
[----:B------:R-:W-:Y:S01]  /*1d840*/  ULDC.64 UR4, c[0x0][0xbe0] ;  /* 0x0002f80000047ab9 */ /* 0x000fe20000000a00 */
[----:B------:R-:W-:-:S02]  /*1d850*/  MOV R3, RZ ;  /* 0x000000ff00037202 */ /* 0x000fc40000000f00 */
[----:B------:R-:W-:-:S04]  /*1d860*/  ISETP.NE.U32.AND P1, PT, RZ, UR4, PT ;  /* 0x00000004ff007c0c */ /* 0x000fc8000bf25070 */
[----:B------:R-:W-:-:S03]  /*1d870*/  ISETP.NE.AND.EX P1, PT, RZ, UR5, PT, P1 ;  /* 0x00000005ff007c0c */ /* 0x000fc6000bf25310 */
[----:B------:R1:W5:Y:S10]  /*1d880*/  @P0 LDG.E R3, desc[UR6][R4.64] ;  /* 0x0000000604030981 */ /* 0x000374000c1e1900 */
[----:B------:R-:W-:Y:S01]  /*1d890*/  @P1 IADD3 R6, P2, R74, UR4, RZ ;  /* 0x000000044a061c10 */ /* 0x000fe2000ff5e0ff */
[----:B------:R-:W-:-:S02]  /*1d8a0*/  ULDC UR4, c[0x0][0xa88] ;  /* 0x0002a20000047ab9 */ /* 0x000fc40000000800 */
[----:B------:R-:W-:Y:S01]  /*1d8b0*/  IMAD.U32 R0, RZ, RZ, UR4 ;  /* 0x00000004ff007e24 */ /* 0x000fe2000f8e00ff */
[----:B------:R-:W-:Y:S01]  /*1d8c0*/  @P1 IADD3.X R7, R78, UR5, RZ, P2, !PT ;  /* 0x000000054e071c10 */ /* 0x000fe200097fe4ff */
[----:B0-----:R-:W-:-:S04]  /*1d8d0*/  VIADD R8, R8, 0xffffff80 ;  /* 0xffffff8008087836 */ /* 0x001fc80000000000 */
[----:B------:R1:W5:Y:S01]  /*1d8e0*/  @P1 LDG.E R0, desc[UR6][R6.64] ;  /* 0x0000000606001981 */ /* 0x000362000c1e1900 */
[----:B------:R-:W-:Y:S01]  /*1d8f0*/  ISETP.GE.AND P2, PT, R8, 0x80, PT ;  /* 0x000000800800780c */ /* 0x000fe20003f46270 */
[----:B------:R-:W-:-:S12]  /*1d900*/  @P1 BRA `(.L_x_6170) ;  /* 0x0000000000141947 */ /* 0x000fd80003800000 */
[----:B------:R-:W-:Y:S05]  /*1d910*/  @!P0 BRA `(.L_x_6170) ;  /* 0x0000000000108947 */ /* 0x000fea0003800000 */
[----:B------:R-:W-:Y:S02]  /*1d920*/  ULDC.64 UR4, c[0x0][0x208] ;  /* 0x0000820000047ab9 */ /* 0x000fe40000000a00 */
[----:B-1----:R-:W2:Y:S04]  /*1d930*/  LDG.E R7, desc[UR4][R4.64] ;  /* 0x0000000404077981 */ /* 0x002ea8000c1e1900 */
[----:B-----5:R-:W2:Y:S02]  /*1d940*/  LDG.E R0, desc[UR4][R4.64+0x4] ;  /* 0x0000040404007981 */ /* 0x020ea4000c1e1900 */
[----:B--2---:R-:W-:-:S07]  /*1d950*/  IMAD.IADD R0, R0, 0x1, -R7 ;  /* 0x0000000100007824 */ /* 0x004fce00078e0a07 */
.L_x_6170:
[----:B------:R-:W2:Y:S04]  /*1d960*/  LDL R12, [R1+0x80] ;  /* 0x00008000010c7983 */ /* 0x000ea80000100800 */
[----:B------:R0:W5:Y:S01]  /*1d970*/  LDL R10, [R1+0x88] ;  /* 0x00008800010a7983 */ /* 0x0001620000100800 */
[----:B------:R-:W-:Y:S01]  /*1d980*/  BSSY B1, `(.L_x_6171) ;  /* 0x000001d000017945 */ /* 0x000fe20003800000 */
[----:B------:R-:W-:Y:S02]  /*1d990*/  SEL R11, R82, RZ, !P0 ;  /* 0x000000ff520b7207 */ /* 0x000fe40004000000 */
[----:B------:R-:W-:Y:S02]  /*1d9a0*/  SEL R38, R38, RZ, !P0 ;  /* 0x000000ff26267207 */ /* 0x000fe40004000000 */
[----:B-----5:R-:W-:-:S02]  /*1d9b0*/  SHF.R.S32.HI R8, RZ, 0x1f, R3 ;  /* 0x0000001fff087819 */ /* 0x020fc40000011403 */
[----:B--2---:R-:W-:Y:S01]  /*1d9c0*/  SHF.R.S32.HI R9, RZ, 0x1f, R12 ;  /* 0x0000001fff097819 */ /* 0x004fe2000001140c */
[----:B0-----:R-:W-:Y:S06]  /*1d9d0*/  @P2 BRA `(.L_x_6172) ;  /* 0x00000000005c2947 */ /* 0x001fec0003800000 */
[----:B-1----:R-:W0:Y:S02]  /*1d9e0*/  S2R R4, SR_TID.X ;  /* 0x0000000000047919 */ /* 0x002e240000002100 */
[----:B0-----:R-:W-:-:S05]  /*1d9f0*/  LEA R4, R10, R4, 0x7 ;  /* 0x000000040a047211 */ /* 0x001fca00078e38ff */
        /* <DEDUP_REMOVED lines=21> */
.L_x_6172:
[----:B------:R-:W-:Y:S05]  /*1db50*/  BSYNC B1 ;  /* 0x0000000000017941 */ /* 0x000fea0003800000 */
.L_x_6171:
        /* <DEDUP_REMOVED lines=13> */
[-C--:B------:R-:W-:Y:S01]  /*1dc30*/  ISETP.GE.AND P2, PT, R223, R7.reuse, PT ;  /* 0x00000007df00720c */ /* 0x080fe20003f46270 */
[----:B------:R-:W-:Y:S01]  /*1dc40*/  IMAD.WIDE.U32 R4, R12, UR4, R4 ;  /* 0x000000040c047c25 */ /* 0x000fe2000f8e0004 */
[----:B------:R-:W-:Y:S01]  /*1dc50*/  ULDC.64 UR4, c[0x0][0xae8] ;  /* 0x0002ba0000047ab9 */ /* 0x000fe20000000a00 */
[----:B------:R-:W-:-:S02]  /*1dc60*/  ISETP.GE.AND P0, PT, R222, R7, PT ;  /* 0x00000007de00720c */ /* 0x000fc40003f06270 */
[----:B------:R-:W-:Y:S01]  /*1dc70*/  IMAD R0, R38, UR4, RZ ;  /* 0x0000000426007c24 */ /* 0x000fe2000f8e02ff */
[----:B------:R-:W-:Y:S02]  /*1dc80*/  IADD3 R5, R5, R3, RZ ;  /* 0x0000000305057210 */ /* 0x000fe40007ffe0ff */
[----:B------:R-:W-:Y:S01]  /*1dc90*/  ISETP.GE.AND P1, PT, R224, R7, PT ;  /* 0x00000007e000720c */ /* 0x000fe20003f26270 */
[C---:B------:R-:W-:Y:S02]  /*1dca0*/  IMAD R3, R11.reuse, UR5, R0 ;  /* 0x000000050b037c24 */ /* 0x040fe4000f8e0200 */
[----:B------:R-:W-:-:S04]  /*1dcb0*/  IMAD.WIDE.U32 R6, R11, UR4, R4 ;  /* 0x000000040b067c25 */ /* 0x000fc8000f8e0004 */
[----:B------:R-:W-:Y:S02]  /*1dcc0*/  IMAD.MOV.U32 R4, RZ, RZ, R22 ;  /* 0x000000ffff047224 */ /* 0x000fe400078e0016 */
[----:B------:R-:W-:Y:S02]  /*1dcd0*/  IMAD.MOV.U32 R5, RZ, RZ, R23 ;  /* 0x000000ffff057224 */ /* 0x000fe400078e0017 */
[----:B------:R-:W-:Y:S02]  /*1dce0*/  IMAD.IADD R11, R7, 0x1, R3 ;  /* 0x00000001070b7824 */ /* 0x000fe400078e0203 */
[----:B------:R-:W-:Y:S01]  /*1dcf0*/  IMAD.WIDE R8, R10, 0x80, R4 ;  /* 0x000000800a087825 */ /* 0x000fe200078e0204 */
        /* <DEDUP_REMOVED lines=16> */
[----:B------:R0:W-:Y:S02]  /*1de00*/  @!P5 STG.E.128 desc[UR8][R12.64+0x80], RZ ;  /* 0x000080ff0c00d986 */ /* 0x0001e4000c101d08 */
.L_x_6174:
[----:B------:R-:W-:Y:S05]  /*1de10*/  BSYNC B1 ;  /* 0x0000000000017941 */ /* 0x000fea0003800000 */
.L_x_6173:
[----:B------:R-:W-:Y:S04]  /*1de20*/  BSSY B1, `(.L_x_6175) ;  /* 0x0000014000017945 */ /* 0x000fe80003800000 */
[----:B------:R-:W-:Y:S05]  /*1de30*/  @P2 BRA `(.L_x_6176) ;  /* 0x0000000000482947 */ /* 0x000fea0003800000 */
[----:B------:R-:W-:Y:S01]  /*1de40*/  IADD3 R3, P2, R8, 0x20, RZ ;  /* 0x0000002008037810 */ /* 0x000fe20007f5e0ff */
        /* <DEDUP_REMOVED lines=8> */
[----:B------:R-:W-:Y:S02]  /*1ded0*/  ULDC.64 UR8, c[0x0][0x208] ;  /* 0x0000820000087ab9 */ /* 0x000fe40000000a00 */
[----:B------:R-:W-:-:S04]  /*1dee0*/  IMAD R0, R0, UR6, RZ ;  /* 0x0000000600007c24 */ /* 0x000fc8000f8e02ff */
[----:B------:R-:W-:Y:S01]  /*1def0*/  IMAD R3, R3, UR7, R0 ;  /* 0x0000000703037c24 */ /* 0x000fe2000f8e0200 */
[----:B------:R-:W-:Y:S02]  /*1df00*/  ULDC.64 UR6, c[0x0][0xa80] ;  /* 0x0002a00000067ab9 */ /* 0x000fe40000000a00 */
[----:B0-----:R-:W-:Y:S01]  /*1df10*/  LEA R12, P2, R4, UR6, 0x1 ;  /* 0x00000006040c7c11 */ /* 0x001fe2000f8408ff */
[----:B------:R-:W-:-:S05]  /*1df20*/  IMAD.IADD R3, R5, 0x1, R3 ;  /* 0x0000000105037824 */ /* 0x000fca00078e0203 */
[----:B------:R-:W-:-:S05]  /*1df30*/  LEA.HI.X R13, R4, UR7, R3, 0x1, P2 ;  /* 0x00000007040d7c11 */ /* 0x000fca00090f0c03 */
[----:B------:R1:W-:Y:S04]  /*1df40*/  @!P3 STG.E.128 desc[UR8][R12.64], RZ ;  /* 0x000000ff0c00b986 */ /* 0x0003e8000c101d08 */
[----:B------:R1:W-:Y:S02]  /*1df50*/  @!P4 STG.E.128 desc[UR8][R12.64+0x80], RZ ;  /* 0x000080ff0c00c986 */ /* 0x0003e4000c101d08 */
.L_x_6176:
[----:B------:R-:W-:Y:S05]  /*1df60*/  BSYNC B1 ;  /* 0x0000000000017941 */ /* 0x000fea0003800000 */
.L_x_6175:
        /* <DEDUP_REMOVED lines=15> */
[----:B01----:R-:W-:Y:S01]  /*1e060*/  LEA R12, P0, R4, UR6, 0x1 ;  /* 0x00000006040c7c11 */ /* 0x003fe2000f8008ff */
[----:B------:R-:W-:-:S05]  /*1e070*/  IMAD.IADD R3, R5, 0x1, R3 ;  /* 0x0000000105037824 */ /* 0x000fca00078e0203 */
[----:B------:R-:W-:-:S05]  /*1e080*/  LEA.HI.X R13, R4, UR7, R3, 0x1, P0 ;  /* 0x00000007040d7c11 */ /* 0x000fca00080f0c03 */
[----:B------:R2:W-:Y:S04]  /*1e090*/  @!P2 STG.E.128 desc[UR8][R12.64], RZ ;  /* 0x000000ff0c00a986 */ /* 0x0005e8000c101d08 */
[----:B------:R2:W-:Y:S02]  /*1e0a0*/  @!P3 STG.E.128 desc[UR8][R12.64+0x80], RZ ;  /* 0x000080ff0c00b986 */ /* 0x0005e4000c101d08 */
.L_x_6178:
[----:B------:R-:W-:Y:S05]  /*1e0b0*/  BSYNC B1 ;  /* 0x0000000000017941 */ /* 0x000fea0003800000 */
.L_x_6177:
        /* <DEDUP_REMOVED lines=14> */
[----:B------:R-:W-:Y:S01]  /*1e1a0*/  LEA R6, P0, R4, UR6, 0x1 ;  /* 0x0000000604067c11 */ /* 0x000fe2000f8008ff */
[----:B------:R-:W-:-:S05]  /*1e1b0*/  IMAD.IADD R3, R5, 0x1, R3 ;  /* 0x0000000105037824 */ /* 0x000fca00078e0203 */
[----:B------:R-:W-:-:S05]  /*1e1c0*/  LEA.HI.X R7, R4, UR7, R3, 0x1, P0 ;  /* 0x0000000704077c11 */ /* 0x000fca00080f0c03 */
[----:B------:R3:W-:Y:S04]  /*1e1d0*/  @!P1 STG.E.128 desc[UR8][R6.64], RZ ;  /* 0x000000ff06009986 */ /* 0x0007e8000c101d08 */
[----:B------:R3:W-:Y:S02]  /*1e1e0*/  @!P2 STG.E.128 desc[UR8][R6.64+0x80], RZ ;  /* 0x000080ff0600a986 */ /* 0x0007e4000c101d08 */
.L_x_6169:
[----:B------:R-:W-:Y:S05]  /*1e1f0*/  BSYNC B0 ;  /* 0x0000000000007941 */ /* 0x000fea0003800000 */
.L_x_6160:
[----:B------:R-:W-:Y:S02]  /*1e200*/  ULDC UR4, c[0x0][0xc14] ;  /* 0x0003050000047ab9 */ /* 0x000fe40000000800 */
[----:B------:R-:W-:-:S13]  /*1e210*/  ISETP.GE.AND P0, PT, R159, UR4, PT ;  /* 0x000000049f007c0c */ /* 0x000fda000bf06270 */
[----:B------:R-:W-:Y:S05]  /*1e220*/  @!P0 BRA `(.L_x_6179) ;  /* 0xfffffe3000008947 */ /* 0x000fea000383ffff */
[----:B------:R-:W-:Y:S05]  /*1e230*/  BRA `(.L_x_5961) ;  /* 0x0000005800ac7947 */ /* 0x000fea0003800000 */
.L_x_5959:
[----:B------:R-:W-:-:S08]  /*1e240*/  NOP ;  /* 0x0000000000007918 */ /* 0x000fd00000000000 */
[----:B------:R-:W0:-:S00]  /*1e250*/  USETMAXREG.DEALLOC.CTAPOOL 0x18 ;  /* 0x00000018000079c8 */ /* 0x000e0000080e0500 */
[----:B0-----:R-:W-:-:S06]  /*1e260*/  LOP3.LUT R0, R0, 0x3, RZ, 0xc0, !PT ;  /* 0x0000000300007812 */ /* 0x001fcc00078ec0ff */
[----:B------:R-:W0:Y:S02]  /*1e270*/  SHFL.IDX PT, R0, R0, RZ, 0x1f ;  /* 0x00001fff00007589 */ /* 0x000e2400000e0000 */
[----:B0-----:R-:W-:-:S13]  /*1e280*/  ISETP.NE.AND P0, PT, R0, RZ, PT ;  /* 0x000000ff0000720c */ /* 0x001fda0003f05270 */
[----:B------:R-:W-:Y:S05]  /*1e290*/  @P0 BRA `(.L_x_5961) ;  /* 0x0000005800940947 */ /* 0x000fea0003800000 */
[----:B------:R-:W2:Y:S01]  /*1e2a0*/  LDL.LU R7, [R1] ;  /* 0x0000000001077983 */ /* 0x000ea20000300800 */
[----:B------:R-:W-:Y:S01]  /*1e2b0*/  LOP3.LUT R8, R3, 0x1f, RZ, 0xc0, !PT ;  /* 0x0000001f03087812 */ /* 0x000fe200078ec0ff */
[----:B------:R-:W-:Y:S01]  /*1e2c0*/  ULDC UR5, c[0x0][0xc14] ;  /* 0x0003050000057ab9 */ /* 0x000fe20000000800 */
[----:B------:R-:W-:Y:S01]  /*1e2d0*/  IMAD.MOV.U32 R0, RZ, RZ, RZ ;  /* 0x000000ffff007224 */ /* 0x000fe200078e00ff */
        /* <DEDUP_REMOVED lines=20> */
[----:B-1----:R-:W-:-:S04]  /*1e420*/  SEL R5, R4, RZ, P1 ;  /* 0x000000ff04057207 */ /* 0x002fc80000800000 */
[----:B------:R-:W-:-:S05]  /*1e430*/  IADD3 R5, R0, R5, RZ ;  /* 0x0000000500057210 */ /* 0x000fca0007ffe0ff */
        /* <DEDUP_REMOVED lines=18> */
[----:B------:R-:W-:Y:S01]  /*1e560*/  STL [R1], R7 ;  /* 0x0000000701007387 */ /* 0x000fe20000100800 */
[----:B-1----:R-:W-:-:S04]  /*1e570*/  SEL R2, R2, RZ, P0 ;  /* 0x000000ff02027207 */ /* 0x002fc80000000000 */
[----:B------:R-:W-:-:S05]  /*1e580*/  IADD3 R2, R5, R2, RZ ;  /* 0x0000000205027210 */ /* 0x000fca0007ffe0ff */
        /* <DEDUP_REMOVED lines=10> */
.L_x_6184:
        /* <DEDUP_REMOVED lines=17> */
.L_x_6183:
[----:B------:R-:W-:Y:S05]  /*1e740*/  BSYNC B0 ;  /* 0x0000000000007941 */ /* 0x000fea0003800000 */
.L_x_6182:
        /* <DEDUP_REMOVED lines=25> */
[----:B------:R-:W-:Y:S02]  /*1e8e0*/  IMAD.MOV.U32 R2, RZ, RZ, R7 ;  /* 0x000000ffff027224 */ /* 0x000fe400078e0007 */
[----:B------:R-:W-:-:S07]  /*1e8f0*/  IMAD.MOV.U32 R7, RZ, RZ, R3 ;  /* 0x000000ffff077224 */ /* 0x000fce00078e0003 */
.L_x_6180:
        /* <DEDUP_REMOVED lines=16> */
.L_x_6185:
[----:B-1----:R-:W-:Y:S01]  /*1ea00*/  IMAD R16, R16, UR4, R7 ;  /* 0x0000000410107c24 */ /* 0x002fe2000f8e0207 */
[----:B------:R-:W-:Y:S01]  /*1ea10*/  IABS R6, R0 ;  /* 0x0000000000067213 */ /* 0x000fe20000000000 */
[----:B------:R-:W-:Y:S02]  /*1ea20*/  IMAD R7, R10, R5, RZ ;  /* 0x000000050a077224 */ /* 0x000fe400078e02ff */
[----:B0-----:R-:W-:Y:S01]  /*1ea30*/  IMAD.MOV.U32 R2, RZ, RZ, RZ ;  /* 0x000000ffff027224 */ /* 0x001fe200078e00ff */
[----:B------:R-:W-:Y:S01]  /*1ea40*/  IADD3 R6, RZ, -R6, RZ ;  /* 0x80000006ff067210 */ /* 0x000fe20007ffe0ff */
[----:B------:R-:W-:Y:S02]  /*1ea50*/  IMAD.IADD R19, R4, 0x1, R19 ;  /* 0x0000000104137824 */ /* 0x000fe400078e0213 */
[----:B------:R-:W-:Y:S01]  /*1ea60*/  IMAD.HI.U32 R2, R3, R7, R2 ;  /* 0x0000000703027227 */ /* 0x000fe200078e0002 */
[----:B------:R-:W-:-:S04]  /*1ea70*/  IADD3 R7, -R16, UR6, RZ ;  /* 0x0000000610077c10 */ /* 0x000fc8000fffe1ff */
        /* <DEDUP_REMOVED lines=17> */
.L_x_6181:
[----:B------:R-:W-:Y:S01]  /*1eb90*/  MOV R17, RZ ;  /* 0x000000ff00117202 */ /* 0x000fe20000000f00 */
[----:B------:R-:W-:Y:S02]  /*1eba0*/  IMAD.U32 R16, RZ, RZ, UR6 ;  /* 0x00000006ff107e24 */ /* 0x000fe4000f8e00ff */
[----:B------:R-:W-:-:S07]  /*1ebb0*/  IMAD.MOV.U32 R18, RZ, RZ, RZ ;  /* 0x000000ffff127224 */ /* 0x000fce00078e00ff */
.L_x_6186:
[----:B------:R-:W2:Y:S01]  /*1ebc0*/  LDL.LU R2, [R1] ;  /* 0x0000000001027983 */ /* 0x000ea20000300800 */
        /* <DEDUP_REMOVED lines=12> */
[----:B------:R0:W-:Y:S04]  /*1ec90*/  STL [R1], R2 ;  /* 0x0000000201007387 */ /* 0x0001e80000100800 */
[----:B------:R0:W-:Y:S04]  /*1eca0*/  STL [R1+0x4], RZ ;  /* 0x000004ff01007387 */ /* 0x0001e80000100800 */
[----:B------:R0:W-:Y:S04]  /*1ecb0*/  STL [R1+0xc], R0 ;  /* 0x00000c0001007387 */ /* 0x0001e80000100800 */
[----:B------:R0:W-:Y:S01]  /*1ecc0*/  STL [R1+0x34], RZ ;  /* 0x000034ff01007387 */ /* 0x0001e20000100800 */
[----:B------:R-:W-:Y:S05]  /*1ecd0*/  @P0 BRA `(.L_x_6187) ;  /* 0x0000004c001c0947 */ /* 0x000fea0003800000 */
[----:B------:R-:W1:Y:S01]  /*1ece0*/  S2R R4, SR_TID.X ;  /* 0x0000000000047919 */ /* 0x000e620000002100 */
[----:B------:R-:W-:Y:S01]  /*1ecf0*/  ISETP.NE.AND P1, PT, R5, RZ, PT ;  /* 0x000000ff0500720c */ /* 0x000fe20003f25270 */
[----:B------:R-:W-:Y:S01]  /*1ed00*/  ULDC.64 UR38, c[0x0][0x198] ;  /* 0x0000660000267ab9 */ /* 0x000fe20000000a00 */
[----:B0-----:R-:W-:Y:S01]  /*1ed10*/  LOP3.LUT R2, R2, 0xffffffbf, RZ, 0xc0, !PT ;  /* 0xffffffbf02027812 */ /* 0x001fe200078ec0ff */
[----:B------:R0:W-:Y:S01]  /*1ed20*/  STL [R1+0x14], RZ ;  /* 0x000014ff01007387 */ /* 0x0001e20000100800 */
[----:B------:R-:W-:Y:S01]  /*1ed30*/  MOV R0, 0x1 ;  /* 0x0000000100007802 */ /* 0x000fe20000000f00 */
[----:B------:R-:W-:Y:S01]  /*1ed40*/  ULDC UR36, c[0x0][0xc] ;  /* 0x0000030000247ab9 */ /* 0x000fe20000000800 */
[----:B------:R-:W-:Y:S01]  /*1ed50*/  LOP3.LUT R2, R2, 0xfffffffd, RZ, 0xc0, !PT ;  /* 0xfffffffd02027812 */ /* 0x000fe200078ec0ff */
[----:B------:R-:W-:Y:S02]  /*1ed60*/  ULOP3.LUT UR37, UR60, 0x2, URZ, 0xfc, !UPT ;  /* 0x000000023c257892 */ /* 0x000fe4000f8efc3f */
[----:B------:R0:W-:Y:S04]  /*1ed70*/  STL [R1+0x18], R0 ;  /* 0x0000180001007387 */ /* 0x0001e80000100800 */
[----:B------:R0:W-:Y:S04]  /*1ed80*/  STL [R1+0x34], RZ ;  /* 0x000034ff01007387 */ /* 0x0001e80000100800 */
[----:B------:R0:W-:Y:S04]  /*1ed90*/  STL [R1+0x4], RZ ;  /* 0x000004ff01007387 */ /* 0x0001e80000100800 */
[----:B------:R0:W-:Y:S01]  /*1eda0*/  STL [R1+0xc], R0 ;  /* 0x00000c0001007387 */ /* 0x0001e20000100800 */
[----:B-1----:R-:W-:-:S04]  /*1edb0*/  LOP3.LUT R4, R4, 0x7f, RZ, 0xc0, !PT ;  /* 0x0000007f04047812 */ /* 0x002fc800078ec0ff */
[C---:B------:R-:W-:Y:S02]  /*1edc0*/  ISETP.NE.AND P2, PT, R4.reuse, RZ, PT ;  /* 0x000000ff0400720c */ /* 0x040fe40003f45270 */
[----:B------:R-:W-:-:S11]  /*1edd0*/  ISETP.NE.OR P0, PT, R4, RZ, !P1 ;  /* 0x000000ff0400720c */ /* 0x000fd60004f05670 */
[----:B------:R-:W-:-:S04]  /*1ede0*/  @P2 LOP3.LUT R2, R2, 0x2, RZ, 0xfc, !PT ;  /* 0x0000000202022812 */ /* 0x000fc800078efcff */
[----:B------:R-:W-:-:S05]  /*1edf0*/  @P0 LOP3.LUT R2, R2, 0x40, RZ, 0xfc, !PT ;  /* 0x0000004002020812 */ /* 0x000fca00078efcff */
[----:B------:R0:W-:Y:S02]  /*1ee00*/  STL [R1], R2 ;  /* 0x0000000201007387 */ /* 0x0001e40000100800 */
.L_x_6274:
        /* <DEDUP_REMOVED lines=49> */
[----:B0-----:R-:W-:Y:S01]  /*1f120*/  IMAD.U32 R4, RZ, RZ, UR4 ;  /* 0x00000004ff047e24 */ /* 0x001fe2000f8e00ff */
[----:B------:R-:W-:Y:S01]  /*1f130*/  ULDC UR4, c[0x0][0x338] ;  /* 0x0000ce0000047ab9 */ /* 0x000fe20000000800 */
[----:B------:R-:W-:Y:S02]  /*1f140*/  ISETP.NE.AND.EX P0, PT, RZ, UR7, PT, P0 ;  /* 0x00000007ff007c0c */ /* 0x000fe4000bf05300 */
[----:B-1----:R-:W-:Y:S02]  /*1f150*/  MOV R0, UR4 ;  /* 0x0000000400007c02 */ /* 0x002fe40008000f00 */
[----:B------:R2:W5:Y:S01]  /*1f160*/  @P1 LDG.E R4, desc[UR8][R8.64] ;  /* 0x0000000808041981 */ /* 0x000562000c1e1900 */
[----:B------:R-:W-:Y:S08]  /*1f170*/  @P1 BRA `(.L_x_6188) ;  /* 0x0000000000141947 */ /* 0x000ff00003800000 */
[----:B------:R-:W-:Y:S05]  /*1f180*/  @!P2 BRA `(.L_x_6188) ;  /* 0x000000000010a947 */ /* 0x000fea0003800000 */
[----:B------:R-:W-:Y:S02]  /*1f190*/  ULDC.64 UR4, c[0x0][0x208] ;  /* 0x0000820000047ab9 */ /* 0x000fe40000000a00 */
[----:B-----5:R-:W3:Y:S04]  /*1f1a0*/  LDG.E R4, desc[UR4][R2.64] ;  /* 0x0000000402047981 */ /* 0x020ee8000c1e1900 */
[----:B--2---:R-:W3:Y:S02]  /*1f1b0*/  LDG.E R2, desc[UR4][R2.64+0x4] ;  /* 0x0000040402027981 */ /* 0x004ee4000c1e1900 */
[----:B---3--:R-:W-:-:S07]  /*1f1c0*/  IMAD.IADD R4, R2, 0x1, -R4 ;  /* 0x0000000102047824 */ /* 0x008fce00078e0a04 */
.L_x_6188:
[----:B------:R-:W-:Y:S02]  /*1f1d0*/  ULDC.64 UR4, c[0x0][0x208] ;  /* 0x0000820000047ab9 */ /* 0x000fe40000000a00 */
[----:B--2---:R-:W2:Y:S04]  /*1f1e0*/  @P0 LDG.E R2, desc[UR4][R6.64] ;  /* 0x0000000406020981 */ /* 0x004ea8000c1e1900 */
[----:B------:R-:W2:Y:S01]  /*1f1f0*/  @P0 LDG.E R3, desc[UR4][R6.64+0x4] ;  /* 0x0000040406030981 */ /* 0x000ea2000c1e1900 */
[----:B-----5:R-:W-:Y:S01]  /*1f200*/  IMAD.IADD R4, R4, 0x1, -R5 ;  /* 0x0000000104047824 */ /* 0x020fe200078e0a05 */
[----:B------:R-:W-:Y:S01]  /*1f210*/  BSSY B0, `(.L_x_6189) ;  /* 0x00000e0000007945 */ /* 0x000fe20003800000 */
[----:B------:R-:W-:Y:S01]  /*1f220*/  PLOP3.LUT P2, PT, PT, PT, PT, 0x80, 0x0 ;  /* 0x000000000000781c */ /* 0x000fe20003f4f070 */
[----:B--2---:R-:W-:-:S05]  /*1f230*/  @P0 IMAD.IADD R0, R3, 0x1, -R2 ;  /* 0x0000000103000824 */ /* 0x004fca00078e0a02 */
[----:B------:R-:W-:-:S05]  /*1f240*/  IADD3 R8, R4, R0, RZ ;  /* 0x0000000004087210 */ /* 0x000fca0007ffe0ff */
[----:B------:R-:W-:Y:S01]  /*1f250*/  VIADD R2, R8, 0xaf ;  /* 0x000000af08027836 */ /* 0x000fe20000000000 */
[----:B------:R0:W-:Y:S03]  /*1f260*/  STL [R1+0x38], R8 ;  /* 0x0000380801007387 */ /* 0x0001e60000100800 */
        /* <DEDUP_REMOVED lines=9> */
[----:B0-----:R-:W-:-:S04]  /*1f300*/  IMAD.WIDE.U32 R8, R2, -0x45d1745d, RZ ;  /* 0xba2e8ba302087825 */ /* 0x001fc800078e00ff */
[----:B------:R-:W-:-:S06]  /*1f310*/  IMAD.MOV.U32 R8, RZ, RZ, RZ ;  /* 0x000000ffff087224 */ /* 0x000fcc00078e00ff */
[----:B------:R0:W5:Y:S02]  /*1f320*/  @P0 LDG.E R8, desc[UR4][R6.64] ;  /* 0x0000000406080981 */ /* 0x000164000c1e1900 */
[----:B------:R-:W-:Y:S01]  /*1f330*/  @P1 VIADD R3, R0, 0xaf ;  /* 0x000000af00031836 */ /* 0x000fe20000000000 */
[----:B------:R-:W-:-:S03]  /*1f340*/  SHF.R.U32.HI R0, RZ, 0x7, R9 ;  /* 0x00000007ff007819 */ /* 0x000fc60000011609 */
[----:B------:R-:W-:Y:S01]  /*1f350*/  @P1 IMAD.HI R2, R3, 0x2e8ba2e9, RZ ;  /* 0x2e8ba2e903021827 */ /* 0x000fe200078e02ff */
[----:B------:R-:W-:-:S04]  /*1f360*/  MOV R4, R0 ;  /* 0x0000000000047202 */ /* 0x000fc80000000f00 */
        /* <DEDUP_REMOVED lines=16> */
.L_x_6320:
[----:B------:R-:W-:-:S03]  /*1f470*/  UMOV UR4, 0xffffffff ;  /* 0xffffffff00047882 */ /* 0x000fc60000000000 */
[----:B------:R-:W-:Y:S05]  /*1f480*/  BRA.DIV UR4, `(.L_x_6192) ;  /* 0x00000052049c7947 */ /* 0x000fea000b800000 */
[----:B------:R-:W-:-:S13]  /*1f490*/  ELECT P6, URZ, PT ;  /* 0x00000000003f782f */ /* 0x000fda00038c0000 */
.L_x_6323:
        /* <DEDUP_REMOVED lines=12> */
.L_x_6324:
[----:B------:R-:W-:Y:S05]  /*1f560*/  BSYNC B1 ;  /* 0x0000000000017941 */ /* 0x000fea0003800000 */
.L_x_6193:
        /* <DEDUP_REMOVED lines=8> */
.L_x_6325:
        /* <DEDUP_REMOVED lines=11> */
.L_x_6198:
[----:B-1----:R-:W2:Y:S01]  /*1f6a0*/  LDL R6, [R1+0x14] ;  /* 0x0000140001067983 */ /* 0x002ea20000100800 */
[----:B------:R-:W-:Y:S01]  /*1f6b0*/  R2UR UR9, R5 ;  /* 0x00000000050972ca */ /* 0x000fe200000e0000 */
[----:B-----5:R-:W-:Y:S01]  /*1f6c0*/  IMAD R7, R4, 0xb0, R8 ;  /* 0x000000b004077824 */ /* 0x020fe200078e0208 */
[----:B------:R-:W-:Y:S01]  /*1f6d0*/  R2UR UR12, R2 ;  /* 0x00000000020c72ca */ /* 0x000fe200000e0000 */
[----:B------:R-:W-:Y:S01]  /*1f6e0*/  UIADD3 UR4, UP0, UR38, 0x570, URZ ;  /* 0x0000057026047890 */ /* 0x000fe2000ff1e03f */
[----:B------:R-:W-:Y:S01]  /*1f6f0*/  R2UR UR13, R3 ;  /* 0x00000000030d72ca */ /* 0x000fe200000e0000 */
[----:B------:R-:W-:Y:S01]  /*1f700*/  UMOV UR10, URZ ;  /* 0x0000003f000a7c82 */ /* 0x000fe20008000000 */
[----:B------:R-:W-:Y:S01]  /*1f710*/  IADD3 R7, R7, -0xb0, RZ ;  /* 0xffffff5007077810 */ /* 0x000fe20007ffe0ff */
        /* <DEDUP_REMOVED lines=9> */
[----:B------:R-:W-:-:S07]  /*1f7b0*/  UIADD3 UR14, UR14, 0x23c00, URZ ;  /* 0x00023c000e0e7890 */ /* 0x000fce000fffe03f */
[----:B------:R1:W-:Y:S02]  /*1f7c0*/  UTMALDG.4D [UR8], [UR4], desc[UR6] ;  /* 0x00000608040075b4 */ /* 0x0003e40008019000 */
[----:B-1----:R-:W-:Y:S01]  /*1f7d0*/  UMOV UR8, UR14 ;  /* 0x0000000e00087c82 */ /* 0x002fe20008000000 */
[----:B------:R-:W-:Y:S02]  /*1f7e0*/  UMOV UR10, UR15 ;  /* 0x0000000f000a7c82 */ /* 0x000fe40008000000 */
[----:B------:R1:W-:Y:S01]  /*1f7f0*/  UTMALDG.4D [UR8], [UR4], desc[UR6] ;  /* 0x00000608040075b4 */ /* 0x0003e20008019000 */
[----:B------:R-:W2:Y:S02]  /*1f800*/  SYNCS.PHASECHK.TRANS64.TRYWAIT P0, [R5+URZ+0x348c0], R10 ;  /* 0x0348c00a050075a7 */ /* 0x000ea4000800017f */
[----:B-12---:R-:W-:Y:S05]  /*1f810*/  @!P0 BRA `(.L_x_6199) ;  /* 0x0000005000008947 */ /* 0x006fea0003800000 */
.L_x_6326:
        /* <DEDUP_REMOVED lines=8> */
.L_x_6200:
        /* <DEDUP_REMOVED lines=13> */
[----:B------:R-:W-:-:S07]  /*1f970*/  UIADD3 UR14, UR14, 0x5c00, URZ ;  /* 0x00005c000e0e7890 */ /* 0x000fce000fffe03f */
[----:B------:R2:W-:Y:S02]  /*1f980*/  UTMALDG.4D [UR8], [UR4], desc[UR6] ;  /* 0x00000608040075b4 */ /* 0x0005e40008019000 */
[----:B--2---:R-:W-:Y:S01]  /*1f990*/  UMOV UR8, UR14 ;  /* 0x0000000e00087c82 */ /* 0x004fe20008000000 */
[----:B------:R-:W-:Y:S02]  /*1f9a0*/  UMOV UR10, UR15 ;  /* 0x0000000f000a7c82 */ /* 0x000fe40008000000 */
[----:B------:R2:W-:Y:S02]  /*1f9b0*/  UTMALDG.4D [UR8], [UR4], desc[UR6] ;  /* 0x00000608040075b4 */ /* 0x0005e40008019000 */
[----:B--2---:R-:W-:Y:S01]  /*1f9c0*/  NOP ;  /* 0x0000000000007918 */ /* 0x004fe20000000000 */
.L_x_6196:
[----:B------:R-:W-:Y:S05]  /*1f9d0*/  BSYNC B1 ;  /* 0x0000000000017941 */ /* 0x000fea0003800000 */
.L_x_6195:
        /* <DEDUP_REMOVED lines=16> */
.L_x_6207:
        /* <DEDUP_REMOVED lines=9> */
.L_x_6327:
        /* <DEDUP_REMOVED lines=11> */
.L_x_6204:
        /* <DEDUP_REMOVED lines=22> */
.L_x_6328:
        /* <DEDUP_REMOVED lines=8> */
.L_x_6206:
        /* <DEDUP_REMOVED lines=19> */
.L_x_6202:
[----:B------:R-:W-:Y:S05]  /*1ff30*/  BSYNC B1 ;  /* 0x0000000000017941 */ /* 0x000fea0003800000 */
.L_x_6201:
[----:B01----:R-:W2:Y:S04]  /*1ff40*/  LDL.LU R6, [R1+0x14] ;  /* 0x0000140001067983 */ /* 0x003ea80000300800 */
[----:B------:R-:W3:Y:S01]  /*1ff50*/  LDL.LU R7, [R1+0x18] ;  /* 0x0000180001077983 */ /* 0x000ee20000300800 */
[----:B------:R-:W-:Y:S02]  /*1ff60*/  VIADD R4, R4, 0xffffffff ;  /* 0xffffffff04047836 */ /* 0x000fe40000000000 */
        /* <DEDUP_REMOVED lines=10> */
.L_x_6190:
[----:B------:R-:W-:Y:S05]  /*20010*/  BSYNC B0 ;  /* 0x0000000000007941 */ /* 0x000fea0003800000 */
.L_x_6189:
        /* <DEDUP_REMOVED lines=24> */
.L_x_6209:
        /* <DEDUP_REMOVED lines=12> */
[----:B0-----:R-:W-:Y:S01]  /*20260*/  MOV R7, UR9 ;  /* 0x0000000900077c02 */ /* 0x001fe20008000f00 */
[----:B------:R-:W0:Y:S01]  /*20270*/  LDC.64 R2, c[0x4][R2] ;  /* 0x0100000002027b82 */ /* 0x000e220000000a00 */
[----:B------:R-:W-:Y:S01]  /*20280*/  IMAD.U32 R5, RZ, RZ, UR7 ;  /* 0x00000007ff057e24 */ /* 0x000fe2000f8e00ff */
[----:B------:R-:W-:Y:S01]  /*20290*/  MOV R12, 0x1 ;  /* 0x00000001000c7802 */ /* 0x000fe20000000f00 */
[----:B------:R-:W-:Y:S02]  /*202a0*/  IMAD.U32 R6, RZ, RZ, UR8 ;  /* 0x00000008ff067e24 */ /* 0x000fe4000f8e00ff */
[----:B------:R-:W-:-:S02]  /*202b0*/  IMAD.U32 R10, RZ, RZ, UR4 ;  /* 0x00000004ff0a7e24 */ /* 0x000fc4000f8e00ff */
[----:B------:R-:W-:Y:S02]  /*202c0*/  IMAD.U32 R11, RZ, RZ, UR5 ;  /* 0x00000005ff0b7e24 */ /* 0x000fe4000f8e00ff */
[----:B-----5:R-:W-:Y:S02]  /*202d0*/  IMAD.MOV.U32 R8, RZ, RZ, 0x70 ;  /* 0x00000070ff087424 */ /* 0x020fe400078e00ff */
[----:B------:R-:W-:-:S07]  /*202e0*/  IMAD.MOV.U32 R13, RZ, RZ, RZ ;  /* 0x000000ffff0d7224 */ /* 0x000fce00078e00ff */
[----:B------:R-:W-:-:S07]  /*202f0*/  LEPC R20, `(.L_x_6211) ;  /* 0x000000001014794e */ /* 0x000fce0000000000 */
[----:B0-----:R-:W-:Y:S05]  /*20300*/  CALL.ABS.NOINC R2 ;  /* 0x0000000002007343 */ /* 0x001fea0003c00000 */
.L_x_6211:
        /* <DEDUP_REMOVED lines=13> */
[----:B0-----:R-:W-:Y:S02]  /*203e0*/  IMAD.U32 R7, RZ, RZ, UR9 ;  /* 0x00000009ff077e24 */ /* 0x001fe4000f8e00ff */
[----:B------:R-:W-:-:S02]  /*203f0*/  IMAD.U32 R10, RZ, RZ, UR4 ;  /* 0x00000004ff0a7e24 */ /* 0x000fc4000f8e00ff */
[----:B-----5:R-:W-:Y:S02]  /*20400*/  IMAD.MOV.U32 R8, RZ, RZ, 0x70 ;  /* 0x00000070ff087424 */ /* 0x020fe400078e00ff */
[----:B------:R-:W-:Y:S02]  /*20410*/  IMAD.MOV.U32 R12, RZ, RZ, 0x1 ;  /* 0x00000001ff0c7424 */ /* 0x000fe400078e00ff */
[----:B-1----:R-:W-:-:S07]  /*20420*/  IMAD.MOV.U32 R13, RZ, RZ, RZ ;  /* 0x000000ffff0d7224 */ /* 0x002fce00078e00ff */
[----:B------:R-:W-:-:S07]  /*20430*/  LEPC R20, `(.L_x_6213) ;  /* 0x000000001014794e */ /* 0x000fce0000000000 */
[----:B--2---:R-:W-:Y:S05]  /*20440*/  CALL.ABS.NOINC R2 ;  /* 0x0000000002007343 */ /* 0x004fea0003c00000 */
.L_x_6213:
[----:B------:R-:W-:Y:S01]  /*20450*/  MOV R2, 0x0 ;  /* 0x0000000000027802 */ /* 0x000fe20000000f00 */
[----:B------:R-:W-:Y:S01]  /*20460*/  ULDC.64 UR4, c[0x4][0x1b8] ;  /* 0x01006e0000047ab9 */ /* 0x000fe20000000a00 */
[----:B------:R-:W-:Y:S01]  /*20470*/  ULDC.64 UR6, c[0x4][0x1c0] ;  /* 0x0100700000067ab9 */ /* 0x000fe20000000a00 */
[----:B------:R-:W-:Y:S01]  /*20480*/  ULDC.64 UR8, c[0x4][0xc0] ;  /* 0x0100300000087ab9 */ /* 0x000fe20000000a00 */
[----:B------:R-:W-:Y:S01]  /*20490*/  MOV R4, UR4 ;  /* 0x0000000400047c02 */ /* 0x000fe20008000f00 */
[----:B------:R-:W-:Y:S01]  /*204a0*/  IMAD.U32 R5, RZ, RZ, UR5 ;  /* 0x00000005ff057e24 */ /* 0x000fe2000f8e00ff */
        /* <DEDUP_REMOVED lines=10> */
.L_x_6212:
        /* <DEDUP_REMOVED lines=20> */
[----:B------:R-:W-:-:S06]  /*20690*/  IMAD.MOV.U32 R0, RZ, RZ, R5 ;  /* 0x000000ffff007224 */ /* 0x000fcc00078e0005 */
[----:B------:R2:W5:Y:S01]  /*206a0*/  @P0 LDG.E R0, desc[UR6][R2.64] ;  /* 0x0000000602000981 */ /* 0x000562000c1e1900 */
[----:B------:R-:W-:Y:S02]  /*206b0*/  PLOP3.LUT P1, PT, P6, PT, PT, 0x8, 0x0 ;  /* 0x000000000000781c */ /* 0x000fe4000372e170 */
[----:B-1----:R-:W-:Y:S01]  /*206c0*/  ISETP.NE.AND P0, PT, R4, 0x1, PT ;  /* 0x000000010400780c */ /* 0x002fe20003f05270 */
[----:B------:R-:W-:-:S12]  /*206d0*/  IMAD.MOV.U32 R4, RZ, RZ, R18 ;  /* 0x000000ffff047224 */ /* 0x000fd800078e0012 */
[----:B--2---:R-:W1:Y:S08]  /*206e0*/  @P0 LDC R3, c[0x0][0x42c] ;  /* 0x00010b00ff030b82 */ /* 0x004e700000000800 */
[----:B------:R-:W2:Y:S01]  /*206f0*/  @P0 LDC R2, c[0x0][0x430] ;  /* 0x00010c00ff020b82 */ /* 0x000ea20000000800 */
[----:B-1----:R-:W-:-:S05]  /*20700*/  @P0 IMAD.HI.U32 R3, R18, R3, RZ ;  /* 0x0000000312030227 */ /* 0x002fca00078e00ff */
[----:B--2---:R-:W-:Y:S02]  /*20710*/  @P0 SHF.R.U32.HI R4, RZ, R2, R3 ;  /* 0x00000002ff040219 */ /* 0x004fe40000011603 */
[----:B------:R-:W-:-:S04]  /*20720*/  ISETP.NE.U32.AND P0, PT, RZ, UR4, PT ;  /* 0x00000004ff007c0c */ /* 0x000fc8000bf05070 */
[----:B------:R-:W-:-:S04]  /*20730*/  ISETP.NE.AND.EX P0, PT, RZ, UR5, PT, P0 ;  /* 0x00000005ff007c0c */ /* 0x000fc8000bf05300 */
[----:B------:R-:W-:-:S09]  /*20740*/  SEL R2, R5, RZ, !P0 ;  /* 0x000000ff05027207 */ /* 0x000fd20004000000 */
.L_x_6214:
        /* <DEDUP_REMOVED lines=16> */
.L_x_6215:
        /* <DEDUP_REMOVED lines=16> */
.L_x_6331:
[----:B------:R-:W2:Y:S01]  /*20950*/  LDL R3, [R1+0x28] ;  /* 0x0000280001037983 */ /* 0x000ea20000100800 */
[----:B------:R-:W-:Y:S01]  /*20960*/  UMOV UR4, 0xffffffff ;  /* 0xffffffff00047882 */ /* 0x000fe20000000000 */
[----:B------:R-:W-:Y:S02]  /*20970*/  SHF.R.S32.HI R12, RZ, 0x1f, R0 ;  /* 0x0000001fff0c7819 */ /* 0x000fe40000011400 */
[----:B--2---:R-:W-:Y:S01]  /*20980*/  IADD3 R3, R3, -0x1, RZ ;  /* 0xffffffff03037810 */ /* 0x004fe20007ffe0ff */
[----:B------:R-:W-:Y:S06]  /*20990*/  BRA.DIV UR4, `(.L_x_6217) ;  /* 0x0000004204107947 */ /* 0x000fec000b800000 */
[----:B------:R-:W-:-:S13]  /*209a0*/  ELECT P6, URZ, PT ;  /* 0x00000000003f782f */ /* 0x000fda00038c0000 */
.L_x_6334:
        /* <DEDUP_REMOVED lines=20> */
[----:B------:R-:W-:-:S05]  /*20af0*/  IMAD.WIDE.U32 R6, R0, UR4, R6 ;  /* 0x0000000400067c25 */ /* 0x000fca000f8e0006 */
[----:B------:R-:W-:Y:S02]  /*20b00*/  IADD3 R5, R7, R10, RZ ;  /* 0x0000000a07057210 */ /* 0x000fe40007ffe0ff */
[----:B------:R-:W-:-:S04]  /*20b10*/  LEA R10, P0, R6, R8, 0x2 ;  /* 0x00000008060a7211 */ /* 0x000fc800078010ff */
[----:B------:R-:W-:-:S05]  /*20b20*/  LEA.HI.X R11, R6, R9, R5, 0x2, P0 ;  /* 0x00000009060b7211 */ /* 0x000fca00000f1405 */
[----:B------:R0:W5:Y:S04]  /*20b30*/  LDG.E R5, desc[UR6][R10.64] ;  /* 0x000000060a057981 */ /* 0x000168000c1e1900 */
.L_x_6219:
[----:B------:R-:W2:Y:S01]  /*20b40*/  LDL R6, [R1+0x4] ;  /* 0x0000040001067983 */ /* 0x000ea20000100800 */
        /* <DEDUP_REMOVED lines=8> */
.L_x_6335:
        /* <DEDUP_REMOVED lines=11> */
.L_x_6221:
[----:B------:R-:W2:Y:S01]  /*20c80*/  LDL R11, [R1+0x4] ;  /* 0x00000400010b7983 */ /* 0x000ea20000100800 */
        /* <DEDUP_REMOVED lines=27> */
.L_x_6218:
[----:B------:R-:W2:Y:S01]  /*20e40*/  LDL.LU R11, [R1+0x34] ;  /* 0x00003400010b7983 */ /* 0x000ea20000300800 */
[----:B------:R-:W-:Y:S01]  /*20e50*/  MOV R7, 0x400 ;  /* 0x0000040000077802 */ /* 0x000fe20000000f00 */
[----:B------:R-:W-:Y:S05]  /*20e60*/  WARPSYNC.ALL ;  /* 0x0000000000007948 */ /* 0x000fea0003800000 */
[----:B------:R-:W0:Y:S01]  /*20e70*/  S2R R10, SR_CgaCtaId ;  /* 0x00000000000a7919 */ /* 0x000e220000008800 */
[----:B------:R-:W-:-:S13]  /*20e80*/  ELECT P0, URZ, PT ;  /* 0x00000000003f782f */ /* 0x000fda0003800000 */
[C---:B------:R-:W-:Y:S01]  /*20e90*/  @P0 R2UR UR13, R2.reuse ;  /* 0x00000000020d02ca */ /* 0x040fe200000e0000 */
[----:B------:R-:W-:Y:S01]  /*20ea0*/  UIADD3 UR4, UP0, UR38, 0x270, URZ ;  /* 0x0000027026047890 */ /* 0x000fe2000ff1e03f */
[----:B------:R-:W-:Y:S01]  /*20eb0*/  @P0 R2UR UR21, R2 ;  /* 0x00000000021502ca */ /* 0x000fe200000e0000 */
[----:B------:R-:W-:Y:S01]  /*20ec0*/  UMOV UR6, 0x0 ;  /* 0x0000000000067882 */ /* 0x000fe20000000000 */
[C---:B------:R-:W-:Y:S01]  /*20ed0*/  @P0 R2UR UR12, R18.reuse ;  /* 0x00000000120c02ca */ /* 0x040fe200000e0000 */
[----:B------:R-:W-:Y:S01]  /*20ee0*/  UIADD3.X UR5, URZ, UR39, URZ, UP0, !UPT ;  /* 0x000000273f057290 */ /* 0x000fe200087fe43f */
[C---:B------:R-:W-:Y:S01]  /*20ef0*/  @P0 R2UR UR11, R17.reuse ;  /* 0x00000000110b02ca */ /* 0x040fe200000e0000 */
[----:B------:R-:W-:Y:S01]  /*20f00*/  UMOV UR7, 0x12f00000 ;  /* 0x12f0000000077882 */ /* 0x000fe20000000000 */
[----:B------:R-:W-:Y:S01]  /*20f10*/  @P0 R2UR UR20, R18 ;  /* 0x00000000121402ca */ /* 0x000fe200000e0000 */
[----:B------:R-:W-:Y:S01]  /*20f20*/  UMOV UR10, URZ ;  /* 0x0000003f000a7c82 */ /* 0x000fe20008000000 */
[----:B------:R-:W-:Y:S01]  /*20f30*/  @P0 R2UR UR19, R17 ;  /* 0x00000000111302ca */ /* 0x000fe200000e0000 */
        /* <DEDUP_REMOVED lines=23> */
.L_x_6336:
[----:B------:R-:W-:Y:S05]  /*210b0*/  BSYNC B0 ;  /* 0x0000000000007941 */ /* 0x000fea0003800000 */
.L_x_6222:
        /* <DEDUP_REMOVED lines=9> */
[C---:B------:R-:W-:Y:S01]  /*21150*/  IADD3 R2, R6.reuse, R13, RZ ;  /* 0x0000000d06027210 */ /* 0x040fe20007ffe0ff */
[----:B------:R-:W-:-:S03]  /*21160*/  VIADD R6, R6, 0xfffffffe ;  /* 0xfffffffe06067836 */ /* 0x000fc60000000000 */
[----:B------:R-:W-:-:S04]  /*21170*/  LOP3.LUT R2, R2, 0x1, RZ, 0xc0, !PT ;  /* 0x0000000102027812 */ /* 0x000fc800078ec0ff */
[----:B------:R-:W-:-:S13]  /*21180*/  ISETP.NE.U32.AND P0, PT, R2, 0x1, PT ;  /* 0x000000010200780c */ /* 0x000fda0003f05070 */
[----:B------:R-:W-:Y:S05]  /*21190*/  @P0 BRA `(.L_x_6227) ;  /* 0x00000008000c0947 */ /* 0x000fea0003800000 */
[----:B------:R-:W2:Y:S04]  /*211a0*/  LDL R7, [R1+0x4] ;  /* 0x0000040001077983 */ /* 0x000ea80000100800 */
        /* <DEDUP_REMOVED lines=13> */
[----:B------:R-:W-:Y:S01]  /*21280*/  MOV R2, R6 ;  /* 0x0000000600027202 */ /* 0x000fe20000000f00 */
        /* <DEDUP_REMOVED lines=17> */
.L_x_6230:
[----:B0-----:R-:W0:Y:S01]  /*213a0*/  S2R R9, SR_CgaCtaId ;  /* 0x0000000000097919 */ /* 0x001e220000008800 */
[----:B------:R-:W-:-:S04]  /*213b0*/  MOV R8, 0x400 ;  /* 0x0000040000087802 */ /* 0x000fc80000000f00 */
[----:B0-----:R-:W-:Y:S02]  /*213c0*/  LEA R8, R9, R8, 0x18 ;  /* 0x0000000809087211 */ /* 0x001fe400078ec0ff */
[----:B------:R-:W-:Y:S02]  /*213d0*/  SHF.L.U32 R9, R14, 0x1f, RZ ;  /* 0x0000001f0e097819 */ /* 0x000fe400000006ff */
[----:B------:R-:W-:-:S04]  /*213e0*/  LEA R8, R7, R8, 0x3 ;  /* 0x0000000807087211 */ /* 0x000fc800078e18ff */
[----:B------:R-:W0:Y:S02]  /*213f0*/  SYNCS.PHASECHK.TRANS64.TRYWAIT P0, [R8+URZ+0x34840], R9 ;  /* 0x03484009080075a7 */ /* 0x000e24000800017f */
[----:B0-----:R-:W-:Y:S05]  /*21400*/  @!P0 BRA `(.L_x_6231) ;  /* 0x0000003400c88947 */ /* 0x001fea0003800000 */
.L_x_6337:
        /* <DEDUP_REMOVED lines=11> */
.L_x_6232:
[----:B------:R-:W2:Y:S04]  /*214c0*/  LDL R17, [R1+0x8] ;  /* 0x0000080001117983 */ /* 0x000ea80000100800 */
[----:B0-----:R-:W3:Y:S01]  /*214d0*/  LDL.LU R9, [R1+0xc] ;  /* 0x00000c0001097983 */ /* 0x001ee20000300800 */
[----:B------:R-:W-:-:S03]  /*214e0*/  MOV R11, 0x400 ;  /* 0x00000400000b7802 */ /* 0x000fc60000000f00 */
[----:B------:R-:W4:Y:S01]  /*214f0*/  LDL R10, [R1+0x4] ;  /* 0x00000400010a7983 */ /* 0x000f220000100800 */
        /* <DEDUP_REMOVED lines=15> */
[----:B------:R-:W-:-:S04]  /*215f0*/  UMOV UR16, 0x40 ;  /* 0x0000004000107882 */ /* 0x000fc80000000000 */
[----:B------:R-:W-:Y:S01]  /*21600*/  UMOV UR8, UR14 ;  /* 0x0000000e00087c82 */ /* 0x000fe20008000000 */
        /* <DEDUP_REMOVED lines=9> */
[----:B------:R-:W1:Y:S02]  /*216a0*/  SYNCS.PHASECHK.TRANS64.TRYWAIT P0, [R8+URZ+0x34860], R9 ;  /* 0x03486009080075a7 */ /* 0x000e64000800017f */
[----:B01----:R-:W-:Y:S05]  /*216b0*/  @!P0 BRA `(.L_x_6233) ;  /* 0x0000003400308947 */ /* 0x003fea0003800000 */
.L_x_6338:
        /* <DEDUP_REMOVED lines=10> */
.L_x_6234:
[----:B------:R-:W2:Y:S02]  /*21760*/  LDL R9, [R1] ;  /* 0x0000000001097983 */ /* 0x000ea40000100800 */
[----:B--2---:R-:W-:-:S13]  /*21770*/  LOP3.LUT P0, RZ, R9, 0x40, RZ, 0xc0, !PT ;  /* 0x0000004009ff7812 */ /* 0x004fda000780c0ff */
[----:B------:R-:W-:Y:S05]  /*21780*/  @P0 BRA `(.L_x_6235) ;  /* 0x0000000000040947 */ /* 0x000fea0003800000 */
[----:B------:R-:W-:Y:S01]  /*21790*/  BPT.TRAP 0x1 ;  /* 0x000000040000795c */ /* 0x000fe20000300000 */
.L_x_6235:
[----:B------:R-:W2:Y:S01]  /*217a0*/  LDL.LU R17, [R1+0x10] ;  /* 0x0000100001117983 */ /* 0x000ea20000300800 */
[----:B------:R-:W-:-:S03]  /*217b0*/  MOV R11, 0x400 ;  /* 0x00000400000b7802 */ /* 0x000fc60000000f00 */
[----:B------:R-:W3:Y:S04]  /*217c0*/  LDL.LU R9, [R1+0x4] ;  /* 0x0000040001097983 */ /* 0x000ee80000300800 */
        /* <DEDUP_REMOVED lines=21> */
[----:B------:R-:W-:-:S07]  /*21920*/  UIADD3 UR14, UR14, 0x5c00, URZ ;  /* 0x00005c000e0e7890 */ /* 0x000fce000fffe03f */
[----:B------:R1:W-:Y:S02]  /*21930*/  UTMALDG.4D [UR8], [UR4], desc[UR6] ;  /* 0x00000608040075b4 */ /* 0x0003e40008019000 */
[----:B-1----:R-:W-:Y:S01]  /*21940*/  UMOV UR8, UR14 ;  /* 0x0000000e00087c82 */ /* 0x002fe20008000000 */
[----:B------:R-:W-:Y:S02]  /*21950*/  UMOV UR10, UR15 ;  /* 0x0000000f000a7c82 */ /* 0x000fe40008000000 */
[----:B------:R0:W-:Y:S02]  /*21960*/  UTMALDG.4D [UR8], [UR4], desc[UR6] ;  /* 0x00000608040075b4 */ /* 0x0001e40008019000 */
[----:B0-----:R-:W-:Y:S01]  /*21970*/  NOP ;  /* 0x0000000000007918 */ /* 0x001fe20000000000 */
.L_x_6229:
[----:B------:R-:W-:Y:S05]  /*21980*/  BSYNC B2 ;  /* 0x0000000000027941 */ /* 0x000fea0003800000 */
.L_x_6228:
[----:B------:R-:W2:Y:S04]  /*21990*/  LDL.LU R2, [R1+0x28] ;  /* 0x0000280001027983 */ /* 0x000ea80000300800 */
[----:B------:R0:W-:Y:S04]  /*219a0*/  STL [R1+0x4], R7 ;  /* 0x0000040701007387 */ /* 0x0001e80000100800 */
[----:B------:R0:W-:Y:S02]  /*219b0*/  STL [R1+0xc], R14 ;  /* 0x00000c0e01007387 */ /* 0x0001e40000100800 */
[----:B0-2---:R-:W-:-:S07]  /*219c0*/  VIADD R6, R2, 0xfffffffd ;  /* 0xfffffffd02067836 */ /* 0x005fce0000000000 */
.L_x_6227:
[----:B------:R-:W-:Y:S05]  /*219d0*/  BSYNC B1 ;  /* 0x0000000000017941 */ /* 0x000fea0003800000 */
.L_x_6226:
[----:B------:R-:W-:-:S05]  /*219e0*/  IMAD.MOV R2, RZ, RZ, -R13 ;  /* 0x000000ffff027224 */ /* 0x000fca00078e0a0d */
[----:B------:R-:W-:-:S13]  /*219f0*/  ISETP.NE.AND P0, PT, R3, R2, PT ;  /* 0x000000020300720c */ /* 0x000fda0003f05270 */
[----:B------:R-:W-:Y:S05]  /*21a00*/  @!P0 BRA `(.L_x_6225) ;  /* 0x0000001000048947 */ /* 0x000fea0003800000 */
[----:B------:R-:W-:-:S07]  /*21a10*/  IMAD.MOV.U32 R10, RZ, RZ, R5 ;  /* 0x000000ffff0a7224 */ /* 0x000fce00078e0005 */
.L_x_6252:
[----:B------:R-:W2:Y:S04]  /*21a20*/  LDL R3, [R1+0x4] ;  /* 0x0000040001037983 */ /* 0x000ea80000100800 */
        /* <DEDUP_REMOVED lines=32> */
.L_x_6238:
[----:B------:R-:W1:Y:S01]  /*21c30*/  S2R R3, SR_CgaCtaId ;  /* 0x0000000000037919 */ /* 0x000e620000008800 */
[----:B------:R-:W-:-:S04]  /*21c40*/  MOV R2, 0x400 ;  /* 0x0000040000027802 */ /* 0x000fc80000000f00 */
[----:B-1----:R-:W-:Y:S02]  /*21c50*/  LEA R2, R3, R2, 0x18 ;  /* 0x0000000203027211 */ /* 0x002fe400078ec0ff */
[----:B------:R-:W-:-:S03]  /*21c60*/  SHF.L.U32 R3, R8, 0x1f, RZ ;  /* 0x0000001f08037819 */ /* 0x000fc600000006ff */
[----:B------:R-:W-:-:S04]  /*21c70*/  IMAD R2, R7, 0x8, R2 ;  /* 0x0000000807027824 */ /* 0x000fc800078e0202 */
[----:B------:R-:W1:Y:S02]  /*21c80*/  SYNCS.PHASECHK.TRANS64.TRYWAIT P0, [R2+URZ+0x34840], R3 ;  /* 0x03484003020075a7 */ /* 0x000e64000800017f */
[----:B-1----:R-:W-:Y:S05]  /*21c90*/  @!P0 BRA `(.L_x_6239) ;  /* 0x0000002c00cc8947 */ /* 0x002fea0003800000 */
.L_x_6339:
        /* <DEDUP_REMOVED lines=11> */
.L_x_6240:
[----:B------:R-:W2:Y:S04]  /*21d50*/  LDL R15, [R1+0x8] ;  /* 0x00000800010f7983 */ /* 0x000ea80000100800 */
[----:B-1----:R-:W3:Y:S01]  /*21d60*/  LDL.LU R3, [R1+0xc] ;  /* 0x00000c0001037983 */ /* 0x002ee20000300800 */
        /* <DEDUP_REMOVED lines=30> */
.L_x_6340:
        /* <DEDUP_REMOVED lines=10> */
.L_x_6242:
[----:B------:R-:W2:Y:S02]  /*21ff0*/  LDL R3, [R1] ;  /* 0x0000000001037983 */ /* 0x000ea40000100800 */
[----:B--2---:R-:W-:-:S13]  /*22000*/  LOP3.LUT P0, RZ, R3, 0x40, RZ, 0xc0, !PT ;  /* 0x0000004003ff7812 */ /* 0x004fda000780c0ff */
[----:B------:R-:W-:Y:S05]  /*22010*/  @P0 BRA `(.L_x_6243) ;  /* 0x0000000000040947 */ /* 0x000fea0003800000 */
[----:B------:R-:W-:Y:S01]  /*22020*/  BPT.TRAP 0x1 ;  /* 0x000000040000795c */ /* 0x000fe20000300000 */
.L_x_6243:
        /* <DEDUP_REMOVED lines=30> */
.L_x_6237:
[----:B------:R-:W-:Y:S05]  /*22210*/  BSYNC B1 ;  /* 0x0000000000017941 */ /* 0x000fea0003800000 */
.L_x_6236:
[----:B------:R-:W-:Y:S01]  /*22220*/  VIADD R3, R7, 0x1 ;  /* 0x0000000107037836 */ /* 0x000fe20000000000 */
[----:B------:R-:W-:Y:S04]  /*22230*/  BSSY B1, `(.L_x_6244) ;  /* 0x000007b000017945 */ /* 0x000fe80003800000 */
[----:B------:R-:W-:-:S04]  /*22240*/  ISETP.NE.AND P0, PT, R3, 0x2, PT ;  /* 0x000000020300780c */ /* 0x000fc80003f05270 */
[----:B------:R-:W-:Y:S02]  /*22250*/  SEL R2, RZ, 0x1, P0 ;  /* 0x00000001ff027807 */ /* 0x000fe40000000000 */
[----:B------:R-:W-:Y:S02]  /*22260*/  SEL R14, R3, RZ, P0 ;  /* 0x000000ff030e7207 */ /* 0x000fe40000000000 */
[----:B------:R-:W-:-:S05]  /*22270*/  LOP3.LUT R13, R8, R2, RZ, 0x3c, !PT ;  /* 0x00000002080d7212 */ /* 0x000fca00078e3cff */
[----:B------:R0:W-:Y:S04]  /*22280*/  STL [R1+0xc], R13 ;  /* 0x00000c0d01007387 */ /* 0x0001e80000100800 */
[----:B------:R0:W-:Y:S01]  /*22290*/  STL [R1+0x4], R14 ;  /* 0x0000040e01007387 */ /* 0x0001e20000100800 */
        /* <DEDUP_REMOVED lines=11> */
[----:B-1----:R-:W-:Y:S01]  /*22350*/  @P0 IMAD.HI.U32 R10, R9, R2, RZ ;  /* 0x00000002090a0227 */ /* 0x002fe200078e00ff */
        /* <DEDUP_REMOVED lines=12> */
.L_x_6246:
[----:B------:R-:W2:Y:S01]  /*22420*/  S2R R3, SR_CgaCtaId ;  /* 0x0000000000037919 */ /* 0x000ea20000008800 */
[----:B------:R-:W-:-:S04]  /*22430*/  MOV R2, 0x400 ;  /* 0x0000040000027802 */ /* 0x000fc80000000f00 */
[----:B--2---:R-:W-:Y:S02]  /*22440*/  LEA R2, R3, R2, 0x18 ;  /* 0x0000000203027211 */ /* 0x004fe400078ec0ff */
[----:B------:R-:W-:-:S03]  /*22450*/  SHF.L.U32 R3, R13, 0x1f, RZ ;  /* 0x0000001f0d037819 */ /* 0x000fc600000006ff */
[----:B------:R-:W-:-:S04]  /*22460*/  IMAD R2, R14, 0x8, R2 ;  /* 0x000000080e027824 */ /* 0x000fc800078e0202 */
[----:B------:R-:W2:Y:S02]  /*22470*/  SYNCS.PHASECHK.TRANS64.TRYWAIT P0, [R2+URZ+0x34840], R3 ;  /* 0x03484003020075a7 */ /* 0x000ea4000800017f */
[----:B--2---:R-:W-:Y:S05]  /*22480*/  @!P0 BRA `(.L_x_6247) ;  /* 0x0000002400f88947 */ /* 0x004fea0003800000 */
.L_x_6341:
        /* <DEDUP_REMOVED lines=11> */
.L_x_6248:
[----:B0-----:R-:W3:Y:S04]  /*22540*/  LDL R14, [R1+0x4] ;  /* 0x00000400010e7983 */ /* 0x001ee80000100800 */
        /* <DEDUP_REMOVED lines=12> */
[----:B------:R-:W-:-:S04]  /*22610*/  SHF.L.U32 R8, R8, 0x1f, RZ ;  /* 0x0000001f08087819 */ /* 0x000fc800000006ff */
        /* <DEDUP_REMOVED lines=9> */
[----:B------:R-:W-:-:S03]  /*226b0*/  UIADD3 UR15, UR8, 0x23c00, URZ ;  /* 0x00023c00080f7890 */ /* 0x000fc6000fffe03f */
[----:B------:R-:W-:-:S04]  /*226c0*/  UMOV UR8, UR14 ;  /* 0x0000000e00087c82 */ /* 0x000fc80008000000 */
[----:B------:R0:W-:Y:S02]  /*226d0*/  UTMALDG.4D [UR8], [UR4], desc[UR6] ;  /* 0x00000608040075b4 */ /* 0x0001e40008019000 */
[----:B0-----:R-:W-:Y:S01]  /*226e0*/  UMOV UR8, UR15 ;  /* 0x0000000f00087c82 */ /* 0x001fe20008000000 */
[----:B------:R-:W-:Y:S02]  /*226f0*/  UMOV UR10, UR16 ;  /* 0x00000010000a7c82 */ /* 0x000fe40008000000 */
[----:B------:R0:W-:Y:S01]  /*22700*/  UTMALDG.4D [UR8], [UR4], desc[UR6] ;  /* 0x00000608040075b4 */ /* 0x0001e20008019000 */
[----:B------:R-:W1:Y:S02]  /*22710*/  SYNCS.PHASECHK.TRANS64.TRYWAIT P0, [R2+URZ+0x34860], R8 ;  /* 0x03486008020075a7 */ /* 0x000e64000800017f */
[----:B01----:R-:W-:Y:S05]  /*22720*/  @!P0 BRA `(.L_x_6249) ;  /* 0x0000002400648947 */ /* 0x003fea0003800000 */
.L_x_6342:
        /* <DEDUP_REMOVED lines=10> */
.L_x_6250:
[----:B------:R-:W2:Y:S02]  /*227d0*/  LDL R3, [R1] ;  /* 0x0000000001037983 */ /* 0x000ea40000100800 */
[----:B--2---:R-:W-:-:S13]  /*227e0*/  LOP3.LUT P0, RZ, R3, 0x40, RZ, 0xc0, !PT ;  /* 0x0000004003ff7812 */ /* 0x004fda000780c0ff */
[----:B------:R-:W-:Y:S05]  /*227f0*/  @P0 BRA `(.L_x_6251) ;  /* 0x0000000000040947 */ /* 0x000fea0003800000 */
[----:B------:R-:W-:Y:S01]  /*22800*/  BPT.TRAP 0x1 ;  /* 0x000000040000795c */ /* 0x000fe20000300000 */
.L_x_6251:
        /* <DEDUP_REMOVED lines=29> */
.L_x_6245:
[----:B------:R-:W-:Y:S05]  /*229e0*/  BSYNC B1 ;  /* 0x0000000000017941 */ /* 0x000fea0003800000 */
.L_x_6244:
[C---:B------:R-:W-:Y:S02]  /*229f0*/  ISETP.GT.AND P0, PT, R6.reuse, 0x1, PT ;  /* 0x000000010600780c */ /* 0x040fe40003f04270 */
[----:B------:R-:W-:-:S11]  /*22a00*/  IADD3 R6, R6, -0x2, RZ ;  /* 0xfffffffe06067810 */ /* 0x000fd60007ffe0ff */
[----:B------:R-:W-:Y:S05]  /*22a10*/  @P0 BRA `(.L_x_6252) ;  /* 0xfffffff000000947 */ /* 0x000fea000383ffff */
.L_x_6225:
[----:B------:R-:W-:Y:S05]  /*22a20*/  BSYNC B0 ;  /* 0x0000000000007941 */ /* 0x000fea0003800000 */
.L_x_6224:
        /* <DEDUP_REMOVED lines=18> */
.L_x_6254:
[----:B------:R-:W-:Y:S05]  /*22b50*/  BSYNC B0 ;  /* 0x0000000000007941 */ /* 0x000fea0003800000 */
.L_x_6253:
[----:B------:R-:W-:Y:S04]  /*22b60*/  BSSY B0, `(.L_x_6255) ;  /* 0x0000035000007945 */ /* 0x000fe80003800000 */
[----:B------:R-:W-:Y:S05]  /*22b70*/  @!P6 BRA `(.L_x_6256) ;  /* 0x0000000000cce947 */ /* 0x000fea0003800000 */
[----:B------:R-:W2:Y:S01]  /*22b80*/  LDL R2, [R1+0x4] ;  /* 0x0000040001027983 */ /* 0x000ea20000100800 */
        /* <DEDUP_REMOVED lines=8> */
.L_x_6343:
        /* <DEDUP_REMOVED lines=10> */
.L_x_6258:
[----:B------:R-:W2:Y:S02]  /*22cb0*/  LDL R0, [R1] ;  /* 0x0000000001007983 */ /* 0x000ea40000100800 */
[----:B--2---:R-:W-:-:S13]  /*22cc0*/  LOP3.LUT P0, RZ, R0, 0x40, RZ, 0xc0, !PT ;  /* 0x0000004000ff7812 */ /* 0x004fda000780c0ff */
[----:B------:R-:W-:Y:S05]  /*22cd0*/  @P0 BRA `(.L_x_6259) ;  /* 0x0000000000040947 */ /* 0x000fea0003800000 */
[----:B------:R-:W-:Y:S01]  /*22ce0*/  BPT.TRAP 0x1 ;  /* 0x000000040000795c */ /* 0x000fe20000300000 */
.L_x_6259:
[----:B------:R-:W2:Y:S01]  /*22cf0*/  LDL R0, [R1+0x4] ;  /* 0x0000040001007983 */ /* 0x000ea20000100800 */
        /* <DEDUP_REMOVED lines=27> */
.L_x_6256:
[----:B------:R-:W-:Y:S05]  /*22eb0*/  BSYNC B0 ;  /* 0x0000000000007941 */ /* 0x000fea0003800000 */
.L_x_6255:
[----:B------:R-:W2:Y:S04]  /*22ec0*/  LDL.LU R0, [R1+0x4] ;  /* 0x0000040001007983 */ /* 0x000ea80000300800 */
[----:B------:R-:W3:Y:S01]  /*22ed0*/  LDL.LU R3, [R1+0xc] ;  /* 0x00000c0001037983 */ /* 0x000ee20000300800 */
[----:B--2---:R-:W-:-:S05]  /*22ee0*/  VIADD R0, R0, 0x1 ;  /* 0x0000000100007836 */ /* 0x004fca0000000000 */
[----:B------:R-:W-:-:S04]  /*22ef0*/  ISETP.NE.AND P0, PT, R0, 0x2, PT ;  /* 0x000000020000780c */ /* 0x000fc80003f05270 */
[----:B------:R-:W-:Y:S02]  /*22f00*/  SEL R2, RZ, 0x1, P0 ;  /* 0x00000001ff027807 */ /* 0x000fe40000000000 */
[----:B------:R-:W-:Y:S02]  /*22f10*/  SEL R0, R0, RZ, P0 ;  /* 0x000000ff00007207 */ /* 0x000fe40000000000 */
[----:B---3--:R-:W-:-:S05]  /*22f20*/  LOP3.LUT R3, R3, R2, RZ, 0x3c, !PT ;  /* 0x0000000203037212 */ /* 0x008fca00078e3cff */
[----:B------:R1:W-:Y:S04]  /*22f30*/  STL [R1+0xc], R3 ;  /* 0x00000c0301007387 */ /* 0x0003e80000100800 */
[----:B------:R1:W-:Y:S02]  /*22f40*/  STL [R1+0x4], R0 ;  /* 0x0000040001007387 */ /* 0x0003e40000100800 */
.L_x_6210:
[----:B------:R-:W-:Y:S05]  /*22f50*/  BSYNC B6 ;  /* 0x0000000000067941 */ /* 0x000fea0003800000 */
.L_x_6208:
[----:B------:R-:W-:-:S03]  /*22f60*/  UMOV UR4, 0xffffffff ;  /* 0xffffffff00047882 */ /* 0x000fc60000000000 */
[----:B------:R-:W-:Y:S05]  /*22f70*/  BRA.DIV UR4, `(.L_x_6260) ;  /* 0x0000001e04787947 */ /* 0x000fea000b800000 */
[----:B------:R2:W3:Y:S04]  /*22f80*/  SHFL.IDX PT, R4, R16, RZ, 0x1f ;  /* 0x00001fff10047589 */ /* 0x0004e800000e0000 */
[----:B------:R2:W4:Y:S02]  /*22f90*/  SHFL.IDX PT, R5, R16, 0x1, 0x1f ;  /* 0x00201f0010057f89 */ /* 0x00052400000e0000 */
.L_x_6347:
[----:B------:R-:W0:Y:S01]  /*22fa0*/  S2R R9, SR_TID.X ;  /* 0x0000000000097919 */ /* 0x000e220000002100 */
        /* <DEDUP_REMOVED lines=9> */
[----:B------:R-:W0:Y:S01]  /*23040*/  LDC.64 R2, c[0x0][0xc58] ;  /* 0x00031600ff027b82 */ /* 0x000e220000000a00 */
[----:B------:R-:W-:Y:S01]  /*23050*/  ULDC.64 UR4, c[0x0][0x208] ;  /* 0x0000820000047ab9 */ /* 0x000fe20000000a00 */
[----:B0-----:R-:W-:-:S06]  /*23060*/  IMAD.WIDE R2, R7, 0x4, R2 ;  /* 0x0000000407027825 */ /* 0x001fcc00078e0202 */
[----:B------:R0:W5:Y:S02]  /*23070*/  LDG.E R3, desc[UR4][R2.64] ;  /* 0x0000000402037981 */ /* 0x000164000c1e1900 */
.L_x_6262:
[----:B------:R-:W-:Y:S05]  /*23080*/  BSYNC B0 ;  /* 0x0000000000007941 */ /* 0x000fea0003800000 */
.L_x_6261:
        /* <DEDUP_REMOVED lines=23> */
.L_x_6355:
[----:B------:R-:W-:Y:S02]  /*23200*/  ULDC UR4, c[0x0][0xc10] ;  /* 0x0003040000047ab9 */ /* 0x000fe40000000800 */
[----:B--2---:R-:W-:-:S05]  /*23210*/  MOV R16, UR4 ;  /* 0x0000000400107c02 */ /* 0x004fca0008000f00 */
[----:B-1----:R-:W-:-:S04]  /*23220*/  IMAD R14, R14, R16, RZ ;  /* 0x000000100e0e7224 */ /* 0x002fc800078e02ff */
[----:B----4-:R-:W-:-:S05]  /*23230*/  IMAD.IADD R5, R5, 0x1, R14 ;  /* 0x0000000105057824 */ /* 0x010fca00078e020e */
[----:B---3--:R-:W-:-:S13]  /*23240*/  ISETP.GT.AND P0, PT, R5, R4, PT ;  /* 0x000000040500720c */ /* 0x008fda0003f04270 */
[----:B------:R-:W-:Y:S05]  /*23250*/  @P0 BRA `(.L_x_6264) ;  /* 0x0000000000b80947 */ /* 0x000fea0003800000 */
[----:B------:R-:W1:Y:S02]  /*23260*/  LDC R0, c[0x0][0xc14] ;  /* 0x00030500ff007b82 */ /* 0x000e640000000800 */
.L_x_6269:
        /* <DEDUP_REMOVED lines=11> */
[----:B0-----:R-:W0:Y:S01]  /*23320*/  LDC.64 R2, c[0x0][0xc58] ;  /* 0x00031600ff027b82 */ /* 0x001e220000000a00 */
[----:B------:R-:W-:Y:S01]  /*23330*/  ULDC.64 UR4, c[0x0][0x208] ;  /* 0x0000820000047ab9 */ /* 0x000fe20000000a00 */
[----:B0-----:R-:W-:-:S06]  /*23340*/  IMAD.WIDE R2, R7, 0x4, R2 ;  /* 0x0000000407027825 */ /* 0x001fcc00078e0202 */
[----:B------:R1:W5:Y:S02]  /*23350*/  LDG.E R3, desc[UR4][R2.64] ;  /* 0x0000000402037981 */ /* 0x000364000c1e1900 */
.L_x_6267:
[----:B------:R-:W-:Y:S05]  /*23360*/  BSYNC B0 ;  /* 0x0000000000007941 */ /* 0x000fea0003800000 */
.L_x_6266:
        /* <DEDUP_REMOVED lines=17> */
[----:B--2---:R-:W-:-:S04]  /*23480*/  SEL R8, R14, RZ, P1 ;  /* 0x000000ff0e087207 */ /* 0x004fc80000800000 */
[----:B------:R-:W-:-:S05]  /*23490*/  IADD3 R8, R7, R8, RZ ;  /* 0x0000000807087210 */ /* 0x000fca0007ffe0ff */
[----:B------:R-:W2:Y:S02]  /*234a0*/  SHFL.UP PT, R14, R8, 0x10, RZ ;  /* 0x06000000080e7989 */ /* 0x000ea400000e00ff */
[----:B--2---:R-:W-:-:S05]  /*234b0*/  SEL R9, R14, RZ, P0 ;  /* 0x000000ff0e097207 */ /* 0x004fca0000000000 */
[----:B01----:R-:W-:-:S05]  /*234c0*/  IMAD.IADD R2, R8, 0x1, R9 ;  /* 0x0000000108027824 */ /* 0x003fca00078e0209 */
[----:B------:R0:W1:Y:S02]  /*234d0*/  SHFL.IDX PT, R14, R2, 0x1f, 0x1f ;  /* 0x03e01f00020e7f89 */ /* 0x00006400000e0000 */
.L_x_6363:
[----:B------:R-:W-:Y:S02]  /*234e0*/  ULDC UR4, c[0x0][0xc10] ;  /* 0x0003040000047ab9 */ /* 0x000fe40000000800 */
[----:B------:R-:W-:-:S04]  /*234f0*/  IMAD.U32 R16, RZ, RZ, UR4 ;  /* 0x00000004ff107e24 */ /* 0x000fc8000f8e00ff */
[----:B-1----:R-:W-:-:S04]  /*23500*/  IMAD R14, R14, R16, RZ ;  /* 0x000000100e0e7224 */ /* 0x002fc800078e02ff */
[----:B------:R-:W-:-:S05]  /*23510*/  IMAD.IADD R5, R14, 0x1, R5 ;  /* 0x000000010e057824 */ /* 0x000fca00078e0205 */
[----:B------:R-:W-:-:S13]  /*23520*/  ISETP.GT.AND P0, PT, R5, R4, PT ;  /* 0x000000040500720c */ /* 0x000fda0003f04270 */
[----:B------:R-:W-:Y:S05]  /*23530*/  @!P0 BRA `(.L_x_6269) ;  /* 0xfffffffc004c8947 */ /* 0x000fea000383ffff */
.L_x_6264:
[----:B------:R-:W-:Y:S01]  /*23540*/  IADD3 R7, -R14, R5, RZ ;  /* 0x000000050e077210 */ /* 0x000fe20007ffe1ff */
[----:B------:R-:W-:-:S04]  /*23550*/  UMOV UR4, 0xffffffff ;  /* 0xffffffff00047882 */ /* 0x000fc80000000000 */
[----:B------:R-:W-:-:S05]  /*23560*/  IMAD R5, R2, R16, R7 ;  /* 0x0000001002057224 */ /* 0x000fca00078e0207 */
[----:B------:R-:W-:Y:S01]  /*23570*/  ISETP.GT.AND P6, PT, R5, R4, PT ;  /* 0x000000040500720c */ /* 0x000fe20003fc4270 */
[----:B------:R-:W-:-:S12]  /*23580*/  BRA.DIV UR4, `(.L_x_6270) ;  /* 0x0000001e04e07947 */ /* 0x000fd8000b800000 */
[----:B------:R-:W-:-:S04]  /*23590*/  VOTE.ANY R6, PT, !P6 ;  /* 0x0000000000067806 */ /* 0x000fc800070e0100 */
[----:B------:R-:W1:Y:S02]  /*235a0*/  POPC R5, R6 ;  /* 0x0000000600057309 */ /* 0x000e640000000000 */
[----:B-1----:R1:W2:Y:S02]  /*235b0*/  SHFL.IDX PT, R17, R3, R5, 0x1f ;  /* 0x00001f0503117589 */ /* 0x0022a400000e0000 */
.L_x_6367:
[----:B------:R-:W-:Y:S01]  /*235c0*/  ISETP.NE.AND P0, PT, R6, RZ, PT ;  /* 0x000000ff0600720c */ /* 0x000fe20003f05270 */
[----:B------:R-:W-:-:S12]  /*235d0*/  IMAD.MOV.U32 R14, RZ, RZ, RZ ;  /* 0x000000ffff0e7224 */ /* 0x000fd800078e00ff */
[----:B------:R-:W-:Y:S05]  /*235e0*/  @!P0 BRA `(.L_x_6271) ;  /* 0x0000000000108947 */ /* 0x000fea0003800000 */
[----:B------:R-:W-:Y:S01]  /*235f0*/  UMOV UR4, 0xffffffff ;  /* 0xffffffff00047882 */ /* 0x000fe20000000000 */
[----:B------:R-:W-:Y:S02]  /*23600*/  VIADD R12, R5, 0xffffffff ;  /* 0xffffffff050c7836 */ /* 0x000fe40000000000 */
[----:B------:R-:W-:Y:S05]  /*23610*/  BRA.DIV UR4, `(.L_x_6272) ;  /* 0x0000002204047947 */ /* 0x000fea000b800000 */
[----:B------:R3:W4:Y:S02]  /*23620*/  SHFL.IDX PT, R14, R2, R12, 0x1f ;  /* 0x00001f0c020e7589 */ /* 0x00072400000e0000 */
.L_x_6271:
[----:B--2---:R-:W-:Y:S01]  /*23630*/  IABS R6, R17 ;  /* 0x0000001100067213 */ /* 0x004fe20000000000 */
[----:B----4-:R-:W-:Y:S02]  /*23640*/  IMAD R16, R14, R16, R7 ;  /* 0x000000100e107224 */ /* 0x010fe400078e0207 */
[----:B0--3--:R-:W-:Y:S01]  /*23650*/  IMAD.MOV.U32 R2, RZ, RZ, RZ ;  /* 0x000000ffff027224 */ /* 0x009fe200078e00ff */
[----:B------:R-:W0:Y:S01]  /*23660*/  I2F.RP R7, R6 ;  /* 0x0000000600077306 */ /* 0x000e220000209400 */
[----:B------:R-:W-:-:S07]  /*23670*/  IMAD.IADD R19, R5, 0x1, R19 ;  /* 0x0000000105137824 */ /* 0x000fce00078e0213 */
[----:B0-----:R-:W0:Y:S02]  /*23680*/  MUFU.RCP R7, R7 ;  /* 0x0000000700077308 */ /* 0x001e240000001000 */
[----:B0-----:R-:W-:-:S06]  /*23690*/  VIADD R8, R7, 0xffffffe ;  /* 0x0ffffffe07087836 */ /* 0x001fcc0000000000 */
[----:B-1----:R-:W0:Y:S02]  /*236a0*/  F2I.FTZ.U32.TRUNC.NTZ R3, R8 ;  /* 0x0000000800037305 */ /* 0x002e24000021f000 */
[----:B0-----:R-:W-:-:S05]  /*236b0*/  IADD3 R9, RZ, -R3, RZ ;  /* 0x80000003ff097210 */ /* 0x001fca0007ffe0ff */
[----:B------:R-:W-:-:S04]  /*236c0*/  IMAD R9, R9, R6, RZ ;  /* 0x0000000609097224 */ /* 0x000fc800078e02ff */
[----:B------:R-:W-:Y:S01]  /*236d0*/  IMAD.HI.U32 R3, R3, R9, R2 ;  /* 0x0000000903037227 */ /* 0x000fe200078e0002 */
[----:B------:R-:W-:-:S03]  /*236e0*/  IABS R9, R17 ;  /* 0x0000001100097213 */ /* 0x000fc60000000000 */
[----:B------:R-:W-:Y:S02]  /*236f0*/  IMAD.IADD R2, R4, 0x1, -R16 ;  /* 0x0000000104027824 */ /* 0x000fe400078e0a10 */
[----:B------:R-:W-:-:S03]  /*23700*/  IMAD.MOV R7, RZ, RZ, -R9 ;  /* 0x000000ffff077224 */ /* 0x000fc600078e0a09 */
[----:B------:R-:W-:-:S05]  /*23710*/  IABS R4, R2 ;  /* 0x0000000200047213 */ /* 0x000fca0000000000 */
[----:B------:R-:W-:-:S04]  /*23720*/  IMAD.HI.U32 R3, R3, R4, RZ ;  /* 0x0000000403037227 */ /* 0x000fc800078e00ff */
[----:B------:R-:W-:Y:S01]  /*23730*/  IMAD R7, R3, R7, R4 ;  /* 0x0000000703077224 */ /* 0x000fe200078e0204 */
[----:B------:R-:W-:-:S04]  /*23740*/  LOP3.LUT R4, R2, R17, RZ, 0x3c, !PT ;  /* 0x0000001102047212 */ /* 0x000fc800078e3cff */
        /* <DEDUP_REMOVED lines=8> */
[----:B------:R-:W-:-:S04]  /*237d0*/  @!P0 LOP3.LUT R3, RZ, R17, RZ, 0x33, !PT ;  /* 0x00000011ff038212 */ /* 0x000fc800078e33ff */
[----:B------:R-:W-:Y:S01]  /*237e0*/  IADD3 R4, -R3, RZ, RZ ;  /* 0x000000ff03047210 */ /* 0x000fe20007ffe1ff */
[----:B------:R-:W-:-:S04]  /*237f0*/  IMAD.MOV.U32 R18, RZ, RZ, R3 ;  /* 0x000000ffff127224 */ /* 0x000fc800078e0003 */
[----:B------:R-:W-:Y:S01]  /*23800*/  IMAD R17, R17, R4, R2 ;  /* 0x0000000411117224 */ /* 0x000fe200078e0202 */
[----:B------:R-:W-:Y:S06]  /*23810*/  BRA `(.L_x_6273) ;  /* 0x00000000001c7947 */ /* 0x000fec0003800000 */
.L_x_6265:
[----:B------:R-:W-:Y:S01]  /*23820*/  UMOV UR4, URZ ;  /* 0x0000003f00047c82 */ /* 0x000fe20008000000 */
[----:B------:R-:W-:Y:S01]  /*23830*/  UMOV UR5, URZ ;  /* 0x0000003f00057c82 */ /* 0x000fe20008000000 */
[----:B------:R-:W-:Y:S01]  /*23840*/  ULDC UR6, c[0x0][0xc14] ;  /* 0x0003050000067ab9 */ /* 0x000fe20000000800 */
[----:B------:R-:W-:Y:S01]  /*23850*/  IMAD.MOV.U32 R16, RZ, RZ, R4 ;  /* 0x000000ffff107224 */ /* 0x000fe200078e0004 */
[----:B------:R-:W-:Y:S01]  /*23860*/  MOV R17, UR4 ;  /* 0x0000000400117c02 */ /* 0x000fe20008000f00 */
[----:B------:R-:W-:Y:S02]  /*23870*/  IMAD.U32 R18, RZ, RZ, UR5 ;  /* 0x00000005ff127e24 */ /* 0x000fe4000f8e00ff */
[----:B------:R-:W-:-:S07]  /*23880*/  IMAD.U32 R19, RZ, RZ, UR6 ;  /* 0x00000006ff137e24 */ /* 0x000fce000f8e00ff */
.L_x_6273:
        /* <DEDUP_REMOVED lines=12> */
.L_x_6187:
        /* <DEDUP_REMOVED lines=12> */
.L_x_6370:
[----:B------:R-:W-:Y:S05]  /*23a10*/  BSYNC B0 ;  /* 0x0000000000007941 */ /* 0x000fea0003800000 */
.L_x_6275:
[----:B------:R-:W-:-:S03]  /*23a20*/  UMOV UR4, 0xffffffff ;  /* 0xffffffff00047882 */ /* 0x000fc60000000000 */
[----:B------:R-:W-:Y:S05]  /*23a30*/  BRA.DIV UR4, `(.L_x_6277) ;  /* 0x0000001e04347947 */ /* 0x000fea000b800000 */
[----:B------:R-:W1:Y:S02]  /*23a40*/  S2R R2, SR_TID.X ;  /* 0x0000000000027919 */ /* 0x000e640000002100 */
[----:B-1----:R-:W-:-:S04]  /*23a50*/  SHF.R.U32.HI R2, RZ, 0x5, R2 ;  /* 0x00000005ff027819 */ /* 0x002fc80000011602 */
[----:B------:R-:W-:-:S05]  /*23a60*/  LOP3.LUT R2, R2, 0x3, RZ, 0xc0, !PT ;  /* 0x0000000302027812 */ /* 0x000fca00078ec0ff */
[----:B------:R1:W2:Y:S02]  /*23a70*/  SHFL.IDX PT, R14, R2, RZ, 0x1f ;  /* 0x00001fff020e7589 */ /* 0x0002a400000e0000 */
.L_x_6373:
[----:B--2---:R-:W-:-:S13]  /*23a80*/  ISETP.NE.AND P0, PT, R14, RZ, PT ;  /* 0x000000ff0e00720c */ /* 0x004fda0003f05270 */
[----:B------:R-:W-:Y:S05]  /*23a90*/  @P0 BRA `(.L_x_5961) ;  /* 0x0000000000940947 */ /* 0x000fea0003800000 */
[----:B------:R-:W-:-:S03]  /*23aa0*/  UMOV UR4, 0xffffffff ;  /* 0xffffffff00047882 */ /* 0x000fc60000000000 */
[----:B------:R-:W-:Y:S05]  /*23ab0*/  BRA.DIV UR4, `(.L_x_6278) ;  /* 0x0000001e04487947 */ /* 0x000fea000b800000 */
[----:B------:R-:W-:-:S13]  /*23ac0*/  ELECT P6, URZ, PT ;  /* 0x00000000003f782f */ /* 0x000fda00038c0000 */
.L_x_6376:
[----:B------:R-:W-:Y:S05]  /*23ad0*/  @!P6 BRA `(.L_x_5961) ;  /* 0x000000000084e947 */ /* 0x000fea0003800000 */
[----:B------:R-:W-:-:S06]  /*23ae0*/  ULOP3.LUT UR4, UR60, 0x2, URZ, 0xfc, !UPT ;  /* 0x000000023c047892 */ /* 0x000fcc000f8efc3f */
[----:B-1----:R-:W-:-:S05]  /*23af0*/  IMAD.U32 R2, RZ, RZ, UR4 ;  /* 0x00000004ff027e24 */ /* 0x002fca000f8e00ff */
[----:B------:R-:W-:-:S13]  /*23b00*/  ISETP.NE.AND P2, PT, R2, 0x3, PT ;  /* 0x000000030200780c */ /* 0x000fda0003f45270 */
[----:B------:R-:W-:Y:S05]  /*23b10*/  @!P2 BRA `(.L_x_6279) ;  /* 0x000000000004a947 */ /* 0x000fea0003800000 */
[----:B------:R-:W-:Y:S01]  /*23b20*/  BPT.TRAP 0x1 ;  /* 0x000000040000795c */ /* 0x000fe20000300000 */
.L_x_6279:
[----:B0-----:R-:W2:Y:S04]  /*23b30*/  LDL R3, [R1+0x4] ;  /* 0x0000040001037983 */ /* 0x001ea80000100800 */
        /* <DEDUP_REMOVED lines=13> */
.L_x_6377:
[----:B------:R-:W1:Y:S02]  /*23c10*/  SYNCS.PHASECHK.TRANS64.TRYWAIT P0, [R7+URZ], R2 ;  /* 0x00000002070075a7 */ /* 0x000e64000800017f */
[----:B-1----:R-:W-:Y:S05]  /*23c20*/  @!P0 BRA `(.L_x_6281) ;  /* 0x0000001c00208947 */ /* 0x002fea0003800000 */
.L_x_6378:
[----:B------:R-:W-:Y:S05]  /*23c30*/  @!P2 BRA `(.L_x_6282) ;  /* 0x000000000004a947 */ /* 0x000fea0003800000 */
[----:B------:R-:W-:Y:S01]  /*23c40*/  BPT.TRAP 0x1 ;  /* 0x000000040000795c */ /* 0x000fe20000300000 */
.L_x_6282:
[----:B------:R-:W2:Y:S01]  /*23c50*/  LDL.LU R4, [R1+0x4] ;  /* 0x0000040001047983 */ /* 0x000ea20000300800 */
[----:B------:R-:W-:-:S04]  /*23c60*/  VIADD R0, R0, 0x34860 ;  /* 0x0003486000007836 */ /* 0x000fc80000000000 */
[----:B--2---:R-:W-:-:S04]  /*23c70*/  IMAD R4, R4, 0x8, R0 ;  /* 0x0000000804047824 */ /* 0x004fc800078e0200 */
[----:B------:R-:W2:Y:S02]  /*23c80*/  SYNCS.PHASECHK.TRANS64.TRYWAIT P0, [R4+URZ], R5 ;  /* 0x00000005040075a7 */ /* 0x000ea4000800017f */
[----:B--2---:R-:W-:Y:S05]  /*23c90*/  @!P0 BRA `(.L_x_6283) ;  /* 0x0000001c00188947 */ /* 0x004fea0003800000 */
.L_x_6379:
[----:B------:R-:W-:-:S07]  /*23ca0*/  LEA R3, R3, R0, 0x3 ;  /* 0x0000000003037211 */ /* 0x000fce00078e18ff */
.L_x_6284:
[----:B---3--:R3:W4:Y:S02]  /*23cb0*/  SYNCS.PHASECHK.TRANS64.TRYWAIT P0, [R3+URZ], R2 ;  /* 0x00000002030075a7 */ /* 0x008724000800017f */
[----:B----4-:R-:W-:Y:S05]  /*23cc0*/  @!P0 NANOSLEEP.SYNCS 0x989680 ;  /* 0x009896800000895d */ /* 0x010fea0003900000 */
[----:B------:R-:W4:Y:S02]  /*23cd0*/  @!P0 SYNCS.PHASECHK.TRANS64 P0, [R3+URZ], R2 ;  /* 0x00000002030085a7 */ /* 0x000f24000800007f */
[----:B----4-:R-:W-:Y:S05]  /*23ce0*/  @!P0 BRA `(.L_x_6284) ;  /* 0xfffffffc00f08947 */ /* 0x010fea000383ffff */
.L_x_5961:
[----:B------:R-:W-:Y:S05]  /*23cf0*/  BSYNC B7 ;  /* 0x0000000000077941 */ /* 0x000fea0003800000 */
.L_x_5958:
[----:B------:R-:W-:Y:S05]  /*23d00*/  EXIT ;  /* 0x000000000000794d */ /* 0x000fea0003800000 */
.L_x_5987:
[----:B0-----:R0:W1:Y:S02]  /*23d10*/  SYNCS.PHASECHK.TRANS64.TRYWAIT P6, [R3+URZ+0x34890], R0 ;  /* 0x03489000030075a7 */ /* 0x00106400080c017f */
[----:B-1----:R-:W-:Y:S05]  /*23d20*/  @!P6 NANOSLEEP.SYNCS 0x989680 ;  /* 0x009896800000e95d */ /* 0x002fea0003900000 */
[----:B------:R-:W1:Y:S02]  /*23d30*/  @!P6 SYNCS.PHASECHK.TRANS64 P6, [R3+URZ+0x34890], R0 ;  /* 0x034890000300e5a7 */ /* 0x000e6400080c007f */
[----:B-1----:R-:W-:Y:S05]  /*23d40*/  @!P6 BRA `(.L_x_5987) ;  /* 0xfffffffc00f0e947 */ /* 0x002fea000383ffff */
[----:B------:R-:W-:Y:S05]  /*23d50*/  BRA `(.L_x_6285) ;  /* 0xfffffdfc009c7947 */ /* 0x000fea000383ffff */
.L_x_6041:
[----:B0-----:R0:W1:Y:S02]  /*23d60*/  SYNCS.PHASECHK.TRANS64.TRYWAIT P4, [R3+URZ+0x34890], R0 ;  /* 0x03489000030075a7 */ /* 0x001064000808017f */
[----:B-1----:R-:W-:Y:S05]  /*23d70*/  @!P4 NANOSLEEP.SYNCS 0x989680 ;  /* 0x009896800000c95d */ /* 0x002fea0003900000 */
[----:B------:R-:W1:Y:S02]  /*23d80*/  @!P4 SYNCS.PHASECHK.TRANS64 P4, [R3+URZ+0x34890], R0 ;  /* 0x034890000300c5a7 */ /* 0x000e64000808007f */
[----:B-1----:R-:W-:Y:S05]  /*23d90*/  @!P4 BRA `(.L_x_6041) ;  /* 0xfffffffc00f0c947 */ /* 0x002fea000383ffff */
[----:B------:R-:W-:Y:S05]  /*23da0*/  BRA `(.L_x_6286) ;  /* 0xfffffe38001c7947 */ /* 0x000fea000383ffff */
.L_x_6066:
[----:B-1----:R1:W2:Y:S02]  /*23db0*/  SYNCS.PHASECHK.TRANS64.TRYWAIT P3, [R3+URZ+0x34890], R0 ;  /* 0x03489000030075a7 */ /* 0x0022a4000806017f */
[----:B--2---:R-:W-:Y:S05]  /*23dc0*/  @!P3 NANOSLEEP.SYNCS 0x989680 ;  /* 0x009896800000b95d */ /* 0x004fea0003900000 */
[----:B------:R-:W2:Y:S02]  /*23dd0*/  @!P3 SYNCS.PHASECHK.TRANS64 P3, [R3+URZ+0x34890], R0 ;  /* 0x034890000300b5a7 */ /* 0x000ea4000806007f */
[----:B--2---:R-:W-:Y:S05]  /*23de0*/  @!P3 BRA `(.L_x_6066) ;  /* 0xfffffffc00f0b947 */ /* 0x004fea000383ffff */
[----:B------:R-:W-:Y:S05]  /*23df0*/  BRA `(.L_x_6287) ;  /* 0xfffffe6800f07947 */ /* 0x000fea000383ffff */
.L_x_6080:
[----:B--2---:R2:W3:Y:S02]  /*23e00*/  SYNCS.PHASECHK.TRANS64.TRYWAIT P2, [R3+URZ+0x348b0], R0 ;  /* 0x0348b000030075a7 */ /* 0x0044e4000804017f */
[----:B---3--:R-:W-:Y:S05]  /*23e10*/  @!P2 NANOSLEEP.SYNCS 0x989680 ;  /* 0x009896800000a95d */ /* 0x008fea0003900000 */
[----:B------:R-:W3:Y:S02]  /*23e20*/  @!P2 SYNCS.PHASECHK.TRANS64 P2, [R3+URZ+0x348b0], R0 ;  /* 0x0348b0000300a5a7 */ /* 0x000ee4000804007f */
[----:B---3--:R-:W-:Y:S05]  /*23e30*/  @!P2 BRA `(.L_x_6080) ;  /* 0xfffffffc00f0a947 */ /* 0x008fea000383ffff */
[----:B------:R-:W-:Y:S05]  /*23e40*/  BRA `(.L_x_6288) ;  /* 0xfffffe7400547947 */ /* 0x000fea000383ffff */
.L_x_6096:
[----:B------:R-:W0:Y:S01]  /*23e50*/  S2R R5, SR_TID.X ;  /* 0x0000000000057919 */ /* 0x000e220000002100 */
[----:B------:R-:W-:Y:S01]  /*23e60*/  BSSY B0, `(.L_x_6289) ;  /* 0x000000c000007945 */ /* 0x000fe20003800000 */
[----:B------:R-:W-:Y:S01]  /*23e70*/  IMAD.MOV.U32 R12, RZ, RZ, RZ ;  /* 0x000000ffff0c7224 */ /* 0x000fe200078e00ff */
[----:B------:R-:W-:Y:S01]  /*23e80*/  MOV R11, 0x1f ;  /* 0x0000001f000b7802 */ /* 0x000fe20000000f00 */
[----:B------:R-:W-:Y:S02]  /*23e90*/  IMAD.MOV.U32 R15, RZ, RZ, -0x1 ;  /* 0xffffffffff0f7424 */ /* 0x000fe400078e00ff */
[----:B0-----:R-:W-:-:S05]  /*23ea0*/  VIADD R5, R5, 0xffffff80 ;  /* 0xffffff8005057836 */ /* 0x001fca0000000000 */
[----:B------:R-:W-:-:S04]  /*23eb0*/  SHF.R.S32.HI R4, RZ, 0x1f, R5 ;  /* 0x0000001fff047819 */ /* 0x000fc80000011405 */
[----:B------:R-:W-:-:S04]  /*23ec0*/  LEA.HI R4, R4, R5, RZ, 0x7 ;  /* 0x0000000504047211 */ /* 0x000fc800078f38ff */
[----:B------:R-:W-:-:S05]  /*23ed0*/  SHF.R.S32.HI R4, RZ, 0x7, R4 ;  /* 0x00000007ff047819 */ /* 0x000fca0000011404 */
[----:B------:R-:W-:-:S07]  /*23ee0*/  IMAD.MOV.U32 R13, RZ, RZ, R4 ;  /* 0x000000ffff0d7224 */ /* 0x000fce00078e0004 */
[----:B-----5:R-:W-:Y:S05]  /*23ef0*/  WARPSYNC.COLLECTIVE R15, `(.L_x_6290) ;  /* 0x000000000f087348 */ /* 0x020fea0003c00000 */
[----:B------:R0:W1:Y:S02]  /*23f00*/  SHFL.IDX P6, R14, R13, R12, R11 ;  /* 0x0000000c0d0e7389 */ /* 0x00006400000c000b */
[----:B01---5:R-:W-:Y:S01]  /*23f10*/  ENDCOLLECTIVE ;  /* 0x000000000000791b */ /* 0x023fe20003800000 */
.L_x_6290:
[----:B------:R-:W-:Y:S05]  /*23f20*/  BSYNC B0 ;  /* 0x0000000000007941 */ /* 0x000fea0003800000 */
.L_x_6289:
[----:B------:R1:W-:Y:S01]  /*23f30*/  STL [R1+0x28], R14 ;  /* 0x0000280e01007387 */ /* 0x0003e20000100800 */
[----:B------:R-:W-:Y:S05]  /*23f40*/  BRA `(.L_x_6291) ;  /* 0xfffffe8000407947 */ /* 0x000fea000383ffff */
.L_x_6108:
[----:B------:R-:W-:Y:S01]  /*23f50*/  BSSY B1, `(.L_x_6292) ;  /* 0x0000008000017945 */ /* 0x000fe20003800000 */
[----:B------:R-:W-:Y:S01]  /*23f60*/  IMAD.MOV.U32 R13, RZ, RZ, R25 ;  /* 0x000000ffff0d7224 */ /* 0x000fe200078e0019 */
[----:B------:R-:W-:Y:S01]  /*23f70*/  MOV R11, 0x181f ;  /* 0x0000181f000b7802 */ /* 0x000fe20000000f00 */
[----:B------:R-:W-:Y:S02]  /*23f80*/  IMAD.MOV.U32 R12, RZ, RZ, RZ ;  /* 0x000000ffff0c7224 */ /* 0x000fe400078e00ff */
[----:B------:R-:W-:-:S07]  /*23f90*/  IMAD.MOV.U32 R15, RZ, RZ, -0x1 ;  /* 0xffffffffff0f7424 */ /* 0x000fce00078e00ff */
[----:B01---5:R-:W-:Y:S05]  /*23fa0*/  WARPSYNC.COLLECTIVE R15, `(.L_x_6293) ;  /* 0x000000000f087348 */ /* 0x023fea0003c00000 */
[----:B-1----:R1:W2:Y:S02]  /*23fb0*/  SHFL.IDX P6, R14, R13, R12, R11 ;  /* 0x0000000c0d0e7389 */ /* 0x0022a400000c000b */
[----:B012--5:R-:W-:Y:S01]  /*23fc0*/  ENDCOLLECTIVE ;  /* 0x000000000000791b */ /* 0x027fe20003800000 */
.L_x_6293:
[----:B------:R-:W-:Y:S05]  /*23fd0*/  BSYNC B1 ;  /* 0x0000000000017941 */ /* 0x000fea0003800000 */
.L_x_6292:
[----:B------:R-:W-:Y:S05]  /*23fe0*/  BRA `(.L_x_6294) ;  /* 0xfffffe8800407947 */ /* 0x000fea000383ffff */
.L_x_6109:
        /* <DEDUP_REMOVED lines=8> */
.L_x_6296:
[----:B------:R-:W-:Y:S05]  /*24070*/  BSYNC B1 ;  /* 0x0000000000017941 */ /* 0x000fea0003800000 */
.L_x_6295:
[----:B------:R-:W-:Y:S05]  /*24080*/  BRA `(.L_x_6297) ;  /* 0xfffffe8800207947 */ /* 0x000fea000383ffff */
.L_x_6110:
        /* <DEDUP_REMOVED lines=8> */
.L_x_6299:
[----:B------:R-:W-:Y:S05]  /*24110*/  BSYNC B1 ;  /* 0x0000000000017941 */ /* 0x000fea0003800000 */
.L_x_6298:
[----:B------:R-:W-:Y:S05]  /*24120*/  BRA `(.L_x_6300) ;  /* 0xfffffe8800007947 */ /* 0x000fea000383ffff */
.L_x_6111:
        /* <DEDUP_REMOVED lines=8> */
.L_x_6302:
[----:B------:R-:W-:Y:S05]  /*241b0*/  BSYNC B1 ;  /* 0x0000000000017941 */ /* 0x000fea0003800000 */
.L_x_6301:
[----:B------:R-:W-:Y:S05]  /*241c0*/  BRA `(.L_x_6303) ;  /* 0xfffffe8400e07947 */ /* 0x000fea000383ffff */
.L_x_6113:
[----:B-1----:R1:W2:Y:S02]  /*241d0*/  SYNCS.PHASECHK.TRANS64.TRYWAIT P0, [R2+URZ+0x34800], R33 ;  /* 0x03480021020075a7 */ /* 0x0022a4000800017f */
[----:B--2---:R-:W-:Y:S05]  /*241e0*/  @!P0 NANOSLEEP.SYNCS 0x989680 ;  /* 0x009896800000895d */ /* 0x004fea0003900000 */
[----:B------:R-:W2:Y:S02]  /*241f0*/  @!P0 SYNCS.PHASECHK.TRANS64 P0, [R2+URZ+0x34800], R33 ;  /* 0x03480021020085a7 */ /* 0x000ea4000800007f */
[----:B--2---:R-:W-:Y:S05]  /*24200*/  @!P0 BRA `(.L_x_6113) ;  /* 0xfffffffc00f08947 */ /* 0x004fea000383ffff */
[----:B------:R-:W-:Y:S05]  /*24210*/  BRA `(.L_x_6304) ;  /* 0xfffffe8800347947 */ /* 0x000fea000383ffff */
.L_x_6129:
        /* <DEDUP_REMOVED lines=8> */
.L_x_6306:
[----:B------:R-:W-:Y:S05]  /*242a0*/  BSYNC B1 ;  /* 0x0000000000017941 */ /* 0x000fea0003800000 */
.L_x_6305:
[----:B------:R-:W-:Y:S05]  /*242b0*/  BRA `(.L_x_6307) ;  /* 0xfffffe9c00b47947 */ /* 0x000fea000383ffff */
.L_x_6130:
        /* <DEDUP_REMOVED lines=8> */
.L_x_6309:
[----:B------:R-:W-:Y:S05]  /*24340*/  BSYNC B1 ;  /* 0x0000000000017941 */ /* 0x000fea0003800000 */
.L_x_6308:
[----:B------:R-:W-:Y:S05]  /*24350*/  BRA `(.L_x_6310) ;  /* 0xfffffe9c009c7947 */ /* 0x000fea000383ffff */
.L_x_6131:
        /* <DEDUP_REMOVED lines=8> */
.L_x_6312:
[----:B------:R-:W-:Y:S05]  /*243e0*/  BSYNC B1 ;  /* 0x0000000000017941 */ /* 0x000fea0003800000 */
.L_x_6311:
[----:B------:R-:W-:Y:S05]  /*243f0*/  BRA `(.L_x_6313) ;  /* 0xfffffe9c00807947 */ /* 0x000fea000383ffff */
.L_x_6132:
        /* <DEDUP_REMOVED lines=8> */
.L_x_6315:
[----:B------:R-:W-:Y:S05]  /*24480*/  BSYNC B1 ;  /* 0x0000000000017941 */ /* 0x000fea0003800000 */
.L_x_6314:
[----:B------:R-:W-:Y:S05]  /*24490*/  BRA `(.L_x_6316) ;  /* 0xfffffe9c00647947 */ /* 0x000fea000383ffff */
.L_x_6134:
[----:B-1----:R1:W2:Y:S02]  /*244a0*/  SYNCS.PHASECHK.TRANS64.TRYWAIT P4, [R2+URZ+0x34800], R9 ;  /* 0x03480009020075a7 */ /* 0x0022a4000808017f */
[----:B--2---:R-:W-:Y:S05]  /*244b0*/  @!P4 NANOSLEEP.SYNCS 0x989680 ;  /* 0x009896800000c95d */ /* 0x004fea0003900000 */
[----:B------:R-:W2:Y:S02]  /*244c0*/  @!P4 SYNCS.PHASECHK.TRANS64 P4, [R2+URZ+0x34800], R9 ;  /* 0x034800090200c5a7 */ /* 0x000ea4000808007f */
[----:B--2---:R-:W-:Y:S05]  /*244d0*/  @!P4 BRA `(.L_x_6134) ;  /* 0xfffffffc00f0c947 */ /* 0x004fea000383ffff */
[----:B------:R-:W-:Y:S05]  /*244e0*/  BRA `(.L_x_6317) ;  /* 0xfffffe9c00e47947 */ /* 0x000fea000383ffff */
.L_x_6144:
[----:B--2---:R2:W3:Y:S02]  /*244f0*/  SYNCS.PHASECHK.TRANS64.TRYWAIT P2, [R0+URZ+0x34830], R3 ;  /* 0x03483003000075a7 */ /* 0x0044e4000804017f */
[----:B---3--:R-:W-:Y:S05]  /*24500*/  @!P2 NANOSLEEP.SYNCS 0x989680 ;  /* 0x009896800000a95d */ /* 0x008fea0003900000 */
[----:B------:R-:W3:Y:S02]  /*24510*/  @!P2 SYNCS.PHASECHK.TRANS64 P2, [R0+URZ+0x34830], R3 ;  /* 0x034830030000a5a7 */ /* 0x000ee4000804007f */
[----:B---3--:R-:W-:Y:S05]  /*24520*/  @!P2 BRA `(.L_x_6144) ;  /* 0xfffffffc00f0a947 */ /* 0x008fea000383ffff */
[----:B------:R-:W-:Y:S05]  /*24530*/  BRA `(.L_x_6143) ;  /* 0xfffffeb800507947 */ /* 0x000fea000383ffff */
.L_x_6150:
[----:B-1----:R1:W2:Y:S02]  /*24540*/  SYNCS.PHASECHK.TRANS64.TRYWAIT P3, [R6+URZ+0x34830], R7 ;  /* 0x03483007060075a7 */ /* 0x0022a4000806017f */
[----:B--2---:R-:W-:Y:S05]  /*24550*/  @!P3 NANOSLEEP.SYNCS 0x989680 ;  /* 0x009896800000b95d */ /* 0x004fea0003900000 */
[----:B------:R-:W2:Y:S02]  /*24560*/  @!P3 SYNCS.PHASECHK.TRANS64 P3, [R6+URZ+0x34830], R7 ;  /* 0x034830070600b5a7 */ /* 0x000ea4000806007f */
[----:B--2---:R-:W-:Y:S05]  /*24570*/  @!P3 BRA `(.L_x_6150) ;  /* 0xfffffffc00f0b947 */ /* 0x004fea000383ffff */
[----:B------:R-:W-:Y:S05]  /*24580*/  BRA `(.L_x_6149) ;  /* 0xffffff1400b87947 */ /* 0x000fea000383ffff */
.L_x_6154:
[----:B-1----:R1:W2:Y:S02]  /*24590*/  SYNCS.PHASECHK.TRANS64.TRYWAIT P2, [R6+URZ+0x34850], R4 ;  /* 0x03485004060075a7 */ /* 0x0022a4000804017f */
[----:B--2---:R-:W-:Y:S05]  /*245a0*/  @!P2 NANOSLEEP.SYNCS 0x989680 ;  /* 0x009896800000a95d */ /* 0x004fea0003900000 */
[----:B------:R-:W2:Y:S02]  /*245b0*/  @!P2 SYNCS.PHASECHK.TRANS64 P2, [R6+URZ+0x34850], R4 ;  /* 0x034850040600a5a7 */ /* 0x000ea4000804007f */
[----:B--2---:R-:W-:Y:S05]  /*245c0*/  @!P2 BRA `(.L_x_6154) ;  /* 0xfffffffc00f0a947 */ /* 0x004fea000383ffff */
[----:B------:R-:W-:Y:S05]  /*245d0*/  BRA `(.L_x_6151) ;  /* 0xffffff4c00007947 */ /* 0x000fea000383ffff */
.L_x_6159:
[----:B-1----:R1:W2:Y:S02]  /*245e0*/  SYNCS.PHASECHK.TRANS64.TRYWAIT P0, [R9+URZ+0x34850], R0 ;  /* 0x03485000090075a7 */ /* 0x0022a4000800017f */
[----:B--2---:R-:W-:Y:S05]  /*245f0*/  @!P0 NANOSLEEP.SYNCS 0x989680 ;  /* 0x009896800000895d */ /* 0x004fea0003900000 */
[----:B------:R-:W2:Y:S02]  /*24600*/  @!P0 SYNCS.PHASECHK.TRANS64 P0, [R9+URZ+0x34850], R0 ;  /* 0x03485000090085a7 */ /* 0x000ea4000800007f */
[----:B--2---:R-:W-:Y:S05]  /*24610*/  @!P0 BRA `(.L_x_6159) ;  /* 0xfffffffc00f08947 */ /* 0x004fea000383ffff */
[----:B------:R-:W-:Y:S05]  /*24620*/  BRA `(.L_x_6158) ;  /* 0xffffff70003c7947 */ /* 0x000fea000383ffff */
.L_x_6191:
[----:B------:R-:W0:Y:S01]  /*24630*/  S2R R11, SR_TID.X ;  /* 0x00000000000b7919 */ /* 0x000e220000002100 */
[----:B------:R-:W-:Y:S01]  /*24640*/  BSSY B1, `(.L_x_6318) ;  /* 0x000000a000017945 */ /* 0x000fe20003800000 */
[----:B------:R-:W-:Y:S02]  /*24650*/  IMAD.MOV.U32 R12, RZ, RZ, RZ ;  /* 0x000000ffff0c7224 */ /* 0x000fe400078e00ff */
[----:B------:R-:W-:Y:S01]  /*24660*/  IMAD.MOV.U32 R15, RZ, RZ, -0x1 ;  /* 0xffffffffff0f7424 */ /* 0x000fe200078e00ff */
[----:B0-----:R-:W-:-:S04]  /*24670*/  SHF.R.U32.HI R11, RZ, 0x5, R11 ;  /* 0x00000005ff0b7819 */ /* 0x001fc8000001160b */
[----:B------:R-:W-:-:S05]  /*24680*/  LOP3.LUT R11, R11, 0x3, RZ, 0xc0, !PT ;  /* 0x000000030b0b7812 */ /* 0x000fca00078ec0ff */
[----:B------:R-:W-:Y:S01]  /*24690*/  IMAD.MOV.U32 R13, RZ, RZ, R11 ;  /* 0x000000ffff0d7224 */ /* 0x000fe200078e000b */
[----:B------:R-:W-:-:S07]  /*246a0*/  MOV R11, 0x1f ;  /* 0x0000001f000b7802 */ /* 0x000fce0000000f00 */
[----:B-----5:R-:W-:Y:S05]  /*246b0*/  WARPSYNC.COLLECTIVE R15, `(.L_x_6319) ;  /* 0x000000000f087348 */ /* 0x020fea0003c00000 */
[----:B------:R0:W1:Y:S02]  /*246c0*/  SHFL.IDX P6, R14, R13, R12, R11 ;  /* 0x0000000c0d0e7389 */ /* 0x00006400000c000b */
[----:B01---5:R-:W-:Y:S01]  /*246d0*/  ENDCOLLECTIVE ;  /* 0x000000000000791b */ /* 0x023fe20003800000 */
.L_x_6319:
[----:B------:R-:W-:Y:S05]  /*246e0*/  BSYNC B1 ;  /* 0x0000000000017941 */ /* 0x000fea0003800000 */
.L_x_6318:
[----:B------:R-:W-:Y:S05]  /*246f0*/  BRA `(.L_x_6320) ;  /* 0xffffffac005c7947 */ /* 0x000fea000383ffff */
.L_x_6192:
[----:B------:R-:W-:Y:S01]  /*24700*/  BSSY B1, `(.L_x_6321) ;  /* 0x0000006000017945 */ /* 0x000fe20003800000 */
[----:B------:R-:W-:-:S07]  /*24710*/  IMAD.MOV.U32 R15, RZ, RZ, -0x1 ;  /* 0xffffffffff0f7424 */ /* 0x000fce00078e00ff */
[----:B-----5:R-:W-:Y:S05]  /*24720*/  WARPSYNC.COLLECTIVE R15, `(.L_x_6322) ;  /* 0x000000000f0c7348 */ /* 0x020fea0003c00000 */
[----:B------:R-:W-:Y:S02]  /*24730*/  ELECT P6, UR62, PT ;  /* 0x00000000003e782f */ /* 0x000fe400038c0000 */
[----:B------:R-:W-:Y:S01]  /*24740*/  MOV R14, UR62 ;  /* 0x0000003e000e7c02 */ /* 0x000fe20008000f00 */
[----:B-----5:R-:W-:Y:S10]  /*24750*/  ENDCOLLECTIVE ;  /* 0x000000000000791b */ /* 0x020ff40003800000 */
.L_x_6322:
[----:B------:R-:W-:Y:S05]  /*24760*/  BSYNC B1 ;  /* 0x0000000000017941 */ /* 0x000fea0003800000 */
.L_x_6321:
[----:B------:R-:W-:Y:S05]  /*24770*/  BRA `(.L_x_6323) ;  /* 0xffffffac00487947 */ /* 0x000fea000383ffff */
.L_x_6194:
[----:B0-----:R0:W1:Y:S02]  /*24780*/  SYNCS.PHASECHK.TRANS64.TRYWAIT P0, [R9+URZ+0x34820], R5 ;  /* 0x03482005090075a7 */ /* 0x001064000800017f */
[----:B-1----:R-:W-:Y:S05]  /*24790*/  @!P0 NANOSLEEP.SYNCS 0x989680 ;  /* 0x009896800000895d */ /* 0x002fea0003900000 */
[----:B------:R-:W1:Y:S02]  /*247a0*/  @!P0 SYNCS.PHASECHK.TRANS64 P0, [R9+URZ+0x34820], R5 ;  /* 0x03482005090085a7 */ /* 0x000e64000800007f */
[----:B-1----:R-:W-:Y:S05]  /*247b0*/  @!P0 BRA `(.L_x_6194) ;  /* 0xfffffffc00f08947 */ /* 0x002fea000383ffff */
[----:B------:R-:W-:Y:S05]  /*247c0*/  BRA `(.L_x_6324) ;  /* 0xffffffac00647947 */ /* 0x000fea000383ffff */
.L_x_6197:
[----:B0-----:R0:W1:Y:S02]  /*247d0*/  SYNCS.PHASECHK.TRANS64.TRYWAIT P0, [R5+URZ+0x348a0], R10 ;  /* 0x0348a00a050075a7 */ /* 0x001064000800017f */
[----:B-1----:R-:W-:Y:S05]  /*247e0*/  @!P0 NANOSLEEP.SYNCS 0x989680 ;  /* 0x009896800000895d */ /* 0x002fea0003900000 */
[----:B------:R-:W1:Y:S02]  /*247f0*/  @!P0 SYNCS.PHASECHK.TRANS64 P0, [R5+URZ+0x348a0], R10 ;  /* 0x0348a00a050085a7 */ /* 0x000e64000800007f */
[----:B-1----:R-:W-:Y:S05]  /*24800*/  @!P0 BRA `(.L_x_6197) ;  /* 0xfffffffc00f08947 */ /* 0x002fea000383ffff */
[----:B------:R-:W-:Y:S05]  /*24810*/  BRA `(.L_x_6325) ;  /* 0xffffffac00747947 */ /* 0x000fea000383ffff */
.L_x_6199:
[----:B-1----:R1:W2:Y:S02]  /*24820*/  SYNCS.PHASECHK.TRANS64.TRYWAIT P0, [R5+URZ+0x348c0], R10 ;  /* 0x0348c00a050075a7 */ /* 0x0022a4000800017f */
[----:B--2---:R-:W-:Y:S05]  /*24830*/  @!P0 NANOSLEEP.SYNCS 0x989680 ;  /* 0x009896800000895d */ /* 0x004fea0003900000 */
[----:B------:R-:W2:Y:S02]  /*24840*/  @!P0 SYNCS.PHASECHK.TRANS64 P0, [R5+URZ+0x348c0], R10 ;  /* 0x0348c00a050085a7 */ /* 0x000ea4000800007f */
[----:B--2---:R-:W-:Y:S05]  /*24850*/  @!P0 BRA `(.L_x_6199) ;  /* 0xfffffffc00f08947 */ /* 0x004fea000383ffff */
[----:B------:R-:W-:Y:S05]  /*24860*/  BRA `(.L_x_6326) ;  /* 0xffffffac00ec7947 */ /* 0x000fea000383ffff */
.L_x_6203:
[----:B0-----:R0:W1:Y:S02]  /*24870*/  SYNCS.PHASECHK.TRANS64.TRYWAIT P0, [R6+URZ+0x348a0], R7 ;  /* 0x0348a007060075a7 */ /* 0x001064000800017f */
[----:B-1----:R-:W-:Y:S05]  /*24880*/  @!P0 NANOSLEEP.SYNCS 0x989680 ;  /* 0x009896800000895d */ /* 0x002fea0003900000 */
[----:B------:R-:W1:Y:S02]  /*24890*/  @!P0 SYNCS.PHASECHK.TRANS64 P0, [R6+URZ+0x348a0], R7 ;  /* 0x0348a007060085a7 */ /* 0x000e64000800007f */
[----:B-1----:R-:W-:Y:S05]  /*248a0*/  @!P0 BRA `(.L_x_6203) ;  /* 0xfffffffc00f08947 */ /* 0x002fea000383ffff */
[----:B------:R-:W-:Y:S05]  /*248b0*/  BRA `(.L_x_6327) ;  /* 0xffffffb000ac7947 */ /* 0x000fea000383ffff */
.L_x_6205:
[----:B-1----:R1:W2:Y:S02]  /*248c0*/  SYNCS.PHASECHK.TRANS64.TRYWAIT P1, [R6+URZ+0x348c0], R7 ;  /* 0x0348c007060075a7 */ /* 0x0022a4000802017f */
[----:B--2---:R-:W-:Y:S05]  /*248d0*/  @!P1 NANOSLEEP.SYNCS 0x989680 ;  /* 0x009896800000995d */ /* 0x004fea0003900000 */
[----:B------:R-:W2:Y:S02]  /*248e0*/  @!P1 SYNCS.PHASECHK.TRANS64 P1, [R6+URZ+0x348c0], R7 ;  /* 0x0348c007060095a7 */ /* 0x000ea4000802007f */
[----:B--2---:R-:W-:Y:S05]  /*248f0*/  @!P1 BRA `(.L_x_6205) ;  /* 0xfffffffc00f09947 */ /* 0x004fea000383ffff */
[----:B------:R-:W-:Y:S05]  /*24900*/  BRA `(.L_x_6328) ;  /* 0xffffffb4001c7947 */ /* 0x000fea000383ffff */
.L_x_6216:
        /* <DEDUP_REMOVED lines=11> */
.L_x_6330:
[----:B------:R-:W-:Y:S05]  /*249c0*/  BSYNC B0 ;  /* 0x0000000000007941 */ /* 0x000fea0003800000 */
.L_x_6329:
[----:B------:R-:W-:Y:S05]  /*249d0*/  BRA `(.L_x_6331) ;  /* 0xffffffbc00dc7947 */ /* 0x000fea000383ffff */
.L_x_6217:
[----:B------:R-:W-:Y:S01]  /*249e0*/  BSSY B0, `(.L_x_6332) ;  /* 0x0000006000007945 */ /* 0x000fe20003800000 */
[----:B------:R-:W-:-:S07]  /*249f0*/  IMAD.MOV.U32 R15, RZ, RZ, -0x1 ;  /* 0xffffffffff0f7424 */ /* 0x000fce00078e00ff */
[----:B------:R-:W-:Y:S05]  /*24a00*/  WARPSYNC.COLLECTIVE R15, `(.L_x_6333) ;  /* 0x000000000f0c7348 */ /* 0x000fea0003c00000 */
[----:B------:R-:W-:Y:S02]  /*24a10*/  ELECT P6, UR62, PT ;  /* 0x00000000003e782f */ /* 0x000fe400038c0000 */
[----:B------:R-:W-:Y:S01]  /*24a20*/  MOV R14, UR62 ;  /* 0x0000003e000e7c02 */ /* 0x000fe20008000f00 */
[----:B------:R-:W-:Y:S10]  /*24a30*/  ENDCOLLECTIVE ;  /* 0x000000000000791b */ /* 0x000ff40003800000 */
.L_x_6333:
[----:B------:R-:W-:Y:S05]  /*24a40*/  BSYNC B0 ;  /* 0x0000000000007941 */ /* 0x000fea0003800000 */
.L_x_6332:
[----:B------:R-:W-:Y:S05]  /*24a50*/  BRA `(.L_x_6334) ;  /* 0xffffffbc00d47947 */ /* 0x000fea000383ffff */
.L_x_6220:
[----:B0-----:R0:W1:Y:S02]  /*24a60*/  SYNCS.PHASECHK.TRANS64.TRYWAIT P0, [R6+URZ+0x34840], R7 ;  /* 0x03484007060075a7 */ /* 0x001064000800017f */
[----:B-1----:R-:W-:Y:S05]  /*24a70*/  @!P0 NANOSLEEP.SYNCS 0x989680 ;  /* 0x009896800000895d */ /* 0x002fea0003900000 */
[----:B------:R-:W1:Y:S02]  /*24a80*/  @!P0 SYNCS.PHASECHK.TRANS64 P0, [R6+URZ+0x34840], R7 ;  /* 0x03484007060085a7 */ /* 0x000e64000800007f */
[----:B-1----:R-:W-:Y:S05]  /*24a90*/  @!P0 BRA `(.L_x_6220) ;  /* 0xfffffffc00f08947 */ /* 0x002fea000383ffff */
[----:B------:R-:W-:Y:S05]  /*24aa0*/  BRA `(.L_x_6335) ;  /* 0xffffffc000487947 */ /* 0x000fea000383ffff */
.L_x_6223:
        /* <DEDUP_REMOVED lines=8> */
.L_x_6231:
[----:B0-----:R0:W1:Y:S02]  /*24b30*/  SYNCS.PHASECHK.TRANS64.TRYWAIT P0, [R8+URZ+0x34840], R9 ;  /* 0x03484009080075a7 */ /* 0x001064000800017f */
[----:B-1----:R-:W-:Y:S05]  /*24b40*/  @!P0 NANOSLEEP.SYNCS 0x989680 ;  /* 0x009896800000895d */ /* 0x002fea0003900000 */
[----:B------:R-:W1:Y:S02]  /*24b50*/  @!P0 SYNCS.PHASECHK.TRANS64 P0, [R8+URZ+0x34840], R9 ;  /* 0x03484009080085a7 */ /* 0x000e64000800007f */
[----:B-1----:R-:W-:Y:S05]  /*24b60*/  @!P0 BRA `(.L_x_6231) ;  /* 0xfffffffc00f08947 */ /* 0x002fea000383ffff */
[----:B------:R-:W-:Y:S05]  /*24b70*/  BRA `(.L_x_6337) ;  /* 0xffffffc800247947 */ /* 0x000fea000383ffff */
.L_x_6233:
[----:B0-----:R0:W1:Y:S02]  /*24b80*/  SYNCS.PHASECHK.TRANS64.TRYWAIT P0, [R8+URZ+0x34860], R9 ;  /* 0x03486009080075a7 */ /* 0x001064000800017f */
[----:B-1----:R-:W-:Y:S05]  /*24b90*/  @!P0 NANOSLEEP.SYNCS 0x989680 ;  /* 0x009896800000895d */ /* 0x002fea0003900000 */
[----:B------:R-:W1:Y:S02]  /*24ba0*/  @!P0 SYNCS.PHASECHK.TRANS64 P0, [R8+URZ+0x34860], R9 ;  /* 0x03486009080085a7 */ /* 0x000e64000800007f */
[----:B-1----:R-:W-:Y:S05]  /*24bb0*/  @!P0 BRA `(.L_x_6233) ;  /* 0xfffffffc00f08947 */ /* 0x002fea000383ffff */
[----:B------:R-:W-:Y:S05]  /*24bc0*/  BRA `(.L_x_6338) ;  /* 0xffffffc800bc7947 */ /* 0x000fea000383ffff */
.L_x_6239:
[----:B-1----:R1:W2:Y:S02]  /*24bd0*/  SYNCS.PHASECHK.TRANS64.TRYWAIT P0, [R2+URZ+0x34840], R3 ;  /* 0x03484003020075a7 */ /* 0x0022a4000800017f */
[----:B--2---:R-:W-:Y:S05]  /*24be0*/  @!P0 NANOSLEEP.SYNCS 0x989680 ;  /* 0x009896800000895d */ /* 0x004fea0003900000 */
[----:B------:R-:W2:Y:S02]  /*24bf0*/  @!P0 SYNCS.PHASECHK.TRANS64 P0, [R2+URZ+0x34840], R3 ;  /* 0x03484003020085a7 */ /* 0x000ea4000800007f */
[----:B--2---:R-:W-:Y:S05]  /*24c00*/  @!P0 BRA `(.L_x_6239) ;  /* 0xfffffffc00f08947 */ /* 0x004fea000383ffff */
[----:B------:R-:W-:Y:S05]  /*24c10*/  BRA `(.L_x_6339) ;  /* 0xffffffd000207947 */ /* 0x000fea000383ffff */
.L_x_6241:
[----:B0-----:R0:W1:Y:S02]  /*24c20*/  SYNCS.PHASECHK.TRANS64.TRYWAIT P0, [R2+URZ+0x34860], R3 ;  /* 0x03486003020075a7 */ /* 0x001064000800017f */
[----:B-1----:R-:W-:Y:S05]  /*24c30*/  @!P0 NANOSLEEP.SYNCS 0x989680 ;  /* 0x009896800000895d */ /* 0x002fea0003900000 */
[----:B------:R-:W1:Y:S02]  /*24c40*/  @!P0 SYNCS.PHASECHK.TRANS64 P0, [R2+URZ+0x34860], R3 ;  /* 0x03486003020085a7 */ /* 0x000e64000800007f */
[----:B-1----:R-:W-:Y:S05]  /*24c50*/  @!P0 BRA `(.L_x_6241) ;  /* 0xfffffffc00f08947 */ /* 0x002fea000383ffff */
[----:B------:R-:W-:Y:S05]  /*24c60*/  BRA `(.L_x_6340) ;  /* 0xffffffd000b87947 */ /* 0x000fea000383ffff */
.L_x_6247:
[----:B--2---:R2:W3:Y:S02]  /*24c70*/  SYNCS.PHASECHK.TRANS64.TRYWAIT P0, [R2+URZ+0x34840], R3 ;  /* 0x03484003020075a7 */ /* 0x0044e4000800017f */
[----:B---3--:R-:W-:Y:S05]  /*24c80*/  @!P0 NANOSLEEP.SYNCS 0x989680 ;  /* 0x009896800000895d */ /* 0x008fea0003900000 */
[----:B------:R-:W3:Y:S02]  /*24c90*/  @!P0 SYNCS.PHASECHK.TRANS64 P0, [R2+URZ+0x34840], R3 ;  /* 0x03484003020085a7 */ /* 0x000ee4000800007f */
[----:B---3--:R-:W-:Y:S05]  /*24ca0*/  @!P0 BRA `(.L_x_6247) ;  /* 0xfffffffc00f08947 */ /* 0x008fea000383ffff */
[----:B------:R-:W-:Y:S05]  /*24cb0*/  BRA `(.L_x_6341) ;  /* 0xffffffd400f47947 */ /* 0x000fea000383ffff */
.L_x_6249:
[----:B0-----:R0:W1:Y:S02]  /*24cc0*/  SYNCS.PHASECHK.TRANS64.TRYWAIT P0, [R2+URZ+0x34860], R8 ;  /* 0x03486008020075a7 */ /* 0x001064000800017f */
[----:B-1----:R-:W-:Y:S05]  /*24cd0*/  @!P0 NANOSLEEP.SYNCS 0x989680 ;  /* 0x009896800000895d */ /* 0x002fea0003900000 */
[----:B------:R-:W1:Y:S02]  /*24ce0*/  @!P0 SYNCS.PHASECHK.TRANS64 P0, [R2+URZ+0x34860], R8 ;  /* 0x03486008020085a7 */ /* 0x000e64000800007f */
[----:B-1----:R-:W-:Y:S05]  /*24cf0*/  @!P0 BRA `(.L_x_6249) ;  /* 0xfffffffc00f08947 */ /* 0x002fea000383ffff */
[----:B------:R-:W-:Y:S05]  /*24d00*/  BRA `(.L_x_6342) ;  /* 0xffffffd800887947 */ /* 0x000fea000383ffff */
.L_x_6257:
[----:B-1----:R1:W2:Y:S02]  /*24d10*/  SYNCS.PHASECHK.TRANS64.TRYWAIT P0, [R3+URZ+0x34860], R0 ;  /* 0x03486000030075a7 */ /* 0x0022a4000800017f */
[----:B--2---:R-:W-:Y:S05]  /*24d20*/  @!P0 NANOSLEEP.SYNCS 0x989680 ;  /* 0x009896800000895d */ /* 0x004fea0003900000 */
[----:B------:R-:W2:Y:S02]  /*24d30*/  @!P0 SYNCS.PHASECHK.TRANS64 P0, [R3+URZ+0x34860], R0 ;  /* 0x03486000030085a7 */ /* 0x000ea4000800007f */
[----:B--2---:R-:W-:Y:S05]  /*24d40*/  @!P0 BRA `(.L_x_6257) ;  /* 0xfffffffc00f08947 */ /* 0x004fea000383ffff */
[----:B------:R-:W-:Y:S05]  /*24d50*/  BRA `(.L_x_6343) ;  /* 0xffffffdc00ac7947 */ /* 0x000fea000383ffff */
.L_x_6260:
[----:B------:R-:W-:Y:S01]  /*24d60*/  BSSY B0, `(.L_x_6344) ;  /* 0x0000008000007945 */ /* 0x000fe20003800000 */
[----:B0-----:R-:W-:Y:S01]  /*24d70*/  MOV R13, R16 ;  /* 0x00000010000d7202 */ /* 0x001fe20000000f00 */
[----:B------:R-:W-:Y:S02]  /*24d80*/  IMAD.MOV.U32 R12, RZ, RZ, RZ ;  /* 0x000000ffff0c7224 */ /* 0x000fe400078e00ff */
[----:B------:R-:W-:Y:S02]  /*24d90*/  IMAD.MOV.U32 R11, RZ, RZ, 0x1f ;  /* 0x0000001fff0b7424 */ /* 0x000fe400078e00ff */
[----:B------:R-:W-:-:S07]  /*24da0*/  IMAD.MOV.U32 R15, RZ, RZ, -0x1 ;  /* 0xffffffffff0f7424 */ /* 0x000fce00078e00ff */
[----:B-1---5:R-:W-:Y:S05]  /*24db0*/  WARPSYNC.COLLECTIVE R15, `(.L_x_6345) ;  /* 0x000000000f087348 */ /* 0x022fea0003c00000 */
[----:B------:R0:W2:Y:S02]  /*24dc0*/  SHFL.IDX P6, R14, R13, R12, R11 ;  /* 0x0000000c0d0e7389 */ /* 0x0000a400000c000b */
[----:B012--5:R-:W-:Y:S01]  /*24dd0*/  ENDCOLLECTIVE ;  /* 0x000000000000791b */ /* 0x027fe20003800000 */
.L_x_6345:
[----:B------:R-:W-:Y:S05]  /*24de0*/  BSYNC B0 ;  /* 0x0000000000007941 */ /* 0x000fea0003800000 */
.L_x_6344:
[----:B------:R-:W-:Y:S01]  /*24df0*/  IMAD.MOV.U32 R13, RZ, RZ, R16 ;  /* 0x000000ffff0d7224 */ /* 0x000fe200078e0010 */
[----:B------:R-:W-:Y:S01]  /*24e00*/  MOV R15, 0xffffffff ;  /* 0xffffffff000f7802 */ /* 0x000fe20000000f00 */
[----:B------:R-:W-:Y:S01]  /*24e10*/  IMAD.MOV.U32 R12, RZ, RZ, 0x1 ;  /* 0x00000001ff0c7424 */ /* 0x000fe200078e00ff */
[----:B------:R-:W-:Y:S01]  /*24e20*/  MOV R4, R14 ;  /* 0x0000000e00047202 */ /* 0x000fe20000000f00 */
[----:B------:R-:W-:-:S07]  /*24e30*/  IMAD.MOV.U32 R11, RZ, RZ, 0x1f ;  /* 0x0000001fff0b7424 */ /* 0x000fce00078e00ff */
[----:B------:R-:W-:Y:S05]  /*24e40*/  WARPSYNC.COLLECTIVE R15, `(.L_x_6346) ;  /* 0x000000000f087348 */ /* 0x000fea0003c00000 */
[----:B------:R0:W1:Y:S02]  /*24e50*/  SHFL.IDX P6, R14, R13, R12, R11 ;  /* 0x0000000c0d0e7389 */ /* 0x00006400000c000b */
[----:B01----:R-:W-:Y:S01]  /*24e60*/  ENDCOLLECTIVE ;  /* 0x000000000000791b */ /* 0x003fe20003800000 */
.L_x_6346:
[----:B------:R-:W-:Y:S01]  /*24e70*/  IMAD.MOV.U32 R5, RZ, RZ, R14 ;  /* 0x000000ffff057224 */ /* 0x000fe200078e000e */
[----:B------:R-:W-:Y:S06]  /*24e80*/  BRA `(.L_x_6347) ;  /* 0xffffffe000447947 */ /* 0x000fec000383ffff */
.L_x_6263:
        /* <DEDUP_REMOVED lines=8> */
.L_x_6349:
[----:B------:R-:W-:Y:S05]  /*24f10*/  BSYNC B0 ;  /* 0x0000000000007941 */ /* 0x000fea0003800000 */
.L_x_6348:
[C---:B------:R-:W-:Y:S01]  /*24f20*/  ISETP.NE.AND P0, PT, R9.reuse, RZ, PT ;  /* 0x000000ff0900720c */ /* 0x040fe20003f05270 */
[----:B------:R-:W-:Y:S01]  /*24f30*/  IMAD.MOV.U32 R12, RZ, RZ, 0x2 ;  /* 0x00000002ff0c7424 */ /* 0x000fe200078e00ff */
[----:B------:R-:W-:Y:S01]  /*24f40*/  MOV R11, RZ ;  /* 0x000000ff000b7202 */ /* 0x000fe20000000f00 */
[----:B------:R-:W-:Y:S01]  /*24f50*/  IMAD.MOV.U32 R15, RZ, RZ, -0x1 ;  /* 0xffffffffff0f7424 */ /* 0x000fe200078e00ff */
[----:B------:R-:W-:Y:S02]  /*24f60*/  SEL R14, R14, RZ, P0 ;  /* 0x000000ff0e0e7207 */ /* 0x000fe40000000000 */
[----:B------:R-:W-:-:S03]  /*24f70*/  ISETP.GE.U32.AND P0, PT, R9, 0x2, PT ;  /* 0x000000020900780c */ /* 0x000fc60003f06070 */
[----:B------:R-:W-:-:S10]  /*24f80*/  IMAD.IADD R13, R3, 0x1, R14 ;  /* 0x00000001030d7824 */ /* 0x000fd400078e020e */
[----:B------:R-:W-:Y:S05]  /*24f90*/  WARPSYNC.COLLECTIVE R15, `(.L_x_6350) ;  /* 0x000000000f087348 */ /* 0x000fea0003c00000 */
[----:B------:R0:W1:Y:S02]  /*24fa0*/  SHFL.UP P6, R14, R13, R12, R11 ;  /* 0x0400000c0d0e7389 */ /* 0x00006400000c000b */
[----:B01----:R-:W-:Y:S01]  /*24fb0*/  ENDCOLLECTIVE ;  /* 0x000000000000791b */ /* 0x003fe20003800000 */
.L_x_6350:
        /* <DEDUP_REMOVED lines=8> */
.L_x_6351:
        /* <DEDUP_REMOVED lines=8> */
.L_x_6352:
        /* <DEDUP_REMOVED lines=8> */
.L_x_6353:
        /* <DEDUP_REMOVED lines=8> */
.L_x_6354:
[----:B------:R-:W-:Y:S05]  /*251c0*/  BRA `(.L_x_6355) ;  /* 0xffffffe0000c7947 */ /* 0x000fea000383ffff */
.L_x_6268:
[----:B------:R-:W-:Y:S01]  /*251d0*/  BSSY B0, `(.L_x_6356) ;  /* 0x0000008000007945 */ /* 0x000fe20003800000 */
[----:B-----5:R-:W-:Y:S01]  /*251e0*/  IMAD.MOV.U32 R13, RZ, RZ, R3 ;  /* 0x000000ffff0d7224 */ /* 0x020fe200078e0003 */
[----:B------:R-:W-:Y:S01]  /*251f0*/  MOV R12, 0x1 ;  /* 0x00000001000c7802 */ /* 0x000fe20000000f00 */
[----:B------:R-:W-:Y:S02]  /*25200*/  IMAD.MOV.U32 R11, RZ, RZ, RZ ;  /* 0x000000ffff0b7224 */ /* 0x000fe400078e00ff */
[----:B------:R-:W-:-:S07]  /*25210*/  IMAD.MOV.U32 R15, RZ, RZ, -0x1 ;  /* 0xffffffffff0f7424 */ /* 0x000fce00078e00ff */
[----:B01----:R-:W-:Y:S05]  /*25220*/  WARPSYNC.COLLECTIVE R15, `(.L_x_6357) ;  /* 0x000000000f087348 */ /* 0x003fea0003c00000 */
[----:B------:R2:W3:Y:S02]  /*25230*/  SHFL.UP P6, R14, R13, R12, R11 ;  /* 0x0400000c0d0e7389 */ /* 0x0004e400000c000b */
[----:B0123--:R-:W-:Y:S01]  /*25240*/  ENDCOLLECTIVE ;  /* 0x000000000000791b */ /* 0x00ffe20003800000 */
.L_x_6357:
[----:B------:R-:W-:Y:S05]  /*25250*/  BSYNC B0 ;  /* 0x0000000000007941 */ /* 0x000fea0003800000 */
.L_x_6356:
        /* <DEDUP_REMOVED lines=10> */
.L_x_6358:
        /* <DEDUP_REMOVED lines=8> */
.L_x_6359:
        /* <DEDUP_REMOVED lines=8> */
.L_x_6360:
        /* <DEDUP_REMOVED lines=8> */
.L_x_6361:
        /* <DEDUP_REMOVED lines=8> */
.L_x_6362:
[----:B------:R-:W-:Y:S05]  /*25500*/  BRA `(.L_x_6363) ;  /* 0xffffffdc00f47947 */ /* 0x000fea000383ffff */
.L_x_6270:
[----:B------:R-:W-:Y:S01]  /*25510*/  BSSY B0, `(.L_x_6364) ;  /* 0x0000006000007945 */ /* 0x000fe20003800000 */
[----:B------:R-:W-:Y:S02]  /*25520*/  PLOP3.LUT P6, PT, P6, PT, PT, 0x8, 0x0 ;  /* 0x000000000000781c */ /* 0x000fe400037ce170 */
[----:B------:R-:W-:-:S11]  /*25530*/  MOV R15, 0xffffffff ;  /* 0xffffffff000f7802 */ /* 0x000fd60000000f00 */
[----:B0-----:R-:W-:Y:S05]  /*25540*/  WARPSYNC.COLLECTIVE R15, `(.L_x_6365) ;  /* 0x000000000f087348 */ /* 0x001fea0003c00000 */
[----:B------:R-:W-:Y:S01]  /*25550*/  VOTE.ANY R14, PT, P6 ;  /* 0x00000000000e7806 */ /* 0x000fe200030e0100 */
[----:B0-----:R-:W-:Y:S06]  /*25560*/  ENDCOLLECTIVE ;  /* 0x000000000000791b */ /* 0x001fec0003800000 */
.L_x_6365:
[----:B------:R-:W-:Y:S05]  /*25570*/  BSYNC B0 ;  /* 0x0000000000007941 */ /* 0x000fea0003800000 */
.L_x_6364:
[----:B------:R-:W-:Y:S01]  /*25580*/  IMAD.MOV.U32 R6, RZ, RZ, R14 ;  /* 0x000000ffff067224 */ /* 0x000fe200078e000e */
[----:B------:R-:W-:Y:S01]  /*25590*/  MOV R11, 0x1f ;  /* 0x0000001f000b7802 */ /* 0x000fe20000000f00 */
[----:B------:R-:W-:Y:S02]  /*255a0*/  IMAD.MOV.U32 R13, RZ, RZ, R3 ;  /* 0x000000ffff0d7224 */ /* 0x000fe400078e0003 */
[----:B------:R-:W0:Y:S01]  /*255b0*/  POPC R5, R6 ;  /* 0x0000000600057309 */ /* 0x000e220000000000 */
[----:B------:R-:W-:Y:S02]  /*255c0*/  IMAD.MOV.U32 R15, RZ, RZ, -0x1 ;  /* 0xffffffffff0f7424 */ /* 0x000fe400078e00ff */
[----:B0-----:R-:W-:-:S07]  /*255d0*/  IMAD.MOV.U32 R12, RZ, RZ, R5 ;  /* 0x000000ffff0c7224 */ /* 0x001fce00078e0005 */
[----:B------:R-:W-:Y:S05]  /*255e0*/  WARPSYNC.COLLECTIVE R15, `(.L_x_6366) ;  /* 0x000000000f087348 */ /* 0x000fea0003c00000 */
[----:B------:R0:W1:Y:S02]  /*255f0*/  SHFL.IDX P6, R14, R13, R12, R11 ;  /* 0x0000000c0d0e7389 */ /* 0x00006400000c000b */
[----:B01----:R-:W-:Y:S01]  /*25600*/  ENDCOLLECTIVE ;  /* 0x000000000000791b */ /* 0x003fe20003800000 */
.L_x_6366:
[----:B------:R-:W-:Y:S01]  /*25610*/  IMAD.MOV.U32 R17, RZ, RZ, R14 ;  /* 0x000000ffff117224 */ /* 0x000fe200078e000e */
[----:B------:R-:W-:Y:S06]  /*25620*/  BRA `(.L_x_6367) ;  /* 0xffffffdc00e47947 */ /* 0x000fec000383ffff */
.L_x_6272:
[----:B------:R-:W-:Y:S01]  /*25630*/  BSSY B0, `(.L_x_6368) ;  /* 0x0000007000007945 */ /* 0x000fe20003800000 */
[----:B------:R-:W-:Y:S01]  /*25640*/  IMAD.MOV.U32 R13, RZ, RZ, R2 ;  /* 0x000000ffff0d7224 */ /* 0x000fe200078e0002 */
[----:B------:R-:W-:Y:S01]  /*25650*/  MOV R11, 0x1f ;  /* 0x0000001f000b7802 */ /* 0x000fe20000000f00 */
[----:B------:R-:W-:-:S07]  /*25660*/  IMAD.MOV.U32 R15, RZ, RZ, -0x1 ;  /* 0xffffffffff0f7424 */ /* 0x000fce00078e00ff */
[----:B012---:R-:W-:Y:S05]  /*25670*/  WARPSYNC.COLLECTIVE R15, `(.L_x_6369) ;  /* 0x000000000f087348 */ /* 0x007fea0003c00000 */
[----:B------:R3:W4:Y:S02]  /*25680*/  SHFL.IDX P6, R14, R13, R12, R11 ;  /* 0x0000000c0d0e7389 */ /* 0x00072400000c000b */
[----:B01234-:R-:W-:Y:S01]  /*25690*/  ENDCOLLECTIVE ;  /* 0x000000000000791b */ /* 0x01ffe20003800000 */
.L_x_6369:
[----:B------:R-:W-:Y:S05]  /*256a0*/  BSYNC B0 ;  /* 0x0000000000007941 */ /* 0x000fea0003800000 */
.L_x_6368:
[----:B------:R-:W-:Y:S05]  /*256b0*/  BRA `(.L_x_6271) ;  /* 0xffffffdc00dc7947 */ /* 0x000fea000383ffff */
.L_x_6276:
[----:B0-----:R0:W1:Y:S02]  /*256c0*/  SYNCS.PHASECHK.TRANS64.TRYWAIT P0, [R0+URZ+0x34820], R3 ;  /* 0x03482003000075a7 */ /* 0x001064000800017f */
[----:B-1----:R-:W-:Y:S05]  /*256d0*/  @!P0 NANOSLEEP.SYNCS 0x989680 ;  /* 0x009896800000895d */ /* 0x002fea0003900000 */
[----:B------:R-:W1:Y:S02]  /*256e0*/  @!P0 SYNCS.PHASECHK.TRANS64 P0, [R0+URZ+0x34820], R3 ;  /* 0x03482003000085a7 */ /* 0x000e64000800007f */
[----:B-1----:R-:W-:Y:S05]  /*256f0*/  @!P0 BRA `(.L_x_6276) ;  /* 0xfffffffc00f08947 */ /* 0x002fea000383ffff */
[----:B------:R-:W-:Y:S05]  /*25700*/  BRA `(.L_x_6370) ;  /* 0xffffffe000c07947 */ /* 0x000fea000383ffff */
.L_x_6277:
        /* <DEDUP_REMOVED lines=8> */
[----:B0-----:R-:W-:Y:S05]  /*25790*/  WARPSYNC.COLLECTIVE R15, `(.L_x_6372) ;  /* 0x000000000f087348 */ /* 0x001fea0003c00000 */
[----:B------:R1:W2:Y:S02]  /*257a0*/  SHFL.IDX P6, R14, R13, R12, R11 ;  /* 0x0000000c0d0e7389 */ /* 0x0002a400000c000b */
[----:B012---:R-:W-:Y:S01]  /*257b0*/  ENDCOLLECTIVE ;  /* 0x000000000000791b */ /* 0x007fe20003800000 */
.L_x_6372:
[----:B------:R-:W-:Y:S05]  /*257c0*/  BSYNC B0 ;  /* 0x0000000000007941 */ /* 0x000fea0003800000 */
.L_x_6371:
[----:B------:R-:W-:Y:S05]  /*257d0*/  BRA `(.L_x_6373) ;  /* 0xffffffe000a87947 */ /* 0x000fea000383ffff */
.L_x_6278:
[----:B------:R-:W-:Y:S01]  /*257e0*/  BSSY B0, `(.L_x_6374) ;  /* 0x0000006000007945 */ /* 0x000fe20003800000 */
[----:B------:R-:W-:-:S07]  /*257f0*/  IMAD.MOV.U32 R15, RZ, RZ, -0x1 ;  /* 0xffffffffff0f7424 */ /* 0x000fce00078e00ff */
[----:B01----:R-:W-:Y:S05]  /*25800*/  WARPSYNC.COLLECTIVE R15, `(.L_x_6375) ;  /* 0x000000000f0c7348 */ /* 0x003fea0003c00000 */
[----:B------:R-:W-:Y:S02]  /*25810*/  ELECT P6, UR62, PT ;  /* 0x00000000003e782f */ /* 0x000fe400038c0000 */
[----:B------:R-:W-:Y:S01]  /*25820*/  MOV R14, UR62 ;  /* 0x0000003e000e7c02 */ /* 0x000fe20008000f00 */
[----:B01----:R-:W-:Y:S10]  /*25830*/  ENDCOLLECTIVE ;  /* 0x000000000000791b */ /* 0x003ff40003800000 */
.L_x_6375:
[----:B------:R-:W-:Y:S05]  /*25840*/  BSYNC B0 ;  /* 0x0000000000007941 */ /* 0x000fea0003800000 */
.L_x_6374:
[----:B------:R-:W-:Y:S05]  /*25850*/  BRA `(.L_x_6376) ;  /* 0xffffffe0009c7947 */ /* 0x000fea000383ffff */
.L_x_6280:
[----:B0-----:R0:W1:Y:S02]  /*25860*/  SYNCS.PHASECHK.TRANS64.TRYWAIT P0, [R6+URZ], R5 ;  /* 0x00000005060075a7 */ /* 0x001064000800017f */
[----:B-1----:R-:W-:Y:S05]  /*25870*/  @!P0 NANOSLEEP.SYNCS 0x989680 ;  /* 0x009896800000895d */ /* 0x002fea0003900000 */
[----:B------:R-:W1:Y:S02]  /*25880*/  @!P0 SYNCS.PHASECHK.TRANS64 P0, [R6+URZ], R5 ;  /* 0x00000005060085a7 */ /* 0x000e64000800007f */
[----:B-1----:R-:W-:Y:S05]  /*25890*/  @!P0 BRA `(.L_x_6280) ;  /* 0xfffffffc00f08947 */ /* 0x002fea000383ffff */
[----:B------:R-:W-:Y:S05]  /*258a0*/  BRA `(.L_x_6377) ;  /* 0xffffffe000d87947 */ /* 0x000fea000383ffff */
.L_x_6281:
[----:B-1----:R1:W2:Y:S02]  /*258b0*/  SYNCS.PHASECHK.TRANS64.TRYWAIT P0, [R7+URZ], R2 ;  /* 0x00000002070075a7 */ /* 0x0022a4000800017f */
[----:B--2---:R-:W-:Y:S05]  /*258c0*/  @!P0 NANOSLEEP.SYNCS 0x989680 ;  /* 0x009896800000895d */ /* 0x004fea0003900000 */
[----:B------:R-:W2:Y:S02]  /*258d0*/  @!P0 SYNCS.PHASECHK.TRANS64 P0, [R7+URZ], R2 ;  /* 0x00000002070085a7 */ /* 0x000ea4000800007f */
[----:B--2---:R-:W-:Y:S05]  /*258e0*/  @!P0 BRA `(.L_x_6281) ;  /* 0xfffffffc00f08947 */ /* 0x004fea000383ffff */
[----:B------:R-:W-:Y:S05]  /*258f0*/  BRA `(.L_x_6378) ;  /* 0xffffffe000cc7947 */ /* 0x000fea000383ffff */
.L_x_6283:
[----:B--2---:R2:W3:Y:S02]  /*25900*/  SYNCS.PHASECHK.TRANS64.TRYWAIT P0, [R4+URZ], R5 ;  /* 0x00000005040075a7 */ /* 0x0044e4000800017f */
[----:B---3--:R-:W-:Y:S05]  /*25910*/  @!P0 NANOSLEEP.SYNCS 0x989680 ;  /* 0x009896800000895d */ /* 0x008fea0003900000 */
[----:B------:R-:W3:Y:S02]  /*25920*/  @!P0 SYNCS.PHASECHK.TRANS64 P0, [R4+URZ], R5 ;  /* 0x00000005040085a7 */ /* 0x000ee4000800007f */
[----:B---3--:R-:W-:Y:S05]  /*25930*/  @!P0 BRA `(.L_x_6283) ;  /* 0xfffffffc00f08947 */ /* 0x008fea000383ffff */
[----:B------:R-:W-:Y:S05]  /*25940*/  BRA `(.L_x_6379) ;  /* 0xffffffe000d47947 */ /* 0x000fea000383ffff */
.L_x_6380:
        /* <DEDUP_REMOVED lines=11> */
.L_x_12772:


//--------------------- .text._ZN7cutlass13device_kernelIN5flash11enable_sm90INS1_16FlashAttnFwdSm90INS1_25CollectiveMainloopFwdSm90ILi2EN4cute5tupleIJNS5_1CILi1EEES8_S8_EEENS6_IJNS7_ILi128EEESA_SA_EEELi128ENS_6half_tEfNS_4arch4Sm90ELb0ELb1ELb0ELb0ELb0ELb0ELb0ELb1ELb1ELb0ELb0ELb0EEENS1_21CollectiveEpilogueFwdISB_S9_SC_SE_Li256ELb0ELb0ELb0ELb0EEENS1_30DynamicPersistentTileSchedulerILi256ELi32ELb0ELb0ELb1EEEEEEEEEvNT_6ParamsE --------------------------
	.section	.text._ZN7cutlass13device_kernelIN5flash11enable_sm90INS1_16FlashAttnFwdSm90INS1_25CollectiveMainloopFwdSm90ILi2EN4cute5tupleIJNS5_1CILi1EEES8_S8_EEENS6_IJNS7_ILi128EEESA_SA_EEELi128ENS_6half_tEfNS_4arch4Sm90ELb0ELb1ELb0ELb0ELb0ELb0ELb0ELb1ELb1ELb0ELb0ELb0EEENS1_21CollectiveEpilogueFwdISB_S9_SC_SE_Li256ELb0ELb0ELb0ELb0EEENS1_30DynamicPersistentTileSchedulerILi256ELi32ELb0ELb0ELb1EEEEEEEEEvNT_6ParamsE,"ax",@progbits
	.align	128
.text._ZN7cutlass13device_kernelIN5flash11enable_sm90INS1_16FlashAttnFwdSm90INS1_25CollectiveMainloopFwdSm90ILi2EN4cute5tupleIJNS5_1CILi1EEES8_S8_EEENS6_IJNS7_ILi128EEESA_SA_EEELi128ENS_6half_tEfNS_4arch4Sm90ELb0ELb1ELb0ELb0ELb0ELb0ELb0ELb1ELb1ELb0ELb0ELb0EEENS1_21CollectiveEpilogueFwdISB_S9_SC_SE_Li256ELb0ELb0ELb0ELb0EEENS1_30DynamicPersistentTileSchedulerILi256ELi32ELb0ELb0ELb1EEEEEEEEEvNT_6ParamsE:
        .type           _ZN7cutlass13device_kernelIN5flash11enable_sm90INS1_16FlashAttnFwdSm90INS1_25CollectiveMainloopFwdSm90ILi2EN4cute5tupleIJNS5_1CILi1EEES8_S8_EEENS6_IJNS7_ILi128EEESA_SA_EEELi128ENS_6half_tEfNS_4arch4Sm90ELb0ELb1ELb0ELb0ELb0ELb0ELb0ELb1ELb1ELb0ELb0ELb0EEENS1_21CollectiveEpilogueFwdISB_S9_SC_SE_Li256ELb0ELb0ELb0ELb0EEENS1_30DynamicPersistentTileSchedulerILi256ELi32ELb0ELb0ELb1EEEEEEEEEvNT_6ParamsE,@function
        .size           _ZN7cutlass13device_kernelIN5flash11enable_sm90INS1_16FlashAttnFwdSm90INS1_25CollectiveMainloopFwdSm90ILi2EN4cute5tupleIJNS5_1CILi1EEES8_S8_EEENS6_IJNS7_ILi128EEESA_SA_EEELi128ENS_6half_tEfNS_4arch4Sm90ELb0ELb1ELb0ELb0ELb0ELb0ELb0ELb1ELb1ELb0ELb0ELb0EEENS1_21CollectiveEpilogueFwdISB_S9_SC_SE_Li256ELb0ELb0ELb0ELb0EEENS1_30DynamicPersistentTileSchedulerILi256ELi32ELb0ELb0ELb1EEEEEEEEEvNT_6ParamsE,(.L_x_12773 - _ZN7cutlass13device_kernelIN5flash11enable_sm90INS1_16FlashAttnFwdSm90INS1_25CollectiveMainloopFwdSm90ILi2EN4cute5tupleIJNS5_1CILi1EEES8_S8_EEENS6_IJNS7_ILi128EEESA_SA_EEELi128ENS_6half_tEfNS_4arch4Sm90ELb0ELb1ELb0ELb0ELb0ELb0ELb0ELb1ELb1ELb0ELb0ELb0EEENS1_21CollectiveEpilogueFwdISB_S9_SC_SE_Li256ELb0ELb0ELb0ELb0EEENS1_30DynamicPersistentTileSchedulerILi256ELi32ELb0ELb0ELb1EEEEEEEEEvNT_6ParamsE)
        .other          _ZN7cutlass13device_kernelIN5flash11enable_sm90INS1_16FlashAttnFwdSm90INS1_25CollectiveMainloopFwdSm90ILi2EN4cute5tupleIJNS5_1CILi1EEES8_S8_EEENS6_IJNS7_ILi128EEESA_SA_EEELi128ENS_6half_tEfNS_4arch4Sm90ELb0ELb1ELb0ELb0ELb0ELb0ELb0ELb1ELb1ELb0ELb0ELb0EEENS1_21CollectiveEpilogueFwdISB_S9_SC_SE_Li256ELb0ELb0ELb0ELb0EEENS1_30DynamicPersistentTileSchedulerILi256ELi32ELb0ELb0ELb1EEEEEEEEEvNT_6ParamsE,@"STO_CUDA_ENTRY STV_DEFAULT"
_ZN7cutlass13device_kernelIN5flash11enable_sm90INS1_16FlashAttnFwdSm90INS1_25CollectiveMainloopFwdSm90ILi2EN4cute5tupleIJNS5_1CILi1EEES8_S8_EEENS6_IJNS7_ILi128EEESA_SA_EEELi128ENS_6half_tEfNS_4arch4Sm90ELb0ELb1ELb0ELb0ELb0ELb0ELb0ELb1ELb1ELb0ELb0ELb0EEENS1_21CollectiveEpilogueFwdISB_S9_SC_SE_Li256ELb0ELb0ELb0ELb0EEENS1_30DynamicPersistentTileSchedulerILi256ELi32ELb0ELb0ELb1EEEEEEEEEvNT_6ParamsE:
[----:B------:R-:W1:Y:S01]  /*0000*/  LDC R1, c[0x0][0x28] ;  /* 0x00000a00ff017b82 */ /* 0x000e620000000800 */
[----:B------:R-:W2:Y:S01]  /*0010*/  S2R R3, SR_TID.X ;  /* 0x0000000000037919 */ /* 0x000ea20000002100 */
[----:B------:R-:W-:Y:S01]  /*0020*/  ELECT P0, URZ, PT ;  /* 0x00000000003f782f */ /* 0x000fe20003800000 */
[----:B------:R-:W-:Y:S01]  /*0030*/  BSSY B0, `(.L_x_6381) ;  /* 0x0000014000007945 */ /* 0x000fe20003800000 */
[--C-:B--2---:R-:W-:Y:S02]  /*0040*/  SHF.R.U32.HI R0, RZ, 0x5, R3.reuse ;  /* 0x00000005ff007819 */ /* 0x104fe40000011603 */
[----:B------:R-:W-:-:S03]  /*0050*/  SHF.R.U32.HI R17, RZ, 0x7, R3 ;  /* 0x00000007ff117819 */ /* 0x000fc60000011603 */
[----:B------:R-:W2:Y:S02]  /*0060*/  SHFL.IDX PT, R2, R0, RZ, 0x1f ;  /* 0x00001fff00027589 */ /* 0x000ea400000e0000 */
[----:B--2---:R-:W-:-:S13]  /*0070*/  ISETP.EQ.AND P0, PT, R2, RZ, P0 ;  /* 0x000000ff0200720c */ /* 0x004fda0000702270 */
[----:B-1----:R-:W-:Y:S05]  /*0080*/  @!P0 BRA `(.L_x_6382) ;  /* 0x0000000000388947 */ /* 0x002fea0003800000 */
        /* <DEDUP_REMOVED lines=14> */
.L_x_6382:
[----:B------:R-:W-:Y:S05]  /*0170*/  BSYNC B0 ;  /* 0x0000000000007941 */ /* 0x000fea0003800000 */
.L_x_6381:
        /* <DEDUP_REMOVED lines=37> */
.L_x_6383:
        /* <DEDUP_REMOVED lines=22> */
.L_x_6384:
        /* <DEDUP_REMOVED lines=18> */
.L_x_6385:
        /* <DEDUP_REMOVED lines=22> */
.L_x_6386:
        /* <DEDUP_REMOVED lines=22> */
.L_x_6387:
[----:B------:R-:W-:Y:S01]  /*0910*/  PLOP3.LUT P0, PT, PT, PT, UP0, 0x80, 0x0 ;  /* 0x000000000000781c */ /* 0x000fe20003f0f008 */
[----:B------:R-:W-:Y:S01]  /*0920*/  UMOV UR38, 0x1 ;  /* 0x0000000100267882 */ /* 0x000fe20000000000 */
[----:B------:R-:W-:Y:S01]  /*0930*/  NOP ;  /* 0x0000000000007918 */ /* 0x000fe20000000000 */
[----:B------:R-:W-:Y:S01]  /*0940*/  USEL UR38, UR38, 0x2, !UP0 ;  /* 0x0000000226267887 */ /* 0x000fe2000c000000 */
[----:B------:R-:W-:Y:S01]  /*0950*/  ULDC.64 UR50, c[0x0][0x208] ;  /* 0x0000820000327ab9 */ /* 0x000fe20000000a00 */
[----:B-123--:R-:W-:Y:S08]  /*0960*/  BAR.SYNC.DEFER_BLOCKING 0x0 ;  /* 0x0000000000007b1d */ /* 0x00eff00000010000 */
[----:B------:R-:W-:Y:S05]  /*0970*/  @!P0 BRA `(.L_x_6388) ;  /* 0x000000dc00e88947 */ /* 0x000fea0003800000 */
.L_x_6389:
[----:B------:R-:W-:-:S08]  /*0980*/  NOP ;  /* 0x0000000000007918 */ /* 0x000fd00000000000 */
[----:B------:R-:W1:Y:S02]  /*0990*/  USETMAXREG.TRY_ALLOC.CTAPOOL UP0, 0xf0 ;  /* 0x000000f0000079c8 */ /* 0x000e640008000600 */
[----:B-1----:R-:W-:-:S13]  /*09a0*/  PLOP3.LUT P0, PT, PT, PT, UP0, 0x80, 0x0 ;  /* 0x000000000000781c */ /* 0x002fda0003f0f008 */
[----:B------:R-:W-:Y:S05]  /*09b0*/  @!P0 BRA `(.L_x_6389) ;  /* 0xfffffffc00f08947 */ /* 0x000fea000383ffff */
[----:B------:R-:W1:Y:S01]  /*09c0*/  S2R R2, SR_TID.X ;  /* 0x0000000000027919 */ /* 0x000e620000002100 */
[----:B------:R-:W2:Y:S08]  /*09d0*/  S2UR UR7, SR_CTAID.X ;  /* 0x00000000000779c3 */ /* 0x000eb00000002500 */
[----:B------:R-:W-:Y:S08]  /*09e0*/  BAR.ARV 0x4, 0x120 ;  /* 0x0104800000007b1d */ /* 0x000ff00000002000 */
[----:B------:R-:W-:Y:S06]  /*09f0*/  BAR.ARV 0x8, 0x120 ;  /* 0x0204800000007b1d */ /* 0x000fec0000002000 */
[----:B-1----:R-:W-:-:S04]  /*0a00*/  LOP3.LUT R0, R2, 0xffffff80, RZ, 0xc0, !PT ;  /* 0xffffff8002007812 */ /* 0x002fc800078ec0ff */
[----:B------:R-:W-:Y:S02]  /*0a10*/  ISETP.NE.AND P0, PT, R0, 0x80, PT ;  /* 0x000000800000780c */ /* 0x000fe40003f05270 */
[----:B------:R-:W2:Y:S11]  /*0a20*/  LDC R0, c[0x0][0xda8] ;  /* 0x00036a00ff007b82 */ /* 0x000eb60000000800 */
[----:B------:R-:W-:Y:S06]  /*0a30*/  @!P0 BAR.ARV 0x9, 0x100 ;  /* 0x0244000000008b1d */ /* 0x000fec0000002000 */
[----:B--2---:R-:W-:-:S13]  /*0a40*/  ISETP.LE.AND P0, PT, R0, UR7, PT ;  /* 0x0000000700007c0c */ /* 0x004fda000bf03270 */
[----:B------:R-:W-:Y:S05]  /*0a50*/  @P0 EXIT ;  /* 0x000000000000094d */ /* 0x000fea0003800000 */
[----:B------:R-:W-:Y:S01]  /*0a60*/  VIADD R190, R2, 0xffffff80 ;  /* 0xffffff8002be7836 */ /* 0x000fe20000000000 */
[----:B------:R-:W1:Y:S01]  /*0a70*/  S2UR UR4, SR_CgaCtaId ;  /* 0x00000000000479c3 */ /* 0x000e620000008800 */
[----:B------:R-:W-:Y:S01]  /*0a80*/  UMOV UR39, 0x400 ;  /* 0x0000040000277882 */ /* 0x000fe20000000000 */
[----:B------:R-:W-:Y:S02]  /*0a90*/  ULOP3.LUT UR47, UR38, 0x1, URZ, 0xfc, !UPT ;  /* 0x00000001262f7892 */ /* 0x000fe4000f8efc3f */
[----:B------:R-:W-:Y:S01]  /*0aa0*/  SHF.R.S32.HI R3, RZ, 0x1f, R190 ;  /* 0x0000001fff037819 */ /* 0x000fe200000114be */
[----:B------:R-:W-:Y:S01]  /*0ab0*/  ULDC.64 UR52, c[0x0][0x198] ;  /* 0x0000660000347ab9 */ /* 0x000fe20000000a00 */
[----:B------:R-:W-:Y:S01]  /*0ac0*/  UMOV UR46, URZ ;  /* 0x0000003f002e7c82 */ /* 0x000fe20008000000 */
[----:B------:R-:W-:Y:S01]  /*0ad0*/  UMOV UR36, URZ ;  /* 0x0000003f00247c82 */ /* 0x000fe20008000000 */
[CC--:B------:R-:W-:Y:S01]  /*0ae0*/  LEA.HI R0, R3.reuse, R190.reuse, RZ, 0x4 ;  /* 0x000000be03007211 */ /* 0x0c0fe200078f20ff */
[----:B------:R-:W2:Y:S01]  /*0af0*/  S2UR UR6, SR_SWINHI ;  /* 0x00000000000679c3 */ /* 0x000ea20000002f00 */
[----:B------:R-:W-:Y:S01]  /*0b00*/  LEA.HI R5, R3, R190, RZ, 0x7 ;  /* 0x000000be03057211 */ /* 0x000fe200078f38ff */
[----:B------:R-:W-:Y:S01]  /*0b10*/  UMOV UR37, URZ ;  /* 0x0000003f00257c82 */ /* 0x000fe20008000000 */
[----:B------:R-:W-:-:S02]  /*0b20*/  SHF.R.S32.HI R7, RZ, 0x4, R0 ;  /* 0x00000004ff077819 */ /* 0x000fc40000011400 */
[----:B------:R-:W-:Y:S02]  /*0b30*/  LOP3.LUT R9, R5, 0xffffff80, RZ, 0xc0, !PT ;  /* 0xffffff8005097812 */ /* 0x000fe400078ec0ff */
[----:B------:R-:W-:Y:S02]  /*0b40*/  LEA.HI R2, R0, R7, RZ, 0x1 ;  /* 0x0000000700027211 */ /* 0x000fe400078f08ff */
[----:B------:R-:W-:Y:S01]  /*0b50*/  LEA.HI R189, R3, R190, RZ, 0x5 ;  /* 0x000000be03bd7211 */ /* 0x000fe200078f28ff */
[----:B------:R-:W-:Y:S01]  /*0b60*/  IMAD.IADD R186, R190, 0x1, -R9 ;  /* 0x00000001beba7824 */ /* 0x000fe200078e0a09 */
[----:B------:R-:W-:Y:S02]  /*0b70*/  LOP3.LUT R2, R2, 0x1ffffffe, RZ, 0xc0, !PT ;  /* 0x1ffffffe02027812 */ /* 0x000fe400078ec0ff */
[----:B------:R-:W-:Y:S02]  /*0b80*/  SHF.R.S32.HI R189, RZ, 0x5, R189 ;  /* 0x00000005ffbd7819 */ /* 0x000fe400000114bd */
[----:B------:R-:W-:Y:S01]  /*0b90*/  SHF.R.S32.HI R9, RZ, 0x1f, R186 ;  /* 0x0000001fff097819 */ /* 0x000fe200000114ba */
[----:B------:R-:W-:Y:S01]  /*0ba0*/  IMAD.IADD R2, R7, 0x1, -R2 ;  /* 0x0000000107027824 */ /* 0x000fe200078e0a02 */
[----:B------:R-:W-:Y:S01]  /*0bb0*/  LOP3.LUT R7, R0, 0x3fffff0, RZ, 0xc0, !PT ;  /* 0x03fffff000077812 */ /* 0x000fe200078ec0ff */
[----:B-1----:R-:W-:Y:S01]  /*0bc0*/  ULEA UR39, UR4, UR39, 0x18 ;  /* 0x0000002704277291 */ /* 0x002fe2000f8ec03f */
[----:B------:R-:W-:-:S02]  /*0bd0*/  LEA.HI R4, R9, R186, RZ, 0x2 ;  /* 0x000000ba09047211 */ /* 0x000fc400078f10ff */
[----:B------:R-:W-:Y:S01]  /*0be0*/  SHF.R.S32.HI R188, RZ, 0x7, R5 ;  /* 0x00000007ffbc7819 */ /* 0x000fe20000011405 */
[----:B------:R-:W-:Y:S01]  /*0bf0*/  IMAD.IADD R0, R190, 0x1, -R7 ;  /* 0x00000001be007824 */ /* 0x000fe200078e0a07 */
[--C-:B------:R-:W-:Y:S02]  /*0c00*/  SHF.R.S32.HI R6, RZ, 0x2, R4.reuse ;  /* 0x00000002ff067819 */ /* 0x100fe40000011404 */
[----:B------:R-:W-:Y:S01]  /*0c10*/  SHF.R.S32.HI R7, RZ, 0x1f, R4 ;  /* 0x0000001fff077819 */ /* 0x000fe20000011404 */
[----:B------:R-:W-:Y:S01]  /*0c20*/  IMAD R11, R189, 0x10, R0 ;  /* 0x00000010bd0b7824 */ /* 0x000fe200078e0200 */
[----:B------:R-:W-:Y:S01]  /*0c30*/  LEA.HI R9, R9, R186, RZ, 0x5 ;  /* 0x000000ba09097211 */ /* 0x000fe200078f28ff */
[----:B------:R-:W-:Y:S01]  /*0c40*/  UMOV UR4, UR39 ;  /* 0x0000002700047c82 */ /* 0x000fe20008000000 */
[----:B--2---:R-:W-:Y:S01]  /*0c50*/  UMOV UR5, UR6 ;  /* 0x0000000600057c82 */ /* 0x004fe20008000000 */
[----:B------:R-:W-:Y:S01]  /*0c60*/  LEA.HI R7, R7, R6, RZ, 0x3 ;  /* 0x0000000607077211 */ /* 0x000fe200078f18ff */
[----:B------:R-:W-:Y:S01]  /*0c70*/  IMAD R2, R11, 0x8, R2 ;  /* 0x000000080b027824 */ /* 0x000fe200078e0202 */
[----:B------:R-:W-:Y:S01]  /*0c80*/  LEA.HI R5, R5, R188, RZ, 0x1 ;  /* 0x000000bc05057211 */ /* 0x000fe200078f08ff */
[----:B------:R-:W-:Y:S01]  /*0c90*/  IMAD.U32 R18, RZ, RZ, UR4 ;  /* 0x00000004ff127e24 */ /* 0x000fe2000f8e00ff */
[----:B------:R-:W-:Y:S01]  /*0ca0*/  LOP3.LUT R7, R7, 0xfffffff8, RZ, 0xc0, !PT ;  /* 0xfffffff807077812 */ /* 0x000fe200078ec0ff */
[----:B------:R-:W-:Y:S01]  /*0cb0*/  IMAD.U32 R19, RZ, RZ, UR5 ;  /* 0x00000005ff137e24 */ /* 0x000fe2000f8e00ff */
[----:B------:R-:W-:Y:S01]  /*0cc0*/  SHF.R.S32.HI R9, RZ, 0x5, R9 ;  /* 0x00000005ff097819 */ /* 0x000fe20000011409 */
[----:B------:R-:W-:Y:S01]  /*0cd0*/  UMOV UR4, UR7 ;  /* 0x0000000700047c82 */ /* 0x000fe20008000000 */
[----:B------:R-:W-:Y:S01]  /*0ce0*/  LEA.HI R3, R3, R190, RZ, 0x3 ;  /* 0x000000be03037211 */ /* 0x000fe200078f18ff */
[----:B------:R-:W-:Y:S01]  /*0cf0*/  IMAD.IADD R6, R6, 0x1, -R7 ;  /* 0x0000000106067824 */ /* 0x000fe200078e0a07 */
[----:B------:R-:W-:Y:S01]  /*0d00*/  LOP3.LUT R7, R5, 0x3fffffe, RZ, 0xc0, !PT ;  /* 0x03fffffe05077812 */ /* 0x000fe200078ec0ff */
[----:B------:R-:W-:Y:S01]  /*0d10*/  IMAD.SHL.U32 R5, R2, 0x8, RZ ;  /* 0x0000000802057824 */ /* 0x000fe200078e00ff */
[----:B------:R-:W-:Y:S01]  /*0d20*/  SHF.R.S32.HI R184, RZ, 0x3, R3 ;  /* 0x00000003ffb87819 */ /* 0x000fe20000011403 */
[----:B------:R-:W-:-:S02]  /*0d30*/  IMAD R6, R9, 0x10, R6 ;  /* 0x0000001009067824 */ /* 0x000fc400078e0206 */
[----:B------:R-:W-:Y:S02]  /*0d40*/  IMAD.IADD R7, R188, 0x1, -R7 ;  /* 0x00000001bc077824 */ /* 0x000fe400078e0a07 */
[----:B------:R-:W-:Y:S01]  /*0d50*/  IMAD.WIDE R18, R5, 0x2, R18 ;  /* 0x0000000205127825 */ /* 0x000fe200078e0212 */
[----:B------:R-:W-:-:S03]  /*0d60*/  LOP3.LUT R5, R3, 0x1ffffff8, RZ, 0xc0, !PT ;  /* 0x1ffffff803057812 */ /* 0x000fc600078ec0ff */
[----:B------:R-:W-:Y:S01]  /*0d70*/  IMAD R187, R7, 0x40, R6 ;  /* 0x0000004007bb7824 */ /* 0x000fe200078e0206 */
[----:B------:R-:W-:Y:S01]  /*0d80*/  LOP3.LUT R7, R4, 0x7ffffffc, RZ, 0xc0, !PT ;  /* 0x7ffffffc04077812 */ /* 0x000fe200078ec0ff */
[----:B------:R-:W-:-:S04]  /*0d90*/  IMAD.IADD R5, R190, 0x1, -R5 ;  /* 0x00000001be057824 */ /* 0x000fc800078e0a05 */
[----:B------:R-:W-:Y:S02]  /*0da0*/  IMAD.SHL.U32 R22, R5, 0x8, RZ ;  /* 0x0000000805167824 */ /* 0x000fe400078e00ff */
[----:B------:R-:W-:-:S07]  /*0db0*/  IMAD.IADD R16, R186, 0x1, -R7 ;  /* 0x00000001ba107824 */ /* 0x000fce00078e0a07 */
.L_x_6482:
        /* <DEDUP_REMOVED lines=20> */
.L_x_6390:
[----:B------:R-:W-:Y:S01]  /*0f00*/  ULDC UR6, c[0x0][0xdc4] ;  /* 0x0003710000067ab9 */ /* 0x000fe20000000800 */
[----:B------:R-:W-:Y:S01]  /*0f10*/  UMOV UR48, UR7 ;  /* 0x0000000700307c82 */ /* 0x000fe20008000000 */
[----:B------:R-:W-:-:S11]  /*0f20*/  UISETP.NE.AND UP0, UPT, UR6, 0x1, UPT ;  /* 0x000000010600788c */ /* 0x000fd6000bf05270 */
[----:B------:R-:W-:Y:S02]  /*0f30*/  @UP0 ULDC.64 UR10, c[0x0][0xdc8] ;  /* 0x00037200000a0ab9 */ /* 0x000fe40000000a00 */
[----:B------:R-:W-:-:S04]  /*0f40*/  UIMAD.WIDE.U32 UR4, UR7, UR10, URZ ;  /* 0x0000000a070472a5 */ /* 0x000fc8000f8e003f */
[----:B------:R-:W-:-:S04]  /*0f50*/  @UP0 USHF.R.U32.HI UR48, URZ, UR11, UR5 ;  /* 0x0000000b3f300299 */ /* 0x000fc80008011605 */
[----:B------:R-:W-:-:S12]  /*0f60*/  UIMAD UR4, UR48, UR6, URZ ;  /* 0x00000006300472a4 */ /* 0x000fd8000f8e023f */
.L_x_6391:
[----:B------:R-:W-:Y:S01]  /*0f70*/  UIADD3 UR6, UR7, -UR4, URZ ;  /* 0x8000000407067290 */ /* 0x000fe2000fffe03f */
[----:B------:R-:W-:Y:S01]  /*0f80*/  ULDC UR43, c[0x0][0xdb8] ;  /* 0x00036e00002b7ab9 */ /* 0x000fe20000000800 */
[----:B------:R-:W-:Y:S02]  /*0f90*/  ULOP3.LUT UR7, URZ, UR48, URZ, 0x33, !UPT ;  /* 0x000000303f077292 */ /* 0x000fe4000f8e333f */
[----:B------:R-:W-:Y:S01]  /*0fa0*/  UISETP.NE.AND UP1, UPT, UR43, 0x1, UPT ;  /* 0x000000012b00788c */ /* 0x000fe2000bf25270 */
[----:B------:R-:W-:Y:S01]  /*0fb0*/  ULDC.64 UR12, c[0x0][0x3f8] ;  /* 0x0000fe00000c7ab9 */ /* 0x000fe20000000a00 */
[----:B------:R-:W-:Y:S01]  /*0fc0*/  ULDC UR42, c[0x0][0xdac] ;  /* 0x00036b00002a7ab9 */ /* 0x000fe20000000800 */
[----:B------:R-:W-:Y:S02]  /*0fd0*/  UISETP.NE.U32.AND UP0, UPT, UR12, URZ, UPT ;  /* 0x0000003f0c00728c */ /* 0x000fe4000bf05070 */
[----:B------:R-:W-:Y:S01]  /*0fe0*/  UIADD3 UR42, UR7, UR42, URZ ;  /* 0x0000002a072a7290 */ /* 0x000fe2000fffe03f */
[----:B------:R-:W-:Y:S01]  /*0ff0*/  ULDC.64 UR4, c[0x0][0x9e0] ;  /* 0x0002780000047ab9 */ /* 0x000fe20000000a00 */
[----:B------:R-:W-:Y:S01]  /*1000*/  ULDC UR11, c[0x0][0xdc4] ;  /* 0x00037100000b7ab9 */ /* 0x000fe20000000800 */
[----:B------:R-:W-:-:S02]  /*1010*/  UISETP.NE.AND.EX UP0, UPT, UR13, URZ, UPT, UP0 ;  /* 0x0000003f0d00728c */ /* 0x000fc4000bf05300 */
[----:B------:R-:W-:Y:S02]  /*1020*/  UISETP.GE.AND UP2, UPT, UR5, 0x1, UPT ;  /* 0x000000010500788c */ /* 0x000fe4000bf46270 */
[----:B------:R-:W-:Y:S01]  /*1030*/  USHF.L.U32 UR42, UR42, 0x7, URZ ;  /* 0x000000072a2a7899 */ /* 0x000fe2000800063f */
[----:B------:R-:W-:Y:S01]  /*1040*/  ULDC UR45, c[0x0][0x404] ;  /* 0x00010100002d7ab9 */ /* 0x000fe20000000800 */
[----:B------:R-:W-:Y:S01]  /*1050*/  ULDC UR9, c[0x0][0x288] ;  /* 0x0000a20000097ab9 */ /* 0x000fe20000000800 */
[----:B------:R-:W-:Y:S01]  /*1060*/  UIMAD UR8, UR8, UR11, UR6 ;  /* 0x0000000b080872a4 */ /* 0x000fe2000f8e0206 */
[----:B------:R-:W-:Y:S01]  /*1070*/  PLOP3.LUT P1, PT, PT, PT, UP2, 0x80, 0x0 ;  /* 0x000000000000781c */ /* 0x000fe20003f2f028 */
[----:B------:R-:W-:Y:S01]  /*1080*/  USEL UR45, UR45, 0x1, UP0 ;  /* 0x000000012d2d7887 */ /* 0x000fe20008000000 */
[----:B------:R-:W-:Y:S01]  /*1090*/  @UP1 ULDC UR6, c[0x0][0xdbc] ;  /* 0x00036f0000061ab9 */ /* 0x000fe20000000800 */
[----:B------:R-:W-:Y:S01]  /*10a0*/  UIADD3 UR54, UR42, 0x80, -UR9 ;  /* 0x000000802a367890 */ /* 0x000fe2000fffe809 */
[----:B------:R-:W-:Y:S01]  /*10b0*/  ULDC UR10, c[0x0][0x2e0] ;  /* 0x0000b800000a7ab9 */ /* 0x000fe20000000800 */
[----:B------:R-:W-:Y:S01]  /*10c0*/  UIMAD.WIDE.U32 UR6, UR8, UR6, URZ ;  /* 0x00000006080672a5 */ /* 0x000fe2000f8e003f */
[----:B------:R-:W-:Y:S01]  /*10d0*/  @UP1 ULDC UR11, c[0x0][0xdc0] ;  /* 0x00037000000b1ab9 */ /* 0x000fe20000000800 */
[----:B------:R-:W-:Y:S01]  /*10e0*/  UIMAD UR54, UR45, UR10, UR54 ;  /* 0x0000000a2d3672a4 */ /* 0x000fe2000f8e0236 */
[----:B------:R-:W-:Y:S01]  /*10f0*/  UMOV UR44, UR8 ;  /* 0x00000008002c7c82 */ /* 0x000fe20008000000 */
[----:B------:R-:W-:-:S02]  /*1100*/  @UP1 USHF.R.U32.HI UR44, URZ, UR11, UR7 ;  /* 0x0000000b3f2c1299 */ /* 0x000fc40008011607 */
[----:B------:R-:W-:Y:S02]  /*1110*/  UIADD3 UR4, UR54, UR4, URZ ;  /* 0x0000000436047290 */ /* 0x000fe4000fffe03f */
        /* <DEDUP_REMOVED lines=14> */
.L_x_6393:
[----:B------:R-:W-:-:S11]  /*1200*/  UISETP.NE.AND UP0, UPT, UR5, 0x1, UPT ;  /* 0x000000010500788c */ /* 0x000fd6000bf05270 */
[----:B------:R-:W-:Y:S02]  /*1210*/  @UP0 ULDC.64 UR12, c[0x0][0x9e8] ;  /* 0x00027a00000c0ab9 */ /* 0x000fe40000000a00 */
[----:B------:R-:W-:-:S04]  /*1220*/  UIMAD.WIDE.U32 UR6, UR4, UR12, URZ ;  /* 0x0000000c040672a5 */ /* 0x000fc8000f8e003f */
[----:B------:R-:W-:-:S12]  /*1230*/  @UP0 USHF.R.U32.HI UR4, URZ, UR13, UR7 ;  /* 0x0000000d3f040299 */ /* 0x000fd80008011607 */
.L_x_6394:
[----:B------:R-:W-:-:S06]  /*1240*/  UIMAD UR4, UR4, UR5, UR5 ;  /* 0x00000005040472a4 */ /* 0x000fcc000f8e0205 */
[----:B------:R-:W-:-:S07]  /*1250*/  VIMNMX R0, R0, UR4, PT ;  /* 0x0000000400007c48 */ /* 0x000fce000bfe0100 */
.L_x_6392:
        /* <DEDUP_REMOVED lines=25> */
.L_x_6396:
[----:B------:R-:W-:-:S11]  /*13f0*/  UISETP.NE.AND UP0, UPT, UR5, 0x1, UPT ;  /* 0x000000010500788c */ /* 0x000fd6000bf05270 */
[----:B------:R-:W-:Y:S02]  /*1400*/  @UP0 ULDC.64 UR10, c[0x0][0x9e8] ;  /* 0x00027a00000a0ab9 */ /* 0x000fe40000000a00 */
[----:B------:R-:W-:-:S04]  /*1410*/  UIMAD.WIDE.U32 UR6, UR4, UR10, URZ ;  /* 0x0000000a040672a5 */ /* 0x000fc8000f8e003f */
[----:B------:R-:W-:-:S12]  /*1420*/  @UP0 USHF.R.U32.HI UR4, URZ, UR11, UR7 ;  /* 0x0000000b3f040299 */ /* 0x000fd80008011607 */
.L_x_6397:
[----:B------:R-:W-:-:S04]  /*1430*/  UIMAD UR4, UR4, UR5, URZ ;  /* 0x00000005040472a4 */ /* 0x000fc8000f8e023f */
[----:B------:R-:W-:-:S04]  /*1440*/  UISETP.LT.AND UP0, UPT, UR8, UR4, UPT ;  /* 0x000000040800728c */ /* 0x000fc8000bf01270 */
[----:B------:R-:W-:-:S12]  /*1450*/  USEL UR8, UR8, UR4, !UP0 ;  /* 0x0000000408087287 */ /* 0x000fd8000c000000 */
.L_x_6395:
[----:B------:R-:W-:Y:S01]  /*1460*/  USHF.R.S32.HI UR4, URZ, 0x1f, UR8 ;  /* 0x0000001f3f047899 */ /* 0x000fe20008011408 */
[----:B------:R-:W-:Y:S02]  /*1470*/  PLOP3.LUT P0, PT, PT, PT, PT, 0x80, 0x0 ;  /* 0x000000000000781c */ /* 0x000fe40003f0f070 */
[----:B------:R-:W-:Y:S02]  /*1480*/  CS2R R2, SRZ ;  /* 0x0000000000027805 */ /* 0x000fe4000001ff00 */
        /* <DEDUP_REMOVED lines=35> */
[----:B------:R-:W-:Y:S01]  /*16c0*/  CS2R R90, SRZ ;  /* 0x00000000005a7805 */ /* 0x000fe2000001ff00 */
[----:B------:R-:W-:Y:S02]  /*16d0*/  IMAD.MOV.U32 R9, RZ, RZ, RZ ;  /* 0x000000ffff097224 */ /* 0x000fe400078e00ff */
[----:B------:R-:W-:Y:S02]  /*16e0*/  IMAD.MOV.U32 R89, RZ, RZ, RZ ;  /* 0x000000ffff597224 */ /* 0x000fe400078e00ff */
        /* <DEDUP_REMOVED lines=30> */
.L_x_6399:
[----:B------:R-:W-:Y:S01]  /*18d0*/  ULEA.HI UR4, UR46, UR46, URZ, 0x1 ;  /* 0x0000002e2e047291 */ /* 0x000fe2000f8f083f */
[----:B------:R-:W-:-:S03]  /*18e0*/  IMAD.U32 R2, RZ, RZ, UR47 ;  /* 0x0000002fff027e24 */ /* 0x000fc6000f8e00ff */
[----:B------:R-:W-:Y:S02]  /*18f0*/  ULOP3.LUT UR4, UR4, 0xfffffffe, URZ, 0xc0, !UPT ;  /* 0xfffffffe04047892 */ /* 0x000fe4000f8ec03f */
[----:B------:R-:W-:Y:S02]  /*1900*/  ISETP.NE.AND P0, PT, R2, 0x3, PT ;  /* 0x000000030200780c */ /* 0x000fe40003f05270 */
[----:B------:R-:W-:-:S06]  /*1910*/  UIADD3 UR4, UR46, -UR4, URZ ;  /* 0x800000042e047290 */ /* 0x000fcc000fffe03f */
[----:B------:R-:W-:-:S05]  /*1920*/  IMAD.U32 R0, RZ, RZ, UR4 ;  /* 0x00000004ff007e24 */ /* 0x000fca000f8e00ff */
[----:B------:R-:W-:-:S04]  /*1930*/  SHF.L.U32 R0, R0, 0x1f, RZ ;  /* 0x0000001f00007819 */ /* 0x000fc800000006ff */
[----:B------:R-:W1:Y:S02]  /*1940*/  SYNCS.PHASECHK.TRANS64.TRYWAIT P1, [UR39+0x28800], R0 ;  /* 0x02880000ff0075a7 */ /* 0x000e640008020167 */
[----:B-1----:R-:W-:Y:S05]  /*1950*/  @!P1 BRA `(.L_x_6400) ;  /* 0x0000010000609947 */ /* 0x002fea0003800000 */
.L_x_6547:
[----:B------:R-:W-:Y:S05]  /*1960*/  @!P0 BRA `(.L_x_6401) ;  /* 0x0000000000048947 */ /* 0x000fea0003800000 */
[----:B------:R-:W-:Y:S01]  /*1970*/  BPT.TRAP 0x1 ;  /* 0x000000040000795c */ /* 0x000fe20000300000 */
.L_x_6401:
[----:B------:R-:W-:Y:S02]  /*1980*/  IMAD.U32 R7, RZ, RZ, UR37 ;  /* 0x00000025ff077e24 */ /* 0x000fe4000f8e00ff */
[----:B-1----:R-:W-:-:S03]  /*1990*/  IMAD.U32 R0, RZ, RZ, UR36 ;  /* 0x00000024ff007e24 */ /* 0x002fc6000f8e00ff */
[----:B------:R-:W-:Y:S02]  /*19a0*/  LEA R7, R7, UR39, 0x3 ;  /* 0x0000002707077c11 */ /* 0x000fe4000f8e18ff */
[----:B------:R-:W-:-:S04]  /*19b0*/  SHF.L.U32 R0, R0, 0x1f, RZ ;  /* 0x0000001f00007819 */ /* 0x000fc800000006ff */
[----:B------:R1:W2:Y:S01]  /*19c0*/  SYNCS.PHASECHK.TRANS64.TRYWAIT P2, [R7+URZ+0x28830], R0 ;  /* 0x02883000070075a7 */ /* 0x0002a2000804017f */
[----:B------:R-:W-:Y:S05]  /*19d0*/  @!P0 BRA `(.L_x_6402) ;  /* 0x0000000000048947 */ /* 0x000fea0003800000 */
[----:B------:R-:W-:Y:S01]  /*19e0*/  BPT.TRAP 0x1 ;  /* 0x000000040000795c */ /* 0x000fe20000300000 */
.L_x_6402:
[----:B------:R-:W3:Y:S02]  /*19f0*/  S2R R2, SR_TID.X ;  /* 0x0000000000027919 */ /* 0x000ee40000002100 */
[----:B---3--:R-:W-:Y:S01]  /*1a00*/  LOP3.LUT P1, RZ, R2, 0x7f, RZ, 0xc0, !PT ;  /* 0x0000007f02ff7812 */ /* 0x008fe2000782c0ff */
[----:B--2---:R-:W-:-:S12]  /*1a10*/  @P2 BRA `(.L_x_6403) ;  /* 0x0000000000082947 */ /* 0x004fd80003800000 */
[----:B------:R-:W2:Y:S02]  /*1a20*/  SYNCS.PHASECHK.TRANS64.TRYWAIT P2, [R7+URZ+0x28830], R0 ;  /* 0x02883000070075a7 */ /* 0x000ea4000804017f */
[----:B--2---:R-:W-:Y:S05]  /*1a30*/  @!P2 BRA `(.L_x_6404) ;  /* 0x000001000040a947 */ /* 0x004fea0003800000 */
.L_x_6403:
[----:B------:R-:W-:Y:S05]  /*1a40*/  WARPSYNC.ALL ;  /* 0x0000000000007948 */ /* 0x000fea0003800000 */
[----:B------:R-:W-:Y:S01]  /*1a50*/  UIADD3 UR4, UR39, 0x18400, URZ ;  /* 0x0001840027047890 */ /* 0x000fe2000fffe03f */
[----:B------:R-:W-:Y:S01]  /*1a60*/  WARPGROUP.ARRIVE ;  /* 0x00000000000079c5 */ /* 0x000fe20000000000 */
[----:B------:R-:W-:Y:S01]  /*1a70*/  ULOP3.LUT UR32, UR55, 0x10000, URZ, 0xfc, !UPT ;  /* 0x0001000037207892 */ /* 0x000fe2000f8efc3f */
[----:B------:R-:W3:Y:S01]  /*1a80*/  LDC R3, c[0x0][0x2e0] ;  /* 0x0000b800ff037b82 */ /* 0x000ee20000000800 */
[----:B------:R-:W-:Y:S01]  /*1a90*/  USHF.R.U32.HI UR4, URZ, 0x4, UR4 ;  /* 0x000000043f047899 */ /* 0x000fe20008011604 */
[----:B------:R-:W-:Y:S01]  /*1aa0*/  IMAD.MOV.U32 R5, RZ, RZ, -0x80 ;  /* 0xffffff80ff057424 */ /* 0x000fe200078e00ff */
[----:B------:R-:W-:Y:S01]  /*1ab0*/  UMOV UR33, 0x40000040 ;  /* 0x4000004000217882 */ /* 0x000fe20000000000 */
[----:B------:R-:W-:Y:S01]  /*1ac0*/  UMOV UR35, 0x40000040 ;  /* 0x4000004000237882 */ /* 0x000fe20000000000 */
[----:B------:R-:W-:Y:S01]  /*1ad0*/  ULOP3.LUT UR4, UR4, 0x3fff, URZ, 0xc0, !UPT ;  /* 0x00003fff04047892 */ /* 0x000fe2000f8ec03f */
[C---:B------:R-:W-:Y:S01]  /*1ae0*/  IMAD R12, R88.reuse, R5, 0x80 ;  /* 0x00000080580c7424 */ /* 0x040fe200078e0205 */
[----:B------:R-:W-:Y:S01]  /*1af0*/  UMOV UR5, 0x40000040 ;  /* 0x4000004000057882 */ /* 0x000fe20000000000 */
[----:B------:R-:W-:Y:S01]  /*1b00*/  UMOV UR7, 0x40000040 ;  /* 0x4000004000077882 */ /* 0x000fe20000000000 */
[----:B------:R-:W-:Y:S01]  /*1b10*/  ULOP3.LUT UR49, UR4, 0x10000, URZ, 0xfc, !UPT ;  /* 0x0001000004317892 */ /* 0x000fe2000f8efc3f */
[----:B------:R-:W4:Y:S01]  /*1b20*/  LDC.64 R10, c[0x0][0x9e0] ;  /* 0x00027800ff0a7b82 */ /* 0x000f220000000a00 */
[----:B------:R-:W-:Y:S01]  /*1b30*/  UIADD3 UR4, UR32, 0x2, URZ ;  /* 0x0000000220047890 */ /* 0x000fe2000fffe03f */
[----:B-12---:R-:W-:Y:S01]  /*1b40*/  @!P1 VIADD R0, R7, 0x28840 ;  /* 0x0002884007009836 */ /* 0x006fe20000000000 */
[----:B------:R-:W-:Y:S01]  /*1b50*/  ULEA UR34, UR37, UR49, 0xb ;  /* 0x0000003125227291 */ /* 0x000fe2000f8e583f */
[----:B------:R-:W-:Y:S01]  /*1b60*/  LEA R6, R88, 0xffffff80, 0x7 ;  /* 0xffffff8058067811 */ /* 0x000fe200078e38ff */
[----:B------:R-:W-:-:S02]  /*1b70*/  UIADD3 UR8, UR32, 0x4, URZ ;  /* 0x0000000420087890 */ /* 0x000fc4000fffe03f */
[----:B------:R-:W-:Y:S01]  /*1b80*/  UIADD3 UR6, UR34, 0x2, URZ ;  /* 0x0000000222067890 */ /* 0x000fe2000fffe03f */
[----:B------:R-:W1:Y:S01]  /*1b90*/  LDC R8, c[0x0][0x288] ;  /* 0x0000a200ff087b82 */ /* 0x000e620000000800 */
[----:B------:R-:W-:Y:S01]  /*1ba0*/  UIADD3 UR10, UR34, 0x4, URZ ;  /* 0x00000004220a7890 */ /* 0x000fe2000fffe03f */
[----:B------:R-:W-:Y:S01]  /*1bb0*/  @!P1 PRMT R0, RZ, 0x654, R0 ;  /* 0x00000654ff009816 */ /* 0x000fe20000000000 */
[----:B------:R-:W-:Y:S01]  /*1bc0*/  UMOV UR9, 0x40000040 ;  /* 0x4000004000097882 */ /* 0x000fe20000000000 */
[----:B------:R-:W-:Y:S01]  /*1bd0*/  HGMMA.64x128x16.F32 R24, gdesc[UR32], RZ, !UPT, gsb0 ;  /* 0x01e00000201879f0 */ /* 0x000fe2000c0008ff */
[----:B------:R-:W-:Y:S01]  /*1be0*/  UMOV UR11, 0x40000040 ;  /* 0x40000040000b7882 */ /* 0x000fe20000000000 */
[----:B------:R-:W-:Y:S01]  /*1bf0*/  UIADD3 UR12, UR32, 0x6, URZ ;  /* 0x00000006200c7890 */ /* 0x000fe2000fffe03f */
[----:B---3--:R-:W-:Y:S01]  /*1c00*/  IMAD R7, R3, UR45, R12 ;  /* 0x0000002d03077c24 */ /* 0x008fe2000f8e020c */
[----:B------:R-:W-:Y:S01]  /*1c10*/  UIADD3 UR14, UR34, 0x6, URZ ;  /* 0x00000006220e7890 */ /* 0x000fe2000fffe03f */
[----:B------:R-:W-:Y:S01]  /*1c20*/  UMOV UR13, 0x40000040 ;  /* 0x40000040000d7882 */ /* 0x000fe20000000000 */
[----:B------:R-:W-:Y:S01]  /*1c30*/  UMOV UR15, 0x40000040 ;  /* 0x40000040000f7882 */ /* 0x000fe20000000000 */
[----:B------:R-:W-:Y:S01]  /*1c40*/  UIADD3 UR16, UR32, 0x400, URZ ;  /* 0x0000040020107890 */ /* 0x000fe2000fffe03f */
[C---:B------:R-:W-:Y:S01]  /*1c50*/  IMAD R14, R16.reuse, -0x2, R7 ;  /* 0xfffffffe100e7824 */ /* 0x040fe200078e0207 */
[----:B------:R-:W-:Y:S01]  /*1c60*/  UIADD3 UR18, UR34, 0x400, URZ ;  /* 0x0000040022127890 */ /* 0x000fe2000fffe03f */
[----:B------:R-:W-:Y:S01]  /*1c70*/  UMOV UR17, 0x40000040 ;  /* 0x4000004000117882 */ /* 0x000fe20000000000 */
[----:B------:R-:W-:Y:S01]  /*1c80*/  UMOV UR19, 0x40000040 ;  /* 0x4000004000137882 */ /* 0x000fe20000000000 */
[----:B------:R-:W-:Y:S01]  /*1c90*/  UIADD3 UR20, UR32, 0x402, URZ ;  /* 0x0000040220147890 */ /* 0x000fe2000fffe03f */
[----:B----4-:R-:W-:Y:S01]  /*1ca0*/  ISETP.GE.AND P2, PT, R11, 0x1, PT ;  /* 0x000000010b00780c */ /* 0x010fe20003f46270 */
[----:B------:R-:W-:Y:S01]  /*1cb0*/  UIADD3 UR22, UR34, 0x402, URZ ;  /* 0x0000040222167890 */ /* 0x000fe2000fffe03f */
[----:B------:R-:W-:Y:S01]  /*1cc0*/  UMOV UR21, 0x40000040 ;  /* 0x4000004000157882 */ /* 0x000fe20000000000 */
[----:B------:R-:W-:Y:S01]  /*1cd0*/  UMOV UR23, 0x40000040 ;  /* 0x4000004000177882 */ /* 0x000fe20000000000 */
[----:B------:R-:W-:Y:S01]  /*1ce0*/  UIADD3 UR24, UR32, 0x404, URZ ;  /* 0x0000040420187890 */ /* 0x000fe2000fffe03f */
[----:B-1----:R-:W-:Y:S01]  /*1cf0*/  IADD3 R5, R7, 0x1, -R8 ;  /* 0x0000000107057810 */ /* 0x002fe20007ffe808 */
[----:B------:R-:W-:Y:S01]  /*1d00*/  UIADD3 UR26, UR34, 0x404, URZ ;  /* 0x00000404221a7890 */ /* 0x000fe2000fffe03f */
[----:B------:R-:W-:Y:S01]  /*1d10*/  UMOV UR25, 0x40000040 ;  /* 0x4000004000197882 */ /* 0x000fe20000000000 */
[----:B------:R-:W-:Y:S01]  /*1d20*/  UMOV UR27, 0x40000040 ;  /* 0x40000040001b7882 */ /* 0x000fe20000000000 */
[----:B------:R-:W-:Y:S01]  /*1d30*/  UIADD3 UR28, UR32, 0x406, URZ ;  /* 0x00000406201c7890 */ /* 0x000fe2000fffe03f */
[----:B------:R-:W-:Y:S01]  /*1d40*/  IMAD R9, R16, -0x2, R5 ;  /* 0xfffffffe10097824 */ /* 0x000fe200078e0205 */
[----:B------:R-:W-:Y:S01]  /*1d50*/  UIADD3 UR30, UR34, 0x406, URZ ;  /* 0x00000406221e7890 */ /* 0x000fe2000fffe03f */
[----:B------:R-:W-:Y:S01]  /*1d60*/  VIADD R5, R187, UR42 ;  /* 0x0000002abb057c36 */ /* 0x000fe20008000000 */
[----:B------:R-:W-:Y:S01]  /*1d70*/  UMOV UR29, 0x40000040 ;  /* 0x40000040001d7882 */ /* 0x000fe20000000000 */
[----:B------:R-:W-:Y:S01]  /*1d80*/  UMOV UR31, 0x40000040 ;  /* 0x40000040001f7882 */ /* 0x000fe20000000000 */
[----:B------:R-:W-:Y:S01]  /*1d90*/  ULDC UR56, c[0x0][0x9dc] ;  /* 0x0002770000387ab9 */ /* 0x000fe20000000800 */
[----:B------:R-:W-:Y:S01]  /*1da0*/  IMAD.IADD R89, R9, 0x1, R10 ;  /* 0x0000000109597824 */ /* 0x000fe200078e020a */
[----:B------:R-:W-:-:S02]  /*1db0*/  WARPGROUP.DEPBAR.LE gsb0, 0x0 ;  /* 0x00008000000079c5 */ /* 0x000fc40000010000 */
[----:B------:R-:W-:-:S06]  /*1dc0*/  WARPGROUP.ARRIVE ;  /* 0x00000000000079c5 */ /* 0x000fcc0000000000 */
[----:B------:R-:W-:Y:S01]  /*1dd0*/  HGMMA.64x128x16.F32 R24, gdesc[UR4], R24, gsb0 ;  /* 0x01e00000041879f0 */ /* 0x000fe20008000818 */
[----:B------:R-:W-:-:S06]  /*1de0*/  ULOP3.LUT UR6, URZ, UR56, URZ, 0x33, !UPT ;  /* 0x000000383f067292 */ /* 0x000fcc000f8e333f */
[----:B------:R-:W-:-:S04]  /*1df0*/  VIADD R20, R9, UR6 ;  /* 0x0000000609147c36 */ /* 0x000fc80008000000 */
[----:B------:R-:W-:Y:S01]  /*1e00*/  IMAD.IADD R2, R20, 0x1, R5 ;  /* 0x0000000114027824 */ /* 0x000fe200078e0205 */
[----:B------:R-:W-:Y:S02]  /*1e10*/  WARPGROUP.DEPBAR.LE gsb0, 0x0 ;  /* 0x00008000000079c5 */ /* 0x000fe40000010000 */
[----:B------:R-:W-:-:S06]  /*1e20*/  WARPGROUP.ARRIVE ;  /* 0x00000000000079c5 */ /* 0x000fcc0000000000 */
[----:B------:R-:W-:Y:S03]  /*1e30*/  HGMMA.64x128x16.F32 R24, gdesc[UR8], R24, gsb0 ;  /* 0x01e00000081879f0 */ /* 0x000fe60008000818 */
[----:B------:R-:W-:Y:S02]  /*1e40*/  WARPGROUP.DEPBAR.LE gsb0, 0x0 ;  /* 0x00008000000079c5 */ /* 0x000fe40000010000 */
[----:B------:R-:W-:-:S07]  /*1e50*/  WARPGROUP.ARRIVE ;  /* 0x00000000000079c5 */ /* 0x000fce0000000000 */
        /* <DEDUP_REMOVED lines=14> */
[----:B------:R1:W-:Y:S02]  /*1f40*/  @!P1 SYNCS.ARRIVE.TRANS64.RED.A1T0 RZ, [R0+URZ], RZ ;  /* 0x000000ff00ff99a7 */ /* 0x0003e4000810043f */
[----:B-1----:R-:W-:Y:S01]  /*1f50*/  VIADDMNMX R0, R5, R89, R14, PT ;  /* 0x0000005905007246 */ /* 0x002fe2000380010e */
[----:B------:R-:W-:Y:S06]  /*1f60*/  @!P2 BRA `(.L_x_6405) ;  /* 0x000000000054a947 */ /* 0x000fec0003800000 */
[----:B------:R-:W-:Y:S01]  /*1f70*/  IMAD R7, R3, UR45, R5 ;  /* 0x0000002d03077c24 */ /* 0x000fe2000f8e0205 */
[----:B------:R-:W-:Y:S03]  /*1f80*/  BSSY B0, `(.L_x_6406) ;  /* 0x000000f000007945 */ /* 0x000fe60003800000 */
[----:B------:R-:W-:-:S05]  /*1f90*/  IMAD.IADD R7, R7, 0x1, -R8 ;  /* 0x0000000107077824 */ /* 0x000fca00078e0a08 */
        /* <DEDUP_REMOVED lines=9> */
.L_x_6407:
[----:B------:R-:W-:-:S13]  /*2030*/  ISETP.NE.AND P3, PT, R11, 0x1, PT ;  /* 0x000000010b00780c */ /* 0x000fda0003f65270 */
[----:B------:R-:W1:Y:S02]  /*2040*/  @P3 LDC.64 R90, c[0x0][0x9e8] ;  /* 0x00027a00ff5a3b82 */ /* 0x000e640000000a00 */
[----:B-1----:R-:W-:-:S05]  /*2050*/  @P3 IMAD.HI.U32 R4, R7, R90, RZ ;  /* 0x0000005a07043227 */ /* 0x002fca00078e00ff */
[----:B------:R-:W-:-:S07]  /*2060*/  @P3 SHF.R.U32.HI R7, RZ, R91, R4 ;  /* 0x0000005bff073219 */ /* 0x000fce0000011604 */
.L_x_6408:
[----:B------:R-:W-:Y:S05]  /*2070*/  BSYNC B0 ;  /* 0x0000000000007941 */ /* 0x000fea0003800000 */
.L_x_6406:
[----:B------:R-:W-:-:S04]  /*2080*/  IMAD R7, R7, R11, -R6 ;  /* 0x0000000b07077224 */ /* 0x000fc800078e0a06 */
[----:B------:R-:W-:-:S05]  /*2090*/  IMAD R7, R16, -0x2, R7 ;  /* 0xfffffffe10077824 */ /* 0x000fca00078e0207 */
[----:B------:R-:W-:Y:S02]  /*20a0*/  VIMNMX R2, R2, R7, !PT ;  /* 0x0000000702027248 */ /* 0x000fe40007fe0100 */
[----:B------:R-:W-:-:S07]  /*20b0*/  VIADDMNMX R0, R7, R11, R0, PT ;  /* 0x0000000b07007246 */ /* 0x000fce0003800100 */
.L_x_6405:
[C---:B------:R-:W-:Y:S01]  /*20c0*/  ISETP.GE.AND P4, PT, R12.reuse, 0x9, PT ;  /* 0x000000090c00780c */ /* 0x040fe20003f86270 */
[----:B------:R-:W-:Y:S01]  /*20d0*/  VIADD R4, R5, 0x8 ;  /* 0x0000000805047836 */ /* 0x000fe20000000000 */
        /* <DEDUP_REMOVED lines=136> */
[----:B------:R-:W-:-:S02]  /*2960*/  P2R R91, PR, RZ, 0x40 ;  /* 0x00000040ff5b7803 */ /* 0x000fc40000000000 */
        /* <DEDUP_REMOVED lines=20> */
[----:B------:R-:W-:Y:S01]  /*2ab0*/  FSEL R85, R85, -INF , !P6 ;  /* 0xff80000055557808 */ /* 0x000fe20007000000 */
[----:B------:R-:W-:Y:S08]  /*2ac0*/  @!P2 BRA `(.L_x_6409) ;  /* 0x000000000054a947 */ /* 0x000ff00003800000 */
        /* <DEDUP_REMOVED lines=12> */
.L_x_6411:
[----:B------:R-:W-:-:S13]  /*2b90*/  ISETP.NE.AND P6, PT, R11, 0x1, PT ;  /* 0x000000010b00780c */ /* 0x000fda0003fc5270 */
[----:B------:R-:W1:Y:S02]  /*2ba0*/  @P6 LDC.64 R36, c[0x0][0x9e8] ;  /* 0x00027a00ff246b82 */ /* 0x000e640000000a00 */
[----:B-1----:R-:W-:-:S05]  /*2bb0*/  @P6 IMAD.HI.U32 R0, R33, R36, RZ ;  /* 0x0000002421006227 */ /* 0x002fca00078e00ff */
[----:B------:R-:W-:-:S07]  /*2bc0*/  @P6 SHF.R.U32.HI R33, RZ, R37, R0 ;  /* 0x00000025ff216219 */ /* 0x000fce0000011600 */
.L_x_6412:
[----:B------:R-:W-:Y:S05]  /*2bd0*/  BSYNC B0 ;  /* 0x0000000000007941 */ /* 0x000fea0003800000 */
.L_x_6410:
[----:B------:R-:W-:-:S04]  /*2be0*/  IMAD R33, R33, R11, -R6 ;  /* 0x0000000b21217224 */ /* 0x000fc800078e0a06 */
[----:B------:R-:W-:-:S05]  /*2bf0*/  IMAD R33, R16, -0x2, R33 ;  /* 0xfffffffe10217824 */ /* 0x000fca00078e0221 */
[----:B------:R-:W-:Y:S02]  /*2c00*/  VIMNMX R12, R12, R33, !PT ;  /* 0x000000210c0c7248 */ /* 0x000fe40007fe0100 */
[----:B------:R-:W-:-:S07]  /*2c10*/  VIADDMNMX R2, R33, R11, R2, PT ;  /* 0x0000000b21027246 */ /* 0x000fce0003800102 */
.L_x_6409:
[----:B------:R-:W-:Y:S01]  /*2c20*/  ISETP.GT.AND P3, PT, R12, 0x1, !P3 ;  /* 0x000000010c00780c */ /* 0x000fe20005f64270 */
[----:B------:R-:W-:Y:S01]  /*2c30*/  ULDC UR6, c[0x0][0x988] ;  /* 0x0002620000067ab9 */ /* 0x000fe20000000800 */
[----:B------:R-:W-:Y:S01]  /*2c40*/  ISETP.NE.AND P6, PT, R32, RZ, PT ;  /* 0x000000ff2000720c */ /* 0x000fe20003fc5270 */
[----:B------:R-:W-:Y:S01]  /*2c50*/  IMAD.U32 R6, RZ, RZ, UR6 ;  /* 0x00000006ff067e24 */ /* 0x000fe2000f8e00ff */
[----:B------:R-:W-:Y:S01]  /*2c60*/  ISETP.LT.OR P3, PT, R2, 0x2, P3 ;  /* 0x000000020200780c */ /* 0x000fe20001f61670 */
[----:B------:R-:W-:Y:S01]  /*2c70*/  IMAD R8, R3, UR45, -R8 ;  /* 0x0000002d03087c24 */ /* 0x000fe2000f8e0a08 */
        /* <DEDUP_REMOVED lines=75> */
[----:B------:R-:W-:Y:S02]  /*3130*/  ISETP.GT.AND P4, PT, R12, 0x71, !P4 ;  /* 0x000000710c00780c */ /* 0x000fe40006784270 */
[----:B------:R-:W-:Y:S02]  /*3140*/  FSEL R53, R50, -INF , !P3 ;  /* 0xff80000032357808 */ /* 0x000fe40005800000 */
[----:B------:R-:W-:Y:S02]  /*3150*/  ISETP.NE.AND P3, PT, R48, RZ, PT ;  /* 0x000000ff3000720c */ /* 0x000fe40003f65270 */
[C---:B------:R-:W-:Y:S02]  /*3160*/  ISETP.GT.AND P5, PT, R12.reuse, 0x78, !P5 ;  /* 0x000000780c00780c */ /* 0x040fe40006fa4270 */
[----:B------:R-:W-:Y:S02]  /*3170*/  ISETP.GT.AND P3, PT, R12, 0x31, !P3 ;  /* 0x000000310c00780c */ /* 0x000fe40005f64270 */
[----:B------:R-:W-:-:S02]  /*3180*/  ISETP.LT.OR P4, PT, R2, 0x72, P4 ;  /* 0x000000720200780c */ /* 0x000fc40002781670 */
[C---:B------:R-:W-:Y:S02]  /*3190*/  ISETP.LT.OR P3, PT, R2.reuse, 0x32, P3 ;  /* 0x000000320200780c */ /* 0x040fe40001f61670 */
[----:B------:R-:W-:Y:S02]  /*31a0*/  ISETP.LT.OR P5, PT, R2, 0x79, P5 ;  /* 0x000000790200780c */ /* 0x000fe40002fa1670 */
[----:B------:R-:W-:Y:S02]  /*31b0*/  FSEL R51, R51, -INF , !P3 ;  /* 0xff80000033337808 */ /* 0x000fe40005800000 */
[----:B------:R-:W-:-:S04]  /*31c0*/  ISETP.NE.AND P3, PT, R98, RZ, PT ;  /* 0x000000ff6200720c */ /* 0x000fc80003f65270 */
[----:B------:R-:W-:-:S04]  /*31d0*/  ISETP.GT.AND P3, PT, R12, 0x38, !P3 ;  /* 0x000000380c00780c */ /* 0x000fc80005f64270 */
[----:B------:R-:W-:-:S04]  /*31e0*/  ISETP.LT.OR P3, PT, R2, 0x39, P3 ;  /* 0x000000390200780c */ /* 0x000fc80001f61670 */
[----:B------:R-:W-:Y:S02]  /*31f0*/  FSEL R57, R54, -INF , !P3 ;  /* 0xff80000036397808 */ /* 0x000fe40005800000 */
[----:B------:R-:W-:-:S04]  /*3200*/  ISETP.NE.AND P3, PT, R52, RZ, PT ;  /* 0x000000ff3400720c */ /* 0x000fc80003f65270 */
[----:B------:R-:W-:-:S04]  /*3210*/  ISETP.GT.AND P3, PT, R12, 0x39, !P3 ;  /* 0x000000390c00780c */ /* 0x000fc80005f64270 */
[----:B------:R-:W-:-:S04]  /*3220*/  ISETP.LT.OR P3, PT, R2, 0x3a, P3 ;  /* 0x0000003a0200780c */ /* 0x000fc80001f61670 */
[----:B------:R-:W-:Y:S02]  /*3230*/  FSEL R55, R55, -INF , !P3 ;  /* 0xff80000037377808 */ /* 0x000fe40005800000 */
[----:B------:R-:W-:Y:S02]  /*3240*/  ISETP.GT.AND P3, PT, R12, 0x40, !P6 ;  /* 0x000000400c00780c */ /* 0x000fe40007764270 */
[----:B------:R-:W-:Y:S02]  /*3250*/  ISETP.NE.AND P6, PT, R76, RZ, PT ;  /* 0x000000ff4c00720c */ /* 0x000fe40003fc5270 */
[----:B------:R-:W-:-:S04]  /*3260*/  ISETP.LT.OR P3, PT, R2, 0x41, P3 ;  /* 0x000000410200780c */ /* 0x000fc80001f61670 */
        /* <DEDUP_REMOVED lines=21> */
[----:B------:R-:W-:Y:S02]  /*33c0*/  ISETP.NE.AND P3, PT, R101, RZ, PT ;  /* 0x000000ff6500720c */ /* 0x000fe40003f65270 */
[----:B------:R-:W1:Y:S02]  /*33d0*/  SHFL.BFLY PT, R101, R14, 0x2, 0x1f ;  /* 0x0c401f000e657f89 */ /* 0x000e6400000e0000 */
        /* <DEDUP_REMOVED lines=20> */
[----:B------:R-:W-:Y:S01]  /*3520*/  FMUL.FTZ R20, R0, R6 ;  /* 0x0000000600147220 */ /* 0x000fe20000410000 */
[----:B------:R-:W-:-:S04]  /*3530*/  ISETP.LT.OR P3, PT, R2, 0x69, P3 ;  /* 0x000000690200780c */ /* 0x000fc80001f61670 */
[----:B------:R-:W-:Y:S02]  /*3540*/  FSEL R99, R78, -INF , !P3 ;  /* 0xff8000004e637808 */ /* 0x000fe40005800000 */
[----:B------:R-:W-:Y:S02]  /*3550*/  ISETP.GT.AND P3, PT, R12, 0x69, !P6 ;  /* 0x000000690c00780c */ /* 0x000fe40007764270 */
[----:B------:R-:W-:Y:S02]  /*3560*/  ISETP.NE.AND P6, PT, R28, RZ, PT ;  /* 0x000000ff1c00720c */ /* 0x000fe40003fc5270 */
[----:B------:R-:W-:-:S04]  /*3570*/  ISETP.LT.OR P3, PT, R2, 0x6a, P3 ;  /* 0x0000006a0200780c */ /* 0x000fc80001f61670 */
[----:B------:R-:W-:Y:S02]  /*3580*/  FSEL R79, R79, -INF , !P3 ;  /* 0xff8000004f4f7808 */ /* 0x000fe40005800000 */
[----:B------:R-:W-:-:S04]  /*3590*/  FSETP.NEU.FTZ.AND P3, PT, R0, -INF , PT ;  /* 0xff8000000000780b */ /* 0x000fc80003f7d000 */
[----:B------:R-:W-:Y:S02]  /*35a0*/  FSEL R20, R20, RZ, P3 ;  /* 0x000000ff14147208 */ /* 0x000fe40001800000 */
[----:B------:R-:W-:Y:S02]  /*35b0*/  ISETP.GT.AND P3, PT, R12, RZ, !P6 ;  /* 0x000000ff0c00720c */ /* 0x000fe40007764270 */
[----:B------:R-:W-:Y:S01]  /*35c0*/  ISETP.NE.AND P6, PT, R24, RZ, PT ;  /* 0x000000ff1800720c */ /* 0x000fe20003fc5270 */
[-CC-:B------:R-:W-:Y:S01]  /*35d0*/  FFMA.FTZ R164, R119, R6.reuse, -R20.reuse ;  /* 0x0000000677a47223 */ /* 0x180fe20000010814 */
[----:B------:R-:W-:Y:S01]  /*35e0*/  ISETP.LT.OR P3, PT, R2, 0x1, P3 ;  /* 0x000000010200780c */ /* 0x000fe20001f61670 */
[-CC-:B------:R-:W-:Y:S01]  /*35f0*/  FFMA.FTZ R170, R121, R6.reuse, -R20.reuse ;  /* 0x0000000679aa7223 */ /* 0x180fe20000010814 */
[----:B------:R-:W-:Y:S01]  /*3600*/  ISETP.GT.AND P6, PT, R12, 0x79, !P6 ;  /* 0x000000790c00780c */ /* 0x000fe200077c4270 */
[-CC-:B------:R-:W-:Y:S01]  /*3610*/  FFMA.FTZ R166, R13, R6.reuse, -R20.reuse ;  /* 0x000000060da67223 */ /* 0x180fe20000010814 */
[----:B------:R-:W-:Y:S01]  /*3620*/  FSEL R26, R26, -INF , !P3 ;  /* 0xff8000001a1a7808 */ /* 0x000fe20005800000 */
[-CC-:B------:R-:W-:Y:S01]  /*3630*/  FFMA.FTZ R13, R61, R6.reuse, -R20.reuse ;  /* 0x000000063d0d7223 */ /* 0x180fe20000010814 */
[----:B------:R-:W-:Y:S01]  /*3640*/  ISETP.NE.AND P3, PT, R106, RZ, PT ;  /* 0x000000ff6a00720c */ /* 0x000fe20003f65270 */
[-CC-:B------:R-:W-:Y:S01]  /*3650*/  FFMA.FTZ R9, R9, R6.reuse, -R20.reuse ;  /* 0x0000000609097223 */ /* 0x180fe20000010814 */
[----:B------:R-:W-:Y:S01]  /*3660*/  FMNMX.FTZ R14, R26, R27, !PT ;  /* 0x0000001b1a0e7209 */ /* 0x000fe20007810000 */
[-CC-:B------:R-:W-:Y:S01]  /*3670*/  FFMA.FTZ R180, R103, R6.reuse, -R20.reuse ;  /* 0x0000000667b47223 */ /* 0x180fe20000010814 */
[----:B------:R-:W-:Y:S01]  /*3680*/  ISETP.GT.AND P3, PT, R12, 0x70, !P3 ;  /* 0x000000700c00780c */ /* 0x000fe20005f64270 */
[--C-:B------:R-:W-:Y:S01]  /*3690*/  FFMA.FTZ R101, R131, R6, -R20.reuse ;  /* 0x0000000683657223 */ /* 0x100fe20000010814 */
[----:B------:R-:W-:Y:S01]  /*36a0*/  FMNMX.FTZ R14, R33, R14, !PT ;  /* 0x0000000e210e7209 */ /* 0x000fe20007810000 */
[----:B------:R1:W-:Y:S01]  /*36b0*/  MUFU.EX2 R162, R9 ;  /* 0x0000000900a27308 */ /* 0x0003e20000000800 */
[----:B------:R-:W-:Y:S01]  /*36c0*/  ISETP.LT.OR P3, PT, R2, 0x71, P3 ;  /* 0x000000710200780c */ /* 0x000fe20001f61670 */
[--C-:B------:R-:W-:Y:S01]  /*36d0*/  FFMA.FTZ R182, R133, R6, -R20.reuse ;  /* 0x0000000685b67223 */ /* 0x100fe20000010814 */
[----:B------:R-:W-:Y:S01]  /*36e0*/  FMNMX.FTZ R14, R31, R14, !PT ;  /* 0x0000000e1f0e7209 */ /* 0x000fe20007810000 */
[-CC-:B------:R-:W-:Y:S01]  /*36f0*/  FFMA.FTZ R103, R135, R6.reuse, -R20.reuse ;  /* 0x0000000687677223 */ /* 0x180fe20000010814 */
[----:B------:R-:W-:Y:S01]  /*3700*/  FSEL R119, R82, -INF , !P3 ;  /* 0xff80000052777808 */ /* 0x000fe20005800000 */
[--C-:B------:R-:W-:Y:S01]  /*3710*/  FFMA.FTZ R176, R137, R6, -R20.reuse ;  /* 0x0000000689b07223 */ /* 0x100fe20000010814 */
[----:B------:R-:W-:Y:S01]  /*3720*/  FMNMX.FTZ R14, R37, R14, !PT ;  /* 0x0000000e250e7209 */ /* 0x000fe20007810000 */
[----:B------:R-:W-:Y:S01]  /*3730*/  MUFU.EX2 R180, R180 ;  /* 0x000000b400b47308 */ /* 0x000fe20000000800 */
[----:B------:R-:W-:Y:S01]  /*3740*/  FSEL R121, R83, -INF , !P4 ;  /* 0xff80000053797808 */ /* 0x000fe20006000000 */
[--C-:B------:R-:W-:Y:S01]  /*3750*/  FFMA.FTZ R83, R117, R6, -R20.reuse ;  /* 0x0000000675537223 */ /* 0x100fe20000010814 */
[----:B------:R-:W-:Y:S01]  /*3760*/  FMNMX.FTZ R14, R35, R14, !PT ;  /* 0x0000000e230e7209 */ /* 0x000fe20007810000 */
[-CC-:B------:R-:W-:Y:S01]  /*3770*/  FFMA.FTZ R105, R105, R6.reuse, -R20.reuse ;  /* 0x0000000669697223 */ /* 0x180fe20000010814 */
[----:B------:R-:W-:Y:S01]  /*3780*/  ISETP.LT.OR P6, PT, R2, 0x7a, P6 ;  /* 0x0000007a0200780c */ /* 0x000fe200037c1670 */
[--C-:B------:R-:W-:Y:S01]  /*3790*/  FFMA.FTZ R178, R129, R6, -R20.reuse ;  /* 0x0000000681b27223 */ /* 0x100fe20000010814 */
[----:B------:R-:W-:Y:S01]  /*37a0*/  FMNMX.FTZ R14, R41, R14, !PT ;  /* 0x0000000e290e7209 */ /* 0x000fe20007810000 */
[----:B------:R-:W2:Y:S01]  /*37b0*/  MUFU.EX2 R101, R101 ;  /* 0x0000006500657308 */ /* 0x000ea20000000800 */
[----:B------:R-:W-:Y:S01]  /*37c0*/  FSEL R117, R86, -INF , !P5 ;  /* 0xff80000056757808 */ /* 0x000fe20006800000 */
[--C-:B------:R-:W-:Y:S01]  /*37d0*/  FFMA.FTZ R107, R107, R6, -R20.reuse ;  /* 0x000000066b6b7223 */ /* 0x100fe20000010814 */
[----:B------:R-:W-:Y:S01]  /*37e0*/  FMNMX.FTZ R14, R39, R14, !PT ;  /* 0x0000000e270e7209 */ /* 0x000fe20007810000 */
[-CC-:B------:R-:W-:Y:S01]  /*37f0*/  FFMA.FTZ R172, R127, R6.reuse, -R20.reuse ;  /* 0x000000067fac7223 */ /* 0x180fe20000010814 */
[----:B------:R-:W-:Y:S01]  /*3800*/  FSEL R87, R87, -INF , !P6 ;  /* 0xff80000057577808 */ /* 0x000fe20007000000 */
        /* <DEDUP_REMOVED lines=27> */
[----:B------:R-:W-:-:S02]  /*39c0*/  FFMA.FTZ R20, R85, R6, -R20 ;  /* 0x0000000655147223 */ /* 0x000fc40000010814 */
[----:B------:R-:W-:-:S04]  /*39d0*/  FMNMX.FTZ R14, R55, R14, !PT ;  /* 0x0000000e370e7209 */ /* 0x000fc80007810000 */
[----:B------:R-:W-:Y:S01]  /*39e0*/  FMNMX.FTZ R14, R89, R14, !PT ;  /* 0x0000000e590e7209 */ /* 0x000fe20007810000 */
[----:B------:R-:W5:Y:S03]  /*39f0*/  MUFU.EX2 R178, R178 ;  /* 0x000000b200b27308 */ /* 0x000f660000000800 */
        /* <DEDUP_REMOVED lines=36> */
[----:B------:R-:W-:-:S05]  /*3c40*/  FSEL R2, R2, RZ, P3 ;  /* 0x000000ff02027208 */ /* 0x000fca0001800000 */
        /* <DEDUP_REMOVED lines=21> */
[----:B---3--:R-:W-:Y:S01]  /*3da0*/  FADD.FTZ R36, R182, R31 ;  /* 0x0000001fb6247221 */ /* 0x008fe20000010000 */
[-CC-:B------:R-:W-:Y:S01]  /*3db0*/  FFMA.FTZ R59, R59, R6.reuse, -R2.reuse ;  /* 0x000000063b3b7223 */ /* 0x180fe20000010802 */
[-C--:B------:R-:W-:Y:S01]  /*3dc0*/  FFMA.FTZ R91, R91, R6.reuse, -R2 ;  /* 0x000000065b5b7223 */ /* 0x080fe20000010802 */
[----:B------:R-:W1:Y:S01]  /*3dd0*/  MUFU.EX2 R27, R27 ;  /* 0x0000001b001b7308 */ /* 0x000e620000000800 */
[----:B----4-:R-:W-:Y:S01]  /*3de0*/  FADD.FTZ R31, R103, R36 ;  /* 0x00000024671f7221 */ /* 0x010fe20000010000 */
[-CC-:B------:R-:W-:Y:S01]  /*3df0*/  FFMA.FTZ R63, R63, R6.reuse, -R2.reuse ;  /* 0x000000063f3f7223 */ /* 0x180fe20000010802 */
[-CC-:B------:R-:W-:Y:S01]  /*3e00*/  FFMA.FTZ R93, R93, R6.reuse, -R2.reuse ;  /* 0x000000065d5d7223 */ /* 0x180fe20000010802 */
[-CC-:B------:R-:W-:Y:S01]  /*3e10*/  FFMA.FTZ R67, R67, R6.reuse, -R2.reuse ;  /* 0x0000000643437223 */ /* 0x180fe20000010802 */
[----:B-----5:R-:W-:Y:S01]  /*3e20*/  FADD.FTZ R38, R176, R31 ;  /* 0x0000001fb0267221 */ /* 0x020fe20000010000 */
        /* <DEDUP_REMOVED lines=9> */
[-CC-:B------:R-:W-:Y:S01]  /*3ec0*/  FFMA.FTZ R119, R119, R6.reuse, -R2.reuse ;  /* 0x0000000677777223 */ /* 0x180fe20000010802 */
[----:B------:R-:W3:Y:S01]  /*3ed0*/  MUFU.EX2 R37, R37 ;  /* 0x0000002500257308 */ /* 0x000ee20000000800 */
[----:B-1----:R-:W-:Y:S01]  /*3ee0*/  FADD.FTZ R38, R26, R27 ;  /* 0x0000001b1a267221 */ /* 0x002fe20000010000 */
[-CC-:B------:R-:W-:Y:S01]  /*3ef0*/  FFMA.FTZ R121, R121, R6.reuse, -R2.reuse ;  /* 0x0000000679797223 */ /* 0x180fe20000010802 */
[-CC-:B------:R-:W-:Y:S01]  /*3f00*/  FFMA.FTZ R117, R117, R6.reuse, -R2.reuse ;  /* 0x0000000675757223 */ /* 0x180fe20000010802 */
[----:B------:R-:W-:Y:S01]  /*3f10*/  FFMA.FTZ R87, R87, R6, -R2 ;  /* 0x0000000657577223 */ /* 0x000fe20000010802 */
[----:B------:R-:W-:-:S02]  /*3f20*/  F2FP.F16.F32.PACK_AB R180, R101, R180 ;  /* 0x000000b465b4723e */ /* 0x000fc400000000ff */
[----:B------:R-:W-:Y:S01]  /*3f30*/  F2FP.F16.F32.PACK_AB R182, R103, R182 ;  /* 0x000000b667b6723e */ /* 0x000fe200000000ff */
[----:B------:R1:W4:Y:S01]  /*3f40*/  MUFU.EX2 R14, R35 ;  /* 0x00000023000e7308 */ /* 0x0003220000000800 */
[----:B--2---:R-:W-:Y:S01]  /*3f50*/  FADD.FTZ R31, R33, R38 ;  /* 0x00000026211f7221 */ /* 0x004fe20000010000 */
[C---:B------:R-:W-:Y:S02]  /*3f60*/  F2FP.F16.F32.PACK_AB R183, R12.reuse, R33 ;  /* 0x000000210cb7723e */ /* 0x040fe400000000ff */
[----:B------:R-:W-:Y:S02]  /*3f70*/  F2FP.F16.F32.PACK_AB R176, R105, R176 ;  /* 0x000000b069b0723e */ /* 0x000fe400000000ff */
[C---:B------:R-:W-:Y:S02]  /*3f80*/  F2FP.F16.F32.PACK_AB R178, R107.reuse, R178 ;  /* 0x000000b26bb2723e */ /* 0x040fe400000000ff */
[----:B------:R-:W2:Y:S01]  /*3f90*/  MUFU.EX2 R41, R41 ;  /* 0x0000002900297308 */ /* 0x000ea20000000800 */
[----:B-1----:R-:W-:Y:S01]  /*3fa0*/  FADD.FTZ R35, R107, R40 ;  /* 0x000000286b237221 */ /* 0x002fe20000010000 */
[----:B------:R-:W-:Y:S01]  /*3fb0*/  FADD.FTZ R40, R12, R31 ;  /* 0x0000001f0c287221 */ /* 0x000fe20000010000 */
[----:B------:R-:W-:-:S02]  /*3fc0*/  F2FP.F16.F32.PACK_AB R181, R27, R26 ;  /* 0x0000001a1bb5723e */ /* 0x000fc400000000ff */
[----:B------:R-:W-:Y:S01]  /*3fd0*/  FADD.FTZ R42, R172, R35 ;  /* 0x00000023ac2a7221 */ /* 0x000fe20000010000 */
[----:B---3--:R-:W-:Y:S01]  /*3fe0*/  FADD.FTZ R31, R37, R40 ;  /* 0x00000028251f7221 */ /* 0x008fe20000010000 */
[C---:B------:R-:W-:Y:S01]  /*3ff0*/  F2FP.F16.F32.PACK_AB R172, R109.reuse, R172 ;  /* 0x000000ac6dac723e */ /* 0x040fe200000000ff */
[----:B------:R-:W1:Y:S01]  /*4000*/  MUFU.EX2 R24, R39 ;  /* 0x0000002700187308 */ /* 0x000e620000000800 */
[----:B------:R-:W-:Y:S01]  /*4010*/  FADD.FTZ R35, R109, R42 ;  /* 0x0000002a6d237221 */ /* 0x000fe20000010000 */
[C---:B----4-:R-:W-:Y:S01]  /*4020*/  FADD.FTZ R40, R14.reuse, R31 ;  /* 0x0000001f0e287221 */ /* 0x050fe20000010000 */
[----:B------:R-:W-:Y:S02]  /*4030*/  F2FP.F16.F32.PACK_AB R177, R14, R37 ;  /* 0x000000250eb1723e */ /* 0x000fe400000000ff */
[----:B------:R-:W-:Y:S01]  /*4040*/  FADD.FTZ R42, R174, R35 ;  /* 0x00000023ae2a7221 */ /* 0x000fe20000010000 */
[C---:B------:R-:W-:Y:S02]  /*4050*/  F2FP.F16.F32.PACK_AB R174, R111.reuse, R174 ;  /* 0x000000ae6fae723e */ /* 0x040fe400000000ff */
[----:B------:R-:W3:Y:S01]  /*4060*/  MUFU.EX2 R45, R45 ;  /* 0x0000002d002d7308 */ /* 0x000ee20000000800 */
[----:B------:R-:W-:Y:S01]  /*4070*/  FADD.FTZ R35, R111, R42 ;  /* 0x0000002a6f237221 */ /* 0x000fe20000010000 */
[----:B--2---:R-:W-:-:S03]  /*4080*/  FADD.FTZ R31, R41, R40 ;  /* 0x00000028291f7221 */ /* 0x004fc60000010000 */
[----:B------:R-:W-:Y:S01]  /*4090*/  FADD.FTZ R44, R168, R35 ;  /* 0x00000023a82c7221 */ /* 0x000fe20000010000 */
[C---:B------:R-:W-:Y:S02]  /*40a0*/  F2FP.F16.F32.PACK_AB R168, R113.reuse, R168 ;  /* 0x000000a871a8723e */ /* 0x040fe400000000ff */
[----:B------:R-:W2:Y:S01]  /*40b0*/  MUFU.EX2 R28, R43 ;  /* 0x0000002b001c7308 */ /* 0x000ea20000000800 */
[C---:B-1----:R-:W-:Y:S01]  /*40c0*/  FADD.FTZ R42, R24.reuse, R31 ;  /* 0x0000001f182a7221 */ /* 0x042fe20000010000 */
[----:B------:R-:W-:Y:S01]  /*40d0*/  FADD.FTZ R35, R113, R44 ;  /* 0x0000002c71237221 */ /* 0x000fe20000010000 */
[----:B------:R-:W-:-:S03]  /*40e0*/  F2FP.F16.F32.PACK_AB R179, R24, R41 ;  /* 0x0000002918b3723e */ /* 0x000fc600000000ff */
[----:B------:R-:W-:Y:S01]  /*40f0*/  FADD.FTZ R44, R170, R35 ;  /* 0x00000023aa2c7221 */ /* 0x000fe20000010000 */
[----:B------:R-:W-:Y:S01]  /*4100*/  F2FP.F16.F32.PACK_AB R170, R115, R170 ;  /* 0x000000aa73aa723e */ /* 0x000fe200000000ff */
[----:B------:R-:W1:Y:S01]  /*4110*/  MUFU.EX2 R49, R49 ;  /* 0x0000003100317308 */ /* 0x000e620000000800 */
[----:B---3--:R-:W-:-:S07]  /*4120*/  FADD.FTZ R31, R45, R42 ;  /* 0x0000002a2d1f7221 */ /* 0x008fce0000010000 */
[----:B------:R-:W3:Y:S01]  /*4130*/  MUFU.EX2 R30, R47 ;  /* 0x0000002f001e7308 */ /* 0x000ee20000000800 */
[C---:B--2---:R-:W-:Y:S01]  /*4140*/  FADD.FTZ R42, R28.reuse, R31 ;  /* 0x0000001f1c2a7221 */ /* 0x044fe20000010000 */
[----:B------:R-:W-:Y:S01]  /*4150*/  FADD.FTZ R31, R115, R44 ;  /* 0x0000002c731f7221 */ /* 0x000fe20000010000 */
[----:B------:R-:W-:-:S03]  /*4160*/  F2FP.F16.F32.PACK_AB R173, R28, R45 ;  /* 0x0000002d1cad723e */ /* 0x000fc600000000ff */
[----:B------:R-:W-:Y:S01]  /*4170*/  FADD.FTZ R46, R164, R31 ;  /* 0x0000001fa42e7221 */ /* 0x000fe20000010000 */
[----:B------:R-:W-:Y:S01]  /*4180*/  F2FP.F16.F32.PACK_AB R164, R83, R164 ;  /* 0x000000a453a4723e */ /* 0x000fe200000000ff */
[----:B------:R-:W2:Y:S01]  /*4190*/  MUFU.EX2 R53, R53 ;  /* 0x0000003500357308 */ /* 0x000ea20000000800 */
[----:B-1----:R-:W-:Y:S01]  /*41a0*/  FADD.FTZ R3, R49, R42 ;  /* 0x0000002a31037221 */ /* 0x002fe20000010000 */
[----:B------:R-:W-:-:S04]  /*41b0*/  FADD.FTZ R31, R83, R46 ;  /* 0x0000002e531f7221 */ /* 0x000fc80000010000 */
[----:B------:R-:W-:Y:S01]  /*41c0*/  FADD.FTZ R46, R166, R31 ;  /* 0x0000001fa62e7221 */ /* 0x000fe20000010000 */
[C---:B------:R-:W-:Y:S01]  /*41d0*/  F2FP.F16.F32.PACK_AB R166, R13.reuse, R166 ;  /* 0x000000a60da6723e */ /* 0x040fe200000000ff */
[----:B------:R-:W1:Y:S01]  /*41e0*/  MUFU.EX2 R32, R51 ;  /* 0x0000003300207308 */ /* 0x000e620000000800 */
[----:B---3--:R-:W-:Y:S01]  /*41f0*/  FADD.FTZ R44, R30, R3 ;  /* 0x000000031e2c7221 */ /* 0x008fe20000010000 */
[----:B------:R-:W-:Y:S01]  /*4200*/  FADD.FTZ R46, R13, R46 ;  /* 0x0000002e0d2e7221 */ /* 0x000fe20000010000 */
[----:B------:R-:W-:Y:S01]  /*4210*/  VIADD R13, R8, UR42 ;  /* 0x0000002a080d7c36 */ /* 0x000fe20008000000 */
[----:B------:R-:W-:Y:S02]  /*4220*/  F2FP.F16.F32.PACK_AB R175, R30, R49 ;  /* 0x000000311eaf723e */ /* 0x000fe400000000ff */
[----:B------:R-:W-:Y:S01]  /*4230*/  FADD.FTZ R31, R7, R46 ;  /* 0x0000002e071f7221 */ /* 0x000fe20000010000 */
[----:B------:R-:W-:Y:S01]  /*4240*/  IMAD.IADD R10, R13, 0x1, R10 ;  /* 0x000000010d0a7824 */ /* 0x000fe200078e020a */
[----:B------:R-:W3:Y:S01]  /*4250*/  MUFU.EX2 R57, R57 ;  /* 0x0000003900397308 */ /* 0x000ee20000000800 */
[----:B--2---:R-:W-:Y:S01]  /*4260*/  FADD.FTZ R3, R53, R44 ;  /* 0x0000002c35037221 */ /* 0x004fe20000010000 */
[C---:B------:R-:W-:Y:S01]  /*4270*/  FADD.FTZ R31, R160.reuse, R31 ;  /* 0x0000001fa01f7221 */ /* 0x040fe20000010000 */
[----:B------:R-:W-:-:S03]  /*4280*/  F2FP.F16.F32.PACK_AB R160, R160, R7 ;  /* 0x00000007a0a0723e */ /* 0x000fc600000000ff */
[----:B------:R-:W-:Y:S01]  /*4290*/  FADD.FTZ R46, R162, R31 ;  /* 0x0000001fa22e7221 */ /* 0x000fe20000010000 */
[C---:B------:R-:W-:Y:S01]  /*42a0*/  F2FP.F16.F32.PACK_AB R162, R69.reuse, R162 ;  /* 0x000000a245a2723e */ /* 0x040fe200000000ff */
[----:B------:R-:W2:Y:S01]  /*42b0*/  MUFU.EX2 R34, R55 ;  /* 0x0000003700227308 */ /* 0x000ea20000000800 */
[C---:B-1----:R-:W-:Y:S01]  /*42c0*/  FADD.FTZ R44, R32.reuse, R3 ;  /* 0x00000003202c7221 */ /* 0x042fe20000010000 */
[----:B------:R-:W-:Y:S01]  /*42d0*/  FADD.FTZ R46, R69, R46 ;  /* 0x0000002e452e7221 */ /* 0x000fe20000010000 */
[----:B------:R-:W-:-:S05]  /*42e0*/  F2FP.F16.F32.PACK_AB R169, R32, R53 ;  /* 0x0000003520a9723e */ /* 0x000fca00000000ff */
[----:B------:R-:W1:Y:S01]  /*42f0*/  MUFU.EX2 R89, R89 ;  /* 0x0000005900597308 */ /* 0x000e620000000800 */
[----:B---3--:R-:W-:-:S07]  /*4300*/  FADD.FTZ R3, R57, R44 ;  /* 0x0000002c39037221 */ /* 0x008fce0000010000 */
[----:B------:R-:W3:Y:S01]  /*4310*/  MUFU.EX2 R36, R59 ;  /* 0x0000003b00247308 */ /* 0x000ee20000000800 */
[C---:B--2---:R-:W-:Y:S01]  /*4320*/  FADD.FTZ R44, R34.reuse, R3 ;  /* 0x00000003222c7221 */ /* 0x044fe20000010000 */
[----:B------:R-:W-:-:S06]  /*4330*/  F2FP.F16.F32.PACK_AB R171, R34, R57 ;  /* 0x0000003922ab723e */ /* 0x000fcc00000000ff */
[----:B------:R-:W2:Y:S01]  /*4340*/  MUFU.EX2 R91, R91 ;  /* 0x0000005b005b7308 */ /* 0x000ea20000000800 */
[----:B-1----:R-:W-:-:S07]  /*4350*/  FADD.FTZ R3, R89, R44 ;  /* 0x0000002c59037221 */ /* 0x002fce0000010000 */
[----:B------:R-:W1:Y:S01]  /*4360*/  MUFU.EX2 R15, R15 ;  /* 0x0000000f000f7308 */ /* 0x000e620000000800 */
[C---:B---3--:R-:W-:Y:S01]  /*4370*/  FADD.FTZ R44, R36.reuse, R3 ;  /* 0x00000003242c7221 */ /* 0x048fe20000010000 */
[----:B------:R-:W-:-:S06]  /*4380*/  F2FP.F16.F32.PACK_AB R165, R36, R89 ;  /* 0x0000005924a5723e */ /* 0x000fcc00000000ff */
[----:B------:R-:W3:Y:S01]  /*4390*/  MUFU.EX2 R38, R63 ;  /* 0x0000003f00267308 */ /* 0x000ee20000000800 */
[----:B--2---:R-:W-:-:S07]  /*43a0*/  FADD.FTZ R3, R91, R44 ;  /* 0x0000002c5b037221 */ /* 0x004fce0000010000 */
[----:B------:R-:W2:Y:S01]  /*43b0*/  MUFU.EX2 R156, R73 ;  /* 0x00000049009c7308 */ /* 0x000ea20000000800 */
[----:B-1----:R-:W-:-:S07]  /*43c0*/  FADD.FTZ R31, R15, R46 ;  /* 0x0000002e0f1f7221 */ /* 0x002fce0000010000 */
[----:B------:R-:W1:Y:S01]  /*43d0*/  MUFU.EX2 R93, R93 ;  /* 0x0000005d005d7308 */ /* 0x000e620000000800 */
[C---:B---3--:R-:W-:Y:S01]  /*43e0*/  FADD.FTZ R46, R38.reuse, R3 ;  /* 0x00000003262e7221 */ /* 0x048fe20000010000 */
[----:B------:R-:W-:-:S06]  /*43f0*/  F2FP.F16.F32.PACK_AB R167, R38, R91 ;  /* 0x0000005b26a7723e */ /* 0x000fcc00000000ff */
[----:B------:R-:W3:Y:S01]  /*4400*/  MUFU.EX2 R21, R21 ;  /* 0x0000001500157308 */ /* 0x000ee20000000800 */
[C---:B--2---:R-:W-:Y:S01]  /*4410*/  FADD.FTZ R48, R156.reuse, R31 ;  /* 0x0000001f9c307221 */ /* 0x044fe20000010000 */
[----:B------:R-:W-:-:S06]  /*4420*/  F2FP.F16.F32.PACK_AB R156, R156, R15 ;  /* 0x0000000f9c9c723e */ /* 0x000fcc00000000ff */
[----:B------:R-:W2:Y:S01]  /*4430*/  MUFU.EX2 R40, R67 ;  /* 0x0000004300287308 */ /* 0x000ea20000000800 */
[----:B-1----:R-:W-:-:S07]  /*4440*/  FADD.FTZ R3, R93, R46 ;  /* 0x0000002e5d037221 */ /* 0x002fce0000010000 */
[----:B------:R-:W1:Y:S01]  /*4450*/  MUFU.EX2 R158, R77 ;  /* 0x0000004d009e7308 */ /* 0x000e620000000800 */
[----:B---3--:R-:W-:-:S07]  /*4460*/  FADD.FTZ R31, R21, R48 ;  /* 0x00000030151f7221 */ /* 0x008fce0000010000 */
[----:B------:R-:W3:Y:S01]  /*4470*/  MUFU.EX2 R95, R95 ;  /* 0x0000005f005f7308 */ /* 0x000ee20000000800 */
[C---:B--2---:R-:W-:Y:S01]  /*4480*/  FADD.FTZ R46, R40.reuse, R3 ;  /* 0x00000003282e7221 */ /* 0x044fe20000010000 */
[----:B------:R-:W-:-:S06]  /*4490*/  F2FP.F16.F32.PACK_AB R161, R40, R93 ;  /* 0x0000005d28a1723e */ /* 0x000fcc00000000ff */
[----:B------:R-:W2:Y:S01]  /*44a0*/  MUFU.EX2 R25, R25 ;  /* 0x0000001900197308 */ /* 0x000ea20000000800 */
[C---:B-1----:R-:W-:Y:S01]  /*44b0*/  FADD.FTZ R48, R158.reuse, R31 ;  /* 0x0000001f9e307221 */ /* 0x042fe20000010000 */
[----:B------:R-:W-:-:S06]  /*44c0*/  F2FP.F16.F32.PACK_AB R158, R158, R21 ;  /* 0x000000159e9e723e */ /* 0x000fcc00000000ff */
[----:B------:R-:W1:Y:S01]  /*44d0*/  MUFU.EX2 R42, R71 ;  /* 0x00000047002a7308 */ /* 0x000e620000000800 */
[----:B---3--:R-:W-:-:S07]  /*44e0*/  FADD.FTZ R3, R95, R46 ;  /* 0x0000002e5f037221 */ /* 0x008fce0000010000 */
[----:B------:R-:W3:Y:S01]  /*44f0*/  MUFU.EX2 R152, R81 ;  /* 0x0000005100987308 */ /* 0x000ee20000000800 */
[----:B--2---:R-:W-:-:S07]  /*4500*/  FADD.FTZ R7, R25, R48 ;  /* 0x0000003019077221 */ /* 0x004fce0000010000 */
[----:B------:R-:W2:Y:S01]  /*4510*/  MUFU.EX2 R97, R97 ;  /* 0x0000006100617308 */ /* 0x000ea20000000800 */
[C---:B-1----:R-:W-:Y:S01]  /*4520*/  FADD.FTZ R48, R42.reuse, R3 ;  /* 0x000000032a307221 */ /* 0x042fe20000010000 */
[----:B------:R-:W-:-:S06]  /*4530*/  F2FP.F16.F32.PACK_AB R163, R42, R95 ;  /* 0x0000005f2aa3723e */ /* 0x000fcc00000000ff */
        /* <DEDUP_REMOVED lines=21> */
[C---:B-1----:R-:W-:Y:S01]  /*4690*/  FADD.FTZ R14, R46.reuse, R7 ;  /* 0x000000072e0e7221 */ /* 0x042fe20000010000 */
[----:B------:R-:W-:-:S03]  /*46a0*/  F2FP.F16.F32.PACK_AB R153, R46, R119 ;  /* 0x000000772e99723e */ /* 0x000fc600000000ff */
[----:B---3--:R-:W-:-:S04]  /*46b0*/  FADD.FTZ R7, R117, R14 ;  /* 0x0000000e75077221 */ /* 0x008fc80000010000 */
[C---:B--2---:R-:W-:Y:S01]  /*46c0*/  FADD.FTZ R2, R12.reuse, R7 ;  /* 0x000000070c027221 */ /* 0x044fe20000010000 */
[----:B------:R-:W-:Y:S01]  /*46d0*/  F2FP.F16.F32.PACK_AB R155, R12, R117 ;  /* 0x000000750c9b723e */ /* 0x000fe200000000ff */
[----:B------:R-:W-:Y:S01]  /*46e0*/  VIADD R7, R88, 0xfffffffe ;  /* 0xfffffffe58077836 */ /* 0x000fe20000000000 */
        /* <DEDUP_REMOVED lines=11> */
.L_x_6414:
[----:B------:R-:W-:-:S13]  /*47a0*/  ISETP.NE.AND P3, PT, R11, 0x1, PT ;  /* 0x000000010b00780c */ /* 0x000fda0003f65270 */
[----:B------:R-:W1:Y:S02]  /*47b0*/  @P3 LDC.64 R14, c[0x0][0x9e8] ;  /* 0x00027a00ff0e3b82 */ /* 0x000e640000000a00 */
[----:B-1----:R-:W-:-:S05]  /*47c0*/  @P3 IMAD.HI.U32 R14, R12, R14, RZ ;  /* 0x0000000e0c0e3227 */ /* 0x002fca00078e00ff */
[----:B------:R-:W-:-:S07]  /*47d0*/  @P3 SHF.R.U32.HI R12, RZ, R15, R14 ;  /* 0x0000000fff0c3219 */ /* 0x000fce000001160e */
.L_x_6415:
[----:B------:R-:W-:-:S05]  /*47e0*/  IMAD R11, R12, R11, R11 ;  /* 0x0000000b0c0b7224 */ /* 0x000fca00078e020b */
[----:B------:R-:W-:-:S07]  /*47f0*/  VIMNMX R10, R10, R11, PT ;  /* 0x0000000b0a0a7248 */ /* 0x000fce0003fe0100 */
.L_x_6413:
[----:B------:R-:W-:Y:S02]  /*4800*/  SHF.R.S32.HI R11, RZ, 0x1f, R10 ;  /* 0x0000001fff0b7819 */ /* 0x000fe4000001140a */
[----:B------:R-:W-:Y:S02]  /*4810*/  CS2R R150, SRZ ;  /* 0x0000000000967805 */ /* 0x000fe4000001ff00 */
[----:B------:R-:W-:Y:S02]  /*4820*/  CS2R R148, SRZ ;  /* 0x0000000000947805 */ /* 0x000fe4000001ff00 */
        /* <DEDUP_REMOVED lines=9> */
[----:B------:R-:W-:Y:S02]  /*48c0*/  VIMNMX R12, R11, UR40, !PT ;  /* 0x000000280b0c7c48 */ /* 0x000fe4000ffe0100 */
[----:B------:R-:W-:Y:S02]  /*48d0*/  CS2R R132, SRZ ;  /* 0x0000000000847805 */ /* 0x000fe4000001ff00 */
[----:B------:R-:W-:Y:S02]  /*48e0*/  CS2R R130, SRZ ;  /* 0x0000000000827805 */ /* 0x000fe4000001ff00 */
[----:B------:R-:W-:Y:S02]  /*48f0*/  CS2R R128, SRZ ;  /* 0x0000000000807805 */ /* 0x000fe4000001ff00 */
[----:B------:R-:W-:Y:S02]  /*4900*/  ISETP.GE.AND P3, PT, R7, R12, PT ;  /* 0x0000000c0700720c */ /* 0x000fe40003f66270 */
        /* <DEDUP_REMOVED lines=20> */
[----:B------:R-:W-:Y:S06]  /*4a50*/  @!P3 BRA `(.L_x_6416) ;  /* 0x000000300018b947 */ /* 0x000fec0003800000 */
[----:B------:R-:W-:Y:S01]  /*4a60*/  IMAD.IADD R10, R5, 0x1, R8 ;  /* 0x00000001050a7824 */ /* 0x000fe200078e0208 */
[----:B------:R-:W-:Y:S01]  /*4a70*/  ULDC UR55, c[0x0][0x9e4] ;  /* 0x0002790000377ab9 */ /* 0x000fe20000000800 */
[----:B------:R-:W-:Y:S01]  /*4a80*/  IMAD.MOV.U32 R151, RZ, RZ, RZ ;  /* 0x000000ffff977224 */ /* 0x000fe200078e00ff */
[----:B------:R-:W-:Y:S01]  /*4a90*/  ULDC UR56, c[0x0][0x9dc] ;  /* 0x0002770000387ab9 */ /* 0x000fe20000000800 */
[----:B------:R-:W-:Y:S01]  /*4aa0*/  ULDC UR58, c[0x0][0x288] ;  /* 0x0000a200003a7ab9 */ /* 0x000fe20000000800 */
[----:B------:R-:W-:-:S05]  /*4ab0*/  ULDC UR57, c[0x0][0x9e0] ;  /* 0x0002780000397ab9 */ /* 0x000fca0000000800 */
.L_x_6433:
        /* <DEDUP_REMOVED lines=9> */
.L_x_6418:
[----:B------:R-:W-:Y:S01]  /*4b50*/  ULEA UR6, UR60, UR39, 0x3 ;  /* 0x000000273c067291 */ /* 0x000fe2000f8e183f */
[----:B------:R-:W-:-:S05]  /*4b60*/  IMAD.U32 R6, RZ, RZ, UR59 ;  /* 0x0000003bff067e24 */ /* 0x000fca000f8e00ff */
[----:B------:R-:W-:-:S04]  /*4b70*/  SHF.L.U32 R6, R6, 0x1f, RZ ;  /* 0x0000001f06067819 */ /* 0x000fc800000006ff */
[----:B------:R1:W2:Y:S01]  /*4b80*/  SYNCS.PHASECHK.TRANS64.TRYWAIT P3, [UR6+0x28830], R6 ;  /* 0x02883006ff0075a7 */ /* 0x0002a20008060146 */
[----:B------:R-:W-:Y:S05]  /*4b90*/  @!P0 BRA `(.L_x_6419) ;  /* 0x0000000000048947 */ /* 0x000fea0003800000 */
[----:B------:R-:W-:Y:S01]  /*4ba0*/  BPT.TRAP 0x1 ;  /* 0x000000040000795c */ /* 0x000fe20000300000 */
.L_x_6419:
[----:B--2---:R-:W-:Y:S05]  /*4bb0*/  @P3 BRA `(.L_x_6417) ;  /* 0x0000000000083947 */ /* 0x004fea0003800000 */
[----:B------:R-:W2:Y:S02]  /*4bc0*/  SYNCS.PHASECHK.TRANS64.TRYWAIT P3, [UR6+0x28830], R6 ;  /* 0x02883006ff0075a7 */ /* 0x000ea40008060146 */
[----:B--2---:R-:W-:Y:S05]  /*4bd0*/  @!P3 BRA `(.L_x_6420) ;  /* 0x000000cc00ecb947 */ /* 0x004fea0003800000 */
.L_x_6417:
[----:B-12---:R-:W-:Y:S01]  /*4be0*/  VIADD R6, R17, 0x8 ;  /* 0x0000000811067836 */ /* 0x006fe20000000000 */
[----:B------:R-:W-:Y:S01]  /*4bf0*/  ULEA UR34, UR60, UR49, 0xb ;  /* 0x000000313c227291 */ /* 0x000fe2000f8e583f */
[----:B------:R-:W-:Y:S01]  /*4c00*/  UMOV UR35, 0x40000040 ;  /* 0x4000004000237882 */ /* 0x000fe20000000000 */
[----:B------:R-:W-:Y:S02]  /*4c10*/  UMOV UR7, 0x40000040 ;  /* 0x4000004000077882 */ /* 0x000fe40000000000 */
[----:B------:R1:W-:Y:S01]  /*4c20*/  BAR.SYNC.DEFER_BLOCKING R6, 0x100 ;  /* 0x000400060000751d */ /* 0x0003e20000010000 */
[----:B------:R-:W-:Y:S02]  /*4c30*/  UIADD3 UR6, UR34, 0x2, URZ ;  /* 0x0000000222067890 */ /* 0x000fe4000fffe03f */
[----:B------:R-:W-:Y:S02]  /*4c40*/  UIADD3 UR10, UR34, 0x4, URZ ;  /* 0x00000004220a7890 */ /* 0x000fe4000fffe03f */
[----:B------:R-:W-:Y:S01]  /*4c50*/  UIADD3 UR14, UR34, 0x6, URZ ;  /* 0x00000006220e7890 */ /* 0x000fe2000fffe03f */
[----:B------:R-:W-:Y:S01]  /*4c60*/  UMOV UR11, 0x40000040 ;  /* 0x40000040000b7882 */ /* 0x000fe20000000000 */
[----:B------:R-:W-:Y:S01]  /*4c70*/  UMOV UR15, 0x40000040 ;  /* 0x40000040000f7882 */ /* 0x000fe20000000000 */
[----:B------:R-:W-:Y:S01]  /*4c80*/  UIADD3 UR18, UR34, 0x400, URZ ;  /* 0x0000040022127890 */ /* 0x000fe2000fffe03f */
[----:B------:R-:W-:Y:S01]  /*4c90*/  UMOV UR19, 0x40000040 ;  /* 0x4000004000137882 */ /* 0x000fe20000000000 */
[----:B------:R-:W-:Y:S01]  /*4ca0*/  UIADD3 UR22, UR34, 0x402, URZ ;  /* 0x0000040222167890 */ /* 0x000fe2000fffe03f */
[----:B------:R-:W-:Y:S01]  /*4cb0*/  UMOV UR23, 0x40000040 ;  /* 0x4000004000177882 */ /* 0x000fe20000000000 */
[----:B------:R-:W-:Y:S01]  /*4cc0*/  UIADD3 UR26, UR34, 0x404, URZ ;  /* 0x00000404221a7890 */ /* 0x000fe2000fffe03f */
[----:B------:R-:W-:Y:S01]  /*4cd0*/  UMOV UR27, 0x40000040 ;  /* 0x40000040001b7882 */ /* 0x000fe20000000000 */
[----:B------:R-:W-:Y:S01]  /*4ce0*/  UIADD3 UR30, UR34, 0x406, URZ ;  /* 0x00000406221e7890 */ /* 0x000fe2000fffe03f */
[----:B------:R-:W-:Y:S01]  /*4cf0*/  UMOV UR31, 0x40000040 ;  /* 0x40000040001f7882 */ /* 0x000fe20000000000 */
[----:B------:R-:W-:-:S06]  /*4d00*/  WARPGROUP.ARRIVE ;  /* 0x00000000000079c5 */ /* 0x000fcc0000000000 */
[----:B------:R-:W-:Y:S03]  /*4d10*/  HGMMA.64x128x16.F32 R24, gdesc[UR32], RZ, !UPT, gsb0 ;  /* 0x01e00000201879f0 */ /* 0x000fe6000c0008ff */
        /* <DEDUP_REMOVED lines=22> */
[----:B-1----:R-:W-:Y:S05]  /*4e80*/  @P4 BRA `(.L_x_6421) ;  /* 0x00000000002c4947 */ /* 0x002fea0003800000 */
[----:B------:R-:W-:Y:S05]  /*4e90*/  @!P0 BRA `(.L_x_6422) ;  /* 0x0000000000048947 */ /* 0x000fea0003800000 */
[----:B------:R-:W-:Y:S01]  /*4ea0*/  BPT.TRAP 0x1 ;  /* 0x000000040000795c */ /* 0x000fe20000300000 */
.L_x_6422:
[----:B------:R-:W-:Y:S01]  /*4eb0*/  ULEA UR6, UR37, UR39, 0x3 ;  /* 0x0000002725067291 */ /* 0x000fe2000f8e183f */
[----:B------:R-:W-:-:S05]  /*4ec0*/  IMAD.U32 R6, RZ, RZ, UR36 ;  /* 0x00000024ff067e24 */ /* 0x000fca000f8e00ff */
[----:B------:R-:W-:-:S04]  /*4ed0*/  SHF.L.U32 R6, R6, 0x1f, RZ ;  /* 0x0000001f06067819 */ /* 0x000fc800000006ff */
[----:B------:R1:W2:Y:S01]  /*4ee0*/  SYNCS.PHASECHK.TRANS64.TRYWAIT P3, [UR6+0x28850], R6 ;  /* 0x02885006ff0075a7 */ /* 0x0002a20008060146 */
[----:B------:R-:W-:Y:S05]  /*4ef0*/  @!P0 BRA `(.L_x_6423) ;  /* 0x0000000000048947 */ /* 0x000fea0003800000 */
[----:B------:R-:W-:Y:S01]  /*4f00*/  BPT.TRAP 0x1 ;  /* 0x000000040000795c */ /* 0x000fe20000300000 */
.L_x_6423:
[----:B--2---:R-:W-:Y:S05]  /*4f10*/  @P3 BRA `(.L_x_6421) ;  /* 0x0000000000083947 */ /* 0x004fea0003800000 */
[----:B------:R-:W2:Y:S02]  /*4f20*/  SYNCS.PHASECHK.TRANS64.TRYWAIT P3, [UR6+0x28850], R6 ;  /* 0x02885006ff0075a7 */ /* 0x000ea40008060146 */
[----:B--2---:R-:W-:Y:S05]  /*4f30*/  @!P3 BRA `(.L_x_6424) ;  /* 0x000000cc002cb947 */ /* 0x004fea0003800000 */
.L_x_6421:
[----:B------:R-:W-:Y:S01]  /*4f40*/  UIADD3 UR6, UR39, 0x400, URZ ;  /* 0x0000040027067890 */ /* 0x000fe2000fffe03f */
[----:B------:R-:W-:Y:S01]  /*4f50*/  WARPGROUP.ARRIVE ;  /* 0x00000000000079c5 */ /* 0x000fe20000000000 */
[----:B------:R-:W-:Y:S01]  /*4f60*/  UMOV UR7, 0x40000040 ;  /* 0x4000004000077882 */ /* 0x000fe20000000000 */
[----:B------:R-:W3:Y:S01]  /*4f70*/  LDC R13, c[0x0][0x2e0] ;  /* 0x0000b800ff0d7b82 */ /* 0x000ee20000000800 */
[----:B------:R-:W-:Y:S01]  /*4f80*/  USHF.R.U32.HI UR6, URZ, 0x4, UR6 ;  /* 0x000000043f067899 */ /* 0x000fe20008011606 */
[----:B--2---:R-:W-:-:S03]  /*4f90*/  IMAD.U32 R11, RZ, RZ, UR60 ;  /* 0x0000003cff0b7e24 */ /* 0x004fc6000f8e00ff */
[----:B------:R-:W-:Y:S02]  /*4fa0*/  ULOP3.LUT UR6, UR6, 0x3fff, URZ, 0xc0, !UPT ;  /* 0x00003fff06067892 */ /* 0x000fe4000f8ec03f */
[----:B------:R-:W-:Y:S02]  /*4fb0*/  @!P1 LEA R11, R11, UR39, 0x3 ;  /* 0x000000270b0b9c11 */ /* 0x000fe4000f8e18ff */
[----:B------:R-:W-:-:S03]  /*4fc0*/  ULOP3.LUT UR6, UR6, 0x4000000, URZ, 0xfc, !UPT ;  /* 0x0400000006067892 */ /* 0x000fc6000f8efc3f */
[----:B------:R-:W-:Y:S01]  /*4fd0*/  @!P1 VIADD R11, R11, 0x28840 ;  /* 0x000288400b0b9836 */ /* 0x000fe20000000000 */
[----:B------:R-:W-:-:S04]  /*4fe0*/  ULEA UR10, UR37, UR6, 0xb ;  /* 0x00000006250a7291 */ /* 0x000fc8000f8e583f */
[----:B------:R-:W-:-:S03]  /*4ff0*/  @!P1 PRMT R11, RZ, 0x654, R11 ;  /* 0x00000654ff0b9816 */ /* 0x000fc6000000000b */
[----:B------:R-:W-:Y:S02]  /*5000*/  UMOV UR6, UR10 ;  /* 0x0000000a00067c82 */ /* 0x000fe40008000000 */
        /* <DEDUP_REMOVED lines=36> */
[----:B------:R-:W-:Y:S02]  /*5250*/  ULOP3.LUT UR6, URZ, UR56, URZ, 0x33, !UPT ;  /* 0x000000383f067292 */ /* 0x000fe4000f8e333f */
[----:B------:R-:W-:Y:S02]  /*5260*/  WARPGROUP.DEPBAR.LE gsb0, 0x0 ;  /* 0x00008000000079c5 */ /* 0x000fe40000010000 */
[----:B------:R-:W-:-:S05]  /*5270*/  IMAD.SHL.U32 R152, R7, 0x80, RZ ;  /* 0x0000008007987824 */ /* 0x000fca00078e00ff */
[----:B-1----:R-:W-:-:S05]  /*5280*/  IADD3 R6, -R152, 0x1, RZ ;  /* 0x0000000198067810 */ /* 0x002fca0007ffe1ff */
[----:B---3--:R-:W-:Y:S01]  /*5290*/  IMAD R13, R13, UR45, R6 ;  /* 0x0000002d0d0d7c24 */ /* 0x008fe2000f8e0206 */
[----:B------:R-:W-:-:S03]  /*52a0*/  IADD3 R6, -R17, 0xb, RZ ;  /* 0x0000000b11067810 */ /* 0x000fc60007ffe1ff */
[----:B------:R-:W-:Y:S02]  /*52b0*/  VIADD R13, R13, -UR58 ;  /* 0x8000003a0d0d7c36 */ /* 0x000fe40008000000 */
[----:B------:R1:W-:Y:S06]  /*52c0*/  BAR.ARV R6, 0x100 ;  /* 0x000400060000751d */ /* 0x0003ec0000002000 */
[----:B------:R-:W-:Y:S01]  /*52d0*/  IMAD R13, R16, -0x2, R13 ;  /* 0xfffffffe100d7824 */ /* 0x000fe200078e020d */
[----:B------:R2:W-:Y:S03]  /*52e0*/  @!P1 SYNCS.ARRIVE.TRANS64.RED.A1T0 RZ, [R11+URZ], RZ ;  /* 0x000000ff0bff99a7 */ /* 0x0005e6000810043f */
[----:B------:R-:W-:-:S02]  /*52f0*/  VIADD R154, R13, UR57 ;  /* 0x000000390d9a7c36 */ /* 0x000fc40008000000 */
[----:B------:R-:W-:Y:S02]  /*5300*/  VIADD R156, R13, UR6 ;  /* 0x000000060d9c7c36 */ /* 0x000fe40008000000 */
[C---:B--2---:R-:W-:Y:S02]  /*5310*/  IMAD.IADD R11, R5.reuse, 0x1, R154 ;  /* 0x00000001050b7824 */ /* 0x044fe400078e029a */
[----:B------:R-:W-:Y:S01]  /*5320*/  IMAD.IADD R14, R5, 0x1, R156 ;  /* 0x00000001050e7824 */ /* 0x000fe200078e029c */
[----:B-1----:R-:W-:Y:S06]  /*5330*/  @!P2 BRA `(.L_x_6425) ;  /* 0x00000000005ca947 */ /* 0x002fec0003800000 */
        /* <DEDUP_REMOVED lines=11> */
.L_x_6427:
[----:B------:R-:W-:Y:S02]  /*53f0*/  IMAD.U32 R15, RZ, RZ, UR55 ;  /* 0x00000037ff0f7e24 */ /* 0x000fe4000f8e00ff */
[----:B------:R-:W-:-:S03]  /*5400*/  IMAD.MOV.U32 R6, RZ, RZ, R10 ;  /* 0x000000ffff067224 */ /* 0x000fc600078e000a */
[----:B------:R-:W-:-:S13]  /*5410*/  ISETP.NE.AND P3, PT, R15, 0x1, PT ;  /* 0x000000010f00780c */ /* 0x000fda0003f65270 */
[----:B------:R-:W1:Y:S01]  /*5420*/  @P3 LDC.64 R20, c[0x0][0x9e8] ;  /* 0x00027a00ff143b82 */ /* 0x000e620000000a00 */
[----:B------:R-:W-:-:S04]  /*5430*/  @P3 IMAD.IADD R13, R5, 0x1, R8 ;  /* 0x00000001050d3824 */ /* 0x000fc800078e0208 */
[----:B-1----:R-:W-:-:S05]  /*5440*/  @P3 IMAD.HI.U32 R20, R13, R20, RZ ;  /* 0x000000140d143227 */ /* 0x002fca00078e00ff */
[----:B------:R-:W-:-:S07]  /*5450*/  @P3 SHF.R.U32.HI R6, RZ, R21, R20 ;  /* 0x00000015ff063219 */ /* 0x000fce0000011614 */
.L_x_6428:
[----:B------:R-:W-:Y:S05]  /*5460*/  BSYNC B0 ;  /* 0x0000000000007941 */ /* 0x000fea0003800000 */
.L_x_6426:
[----:B------:R-:W-:-:S04]  /*5470*/  IMAD R13, R6, R15, -R152 ;  /* 0x0000000f060d7224 */ /* 0x000fc800078e0a98 */
[----:B------:R-:W-:-:S05]  /*5480*/  IMAD R13, R16, -0x2, R13 ;  /* 0xfffffffe100d7824 */ /* 0x000fca00078e020d */
[----:B------:R-:W-:Y:S02]  /*5490*/  VIADDMNMX R11, R13, R15, R11, PT ;  /* 0x0000000f0d0b7246 */ /* 0x000fe4000380010b */
[----:B------:R-:W-:-:S07]  /*54a0*/  VIMNMX R14, R14, R13, !PT ;  /* 0x0000000d0e0e7248 */ /* 0x000fce0007fe0100 */
.L_x_6425:
[----:B------:R-:W-:Y:S01]  /*54b0*/  ISETP.GT.AND P3, PT, R7, -0x1, PT ;  /* 0xffffffff0700780c */ /* 0x000fe20003f64270 */
[----:B------:R-:W-:-:S03]  /*54c0*/  IMAD.IADD R20, R4, 0x1, R156 ;  /* 0x0000000104147824 */ /* 0x000fc600078e029c */
[C---:B------:R-:W-:Y:S02]  /*54d0*/  ISETP.GT.AND P5, PT, R14.reuse, RZ, P3 ;  /* 0x000000ff0e00720c */ /* 0x040fe40001fa4270 */
[----:B------:R-:W-:Y:S02]  /*54e0*/  ISETP.GT.AND P6, PT, R14, 0x1, P3 ;  /* 0x000000010e00780c */ /* 0x000fe40001fc4270 */
[C---:B------:R-:W-:Y:S02]  /*54f0*/  ISETP.LT.OR P5, PT, R11.reuse, 0x1, P5 ;  /* 0x000000010b00780c */ /* 0x040fe40002fa1670 */
[----:B------:R-:W-:Y:S02]  /*5500*/  ISETP.LT.OR P6, PT, R11, 0x2, P6 ;  /* 0x000000020b00780c */ /* 0x000fe400037c1670 */
        /* <DEDUP_REMOVED lines=106> */
.L_x_6431:
[----:B------:R-:W-:-:S05]  /*5bb0*/  IMAD.U32 R24, RZ, RZ, UR55 ;  /* 0x00000037ff187e24 */ /* 0x000fca000f8e00ff */
[----:B------:R-:W-:-:S13]  /*5bc0*/  ISETP.NE.AND P4, PT, R24, 0x1, PT ;  /* 0x000000011800780c */ /* 0x000fda0003f85270 */
[----:B------:R-:W1:Y:S02]  /*5bd0*/  @P4 LDC.64 R162, c[0x0][0x9e8] ;  /* 0x00027a00ffa24b82 */ /* 0x000e640000000a00 */
[----:B-1----:R-:W-:-:S05]  /*5be0*/  @P4 IMAD.HI.U32 R6, R11, R162, RZ ;  /* 0x000000a20b064227 */ /* 0x002fca00078e00ff */
[----:B------:R-:W-:-:S07]  /*5bf0*/  @P4 SHF.R.U32.HI R11, RZ, R163, R6 ;  /* 0x000000a3ff0b4219 */ /* 0x000fce0000011606 */
.L_x_6432:
[----:B------:R-:W-:Y:S05]  /*5c00*/  BSYNC B0 ;  /* 0x0000000000007941 */ /* 0x000fea0003800000 */
.L_x_6430:
[----:B------:R-:W-:-:S04]  /*5c10*/  IMAD R11, R11, R24, -R152 ;  /* 0x000000180b0b7224 */ /* 0x000fc800078e0a98 */
[----:B------:R-:W-:-:S05]  /*5c20*/  IMAD R11, R16, -0x2, R11 ;  /* 0xfffffffe100b7824 */ /* 0x000fca00078e020b */
[----:B------:R-:W-:Y:S02]  /*5c30*/  VIADDMNMX R14, R11, R24, R14, PT ;  /* 0x000000180b0e7246 */ /* 0x000fe4000380010e */
[----:B------:R-:W-:-:S07]  /*5c40*/  VIMNMX R20, R20, R11, !PT ;  /* 0x0000000b14147248 */ /* 0x000fce0007fe0100 */
.L_x_6429:
[----:B------:R-:W-:Y:S01]  /*5c50*/  FMNMX.FTZ R6, R171, R0, !PT ;  /* 0x00000000ab067209 */ /* 0x000fe20007810000 */
[----:B------:R-:W-:Y:S01]  /*5c60*/  IMAD.U32 R40, RZ, RZ, UR37 ;  /* 0x00000025ff287e24 */ /* 0x000fe2000f8e00ff */
        /* <DEDUP_REMOVED lines=18> */
[----:B------:R-:W-:-:S02]  /*5d90*/  ISETP.GT.AND P6, PT, R20, 0x1, P3 ;  /* 0x000000011400780c */ /* 0x000fc40001fc4270 */
[----:B------:R-:W-:Y:S02]  /*5da0*/  FMNMX.FTZ R6, R159, R6, !PT ;  /* 0x000000069f067209 */ /* 0x000fe40007810000 */
[----:B------:R-:W-:Y:S02]  /*5db0*/  FSEL R39, R39, -INF , !P5 ;  /* 0xff80000027277808 */ /* 0x000fe40006800000 */
[----:B------:R-:W-:Y:S02]  /*5dc0*/  FMNMX.FTZ R6, R157, R6, !PT ;  /* 0x000000069d067209 */ /* 0x000fe40007810000 */
[----:B------:R-:W-:Y:S02]  /*5dd0*/  ISETP.GT.AND P5, PT, R20, 0x21, P3 ;  /* 0x000000211400780c */ /* 0x000fe40001fa4270 */
[----:B------:R-:W-:Y:S02]  /*5de0*/  FMNMX.FTZ R6, R155, R6, !PT ;  /* 0x000000069b067209 */ /* 0x000fe40007810000 */
[----:B------:R-:W-:-:S02]  /*5df0*/  ISETP.LT.OR P6, PT, R14, 0x2, P6 ;  /* 0x000000020e00780c */ /* 0x000fc400037c1670 */
[----:B------:R-:W-:Y:S02]  /*5e00*/  FMNMX.FTZ R6, R153, R6, !PT ;  /* 0x0000000699067209 */ /* 0x000fe40007810000 */
[----:B------:R-:W-:Y:S02]  /*5e10*/  ISETP.LT.OR P5, PT, R14, 0x22, P5 ;  /* 0x000000220e00780c */ /* 0x000fe40002fa1670 */
[----:B------:R-:W-:Y:S02]  /*5e20*/  FMNMX.FTZ R6, R49, R6, !PT ;  /* 0x0000000631067209 */ /* 0x000fe40007810000 */
[----:B------:R-:W-:Y:S02]  /*5e30*/  FSEL R169, R27, -INF , !P6 ;  /* 0xff8000001ba97808 */ /* 0x000fe40007000000 */
[----:B------:R-:W-:Y:S02]  /*5e40*/  FMNMX.FTZ R6, R45, R6, !PT ;  /* 0x000000062d067209 */ /* 0x000fe40007810000 */
[----:B------:R-:W-:-:S02]  /*5e50*/  ISETP.GT.AND P6, PT, R20, 0x10, P3 ;  /* 0x000000101400780c */ /* 0x000fc40001fc4270 */
[----:B------:R-:W-:Y:S02]  /*5e60*/  FMNMX.FTZ R6, R53, R6, !PT ;  /* 0x0000000635067209 */ /* 0x000fe40007810000 */
[C---:B------:R-:W-:Y:S02]  /*5e70*/  ISETP.GT.AND P4, PT, R20.reuse, 0x9, P3 ;  /* 0x000000091400780c */ /* 0x040fe40001f84270 */
[----:B------:R-:W-:Y:S02]  /*5e80*/  FMNMX.FTZ R6, R41, R6, !PT ;  /* 0x0000000629067209 */ /* 0x000fe40007810000 */
[----:B------:R-:W-:Y:S02]  /*5e90*/  FSEL R175, R43, -INF , !P5 ;  /* 0xff8000002baf7808 */ /* 0x000fe40006800000 */
[----:B------:R-:W-:Y:S02]  /*5ea0*/  FMNMX.FTZ R6, R57, R6, !PT ;  /* 0x0000000639067209 */ /* 0x000fe40007810000 */
[----:B------:R-:W-:-:S02]  /*5eb0*/  ISETP.GT.AND P5, PT, R20, RZ, P3 ;  /* 0x000000ff1400720c */ /* 0x000fc40001fa4270 */
[----:B------:R-:W-:Y:S02]  /*5ec0*/  FMNMX.FTZ R6, R33, R6, !PT ;  /* 0x0000000621067209 */ /* 0x000fe40007810000 */
[C---:B------:R-:W-:Y:S02]  /*5ed0*/  ISETP.LT.OR P6, PT, R14.reuse, 0x11, P6 ;  /* 0x000000110e00780c */ /* 0x040fe400037c1670 */
[----:B------:R-:W-:Y:S02]  /*5ee0*/  FMNMX.FTZ R6, R61, R6, !PT ;  /* 0x000000063d067209 */ /* 0x000fe40007810000 */
[C---:B------:R-:W-:Y:S02]  /*5ef0*/  ISETP.LT.OR P4, PT, R14.reuse, 0xa, P4 ;  /* 0x0000000a0e00780c */ /* 0x040fe40002781670 */
[----:B------:R-:W-:Y:S02]  /*5f00*/  FMNMX.FTZ R6, R21, R6, !PT ;  /* 0x0000000615067209 */ /* 0x000fe40007810000 */
[----:B------:R-:W-:-:S02]  /*5f10*/  ISETP.LT.OR P5, PT, R14, 0x1, P5 ;  /* 0x000000010e00780c */ /* 0x000fc40002fa1670 */
[----:B------:R-:W-:Y:S02]  /*5f20*/  FMNMX.FTZ R6, R65, R6, !PT ;  /* 0x0000000641067209 */ /* 0x000fe40007810000 */
[----:B------:R-:W-:Y:S02]  /*5f30*/  FSEL R163, R34, -INF , !P6 ;  /* 0xff80000022a37808 */ /* 0x000fe40007000000 */
[----:B------:R-:W-:Y:S02]  /*5f40*/  FMNMX.FTZ R6, R25, R6, !PT ;  /* 0x0000000619067209 */ /* 0x000fe40007810000 */
[----:B------:R-:W-:Y:S02]  /*5f50*/  FSEL R167, R31, -INF , !P4 ;  /* 0xff8000001fa77808 */ /* 0x000fe40006000000 */
        /* <DEDUP_REMOVED lines=9> */
[----:B------:R-:W-:Y:S02]  /*5ff0*/  ISETP.LT.OR P5, PT, R14, 0x31, P5 ;  /* 0x000000310e00780c */ /* 0x000fe40002fa1670 */
[----:B------:R-:W-:Y:S02]  /*6000*/  FMNMX.FTZ R6, R29, R6, !PT ;  /* 0x000000061d067209 */ /* 0x000fe40007810000 */
[----:B------:R-:W-:Y:S02]  /*6010*/  @!P1 LEA R40, R40, UR39, 0x3 ;  /* 0x0000002728289c11 */ /* 0x000fe4000f8e18ff */
[----:B------:R-:W-:-:S04]  /*6020*/  FMNMX.FTZ R6, R81, R6, !PT ;  /* 0x0000000651067209 */ /* 0x000fc80007810000 */
[----:B------:R-:W-:-:S04]  /*6030*/  FMNMX.FTZ R6, R37, R6, !PT ;  /* 0x0000000625067209 */ /* 0x000fc80007810000 */
[----:B------:R-:W-:Y:S02]  /*6040*/  FMNMX.FTZ R24, R85, R6, !PT ;  /* 0x0000000655187209 */ /* 0x000fe40007810000 */
[----:B------:R-:W1:Y:S03]  /*6050*/  LDC R6, c[0x0][0x988] ;  /* 0x00026200ff067b82 */ /* 0x000e660000000800 */
[----:B------:R-:W2:Y:S02]  /*6060*/  SHFL.BFLY PT, R11, R24, 0x2, 0x1f ;  /* 0x0c401f00180b7f89 */ /* 0x000ea400000e0000 */
[----:B--2---:R-:W-:-:S05]  /*6070*/  FMNMX.FTZ R28, R24, R11, !PT ;  /* 0x0000000b181c7209 */ /* 0x004fca0007810000 */
[----:B------:R-:W2:Y:S02]  /*6080*/  SHFL.BFLY PT, R11, R28, 0x1, 0x1f ;  /* 0x0c201f001c0b7f89 */ /* 0x000ea400000e0000 */
[----:B--2---:R-:W-:Y:S02]  /*6090*/  FMNMX.FTZ R11, R28, R11, !PT ;  /* 0x0000000b1c0b7209 */ /* 0x004fe40007810000 */
[----:B------:R-:W-:Y:S02]  /*60a0*/  FMNMX.FTZ R28, R26, R9, !PT ;  /* 0x000000091a1c7209 */ /* 0x000fe40007810000 */
[C---:B------:R-:W-:Y:S01]  /*60b0*/  FSETP.NEU.FTZ.AND P6, PT, R11.reuse, -INF , PT ;  /* 0xff8000000b00780b */ /* 0x040fe20003fdd000 */
[----:B-1----:R-:W-:Y:S01]  /*60c0*/  FMUL.FTZ R24, R11, R6 ;  /* 0x000000060b187220 */ /* 0x002fe20000410000 */
[----:B------:R-:W-:-:S04]  /*60d0*/  FMNMX.FTZ R28, R169, R28, !PT ;  /* 0x0000001ca91c7209 */ /* 0x000fc80007810000 */
[----:B------:R-:W-:Y:S02]  /*60e0*/  FSEL R24, R24, RZ, P6 ;  /* 0x000000ff18187208 */ /* 0x000fe40003000000 */
[----:B------:R-:W-:-:S03]  /*60f0*/  FMNMX.FTZ R28, R165, R28, !PT ;  /* 0x0000001ca51c7209 */ /* 0x000fc60007810000 */
[-CC-:B------:R-:W-:Y:S01]  /*6100*/  FFMA.FTZ R180, R171, R6.reuse, -R24.reuse ;  /* 0x00000006abb47223 */ /* 0x180fe20000010818 */
        /* <DEDUP_REMOVED lines=33> */
[-CC-:B------:R-:W-:Y:S01]  /*6320*/  FFMA.FTZ R21, R65, R6.reuse, -R24.reuse ;  /* 0x0000000641157223 */ /* 0x180fe20000010818 */
[----:B------:R-:W-:Y:S01]  /*6330*/  FSEL R183, R50, -INF , !P5 ;  /* 0xff80000032b77808 */ /* 0x000fe20006800000 */
[-CC-:B------:R-:W-:Y:S01]  /*6340*/  FFMA.FTZ R162, R25, R6.reuse, -R24.reuse ;  /* 0x0000000619a27223 */ /* 0x180fe20000010818 */
[----:B------:R-:W-:Y:S01]  /*6350*/  ISETP.GT.AND P5, PT, R20, 0x38, P3 ;  /* 0x000000381400780c */ /* 0x000fe20001fa4270 */
[-CC-:B------:R-:W-:Y:S01]  /*6360*/  FFMA.FTZ R25, R69, R6.reuse, -R24.reuse ;  /* 0x0000000645197223 */ /* 0x180fe20000010818 */
[C---:B------:R-:W-:Y:S01]  /*6370*/  ISETP.LT.OR P4, PT, R14.reuse, 0x32, P4 ;  /* 0x000000320e00780c */ /* 0x040fe20002781670 */
[--C-:B------:R-:W-:Y:S01]  /*6380*/  FFMA.FTZ R158, R13, R6, -R24.reuse ;  /* 0x000000060d9e7223 */ /* 0x100fe20000010818 */
[----:B------:R-:W-:Y:S01]  /*6390*/  FMNMX.FTZ R28, R175, R28, !PT ;  /* 0x0000001caf1c7209 */ /* 0x000fe20007810000 */
[----:B------:R-:W-:Y:S01]  /*63a0*/  MUFU.EX2 R180, R180 ;  /* 0x000000b400b47308 */ /* 0x000fe20000000800 */
[----:B------:R-:W-:Y:S01]  /*63b0*/  ISETP.LT.OR P5, PT, R14, 0x39, P5 ;  /* 0x000000390e00780c */ /* 0x000fe20002fa1670 */
[-CC-:B------:R-:W-:Y:S01]  /*63c0*/  FFMA.FTZ R49, R49, R6.reuse, -R24.reuse ;  /* 0x0000000631317223 */ /* 0x180fe20000010818 */
[----:B------:R-:W-:Y:S01]  /*63d0*/  FSEL R191, R51, -INF , !P4 ;  /* 0xff80000033bf7808 */ /* 0x000fe20006000000 */
[--C-:B------:R-:W-:Y:S01]  /*63e0*/  FFMA.FTZ R51, R177, R6, -R24.reuse ;  /* 0x00000006b1337223 */ /* 0x100fe20000010818 */
[----:B------:R-:W-:Y:S01]  /*63f0*/  FMNMX.FTZ R28, R179, R28, !PT ;  /* 0x0000001cb31c7209 */ /* 0x000fe20007810000 */
[-CC-:B------:R-:W-:Y:S01]  /*6400*/  FFMA.FTZ R156, R15, R6.reuse, -R24.reuse ;  /* 0x000000060f9c7223 */ /* 0x180fe20000010818 */
[----:B------:R-:W-:Y:S01]  /*6410*/  ISETP.GT.AND P4, PT, R20, 0x39, P3 ;  /* 0x000000391400780c */ /* 0x000fe20001f84270 */
[----:B------:R-:W-:Y:S01]  /*6420*/  MUFU.EX2 R27, R27 ;  /* 0x0000001b001b7308 */ /* 0x000fe20000000800 */
[----:B------:R-:W-:Y:S01]  /*6430*/  FSEL R193, R54, -INF , !P5 ;  /* 0xff80000036c17808 */ /* 0x000fe20006800000 */
[--C-:B------:R-:W-:Y:S01]  /*6440*/  FFMA.FTZ R15, R73, R6, -R24.reuse ;  /* 0x00000006490f7223 */ /* 0x100fe20000010818 */
[----:B------:R-:W-:Y:S01]  /*6450*/  FMNMX.FTZ R28, R47, R28, !PT ;  /* 0x0000001c2f1c7209 */ /* 0x000fe20007810000 */
[-CC-:B------:R-:W-:Y:S01]  /*6460*/  FFMA.FTZ R152, R29, R6.reuse, -R24.reuse ;  /* 0x000000061d987223 */ /* 0x180fe20000010818 */
[----:B------:R-:W-:Y:S01]  /*6470*/  ISETP.GT.AND P5, PT, R20, 0x40, P3 ;  /* 0x000000401400780c */ /* 0x000fe20001fa4270 */
[--C-:B------:R-:W-:Y:S01]  /*6480*/  FFMA.FTZ R154, R37, R6, -R24.reuse ;  /* 0x00000006259a7223 */ /* 0x100fe20000010818 */
[C---:B------:R-:W-:Y:S01]  /*6490*/  ISETP.LT.OR P4, PT, R14.reuse, 0x3a, P4 ;  /* 0x0000003a0e00780c */ /* 0x040fe20002781670 */
[----:B------:R-:W-:Y:S01]  /*64a0*/  MUFU.EX2 R182, R182 ;  /* 0x000000b600b67308 */ /* 0x000fe20000000800 */
[----:B------:R-:W-:Y:S01]  /*64b0*/  FMNMX.FTZ R28, R183, R28, !PT ;  /* 0x0000001cb71c7209 */ /* 0x000fe20007810000 */
[-CC-:B------:R-:W-:Y:S01]  /*64c0*/  FFMA.FTZ R29, R81, R6.reuse, -R24.reuse ;  /* 0x00000006511d7223 */ /* 0x180fe20000010818 */
[----:B------:R-:W-:Y:S01]  /*64d0*/  ISETP.LT.OR P5, PT, R14, 0x41, P5 ;  /* 0x000000410e00780c */ /* 0x000fe20002fa1670 */
[----:B------:R-:W-:Y:S01]  /*64e0*/  FFMA.FTZ R37, R85, R6, -R24 ;  /* 0x0000000655257223 */ /* 0x000fe20000010818 */
[----:B------:R-:W-:-:S02]  /*64f0*/  FSEL R55, R55, -INF , !P4 ;  /* 0xff80000037377808 */ /* 0x000fc40006000000 */
[----:B------:R-:W-:Y:S01]  /*6500*/  ISETP.GT.AND P4, PT, R20, 0x41, P3 ;  /* 0x000000411400780c */ /* 0x000fe20001f84270 */
[----:B------:R-:W-:Y:S01]  /*6510*/  MUFU.EX2 R31, R31 ;  /* 0x0000001f001f7308 */ /* 0x000fe20000000800 */
[----:B------:R-:W-:Y:S02]  /*6520*/  FMNMX.FTZ R28, R191, R28, !PT ;  /* 0x0000001cbf1c7209 */ /* 0x000fe40007810000 */
[----:B------:R-:W-:Y:S02]  /*6530*/  FSEL R177, R58, -INF , !P5 ;  /* 0xff8000003ab17808 */ /* 0x000fe40006800000 */
[----:B------:R-:W-:Y:S02]  /*6540*/  ISETP.GT.AND P5, PT, R20, 0x48, P3 ;  /* 0x000000481400780c */ /* 0x000fe40001fa4270 */
[----:B------:R-:W-:Y:S01]  /*6550*/  ISETP.LT.OR P4, PT, R14, 0x42, P4 ;  /* 0x000000420e00780c */ /* 0x000fe20002781670 */
[----:B------:R-:W-:Y:S01]  /*6560*/  MUFU.EX2 R176, R176 ;  /* 0x000000b000b07308 */ /* 0x000fe20000000800 */
[----:B------:R-:W-:-:S02]  /*6570*/  FMNMX.FTZ R28, R193, R28, !PT ;  /* 0x0000001cc11c7209 */ /* 0x000fc40007810000 */
[----:B------:R-:W-:Y:S02]  /*6580*/  ISETP.LT.OR P5, PT, R14, 0x49, P5 ;  /* 0x000000490e00780c */ /* 0x000fe40002fa1670 */
[----:B------:R-:W-:Y:S01]  /*6590*/  FSEL R161, R59, -INF , !P4 ;  /* 0xff8000003ba17808 */ /* 0x000fe20006000000 */
[----:B------:R-:W-:Y:S01]  /*65a0*/  FFMA.FTZ R59, R159, R6, -R24 ;  /* 0x000000069f3b7223 */ /* 0x000fe20000010818 */
[----:B------:R-:W-:Y:S01]  /*65b0*/  ISETP.GT.AND P4, PT, R20, 0x49, P3 ;  /* 0x000000491400780c */ /* 0x000fe20001f84270 */
[----:B------:R-:W-:Y:S01]  /*65c0*/  MUFU.EX2 R43, R43 ;  /* 0x0000002b002b7308 */ /* 0x000fe20000000800 */
[----:B------:R-:W-:Y:S02]  /*65d0*/  FMNMX.FTZ R28, R55, R28, !PT ;  /* 0x0000001c371c7209 */ /* 0x000fe40007810000 */
[----:B------:R-:W-:Y:S02]  /*65e0*/  FSEL R181, R62, -INF , !P5 ;  /* 0xff8000003eb57808 */ /* 0x000fe40006800000 */
[----:B------:R-:W-:-:S02]  /*65f0*/  ISETP.GT.AND P5, PT, R20, 0x50, P3 ;  /* 0x000000501400780c */ /* 0x000fc40001fa4270 */
[C---:B------:R-:W-:Y:S01]  /*6600*/  ISETP.LT.OR P4, PT, R14.reuse, 0x4a, P4 ;  /* 0x0000004a0e00780c */ /* 0x040fe20002781670 */
[----:B------:R-:W-:Y:S01]  /*6610*/  MUFU.EX2 R178, R178 ;  /* 0x000000b200b27308 */ /* 0x000fe20000000800 */
[----:B------:R-:W-:Y:S02]  /*6620*/  FMNMX.FTZ R28, R177, R28, !PT ;  /* 0x0000001cb11c7209 */ /* 0x000fe40007810000 */
[----:B------:R-:W-:Y:S02]  /*6630*/  ISETP.LT.OR P5, PT, R14, 0x51, P5 ;  /* 0x000000510e00780c */ /* 0x000fe40002fa1670 */
[----:B------:R-:W-:Y:S01]  /*6640*/  FSEL R159, R63, -INF , !P4 ;  /* 0xff8000003f9f7808 */ /* 0x000fe20006000000 */
[----:B------:R-:W-:Y:S01]  /*6650*/  FFMA.FTZ R63, R155, R6, -R24 ;  /* 0x000000069b3f7223 */ /* 0x000fe20000010818 */
[----:B------:R-:W-:Y:S01]  /*6660*/  ISETP.GT.AND P4, PT, R20, 0x51, P3 ;  /* 0x000000511400780c */ /* 0x000fe20001f84270 */
[----:B------:R-:W-:Y:S01]  /*6670*/  MUFU.EX2 R51, R51 ;  /* 0x0000003300337308 */ /* 0x000fe20000000800 */
[----:B------:R-:W-:-:S02]  /*6680*/  FMNMX.FTZ R28, R161, R28, !PT ;  /* 0x0000001ca11c7209 */ /* 0x000fc40007810000 */
[----:B------:R-:W-:Y:S02]  /*6690*/  FSEL R157, R66, -INF , !P5 ;  /* 0xff800000429d7808 */ /* 0x000fe40006800000 */
[----:B------:R-:W-:Y:S02]  /*66a0*/  ISETP.GT.AND P5, PT, R20, 0x58, P3 ;  /* 0x000000581400780c */ /* 0x000fe40001fa4270 */
[C---:B------:R-:W-:Y:S01]  /*66b0*/  ISETP.LT.OR P4, PT, R14.reuse, 0x52, P4 ;  /* 0x000000520e00780c */ /* 0x040fe20002781670 */
[----:B------:R-:W-:Y:S01]  /*66c0*/  MUFU.EX2 R172, R172 ;  /* 0x000000ac00ac7308 */ /* 0x000fe20000000800 */
[----:B------:R-:W-:Y:S02]  /*66d0*/  FMNMX.FTZ R28, R181, R28, !PT ;  /* 0x0000001cb51c7209 */ /* 0x000fe40007810000 */
[----:B------:R-:W-:Y:S02]  /*66e0*/  ISETP.LT.OR P5, PT, R14, 0x59, P5 ;  /* 0x000000590e00780c */ /* 0x000fe40002fa1670 */
[----:B------:R-:W-:-:S02]  /*66f0*/  FSEL R67, R67, -INF , !P4 ;  /* 0xff80000043437808 */ /* 0x000fc40006000000 */
[----:B------:R-:W-:Y:S01]  /*6700*/  FMNMX.FTZ R28, R159, R28, !PT ;  /* 0x0000001c9f1c7209 */ /* 0x000fe20007810000 */
[----:B------:R-:W-:Y:S01]  /*6710*/  MUFU.EX2 R59, R59 ;  /* 0x0000003b003b7308 */ /* 0x000fe20000000800 */
[----:B------:R-:W-:Y:S02]  /*6720*/  ISETP.GT.AND P4, PT, R20, 0x59, P3 ;  /* 0x000000591400780c */ /* 0x000fe40001f84270 */
[----:B------:R-:W-:Y:S02]  /*6730*/  FSEL R155, R70, -INF , !P5 ;  /* 0xff800000469b7808 */ /* 0x000fe40006800000 */
[----:B------:R-:W-:Y:S02]  /*6740*/  FMNMX.FTZ R28, R157, R28, !PT ;  /* 0x0000001c9d1c7209 */ /* 0x000fe40007810000 */
[----:B------:R-:W-:Y:S01]  /*6750*/  ISETP.GT.AND P5, PT, R20, 0x60, P3 ;  /* 0x000000601400780c */ /* 0x000fe20001fa4270 */
[----:B------:R-:W-:Y:S01]  /*6760*/  MUFU.EX2 R174, R174 ;  /* 0x000000ae00ae7308 */ /* 0x000fe20000000800 */
[----:B------:R-:W-:-:S02]  /*6770*/  ISETP.LT.OR P4, PT, R14, 0x5a, P4 ;  /* 0x0000005a0e00780c */ /* 0x000fc40002781670 */
[----:B------:R-:W-:Y:S02]  /*6780*/  FMNMX.FTZ R28, R67, R28, !PT ;  /* 0x0000001c431c7209 */ /* 0x000fe40007810000 */
[----:B------:R-:W-:Y:S02]  /*6790*/  ISETP.LT.OR P5, PT, R14, 0x61, P5 ;  /* 0x000000610e00780c */ /* 0x000fe40002fa1670 */
[----:B------:R-:W-:Y:S01]  /*67a0*/  FSEL R71, R71, -INF , !P4 ;  /* 0xff80000047477808 */ /* 0x000fe20006000000 */
[----:B------:R-:W-:Y:S01]  /*67b0*/  MUFU.EX2 R63, R63 ;  /* 0x0000003f003f7308 */ /* 0x000fe20000000800 */
[----:B------:R-:W-:Y:S02]  /*67c0*/  ISETP.GT.AND P4, PT, R20, 0x61, P3 ;  /* 0x000000611400780c */ /* 0x000fe40001f84270 */
[----:B------:R-:W-:Y:S02]  /*67d0*/  FMNMX.FTZ R28, R155, R28, !PT ;  /* 0x0000001c9b1c7209 */ /* 0x000fe40007810000 */
[----:B------:R-:W-:-:S02]  /*67e0*/  FSEL R153, R74, -INF , !P5 ;  /* 0xff8000004a997808 */ /* 0x000fc40006800000 */
[----:B------:R-:W-:Y:S01]  /*67f0*/  ISETP.GT.AND P5, PT, R20, 0x68, P3 ;  /* 0x000000681400780c */ /* 0x000fe20001fa4270 */
[----:B------:R-:W-:Y:S01]  /*6800*/  MUFU.EX2 R168, R168 ;  /* 0x000000a800a87308 */ /* 0x000fe20000000800 */
[C---:B------:R-:W-:Y:S02]  /*6810*/  ISETP.LT.OR P4, PT, R14.reuse, 0x62, P4 ;  /* 0x000000620e00780c */ /* 0x040fe40002781670 */
[----:B------:R-:W-:Y:S02]  /*6820*/  FMNMX.FTZ R28, R71, R28, !PT ;  /* 0x0000001c471c7209 */ /* 0x000fe40007810000 */
[----:B------:R-:W-:Y:S02]  /*6830*/  ISETP.LT.OR P5, PT, R14, 0x69, P5 ;  /* 0x000000690e00780c */ /* 0x000fe40002fa1670 */
[----:B------:R-:W-:Y:S01]  /*6840*/  FSEL R75, R75, -INF , !P4 ;  /* 0xff8000004b4b7808 */ /* 0x000fe20006000000 */
[----:B------:R-:W-:Y:S01]  /*6850*/  MUFU.EX2 R49, R49 ;  /* 0x0000003100317308 */ /* 0x000fe20000000800 */
[----:B------:R-:W-:-:S02]  /*6860*/  ISETP.GT.AND P4, PT, R20, 0x69, P3 ;  /* 0x000000691400780c */ /* 0x000fc40001f84270 */
[----:B------:R-:W-:Y:S02]  /*6870*/  FMNMX.FTZ R28, R153, R28, !PT ;  /* 0x0000001c991c7209 */ /* 0x000fe40007810000 */
[----:B------:R-:W-:Y:S02]  /*6880*/  FSEL R195, R78, -INF , !P5 ;  /* 0xff8000004ec37808 */ /* 0x000fe40006800000 */
[----:B------:R-:W-:Y:S01]  /*6890*/  ISETP.GT.AND P5, PT, R20, 0x70, P3 ;  /* 0x000000701400780c */ /* 0x000fe20001fa4270 */
[----:B------:R-:W-:Y:S01]  /*68a0*/  MUFU.EX2 R170, R170 ;  /* 0x000000aa00aa7308 */ /* 0x000fe20000000800 */
[C---:B------:R-:W-:Y:S02]  /*68b0*/  ISETP.LT.OR P4, PT, R14.reuse, 0x6a, P4 ;  /* 0x0000006a0e00780c */ /* 0x040fe40002781670 */
[----:B------:R-:W-:Y:S02]  /*68c0*/  FMNMX.FTZ R28, R75, R28, !PT ;  /* 0x0000001c4b1c7209 */ /* 0x000fe40007810000 */
[----:B------:R-:W-:-:S02]  /*68d0*/  ISETP.LT.OR P5, PT, R14, 0x71, P5 ;  /* 0x000000710e00780c */ /* 0x000fc40002fa1670 */
[----:B------:R-:W-:Y:S01]  /*68e0*/  FSEL R79, R79, -INF , !P4 ;  /* 0xff8000004f4f7808 */ /* 0x000fe20006000000 */
[----:B------:R-:W-:Y:S01]  /*68f0*/  MUFU.EX2 R45, R45 ;  /* 0x0000002d002d7308 */ /* 0x000fe20000000800 */
[----:B------:R-:W-:Y:S02]  /*6900*/  ISETP.GT.AND P4, PT, R20, 0x71, P3 ;  /* 0x000000711400780c */ /* 0x000fe40001f84270 */
[----:B------:R-:W-:Y:S02]  /*6910*/  FMNMX.FTZ R28, R195, R28, !PT ;  /* 0x0000001cc31c7209 */ /* 0x000fe40007810000 */
[----:B------:R-:W-:Y:S02]  /*6920*/  FSEL R53, R82, -INF , !P5 ;  /* 0xff80000052357808 */ /* 0x000fe40006800000 */
[----:B------:R-:W-:Y:S01]  /*6930*/  ISETP.GT.AND P5, PT, R20, 0x78, P3 ;  /* 0x000000781400780c */ /* 0x000fe20001fa4270 */
[----:B------:R-:W-:Y:S01]  /*6940*/  MUFU.EX2 R164, R164 ;  /* 0x000000a400a47308 */ /* 0x000fe20000000800 */
[----:B------:R-:W-:-:S02]  /*6950*/  ISETP.LT.OR P4, PT, R14, 0x72, P4 ;  /* 0x000000720e00780c */ /* 0x000fc40002781670 */
[----:B------:R-:W-:Y:S02]  /*6960*/  FMNMX.FTZ R28, R79, R28, !PT ;  /* 0x0000001c4f1c7209 */ /* 0x000fe40007810000 */
[----:B------:R-:W-:Y:S02]  /*6970*/  ISETP.GT.AND P3, PT, R20, 0x79, P3 ;  /* 0x000000791400780c */ /* 0x000fe40001f64270 */
[C---:B------:R-:W-:Y:S01]  /*6980*/  ISETP.LT.OR P5, PT, R14.reuse, 0x79, P5 ;  /* 0x000000790e00780c */ /* 0x040fe20002fa1670 */
[----:B------:R-:W-:Y:S01]  /*6990*/  MUFU.EX2 R41, R41 ;  /* 0x0000002900297308 */ /* 0x000fe20000000800 */
[----:B------:R-:W-:Y:S02]  /*69a0*/  FSEL R83, R83, -INF , !P4 ;  /* 0xff80000053537808 */ /* 0x000fe40006000000 */
[----:B------:R-:W-:Y:S02]  /*69b0*/  FMNMX.FTZ R28, R53, R28, !PT ;  /* 0x0000001c351c7209 */ /* 0x000fe40007810000 */
[----:B------:R-:W-:-:S02]  /*69c0*/  ISETP.LT.OR P3, PT, R14, 0x7a, P3 ;  /* 0x0000007a0e00780c */ /* 0x000fc40001f61670 */
[----:B------:R-:W-:Y:S01]  /*69d0*/  FSEL R57, R86, -INF , !P5 ;  /* 0xff80000056397808 */ /* 0x000fe20006800000 */
[----:B------:R-:W-:Y:S01]  /*69e0*/  MUFU.EX2 R166, R166 ;  /* 0x000000a600a67308 */ /* 0x000fe20000000800 */
[----:B------:R-:W-:Y:S02]  /*69f0*/  FMNMX.FTZ R28, R83, R28, !PT ;  /* 0x0000001c531c7209 */ /* 0x000fe40007810000 */
[----:B------:R-:W-:Y:S02]  /*6a00*/  FSEL R87, R87, -INF , !P3 ;  /* 0xff80000057577808 */ /* 0x000fe40005800000 */
[----:B------:R-:W-:Y:S02]  /*6a10*/  FMNMX.FTZ R28, R57, R28, !PT ;  /* 0x0000001c391c7209 */ /* 0x000fe40007810000 */
[----:B------:R-:W-:Y:S01]  /*6a20*/  FSEL R69, R11, RZ, P6 ;  /* 0x000000ff0b457208 */ /* 0x000fe20003000000 */
[----:B------:R-:W-:Y:S01]  /*6a30*/  MUFU.EX2 R33, R33 ;  /* 0x0000002100217308 */ /* 0x000fe20000000800 */
[----:B------:R-:W-:-:S03]  /*6a40*/  FMNMX.FTZ R28, R87, R28, !PT ;  /* 0x0000001c571c7209 */ /* 0x000fc60007810000 */
[----:B------:R-:W-:Y:S02]  /*6a50*/  FADD.FTZ R69, -R69, R0 ;  /* 0x0000000045457221 */ /* 0x000fe40000010100 */
[----:B------:R-:W1:Y:S02]  /*6a60*/  SHFL.BFLY PT, R61, R28, 0x2, 0x1f ;  /* 0x0c401f001c3d7f89 */ /* 0x000e6400000e0000 */
[----:B------:R-:W-:Y:S08]  /*6a70*/  MUFU.EX2 R160, R160 ;  /* 0x000000a000a07308 */ /* 0x000ff00000000800 */
[----:B------:R-:W-:Y:S08]  /*6a80*/  MUFU.EX2 R21, R21 ;  /* 0x0000001500157308 */ /* 0x000ff00000000800 */
[----:B------:R-:W-:Y:S01]  /*6a90*/  MUFU.EX2 R162, R162 ;  /* 0x000000a200a27308 */ /* 0x000fe20000000800 */
[----:B-1----:R-:W-:Y:S01]  /*6aa0*/  FMNMX.FTZ R14, R28, R61, !PT ;  /* 0x0000003d1c0e7209 */ /* 0x002fe20007810000 */
[----:B------:R-:W-:-:S06]  /*6ab0*/  FFMA.FTZ R61, R77, R6, -R24 ;  /* 0x000000064d3d7223 */ /* 0x000fcc0000010818 */
[----:B------:R-:W-:Y:S01]  /*6ac0*/  MUFU.EX2 R25, R25 ;  /* 0x0000001900197308 */ /* 0x000fe20000000800 */
[----:B------:R-:W1:Y:S07]  /*6ad0*/  SHFL.BFLY PT, R65, R14, 0x1, 0x1f ;  /* 0x0c201f000e417f89 */ /* 0x000e6e00000e0000 */
[----:B------:R-:W-:Y:S08]  /*6ae0*/  MUFU.EX2 R156, R156 ;  /* 0x0000009c009c7308 */ /* 0x000ff00000000800 */
[----:B------:R-:W-:Y:S08]  /*6af0*/  MUFU.EX2 R15, R15 ;  /* 0x0000000f000f7308 */ /* 0x000ff00000000800 */
[----:B------:R-:W-:Y:S01]  /*6b00*/  MUFU.EX2 R158, R158 ;  /* 0x0000009e009e7308 */ /* 0x000fe20000000800 */
[----:B-1----:R-:W-:Y:S01]  /*6b10*/  FMNMX.FTZ R13, R14, R65, !PT ;  /* 0x000000410e0d7209 */ /* 0x002fe20007810000 */
[----:B------:R-:W-:-:S03]  /*6b20*/  FMUL.FTZ R65, R69, R6 ;  /* 0x0000000645417220 */ /* 0x000fc60000410000 */
[C---:B------:R-:W-:Y:S01]  /*6b30*/  FSETP.NEU.FTZ.AND P3, PT, R13.reuse, -INF , PT ;  /* 0xff8000000d00780b */ /* 0x040fe20003f7d000 */
[----:B------:R-:W-:Y:S02]  /*6b40*/  FMUL.FTZ R38, R13, R6 ;  /* 0x000000060d267220 */ /* 0x000fe40000410000 */
[----:B------:R-:W-:Y:S03]  /*6b50*/  MUFU.EX2 R61, R61 ;  /* 0x0000003d003d7308 */ /* 0x000fe60000000800 */
[----:B------:R-:W-:-:S05]  /*6b60*/  FSEL R38, R38, RZ, P3 ;  /* 0x000000ff26267208 */ /* 0x000fca0001800000 */
        /* <DEDUP_REMOVED lines=15> */
[-C--:B------:R-:W-:Y:S01]  /*6c60*/  FFMA.FTZ R34, R55, R6.reuse, -R38 ;  /* 0x0000000637227223 */ /* 0x080fe20000010826 */
[----:B------:R-:W-:Y:S01]  /*6c70*/  MUFU.EX2 R0, R0 ;  /* 0x0000000000007308 */ /* 0x000fe20000000800 */
[----:B-1----:R-:W-:Y:S01]  /*6c80*/  FFMA.FTZ R28, R65, R3, R180 ;  /* 0x00000003411c7223 */ /* 0x002fe200000100b4 */
[-CC-:B------:R-:W-:Y:S01]  /*6c90*/  FFMA.FTZ R165, R177, R6.reuse, -R38.reuse ;  /* 0x00000006b1a57223 */ /* 0x180fe20000010826 */
[-CC-:B------:R-:W-:Y:S01]  /*6ca0*/  FFMA.FTZ R181, R181, R6.reuse, -R38.reuse ;  /* 0x00000006b5b57223 */ /* 0x180fe20000010826 */
[-C--:B------:R-:W-:Y:S01]  /*6cb0*/  FFMA.FTZ R159, R159, R6.reuse, -R38 ;  /* 0x000000069f9f7223 */ /* 0x080fe20000010826 */
[----:B------:R-:W-:Y:S01]  /*6cc0*/  FADD.FTZ R3, R27, R28 ;  /* 0x0000001c1b037221 */ /* 0x000fe20000010000 */
[-CC-:B------:R-:W-:Y:S01]  /*6cd0*/  FFMA.FTZ R28, R47, R6.reuse, -R38.reuse ;  /* 0x000000062f1c7223 */ /* 0x180fe20000010826 */
[-CC-:B------:R-:W-:Y:S01]  /*6ce0*/  FFMA.FTZ R157, R157, R6.reuse, -R38.reuse ;  /* 0x000000069d9d7223 */ /* 0x180fe20000010826 */
[----:B------:R-:W-:Y:S01]  /*6cf0*/  MUFU.EX2 R14, R14 ;  /* 0x0000000e000e7308 */ /* 0x000fe20000000800 */
[----:B------:R-:W-:Y:S01]  /*6d00*/  FADD.FTZ R30, R182, R3 ;  /* 0x00000003b61e7221 */ /* 0x000fe20000010000 */
        /* <DEDUP_REMOVED lines=16> */
[----:B------:R-:W-:Y:S01]  /*6e10*/  FFMA.FTZ R57, R57, R6, -R38 ;  /* 0x0000000639397223 */ /* 0x000fe20000010826 */
[----:B------:R-:W-:Y:S01]  /*6e20*/  F2FP.F16.F32.PACK_AB R180, R27, R180 ;  /* 0x000000b41bb4723e */ /* 0x000fe200000000ff */
[-C--:B------:R-:W-:Y:S01]  /*6e30*/  FMUL.FTZ R88, R88, R65.reuse ;  /* 0x0000004158587220 */ /* 0x080fe20000410000 */
[----:B------:R-:W-:Y:S01]  /*6e40*/  FADD.FTZ R3, R51, R32 ;  /* 0x0000002033037221 */ /* 0x000fe20000010000 */
[----:B------:R-:W-:Y:S01]  /*6e50*/  F2FP.F16.F32.PACK_AB R182, R31, R182 ;  /* 0x000000b61fb6723e */ /* 0x000fe200000000ff */
[-C--:B------:R-:W-:Y:S01]  /*6e60*/  FMUL.FTZ R89, R89, R65.reuse ;  /* 0x0000004159597220 */ /* 0x080fe20000410000 */
[----:B------:R-:W-:Y:S01]  /*6e70*/  MUFU.EX2 R35, R35 ;  /* 0x0000002300237308 */ /* 0x000fe20000000800 */
[----:B------:R-:W-:Y:S01]  /*6e80*/  FADD.FTZ R32, R172, R3 ;  /* 0x00000003ac207221 */ /* 0x000fe20000010000 */
[----:B------:R-:W-:Y:S01]  /*6e90*/  F2FP.F16.F32.PACK_AB R176, R43, R176 ;  /* 0x000000b02bb0723e */ /* 0x000fe200000000ff */
[-C--:B------:R-:W-:Y:S01]  /*6ea0*/  FMUL.FTZ R92, R92, R65.reuse ;  /* 0x000000415c5c7220 */ /* 0x080fe20000410000 */
[----:B------:R-:W-:Y:S01]  /*6eb0*/  F2FP.F16.F32.PACK_AB R178, R51, R178 ;  /* 0x000000b233b2723e */ /* 0x000fe200000000ff */
[----:B------:R-:W-:Y:S01]  /*6ec0*/  FADD.FTZ R3, R59, R32 ;  /* 0x000000203b037221 */ /* 0x000fe20000010000 */
[----:B------:R-:W-:Y:S01]  /*6ed0*/  FSEL R32, R13, RZ, P3 ;  /* 0x000000ff0d207208 */ /* 0x000fe20001800000 */
[----:B------:R-:W-:Y:S01]  /*6ee0*/  FMUL.FTZ R93, R93, R65 ;  /* 0x000000415d5d7220 */ /* 0x000fe20000410000 */
[----:B------:R-:W-:Y:S01]  /*6ef0*/  MUFU.EX2 R24, R24 ;  /* 0x0000001800187308 */ /* 0x000fe20000000800 */
[----:B------:R-:W-:Y:S01]  /*6f00*/  FADD.FTZ R36, R174, R3 ;  /* 0x00000003ae247221 */ /* 0x000fe20000010000 */
[----:B------:R-:W-:Y:S01]  /*6f10*/  ISETP.GT.AND P3, PT, R7, R12, PT ;  /* 0x0000000c0700720c */ /* 0x000fe20003f64270 */
[----:B------:R-:W-:Y:S01]  /*6f20*/  FADD.FTZ R3, -R32, R9 ;  /* 0x0000000920037221 */ /* 0x000fe20000010100 */
[----:B------:R-:W-:Y:S01]  /*6f30*/  F2FP.F16.F32.PACK_AB R172, R59, R172 ;  /* 0x000000ac3bac723e */ /* 0x000fe200000000ff */
[----:B------:R-:W-:Y:S01]  /*6f40*/  FADD.FTZ R47, R63, R36 ;  /* 0x000000243f2f7221 */ /* 0x000fe20000010000 */
[----:B------:R-:W-:-:S02]  /*6f50*/  @!P1 VIADD R36, R40, 0x28860 ;  /* 0x0002886028249836 */ /* 0x000fc40000000000 */
[----:B------:R-:W-:Y:S01]  /*6f60*/  FMUL.FTZ R3, R3, R6 ;  /* 0x0000000603037220 */ /* 0x000fe20000410000 */
[----:B------:R-:W-:Y:S01]  /*6f70*/  MUFU.EX2 R39, R39 ;  /* 0x0000002700277308 */ /* 0x000fe20000000800 */
[----:B------:R-:W-:Y:S01]  /*6f80*/  FADD.FTZ R32, R168, R47 ;  /* 0x0000002fa8207221 */ /* 0x000fe20000010000 */
[----:B------:R-:W-:Y:S01]  /*6f90*/  F2FP.F16.F32.PACK_AB R174, R63, R174 ;  /* 0x000000ae3fae723e */ /* 0x000fe200000000ff */
[-C--:B------:R-:W-:Y:S01]  /*6fa0*/  FMUL.FTZ R96, R96, R65.reuse ;  /* 0x0000004160607220 */ /* 0x080fe20000410000 */
[----:B------:R-:W-:Y:S01]  /*6fb0*/  @!P1 PRMT R36, RZ, 0x654, R36 ;  /* 0x00000654ff249816 */ /* 0x000fe20000000024 */
[C---:B------:R-:W-:Y:S01]  /*6fc0*/  FADD.FTZ R9, R49.reuse, R32 ;  /* 0x0000002031097221 */ /* 0x040fe20000010000 */
[----:B------:R-:W-:Y:S01]  /*6fd0*/  F2FP.F16.F32.PACK_AB R168, R49, R168 ;  /* 0x000000a831a8723e */ /* 0x000fe200000000ff */
[-C--:B------:R-:W-:Y:S01]  /*6fe0*/  FMUL.FTZ R97, R97, R65.reuse ;  /* 0x0000004161617220 */ /* 0x080fe20000410000 */
[----:B------:R1:W2:Y:S01]  /*6ff0*/  MUFU.EX2 R32, R3 ;  /* 0x0000000300207308 */ /* 0x0002a20000000800 */
[----:B------:R-:W-:Y:S01]  /*7000*/  FADD.FTZ R40, R170, R9 ;  /* 0x00000009aa287221 */ /* 0x000fe20000010000 */
[----:B------:R3:W-:Y:S01]  /*7010*/  @!P1 SYNCS.ARRIVE.TRANS64.RED.A1T0 RZ, [R36+URZ], RZ ;  /* 0x000000ff24ff99a7 */ /* 0x0007e2000810043f */
[C---:B------:R-:W-:Y:S01]  /*7020*/  F2FP.F16.F32.PACK_AB R170, R45.reuse, R170 ;  /* 0x000000aa2daa723e */ /* 0x040fe200000000ff */
[-C--:B------:R-:W-:Y:S01]  /*7030*/  FMUL.FTZ R100, R100, R65.reuse ;  /* 0x0000004164647220 */ /* 0x080fe20000410000 */
[----:B------:R-:W-:Y:S01]  /*7040*/  FADD.FTZ R9, R45, R40 ;  /* 0x000000282d097221 */ /* 0x000fe20000010000 */
[-C--:B------:R-:W-:Y:S01]  /*7050*/  FMUL.FTZ R101, R101, R65.reuse ;  /* 0x0000004165657220 */ /* 0x080fe20000410000 */
[-C--:B------:R-:W-:Y:S01]  /*7060*/  FMUL.FTZ R104, R104, R65.reuse ;  /* 0x0000004168687220 */ /* 0x080fe20000410000 */
[----:B------:R-:W4:Y:S01]  /*7070*/  MUFU.EX2 R173, R173 ;  /* 0x000000ad00ad7308 */ /* 0x000f220000000800 */
[----:B------:R-:W-:Y:S01]  /*7080*/  FADD.FTZ R40, R164, R9 ;  /* 0x00000009a4287221 */ /* 0x000fe20000010000 */
[-CC-:B---3--:R-:W-:Y:S01]  /*7090*/  FFMA.FTZ R36, R161, R6.reuse, -R38.reuse ;  /* 0x00000006a1247223 */ /* 0x188fe20000010826 */
[----:B------:R-:W-:Y:S01]  /*70a0*/  FFMA.FTZ R38, R87, R6, -R38 ;  /* 0x0000000657267223 */ /* 0x000fe20000010826 */
[C---:B------:R-:W-:Y:S01]  /*70b0*/  F2FP.F16.F32.PACK_AB R164, R41.reuse, R164 ;  /* 0x000000a429a4723e */ /* 0x040fe200000000ff */
[----:B-1----:R-:W-:Y:S01]  /*70c0*/  FADD.FTZ R3, R41, R40 ;  /* 0x0000002829037221 */ /* 0x002fe20000010000 */
[-C--:B------:R-:W-:Y:S01]  /*70d0*/  FMUL.FTZ R105, R105, R65.reuse ;  /* 0x0000004169697220 */ /* 0x080fe20000410000 */
[-C--:B------:R-:W-:Y:S01]  /*70e0*/  FMUL.FTZ R108, R108, R65.reuse ;  /* 0x000000416c6c7220 */ /* 0x080fe20000410000 */
[----:B------:R-:W1:Y:S01]  /*70f0*/  MUFU.EX2 R26, R26 ;  /* 0x0000001a001a7308 */ /* 0x000e620000000800 */
[----:B------:R-:W-:Y:S01]  /*7100*/  FADD.FTZ R40, R166, R3 ;  /* 0x00000003a6287221 */ /* 0x000fe20000010000 */
[----:B--2---:R-:W-:Y:S01]  /*7110*/  FFMA.FTZ R3, R32, R2, R69 ;  /* 0x0000000220037223 */ /* 0x004fe20000010045 */
[----:B------:R-:W-:Y:S01]  /*7120*/  F2FP.F16.F32.PACK_AB R166, R33, R166 ;  /* 0x000000a621a6723e */ /* 0x000fe200000000ff */
[-C--:B------:R-:W-:Y:S01]  /*7130*/  FMUL.FTZ R109, R109, R65.reuse ;  /* 0x000000416d6d7220 */ /* 0x080fe20000410000 */
[----:B------:R-:W-:Y:S01]  /*7140*/  FADD.FTZ R9, R33, R40 ;  /* 0x0000002821097221 */ /* 0x000fe20000010000 */
[----:B------:R-:W-:Y:S01]  /*7150*/  FADD.FTZ R3, R0, R3 ;  /* 0x0000000300037221 */ /* 0x000fe20000010000 */
[-C--:B------:R-:W-:Y:S01]  /*7160*/  FMUL.FTZ R112, R112, R65.reuse ;  /* 0x0000004170707220 */ /* 0x080fe20000410000 */
[----:B------:R-:W2:Y:S01]  /*7170*/  MUFU.EX2 R152, R152 ;  /* 0x0000009800987308 */ /* 0x000ea20000000800 */
[----:B------:R-:W-:Y:S01]  /*7180*/  FADD.FTZ R40, R160, R9 ;  /* 0x00000009a0287221 */ /* 0x000fe20000010000 */
[----:B------:R-:W-:Y:S01]  /*7190*/  FADD.FTZ R2, R14, R3 ;  /* 0x000000030e027221 */ /* 0x000fe20000010000 */
[----:B------:R-:W-:Y:S01]  /*71a0*/  F2FP.F16.F32.PACK_AB R160, R21, R160 ;  /* 0x000000a015a0723e */ /* 0x000fe200000000ff */
[-C--:B------:R-:W-:Y:S01]  /*71b0*/  FMUL.FTZ R113, R113, R65.reuse ;  /* 0x0000004171717220 */ /* 0x080fe20000410000 */
[----:B------:R-:W-:Y:S01]  /*71c0*/  FADD.FTZ R9, R21, R40 ;  /* 0x0000002815097221 */ /* 0x000fe20000010000 */
[----:B------:R-:W-:Y:S01]  /*71d0*/  FADD.FTZ R3, R73, R2 ;  /* 0x0000000249037221 */ /* 0x000fe20000010000 */
[-C--:B------:R-:W-:Y:S01]  /*71e0*/  FMUL.FTZ R116, R116, R65.reuse ;  /* 0x0000004174747220 */ /* 0x080fe20000410000 */
[----:B------:R-:W3:Y:S01]  /*71f0*/  MUFU.EX2 R175, R175 ;  /* 0x000000af00af7308 */ /* 0x000ee20000000800 */
[----:B------:R-:W-:Y:S01]  /*7200*/  FADD.FTZ R40, R162, R9 ;  /* 0x00000009a2287221 */ /* 0x000fe20000010000 */
[----:B------:R-:W-:Y:S01]  /*7210*/  FADD.FTZ R2, R20, R3 ;  /* 0x0000000314027221 */ /* 0x000fe20000010000 */
[----:B------:R-:W-:Y:S01]  /*7220*/  F2FP.F16.F32.PACK_AB R162, R25, R162 ;  /* 0x000000a219a2723e */ /* 0x000fe200000000ff */
[-C--:B------:R-:W-:Y:S01]  /*7230*/  FMUL.FTZ R117, R117, R65.reuse ;  /* 0x0000004175757220 */ /* 0x080fe20000410000 */
[----:B------:R-:W-:Y:S01]  /*7240*/  FADD.FTZ R9, R25, R40 ;  /* 0x0000002819097221 */ /* 0x000fe20000010000 */
[----:B------:R-:W-:Y:S01]  /*7250*/  FADD.FTZ R3, R35, R2 ;  /* 0x0000000223037221 */ /* 0x000fe20000010000 */
[-C--:B------:R-:W-:Y:S01]  /*7260*/  FMUL.FTZ R120, R120, R65.reuse ;  /* 0x0000004178787220 */ /* 0x080fe20000410000 */
[----:B------:R-:W5:Y:S01]  /*7270*/  MUFU.EX2 R29, R29 ;  /* 0x0000001d001d7308 */ /* 0x000f620000000800 */
        /* <DEDUP_REMOVED lines=9> */
[----:B----4-:R-:W-:Y:S01]  /*7310*/  FADD.FTZ R3, R173, R2 ;  /* 0x00000002ad037221 */ /* 0x010fe20000010000 */
[----:B------:R-:W-:Y:S01]  /*7320*/  F2FP.F16.F32.PACK_AB R158, R61, R158 ;  /* 0x0000009e3d9e723e */ /* 0x000fe200000000ff */
[-C--:B------:R-:W-:Y:S01]  /*7330*/  FMUL.FTZ R125, R125, R65.reuse ;  /* 0x000000417d7d7220 */ /* 0x080fe20000410000 */
[----:B------:R-:W-:Y:S01]  /*7340*/  FADD.FTZ R9, R61, R40 ;  /* 0x000000283d097221 */ /* 0x000fe20000010000 */
[----:B-1----:R-:W-:Y:S01]  /*7350*/  FADD.FTZ R2, R26, R3 ;  /* 0x000000031a027221 */ /* 0x002fe20000010000 */
[-C--:B------:R-:W-:Y:S01]  /*7360*/  FMUL.FTZ R128, R128, R65.reuse ;  /* 0x0000004180807220 */ /* 0x080fe20000410000 */
[----:B------:R-:W1:Y:S01]  /*7370*/  MUFU.EX2 R154, R154 ;  /* 0x0000009a009a7308 */ /* 0x000e620000000800 */
[----:B--2---:R-:W-:Y:S01]  /*7380*/  FADD.FTZ R40, R152, R9 ;  /* 0x0000000998287221 */ /* 0x004fe20000010000 */
[----:B---3--:R-:W-:Y:S01]  /*7390*/  FADD.FTZ R3, R175, R2 ;  /* 0x00000002af037221 */ /* 0x008fe20000010000 */
[----:B-----5:R-:W-:Y:S01]  /*73a0*/  F2FP.F16.F32.PACK_AB R152, R29, R152 ;  /* 0x000000981d98723e */ /* 0x020fe200000000ff */
[-C--:B------:R-:W-:Y:S01]  /*73b0*/  FMUL.FTZ R129, R129, R65.reuse ;  /* 0x0000004181817220 */ /* 0x080fe20000410000 */
[----:B------:R-:W-:Y:S01]  /*73c0*/  FADD.FTZ R9, R29, R40 ;  /* 0x000000281d097221 */ /* 0x000fe20000010000 */
[-C--:B------:R-:W-:Y:S01]  /*73d0*/  FMUL.FTZ R132, R132, R65.reuse ;  /* 0x0000004184847220 */ /* 0x080fe20000410000 */
[-C--:B------:R-:W-:Y:S01]  /*73e0*/  FMUL.FTZ R133, R133, R65.reuse ;  /* 0x0000004185857220 */ /* 0x080fe20000410000 */
[----:B------:R-:W2:Y:S01]  /*73f0*/  MUFU.EX2 R169, R169 ;  /* 0x000000a900a97308 */ /* 0x000ea20000000800 */
[----:B------:R-:W-:Y:S01]  /*7400*/  FADD.FTZ R2, R28, R3 ;  /* 0x000000031c027221 */ /* 0x000fe20000010000 */
[-C--:B------:R-:W-:Y:S01]  /*7410*/  FMUL.FTZ R136, R136, R65.reuse ;  /* 0x0000004188887220 */ /* 0x080fe20000410000 */
[-C--:B------:R-:W-:Y:S01]  /*7420*/  FMUL.FTZ R137, R137, R65.reuse ;  /* 0x0000004189897220 */ /* 0x080fe20000410000 */
[-C--:B------:R-:W-:Y:S01]  /*7430*/  FMUL.FTZ R140, R140, R65.reuse ;  /* 0x000000418c8c7220 */ /* 0x080fe20000410000 */
[-C--:B------:R-:W-:Y:S01]  /*7440*/  FMUL.FTZ R141, R141, R65.reuse ;  /* 0x000000418d8d7220 */ /* 0x080fe20000410000 */
[-C--:B------:R-:W-:Y:S01]  /*7450*/  FMUL.FTZ R144, R144, R65.reuse ;  /* 0x0000004190907220 */ /* 0x080fe20000410000 */
[-C--:B------:R-:W-:Y:S01]  /*7460*/  FMUL.FTZ R145, R145, R65.reuse ;  /* 0x0000004191917220 */ /* 0x080fe20000410000 */
[----:B------:R-:W3:Y:S01]  /*7470*/  MUFU.EX2 R30, R30 ;  /* 0x0000001e001e7308 */ /* 0x000ee20000000800 */
[----:B-1----:R-:W-:Y:S01]  /*7480*/  FADD.FTZ R40, R154, R9 ;  /* 0x000000099a287221 */ /* 0x002fe20000010000 */
[-C--:B------:R-:W-:Y:S01]  /*7490*/  FMUL.FTZ R148, R148, R65.reuse ;  /* 0x0000004194947220 */ /* 0x080fe20000410000 */
[----:B------:R-:W-:Y:S01]  /*74a0*/  FMUL.FTZ R149, R149, R65 ;  /* 0x0000004195957220 */ /* 0x000fe20000410000 */
[----:B------:R-:W-:Y:S01]  /*74b0*/  F2FP.F16.F32.PACK_AB R183, R73, R14 ;  /* 0x0000000e49b7723e */ /* 0x000fe200000000ff */
[----:B------:R-:W-:Y:S01]  /*74c0*/  VIADD R7, R7, 0xffffffff ;  /* 0xffffffff07077836 */ /* 0x000fe20000000000 */
[----:B------:R-:W-:Y:S01]  /*74d0*/  F2FP.F16.F32.PACK_AB R177, R35, R20 ;  /* 0x0000001423b1723e */ /* 0x000fe200000000ff */
[----:B------:R-:W-:Y:S01]  /*74e0*/  FMUL.FTZ R90, R90, R32 ;  /* 0x000000205a5a7220 */ /* 0x000fe20000410000 */
[----:B------:R-:W1:Y:S01]  /*74f0*/  MUFU.EX2 R171, R171 ;  /* 0x000000ab00ab7308 */ /* 0x000e620000000800 */
[----:B--2---:R-:W-:Y:S01]  /*7500*/  FADD.FTZ R9, R169, R2 ;  /* 0x00000002a9097221 */ /* 0x004fe20000010000 */
[----:B------:R-:W-:Y:S01]  /*7510*/  F2FP.F16.F32.PACK_AB R179, R39, R24 ;  /* 0x0000001827b3723e */ /* 0x000fe200000000ff */
[-C--:B------:R-:W-:Y:S01]  /*7520*/  FMUL.FTZ R91, R91, R32.reuse ;  /* 0x000000205b5b7220 */ /* 0x080fe20000410000 */
[----:B------:R-:W-:Y:S01]  /*7530*/  F2FP.F16.F32.PACK_AB R173, R26, R173 ;  /* 0x000000ad1aad723e */ /* 0x000fe200000000ff */
[-C--:B------:R-:W-:Y:S01]  /*7540*/  FMUL.FTZ R94, R94, R32.reuse ;  /* 0x000000205e5e7220 */ /* 0x080fe20000410000 */
[----:B------:R-:W-:Y:S01]  /*7550*/  F2FP.F16.F32.PACK_AB R175, R28, R175 ;  /* 0x000000af1caf723e */ /* 0x000fe200000000ff */
[-C--:B------:R-:W-:Y:S01]  /*7560*/  FMUL.FTZ R95, R95, R32.reuse ;  /* 0x000000205f5f7220 */ /* 0x080fe20000410000 */
[----:B------:R-:W2:Y:S01]  /*7570*/  MUFU.EX2 R34, R34 ;  /* 0x0000002200227308 */ /* 0x000ea20000000800 */
[C---:B---3--:R-:W-:Y:S01]  /*7580*/  FADD.FTZ R2, R30.reuse, R9 ;  /* 0x000000091e027221 */ /* 0x048fe20000010000 */
[----:B------:R-:W-:Y:S01]  /*7590*/  F2FP.F16.F32.PACK_AB R169, R30, R169 ;  /* 0x000000a91ea9723e */ /* 0x000fe200000000ff */
        /* <DEDUP_REMOVED lines=8> */
[-C--:B------:R-:W-:Y:S01]  /*7620*/  FMUL.FTZ R110, R110, R32.reuse ;  /* 0x000000206e6e7220 */ /* 0x080fe20000410000 */
[-C--:B------:R-:W-:Y:S01]  /*7630*/  FMUL.FTZ R111, R111, R32.reuse ;  /* 0x000000206f6f7220 */ /* 0x080fe20000410000 */
[-C--:B------:R-:W-:Y:S01]  /*7640*/  FMUL.FTZ R114, R114, R32.reuse ;  /* 0x0000002072727220 */ /* 0x080fe20000410000 */
[-C--:B------:R-:W-:Y:S01]  /*7650*/  FMUL.FTZ R115, R115, R32.reuse ;  /* 0x0000002073737220 */ /* 0x080fe20000410000 */
[-C--:B------:R-:W-:Y:S01]  /*7660*/  FMUL.FTZ R118, R118, R32.reuse ;  /* 0x0000002076767220 */ /* 0x080fe20000410000 */
[----:B------:R-:W1:Y:S01]  /*7670*/  MUFU.EX2 R36, R36 ;  /* 0x0000002400247308 */ /* 0x000e620000000800 */
[C---:B--2---:R-:W-:Y:S01]  /*7680*/  FADD.FTZ R2, R34.reuse, R9 ;  /* 0x0000000922027221 */ /* 0x044fe20000010000 */
[----:B------:R-:W-:Y:S01]  /*7690*/  F2FP.F16.F32.PACK_AB R171, R34, R171 ;  /* 0x000000ab22ab723e */ /* 0x000fe200000000ff */
[-C--:B------:R-:W-:Y:S01]  /*76a0*/  FMUL.FTZ R119, R119, R32.reuse ;  /* 0x0000002077777220 */ /* 0x080fe20000410000 */
[-C--:B------:R-:W-:Y:S01]  /*76b0*/  FMUL.FTZ R122, R122, R32.reuse ;  /* 0x000000207a7a7220 */ /* 0x080fe20000410000 */
[-C--:B------:R-:W-:Y:S01]  /*76c0*/  FMUL.FTZ R123, R123, R32.reuse ;  /* 0x000000207b7b7220 */ /* 0x080fe20000410000 */
[-C--:B------:R-:W-:Y:S01]  /*76d0*/  FMUL.FTZ R126, R126, R32.reuse ;  /* 0x000000207e7e7220 */ /* 0x080fe20000410000 */
[-C--:B------:R-:W-:Y:S01]  /*76e0*/  FMUL.FTZ R127, R127, R32.reuse ;  /* 0x000000207f7f7220 */ /* 0x080fe20000410000 */
[----:B------:R2:W4:Y:S01]  /*76f0*/  MUFU.EX2 R42, R181 ;  /* 0x000000b5002a7308 */ /* 0x0005220000000800 */
[----:B---3--:R-:W-:Y:S01]  /*7700*/  FADD.FTZ R9, R165, R2 ;  /* 0x00000002a5097221 */ /* 0x008fe20000010000 */
        /* <DEDUP_REMOVED lines=8> */
[----:B--2---:R-:W-:Y:S01]  /*7790*/  F2FP.F16.F32.PACK_AB R181, R0, R69 ;  /* 0x0000004500b5723e */ /* 0x004fe200000000ff */
[-C--:B------:R-:W-:Y:S01]  /*77a0*/  FMUL.FTZ R142, R142, R32.reuse ;  /* 0x000000208e8e7220 */ /* 0x080fe20000410000 */
[----:B------:R-:W-:Y:S01]  /*77b0*/  F2FP.F16.F32.PACK_AB R165, R36, R165 ;  /* 0x000000a524a5723e */ /* 0x000fe200000000ff */
[-C--:B------:R-:W-:Y:S01]  /*77c0*/  FMUL.FTZ R143, R143, R32.reuse ;  /* 0x000000208f8f7220 */ /* 0x080fe20000410000 */
[-C--:B------:R-:W-:Y:S01]  /*77d0*/  FMUL.FTZ R146, R146, R32.reuse ;  /* 0x0000002092927220 */ /* 0x080fe20000410000 */
[-C--:B------:R-:W-:Y:S01]  /*77e0*/  FMUL.FTZ R147, R147, R32.reuse ;  /* 0x0000002093937220 */ /* 0x080fe20000410000 */
[----:B------:R-:W1:Y:S01]  /*77f0*/  MUFU.EX2 R37, R37 ;  /* 0x0000002500257308 */ /* 0x000e620000000800 */
[----:B----4-:R-:W-:Y:S01]  /*7800*/  FADD.FTZ R9, R42, R9 ;  /* 0x000000092a097221 */ /* 0x010fe20000010000 */
[-C--:B------:R-:W-:Y:S01]  /*7810*/  FMUL.FTZ R150, R150, R32.reuse ;  /* 0x0000002096967220 */ /* 0x080fe20000410000 */
[----:B------:R-:W-:Y:S01]  /*7820*/  FMUL.FTZ R151, R151, R32 ;  /* 0x0000002097977220 */ /* 0x000fe20000410000 */
[----:B------:R-:W-:-:S04]  /*7830*/  IMAD.MOV.U32 R0, RZ, RZ, R11 ;  /* 0x000000ffff007224 */ /* 0x000fc800078e000b */
        /* <DEDUP_REMOVED lines=30> */
[----:B------:R-:W-:-:S03]  /*7a20*/  F2FP.F16.F32.PACK_AB R153, R83, R48 ;  /* 0x000000305399723e */ /* 0x000fc600000000ff */
[----:B---3--:R-:W-:-:S04]  /*7a30*/  FADD.FTZ R9, R50, R9 ;  /* 0x0000000932097221 */ /* 0x008fc80000010000 */
[C---:B-1----:R-:W-:Y:S01]  /*7a40*/  FADD.FTZ R2, R38.reuse, R9 ;  /* 0x0000000926027221 */ /* 0x042fe20000010000 */
[----:B------:R-:W-:Y:S01]  /*7a50*/  F2FP.F16.F32.PACK_AB R155, R38, R50 ;  /* 0x00000032269b723e */ /* 0x000fe200000000ff */
[----:B------:R-:W-:Y:S01]  /*7a60*/  IMAD.MOV.U32 R9, RZ, RZ, R13 ;  /* 0x000000ffff097224 */ /* 0x000fe200078e000d */
[----:B------:R-:W-:Y:S06]  /*7a70*/  @P3 BRA `(.L_x_6433) ;  /* 0xffffffd000103947 */ /* 0x000fec000383ffff */
[----:B------:R-:W-:Y:S01]  /*7a80*/  IMAD.MOV.U32 R9, RZ, RZ, R13 ;  /* 0x000000ffff097224 */ /* 0x000fe200078e000d */
[----:B------:R-:W-:Y:S01]  /*7a90*/  UMOV UR37, UR60 ;  /* 0x0000003c00257c82 */ /* 0x000fe20008000000 */
[----:B------:R-:W-:Y:S01]  /*7aa0*/  IMAD.MOV.U32 R0, RZ, RZ, R11 ;  /* 0x000000ffff007224 */ /* 0x000fe200078e000b */
[----:B------:R-:W-:-:S06]  /*7ab0*/  UMOV UR36, UR59 ;  /* 0x0000003b00247c82 */ /* 0x000fcc0008000000 */
.L_x_6416:
        /* <DEDUP_REMOVED lines=15> */
.L_x_6435:
[----:B------:R-:W-:-:S11]  /*7bb0*/  UISETP.NE.AND UP0, UPT, UR11, 0x1, UPT ;  /* 0x000000010b00788c */ /* 0x000fd6000bf05270 */
[----:B------:R-:W-:Y:S02]  /*7bc0*/  @UP0 ULDC.64 UR14, c[0x0][0x9e8] ;  /* 0x00027a00000e0ab9 */ /* 0x000fe40000000a00 */
[----:B------:R-:W-:-:S04]  /*7bd0*/  UIMAD.WIDE.U32 UR6, UR54, UR14, URZ ;  /* 0x0000000e360672a5 */ /* 0x000fc8000f8e003f */
[----:B------:R-:W-:-:S12]  /*7be0*/  @UP0 USHF.R.U32.HI UR54, URZ, UR15, UR7 ;  /* 0x0000000f3f360299 */ /* 0x000fd80008011607 */
.L_x_6436:
[----:B------:R-:W-:-:S04]  /*7bf0*/  UIMAD UR54, UR54, UR11, URZ ;  /* 0x0000000b363672a4 */ /* 0x000fc8000f8e023f */
[----:B------:R-:W-:-:S04]  /*7c00*/  UISETP.LT.AND UP0, UPT, UR10, UR54, UPT ;  /* 0x000000360a00728c */ /* 0x000fc8000bf01270 */
[----:B------:R-:W-:-:S12]  /*7c10*/  USEL UR10, UR10, UR54, !UP0 ;  /* 0x000000360a0a7287 */ /* 0x000fd8000c000000 */
.L_x_6434:
        /* <DEDUP_REMOVED lines=12> */
.L_x_6446:
        /* <DEDUP_REMOVED lines=9> */
.L_x_6439:
[----:B------:R-:W-:Y:S01]  /*7d70*/  ULEA UR6, UR37, UR39, 0x3 ;  /* 0x0000002725067291 */ /* 0x000fe2000f8e183f */
[----:B------:R-:W-:-:S05]  /*7d80*/  IMAD.U32 R0, RZ, RZ, UR36 ;  /* 0x00000024ff007e24 */ /* 0x000fca000f8e00ff */
[----:B------:R-:W-:-:S04]  /*7d90*/  SHF.L.U32 R0, R0, 0x1f, RZ ;  /* 0x0000001f00007819 */ /* 0x000fc800000006ff */
[----:B------:R1:W2:Y:S01]  /*7da0*/  SYNCS.PHASECHK.TRANS64.TRYWAIT P2, [UR6+0x28830], R0 ;  /* 0x02883000ff0075a7 */ /* 0x0002a20008040146 */
[----:B------:R-:W-:Y:S05]  /*7db0*/  @!P0 BRA `(.L_x_6440) ;  /* 0x0000000000048947 */ /* 0x000fea0003800000 */
[----:B------:R-:W-:Y:S01]  /*7dc0*/  BPT.TRAP 0x1 ;  /* 0x000000040000795c */ /* 0x000fe20000300000 */
.L_x_6440:
[----:B--2---:R-:W-:Y:S05]  /*7dd0*/  @P2 BRA `(.L_x_6438) ;  /* 0x0000000000082947 */ /* 0x004fea0003800000 */
[----:B------:R-:W2:Y:S02]  /*7de0*/  SYNCS.PHASECHK.TRANS64.TRYWAIT P2, [UR6+0x28830], R0 ;  /* 0x02883000ff0075a7 */ /* 0x000ea40008040146 */
[----:B--2---:R-:W-:Y:S05]  /*7df0*/  @!P2 BRA `(.L_x_6441) ;  /* 0x0000009c0094a947 */ /* 0x004fea0003800000 */
.L_x_6438:
        /* <DEDUP_REMOVED lines=45> */
.L_x_6443:
[----:B------:R-:W-:Y:S01]  /*80d0*/  ULEA UR6, UR55, UR39, 0x3 ;  /* 0x0000002737067291 */ /* 0x000fe2000f8e183f */
[----:B------:R-:W-:-:S05]  /*80e0*/  IMAD.U32 R0, RZ, RZ, UR56 ;  /* 0x00000038ff007e24 */ /* 0x000fca000f8e00ff */
[----:B------:R-:W-:-:S04]  /*80f0*/  SHF.L.U32 R0, R0, 0x1f, RZ ;  /* 0x0000001f00007819 */ /* 0x000fc800000006ff */
[----:B------:R1:W2:Y:S01]  /*8100*/  SYNCS.PHASECHK.TRANS64.TRYWAIT P2, [UR6+0x28850], R0 ;  /* 0x02885000ff0075a7 */ /* 0x0002a20008040146 */
[----:B------:R-:W-:Y:S05]  /*8110*/  @!P0 BRA `(.L_x_6444) ;  /* 0x0000000000048947 */ /* 0x000fea0003800000 */
[----:B------:R-:W-:Y:S01]  /*8120*/  BPT.TRAP 0x1 ;  /* 0x000000040000795c */ /* 0x000fe20000300000 */
.L_x_6444:
[----:B--2---:R-:W-:Y:S05]  /*8130*/  @P2 BRA `(.L_x_6442) ;  /* 0x0000000000082947 */ /* 0x004fea0003800000 */
[----:B------:R-:W2:Y:S02]  /*8140*/  SYNCS.PHASECHK.TRANS64.TRYWAIT P2, [UR6+0x28850], R0 ;  /* 0x02885000ff0075a7 */ /* 0x000ea40008040146 */
[----:B--2---:R-:W-:Y:S05]  /*8150*/  @!P2 BRA `(.L_x_6445) ;  /* 0x0000009800d4a947 */ /* 0x004fea0003800000 */
.L_x_6442:
[----:B------:R-:W-:Y:S01]  /*8160*/  UIADD3 UR6, UR39, 0x400, URZ ;  /* 0x0000040027067890 */ /* 0x000fe2000fffe03f */
[----:B------:R-:W-:Y:S01]  /*8170*/  WARPGROUP.ARRIVE ;  /* 0x00000000000079c5 */ /* 0x000fe20000000000 */
[----:B------:R-:W-:Y:S01]  /*8180*/  UMOV UR7, 0x40000040 ;  /* 0x4000004000077882 */ /* 0x000fe20000000000 */
[----:B-12---:R-:W-:Y:S01]  /*8190*/  FMNMX.FTZ R0, R24, R13, !PT ;  /* 0x0000000d18007209 */ /* 0x006fe20007810000 */
[----:B------:R-:W-:Y:S01]  /*81a0*/  USHF.R.U32.HI UR6, URZ, 0x4, UR6 ;  /* 0x000000043f067899 */ /* 0x000fe20008011606 */
[----:B------:R-:W1:Y:S01]  /*81b0*/  LDC R6, c[0x0][0x988] ;  /* 0x00026200ff067b82 */ /* 0x000e620000000800 */
[----:B------:R-:W-:Y:S01]  /*81c0*/  ISETP.GT.AND P2, PT, R7, UR54, PT ;  /* 0x0000003607007c0c */ /* 0x000fe2000bf44270 */
[----:B------:R-:W-:Y:S01]  /*81d0*/  UMOV UR56, UR36 ;  /* 0x0000002400387c82 */ /* 0x000fe20008000000 */
[----:B------:R-:W-:Y:S01]  /*81e0*/  ULOP3.LUT UR6, UR6, 0x3fff, URZ, 0xc0, !UPT ;  /* 0x00003fff06067892 */ /* 0x000fe2000f8ec03f */
[----:B------:R-:W-:Y:S01]  /*81f0*/  FMNMX.FTZ R9, R25, R0, !PT ;  /* 0x0000000019097209 */ /* 0x000fe20007810000 */
[----:B------:R-:W-:-:S02]  /*8200*/  VIADD R7, R7, 0xffffffff ;  /* 0xffffffff07077836 */ /* 0x000fc40000000000 */
[----:B------:R-:W-:Y:S01]  /*8210*/  ULOP3.LUT UR6, UR6, 0x4000000, URZ, 0xfc, !UPT ;  /* 0x0400000006067892 */ /* 0x000fe2000f8efc3f */
[----:B------:R-:W-:-:S03]  /*8220*/  FMNMX.FTZ R0, R28, R9, !PT ;  /* 0x000000091c007209 */ /* 0x000fc60007810000 */
[----:B------:R-:W-:Y:S01]  /*8230*/  ULEA UR10, UR55, UR6, 0xb ;  /* 0x00000006370a7291 */ /* 0x000fe2000f8e583f */
        /* <DEDUP_REMOVED lines=33> */
[----:B------:R-:W2:Y:S02]  /*8450*/  SHFL.BFLY PT, R0, R9, 0x2, 0x1f ;  /* 0x0c401f0009007f89 */ /* 0x000ea400000e0000 */
[----:B--2---:R-:W-:-:S05]  /*8460*/  FMNMX.FTZ R12, R9, R0, !PT ;  /* 0x00000000090c7209 */ /* 0x004fca0007810000 */
[----:B------:R-:W2:Y:S01]  /*8470*/  SHFL.BFLY PT, R15, R12, 0x1, 0x1f ;  /* 0x0c201f000c0f7f89 */ /* 0x000ea200000e0000 */
[----:B------:R-:W-:Y:S02]  /*8480*/  WARPGROUP.DEPBAR.LE gsb0, 0x0 ;  /* 0x00008000000079c5 */ /* 0x000fe40000010000 */
[----:B------:R-:W-:-:S06]  /*8490*/  WARPGROUP.ARRIVE ;  /* 0x00000000000079c5 */ /* 0x000fcc0000000000 */
[----:B------:R-:W-:Y:S01]  /*84a0*/  HGMMA.64x128x16.F32 R88, R176, gdesc[UR4].tnspB, R88, gsb0 ;  /* 0x41e00004b0587df0 */ /* 0x000fe20008000858 */
[----:B------:R-:W-:Y:S01]  /*84b0*/  UIADD3 UR6, UR10, 0x100, URZ ;  /* 0x000001000a067890 */ /* 0x000fe2000fffe03f */
[----:B------:R-:W-:Y:S01]  /*84c0*/  UMOV UR7, 0x40000040 ;  /* 0x4000004000077882 */ /* 0x000fe20000000000 */
        /* <DEDUP_REMOVED lines=37> */
[----:B------:R-:W-:Y:S02]  /*8720*/  WARPGROUP.ARRIVE ;  /* 0x00000000000079c5 */ /* 0x000fe40000000000 */
[----:B------:R-:W1:Y:S04]  /*8730*/  SHFL.BFLY PT, R14, R9, 0x2, 0x1f ;  /* 0x0c401f00090e7f89 */ /* 0x000e6800000e0000 */
[----:B------:R-:W-:Y:S01]  /*8740*/  HGMMA.64x128x16.F32 R88, R172, gdesc[UR4].tnspB, R88, gsb0 ;  /* 0x41e00004ac587df0 */ /* 0x000fe20008000858 */
[----:B------:R-:W-:Y:S01]  /*8750*/  UIADD3 UR6, UR10, 0x180, URZ ;  /* 0x000001800a067890 */ /* 0x000fe2000fffe03f */
[----:B------:R-:W-:Y:S01]  /*8760*/  UMOV UR7, 0x40000040 ;  /* 0x4000004000077882 */ /* 0x000fe20000000000 */
[----:B------:R-:W-:-:S02]  /*8770*/  WARPGROUP.DEPBAR.LE gsb0, 0x0 ;  /* 0x00008000000079c5 */ /* 0x000fc40000010000 */
[----:B------:R-:W-:-:S07]  /*8780*/  WARPGROUP.ARRIVE ;  /* 0x00000000000079c5 */ /* 0x000fce0000000000 */
[----:B------:R-:W-:Y:S01]  /*8790*/  HGMMA.64x128x16.F32 R88, R168, gdesc[UR4].tnspB, R88, gsb0 ;  /* 0x41e00004a8587df0 */ /* 0x000fe20008000858 */
[----:B------:R-:W-:Y:S01]  /*87a0*/  UIADD3 UR6, UR10, 0x200, URZ ;  /* 0x000002000a067890 */ /* 0x000fe2000fffe03f */
[----:B------:R-:W-:Y:S01]  /*87b0*/  UMOV UR7, 0x40000040 ;  /* 0x4000004000077882 */ /* 0x000fe20000000000 */
[----:B------:R-:W-:Y:S02]  /*87c0*/  WARPGROUP.DEPBAR.LE gsb0, 0x0 ;  /* 0x00008000000079c5 */ /* 0x000fe40000010000 */
[----:B------:R-:W-:Y:S01]  /*87d0*/  WARPGROUP.ARRIVE ;  /* 0x00000000000079c5 */ /* 0x000fe20000000000 */
[----:B------:R-:W-:-:S04]  /*87e0*/  FMUL.FTZ R169, R0, R6 ;  /* 0x0000000600a97220 */ /* 0x000fc80000410000 */
[--C-:B------:R-:W-:Y:S02]  /*87f0*/  FFMA.FTZ R13, R24, R6, -R169.reuse ;  /* 0x00000006180d7223 */ /* 0x100fe400000108a9 */
[----:B------:R-:W-:Y:S01]  /*8800*/  HGMMA.64x128x16.F32 R88, R164, gdesc[UR4].tnspB, R88, gsb0 ;  /* 0x41e00004a4587df0 */ /* 0x000fe20008000858 */
[----:B------:R-:W-:Y:S01]  /*8810*/  UIADD3 UR6, UR10, 0x280, URZ ;  /* 0x000002800a067890 */ /* 0x000fe2000fffe03f */
[----:B-1----:R-:W-:Y:S01]  /*8820*/  FMNMX.FTZ R24, R9, R14, !PT ;  /* 0x0000000e09187209 */ /* 0x002fe20007810000 */
[----:B------:R-:W-:Y:S01]  /*8830*/  UMOV UR7, 0x40000040 ;  /* 0x4000004000077882 */ /* 0x000fe20000000000 */
[-CC-:B------:R-:W-:Y:S01]  /*8840*/  FFMA.FTZ R15, R29, R6.reuse, -R169.reuse ;  /* 0x000000061d0f7223 */ /* 0x180fe200000108a9 */
[-CC-:B------:R-:W-:Y:S01]  /*8850*/  FFMA.FTZ R29, R41, R6.reuse, -R169.reuse ;  /* 0x00000006291d7223 */ /* 0x180fe200000108a9 */
[-CC-:B------:R-:W-:Y:S01]  /*8860*/  FFMA.FTZ R41, R53, R6.reuse, -R169.reuse ;  /* 0x0000000635297223 */ /* 0x180fe200000108a9 */
[----:B------:R-:W1:Y:S01]  /*8870*/  SHFL.BFLY PT, R9, R24, 0x1, 0x1f ;  /* 0x0c201f0018097f89 */ /* 0x000e6200000e0000 */
        /* <DEDUP_REMOVED lines=22> */
[-C--:B------:R-:W-:Y:S01]  /*89e0*/  FFMA.FTZ R20, R80, R6.reuse, -R169 ;  /* 0x0000000650147223 */ /* 0x080fe200000108a9 */
[----:B-1----:R-:W-:Y:S01]  /*89f0*/  FMNMX.FTZ R9, R24, R9, !PT ;  /* 0x0000000918097209 */ /* 0x002fe20007810000 */
[----:B------:R-:W1:Y:S01]  /*8a00*/  MUFU.EX2 R182, R182 ;  /* 0x000000b600b67308 */ /* 0x000e620000000800 */
[----:B--2---:R-:W-:Y:S01]  /*8a10*/  FFMA.FTZ R3, R10, R3, R13 ;  /* 0x000000030a037223 */ /* 0x004fe2000001000d */
[-CC-:B------:R-:W-:Y:S01]  /*8a20*/  FFMA.FTZ R69, R81, R6.reuse, -R169.reuse ;  /* 0x0000000651457223 */ /* 0x180fe200000108a9 */
[-C--:B------:R-:W-:Y:S01]  /*8a30*/  FFMA.FTZ R84, R84, R6.reuse, -R169 ;  /* 0x0000000654547223 */ /* 0x080fe200000108a9 */
[CC--:B------:R-:W-:Y:S01]  /*8a40*/  FMUL.FTZ R77, R9.reuse, R6.reuse ;  /* 0x00000006094d7220 */ /* 0x0c0fe20000410000 */
[----:B------:R-:W-:Y:S01]  /*8a50*/  FADD.FTZ R73, -R9, R11 ;  /* 0x0000000b09497221 */ /* 0x000fe20000010100 */
[----:B------:R-:W-:-:S02]  /*8a60*/  FFMA.FTZ R85, R85, R6, -R169 ;  /* 0x0000000655557223 */ /* 0x000fc400000108a9 */
[-CC-:B------:R-:W-:Y:S01]  /*8a70*/  FFMA.FTZ R181, R27, R6.reuse, -R77.reuse ;  /* 0x000000061bb57223 */ /* 0x180fe2000001084d */
[----:B------:R-:W-:Y:S02]  /*8a80*/  IMAD.U32 R27, RZ, RZ, UR37 ;  /* 0x00000025ff1b7e24 */ /* 0x000fe4000f8e00ff */
[-C--:B------:R-:W-:Y:S01]  /*8a90*/  FMUL.FTZ R73, R73, R6.reuse ;  /* 0x0000000649497220 */ /* 0x080fe20000410000 */
[-CC-:B------:R-:W-:Y:S01]  /*8aa0*/  FFMA.FTZ R26, R26, R6.reuse, -R77.reuse ;  /* 0x000000061a1a7223 */ /* 0x180fe2000001084d */
[-CC-:B------:R-:W-:Y:S01]  /*8ab0*/  FFMA.FTZ R183, R30, R6.reuse, -R77.reuse ;  /* 0x000000061eb77223 */ /* 0x180fe2000001084d */
[-CC-:B------:R-:W-:Y:S01]  /*8ac0*/  FFMA.FTZ R28, R31, R6.reuse, -R77.reuse ;  /* 0x000000061f1c7223 */ /* 0x180fe2000001084d */
[----:B------:R-:W-:Y:S01]  /*8ad0*/  @!P1 LEA R27, R27, UR39, 0x3 ;  /* 0x000000271b1b9c11 */ /* 0x000fe2000f8e18ff */
[----:B------:R-:W-:Y:S01]  /*8ae0*/  MUFU.EX2 R181, R181 ;  /* 0x000000b500b57308 */ /* 0x000fe20000000800 */
[----:B------:R-:W-:Y:S01]  /*8af0*/  IADD3 R31, -R17, 0xb, RZ ;  /* 0x0000000b111f7810 */ /* 0x000fe20007ffe1ff */
[-CC-:B------:R-:W-:Y:S01]  /*8b00*/  FFMA.FTZ R177, R34, R6.reuse, -R77.reuse ;  /* 0x0000000622b17223 */ /* 0x180fe2000001084d */
[----:B------:R-:W-:Y:S01]  /*8b10*/  FFMA.FTZ R40, R35, R6, -R77 ;  /* 0x0000000623287223 */ /* 0x000fe2000001084d */
[----:B------:R-:W-:-:S02]  /*8b20*/  @!P1 VIADD R27, R27, 0x28840 ;  /* 0x000288401b1b9836 */ /* 0x000fc40000000000 */
[-C--:B------:R-:W-:Y:S01]  /*8b30*/  FFMA.FTZ R179, R38, R6.reuse, -R77 ;  /* 0x0000000626b37223 */ /* 0x080fe2000001084d */
[----:B---3--:R-:W-:Y:S01]  /*8b40*/  FADD.FTZ R3, R180, R3 ;  /* 0x00000003b4037221 */ /* 0x008fe20000010000 */
[-C--:B------:R-:W-:Y:S01]  /*8b50*/  FFMA.FTZ R38, R39, R6.reuse, -R77 ;  /* 0x0000000627267223 */ /* 0x080fe2000001084d */
[----:B------:R-:W-:Y:S01]  /*8b60*/  MUFU.EX2 R73, R73 ;  /* 0x0000004900497308 */ /* 0x000fe20000000800 */
[----:B------:R-:W-:Y:S01]  /*8b70*/  @!P1 PRMT R27, RZ, 0x654, R27 ;  /* 0x00000654ff1b9816 */ /* 0x000fe2000000001b */
[-C--:B------:R-:W-:Y:S01]  /*8b80*/  FFMA.FTZ R175, R46, R6.reuse, -R77 ;  /* 0x000000062eaf7223 */ /* 0x080fe2000001084d */
[----:B-1----:R-:W-:Y:S01]  /*8b90*/  FADD.FTZ R46, R182, R3 ;  /* 0x00000003b62e7221 */ /* 0x002fe20000010000 */
        /* <DEDUP_REMOVED lines=8> */
[----:B------:R-:W-:Y:S01]  /*8c20*/  F2FP.F16.F32.PACK_AB R180, R180, R13 ;  /* 0x0000000db4b4723e */ /* 0x000fe200000000ff */
        /* <DEDUP_REMOVED lines=13> */
[----:B------:R-:W-:-:S03]  /*8d00*/  FFMA.FTZ R86, R86, R6, -R77 ;  /* 0x0000000656567223 */ /* 0x000fc6000001084d */
[----:B------:R-:W-:Y:S01]  /*8d10*/  FADD.FTZ R44, R181, R2 ;  /* 0x00000002b52c7221 */ /* 0x000fe20000010000 */
[----:B------:R-:W-:Y:S01]  /*8d20*/  FFMA.FTZ R2, R63, R6, -R77 ;  /* 0x000000063f027223 */ /* 0x000fe2000001084d */
[----:B------:R-:W-:Y:S01]  /*8d30*/  F2FP.F16.F32.PACK_AB R181, R181, R26 ;  /* 0x0000001ab5b5723e */ /* 0x000fe200000000ff */
[----:B------:R-:W1:Y:S01]  /*8d40*/  MUFU.EX2 R28, R28 ;  /* 0x0000001c001c7308 */ /* 0x000e620000000800 */
[----:B--2---:R-:W-:-:S07]  /*8d50*/  FADD.FTZ R3, R183, R44 ;  /* 0x0000002cb7037221 */ /* 0x004fce0000010000 */
[----:B------:R-:W-:Y:S01]  /*8d60*/  MUFU.EX2 R176, R176 ;  /* 0x000000b000b07308 */ /* 0x000fe20000000800 */
[----:B---3--:R-:W-:-:S07]  /*8d70*/  F2FP.F16.F32.PACK_AB R182, R15, R182 ;  /* 0x000000b60fb6723e */ /* 0x008fce00000000ff */
[----:B------:R-:W2:Y:S01]  /*8d80*/  MUFU.EX2 R177, R177 ;  /* 0x000000b100b17308 */ /* 0x000ea20000000800 */
[C---:B-1----:R-:W-:Y:S01]  /*8d90*/  FADD.FTZ R44, R28.reuse, R3 ;  /* 0x000000031c2c7221 */ /* 0x042fe20000010000 */
[----:B------:R-:W-:-:S06]  /*8da0*/  F2FP.F16.F32.PACK_AB R183, R28, R183 ;  /* 0x000000b71cb7723e */ /* 0x000fcc00000000ff */
[----:B------:R-:W-:Y:S08]  /*8db0*/  MUFU.EX2 R21, R21 ;  /* 0x0000001500157308 */ /* 0x000ff00000000800 */
[----:B------:R-:W1:Y:S01]  /*8dc0*/  MUFU.EX2 R40, R40 ;  /* 0x0000002800287308 */ /* 0x000e620000000800 */
[----:B--2---:R-:W-:-:S07]  /*8dd0*/  FADD.FTZ R3, R177, R44 ;  /* 0x0000002cb1037221 */ /* 0x004fce0000010000 */
[----:B------:R-:W-:Y:S08]  /*8de0*/  MUFU.EX2 R178, R178 ;  /* 0x000000b200b27308 */ /* 0x000ff00000000800 */
[----:B------:R-:W2:Y:S01]  /*8df0*/  MUFU.EX2 R179, R179 ;  /* 0x000000b300b37308 */ /* 0x000ea20000000800 */
[C---:B-1----:R-:W-:Y:S01]  /*8e00*/  FADD.FTZ R44, R40.reuse, R3 ;  /* 0x00000003282c7221 */ /* 0x042fe20000010000 */
[----:B------:R-:W-:Y:S01]  /*8e10*/  F2FP.F16.F32.PACK_AB R177, R40, R177 ;  /* 0x000000b128b1723e */ /* 0x000fe200000000ff */
[----:B------:R-:W-:-:S02]  /*8e20*/  WARPGROUP.DEPBAR.LE gsb0, 0x0 ;  /* 0x00008000000079c5 */ /* 0x000fc40000010000 */
[----:B------:R-:W-:-:S03]  /*8e30*/  WARPGROUP.ARRIVE ;  /* 0x00000000000079c5 */ /* 0x000fc60000000000 */
[----:B------:R-:W-:Y:S01]  /*8e40*/  MUFU.EX2 R25, R25 ;  /* 0x0000001900197308 */ /* 0x000fe20000000800 */
[-CC-:B------:R-:W-:Y:S01]  /*8e50*/  FFMA.FTZ R164, R56, R6.reuse, -R169.reuse ;  /* 0x0000000638a47223 */ /* 0x180fe200000108a9 */
[-C--:B------:R-:W-:Y:S01]  /*8e60*/  FFMA.FTZ R166, R60, R6.reuse, -R169 ;  /* 0x000000063ca67223 */ /* 0x080fe200000108a9 */
[-CC-:B------:R-:W-:Y:S01]  /*8e70*/  FFMA.FTZ R165, R58, R6.reuse, -R77.reuse ;  /* 0x000000063aa57223 */ /* 0x180fe2000001084d */
[----:B------:R-:W-:Y:S01]  /*8e80*/  FFMA.FTZ R167, R62, R6, -R77 ;  /* 0x000000063ea77223 */ /* 0x000fe2000001084d */
[----:B------:R-:W-:Y:S01]  /*8e90*/  HGMMA.64x128x16.F32 R88, R160, gdesc[UR4].tnspB, R88, gsb0 ;  /* 0x41e00004a0587df0 */ /* 0x000fe20008000858 */
[----:B------:R-:W-:Y:S01]  /*8ea0*/  UIADD3 UR6, UR10, 0x300, URZ ;  /* 0x000003000a067890 */ /* 0x000fe2000fffe03f */
[----:B--2---:R-:W-:Y:S01]  /*8eb0*/  FADD.FTZ R3, R179, R44 ;  /* 0x0000002cb3037221 */ /* 0x004fe20000010000 */
[----:B------:R-:W-:Y:S01]  /*8ec0*/  UMOV UR7, 0x40000040 ;  /* 0x4000004000077882 */ /* 0x000fe20000000000 */
[----:B------:R-:W1:Y:S08]  /*8ed0*/  MUFU.EX2 R38, R38 ;  /* 0x0000002600267308 */ /* 0x000e700000000800 */
[----:B------:R-:W-:Y:S08]  /*8ee0*/  MUFU.EX2 R172, R172 ;  /* 0x000000ac00ac7308 */ /* 0x000ff00000000800 */
        /* <DEDUP_REMOVED lines=14> */
[----:B------:R-:W-:Y:S01]  /*8fd0*/  MUFU.EX2 R37, R37 ;  /* 0x0000002500257308 */ /* 0x000fe20000000800 */
[C---:B-1----:R-:W-:Y:S01]  /*8fe0*/  FADD.FTZ R44, R32.reuse, R3 ;  /* 0x00000003202c7221 */ /* 0x042fe20000010000 */
        /* <DEDUP_REMOVED lines=12> */
[-CC-:B------:R-:W-:Y:S02]  /*90b0*/  FFMA.FTZ R169, R50, R6.reuse, -R77.reuse ;  /* 0x0000000632a97223 */ /* 0x180fe4000001084d */
[----:B------:R-:W-:Y:S01]  /*90c0*/  MUFU.EX2 R45, R45 ;  /* 0x0000002d002d7308 */ /* 0x000fe20000000800 */
[----:B------:R-:W-:Y:S01]  /*90d0*/  FFMA.FTZ R77, R87, R6, -R77 ;  /* 0x00000006574d7223 */ /* 0x000fe2000001084d */
[----:B------:R-:W-:Y:S01]  /*90e0*/  HGMMA.64x128x16.F32 R88, R156, gdesc[UR4].tnspB, R88, gsb0 ;  /* 0x41e000049c587df0 */ /* 0x000fe20008000858 */
[----:B------:R-:W-:Y:S01]  /*90f0*/  UIADD3 UR6, UR10, 0x380, URZ ;  /* 0x000003800a067890 */ /* 0x000fe2000fffe03f */
[----:B------:R-:W-:-:S04]  /*9100*/  UMOV UR7, 0x40000040 ;  /* 0x4000004000077882 */ /* 0x000fc80000000000 */
[----:B------:R-:W1:Y:S08]  /*9110*/  MUFU.EX2 R169, R169 ;  /* 0x000000a900a97308 */ /* 0x000e700000000800 */
[----:B------:R-:W2:Y:S08]  /*9120*/  MUFU.EX2 R42, R42 ;  /* 0x0000002a002a7308 */ /* 0x000eb00000000800 */
[----:B------:R-:W-:Y:S01]  /*9130*/  MUFU.EX2 R166, R166 ;  /* 0x000000a600a67308 */ /* 0x000fe20000000800 */
[----:B-1----:R-:W-:Y:S01]  /*9140*/  FADD.FTZ R3, R169, R44 ;  /* 0x0000002ca9037221 */ /* 0x002fe20000010000 */
[----:B------:R-:W-:-:S03]  /*9150*/  F2FP.F16.F32.PACK_AB R169, R34, R169 ;  /* 0x000000a922a9723e */ /* 0x000fc600000000ff */
[----:B------:R-:W-:-:S03]  /*9160*/  FADD.FTZ R44, R34, R3 ;  /* 0x00000003222c7221 */ /* 0x000fc60000010000 */
[----:B------:R-:W1:Y:S01]  /*9170*/  MUFU.EX2 R167, R167 ;  /* 0x000000a700a77308 */ /* 0x000e620000000800 */
[----:B------:R-:W-:Y:S01]  /*9180*/  FADD.FTZ R3, R171, R44 ;  /* 0x0000002cab037221 */ /* 0x000fe20000010000 */
[----:B------:R-:W-:-:S03]  /*9190*/  F2FP.F16.F32.PACK_AB R171, R36, R171 ;  /* 0x000000ab24ab723e */ /* 0x000fc600000000ff */
[----:B------:R-:W-:-:S03]  /*91a0*/  FADD.FTZ R26, R36, R3 ;  /* 0x00000003241a7221 */ /* 0x000fc60000010000 */
[----:B------:R-:W-:Y:S01]  /*91b0*/  MUFU.EX2 R49, R49 ;  /* 0x0000003100317308 */ /* 0x000fe20000000800 */
[----:B------:R-:W-:Y:S01]  /*91c0*/  FADD.FTZ R3, R165, R26 ;  /* 0x0000001aa5037221 */ /* 0x000fe20000010000 */
[----:B--2---:R-:W-:-:S03]  /*91d0*/  F2FP.F16.F32.PACK_AB R165, R42, R165 ;  /* 0x000000a52aa5723e */ /* 0x004fc600000000ff */
[----:B------:R-:W-:-:S03]  /*91e0*/  FADD.FTZ R26, R42, R3 ;  /* 0x000000032a1a7221 */ /* 0x000fc60000010000 */
[----:B------:R-:W2:Y:S01]  /*91f0*/  MUFU.EX2 R2, R2 ;  /* 0x0000000200027308 */ /* 0x000ea20000000800 */
[----:B-1----:R-:W-:-:S07]  /*9200*/  FADD.FTZ R3, R167, R26 ;  /* 0x0000001aa7037221 */ /* 0x002fce0000010000 */
[----:B------:R-:W-:Y:S08]  /*9210*/  MUFU.EX2 R160, R160 ;  /* 0x000000a000a07308 */ /* 0x000ff00000000800 */
[----:B------:R-:W1:Y:S01]  /*9220*/  MUFU.EX2 R66, R66 ;  /* 0x0000004200427308 */ /* 0x000e620000000800 */
[C---:B--2---:R-:W-:Y:S01]  /*9230*/  FADD.FTZ R3, R2.reuse, R3 ;  /* 0x0000000302037221 */ /* 0x044fe20000010000 */
[----:B------:R-:W-:-:S06]  /*9240*/  F2FP.F16.F32.PACK_AB R167, R2, R167 ;  /* 0x000000a702a7723e */ /* 0x000fcc00000000ff */
[----:B------:R-:W-:Y:S08]  /*9250*/  MUFU.EX2 R53, R53 ;  /* 0x0000003500357308 */ /* 0x000ff00000000800 */
        /* <DEDUP_REMOVED lines=13> */
[----:B------:R-:W2:Y:S01]  /*9330*/  MUFU.EX2 R61, R61 ;  /* 0x0000003d003d7308 */ /* 0x000ea20000000800 */
[----:B------:R-:W-:Y:S02]  /*9340*/  WARPGROUP.DEPBAR.LE gsb0, 0x0 ;  /* 0x00008000000079c5 */ /* 0x000fe40000010000 */
[----:B------:R-:W-:-:S05]  /*9350*/  WARPGROUP.ARRIVE ;  /* 0x00000000000079c5 */ /* 0x000fca0000000000 */
[----:B------:R-:W3:Y:S01]  /*9360*/  MUFU.EX2 R75, R75 ;  /* 0x0000004b004b7308 */ /* 0x000ee20000000800 */
[----:B-1----:R-:W-:Y:S01]  /*9370*/  FADD.FTZ R3, R74, R3 ;  /* 0x000000034a037221 */ /* 0x002fe20000010000 */
[----:B------:R-:W-:Y:S01]  /*9380*/  HGMMA.64x128x16.F32 R88, R152, gdesc[UR4].tnspB, R88, gsb0 ;  /* 0x41e0000498587df0 */ /* 0x000fe20008000858 */
[----:B--2---:R-:W-:-:S05]  /*9390*/  F2FP.F16.F32.PACK_AB R156, R61, R12 ;  /* 0x0000000c3d9c723e */ /* 0x004fca00000000ff */
[----:B------:R-:W-:Y:S08]  /*93a0*/  MUFU.EX2 R14, R14 ;  /* 0x0000000e000e7308 */ /* 0x000ff00000000800 */
[----:B------:R-:W1:Y:S01]  /*93b0*/  MUFU.EX2 R78, R78 ;  /* 0x0000004e004e7308 */ /* 0x000e620000000800 */
[C---:B---3--:R-:W-:Y:S01]  /*93c0*/  FADD.FTZ R3, R75.reuse, R3 ;  /* 0x000000034b037221 */ /* 0x048fe20000010000 */
[----:B------:R-:W-:-:S06]  /*93d0*/  F2FP.F16.F32.PACK_AB R157, R75, R74 ;  /* 0x0000004a4b9d723e */ /* 0x000fcc00000000ff */
[----:B------:R-:W2:Y:S08]  /*93e0*/  MUFU.EX2 R65, R65 ;  /* 0x0000004100417308 */ /* 0x000eb00000000800 */
[----:B------:R-:W3:Y:S01]  /*93f0*/  MUFU.EX2 R79, R79 ;  /* 0x0000004f004f7308 */ /* 0x000ee20000000800 */
[----:B-1----:R-:W-:-:S07]  /*9400*/  FADD.FTZ R3, R78, R3 ;  /* 0x000000034e037221 */ /* 0x002fce0000010000 */
[----:B------:R-:W-:Y:S01]  /*9410*/  MUFU.EX2 R20, R20 ;  /* 0x0000001400147308 */ /* 0x000fe20000000800 */
[----:B--2---:R-:W-:-:S07]  /*9420*/  F2FP.F16.F32.PACK_AB R158, R65, R14 ;  /* 0x0000000e419e723e */ /* 0x004fce00000000ff */
[----:B------:R-:W1:Y:S01]  /*9430*/  MUFU.EX2 R82, R82 ;  /* 0x0000005200527308 */ /* 0x000e620000000800 */
[C---:B---3--:R-:W-:Y:S01]  /*9440*/  FADD.FTZ R3, R79.reuse, R3 ;  /* 0x000000034f037221 */ /* 0x048fe20000010000 */
[----:B------:R-:W-:-:S06]  /*9450*/  F2FP.F16.F32.PACK_AB R159, R79, R78 ;  /* 0x0000004e4f9f723e */ /* 0x000fcc00000000ff */
[----:B------:R-:W-:Y:S08]  /*9460*/  MUFU.EX2 R69, R69 ;  /* 0x0000004500457308 */ /* 0x000ff00000000800 */
[----:B------:R-:W2:Y:S01]  /*9470*/  MUFU.EX2 R83, R83 ;  /* 0x0000005300537308 */ /* 0x000ea20000000800 */
[----:B-1----:R-:W-:-:S07]  /*9480*/  FADD.FTZ R3, R82, R3 ;  /* 0x0000000352037221 */ /* 0x002fce0000010000 */
[----:B------:R-:W-:Y:S08]  /*9490*/  MUFU.EX2 R24, R84 ;  /* 0x0000005400187308 */ /* 0x000ff00000000800 */
[----:B------:R-:W-:Y:S01]  /*94a0*/  MUFU.EX2 R86, R86 ;  /* 0x0000005600567308 */ /* 0x000fe20000000800 */
[----:B--2---:R-:W-:-:S07]  /*94b0*/  FADD.FTZ R3, R83, R3 ;  /* 0x0000000353037221 */ /* 0x004fce0000010000 */
[----:B------:R-:W1:Y:S08]  /*94c0*/  MUFU.EX2 R11, R85 ;  /* 0x00000055000b7308 */ /* 0x000e700000000800 */
[----:B------:R-:W2:Y:S01]  /*94d0*/  MUFU.EX2 R77, R77 ;  /* 0x0000004d004d7308 */ /* 0x000ea20000000800 */
[----:B------:R-:W-:Y:S02]  /*94e0*/  WARPGROUP.DEPBAR.LE gsb0, 0x0 ;  /* 0x00008000000079c5 */ /* 0x000fe40000010000 */
[----:B------:R3:W-:Y:S06]  /*94f0*/  BAR.ARV R31, 0x100 ;  /* 0x0004001f0000751d */ /* 0x0007ec0000002000 */
[----:B------:R4:W-:Y:S01]  /*9500*/  @!P1 SYNCS.ARRIVE.TRANS64.RED.A1T0 RZ, [R27+URZ], RZ ;  /* 0x000000ff1bff99a7 */ /* 0x0009e2000810043f */
[----:B-1----:R-:W-:Y:S01]  /*9510*/  F2FP.F16.F32.PACK_AB R154, R11, R24 ;  /* 0x000000180b9a723e */ /* 0x002fe200000000ff */
[----:B------:R-:W-:Y:S01]  /*9520*/  FMUL.FTZ R88, R88, R10 ;  /* 0x0000000a58587220 */ /* 0x000fe20000410000 */
[----:B------:R-:W-:Y:S01]  /*9530*/  F2FP.F16.F32.PACK_AB R152, R69, R20 ;  /* 0x000000144598723e */ /* 0x000fe200000000ff */
[----:B------:R-:W-:Y:S01]  /*9540*/  FMUL.FTZ R89, R89, R10 ;  /* 0x0000000a59597220 */ /* 0x000fe20000410000 */
[----:B------:R-:W-:Y:S01]  /*9550*/  F2FP.F16.F32.PACK_AB R153, R83, R82 ;  /* 0x000000525399723e */ /* 0x000fe200000000ff */
[----:B------:R-:W-:Y:S01]  /*9560*/  FMUL.FTZ R92, R92, R10 ;  /* 0x0000000a5c5c7220 */ /* 0x000fe20000410000 */
[----:B--2---:R-:W-:Y:S01]  /*9570*/  F2FP.F16.F32.PACK_AB R155, R77, R86 ;  /* 0x000000564d9b723e */ /* 0x004fe200000000ff */
[----:B----4-:R-:W-:Y:S01]  /*9580*/  IMAD.U32 R27, RZ, RZ, UR55 ;  /* 0x00000037ff1b7e24 */ /* 0x010fe2000f8e00ff */
[----:B------:R-:W-:Y:S01]  /*9590*/  UMOV UR55, UR37 ;  /* 0x0000002500377c82 */ /* 0x000fe20008000000 */
[-C--:B------:R-:W-:Y:S01]  /*95a0*/  FMUL.FTZ R93, R93, R10.reuse ;  /* 0x0000000a5d5d7220 */ /* 0x080fe20000410000 */
[-C--:B------:R-:W-:Y:S01]  /*95b0*/  FMUL.FTZ R96, R96, R10.reuse ;  /* 0x0000000a60607220 */ /* 0x080fe20000410000 */
[-C--:B------:R-:W-:Y:S01]  /*95c0*/  FMUL.FTZ R97, R97, R10.reuse ;  /* 0x0000000a61617220 */ /* 0x080fe20000410000 */
[----:B------:R-:W-:Y:S01]  /*95d0*/  @!P1 LEA R27, R27, UR39, 0x3 ;  /* 0x000000271b1b9c11 */ /* 0x000fe2000f8e18ff */
[-C--:B------:R-:W-:Y:S01]  /*95e0*/  FMUL.FTZ R100, R100, R10.reuse ;  /* 0x0000000a64647220 */ /* 0x080fe20000410000 */
[-C--:B------:R-:W-:Y:S01]  /*95f0*/  FMUL.FTZ R101, R101, R10.reuse ;  /* 0x0000000a65657220 */ /* 0x080fe20000410000 */
[-C--:B------:R-:W-:Y:S01]  /*9600*/  FMUL.FTZ R104, R104, R10.reuse ;  /* 0x0000000a68687220 */ /* 0x080fe20000410000 */
[----:B------:R-:W-:Y:S01]  /*9610*/  FMUL.FTZ R105, R105, R10 ;  /* 0x0000000a69697220 */ /* 0x000fe20000410000 */
[----:B------:R-:W-:-:S02]  /*9620*/  @!P1 VIADD R27, R27, 0x28860 ;  /* 0x000288601b1b9836 */ /* 0x000fc40000000000 */
[-C--:B------:R-:W-:Y:S01]  /*9630*/  FMUL.FTZ R108, R108, R10.reuse ;  /* 0x0000000a6c6c7220 */ /* 0x080fe20000410000 */
[-C--:B------:R-:W-:Y:S01]  /*9640*/  FMUL.FTZ R109, R109, R10.reuse ;  /* 0x0000000a6d6d7220 */ /* 0x080fe20000410000 */
[-C--:B------:R-:W-:Y:S01]  /*9650*/  FMUL.FTZ R112, R112, R10.reuse ;  /* 0x0000000a70707220 */ /* 0x080fe20000410000 */
[-C--:B------:R-:W-:Y:S01]  /*9660*/  FMUL.FTZ R113, R113, R10.reuse ;  /* 0x0000000a71717220 */ /* 0x080fe20000410000 */
[----:B---3--:R-:W-:Y:S01]  /*9670*/  @!P1 PRMT R31, RZ, 0x654, R27 ;  /* 0x00000654ff1f9816 */ /* 0x008fe2000000001b */
[----:B------:R-:W-:Y:S01]  /*9680*/  FADD.FTZ R27, R15, R46 ;  /* 0x0000002e0f1b7221 */ /* 0x000fe20000010000 */
[-C--:B------:R-:W-:Y:S01]  /*9690*/  FMUL.FTZ R116, R116, R10.reuse ;  /* 0x0000000a74747220 */ /* 0x080fe20000410000 */
[----:B------:R-:W-:Y:S01]  /*96a0*/  FMUL.FTZ R117, R117, R10 ;  /* 0x0000000a75757220 */ /* 0x000fe20000410000 */
[----:B------:R1:W-:Y:S01]  /*96b0*/  @!P1 SYNCS.ARRIVE.TRANS64.RED.A1T0 RZ, [R31+URZ], RZ ;  /* 0x000000ff1fff99a7 */ /* 0x0003e2000810043f */
[----:B------:R-:W-:Y:S01]  /*96c0*/  FADD.FTZ R46, R176, R27 ;  /* 0x0000001bb02e7221 */ /* 0x000fe20000010000 */
[----:B------:R-:W-:Y:S01]  /*96d0*/  F2FP.F16.F32.PACK_AB R176, R21, R176 ;  /* 0x000000b015b0723e */ /* 0x000fe200000000ff */
[-C--:B------:R-:W-:Y:S01]  /*96e0*/  FMUL.FTZ R120, R120, R10.reuse ;  /* 0x0000000a78787220 */ /* 0x080fe20000410000 */
[-C--:B------:R-:W-:Y:S01]  /*96f0*/  FMUL.FTZ R121, R121, R10.reuse ;  /* 0x0000000a79797220 */ /* 0x080fe20000410000 */
[----:B------:R-:W-:Y:S01]  /*9700*/  FADD.FTZ R27, R21, R46 ;  /* 0x0000002e151b7221 */ /* 0x000fe20000010000 */
[-C--:B------:R-:W-:Y:S01]  /*9710*/  FMUL.FTZ R124, R124, R10.reuse ;  /* 0x0000000a7c7c7220 */ /* 0x080fe20000410000 */
[-C--:B------:R-:W-:Y:S01]  /*9720*/  FMUL.FTZ R125, R125, R10.reuse ;  /* 0x0000000a7d7d7220 */ /* 0x080fe20000410000 */
[----:B------:R-:W-:Y:S01]  /*9730*/  FMUL.FTZ R128, R128, R10 ;  /* 0x0000000a80807220 */ /* 0x000fe20000410000 */
        /* <DEDUP_REMOVED lines=18> */
[----:B------:R-:W-:Y:S01]  /*9860*/  FMUL.FTZ R149, R149, R10 ;  /* 0x0000000a95957220 */ /* 0x000fe20000410000 */
[-C--:B------:R-:W-:Y:S01]  /*9870*/  FMUL.FTZ R90, R90, R73.reuse ;  /* 0x000000495a5a7220 */ /* 0x080fe20000410000 */
[----:B------:R-:W-:Y:S01]  /*9880*/  FADD.FTZ R27, R33, R46 ;  /* 0x0000002e211b7221 */ /* 0x000fe20000010000 */
[-C--:B------:R-:W-:Y:S01]  /*9890*/  FMUL.FTZ R91, R91, R73.reuse ;  /* 0x000000495b5b7220 */ /* 0x080fe20000410000 */
[-C--:B------:R-:W-:Y:S01]  /*98a0*/  FMUL.FTZ R94, R94, R73.reuse ;  /* 0x000000495e5e7220 */ /* 0x080fe20000410000 */
[-C--:B------:R-:W-:Y:S01]  /*98b0*/  FMUL.FTZ R95, R95, R73.reuse ;  /* 0x000000495f5f7220 */ /* 0x080fe20000410000 */
[----:B------:R-:W-:Y:S01]  /*98c0*/  FADD.FTZ R46, R168, R27 ;  /* 0x0000001ba82e7221 */ /* 0x000fe20000010000 */
[----:B------:R-:W-:Y:S01]  /*98d0*/  F2FP.F16.F32.PACK_AB R168, R37, R168 ;  /* 0x000000a825a8723e */ /* 0x000fe200000000ff */
[-C--:B------:R-:W-:Y:S01]  /*98e0*/  FMUL.FTZ R98, R98, R73.reuse ;  /* 0x0000004962627220 */ /* 0x080fe20000410000 */
        /* <DEDUP_REMOVED lines=42> */
[----:B------:R-:W-:-:S03]  /*9b90*/  FMUL.FTZ R151, R151, R73 ;  /* 0x0000004997977220 */ /* 0x000fc60000410000 */
        /* <DEDUP_REMOVED lines=8> */
[----:B------:R-:W-:-:S03]  /*9c20*/  IMAD.MOV.U32 R13, RZ, RZ, R0 ;  /* 0x000000ffff0d7224 */ /* 0x000fc600078e0000 */
[----:B------:R-:W-:Y:S01]  /*9c30*/  FADD.FTZ R3, R11, R2 ;  /* 0x000000020b037221 */ /* 0x000fe20000010000 */
[----:B------:R-:W-:Y:S01]  /*9c40*/  FADD.FTZ R2, R77, R12 ;  /* 0x0000000c4d027221 */ /* 0x000fe20000010000 */
[----:B------:R-:W-:Y:S01]  /*9c50*/  IMAD.MOV.U32 R11, RZ, RZ, R9 ;  /* 0x000000ffff0b7224 */ /* 0x000fe200078e0009 */
[----:B-1----:R-:W-:Y:S06]  /*9c60*/  @P2 BRA `(.L_x_6446) ;  /* 0xffffffe0001c2947 */ /* 0x002fec000383ffff */
.L_x_6437:
        /* <DEDUP_REMOVED lines=9> */
[----:B------:R-:W-:Y:S01]  /*9d00*/  ULDC UR56, c[0x0][0x288] ;  /* 0x0000a20000387ab9 */ /* 0x000fe20000000800 */
[----:B------:R-:W-:-:S05]  /*9d10*/  ULDC UR55, c[0x0][0x9e0] ;  /* 0x0002780000377ab9 */ /* 0x000fca0000000800 */
.L_x_6464:
        /* <DEDUP_REMOVED lines=9> */
.L_x_6449:
[----:B------:R-:W-:Y:S01]  /*9db0*/  ULEA UR6, UR37, UR39, 0x3 ;  /* 0x0000002725067291 */ /* 0x000fe2000f8e183f */
[----:B------:R-:W-:-:S05]  /*9dc0*/  IMAD.U32 R0, RZ, RZ, UR36 ;  /* 0x00000024ff007e24 */ /* 0x000fca000f8e00ff */
[----:B------:R-:W-:-:S04]  /*9dd0*/  SHF.L.U32 R0, R0, 0x1f, RZ ;  /* 0x0000001f00007819 */ /* 0x000fc800000006ff */
[----:B------:R1:W2:Y:S01]  /*9de0*/  SYNCS.PHASECHK.TRANS64.TRYWAIT P2, [UR6+0x28830], R0 ;  /* 0x02883000ff0075a7 */ /* 0x0002a20008040146 */
[----:B------:R-:W-:Y:S05]  /*9df0*/  @!P0 BRA `(.L_x_6450) ;  /* 0x0000000000048947 */ /* 0x000fea0003800000 */
[----:B------:R-:W-:Y:S01]  /*9e00*/  BPT.TRAP 0x1 ;  /* 0x000000040000795c */ /* 0x000fe20000300000 */
.L_x_6450:
[----:B--2---:R-:W-:Y:S05]  /*9e10*/  @P2 BRA `(.L_x_6448) ;  /* 0x0000000000082947 */ /* 0x004fea0003800000 */
[----:B------:R-:W2:Y:S02]  /*9e20*/  SYNCS.PHASECHK.TRANS64.TRYWAIT P2, [UR6+0x28830], R0 ;  /* 0x02883000ff0075a7 */ /* 0x000ea40008040146 */
[----:B--2---:R-:W-:Y:S05]  /*9e30*/  @!P2 BRA `(.L_x_6451) ;  /* 0x0000007c00b4a947 */ /* 0x004fea0003800000 */
.L_x_6448:
        /* <DEDUP_REMOVED lines=45> */
.L_x_6453:
[----:B------:R-:W-:Y:S01]  /*a110*/  ULEA UR6, UR58, UR39, 0x3 ;  /* 0x000000273a067291 */ /* 0x000fe2000f8e183f */
[----:B------:R-:W-:-:S05]  /*a120*/  IMAD.U32 R0, RZ, RZ, UR59 ;  /* 0x0000003bff007e24 */ /* 0x000fca000f8e00ff */
[----:B------:R-:W-:-:S04]  /*a130*/  SHF.L.U32 R0, R0, 0x1f, RZ ;  /* 0x0000001f00007819 */ /* 0x000fc800000006ff */
[----:B------:R1:W2:Y:S01]  /*a140*/  SYNCS.PHASECHK.TRANS64.TRYWAIT P2, [UR6+0x28850], R0 ;  /* 0x02885000ff0075a7 */ /* 0x0002a20008040146 */
[----:B------:R-:W-:Y:S05]  /*a150*/  @!P0 BRA `(.L_x_6454) ;  /* 0x0000000000048947 */ /* 0x000fea0003800000 */
[----:B------:R-:W-:Y:S01]  /*a160*/  BPT.TRAP 0x1 ;  /* 0x000000040000795c */ /* 0x000fe20000300000 */
.L_x_6454:
[----:B--2---:R-:W-:Y:S05]  /*a170*/  @P2 BRA `(.L_x_6452) ;  /* 0x0000000000082947 */ /* 0x004fea0003800000 */
[----:B------:R-:W2:Y:S02]  /*a180*/  SYNCS.PHASECHK.TRANS64.TRYWAIT P2, [UR6+0x28850], R0 ;  /* 0x02885000ff0075a7 */ /* 0x000ea40008040146 */
[----:B--2---:R-:W-:Y:S05]  /*a190*/  @!P2 BRA `(.L_x_6455) ;  /* 0x0000007800f4a947 */ /* 0x004fea0003800000 */
.L_x_6452:
[----:B------:R-:W-:Y:S01]  /*a1a0*/  UIADD3 UR6, UR39, 0x400, URZ ;  /* 0x0000040027067890 */ /* 0x000fe2000fffe03f */
[----:B------:R-:W-:Y:S01]  /*a1b0*/  WARPGROUP.ARRIVE ;  /* 0x00000000000079c5 */ /* 0x000fe20000000000 */
[----:B------:R-:W-:Y:S01]  /*a1c0*/  UMOV UR7, 0x40000040 ;  /* 0x4000004000077882 */ /* 0x000fe20000000000 */
[----:B--2---:R-:W2:Y:S01]  /*a1d0*/  LDC R9, c[0x0][0x2e0] ;  /* 0x0000b800ff097b82 */ /* 0x004ea20000000800 */
[----:B------:R-:W-:Y:S01]  /*a1e0*/  USHF.R.U32.HI UR6, URZ, 0x4, UR6 ;  /* 0x000000043f067899 */ /* 0x000fe20008011606 */
[----:B------:R-:W-:Y:S01]  /*a1f0*/  IMAD.U32 R6, RZ, RZ, UR37 ;  /* 0x00000025ff067e24 */ /* 0x000fe2000f8e00ff */
[----:B------:R-:W-:Y:S02]  /*a200*/  IADD3 R13, -R17, 0xb, RZ ;  /* 0x0000000b110d7810 */ /* 0x000fe40007ffe1ff */
[----:B------:R-:W-:Y:S02]  /*a210*/  ULOP3.LUT UR6, UR6, 0x3fff, URZ, 0xc0, !UPT ;  /* 0x00003fff06067892 */ /* 0x000fe4000f8ec03f */
[----:B------:R-:W-:-:S02]  /*a220*/  @!P1 LEA R6, R6, UR39, 0x3 ;  /* 0x0000002706069c11 */ /* 0x000fc4000f8e18ff */
        /* <DEDUP_REMOVED lines=43> */
[----:B------:R-:W-:Y:S01]  /*a4e0*/  IMAD.SHL.U32 R152, R7, 0x80, RZ ;  /* 0x0000008007987824 */ /* 0x000fe200078e00ff */
[----:B------:R3:W-:Y:S06]  /*a4f0*/  BAR.ARV R13, 0x100 ;  /* 0x0004000d0000751d */ /* 0x0007ec0000002000 */
[----:B-1----:R-:W-:Y:S01]  /*a500*/  IADD3 R0, -R152, 0x1, RZ ;  /* 0x0000000198007810 */ /* 0x002fe20007ffe1ff */
[----:B------:R1:W-:Y:S04]  /*a510*/  @!P1 SYNCS.ARRIVE.TRANS64.RED.A1T0 RZ, [R6+URZ], RZ ;  /* 0x000000ff06ff99a7 */ /* 0x0003e8000810043f */
[----:B--2---:R-:W-:-:S04]  /*a520*/  IMAD R0, R9, UR45, R0 ;  /* 0x0000002d09007c24 */ /* 0x004fc8000f8e0200 */
[----:B------:R-:W-:-:S04]  /*a530*/  VIADD R9, R0, -UR56 ;  /* 0x8000003800097c36 */ /* 0x000fc80008000000 */
[----:B------:R-:W-:-:S04]  /*a540*/  IMAD R9, R16, -0x2, R9 ;  /* 0xfffffffe10097824 */ /* 0x000fc800078e0209 */
[C---:B------:R-:W-:Y:S02]  /*a550*/  VIADD R20, R9.reuse, UR55 ;  /* 0x0000003709147c36 */ /* 0x040fe40008000000 */
[----:B------:R-:W-:Y:S02]  /*a560*/  VIADD R154, R9, UR6 ;  /* 0x00000006099a7c36 */ /* 0x000fe40008000000 */
[C---:B------:R-:W-:Y:S02]  /*a570*/  IMAD.IADD R0, R5.reuse, 0x1, R20 ;  /* 0x0000000105007824 */ /* 0x040fe400078e0214 */
[----:B-1----:R-:W-:Y:S01]  /*a580*/  IMAD.IADD R6, R5, 0x1, R154 ;  /* 0x0000000105067824 */ /* 0x002fe200078e029a */
[----:B---3--:R-:W-:Y:S06]  /*a590*/  @!P6 BRA `(.L_x_6456) ;  /* 0x00000000005ce947 */ /* 0x008fec0003800000 */
        /* <DEDUP_REMOVED lines=11> */
.L_x_6458:
[----:B------:R-:W-:-:S05]  /*a650*/  IMAD.U32 R13, RZ, RZ, UR54 ;  /* 0x00000036ff0d7e24 */ /* 0x000fca000f8e00ff */
[----:B------:R-:W-:-:S13]  /*a660*/  ISETP.NE.AND P2, PT, R13, 0x1, PT ;  /* 0x000000010d00780c */ /* 0x000fda0003f45270 */
[----:B------:R-:W1:Y:S01]  /*a670*/  @P2 LDC.64 R14, c[0x0][0x9e8] ;  /* 0x00027a00ff0e2b82 */ /* 0x000e620000000a00 */
[----:B------:R-:W-:-:S04]  /*a680*/  @P2 IMAD.IADD R9, R5, 0x1, R8 ;  /* 0x0000000105092824 */ /* 0x000fc800078e0208 */
[----:B-1----:R-:W-:-:S04]  /*a690*/  @P2 IMAD.HI.U32 R14, R9, R14, RZ ;  /* 0x0000000e090e2227 */ /* 0x002fc800078e00ff */
[----:B------:R-:W-:Y:S01]  /*a6a0*/  IMAD.MOV.U32 R9, RZ, RZ, R11 ;  /* 0x000000ffff097224 */ /* 0x000fe200078e000b */
[----:B------:R-:W-:-:S07]  /*a6b0*/  @P2 SHF.R.U32.HI R9, RZ, R15, R14 ;  /* 0x0000000fff092219 */ /* 0x000fce000001160e */
.L_x_6459:
[----:B------:R-:W-:Y:S05]  /*a6c0*/  BSYNC B0 ;  /* 0x0000000000007941 */ /* 0x000fea0003800000 */
.L_x_6457:
[----:B------:R-:W-:-:S04]  /*a6d0*/  IMAD R9, R9, R13, -R152 ;  /* 0x0000000d09097224 */ /* 0x000fc800078e0a98 */
[----:B------:R-:W-:-:S05]  /*a6e0*/  IMAD R9, R16, -0x2, R9 ;  /* 0xfffffffe10097824 */ /* 0x000fca00078e0209 */
[----:B------:R-:W-:Y:S02]  /*a6f0*/  VIADDMNMX R0, R9, R13, R0, PT ;  /* 0x0000000d09007246 */ /* 0x000fe40003800100 */
[----:B------:R-:W-:-:S07]  /*a700*/  VIMNMX R6, R6, R9, !PT ;  /* 0x0000000906067248 */ /* 0x000fce0007fe0100 */
.L_x_6456:
[----:B------:R-:W-:Y:S01]  /*a710*/  ISETP.GT.AND P2, PT, R7, -0x1, PT ;  /* 0xffffffff0700780c */ /* 0x000fe20003f44270 */
[C---:B------:R-:W-:Y:S02]  /*a720*/  IMAD.IADD R14, R4.reuse, 0x1, R20 ;  /* 0x00000001040e7824 */ /* 0x040fe400078e0214 */
[----:B------:R-:W-:Y:S01]  /*a730*/  IMAD.IADD R20, R4, 0x1, R154 ;  /* 0x0000000104147824 */ /* 0x000fe200078e029a */
[C---:B------:R-:W-:Y:S02]  /*a740*/  ISETP.GT.AND P4, PT, R6.reuse, RZ, P2 ;  /* 0x000000ff0600720c */ /* 0x040fe40001784270 */
[----:B------:R-:W-:Y:S02]  /*a750*/  ISETP.GT.AND P5, PT, R6, 0x1, P2 ;  /* 0x000000010600780c */ /* 0x000fe400017a4270 */
[C---:B------:R-:W-:Y:S02]  /*a760*/  ISETP.LT.OR P4, PT, R0.reuse, 0x1, P4 ;  /* 0x000000010000780c */ /* 0x040fe40002781670 */
[----:B------:R-:W-:-:S02]  /*a770*/  ISETP.LT.OR P5, PT, R0, 0x2, P5 ;  /* 0x000000020000780c */ /* 0x000fc40002fa1670 */
[----:B------:R-:W-:Y:S02]  /*a780*/  ISETP.GT.AND P3, PT, R6, 0x8, P2 ;  /* 0x000000080600780c */ /* 0x000fe40001764270 */
[----:B------:R-:W-:Y:S02]  /*a790*/  FSEL R169, R24, -INF , !P4 ;  /* 0xff80000018a97808 */ /* 0x000fe40006000000 */
[----:B------:R-:W-:Y:S02]  /*a7a0*/  FSEL R171, R25, -INF , !P5 ;  /* 0xff80000019ab7808 */ /* 0x000fe40006800000 */
[C---:B------:R-:W-:Y:S02]  /*a7b0*/  ISETP.GT.AND P4, PT, R6.reuse, 0x9, P2 ;  /* 0x000000090600780c */ /* 0x040fe40001784270 */
[----:B------:R-:W-:Y:S02]  /*a7c0*/  ISETP.GT.AND P5, PT, R6, 0x10, P2 ;  /* 0x000000100600780c */ /* 0x000fe400017a4270 */
[----:B------:R-:W-:-:S02]  /*a7d0*/  ISETP.LT.OR P3, PT, R0, 0x9, P3 ;  /* 0x000000090000780c */ /* 0x000fc40001f61670 */
[C---:B------:R-:W-:Y:S02]  /*a7e0*/  ISETP.LT.OR P4, PT, R0.reuse, 0xa, P4 ;  /* 0x0000000a0000780c */ /* 0x040fe40002781670 */
[----:B------:R-:W-:Y:S02]  /*a7f0*/  ISETP.LT.OR P5, PT, R0, 0x11, P5 ;  /* 0x000000110000780c */ /* 0x000fe40002fa1670 */
[----:B------:R-:W-:Y:S02]  /*a800*/  FSEL R175, R28, -INF , !P3 ;  /* 0xff8000001caf7808 */ /* 0x000fe40005800000 */
[----:B------:R-:W-:Y:S02]  /*a810*/  ISETP.GT.AND P3, PT, R6, 0x11, P2 ;  /* 0x000000110600780c */ /* 0x000fe40001764270 */
[----:B------:R-:W-:Y:S02]  /*a820*/  FSEL R191, R29, -INF , !P4 ;  /* 0xff8000001dbf7808 */ /* 0x000fe40006000000 */
[----:B------:R-:W-:-:S02]  /*a830*/  FSEL R181, R32, -INF , !P5 ;  /* 0xff80000020b57808 */ /* 0x000fc40006800000 */
[C---:B------:R-:W-:Y:S02]  /*a840*/  ISETP.GT.AND P4, PT, R6.reuse, 0x18, P2 ;  /* 0x000000180600780c */ /* 0x040fe40001784270 */
[----:B------:R-:W-:Y:S02]  /*a850*/  ISETP.GT.AND P5, PT, R6, 0x19, P2 ;  /* 0x000000190600780c */ /* 0x000fe400017a4270 */
[C---:B------:R-:W-:Y:S02]  /*a860*/  ISETP.LT.OR P3, PT, R0.reuse, 0x12, P3 ;  /* 0x000000120000780c */ /* 0x040fe40001f61670 */
[C---:B------:R-:W-:Y:S02]  /*a870*/  ISETP.LT.OR P4, PT, R0.reuse, 0x19, P4 ;  /* 0x000000190000780c */ /* 0x040fe40002781670 */
[----:B------:R-:W-:Y:S02]  /*a880*/  ISETP.LT.OR P5, PT, R0, 0x1a, P5 ;  /* 0x0000001a0000780c */ /* 0x000fe40002fa1670 */
[----:B------:R-:W-:-:S02]  /*a890*/  FSEL R183, R33, -INF , !P3 ;  /* 0xff80000021b77808 */ /* 0x000fc40005800000 */
        /* <DEDUP_REMOVED lines=87> */
.L_x_6462:
[----:B------:R-:W-:-:S05]  /*ae10*/  IMAD.U32 R161, RZ, RZ, UR54 ;  /* 0x00000036ffa17e24 */ /* 0x000fca000f8e00ff */
[----:B------:R-:W-:-:S13]  /*ae20*/  ISETP.NE.AND P3, PT, R161, 0x1, PT ;  /* 0x00000001a100780c */ /* 0x000fda0003f65270 */
[----:B------:R-:W1:Y:S02]  /*ae30*/  @P3 LDC.64 R158, c[0x0][0x9e8] ;  /* 0x00027a00ff9e3b82 */ /* 0x000e640000000a00 */
[----:B-1----:R-:W-:-:S05]  /*ae40*/  @P3 IMAD.HI.U32 R158, R0, R158, RZ ;  /* 0x0000009e009e3227 */ /* 0x002fca00078e00ff */
[----:B------:R-:W-:-:S07]  /*ae50*/  @P3 SHF.R.U32.HI R0, RZ, R159, R158 ;  /* 0x0000009fff003219 */ /* 0x000fce000001169e */
.L_x_6463:
[----:B------:R-:W-:Y:S05]  /*ae60*/  BSYNC B0 ;  /* 0x0000000000007941 */ /* 0x000fea0003800000 */
.L_x_6461:
[----:B------:R-:W-:-:S04]  /*ae70*/  IMAD R159, R0, R161, -R152 ;  /* 0x000000a1009f7224 */ /* 0x000fc800078e0a98 */
[----:B------:R-:W-:-:S05]  /*ae80*/  IMAD R159, R16, -0x2, R159 ;  /* 0xfffffffe109f7824 */ /* 0x000fca00078e029f */
[----:B------:R-:W-:Y:S02]  /*ae90*/  VIADDMNMX R14, R159, R161, R14, PT ;  /* 0x000000a19f0e7246 */ /* 0x000fe4000380010e */
[----:B------:R-:W-:-:S07]  /*aea0*/  VIMNMX R20, R20, R159, !PT ;  /* 0x0000009f14147248 */ /* 0x000fce0007fe0100 */
.L_x_6460:
[----:B------:R-:W-:Y:S01]  /*aeb0*/  FMNMX.FTZ R0, R169, R12, !PT ;  /* 0x0000000ca9007209 */ /* 0x000fe20007810000 */
[----:B------:R-:W1:Y:S01]  /*aec0*/  LDC R6, c[0x0][0x988] ;  /* 0x00026200ff067b82 */ /* 0x000e620000000800 */
[----:B------:R-:W-:Y:S01]  /*aed0*/  ISETP.GT.AND P4, PT, R20, 0x8, P2 ;  /* 0x000000081400780c */ /* 0x000fe20001784270 */
[----:B------:R-:W-:Y:S01]  /*aee0*/  UMOV UR59, UR36 ;  /* 0x00000024003b7c82 */ /* 0x000fe20008000000 */
        /* <DEDUP_REMOVED lines=43> */
[----:B------:R-:W-:Y:S02]  /*b1a0*/  ISETP.GT.AND P3, PT, R20, 0x18, P2 ;  /* 0x000000181400780c */ /* 0x000fe40001764270 */
[----:B------:R-:W-:Y:S02]  /*b1b0*/  FMNMX.FTZ R0, R69, R0, !PT ;  /* 0x0000000045007209 */ /* 0x000fe40007810000 */
[----:B------:R-:W-:-:S02]  /*b1c0*/  FSEL R193, R26, -INF , !P4 ;  /* 0xff8000001ac17808 */ /* 0x000fc40006000000 */
[----:B------:R-:W-:Y:S02]  /*b1d0*/  FMNMX.FTZ R0, R13, R0, !PT ;  /* 0x000000000d007209 */ /* 0x000fe40007810000 */
[----:B------:R-:W-:Y:S02]  /*b1e0*/  ISETP.LT.OR P3, PT, R14, 0x19, P3 ;  /* 0x000000190e00780c */ /* 0x000fe40001f61670 */
        /* <DEDUP_REMOVED lines=9> */
[----:B------:R-:W-:-:S02]  /*b280*/  ISETP.GT.AND P4, PT, R20, 0x30, P2 ;  /* 0x000000301400780c */ /* 0x000fc40001784270 */
[----:B------:R-:W-:Y:S02]  /*b290*/  FMNMX.FTZ R0, R33, R0, !PT ;  /* 0x0000000021007209 */ /* 0x000fe40007810000 */
[----:B------:R-:W-:Y:S02]  /*b2a0*/  ISETP.LT.OR P4, PT, R14, 0x31, P4 ;  /* 0x000000310e00780c */ /* 0x000fe40002781670 */
[----:B------:R-:W-:-:S05]  /*b2b0*/  FMNMX.FTZ R24, R85, R0, !PT ;  /* 0x0000000055187209 */ /* 0x000fca0007810000 */
[----:B------:R-:W2:Y:S02]  /*b2c0*/  SHFL.BFLY PT, R159, R24, 0x2, 0x1f ;  /* 0x0c401f00189f7f89 */ /* 0x000ea400000e0000 */
[----:B--2---:R-:W-:-:S05]  /*b2d0*/  FMNMX.FTZ R159, R24, R159, !PT ;  /* 0x0000009f189f7209 */ /* 0x004fca0007810000 */
[----:B------:R-:W2:Y:S02]  /*b2e0*/  SHFL.BFLY PT, R0, R159, 0x1, 0x1f ;  /* 0x0c201f009f007f89 */ /* 0x000ea400000e0000 */
[----:B--2---:R-:W-:Y:S02]  /*b2f0*/  FMNMX.FTZ R0, R159, R0, !PT ;  /* 0x000000009f007209 */ /* 0x004fe40007810000 */
[----:B------:R-:W-:Y:S02]  /*b300*/  FSEL R159, R34, -INF , !P5 ;  /* 0xff800000229f7808 */ /* 0x000fe40006800000 */
        /* <DEDUP_REMOVED lines=23> */
[-CC-:B------:R-:W-:Y:S01]  /*b480*/  FFMA.FTZ R168, R45, R6.reuse, -R24.reuse ;  /* 0x000000062da87223 */ /* 0x180fe20000010818 */
[----:B------:R-:W-:Y:S01]  /*b490*/  FSEL R181, R50, -INF , !P4 ;  /* 0xff80000032b57808 */ /* 0x000fe20006000000 */
[-CC-:B------:R-:W-:Y:S01]  /*b4a0*/  FFMA.FTZ R45, R49, R6.reuse, -R24.reuse ;  /* 0x00000006312d7223 */ /* 0x180fe20000010818 */
[----:B------:R-:W-:Y:S01]  /*b4b0*/  FSEL R175, R46, -INF , !P3 ;  /* 0xff8000002eaf7808 */ /* 0x000fe20005800000 */
[-CC-:B------:R-:W-:Y:S01]  /*b4c0*/  FFMA.FTZ R170, R41, R6.reuse, -R24.reuse ;  /* 0x0000000629aa7223 */ /* 0x180fe20000010818 */
[C---:B------:R-:W-:Y:S01]  /*b4d0*/  ISETP.GT.AND P3, PT, R20.reuse, 0x29, P2 ;  /* 0x000000291400780c */ /* 0x040fe20001764270 */
[-CC-:B------:R-:W-:Y:S01]  /*b4e0*/  FFMA.FTZ R41, R53, R6.reuse, -R24.reuse ;  /* 0x0000000635297223 */ /* 0x180fe20000010818 */
[----:B------:R-:W-:Y:S01]  /*b4f0*/  ISETP.GT.AND P4, PT, R20, 0x38, P2 ;  /* 0x000000381400780c */ /* 0x000fe20001784270 */
        /* <DEDUP_REMOVED lines=9> */
[C---:B------:R-:W-:Y:S01]  /*b590*/  ISETP.LT.OR P4, PT, R14.reuse, 0x39, P4 ;  /* 0x000000390e00780c */ /* 0x040fe20002781670 */
        /* <DEDUP_REMOVED lines=9> */
[----:B------:R-:W-:Y:S01]  /*b630*/  FSEL R191, R54, -INF , !P4 ;  /* 0xff80000036bf7808 */ /* 0x000fe20006000000 */
[----:B------:R-:W-:Y:S01]  /*b640*/  MUFU.EX2 R180, R180 ;  /* 0x000000b400b47308 */ /* 0x000fe20000000800 */
[----:B------:R-:W-:Y:S01]  /*b650*/  FMNMX.FTZ R26, R47, R26, !PT ;  /* 0x0000001a2f1a7209 */ /* 0x000fe20007810000 */
[----:B------:R-:W-:Y:S01]  /*b660*/  IMAD.U32 R38, RZ, RZ, UR58 ;  /* 0x0000003aff267e24 */ /* 0x000fe2000f8e00ff */
        /* <DEDUP_REMOVED lines=9> */
[-CC-:B------:R-:W-:Y:S01]  /*b700*/  FFMA.FTZ R154, R33, R6.reuse, -R24.reuse ;  /* 0x00000006219a7223 */ /* 0x180fe20000010818 */
[----:B------:R-:W-:Y:S01]  /*b710*/  ISETP.GT.AND P3, PT, R20, 0x41, P2 ;  /* 0x000000411400780c */ /* 0x000fe20001764270 */
[--C-:B------:R-:W-:Y:S01]  /*b720*/  FFMA.FTZ R25, R81, R6, -R24.reuse ;  /* 0x0000000651197223 */ /* 0x100fe20000010818 */
[----:B------:R-:W-:Y:S01]  /*b730*/  FMNMX.FTZ R26, R183, R26, !PT ;  /* 0x0000001ab71a7209 */ /* 0x000fe20007810000 */
[----:B------:R-:W-:Y:S01]  /*b740*/  MUFU.EX2 R182, R182 ;  /* 0x000000b600b67308 */ /* 0x000fe20000000800 */
[----:B------:R-:W-:Y:S01]  /*b750*/  FSEL R177, R58, -INF , !P4 ;  /* 0xff8000003ab17808 */ /* 0x000fe20006000000 */
[----:B------:R-:W-:Y:S01]  /*b760*/  FFMA.FTZ R33, R85, R6, -R24 ;  /* 0x0000000655217223 */ /* 0x000fe20000010818 */
[----:B------:R-:W-:Y:S01]  /*b770*/  ISETP.GT.AND P4, PT, R20, 0x48, P2 ;  /* 0x000000481400780c */ /* 0x000fe20001784270 */
[----:B------:R-:W-:Y:S01]  /*b780*/  UMOV UR58, UR37 ;  /* 0x00000025003a7c82 */ /* 0x000fe20008000000 */
[----:B------:R-:W-:-:S02]  /*b790*/  ISETP.LT.OR P3, PT, R14, 0x42, P3 ;  /* 0x000000420e00780c */ /* 0x000fc40001f61670 */
[----:B------:R-:W-:Y:S01]  /*b7a0*/  FMNMX.FTZ R26, R191, R26, !PT ;  /* 0x0000001abf1a7209 */ /* 0x000fe20007810000 */
[----:B------:R-:W-:Y:S01]  /*b7b0*/  MUFU.EX2 R31, R31 ;  /* 0x0000001f001f7308 */ /* 0x000fe20000000800 */
[----:B------:R-:W-:Y:S02]  /*b7c0*/  ISETP.LT.OR P4, PT, R14, 0x49, P4 ;  /* 0x000000490e00780c */ /* 0x000fe40002781670 */
[----:B------:R-:W-:Y:S01]  /*b7d0*/  FSEL R167, R59, -INF , !P3 ;  /* 0xff8000003ba77808 */ /* 0x000fe20005800000 */
[----:B------:R-:W-:Y:S01]  /*b7e0*/  FFMA.FTZ R59, R157, R6, -R24 ;  /* 0x000000069d3b7223 */ /* 0x000fe20000010818 */
[----:B------:R-:W-:Y:S02]  /*b7f0*/  ISETP.GT.AND P3, PT, R20, 0x49, P2 ;  /* 0x000000491400780c */ /* 0x000fe40001764270 */
[----:B------:R-:W-:Y:S01]  /*b800*/  FMNMX.FTZ R26, R55, R26, !PT ;  /* 0x0000001a371a7209 */ /* 0x000fe20007810000 */
[----:B------:R-:W-:Y:S01]  /*b810*/  MUFU.EX2 R176, R176 ;  /* 0x000000b000b07308 */ /* 0x000fe20000000800 */
[----:B------:R-:W-:-:S02]  /*b820*/  FSEL R179, R62, -INF , !P4 ;  /* 0xff8000003eb37808 */ /* 0x000fc40006000000 */
[----:B------:R-:W-:Y:S02]  /*b830*/  ISETP.GT.AND P4, PT, R20, 0x50, P2 ;  /* 0x000000501400780c */ /* 0x000fe40001784270 */
[C---:B------:R-:W-:Y:S02]  /*b840*/  ISETP.LT.OR P3, PT, R14.reuse, 0x4a, P3 ;  /* 0x0000004a0e00780c */ /* 0x040fe40001f61670 */
[----:B------:R-:W-:Y:S01]  /*b850*/  FMNMX.FTZ R26, R177, R26, !PT ;  /* 0x0000001ab11a7209 */ /* 0x000fe20007810000 */
[----:B------:R-:W-:Y:S01]  /*b860*/  MUFU.EX2 R43, R43 ;  /* 0x0000002b002b7308 */ /* 0x000fe20000000800 */
[----:B------:R-:W-:Y:S02]  /*b870*/  ISETP.LT.OR P4, PT, R14, 0x51, P4 ;  /* 0x000000510e00780c */ /* 0x000fe40002781670 */
[----:B------:R-:W-:Y:S01]  /*b880*/  FSEL R157, R63, -INF , !P3 ;  /* 0xff8000003f9d7808 */ /* 0x000fe20005800000 */
[----:B------:R-:W-:Y:S01]  /*b890*/  FFMA.FTZ R63, R153, R6, -R24 ;  /* 0x00000006993f7223 */ /* 0x000fe20000010818 */
[----:B------:R-:W-:-:S02]  /*b8a0*/  ISETP.GT.AND P3, PT, R20, 0x51, P2 ;  /* 0x000000511400780c */ /* 0x000fc40001764270 */
[----:B------:R-:W-:Y:S01]  /*b8b0*/  FMNMX.FTZ R26, R167, R26, !PT ;  /* 0x0000001aa71a7209 */ /* 0x000fe20007810000 */
[----:B------:R-:W-:Y:S01]  /*b8c0*/  MUFU.EX2 R178, R178 ;  /* 0x000000b200b27308 */ /* 0x000fe20000000800 */
[----:B------:R-:W-:Y:S02]  /*b8d0*/  FSEL R155, R66, -INF , !P4 ;  /* 0xff800000429b7808 */ /* 0x000fe40006000000 */
[----:B------:R-:W-:Y:S02]  /*b8e0*/  ISETP.GT.AND P4, PT, R20, 0x58, P2 ;  /* 0x000000581400780c */ /* 0x000fe40001784270 */
[C---:B------:R-:W-:Y:S02]  /*b8f0*/  ISETP.LT.OR P3, PT, R14.reuse, 0x52, P3 ;  /* 0x000000520e00780c */ /* 0x040fe40001f61670 */
[----:B------:R-:W-:Y:S01]  /*b900*/  FMNMX.FTZ R26, R179, R26, !PT ;  /* 0x0000001ab31a7209 */ /* 0x000fe20007810000 */
[----:B------:R-:W-:Y:S01]  /*b910*/  MUFU.EX2 R51, R51 ;  /* 0x0000003300337308 */ /* 0x000fe20000000800 */
[----:B------:R-:W-:-:S02]  /*b920*/  ISETP.LT.OR P4, PT, R14, 0x59, P4 ;  /* 0x000000590e00780c */ /* 0x000fc40002781670 */
[----:B------:R-:W-:Y:S02]  /*b930*/  FSEL R67, R67, -INF , !P3 ;  /* 0xff80000043437808 */ /* 0x000fe40005800000 */
[----:B------:R-:W-:Y:S02]  /*b940*/  FMNMX.FTZ R26, R157, R26, !PT ;  /* 0x0000001a9d1a7209 */ /* 0x000fe40007810000 */
[----:B------:R-:W-:Y:S01]  /*b950*/  ISETP.GT.AND P3, PT, R20, 0x59, P2 ;  /* 0x000000591400780c */ /* 0x000fe20001764270 */
[----:B------:R-:W-:Y:S01]  /*b960*/  MUFU.EX2 R172, R172 ;  /* 0x000000ac00ac7308 */ /* 0x000fe20000000800 */
[----:B------:R-:W-:Y:S02]  /*b970*/  FSEL R153, R70, -INF , !P4 ;  /* 0xff80000046997808 */ /* 0x000fe40006000000 */
[----:B------:R-:W-:Y:S02]  /*b980*/  FMNMX.FTZ R26, R155, R26, !PT ;  /* 0x0000001a9b1a7209 */ /* 0x000fe40007810000 */
[----:B------:R-:W-:-:S02]  /*b990*/  ISETP.GT.AND P4, PT, R20, 0x60, P2 ;  /* 0x000000601400780c */ /* 0x000fc40001784270 */
[C---:B------:R-:W-:Y:S01]  /*b9a0*/  ISETP.LT.OR P3, PT, R14.reuse, 0x5a, P3 ;  /* 0x0000005a0e00780c */ /* 0x040fe20001f61670 */
[----:B------:R-:W-:Y:S01]  /*b9b0*/  MUFU.EX2 R59, R59 ;  /* 0x0000003b003b7308 */ /* 0x000fe20000000800 */
[----:B------:R-:W-:Y:S02]  /*b9c0*/  FMNMX.FTZ R26, R67, R26, !PT ;  /* 0x0000001a431a7209 */ /* 0x000fe40007810000 */
[----:B------:R-:W-:Y:S02]  /*b9d0*/  ISETP.LT.OR P4, PT, R14, 0x61, P4 ;  /* 0x000000610e00780c */ /* 0x000fe40002781670 */
[----:B------:R-:W-:Y:S02]  /*b9e0*/  FSEL R71, R71, -INF , !P3 ;  /* 0xff80000047477808 */ /* 0x000fe40005800000 */
        /* <DEDUP_REMOVED lines=19> */
[----:B------:R-:W-:Y:S02]  /*bb20*/  FSEL R79, R79, -INF , !P3 ;  /* 0xff8000004f4f7808 */ /* 0x000fe40005800000 */
[----:B------:R-:W-:Y:S01]  /*bb30*/  ISETP.GT.AND P3, PT, R20, 0x71, P2 ;  /* 0x000000711400780c */ /* 0x000fe20001764270 */
[----:B------:R-:W-:Y:S01]  /*bb40*/  MUFU.EX2 R170, R170 ;  /* 0x000000aa00aa7308 */ /* 0x000fe20000000800 */
[----:B------:R-:W-:Y:S02]  /*bb50*/  FMNMX.FTZ R26, R195, R26, !PT ;  /* 0x0000001ac31a7209 */ /* 0x000fe40007810000 */
[----:B------:R-:W-:Y:S02]  /*bb60*/  FSEL R53, R82, -INF , !P4 ;  /* 0xff80000052357808 */ /* 0x000fe40006000000 */
[----:B------:R-:W-:-:S02]  /*bb70*/  ISETP.GT.AND P4, PT, R20, 0x78, P2 ;  /* 0x000000781400780c */ /* 0x000fc40001784270 */
[----:B------:R-:W-:Y:S01]  /*bb80*/  ISETP.LT.OR P3, PT, R14, 0x72, P3 ;  /* 0x000000720e00780c */ /* 0x000fe20001f61670 */
[----:B------:R-:W-:Y:S01]  /*bb90*/  MUFU.EX2 R41, R41 ;  /* 0x0000002900297308 */ /* 0x000fe20000000800 */
[----:B------:R-:W-:Y:S02]  /*bba0*/  FMNMX.FTZ R26, R79, R26, !PT ;  /* 0x0000001a4f1a7209 */ /* 0x000fe40007810000 */
[----:B------:R-:W-:Y:S02]  /*bbb0*/  ISETP.GT.AND P2, PT, R20, 0x79, P2 ;  /* 0x000000791400780c */ /* 0x000fe40001744270 */
[----:B------:R-:W-:Y:S02]  /*bbc0*/  ISETP.LT.OR P4, PT, R14, 0x79, P4 ;  /* 0x000000790e00780c */ /* 0x000fe40002781670 */
[----:B------:R-:W-:Y:S01]  /*bbd0*/  FSEL R83, R83, -INF , !P3 ;  /* 0xff80000053537808 */ /* 0x000fe20005800000 */
[----:B------:R-:W-:Y:S01]  /*bbe0*/  MUFU.EX2 R164, R164 ;  /* 0x000000a400a47308 */ /* 0x000fe20000000800 */
[----:B------:R-:W-:-:S02]  /*bbf0*/  FMNMX.FTZ R26, R53, R26, !PT ;  /* 0x0000001a351a7209 */ /* 0x000fc40007810000 */
[----:B------:R-:W-:Y:S02]  /*bc00*/  ISETP.LT.OR P2, PT, R14, 0x7a, P2 ;  /* 0x0000007a0e00780c */ /* 0x000fe40001741670 */
[----:B------:R-:W-:Y:S02]  /*bc10*/  FSEL R57, R86, -INF , !P4 ;  /* 0xff80000056397808 */ /* 0x000fe40006000000 */
[----:B------:R-:W-:Y:S01]  /*bc20*/  FMNMX.FTZ R26, R83, R26, !PT ;  /* 0x0000001a531a7209 */ /* 0x000fe20007810000 */
[----:B------:R-:W-:Y:S01]  /*bc30*/  MUFU.EX2 R37, R37 ;  /* 0x0000002500257308 */ /* 0x000fe20000000800 */
[----:B------:R-:W-:Y:S02]  /*bc40*/  FSEL R87, R87, -INF , !P2 ;  /* 0xff80000057577808 */ /* 0x000fe40005000000 */
[----:B------:R-:W-:Y:S02]  /*bc50*/  FMNMX.FTZ R26, R57, R26, !PT ;  /* 0x0000001a391a7209 */ /* 0x000fe40007810000 */
[----:B------:R-:W-:-:S02]  /*bc60*/  FSEL R69, R0, RZ, P5 ;  /* 0x000000ff00457208 */ /* 0x000fc40002800000 */
[----:B------:R-:W-:Y:S01]  /*bc70*/  FMNMX.FTZ R26, R87, R26, !PT ;  /* 0x0000001a571a7209 */ /* 0x000fe20007810000 */
[----:B------:R-:W-:Y:S01]  /*bc80*/  MUFU.EX2 R166, R166 ;  /* 0x000000a600a67308 */ /* 0x000fe20000000800 */
[----:B------:R-:W-:Y:S01]  /*bc90*/  @!P1 LEA R38, R38, UR39, 0x3 ;  /* 0x0000002726269c11 */ /* 0x000fe2000f8e18ff */
[----:B------:R-:W-:Y:S02]  /*bca0*/  FADD.FTZ R69, -R69, R12 ;  /* 0x0000000c45457221 */ /* 0x000fe40000010100 */
[----:B------:R-:W1:Y:S04]  /*bcb0*/  SHFL.BFLY PT, R61, R26, 0x2, 0x1f ;  /* 0x0c401f001a3d7f89 */ /* 0x000e6800000e0000 */
        /* <DEDUP_REMOVED lines=14> */
[----:B------:R-:W1:Y:S03]  /*bda0*/  MUFU.EX2 R65, R65 ;  /* 0x0000004100417308 */ /* 0x000e660000000800 */
[----:B------:R-:W-:-:S05]  /*bdb0*/  FSEL R36, R12, RZ, P2 ;  /* 0x000000ff0c247208 */ /* 0x000fca0001000000 */
        /* <DEDUP_REMOVED lines=8> */
[-C--:B------:R-:W-:Y:S01]  /*be40*/  FFMA.FTZ R39, R39, R6.reuse, -R36 ;  /* 0x0000000627277223 */ /* 0x080fe20000010824 */
[----:B-1----:R-:W-:Y:S01]  /*be50*/  FFMA.FTZ R28, R65, R3, R180 ;  /* 0x00000003411c7223 */ /* 0x002fe200000100b4 */
[-CC-:B------:R-:W-:Y:S01]  /*be60*/  FFMA.FTZ R26, R171, R6.reuse, -R36.reuse ;  /* 0x00000006ab1a7223 */ /* 0x180fe20000010824 */
[-CC-:B------:R-:W-:Y:S01]  /*be70*/  FFMA.FTZ R173, R173, R6.reuse, -R36.reuse ;  /* 0x00000006adad7223 */ /* 0x180fe20000010824 */
[-C--:B------:R-:W-:Y:S01]  /*be80*/  FFMA.FTZ R175, R175, R6.reuse, -R36 ;  /* 0x00000006afaf7223 */ /* 0x080fe20000010824 */
[----:B------:R-:W-:Y:S01]  /*be90*/  FADD.FTZ R3, R27, R28 ;  /* 0x0000001c1b037221 */ /* 0x000fe20000010000 */
[--C-:B------:R-:W-:Y:S01]  /*bea0*/  FFMA.FTZ R28, R47, R6, -R36.reuse ;  /* 0x000000062f1c7223 */ /* 0x100fe20000010824 */
[----:B------:R-:W1:Y:S01]  /*beb0*/  MUFU.EX2 R12, R12 ;  /* 0x0000000c000c7308 */ /* 0x000e620000000800 */
[----:B------:R-:W-:Y:S01]  /*bec0*/  F2FP.F16.F32.PACK_AB R180, R27, R180 ;  /* 0x000000b41bb4723e */ /* 0x000fe200000000ff */
[----:B------:R-:W-:Y:S01]  /*bed0*/  FADD.FTZ R30, R182, R3 ;  /* 0x00000003b61e7221 */ /* 0x000fe20000010000 */
[-CC-:B------:R-:W-:Y:S01]  /*bee0*/  FFMA.FTZ R169, R181, R6.reuse, -R36.reuse ;  /* 0x00000006b5a97223 */ /* 0x180fe20000010824 */
[-CC-:B------:R-:W-:Y:S01]  /*bef0*/  FFMA.FTZ R171, R191, R6.reuse, -R36.reuse ;  /* 0x00000006bfab7223 */ /* 0x180fe20000010824 */
[-C--:B------:R-:W-:Y:S01]  /*bf00*/  FFMA.FTZ R165, R177, R6.reuse, -R36 ;  /* 0x00000006b1a57223 */ /* 0x080fe20000010824 */
[----:B------:R-:W-:Y:S01]  /*bf10*/  FADD.FTZ R3, R31, R30 ;  /* 0x0000001e1f037221 */ /* 0x000fe20000010000 */
        /* <DEDUP_REMOVED lines=21> */
[-C--:B------:R-:W-:Y:S01]  /*c070*/  FFMA.FTZ R57, R57, R6.reuse, -R36 ;  /* 0x0000000639397223 */ /* 0x080fe20000010824 */
[----:B-1----:R-:W-:Y:S01]  /*c080*/  F2FP.F16.F32.PACK_AB R181, R12, R69 ;  /* 0x000000450cb5723e */ /* 0x002fe200000000ff */
[----:B------:R-:W-:Y:S01]  /*c090*/  FADD.FTZ R3, R59, R32 ;  /* 0x000000203b037221 */ /* 0x000fe20000010000 */
[----:B------:R-:W-:Y:S01]  /*c0a0*/  FFMA.FTZ R32, R55, R6, -R36 ;  /* 0x0000000637207223 */ /* 0x000fe20000010824 */
[----:B------:R-:W-:Y:S01]  /*c0b0*/  MUFU.EX2 R35, R35 ;  /* 0x0000002300237308 */ /* 0x000fe20000000800 */
[----:B------:R-:W-:Y:S01]  /*c0c0*/  F2FP.F16.F32.PACK_AB R182, R31, R182 ;  /* 0x000000b61fb6723e */ /* 0x000fe200000000ff */
[----:B------:R-:W-:Y:S01]  /*c0d0*/  FADD.FTZ R34, R174, R3 ;  /* 0x00000003ae227221 */ /* 0x000fe20000010000 */
[----:B------:R-:W-:Y:S01]  /*c0e0*/  FSEL R3, R9, RZ, P2 ;  /* 0x000000ff09037208 */ /* 0x000fe20001000000 */
[----:B------:R-:W-:Y:S01]  /*c0f0*/  FMUL.FTZ R88, R88, R65 ;  /* 0x0000004158587220 */ /* 0x000fe20000410000 */
[----:B------:R-:W-:Y:S01]  /*c100*/  ISETP.GT.AND P2, PT, R7, UR40, PT ;  /* 0x0000002807007c0c */ /* 0x000fe2000bf44270 */
[----:B------:R-:W-:Y:S01]  /*c110*/  FADD.FTZ R47, R63, R34 ;  /* 0x000000223f2f7221 */ /* 0x000fe20000010000 */
[----:B------:R-:W-:-:S02]  /*c120*/  @!P1 VIADD R34, R38, 0x28860 ;  /* 0x0002886026229836 */ /* 0x000fc40000000000 */
[----:B------:R-:W-:Y:S01]  /*c130*/  FADD.FTZ R3, -R3, R10 ;  /* 0x0000000a03037221 */ /* 0x000fe20000010100 */
[----:B------:R-:W-:Y:S01]  /*c140*/  MUFU.EX2 R24, R24 ;  /* 0x0000001800187308 */ /* 0x000fe20000000800 */
[----:B------:R-:W-:Y:S01]  /*c150*/  FADD.FTZ R10, R168, R47 ;  /* 0x0000002fa80a7221 */ /* 0x000fe20000010000 */
[----:B------:R-:W-:Y:S01]  /*c160*/  F2FP.F16.F32.PACK_AB R176, R43, R176 ;  /* 0x000000b02bb0723e */ /* 0x000fe200000000ff */
[----:B------:R-:W-:Y:S01]  /*c170*/  FMUL.FTZ R3, R3, R6 ;  /* 0x0000000603037220 */ /* 0x000fe20000410000 */
[----:B------:R-:W-:Y:S01]  /*c180*/  @!P1 PRMT R34, RZ, 0x654, R34 ;  /* 0x00000654ff229816 */ /* 0x000fe20000000022 */
[----:B------:R-:W-:Y:S01]  /*c190*/  FADD.FTZ R47, R45, R10 ;  /* 0x0000000a2d2f7221 */ /* 0x000fe20000010000 */
[----:B------:R-:W-:Y:S01]  /*c1a0*/  F2FP.F16.F32.PACK_AB R178, R51, R178 ;  /* 0x000000b233b2723e */ /* 0x000fe200000000ff */
[-C--:B------:R-:W-:Y:S01]  /*c1b0*/  FMUL.FTZ R89, R89, R65.reuse ;  /* 0x0000004159597220 */ /* 0x080fe20000410000 */
[----:B------:R1:W2:Y:S01]  /*c1c0*/  MUFU.EX2 R10, R3 ;  /* 0x00000003000a7308 */ /* 0x0002a20000000800 */
[----:B------:R-:W-:Y:S01]  /*c1d0*/  FADD.FTZ R38, R170, R47 ;  /* 0x0000002faa267221 */ /* 0x000fe20000010000 */
[----:B------:R3:W-:Y:S01]  /*c1e0*/  @!P1 SYNCS.ARRIVE.TRANS64.RED.A1T0 RZ, [R34+URZ], RZ ;  /* 0x000000ff22ff99a7 */ /* 0x0007e2000810043f */
[----:B------:R-:W-:Y:S01]  /*c1f0*/  F2FP.F16.F32.PACK_AB R172, R59, R172 ;  /* 0x000000ac3bac723e */ /* 0x000fe200000000ff */
[-C--:B------:R-:W-:Y:S01]  /*c200*/  FMUL.FTZ R92, R92, R65.reuse ;  /* 0x000000415c5c7220 */ /* 0x080fe20000410000 */
[----:B------:R-:W-:Y:S01]  /*c210*/  FADD.FTZ R47, R41, R38 ;  /* 0x00000026292f7221 */ /* 0x000fe20000010000 */
[----:B------:R-:W-:Y:S01]  /*c220*/  F2FP.F16.F32.PACK_AB R174, R63, R174 ;  /* 0x000000ae3fae723e */ /* 0x000fe200000000ff */
[-C--:B------:R-:W-:Y:S01]  /*c230*/  FMUL.FTZ R93, R93, R65.reuse ;  /* 0x000000415d5d7220 */ /* 0x080fe20000410000 */
[----:B------:R-:W4:Y:S01]  /*c240*/  MUFU.EX2 R39, R39 ;  /* 0x0000002700277308 */ /* 0x000f220000000800 */
[----:B------:R-:W-:Y:S01]  /*c250*/  FADD.FTZ R38, R164, R47 ;  /* 0x0000002fa4267221 */ /* 0x000fe20000010000 */
[-CC-:B---3--:R-:W-:Y:S01]  /*c260*/  FFMA.FTZ R34, R167, R6.reuse, -R36.reuse ;  /* 0x00000006a7227223 */ /* 0x188fe20000010824 */
[----:B------:R-:W-:Y:S01]  /*c270*/  FFMA.FTZ R36, R87, R6, -R36 ;  /* 0x0000000657247223 */ /* 0x000fe20000010824 */
[----:B------:R-:W-:Y:S01]  /*c280*/  F2FP.F16.F32.PACK_AB R168, R45, R168 ;  /* 0x000000a82da8723e */ /* 0x000fe200000000ff */
[----:B-1----:R-:W-:Y:S01]  /*c290*/  FADD.FTZ R3, R37, R38 ;  /* 0x0000002625037221 */ /* 0x002fe20000010000 */
[----:B------:R-:W-:Y:S01]  /*c2a0*/  F2FP.F16.F32.PACK_AB R170, R41, R170 ;  /* 0x000000aa29aa723e */ /* 0x000fe200000000ff */
[-C--:B------:R-:W-:Y:S01]  /*c2b0*/  FMUL.FTZ R96, R96, R65.reuse ;  /* 0x0000004160607220 */ /* 0x080fe20000410000 */
[----:B------:R-:W1:Y:S01]  /*c2c0*/  MUFU.EX2 R158, R158 ;  /* 0x0000009e009e7308 */ /* 0x000e620000000800 */
[----:B------:R-:W-:Y:S01]  /*c2d0*/  FADD.FTZ R38, R166, R3 ;  /* 0x00000003a6267221 */ /* 0x000fe20000010000 */
[----:B--2---:R-:W-:Y:S01]  /*c2e0*/  FFMA.FTZ R3, R10, R2, R69 ;  /* 0x000000020a037223 */ /* 0x004fe20000010045 */
[-C--:B------:R-:W-:Y:S01]  /*c2f0*/  FMUL.FTZ R90, R90, R10.reuse ;  /* 0x0000000a5a5a7220 */ /* 0x080fe20000410000 */
[-C--:B------:R-:W-:Y:S01]  /*c300*/  FMUL.FTZ R91, R91, R10.reuse ;  /* 0x0000000a5b5b7220 */ /* 0x080fe20000410000 */
[----:B------:R-:W-:Y:S01]  /*c310*/  FADD.FTZ R47, R29, R38 ;  /* 0x000000261d2f7221 */ /* 0x000fe20000010000 */
[----:B------:R-:W-:Y:S01]  /*c320*/  FADD.FTZ R3, R12, R3 ;  /* 0x000000030c037221 */ /* 0x000fe20000010000 */
[----:B------:R-:W-:Y:S01]  /*c330*/  FMUL.FTZ R94, R94, R10 ;  /* 0x0000000a5e5e7220 */ /* 0x000fe20000410000 */
        /* <DEDUP_REMOVED lines=11> */
[-C--:B------:R-:W-:Y:S01]  /*c3f0*/  FMUL.FTZ R99, R99, R10.reuse ;  /* 0x0000000a63637220 */ /* 0x080fe20000410000 */
[-C--:B------:R-:W-:Y:S01]  /*c400*/  FMUL.FTZ R102, R102, R10.reuse ;  /* 0x0000000a66667220 */ /* 0x080fe20000410000 */
[----:B------:R-:W-:Y:S01]  /*c410*/  FADD.FTZ R27, R21, R38 ;  /* 0x00000026151b7221 */ /* 0x000fe20000010000 */
[----:B------:R-:W-:Y:S01]  /*c420*/  FADD.FTZ R3, R35, R2 ;  /* 0x0000000223037221 */ /* 0x000fe20000010000 */
[----:B------:R-:W-:Y:S01]  /*c430*/  FMUL.FTZ R103, R103, R10 ;  /* 0x0000000a67677220 */ /* 0x000fe20000410000 */
[----:B------:R-:W5:Y:S01]  /*c440*/  MUFU.EX2 R173, R173 ;  /* 0x000000ad00ad7308 */ /* 0x000f620000000800 */
[----:B------:R-:W-:Y:S01]  /*c450*/  FADD.FTZ R38, R156, R27 ;  /* 0x0000001b9c267221 */ /* 0x000fe20000010000 */
[----:B------:R-:W-:Y:S01]  /*c460*/  FADD.FTZ R2, R24, R3 ;  /* 0x0000000318027221 */ /* 0x000fe20000010000 */
[C---:B------:R-:W-:Y:S01]  /*c470*/  F2FP.F16.F32.PACK_AB R156, R13.reuse, R156 ;  /* 0x0000009c0d9c723e */ /* 0x040fe200000000ff */
[-C--:B------:R-:W-:Y:S01]  /*c480*/  FMUL.FTZ R106, R106, R10.reuse ;  /* 0x0000000a6a6a7220 */ /* 0x080fe20000410000 */
[----:B------:R-:W-:Y:S01]  /*c490*/  FADD.FTZ R27, R13, R38 ;  /* 0x000000260d1b7221 */ /* 0x000fe20000010000 */
[----:B----4-:R-:W-:Y:S01]  /*c4a0*/  FADD.FTZ R3, R39, R2 ;  /* 0x0000000227037221 */ /* 0x010fe20000010000 */
[-C--:B------:R-:W-:Y:S01]  /*c4b0*/  FMUL.FTZ R107, R107, R10.reuse ;  /* 0x0000000a6b6b7220 */ /* 0x080fe20000410000 */
[----:B------:R-:W4:Y:S01]  /*c4c0*/  MUFU.EX2 R152, R152 ;  /* 0x0000009800987308 */ /* 0x000f220000000800 */
[----:B-1----:R-:W-:Y:S01]  /*c4d0*/  FADD.FTZ R38, R158, R27 ;  /* 0x0000001b9e267221 */ /* 0x002fe20000010000 */
[----:B--2---:R-:W-:Y:S01]  /*c4e0*/  FADD.FTZ R2, R26, R3 ;  /* 0x000000031a027221 */ /* 0x004fe20000010000 */
[-C--:B------:R-:W-:Y:S01]  /*c4f0*/  FMUL.FTZ R110, R110, R10.reuse ;  /* 0x0000000a6e6e7220 */ /* 0x080fe20000410000 */
[-C--:B------:R-:W-:Y:S01]  /*c500*/  FMUL.FTZ R111, R111, R10.reuse ;  /* 0x0000000a6f6f7220 */ /* 0x080fe20000410000 */
[----:B---3--:R-:W-:Y:S01]  /*c510*/  FADD.FTZ R3, R61, R38 ;  /* 0x000000263d037221 */ /* 0x008fe20000010000 */
[-C--:B------:R-:W-:Y:S01]  /*c520*/  FMUL.FTZ R114, R114, R10.reuse ;  /* 0x0000000a72727220 */ /* 0x080fe20000410000 */
[-C--:B------:R-:W-:Y:S01]  /*c530*/  FMUL.FTZ R115, R115, R10.reuse ;  /* 0x0000000a73737220 */ /* 0x080fe20000410000 */
[----:B------:R-:W1:Y:S01]  /*c540*/  MUFU.EX2 R175, R175 ;  /* 0x000000af00af7308 */ /* 0x000e620000000800 */
[----:B-----5:R-:W-:Y:S01]  /*c550*/  FADD.FTZ R2, R173, R2 ;  /* 0x00000002ad027221 */ /* 0x020fe20000010000 */
[-C--:B------:R-:W-:Y:S01]  /*c560*/  FMUL.FTZ R118, R118, R10.reuse ;  /* 0x0000000a76767220 */ /* 0x080fe20000410000 */
[-C--:B------:R-:W-:Y:S01]  /*c570*/  FMUL.FTZ R119, R119, R10.reuse ;  /* 0x0000000a77777220 */ /* 0x080fe20000410000 */
[-C--:B------:R-:W-:Y:S01]  /*c580*/  FMUL.FTZ R122, R122, R10.reuse ;  /* 0x0000000a7a7a7220 */ /* 0x080fe20000410000 */
[-C--:B------:R-:W-:Y:S01]  /*c590*/  FMUL.FTZ R123, R123, R10.reuse ;  /* 0x0000000a7b7b7220 */ /* 0x080fe20000410000 */
[-C--:B------:R-:W-:Y:S01]  /*c5a0*/  FMUL.FTZ R126, R126, R10.reuse ;  /* 0x0000000a7e7e7220 */ /* 0x080fe20000410000 */
[-C--:B------:R-:W-:Y:S01]  /*c5b0*/  FMUL.FTZ R127, R127, R10.reuse ;  /* 0x0000000a7f7f7220 */ /* 0x080fe20000410000 */
[----:B------:R-:W2:Y:S01]  /*c5c0*/  MUFU.EX2 R28, R28 ;  /* 0x0000001c001c7308 */ /* 0x000ea20000000800 */
[----:B----4-:R-:W-:Y:S01]  /*c5d0*/  FADD.FTZ R38, R152, R3 ;  /* 0x0000000398267221 */ /* 0x010fe20000010000 */
        /* <DEDUP_REMOVED lines=23> */
[----:B---3--:R-:W-:Y:S01]  /*c750*/  FADD.FTZ R13, R169, R2 ;  /* 0x00000002a90d7221 */ /* 0x008fe20000010000 */
        /* <DEDUP_REMOVED lines=15> */
[----:B--2---:R-:W-:Y:S01]  /*c850*/  FADD.FTZ R13, R171, R2 ;  /* 0x00000002ab0d7221 */ /* 0x004fe20000010000 */
[-C--:B------:R-:W-:Y:S01]  /*c860*/  FMUL.FTZ R125, R125, R65.reuse ;  /* 0x000000417d7d7220 */ /* 0x080fe20000410000 */
[-C--:B------:R-:W-:Y:S01]  /*c870*/  FMUL.FTZ R128, R128, R65.reuse ;  /* 0x0000004180807220 */ /* 0x080fe20000410000 */
[-C--:B------:R-:W-:Y:S01]  /*c880*/  FMUL.FTZ R129, R129, R65.reuse ;  /* 0x0000004181817220 */ /* 0x080fe20000410000 */
[-C--:B------:R-:W-:Y:S01]  /*c890*/  FMUL.FTZ R132, R132, R65.reuse ;  /* 0x0000004184847220 */ /* 0x080fe20000410000 */
[-C--:B------:R-:W-:Y:S01]  /*c8a0*/  FMUL.FTZ R133, R133, R65.reuse ;  /* 0x0000004185857220 */ /* 0x080fe20000410000 */
[-C--:B------:R-:W-:Y:S01]  /*c8b0*/  FMUL.FTZ R136, R136, R65.reuse ;  /* 0x0000004188887220 */ /* 0x080fe20000410000 */
[----:B------:R-:W2:Y:S01]  /*c8c0*/  MUFU.EX2 R34, R34 ;  /* 0x0000002200227308 */ /* 0x000ea20000000800 */
        /* <DEDUP_REMOVED lines=9> */
[----:B------:R-:W-:Y:S01]  /*c960*/  FMUL.FTZ R149, R149, R65 ;  /* 0x0000004195957220 */ /* 0x000fe20000410000 */
[----:B------:R-:W-:Y:S01]  /*c970*/  F2FP.F16.F32.PACK_AB R183, R73, R14 ;  /* 0x0000000e49b7723e */ /* 0x000fe200000000ff */
[----:B------:R-:W-:Y:S01]  /*c980*/  VIADD R7, R7, 0xffffffff ;  /* 0xffffffff07077836 */ /* 0x000fe20000000000 */
[----:B------:R-:W-:Y:S01]  /*c990*/  F2FP.F16.F32.PACK_AB R177, R35, R20 ;  /* 0x0000001423b1723e */ /* 0x000fe200000000ff */
[----:B------:R-:W-:Y:S01]  /*c9a0*/  IMAD.MOV.U32 R12, RZ, RZ, R0 ;  /* 0x000000ffff0c7224 */ /* 0x000fe200078e0000 */
[----:B------:R-:W-:Y:S01]  /*c9b0*/  F2FP.F16.F32.PACK_AB R173, R173, R26 ;  /* 0x0000001aadad723e */ /* 0x000fe200000000ff */
[----:B------:R1:W4:Y:S01]  /*c9c0*/  MUFU.EX2 R40, R179 ;  /* 0x000000b300287308 */ /* 0x0003220000000800 */
[----:B--2---:R-:W-:Y:S01]  /*c9d0*/  FADD.FTZ R13, R34, R13 ;  /* 0x0000000d220d7221 */ /* 0x004fe20000010000 */
[----:B------:R-:W-:Y:S01]  /*c9e0*/  F2FP.F16.F32.PACK_AB R175, R28, R175 ;  /* 0x000000af1caf723e */ /* 0x000fe200000000ff */
[----:B------:R-:W-:Y:S01]  /*c9f0*/  IMAD.MOV.U32 R10, RZ, RZ, R9 ;  /* 0x000000ffff0a7224 */ /* 0x000fe200078e0009 */
[----:B------:R-:W-:-:S02]  /*ca00*/  F2FP.F16.F32.PACK_AB R169, R30, R169 ;  /* 0x000000a91ea9723e */ /* 0x000fc400000000ff */
[----:B------:R-:W-:Y:S02]  /*ca10*/  F2FP.F16.F32.PACK_AB R171, R32, R171 ;  /* 0x000000ab20ab723e */ /* 0x000fe400000000ff */
[----:B------:R-:W2:Y:S01]  /*ca20*/  MUFU.EX2 R154, R154 ;  /* 0x0000009a009a7308 */ /* 0x000ea20000000800 */
[C---:B---3--:R-:W-:Y:S01]  /*ca30*/  FADD.FTZ R15, R25.reuse, R38 ;  /* 0x00000026190f7221 */ /* 0x048fe20000010000 */
[----:B------:R-:W-:Y:S02]  /*ca40*/  F2FP.F16.F32.PACK_AB R152, R25, R152 ;  /* 0x000000981998723e */ /* 0x000fe400000000ff */
[----:B-1----:R-:W-:Y:S02]  /*ca50*/  F2FP.F16.F32.PACK_AB R179, R39, R24 ;  /* 0x0000001827b3723e */ /* 0x002fe400000000ff */
[----:B------:R-:W-:Y:S02]  /*ca60*/  F2FP.F16.F32.PACK_AB R165, R34, R165 ;  /* 0x000000a522a5723e */ /* 0x000fe400000000ff */
[----:B------:R-:W1:Y:S01]  /*ca70*/  MUFU.EX2 R157, R157 ;  /* 0x0000009d009d7308 */ /* 0x000e620000000800 */
[----:B----4-:R-:W-:-:S07]  /*ca80*/  FADD.FTZ R13, R40, R13 ;  /* 0x0000000d280d7221 */ /* 0x010fce0000010000 */
        /* <DEDUP_REMOVED lines=11> */
[C---:B-1----:R-:W-:Y:S01]  /*cb40*/  FADD.FTZ R13, R67.reuse, R13 ;  /* 0x0000000d430d7221 */ /* 0x042fe20000010000 */
[----:B------:R-:W-:-:S06]  /*cb50*/  F2FP.F16.F32.PACK_AB R161, R67, R42 ;  /* 0x0000002a43a1723e */ /* 0x000fcc00000000ff */
        /* <DEDUP_REMOVED lines=19> */
[----:B------:R-:W-:-:S03]  /*cc90*/  F2FP.F16.F32.PACK_AB R153, R83, R46 ;  /* 0x0000002e5399723e */ /* 0x000fc600000000ff */
[----:B-1----:R-:W-:-:S04]  /*cca0*/  FADD.FTZ R13, R48, R13 ;  /* 0x0000000d300d7221 */ /* 0x002fc80000010000 */
[C---:B---3--:R-:W-:Y:S01]  /*ccb0*/  FADD.FTZ R2, R36.reuse, R13 ;  /* 0x0000000d24027221 */ /* 0x048fe20000010000 */
[----:B------:R-:W-:Y:S01]  /*ccc0*/  F2FP.F16.F32.PACK_AB R155, R36, R48 ;  /* 0x00000030249b723e */ /* 0x000fe200000000ff */
[----:B------:R-:W-:Y:S06]  /*ccd0*/  @P2 BRA `(.L_x_6464) ;  /* 0xffffffd000102947 */ /* 0x000fec000383ffff */
.L_x_6447:
[----:B------:R-:W-:Y:S06]  /*cce0*/  BAR.ARV 0x8, 0x120 ;  /* 0x0204800000007b1d */ /* 0x000fec0000002000 */
[----:B------:R-:W-:Y:S05]  /*ccf0*/  @!P0 BRA `(.L_x_6465) ;  /* 0x0000000000048947 */ /* 0x000fea0003800000 */
[----:B------:R-:W-:Y:S01]  /*cd00*/  BPT.TRAP 0x1 ;  /* 0x000000040000795c */ /* 0x000fe20000300000 */
.L_x_6465:
[----:B------:R-:W-:Y:S01]  /*cd10*/  ULEA UR5, UR37, UR39, 0x3 ;  /* 0x0000002725057291 */ /* 0x000fe2000f8e183f */
[----:B------:R-:W-:-:S05]  /*cd20*/  IMAD.U32 R4, RZ, RZ, UR36 ;  /* 0x00000024ff047e24 */ /* 0x000fca000f8e00ff */
[----:B------:R-:W-:-:S04]  /*cd30*/  SHF.L.U32 R4, R4, 0x1f, RZ ;  /* 0x0000001f04047819 */ /* 0x000fc800000006ff */
[----:B------:R1:W2:Y:S01]  /*cd40*/  SYNCS.PHASECHK.TRANS64.TRYWAIT P2, [UR5+0x28850], R4 ;  /* 0x02885004ff0075a7 */ /* 0x0002a20008040145 */
[----:B------:R-:W-:Y:S05]  /*cd50*/  @!P0 BRA `(.L_x_6466) ;  /* 0x0000000000048947 */ /* 0x000fea0003800000 */
[----:B------:R-:W-:Y:S01]  /*cd60*/  BPT.TRAP 0x1 ;  /* 0x000000040000795c */ /* 0x000fe20000300000 */
.L_x_6466:
[----:B--2---:R-:W-:Y:S05]  /*cd70*/  @P2 BRA `(.L_x_6467) ;  /* 0x0000000000082947 */ /* 0x004fea0003800000 */
[----:B------:R-:W2:Y:S02]  /*cd80*/  SYNCS.PHASECHK.TRANS64.TRYWAIT P0, [UR5+0x28850], R4 ;  /* 0x02885004ff0075a7 */ /* 0x000ea40008000145 */
[----:B--2---:R-:W-:Y:S05]  /*cd90*/  @!P0 BRA `(.L_x_6468) ;  /* 0x00000050000c8947 */ /* 0x004fea0003800000 */
.L_x_6467:
[----:B------:R-:W-:Y:S01]  /*cda0*/  UIADD3 UR39, UR39, 0x400, URZ ;  /* 0x0000040027277890 */ /* 0x000fe2000fffe03f */
[----:B------:R-:W-:Y:S01]  /*cdb0*/  WARPGROUP.ARRIVE ;  /* 0x00000000000079c5 */ /* 0x000fe20000000000 */
[----:B------:R-:W-:Y:S01]  /*cdc0*/  UMOV UR7, 0x40000040 ;  /* 0x4000004000077882 */ /* 0x000fe20000000000 */
[----:B--2---:R-:W2:Y:S01]  /*cdd0*/  SHFL.BFLY PT, R5, R2, 0x2, 0x1f ;  /* 0x0c401f0002057f89 */ /* 0x004ea200000e0000 */
[----:B------:R-:W-:Y:S01]  /*cde0*/  USHF.R.U32.HI UR39, URZ, 0x4, UR39 ;  /* 0x000000043f277899 */ /* 0x000fe20008011627 */
[----:B------:R-:W-:Y:S01]  /*cdf0*/  IMAD.U32 R14, RZ, RZ, UR5 ;  /* 0x00000005ff0e7e24 */ /* 0x000fe2000f8e00ff */
[----:B------:R-:W-:Y:S01]  /*ce00*/  UIADD3 UR46, UR46, 0x1, URZ ;  /* 0x000000012e2e7890 */ /* 0x000fe2000fffe03f */
[----:B-1----:R-:W1:Y:S01]  /*ce10*/  SHFL.BFLY PT, R4, R3, 0x2, 0x1f ;  /* 0x0c401f0003047f89 */ /* 0x002e6200000e0000 */
[----:B------:R-:W-:Y:S01]  /*ce20*/  ULOP3.LUT UR39, UR39, 0x3fff, URZ, 0xc0, !UPT ;  /* 0x00003fff27277892 */ /* 0x000fe2000f8ec03f */
[----:B------:R-:W-:-:S03]  /*ce30*/  IMAD.MOV.U32 R10, RZ, RZ, RZ ;  /* 0x000000ffff0a7224 */ /* 0x000fc600078e00ff */
[----:B------:R-:W-:-:S04]  /*ce40*/  ULOP3.LUT UR4, UR39, 0x4000000, URZ, 0xfc, !UPT ;  /* 0x0400000027047892 */ /* 0x000fc8000f8efc3f */
[----:B------:R-:W-:Y:S02]  /*ce50*/  ULEA UR4, UR37, UR4, 0xb ;  /* 0x0000000425047291 */ /* 0x000fe4000f8e583f */
[----:B------:R-:W-:-:S04]  /*ce60*/  UIADD3 UR37, UR37, 0x1, URZ ;  /* 0x0000000125257890 */ /* 0x000fc8000fffe03f */
[----:B------:R-:W-:Y:S01]  /*ce70*/  UISETP.NE.AND UP0, UPT, UR37, 0x2, UPT ;  /* 0x000000022500788c */ /* 0x000fe2000bf05270 */
[----:B------:R-:W-:Y:S02]  /*ce80*/  UMOV UR6, UR4 ;  /* 0x0000000400067c82 */ /* 0x000fe40008000000 */
[----:B------:R-:W-:Y:S01]  /*ce90*/  HGMMA.64x128x16.F32 R88, R180, gdesc[UR4].tnspB, R88, gsb0 ;  /* 0x41e00004b4587df0 */ /* 0x000fe20008000858 */
[----:B------:R-:W-:Y:S01]  /*cea0*/  UIADD3 UR6, UR4, 0x80, URZ ;  /* 0x0000008004067890 */ /* 0x000fe2000fffe03f */
[----:B--2---:R-:W-:Y:S01]  /*ceb0*/  FADD.FTZ R7, R5, R2 ;  /* 0x0000000205077221 */ /* 0x004fe20000010000 */
[----:B------:R-:W-:Y:S01]  /*cec0*/  UMOV UR7, 0x40000040 ;  /* 0x4000004000077882 */ /* 0x000fe20000000000 */
[----:B------:R-:W-:Y:S02]  /*ced0*/  IMAD.MOV.U32 R2, RZ, RZ, -0x800000 ;  /* 0xff800000ff027424 */ /* 0x000fe400078e00ff */
[----:B-1----:R-:W-:Y:S01]  /*cee0*/  FADD.FTZ R4, R4, R3 ;  /* 0x0000000304047221 */ /* 0x002fe20000010000 */
[----:B------:R-:W-:Y:S01]  /*cef0*/  IMAD.MOV.U32 R3, RZ, RZ, -0x800000 ;  /* 0xff800000ff037424 */ /* 0x000fe200078e00ff */
[----:B------:R-:W1:Y:S01]  /*cf00*/  SHFL.BFLY PT, R8, R7, 0x1, 0x1f ;  /* 0x0c201f0007087f89 */ /* 0x000e6200000e0000 */
[----:B------:R-:W-:-:S03]  /*cf10*/  USEL UR37, UR37, URZ, UP0 ;  /* 0x0000003f25257287 */ /* 0x000fc60008000000 */
[----:B------:R-:W2:Y:S01]  /*cf20*/  SHFL.BFLY PT, R5, R4, 0x1, 0x1f ;  /* 0x0c201f0004057f89 */ /* 0x000ea200000e0000 */
[----:B-1----:R-:W-:Y:S01]  /*cf30*/  FADD.FTZ R13, R7, R8 ;  /* 0x00000008070d7221 */ /* 0x002fe20000010000 */
[----:B--2---:R-:W-:-:S04]  /*cf40*/  FADD.FTZ R12, R4, R5 ;  /* 0x00000005040c7221 */ /* 0x004fc80000010000 */
[----:B------:R-:W-:Y:S01]  /*cf50*/  FSETP.NE.FTZ.AND P2, PT, R13, RZ, PT ;  /* 0x000000ff0d00720b */ /* 0x000fe20003f55000 */
[----:B------:R-:W-:Y:S01]  /*cf60*/  IMAD.MOV.U32 R5, RZ, RZ, RZ ;  /* 0x000000ffff057224 */ /* 0x000fe200078e00ff */
[----:B------:R-:W-:-:S11]  /*cf70*/  FSETP.NE.FTZ.AND P0, PT, R12, RZ, PT ;  /* 0x000000ff0c00720b */ /* 0x000fd60003f15000 */
[----:B------:R-:W1:Y:S01]  /*cf80*/  @P2 MUFU.LG2 R11, R13 ;  /* 0x0000000d000b2308 */ /* 0x000e620000000c00 */
[C---:B------:R-:W-:Y:S01]  /*cf90*/  @P2 FMUL.FTZ R15, R6.reuse, 0.69314718246459960938 ;  /* 0x3f317218060f2820 */ /* 0x040fe20000410000 */
[----:B------:R-:W-:Y:S01]  /*cfa0*/  @P0 FMUL.FTZ R7, R6, 0.69314718246459960938 ;  /* 0x3f31721806070820 */ /* 0x000fe20000410000 */
[----:B------:R-:W-:-:S05]  /*cfb0*/  @!P1 VIADD R6, R14, 0x28860 ;  /* 0x000288600e069836 */ /* 0x000fca0000000000 */
        /* <DEDUP_REMOVED lines=40> */
[----:B------:R-:W-:-:S04]  /*d240*/  USEL UR4, URZ, 0x1, UP0 ;  /* 0x000000013f047887 */ /* 0x000fc80008000000 */
[----:B------:R-:W-:Y:S01]  /*d250*/  ULOP3.LUT UR36, UR36, UR4, URZ, 0x3c, !UPT ;  /* 0x0000000424247292 */ /* 0x000fe2000f8e3c3f */
[----:B------:R-:W-:Y:S02]  /*d260*/  WARPGROUP.DEPBAR.LE gsb0, 0x0 ;  /* 0x00008000000079c5 */ /* 0x000fe40000010000 */
[----:B------:R-:W-:-:S06]  /*d270*/  WARPGROUP.ARRIVE ;  /* 0x00000000000079c5 */ /* 0x000fcc0000000000 */
[----:B------:R-:W-:Y:S03]  /*d280*/  HGMMA.64x128x16.F32 R88, R152, gdesc[UR4].tnspB, R88, gsb0 ;  /* 0x41e0000498587df0 */ /* 0x000fe60008000858 */
[----:B------:R-:W-:Y:S02]  /*d290*/  WARPGROUP.DEPBAR.LE gsb0, 0x0 ;  /* 0x00008000000079c5 */ /* 0x000fe40000010000 */
[----:B------:R2:W-:Y:S01]  /*d2a0*/  @!P1 SYNCS.ARRIVE.TRANS64.RED.A1T0 RZ, [R4+URZ], RZ ;  /* 0x000000ff04ff99a7 */ /* 0x0005e2000810043f */
[-C--:B---3--:R-:W-:Y:S01]  /*d2b0*/  FMUL.FTZ R0, R88, R5.reuse ;  /* 0x0000000558007220 */ /* 0x088fe20000410000 */
        /* <DEDUP_REMOVED lines=63> */
.L_x_6398:
        /* <DEDUP_REMOVED lines=11> */
[----:B------:R-:W-:Y:S01]  /*d760*/  VIADD R31, R187, UR42 ;  /* 0x0000002abb1f7c36 */ /* 0x000fe20008000000 */
[C---:B------:R-:W-:Y:S01]  /*d770*/  IADD3 R21, P5, R18.reuse, 0x60, RZ ;  /* 0x0000006012157810 */ /* 0x040fe20007fbe0ff */
[----:B------:R-:W-:Y:S01]  /*d780*/  USHF.R.S32.HI UR5, URZ, 0x1f, UR43 ;  /* 0x0000001f3f057899 */ /* 0x000fe2000801142b */
[C---:B------:R-:W-:Y:S01]  /*d790*/  IADD3 R15, P4, R18.reuse, 0x4000, RZ ;  /* 0x00004000120f7810 */ /* 0x040fe20007f9e0ff */
[----:B------:R-:W-:Y:S01]  /*d7a0*/  VIADD R4, R31, 0x8 ;  /* 0x000000081f047836 */ /* 0x000fe20000000000 */
[----:B------:R-:W-:Y:S01]  /*d7b0*/  LOP3.LUT R5, R18, 0x380, RZ, 0xc0, !PT ;  /* 0x0000038012057812 */ /* 0x000fe200078ec0ff */
[----:B------:R-:W1:Y:S01]  /*d7c0*/  LDC.64 R32, c[0x0][0xb78] ;  /* 0x0002de00ff207b82 */ /* 0x000e620000000a00 */
[----:B------:R-:W-:Y:S01]  /*d7d0*/  LOP3.LUT R26, R27, 0x380, RZ, 0xc0, !PT ;  /* 0x000003801b1a7812 */ /* 0x000fe200078ec0ff */
[----:B------:R-:W-:Y:S01]  /*d7e0*/  ULDC UR10, c[0x0][0xa88] ;  /* 0x0002a200000a7ab9 */ /* 0x000fe20000000800 */
[----:B------:R-:W-:Y:S01]  /*d7f0*/  LOP3.LUT R24, R25, 0x380, RZ, 0xc0, !PT ;  /* 0x0000038019187812 */ /* 0x000fe200078ec0ff */
[----:B------:R-:W-:Y:S01]  /*d800*/  ULDC.64 UR8, c[0x0][0xb70] ;  /* 0x0002dc0000087ab9 */ /* 0x000fe20000000a00 */
[----:B------:R-:W-:Y:S01]  /*d810*/  LOP3.LUT R20, R21, 0x380, RZ, 0xc0, !PT ;  /* 0x0000038015147812 */ /* 0x000fe200078ec0ff */
[----:B------:R-:W-:Y:S01]  /*d820*/  UIMAD UR5, UR5, UR8, URZ ;  /* 0x00000008050572a4 */ /* 0x000fe2000f8e023f */
[----:B------:R-:W-:Y:S01]  /*d830*/  LOP3.LUT R14, R15, 0x380, RZ, 0xc0, !PT ;  /* 0x000003800f0e7812 */ /* 0x000fe200078ec0ff */
[----:B------:R-:W-:Y:S01]  /*d840*/  UIMAD.WIDE.U32 UR6, UR43, UR8, URZ ;  /* 0x000000082b0672a5 */ /* 0x000fe2000f8e003f */
[----:B------:R-:W-:Y:S01]  /*d850*/  LOP3.LUT P0, RZ, R186, 0x3, RZ, 0xc0, !PT ;  /* 0x00000003baff7812 */ /* 0x000fe2000780c0ff */
[----:B------:R-:W-:Y:S01]  /*d860*/  UIMAD UR5, UR43, UR9, UR5 ;  /* 0x000000092b0572a4 */ /* 0x000fe2000f8e0205 */
[----:B------:R-:W-:Y:S01]  /*d870*/  SHF.R.U64 R5, R5, 0x3, RZ ;  /* 0x0000000305057819 */ /* 0x000fe200000012ff */
[----:B------:R-:W-:Y:S01]  /*d880*/  USHF.R.S32.HI UR8, URZ, 0x1f, UR44 ;  /* 0x0000001f3f087899 */ /* 0x000fe2000801142c */
[----:B------:R-:W-:Y:S01]  /*d890*/  SHF.R.U64 R26, R26, 0x3, RZ ;  /* 0x000000031a1a7819 */ /* 0x000fe200000012ff */
[----:B------:R-:W-:Y:S01]  /*d8a0*/  UIADD3 UR5, UR7, UR5, URZ ;  /* 0x0000000507057290 */ /* 0x000fe2000fffe03f */
[----:B------:R-:W-:-:S02]  /*d8b0*/  SHF.R.U64 R24, R24, 0x3, RZ ;  /* 0x0000000318187819 */ /* 0x000fc400000012ff */
[----:B------:R-:W-:Y:S02]  /*d8c0*/  SHF.R.U64 R20, R20, 0x3, RZ ;  /* 0x0000000314147819 */ /* 0x000fe400000012ff */
[----:B------:R-:W-:Y:S02]  /*d8d0*/  SHF.R.U64 R14, R14, 0x3, RZ ;  /* 0x000000030e0e7819 */ /* 0x000fe400000012ff */
[----:B------:R-:W-:Y:S02]  /*d8e0*/  ISETP.GE.OR P1, PT, R4, UR10, P0 ;  /* 0x0000000a04007c0c */ /* 0x000fe40008726670 */
[----:B------:R-:W-:Y:S01]  /*d8f0*/  LOP3.LUT R4, R5, R18, RZ, 0x3c, !PT ;  /* 0x0000001205047212 */ /* 0x000fe200078e3cff */
[--C-:B------:R-:W-:Y:S01]  /*d900*/  IMAD.MOV.U32 R5, RZ, RZ, R19.reuse ;  /* 0x000000ffff057224 */ /* 0x100fe200078e0013 */
[----:B------:R-:W-:Y:S01]  /*d910*/  LOP3.LUT R26, R26, R27, RZ, 0x3c, !PT ;  /* 0x0000001b1a1a7212 */ /* 0x000fe200078e3cff */
[--C-:B------:R-:W-:Y:S01]  /*d920*/  IMAD.X R27, RZ, RZ, R19.reuse, P2 ;  /* 0x000000ffff1b7224 */ /* 0x100fe200010e0613 */
[----:B------:R-:W-:Y:S01]  /*d930*/  LOP3.LUT R24, R24, R25, RZ, 0x3c, !PT ;  /* 0x0000001918187212 */ /* 0x000fe200078e3cff */
[----:B------:R-:W-:Y:S01]  /*d940*/  IMAD.X R25, RZ, RZ, R19, P6 ;  /* 0x000000ffff197224 */ /* 0x000fe200030e0613 */
[----:B------:R-:W-:-:S02]  /*d950*/  LOP3.LUT R20, R20, R21, RZ, 0x3c, !PT ;  /* 0x0000001514147212 */ /* 0x000fc400078e3cff */
[----:B------:R-:W-:Y:S02]  /*d960*/  LOP3.LUT R14, R14, R15, RZ, 0x3c, !PT ;  /* 0x0000000f0e0e7212 */ /* 0x000fe400078e3cff */
[C---:B------:R-:W-:Y:S02]  /*d970*/  IADD3 R15, P2, R18.reuse, 0x4040, RZ ;  /* 0x00004040120f7810 */ /* 0x040fe40007f5e0ff */
[C---:B------:R-:W-:Y:S02]  /*d980*/  IADD3 R21, P6, R18.reuse, 0x4060, RZ ;  /* 0x0000406012157810 */ /* 0x040fe40007fde0ff */
[----:B------:R-:W-:Y:S02]  /*d990*/  MOV R11, R4 ;  /* 0x00000004000b7202 */ /* 0x000fe40000000f00 */
[----:B------:R-:W-:Y:S02]  /*d9a0*/  IADD3 R13, P3, R18, 0x4020, RZ ;  /* 0x00004020120d7810 */ /* 0x000fe40007f7e0ff */
[----:B------:R-:W-:-:S02]  /*d9b0*/  LOP3.LUT R10, R15, 0x380, RZ, 0xc0, !PT ;  /* 0x000003800f0a7812 */ /* 0x000fc400078ec0ff */
[----:B------:R-:W-:Y:S02]  /*d9c0*/  LOP3.LUT R8, R21, 0x380, RZ, 0xc0, !PT ;  /* 0x0000038015087812 */ /* 0x000fe400078ec0ff */
[----:B------:R-:W-:Y:S02]  /*d9d0*/  F2FP.F16.F32.PACK_AB R4, R89, R0 ;  /* 0x000000005904723e */ /* 0x000fe400000000ff */
[----:B------:R-:W-:Y:S02]  /*d9e0*/  F2FP.F16.F32.PACK_AB R5, R91, R90 ;  /* 0x0000005a5b05723e */ /* 0x000fe400000000ff */
[----:B------:R-:W-:Y:S01]  /*d9f0*/  F2FP.F16.F32.PACK_AB R6, R6, R9 ;  /* 0x000000090606723e */ /* 0x000fe200000000ff */
[----:B------:R-:W-:Y:S01]  /*da00*/  IMAD.X R9, RZ, RZ, R19, P6 ;  /* 0x000000ffff097224 */ /* 0x000fe200030e0613 */
[----:B------:R-:W-:Y:S02]  /*da10*/  F2FP.F16.F32.PACK_AB R7, R7, R94 ;  /* 0x0000005e0707723e */ /* 0x000fe400000000ff */
[----:B------:R-:W-:-:S02]  /*da20*/  LOP3.LUT R12, R13, 0x380, RZ, 0xc0, !PT ;  /* 0x000003800d0c7812 */ /* 0x000fc400078ec0ff */
[----:B------:R-:W-:Y:S01]  /*da30*/  SHF.R.U64 R10, R10, 0x3, RZ ;  /* 0x000000030a0a7819 */ /* 0x000fe200000012ff */
[----:B------:R2:W-:Y:S01]  /*da40*/  STSM.16.M88.4 [R11], R4 ;  /* 0x000000040b007844 */ /* 0x0005e20000000200 */
[----:B------:R-:W-:Y:S02]  /*da50*/  SHF.R.U64 R8, R8, 0x3, RZ ;  /* 0x0000000308087819 */ /* 0x000fe400000012ff */
[----:B------:R-:W-:Y:S02]  /*da60*/  SHF.R.U64 R12, R12, 0x3, RZ ;  /* 0x000000030c0c7819 */ /* 0x000fe400000012ff */
[----:B------:R-:W-:Y:S01]  /*da70*/  LOP3.LUT R10, R10, R15, RZ, 0x3c, !PT ;  /* 0x0000000f0a0a7212 */ /* 0x000fe200078e3cff */
[--C-:B------:R-:W-:Y:S01]  /*da80*/  IMAD.X R15, RZ, RZ, R19.reuse, P4 ;  /* 0x000000ffff0f7224 */ /* 0x100fe200020e0613 */
[----:B------:R-:W-:Y:S01]  /*da90*/  LOP3.LUT R8, R8, R21, RZ, 0x3c, !PT ;  /* 0x0000001508087212 */ /* 0x000fe200078e3cff */
[----:B------:R-:W-:Y:S01]  /*daa0*/  IMAD.X R21, RZ, RZ, R19, P5 ;  /* 0x000000ffff157224 */ /* 0x000fe200028e0613 */
[----:B------:R-:W-:-:S02]  /*dab0*/  MOV R28, R24 ;  /* 0x00000018001c7202 */ /* 0x000fc40000000f00 */
[----:B------:R-:W-:Y:S01]  /*dac0*/  LOP3.LUT R12, R12, R13, RZ, 0x3c, !PT ;  /* 0x0000000d0c0c7212 */ /* 0x000fe200078e3cff */
[--C-:B------:R-:W-:Y:S01]  /*dad0*/  IMAD.X R13, RZ, RZ, R19.reuse, P3 ;  /* 0x000000ffff0d7224 */ /* 0x100fe200018e0613 */
[----:B------:R-:W-:Y:S02]  /*dae0*/  MOV R29, R26 ;  /* 0x0000001a001d7202 */ /* 0x000fe40000000f00 */
[----:B------:R-:W-:Y:S01]  /*daf0*/  MOV R27, R20 ;  /* 0x00000014001b7202 */ /* 0x000fe20000000f00 */
[----:B--2---:R-:W-:Y:S01]  /*db00*/  IMAD.X R11, RZ, RZ, R19, P2 ;  /* 0x000000ffff0b7224 */ /* 0x004fe200010e0613 */
[----:B------:R-:W-:Y:S01]  /*db10*/  F2FP.F16.F32.PACK_AB R4, R97, R96 ;  /* 0x000000606104723e */ /* 0x000fe200000000ff */
[----:B------:R-:W-:Y:S01]  /*db20*/  IMAD.U32 R21, RZ, RZ, UR7 ;  /* 0x00000007ff157e24 */ /* 0x000fe2000f8e00ff */
[----:B------:R-:W-:Y:S01]  /*db30*/  F2FP.F16.F32.PACK_AB R5, R99, R98 ;  /* 0x000000626305723e */ /* 0x000fe200000000ff */
[----:B------:R-:W-:Y:S01]  /*db40*/  IMAD.U32 R20, RZ, RZ, UR6 ;  /* 0x00000006ff147e24 */ /* 0x000fe2000f8e00ff */
[----:B------:R-:W-:Y:S01]  /*db50*/  MOV R24, R10 ;  /* 0x0000000a00187202 */ /* 0x000fe20000000f00 */
[C---:B-1----:R-:W-:Y:S01]  /*db60*/  IMAD R10, R32.reuse, UR8, RZ ;  /* 0x00000008200a7c24 */ /* 0x042fe2000f8e02ff */
[----:B------:R-:W-:Y:S01]  /*db70*/  F2FP.F16.F32.PACK_AB R6, R101, R100 ;  /* 0x000000646506723e */ /* 0x000fe200000000ff */
[----:B------:R-:W-:Y:S01]  /*db80*/  IMAD.U32 R21, RZ, RZ, UR5 ;  /* 0x00000005ff157e24 */ /* 0x000fe2000f8e00ff */
[----:B------:R-:W-:Y:S01]  /*db90*/  F2FP.F16.F32.PACK_AB R7, R103, R102 ;  /* 0x000000666707723e */ /* 0x000fe200000000ff */
[----:B------:R-:W-:Y:S01]  /*dba0*/  IMAD R30, R33, UR44, R10 ;  /* 0x0000002c211e7c24 */ /* 0x000fe2000f8e020a */
[----:B------:R-:W-:Y:S01]  /*dbb0*/  MOV R0, R8 ;  /* 0x0000000800007202 */ /* 0x000fe20000000f00 */
[----:B------:R-:W-:Y:S01]  /*dbc0*/  IMAD.WIDE.U32 R20, R32, UR44, R20 ;  /* 0x0000002c20147c25 */ /* 0x000fe2000f8e0014 */
[----:B------:R-:W-:Y:S01]  /*dbd0*/  MOV R26, R14 ;  /* 0x0000000e001a7202 */ /* 0x000fe20000000f00 */
[----:B------:R1:W-:Y:S01]  /*dbe0*/  STSM.16.M88.4 [R29], R4 ;  /* 0x000000041d007844 */ /* 0x0003e20000000200 */
[----:B------:R-:W-:Y:S01]  /*dbf0*/  MOV R25, R12 ;  /* 0x0000000c00197202 */ /* 0x000fe20000000f00 */
[----:B------:R-:W-:Y:S01]  /*dc00*/  ULDC.64 UR6, c[0x0][0xb40] ;  /* 0x0002d00000067ab9 */ /* 0x000fe20000000a00 */
        /* <DEDUP_REMOVED lines=29> */
[----:B-1----:R-:W-:Y:S02]  /*dde0*/  SHF.R.S32.HI R5, RZ, 0x1f, R31 ;  /* 0x0000001fff057819 */ /* 0x002fe4000001141f */
[C---:B------:R-:W-:Y:S01]  /*ddf0*/  IADD3 R6, P2, R31.reuse, R20, RZ ;  /* 0x000000141f067210 */ /* 0x040fe20007f5e0ff */
[----:B------:R-:W-:Y:S01]  /*de00*/  STSM.16.M88.4 [R0], R144 ;  /* 0x0000009000007844 */ /* 0x000fe20000000200 */
[----:B------:R-:W-:-:S02]  /*de10*/  ISETP.GE.OR P0, PT, R31, UR10, P0 ;  /* 0x0000000a1f007c0c */ /* 0x000fc40008706670 */
        /* <DEDUP_REMOVED lines=35> */
.L_x_6472:
[----:B------:R-:W-:Y:S05]  /*e050*/  BSYNC B0 ;  /* 0x0000000000007941 */ /* 0x000fea0003800000 */
.L_x_6471:
[----:B------:R-:W-:Y:S05]  /*e060*/  BRA `(.L_x_6470) ;  /* 0x00000008001c7947 */ /* 0x000fea0003800000 */
.L_x_6469:
        /* <DEDUP_REMOVED lines=10> */
[----:B------:R-:W-:Y:S01]  /*e110*/  IMAD.U32 R2, RZ, RZ, UR42 ;  /* 0x0000002aff027e24 */ /* 0x000fe2000f8e00ff */
[----:B------:R-:W-:-:S04]  /*e120*/  ULDC UR5, c[0x0][0xa88] ;  /* 0x0002a20000057ab9 */ /* 0x000fc80000000800 */
        /* <DEDUP_REMOVED lines=19> */
.L_x_6474:
[----:B------:R-:W-:Y:S05]  /*e260*/  BSYNC B0 ;  /* 0x0000000000007941 */ /* 0x000fea0003800000 */
.L_x_6473:
[----:B------:R-:W-:Y:S01]  /*e270*/  ULDC UR5, c[0x0][0xa88] ;  /* 0x0002a20000057ab9 */ /* 0x000fe20000000800 */
[C---:B--2---:R-:W-:Y:S01]  /*e280*/  IMAD R0, R6.reuse, UR6, RZ ;  /* 0x0000000606007c24 */ /* 0x044fe2000f8e02ff */
[----:B------:R-:W-:Y:S01]  /*e290*/  UIADD3 UR42, -UR42, UR5, URZ ;  /* 0x000000052a2a7290 */ /* 0x000fe2000fffe13f */
[----:B----4-:R-:W-:Y:S01]  /*e2a0*/  IMAD.WIDE.U32 R2, R6, UR43, R22 ;  /* 0x0000002b06027c25 */ /* 0x010fe2000f8e0016 */
[----:B------:R-:W-:Y:S01]  /*e2b0*/  ULOP3.LUT UR48, URZ, UR48, URZ, 0x33, !UPT ;  /* 0x000000303f307292 */ /* 0x000fe2000f8e333f */
[----:B------:R-:W-:Y:S01]  /*e2c0*/  SHF.R.S32.HI R185, RZ, 0x1f, R184 ;  /* 0x0000001fffb97819 */ /* 0x000fe200000114b8 */
[----:B------:R-:W-:Y:S01]  /*e2d0*/  BSSY B0, `(.L_x_6475) ;  /* 0x0000021000007945 */ /* 0x000fe20003800000 */
[----:B------:R-:W-:Y:S01]  /*e2e0*/  IMAD R5, R7, UR43, R0 ;  /* 0x0000002b07057c24 */ /* 0x000fe2000f8e0200 */
[C---:B------:R-:W-:Y:S01]  /*e2f0*/  ISETP.GE.AND P2, PT, R184.reuse, UR42, PT ;  /* 0x0000002ab8007c0c */ /* 0x040fe2000bf46270 */
[C---:B------:R-:W-:Y:S02]  /*e300*/  VIADD R0, R184.reuse, 0x40 ;  /* 0x00000040b8007836 */ /* 0x040fe40000000000 */
[----:B------:R-:W-:-:S02]  /*e310*/  VIADD R4, R184, 0x20 ;  /* 0x00000020b8047836 */ /* 0x000fc40000000000 */
        /* <DEDUP_REMOVED lines=15> */
[----:B------:R-:W-:Y:S01]  /*e410*/  IMAD R9, R5, UR6, RZ ;  /* 0x0000000605097c24 */ /* 0x000fe2000f8e02ff */
[----:B------:R-:W-:Y:S01]  /*e420*/  ISETP.GE.AND P2, PT, R22, UR5, PT ;  /* 0x0000000516007c0c */ /* 0x000fe2000bf46270 */
[----:B------:R-:W-:Y:S01]  /*e430*/  IMAD.MOV.U32 R2, RZ, RZ, R6 ;  /* 0x000000ffff027224 */ /* 0x000fe200078e0006 */
[----:B------:R-:W-:Y:S01]  /*e440*/  ISETP.GE.AND P3, PT, R0, UR5, PT ;  /* 0x0000000500007c0c */ /* 0x000fe2000bf66270 */
[----:B------:R-:W-:Y:S02]  /*e450*/  IMAD.MOV.U32 R3, RZ, RZ, R11 ;  /* 0x000000ffff037224 */ /* 0x000fe400078e000b */
[C---:B------:R-:W-:Y:S02]  /*e460*/  IMAD R9, R4.reuse, UR7, R9 ;  /* 0x0000000704097c24 */ /* 0x040fe4000f8e0209 */
[----:B------:R-:W-:Y:S01]  /*e470*/  IMAD.WIDE.U32 R2, R4, UR6, R2 ;  /* 0x0000000604027c25 */ /* 0x000fe2000f8e0002 */
[----:B------:R-:W-:-:S03]  /*e480*/  ULDC.64 UR6, c[0x0][0xa80] ;  /* 0x0002a00000067ab9 */ /* 0x000fc60000000a00 */
[----:B------:R-:W-:Y:S01]  /*e490*/  IMAD.IADD R3, R3, 0x1, R9 ;  /* 0x0000000103037824 */ /* 0x000fe200078e0209 */
[----:B------:R-:W-:-:S04]  /*e4a0*/  LEA R8, P5, R2, UR6, 0x1 ;  /* 0x0000000602087c11 */ /* 0x000fc8000f8a08ff */
[----:B------:R-:W-:-:S05]  /*e4b0*/  LEA.HI.X R9, R2, UR7, R3, 0x1, P5 ;  /* 0x0000000702097c11 */ /* 0x000fca000a8f0c03 */
[----:B------:R1:W-:Y:S04]  /*e4c0*/  @!P2 STG.E.128 desc[UR50][R8.64], RZ ;  /* 0x000000ff0800a986 */ /* 0x0003e8000c101d32 */
[----:B------:R1:W-:Y:S02]  /*e4d0*/  @!P3 STG.E.128 desc[UR50][R8.64+0x80], RZ ;  /* 0x000080ff0800b986 */ /* 0x0003e4000c101d32 */
.L_x_6476:
[----:B------:R-:W-:Y:S05]  /*e4e0*/  BSYNC B0 ;  /* 0x0000000000007941 */ /* 0x000fea0003800000 */
.L_x_6475:
[----:B------:R-:W-:Y:S04]  /*e4f0*/  BSSY B0, `(.L_x_6477) ;  /* 0x0000014000007945 */ /* 0x000fe80003800000 */
[----:B------:R-:W-:Y:S05]  /*e500*/  @P4 BRA `(.L_x_6478) ;  /* 0x0000000000484947 */ /* 0x000fea0003800000 */
[----:B-1----:R-:W-:Y:S01]  /*e510*/  IADD3 R9, P2, R4, 0x20, RZ ;  /* 0x0000002004097810 */ /* 0x002fe20007f5e0ff */
        /* <DEDUP_REMOVED lines=16> */
[----:B------:R2:W-:Y:S02]  /*e620*/  @!P4 STG.E.128 desc[UR50][R8.64+0x80], RZ ;  /* 0x000080ff0800c986 */ /* 0x0005e4000c101d32 */
.L_x_6478:
[----:B------:R-:W-:Y:S05]  /*e630*/  BSYNC B0 ;  /* 0x0000000000007941 */ /* 0x000fea0003800000 */
.L_x_6477:
[----:B------:R-:W-:Y:S04]  /*e640*/  BSSY B0, `(.L_x_6479) ;  /* 0x0000014000007945 */ /* 0x000fe80003800000 */
[----:B------:R-:W-:Y:S05]  /*e650*/  @P0 BRA `(.L_x_6480) ;  /* 0x0000000000480947 */ /* 0x000fea0003800000 */
[----:B-12---:R-:W-:Y:S01]  /*e660*/  IADD3 R9, P0, R4, 0x40, RZ ;  /* 0x0000004004097810 */ /* 0x006fe20007f1e0ff */
        /* <DEDUP_REMOVED lines=17> */
.L_x_6480:
[----:B------:R-:W-:Y:S05]  /*e780*/  BSYNC B0 ;  /* 0x0000000000007941 */ /* 0x000fea0003800000 */
.L_x_6479:
[----:B------:R-:W-:Y:S04]  /*e790*/  BSSY B0, `(.L_x_6470) ;  /* 0x0000014000007945 */ /* 0x000fe80003800000 */
[----:B------:R-:W-:Y:S05]  /*e7a0*/  @P1 BRA `(.L_x_6481) ;  /* 0x0000000000481947 */ /* 0x000fea0003800000 */
[----:B------:R-:W-:Y:S01]  /*e7b0*/  IADD3 R7, P0, R4, 0x60, RZ ;  /* 0x0000006004077810 */ /* 0x000fe20007f1e0ff */
        /* <DEDUP_REMOVED lines=17> */
.L_x_6481:
[----:B------:R-:W-:Y:S05]  /*e8d0*/  BSYNC B0 ;  /* 0x0000000000007941 */ /* 0x000fea0003800000 */
.L_x_6470:
[----:B------:R-:W5:Y:S02]  /*e8e0*/  LDC R0, c[0x0][0xda8] ;  /* 0x00036a00ff007b82 */ /* 0x000f640000000800 */
[----:B-----5:R-:W-:-:S13]  /*e8f0*/  ISETP.LE.AND P0, PT, R0, UR4, PT ;  /* 0x0000000400007c0c */ /* 0x020fda000bf03270 */
[----:B------:R-:W-:Y:S05]  /*e900*/  @!P0 BRA `(.L_x_6482) ;  /* 0xffffff24002c8947 */ /* 0x000fea000383ffff */
[----:B------:R-:W-:Y:S05]  /*e910*/  EXIT ;  /* 0x000000000000794d */ /* 0x000fea0003800000 */
.L_x_6388:
[----:B------:R-:W-:-:S08]  /*e920*/  NOP ;  /* 0x0000000000007918 */ /* 0x000fd00000000000 */
[----:B------:R-:W1:-:S00]  /*e930*/  USETMAXREG.DEALLOC.CTAPOOL 0x18 ;  /* 0x00000018000079c8 */ /* 0x000e4000080e0500 */
        /* <DEDUP_REMOVED lines=17> */
.L_x_6537:
        /* <DEDUP_REMOVED lines=21> */
.L_x_6484:
[----:B------:R-:W-:Y:S01]  /*eba0*/  ULDC UR9, c[0x0][0xdc4] ;  /* 0x0003710000097ab9 */ /* 0x000fe20000000800 */
[----:B------:R-:W-:Y:S01]  /*ebb0*/  UMOV UR7, UR8 ;  /* 0x0000000800077c82 */ /* 0x000fe20008000000 */
[----:B------:R-:W-:-:S11]  /*ebc0*/  UISETP.NE.AND UP0, UPT, UR9, 0x1, UPT ;  /* 0x000000010900788c */ /* 0x000fd6000bf05270 */
[----:B------:R-:W-:Y:S02]  /*ebd0*/  @UP0 ULDC.64 UR10, c[0x0][0xdc8] ;  /* 0x00037200000a0ab9 */ /* 0x000fe40000000a00 */
[----:B------:R-:W-:-:S04]  /*ebe0*/  UIMAD.WIDE.U32 UR4, UR8, UR10, URZ ;  /* 0x0000000a080472a5 */ /* 0x000fc8000f8e003f */
[----:B------:R-:W-:-:S04]  /*ebf0*/  @UP0 USHF.R.U32.HI UR7, URZ, UR11, UR5 ;  /* 0x0000000b3f070299 */ /* 0x000fc80008011605 */
[----:B------:R-:W-:-:S12]  /*ec00*/  UIMAD UR4, UR7, UR9, URZ ;  /* 0x00000009070472a4 */ /* 0x000fd8000f8e023f */
.L_x_6485:
        /* <DEDUP_REMOVED lines=40> */
.L_x_6487:
[----:B------:R-:W-:-:S11]  /*ee90*/  UISETP.NE.AND UP0, UPT, UR5, 0x1, UPT ;  /* 0x000000010500788c */ /* 0x000fd6000bf05270 */
[----:B------:R-:W-:Y:S02]  /*eea0*/  @UP0 ULDC.64 UR14, c[0x0][0x9e8] ;  /* 0x00027a00000e0ab9 */ /* 0x000fe40000000a00 */
[----:B------:R-:W-:-:S04]  /*eeb0*/  UIMAD.WIDE.U32 UR6, UR8, UR14, URZ ;  /* 0x0000000e080672a5 */ /* 0x000fc8000f8e003f */
[----:B------:R-:W-:-:S12]  /*eec0*/  @UP0 USHF.R.U32.HI UR8, URZ, UR15, UR7 ;  /* 0x0000000f3f080299 */ /* 0x000fd80008011607 */
.L_x_6488:
[----:B------:R-:W-:-:S04]  /*eed0*/  UIMAD UR8, UR8, UR5, UR5 ;  /* 0x00000005080872a4 */ /* 0x000fc8000f8e0205 */
[----:B------:R-:W-:-:S04]  /*eee0*/  UISETP.LT.AND UP0, UPT, UR4, UR8, UPT ;  /* 0x000000080400728c */ /* 0x000fc8000bf01270 */
[----:B------:R-:W-:-:S12]  /*eef0*/  USEL UR4, UR4, UR8, UP0 ;  /* 0x0000000804047287 */ /* 0x000fd80008000000 */
.L_x_6486:
        /* <DEDUP_REMOVED lines=25> */
.L_x_6490:
[----:B------:R-:W-:-:S11]  /*f090*/  UISETP.NE.AND UP0, UPT, UR5, 0x1, UPT ;  /* 0x000000010500788c */ /* 0x000fd6000bf05270 */
[----:B------:R-:W-:Y:S02]  /*f0a0*/  @UP0 ULDC.64 UR10, c[0x0][0x9e8] ;  /* 0x00027a00000a0ab9 */ /* 0x000fe40000000a00 */
[----:B------:R-:W-:-:S04]  /*f0b0*/  UIMAD.WIDE.U32 UR6, UR4, UR10, URZ ;  /* 0x0000000a040672a5 */ /* 0x000fc8000f8e003f */
[----:B------:R-:W-:-:S12]  /*f0c0*/  @UP0 USHF.R.U32.HI UR4, URZ, UR11, UR7 ;  /* 0x0000000b3f040299 */ /* 0x000fd80008011607 */
.L_x_6491:
[----:B------:R-:W-:-:S04]  /*f0d0*/  UIMAD UR4, UR4, UR5, URZ ;  /* 0x00000005040472a4 */ /* 0x000fc8000f8e023f */
[----:B------:R-:W-:-:S04]  /*f0e0*/  UISETP.LT.AND UP0, UPT, UR8, UR4, UPT ;  /* 0x000000040800728c */ /* 0x000fc8000bf01270 */
[----:B------:R-:W-:-:S12]  /*f0f0*/  USEL UR8, UR8, UR4, !UP0 ;  /* 0x0000000408087287 */ /* 0x000fd8000c000000 */
.L_x_6489:
        /* <DEDUP_REMOVED lines=27> */
.L_x_6493:
        /* <DEDUP_REMOVED lines=23> */
.L_x_6495:
        /* <DEDUP_REMOVED lines=20> */
.L_x_6497:
        /* <DEDUP_REMOVED lines=15> */
.L_x_6496:
        /* <DEDUP_REMOVED lines=20> */
[----:B------:R-:W-:-:S07]  /*f790*/  UMOV UR6, 0xffffffff ;  /* 0xffffffff00067882 */ /* 0x000fce0000000000 */
        /* <DEDUP_REMOVED lines=10> */
[----:B-1----:R-:W-:-:S03]  /*f840*/  ISETP.NE.U32.AND P0, PT, R2, RZ, PT ;  /* 0x000000ff0200720c */ /* 0x002fc60003f05070 */
[----:B------:R-:W-:Y:S01]  /*f850*/  VIADD R5, R5, 0xffffffff ;  /* 0xffffffff05057836 */ /* 0x000fe20000000000 */
[----:B------:R-:W-:-:S04]  /*f860*/  ISETP.NE.AND.EX P0, PT, R3, RZ, PT, P0 ;  /* 0x000000ff0300720c */ /* 0x000fc80003f05300 */
[----:B----4-:R-:W-:Y:S01]  /*f870*/  SEL R6, R0, RZ, !P0 ;  /* 0x000000ff00067207 */ /* 0x010fe20004000000 */
[----:B--2---:R-:W-:Y:S08]  /*f880*/  BRA.DIV UR6, `(.L_x_6498) ;  /* 0x0000002606687947 */ /* 0x004ff0000b800000 */
.L_x_6549:
[----:B------:R-:W-:Y:S01]  /*f890*/  UMOV UR4, 0xffffffff ;  /* 0xffffffff00047882 */ /* 0x000fe20000000000 */
[----:B------:R-:W-:Y:S02]  /*f8a0*/  SHF.R.S32.HI R18, RZ, 0x1f, R0 ;  /* 0x0000001fff127819 */ /* 0x000fe40000011400 */
[----:B------:R-:W-:Y:S05]  /*f8b0*/  BRA.DIV UR4, `(.L_x_6499) ;  /* 0x0000002604887947 */ /* 0x000fea000b800000 */
[----:B------:R-:W-:-:S13]  /*f8c0*/  ELECT P6, URZ, PT ;  /* 0x00000000003f782f */ /* 0x000fda00038c0000 */
.L_x_6552:
        /* <DEDUP_REMOVED lines=21> */
.L_x_6501:
[----:B------:R-:W2:Y:S01]  /*fa20*/  S2R R7, SR_TID.X ;  /* 0x0000000000077919 */ /* 0x000ea20000002100 */
[----:B-1----:R-:W-:Y:S02]  /*fa30*/  LEA R8, R16, UR39, 0x3 ;  /* 0x0000002710087c11 */ /* 0x002fe4000f8e18ff */
[----:B--2---:R-:W-:Y:S02]  /*fa40*/  LOP3.LUT R9, R7, 0x7f, RZ, 0xc0, !PT ;  /* 0x0000007f07097812 */ /* 0x004fe400078ec0ff */
[----:B------:R-:W-:Y:S02]  /*fa50*/  SHF.L.U32 R7, R17, 0x1f, RZ ;  /* 0x0000001f11077819 */ /* 0x000fe400000006ff */
[----:B------:R-:W-:Y:S02]  /*fa60*/  ISETP.NE.AND P3, PT, R9, RZ, PT ;  /* 0x000000ff0900720c */ /* 0x000fe40003f65270 */
[----:B------:R-:W1:Y:S02]  /*fa70*/  SYNCS.PHASECHK.TRANS64.TRYWAIT P2, [R8+URZ+0x28840], R7 ;  /* 0x02884007080075a7 */ /* 0x000e64000804017f */
[----:B-1----:R-:W-:Y:S09]  /*fa80*/  @!P2 BRA `(.L_x_6502) ;  /* 0x000000240034a947 */ /* 0x002ff20003800000 */
.L_x_6553:
        /* <DEDUP_REMOVED lines=8> */
.L_x_6503:
        /* <DEDUP_REMOVED lines=9> */
[----:B------:R-:W-:-:S04]  /*fba0*/  UMOV UR15, 0x40 ;  /* 0x00000040000f7882 */ /* 0x000fc80000000000 */
[----:B------:R-:W-:Y:S02]  /*fbb0*/  ULEA UR6, UR6, UR39, 0xf ;  /* 0x0000002706067291 */ /* 0x000fe4000f8e783f */
[----:B------:R-:W-:Y:S02]  /*fbc0*/  UIADD3 UR9, UR9, 0x28830, URZ ;  /* 0x0002883009097890 */ /* 0x000fe4000fffe03f */
[----:B------:R-:W-:Y:S02]  /*fbd0*/  USHF.L.U32 UR11, UR11, 0x7, URZ ;  /* 0x000000070b0b7899 */ /* 0x000fe4000800063f */
        /* <DEDUP_REMOVED lines=8> */
.L_x_6500:
        /* <DEDUP_REMOVED lines=12> */
[----:B------:R-:W-:Y:S01]  /*fd20*/  UIADD3 UR16, UR39, 0x14400, URZ ;  /* 0x0001440027107890 */ /* 0x000fe2000fffe03f */
[----:B------:R-:W-:Y:S01]  /*fd30*/  UMOV UR11, UR41 ;  /* 0x00000029000b7c82 */ /* 0x000fe20008000000 */
[----:B------:R-:W-:Y:S01]  /*fd40*/  UMOV UR12, UR42 ;  /* 0x0000002a000c7c82 */ /* 0x000fe20008000000 */
[----:B------:R-:W-:Y:S01]  /*fd50*/  UMOV UR13, UR43 ;  /* 0x0000002b000d7c82 */ /* 0x000fe20008000000 */
[----:B------:R1:W-:Y:S01]  /*fd60*/  @P2 SYNCS.ARRIVE.TRANS64 RZ, [UR39+0x28800], R7 ;  /* 0x02880007ffff29a7 */ /* 0x0003e20008000027 */
[----:B------:R-:W-:Y:S01]  /*fd70*/  UMOV UR14, 0x0 ;  /* 0x00000000000e7882 */ /* 0x000fe20000000000 */
[----:B------:R-:W-:Y:S01]  /*fd80*/  UMOV UR15, 0x12f00000 ;  /* 0x12f00000000f7882 */ /* 0x000fe20000000000 */
[----:B------:R-:W-:Y:S01]  /*fd90*/  UMOV UR10, URZ ;  /* 0x0000003f000a7c82 */ /* 0x000fe20008000000 */
[----:B------:R-:W-:Y:S01]  /*fda0*/  UMOV UR19, UR41 ;  /* 0x0000002900137c82 */ /* 0x000fe20008000000 */
[----:B------:R-:W-:Y:S01]  /*fdb0*/  UMOV UR20, UR42 ;  /* 0x0000002a00147c82 */ /* 0x000fe20008000000 */
[----:B------:R-:W-:Y:S01]  /*fdc0*/  UMOV UR21, UR43 ;  /* 0x0000002b00157c82 */ /* 0x000fe20008000000 */
[----:B------:R-:W-:Y:S01]  /*fdd0*/  UMOV UR18, 0x40 ;  /* 0x0000004000127882 */ /* 0x000fe20000000000 */
[----:B-1----:R-:W-:Y:S01]  /*fde0*/  IMAD.U32 R7, RZ, RZ, UR4 ;  /* 0x00000004ff077e24 */ /* 0x002fe2000f8e00ff */
[----:B------:R-:W-:Y:S01]  /*fdf0*/  UMOV UR17, UR9 ;  /* 0x0000000900117c82 */ /* 0x000fe20008000000 */
[----:B------:R1:W-:Y:S03]  /*fe00*/  UTMALDG.4D [UR8], [UR6], desc[UR14] ;  /* 0x00000e08060075b4 */ /* 0x0003e60008019000 */
[----:B------:R-:W-:Y:S01]  /*fe10*/  SHF.L.U32 R7, R7, 0x1f, RZ ;  /* 0x0000001f07077819 */ /* 0x000fe200000006ff */
[----:B------:R1:W-:Y:S03]  /*fe20*/  UTMALDG.4D [UR16], [UR6], desc[UR14] ;  /* 0x00000e10060075b4 */ /* 0x0003e60008019000 */
[----:B------:R-:W2:Y:S02]  /*fe30*/  SYNCS.PHASECHK.TRANS64.TRYWAIT P2, [UR39+0x28820], R7 ;  /* 0x02882007ff0075a7 */ /* 0x000ea40008040167 */
[----:B-12---:R-:W-:Y:S05]  /*fe40*/  @!P2 BRA `(.L_x_6504) ;  /* 0x000000200058a947 */ /* 0x006fea0003800000 */
.L_x_6554:
        /* <DEDUP_REMOVED lines=23> */
[----:B------:R-:W-:Y:S02]  /*ffc0*/  ULDC.64 UR4, c[0x0][0x408] ;  /* 0x0001020000047ab9 */ /* 0x000fe40000000a00 */
        /* <DEDUP_REMOVED lines=15> */
.L_x_6509:
[----:B-1----:R-:W1:Y:S01]  /*100c0*/  S2R R2, SR_TID.X ;  /* 0x0000000000027919 */ /* 0x002e620000002100 */
[----:B------:R-:W-:Y:S02]  /*100d0*/  LEA R3, R10, UR39, 0x3 ;  /* 0x000000270a037c11 */ /* 0x000fe4000f8e18ff */
[----:B-1----:R-:W-:Y:S02]  /*100e0*/  LOP3.LUT R9, R2, 0x7f, RZ, 0xc0, !PT ;  /* 0x0000007f02097812 */ /* 0x002fe400078ec0ff */
[----:B------:R-:W-:Y:S02]  /*100f0*/  SHF.L.U32 R2, R12, 0x1f, RZ ;  /* 0x0000001f0c027819 */ /* 0x000fe400000006ff */
[----:B------:R-:W-:Y:S02]  /*10100*/  ISETP.NE.AND P2, PT, R9, RZ, PT ;  /* 0x000000ff0900720c */ /* 0x000fe40003f45270 */
[----:B------:R-:W1:Y:S02]  /*10110*/  SYNCS.PHASECHK.TRANS64.TRYWAIT P3, [R3+URZ+0x28840], R2 ;  /* 0x02884002030075a7 */ /* 0x000e64000806017f */
[----:B-1----:R-:W-:Y:S09]  /*10120*/  @!P3 BRA `(.L_x_6510) ;  /* 0x0000001c00b8b947 */ /* 0x002ff20003800000 */
.L_x_6555:
        /* <DEDUP_REMOVED lines=8> */
.L_x_6511:
        /* <DEDUP_REMOVED lines=12> */
[----:B-1----:R-:W-:Y:S01]  /*10270*/  SHF.L.U32 R3, R17, 0x1f, RZ ;  /* 0x0000001f11037819 */ /* 0x002fe200000006ff */
[----:B------:R-:W-:Y:S01]  /*10280*/  ULEA UR8, UR8, UR39, 0xf ;  /* 0x0000002708087291 */ /* 0x000fe2000f8e783f */
[----:B------:R-:W-:Y:S01]  /*10290*/  LEA R2, R16, UR17, 0x3 ;  /* 0x0000001110027c11 */ /* 0x000fe2000f8e18ff */
[----:B------:R-:W-:-:S02]  /*102a0*/  UIADD3 UR9, UR9, 0x28830, URZ ;  /* 0x0002883009097890 */ /* 0x000fc4000fffe03f */
[----:B------:R-:W-:Y:S02]  /*102b0*/  USHF.L.U32 UR11, UR11, 0x7, URZ ;  /* 0x000000070b0b7899 */ /* 0x000fe4000800063f */
        /* <DEDUP_REMOVED lines=9> */
.L_x_6556:
        /* <DEDUP_REMOVED lines=9> */
.L_x_6513:
        /* <DEDUP_REMOVED lines=23> */
.L_x_6508:
[----:B------:R-:W-:Y:S05]  /*10550*/  BSYNC B0 ;  /* 0x0000000000007941 */ /* 0x000fea0003800000 */
.L_x_6507:
[----:B------:R-:W-:Y:S01]  /*10560*/  UIADD3 UR4, UR45, -0x3, URZ ;  /* 0xfffffffd2d047890 */ /* 0x000fe2000fffe03f */
[----:B------:R-:W-:Y:S02]  /*10570*/  IMAD.MOV.U32 R16, RZ, RZ, R10 ;  /* 0x000000ffff107224 */ /* 0x000fe400078e000a */
[----:B------:R-:W-:-:S03]  /*10580*/  IMAD.MOV.U32 R17, RZ, RZ, R12 ;  /* 0x000000ffff117224 */ /* 0x000fc600078e000c */
[----:B------:R-:W-:-:S07]  /*10590*/  IMAD.U32 R7, RZ, RZ, UR4 ;  /* 0x00000004ff077e24 */ /* 0x000fce000f8e00ff */
.L_x_6506:
[----:B------:R-:W-:Y:S01]  /*105a0*/  ULOP3.LUT UR4, URZ, UR45, URZ, 0x33, !UPT ;  /* 0x0000002d3f047292 */ /* 0x000fe2000f8e333f */
[----:B------:R-:W-:Y:S01]  /*105b0*/  VIADD R11, R11, 0xfffffffe ;  /* 0xfffffffe0b0b7836 */ /* 0x000fe20000000000 */
[----:B------:R-:W-:Y:S04]  /*105c0*/  BSSY B0, `(.L_x_6505) ;  /* 0x00000cf000007945 */ /* 0x000fe80003800000 */
[----:B------:R-:W-:-:S13]  /*105d0*/  ISETP.NE.AND P2, PT, R11, UR4, PT ;  /* 0x000000040b007c0c */ /* 0x000fda000bf45270 */
[----:B------:R-:W-:Y:S05]  /*105e0*/  @!P2 BRA `(.L_x_6514) ;  /* 0x0000000c0030a947 */ /* 0x000fea0003800000 */
[----:B------:R-:W-:-:S07]  /*105f0*/  IMAD.MOV.U32 R8, RZ, RZ, R6 ;  /* 0x000000ffff087224 */ /* 0x000fce00078e0006 */
.L_x_6529:
        /* <DEDUP_REMOVED lines=27> */
.L_x_6517:
[----:B------:R-:W1:Y:S01]  /*107b0*/  S2R R2, SR_TID.X ;  /* 0x0000000000027919 */ /* 0x000e620000002100 */
[----:B------:R-:W-:Y:S02]  /*107c0*/  LEA R3, R10, UR39, 0x3 ;  /* 0x000000270a037c11 */ /* 0x000fe4000f8e18ff */
[----:B-1----:R-:W-:Y:S02]  /*107d0*/  LOP3.LUT R9, R2, 0x7f, RZ, 0xc0, !PT ;  /* 0x0000007f02097812 */ /* 0x002fe400078ec0ff */
[----:B------:R-:W-:Y:S02]  /*107e0*/  SHF.L.U32 R2, R11, 0x1f, RZ ;  /* 0x0000001f0b027819 */ /* 0x000fe400000006ff */
[----:B------:R-:W-:Y:S02]  /*107f0*/  ISETP.NE.AND P2, PT, R9, RZ, PT ;  /* 0x000000ff0900720c */ /* 0x000fe40003f45270 */
[----:B------:R-:W1:Y:S02]  /*10800*/  SYNCS.PHASECHK.TRANS64.TRYWAIT P3, [R3+URZ+0x28840], R2 ;  /* 0x02884002030075a7 */ /* 0x000e64000806017f */
[----:B-1----:R-:W-:Y:S09]  /*10810*/  @!P3 BRA `(.L_x_6518) ;  /* 0x000000180024b947 */ /* 0x002ff20003800000 */
.L_x_6557:
        /* <DEDUP_REMOVED lines=8> */
.L_x_6519:
        /* <DEDUP_REMOVED lines=12> */
[----:B------:R-:W-:Y:S01]  /*10960*/  SHF.L.U32 R17, R17, 0x1f, RZ ;  /* 0x0000001f11117819 */ /* 0x000fe200000006ff */
[----:B------:R-:W-:Y:S01]  /*10970*/  ULEA UR8, UR8, UR39, 0xf ;  /* 0x0000002708087291 */ /* 0x000fe2000f8e783f */
[----:B-1----:R-:W-:Y:S01]  /*10980*/  LEA R2, R16, UR17, 0x3 ;  /* 0x0000001110027c11 */ /* 0x002fe2000f8e18ff */
        /* <DEDUP_REMOVED lines=11> */
.L_x_6558:
        /* <DEDUP_REMOVED lines=8> */
.L_x_6521:
        /* <DEDUP_REMOVED lines=11> */
[----:B------:R-:W-:Y:S01]  /*10b70*/  IMAD.MOV.U32 R6, RZ, RZ, R8 ;  /* 0x000000ffff067224 */ /* 0x000fe200078e0008 */
[----:B------:R-:W-:Y:S02]  /*10b80*/  ULEA UR6, UR6, UR39, 0xf ;  /* 0x0000002706067291 */ /* 0x000fe4000f8e783f */
[----:B------:R-:W-:Y:S02]  /*10b90*/  USHF.L.U32 UR11, UR11, 0x7, URZ ;  /* 0x000000070b0b7899 */ /* 0x000fe4000800063f */
[----:B------:R-:W-:Y:S02]  /*10ba0*/  UIADD3 UR9, UR9, 0x50, URZ ;  /* 0x0000005009097890 */ /* 0x000fe4000fffe03f */
        /* <DEDUP_REMOVED lines=8> */
.L_x_6516:
[----:B------:R-:W-:Y:S05]  /*10c30*/  BSYNC B1 ;  /* 0x0000000000017941 */ /* 0x000fea0003800000 */
.L_x_6515:
        /* <DEDUP_REMOVED lines=27> */
.L_x_6524:
[----:B------:R-:W-:Y:S02]  /*10df0*/  LEA R2, R16, UR39, 0x3 ;  /* 0x0000002710027c11 */ /* 0x000fe4000f8e18ff */
[----:B------:R-:W-:-:S04]  /*10e00*/  SHF.L.U32 R3, R17, 0x1f, RZ ;  /* 0x0000001f11037819 */ /* 0x000fc800000006ff */
[----:B------:R-:W2:Y:S02]  /*10e10*/  SYNCS.PHASECHK.TRANS64.TRYWAIT P2, [R2+URZ+0x28840], R3 ;  /* 0x02884003020075a7 */ /* 0x000ea4000804017f */
[----:B--2---:R-:W-:Y:S05]  /*10e20*/  @!P2 BRA `(.L_x_6525) ;  /* 0x0000001000c8a947 */ /* 0x004fea0003800000 */
.L_x_6559:
        /* <DEDUP_REMOVED lines=11> */
.L_x_6526:
        /* <DEDUP_REMOVED lines=12> */
[----:B--2---:R-:W-:Y:S01]  /*10fa0*/  LEA R2, R10, UR17, 0x3 ;  /* 0x000000110a027c11 */ /* 0x004fe2000f8e18ff */
[----:B------:R-:W-:-:S02]  /*10fb0*/  ULEA UR8, UR9, UR39, 0xf ;  /* 0x0000002709087291 */ /* 0x000fc4000f8e783f */
[----:B------:R-:W-:Y:S02]  /*10fc0*/  ULEA UR9, UR9, UR17, 0x3 ;  /* 0x0000001109097291 */ /* 0x000fe4000f8e183f */
[----:B------:R-:W-:Y:S02]  /*10fd0*/  USHF.L.U32 UR11, UR11, 0x7, URZ ;  /* 0x000000070b0b7899 */ /* 0x000fe4000800063f */
[----:B------:R-:W-:Y:S02]  /*10fe0*/  UIADD3 UR14, UR8, 0x18400, URZ ;  /* 0x00018400080e7890 */ /* 0x000fe4000fffe03f */
[----:B------:R-:W-:Y:S02]  /*10ff0*/  UIADD3 UR9, UR9, 0x30, URZ ;  /* 0x0000003009097890 */ /* 0x000fe4000fffe03f */
[----:B------:R-:W-:-:S03]  /*11000*/  UIADD3 UR15, UR8, 0x1c400, URZ ;  /* 0x0001c400080f7890 */ /* 0x000fc6000fffe03f */
[----:B------:R-:W-:-:S04]  /*11010*/  UMOV UR8, UR14 ;  /* 0x0000000e00087c82 */ /* 0x000fc80008000000 */
[----:B------:R1:W-:Y:S02]  /*11020*/  UTMALDG.4D [UR8], [UR4], desc[UR6] ;  /* 0x00000608040075b4 */ /* 0x0003e40008019000 */
[----:B-1----:R-:W-:Y:S01]  /*11030*/  UMOV UR8, UR15 ;  /* 0x0000000f00087c82 */ /* 0x002fe20008000000 */
[----:B------:R-:W-:Y:S02]  /*11040*/  UMOV UR10, UR16 ;  /* 0x00000010000a7c82 */ /* 0x000fe40008000000 */
[----:B------:R1:W-:Y:S01]  /*11050*/  UTMALDG.4D [UR8], [UR4], desc[UR6] ;  /* 0x00000608040075b4 */ /* 0x0003e20008019000 */
[----:B------:R-:W2:Y:S02]  /*11060*/  SYNCS.PHASECHK.TRANS64.TRYWAIT P2, [R2+URZ+0x60], R11 ;  /* 0x0000600b020075a7 */ /* 0x000ea4000804017f */
[----:B-12---:R-:W-:Y:S05]  /*11070*/  @!P2 BRA `(.L_x_6527) ;  /* 0x000000100048a947 */ /* 0x006fea0003800000 */
.L_x_6560:
        /* <DEDUP_REMOVED lines=8> */
.L_x_6528:
        /* <DEDUP_REMOVED lines=23> */
.L_x_6523:
[----:B------:R-:W-:Y:S05]  /*11270*/  BSYNC B1 ;  /* 0x0000000000017941 */ /* 0x000fea0003800000 */
.L_x_6522:
[----:B------:R-:W-:Y:S01]  /*11280*/  ISETP.GT.AND P2, PT, R12, UR44, PT ;  /* 0x0000002c0c007c0c */ /* 0x000fe2000bf44270 */
[----:B------:R-:W-:-:S12]  /*11290*/  VIADD R7, R7, 0xfffffffe ;  /* 0xfffffffe07077836 */ /* 0x000fd80000000000 */
[----:B------:R-:W-:Y:S05]  /*112a0*/  @P2 BRA `(.L_x_6529) ;  /* 0xfffffff000d42947 */ /* 0x000fea000383ffff */
.L_x_6514:
[----:B------:R-:W-:Y:S05]  /*112b0*/  BSYNC B0 ;  /* 0x0000000000007941 */ /* 0x000fea0003800000 */
.L_x_6505:
        /* <DEDUP_REMOVED lines=14> */
.L_x_6531:
[----:B------:R-:W-:Y:S05]  /*113a0*/  BSYNC B0 ;  /* 0x0000000000007941 */ /* 0x000fea0003800000 */
.L_x_6530:
        /* <DEDUP_REMOVED lines=9> */
.L_x_6561:
        /* <DEDUP_REMOVED lines=8> */
.L_x_6535:
        /* <DEDUP_REMOVED lines=9> */
[----:B------:R-:W-:-:S04]  /*11550*/  UMOV UR15, 0x40 ;  /* 0x00000040000f7882 */ /* 0x000fc80000000000 */
        /* <DEDUP_REMOVED lines=11> */
.L_x_6533:
[----:B------:R-:W-:Y:S05]  /*11610*/  BSYNC B0 ;  /* 0x0000000000007941 */ /* 0x000fea0003800000 */
.L_x_6532:
[----:B------:R-:W-:Y:S02]  /*11620*/  VIADD R16, R16, 0x1 ;  /* 0x0000000110107836 */ /* 0x000fe40000000000 */
[----:B------:R-:W-:-:S03]  /*11630*/  IMAD.MOV.U32 R13, RZ, RZ, R19 ;  /* 0x000000ffff0d7224 */ /* 0x000fc600078e0013 */
[----:B------:R-:W-:-:S04]  /*11640*/  ISETP.NE.AND P0, PT, R16, 0x2, PT ;  /* 0x000000021000780c */ /* 0x000fc80003f05270 */
[----:B-1----:R-:W-:Y:S02]  /*11650*/  SEL R0, RZ, 0x1, P0 ;  /* 0x00000001ff007807 */ /* 0x002fe40000000000 */
[----:B------:R-:W-:Y:S02]  /*11660*/  SEL R16, R16, RZ, P0 ;  /* 0x000000ff10107207 */ /* 0x000fe40000000000 */
[----:B------:R-:W-:-:S07]  /*11670*/  LOP3.LUT R17, R17, R0, RZ, 0x3c, !PT ;  /* 0x0000000011117212 */ /* 0x000fce00078e3cff */
.L_x_6494:
[----:B------:R-:W-:Y:S05]  /*11680*/  BSYNC B6 ;  /* 0x0000000000067941 */ /* 0x000fea0003800000 */
.L_x_6492:
[----:B------:R-:W-:-:S03]  /*11690*/  UMOV UR4, 0xffffffff ;  /* 0xffffffff00047882 */ /* 0x000fc60000000000 */
[----:B------:R-:W-:Y:S05]  /*116a0*/  BRA.DIV UR4, `(.L_x_6536) ;  /* 0x0000000a04e47947 */ /* 0x000fea000b800000 */
[----:B------:R1:W2:Y:S02]  /*116b0*/  SHFL.IDX PT, R14, R13, RZ, 0x1f ;  /* 0x00001fff0d0e7589 */ /* 0x0002a400000e0000 */
.L_x_6564:
        /* <DEDUP_REMOVED lines=14> */
.L_x_6483:
        /* <DEDUP_REMOVED lines=11> */
.L_x_6565:
        /* <DEDUP_REMOVED lines=9> */
[----:B------:R-:W-:-:S06]  /*118e0*/  ULOP3.LUT UR4, UR38, 0x2, URZ, 0xfc, !UPT ;  /* 0x0000000226047892 */ /* 0x000fcc000f8efc3f */
[----:B------:R-:W-:-:S05]  /*118f0*/  IMAD.U32 R0, RZ, RZ, UR4 ;  /* 0x00000004ff007e24 */ /* 0x000fca000f8e00ff */
[----:B------:R-:W-:-:S13]  /*11900*/  ISETP.NE.AND P2, PT, R0, 0x3, PT ;  /* 0x000000030000780c */ /* 0x000fda0003f45270 */
[----:B------:R-:W-:Y:S05]  /*11910*/  @!P2 BRA `(.L_x_6541) ;  /* 0x000000000004a947 */ /* 0x000fea0003800000 */
[----:B------:R-:W-:Y:S01]  /*11920*/  BPT.TRAP 0x1 ;  /* 0x000000040000795c */ /* 0x000fe20000300000 */
.L_x_6541:
        /* <DEDUP_REMOVED lines=12> */
.L_x_6566:
[----:B------:R-:W3:Y:S02]  /*119f0*/  SYNCS.PHASECHK.TRANS64.TRYWAIT P0, [R3+URZ], R0 ;  /* 0x00000000030075a7 */ /* 0x000ee4000800017f */
[----:B---3--:R-:W-:Y:S05]  /*11a00*/  @!P0 BRA `(.L_x_6543) ;  /* 0x0000000800588947 */ /* 0x008fea0003800000 */
.L_x_6567:
[----:B------:R-:W-:Y:S05]  /*11a10*/  @!P2 BRA `(.L_x_6544) ;  /* 0x000000000004a947 */ /* 0x000fea0003800000 */
[----:B------:R-:W-:Y:S01]  /*11a20*/  BPT.TRAP 0x1 ;  /* 0x000000040000795c */ /* 0x000fe20000300000 */
.L_x_6544:
[----:B---3--:R-:W-:-:S04]  /*11a30*/  VIADD R3, R7, 0x28860 ;  /* 0x0002886007037836 */ /* 0x008fc80000000000 */
[----:B--2---:R-:W-:-:S04]  /*11a40*/  IMAD R5, R16, 0x8, R3 ;  /* 0x0000000810057824 */ /* 0x004fc800078e0203 */
[----:B------:R-:W2:Y:S02]  /*11a50*/  SYNCS.PHASECHK.TRANS64.TRYWAIT P0, [R5+URZ], R4 ;  /* 0x00000004050075a7 */ /* 0x000ea4000800017f */
[----:B--2---:R-:W-:Y:S05]  /*11a60*/  @!P0 BRA `(.L_x_6545) ;  /* 0x0000000800548947 */ /* 0x004fea0003800000 */
.L_x_6568:
[----:B------:R-:W-:-:S07]  /*11a70*/  IMAD R3, R2, 0x8, R3 ;  /* 0x0000000802037824 */ /* 0x000fce00078e0203 */
.L_x_6546:
[----:B---3--:R3:W4:Y:S02]  /*11a80*/  SYNCS.PHASECHK.TRANS64.TRYWAIT P0, [R3+URZ], R0 ;  /* 0x00000000030075a7 */ /* 0x008724000800017f */
[----:B----4-:R-:W-:Y:S05]  /*11a90*/  @!P0 NANOSLEEP.SYNCS 0x989680 ;  /* 0x009896800000895d */ /* 0x010fea0003900000 */
[----:B------:R-:W4:Y:S02]  /*11aa0*/  @!P0 SYNCS.PHASECHK.TRANS64 P0, [R3+URZ], R0 ;  /* 0x00000000030085a7 */ /* 0x000f24000800007f */
[----:B----4-:R-:W-:Y:S05]  /*11ab0*/  @!P0 BRA `(.L_x_6546) ;  /* 0xfffffffc00f08947 */ /* 0x010fea000383ffff */
.L_x_6540:
[----:B------:R-:W-:Y:S05]  /*11ac0*/  BSYNC B0 ;  /* 0x0000000000007941 */ /* 0x000fea0003800000 */
.L_x_6539:
[----:B------:R-:W-:Y:S05]  /*11ad0*/  EXIT ;  /* 0x000000000000794d */ /* 0x000fea0003800000 */
.L_x_6400:
[----:B-1----:R-:W-:-:S04]  /*11ae0*/  IMAD.U32 R3, RZ, RZ, UR39 ;  /* 0x00000027ff037e24 */ /* 0x002fc8000f8e00ff */
[----:B------:R1:W2:Y:S03]  /*11af0*/  SYNCS.PHASECHK.TRANS64.TRYWAIT P1, [R3+URZ+0x28800], R0 ;  /* 0x02880000030075a7 */ /* 0x0002a6000802017f */
[----:B--2---:R-:W-:Y:S05]  /*11b00*/  @!P1 NANOSLEEP.SYNCS 0x989680 ;  /* 0x009896800000995d */ /* 0x004fea0003900000 */
[----:B------:R-:W2:Y:S02]  /*11b10*/  @!P1 SYNCS.PHASECHK.TRANS64 P1, [R3+URZ+0x28800], R0 ;  /* 0x02880000030095a7 */ /* 0x000ea4000802007f */
[----:B--2---:R-:W-:Y:S05]  /*11b20*/  @!P1 BRA `(.L_x_6400) ;  /* 0xfffffffc00ec9947 */ /* 0x004fea000383ffff */
[----:B------:R-:W-:Y:S05]  /*11b30*/  BRA `(.L_x_6547) ;  /* 0xfffffefc00887947 */ /* 0x000fea000383ffff */
.L_x_6404:
[----:B--2---:R2:W3:Y:S02]  /*11b40*/  SYNCS.PHASECHK.TRANS64.TRYWAIT P2, [R7+URZ+0x28830], R0 ;  /* 0x02883000070075a7 */ /* 0x0044e4000804017f */
[----:B---3--:R-:W-:Y:S05]  /*11b50*/  @!P2 NANOSLEEP.SYNCS 0x989680 ;  /* 0x009896800000a95d */ /* 0x008fea0003900000 */
[----:B------:R-:W3:Y:S02]  /*11b60*/  @!P2 SYNCS.PHASECHK.TRANS64 P2, [R7+URZ+0x28830], R0 ;  /* 0x028830000700a5a7 */ /* 0x000ee4000804007f */
[----:B---3--:R-:W-:Y:S05]  /*11b70*/  @!P2 BRA `(.L_x_6404) ;  /* 0xfffffffc00f0a947 */ /* 0x008fea000383ffff */
[----:B------:R-:W-:Y:S05]  /*11b80*/  BRA `(.L_x_6403) ;  /* 0xfffffefc00ac7947 */ /* 0x000fea000383ffff */
.L_x_6420:
[----:B--2---:R-:W-:-:S04]  /*11b90*/  IMAD.U32 R11, RZ, RZ, UR6 ;  /* 0x00000006ff0b7e24 */ /* 0x004fc8000f8e00ff */
[----:B------:R2:W3:Y:S03]  /*11ba0*/  SYNCS.PHASECHK.TRANS64.TRYWAIT P3, [R11+URZ+0x28830], R6 ;  /* 0x028830060b0075a7 */ /* 0x0004e6000806017f */
[----:B---3--:R-:W-:Y:S05]  /*11bb0*/  @!P3 NANOSLEEP.SYNCS 0x989680 ;  /* 0x009896800000b95d */ /* 0x008fea0003900000 */
[----:B------:R-:W3:Y:S02]  /*11bc0*/  @!P3 SYNCS.PHASECHK.TRANS64 P3, [R11+URZ+0x28830], R6 ;  /* 0x028830060b00b5a7 */ /* 0x000ee4000806007f */
[----:B---3--:R-:W-:Y:S05]  /*11bd0*/  @!P3 BRA `(.L_x_6420) ;  /* 0xfffffffc00ecb947 */ /* 0x008fea000383ffff */
[----:B------:R-:W-:Y:S05]  /*11be0*/  BRA `(.L_x_6417) ;  /* 0xffffff2c00fc7947 */ /* 0x000fea000383ffff */
.L_x_6424:
[----:B--2---:R-:W-:-:S04]  /*11bf0*/  IMAD.U32 R11, RZ, RZ, UR6 ;  /* 0x00000006ff0b7e24 */ /* 0x004fc8000f8e00ff */
[----:B------:R2:W3:Y:S03]  /*11c00*/  SYNCS.PHASECHK.TRANS64.TRYWAIT P3, [R11+URZ+0x28850], R6 ;  /* 0x028850060b0075a7 */ /* 0x0004e6000806017f */
[----:B---3--:R-:W-:Y:S05]  /*11c10*/  @!P3 NANOSLEEP.SYNCS 0x989680 ;  /* 0x009896800000b95d */ /* 0x008fea0003900000 */
[----:B------:R-:W3:Y:S02]  /*11c20*/  @!P3 SYNCS.PHASECHK.TRANS64 P3, [R11+URZ+0x28850], R6 ;  /* 0x028850060b00b5a7 */ /* 0x000ee4000806007f */
[----:B---3--:R-:W-:Y:S05]  /*11c30*/  @!P3 BRA `(.L_x_6424) ;  /* 0xfffffffc00ecb947 */ /* 0x008fea000383ffff */
[----:B------:R-:W-:Y:S05]  /*11c40*/  BRA `(.L_x_6421) ;  /* 0xffffff3000bc7947 */ /* 0x000fea000383ffff */
.L_x_6441:
[----:B--2---:R-:W-:-:S04]  /*11c50*/  IMAD.U32 R9, RZ, RZ, UR6 ;  /* 0x00000006ff097e24 */ /* 0x004fc8000f8e00ff */
[----:B------:R2:W3:Y:S03]  /*11c60*/  SYNCS.PHASECHK.TRANS64.TRYWAIT P2, [R9+URZ+0x28830], R0 ;  /* 0x02883000090075a7 */ /* 0x0004e6000804017f */
[----:B---3--:R-:W-:Y:S05]  /*11c70*/  @!P2 NANOSLEEP.SYNCS 0x989680 ;  /* 0x009896800000a95d */ /* 0x008fea0003900000 */
[----:B------:R-:W3:Y:S02]  /*11c80*/  @!P2 SYNCS.PHASECHK.TRANS64 P2, [R9+URZ+0x28830], R0 ;  /* 0x028830000900a5a7 */ /* 0x000ee4000804007f */
[----:B---3--:R-:W-:Y:S05]  /*11c90*/  @!P2 BRA `(.L_x_6441) ;  /* 0xfffffffc00eca947 */ /* 0x008fea000383ffff */
[----:B------:R-:W-:Y:S05]  /*11ca0*/  BRA `(.L_x_6438) ;  /* 0xffffff6000547947 */ /* 0x000fea000383ffff */
.L_x_6445:
[----:B--2---:R-:W-:-:S04]  /*11cb0*/  IMAD.U32 R9, RZ, RZ, UR6 ;  /* 0x00000006ff097e24 */ /* 0x004fc8000f8e00ff */
[----:B------:R2:W3:Y:S03]  /*11cc0*/  SYNCS.PHASECHK.TRANS64.TRYWAIT P2, [R9+URZ+0x28850], R0 ;  /* 0x02885000090075a7 */ /* 0x0004e6000804017f */
[----:B---3--:R-:W-:Y:S05]  /*11cd0*/  @!P2 NANOSLEEP.SYNCS 0x989680 ;  /* 0x009896800000a95d */ /* 0x008fea0003900000 */
[----:B------:R-:W3:Y:S02]  /*11ce0*/  @!P2 SYNCS.PHASECHK.TRANS64 P2, [R9+URZ+0x28850], R0 ;  /* 0x028850000900a5a7 */ /* 0x000ee4000804007f */
[----:B---3--:R-:W-:Y:S05]  /*11cf0*/  @!P2 BRA `(.L_x_6445) ;  /* 0xfffffffc00eca947 */ /* 0x008fea000383ffff */
[----:B------:R-:W-:Y:S05]  /*11d00*/  BRA `(.L_x_6442) ;  /* 0xffffff6400147947 */ /* 0x000fea000383ffff */
.L_x_6451:
[----:B--2---:R-:W-:-:S04]  /*11d10*/  IMAD.U32 R9, RZ, RZ, UR6 ;  /* 0x00000006ff097e24 */ /* 0x004fc8000f8e00ff */
[----:B------:R2:W3:Y:S03]  /*11d20*/  SYNCS.PHASECHK.TRANS64.TRYWAIT P2, [R9+URZ+0x28830], R0 ;  /* 0x02883000090075a7 */ /* 0x0004e6000804017f */
[----:B---3--:R-:W-:Y:S05]  /*11d30*/  @!P2 NANOSLEEP.SYNCS 0x989680 ;  /* 0x009896800000a95d */ /* 0x008fea0003900000 */
[----:B------:R-:W3:Y:S02]  /*11d40*/  @!P2 SYNCS.PHASECHK.TRANS64 P2, [R9+URZ+0x28830], R0 ;  /* 0x028830000900a5a7 */ /* 0x000ee4000804007f */
[----:B---3--:R-:W-:Y:S05]  /*11d50*/  @!P2 BRA `(.L_x_6451) ;  /* 0xfffffffc00eca947 */ /* 0x008fea000383ffff */
[----:B------:R-:W-:Y:S05]  /*11d60*/  BRA `(.L_x_6448) ;  /* 0xffffff8000347947 */ /* 0x000fea000383ffff */
.L_x_6455:
[----:B--2---:R-:W-:-:S04]  /*11d70*/  IMAD.U32 R9, RZ, RZ, UR6 ;  /* 0x00000006ff097e24 */ /* 0x004fc8000f8e00ff */
[----:B------:R2:W3:Y:S03]  /*11d80*/  SYNCS.PHASECHK.TRANS64.TRYWAIT P2, [R9+URZ+0x28850], R0 ;  /* 0x02885000090075a7 */ /* 0x0004e6000804017f */
[----:B---3--:R-:W-:Y:S05]  /*11d90*/  @!P2 NANOSLEEP.SYNCS 0x989680 ;  /* 0x009896800000a95d */ /* 0x008fea0003900000 */
[----:B------:R-:W3:Y:S02]  /*11da0*/  @!P2 SYNCS.PHASECHK.TRANS64 P2, [R9+URZ+0x28850], R0 ;  /* 0x028850000900a5a7 */ /* 0x000ee4000804007f */
[----:B---3--:R-:W-:Y:S05]  /*11db0*/  @!P2 BRA `(.L_x_6455) ;  /* 0xfffffffc00eca947 */ /* 0x008fea000383ffff */
[----:B------:R-:W-:Y:S05]  /*11dc0*/  BRA `(.L_x_6452) ;  /* 0xffffff8000f47947 */ /* 0x000fea000383ffff */
.L_x_6468:
[----:B--2---:R-:W-:-:S04]  /*11dd0*/  IMAD.U32 R5, RZ, RZ, UR5 ;  /* 0x00000005ff057e24 */ /* 0x004fc8000f8e00ff */
[----:B------:R2:W3:Y:S03]  /*11de0*/  SYNCS.PHASECHK.TRANS64.TRYWAIT P0, [R5+URZ+0x28850], R4 ;  /* 0x02885004050075a7 */ /* 0x0004e6000800017f */
[----:B---3--:R-:W-:Y:S05]  /*11df0*/  @!P0 NANOSLEEP.SYNCS 0x989680 ;  /* 0x009896800000895d */ /* 0x008fea0003900000 */
[----:B------:R-:W3:Y:S02]  /*11e00*/  @!P0 SYNCS.PHASECHK.TRANS64 P0, [R5+URZ+0x28850], R4 ;  /* 0x02885004050085a7 */ /* 0x000ee4000800007f */
[----:B---3--:R-:W-:Y:S05]  /*11e10*/  @!P0 BRA `(.L_x_6468) ;  /* 0xfffffffc00ec8947 */ /* 0x008fea000383ffff */
[----:B------:R-:W-:Y:S05]  /*11e20*/  BRA `(.L_x_6467) ;  /* 0xffffffac00dc7947 */ /* 0x000fea000383ffff */
.L_x_6498:
        /* <DEDUP_REMOVED lines=10> */
.L_x_6548:
[----:B------:R-:W-:Y:S05]  /*11ed0*/  BRA `(.L_x_6549) ;  /* 0xffffffd8006c7947 */ /* 0x000fea000383ffff */
.L_x_6499:
[----:B------:R-:W-:Y:S01]  /*11ee0*/  BSSY B0, `(.L_x_6550) ;  /* 0x0000006000007945 */ /* 0x000fe20003800000 */
[----:B------:R-:W-:-:S07]  /*11ef0*/  IMAD.MOV.U32 R15, RZ, RZ, -0x1 ;  /* 0xffffffffff0f7424 */ /* 0x000fce00078e00ff */
[----:B------:R-:W-:Y:S05]  /*11f00*/  WARPSYNC.COLLECTIVE R15, `(.L_x_6551) ;  /* 0x000000000f0c7348 */ /* 0x000fea0003c00000 */
[----:B------:R-:W-:Y:S02]  /*11f10*/  ELECT P6, UR62, PT ;  /* 0x00000000003e782f */ /* 0x000fe400038c0000 */
[----:B------:R-:W-:Y:S01]  /*11f20*/  MOV R14, UR62 ;  /* 0x0000003e000e7c02 */ /* 0x000fe20008000f00 */
[----:B------:R-:W-:Y:S10]  /*11f30*/  ENDCOLLECTIVE ;  /* 0x000000000000791b */ /* 0x000ff40003800000 */
.L_x_6551:
[----:B------:R-:W-:Y:S05]  /*11f40*/  BSYNC B0 ;  /* 0x0000000000007941 */ /* 0x000fea0003800000 */
.L_x_6550:
[----:B------:R-:W-:Y:S05]  /*11f50*/  BRA `(.L_x_6552) ;  /* 0xffffffd8005c7947 */ /* 0x000fea000383ffff */
.L_x_6502:
[----:B-1----:R1:W2:Y:S02]  /*11f60*/  SYNCS.PHASECHK.TRANS64.TRYWAIT P2, [R8+URZ+0x28840], R7 ;  /* 0x02884007080075a7 */ /* 0x0022a4000804017f */
[----:B--2---:R-:W-:Y:S05]  /*11f70*/  @!P2 NANOSLEEP.SYNCS 0x989680 ;  /* 0x009896800000a95d */ /* 0x004fea0003900000 */
[----:B------:R-:W2:Y:S02]  /*11f80*/  @!P2 SYNCS.PHASECHK.TRANS64 P2, [R8+URZ+0x28840], R7 ;  /* 0x028840070800a5a7 */ /* 0x000ea4000804007f */
[----:B--2---:R-:W-:Y:S05]  /*11f90*/  @!P2 BRA `(.L_x_6502) ;  /* 0xfffffffc00f0a947 */ /* 0x004fea000383ffff */
[----:B------:R-:W-:Y:S05]  /*11fa0*/  BRA `(.L_x_6553) ;  /* 0xffffffd800b87947 */ /* 0x000fea000383ffff */
.L_x_6504:
[----:B-1----:R-:W-:-:S04]  /*11fb0*/  IMAD.U32 R8, RZ, RZ, UR39 ;  /* 0x00000027ff087e24 */ /* 0x002fc8000f8e00ff */
[----:B------:R1:W2:Y:S03]  /*11fc0*/  SYNCS.PHASECHK.TRANS64.TRYWAIT P2, [R8+URZ+0x28820], R7 ;  /* 0x02882007080075a7 */ /* 0x0002a6000804017f */
[----:B--2---:R-:W-:Y:S05]  /*11fd0*/  @!P2 NANOSLEEP.SYNCS 0x989680 ;  /* 0x009896800000a95d */ /* 0x004fea0003900000 */
[----:B------:R-:W2:Y:S02]  /*11fe0*/  @!P2 SYNCS.PHASECHK.TRANS64 P2, [R8+URZ+0x28820], R7 ;  /* 0x028820070800a5a7 */ /* 0x000ea4000804007f */
[----:B--2---:R-:W-:Y:S05]  /*11ff0*/  @!P2 BRA `(.L_x_6504) ;  /* 0xfffffffc00eca947 */ /* 0x004fea000383ffff */
[----:B------:R-:W-:Y:S05]  /*12000*/  BRA `(.L_x_6554) ;  /* 0xffffffdc00907947 */ /* 0x000fea000383ffff */
.L_x_6510:
[----:B-1----:R1:W2:Y:S02]  /*12010*/  SYNCS.PHASECHK.TRANS64.TRYWAIT P3, [R3+URZ+0x28840], R2 ;  /* 0x02884002030075a7 */ /* 0x0022a4000806017f */
[----:B--2---:R-:W-:Y:S05]  /*12020*/  @!P3 NANOSLEEP.SYNCS 0x989680 ;  /* 0x009896800000b95d */ /* 0x004fea0003900000 */
[----:B------:R-:W2:Y:S02]  /*12030*/  @!P3 SYNCS.PHASECHK.TRANS64 P3, [R3+URZ+0x28840], R2 ;  /* 0x028840020300b5a7 */ /* 0x000ea4000806007f */
[----:B--2---:R-:W-:Y:S05]  /*12040*/  @!P3 BRA `(.L_x_6510) ;  /* 0xfffffffc00f0b947 */ /* 0x004fea000383ffff */
[----:B------:R-:W-:Y:S05]  /*12050*/  BRA `(.L_x_6555) ;  /* 0xffffffe000347947 */ /* 0x000fea000383ffff */
.L_x_6512:
[----:B-1----:R1:W2:Y:S02]  /*12060*/  SYNCS.PHASECHK.TRANS64.TRYWAIT P3, [R2+URZ+0x60], R3 ;  /* 0x00006003020075a7 */ /* 0x0022a4000806017f */
[----:B--2---:R-:W-:Y:S05]  /*12070*/  @!P3 NANOSLEEP.SYNCS 0x989680 ;  /* 0x009896800000b95d */ /* 0x004fea0003900000 */
[----:B------:R-:W2:Y:S02]  /*12080*/  @!P3 SYNCS.PHASECHK.TRANS64 P3, [R2+URZ+0x60], R3 ;  /* 0x000060030200b5a7 */ /* 0x000ea4000806007f */
[----:B--2---:R-:W-:Y:S05]  /*12090*/  @!P3 BRA `(.L_x_6512) ;  /* 0xfffffffc00f0b947 */ /* 0x004fea000383ffff */
[----:B------:R-:W-:Y:S05]  /*120a0*/  BRA `(.L_x_6556) ;  /* 0xffffffe000a87947 */ /* 0x000fea000383ffff */
.L_x_6518:
[----:B-1----:R1:W2:Y:S02]  /*120b0*/  SYNCS.PHASECHK.TRANS64.TRYWAIT P3, [R3+URZ+0x28840], R2 ;  /* 0x02884002030075a7 */ /* 0x0022a4000806017f */
[----:B--2---:R-:W-:Y:S05]  /*120c0*/  @!P3 NANOSLEEP.SYNCS 0x989680 ;  /* 0x009896800000b95d */ /* 0x004fea0003900000 */
[----:B------:R-:W2:Y:S02]  /*120d0*/  @!P3 SYNCS.PHASECHK.TRANS64 P3, [R3+URZ+0x28840], R2 ;  /* 0x028840020300b5a7 */ /* 0x000ea4000806007f */
[----:B--2---:R-:W-:Y:S05]  /*120e0*/  @!P3 BRA `(.L_x_6518) ;  /* 0xfffffffc00f0b947 */ /* 0x004fea000383ffff */
[----:B------:R-:W-:Y:S05]  /*120f0*/  BRA `(.L_x_6557) ;  /* 0xffffffe400c87947 */ /* 0x000fea000383ffff */
.L_x_6520:
[----:B-1----:R1:W2:Y:S02]  /*12100*/  SYNCS.PHASECHK.TRANS64.TRYWAIT P3, [R2+URZ+0x60], R17 ;  /* 0x00006011020075a7 */ /* 0x0022a4000806017f */
[----:B--2---:R-:W-:Y:S05]  /*12110*/  @!P3 NANOSLEEP.SYNCS 0x989680 ;  /* 0x009896800000b95d */ /* 0x004fea0003900000 */
[----:B------:R-:W2:Y:S02]  /*12120*/  @!P3 SYNCS.PHASECHK.TRANS64 P3, [R2+URZ+0x60], R17 ;  /* 0x000060110200b5a7 */ /* 0x000ea4000806007f */
[----:B--2---:R-:W-:Y:S05]  /*12130*/  @!P3 BRA `(.L_x_6520) ;  /* 0xfffffffc00f0b947 */ /* 0x004fea000383ffff */
[----:B------:R-:W-:Y:S05]  /*12140*/  BRA `(.L_x_6558) ;  /* 0xffffffe8003c7947 */ /* 0x000fea000383ffff */
.L_x_6525:
[----:B--2---:R2:W3:Y:S02]  /*12150*/  SYNCS.PHASECHK.TRANS64.TRYWAIT P2, [R2+URZ+0x28840], R3 ;  /* 0x02884003020075a7 */ /* 0x0044e4000804017f */
[----:B---3--:R-:W-:Y:S05]  /*12160*/  @!P2 NANOSLEEP.SYNCS 0x989680 ;  /* 0x009896800000a95d */ /* 0x008fea0003900000 */
[----:B------:R-:W3:Y:S02]  /*12170*/  @!P2 SYNCS.PHASECHK.TRANS64 P2, [R2+URZ+0x28840], R3 ;  /* 0x028840030200a5a7 */ /* 0x000ee4000804007f */
[----:B---3--:R-:W-:Y:S05]  /*12180*/  @!P2 BRA `(.L_x_6525) ;  /* 0xfffffffc00f0a947 */ /* 0x008fea000383ffff */
[----:B------:R-:W-:Y:S05]  /*12190*/  BRA `(.L_x_6559) ;  /* 0xffffffec00247947 */ /* 0x000fea000383ffff */
.L_x_6527:
[----:B-1----:R1:W2:Y:S02]  /*121a0*/  SYNCS.PHASECHK.TRANS64.TRYWAIT P2, [R2+URZ+0x60], R11 ;  /* 0x0000600b020075a7 */ /* 0x0022a4000804017f */
[----:B--2---:R-:W-:Y:S05]  /*121b0*/  @!P2 NANOSLEEP.SYNCS 0x989680 ;  /* 0x009896800000a95d */ /* 0x004fea0003900000 */
[----:B------:R-:W2:Y:S02]  /*121c0*/  @!P2 SYNCS.PHASECHK.TRANS64 P2, [R2+URZ+0x60], R11 ;  /* 0x0000600b0200a5a7 */ /* 0x000ea4000804007f */
[----:B--2---:R-:W-:Y:S05]  /*121d0*/  @!P2 BRA `(.L_x_6527) ;  /* 0xfffffffc00f0a947 */ /* 0x004fea000383ffff */
[----:B------:R-:W-:Y:S05]  /*121e0*/  BRA `(.L_x_6560) ;  /* 0xffffffec00a47947 */ /* 0x000fea000383ffff */
.L_x_6534:
[----:B-1----:R1:W2:Y:S02]  /*121f0*/  SYNCS.PHASECHK.TRANS64.TRYWAIT P0, [R3+URZ+0x28860], R0 ;  /* 0x02886000030075a7 */ /* 0x0022a4000800017f */
[----:B--2---:R-:W-:Y:S05]  /*12200*/  @!P0 NANOSLEEP.SYNCS 0x989680 ;  /* 0x009896800000895d */ /* 0x004fea0003900000 */
[----:B------:R-:W2:Y:S02]  /*12210*/  @!P0 SYNCS.PHASECHK.TRANS64 P0, [R3+URZ+0x28860], R0 ;  /* 0x02886000030085a7 */ /* 0x000ea4000800007f */
[----:B--2---:R-:W-:Y:S05]  /*12220*/  @!P0 BRA `(.L_x_6534) ;  /* 0xfffffffc00f08947 */ /* 0x004fea000383ffff */
[----:B------:R-:W-:Y:S05]  /*12230*/  BRA `(.L_x_6561) ;  /* 0xfffffff000807947 */ /* 0x000fea000383ffff */
.L_x_6536:
[----:B------:R-:W-:Y:S01]  /*12240*/  BSSY B0, `(.L_x_6562) ;  /* 0x0000007000007945 */ /* 0x000fe20003800000 */
[----:B------:R-:W-:Y:S02]  /*12250*/  IMAD.MOV.U32 R12, RZ, RZ, RZ ;  /* 0x000000ffff0c7224 */ /* 0x000fe400078e00ff */
[----:B------:R-:W-:Y:S02]  /*12260*/  IMAD.MOV.U32 R11, RZ, RZ, 0x1f ;  /* 0x0000001fff0b7424 */ /* 0x000fe400078e00ff */
[----:B------:R-:W-:-:S07]  /*12270*/  IMAD.MOV.U32 R15, RZ, RZ, -0x1 ;  /* 0xffffffffff0f7424 */ /* 0x000fce00078e00ff */
[----:B------:R-:W-:Y:S05]  /*12280*/  WARPSYNC.COLLECTIVE R15, `(.L_x_6563) ;  /* 0x000000000f087348 */ /* 0x000fea0003c00000 */
[----:B------:R1:W2:Y:S02]  /*12290*/  SHFL.IDX P6, R14, R13, R12, R11 ;  /* 0x0000000c0d0e7389 */ /* 0x0002a400000c000b */
[----:B-12---:R-:W-:Y:S01]  /*122a0*/  ENDCOLLECTIVE ;  /* 0x000000000000791b */ /* 0x006fe20003800000 */
.L_x_6563:
[----:B------:R-:W-:Y:S05]  /*122b0*/  BSYNC B0 ;  /* 0x0000000000007941 */ /* 0x000fea0003800000 */
.L_x_6562:
[----:B------:R-:W-:Y:S05]  /*122c0*/  BRA `(.L_x_6564) ;  /* 0xfffffff000fc7947 */ /* 0x000fea000383ffff */
.L_x_6538:
[----:B--2---:R2:W3:Y:S02]  /*122d0*/  SYNCS.PHASECHK.TRANS64.TRYWAIT P0, [R7+URZ+0x28820], R0 ;  /* 0x02882000070075a7 */ /* 0x0044e4000800017f */
[----:B---3--:R-:W-:Y:S05]  /*122e0*/  @!P0 NANOSLEEP.SYNCS 0x989680 ;  /* 0x009896800000895d */ /* 0x008fea0003900000 */
[----:B------:R-:W3:Y:S02]  /*122f0*/  @!P0 SYNCS.PHASECHK.TRANS64 P0, [R7+URZ+0x28820], R0 ;  /* 0x02882000070085a7 */ /* 0x000ee4000800007f */
[----:B---3--:R-:W-:Y:S05]  /*12300*/  @!P0 BRA `(.L_x_6538) ;  /* 0xfffffffc00f08947 */ /* 0x008fea000383ffff */
[----:B------:R-:W-:Y:S05]  /*12310*/  BRA `(.L_x_6565) ;  /* 0xfffffff4004c7947 */ /* 0x000fea000383ffff */
.L_x_6542:
[----:B--2---:R2:W3:Y:S02]  /*12320*/  SYNCS.PHASECHK.TRANS64.TRYWAIT P0, [R5+URZ], R4 ;  /* 0x00000004050075a7 */ /* 0x0044e4000800017f */
[----:B---3--:R-:W-:Y:S05]  /*12330*/  @!P0 NANOSLEEP.SYNCS 0x989680 ;  /* 0x009896800000895d */ /* 0x008fea0003900000 */
[----:B------:R-:W3:Y:S02]  /*12340*/  @!P0 SYNCS.PHASECHK.TRANS64 P0, [R5+URZ], R4 ;  /* 0x00000004050085a7 */ /* 0x000ee4000800007f */
[----:B---3--:R-:W-:Y:S05]  /*12350*/  @!P0 BRA `(.L_x_6542) ;  /* 0xfffffffc00f08947 */ /* 0x008fea000383ffff */
[----:B------:R-:W-:Y:S05]  /*12360*/  BRA `(.L_x_6566) ;  /* 0xfffffff400a07947 */ /* 0x000fea000383ffff */
.L_x_6543:
[----:B---3--:R3:W4:Y:S02]  /*12370*/  SYNCS.PHASECHK.TRANS64.TRYWAIT P0, [R3+URZ], R0 ;  /* 0x00000000030075a7 */ /* 0x008724000800017f */
[----:B----4-:R-:W-:Y:S05]  /*12380*/  @!P0 NANOSLEEP.SYNCS 0x989680 ;  /* 0x009896800000895d */ /* 0x010fea0003900000 */
[----:B------:R-:W4:Y:S02]  /*12390*/  @!P0 SYNCS.PHASECHK.TRANS64 P0, [R3+URZ], R0 ;  /* 0x00000000030085a7 */ /* 0x000f24000800007f */
[----:B----4-:R-:W-:Y:S05]  /*123a0*/  @!P0 BRA `(.L_x_6543) ;  /* 0xfffffffc00f08947 */ /* 0x010fea000383ffff */
[----:B------:R-:W-:Y:S05]  /*123b0*/  BRA `(.L_x_6567) ;  /* 0xfffffff400947947 */ /* 0x000fea000383ffff */
.L_x_6545:
[----:B--2---:R2:W3:Y:S02]  /*123c0*/  SYNCS.PHASECHK.TRANS64.TRYWAIT P0, [R5+URZ], R4 ;  /* 0x00000004050075a7 */ /* 0x0044e4000800017f */
[----:B---3--:R-:W-:Y:S05]  /*123d0*/  @!P0 NANOSLEEP.SYNCS 0x989680 ;  /* 0x009896800000895d */ /* 0x008fea0003900000 */
[----:B------:R-:W3:Y:S02]  /*123e0*/  @!P0 SYNCS.PHASECHK.TRANS64 P0, [R5+URZ], R4 ;  /* 0x00000004050085a7 */ /* 0x000ee4000800007f */
[----:B---3--:R-:W-:Y:S05]  /*123f0*/  @!P0 BRA `(.L_x_6545) ;  /* 0xfffffffc00f08947 */ /* 0x008fea000383ffff */
[----:B------:R-:W-:Y:S05]  /*12400*/  BRA `(.L_x_6568) ;  /* 0xfffffff400987947 */ /* 0x000fea000383ffff */
.L_x_6569:
        /* <DEDUP_REMOVED lines=15> */
.L_x_12773:


//--------------------- .text._ZN7cutlass13device_kernelIN5flash11enable_sm90INS1_16FlashAttnFwdSm90INS1_25CollectiveMainloopFwdSm90ILi2EN4cute5tupleIJNS5_1CILi1EEES8_S8_EEENS6_IJNS7_ILi128EEESA_SA_EEELi128ENS_6half_tEfNS_4arch4Sm90ELb0ELb1ELb0ELb1ELb0ELb0ELb0ELb1ELb1ELb0ELb0ELb0EEENS1_21CollectiveEpilogueFwdISB_S9_SC_SE_Li256ELb1ELb0ELb0ELb0EEENS1_36VarlenDynamicPersistentTileSchedulerILi128ELi128ELi256ELi32ELb0ELb0ELb1ELb1ELb0ELb1EEEEEEEEEvNT_6ParamsE --------------------------
	.section	.text._ZN7cutlass13device_kernelIN5flash11enable_sm90INS1_16FlashAttnFwdSm90INS1_25CollectiveMainloopFwdSm90ILi2EN4cute5tupleIJNS5_1CILi1EEES8_S8_EEENS6_IJNS7_ILi128EEESA_SA_EEELi128ENS_6half_tEfNS_4arch4Sm90ELb0ELb1ELb0ELb1ELb0ELb0ELb0ELb1ELb1ELb0ELb0ELb0EEENS1_21CollectiveEpilogueFwdISB_S9_SC_SE_Li256ELb1ELb0ELb0ELb0EEENS1_36VarlenDynamicPersistentTileSchedulerILi128ELi128ELi256ELi32ELb0ELb0ELb1ELb1ELb0ELb1EEEEEEEEEvNT_6ParamsE,"ax",@progbits
	.align	128
.text._ZN7cutlass13device_kernelIN5flash11enable_sm90INS1_16FlashAttnFwdSm90INS1_25CollectiveMainloopFwdSm90ILi2EN4cute5tupleIJNS5_1CILi1EEES8_S8_EEENS6_IJNS7_ILi128EEESA_SA_EEELi128ENS_6half_tEfNS_4arch4Sm90ELb0ELb1ELb0ELb1ELb0ELb0ELb0ELb1ELb1ELb0ELb0ELb0EEENS1_21CollectiveEpilogueFwdISB_S9_SC_SE_Li256ELb1ELb0ELb0ELb0EEENS1_36VarlenDynamicPersistentTileSchedulerILi128ELi128ELi256ELi32ELb0ELb0ELb1ELb1ELb0ELb1EEEEEEEEEvNT_6ParamsE:
        .type           _ZN7cutlass13device_kernelIN5flash11enable_sm90INS1_16FlashAttnFwdSm90INS1_25CollectiveMainloopFwdSm90ILi2EN4cute5tupleIJNS5_1CILi1EEES8_S8_EEENS6_IJNS7_ILi128EEESA_SA_EEELi128ENS_6half_tEfNS_4arch4Sm90ELb0ELb1ELb0ELb1ELb0ELb0ELb0ELb1ELb1ELb0ELb0ELb0EEENS1_21CollectiveEpilogueFwdISB_S9_SC_SE_Li256ELb1ELb0ELb0ELb0EEENS1_36VarlenDynamicPersistentTileSchedulerILi128ELi128ELi256ELi32ELb0ELb0ELb1ELb1ELb0ELb1EEEEEEEEEvNT_6ParamsE,@function
        .size           _ZN7cutlass13device_kernelIN5flash11enable_sm90INS1_16FlashAttnFwdSm90INS1_25CollectiveMainloopFwdSm90ILi2EN4cute5tupleIJNS5_1CILi1EEES8_S8_EEENS6_IJNS7_ILi128EEESA_SA_EEELi128ENS_6half_tEfNS_4arch4Sm90ELb0ELb1ELb0ELb1ELb0ELb0ELb0ELb1ELb1ELb0ELb0ELb0EEENS1_21CollectiveEpilogueFwdISB_S9_SC_SE_Li256ELb1ELb0ELb0ELb0EEENS1_36VarlenDynamicPersistentTileSchedulerILi128ELi128ELi256ELi32ELb0ELb0ELb1ELb1ELb0ELb1EEEEEEEEEvNT_6ParamsE,(.L_x_12774 - _ZN7cutlass13device_kernelIN5flash11enable_sm90INS1_16FlashAttnFwdSm90INS1_25CollectiveMainloopFwdSm90ILi2EN4cute5tupleIJNS5_1CILi1EEES8_S8_EEENS6_IJNS7_ILi128EEESA_SA_EEELi128ENS_6half_tEfNS_4arch4Sm90ELb0ELb1ELb0ELb1ELb0ELb0ELb0ELb1ELb1ELb0ELb0ELb0EEENS1_21CollectiveEpilogueFwdISB_S9_SC_SE_Li256ELb1ELb0ELb0ELb0EEENS1_36VarlenDynamicPersistentTileSchedulerILi128ELi128ELi256ELi32ELb0ELb0ELb1ELb1ELb0ELb1EEEEEEEEEvNT_6ParamsE)
        .other          _ZN7cutlass13device_kernelIN5flash11enable_sm90INS1_16FlashAttnFwdSm90INS1_25CollectiveMainloopFwdSm90ILi2EN4cute5tupleIJNS5_1CILi1EEES8_S8_EEENS6_IJNS7_ILi128EEESA_SA_EEELi128ENS_6half_tEfNS_4arch4Sm90ELb0ELb1ELb0ELb1ELb0ELb0ELb0ELb1ELb1ELb0ELb0ELb0EEENS1_21CollectiveEpilogueFwdISB_S9_SC_SE_Li256ELb1ELb0ELb0ELb0EEENS1_36VarlenDynamicPersistentTileSchedulerILi128ELi128ELi256ELi32ELb0ELb0ELb1ELb1ELb0ELb1EEEEEEEEEvNT_6ParamsE,@"STO_CUDA_ENTRY STV_DEFAULT"
_ZN7cutlass13device_kernelIN5flash11enable_sm90INS1_16FlashAttnFwdSm90INS1_25CollectiveMainloopFwdSm90ILi2EN4cute5tupleIJNS5_1CILi1EEES8_S8_EEENS6_IJNS7_ILi128EEESA_SA_EEELi128ENS_6half_tEfNS_4arch4Sm90ELb0ELb1ELb0ELb1ELb0ELb0ELb0ELb1ELb1ELb0ELb0ELb0EEENS1_21CollectiveEpilogueFwdISB_S9_SC_SE_Li256ELb1ELb0ELb0ELb0EEENS1_36VarlenDynamicPersistentTileSchedulerILi128ELi128ELi256ELi32ELb0ELb0ELb1ELb1ELb0ELb1EEEEEEEEEvNT_6ParamsE:
        /* <DEDUP_REMOVED lines=21> */
.L_x_6571:
[----:B------:R-:W-:Y:S05]  /*0150*/  BSYNC B0 ;  /* 0x0000000000007941 */ /* 0x000fea0003800000 */
.L_x_6570:
        /* <DEDUP_REMOVED lines=41> */
.L_x_6572:
        /* <DEDUP_REMOVED lines=22> */
.L_x_6573:
        /* <DEDUP_REMOVED lines=18> */
.L_x_6574:
        /* <DEDUP_REMOVED lines=22> */
.L_x_6575:
        /* <DEDUP_REMOVED lines=22> */
.L_x_6576:
[----:B------:R-:W-:Y:S01]  /*0930*/  PLOP3.LUT P0, PT, PT, PT, UP0, 0x80, 0x0 ;  /* 0x000000000000781c */ /* 0x000fe20003f0f008 */
[----:B------:R-:W-:Y:S01]  /*0940*/  UMOV UR36, 0x1 ;  /* 0x0000000100247882 */ /* 0x000fe20000000000 */
[----:B------:R-:W-:Y:S01]  /*0950*/  NOP ;  /* 0x0000000000007918 */ /* 0x000fe20000000000 */
[----:B------:R-:W-:Y:S01]  /*0960*/  USEL UR36, UR36, 0x2, !UP0 ;  /* 0x0000000224247887 */ /* 0x000fe2000c000000 */
[----:B------:R-:W-:Y:S01]  /*0970*/  ULDC.64 UR48, c[0x0][0x208] ;  /* 0x0000820000307ab9 */ /* 0x000fe20000000a00 */
[----:B012-4-:R-:W-:Y:S08]  /*0980*/  BAR.SYNC.DEFER_BLOCKING 0x0 ;  /* 0x0000000000007b1d */ /* 0x017ff00000010000 */
[----:B------:R-:W-:Y:S05]  /*0990*/  @!P0 BRA `(.L_x_6577) ;  /* 0x000000ec00a88947 */ /* 0x000fea0003800000 */
.L_x_6578:
[----:B------:R-:W-:-:S08]  /*09a0*/  NOP ;  /* 0x0000000000007918 */ /* 0x000fd00000000000 */
[----:B------:R-:W0:Y:S02]  /*09b0*/  USETMAXREG.TRY_ALLOC.CTAPOOL UP0, 0xf0 ;  /* 0x000000f0000079c8 */ /* 0x000e240008000600 */
[----:B0-----:R-:W-:-:S13]  /*09c0*/  PLOP3.LUT P0, PT, PT, PT, UP0, 0x80, 0x0 ;  /* 0x000000000000781c */ /* 0x001fda0003f0f008 */
[----:B------:R-:W-:Y:S05]  /*09d0*/  @!P0 BRA `(.L_x_6578) ;  /* 0xfffffffc00f08947 */ /* 0x000fea000383ffff */
[----:B------:R-:W0:Y:S01]  /*09e0*/  S2R R2, SR_TID.X ;  /* 0x0000000000027919 */ /* 0x000e220000002100 */
        /* <DEDUP_REMOVED lines=13> */
[----:B------:R-:W-:Y:S01]  /*0ac0*/  VIADD R193, R2, 0xffffff80 ;  /* 0xffffff8002c17836 */ /* 0x000fe20000000000 */
[----:B------:R-:W-:Y:S01]  /*0ad0*/  R2UR UR6, R186 ;  /* 0x00000000ba0672ca */ /* 0x000fe200000e0000 */
[----:B------:R-:W-:Y:S01]  /*0ae0*/  ULOP3.LUT UR45, UR36, 0x1, URZ, 0xfc, !UPT ;  /* 0x00000001242d7892 */ /* 0x000fe2000f8efc3f */
[----:B------:R-:W-:Y:S01]  /*0af0*/  R2UR UR5, R187 ;  /* 0x00000000bb0572ca */ /* 0x000fe200000e0000 */
[----:B------:R-:W-:Y:S01]  /*0b00*/  UMOV UR44, URZ ;  /* 0x0000003f002c7c82 */ /* 0x000fe20008000000 */
[----:B------:R-:W-:Y:S01]  /*0b10*/  SHF.R.S32.HI R0, RZ, 0x1f, R193 ;  /* 0x0000001fff007819 */ /* 0x000fe200000114c1 */
[----:B------:R-:W-:Y:S01]  /*0b20*/  UMOV UR43, URZ ;  /* 0x0000003f002b7c82 */ /* 0x000fe20008000000 */
[----:B------:R-:W-:Y:S02]  /*0b30*/  UMOV UR42, URZ ;  /* 0x0000003f002a7c82 */ /* 0x000fe40008000000 */
[CC--:B------:R-:W-:Y:S02]  /*0b40*/  LEA.HI R2, R0.reuse, R193.reuse, RZ, 0x7 ;  /* 0x000000c100027211 */ /* 0x0c0fe400078f38ff */
[----:B------:R-:W-:-:S02]  /*0b50*/  LEA.HI R3, R0, R193, RZ, 0x4 ;  /* 0x000000c100037211 */ /* 0x000fc400078f20ff */
        /* <DEDUP_REMOVED lines=21> */
[C---:B------:R-:W-:Y:S01]  /*0cb0*/  LOP3.LUT R4, R3.reuse, 0x3fffff0, RZ, 0xc0, !PT ;  /* 0x03fffff003047812 */ /* 0x040fe200078ec0ff */
[----:B------:R-:W-:Y:S01]  /*0cc0*/  IMAD R9, R8, 0x10, R9 ;  /* 0x0000001008097824 */ /* 0x000fe200078e0209 */
[----:B------:R-:W-:-:S02]  /*0cd0*/  LEA.HI R3, R3, R6, RZ, 0x1 ;  /* 0x0000000603037211 */ /* 0x000fc400078f08ff */
[----:B------:R-:W-:Y:S01]  /*0ce0*/  LOP3.LUT R5, R5, 0xfffffc00, RZ, 0xc0, !PT ;  /* 0xfffffc0005057812 */ /* 0x000fe200078ec0ff */
[----:B------:R-:W-:Y:S01]  /*0cf0*/  IMAD.IADD R4, R193, 0x1, -R4 ;  /* 0x00000001c1047824 */ /* 0x000fe200078e0a04 */
[----:B------:R-:W-:Y:S01]  /*0d00*/  LOP3.LUT R3, R3, 0x1ffffffe, RZ, 0xc0, !PT ;  /* 0x1ffffffe03037812 */ /* 0x000fe200078ec0ff */
[----:B------:R-:W-:Y:S01]  /*0d10*/  IMAD R190, R190, 0x40, R9 ;  /* 0x00000040bebe7824 */ /* 0x000fe200078e0209 */
[----:B------:R-:W-:Y:S01]  /*0d20*/  LOP3.LUT R2, R0, 0x1ffffff8, RZ, 0xc0, !PT ;  /* 0x1ffffff800027812 */ /* 0x000fe200078ec0ff */
[----:B------:R-:W-:Y:S01]  /*0d30*/  IMAD R4, R4, 0x40, R5 ;  /* 0x0000004004047824 */ /* 0x000fe200078e0205 */
[----:B------:R-:W-:Y:S01]  /*0d40*/  SHF.R.S32.HI R22, RZ, 0x3, R0 ;  /* 0x00000003ff167819 */ /* 0x000fe20000011400 */
[----:B------:R-:W-:Y:S02]  /*0d50*/  IMAD.IADD R3, R6, 0x1, -R3 ;  /* 0x0000000106037824 */ /* 0x000fe400078e0a03 */
[----:B------:R-:W-:Y:S02]  /*0d60*/  IMAD.IADD R2, R193, 0x1, -R2 ;  /* 0x00000001c1027824 */ /* 0x000fe400078e0a02 */
[----:B------:R-:W-:-:S02]  /*0d70*/  IMAD R192, R3, 0x8, R4 ;  /* 0x0000000803c07824 */ /* 0x000fc400078e0204 */
[----:B------:R-:W-:-:S07]  /*0d80*/  IMAD.SHL.U32 R19, R2, 0x8, RZ ;  /* 0x0000000802137824 */ /* 0x000fce00078e00ff */
.L_x_6678:
[----:B------:R-:W-:Y:S01]  /*0d90*/  ULDC.64 UR8, c[0x0][0xa28] ;  /* 0x00028a0000087ab9 */ /* 0x000fe20000000a00 */
[----:B0-----:R-:W0:Y:S01]  /*0da0*/  LDC R18, c[0x0][0x288] ;  /* 0x0000a200ff127b82 */ /* 0x001e220000000800 */
[----:B------:R-:W-:Y:S01]  /*0db0*/  UISETP.NE.U32.AND UP0, UPT, UR8, URZ, UPT ;  /* 0x0000003f0800728c */ /* 0x000fe2000bf05070 */
[----:B----45:R-:W-:-:S03]  /*0dc0*/  IMAD.MOV.U32 R6, RZ, RZ, RZ ;  /* 0x000000ffff067224 */ /* 0x030fc600078e00ff */
[----:B------:R-:W-:-:S03]  /*0dd0*/  UISETP.NE.AND.EX UP0, UPT, UR9, URZ, UPT, UP0 ;  /* 0x0000003f0900728c */ /* 0x000fc6000bf05300 */
[----:B------:R-:W-:Y:S01]  /*0de0*/  ULDC.64 UR8, c[0x0][0xa18] ;  /* 0x0002860000087ab9 */ /* 0x000fe20000000a00 */
[----:B-12---:R-:W1:Y:S01]  /*0df0*/  LDC.64 R8, c[0x0][0x3f8] ;  /* 0x0000fe00ff087b82 */ /* 0x006e620000000a00 */
        /* <DEDUP_REMOVED lines=9> */
[----:B---3--:R-:W3:Y:S01]  /*0e90*/  LDC R17, c[0x0][0x2e0] ;  /* 0x0000b800ff117b82 */ /* 0x008ee20000000800 */
        /* <DEDUP_REMOVED lines=8> */
[----:B------:R-:W-:Y:S01]  /*0f20*/  UMOV UR37, UR6 ;  /* 0x0000000600257c82 */ /* 0x000fe20008000000 */
        /* <DEDUP_REMOVED lines=16> */
.L_x_6579:
[----:B------:R-:W-:Y:S01]  /*1030*/  UMOV UR38, UR5 ;  /* 0x0000000500267c82 */ /* 0x000fe20008000000 */
[----:B---3--:R-:W-:Y:S02]  /*1040*/  IMAD R17, R0, R17, RZ ;  /* 0x0000001100117224 */ /* 0x008fe400078e02ff */
[----:B------:R-:W-:Y:S01]  /*1050*/  IMAD.MOV.U32 R188, RZ, RZ, R185 ;  /* 0x000000ffffbc7224 */ /* 0x000fe200078e00b9 */
[----:B------:R-:W-:Y:S06]  /*1060*/  @!P1 BRA `(.L_x_6580) ;  /* 0x0000000000189947 */ /* 0x000fec0003800000 */
[----:B------:R-:W-:Y:S02]  /*1070*/  ULDC.64 UR6, c[0x0][0xa20] ;  /* 0x0002880000067ab9 */ /* 0x000fe40000000a00 */
[----:B------:R-:W-:-:S06]  /*1080*/  UIMAD.WIDE UR4, UR5, 0x4, UR6 ;  /* 0x00000004050478a5 */ /* 0x000fcc000f8e0206 */
[----:B------:R-:W-:Y:S02]  /*1090*/  IMAD.U32 R2, RZ, RZ, UR4 ;  /* 0x00000004ff027e24 */ /* 0x000fe4000f8e00ff */
[----:B------:R-:W-:-:S05]  /*10a0*/  IMAD.U32 R3, RZ, RZ, UR5 ;  /* 0x00000005ff037e24 */ /* 0x000fca000f8e00ff */
[----:B------:R0:W5:Y:S01]  /*10b0*/  LDG.E R17, desc[UR48][R2.64] ;  /* 0x0000003002117981 */ /* 0x000162000c1e1900 */
[----:B------:R-:W-:Y:S05]  /*10c0*/  BRA `(.L_x_6581) ;  /* 0x00000000002c7947 */ /* 0x000fea0003800000 */
.L_x_6580:
        /* <DEDUP_REMOVED lines=11> */
.L_x_6581:
        /* <DEDUP_REMOVED lines=17> */
.L_x_6583:
[----:B------:R-:W-:-:S13]  /*1290*/  ISETP.NE.AND P0, PT, R9, 0x1, PT ;  /* 0x000000010900780c */ /* 0x000fda0003f05270 */
[----:B------:R-:W0:Y:S02]  /*12a0*/  @P0 LDC.64 R4, c[0x0][0x9e8] ;  /* 0x00027a00ff040b82 */ /* 0x000e240000000a00 */
[----:B0-----:R-:W-:-:S05]  /*12b0*/  @P0 IMAD.HI.U32 R4, R2, R4, RZ ;  /* 0x0000000402040227 */ /* 0x001fca00078e00ff */
[----:B------:R-:W-:-:S07]  /*12c0*/  @P0 SHF.R.U32.HI R2, RZ, R5, R4 ;  /* 0x00000005ff020219 */ /* 0x000fce0000011604 */
.L_x_6584:
[----:B------:R-:W-:-:S05]  /*12d0*/  IMAD R3, R2, R9, R9 ;  /* 0x0000000902037224 */ /* 0x000fca00078e0209 */
[----:B------:R-:W-:-:S07]  /*12e0*/  VIMNMX R0, R0, R3, PT ;  /* 0x0000000300007248 */ /* 0x000fce0003fe0100 */
.L_x_6582:
        /* <DEDUP_REMOVED lines=24> */
.L_x_6586:
[----:B------:R-:W-:-:S13]  /*1470*/  ISETP.NE.AND P0, PT, R9, 0x1, PT ;  /* 0x000000010900780c */ /* 0x000fda0003f05270 */
[----:B------:R-:W0:Y:S02]  /*1480*/  @P0 LDC.64 R2, c[0x0][0x9e8] ;  /* 0x00027a00ff020b82 */ /* 0x000e240000000a00 */
[----:B0-----:R-:W-:-:S05]  /*1490*/  @P0 IMAD.HI.U32 R0, R4, R2, RZ ;  /* 0x0000000204000227 */ /* 0x001fca00078e00ff */
[----:B------:R-:W-:-:S07]  /*14a0*/  @P0 SHF.R.U32.HI R4, RZ, R3, R0 ;  /* 0x00000003ff040219 */ /* 0x000fce0000011600 */
.L_x_6587:
[----:B------:R-:W-:-:S05]  /*14b0*/  IMAD R4, R4, R9, RZ ;  /* 0x0000000904047224 */ /* 0x000fca00078e02ff */
[----:B------:R-:W-:-:S13]  /*14c0*/  R2UR UR5, R4 ;  /* 0x00000000040572ca */ /* 0x000fda00000e0000 */
[----:B------:R-:W-:-:S04]  /*14d0*/  UISETP.LT.AND UP0, UPT, UR4, UR5, UPT ;  /* 0x000000050400728c */ /* 0x000fc8000bf01270 */
[----:B------:R-:W-:-:S12]  /*14e0*/  USEL UR4, UR4, UR5, !UP0 ;  /* 0x0000000504047287 */ /* 0x000fd8000c000000 */
.L_x_6585:
        /* <DEDUP_REMOVED lines=74> */
.L_x_6589:
[----:B------:R-:W-:Y:S01]  /*1990*/  ULEA.HI UR4, UR44, UR44, URZ, 0x1 ;  /* 0x0000002c2c047291 */ /* 0x000fe2000f8f083f */
[----:B------:R-:W-:-:S03]  /*19a0*/  IMAD.U32 R2, RZ, RZ, UR45 ;  /* 0x0000002dff027e24 */ /* 0x000fc6000f8e00ff */
[----:B------:R-:W-:Y:S02]  /*19b0*/  ULOP3.LUT UR4, UR4, 0xfffffffe, URZ, 0xc0, !UPT ;  /* 0xfffffffe04047892 */ /* 0x000fe4000f8ec03f */
[----:B------:R-:W-:Y:S02]  /*19c0*/  ISETP.NE.AND P0, PT, R2, 0x3, PT ;  /* 0x000000030200780c */ /* 0x000fe40003f05270 */
[----:B------:R-:W-:-:S06]  /*19d0*/  UIADD3 UR4, UR44, -UR4, URZ ;  /* 0x800000042c047290 */ /* 0x000fcc000fffe03f */
[----:B------:R-:W-:-:S05]  /*19e0*/  IMAD.U32 R0, RZ, RZ, UR4 ;  /* 0x00000004ff007e24 */ /* 0x000fca000f8e00ff */
[----:B------:R-:W-:-:S04]  /*19f0*/  SHF.L.U32 R0, R0, 0x1f, RZ ;  /* 0x0000001f00007819 */ /* 0x000fc800000006ff */
[----:B------:R-:W0:Y:S02]  /*1a00*/  SYNCS.PHASECHK.TRANS64.TRYWAIT P1, [UR41+0x28800], R0 ;  /* 0x02880000ff0075a7 */ /* 0x000e240008020169 */
[----:B0-----:R-:W-:Y:S05]  /*1a10*/  @!P1 BRA `(.L_x_6590) ;  /* 0x0000012c00e89947 */ /* 0x001fea0003800000 */
.L_x_6773:
[----:B------:R-:W-:Y:S05]  /*1a20*/  @!P0 BRA `(.L_x_6591) ;  /* 0x0000000000048947 */ /* 0x000fea0003800000 */
[----:B------:R-:W-:Y:S01]  /*1a30*/  BPT.TRAP 0x1 ;  /* 0x000000040000795c */ /* 0x000fe20000300000 */
.L_x_6591:
[----:B------:R-:W-:Y:S02]  /*1a40*/  IMAD.U32 R5, RZ, RZ, UR42 ;  /* 0x0000002aff057e24 */ /* 0x000fe4000f8e00ff */
[----:B0-----:R-:W-:-:S03]  /*1a50*/  IMAD.U32 R0, RZ, RZ, UR43 ;  /* 0x0000002bff007e24 */ /* 0x001fc6000f8e00ff */
[----:B------:R-:W-:Y:S02]  /*1a60*/  LEA R5, R5, UR41, 0x3 ;  /* 0x0000002905057c11 */ /* 0x000fe4000f8e18ff */
[----:B------:R-:W-:-:S04]  /*1a70*/  SHF.L.U32 R0, R0, 0x1f, RZ ;  /* 0x0000001f00007819 */ /* 0x000fc800000006ff */
[----:B------:R0:W1:Y:S01]  /*1a80*/  SYNCS.PHASECHK.TRANS64.TRYWAIT P2, [R5+URZ+0x28830], R0 ;  /* 0x02883000050075a7 */ /* 0x000062000804017f */
[----:B------:R-:W-:Y:S05]  /*1a90*/  @!P0 BRA `(.L_x_6592) ;  /* 0x0000000000048947 */ /* 0x000fea0003800000 */
[----:B------:R-:W-:Y:S01]  /*1aa0*/  BPT.TRAP 0x1 ;  /* 0x000000040000795c */ /* 0x000fe20000300000 */
.L_x_6592:
[----:B------:R-:W2:Y:S02]  /*1ab0*/  S2R R2, SR_TID.X ;  /* 0x0000000000027919 */ /* 0x000ea40000002100 */
[----:B--2---:R-:W-:Y:S01]  /*1ac0*/  LOP3.LUT P1, RZ, R2, 0x7f, RZ, 0xc0, !PT ;  /* 0x0000007f02ff7812 */ /* 0x004fe2000782c0ff */
[----:B-1----:R-:W-:-:S12]  /*1ad0*/  @P2 BRA `(.L_x_6593) ;  /* 0x0000000000082947 */ /* 0x002fd80003800000 */
[----:B------:R-:W1:Y:S02]  /*1ae0*/  SYNCS.PHASECHK.TRANS64.TRYWAIT P2, [R5+URZ+0x28830], R0 ;  /* 0x02883000050075a7 */ /* 0x000e64000804017f */
[----:B-1----:R-:W-:Y:S05]  /*1af0*/  @!P2 BRA `(.L_x_6594) ;  /* 0x0000012c00c8a947 */ /* 0x002fea0003800000 */
.L_x_6593:
[----:B------:R-:W-:Y:S05]  /*1b00*/  WARPSYNC.ALL ;  /* 0x0000000000007948 */ /* 0x000fea0003800000 */
[----:B------:R-:W-:Y:S01]  /*1b10*/  UIADD3 UR4, UR41, 0x18400, URZ ;  /* 0x0001840029047890 */ /* 0x000fe2000fffe03f */
[----:B------:R-:W-:Y:S01]  /*1b20*/  WARPGROUP.ARRIVE ;  /* 0x00000000000079c5 */ /* 0x000fe20000000000 */
[----:B------:R-:W-:Y:S01]  /*1b30*/  ULOP3.LUT UR32, UR47, 0x10000, URZ, 0xfc, !UPT ;  /* 0x000100002f207892 */ /* 0x000fe2000f8efc3f */
[----:B------:R-:W-:Y:S01]  /*1b40*/  IMAD.MOV.U32 R3, RZ, RZ, -0x80 ;  /* 0xffffff80ff037424 */ /* 0x000fe200078e00ff */
[----:B------:R-:W-:Y:S01]  /*1b50*/  USHF.R.U32.HI UR4, URZ, 0x4, UR4 ;  /* 0x000000043f047899 */ /* 0x000fe20008011604 */
[----:B01----:R-:W-:Y:S01]  /*1b60*/  @!P1 VIADD R0, R5, 0x28840 ;  /* 0x0002884005009836 */ /* 0x003fe20000000000 */
[----:B------:R-:W-:Y:S01]  /*1b70*/  UMOV UR33, 0x40000040 ;  /* 0x4000004000217882 */ /* 0x000fe20000000000 */
[----:B------:R-:W-:Y:S01]  /*1b80*/  UMOV UR35, 0x40000040 ;  /* 0x4000004000237882 */ /* 0x000fe20000000000 */
[----:B------:R-:W-:Y:S01]  /*1b90*/  ULOP3.LUT UR4, UR4, 0x3fff, URZ, 0xc0, !UPT ;  /* 0x00003fff04047892 */ /* 0x000fe2000f8ec03f */
[----:B------:R-:W-:Y:S01]  /*1ba0*/  IMAD R14, R88, R3, 0x80 ;  /* 0x00000080580e7424 */ /* 0x000fe200078e0203 */
[----:B------:R-:W-:Y:S01]  /*1bb0*/  UMOV UR5, 0x40000040 ;  /* 0x4000004000057882 */ /* 0x000fe20000000000 */
[----:B------:R-:W-:Y:S01]  /*1bc0*/  UMOV UR7, 0x40000040 ;  /* 0x4000004000077882 */ /* 0x000fe20000000000 */
[----:B------:R-:W-:Y:S01]  /*1bd0*/  ULOP3.LUT UR46, UR4, 0x10000, URZ, 0xfc, !UPT ;  /* 0x00010000042e7892 */ /* 0x000fe2000f8efc3f */
[----:B------:R-:W-:Y:S01]  /*1be0*/  IMAD.IADD R3, R17, 0x1, R14 ;  /* 0x0000000111037824 */ /* 0x000fe200078e020e */
[----:B------:R-:W-:Y:S01]  /*1bf0*/  UIADD3 UR4, UR32, 0x2, URZ ;  /* 0x0000000220047890 */ /* 0x000fe2000fffe03f */
[----:B------:R-:W-:Y:S01]  /*1c00*/  @!P1 PRMT R0, RZ, 0x654, R0 ;  /* 0x00000654ff009816 */ /* 0x000fe20000000000 */
[----:B------:R-:W-:Y:S01]  /*1c10*/  ULEA UR34, UR42, UR46, 0xb ;  /* 0x0000002e2a227291 */ /* 0x000fe2000f8e583f */
[----:B------:R-:W-:Y:S01]  /*1c20*/  IMAD R2, R185, 0x80, R190 ;  /* 0x00000080b9027824 */ /* 0x000fe200078e02be */
[----:B------:R-:W-:Y:S01]  /*1c30*/  UIADD3 UR8, UR32, 0x4, URZ ;  /* 0x0000000420087890 */ /* 0x000fe2000fffe03f */
[--C-:B------:R-:W-:Y:S01]  /*1c40*/  IADD3 R5, -R18, 0x1, R3.reuse ;  /* 0x0000000112057810 */ /* 0x100fe20007ffe103 */
[----:B------:R-:W-:Y:S01]  /*1c50*/  UIADD3 UR6, UR34, 0x2, URZ ;  /* 0x0000000222067890 */ /* 0x000fe2000fffe03f */
[----:B------:R-:W-:Y:S01]  /*1c60*/  IMAD R9, R16, -0x2, R3 ;  /* 0xfffffffe10097824 */ /* 0x000fe200078e0203 */
[----:B------:R-:W-:Y:S01]  /*1c70*/  UIADD3 UR10, UR34, 0x4, URZ ;  /* 0x00000004220a7890 */ /* 0x000fe2000fffe03f */
[----:B------:R-:W-:Y:S01]  /*1c80*/  LEA R7, R88, 0xffffff80, 0x7 ;  /* 0xffffff8058077811 */ /* 0x000fe200078e38ff */
[----:B------:R-:W-:Y:S01]  /*1c90*/  UMOV UR9, 0x40000040 ;  /* 0x4000004000097882 */ /* 0x000fe20000000000 */
[----:B------:R-:W-:Y:S01]  /*1ca0*/  HGMMA.64x128x16.F32 R24, gdesc[UR32], RZ, !UPT, gsb0 ;  /* 0x01e00000201879f0 */ /* 0x000fe2000c0008ff */
        /* <DEDUP_REMOVED lines=22> */
[----:B------:R-:W-:Y:S01]  /*1e10*/  ULDC UR50, c[0x0][0x9dc] ;  /* 0x0002770000327ab9 */ /* 0x000fe20000000800 */
[----:B------:R-:W-:Y:S02]  /*1e20*/  WARPGROUP.DEPBAR.LE gsb0, 0x0 ;  /* 0x00008000000079c5 */ /* 0x000fe40000010000 */
[----:B------:R-:W-:-:S06]  /*1e30*/  WARPGROUP.ARRIVE ;  /* 0x00000000000079c5 */ /* 0x000fcc0000000000 */
[----:B------:R-:W-:Y:S01]  /*1e40*/  HGMMA.64x128x16.F32 R24, gdesc[UR4], R24, gsb0 ;  /* 0x01e00000041879f0 */ /* 0x000fe20008000818 */
[----:B------:R-:W-:Y:S02]  /*1e50*/  ULDC.64 UR6, c[0x0][0x9e0] ;  /* 0x0002780000067ab9 */ /* 0x000fe40000000a00 */
[----:B------:R-:W-:Y:S01]  /*1e60*/  UISETP.GE.AND UP0, UPT, UR7, 0x1, UPT ;  /* 0x000000010700788c */ /* 0x000fe2000bf06270 */
[----:B------:R-:W-:-:S05]  /*1e70*/  VIADD R20, R5, UR6 ;  /* 0x0000000605147c36 */ /* 0x000fca0008000000 */
[----:B------:R-:W-:Y:S01]  /*1e80*/  PLOP3.LUT P2, PT, PT, PT, UP0, 0x40, 0x0 ;  /* 0x000000000000781c */ /* 0x000fe20003f4e808 */
[----:B------:R-:W-:Y:S02]  /*1e90*/  WARPGROUP.DEPBAR.LE gsb0, 0x0 ;  /* 0x00008000000079c5 */ /* 0x000fe40000010000 */
        /* <DEDUP_REMOVED lines=36> */
.L_x_6597:
[----:B------:R-:W-:-:S06]  /*20e0*/  UISETP.NE.AND UP1, UPT, UR7, 0x1, UPT ;  /* 0x000000010700788c */ /* 0x000fcc000bf25270 */
[----:B------:R-:W-:-:S05]  /*20f0*/  PLOP3.LUT P2, PT, PT, PT, UP1, 0x80, 0x0 ;  /* 0x000000000000781c */ /* 0x000fca0003f4f018 */
[----:B------:R-:W-:-:S08]  /*2100*/  @UP1 ULDC.64 UR10, c[0x0][0x9e8] ;  /* 0x00027a00000a1ab9 */ /* 0x000fd00000000a00 */
[----:B------:R-:W-:-:S05]  /*2110*/  @P2 IMAD.HI.U32 R5, R4, UR10, RZ ;  /* 0x0000000a04052c27 */ /* 0x000fca000f8e00ff */
[----:B------:R-:W-:-:S07]  /*2120*/  @P2 SHF.R.U32.HI R4, RZ, UR11, R5 ;  /* 0x0000000bff042c19 */ /* 0x000fce0008011605 */
.L_x_6598:
[----:B------:R-:W-:Y:S05]  /*2130*/  BSYNC B0 ;  /* 0x0000000000007941 */ /* 0x000fea0003800000 */
.L_x_6596:
[----:B------:R-:W-:-:S04]  /*2140*/  IMAD R5, R4, UR7, -R7 ;  /* 0x0000000704057c24 */ /* 0x000fc8000f8e0a07 */
[----:B------:R-:W-:-:S05]  /*2150*/  IMAD R5, R16, -0x2, R5 ;  /* 0xfffffffe10057824 */ /* 0x000fca00078e0205 */
[----:B------:R-:W-:Y:S02]  /*2160*/  VIMNMX R3, R3, R5, !PT ;  /* 0x0000000503037248 */ /* 0x000fe40007fe0100 */
[----:B------:R-:W-:-:S07]  /*2170*/  VIADDMNMX R0, R5, UR7, R0, PT ;  /* 0x0000000705007c46 */ /* 0x000fce000b800100 */
.L_x_6595:
        /* <DEDUP_REMOVED lines=8> */
[----:B------:R-:W-:Y:S02]  /*2200*/  P2R R15, PR, RZ, 0x20 ;  /* 0x00000020ff0f7803 */ /* 0x000fe40000000000 */
[----:B------:R-:W-:Y:S02]  /*2210*/  ISETP.LT.OR P3, PT, R0, 0xa, P3 ;  /* 0x0000000a0000780c */ /* 0x000fe40001f61670 */
[----:B------:R-:W-:Y:S02]  /*2220*/  ISETP.GT.AND P4, PT, R3, 0x8, !P4 ;  /* 0x000000080300780c */ /* 0x000fe40006784270 */
[----:B------:R-:W-:-:S02]  /*2230*/  ISETP.GE.AND P5, PT, R14, 0x11, PT ;  /* 0x000000110e00780c */ /* 0x000fc40003fa6270 */
[----:B------:R-:W-:Y:S01]  /*2240*/  FSEL R120, R29, -INF , !P3 ;  /* 0xff8000001d787808 */ /* 0x000fe20005800000 */
[----:B------:R-:W-:Y:S01]  /*2250*/  VIADD R29, R2, 0x8 ;  /* 0x00000008021d7836 */ /* 0x000fe20000000000 */
        /* <DEDUP_REMOVED lines=11> */
[C---:B------:R-:W-:Y:S02]  /*2310*/  ISETP.GT.AND P3, PT, R3.reuse, 0x18, !P4 ;  /* 0x000000180300780c */ /* 0x040fe40006764270 */
        /* <DEDUP_REMOVED lines=109> */
[----:B------:R-:W-:Y:S02]  /*29f0*/  ISETP.GE.AND P3, PT, R14, 0x71, PT ;  /* 0x000000710e00780c */ /* 0x000fe40003f66270 */
[----:B------:R-:W-:Y:S02]  /*2a00*/  VIADDMNMX R29, R29, R20, R9, PT ;  /* 0x000000141d1d7246 */ /* 0x000fe40003800109 */
[----:B------:R-:W-:Y:S02]  /*2a10*/  ISETP.GT.AND P4, PT, R3, 0x70, !P3 ;  /* 0x000000700300780c */ /* 0x000fe40005f84270 */
[----:B------:R-:W-:-:S02]  /*2a20*/  IADD3 R25, R11, 0x8, R2 ;  /* 0x000000080b197810 */ /* 0x000fc40007ffe002 */
        /* <DEDUP_REMOVED lines=18> */
[----:B------:R-:W-:-:S04]  /*2b50*/  ISETP.LT.OR P6, PT, R0, 0x7a, P6 ;  /* 0x0000007a0000780c */ /* 0x000fc800037c1670 */
[----:B------:R-:W-:Y:S02]  /*2b60*/  FSEL R14, R85, -INF , !P6 ;  /* 0xff800000550e7808 */ /* 0x000fe40007000000 */
[----:B------:R-:W-:-:S13]  /*2b70*/  PLOP3.LUT P6, PT, PT, PT, UP0, 0x40, 0x0 ;  /* 0x000000000000781c */ /* 0x000fda0003fce808 */
        /* <DEDUP_REMOVED lines=15> */
.L_x_6601:
[----:B------:R-:W-:-:S06]  /*2c70*/  UISETP.NE.AND UP1, UPT, UR7, 0x1, UPT ;  /* 0x000000010700788c */ /* 0x000fcc000bf25270 */
[----:B------:R-:W-:-:S05]  /*2c80*/  PLOP3.LUT P6, PT, PT, PT, UP1, 0x80, 0x0 ;  /* 0x000000000000781c */ /* 0x000fca0003fcf018 */
[----:B------:R-:W-:-:S08]  /*2c90*/  @UP1 ULDC.64 UR10, c[0x0][0x9e8] ;  /* 0x00027a00000a1ab9 */ /* 0x000fd00000000a00 */
[----:B------:R-:W-:Y:S01]  /*2ca0*/  @P6 IMAD.HI.U32 R0, R3, UR10, RZ ;  /* 0x0000000a03006c27 */ /* 0x000fe2000f8e00ff */
[----:B------:R-:W-:-:S13]  /*2cb0*/  PLOP3.LUT P6, PT, PT, PT, UP1, 0x80, 0x0 ;  /* 0x000000000000781c */ /* 0x000fda0003fcf018 */
[----:B------:R-:W-:-:S07]  /*2cc0*/  @P6 SHF.R.U32.HI R3, RZ, UR11, R0 ;  /* 0x0000000bff036c19 */ /* 0x000fce0008011600 */
.L_x_6602:
[----:B------:R-:W-:Y:S05]  /*2cd0*/  BSYNC B0 ;  /* 0x0000000000007941 */ /* 0x000fea0003800000 */
.L_x_6600:
[----:B------:R-:W-:-:S04]  /*2ce0*/  IMAD R3, R3, UR7, -R7 ;  /* 0x0000000703037c24 */ /* 0x000fc8000f8e0a07 */
[----:B------:R-:W-:-:S05]  /*2cf0*/  IMAD R0, R16, -0x2, R3 ;  /* 0xfffffffe10007824 */ /* 0x000fca00078e0203 */
[----:B------:R-:W-:Y:S02]  /*2d00*/  VIMNMX R25, R25, R0, !PT ;  /* 0x0000000019197248 */ /* 0x000fe40007fe0100 */
[----:B------:R-:W-:-:S07]  /*2d10*/  VIADDMNMX R29, R0, UR7, R29, PT ;  /* 0x00000007001d7c46 */ /* 0x000fce000b80011d */
.L_x_6599:
[----:B------:R-:W-:Y:S01]  /*2d20*/  ISETP.GT.AND P2, PT, R25, 0x1, !P2 ;  /* 0x000000011900780c */ /* 0x000fe20005744270 */
[----:B------:R-:W-:Y:S01]  /*2d30*/  ULDC UR10, c[0x0][0x988] ;  /* 0x00026200000a7ab9 */ /* 0x000fe20000000800 */
[----:B------:R-:W-:Y:S02]  /*2d40*/  ISETP.NE.AND P6, PT, R21, RZ, PT ;  /* 0x000000ff1500720c */ /* 0x000fe40003fc5270 */
        /* <DEDUP_REMOVED lines=76> */
[----:B------:R-:W-:Y:S01]  /*3210*/  ISETP.GT.AND P3, PT, R25, 0x70, !P3 ;  /* 0x000000701900780c */ /* 0x000fe20005f64270 */
[----:B------:R-:W0:Y:S01]  /*3220*/  SHFL.BFLY PT, R0, R3, 0x2, 0x1f ;  /* 0x0c401f0003007f89 */ /* 0x000e2200000e0000 */
[----:B------:R-:W-:Y:S02]  /*3230*/  FSEL R50, R50, -INF , !P2 ;  /* 0xff80000032327808 */ /* 0x000fe40005000000 */
[----:B------:R-:W-:Y:S02]  /*3240*/  ISETP.NE.AND P2, PT, R45, RZ, PT ;  /* 0x000000ff2d00720c */ /* 0x000fe40003f45270 */
[C---:B------:R-:W-:Y:S02]  /*3250*/  ISETP.GT.AND P4, PT, R25.reuse, 0x71, !P4 ;  /* 0x000000711900780c */ /* 0x040fe40006784270 */
[----:B------:R-:W-:Y:S02]  /*3260*/  ISETP.GT.AND P2, PT, R25, 0x31, !P2 ;  /* 0x000000311900780c */ /* 0x000fe40005744270 */
[----:B------:R-:W-:-:S02]  /*3270*/  ISETP.LT.OR P3, PT, R29, 0x71, P3 ;  /* 0x000000711d00780c */ /* 0x000fc40001f61670 */
[----:B------:R-:W-:Y:S02]  /*3280*/  ISETP.LT.OR P2, PT, R29, 0x32, P2 ;  /* 0x000000321d00780c */ /* 0x000fe40001741670 */
[----:B------:R-:W-:Y:S02]  /*3290*/  ISETP.GT.AND P5, PT, R25, 0x78, !P5 ;  /* 0x000000781900780c */ /* 0x000fe40006fa4270 */
[----:B------:R-:W-:Y:S02]  /*32a0*/  FSEL R44, R51, -INF , !P2 ;  /* 0xff800000332c7808 */ /* 0x000fe40005000000 */
[----:B------:R-:W-:Y:S02]  /*32b0*/  ISETP.NE.AND P2, PT, R48, RZ, PT ;  /* 0x000000ff3000720c */ /* 0x000fe40003f45270 */
[----:B------:R-:W-:Y:S02]  /*32c0*/  ISETP.LT.OR P4, PT, R29, 0x72, P4 ;  /* 0x000000721d00780c */ /* 0x000fe40002781670 */
[----:B------:R-:W-:-:S02]  /*32d0*/  ISETP.GT.AND P2, PT, R25, 0x38, !P2 ;  /* 0x000000381900780c */ /* 0x000fc40005744270 */
[----:B------:R-:W-:Y:S02]  /*32e0*/  FSEL R82, R82, -INF , !P3 ;  /* 0xff80000052527808 */ /* 0x000fe40005800000 */
[----:B------:R-:W-:Y:S02]  /*32f0*/  ISETP.LT.OR P2, PT, R29, 0x39, P2 ;  /* 0x000000391d00780c */ /* 0x000fe40001741670 */
[----:B0-----:R-:W-:Y:S02]  /*3300*/  FMNMX.FTZ R7, R3, R0, !PT ;  /* 0x0000000003077209 */ /* 0x001fe40007810000 */
[----:B------:R-:W-:Y:S02]  /*3310*/  FSEL R54, R54, -INF , !P2 ;  /* 0xff80000036367808 */ /* 0x000fe40005000000 */
[----:B------:R-:W-:Y:S01]  /*3320*/  ISETP.GT.AND P2, PT, R25, 0x39, !P6 ;  /* 0x000000391900780c */ /* 0x000fe20007744270 */
[----:B------:R-:W0:Y:S01]  /*3330*/  SHFL.BFLY PT, R0, R7, 0x1, 0x1f ;  /* 0x0c201f0007007f89 */ /* 0x000e2200000e0000 */
[----:B------:R-:W-:-:S02]  /*3340*/  ISETP.NE.AND P6, PT, R73, RZ, PT ;  /* 0x000000ff4900720c */ /* 0x000fc40003fc5270 */
[C---:B------:R-:W-:Y:S02]  /*3350*/  ISETP.LT.OR P2, PT, R29.reuse, 0x3a, P2 ;  /* 0x0000003a1d00780c */ /* 0x040fe40001741670 */
[----:B------:R-:W-:Y:S02]  /*3360*/  ISETP.LT.OR P5, PT, R29, 0x79, P5 ;  /* 0x000000791d00780c */ /* 0x000fe40002fa1670 */
[----:B------:R-:W-:Y:S02]  /*3370*/  FSEL R48, R55, -INF , !P2 ;  /* 0xff80000037307808 */ /* 0x000fe40005000000 */
[----:B------:R-:W-:Y:S02]  /*3380*/  ISETP.NE.AND P2, PT, R52, RZ, PT ;  /* 0x000000ff3400720c */ /* 0x000fe40003f45270 */
[----:B------:R-:W-:Y:S02]  /*3390*/  FSEL R86, R86, -INF , !P5 ;  /* 0xff80000056567808 */ /* 0x000fe40006800000 */
[----:B------:R-:W-:-:S04]  /*33a0*/  ISETP.GT.AND P2, PT, R25, 0x40, !P2 ;  /* 0x000000401900780c */ /* 0x000fc80005744270 */
[----:B------:R-:W-:-:S04]  /*33b0*/  ISETP.LT.OR P2, PT, R29, 0x41, P2 ;  /* 0x000000411d00780c */ /* 0x000fc80001741670 */
[----:B------:R-:W-:Y:S02]  /*33c0*/  FSEL R58, R58, -INF , !P2 ;  /* 0xff8000003a3a7808 */ /* 0x000fe40005000000 */
[----:B------:R-:W-:Y:S02]  /*33d0*/  ISETP.NE.AND P2, PT, R53, RZ, PT ;  /* 0x000000ff3500720c */ /* 0x000fe40003f45270 */
[----:B0-----:R-:W-:Y:S02]  /*33e0*/  FMNMX.FTZ R0, R7, R0, !PT ;  /* 0x0000000007007209 */ /* 0x001fe40007810000 */
        /* <DEDUP_REMOVED lines=36> */
[----:B------:R-:W-:Y:S01]  /*3630*/  ISETP.NE.AND P6, PT, R5, RZ, PT ;  /* 0x000000ff0500720c */ /* 0x000fe20003fc5270 */
[----:B------:R-:W-:Y:S01]  /*3640*/  IMAD.U32 R5, RZ, RZ, UR10 ;  /* 0x0000000aff057e24 */ /* 0x000fe2000f8e00ff */
[----:B------:R-:W-:-:S03]  /*3650*/  ISETP.LT.OR P2, PT, R29, 0x69, P2 ;  /* 0x000000691d00780c */ /* 0x000fc60001741670 */
[----:B------:R-:W-:Y:S01]  /*3660*/  FMUL.FTZ R9, R0, R5 ;  /* 0x0000000500097220 */ /* 0x000fe20000410000 */
        /* <DEDUP_REMOVED lines=8> */
[-CC-:B------:R-:W-:Y:S01]  /*36f0*/  FFMA.FTZ R33, R102, R5.reuse, -R31.reuse ;  /* 0x0000000566217223 */ /* 0x180fe2000001081f */
[-CC-:B------:R-:W-:Y:S01]  /*3700*/  FFMA.FTZ R164, R100, R5.reuse, -R31.reuse ;  /* 0x0000000564a47223 */ /* 0x180fe2000001081f */
[----:B------:R-:W-:Y:S01]  /*3710*/  FSEL R26, R26, -INF , !P2 ;  /* 0xff8000001a1a7808 */ /* 0x000fe20005000000 */
[-CC-:B------:R-:W-:Y:S01]  /*3720*/  FFMA.FTZ R180, R180, R5.reuse, -R31.reuse ;  /* 0x00000005b4b47223 */ /* 0x180fe2000001081f */
[----:B------:R-:W-:Y:S01]  /*3730*/  ISETP.NE.AND P2, PT, R91, RZ, PT ;  /* 0x000000ff5b00720c */ /* 0x000fe20003f45270 */
[-CC-:B------:R-:W-:Y:S01]  /*3740*/  FFMA.FTZ R3, R118, R5.reuse, -R31.reuse ;  /* 0x0000000576037223 */ /* 0x180fe2000001081f */
[----:B------:R-:W-:Y:S01]  /*3750*/  FMNMX.FTZ R9, R26, R20, !PT ;  /* 0x000000141a097209 */ /* 0x000fe20007810000 */
[--C-:B------:R-:W-:Y:S01]  /*3760*/  FFMA.FTZ R182, R182, R5, -R31.reuse ;  /* 0x00000005b6b67223 */ /* 0x100fe2000001081f */
[----:B------:R-:W-:Y:S01]  /*3770*/  ISETP.GT.AND P2, PT, R25, 0x69, !P2 ;  /* 0x000000691900780c */ /* 0x000fe20005744270 */
[----:B------:R-:W-:Y:S01]  /*3780*/  MUFU.EX2 R180, R180 ;  /* 0x000000b400b47308 */ /* 0x000fe20000000800 */
[----:B------:R-:W-:Y:S01]  /*3790*/  FMNMX.FTZ R9, R30, R9, !PT ;  /* 0x000000091e097209 */ /* 0x000fe20007810000 */
[-CC-:B------:R-:W-:Y:S01]  /*37a0*/  FFMA.FTZ R7, R120, R5.reuse, -R31.reuse ;  /* 0x0000000578077223 */ /* 0x180fe2000001081f */
[----:B------:R-:W-:Y:S01]  /*37b0*/  ISETP.LT.OR P2, PT, R29, 0x6a, P2 ;  /* 0x0000006a1d00780c */ /* 0x000fe20001741670 */
[--C-:B------:R-:W-:Y:S01]  /*37c0*/  FFMA.FTZ R176, R176, R5, -R31.reuse ;  /* 0x00000005b0b07223 */ /* 0x100fe2000001081f */
[----:B------:R-:W-:Y:S01]  /*37d0*/  FMNMX.FTZ R9, R24, R9, !PT ;  /* 0x0000000918097209 */ /* 0x000fe20007810000 */
[--C-:B------:R-:W-:Y:S01]  /*37e0*/  FFMA.FTZ R39, R8, R5, -R31.reuse ;  /* 0x0000000508277223 */ /* 0x100fe2000001081f */
[----:B------:R-:W-:Y:S01]  /*37f0*/  FSEL R102, R79, -INF , !P2 ;  /* 0xff8000004f667808 */ /* 0x000fe20005000000 */
[----:B------:R-:W0:Y:S01]  /*3800*/  MUFU.EX2 R3, R3 ;  /* 0x0000000300037308 */ /* 0x000e220000000800 */
[----:B------:R-:W-:Y:S01]  /*3810*/  FMNMX.FTZ R11, R34, R9, !PT ;  /* 0x00000009220b7209 */ /* 0x000fe20007810000 */
[-CC-:B------:R-:W-:Y:S01]  /*3820*/  FFMA.FTZ R4, R4, R5.reuse, -R31.reuse ;  /* 0x0000000504047223 */ /* 0x180fe2000001081f */
[----:B------:R-:W-:Y:S01]  /*3830*/  ISETP.GT.AND P6, PT, R25, 0x79, !P6 ;  /* 0x000000791900780c */ /* 0x000fe200077c4270 */
[--C-:B------:R-:W-:Y:S01]  /*3840*/  FFMA.FTZ R178, R178, R5, -R31.reuse ;  /* 0x00000005b2b27223 */ /* 0x100fe2000001081f */
[----:B------:R-:W-:Y:S01]  /*3850*/  FMNMX.FTZ R11, R28, R11, !PT ;  /* 0x0000000b1c0b7209 */ /* 0x000fe20007810000 */
[--C-:B------:R-:W-:Y:S01]  /*3860*/  FFMA.FTZ R172, R116, R5, -R31.reuse ;  /* 0x0000000574ac7223 */ /* 0x100fe2000001081f */
[----:B------:R-:W-:Y:S01]  /*3870*/  FSEL R100, R83, -INF , !P4 ;  /* 0xff80000053647808 */ /* 0x000fe20006000000 */
[----:B------:R-:W-:Y:S01]  /*3880*/  MUFU.EX2 R9, R15 ;  /* 0x0000000f00097308 */ /* 0x000fe20000000800 */
[----:B------:R-:W-:Y:S01]  /*3890*/  FMNMX.FTZ R11, R38, R11, !PT ;  /* 0x0000000b260b7209 */ /* 0x000fe20007810000 */
[-CC-:B------:R-:W-:Y:S01]  /*38a0*/  FFMA.FTZ R114, R114, R5.reuse, -R31.reuse ;  /* 0x0000000572727223 */ /* 0x180fe2000001081f */
[----:B------:R-:W-:Y:S01]  /*38b0*/  ISETP.LT.OR P6, PT, R29, 0x7a, P6 ;  /* 0x0000007a1d00780c */ /* 0x000fe200037c1670 */
        /* <DEDUP_REMOVED lines=14> */
[-CC-:B-1----:R-:W-:Y:S01]  /*39a0*/  FFMA.FTZ R33, R98, R5.reuse, -R31.reuse ;  /* 0x0000000562217223 */ /* 0x182fe2000001081f */
[----:B------:R-:W-:Y:S01]  /*39b0*/  FSEL R98, R87, -INF , !P6 ;  /* 0xff80000057627808 */ /* 0x000fe20007000000 */
        /* <DEDUP_REMOVED lines=14> */
[----:B------:R-:W-:Y:S01]  /*3aa0*/  FFMA.FTZ R14, R14, R5, -R31 ;  /* 0x000000050e0e7223 */ /* 0x000fe2000001081f */
[----:B0-----:R-:W-:Y:S01]  /*3ab0*/  FADD.FTZ R45, R180, R3 ;  /* 0x00000003b42d7221 */ /* 0x001fe20000010000 */
[----:B------:R-:W-:-:S02]  /*3ac0*/  F2FP.F16.F32.PACK_AB R180, R3, R180 ;  /* 0x000000b403b4723e */ /* 0x000fc400000000ff */
[----:B------:R-:W-:Y:S02]  /*3ad0*/  FMNMX.FTZ R15, R48, R15, !PT ;  /* 0x0000000f300f7209 */ /* 0x000fe40007810000 */
[----:B------:R-:W0:Y:S02]  /*3ae0*/  MUFU.EX2 R176, R176 ;  /* 0x000000b000b07308 */ /* 0x000e240000000800 */
[----:B--2---:R-:W-:-:S04]  /*3af0*/  FMNMX.FTZ R21, R58, R15, !PT ;  /* 0x0000000f3a157209 */ /* 0x004fc80007810000 */
[----:B------:R-:W-:Y:S02]  /*3b00*/  FMNMX.FTZ R21, R52, R21, !PT ;  /* 0x0000001534157209 */ /* 0x000fe40007810000 */
[----:B------:R2:W-:Y:S02]  /*3b10*/  MUFU.EX2 R35, R4 ;  /* 0x0000000400237308 */ /* 0x0005e40000000800 */
[----:B------:R-:W-:-:S04]  /*3b20*/  FMNMX.FTZ R21, R62, R21, !PT ;  /* 0x000000153e157209 */ /* 0x000fc80007810000 */
[----:B------:R-:W-:Y:S02]  /*3b30*/  FMNMX.FTZ R21, R56, R21, !PT ;  /* 0x0000001538157209 */ /* 0x000fe40007810000 */
[----:B------:R-:W4:Y:S02]  /*3b40*/  MUFU.EX2 R178, R178 ;  /* 0x000000b200b27308 */ /* 0x000f240000000800 */
[----:B------:R-:W-:-:S04]  /*3b50*/  FMNMX.FTZ R27, R66, R21, !PT ;  /* 0x00000015421b7209 */ /* 0x000fc80007810000 */
[----:B------:R-:W-:Y:S02]  /*3b60*/  FMNMX.FTZ R27, R60, R27, !PT ;  /* 0x0000001b3c1b7209 */ /* 0x000fe40007810000 */
[----:B------:R-:W5:Y:S02]  /*3b70*/  MUFU.EX2 R172, R172 ;  /* 0x000000ac00ac7308 */ /* 0x000f640000000800 */
[----:B------:R-:W-:-:S04]  /*3b80*/  FMNMX.FTZ R27, R70, R27, !PT ;  /* 0x0000001b461b7209 */ /* 0x000fc80007810000 */
[----:B------:R-:W-:Y:S02]  /*3b90*/  FMNMX.FTZ R27, R64, R27, !PT ;  /* 0x0000001b401b7209 */ /* 0x000fe40007810000 */
[----:B------:R-:W5:Y:S02]  /*3ba0*/  MUFU.EX2 R13, R114 ;  /* 0x00000072000d7308 */ /* 0x000f640000000800 */
        /* <DEDUP_REMOVED lines=12> */
[----:B------:R-:W1:Y:S05]  /*3c70*/  SHFL.BFLY PT, R94, R27, 0x2, 0x1f ;  /* 0x0c401f001b5e7f89 */ /* 0x000e6a00000e0000 */
        /* <DEDUP_REMOVED lines=11> */
[----:B--2---:R-:W-:-:S06]  /*3d30*/  FMUL.FTZ R4, R8, R5 ;  /* 0x0000000508047220 */ /* 0x004fcc0000410000 */
[----:B------:R-:W-:Y:S01]  /*3d40*/  MUFU.EX2 R68, R68 ;  /* 0x0000004400447308 */ /* 0x000fe20000000800 */
[----:B------:R-:W-:Y:S01]  /*3d50*/  FSEL R31, R4, RZ, P2 ;  /* 0x000000ff041f7208 */ /* 0x000fe20001000000 */
[----:B------:R-:W-:Y:S01]  /*3d60*/  FADD.FTZ R4, R182, R45 ;  /* 0x0000002db6047221 */ /* 0x000fe20000010000 */
[C---:B---3--:R-:W-:Y:S02]  /*3d70*/  F2FP.F16.F32.PACK_AB R182, R7.reuse, R182 ;  /* 0x000000b607b6723e */ /* 0x048fe400000000ff */
[----:B------:R-:W-:Y:S01]  /*3d80*/  PLOP3.LUT P2, PT, PT, PT, UP0, 0x40, 0x0 ;  /* 0x000000000000781c */ /* 0x000fe20003f4e808 */
[-CC-:B------:R-:W-:Y:S01]  /*3d90*/  FFMA.FTZ R26, R26, R5.reuse, -R31.reuse ;  /* 0x000000051a1a7223 */ /* 0x180fe2000001081f */
[-CC-:B------:R-:W-:Y:S01]  /*3da0*/  FFMA.FTZ R20, R20, R5.reuse, -R31.reuse ;  /* 0x0000000514147223 */ /* 0x180fe2000001081f */
[----:B------:R-:W-:Y:S01]  /*3db0*/  FADD.FTZ R45, R7, R4 ;  /* 0x00000004072d7221 */ /* 0x000fe20000010000 */
[-CC-:B------:R-:W-:Y:S01]  /*3dc0*/  FFMA.FTZ R30, R30, R5.reuse, -R31.reuse ;  /* 0x000000051e1e7223 */ /* 0x180fe2000001081f */
[-C--:B------:R-:W-:Y:S01]  /*3dd0*/  FFMA.FTZ R24, R24, R5.reuse, -R31 ;  /* 0x0000000518187223 */ /* 0x080fe2000001081f */
        /* <DEDUP_REMOVED lines=9> */
[----:B----4-:R-:W-:Y:S01]  /*3e70*/  FADD.FTZ R4, R178, R45 ;  /* 0x0000002db2047221 */ /* 0x010fe20000010000 */
[-CC-:B------:R-:W-:Y:S01]  /*3e80*/  FFMA.FTZ R36, R36, R5.reuse, -R31.reuse ;  /* 0x0000000524247223 */ /* 0x180fe2000001081f */
[-CC-:B------:R-:W-:Y:S01]  /*3e90*/  FFMA.FTZ R46, R46, R5.reuse, -R31.reuse ;  /* 0x000000052e2e7223 */ /* 0x180fe2000001081f */
[-CC-:B------:R-:W-:Y:S01]  /*3ea0*/  FFMA.FTZ R40, R40, R5.reuse, -R31.reuse ;  /* 0x0000000528287223 */ /* 0x180fe2000001081f */
[----:B------:R-:W-:Y:S01]  /*3eb0*/  FADD.FTZ R45, R11, R4 ;  /* 0x000000040b2d7221 */ /* 0x000fe20000010000 */
[-CC-:B------:R-:W-:Y:S01]  /*3ec0*/  FFMA.FTZ R50, R50, R5.reuse, -R31.reuse ;  /* 0x0000000532327223 */ /* 0x180fe2000001081f */
[-C--:B------:R-:W-:Y:S01]  /*3ed0*/  FFMA.FTZ R44, R44, R5.reuse, -R31 ;  /* 0x000000052c2c7223 */ /* 0x080fe2000001081f */
[----:B------:R-:W1:Y:S01]  /*3ee0*/  MUFU.EX2 R30, R30 ;  /* 0x0000001e001e7308 */ /* 0x000e620000000800 */
[----:B-----5:R-:W-:Y:S01]  /*3ef0*/  FADD.FTZ R4, R172, R45 ;  /* 0x0000002dac047221 */ /* 0x020fe20000010000 */
[-CC-:B------:R-:W-:Y:S01]  /*3f00*/  FFMA.FTZ R54, R54, R5.reuse, -R31.reuse ;  /* 0x0000000536367223 */ /* 0x180fe2000001081f */
[-CC-:B------:R-:W-:Y:S01]  /*3f10*/  FFMA.FTZ R48, R48, R5.reuse, -R31.reuse ;  /* 0x0000000530307223 */ /* 0x180fe2000001081f */
[-CC-:B------:R-:W-:Y:S01]  /*3f20*/  FFMA.FTZ R58, R58, R5.reuse, -R31.reuse ;  /* 0x000000053a3a7223 */ /* 0x180fe2000001081f */
[----:B------:R-:W-:Y:S01]  /*3f30*/  FADD.FTZ R47, R13, R4 ;  /* 0x000000040d2f7221 */ /* 0x000fe20000010000 */
[-CC-:B------:R-:W-:Y:S01]  /*3f40*/  FFMA.FTZ R52, R52, R5.reuse, -R31.reuse ;  /* 0x0000000534347223 */ /* 0x180fe2000001081f */
[-C--:B------:R-:W-:Y:S01]  /*3f50*/  FFMA.FTZ R62, R62, R5.reuse, -R31 ;  /* 0x000000053e3e7223 */ /* 0x080fe2000001081f */
[----:B------:R-:W2:Y:S01]  /*3f60*/  MUFU.EX2 R183, R24 ;  /* 0x0000001800b77308 */ /* 0x000ea20000000800 */
        /* <DEDUP_REMOVED lines=21> */
[----:B------:R-:W-:Y:S01]  /*40c0*/  FADD.FTZ R47, R25, R6 ;  /* 0x00000006192f7221 */ /* 0x000fe20000010000 */
[-C--:B------:R-:W-:Y:S01]  /*40d0*/  FFMA.FTZ R86, R86, R5.reuse, -R31 ;  /* 0x0000000556567223 */ /* 0x080fe2000001081f */
[----:B------:R-:W2:Y:S01]  /*40e0*/  MUFU.EX2 R38, R38 ;  /* 0x0000002600267308 */ /* 0x000ea20000000800 */
[----:B0-----:R-:W-:Y:S01]  /*40f0*/  FADD.FTZ R4, R34, R45 ;  /* 0x0000002d22047221 */ /* 0x001fe20000010000 */
[----:B------:R-:W-:Y:S01]  /*4100*/  FADD.FTZ R6, R164, R47 ;  /* 0x0000002fa4067221 */ /* 0x000fe20000010000 */
[----:B------:R-:W-:Y:S01]  /*4110*/  FFMA.FTZ R31, R98, R5, -R31 ;  /* 0x00000005621f7223 */ /* 0x000fe2000001081f */
[----:B------:R-:W-:-:S02]  /*4120*/  F2FP.F16.F32.PACK_AB R176, R9, R176 ;  /* 0x000000b009b0723e */ /* 0x000fc400000000ff */
[----:B------:R-:W-:Y:S01]  /*4130*/  FADD.FTZ R47, R33, R6 ;  /* 0x00000006212f7221 */ /* 0x000fe20000010000 */
[----:B------:R-:W-:Y:S01]  /*4140*/  F2FP.F16.F32.PACK_AB R178, R11, R178 ;  /* 0x000000b20bb2723e */ /* 0x000fe200000000ff */
[----:B------:R-:W0:Y:S01]  /*4150*/  MUFU.EX2 R179, R32 ;  /* 0x0000002000b37308 */ /* 0x000e220000000800 */
[----:B-1----:R-:W-:Y:S01]  /*4160*/  FADD.FTZ R45, R177, R4 ;  /* 0x00000004b12d7221 */ /* 0x002fe20000010000 */
[----:B------:R-:W-:Y:S01]  /*4170*/  FADD.FTZ R6, R96, R47 ;  /* 0x0000002f60067221 */ /* 0x000fe20000010000 */
[----:B------:R-:W-:Y:S02]  /*4180*/  F2FP.F16.F32.PACK_AB R172, R13, R172 ;  /* 0x000000ac0dac723e */ /* 0x000fe400000000ff */
[----:B------:R-:W-:Y:S01]  /*4190*/  F2FP.F16.F32.PACK_AB R174, R15, R174 ;  /* 0x000000ae0fae723e */ /* 0x000fe200000000ff */
[----:B------:R-:W-:Y:S01]  /*41a0*/  FADD.FTZ R47, R29, R6 ;  /* 0x000000061d2f7221 */ /* 0x000fe20000010000 */
[----:B------:R-:W-:Y:S01]  /*41b0*/  F2FP.F16.F32.PACK_AB R168, R21, R168 ;  /* 0x000000a815a8723e */ /* 0x000fe200000000ff */
[----:B------:R-:W1:Y:S01]  /*41c0*/  MUFU.EX2 R42, R42 ;  /* 0x0000002a002a7308 */ /* 0x000e620000000800 */
[----:B--2---:R-:W-:Y:S01]  /*41d0*/  FADD.FTZ R4, R38, R45 ;  /* 0x0000002d26047221 */ /* 0x004fe20000010000 */
[----:B------:R-:W-:Y:S01]  /*41e0*/  FADD.FTZ R6, R92, R47 ;  /* 0x0000002f5c067221 */ /* 0x000fe20000010000 */
[----:B------:R-:W-:-:S02]  /*41f0*/  F2FP.F16.F32.PACK_AB R170, R25, R170 ;  /* 0x000000aa19aa723e */ /* 0x000fc400000000ff */
[----:B------:R-:W-:Y:S01]  /*4200*/  F2FP.F16.F32.PACK_AB R164, R33, R164 ;  /* 0x000000a421a4723e */ /* 0x000fe200000000ff */
[----:B------:R-:W-:Y:S01]  /*4210*/  FADD.FTZ R47, R35, R6 ;  /* 0x00000006232f7221 */ /* 0x000fe20000010000 */
[----:B------:R-:W-:Y:S01]  /*4220*/  F2FP.F16.F32.PACK_AB R166, R29, R96 ;  /* 0x000000601da6723e */ /* 0x000fe200000000ff */
[----:B------:R-:W2:Y:S01]  /*4230*/  MUFU.EX2 R173, R36 ;  /* 0x0000002400ad7308 */ /* 0x000ea20000000800 */
[----:B0-----:R-:W-:Y:S01]  /*4240*/  FADD.FTZ R45, R179, R4 ;  /* 0x00000004b32d7221 */ /* 0x001fe20000010000 */
[----:B------:R-:W-:Y:S01]  /*4250*/  FADD.FTZ R6, R68, R47 ;  /* 0x0000002f44067221 */ /* 0x000fe20000010000 */
[----:B------:R-:W-:Y:S02]  /*4260*/  F2FP.F16.F32.PACK_AB R160, R35, R92 ;  /* 0x0000005c23a0723e */ /* 0x000fe400000000ff */
[C---:B------:R-:W-:Y:S01]  /*4270*/  F2FP.F16.F32.PACK_AB R162, R37.reuse, R68 ;  /* 0x0000004425a2723e */ /* 0x040fe200000000ff */
[----:B------:R-:W-:Y:S01]  /*4280*/  FADD.FTZ R7, R37, R6 ;  /* 0x0000000625077221 */ /* 0x000fe20000010000 */
[----:B------:R-:W-:Y:S01]  /*4290*/  F2FP.F16.F32.PACK_AB R181, R181, R26 ;  /* 0x0000001ab5b5723e */ /* 0x000fe200000000ff */
[----:B------:R-:W0:Y:S01]  /*42a0*/  MUFU.EX2 R46, R46 ;  /* 0x0000002e002e7308 */ /* 0x000e220000000800 */
[----:B-1----:R-:W-:Y:S01]  /*42b0*/  FADD.FTZ R4, R42, R45 ;  /* 0x0000002d2a047221 */ /* 0x002fe20000010000 */
[----:B------:R-:W-:-:S02]  /*42c0*/  F2FP.F16.F32.PACK_AB R183, R183, R30 ;  /* 0x0000001eb7b7723e */ /* 0x000fc400000000ff */
[----:B------:R-:W-:Y:S02]  /*42d0*/  F2FP.F16.F32.PACK_AB R177, R177, R34 ;  /* 0x00000022b1b1723e */ /* 0x000fe400000000ff */
[----:B------:R-:W-:Y:S02]  /*42e0*/  F2FP.F16.F32.PACK_AB R179, R179, R38 ;  /* 0x00000026b3b3723e */ /* 0x000fe400000000ff */
        /* <DEDUP_REMOVED lines=51> */
[----:B-1----:R-:W-:Y:S01]  /*4620*/  FADD.FTZ R6, R84, R7 ;  /* 0x0000000754067221 */ /* 0x002fe20000010000 */
[----:B------:R-:W-:-:S04]  /*4630*/  IMAD.IADD R7, R17, 0x1, -R18 ;  /* 0x0000000111077824 */ /* 0x000fc800078e0a12 */
[----:B------:R-:W-:Y:S02]  /*4640*/  IMAD R9, R185, 0x80, R7 ;  /* 0x00000080b9097824 */ /* 0x000fe400078e0207 */
[----:B------:R-:W1:Y:S01]  /*4650*/  MUFU.EX2 R74, R74 ;  /* 0x0000004a004a7308 */ /* 0x000e620000000800 */
[C---:B--2---:R-:W-:Y:S01]  /*4660*/  FADD.FTZ R3, R163.reuse, R4 ;  /* 0x00000004a3037221 */ /* 0x044fe20000010000 */
[----:B------:R-:W-:Y:S02]  /*4670*/  F2FP.F16.F32.PACK_AB R163, R163, R70 ;  /* 0x00000046a3a3723e */ /* 0x000fe400000000ff */
[----:B------:R-:W-:-:S04]  /*4680*/  R2UR UR10, R9 ;  /* 0x00000000090a72ca */ /* 0x000fc800000e0000 */
[----:B------:R-:W2:Y:S01]  /*4690*/  MUFU.EX2 R157, R90 ;  /* 0x0000005a009d7308 */ /* 0x000ea20000000800 */
[C---:B0-----:R-:W-:Y:S01]  /*46a0*/  FADD.FTZ R4, R27.reuse, R6 ;  /* 0x000000061b047221 */ /* 0x041fe20000010000 */
[----:B------:R-:W-:-:S06]  /*46b0*/  F2FP.F16.F32.PACK_AB R154, R27, R84 ;  /* 0x000000541b9a723e */ /* 0x000fcc00000000ff */
[----:B------:R-:W0:Y:S01]  /*46c0*/  MUFU.EX2 R78, R78 ;  /* 0x0000004e004e7308 */ /* 0x000e220000000800 */
[----:B-1----:R-:W-:Y:S01]  /*46d0*/  FADD.FTZ R6, R74, R3 ;  /* 0x000000034a067221 */ /* 0x002fe20000010000 */
[----:B------:R-:W-:-:S06]  /*46e0*/  UIADD3 UR6, UR10, UR6, URZ ;  /* 0x000000060a067290 */ /* 0x000fcc000fffe03f */
        /* <DEDUP_REMOVED lines=16> */
[----:B------:R-:W-:Y:S01]  /*47f0*/  VIADD R6, R88, 0xfffffffe ;  /* 0xfffffffe58067836 */ /* 0x000fe20000000000 */
        /* <DEDUP_REMOVED lines=12> */
.L_x_6604:
[----:B------:R-:W-:-:S11]  /*48c0*/  UISETP.NE.AND UP1, UPT, UR7, 0x1, UPT ;  /* 0x000000010700788c */ /* 0x000fd6000bf25270 */
[----:B------:R-:W-:Y:S02]  /*48d0*/  @UP1 ULDC.64 UR18, c[0x0][0x9e8] ;  /* 0x00027a0000121ab9 */ /* 0x000fe40000000a00 */
[----:B------:R-:W-:-:S04]  /*48e0*/  UIMAD.WIDE.U32 UR10, UR14, UR18, URZ ;  /* 0x000000120e0a72a5 */ /* 0x000fc8000f8e003f */
[----:B------:R-:W-:-:S12]  /*48f0*/  @UP1 USHF.R.U32.HI UR14, URZ, UR19, UR11 ;  /* 0x000000133f0e1299 */ /* 0x000fd8000801160b */
.L_x_6605:
[----:B------:R-:W-:-:S04]  /*4900*/  UIMAD UR7, UR14, UR7, UR7 ;  /* 0x000000070e0772a4 */ /* 0x000fc8000f8e0207 */
[----:B------:R-:W-:-:S04]  /*4910*/  UISETP.LT.AND UP1, UPT, UR6, UR7, UPT ;  /* 0x000000070600728c */ /* 0x000fc8000bf21270 */
[----:B------:R-:W-:-:S12]  /*4920*/  USEL UR6, UR6, UR7, UP1 ;  /* 0x0000000706067287 */ /* 0x000fd80008800000 */
.L_x_6603:
[----:B------:R-:W-:Y:S01]  /*4930*/  USHF.R.S32.HI UR7, URZ, 0x1f, UR6 ;  /* 0x0000001f3f077899 */ /* 0x000fe20008011406 */
[----:B------:R-:W-:Y:S02]  /*4940*/  CS2R R150, SRZ ;  /* 0x0000000000967805 */ /* 0x000fe4000001ff00 */
        /* <DEDUP_REMOVED lines=39> */
[----:B------:R-:W-:Y:S01]  /*4bc0*/  IMAD.MOV.U32 R151, RZ, RZ, RZ ;  /* 0x000000ffff977224 */ /* 0x000fe200078e00ff */
[----:B------:R-:W-:Y:S01]  /*4bd0*/  ULDC UR50, c[0x0][0x9dc] ;  /* 0x0002770000327ab9 */ /* 0x000fe20000000800 */
[----:B------:R-:W-:Y:S01]  /*4be0*/  VIADD R11, R13, 0x8 ;  /* 0x000000080d0b7836 */ /* 0x000fe20000000000 */
[----:B------:R-:W-:-:S04]  /*4bf0*/  ULDC UR51, c[0x0][0x9e0] ;  /* 0x0002780000337ab9 */ /* 0x000fc80000000800 */
[----:B------:R-:W-:-:S07]  /*4c00*/  LOP3.LUT R9, RZ, R11, RZ, 0x33, !PT ;  /* 0x0000000bff097212 */ /* 0x000fce00078e33ff */
.L_x_6623:
        /* <DEDUP_REMOVED lines=9> */
.L_x_6608:
[----:B------:R-:W-:Y:S01]  /*4ca0*/  ULEA UR6, UR53, UR41, 0x3 ;  /* 0x0000002935067291 */ /* 0x000fe2000f8e183f */
[----:B------:R-:W-:-:S05]  /*4cb0*/  IMAD.U32 R5, RZ, RZ, UR52 ;  /* 0x00000034ff057e24 */ /* 0x000fca000f8e00ff */
[----:B------:R-:W-:-:S04]  /*4cc0*/  SHF.L.U32 R5, R5, 0x1f, RZ ;  /* 0x0000001f05057819 */ /* 0x000fc800000006ff */
[----:B------:R0:W1:Y:S01]  /*4cd0*/  SYNCS.PHASECHK.TRANS64.TRYWAIT P2, [UR6+0x28830], R5 ;  /* 0x02883005ff0075a7 */ /* 0x0000620008040146 */
[----:B------:R-:W-:Y:S05]  /*4ce0*/  @!P0 BRA `(.L_x_6609) ;  /* 0x0000000000048947 */ /* 0x000fea0003800000 */
[----:B------:R-:W-:Y:S01]  /*4cf0*/  BPT.TRAP 0x1 ;  /* 0x000000040000795c */ /* 0x000fe20000300000 */
.L_x_6609:
[----:B-1----:R-:W-:Y:S05]  /*4d00*/  @P2 BRA `(.L_x_6607) ;  /* 0x0000000000082947 */ /* 0x002fea0003800000 */
[----:B------:R-:W1:Y:S02]  /*4d10*/  SYNCS.PHASECHK.TRANS64.TRYWAIT P2, [UR6+0x28830], R5 ;  /* 0x02883005ff0075a7 */ /* 0x000e640008040146 */
[----:B-1----:R-:W-:Y:S05]  /*4d20*/  @!P2 BRA `(.L_x_6610) ;  /* 0x000000fc0050a947 */ /* 0x002fea0003800000 */
.L_x_6607:
[----:B-1----:R-:W1:Y:S01]  /*4d30*/  S2R R10, SR_TID.X ;  /* 0x00000000000a7919 */ /* 0x002e620000002100 */
[----:B------:R-:W-:Y:S01]  /*4d40*/  ULEA UR34, UR53, UR46, 0xb ;  /* 0x0000002e35227291 */ /* 0x000fe2000f8e583f */
[----:B------:R-:W-:Y:S01]  /*4d50*/  UMOV UR35, 0x40000040 ;  /* 0x4000004000237882 */ /* 0x000fe20000000000 */
[----:B------:R-:W-:Y:S02]  /*4d60*/  UMOV UR7, 0x40000040 ;  /* 0x4000004000077882 */ /* 0x000fe40000000000 */
[----:B------:R-:W-:Y:S02]  /*4d70*/  UIADD3 UR6, UR34, 0x2, URZ ;  /* 0x0000000222067890 */ /* 0x000fe4000fffe03f */
        /* <DEDUP_REMOVED lines=12> */
[----:B-1----:R-:W-:-:S05]  /*4e40*/  SHF.R.U32.HI R10, RZ, 0x7, R10 ;  /* 0x00000007ff0a7819 */ /* 0x002fca000001160a */
[----:B0-----:R-:W-:-:S05]  /*4e50*/  VIADD R5, R10, 0x8 ;  /* 0x000000080a057836 */ /* 0x001fca0000000000 */
[----:B------:R0:W-:Y:S06]  /*4e60*/  BAR.SYNC.DEFER_BLOCKING R5, 0x100 ;  /* 0x000400050000751d */ /* 0x0001ec0000010000 */
        /* <DEDUP_REMOVED lines=24> */
[----:B0-----:R-:W-:Y:S05]  /*4ff0*/  @P3 BRA `(.L_x_6611) ;  /* 0x00000000002c3947 */ /* 0x001fea0003800000 */
[----:B------:R-:W-:Y:S05]  /*5000*/  @!P0 BRA `(.L_x_6612) ;  /* 0x0000000000048947 */ /* 0x000fea0003800000 */
[----:B------:R-:W-:Y:S01]  /*5010*/  BPT.TRAP 0x1 ;  /* 0x000000040000795c */ /* 0x000fe20000300000 */
.L_x_6612:
[----:B------:R-:W-:Y:S01]  /*5020*/  ULEA UR6, UR42, UR41, 0x3 ;  /* 0x000000292a067291 */ /* 0x000fe2000f8e183f */
[----:B------:R-:W-:-:S05]  /*5030*/  IMAD.U32 R5, RZ, RZ, UR43 ;  /* 0x0000002bff057e24 */ /* 0x000fca000f8e00ff */
[----:B------:R-:W-:-:S04]  /*5040*/  SHF.L.U32 R5, R5, 0x1f, RZ ;  /* 0x0000001f05057819 */ /* 0x000fc800000006ff */
[----:B------:R0:W1:Y:S01]  /*5050*/  SYNCS.PHASECHK.TRANS64.TRYWAIT P2, [UR6+0x28850], R5 ;  /* 0x02885005ff0075a7 */ /* 0x0000620008040146 */
[----:B------:R-:W-:Y:S05]  /*5060*/  @!P0 BRA `(.L_x_6613) ;  /* 0x0000000000048947 */ /* 0x000fea0003800000 */
[----:B------:R-:W-:Y:S01]  /*5070*/  BPT.TRAP 0x1 ;  /* 0x000000040000795c */ /* 0x000fe20000300000 */
.L_x_6613:
[----:B-1----:R-:W-:Y:S05]  /*5080*/  @P2 BRA `(.L_x_6611) ;  /* 0x0000000000082947 */ /* 0x002fea0003800000 */
[----:B------:R-:W1:Y:S02]  /*5090*/  SYNCS.PHASECHK.TRANS64.TRYWAIT P2, [UR6+0x28850], R5 ;  /* 0x02885005ff0075a7 */ /* 0x000e640008040146 */
[----:B-1----:R-:W-:Y:S05]  /*50a0*/  @!P2 BRA `(.L_x_6614) ;  /* 0x000000f80088a947 */ /* 0x002fea0003800000 */
.L_x_6611:
[----:B------:R-:W-:Y:S01]  /*50b0*/  UIADD3 UR6, UR41, 0x400, URZ ;  /* 0x0000040029067890 */ /* 0x000fe2000fffe03f */
[----:B------:R-:W-:Y:S01]  /*50c0*/  WARPGROUP.ARRIVE ;  /* 0x00000000000079c5 */ /* 0x000fe20000000000 */
[----:B------:R-:W-:-:S05]  /*50d0*/  UMOV UR7, 0x40000040 ;  /* 0x4000004000077882 */ /* 0x000fca0000000000 */
[----:B------:R-:W2:Y:S01]  /*50e0*/  S2R R12, SR_TID.X ;  /* 0x00000000000c7919 */ /* 0x000ea20000002100 */
[----:B------:R-:W-:Y:S01]  /*50f0*/  USHF.R.U32.HI UR6, URZ, 0x4, UR6 ;  /* 0x000000043f067899 */ /* 0x000fe20008011606 */
[----:B-1----:R-:W-:Y:S01]  /*5100*/  IMAD.U32 R10, RZ, RZ, UR53 ;  /* 0x00000035ff0a7e24 */ /* 0x002fe2000f8e00ff */
[----:B------:R-:W-:Y:S02]  /*5110*/  PLOP3.LUT P2, PT, PT, PT, UP0, 0x40, 0x0 ;  /* 0x000000000000781c */ /* 0x000fe40003f4e808 */
        /* <DEDUP_REMOVED lines=10> */
[----:B--2---:R-:W-:-:S04]  /*51c0*/  SHF.R.U32.HI R12, RZ, 0x7, R12 ;  /* 0x00000007ff0c7819 */ /* 0x004fc8000001160c */
[----:B0-----:R-:W-:Y:S01]  /*51d0*/  IADD3 R5, -R12, 0xb, RZ ;  /* 0x0000000b0c057810 */ /* 0x001fe20007ffe1ff */
        /* <DEDUP_REMOVED lines=26> */
[----:B------:R-:W-:Y:S01]  /*5380*/  WARPGROUP.ARRIVE ;  /* 0x00000000000079c5 */ /* 0x000fe20000000000 */
[----:B------:R-:W-:-:S06]  /*5390*/  IMAD.SHL.U32 R160, R6, 0x80, RZ ;  /* 0x0000008006a07824 */ /* 0x000fcc00078e00ff */
[----:B------:R-:W-:Y:S01]  /*53a0*/  HGMMA.64x128x16.F32 R88, R156, gdesc[UR4].tnspB, R88, gsb0 ;  /* 0x41e000049c587df0 */ /* 0x000fe20008000858 */
[----:B------:R-:W-:Y:S01]  /*53b0*/  UIADD3 UR6, UR10, 0x380, URZ ;  /* 0x000003800a067890 */ /* 0x000fe2000fffe03f */
[----:B------:R-:W-:Y:S01]  /*53c0*/  IADD3 R15, R17, 0x1, -R160 ;  /* 0x00000001110f7810 */ /* 0x000fe20007ffe8a0 */
[----:B------:R-:W-:-:S04]  /*53d0*/  UMOV UR7, 0x40000040 ;  /* 0x4000004000077882 */ /* 0x000fc80000000000 */
[----:B------:R-:W-:-:S04]  /*53e0*/  IMAD.IADD R15, R15, 0x1, -R18 ;  /* 0x000000010f0f7824 */ /* 0x000fc800078e0a12 */
[----:B------:R-:W-:-:S04]  /*53f0*/  IMAD R15, R16, -0x2, R15 ;  /* 0xfffffffe100f7824 */ /* 0x000fc800078e020f */
[----:B------:R-:W-:Y:S01]  /*5400*/  VIADD R21, R15, UR51 ;  /* 0x000000330f157c36 */ /* 0x000fe20008000000 */
[----:B------:R-:W-:Y:S02]  /*5410*/  WARPGROUP.DEPBAR.LE gsb0, 0x0 ;  /* 0x00008000000079c5 */ /* 0x000fe40000010000 */
[----:B------:R-:W-:-:S06]  /*5420*/  WARPGROUP.ARRIVE ;  /* 0x00000000000079c5 */ /* 0x000fcc0000000000 */
[----:B------:R-:W-:Y:S01]  /*5430*/  HGMMA.64x128x16.F32 R88, R152, gdesc[UR4].tnspB, R88, gsb0 ;  /* 0x41e0000498587df0 */ /* 0x000fe20008000858 */
[----:B------:R-:W-:Y:S02]  /*5440*/  ULOP3.LUT UR6, URZ, UR50, URZ, 0x33, !UPT ;  /* 0x000000323f067292 */ /* 0x000fe4000f8e333f */
[----:B------:R-:W-:Y:S02]  /*5450*/  WARPGROUP.DEPBAR.LE gsb0, 0x0 ;  /* 0x00008000000079c5 */ /* 0x000fe40000010000 */
[----:B------:R0:W-:Y:S06]  /*5460*/  BAR.ARV R5, 0x100 ;  /* 0x000400050000751d */ /* 0x0001ec0000002000 */
[----:B------:R-:W-:Y:S01]  /*5470*/  VIADD R153, R15, UR6 ;  /* 0x000000060f997c36 */ /* 0x000fe20008000000 */
[----:B------:R1:W-:Y:S03]  /*5480*/  @!P1 SYNCS.ARRIVE.TRANS64.RED.A1T0 RZ, [R10+URZ], RZ ;  /* 0x000000ff0aff99a7 */ /* 0x0003e6000810043f */
[----:B------:R-:W-:-:S02]  /*5490*/  IMAD.IADD R15, R2, 0x1, R153 ;  /* 0x00000001020f7824 */ /* 0x000fc400078e0299 */
[----:B-1----:R-:W-:Y:S01]  /*54a0*/  IMAD.IADD R10, R2, 0x1, R21 ;  /* 0x00000001020a7824 */ /* 0x002fe200078e0215 */
        /* <DEDUP_REMOVED lines=13> */
.L_x_6617:
[----:B------:R-:W-:Y:S02]  /*5580*/  IMAD.U32 R14, RZ, RZ, UR47 ;  /* 0x0000002fff0e7e24 */ /* 0x000fe4000f8e00ff */
[----:B------:R-:W-:-:S03]  /*5590*/  IMAD.MOV.U32 R5, RZ, RZ, R13 ;  /* 0x000000ffff057224 */ /* 0x000fc600078e000d */
[----:B------:R-:W-:-:S13]  /*55a0*/  ISETP.NE.AND P2, PT, R14, 0x1, PT ;  /* 0x000000010e00780c */ /* 0x000fda0003f45270 */
[----:B------:R-:W0:Y:S02]  /*55b0*/  @P2 LDC.64 R154, c[0x0][0x9e8] ;  /* 0x00027a00ff9a2b82 */ /* 0x000e240000000a00 */
[----:B0-----:R-:W-:-:S05]  /*55c0*/  @P2 IMAD.HI.U32 R12, R13, R154, RZ ;  /* 0x0000009a0d0c2227 */ /* 0x001fca00078e00ff */
[----:B------:R-:W-:-:S07]  /*55d0*/  @P2 SHF.R.U32.HI R5, RZ, R155, R12 ;  /* 0x0000009bff052219 */ /* 0x000fce000001160c */
.L_x_6618:
[----:B------:R-:W-:Y:S05]  /*55e0*/  BSYNC B0 ;  /* 0x0000000000007941 */ /* 0x000fea0003800000 */
.L_x_6616:
[----:B------:R-:W-:-:S04]  /*55f0*/  IMAD R5, R5, R14, -R160 ;  /* 0x0000000e05057224 */ /* 0x000fc800078e0aa0 */
[----:B------:R-:W-:-:S05]  /*5600*/  IMAD R5, R16, -0x2, R5 ;  /* 0xfffffffe10057824 */ /* 0x000fca00078e0205 */
[----:B------:R-:W-:Y:S02]  /*5610*/  VIADDMNMX R10, R5, R14, R10, PT ;  /* 0x0000000e050a7246 */ /* 0x000fe4000380010a */
[----:B------:R-:W-:-:S07]  /*5620*/  VIMNMX R15, R15, R5, !PT ;  /* 0x000000050f0f7248 */ /* 0x000fce0007fe0100 */
.L_x_6615:
[----:B------:R-:W-:-:S04]  /*5630*/  ISETP.GT.AND P2, PT, R6, -0x1, PT ;  /* 0xffffffff0600780c */ /* 0x000fc80003f44270 */
        /* <DEDUP_REMOVED lines=93> */
[----:B------:R-:W-:Y:S02]  /*5c10*/  ISETP.LT.OR P3, PT, R10, 0x7a, P3 ;  /* 0x0000007a0a00780c */ /* 0x000fe40001f61670 */
[--C-:B------:R-:W-:Y:S02]  /*5c20*/  IADD3 R25, R21, 0x8, R2.reuse ;  /* 0x0000000815197810 */ /* 0x100fe40007ffe002 */
[----:B------:R-:W-:-:S02]  /*5c30*/  IADD3 R29, R153, 0x8, R2 ;  /* 0x00000008991d7810 */ /* 0x000fc40007ffe002 */
[----:B------:R-:W-:Y:S02]  /*5c40*/  FSEL R36, R81, -INF , !P4 ;  /* 0xff80000051247808 */ /* 0x000fe40006000000 */
[----:B------:R-:W-:Y:S02]  /*5c50*/  FSEL R84, R84, -INF , !P6 ;  /* 0xff80000054547808 */ /* 0x000fe40007000000 */
[----:B------:R-:W-:Y:S01]  /*5c60*/  FSEL R32, R85, -INF , !P3 ;  /* 0xff80000055207808 */ /* 0x000fe20005800000 */
[----:B------:R-:W-:Y:S06]  /*5c70*/  @P5 BRA `(.L_x_6619) ;  /* 0x0000000000585947 */ /* 0x000fec0003800000 */
[----:B------:R-:W-:Y:S01]  /*5c80*/  ISETP.GT.AND P3, PT, R11, -0x1, PT ;  /* 0xffffffff0b00780c */ /* 0x000fe20003f64270 */
[----:B------:R-:W-:-:S12]  /*5c90*/  BSSY B0, `(.L_x_6620) ;  /* 0x0000010000007945 */ /* 0x000fd80003800000 */
[----:B------:R-:W-:Y:S05]  /*5ca0*/  @P3 BRA `(.L_x_6621) ;  /* 0x0000000000203947 */ /* 0x000fea0003800000 */
[----:B------:R-:W-:Y:S02]  /*5cb0*/  IMAD.U32 R15, RZ, RZ, UR47 ;  /* 0x0000002fff0f7e24 */ /* 0x000fe4000f8e00ff */
[----:B------:R-:W-:-:S03]  /*5cc0*/  IMAD.MOV.U32 R5, RZ, RZ, R9 ;  /* 0x000000ffff057224 */ /* 0x000fc600078e0009 */
[----:B------:R-:W-:-:S13]  /*5cd0*/  ISETP.NE.AND P3, PT, R15, 0x1, PT ;  /* 0x000000010f00780c */ /* 0x000fda0003f65270 */
[----:B------:R-:W0:Y:S02]  /*5ce0*/  @P3 LDC.64 R162, c[0x0][0x9e8] ;  /* 0x00027a00ffa23b82 */ /* 0x000e240000000a00 */
[----:B0-----:R-:W-:-:S05]  /*5cf0*/  @P3 IMAD.HI.U32 R10, R9, R162, RZ ;  /* 0x000000a2090a3227 */ /* 0x001fca00078e00ff */
[----:B------:R-:W-:-:S04]  /*5d00*/  @P3 SHF.R.U32.HI R5, RZ, R163, R10 ;  /* 0x000000a3ff053219 */ /* 0x000fc8000001160a */
[----:B------:R-:W-:Y:S01]  /*5d10*/  LOP3.LUT R5, RZ, R5, RZ, 0x33, !PT ;  /* 0x00000005ff057212 */ /* 0x000fe200078e33ff */
[----:B------:R-:W-:Y:S06]  /*5d20*/  BRA `(.L_x_6622) ;  /* 0x0000000000187947 */ /* 0x000fec0003800000 */
.L_x_6621:
[----:B------:R-:W-:Y:S02]  /*5d30*/  IMAD.U32 R15, RZ, RZ, UR47 ;  /* 0x0000002fff0f7e24 */ /* 0x000fe4000f8e00ff */
[----:B------:R-:W-:-:S03]  /*5d40*/  IMAD.MOV.U32 R5, RZ, RZ, R11 ;  /* 0x000000ffff057224 */ /* 0x000fc600078e000b */
[----:B------:R-:W-:-:S13]  /*5d50*/  ISETP.NE.AND P3, PT, R15, 0x1, PT ;  /* 0x000000010f00780c */ /* 0x000fda0003f65270 */
[----:B------:R-:W0:Y:S02]  /*5d60*/  @P3 LDC.64 R162, c[0x0][0x9e8] ;  /* 0x00027a00ffa23b82 */ /* 0x000e240000000a00 */
[----:B0-----:R-:W-:-:S05]  /*5d70*/  @P3 IMAD.HI.U32 R10, R11, R162, RZ ;  /* 0x000000a20b0a3227 */ /* 0x001fca00078e00ff */
[----:B------:R-:W-:-:S07]  /*5d80*/  @P3 SHF.R.U32.HI R5, RZ, R163, R10 ;  /* 0x000000a3ff053219 */ /* 0x000fce000001160a */
.L_x_6622:
[----:B------:R-:W-:Y:S05]  /*5d90*/  BSYNC B0 ;  /* 0x0000000000007941 */ /* 0x000fea0003800000 */
.L_x_6620:
[----:B------:R-:W-:-:S04]  /*5da0*/  IMAD R5, R5, R15, -R160 ;  /* 0x0000000f05057224 */ /* 0x000fc800078e0aa0 */
[----:B------:R-:W-:-:S05]  /*5db0*/  IMAD R10, R16, -0x2, R5 ;  /* 0xfffffffe100a7824 */ /* 0x000fca00078e0205 */
[----:B------:R-:W-:Y:S02]  /*5dc0*/  VIADDMNMX R25, R10, R15, R25, PT ;  /* 0x0000000f0a197246 */ /* 0x000fe40003800119 */
[----:B------:R-:W-:-:S07]  /*5dd0*/  VIMNMX R29, R29, R10, !PT ;  /* 0x0000000a1d1d7248 */ /* 0x000fce0007fe0100 */
.L_x_6619:
[----:B------:R-:W-:Y:S01]  /*5de0*/  FMNMX.FTZ R5, R164, R0, !PT ;  /* 0x00000000a4057209 */ /* 0x000fe20007810000 */
[----:B------:R-:W-:Y:S01]  /*5df0*/  UMOV UR43, UR52 ;  /* 0x00000034002b7c82 */ /* 0x000fe20008000000 */
[C---:B------:R-:W-:Y:S02]  /*5e00*/  ISETP.GT.AND P6, PT, R29.reuse, 0x8, P2 ;  /* 0x000000081d00780c */ /* 0x040fe400017c4270 */
[----:B------:R-:W-:Y:S02]  /*5e10*/  FMNMX.FTZ R5, R168, R5, !PT ;  /* 0x00000005a8057209 */ /* 0x000fe40007810000 */
[C---:B------:R-:W-:Y:S02]  /*5e20*/  ISETP.GT.AND P4, PT, R29.reuse, 0x1, P2 ;  /* 0x000000011d00780c */ /* 0x040fe40001784270 */
[----:B------:R-:W-:Y:S02]  /*5e30*/  FMNMX.FTZ R5, R170, R5, !PT ;  /* 0x00000005aa057209 */ /* 0x000fe40007810000 */
[----:B------:R-:W-:-:S02]  /*5e40*/  ISETP.GT.AND P3, PT, R29, 0x9, P2 ;  /* 0x000000091d00780c */ /* 0x000fc40001764270 */
        /* <DEDUP_REMOVED lines=21> */
[----:B------:R-:W-:Y:S02]  /*5fa0*/  ISETP.GT.AND P3, PT, R29, 0x18, P2 ;  /* 0x000000181d00780c */ /* 0x000fe40001764270 */
[----:B------:R-:W-:Y:S02]  /*5fb0*/  FMNMX.FTZ R5, R52, R5, !PT ;  /* 0x0000000534057209 */ /* 0x000fe40007810000 */
[----:B------:R-:W-:-:S02]  /*5fc0*/  FSEL R34, R34, -INF , !P5 ;  /* 0xff80000022227808 */ /* 0x000fc40006800000 */
[----:B------:R-:W-:Y:S02]  /*5fd0*/  FMNMX.FTZ R5, R44, R5, !PT ;  /* 0x000000052c057209 */ /* 0x000fe40007810000 */
[----:B------:R-:W-:Y:S02]  /*5fe0*/  ISETP.GT.AND P5, PT, R29, 0x19, P2 ;  /* 0x000000191d00780c */ /* 0x000fe400017a4270 */
        /* <DEDUP_REMOVED lines=9> */
[----:B------:R-:W-:-:S02]  /*6080*/  ISETP.LT.OR P3, PT, R25, 0x22, P3 ;  /* 0x000000221900780c */ /* 0x000fc40001f61670 */
        /* <DEDUP_REMOVED lines=15> */
[----:B-1----:R-:W-:-:S04]  /*6180*/  FMNMX.FTZ R10, R21, R10, !PT ;  /* 0x0000000a150a7209 */ /* 0x002fc80007810000 */
[C---:B------:R-:W-:Y:S01]  /*6190*/  FSETP.NEU.FTZ.AND P6, PT, R10.reuse, -INF , PT ;  /* 0xff8000000a00780b */ /* 0x040fe20003fdd000 */
[----:B0-----:R-:W-:-:S03]  /*61a0*/  FMUL.FTZ R15, R10, R5 ;  /* 0x000000050a0f7220 */ /* 0x001fc60000410000 */
[----:B------:R-:W-:Y:S02]  /*61b0*/  FSEL R57, R10, RZ, P6 ;  /* 0x000000ff0a397208 */ /* 0x000fe40003000000 */
[----:B------:R-:W-:-:S05]  /*61c0*/  FSEL R31, R15, RZ, P6 ;  /* 0x000000ff0f1f7208 */ /* 0x000fca0003000000 */
[-CC-:B------:R-:W-:Y:S01]  /*61d0*/  FFMA.FTZ R15, R164, R5.reuse, -R31.reuse ;  /* 0x00000005a40f7223 */ /* 0x180fe2000001081f */
[----:B------:R-:W-:Y:S01]  /*61e0*/  FSEL R164, R35, -INF , !P4 ;  /* 0xff80000023a47808 */ /* 0x000fe20006000000 */
[-CC-:B------:R-:W-:Y:S01]  /*61f0*/  FFMA.FTZ R180, R168, R5.reuse, -R31.reuse ;  /* 0x00000005a8b47223 */ /* 0x180fe2000001081f */
[----:B------:R-:W-:Y:S01]  /*6200*/  ISETP.GT.AND P4, PT, R29, 0x20, P2 ;  /* 0x000000201d00780c */ /* 0x000fe20001784270 */
[-CC-:B------:R-:W-:Y:S01]  /*6210*/  FFMA.FTZ R37, R178, R5.reuse, -R31.reuse ;  /* 0x00000005b2257223 */ /* 0x180fe2000001081f */
[----:B------:R-:W-:Y:S01]  /*6220*/  FSEL R168, R39, -INF , !P5 ;  /* 0xff80000027a87808 */ /* 0x000fe20006800000 */
[-CC-:B------:R-:W-:Y:S01]  /*6230*/  FFMA.FTZ R182, R170, R5.reuse, -R31.reuse ;  /* 0x00000005aab67223 */ /* 0x180fe2000001081f */
[----:B------:R-:W-:Y:S01]  /*6240*/  ISETP.LT.OR P4, PT, R25, 0x21, P4 ;  /* 0x000000211900780c */ /* 0x000fe20002781670 */
[-CC-:B------:R-:W-:Y:S01]  /*6250*/  FFMA.FTZ R39, R172, R5.reuse, -R31.reuse ;  /* 0x00000005ac277223 */ /* 0x180fe2000001081f */
[C---:B------:R-:W-:Y:S01]  /*6260*/  ISETP.GT.AND P5, PT, R29.reuse, 0x28, P2 ;  /* 0x000000281d00780c */ /* 0x040fe200017a4270 */
[-CC-:B------:R-:W-:Y:S01]  /*6270*/  FFMA.FTZ R21, R184, R5.reuse, -R31.reuse ;  /* 0x00000005b8157223 */ /* 0x180fe2000001081f */
[----:B------:R-:W-:Y:S01]  /*6280*/  FSEL R42, R42, -INF , !P4 ;  /* 0xff8000002a2a7808 */ /* 0x000fe20006000000 */
[-CC-:B------:R-:W-:Y:S01]  /*6290*/  FFMA.FTZ R178, R174, R5.reuse, -R31.reuse ;  /* 0x00000005aeb27223 */ /* 0x180fe2000001081f */
[----:B------:R-:W-:Y:S01]  /*62a0*/  ISETP.GT.AND P4, PT, R29, RZ, P2 ;  /* 0x000000ff1d00720c */ /* 0x000fe20001784270 */
[-CC-:B------:R-:W-:Y:S01]  /*62b0*/  FFMA.FTZ R172, R166, R5.reuse, -R31.reuse ;  /* 0x00000005a6ac7223 */ /* 0x180fe2000001081f */
[C---:B------:R-:W-:Y:S01]  /*62c0*/  ISETP.LT.OR P5, PT, R25.reuse, 0x29, P5 ;  /* 0x000000291900780c */ /* 0x040fe20002fa1670 */
[-CC-:B------:R-:W-:Y:S01]  /*62d0*/  FFMA.FTZ R45, R156, R5.reuse, -R31.reuse ;  /* 0x000000059c2d7223 */ /* 0x180fe2000001081f */
[----:B------:R-:W-:Y:S01]  /*62e0*/  ISETP.LT.OR P4, PT, R25, 0x1, P4 ;  /* 0x000000011900780c */ /* 0x000fe20002781670 */
[----:B------:R-:W-:Y:S01]  /*62f0*/  MUFU.EX2 R15, R15 ;  /* 0x0000000f000f7308 */ /* 0x000fe20000000800 */
[----:B------:R-:W-:Y:S01]  /*6300*/  FSEL R170, R43, -INF , !P3 ;  /* 0xff8000002baa7808 */ /* 0x000fe20005800000 */
[-CC-:B------:R-:W-:Y:S01]  /*6310*/  FFMA.FTZ R43, R158, R5.reuse, -R31.reuse ;  /* 0x000000059e2b7223 */ /* 0x180fe2000001081f */
[----:B------:R-:W-:Y:S01]  /*6320*/  FSEL R35, R26, -INF , !P4 ;  /* 0xff8000001a237808 */ /* 0x000fe20006000000 */
[-CC-:B------:R-:W-:Y:S01]  /*6330*/  FFMA.FTZ R176, R176, R5.reuse, -R31.reuse ;  /* 0x00000005b0b07223 */ /* 0x180fe2000001081f */
[----:B------:R-:W-:Y:S01]  /*6340*/  ISETP.GT.AND P3, PT, R29, 0x29, P2 ;  /* 0x000000291d00780c */ /* 0x000fe20001764270 */
[-CC-:B------:R-:W-:Y:S01]  /*6350*/  FFMA.FTZ R48, R48, R5.reuse, -R31.reuse ;  /* 0x0000000530307223 */ /* 0x180fe2000001081f */
[----:B------:R-:W-:Y:S01]  /*6360*/  FMNMX.FTZ R27, R35, R8, !PT ;  /* 0x00000008231b7209 */ /* 0x000fe20007810000 */
[----:B------:R-:W-:Y:S01]  /*6370*/  MUFU.EX2 R180, R180 ;  /* 0x000000b400b47308 */ /* 0x000fe20000000800 */
[----:B------:R-:W-:Y:S01]  /*6380*/  FSEL R46, R46, -INF , !P5 ;  /* 0xff8000002e2e7808 */ /* 0x000fe20006800000 */
[--C-:B------:R-:W-:Y:S01]  /*6390*/  FFMA.FTZ R44, R44, R5, -R31.reuse ;  /* 0x000000052c2c7223 */ /* 0x100fe2000001081f */
[----:B------:R-:W-:Y:S01]  /*63a0*/  FMNMX.FTZ R27, R162, R27, !PT ;  /* 0x0000001ba21b7209 */ /* 0x000fe20007810000 */
[-CC-:B------:R-:W-:Y:S01]  /*63b0*/  FFMA.FTZ R40, R40, R5.reuse, -R31.reuse ;  /* 0x0000000528287223 */ /* 0x180fe2000001081f */
[----:B------:R-:W-:Y:S01]  /*63c0*/  ISETP.GT.AND P5, PT, R29, 0x30, P2 ;  /* 0x000000301d00780c */ /* 0x000fe200017a4270 */
[--C-:B------:R-:W-:Y:S01]  /*63d0*/  FFMA.FTZ R20, R20, R5, -R31.reuse ;  /* 0x0000000514147223 */ /* 0x100fe2000001081f */
[----:B------:R-:W-:Y:S01]  /*63e0*/  FMNMX.FTZ R27, R30, R27, !PT ;  /* 0x0000001b1e1b7209 */ /* 0x000fe20007810000 */
[----:B------:R-:W-:Y:S01]  /*63f0*/  MUFU.EX2 R182, R182 ;  /* 0x000000b600b67308 */ /* 0x000fe20000000800 */
[----:B------:R-:W-:Y:S01]  /*6400*/  ISETP.LT.OR P4, PT, R25, 0x2a, P3 ;  /* 0x0000002a1900780c */ /* 0x000fe20001f81670 */
[--C-:B------:R-:W-:Y:S01]  /*6410*/  FFMA.FTZ R28, R28, R5, -R31.reuse ;  /* 0x000000051c1c7223 */ /* 0x100fe2000001081f */
[----:B------:R-:W-:Y:S01]  /*6420*/  FMNMX.FTZ R33, R160, R27, !PT ;  /* 0x0000001ba0217209 */ /* 0x000fe20007810000 */
[-CC-:B------:R-:W-:Y:S01]  /*6430*/  FFMA.FTZ R24, R24, R5.reuse, -R31.reuse ;  /* 0x0000000518187223 */ /* 0x180fe2000001081f */
[----:B------:R-:W-:Y:S01]  /*6440*/  ISETP.GT.AND P3, PT, R29, 0x31, P2 ;  /* 0x000000311d00780c */ /* 0x000fe20001764270 */
        /* <DEDUP_REMOVED lines=11> */
[----:B------:R-:W-:Y:S01]  /*6500*/  ISETP.GT.AND P4, PT, R29, 0x38, P2 ;  /* 0x000000381d00780c */ /* 0x000fe20001784270 */
[--C-:B------:R-:W-:Y:S01]  /*6510*/  FFMA.FTZ R36, R36, R5, -R31.reuse ;  /* 0x0000000524247223 */ /* 0x100fe2000001081f */
[----:B0-----:R-:W-:Y:S01]  /*6520*/  FMNMX.FTZ R37, R168, R33, !PT ;  /* 0x00000021a8257209 */ /* 0x001fe20007810000 */
[----:B------:R-:W-:Y:S01]  /*6530*/  FFMA.FTZ R84, R84, R5, -R31 ;  /* 0x0000000554547223 */ /* 0x000fe2000001081f */
[----:B------:R-:W-:-:S02]  /*6540*/  ISETP.LT.OR P3, PT, R25, 0x32, P3 ;  /* 0x000000321900780c */ /* 0x000fc40001f61670 */
[----:B------:R-:W-:Y:S01]  /*6550*/  FMNMX.FTZ R37, R42, R37, !PT ;  /* 0x000000252a257209 */ /* 0x000fe20007810000 */
[----:B------:R0:W-:Y:S01]  /*6560*/  MUFU.EX2 R33, R39 ;  /* 0x0000002700217308 */ /* 0x0001e20000000800 */
[----:B------:R-:W-:Y:S02]  /*6570*/  FSEL R50, R50, -INF , !P5 ;  /* 0xff80000032327808 */ /* 0x000fe40006800000 */
[----:B------:R-:W-:Y:S02]  /*6580*/  FMNMX.FTZ R37, R170, R37, !PT ;  /* 0x00000025aa257209 */ /* 0x000fe40007810000 */
[----:B------:R-:W-:Y:S02]  /*6590*/  ISETP.GT.AND P5, PT, R29, 0x39, P2 ;  /* 0x000000391d00780c */ /* 0x000fe400017a4270 */
[----:B------:R-:W-:Y:S01]  /*65a0*/  FMNMX.FTZ R37, R46, R37, !PT ;  /* 0x000000252e257209 */ /* 0x000fe20007810000 */
[----:B------:R-:W-:Y:S01]  /*65b0*/  MUFU.EX2 R176, R176 ;  /* 0x000000b000b07308 */ /* 0x000fe20000000800 */
[----:B------:R-:W-:-:S02]  /*65c0*/  FSEL R184, R51, -INF , !P3 ;  /* 0xff80000033b87808 */ /* 0x000fc40005800000 */
[----:B0-----:R-:W-:Y:S02]  /*65d0*/  FMNMX.FTZ R39, R26, R37, !PT ;  /* 0x000000251a277209 */ /* 0x001fe40007810000 */
[----:B------:R-:W-:Y:S02]  /*65e0*/  ISETP.LT.OR P4, PT, R25, 0x39, P4 ;  /* 0x000000391900780c */ /* 0x000fe40002781670 */
[----:B------:R-:W-:Y:S01]  /*65f0*/  FMNMX.FTZ R39, R50, R39, !PT ;  /* 0x0000002732277209 */ /* 0x000fe20007810000 */
[----:B------:R-:W-:Y:S01]  /*6600*/  MUFU.EX2 R37, R43 ;  /* 0x0000002b00257308 */ /* 0x000fe20000000800 */
[----:B------:R-:W-:Y:S02]  /*6610*/  ISETP.GT.AND P3, PT, R29, 0x40, P2 ;  /* 0x000000401d00780c */ /* 0x000fe40001764270 */
[----:B------:R-:W-:Y:S02]  /*6620*/  ISETP.LT.OR P5, PT, R25, 0x3a, P5 ;  /* 0x0000003a1900780c */ /* 0x000fe40002fa1670 */
[----:B------:R-:W-:-:S02]  /*6630*/  FSEL R54, R54, -INF , !P4 ;  /* 0xff80000036367808 */ /* 0x000fc40006000000 */
[----:B------:R-:W-:Y:S01]  /*6640*/  FMNMX.FTZ R41, R184, R39, !PT ;  /* 0x00000027b8297209 */ /* 0x000fe20007810000 */
[----:B------:R-:W-:Y:S01]  /*6650*/  MUFU.EX2 R178, R178 ;  /* 0x000000b200b27308 */ /* 0x000fe20000000800 */
[----:B------:R-:W-:Y:S02]  /*6660*/  ISETP.GT.AND P4, PT, R29, 0x41, P2 ;  /* 0x000000411d00780c */ /* 0x000fe40001784270 */
[----:B------:R-:W-:Y:S02]  /*6670*/  FSEL R174, R55, -INF , !P5 ;  /* 0xff80000037ae7808 */ /* 0x000fe40006800000 */
[----:B------:R-:W-:Y:S02]  /*6680*/  ISETP.LT.OR P3, PT, R25, 0x41, P3 ;  /* 0x000000411900780c */ /* 0x000fe40001f61670 */
[----:B------:R-:W-:Y:S01]  /*6690*/  FMNMX.FTZ R41, R54, R41, !PT ;  /* 0x0000002936297209 */ /* 0x000fe20007810000 */
[----:B------:R0:W-:Y:S01]  /*66a0*/  MUFU.EX2 R39, R45 ;  /* 0x0000002d00277308 */ /* 0x0001e20000000800 */
[----:B------:R-:W-:-:S02]  /*66b0*/  ISETP.GT.AND P5, PT, R29, 0x48, P2 ;  /* 0x000000481d00780c */ /* 0x000fc400017a4270 */
[----:B------:R-:W-:Y:S02]  /*66c0*/  ISETP.LT.OR P4, PT, R25, 0x42, P4 ;  /* 0x000000421900780c */ /* 0x000fe40002781670 */
[----:B------:R-:W-:Y:S02]  /*66d0*/  FSEL R58, R58, -INF , !P3 ;  /* 0xff8000003a3a7808 */ /* 0x000fe40005800000 */
[----:B------:R-:W-:Y:S01]  /*66e0*/  FMNMX.FTZ R41, R174, R41, !PT ;  /* 0x00000029ae297209 */ /* 0x000fe20007810000 */
[----:B------:R-:W-:Y:S01]  /*66f0*/  MUFU.EX2 R172, R172 ;  /* 0x000000ac00ac7308 */ /* 0x000fe20000000800 */
[----:B------:R-:W-:Y:S01]  /*6700*/  ISETP.GT.AND P3, PT, R29, 0x49, P2 ;  /* 0x000000491d00780c */ /* 0x000fe20001764270 */
[----:B0-----:R-:W-:Y:S01]  /*6710*/  FFMA.FTZ R45, R152, R5, -R31 ;  /* 0x00000005982d7223 */ /* 0x001fe2000001081f */
[----:B------:R-:W-:Y:S02]  /*6720*/  FSEL R166, R59, -INF , !P4 ;  /* 0xff8000003ba67808 */ /* 0x000fe40006000000 */
[----:B------:R-:W-:-:S02]  /*6730*/  ISETP.LT.OR P5, PT, R25, 0x49, P5 ;  /* 0x000000491900780c */ /* 0x000fc40002fa1670 */
[----:B------:R-:W-:Y:S01]  /*6740*/  FMNMX.FTZ R41, R58, R41, !PT ;  /* 0x000000293a297209 */ /* 0x000fe20007810000 */
[----:B------:R-:W-:Y:S01]  /*6750*/  MUFU.EX2 R48, R48 ;  /* 0x0000003000307308 */ /* 0x000fe20000000800 */
[----:B------:R-:W-:Y:S02]  /*6760*/  ISETP.GT.AND P4, PT, R29, 0x50, P2 ;  /* 0x000000501d00780c */ /* 0x000fe40001784270 */
[----:B------:R-:W-:Y:S02]  /*6770*/  ISETP.LT.OR P3, PT, R25, 0x4a, P3 ;  /* 0x0000004a1900780c */ /* 0x000fe40001f61670 */
[----:B------:R-:W-:Y:S02]  /*6780*/  FSEL R62, R62, -INF , !P5 ;  /* 0xff8000003e3e7808 */ /* 0x000fe40006800000 */
[----:B------:R-:W-:Y:S01]  /*6790*/  FMNMX.FTZ R43, R166, R41, !PT ;  /* 0x00000029a62b7209 */ /* 0x000fe20007810000 */
[----:B------:R-:W-:Y:S01]  /*67a0*/  MUFU.EX2 R44, R44 ;  /* 0x0000002c002c7308 */ /* 0x000fe20000000800 */
[----:B------:R-:W-:-:S02]  /*67b0*/  ISETP.GT.AND P5, PT, R29, 0x51, P2 ;  /* 0x000000511d00780c */ /* 0x000fc400017a4270 */
[----:B------:R-:W-:Y:S02]  /*67c0*/  FSEL R158, R63, -INF , !P3 ;  /* 0xff8000003f9e7808 */ /* 0x000fe40005800000 */
[----:B------:R-:W-:Y:S02]  /*67d0*/  ISETP.LT.OR P4, PT, R25, 0x51, P4 ;  /* 0x000000511900780c */ /* 0x000fe40002781670 */
[----:B------:R-:W-:Y:S01]  /*67e0*/  FMNMX.FTZ R43, R62, R43, !PT ;  /* 0x0000002b3e2b7209 */ /* 0x000fe20007810000 */
[----:B------:R0:W-:Y:S01]  /*67f0*/  MUFU.EX2 R41, R45 ;  /* 0x0000002d00297308 */ /* 0x0001e20000000800 */
[----:B------:R-:W-:Y:S02]  /*6800*/  ISETP.GT.AND P3, PT, R29, 0x58, P2 ;  /* 0x000000581d00780c */ /* 0x000fe40001764270 */
[----:B------:R-:W-:Y:S02]  /*6810*/  ISETP.LT.OR P5, PT, R25, 0x52, P5 ;  /* 0x000000521900780c */ /* 0x000fe40002fa1670 */
[----:B------:R-:W-:Y:S01]  /*6820*/  FSEL R156, R66, -INF , !P4 ;  /* 0xff800000429c7808 */ /* 0x000fe20006000000 */
[----:B------:R-:W-:Y:S01]  /*6830*/  FFMA.FTZ R66, R154, R5, -R31 ;  /* 0x000000059a427223 */ /* 0x000fe2000001081f */
[----:B------:R-:W-:Y:S01]  /*6840*/  FMNMX.FTZ R43, R158, R43, !PT ;  /* 0x0000002b9e2b7209 */ /* 0x000fe20007810000 */
[----:B------:R-:W-:Y:S01]  /*6850*/  MUFU.EX2 R40, R40 ;  /* 0x0000002800287308 */ /* 0x000fe20000000800 */
[----:B------:R-:W-:-:S02]  /*6860*/  ISETP.GT.AND P4, PT, R29, 0x59, P2 ;  /* 0x000000591d00780c */ /* 0x000fc40001784270 */
[----:B------:R-:W-:Y:S02]  /*6870*/  FSEL R154, R67, -INF , !P5 ;  /* 0xff800000439a7808 */ /* 0x000fe40006800000 */
[----:B------:R-:W-:Y:S02]  /*6880*/  ISETP.LT.OR P3, PT, R25, 0x59, P3 ;  /* 0x000000591900780c */ /* 0x000fe40001f61670 */
[----:B------:R-:W-:Y:S01]  /*6890*/  FMNMX.FTZ R43, R156, R43, !PT ;  /* 0x0000002b9c2b7209 */ /* 0x000fe20007810000 */
[----:B------:R-:W-:Y:S01]  /*68a0*/  MUFU.EX2 R66, R66 ;  /* 0x0000004200427308 */ /* 0x000fe20000000800 */
[----:B------:R-:W-:Y:S02]  /*68b0*/  ISETP.GT.AND P5, PT, R29, 0x60, P2 ;  /* 0x000000601d00780c */ /* 0x000fe400017a4270 */
[----:B------:R-:W-:Y:S02]  /*68c0*/  ISETP.LT.OR P4, PT, R25, 0x5a, P4 ;  /* 0x0000005a1900780c */ /* 0x000fe40002781670 */
[----:B------:R-:W-:-:S02]  /*68d0*/  FSEL R70, R70, -INF , !P3 ;  /* 0xff80000046467808 */ /* 0x000fc40005800000 */
[----:B0-----:R-:W-:Y:S01]  /*68e0*/  FMNMX.FTZ R45, R154, R43, !PT ;  /* 0x0000002b9a2d7209 */ /* 0x001fe20007810000 */
        /* <DEDUP_REMOVED lines=33> */
[----:B------:R-:W-:Y:S02]  /*6b00*/  ISETP.LT.OR P5, PT, R25, 0x79, P5 ;  /* 0x000000791900780c */ /* 0x000fe40002fa1670 */
[----:B------:R-:W-:Y:S02]  /*6b10*/  FSEL R56, R83, -INF , !P4 ;  /* 0xff80000053387808 */ /* 0x000fe40006000000 */
[----:B------:R-:W-:Y:S01]  /*6b20*/  FMNMX.FTZ R45, R82, R45, !PT ;  /* 0x0000002d522d7209 */ /* 0x000fe20007810000 */
[----:B------:R0:W-:Y:S01]  /*6b30*/  MUFU.EX2 R29, R47 ;  /* 0x0000002f001d7308 */ /* 0x0001e20000000800 */
[----:B------:R-:W-:Y:S01]  /*6b40*/  ISETP.LT.OR P2, PT, R25, 0x7a, P2 ;  /* 0x0000007a1900780c */ /* 0x000fe20001741670 */
[----:B------:R-:W-:Y:S01]  /*6b50*/  FFMA.FTZ R25, R60, R5, -R31 ;  /* 0x000000053c197223 */ /* 0x000fe2000001081f */
[----:B------:R-:W-:-:S02]  /*6b60*/  FSEL R86, R86, -INF , !P5 ;  /* 0xff80000056567808 */ /* 0x000fc40006800000 */
[----:B------:R-:W-:Y:S02]  /*6b70*/  FMNMX.FTZ R45, R56, R45, !PT ;  /* 0x0000002d382d7209 */ /* 0x000fe40007810000 */
[----:B------:R-:W-:Y:S01]  /*6b80*/  FSEL R60, R87, -INF , !P2 ;  /* 0xff800000573c7808 */ /* 0x000fe20005000000 */
[----:B------:R-:W-:Y:S01]  /*6b90*/  MUFU.EX2 R25, R25 ;  /* 0x0000001900197308 */ /* 0x000fe20000000800 */
[----:B------:R-:W-:Y:S01]  /*6ba0*/  FMNMX.FTZ R45, R86, R45, !PT ;  /* 0x0000002d562d7209 */ /* 0x000fe20007810000 */
[-CC-:B0-----:R-:W-:Y:S01]  /*6bb0*/  FFMA.FTZ R47, R68, R5.reuse, -R31.reuse ;  /* 0x00000005442f7223 */ /* 0x181fe2000001081f */
[----:B------:R-:W-:Y:S01]  /*6bc0*/  FADD.FTZ R68, -R57, R0 ;  /* 0x0000000039447221 */ /* 0x000fe20000010100 */
[--C-:B------:R-:W-:Y:S01]  /*6bd0*/  FFMA.FTZ R0, R32, R5, -R31.reuse ;  /* 0x0000000520007223 */ /* 0x100fe2000001081f */
[----:B------:R-:W-:Y:S01]  /*6be0*/  FMNMX.FTZ R51, R60, R45, !PT ;  /* 0x0000002d3c337209 */ /* 0x000fe20007810000 */
[-CC-:B------:R-:W-:Y:S01]  /*6bf0*/  FFMA.FTZ R45, R64, R5.reuse, -R31.reuse ;  /* 0x00000005402d7223 */ /* 0x180fe2000001081f */
[-C--:B------:R-:W-:Y:S01]  /*6c00*/  FMUL.FTZ R32, R68, R5.reuse ;  /* 0x0000000544207220 */ /* 0x080fe20000410000 */
[----:B------:R-:W-:Y:S02]  /*6c10*/  MUFU.EX2 R47, R47 ;  /* 0x0000002f002f7308 */ /* 0x000fe40000000800 */
[----:B------:R-:W0:Y:S06]  /*6c20*/  SHFL.BFLY PT, R64, R51, 0x2, 0x1f ;  /* 0x0c401f0033407f89 */ /* 0x000e2c00000e0000 */
[----:B------:R-:W1:Y:S08]  /*6c30*/  MUFU.EX2 R32, R32 ;  /* 0x0000002000207308 */ /* 0x000e700000000800 */
[----:B------:R-:W-:Y:S08]  /*6c40*/  MUFU.EX2 R45, R45 ;  /* 0x0000002d002d7308 */ /* 0x000ff00000000800 */
[----:B------:R-:W-:Y:S01]  /*6c50*/  MUFU.EX2 R36, R36 ;  /* 0x0000002400247308 */ /* 0x000fe20000000800 */
[----:B-1----:R-:W-:Y:S01]  /*6c60*/  FMUL.FTZ R88, R88, R32 ;  /* 0x0000002058587220 */ /* 0x002fe20000410000 */
[----:B0-----:R-:W-:Y:S01]  /*6c70*/  FMNMX.FTZ R55, R51, R64, !PT ;  /* 0x0000004033377209 */ /* 0x001fe20007810000 */
[-CC-:B------:R-:W-:Y:S01]  /*6c80*/  FFMA.FTZ R64, R12, R5.reuse, -R31.reuse ;  /* 0x000000050c407223 */ /* 0x180fe2000001081f */
[----:B------:R-:W-:Y:S01]  /*6c90*/  FFMA.FTZ R51, R76, R5, -R31 ;  /* 0x000000054c337223 */ /* 0x000fe2000001081f */
[----:B------:R-:W-:Y:S01]  /*6ca0*/  FFMA.FTZ R31, R32, R4, R15 ;  /* 0x00000004201f7223 */ /* 0x000fe2000001000f */
[-C--:B------:R-:W-:Y:S01]  /*6cb0*/  FMUL.FTZ R89, R89, R32.reuse ;  /* 0x0000002059597220 */ /* 0x080fe20000410000 */
[----:B------:R-:W0:Y:S01]  /*6cc0*/  SHFL.BFLY PT, R12, R55, 0x1, 0x1f ;  /* 0x0c201f00370c7f89 */ /* 0x000e2200000e0000 */
[----:B------:R-:W-:Y:S01]  /*6cd0*/  MUFU.EX2 R0, R0 ;  /* 0x0000000000007308 */ /* 0x000fe20000000800 */
[C---:B------:R-:W-:Y:S01]  /*6ce0*/  FADD.FTZ R31, R180.reuse, R31 ;  /* 0x0000001fb41f7221 */ /* 0x040fe20000010000 */
[----:B------:R-:W-:Y:S01]  /*6cf0*/  F2FP.F16.F32.PACK_AB R180, R180, R15 ;  /* 0x0000000fb4b4723e */ /* 0x000fe200000000ff */
[-C--:B------:R-:W-:Y:S01]  /*6d00*/  FMUL.FTZ R92, R92, R32.reuse ;  /* 0x000000205c5c7220 */ /* 0x080fe20000410000 */
[----:B------:R-:W-:Y:S01]  /*6d10*/  FMUL.FTZ R93, R93, R32 ;  /* 0x000000205d5d7220 */ /* 0x000fe20000410000 */
[----:B------:R-:W-:Y:S01]  /*6d20*/  FADD.FTZ R4, R182, R31 ;  /* 0x0000001fb6047221 */ /* 0x000fe20000010000 */
[C---:B------:R-:W-:Y:S01]  /*6d30*/  F2FP.F16.F32.PACK_AB R182, R21.reuse, R182 ;  /* 0x000000b615b6723e */ /* 0x040fe200000000ff */
[-C--:B------:R-:W-:Y:S01]  /*6d40*/  FMUL.FTZ R96, R96, R32.reuse ;  /* 0x0000002060607220 */ /* 0x080fe20000410000 */
[----:B------:R-:W-:Y:S01]  /*6d50*/  MUFU.EX2 R64, R64 ;  /* 0x0000004000407308 */ /* 0x000fe20000000800 */
[----:B------:R-:W-:Y:S01]  /*6d60*/  FADD.FTZ R31, R21, R4 ;  /* 0x00000004151f7221 */ /* 0x000fe20000010000 */
[-C--:B------:R-:W-:Y:S01]  /*6d70*/  FMUL.FTZ R97, R97, R32.reuse ;  /* 0x0000002061617220 */ /* 0x080fe20000410000 */
        /* <DEDUP_REMOVED lines=11> */
[----:B------:R-:W-:Y:S01]  /*6e30*/  F2FP.F16.F32.PACK_AB R178, R33, R178 ;  /* 0x000000b221b2723e */ /* 0x000fe200000000ff */
[----:B------:R-:W-:Y:S01]  /*6e40*/  FMUL.FTZ R112, R112, R32 ;  /* 0x0000002070707220 */ /* 0x000fe20000410000 */
[----:B0-----:R-:W-:Y:S01]  /*6e50*/  FMNMX.FTZ R12, R55, R12, !PT ;  /* 0x0000000c370c7209 */ /* 0x001fe20007810000 */
[----:B------:R-:W-:Y:S01]  /*6e60*/  FADD.FTZ R31, R33, R4 ;  /* 0x00000004211f7221 */ /* 0x000fe20000010000 */
[----:B------:R-:W-:Y:S01]  /*6e70*/  MUFU.EX2 R55, R84 ;  /* 0x0000005400377308 */ /* 0x000fe20000000800 */
[----:B------:R-:W-:Y:S01]  /*6e80*/  FMUL.FTZ R113, R113, R32 ;  /* 0x0000002071717220 */ /* 0x000fe20000410000 */
[C---:B------:R-:W-:Y:S01]  /*6e90*/  FSETP.NEU.FTZ.AND P2, PT, R12.reuse, -INF , PT ;  /* 0xff8000000c00780b */ /* 0x040fe20003f5d000 */
[-C--:B------:R-:W-:Y:S01]  /*6ea0*/  FMUL.FTZ R57, R12, R5.reuse ;  /* 0x000000050c397220 */ /* 0x080fe20000410000 */
[----:B------:R-:W-:Y:S01]  /*6eb0*/  FADD.FTZ R4, R172, R31 ;  /* 0x0000001fac047221 */ /* 0x000fe20000010000 */
[----:B------:R-:W-:Y:S01]  /*6ec0*/  IMAD.U32 R31, RZ, RZ, UR42 ;  /* 0x0000002aff1f7e24 */ /* 0x000fe2000f8e00ff */
[----:B------:R-:W-:Y:S01]  /*6ed0*/  UMOV UR42, UR53 ;  /* 0x00000035002a7c82 */ /* 0x000fe20008000000 */
[C---:B------:R-:W-:Y:S01]  /*6ee0*/  F2FP.F16.F32.PACK_AB R172, R37.reuse, R172 ;  /* 0x000000ac25ac723e */ /* 0x040fe200000000ff */
[----:B------:R-:W-:Y:S01]  /*6ef0*/  FADD.FTZ R4, R37, R4 ;  /* 0x0000000425047221 */ /* 0x000fe20000010000 */
[----:B------:R-:W-:Y:S01]  /*6f00*/  FSEL R57, R57, RZ, P2 ;  /* 0x000000ff39397208 */ /* 0x000fe20001000000 */
[-C--:B------:R-:W-:Y:S01]  /*6f10*/  FMUL.FTZ R116, R116, R32.reuse ;  /* 0x0000002074747220 */ /* 0x080fe20000410000 */
[-C--:B------:R-:W-:Y:S01]  /*6f20*/  FMUL.FTZ R117, R117, R32.reuse ;  /* 0x0000002075757220 */ /* 0x080fe20000410000 */
[-C--:B------:R-:W-:Y:S01]  /*6f30*/  FMUL.FTZ R120, R120, R32.reuse ;  /* 0x0000002078787220 */ /* 0x080fe20000410000 */
[-C--:B------:R-:W-:Y:S01]  /*6f40*/  FMUL.FTZ R121, R121, R32.reuse ;  /* 0x0000002079797220 */ /* 0x080fe20000410000 */
[-CC-:B------:R-:W-:Y:S01]  /*6f50*/  FFMA.FTZ R68, R35, R5.reuse, -R57.reuse ;  /* 0x0000000523447223 */ /* 0x180fe20000010839 */
[-CC-:B------:R-:W-:Y:S01]  /*6f60*/  FFMA.FTZ R171, R54, R5.reuse, -R57.reuse ;  /* 0x0000000536ab7223 */ /* 0x180fe20000010839 */
[----:B------:R-:W-:Y:S01]  /*6f70*/  FADD.FTZ R35, R39, R4 ;  /* 0x0000000427237221 */ /* 0x000fe20000010000 */
[----:B------:R-:W-:Y:S01]  /*6f80*/  @!P1 LEA R54, R31, UR41, 0x3 ;  /* 0x000000291f369c11 */ /* 0x000fe2000f8e18ff */
[-C--:B------:R-:W-:Y:S01]  /*6f90*/  FFMA.FTZ R169, R50, R5.reuse, -R57 ;  /* 0x0000000532a97223 */ /* 0x080fe20000010839 */
[----:B------:R-:W-:Y:S01]  /*6fa0*/  FSEL R31, R12, RZ, P2 ;  /* 0x000000ff0c1f7208 */ /* 0x000fe20001000000 */
[----:B------:R-:W-:Y:S01]  /*6fb0*/  FADD.FTZ R50, R66, R35 ;  /* 0x0000002342327221 */ /* 0x000fe20000010000 */
[-CC-:B------:R-:W-:Y:S01]  /*6fc0*/  FFMA.FTZ R181, R162, R5.reuse, -R57.reuse ;  /* 0x00000005a2b57223 */ /* 0x180fe20000010839 */
[----:B------:R-:W-:Y:S01]  /*6fd0*/  @!P1 VIADD R35, R54, 0x28860 ;  /* 0x0002886036239836 */ /* 0x000fe20000000000 */
[----:B------:R-:W-:Y:S01]  /*6fe0*/  MUFU.EX2 R68, R68 ;  /* 0x0000004400447308 */ /* 0x000fe20000000800 */
[----:B------:R-:W-:Y:S01]  /*6ff0*/  FADD.FTZ R4, -R31, R8 ;  /* 0x000000081f047221 */ /* 0x000fe20000010100 */
[----:B------:R-:W-:Y:S01]  /*7000*/  FADD.FTZ R31, R41, R50 ;  /* 0x00000032291f7221 */ /* 0x000fe20000010000 */
[-C--:B------:R-:W-:Y:S01]  /*7010*/  FFMA.FTZ R183, R30, R5.reuse, -R57 ;  /* 0x000000051eb77223 */ /* 0x080fe20000010839 */
[----:B------:R-:W-:Y:S01]  /*7020*/  @!P1 PRMT R35, RZ, 0x654, R35 ;  /* 0x00000654ff239816 */ /* 0x000fe20000000023 */
[-C--:B------:R-:W-:Y:S01]  /*7030*/  FMUL.FTZ R4, R4, R5.reuse ;  /* 0x0000000504047220 */ /* 0x080fe20000410000 */
[----:B------:R-:W-:Y:S01]  /*7040*/  FADD.FTZ R50, R48, R31 ;  /* 0x0000001f30327221 */ /* 0x000fe20000010000 */
[-CC-:B------:R-:W-:Y:S01]  /*7050*/  FFMA.FTZ R30, R160, R5.reuse, -R57.reuse ;  /* 0x00000005a01e7223 */ /* 0x180fe20000010839 */
[----:B------:R0:W-:Y:S01]  /*7060*/  @!P1 SYNCS.ARRIVE.TRANS64.RED.A1T0 RZ, [R35+URZ], RZ ;  /* 0x000000ff23ff99a7 */ /* 0x0001e2000810043f */
[----:B------:R1:W2:Y:S01]  /*7070*/  MUFU.EX2 R31, R4 ;  /* 0x00000004001f7308 */ /* 0x0002a20000000800 */
[-CC-:B------:R-:W-:Y:S01]  /*7080*/  FFMA.FTZ R177, R34, R5.reuse, -R57.reuse ;  /* 0x0000000522b17223 */ /* 0x180fe20000010839 */
[-CC-:B------:R-:W-:Y:S01]  /*7090*/  FFMA.FTZ R34, R164, R5.reuse, -R57.reuse ;  /* 0x00000005a4227223 */ /* 0x180fe20000010839 */
[-CC-:B------:R-:W-:Y:S01]  /*70a0*/  FFMA.FTZ R179, R38, R5.reuse, -R57.reuse ;  /* 0x0000000526b37223 */ /* 0x180fe20000010839 */
[-CC-:B------:R-:W-:Y:S01]  /*70b0*/  FFMA.FTZ R38, R168, R5.reuse, -R57.reuse ;  /* 0x00000005a8267223 */ /* 0x180fe20000010839 */
[-CC-:B------:R-:W-:Y:S01]  /*70c0*/  FFMA.FTZ R173, R42, R5.reuse, -R57.reuse ;  /* 0x000000052aad7223 */ /* 0x180fe20000010839 */
[-CC-:B------:R-:W-:Y:S01]  /*70d0*/  FFMA.FTZ R42, R170, R5.reuse, -R57.reuse ;  /* 0x00000005aa2a7223 */ /* 0x180fe20000010839 */
[----:B0-----:R-:W-:Y:S01]  /*70e0*/  FADD.FTZ R35, R43, R50 ;  /* 0x000000322b237221 */ /* 0x001fe20000010000 */
[----:B------:R-:W0:Y:S01]  /*70f0*/  MUFU.EX2 R181, R181 ;  /* 0x000000b500b57308 */ /* 0x000e220000000800 */
[-CC-:B------:R-:W-:Y:S01]  /*7100*/  FFMA.FTZ R175, R46, R5.reuse, -R57.reuse ;  /* 0x000000052eaf7223 */ /* 0x180fe20000010839 */
[-C--:B------:R-:W-:Y:S01]  /*7110*/  FFMA.FTZ R26, R26, R5.reuse, -R57 ;  /* 0x000000051a1a7223 */ /* 0x080fe20000010839 */
[----:B------:R-:W-:Y:S01]  /*7120*/  FADD.FTZ R54, R44, R35 ;  /* 0x000000232c367221 */ /* 0x000fe20000010000 */
[--C-:B------:R-:W-:Y:S01]  /*7130*/  FFMA.FTZ R46, R184, R5, -R57.reuse ;  /* 0x00000005b82e7223 */ /* 0x100fe20000010839 */
[----:B------:R-:W-:Y:S01]  /*7140*/  F2FP.F16.F32.PACK_AB R164, R40, R29 ;  /* 0x0000001d28a4723e */ /* 0x000fe200000000ff */
[-CC-:B------:R-:W-:Y:S01]  /*7150*/  FFMA.FTZ R174, R174, R5.reuse, -R57.reuse ;  /* 0x00000005aeae7223 */ /* 0x180fe20000010839 */
[----:B------:R-:W-:Y:S01]  /*7160*/  FADD.FTZ R59, R29, R54 ;  /* 0x000000361d3b7221 */ /* 0x000fe20000010000 */
[----:B------:R-:W3:Y:S01]  /*7170*/  MUFU.EX2 R183, R183 ;  /* 0x000000b700b77308 */ /* 0x000ee20000000800 */
[-CC-:B------:R-:W-:Y:S01]  /*7180*/  FFMA.FTZ R165, R58, R5.reuse, -R57.reuse ;  /* 0x000000053aa57223 */ /* 0x180fe20000010839 */
[----:B------:R-:W-:Y:S01]  /*7190*/  FFMA.FTZ R50, R166, R5, -R57 ;  /* 0x00000005a6327223 */ /* 0x000fe20000010839 */
[----:B-1----:R-:W-:Y:S01]  /*71a0*/  FADD.FTZ R4, R40, R59 ;  /* 0x0000003b28047221 */ /* 0x002fe20000010000 */
[----:B------:R-:W-:Y:S01]  /*71b0*/  F2FP.F16.F32.PACK_AB R166, R20, R25 ;  /* 0x0000001914a6723e */ /* 0x000fe200000000ff */
[-CC-:B------:R-:W-:Y:S01]  /*71c0*/  FFMA.FTZ R154, R154, R5.reuse, -R57.reuse ;  /* 0x000000059a9a7223 */ /* 0x180fe20000010839 */
[--C-:B------:R-:W-:Y:S01]  /*71d0*/  FFMA.FTZ R167, R62, R5, -R57.reuse ;  /* 0x000000053ea77223 */ /* 0x100fe20000010839 */
[----:B------:R-:W-:Y:S01]  /*71e0*/  FADD.FTZ R59, R25, R4 ;  /* 0x00000004193b7221 */ /* 0x000fe20000010000 */
[----:B------:R-:W1:Y:S01]  /*71f0*/  MUFU.EX2 R30, R30 ;  /* 0x0000001e001e7308 */ /* 0x000e620000000800 */
[----:B--2---:R-:W-:Y:S01]  /*7200*/  FFMA.FTZ R4, R31, R3, R68 ;  /* 0x000000031f047223 */ /* 0x004fe20000010044 */
[-C--:B------:R-:W-:Y:S01]  /*7210*/  FFMA.FTZ R158, R158, R5.reuse, -R57 ;  /* 0x000000059e9e7223 */ /* 0x080fe20000010839 */
[----:B------:R-:W-:Y:S01]  /*7220*/  FADD.FTZ R54, R20, R59 ;  /* 0x0000003b14367221 */ /* 0x000fe20000010000 */
[-CC-:B------:R-:W-:Y:S01]  /*7230*/  FFMA.FTZ R156, R156, R5.reuse, -R57.reuse ;  /* 0x000000059c9c7223 */ /* 0x180fe20000010839 */
[----:B0-----:R-:W-:Y:S01]  /*7240*/  FADD.FTZ R4, R181, R4 ;  /* 0x00000004b5047221 */ /* 0x001fe20000010000 */
[-CC-:B------:R-:W-:Y:S01]  /*7250*/  FFMA.FTZ R70, R70, R5.reuse, -R57.reuse ;  /* 0x0000000546467223 */ /* 0x180fe20000010839 */
[----:B------:R-:W-:Y:S01]  /*7260*/  FADD.FTZ R59, R45, R54 ;  /* 0x000000362d3b7221 */ /* 0x000fe20000010000 */
[----:B------:R-:W0:Y:S01]  /*7270*/  MUFU.EX2 R177, R177 ;  /* 0x000000b100b17308 */ /* 0x000e220000000800 */
[----:B---3--:R-:W-:Y:S01]  /*7280*/  FADD.FTZ R3, R183, R4 ;  /* 0x00000004b7037221 */ /* 0x008fe20000010000 */
[-C--:B------:R-:W-:Y:S01]  /*7290*/  FFMA.FTZ R35, R152, R5.reuse, -R57 ;  /* 0x0000000598237223 */ /* 0x080fe20000010839 */
[----:B------:R-:W-:Y:S01]  /*72a0*/  FADD.FTZ R54, R28, R59 ;  /* 0x0000003b1c367221 */ /* 0x000fe20000010000 */
[-CC-:B------:R-:W-:Y:S01]  /*72b0*/  FFMA.FTZ R74, R74, R5.reuse, -R57.reuse ;  /* 0x000000054a4a7223 */ /* 0x180fe20000010839 */
[-CC-:B------:R-:W-:Y:S01]  /*72c0*/  FFMA.FTZ R52, R52, R5.reuse, -R57.reuse ;  /* 0x0000000534347223 */ /* 0x180fe20000010839 */
[-C--:B------:R-:W-:Y:S01]  /*72d0*/  FFMA.FTZ R78, R78, R5.reuse, -R57 ;  /* 0x000000054e4e7223 */ /* 0x080fe20000010839 */
[----:B------:R-:W-:Y:S01]  /*72e0*/  FADD.FTZ R15, R47, R54 ;  /* 0x000000362f0f7221 */ /* 0x000fe20000010000 */
[----:B------:R-:W2:Y:S01]  /*72f0*/  MUFU.EX2 R34, R34 ;  /* 0x0000002200227308 */ /* 0x000ea20000000800 */
[----:B-1----:R-:W-:Y:S01]  /*7300*/  FADD.FTZ R4, R30, R3 ;  /* 0x000000031e047221 */ /* 0x002fe20000010000 */
[-C--:B------:R-:W-:Y:S01]  /*7310*/  FFMA.FTZ R186, R186, R5.reuse, -R57 ;  /* 0x00000005baba7223 */ /* 0x080fe20000010839 */
[----:B------:R-:W-:Y:S01]  /*7320*/  FADD.FTZ R54, R24, R15 ;  /* 0x0000000f18367221 */ /* 0x000fe20000010000 */
[-CC-:B------:R-:W-:Y:S01]  /*7330*/  FFMA.FTZ R82, R82, R5.reuse, -R57.reuse ;  /* 0x0000000552527223 */ /* 0x180fe20000010839 */
[-CC-:B------:R-:W-:Y:S01]  /*7340*/  FFMA.FTZ R56, R56, R5.reuse, -R57.reuse ;  /* 0x0000000538387223 */ /* 0x180fe20000010839 */
[-CC-:B------:R-:W-:Y:S01]  /*7350*/  FFMA.FTZ R86, R86, R5.reuse, -R57.reuse ;  /* 0x0000000556567223 */ /* 0x180fe20000010839 */
[----:B------:R-:W-:Y:S01]  /*7360*/  FADD.FTZ R15, R49, R54 ;  /* 0x00000036310f7221 */ /* 0x000fe20000010000 */
[----:B------:R-:W1:Y:S01]  /*7370*/  MUFU.EX2 R179, R179 ;  /* 0x000000b300b37308 */ /* 0x000e620000000800 */
[----:B0-----:R-:W-:Y:S01]  /*7380*/  FADD.FTZ R3, R177, R4 ;  /* 0x00000004b1037221 */ /* 0x001fe20000010000 */
[----:B------:R-:W-:Y:S01]  /*7390*/  FFMA.FTZ R57, R60, R5, -R57 ;  /* 0x000000053c397223 */ /* 0x000fe20000010839 */
[----:B------:R-:W-:Y:S01]  /*73a0*/  FADD.FTZ R54, R64, R15 ;  /* 0x0000000f40367221 */ /* 0x000fe20000010000 */
[----:B------:R-:W-:Y:S01]  /*73b0*/  ISETP.GT.AND P2, PT, R6, UR54, PT ;  /* 0x0000003606007c0c */ /* 0x000fe2000bf44270 */
[-C--:B------:R-:W-:Y:S01]  /*73c0*/  FMUL.FTZ R124, R124, R32.reuse ;  /* 0x000000207c7c7220 */ /* 0x080fe20000410000 */
[----:B------:R-:W-:Y:S01]  /*73d0*/  F2FP.F16.F32.PACK_AB R168, R48, R41 ;  /* 0x0000002930a8723e */ /* 0x000fe200000000ff */
[----:B------:R-:W-:Y:S01]  /*73e0*/  FADD.FTZ R15, R51, R54 ;  /* 0x00000036330f7221 */ /* 0x000fe20000010000 */
[----:B------:R-:W0:Y:S01]  /*73f0*/  MUFU.EX2 R38, R38 ;  /* 0x0000002600267308 */ /* 0x000e220000000800 */
[----:B--2---:R-:W-:Y:S01]  /*7400*/  FADD.FTZ R4, R34, R3 ;  /* 0x0000000322047221 */ /* 0x004fe20000010000 */
[----:B------:R-:W-:Y:S01]  /*7410*/  F2FP.F16.F32.PACK_AB R170, R44, R43 ;  /* 0x0000002b2caa723e */ /* 0x000fe200000000ff */
[----:B------:R-:W-:Y:S01]  /*7420*/  FADD.FTZ R40, R14, R15 ;  /* 0x0000000f0e287221 */ /* 0x000fe20000010000 */
[----:B------:R-:W-:Y:S01]  /*7430*/  F2FP.F16.F32.PACK_AB R160, R28, R45 ;  /* 0x0000002d1ca0723e */ /* 0x000fe200000000ff */
[-C--:B------:R-:W-:Y:S01]  /*7440*/  FMUL.FTZ R125, R125, R32.reuse ;  /* 0x000000207d7d7220 */ /* 0x080fe20000410000 */
[----:B------:R-:W-:Y:S01]  /*7450*/  F2FP.F16.F32.PACK_AB R162, R24, R47 ;  /* 0x0000002f18a2723e */ /* 0x000fe200000000ff */
[----:B------:R-:W-:Y:S01]  /*7460*/  FADD.FTZ R15, R53, R40 ;  /* 0x00000028350f7221 */ /* 0x000fe20000010000 */
[----:B------:R-:W2:Y:S01]  /*7470*/  MUFU.EX2 R173, R173 ;  /* 0x000000ad00ad7308 */ /* 0x000ea20000000800 */
[----:B-1----:R-:W-:Y:S01]  /*7480*/  FADD.FTZ R3, R179, R4 ;  /* 0x00000004b3037221 */ /* 0x002fe20000010000 */
[C---:B------:R-:W-:Y:S01]  /*7490*/  F2FP.F16.F32.PACK_AB R152, R36.reuse, R53 ;  /* 0x000000352498723e */ /* 0x040fe200000000ff */
[----:B------:R-:W-:Y:S01]  /*74a0*/  FADD.FTZ R20, R36, R15 ;  /* 0x0000000f24147221 */ /* 0x000fe20000010000 */
[-C--:B------:R-:W-:Y:S01]  /*74b0*/  FMUL.FTZ R128, R128, R32.reuse ;  /* 0x0000002080807220 */ /* 0x080fe20000410000 */
[-C--:B------:R-:W-:Y:S01]  /*74c0*/  FMUL.FTZ R129, R129, R32.reuse ;  /* 0x0000002081817220 */ /* 0x080fe20000410000 */
[-C--:B------:R-:W-:Y:S01]  /*74d0*/  FMUL.FTZ R132, R132, R32.reuse ;  /* 0x0000002084847220 */ /* 0x080fe20000410000 */
[----:B------:R-:W-:Y:S01]  /*74e0*/  FADD.FTZ R15, R55, R20 ;  /* 0x00000014370f7221 */ /* 0x000fe20000010000 */
[----:B------:R-:W1:Y:S01]  /*74f0*/  MUFU.EX2 R42, R42 ;  /* 0x0000002a002a7308 */ /* 0x000e620000000800 */
[----:B0-----:R-:W-:Y:S01]  /*7500*/  FADD.FTZ R4, R38, R3 ;  /* 0x0000000326047221 */ /* 0x001fe20000010000 */
[-C--:B------:R-:W-:Y:S01]  /*7510*/  FMUL.FTZ R133, R133, R32.reuse ;  /* 0x0000002085857220 */ /* 0x080fe20000410000 */
[-C--:B------:R-:W-:Y:S01]  /*7520*/  FMUL.FTZ R136, R136, R32.reuse ;  /* 0x0000002088887220 */ /* 0x080fe20000410000 */
[-C--:B------:R-:W-:Y:S01]  /*7530*/  FMUL.FTZ R137, R137, R32.reuse ;  /* 0x0000002089897220 */ /* 0x080fe20000410000 */
[-C--:B------:R-:W-:Y:S01]  /*7540*/  FMUL.FTZ R140, R140, R32.reuse ;  /* 0x000000208c8c7220 */ /* 0x080fe20000410000 */
[-C--:B------:R-:W-:Y:S01]  /*7550*/  FMUL.FTZ R141, R141, R32.reuse ;  /* 0x000000208d8d7220 */ /* 0x080fe20000410000 */
[-C--:B------:R-:W-:Y:S01]  /*7560*/  FMUL.FTZ R144, R144, R32.reuse ;  /* 0x0000002090907220 */ /* 0x080fe20000410000 */
[----:B------:R-:W0:Y:S01]  /*7570*/  MUFU.EX2 R175, R175 ;  /* 0x000000af00af7308 */ /* 0x000e220000000800 */
[----:B--2---:R-:W-:Y:S01]  /*7580*/  FADD.FTZ R3, R173, R4 ;  /* 0x00000004ad037221 */ /* 0x004fe20000010000 */
[-C--:B------:R-:W-:Y:S01]  /*7590*/  FMUL.FTZ R145, R145, R32.reuse ;  /* 0x0000002091917220 */ /* 0x080fe20000410000 */
[-C--:B------:R-:W-:Y:S01]  /*75a0*/  FMUL.FTZ R148, R148, R32.reuse ;  /* 0x0000002094947220 */ /* 0x080fe20000410000 */
[----:B------:R-:W-:Y:S01]  /*75b0*/  FMUL.FTZ R149, R149, R32 ;  /* 0x0000002095957220 */ /* 0x000fe20000410000 */
[----:B------:R-:W-:Y:S01]  /*75c0*/  F2FP.F16.F32.PACK_AB R181, R181, R68 ;  /* 0x00000044b5b5723e */ /* 0x000fe200000000ff */
[----:B------:R-:W-:Y:S01]  /*75d0*/  VIADD R6, R6, 0xffffffff ;  /* 0xffffffff06067836 */ /* 0x000fe20000000000 */
[----:B------:R-:W-:Y:S01]  /*75e0*/  F2FP.F16.F32.PACK_AB R183, R30, R183 ;  /* 0x000000b71eb7723e */ /* 0x000fe200000000ff */
[----:B------:R-:W2:Y:S01]  /*75f0*/  MUFU.EX2 R26, R26 ;  /* 0x0000001a001a7308 */ /* 0x000ea20000000800 */
[----:B-1----:R-:W-:Y:S01]  /*7600*/  FADD.FTZ R4, R42, R3 ;  /* 0x000000032a047221 */ /* 0x002fe20000010000 */
[----:B------:R-:W-:Y:S01]  /*7610*/  F2FP.F16.F32.PACK_AB R177, R34, R177 ;  /* 0x000000b122b1723e */ /* 0x000fe200000000ff */
[----:B------:R-:W-:Y:S01]  /*7620*/  FMUL.FTZ R90, R90, R31 ;  /* 0x0000001f5a5a7220 */ /* 0x000fe20000410000 */
[----:B------:R-:W-:Y:S01]  /*7630*/  F2FP.F16.F32.PACK_AB R179, R38, R179 ;  /* 0x000000b326b3723e */ /* 0x000fe200000000ff */
[----:B------:R-:W-:Y:S01]  /*7640*/  FMUL.FTZ R91, R91, R31 ;  /* 0x0000001f5b5b7220 */ /* 0x000fe20000410000 */
[----:B------:R-:W-:Y:S01]  /*7650*/  F2FP.F16.F32.PACK_AB R173, R42, R173 ;  /* 0x000000ad2aad723e */ /* 0x000fe200000000ff */
[-C--:B------:R-:W-:Y:S01]  /*7660*/  FMUL.FTZ R94, R94, R31.reuse ;  /* 0x0000001f5e5e7220 */ /* 0x080fe20000410000 */
[----:B------:R-:W1:Y:S01]  /*7670*/  MUFU.EX2 R169, R169 ;  /* 0x000000a900a97308 */ /* 0x000e620000000800 */
[----:B0-----:R-:W-:Y:S01]  /*7680*/  FADD.FTZ R3, R175, R4 ;  /* 0x00000004af037221 */ /* 0x001fe20000010000 */
[-C--:B------:R-:W-:Y:S01]  /*7690*/  FMUL.FTZ R95, R95, R31.reuse ;  /* 0x0000001f5f5f7220 */ /* 0x080fe20000410000 */
[-C--:B------:R-:W-:Y:S01]  /*76a0*/  FMUL.FTZ R98, R98, R31.reuse ;  /* 0x0000001f62627220 */ /* 0x080fe20000410000 */
[-C--:B------:R-:W-:Y:S01]  /*76b0*/  FMUL.FTZ R99, R99, R31.reuse ;  /* 0x0000001f63637220 */ /* 0x080fe20000410000 */
[-C--:B------:R-:W-:Y:S01]  /*76c0*/  FMUL.FTZ R102, R102, R31.reuse ;  /* 0x0000001f66667220 */ /* 0x080fe20000410000 */
[-C--:B------:R-:W-:Y:S01]  /*76d0*/  FMUL.FTZ R103, R103, R31.reuse ;  /* 0x0000001f67677220 */ /* 0x080fe20000410000 */
[----:B------:R-:W-:Y:S01]  /*76e0*/  FMUL.FTZ R106, R106, R31 ;  /* 0x0000001f6a6a7220 */ /* 0x000fe20000410000 */
[----:B------:R-:W0:Y:S01]  /*76f0*/  MUFU.EX2 R46, R46 ;  /* 0x0000002e002e7308 */ /* 0x000e220000000800 */
[C---:B--2---:R-:W-:Y:S01]  /*7700*/  FADD.FTZ R4, R26.reuse, R3 ;  /* 0x000000031a047221 */ /* 0x044fe20000010000 */
[----:B------:R-:W-:Y:S01]  /*7710*/  F2FP.F16.F32.PACK_AB R175, R26, R175 ;  /* 0x000000af1aaf723e */ /* 0x000fe200000000ff */
[-C--:B------:R-:W-:Y:S01]  /*7720*/  FMUL.FTZ R107, R107, R31.reuse ;  /* 0x0000001f6b6b7220 */ /* 0x080fe20000410000 */
[-C--:B------:R-:W-:Y:S01]  /*7730*/  FMUL.FTZ R110, R110, R31.reuse ;  /* 0x0000001f6e6e7220 */ /* 0x080fe20000410000 */
[-C--:B------:R-:W-:Y:S01]  /*7740*/  FMUL.FTZ R111, R111, R31.reuse ;  /* 0x0000001f6f6f7220 */ /* 0x080fe20000410000 */
[-C--:B------:R-:W-:Y:S01]  /*7750*/  FMUL.FTZ R114, R114, R31.reuse ;  /* 0x0000001f72727220 */ /* 0x080fe20000410000 */
[-C--:B------:R-:W-:Y:S01]  /*7760*/  FMUL.FTZ R115, R115, R31.reuse ;  /* 0x0000001f73737220 */ /* 0x080fe20000410000 */
[----:B------:R-:W2:Y:S01]  /*7770*/  MUFU.EX2 R171, R171 ;  /* 0x000000ab00ab7308 */ /* 0x000ea20000000800 */
[----:B-1----:R-:W-:Y:S01]  /*7780*/  FADD.FTZ R3, R169, R4 ;  /* 0x00000004a9037221 */ /* 0x002fe20000010000 */
[----:B------:R-:W-:Y:S01]  /*7790*/  FADD.FTZ R4, R0, R15 ;  /* 0x0000000f00047221 */ /* 0x000fe20000010000 */
[-C--:B------:R-:W-:Y:S01]  /*77a0*/  FMUL.FTZ R118, R118, R31.reuse ;  /* 0x0000001f76767220 */ /* 0x080fe20000410000 */
[-C--:B------:R-:W-:Y:S01]  /*77b0*/  FMUL.FTZ R119, R119, R31.reuse ;  /* 0x0000001f77777220 */ /* 0x080fe20000410000 */
[-C--:B------:R-:W-:Y:S01]  /*77c0*/  FMUL.FTZ R122, R122, R31.reuse ;  /* 0x0000001f7a7a7220 */ /* 0x080fe20000410000 */
[-C--:B------:R-:W-:Y:S01]  /*77d0*/  FMUL.FTZ R123, R123, R31.reuse ;  /* 0x0000001f7b7b7220 */ /* 0x080fe20000410000 */
[----:B------:R-:W-:Y:S01]  /*77e0*/  FMUL.FTZ R126, R126, R31 ;  /* 0x0000001f7e7e7220 */ /* 0x000fe20000410000 */
[----:B------:R1:W3:Y:S01]  /*77f0*/  MUFU.EX2 R8, R174 ;  /* 0x000000ae00087308 */ /* 0x0002e20000000800 */
[----:B0-----:R-:W-:Y:S01]  /*7800*/  F2FP.F16.F32.PACK_AB R169, R46, R169 ;  /* 0x000000a92ea9723e */ /* 0x001fe200000000ff */
[-C--:B------:R-:W-:Y:S01]  /*7810*/  FMUL.FTZ R127, R127, R31.reuse ;  /* 0x0000001f7f7f7220 */ /* 0x080fe20000410000 */
[-C--:B------:R-:W-:Y:S01]  /*7820*/  FMUL.FTZ R130, R130, R31.reuse ;  /* 0x0000001f82827220 */ /* 0x080fe20000410000 */
[-C--:B------:R-:W-:Y:S01]  /*7830*/  FMUL.FTZ R131, R131, R31.reuse ;  /* 0x0000001f83837220 */ /* 0x080fe20000410000 */
[-C--:B------:R-:W-:Y:S01]  /*7840*/  FMUL.FTZ R134, R134, R31.reuse ;  /* 0x0000001f86867220 */ /* 0x080fe20000410000 */
[-C--:B------:R-:W-:Y:S01]  /*7850*/  FMUL.FTZ R135, R135, R31.reuse ;  /* 0x0000001f87877220 */ /* 0x080fe20000410000 */
[----:B------:R-:W-:Y:S01]  /*7860*/  FMUL.FTZ R138, R138, R31 ;  /* 0x0000001f8a8a7220 */ /* 0x000fe20000410000 */
[----:B------:R-:W0:Y:S01]  /*7870*/  MUFU.EX2 R165, R165 ;  /* 0x000000a500a57308 */ /* 0x000e220000000800 */
[----:B-1----:R-:W-:Y:S01]  /*7880*/  F2FP.F16.F32.PACK_AB R174, R66, R39 ;  /* 0x0000002742ae723e */ /* 0x002fe200000000ff */
[-C--:B------:R-:W-:Y:S01]  /*7890*/  FMUL.FTZ R139, R139, R31.reuse ;  /* 0x0000001f8b8b7220 */ /* 0x080fe20000410000 */
[-C--:B------:R-:W-:Y:S01]  /*78a0*/  FMUL.FTZ R142, R142, R31.reuse ;  /* 0x0000001f8e8e7220 */ /* 0x080fe20000410000 */
[-C--:B------:R-:W-:Y:S01]  /*78b0*/  FMUL.FTZ R143, R143, R31.reuse ;  /* 0x0000001f8f8f7220 */ /* 0x080fe20000410000 */
[-C--:B------:R-:W-:Y:S01]  /*78c0*/  FMUL.FTZ R146, R146, R31.reuse ;  /* 0x0000001f92927220 */ /* 0x080fe20000410000 */
[-C--:B------:R-:W-:Y:S01]  /*78d0*/  FMUL.FTZ R147, R147, R31.reuse ;  /* 0x0000001f93937220 */ /* 0x080fe20000410000 */
[-C--:B------:R-:W-:Y:S01]  /*78e0*/  FMUL.FTZ R150, R150, R31.reuse ;  /* 0x0000001f96967220 */ /* 0x080fe20000410000 */
[----:B------:R1:W-:Y:S01]  /*78f0*/  MUFU.EX2 R21, R154 ;  /* 0x0000009a00157308 */ /* 0x0003e20000000800 */
[----:B------:R-:W-:-:S07]  /*7900*/  FMUL.FTZ R151, R151, R31 ;  /* 0x0000001f97977220 */ /* 0x000fce0000410000 */
[----:B------:R-:W4:Y:S01]  /*7910*/  MUFU.EX2 R50, R50 ;  /* 0x0000003200327308 */ /* 0x000f220000000800 */
[----:B-1----:R-:W-:Y:S01]  /*7920*/  F2FP.F16.F32.PACK_AB R154, R0, R55 ;  /* 0x00000037009a723e */ /* 0x002fe200000000ff */
[----:B------:R-:W-:-:S04]  /*7930*/  FADD.FTZ R0, R46, R3 ;  /* 0x000000032e007221 */ /* 0x000fc80000010000 */
[----:B--2---:R-:W-:Y:S01]  /*7940*/  FADD.FTZ R3, R171, R0 ;  /* 0x00000000ab037221 */ /* 0x004fe20000010000 */
[C---:B---3--:R-:W-:Y:S01]  /*7950*/  F2FP.F16.F32.PACK_AB R171, R8.reuse, R171 ;  /* 0x000000ab08ab723e */ /* 0x048fe200000000ff */
[----:B------:R-:W1:Y:S02]  /*7960*/  MUFU.EX2 R167, R167 ;  /* 0x000000a700a77308 */ /* 0x000e640000000800 */
[----:B------:R-:W-:Y:S01]  /*7970*/  FADD.FTZ R0, R8, R3 ;  /* 0x0000000308007221 */ /* 0x000fe20000010000 */
[----:B------:R-:W-:-:S03]  /*7980*/  IMAD.MOV.U32 R8, RZ, RZ, R12 ;  /* 0x000000ffff087224 */ /* 0x000fc600078e000c */
[----:B0-----:R-:W-:Y:S02]  /*7990*/  FADD.FTZ R3, R165, R0 ;  /* 0x00000000a5037221 */ /* 0x001fe40000010000 */
[----:B------:R0:W2:Y:S01]  /*79a0*/  MUFU.EX2 R58, R158 ;  /* 0x0000009e003a7308 */ /* 0x0000a20000000800 */
[C---:B----4-:R-:W-:Y:S01]  /*79b0*/  F2FP.F16.F32.PACK_AB R165, R50.reuse, R165 ;  /* 0x000000a532a5723e */ /* 0x050fe200000000ff */
[----:B------:R-:W-:-:S06]  /*79c0*/  FADD.FTZ R0, R50, R3 ;  /* 0x0000000332007221 */ /* 0x000fcc0000010000 */
[----:B------:R3:W4:Y:S01]  /*79d0*/  MUFU.EX2 R161, R156 ;  /* 0x0000009c00a17308 */ /* 0x0007220000000800 */
[----:B-1----:R-:W-:Y:S01]  /*79e0*/  FADD.FTZ R0, R167, R0 ;  /* 0x00000000a7007221 */ /* 0x002fe20000010000 */
[----:B0-----:R-:W-:-:S06]  /*79f0*/  F2FP.F16.F32.PACK_AB R158, R14, R51 ;  /* 0x000000330e9e723e */ /* 0x001fcc00000000ff */
[----:B------:R-:W0:Y:S01]  /*7a00*/  MUFU.EX2 R163, R70 ;  /* 0x0000004600a37308 */ /* 0x000e220000000800 */
[----:B--2---:R-:W-:Y:S01]  /*7a10*/  FADD.FTZ R0, R58, R0 ;  /* 0x000000003a007221 */ /* 0x004fe20000010000 */
[----:B---3--:R-:W-:Y:S02]  /*7a20*/  F2FP.F16.F32.PACK_AB R156, R64, R49 ;  /* 0x00000031409c723e */ /* 0x008fe400000000ff */
[----:B------:R-:W-:-:S04]  /*7a30*/  F2FP.F16.F32.PACK_AB R167, R58, R167 ;  /* 0x000000a73aa7723e */ /* 0x000fc800000000ff */
[----:B------:R-:W1:Y:S01]  /*7a40*/  MUFU.EX2 R35, R35 ;  /* 0x0000002300237308 */ /* 0x000e620000000800 */
[----:B----4-:R-:W-:Y:S01]  /*7a50*/  FADD.FTZ R0, R161, R0 ;  /* 0x00000000a1007221 */ /* 0x010fe20000010000 */
[----:B------:R-:W-:-:S03]  /*7a60*/  F2FP.F16.F32.PACK_AB R161, R21, R161 ;  /* 0x000000a115a1723e */ /* 0x000fc600000000ff */
[----:B------:R-:W-:-:S03]  /*7a70*/  FADD.FTZ R0, R21, R0 ;  /* 0x0000000015007221 */ /* 0x000fc60000010000 */
        /* <DEDUP_REMOVED lines=23> */
[----:B------:R-:W-:Y:S01]  /*7bf0*/  IMAD.MOV.U32 R0, RZ, RZ, R10 ;  /* 0x000000ffff007224 */ /* 0x000fe200078e000a */
[----:B------:R-:W-:Y:S06]  /*7c00*/  @P2 BRA `(.L_x_6623) ;  /* 0xffffffd000002947 */ /* 0x000fec000383ffff */
[----:B------:R-:W-:Y:S01]  /*7c10*/  IMAD.MOV.U32 R8, RZ, RZ, R12 ;  /* 0x000000ffff087224 */ /* 0x000fe200078e000c */
[----:B------:R-:W-:Y:S01]  /*7c20*/  UMOV UR42, UR53 ;  /* 0x00000035002a7c82 */ /* 0x000fe20008000000 */
[----:B------:R-:W-:Y:S01]  /*7c30*/  IMAD.MOV.U32 R0, RZ, RZ, R10 ;  /* 0x000000ffff007224 */ /* 0x000fe200078e000a */
[----:B------:R-:W-:-:S06]  /*7c40*/  UMOV UR43, UR52 ;  /* 0x00000034002b7c82 */ /* 0x000fcc0008000000 */
.L_x_6606:
        /* <DEDUP_REMOVED lines=18> */
.L_x_6625:
[----:B------:R-:W-:-:S11]  /*7d70*/  UISETP.NE.AND UP0, UPT, UR11, 0x1, UPT ;  /* 0x000000010b00788c */ /* 0x000fd6000bf05270 */
[----:B------:R-:W-:Y:S02]  /*7d80*/  @UP0 ULDC.64 UR14, c[0x0][0x9e8] ;  /* 0x00027a00000e0ab9 */ /* 0x000fe40000000a00 */
[----:B------:R-:W-:-:S04]  /*7d90*/  UIMAD.WIDE.U32 UR6, UR10, UR14, URZ ;  /* 0x0000000e0a0672a5 */ /* 0x000fc8000f8e003f */
[----:B------:R-:W-:-:S12]  /*7da0*/  @UP0 USHF.R.U32.HI UR10, URZ, UR15, UR7 ;  /* 0x0000000f3f0a0299 */ /* 0x000fd80008011607 */
.L_x_6626:
[----:B------:R-:W-:-:S04]  /*7db0*/  UIMAD UR10, UR10, UR11, URZ ;  /* 0x0000000b0a0a72a4 */ /* 0x000fc8000f8e023f */
[----:B------:R-:W-:-:S04]  /*7dc0*/  UISETP.LT.AND UP0, UPT, UR50, UR10, UPT ;  /* 0x0000000a3200728c */ /* 0x000fc8000bf01270 */
[----:B------:R-:W-:-:S12]  /*7dd0*/  USEL UR50, UR50, UR10, !UP0 ;  /* 0x0000000a32327287 */ /* 0x000fd8000c000000 */
.L_x_6624:
        /* <DEDUP_REMOVED lines=12> */
.L_x_6636:
        /* <DEDUP_REMOVED lines=9> */
.L_x_6629:
[----:B------:R-:W-:Y:S01]  /*7f30*/  ULEA UR6, UR42, UR41, 0x3 ;  /* 0x000000292a067291 */ /* 0x000fe2000f8e183f */
[----:B------:R-:W-:-:S05]  /*7f40*/  IMAD.U32 R0, RZ, RZ, UR43 ;  /* 0x0000002bff007e24 */ /* 0x000fca000f8e00ff */
[----:B------:R-:W-:-:S04]  /*7f50*/  SHF.L.U32 R0, R0, 0x1f, RZ ;  /* 0x0000001f00007819 */ /* 0x000fc800000006ff */
[----:B------:R0:W1:Y:S01]  /*7f60*/  SYNCS.PHASECHK.TRANS64.TRYWAIT P2, [UR6+0x28830], R0 ;  /* 0x02883000ff0075a7 */ /* 0x0000620008040146 */
[----:B------:R-:W-:Y:S05]  /*7f70*/  @!P0 BRA `(.L_x_6630) ;  /* 0x0000000000048947 */ /* 0x000fea0003800000 */
[----:B------:R-:W-:Y:S01]  /*7f80*/  BPT.TRAP 0x1 ;  /* 0x000000040000795c */ /* 0x000fe20000300000 */
.L_x_6630:
[----:B-1----:R-:W-:Y:S05]  /*7f90*/  @P2 BRA `(.L_x_6628) ;  /* 0x0000000000082947 */ /* 0x002fea0003800000 */
[----:B------:R-:W1:Y:S02]  /*7fa0*/  SYNCS.PHASECHK.TRANS64.TRYWAIT P2, [UR6+0x28830], R0 ;  /* 0x02883000ff0075a7 */ /* 0x000e640008040146 */
[----:B-1----:R-:W-:Y:S05]  /*7fb0*/  @!P2 BRA `(.L_x_6631) ;  /* 0x000000c800dca947 */ /* 0x002fea0003800000 */
.L_x_6628:
        /* <DEDUP_REMOVED lines=47> */
.L_x_6633:
[----:B------:R-:W-:Y:S01]  /*82b0*/  ULEA UR6, UR50, UR41, 0x3 ;  /* 0x0000002932067291 */ /* 0x000fe2000f8e183f */
[----:B------:R-:W-:-:S05]  /*82c0*/  IMAD.U32 R0, RZ, RZ, UR51 ;  /* 0x00000033ff007e24 */ /* 0x000fca000f8e00ff */
[----:B------:R-:W-:-:S04]  /*82d0*/  SHF.L.U32 R0, R0, 0x1f, RZ ;  /* 0x0000001f00007819 */ /* 0x000fc800000006ff */
[----:B------:R0:W1:Y:S01]  /*82e0*/  SYNCS.PHASECHK.TRANS64.TRYWAIT P2, [UR6+0x28850], R0 ;  /* 0x02885000ff0075a7 */ /* 0x0000620008040146 */
[----:B------:R-:W-:Y:S05]  /*82f0*/  @!P0 BRA `(.L_x_6634) ;  /* 0x0000000000048947 */ /* 0x000fea0003800000 */
[----:B------:R-:W-:Y:S01]  /*8300*/  BPT.TRAP 0x1 ;  /* 0x000000040000795c */ /* 0x000fe20000300000 */
.L_x_6634:
[----:B-1----:R-:W-:Y:S05]  /*8310*/  @P2 BRA `(.L_x_6632) ;  /* 0x0000000000082947 */ /* 0x002fea0003800000 */
[----:B------:R-:W1:Y:S02]  /*8320*/  SYNCS.PHASECHK.TRANS64.TRYWAIT P2, [UR6+0x28850], R0 ;  /* 0x02885000ff0075a7 */ /* 0x000e640008040146 */
[----:B-1----:R-:W-:Y:S05]  /*8330*/  @!P2 BRA `(.L_x_6635) ;  /* 0x000000c80014a947 */ /* 0x002fea0003800000 */
.L_x_6632:
[----:B------:R-:W-:Y:S01]  /*8340*/  UIADD3 UR6, UR41, 0x400, URZ ;  /* 0x0000040029067890 */ /* 0x000fe2000fffe03f */
[----:B------:R-:W-:Y:S01]  /*8350*/  WARPGROUP.ARRIVE ;  /* 0x00000000000079c5 */ /* 0x000fe20000000000 */
[----:B------:R-:W-:Y:S01]  /*8360*/  UMOV UR7, 0x40000040 ;  /* 0x4000004000077882 */ /* 0x000fe20000000000 */
[----:B01----:R-:W-:Y:S01]  /*8370*/  FMNMX.FTZ R0, R24, R7, !PT ;  /* 0x0000000718007209 */ /* 0x003fe20007810000 */
[----:B------:R-:W-:-:S03]  /*8380*/  USHF.R.U32.HI UR6, URZ, 0x4, UR6 ;  /* 0x000000043f067899 */ /* 0x000fc60008011606 */
[----:B------:R-:W0:Y:S01]  /*8390*/  S2R R184, SR_TID.X ;  /* 0x0000000000b87919 */ /* 0x000e220000002100 */
[C---:B------:R-:W-:Y:S01]  /*83a0*/  ISETP.GT.AND P2, PT, R6.reuse, UR47, PT ;  /* 0x0000002f06007c0c */ /* 0x040fe2000bf44270 */
[----:B------:R-:W-:Y:S01]  /*83b0*/  UMOV UR51, UR43 ;  /* 0x0000002b00337c82 */ /* 0x000fe20008000000 */
[----:B------:R-:W-:Y:S01]  /*83c0*/  ULOP3.LUT UR6, UR6, 0x3fff, URZ, 0xc0, !UPT ;  /* 0x00003fff06067892 */ /* 0x000fe2000f8ec03f */
[----:B------:R-:W-:Y:S01]  /*83d0*/  FMNMX.FTZ R5, R25, R0, !PT ;  /* 0x0000000019057209 */ /* 0x000fe20007810000 */
[----:B------:R-:W-:Y:S02]  /*83e0*/  VIADD R6, R6, 0xffffffff ;  /* 0xffffffff06067836 */ /* 0x000fe40000000000 */
        /* <DEDUP_REMOVED lines=39> */
[----:B------:R-:W0:Y:S01]  /*8660*/  LDC R5, c[0x0][0x988] ;  /* 0x00026200ff057b82 */ /* 0x000e220000000800 */
[----:B------:R-:W-:Y:S02]  /*8670*/  FMNMX.FTZ R8, R26, R9, !PT ;  /* 0x000000091a087209 */ /* 0x000fe40007810000 */
[----:B------:R-:W1:Y:S01]  /*8680*/  SHFL.BFLY PT, R0, R11, 0x1, 0x1f ;  /* 0x0c201f000b007f89 */ /* 0x000e6200000e0000 */
        /* <DEDUP_REMOVED lines=8> */
[----:B------:R-:W-:-:S04]  /*8710*/  FMNMX.FTZ R8, R34, R21, !PT ;  /* 0x0000001522087209 */ /* 0x000fc80007810000 */
[----:B------:R-:W-:Y:S02]  /*8720*/  FMNMX.FTZ R21, R35, R8, !PT ;  /* 0x0000000823157209 */ /* 0x000fe40007810000 */
[----:B-1----:R-:W-:Y:S02]  /*8730*/  FMNMX.FTZ R0, R11, R0, !PT ;  /* 0x000000000b007209 */ /* 0x002fe40007810000 */
[----:B------:R-:W-:-:S03]  /*8740*/  FMNMX.FTZ R8, R38, R21, !PT ;  /* 0x0000001526087209 */ /* 0x000fc60007810000 */
[----:B------:R-:W-:-:S04]  /*8750*/  FADD.FTZ R10, -R0, R7 ;  /* 0x00000007000a7221 */ /* 0x000fc80000010100 */
[-C--:B0-----:R-:W-:Y:S01]  /*8760*/  FMUL.FTZ R7, R10, R5.reuse ;  /* 0x000000050a077220 */ /* 0x081fe20000410000 */
[----:B------:R-:W-:-:S04]  /*8770*/  FMUL.FTZ R10, R0, R5 ;  /* 0x00000005000a7220 */ /* 0x000fc80000410000 */
        /* <DEDUP_REMOVED lines=13> */
[----:B0-----:R-:W-:-:S04]  /*8850*/  FMNMX.FTZ R25, R39, R8, !PT ;  /* 0x0000000827197209 */ /* 0x001fc80007810000 */
[----:B------:R-:W-:-:S03]  /*8860*/  FMNMX.FTZ R8, R42, R25, !PT ;  /* 0x000000192a087209 */ /* 0x000fc60007810000 */
[----:B------:R-:W0:Y:S01]  /*8870*/  MUFU.EX2 R180, R180 ;  /* 0x000000b400b47308 */ /* 0x000e220000000800 */
[----:B------:R-:W-:-:S04]  /*8880*/  FMNMX.FTZ R25, R43, R8, !PT ;  /* 0x000000082b197209 */ /* 0x000fc80007810000 */
[----:B------:R-:W-:Y:S01]  /*8890*/  FMNMX.FTZ R8, R46, R25, !PT ;  /* 0x000000192e087209 */ /* 0x000fe20007810000 */
[----:B------:R-:W-:Y:S02]  /*88a0*/  FFMA.FTZ R25, R41, R5, -R10 ;  /* 0x0000000529197223 */ /* 0x000fe4000001080a */
[----:B------:R-:W-:Y:S01]  /*88b0*/  MUFU.EX2 R182, R182 ;  /* 0x000000b600b67308 */ /* 0x000fe20000000800 */
[----:B------:R-:W-:-:S04]  /*88c0*/  FMNMX.FTZ R29, R47, R8, !PT ;  /* 0x000000082f1d7209 */ /* 0x000fc80007810000 */
[----:B------:R-:W-:-:S03]  /*88d0*/  FMNMX.FTZ R8, R50, R29, !PT ;  /* 0x0000001d32087209 */ /* 0x000fc60007810000 */
[----:B------:R-:W-:Y:S01]  /*88e0*/  MUFU.EX2 R13, R13 ;  /* 0x0000000d000d7308 */ /* 0x000fe20000000800 */
[----:B------:R-:W-:Y:S01]  /*88f0*/  FMNMX.FTZ R29, R51, R8, !PT ;  /* 0x00000008331d7209 */ /* 0x000fe20007810000 */
[----:B0-----:R-:W-:Y:S01]  /*8900*/  FFMA.FTZ R4, R7, R4, R180 ;  /* 0x0000000407047223 */ /* 0x001fe200000100b4 */
[----:B------:R-:W-:Y:S02]  /*8910*/  F2FP.F16.F32.PACK_AB R180, R11, R180 ;  /* 0x000000b40bb4723e */ /* 0x000fe400000000ff */
[----:B------:R-:W-:Y:S01]  /*8920*/  FMNMX.FTZ R8, R54, R29, !PT ;  /* 0x0000001d36087209 */ /* 0x000fe20007810000 */
[----:B------:R-:W-:Y:S02]  /*8930*/  FFMA.FTZ R29, R45, R5, -R10 ;  /* 0x000000052d1d7223 */ /* 0x000fe4000001080a */
[----:B------:R-:W-:Y:S01]  /*8940*/  MUFU.EX2 R15, R15 ;  /* 0x0000000f000f7308 */ /* 0x000fe20000000800 */
[----:B------:R-:W-:-:S04]  /*8950*/  FMNMX.FTZ R33, R55, R8, !PT ;  /* 0x0000000837217209 */ /* 0x000fc80007810000 */
[----:B------:R-:W-:-:S03]  /*8960*/  FMNMX.FTZ R8, R58, R33, !PT ;  /* 0x000000213a087209 */ /* 0x000fc60007810000 */
[----:B------:R-:W-:Y:S01]  /*8970*/  MUFU.EX2 R21, R21 ;  /* 0x0000001500157308 */ /* 0x000fe20000000800 */
[----:B------:R-:W-:-:S04]  /*8980*/  FMNMX.FTZ R33, R59, R8, !PT ;  /* 0x000000083b217209 */ /* 0x000fc80007810000 */
[----:B------:R-:W-:Y:S01]  /*8990*/  FMNMX.FTZ R8, R62, R33, !PT ;  /* 0x000000213e087209 */ /* 0x000fe20007810000 */
[-CC-:B------:R-:W-:Y:S01]  /*89a0*/  FFMA.FTZ R33, R49, R5.reuse, -R10.reuse ;  /* 0x0000000531217223 */ /* 0x180fe2000001080a */
[-CC-:B------:R-:W-:Y:S01]  /*89b0*/  FFMA.FTZ R49, R65, R5.reuse, -R10.reuse ;  /* 0x0000000541317223 */ /* 0x180fe2000001080a */
[----:B------:R-:W-:Y:S01]  /*89c0*/  FFMA.FTZ R65, R81, R5, -R10 ;  /* 0x0000000551417223 */ /* 0x000fe2000001080a */
[----:B------:R-:W-:Y:S01]  /*89d0*/  FMNMX.FTZ R37, R63, R8, !PT ;  /* 0x000000083f257209 */ /* 0x000fe20007810000 */
[----:B------:R-:W-:Y:S03]  /*89e0*/  MUFU.EX2 R25, R25 ;  /* 0x0000001900197308 */ /* 0x000fe60000000800 */
[----:B------:R-:W-:-:S04]  /*89f0*/  FMNMX.FTZ R8, R66, R37, !PT ;  /* 0x0000002542087209 */ /* 0x000fc80007810000 */
[----:B------:R-:W-:Y:S01]  /*8a00*/  FMNMX.FTZ R37, R67, R8, !PT ;  /* 0x0000000843257209 */ /* 0x000fe20007810000 */
[----:B------:R-:W-:Y:S03]  /*8a10*/  MUFU.EX2 R29, R29 ;  /* 0x0000001d001d7308 */ /* 0x000fe60000000800 */
[----:B------:R-:W-:Y:S01]  /*8a20*/  FMNMX.FTZ R8, R70, R37, !PT ;  /* 0x0000002546087209 */ /* 0x000fe20007810000 */
[-CC-:B------:R-:W-:Y:S01]  /*8a30*/  FFMA.FTZ R37, R53, R5.reuse, -R10.reuse ;  /* 0x0000000535257223 */ /* 0x180fe2000001080a */
[----:B------:R-:W-:Y:S02]  /*8a40*/  FFMA.FTZ R53, R69, R5, -R10 ;  /* 0x0000000545357223 */ /* 0x000fe4000001080a */
[----:B------:R-:W-:Y:S01]  /*8a50*/  FMNMX.FTZ R41, R71, R8, !PT ;  /* 0x0000000847297209 */ /* 0x000fe20007810000 */
[----:B------:R-:W-:Y:S03]  /*8a60*/  MUFU.EX2 R33, R33 ;  /* 0x0000002100217308 */ /* 0x000fe60000000800 */
[----:B------:R-:W-:-:S04]  /*8a70*/  FMNMX.FTZ R8, R74, R41, !PT ;  /* 0x000000294a087209 */ /* 0x000fc80007810000 */
[----:B------:R-:W-:Y:S01]  /*8a80*/  FMNMX.FTZ R41, R75, R8, !PT ;  /* 0x000000084b297209 */ /* 0x000fe20007810000 */
[----:B------:R-:W-:Y:S03]  /*8a90*/  MUFU.EX2 R37, R37 ;  /* 0x0000002500257308 */ /* 0x000fe60000000800 */
        /* <DEDUP_REMOVED lines=11> */
[----:B------:R-:W-:Y:S01]  /*8b50*/  MUFU.EX2 R53, R53 ;  /* 0x0000003500357308 */ /* 0x000fe20000000800 */
[----:B------:R-:W-:-:S02]  /*8b60*/  WARPGROUP.DEPBAR.LE gsb0, 0x0 ;  /* 0x00008000000079c5 */ /* 0x000fc40000010000 */
[----:B------:R-:W-:Y:S01]  /*8b70*/  WARPGROUP.ARRIVE ;  /* 0x00000000000079c5 */ /* 0x000fe20000000000 */
[----:B------:R-:W0:Y:S01]  /*8b80*/  SHFL.BFLY PT, R57, R8, 0x2, 0x1f ;  /* 0x0c401f0008397f89 */ /* 0x000e2200000e0000 */
[-CC-:B------:R-:W-:Y:S01]  /*8b90*/  FFMA.FTZ R176, R32, R5.reuse, -R10.reuse ;  /* 0x0000000520b07223 */ /* 0x180fe2000001080a */
[----:B------:R-:W-:Y:S02]  /*8ba0*/  FFMA.FTZ R178, R36, R5, -R10 ;  /* 0x0000000524b27223 */ /* 0x000fe4000001080a */
[----:B------:R-:W-:Y:S01]  /*8bb0*/  MUFU.EX2 R45, R45 ;  /* 0x0000002d002d7308 */ /* 0x000fe20000000800 */
[----:B------:R-:W-:Y:S01]  /*8bc0*/  HGMMA.64x128x16.F32 R88, R172, gdesc[UR4].tnspB, R88, gsb0 ;  /* 0x41e00004ac587df0 */ /* 0x000fe20008000858 */
[----:B------:R-:W-:Y:S01]  /*8bd0*/  UIADD3 UR6, UR10, 0x180, URZ ;  /* 0x000001800a067890 */ /* 0x000fe2000fffe03f */
[----:B------:R-:W-:-:S05]  /*8be0*/  UMOV UR7, 0x40000040 ;  /* 0x4000004000077882 */ /* 0x000fca0000000000 */
[----:B------:R-:W-:Y:S08]  /*8bf0*/  MUFU.EX2 R176, R176 ;  /* 0x000000b000b07308 */ /* 0x000ff00000000800 */
[----:B------:R-:W-:Y:S01]  /*8c00*/  MUFU.EX2 R178, R178 ;  /* 0x000000b200b27308 */ /* 0x000fe20000000800 */
[----:B0-----:R-:W-:Y:S01]  /*8c10*/  FMNMX.FTZ R24, R8, R57, !PT ;  /* 0x0000003908187209 */ /* 0x001fe20007810000 */
[----:B------:R-:W-:-:S06]  /*8c20*/  FFMA.FTZ R57, R73, R5, -R10 ;  /* 0x0000000549397223 */ /* 0x000fcc000001080a */
[----:B------:R-:W-:Y:S01]  /*8c30*/  MUFU.EX2 R12, R12 ;  /* 0x0000000c000c7308 */ /* 0x000fe20000000800 */
[----:B------:R-:W0:Y:S07]  /*8c40*/  SHFL.BFLY PT, R69, R24, 0x1, 0x1f ;  /* 0x0c201f0018457f89 */ /* 0x000e2e00000e0000 */
[----:B------:R-:W-:Y:S08]  /*8c50*/  MUFU.EX2 R57, R57 ;  /* 0x0000003900397308 */ /* 0x000ff00000000800 */
[----:B------:R-:W-:Y:S08]  /*8c60*/  MUFU.EX2 R14, R14 ;  /* 0x0000000e000e7308 */ /* 0x000ff00000000800 */
[----:B------:R-:W-:Y:S01]  /*8c70*/  MUFU.EX2 R61, R61 ;  /* 0x0000003d003d7308 */ /* 0x000fe20000000800 */
[----:B0-----:R-:W-:-:S07]  /*8c80*/  FMNMX.FTZ R8, R24, R69, !PT ;  /* 0x0000004518087209 */ /* 0x001fce0007810000 */
[----:B------:R-:W-:Y:S08]  /*8c90*/  MUFU.EX2 R20, R20 ;  /* 0x0000001400147308 */ /* 0x000ff00000000800 */
[----:B------:R-:W-:Y:S08]  /*8ca0*/  MUFU.EX2 R65, R65 ;  /* 0x0000004100417308 */ /* 0x000ff00000000800 */
[----:B------:R-:W-:Y:S01]  /*8cb0*/  MUFU.EX2 R24, R84 ;  /* 0x0000005400187308 */ /* 0x000fe20000000800 */
[----:B------:R-:W-:-:S02]  /*8cc0*/  WARPGROUP.DEPBAR.LE gsb0, 0x0 ;  /* 0x00008000000079c5 */ /* 0x000fc40000010000 */
[----:B------:R-:W-:Y:S01]  /*8cd0*/  WARPGROUP.ARRIVE ;  /* 0x00000000000079c5 */ /* 0x000fe20000000000 */
[-CC-:B------:R-:W-:Y:S01]  /*8ce0*/  FFMA.FTZ R172, R40, R5.reuse, -R10.reuse ;  /* 0x0000000528ac7223 */ /* 0x180fe2000001080a */
[-C--:B------:R-:W-:Y:S01]  /*8cf0*/  FFMA.FTZ R174, R44, R5.reuse, -R10 ;  /* 0x000000052cae7223 */ /* 0x080fe2000001080a */
[----:B------:R-:W-:-:S03]  /*8d00*/  FMUL.FTZ R44, R8, R5 ;  /* 0x00000005082c7220 */ /* 0x000fc60000410000 */
[----:B------:R-:W-:Y:S01]  /*8d10*/  HGMMA.64x128x16.F32 R88, R168, gdesc[UR4].tnspB, R88, gsb0 ;  /* 0x41e00004a8587df0 */ /* 0x000fe20008000858 */
[----:B------:R-:W-:Y:S01]  /*8d20*/  UIADD3 UR6, UR10, 0x200, URZ ;  /* 0x000002000a067890 */ /* 0x000fe2000fffe03f */
[-CC-:B------:R-:W-:Y:S01]  /*8d30*/  FFMA.FTZ R181, R26, R5.reuse, -R44.reuse ;  /* 0x000000051ab57223 */ /* 0x180fe2000001082c */
[----:B------:R-:W-:Y:S01]  /*8d40*/  UMOV UR7, 0x40000040 ;  /* 0x4000004000077882 */ /* 0x000fe20000000000 */
[-CC-:B------:R-:W-:Y:S01]  /*8d50*/  FFMA.FTZ R28, R27, R5.reuse, -R44.reuse ;  /* 0x000000051b1c7223 */ /* 0x180fe2000001082c */
[----:B------:R-:W-:Y:S02]  /*8d60*/  IMAD.U32 R27, RZ, RZ, UR42 ;  /* 0x0000002aff1b7e24 */ /* 0x000fe4000f8e00ff */
[-CC-:B------:R-:W-:Y:S01]  /*8d70*/  FFMA.FTZ R183, R30, R5.reuse, -R44.reuse ;  /* 0x000000051eb77223 */ /* 0x180fe2000001082c */
[-CC-:B------:R-:W-:Y:S01]  /*8d80*/  FFMA.FTZ R36, R31, R5.reuse, -R44.reuse ;  /* 0x000000051f247223 */ /* 0x180fe2000001082c */
[----:B------:R-:W-:Y:S01]  /*8d90*/  MUFU.EX2 R181, R181 ;  /* 0x000000b500b57308 */ /* 0x000fe20000000800 */
[-CC-:B------:R-:W-:Y:S01]  /*8da0*/  FFMA.FTZ R177, R34, R5.reuse, -R44.reuse ;  /* 0x0000000522b17223 */ /* 0x180fe2000001082c */
[----:B------:R-:W-:Y:S01]  /*8db0*/  @!P1 LEA R27, R27, UR41, 0x3 ;  /* 0x000000291b1b9c11 */ /* 0x000fe2000f8e18ff */
[-CC-:B------:R-:W-:Y:S01]  /*8dc0*/  FFMA.FTZ R40, R35, R5.reuse, -R44.reuse ;  /* 0x0000000523287223 */ /* 0x180fe2000001082c */
[----:B------:R-:W-:Y:S01]  /*8dd0*/  IADD3 R31, -R184, 0xb, RZ ;  /* 0x0000000bb81f7810 */ /* 0x000fe20007ffe1ff */
[-CC-:B------:R-:W-:Y:S01]  /*8de0*/  FFMA.FTZ R179, R38, R5.reuse, -R44.reuse ;  /* 0x0000000526b37223 */ /* 0x180fe2000001082c */
[-CC-:B------:R-:W-:Y:S01]  /*8df0*/  FFMA.FTZ R38, R39, R5.reuse, -R44.reuse ;  /* 0x0000000527267223 */ /* 0x180fe2000001082c */
[----:B------:R-:W-:Y:S01]  /*8e00*/  @!P1 VIADD R27, R27, 0x28840 ;  /* 0x000288401b1b9836 */ /* 0x000fe20000000000 */
[----:B------:R-:W-:Y:S01]  /*8e10*/  MUFU.EX2 R28, R28 ;  /* 0x0000001c001c7308 */ /* 0x000fe20000000800 */
[-CC-:B------:R-:W-:Y:S01]  /*8e20*/  FFMA.FTZ R175, R46, R5.reuse, -R44.reuse ;  /* 0x000000052eaf7223 */ /* 0x180fe2000001082c */
[-CC-:B------:R-:W-:Y:S01]  /*8e30*/  FFMA.FTZ R173, R42, R5.reuse, -R44.reuse ;  /* 0x000000052aad7223 */ /* 0x180fe2000001082c */
[-CC-:B------:R-:W-:Y:S01]  /*8e40*/  FFMA.FTZ R34, R43, R5.reuse, -R44.reuse ;  /* 0x000000052b227223 */ /* 0x180fe2000001082c */
[----:B------:R-:W-:Y:S01]  /*8e50*/  @!P1 PRMT R27, RZ, 0x654, R27 ;  /* 0x00000654ff1b9816 */ /* 0x000fe2000000001b */
        /* <DEDUP_REMOVED lines=17> */
[----:B------:R-:W-:Y:S01]  /*8f70*/  FFMA.FTZ R86, R86, R5, -R44 ;  /* 0x0000000556567223 */ /* 0x000fe2000001082c */
[----:B------:R-:W-:Y:S01]  /*8f80*/  IMAD.U32 R35, RZ, RZ, UR50 ;  /* 0x00000032ff237e24 */ /* 0x000fe2000f8e00ff */
[----:B------:R-:W-:Y:S01]  /*8f90*/  MUFU.EX2 R177, R177 ;  /* 0x000000b100b17308 */ /* 0x000fe20000000800 */
[----:B------:R-:W-:-:S03]  /*8fa0*/  UMOV UR50, UR42 ;  /* 0x0000002a00327c82 */ /* 0x000fc60008000000 */
[----:B------:R-:W-:-:S04]  /*8fb0*/  @!P1 LEA R35, R35, UR41, 0x3 ;  /* 0x0000002923239c11 */ /* 0x000fc8000f8e18ff */
        /* <DEDUP_REMOVED lines=17> */
[----:B------:R-:W-:Y:S01]  /*90d0*/  FFMA.FTZ R171, R54, R5, -R44 ;  /* 0x0000000536ab7223 */ /* 0x000fe2000001082c */
        /* <DEDUP_REMOVED lines=18> */
[-CC-:B------:R-:W-:Y:S01]  /*9200*/  FFMA.FTZ R167, R62, R5.reuse, -R44.reuse ;  /* 0x000000053ea77223 */ /* 0x180fe2000001082c */
[----:B------:R-:W-:Y:S01]  /*9210*/  FFMA.FTZ R44, R87, R5, -R44 ;  /* 0x00000005572c7223 */ /* 0x000fe2000001082c */
[----:B------:R-:W-:Y:S01]  /*9220*/  HGMMA.64x128x16.F32 R88, R160, gdesc[UR4].tnspB, R88, gsb0 ;  /* 0x41e00004a0587df0 */ /* 0x000fe20008000858 */
[----:B------:R-:W-:Y:S01]  /*9230*/  UIADD3 UR6, UR10, 0x300, URZ ;  /* 0x000003000a067890 */ /* 0x000fe2000fffe03f */
[----:B------:R-:W-:Y:S01]  /*9240*/  MUFU.EX2 R164, R164 ;  /* 0x000000a400a47308 */ /* 0x000fe20000000800 */
[----:B------:R-:W-:-:S07]  /*9250*/  UMOV UR7, 0x40000040 ;  /* 0x4000004000077882 */ /* 0x000fce0000000000 */
        /* <DEDUP_REMOVED lines=8> */
[----:B------:R-:W-:Y:S02]  /*92e0*/  FADD.FTZ R10, -R8, R9 ;  /* 0x00000009080a7221 */ /* 0x000fe40000010100 */
[----:B------:R-:W-:Y:S01]  /*92f0*/  MUFU.EX2 R161, R66 ;  /* 0x0000004200a17308 */ /* 0x000fe20000000800 */
[----:B------:R-:W-:Y:S01]  /*9300*/  HGMMA.64x128x16.F32 R88, R156, gdesc[UR4].tnspB, R88, gsb0 ;  /* 0x41e000049c587df0 */ /* 0x000fe20008000858 */
[----:B------:R-:W-:Y:S01]  /*9310*/  UIADD3 UR6, UR10, 0x380, URZ ;  /* 0x000003800a067890 */ /* 0x000fe2000fffe03f */
[----:B------:R-:W-:Y:S01]  /*9320*/  FMUL.FTZ R10, R10, R5 ;  /* 0x000000050a0a7220 */ /* 0x000fe20000410000 */
[----:B------:R-:W-:-:S04]  /*9330*/  UMOV UR7, 0x40000040 ;  /* 0x4000004000077882 */ /* 0x000fc80000000000 */
[----:B------:R-:W-:Y:S08]  /*9340*/  MUFU.EX2 R160, R160 ;  /* 0x000000a000a07308 */ /* 0x000ff00000000800 */
[----:B------:R-:W0:Y:S08]  /*9350*/  MUFU.EX2 R10, R10 ;  /* 0x0000000a000a7308 */ /* 0x000e300000000800 */
[----:B------:R-:W-:Y:S08]  /*9360*/  MUFU.EX2 R162, R162 ;  /* 0x000000a200a27308 */ /* 0x000ff00000000800 */
[----:B------:R-:W-:Y:S01]  /*9370*/  MUFU.EX2 R163, R70 ;  /* 0x0000004600a37308 */ /* 0x000fe20000000800 */
[----:B0-----:R-:W-:Y:S01]  /*9380*/  FFMA.FTZ R3, R10, R3, R181 ;  /* 0x000000030a037223 */ /* 0x001fe200000100b5 */
[----:B------:R-:W-:-:S06]  /*9390*/  F2FP.F16.F32.PACK_AB R181, R28, R181 ;  /* 0x000000b51cb5723e */ /* 0x000fcc00000000ff */
[----:B------:R-:W0:Y:S01]  /*93a0*/  MUFU.EX2 R9, R85 ;  /* 0x0000005500097308 */ /* 0x000e220000000800 */
[----:B------:R-:W-:Y:S02]  /*93b0*/  WARPGROUP.DEPBAR.LE gsb0, 0x0 ;  /* 0x00008000000079c5 */ /* 0x000fe40000010000 */
[----:B------:R-:W-:-:S05]  /*93c0*/  WARPGROUP.ARRIVE ;  /* 0x00000000000079c5 */ /* 0x000fca0000000000 */
[----:B------:R-:W1:Y:S01]  /*93d0*/  MUFU.EX2 R157, R74 ;  /* 0x0000004a009d7308 */ /* 0x000e620000000800 */
[----:B------:R-:W-:Y:S02]  /*93e0*/  F2FP.F16.F32.PACK_AB R156, R57, R12 ;  /* 0x0000000c399c723e */ /* 0x000fe400000000ff */
[----:B------:R-:W-:Y:S01]  /*93f0*/  F2FP.F16.F32.PACK_AB R158, R61, R14 ;  /* 0x0000000e3d9e723e */ /* 0x000fe200000000ff */
[----:B------:R-:W-:Y:S04]  /*9400*/  HGMMA.64x128x16.F32 R88, R152, gdesc[UR4].tnspB, R88, gsb0 ;  /* 0x41e0000498587df0 */ /* 0x000fe80008000858 */
[----:B------:R-:W2:Y:S01]  /*9410*/  MUFU.EX2 R159, R78 ;  /* 0x0000004e009f7308 */ /* 0x000ea20000000800 */
[----:B------:R-:W-:Y:S02]  /*9420*/  WARPGROUP.DEPBAR.LE gsb0, 0x0 ;  /* 0x00008000000079c5 */ /* 0x000fe40000010000 */
[----:B------:R3:W-:Y:S06]  /*9430*/  BAR.ARV R31, 0x100 ;  /* 0x0004001f0000751d */ /* 0x0007ec0000002000 */
[----:B------:R4:W-:Y:S01]  /*9440*/  @!P1 SYNCS.ARRIVE.TRANS64.RED.A1T0 RZ, [R27+URZ], RZ ;  /* 0x000000ff1bff99a7 */ /* 0x0009e2000810043f */
[----:B------:R-:W5:Y:S01]  /*9450*/  MUFU.EX2 R153, R82 ;  /* 0x0000005200997308 */ /* 0x000f620000000800 */
[----:B---3--:R-:W-:Y:S01]  /*9460*/  @!P1 VIADD R31, R35, 0x28860 ;  /* 0x00028860231f9836 */ /* 0x008fe20000000000 */
[----:B0-----:R-:W-:Y:S01]  /*9470*/  F2FP.F16.F32.PACK_AB R154, R9, R24 ;  /* 0x00000018099a723e */ /* 0x001fe200000000ff */
[-C--:B------:R-:W-:Y:S01]  /*9480*/  FMUL.FTZ R88, R88, R7.reuse ;  /* 0x0000000758587220 */ /* 0x080fe20000410000 */
[-C--:B------:R-:W-:Y:S01]  /*9490*/  FMUL.FTZ R89, R89, R7.reuse ;  /* 0x0000000759597220 */ /* 0x080fe20000410000 */
[-C--:B------:R-:W-:Y:S01]  /*94a0*/  FMUL.FTZ R92, R92, R7.reuse ;  /* 0x000000075c5c7220 */ /* 0x080fe20000410000 */
[----:B------:R-:W-:Y:S01]  /*94b0*/  @!P1 PRMT R31, RZ, 0x654, R31 ;  /* 0x00000654ff1f9816 */ /* 0x000fe2000000001f */
[----:B----4-:R-:W-:Y:S01]  /*94c0*/  FADD.FTZ R27, R11, R4 ;  /* 0x000000040b1b7221 */ /* 0x010fe20000010000 */
[----:B------:R-:W-:Y:S01]  /*94d0*/  FADD.FTZ R4, R28, R3 ;  /* 0x000000031c047221 */ /* 0x000fe20000010000 */
[----:B------:R-:W0:Y:S01]  /*94e0*/  MUFU.EX2 R155, R86 ;  /* 0x00000056009b7308 */ /* 0x000e220000000800 */
[----:B------:R3:W-:Y:S01]  /*94f0*/  @!P1 SYNCS.ARRIVE.TRANS64.RED.A1T0 RZ, [R31+URZ], RZ ;  /* 0x000000ff1fff99a7 */ /* 0x0007e2000810043f */
        /* <DEDUP_REMOVED lines=63> */
[----:B------:R-:W-:Y:S01]  /*98f0*/  FMUL.FTZ R90, R90, R10 ;  /* 0x0000000a5a5a7220 */ /* 0x000fe20000410000 */
[----:B------:R-:W-:Y:S01]  /*9900*/  FADD.FTZ R28, R166, R11 ;  /* 0x0000000ba61c7221 */ /* 0x000fe20000010000 */
[----:B------:R-:W-:Y:S01]  /*9910*/  FADD.FTZ R4, R167, R4 ;  /* 0x00000004a7047221 */ /* 0x000fe20000010000 */
[----:B------:R-:W-:Y:S01]  /*9920*/  F2FP.F16.F32.PACK_AB R176, R15, R176 ;  /* 0x000000b00fb0723e */ /* 0x000fe200000000ff */
[-C--:B------:R-:W-:Y:S01]  /*9930*/  FMUL.FTZ R91, R91, R10.reuse ;  /* 0x0000000a5b5b7220 */ /* 0x080fe20000410000 */
[----:B------:R-:W-:Y:S01]  /*9940*/  FADD.FTZ R3, R45, R28 ;  /* 0x0000001c2d037221 */ /* 0x000fe20000010000 */
[----:B------:R-:W-:Y:S01]  /*9950*/  FADD.FTZ R4, R63, R4 ;  /* 0x000000043f047221 */ /* 0x000fe20000010000 */
[----:B------:R-:W-:Y:S01]  /*9960*/  F2FP.F16.F32.PACK_AB R183, R36, R183 ;  /* 0x000000b724b7723e */ /* 0x000fe200000000ff */
[-C--:B------:R-:W-:Y:S01]  /*9970*/  FMUL.FTZ R94, R94, R10.reuse ;  /* 0x0000000a5e5e7220 */ /* 0x080fe20000410000 */
        /* <DEDUP_REMOVED lines=17> */
[----:B-1----:R-:W-:Y:S01]  /*9a90*/  FADD.FTZ R4, R157, R4 ;  /* 0x000000049d047221 */ /* 0x002fe20000010000 */
[----:B------:R-:W-:Y:S01]  /*9aa0*/  F2FP.F16.F32.PACK_AB R173, R34, R173 ;  /* 0x000000ad22ad723e */ /* 0x000fe200000000ff */
[----:B------:R-:W-:Y:S01]  /*9ab0*/  FMUL.FTZ R103, R103, R10 ;  /* 0x0000000a67677220 */ /* 0x000fe20000410000 */
[----:B------:R-:W-:Y:S01]  /*9ac0*/  FADD.FTZ R3, R57, R26 ;  /* 0x0000001a39037221 */ /* 0x000fe20000010000 */
[----:B------:R-:W-:Y:S01]  /*9ad0*/  FADD.FTZ R4, R75, R4 ;  /* 0x000000044b047221 */ /* 0x000fe20000010000 */
[----:B------:R-:W-:Y:S01]  /*9ae0*/  F2FP.F16.F32.PACK_AB R174, R29, R174 ;  /* 0x000000ae1dae723e */ /* 0x000fe200000000ff */
[-C--:B------:R-:W-:Y:S01]  /*9af0*/  FMUL.FTZ R106, R106, R10.reuse ;  /* 0x0000000a6a6a7220 */ /* 0x080fe20000410000 */
[----:B------:R-:W-:Y:S01]  /*9b00*/  FADD.FTZ R26, R14, R3 ;  /* 0x000000030e1a7221 */ /* 0x000fe20000010000 */
[----:B--2---:R-:W-:Y:S01]  /*9b10*/  FADD.FTZ R4, R159, R4 ;  /* 0x000000049f047221 */ /* 0x004fe20000010000 */
[----:B------:R-:W-:Y:S01]  /*9b20*/  F2FP.F16.F32.PACK_AB R175, R30, R175 ;  /* 0x000000af1eaf723e */ /* 0x000fe200000000ff */
[----:B------:R-:W-:Y:S01]  /*9b30*/  FMUL.FTZ R107, R107, R10 ;  /* 0x0000000a6b6b7220 */ /* 0x000fe20000410000 */
[----:B------:R-:W-:Y:S01]  /*9b40*/  FADD.FTZ R3, R61, R26 ;  /* 0x0000001a3d037221 */ /* 0x000fe20000010000 */
[----:B------:R-:W-:Y:S01]  /*9b50*/  FADD.FTZ R4, R79, R4 ;  /* 0x000000044f047221 */ /* 0x000fe20000010000 */
[----:B------:R-:W-:Y:S01]  /*9b60*/  F2FP.F16.F32.PACK_AB R168, R33, R168 ;  /* 0x000000a821a8723e */ /* 0x000fe200000000ff */
[-C--:B------:R-:W-:Y:S01]  /*9b70*/  FMUL.FTZ R110, R110, R10.reuse ;  /* 0x0000000a6e6e7220 */ /* 0x080fe20000410000 */
[----:B------:R-:W-:Y:S01]  /*9b80*/  FADD.FTZ R26, R20, R3 ;  /* 0x00000003141a7221 */ /* 0x000fe20000010000 */
[----:B-----5:R-:W-:Y:S01]  /*9b90*/  FADD.FTZ R4, R153, R4 ;  /* 0x0000000499047221 */ /* 0x020fe20000010000 */
[----:B------:R-:W-:Y:S01]  /*9ba0*/  F2FP.F16.F32.PACK_AB R169, R32, R169 ;  /* 0x000000a920a9723e */ /* 0x000fe200000000ff */
[----:B------:R-:W-:Y:S01]  /*9bb0*/  FMUL.FTZ R111, R111, R10 ;  /* 0x0000000a6f6f7220 */ /* 0x000fe20000410000 */
[----:B------:R-:W-:Y:S01]  /*9bc0*/  FADD.FTZ R3, R65, R26 ;  /* 0x0000001a41037221 */ /* 0x000fe20000010000 */
[----:B------:R-:W-:Y:S01]  /*9bd0*/  FADD.FTZ R4, R83, R4 ;  /* 0x0000000453047221 */ /* 0x000fe20000010000 */
[----:B------:R-:W-:Y:S01]  /*9be0*/  F2FP.F16.F32.PACK_AB R170, R37, R170 ;  /* 0x000000aa25aa723e */ /* 0x000fe200000000ff */
[----:B------:R-:W-:Y:S01]  /*9bf0*/  FMUL.FTZ R114, R114, R10 ;  /* 0x0000000a72727220 */ /* 0x000fe20000410000 */
[----:B------:R-:W-:Y:S01]  /*9c00*/  FADD.FTZ R12, R24, R3 ;  /* 0x00000003180c7221 */ /* 0x000fe20000010000 */
[----:B0-----:R-:W-:Y:S01]  /*9c10*/  FADD.FTZ R3, R155, R4 ;  /* 0x000000049b037221 */ /* 0x001fe20000010000 */
[----:B------:R-:W-:Y:S01]  /*9c20*/  F2FP.F16.F32.PACK_AB R164, R41, R164 ;  /* 0x000000a429a4723e */ /* 0x000fe200000000ff */
[----:B------:R-:W-:Y:S01]  /*9c30*/  FMUL.FTZ R115, R115, R10 ;  /* 0x0000000a73737220 */ /* 0x000fe20000410000 */
[----:B------:R-:W-:Y:S01]  /*9c40*/  FADD.FTZ R4, R9, R12 ;  /* 0x0000000c09047221 */ /* 0x000fe20000010000 */
[----:B------:R-:W-:Y:S01]  /*9c50*/  F2FP.F16.F32.PACK_AB R165, R42, R165 ;  /* 0x000000a52aa5723e */ /* 0x000fe200000000ff */
[----:B------:R-:W-:Y:S01]  /*9c60*/  FADD.FTZ R3, R44, R3 ;  /* 0x000000032c037221 */ /* 0x000fe20000010000 */
[----:B------:R-:W-:Y:S01]  /*9c70*/  F2FP.F16.F32.PACK_AB R166, R45, R166 ;  /* 0x000000a62da6723e */ /* 0x000fe200000000ff */
[-C--:B------:R-:W-:Y:S01]  /*9c80*/  FMUL.FTZ R118, R118, R10.reuse ;  /* 0x0000000a76767220 */ /* 0x080fe20000410000 */
[----:B------:R-:W-:Y:S01]  /*9c90*/  F2FP.F16.F32.PACK_AB R167, R63, R167 ;  /* 0x000000a73fa7723e */ /* 0x000fe200000000ff */
[----:B------:R-:W-:Y:S01]  /*9ca0*/  FMUL.FTZ R119, R119, R10 ;  /* 0x0000000a77777220 */ /* 0x000fe20000410000 */
        /* <DEDUP_REMOVED lines=27> */
[----:B---3--:R-:W-:Y:S06]  /*9e60*/  @P2 BRA `(.L_x_6636) ;  /* 0xffffffe0000c2947 */ /* 0x008fec000383ffff */
.L_x_6627:
        /* <DEDUP_REMOVED lines=11> */
[----:B------:R-:W-:Y:S01]  /*9f20*/  LOP3.LUT R11, RZ, R9, RZ, 0x33, !PT ;  /* 0x00000009ff0b7212 */ /* 0x000fe200078e33ff */
[----:B------:R-:W-:-:S06]  /*9f30*/  ULDC UR50, c[0x0][0x9e0] ;  /* 0x0002780000327ab9 */ /* 0x000fcc0000000800 */
.L_x_6654:
        /* <DEDUP_REMOVED lines=9> */
.L_x_6639:
[----:B------:R-:W-:Y:S01]  /*9fd0*/  ULEA UR6, UR42, UR41, 0x3 ;  /* 0x000000292a067291 */ /* 0x000fe2000f8e183f */
[----:B------:R-:W-:-:S05]  /*9fe0*/  IMAD.U32 R0, RZ, RZ, UR43 ;  /* 0x0000002bff007e24 */ /* 0x000fca000f8e00ff */
[----:B------:R-:W-:-:S04]  /*9ff0*/  SHF.L.U32 R0, R0, 0x1f, RZ ;  /* 0x0000001f00007819 */ /* 0x000fc800000006ff */
[----:B------:R0:W1:Y:S01]  /*a000*/  SYNCS.PHASECHK.TRANS64.TRYWAIT P2, [UR6+0x28830], R0 ;  /* 0x02883000ff0075a7 */ /* 0x0000620008040146 */
[----:B------:R-:W-:Y:S05]  /*a010*/  @!P0 BRA `(.L_x_6640) ;  /* 0x0000000000048947 */ /* 0x000fea0003800000 */
[----:B------:R-:W-:Y:S01]  /*a020*/  BPT.TRAP 0x1 ;  /* 0x000000040000795c */ /* 0x000fe20000300000 */
.L_x_6640:
[----:B-1----:R-:W-:Y:S05]  /*a030*/  @P2 BRA `(.L_x_6638) ;  /* 0x0000000000082947 */ /* 0x002fea0003800000 */
[----:B------:R-:W1:Y:S02]  /*a040*/  SYNCS.PHASECHK.TRANS64.TRYWAIT P2, [UR6+0x28830], R0 ;  /* 0x02883000ff0075a7 */ /* 0x000e640008040146 */
[----:B-1----:R-:W-:Y:S05]  /*a050*/  @!P2 BRA `(.L_x_6641) ;  /* 0x000000a800e4a947 */ /* 0x002fea0003800000 */
.L_x_6638:
        /* <DEDUP_REMOVED lines=47> */
.L_x_6643:
[----:B------:R-:W-:Y:S01]  /*a350*/  ULEA UR6, UR52, UR41, 0x3 ;  /* 0x0000002934067291 */ /* 0x000fe2000f8e183f */
[----:B------:R-:W-:-:S05]  /*a360*/  IMAD.U32 R0, RZ, RZ, UR53 ;  /* 0x00000035ff007e24 */ /* 0x000fca000f8e00ff */
[----:B------:R-:W-:-:S04]  /*a370*/  SHF.L.U32 R0, R0, 0x1f, RZ ;  /* 0x0000001f00007819 */ /* 0x000fc800000006ff */
[----:B------:R0:W1:Y:S01]  /*a380*/  SYNCS.PHASECHK.TRANS64.TRYWAIT P2, [UR6+0x28850], R0 ;  /* 0x02885000ff0075a7 */ /* 0x0000620008040146 */
[----:B------:R-:W-:Y:S05]  /*a390*/  @!P0 BRA `(.L_x_6644) ;  /* 0x0000000000048947 */ /* 0x000fea0003800000 */
[----:B------:R-:W-:Y:S01]  /*a3a0*/  BPT.TRAP 0x1 ;  /* 0x000000040000795c */ /* 0x000fe20000300000 */
.L_x_6644:
[----:B-1----:R-:W-:Y:S05]  /*a3b0*/  @P2 BRA `(.L_x_6642) ;  /* 0x0000000000082947 */ /* 0x002fea0003800000 */
[----:B------:R-:W1:Y:S02]  /*a3c0*/  SYNCS.PHASECHK.TRANS64.TRYWAIT P2, [UR6+0x28850], R0 ;  /* 0x02885000ff0075a7 */ /* 0x000e640008040146 */
[----:B-1----:R-:W-:Y:S05]  /*a3d0*/  @!P2 BRA `(.L_x_6645) ;  /* 0x000000a8001ca947 */ /* 0x002fea0003800000 */
.L_x_6642:
[----:B------:R-:W-:Y:S01]  /*a3e0*/  UIADD3 UR6, UR41, 0x400, URZ ;  /* 0x0000040029067890 */ /* 0x000fe2000fffe03f */
[----:B------:R-:W-:Y:S01]  /*a3f0*/  WARPGROUP.ARRIVE ;  /* 0x00000000000079c5 */ /* 0x000fe20000000000 */
[----:B------:R-:W-:-:S05]  /*a400*/  UMOV UR7, 0x40000040 ;  /* 0x4000004000077882 */ /* 0x000fca0000000000 */
[----:B-1----:R-:W1:Y:S01]  /*a410*/  S2R R5, SR_TID.X ;  /* 0x0000000000057919 */ /* 0x002e620000002100 */
[----:B------:R-:W-:Y:S01]  /*a420*/  USHF.R.U32.HI UR6, URZ, 0x4, UR6 ;  /* 0x000000043f067899 */ /* 0x000fe20008011606 */
[----:B0-----:R-:W-:Y:S02]  /*a430*/  IMAD.U32 R0, RZ, RZ, UR42 ;  /* 0x0000002aff007e24 */ /* 0x001fe4000f8e00ff */
[----:B------:R-:W-:Y:S01]  /*a440*/  IMAD.SHL.U32 R21, R6, 0x80, RZ ;  /* 0x0000008006157824 */ /* 0x000fe200078e00ff */
        /* <DEDUP_REMOVED lines=10> */
[----:B-1----:R-:W-:-:S04]  /*a4f0*/  SHF.R.U32.HI R5, RZ, 0x7, R5 ;  /* 0x00000007ff057819 */ /* 0x002fc80000011605 */
[----:B------:R-:W-:Y:S02]  /*a500*/  IADD3 R8, -R5, 0xb, RZ ;  /* 0x0000000b05087810 */ /* 0x000fe40007ffe1ff */
[----:B------:R-:W-:-:S05]  /*a510*/  IADD3 R5, R17, 0x1, -R21 ;  /* 0x0000000111057810 */ /* 0x000fca0007ffe815 */
[----:B------:R-:W-:-:S04]  /*a520*/  IMAD.IADD R5, R5, 0x1, -R18 ;  /* 0x0000000105057824 */ /* 0x000fc800078e0a12 */
[----:B------:R-:W-:Y:S01]  /*a530*/  IMAD R5, R16, -0x2, R5 ;  /* 0xfffffffe10057824 */ /* 0x000fe200078e0205 */
        /* <DEDUP_REMOVED lines=35> */
[----:B------:R0:W-:Y:S06]  /*a770*/  BAR.ARV R8, 0x100 ;  /* 0x000400080000751d */ /* 0x0001ec0000002000 */
[C---:B------:R-:W-:Y:S01]  /*a780*/  VIADD R153, R5.reuse, UR50 ;  /* 0x0000003205997c36 */ /* 0x040fe20008000000 */
[----:B------:R1:W-:Y:S01]  /*a790*/  @!P1 SYNCS.ARRIVE.TRANS64.RED.A1T0 RZ, [R0+URZ], RZ ;  /* 0x000000ff00ff99a7 */ /* 0x0003e2000810043f */
[----:B------:R-:W-:-:S04]  /*a7a0*/  VIADD R155, R5, UR6 ;  /* 0x00000006059b7c36 */ /* 0x000fc80008000000 */
[C---:B------:R-:W-:Y:S02]  /*a7b0*/  IMAD.IADD R5, R2.reuse, 0x1, R155 ;  /* 0x0000000102057824 */ /* 0x040fe400078e029b */
[----:B-1----:R-:W-:Y:S01]  /*a7c0*/  IMAD.IADD R0, R2, 0x1, R153 ;  /* 0x0000000102007824 */ /* 0x002fe200078e0299 */
[----:B0-----:R-:W-:Y:S06]  /*a7d0*/  @!P6 BRA `(.L_x_6646) ;  /* 0x00000000005ce947 */ /* 0x001fec0003800000 */
        /* <DEDUP_REMOVED lines=12> */
.L_x_6648:
[----:B------:R-:W-:Y:S02]  /*a8a0*/  IMAD.U32 R14, RZ, RZ, UR47 ;  /* 0x0000002fff0e7e24 */ /* 0x000fe4000f8e00ff */
[----:B------:R-:W-:-:S03]  /*a8b0*/  IMAD.MOV.U32 R8, RZ, RZ, R13 ;  /* 0x000000ffff087224 */ /* 0x000fc600078e000d */
[----:B------:R-:W-:-:S13]  /*a8c0*/  ISETP.NE.AND P2, PT, R14, 0x1, PT ;  /* 0x000000010e00780c */ /* 0x000fda0003f45270 */
[----:B------:R-:W0:Y:S02]  /*a8d0*/  @P2 LDC.64 R156, c[0x0][0x9e8] ;  /* 0x00027a00ff9c2b82 */ /* 0x000e240000000a00 */
[----:B0-----:R-:W-:-:S05]  /*a8e0*/  @P2 IMAD.HI.U32 R12, R13, R156, RZ ;  /* 0x0000009c0d0c2227 */ /* 0x001fca00078e00ff */
[----:B------:R-:W-:-:S07]  /*a8f0*/  @P2 SHF.R.U32.HI R8, RZ, R157, R12 ;  /* 0x0000009dff082219 */ /* 0x000fce000001160c */
.L_x_6649:
[----:B------:R-:W-:Y:S05]  /*a900*/  BSYNC B0 ;  /* 0x0000000000007941 */ /* 0x000fea0003800000 */
.L_x_6647:
[----:B------:R-:W-:-:S04]  /*a910*/  IMAD R15, R8, R14, -R21 ;  /* 0x0000000e080f7224 */ /* 0x000fc800078e0a15 */
[----:B------:R-:W-:-:S05]  /*a920*/  IMAD R15, R16, -0x2, R15 ;  /* 0xfffffffe100f7824 */ /* 0x000fca00078e020f */
[----:B------:R-:W-:Y:S02]  /*a930*/  VIADDMNMX R0, R15, R14, R0, PT ;  /* 0x0000000e0f007246 */ /* 0x000fe40003800100 */
[----:B------:R-:W-:-:S07]  /*a940*/  VIMNMX R5, R5, R15, !PT ;  /* 0x0000000f05057248 */ /* 0x000fce0007fe0100 */
.L_x_6646:
[----:B------:R-:W-:-:S04]  /*a950*/  ISETP.GT.AND P2, PT, R6, -0x1, PT ;  /* 0xffffffff0600780c */ /* 0x000fc80003f44270 */
        /* <DEDUP_REMOVED lines=93> */
[--C-:B------:R-:W-:Y:S02]  /*af30*/  IADD3 R25, R153, 0x8, R2.reuse ;  /* 0x0000000899197810 */ /* 0x100fe40007ffe002 */
[----:B------:R-:W-:Y:S02]  /*af40*/  IADD3 R29, R155, 0x8, R2 ;  /* 0x000000089b1d7810 */ /* 0x000fe40007ffe002 */
[----:B------:R-:W-:-:S02]  /*af50*/  FSEL R32, R81, -INF , !P3 ;  /* 0xff80000051207808 */ /* 0x000fc40005800000 */
[----:B------:R-:W-:Y:S02]  /*af60*/  FSEL R84, R84, -INF , !P4 ;  /* 0xff80000054547808 */ /* 0x000fe40006000000 */
[----:B------:R-:W-:Y:S01]  /*af70*/  FSEL R28, R85, -INF , !P5 ;  /* 0xff800000551c7808 */ /* 0x000fe20006800000 */
[----:B------:R-:W-:Y:S06]  /*af80*/  @!P6 BRA `(.L_x_6650) ;  /* 0x000000000058e947 */ /* 0x000fec0003800000 */
        /* <DEDUP_REMOVED lines=11> */
.L_x_6652:
[----:B------:R-:W-:Y:S02]  /*b040*/  IMAD.U32 R15, RZ, RZ, UR47 ;  /* 0x0000002fff0f7e24 */ /* 0x000fe4000f8e00ff */
[----:B------:R-:W-:-:S03]  /*b050*/  IMAD.MOV.U32 R0, RZ, RZ, R9 ;  /* 0x000000ffff007224 */ /* 0x000fc600078e0009 */
[----:B------:R-:W-:-:S13]  /*b060*/  ISETP.NE.AND P3, PT, R15, 0x1, PT ;  /* 0x000000010f00780c */ /* 0x000fda0003f65270 */
[----:B------:R-:W0:Y:S02]  /*b070*/  @P3 LDC.64 R158, c[0x0][0x9e8] ;  /* 0x00027a00ff9e3b82 */ /* 0x000e240000000a00 */
[----:B0-----:R-:W-:-:S05]  /*b080*/  @P3 IMAD.HI.U32 R158, R9, R158, RZ ;  /* 0x0000009e099e3227 */ /* 0x001fca00078e00ff */
[----:B------:R-:W-:-:S07]  /*b090*/  @P3 SHF.R.U32.HI R0, RZ, R159, R158 ;  /* 0x0000009fff003219 */ /* 0x000fce000001169e */
.L_x_6653:
[----:B------:R-:W-:Y:S05]  /*b0a0*/  BSYNC B0 ;  /* 0x0000000000007941 */ /* 0x000fea0003800000 */
.L_x_6651:
[----:B------:R-:W-:-:S04]  /*b0b0*/  IMAD R5, R0, R15, -R21 ;  /* 0x0000000f00057224 */ /* 0x000fc800078e0a15 */
[----:B------:R-:W-:-:S05]  /*b0c0*/  IMAD R0, R16, -0x2, R5 ;  /* 0xfffffffe10007824 */ /* 0x000fca00078e0205 */
[----:B------:R-:W-:Y:S02]  /*b0d0*/  VIADDMNMX R25, R0, R15, R25, PT ;  /* 0x0000000f00197246 */ /* 0x000fe40003800119 */
[----:B------:R-:W-:-:S07]  /*b0e0*/  VIMNMX R29, R29, R0, !PT ;  /* 0x000000001d1d7248 */ /* 0x000fce0007fe0100 */
.L_x_6650:
[----:B------:R-:W-:Y:S01]  /*b0f0*/  FMNMX.FTZ R5, R166, R10, !PT ;  /* 0x0000000aa6057209 */ /* 0x000fe20007810000 */
[----:B------:R-:W-:Y:S01]  /*b100*/  IMAD.U32 R57, RZ, RZ, UR52 ;  /* 0x00000034ff397e24 */ /* 0x000fe2000f8e00ff */
[C---:B------:R-:W-:Y:S01]  /*b110*/  ISETP.GT.AND P5, PT, R29.reuse, 0x1, P2 ;  /* 0x000000011d00780c */ /* 0x040fe200017a4270 */
[----:B------:R-:W-:Y:S01]  /*b120*/  UMOV UR53, UR43 ;  /* 0x0000002b00357c82 */ /* 0x000fe20008000000 */
[----:B------:R-:W-:Y:S01]  /*b130*/  FMNMX.FTZ R5, R168, R5, !PT ;  /* 0x00000005a8057209 */ /* 0x000fe20007810000 */
[----:B------:R-:W-:Y:S01]  /*b140*/  UMOV UR52, UR42 ;  /* 0x0000002a00347c82 */ /* 0x000fe20008000000 */
[----:B------:R-:W-:Y:S02]  /*b150*/  ISETP.GT.AND P4, PT, R29, 0x8, P2 ;  /* 0x000000081d00780c */ /* 0x000fe40001784270 */
[----:B------:R-:W-:Y:S02]  /*b160*/  FMNMX.FTZ R5, R182, R5, !PT ;  /* 0x00000005b6057209 */ /* 0x000fe40007810000 */
[----:B------:R-:W-:-:S02]  /*b170*/  ISETP.LT.OR P5, PT, R25, 0x2, P5 ;  /* 0x000000021900780c */ /* 0x000fc40002fa1670 */
[----:B------:R-:W-:Y:S02]  /*b180*/  FMNMX.FTZ R5, R178, R5, !PT ;  /* 0x00000005b2057209 */ /* 0x000fe40007810000 */
[----:B------:R-:W-:Y:S02]  /*b190*/  ISETP.LT.OR P4, PT, R25, 0x9, P4 ;  /* 0x000000091900780c */ /* 0x000fe40002781670 */
[----:B------:R-:W-:Y:S02]  /*b1a0*/  FMNMX.FTZ R5, R176, R5, !PT ;  /* 0x00000005b0057209 */ /* 0x000fe40007810000 */
[----:B------:R-:W-:Y:S02]  /*b1b0*/  ISETP.GT.AND P3, PT, R29, 0x9, P2 ;  /* 0x000000091d00780c */ /* 0x000fe40001764270 */
[----:B------:R-:W-:Y:S02]  /*b1c0*/  FMNMX.FTZ R5, R174, R5, !PT ;  /* 0x00000005ae057209 */ /* 0x000fe40007810000 */
[----:B------:R-:W-:-:S02]  /*b1d0*/  FSEL R162, R27, -INF , !P5 ;  /* 0xff8000001ba27808 */ /* 0x000fc40006800000 */
[----:B------:R-:W-:Y:S02]  /*b1e0*/  FMNMX.FTZ R5, R172, R5, !PT ;  /* 0x00000005ac057209 */ /* 0x000fe40007810000 */
[C---:B------:R-:W-:Y:S02]  /*b1f0*/  ISETP.GT.AND P5, PT, R29.reuse, 0x10, P2 ;  /* 0x000000101d00780c */ /* 0x040fe400017a4270 */
[----:B------:R-:W-:Y:S02]  /*b200*/  FMNMX.FTZ R5, R170, R5, !PT ;  /* 0x00000005aa057209 */ /* 0x000fe40007810000 */
[----:B------:R-:W-:Y:S02]  /*b210*/  FSEL R30, R30, -INF , !P4 ;  /* 0xff8000001e1e7808 */ /* 0x000fe40006000000 */
        /* <DEDUP_REMOVED lines=21> */
[----:B------:R-:W-:Y:S02]  /*b370*/  ISETP.LT.OR P3, PT, R25, 0x19, P3 ;  /* 0x000000191900780c */ /* 0x000fe40001f61670 */
[----:B------:R-:W-:Y:S02]  /*b380*/  FMNMX.FTZ R5, R14, R5, !PT ;  /* 0x000000050e057209 */ /* 0x000fe40007810000 */
[----:B------:R-:W-:Y:S02]  /*b390*/  FSEL R38, R38, -INF , !P3 ;  /* 0xff80000026267808 */ /* 0x000fe40005800000 */
        /* <DEDUP_REMOVED lines=27> */
[----:B0-----:R-:W-:-:S05]  /*b550*/  FMUL.FTZ R31, R0, R5 ;  /* 0x00000005001f7220 */ /* 0x001fca0000410000 */
[----:B------:R-:W-:-:S05]  /*b560*/  FSEL R31, R31, RZ, P5 ;  /* 0x000000ff1f1f7208 */ /* 0x000fca0002800000 */
[-CC-:B------:R-:W-:Y:S01]  /*b570*/  FFMA.FTZ R15, R166, R5.reuse, -R31.reuse ;  /* 0x00000005a60f7223 */ /* 0x180fe2000001081f */
[----:B------:R-:W-:Y:S01]  /*b580*/  FSEL R166, R39, -INF , !P4 ;  /* 0xff80000027a67808 */ /* 0x000fe20006000000 */
[-CC-:B------:R-:W-:Y:S01]  /*b590*/  FFMA.FTZ R180, R168, R5.reuse, -R31.reuse ;  /* 0x00000005a8b47223 */ /* 0x180fe2000001081f */
[----:B------:R-:W-:Y:S01]  /*b5a0*/  ISETP.GT.AND P4, PT, R29, 0x21, P2 ;  /* 0x000000211d00780c */ /* 0x000fe20001784270 */
[-CC-:B------:R-:W-:Y:S01]  /*b5b0*/  FFMA.FTZ R35, R174, R5.reuse, -R31.reuse ;  /* 0x00000005ae237223 */ /* 0x180fe2000001081f */
[-CC-:B------:R-:W-:Y:S01]  /*b5c0*/  FFMA.FTZ R21, R178, R5.reuse, -R31.reuse ;  /* 0x00000005b2157223 */ /* 0x180fe2000001081f */
[-CC-:B------:R-:W-:Y:S01]  /*b5d0*/  FFMA.FTZ R178, R172, R5.reuse, -R31.reuse ;  /* 0x00000005acb27223 */ /* 0x180fe2000001081f */
[----:B------:R-:W-:Y:S01]  /*b5e0*/  ISETP.LT.OR P4, PT, R25, 0x22, P4 ;  /* 0x000000221900780c */ /* 0x000fe20002781670 */
[-CC-:B------:R-:W-:Y:S01]  /*b5f0*/  FFMA.FTZ R172, R164, R5.reuse, -R31.reuse ;  /* 0x00000005a4ac7223 */ /* 0x180fe2000001081f */
[-CC-:B------:R-:W-:Y:S01]  /*b600*/  FFMA.FTZ R41, R156, R5.reuse, -R31.reuse ;  /* 0x000000059c297223 */ /* 0x180fe2000001081f */
[-CC-:B------:R-:W-:Y:S01]  /*b610*/  FFMA.FTZ R170, R170, R5.reuse, -R31.reuse ;  /* 0x00000005aaaa7223 */ /* 0x180fe2000001081f */
[----:B------:R-:W-:Y:S01]  /*b620*/  FSEL R168, R43, -INF , !P4 ;  /* 0xff8000002ba87808 */ /* 0x000fe20006000000 */
[-CC-:B------:R-:W-:Y:S01]  /*b630*/  FFMA.FTZ R43, R154, R5.reuse, -R31.reuse ;  /* 0x000000059a2b7223 */ /* 0x180fe2000001081f */
[----:B------:R-:W-:Y:S01]  /*b640*/  ISETP.GT.AND P4, PT, R29, RZ, P2 ;  /* 0x000000ff1d00720c */ /* 0x000fe20001784270 */
[-CC-:B------:R-:W-:Y:S01]  /*b650*/  FFMA.FTZ R45, R40, R5.reuse, -R31.reuse ;  /* 0x00000005282d7223 */ /* 0x180fe2000001081f */
[-CC-:B------:R-:W-:Y:S01]  /*b660*/  FFMA.FTZ R40, R56, R5.reuse, -R31.reuse ;  /* 0x0000000538287223 */ /* 0x180fe2000001081f */
[----:B------:R-:W-:Y:S01]  /*b670*/  MUFU.EX2 R15, R15 ;  /* 0x0000000f000f7308 */ /* 0x000fe20000000800 */
[----:B------:R-:W-:Y:S01]  /*b680*/  ISETP.LT.OR P4, PT, R25, 0x1, P4 ;  /* 0x000000011900780c */ /* 0x000fe20002781670 */
[-CC-:B------:R-:W-:Y:S01]  /*b690*/  FFMA.FTZ R182, R182, R5.reuse, -R31.reuse ;  /* 0x00000005b6b67223 */ /* 0x180fe2000001081f */
[-CC-:B------:R-:W-:Y:S01]  /*b6a0*/  FFMA.FTZ R176, R176, R5.reuse, -R31.reuse ;  /* 0x00000005b0b07223 */ /* 0x180fe2000001081f */
[-CC-:B------:R-:W-:Y:S01]  /*b6b0*/  FFMA.FTZ R44, R44, R5.reuse, -R31.reuse ;  /* 0x000000052c2c7223 */ /* 0x180fe2000001081f */
[----:B------:R-:W-:Y:S01]  /*b6c0*/  FSEL R186, R26, -INF , !P4 ;  /* 0xff8000001aba7808 */ /* 0x000fe20006000000 */
[--C-:B------:R-:W-:Y:S01]  /*b6d0*/  FFMA.FTZ R14, R14, R5, -R31.reuse ;  /* 0x000000050e0e7223 */ /* 0x100fe2000001081f */
[----:B------:R-:W-:Y:S01]  /*b6e0*/  ISETP.GT.AND P4, PT, R29, 0x30, P2 ;  /* 0x000000301d00780c */ /* 0x000fe20001784270 */
        /* <DEDUP_REMOVED lines=8> */
[----:B------:R-:W-:Y:S01]  /*b770*/  MUFU.EX2 R182, R182 ;  /* 0x000000b600b67308 */ /* 0x000fe20000000800 */
[----:B------:R-:W-:Y:S01]  /*b780*/  FMNMX.FTZ R27, R30, R27, !PT ;  /* 0x0000001b1e1b7209 */ /* 0x000fe20007810000 */
[-CC-:B------:R-:W-:Y:S01]  /*b790*/  FFMA.FTZ R47, R72, R5.reuse, -R31.reuse ;  /* 0x00000005482f7223 */ /* 0x180fe2000001081f */
[----:B------:R-:W-:Y:S01]  /*b7a0*/  ISETP.GT.AND P3, PT, R29, 0x31, P2 ;  /* 0x000000311d00780c */ /* 0x000fe20001764270 */
[--C-:B------:R-:W-:Y:S01]  /*b7b0*/  FFMA.FTZ R32, R32, R5, -R31.reuse ;  /* 0x0000000520207223 */ /* 0x100fe2000001081f */
[----:B------:R-:W-:Y:S01]  /*b7c0*/  FMNMX.FTZ R33, R160, R27, !PT ;  /* 0x0000001ba0217209 */ /* 0x000fe20007810000 */
[----:B------:R-:W-:Y:S01]  /*b7d0*/  FFMA.FTZ R84, R84, R5, -R31 ;  /* 0x0000000554547223 */ /* 0x000fe2000001081f */
[----:B------:R-:W-:Y:S01]  /*b7e0*/  FSEL R50, R50, -INF , !P4 ;  /* 0xff80000032327808 */ /* 0x000fe20006000000 */
[----:B------:R0:W-:Y:S01]  /*b7f0*/  MUFU.EX2 R27, R35 ;  /* 0x00000023001b7308 */ /* 0x0001e20000000800 */
[----:B------:R-:W-:-:S02]  /*b800*/  FMNMX.FTZ R33, R34, R33, !PT ;  /* 0x0000002122217209 */ /* 0x000fc40007810000 */
[----:B------:R-:W-:Y:S02]  /*b810*/  ISETP.GT.AND P4, PT, R29, 0x38, P2 ;  /* 0x000000381d00780c */ /* 0x000fe40001784270 */
[----:B------:R-:W-:Y:S02]  /*b820*/  FMNMX.FTZ R33, R158, R33, !PT ;  /* 0x000000219e217209 */ /* 0x000fe40007810000 */
[C---:B------:R-:W-:Y:S01]  /*b830*/  ISETP.LT.OR P3, PT, R25.reuse, 0x32, P3 ;  /* 0x000000321900780c */ /* 0x040fe20001f61670 */
[----:B------:R-:W-:Y:S01]  /*b840*/  MUFU.EX2 R21, R21 ;  /* 0x0000001500157308 */ /* 0x000fe20000000800 */
[----:B------:R-:W-:Y:S02]  /*b850*/  FMNMX.FTZ R33, R38, R33, !PT ;  /* 0x0000002126217209 */ /* 0x000fe40007810000 */
[----:B------:R-:W-:Y:S02]  /*b860*/  ISETP.LT.OR P4, PT, R25, 0x39, P4 ;  /* 0x000000391900780c */ /* 0x000fe40002781670 */
[----:B0-----:R-:W-:-:S02]  /*b870*/  FMNMX.FTZ R35, R166, R33, !PT ;  /* 0x00000021a6237209 */ /* 0x001fc40007810000 */
[----:B------:R-:W-:Y:S01]  /*b880*/  FSEL R174, R51, -INF , !P3 ;  /* 0xff80000033ae7808 */ /* 0x000fe20005800000 */
[----:B------:R0:W-:Y:S01]  /*b890*/  MUFU.EX2 R33, R170 ;  /* 0x000000aa00217308 */ /* 0x0001e20000000800 */
[----:B------:R-:W-:Y:S01]  /*b8a0*/  FMNMX.FTZ R35, R42, R35, !PT ;  /* 0x000000232a237209 */ /* 0x000fe20007810000 */
[--C-:B------:R-:W-:Y:S01]  /*b8b0*/  FFMA.FTZ R51, R80, R5, -R31.reuse ;  /* 0x0000000550337223 */ /* 0x100fe2000001081f */
[C---:B------:R-:W-:Y:S02]  /*b8c0*/  ISETP.GT.AND P3, PT, R29.reuse, 0x39, P2 ;  /* 0x000000391d00780c */ /* 0x040fe40001764270 */
[----:B------:R-:W-:Y:S02]  /*b8d0*/  FMNMX.FTZ R35, R168, R35, !PT ;  /* 0x00000023a8237209 */ /* 0x000fe40007810000 */
[----:B------:R-:W-:Y:S01]  /*b8e0*/  FSEL R54, R54, -INF , !P4 ;  /* 0xff80000036367808 */ /* 0x000fe20006000000 */
[----:B------:R-:W-:Y:S01]  /*b8f0*/  MUFU.EX2 R176, R176 ;  /* 0x000000b000b07308 */ /* 0x000fe20000000800 */
[----:B------:R-:W-:Y:S01]  /*b900*/  FMNMX.FTZ R35, R46, R35, !PT ;  /* 0x000000232e237209 */ /* 0x000fe20007810000 */
[----:B0-----:R-:W-:Y:S01]  /*b910*/  FFMA.FTZ R170, R52, R5, -R31 ;  /* 0x0000000534aa7223 */ /* 0x001fe2000001081f */
[----:B------:R-:W-:-:S02]  /*b920*/  ISETP.GT.AND P4, PT, R29, 0x40, P2 ;  /* 0x000000401d00780c */ /* 0x000fc40001784270 */
[----:B------:R-:W-:Y:S02]  /*b930*/  FMNMX.FTZ R37, R26, R35, !PT ;  /* 0x000000231a257209 */ /* 0x000fe40007810000 */
        /* <DEDUP_REMOVED lines=11> */
[----:B------:R0:W-:Y:S01]  /*b9f0*/  MUFU.EX2 R37, R43 ;  /* 0x0000002b00257308 */ /* 0x0001e20000000800 */
[----:B------:R-:W-:Y:S02]  /*ba00*/  FMNMX.FTZ R39, R54, R39, !PT ;  /* 0x0000002736277209 */ /* 0x000fe40007810000 */
[----:B------:R-:W-:Y:S02]  /*ba10*/  ISETP.LT.OR P4, PT, R25, 0x49, P4 ;  /* 0x000000491900780c */ /* 0x000fe40002781670 */
[----:B------:R-:W-:-:S02]  /*ba20*/  FSEL R164, R59, -INF , !P3 ;  /* 0xff8000003ba47808 */ /* 0x000fc40005800000 */
[C---:B------:R-:W-:Y:S01]  /*ba30*/  ISETP.GT.AND P3, PT, R29.reuse, 0x49, P2 ;  /* 0x000000491d00780c */ /* 0x040fe20001764270 */
[----:B------:R-:W-:Y:S01]  /*ba40*/  MUFU.EX2 R172, R172 ;  /* 0x000000ac00ac7308 */ /* 0x000fe20000000800 */
[----:B------:R-:W-:Y:S01]  /*ba50*/  FMNMX.FTZ R39, R184, R39, !PT ;  /* 0x00000027b8277209 */ /* 0x000fe20007810000 */
[----:B0-----:R-:W-:Y:S01]  /*ba60*/  FFMA.FTZ R43, R48, R5, -R31 ;  /* 0x00000005302b7223 */ /* 0x001fe2000001081f */
[----:B------:R-:W-:Y:S02]  /*ba70*/  FSEL R62, R62, -INF , !P4 ;  /* 0xff8000003e3e7808 */ /* 0x000fe40006000000 */
[----:B------:R-:W-:Y:S02]  /*ba80*/  ISETP.GT.AND P4, PT, R29, 0x50, P2 ;  /* 0x000000501d00780c */ /* 0x000fe40001784270 */
[----:B------:R-:W-:Y:S01]  /*ba90*/  ISETP.LT.OR P3, PT, R25, 0x4a, P3 ;  /* 0x0000004a1900780c */ /* 0x000fe20001f61670 */
[----:B------:R-:W-:Y:S01]  /*baa0*/  MUFU.EX2 R44, R44 ;  /* 0x0000002c002c7308 */ /* 0x000fe20000000800 */
[----:B------:R-:W-:-:S02]  /*bab0*/  FMNMX.FTZ R39, R58, R39, !PT ;  /* 0x000000273a277209 */ /* 0x000fc40007810000 */
[----:B------:R-:W-:Y:S02]  /*bac0*/  ISETP.LT.OR P4, PT, R25, 0x51, P4 ;  /* 0x000000511900780c */ /* 0x000fe40002781670 */
[----:B------:R-:W-:Y:S02]  /*bad0*/  FSEL R156, R63, -INF , !P3 ;  /* 0xff8000003f9c7808 */ /* 0x000fe40005800000 */
[C---:B------:R-:W-:Y:S01]  /*bae0*/  ISETP.GT.AND P3, PT, R29.reuse, 0x51, P2 ;  /* 0x000000511d00780c */ /* 0x040fe20001764270 */
[----:B------:R-:W-:Y:S01]  /*baf0*/  MUFU.EX2 R170, R170 ;  /* 0x000000aa00aa7308 */ /* 0x000fe20000000800 */
[----:B------:R-:W-:Y:S02]  /*bb00*/  FMNMX.FTZ R41, R164, R39, !PT ;  /* 0x00000027a4297209 */ /* 0x000fe40007810000 */
[----:B------:R-:W-:Y:S01]  /*bb10*/  FSEL R154, R66, -INF , !P4 ;  /* 0xff800000429a7808 */ /* 0x000fe20006000000 */
[----:B------:R-:W-:Y:S01]  /*bb20*/  FFMA.FTZ R66, R152, R5, -R31 ;  /* 0x0000000598427223 */ /* 0x000fe2000001081f */
[----:B------:R-:W-:-:S02]  /*bb30*/  ISETP.GT.AND P4, PT, R29, 0x58, P2 ;  /* 0x000000581d00780c */ /* 0x000fc40001784270 */
[C---:B------:R-:W-:Y:S01]  /*bb40*/  ISETP.LT.OR P3, PT, R25.reuse, 0x52, P3 ;  /* 0x000000521900780c */ /* 0x040fe20001f61670 */
[----:B------:R0:W-:Y:S01]  /*bb50*/  MUFU.EX2 R39, R43 ;  /* 0x0000002b00277308 */ /* 0x0001e20000000800 */
[----:B------:R-:W-:Y:S02]  /*bb60*/  FMNMX.FTZ R41, R62, R41, !PT ;  /* 0x000000293e297209 */ /* 0x000fe40007810000 */
[----:B------:R-:W-:Y:S02]  /*bb70*/  ISETP.LT.OR P4, PT, R25, 0x59, P4 ;  /* 0x000000591900780c */ /* 0x000fe40002781670 */
[----:B------:R-:W-:Y:S02]  /*bb80*/  FSEL R152, R67, -INF , !P3 ;  /* 0xff80000043987808 */ /* 0x000fe40005800000 */
[----:B------:R-:W-:Y:S01]  /*bb90*/  FMNMX.FTZ R41, R156, R41, !PT ;  /* 0x000000299c297209 */ /* 0x000fe20007810000 */
[----:B------:R-:W-:Y:S01]  /*bba0*/  MUFU.EX2 R66, R66 ;  /* 0x0000004200427308 */ /* 0x000fe20000000800 */
[----:B------:R-:W-:-:S02]  /*bbb0*/  ISETP.GT.AND P3, PT, R29, 0x59, P2 ;  /* 0x000000591d00780c */ /* 0x000fc40001764270 */
[----:B------:R-:W-:Y:S02]  /*bbc0*/  FSEL R70, R70, -INF , !P4 ;  /* 0xff80000046467808 */ /* 0x000fe40006000000 */
[----:B------:R-:W-:Y:S02]  /*bbd0*/  FMNMX.FTZ R41, R154, R41, !PT ;  /* 0x000000299a297209 */ /* 0x000fe40007810000 */
[----:B------:R-:W-:Y:S01]  /*bbe0*/  ISETP.GT.AND P4, PT, R29, 0x60, P2 ;  /* 0x000000601d00780c */ /* 0x000fe20001784270 */
[----:B------:R-:W-:Y:S01]  /*bbf0*/  MUFU.EX2 R40, R40 ;  /* 0x0000002800287308 */ /* 0x000fe20000000800 */
[C---:B------:R-:W-:Y:S02]  /*bc00*/  ISETP.LT.OR P3, PT, R25.reuse, 0x5a, P3 ;  /* 0x0000005a1900780c */ /* 0x040fe40001f61670 */
[----:B------:R-:W-:Y:S02]  /*bc10*/  FMNMX.FTZ R41, R152, R41, !PT ;  /* 0x0000002998297209 */ /* 0x000fe40007810000 */
[----:B------:R-:W-:-:S02]  /*bc20*/  ISETP.LT.OR P4, PT, R25, 0x61, P4 ;  /* 0x000000611900780c */ /* 0x000fc40002781670 */
[----:B------:R-:W-:Y:S01]  /*bc30*/  FSEL R48, R71, -INF , !P3 ;  /* 0xff80000047307808 */ /* 0x000fe20005800000 */
[----:B------:R-:W-:Y:S01]  /*bc40*/  MUFU.EX2 R14, R14 ;  /* 0x0000000e000e7308 */ /* 0x000fe20000000800 */
[C---:B------:R-:W-:Y:S02]  /*bc50*/  ISETP.GT.AND P3, PT, R29.reuse, 0x61, P2 ;  /* 0x000000611d00780c */ /* 0x040fe40001764270 */
[----:B------:R-:W-:Y:S02]  /*bc60*/  FMNMX.FTZ R41, R70, R41, !PT ;  /* 0x0000002946297209 */ /* 0x000fe40007810000 */
[----:B------:R-:W-:Y:S02]  /*bc70*/  FSEL R74, R74, -INF , !P4 ;  /* 0xff8000004a4a7808 */ /* 0x000fe40006000000 */
[----:B------:R-:W-:Y:S01]  /*bc80*/  ISETP.GT.AND P4, PT, R29, 0x68, P2 ;  /* 0x000000681d00780c */ /* 0x000fe20001784270 */
[----:B------:R-:W-:Y:S01]  /*bc90*/  MUFU.EX2 R24, R24 ;  /* 0x0000001800187308 */ /* 0x000fe20000000800 */
[----:B------:R-:W-:-:S02]  /*bca0*/  ISETP.LT.OR P3, PT, R25, 0x62, P3 ;  /* 0x000000621900780c */ /* 0x000fc40001f61670 */
[----:B0-----:R-:W-:Y:S02]  /*bcb0*/  FMNMX.FTZ R43, R48, R41, !PT ;  /* 0x00000029302b7209 */ /* 0x001fe40007810000 */
[----:B------:R-:W-:Y:S02]  /*bcc0*/  ISETP.LT.OR P4, PT, R25, 0x69, P4 ;  /* 0x000000691900780c */ /* 0x000fe40002781670 */
[----:B------:R-:W-:Y:S01]  /*bcd0*/  FSEL R52, R75, -INF , !P3 ;  /* 0xff8000004b347808 */ /* 0x000fe20005800000 */
[----:B------:R0:W-:Y:S01]  /*bce0*/  MUFU.EX2 R41, R45 ;  /* 0x0000002d00297308 */ /* 0x0001e20000000800 */
[----:B------:R-:W-:Y:S02]  /*bcf0*/  ISETP.GT.AND P3, PT, R29, 0x69, P2 ;  /* 0x000000691d00780c */ /* 0x000fe40001764270 */
[----:B------:R-:W-:Y:S02]  /*bd00*/  FMNMX.FTZ R43, R74, R43, !PT ;  /* 0x0000002b4a2b7209 */ /* 0x000fe40007810000 */
[----:B------:R-:W-:-:S02]  /*bd10*/  FSEL R78, R78, -INF , !P4 ;  /* 0xff8000004e4e7808 */ /* 0x000fc40006000000 */
[----:B------:R-:W-:Y:S01]  /*bd20*/  ISETP.GT.AND P4, PT, R29, 0x70, P2 ;  /* 0x000000701d00780c */ /* 0x000fe20001784270 */
[----:B------:R-:W-:Y:S01]  /*bd30*/  MUFU.EX2 R20, R20 ;  /* 0x0000001400147308 */ /* 0x000fe20000000800 */
[C---:B------:R-:W-:Y:S01]  /*bd40*/  ISETP.LT.OR P3, PT, R25.reuse, 0x6a, P3 ;  /* 0x0000006a1900780c */ /* 0x040fe20001f61670 */
[----:B0-----:R-:W-:Y:S01]  /*bd50*/  FFMA.FTZ R45, R68, R5, -R31 ;  /* 0x00000005442d7223 */ /* 0x001fe2000001081f */
        /* <DEDUP_REMOVED lines=9> */
[----:B------:R-:W-:Y:S02]  /*bdf0*/  ISETP.LT.OR P3, PT, R25, 0x72, P3 ;  /* 0x000000721900780c */ /* 0x000fe40001f61670 */
[----:B------:R-:W-:Y:S02]  /*be00*/  FMNMX.FTZ R43, R194, R43, !PT ;  /* 0x0000002bc22b7209 */ /* 0x000fe40007810000 */
[----:B------:R-:W-:Y:S01]  /*be10*/  ISETP.GT.AND P2, PT, R29, 0x79, P2 ;  /* 0x000000791d00780c */ /* 0x000fe20001744270 */
[----:B------:R-:W-:Y:S01]  /*be20*/  FFMA.FTZ R29, R36, R5, -R31 ;  /* 0x00000005241d7223 */ /* 0x000fe2000001081f */
[----:B------:R-:W-:Y:S01]  /*be30*/  ISETP.LT.OR P4, PT, R25, 0x79, P4 ;  /* 0x000000791900780c */ /* 0x000fe20002781670 */
[----:B------:R-:W-:Y:S01]  /*be40*/  MUFU.EX2 R12, R12 ;  /* 0x0000000c000c7308 */ /* 0x000fe20000000800 */
[----:B------:R-:W-:-:S02]  /*be50*/  FSEL R36, R83, -INF , !P3 ;  /* 0xff80000053247808 */ /* 0x000fc40005800000 */
[----:B------:R-:W-:Y:S02]  /*be60*/  FMNMX.FTZ R43, R82, R43, !PT ;  /* 0x0000002b522b7209 */ /* 0x000fe40007810000 */
[----:B------:R-:W-:Y:S01]  /*be70*/  ISETP.LT.OR P2, PT, R25, 0x7a, P2 ;  /* 0x0000007a1900780c */ /* 0x000fe20001741670 */
[----:B------:R-:W-:Y:S01]  /*be80*/  FFMA.FTZ R25, R60, R5, -R31 ;  /* 0x000000053c197223 */ /* 0x000fe2000001081f */
[----:B------:R-:W-:Y:S01]  /*be90*/  FSEL R86, R86, -INF , !P4 ;  /* 0xff80000056567808 */ /* 0x000fe20006000000 */
[----:B------:R-:W-:Y:S01]  /*bea0*/  MUFU.EX2 R29, R29 ;  /* 0x0000001d001d7308 */ /* 0x000fe20000000800 */
[----:B------:R-:W-:Y:S02]  /*beb0*/  FMNMX.FTZ R43, R36, R43, !PT ;  /* 0x0000002b242b7209 */ /* 0x000fe40007810000 */
[----:B------:R-:W-:Y:S02]  /*bec0*/  FSEL R56, R87, -INF , !P2 ;  /* 0xff80000057387808 */ /* 0x000fe40005000000 */
[----:B------:R-:W-:-:S02]  /*bed0*/  FMNMX.FTZ R43, R86, R43, !PT ;  /* 0x0000002b562b7209 */ /* 0x000fc40007810000 */
[----:B------:R-:W-:Y:S01]  /*bee0*/  FSEL R55, R0, RZ, P5 ;  /* 0x000000ff00377208 */ /* 0x000fe20002800000 */
[----:B------:R-:W-:Y:S01]  /*bef0*/  MUFU.EX2 R25, R25 ;  /* 0x0000001900197308 */ /* 0x000fe20000000800 */
[----:B------:R-:W-:Y:S01]  /*bf00*/  FMNMX.FTZ R49, R56, R43, !PT ;  /* 0x0000002b38317209 */ /* 0x000fe20007810000 */
[-CC-:B------:R-:W-:Y:S02]  /*bf10*/  FFMA.FTZ R43, R64, R5.reuse, -R31.reuse ;  /* 0x00000005402b7223 */ /* 0x180fe4000001081f */
[----:B------:R-:W-:Y:S01]  /*bf20*/  FADD.FTZ R64, -R55, R10 ;  /* 0x0000000a37407221 */ /* 0x000fe20000010100 */
[-CC-:B------:R-:W-:Y:S01]  /*bf30*/  FFMA.FTZ R10, R28, R5.reuse, -R31.reuse ;  /* 0x000000051c0a7223 */ /* 0x180fe2000001081f */
[----:B------:R-:W0:Y:S02]  /*bf40*/  SHFL.BFLY PT, R60, R49, 0x2, 0x1f ;  /* 0x0c401f00313c7f89 */ /* 0x000e2400000e0000 */
[-C--:B------:R-:W-:Y:S01]  /*bf50*/  FMUL.FTZ R28, R64, R5.reuse ;  /* 0x00000005401c7220 */ /* 0x080fe20000410000 */
[----:B------:R-:W-:Y:S08]  /*bf60*/  MUFU.EX2 R43, R43 ;  /* 0x0000002b002b7308 */ /* 0x000ff00000000800 */
[----:B------:R-:W1:Y:S08]  /*bf70*/  MUFU.EX2 R28, R28 ;  /* 0x0000001c001c7308 */ /* 0x000e700000000800 */
[----:B------:R-:W-:Y:S01]  /*bf80*/  MUFU.EX2 R51, R51 ;  /* 0x0000003300337308 */ /* 0x000fe20000000800 */
[----:B0-----:R-:W-:Y:S01]  /*bf90*/  FMNMX.FTZ R53, R49, R60, !PT ;  /* 0x0000003c31357209 */ /* 0x001fe20007810000 */
[-CC-:B------:R-:W-:Y:S01]  /*bfa0*/  FFMA.FTZ R60, R8, R5.reuse, -R31.reuse ;  /* 0x00000005083c7223 */ /* 0x180fe2000001081f */
[----:B------:R-:W-:-:S05]  /*bfb0*/  FFMA.FTZ R49, R76, R5, -R31 ;  /* 0x000000054c317223 */ /* 0x000fca000001081f */
[----:B------:R-:W-:Y:S01]  /*bfc0*/  MUFU.EX2 R32, R32 ;  /* 0x0000002000207308 */ /* 0x000fe20000000800 */
[----:B-1----:R-:W-:Y:S01]  /*bfd0*/  FFMA.FTZ R55, R28, R4, R15 ;  /* 0x000000041c377223 */ /* 0x002fe2000001000f */
[----:B------:R-:W0:Y:S01]  /*bfe0*/  SHFL.BFLY PT, R8, R53, 0x1, 0x1f ;  /* 0x0c201f0035087f89 */ /* 0x000e2200000e0000 */
[-C--:B------:R-:W-:Y:S01]  /*bff0*/  FMUL.FTZ R88, R88, R28.reuse ;  /* 0x0000001c58587220 */ /* 0x080fe20000410000 */
[-C--:B------:R-:W-:Y:S01]  /*c000*/  FMUL.FTZ R89, R89, R28.reuse ;  /* 0x0000001c59597220 */ /* 0x080fe20000410000 */
[C---:B------:R-:W-:Y:S01]  /*c010*/  FADD.FTZ R55, R180.reuse, R55 ;  /* 0x00000037b4377221 */ /* 0x040fe20000010000 */
[----:B------:R-:W-:Y:S01]  /*c020*/  F2FP.F16.F32.PACK_AB R180, R180, R15 ;  /* 0x0000000fb4b4723e */ /* 0x000fe200000000ff */
[----:B------:R-:W-:Y:S01]  /*c030*/  FMUL.FTZ R92, R92, R28 ;  /* 0x0000001c5c5c7220 */ /* 0x000fe20000410000 */
[----:B------:R-:W-:Y:S01]  /*c040*/  MUFU.EX2 R60, R60 ;  /* 0x0000003c003c7308 */ /* 0x000fe20000000800 */
[----:B------:R-:W-:Y:S01]  /*c050*/  FADD.FTZ R4, R182, R55 ;  /* 0x00000037b6047221 */ /* 0x000fe20000010000 */
[----:B------:R-:W-:Y:S01]  /*c060*/  F2FP.F16.F32.PACK_AB R182, R21, R182 ;  /* 0x000000b615b6723e */ /* 0x000fe200000000ff */
[-C--:B------:R-:W-:Y:S01]  /*c070*/  FMUL.FTZ R93, R93, R28.reuse ;  /* 0x0000001c5d5d7220 */ /* 0x080fe20000410000 */
[-C--:B------:R-:W-:Y:S01]  /*c080*/  FMUL.FTZ R96, R96, R28.reuse ;  /* 0x0000001c60607220 */ /* 0x080fe20000410000 */
[----:B------:R-:W-:Y:S01]  /*c090*/  FADD.FTZ R55, R21, R4 ;  /* 0x0000000415377221 */ /* 0x000fe20000010000 */
[-C--:B------:R-:W-:Y:S01]  /*c0a0*/  FMUL.FTZ R97, R97, R28.reuse ;  /* 0x0000001c61617220 */ /* 0x080fe20000410000 */
        /* <DEDUP_REMOVED lines=11> */
[----:B0-----:R-:W-:Y:S01]  /*c160*/  FMNMX.FTZ R8, R53, R8, !PT ;  /* 0x0000000835087209 */ /* 0x001fe20007810000 */
[----:B------:R-:W-:Y:S01]  /*c170*/  FMUL.FTZ R109, R109, R28 ;  /* 0x0000001c6d6d7220 */ /* 0x000fe20000410000 */
[C---:B------:R-:W-:Y:S01]  /*c180*/  F2FP.F16.F32.PACK_AB R178, R33.reuse, R178 ;  /* 0x000000b221b2723e */ /* 0x040fe200000000ff */
[----:B------:R-:W-:Y:S01]  /*c190*/  FADD.FTZ R55, R33, R4 ;  /* 0x0000000421377221 */ /* 0x000fe20000010000 */
[C---:B------:R-:W-:Y:S01]  /*c1a0*/  FSETP.NEU.FTZ.AND P2, PT, R8.reuse, -INF , PT ;  /* 0xff8000000800780b */ /* 0x040fe20003f5d000 */
[-C--:B------:R-:W-:Y:S01]  /*c1b0*/  FMUL.FTZ R31, R8, R5.reuse ;  /* 0x00000005081f7220 */ /* 0x080fe20000410000 */
[----:B------:R-:W-:Y:S01]  /*c1c0*/  MUFU.EX2 R53, R84 ;  /* 0x0000005400357308 */ /* 0x000fe20000000800 */
[----:B------:R-:W-:Y:S01]  /*c1d0*/  FADD.FTZ R4, R172, R55 ;  /* 0x00000037ac047221 */ /* 0x000fe20000010000 */
[----:B------:R-:W-:Y:S01]  /*c1e0*/  F2FP.F16.F32.PACK_AB R172, R35, R172 ;  /* 0x000000ac23ac723e */ /* 0x000fe200000000ff */
[-C--:B------:R-:W-:Y:S01]  /*c1f0*/  FMUL.FTZ R112, R112, R28.reuse ;  /* 0x0000001c70707220 */ /* 0x080fe20000410000 */
[----:B------:R-:W-:Y:S01]  /*c200*/  FSEL R31, R31, RZ, P2 ;  /* 0x000000ff1f1f7208 */ /* 0x000fe20001000000 */
[----:B------:R-:W-:Y:S01]  /*c210*/  FADD.FTZ R4, R35, R4 ;  /* 0x0000000423047221 */ /* 0x000fe20000010000 */
[-C--:B------:R-:W-:Y:S01]  /*c220*/  FMUL.FTZ R113, R113, R28.reuse ;  /* 0x0000001c71717220 */ /* 0x080fe20000410000 */
[-C--:B------:R-:W-:Y:S01]  /*c230*/  FMUL.FTZ R116, R116, R28.reuse ;  /* 0x0000001c74747220 */ /* 0x080fe20000410000 */
[----:B------:R-:W-:Y:S01]  /*c240*/  FMUL.FTZ R117, R117, R28 ;  /* 0x0000001c75757220 */ /* 0x000fe20000410000 */
[----:B------:R-:W-:Y:S01]  /*c250*/  FADD.FTZ R55, R37, R4 ;  /* 0x0000000425377221 */ /* 0x000fe20000010000 */
[----:B------:R-:W-:Y:S01]  /*c260*/  FSEL R4, R8, RZ, P2 ;  /* 0x000000ff08047208 */ /* 0x000fe20001000000 */
[-CC-:B------:R-:W-:Y:S01]  /*c270*/  FFMA.FTZ R171, R54, R5.reuse, -R31.reuse ;  /* 0x0000000536ab7223 */ /* 0x180fe2000001081f */
[----:B------:R-:W-:Y:S01]  /*c280*/  FFMA.FTZ R64, R186, R5, -R31 ;  /* 0x00000005ba407223 */ /* 0x000fe2000001081f */
[----:B------:R-:W-:Y:S01]  /*c290*/  FADD.FTZ R54, R66, R55 ;  /* 0x0000003742367221 */ /* 0x000fe20000010000 */
[----:B------:R-:W-:-:S02]  /*c2a0*/  @!P1 VIADD R55, R57, 0x28860 ;  /* 0x0002886039379836 */ /* 0x000fc40000000000 */
[----:B------:R-:W-:Y:S01]  /*c2b0*/  FADD.FTZ R4, -R4, R7 ;  /* 0x0000000704047221 */ /* 0x000fe20000010100 */
[-C--:B------:R-:W-:Y:S01]  /*c2c0*/  FFMA.FTZ R181, R162, R5.reuse, -R31 ;  /* 0x00000005a2b57223 */ /* 0x080fe2000001081f */
[----:B------:R-:W-:Y:S01]  /*c2d0*/  FADD.FTZ R7, R39, R54 ;  /* 0x0000003627077221 */ /* 0x000fe20000010000 */
[----:B------:R-:W-:Y:S01]  /*c2e0*/  MUFU.EX2 R64, R64 ;  /* 0x0000004000407308 */ /* 0x000fe20000000800 */
[----:B------:R-:W-:Y:S01]  /*c2f0*/  @!P1 PRMT R54, RZ, 0x654, R55 ;  /* 0x00000654ff369816 */ /* 0x000fe20000000037 */
[-C--:B------:R-:W-:Y:S01]  /*c300*/  FMUL.FTZ R4, R4, R5.reuse ;  /* 0x0000000504047220 */ /* 0x080fe20000410000 */
[----:B------:R-:W-:Y:S01]  /*c310*/  FADD.FTZ R55, R44, R7 ;  /* 0x000000072c377221 */ /* 0x000fe20000010000 */
[-CC-:B------:R-:W-:Y:S01]  /*c320*/  FFMA.FTZ R183, R30, R5.reuse, -R31.reuse ;  /* 0x000000051eb77223 */ /* 0x180fe2000001081f */
[----:B------:R0:W-:Y:S01]  /*c330*/  @!P1 SYNCS.ARRIVE.TRANS64.RED.A1T0 RZ, [R54+URZ], RZ ;  /* 0x000000ff36ff99a7 */ /* 0x0001e2000810043f */
[-CC-:B------:R-:W-:Y:S01]  /*c340*/  FFMA.FTZ R30, R160, R5.reuse, -R31.reuse ;  /* 0x00000005a01e7223 */ /* 0x180fe2000001081f */
[-CC-:B------:R-:W-:Y:S01]  /*c350*/  FFMA.FTZ R165, R58, R5.reuse, -R31.reuse ;  /* 0x000000053aa57223 */ /* 0x180fe2000001081f */
[----:B------:R-:W1:Y:S01]  /*c360*/  MUFU.EX2 R7, R4 ;  /* 0x0000000400077308 */ /* 0x000e620000000800 */
[-CC-:B------:R-:W-:Y:S01]  /*c370*/  FFMA.FTZ R177, R34, R5.reuse, -R31.reuse ;  /* 0x0000000522b17223 */ /* 0x180fe2000001081f */
[-CC-:B------:R-:W-:Y:S01]  /*c380*/  FFMA.FTZ R34, R158, R5.reuse, -R31.reuse ;  /* 0x000000059e227223 */ /* 0x180fe2000001081f */
[-CC-:B------:R-:W-:Y:S01]  /*c390*/  FFMA.FTZ R179, R38, R5.reuse, -R31.reuse ;  /* 0x0000000526b37223 */ /* 0x180fe2000001081f */
[-C--:B------:R-:W-:Y:S01]  /*c3a0*/  FFMA.FTZ R38, R166, R5.reuse, -R31 ;  /* 0x00000005a6267223 */ /* 0x080fe2000001081f */
[----:B0-----:R-:W-:Y:S01]  /*c3b0*/  FADD.FTZ R54, R170, R55 ;  /* 0x00000037aa367221 */ /* 0x001fe20000010000 */
[-CC-:B------:R-:W-:Y:S01]  /*c3c0*/  FFMA.FTZ R173, R42, R5.reuse, -R31.reuse ;  /* 0x000000052aad7223 */ /* 0x180fe2000001081f */
[-CC-:B------:R-:W-:Y:S01]  /*c3d0*/  FFMA.FTZ R175, R46, R5.reuse, -R31.reuse ;  /* 0x000000052eaf7223 */ /* 0x180fe2000001081f */
[----:B------:R-:W0:Y:S01]  /*c3e0*/  MUFU.EX2 R181, R181 ;  /* 0x000000b500b57308 */ /* 0x000e220000000800 */
[----:B------:R-:W-:Y:S01]  /*c3f0*/  FADD.FTZ R55, R41, R54 ;  /* 0x0000003629377221 */ /* 0x000fe20000010000 */
[-CC-:B------:R-:W-:Y:S01]  /*c400*/  FFMA.FTZ R169, R50, R5.reuse, -R31.reuse ;  /* 0x0000000532a97223 */ /* 0x180fe2000001081f */
[-CC-:B------:R-:W-:Y:S01]  /*c410*/  FFMA.FTZ R42, R168, R5.reuse, -R31.reuse ;  /* 0x00000005a82a7223 */ /* 0x180fe2000001081f */
[-C--:B------:R-:W-:Y:S01]  /*c420*/  FFMA.FTZ R26, R26, R5.reuse, -R31 ;  /* 0x000000051a1a7223 */ /* 0x080fe2000001081f */
[----:B------:R-:W-:Y:S01]  /*c430*/  FADD.FTZ R58, R40, R55 ;  /* 0x00000037283a7221 */ /* 0x000fe20000010000 */
[-CC-:B------:R-:W-:Y:S01]  /*c440*/  FFMA.FTZ R46, R174, R5.reuse, -R31.reuse ;  /* 0x00000005ae2e7223 */ /* 0x180fe2000001081f */
[--C-:B------:R-:W-:Y:S01]  /*c450*/  FFMA.FTZ R50, R184, R5, -R31.reuse ;  /* 0x00000005b8327223 */ /* 0x100fe2000001081f */
[----:B------:R-:W2:Y:S01]  /*c460*/  MUFU.EX2 R183, R183 ;  /* 0x000000b700b77308 */ /* 0x000ea20000000800 */
[----:B------:R-:W-:Y:S01]  /*c470*/  FADD.FTZ R58, R29, R58 ;  /* 0x0000003a1d3a7221 */ /* 0x000fe20000010000 */
[----:B-1----:R-:W-:Y:S01]  /*c480*/  FFMA.FTZ R4, R7, R3, R64 ;  /* 0x0000000307047223 */ /* 0x002fe20000010040 */
[-CC-:B------:R-:W-:Y:S01]  /*c490*/  FFMA.FTZ R164, R164, R5.reuse, -R31.reuse ;  /* 0x00000005a4a47223 */ /* 0x180fe2000001081f */
[-CC-:B------:R-:W-:Y:S01]  /*c4a0*/  FFMA.FTZ R62, R62, R5.reuse, -R31.reuse ;  /* 0x000000053e3e7223 */ /* 0x180fe2000001081f */
[----:B------:R-:W-:Y:S01]  /*c4b0*/  FADD.FTZ R55, R25, R58 ;  /* 0x0000003a19377221 */ /* 0x000fe20000010000 */
[-CC-:B------:R-:W-:Y:S01]  /*c4c0*/  FFMA.FTZ R156, R156, R5.reuse, -R31.reuse ;  /* 0x000000059c9c7223 */ /* 0x180fe2000001081f */
[-C--:B------:R-:W-:Y:S01]  /*c4d0*/  FFMA.FTZ R154, R154, R5.reuse, -R31 ;  /* 0x000000059a9a7223 */ /* 0x080fe2000001081f */
[----:B------:R-:W1:Y:S01]  /*c4e0*/  MUFU.EX2 R30, R30 ;  /* 0x0000001e001e7308 */ /* 0x000e620000000800 */
[----:B------:R-:W-:Y:S01]  /*c4f0*/  FADD.FTZ R58, R14, R55 ;  /* 0x000000370e3a7221 */ /* 0x000fe20000010000 */
[----:B0-----:R-:W-:Y:S01]  /*c500*/  FADD.FTZ R4, R181, R4 ;  /* 0x00000004b5047221 */ /* 0x001fe20000010000 */
[-CC-:B------:R-:W-:Y:S01]  /*c510*/  FFMA.FTZ R152, R152, R5.reuse, -R31.reuse ;  /* 0x0000000598987223 */ /* 0x180fe2000001081f */
[-CC-:B------:R-:W-:Y:S01]  /*c520*/  FFMA.FTZ R70, R70, R5.reuse, -R31.reuse ;  /* 0x0000000546467223 */ /* 0x180fe2000001081f */
[----:B------:R-:W-:Y:S01]  /*c530*/  FADD.FTZ R55, R43, R58 ;  /* 0x0000003a2b377221 */ /* 0x000fe20000010000 */
[-CC-:B------:R-:W-:Y:S01]  /*c540*/  FFMA.FTZ R54, R48, R5.reuse, -R31.reuse ;  /* 0x0000000530367223 */ /* 0x180fe2000001081f */
        /* <DEDUP_REMOVED lines=10> */
[----:B------:R-:W-:Y:S01]  /*c5f0*/  FFMA.FTZ R31, R56, R5, -R31 ;  /* 0x00000005381f7223 */ /* 0x000fe2000001081f */
[----:B------:R-:W-:Y:S01]  /*c600*/  FADD.FTZ R56, R24, R55 ;  /* 0x0000003718387221 */ /* 0x000fe20000010000 */
[----:B-1----:R-:W-:Y:S01]  /*c610*/  FADD.FTZ R4, R30, R3 ;  /* 0x000000031e047221 */ /* 0x002fe20000010000 */
[----:B------:R-:W-:Y:S01]  /*c620*/  F2FP.F16.F32.PACK_AB R166, R14, R25 ;  /* 0x000000190ea6723e */ /* 0x000fe200000000ff */
[-C--:B------:R-:W-:Y:S01]  /*c630*/  FMUL.FTZ R90, R90, R7.reuse ;  /* 0x000000075a5a7220 */ /* 0x080fe20000410000 */
[----:B------:R-:W-:Y:S01]  /*c640*/  FADD.FTZ R15, R45, R56 ;  /* 0x000000382d0f7221 */ /* 0x000fe20000010000 */
[----:B------:R-:W-:Y:S01]  /*c650*/  ISETP.GT.AND P2, PT, R6, UR39, PT ;  /* 0x0000002706007c0c */ /* 0x000fe2000bf44270 */
[----:B------:R-:W1:Y:S01]  /*c660*/  MUFU.EX2 R179, R179 ;  /* 0x000000b300b37308 */ /* 0x000e620000000800 */
[----:B0-----:R-:W-:Y:S01]  /*c670*/  FADD.FTZ R3, R177, R4 ;  /* 0x00000004b1037221 */ /* 0x001fe20000010000 */
[----:B------:R-:W-:Y:S01]  /*c680*/  FADD.FTZ R56, R20, R15 ;  /* 0x0000000f14387221 */ /* 0x000fe20000010000 */
[-C--:B------:R-:W-:Y:S01]  /*c690*/  FMUL.FTZ R91, R91, R7.reuse ;  /* 0x000000075b5b7220 */ /* 0x080fe20000410000 */
[-C--:B------:R-:W-:Y:S01]  /*c6a0*/  FMUL.FTZ R94, R94, R7.reuse ;  /* 0x000000075e5e7220 */ /* 0x080fe20000410000 */
[-C--:B------:R-:W-:Y:S01]  /*c6b0*/  FMUL.FTZ R95, R95, R7.reuse ;  /* 0x000000075f5f7220 */ /* 0x080fe20000410000 */
[----:B------:R-:W-:Y:S01]  /*c6c0*/  FADD.FTZ R15, R47, R56 ;  /* 0x000000382f0f7221 */ /* 0x000fe20000010000 */
[-C--:B------:R-:W-:Y:S01]  /*c6d0*/  FMUL.FTZ R98, R98, R7.reuse ;  /* 0x0000000762627220 */ /* 0x080fe20000410000 */
[----:B------:R-:W0:Y:S01]  /*c6e0*/  MUFU.EX2 R38, R38 ;  /* 0x0000002600267308 */ /* 0x000e220000000800 */
[----:B--2---:R-:W-:Y:S01]  /*c6f0*/  FADD.FTZ R4, R34, R3 ;  /* 0x0000000322047221 */ /* 0x004fe20000010000 */
[----:B------:R-:W-:Y:S01]  /*c700*/  FADD.FTZ R56, R60, R15 ;  /* 0x0000000f3c387221 */ /* 0x000fe20000010000 */
[-C--:B------:R-:W-:Y:S01]  /*c710*/  FMUL.FTZ R99, R99, R7.reuse ;  /* 0x0000000763637220 */ /* 0x080fe20000410000 */
[-C--:B------:R-:W-:Y:S01]  /*c720*/  FMUL.FTZ R102, R102, R7.reuse ;  /* 0x0000000766667220 */ /* 0x080fe20000410000 */
[-C--:B------:R-:W-:Y:S01]  /*c730*/  FMUL.FTZ R103, R103, R7.reuse ;  /* 0x0000000767677220 */ /* 0x080fe20000410000 */
[----:B------:R-:W-:Y:S01]  /*c740*/  FADD.FTZ R15, R49, R56 ;  /* 0x00000038310f7221 */ /* 0x000fe20000010000 */
[-C--:B------:R-:W-:Y:S01]  /*c750*/  FMUL.FTZ R106, R106, R7.reuse ;  /* 0x000000076a6a7220 */ /* 0x080fe20000410000 */
[----:B------:R-:W2:Y:S01]  /*c760*/  MUFU.EX2 R173, R173 ;  /* 0x000000ad00ad7308 */ /* 0x000ea20000000800 */
        /* <DEDUP_REMOVED lines=24> */
[----:B-1----:R-:W-:Y:S01]  /*c8f0*/  FADD.FTZ R4, R42, R3 ;  /* 0x000000032a047221 */ /* 0x002fe20000010000 */
[-C--:B------:R-:W-:Y:S01]  /*c900*/  FMUL.FTZ R143, R143, R7.reuse ;  /* 0x000000078f8f7220 */ /* 0x080fe20000410000 */
[-C--:B------:R-:W-:Y:S01]  /*c910*/  FMUL.FTZ R146, R146, R7.reuse ;  /* 0x0000000792927220 */ /* 0x080fe20000410000 */
[-C--:B------:R-:W-:Y:S01]  /*c920*/  FMUL.FTZ R147, R147, R7.reuse ;  /* 0x0000000793937220 */ /* 0x080fe20000410000 */
[-C--:B------:R-:W-:Y:S01]  /*c930*/  FMUL.FTZ R150, R150, R7.reuse ;  /* 0x0000000796967220 */ /* 0x080fe20000410000 */
[----:B------:R-:W-:Y:S01]  /*c940*/  FMUL.FTZ R151, R151, R7 ;  /* 0x0000000797977220 */ /* 0x000fe20000410000 */
[----:B------:R-:W-:Y:S01]  /*c950*/  F2FP.F16.F32.PACK_AB R174, R66, R37 ;  /* 0x0000002542ae723e */ /* 0x000fe200000000ff */
[----:B------:R-:W1:Y:S01]  /*c960*/  MUFU.EX2 R169, R169 ;  /* 0x000000a900a97308 */ /* 0x000e620000000800 */
[----:B0-----:R-:W-:Y:S01]  /*c970*/  FADD.FTZ R3, R175, R4 ;  /* 0x00000004af037221 */ /* 0x001fe20000010000 */
[----:B------:R-:W-:Y:S01]  /*c980*/  F2FP.F16.F32.PACK_AB R168, R44, R39 ;  /* 0x000000272ca8723e */ /* 0x000fe200000000ff */
[----:B------:R-:W-:Y:S01]  /*c990*/  FMUL.FTZ R120, R120, R28 ;  /* 0x0000001c78787220 */ /* 0x000fe20000410000 */
[----:B------:R-:W-:Y:S01]  /*c9a0*/  F2FP.F16.F32.PACK_AB R170, R41, R170 ;  /* 0x000000aa29aa723e */ /* 0x000fe200000000ff */
[-C--:B------:R-:W-:Y:S01]  /*c9b0*/  FMUL.FTZ R121, R121, R28.reuse ;  /* 0x0000001c79797220 */ /* 0x080fe20000410000 */
[----:B------:R-:W-:Y:S01]  /*c9c0*/  F2FP.F16.F32.PACK_AB R160, R24, R43 ;  /* 0x0000002b18a0723e */ /* 0x000fe200000000ff */
[-C--:B------:R-:W-:Y:S01]  /*c9d0*/  FMUL.FTZ R124, R124, R28.reuse ;  /* 0x0000001c7c7c7220 */ /* 0x080fe20000410000 */
[----:B------:R0:W-:Y:S01]  /*c9e0*/  MUFU.EX2 R48, R164 ;  /* 0x000000a400307308 */ /* 0x0001e20000000800 */
[----:B--2---:R-:W-:Y:S01]  /*c9f0*/  FADD.FTZ R4, R26, R3 ;  /* 0x000000031a047221 */ /* 0x004fe20000010000 */
[----:B------:R-:W-:Y:S01]  /*ca00*/  F2FP.F16.F32.PACK_AB R162, R20, R45 ;  /* 0x0000002d14a2723e */ /* 0x000fe200000000ff */
[-C--:B------:R-:W-:Y:S01]  /*ca10*/  FMUL.FTZ R125, R125, R28.reuse ;  /* 0x0000001c7d7d7220 */ /* 0x080fe20000410000 */
[----:B------:R-:W-:Y:S01]  /*ca20*/  F2FP.F16.F32.PACK_AB R158, R12, R49 ;  /* 0x000000310c9e723e */ /* 0x000fe200000000ff */
[-C--:B------:R-:W-:Y:S01]  /*ca30*/  FMUL.FTZ R128, R128, R28.reuse ;  /* 0x0000001c80807220 */ /* 0x080fe20000410000 */
[-C--:B------:R-:W-:Y:S01]  /*ca40*/  FMUL.FTZ R129, R129, R28.reuse ;  /* 0x0000001c81817220 */ /* 0x080fe20000410000 */
[----:B------:R-:W-:Y:S01]  /*ca50*/  FMUL.FTZ R132, R132, R28 ;  /* 0x0000001c84847220 */ /* 0x000fe20000410000 */
[----:B------:R-:W2:Y:S01]  /*ca60*/  MUFU.EX2 R46, R46 ;  /* 0x0000002e002e7308 */ /* 0x000ea20000000800 */
[----:B0-----:R-:W-:Y:S01]  /*ca70*/  F2FP.F16.F32.PACK_AB R164, R29, R40 ;  /* 0x000000281da4723e */ /* 0x001fe200000000ff */
[----:B------:R-:W-:Y:S01]  /*ca80*/  FADD.FTZ R40, R12, R15 ;  /* 0x0000000f0c287221 */ /* 0x000fe20000010000 */
[----:B-1----:R-:W-:Y:S01]  /*ca90*/  FADD.FTZ R3, R169, R4 ;  /* 0x00000004a9037221 */ /* 0x002fe20000010000 */
[-C--:B------:R-:W-:Y:S01]  /*caa0*/  FMUL.FTZ R133, R133, R28.reuse ;  /* 0x0000001c85857220 */ /* 0x080fe20000410000 */
[-C--:B------:R-:W-:Y:S01]  /*cab0*/  FMUL.FTZ R136, R136, R28.reuse ;  /* 0x0000001c88887220 */ /* 0x080fe20000410000 */
[----:B------:R-:W-:Y:S01]  /*cac0*/  FADD.FTZ R15, R51, R40 ;  /* 0x00000028330f7221 */ /* 0x000fe20000010000 */
[-C--:B------:R-:W-:Y:S01]  /*cad0*/  FMUL.FTZ R137, R137, R28.reuse ;  /* 0x0000001c89897220 */ /* 0x080fe20000410000 */
[----:B------:R-:W0:Y:S01]  /*cae0*/  MUFU.EX2 R171, R171 ;  /* 0x000000ab00ab7308 */ /* 0x000e220000000800 */
[-C--:B------:R-:W-:Y:S01]  /*caf0*/  FMUL.FTZ R140, R140, R28.reuse ;  /* 0x0000001c8c8c7220 */ /* 0x080fe20000410000 */
[----:B------:R-:W-:Y:S01]  /*cb00*/  FADD.FTZ R14, R32, R15 ;  /* 0x0000000f200e7221 */ /* 0x000fe20000010000 */
[-C--:B------:R-:W-:Y:S01]  /*cb10*/  FMUL.FTZ R141, R141, R28.reuse ;  /* 0x0000001c8d8d7220 */ /* 0x080fe20000410000 */
[-C--:B------:R-:W-:Y:S01]  /*cb20*/  FMUL.FTZ R144, R144, R28.reuse ;  /* 0x0000001c90907220 */ /* 0x080fe20000410000 */
[-C--:B------:R-:W-:Y:S01]  /*cb30*/  FMUL.FTZ R145, R145, R28.reuse ;  /* 0x0000001c91917220 */ /* 0x080fe20000410000 */
[----:B------:R-:W-:Y:S01]  /*cb40*/  FADD.FTZ R15, R53, R14 ;  /* 0x0000000e350f7221 */ /* 0x000fe20000010000 */
[-C--:B------:R-:W-:Y:S01]  /*cb50*/  FMUL.FTZ R148, R148, R28.reuse ;  /* 0x0000001c94947220 */ /* 0x080fe20000410000 */
[----:B------:R-:W1:Y:S01]  /*cb60*/  MUFU.EX2 R50, R50 ;  /* 0x0000003200327308 */ /* 0x000e620000000800 */
[----:B------:R-:W-:Y:S01]  /*cb70*/  FMUL.FTZ R149, R149, R28 ;  /* 0x0000001c95957220 */ /* 0x000fe20000410000 */
[----:B------:R-:W-:Y:S01]  /*cb80*/  FADD.FTZ R4, R10, R15 ;  /* 0x0000000f0a047221 */ /* 0x000fe20000010000 */
[----:B------:R-:W-:Y:S01]  /*cb90*/  F2FP.F16.F32.PACK_AB R181, R181, R64 ;  /* 0x00000040b5b5723e */ /* 0x000fe200000000ff */
[----:B------:R-:W-:Y:S01]  /*cba0*/  VIADD R6, R6, 0xffffffff ;  /* 0xffffffff06067836 */ /* 0x000fe20000000000 */
[----:B------:R-:W-:Y:S01]  /*cbb0*/  F2FP.F16.F32.PACK_AB R183, R30, R183 ;  /* 0x000000b71eb7723e */ /* 0x000fe200000000ff */
[----:B------:R-:W-:Y:S01]  /*cbc0*/  IMAD.MOV.U32 R7, RZ, RZ, R8 ;  /* 0x000000ffff077224 */ /* 0x000fe200078e0008 */
[----:B------:R-:W-:Y:S01]  /*cbd0*/  F2FP.F16.F32.PACK_AB R177, R34, R177 ;  /* 0x000000b122b1723e */ /* 0x000fe200000000ff */
[----:B------:R-:W3:Y:S01]  /*cbe0*/  MUFU.EX2 R165, R165 ;  /* 0x000000a500a57308 */ /* 0x000ee20000000800 */
[----:B------:R-:W-:-:S02]  /*cbf0*/  F2FP.F16.F32.PACK_AB R179, R38, R179 ;  /* 0x000000b326b3723e */ /* 0x000fc400000000ff */
[----:B------:R-:W-:Y:S02]  /*cc00*/  F2FP.F16.F32.PACK_AB R173, R42, R173 ;  /* 0x000000ad2aad723e */ /* 0x000fe400000000ff */
[----:B------:R-:W-:Y:S02]  /*cc10*/  F2FP.F16.F32.PACK_AB R175, R26, R175 ;  /* 0x000000af1aaf723e */ /* 0x000fe400000000ff */
[----:B--2---:R-:W-:Y:S01]  /*cc20*/  F2FP.F16.F32.PACK_AB R169, R46, R169 ;  /* 0x000000a92ea9723e */ /* 0x004fe200000000ff */
[----:B------:R2:W-:Y:S08]  /*cc30*/  MUFU.EX2 R58, R154 ;  /* 0x0000009a003a7308 */ /* 0x0005f00000000800 */
[----:B------:R-:W4:Y:S01]  /*cc40*/  MUFU.EX2 R62, R62 ;  /* 0x0000003e003e7308 */ /* 0x000f220000000800 */
[----:B--2---:R-:W-:Y:S01]  /*cc50*/  F2FP.F16.F32.PACK_AB R154, R10, R53 ;  /* 0x000000350a9a723e */ /* 0x004fe200000000ff */
[----:B------:R-:W-:-:S04]  /*cc60*/  FADD.FTZ R10, R46, R3 ;  /* 0x000000032e0a7221 */ /* 0x000fc80000010000 */
[----:B0-----:R-:W-:Y:S01]  /*cc70*/  FADD.FTZ R3, R171, R10 ;  /* 0x0000000aab037221 */ /* 0x001fe20000010000 */
[C---:B-1----:R-:W-:Y:S01]  /*cc80*/  F2FP.F16.F32.PACK_AB R171, R50.reuse, R171 ;  /* 0x000000ab32ab723e */ /* 0x042fe200000000ff */
[----:B------:R0:W1:Y:S02]  /*cc90*/  MUFU.EX2 R167, R156 ;  /* 0x0000009c00a77308 */ /* 0x0000640000000800 */
[----:B------:R-:W-:-:S04]  /*cca0*/  FADD.FTZ R10, R50, R3 ;  /* 0x00000003320a7221 */ /* 0x000fc80000010000 */
[----:B---3--:R-:W-:Y:S01]  /*ccb0*/  FADD.FTZ R3, R165, R10 ;  /* 0x0000000aa5037221 */ /* 0x008fe20000010000 */
[----:B------:R-:W-:Y:S01]  /*ccc0*/  F2FP.F16.F32.PACK_AB R165, R48, R165 ;  /* 0x000000a530a5723e */ /* 0x000fe200000000ff */
[----:B------:R2:W3:Y:S01]  /*ccd0*/  MUFU.EX2 R161, R152 ;  /* 0x0000009800a17308 */ /* 0x0004e20000000800 */
[----:B0-----:R-:W-:Y:S01]  /*cce0*/  F2FP.F16.F32.PACK_AB R156, R60, R47 ;  /* 0x0000002f3c9c723e */ /* 0x001fe200000000ff */
[----:B------:R-:W-:Y:S01]  /*ccf0*/  FADD.FTZ R3, R48, R3 ;  /* 0x0000000330037221 */ /* 0x000fe20000010000 */
[----:B------:R-:W-:-:S03]  /*cd00*/  IMAD.MOV.U32 R10, RZ, RZ, R0 ;  /* 0x000000ffff0a7224 */ /* 0x000fc600078e0000 */
[----:B----4-:R-:W-:Y:S02]  /*cd10*/  FADD.FTZ R3, R62, R3 ;  /* 0x000000033e037221 */ /* 0x010fe40000010000 */
[----:B------:R-:W0:Y:S01]  /*cd20*/  MUFU.EX2 R70, R70 ;  /* 0x0000004600467308 */ /* 0x000e220000000800 */
[----:B--2---:R-:W-:Y:S01]  /*cd30*/  F2FP.F16.F32.PACK_AB R152, R32, R51 ;  /* 0x000000332098723e */ /* 0x004fe200000000ff */
[C---:B-1----:R-:W-:Y:S01]  /*cd40*/  FADD.FTZ R3, R167.reuse, R3 ;  /* 0x00000003a7037221 */ /* 0x042fe20000010000 */
[----:B------:R-:W-:-:S03]  /*cd50*/  F2FP.F16.F32.PACK_AB R167, R167, R62 ;  /* 0x0000003ea7a7723e */ /* 0x000fc600000000ff */
[----:B------:R-:W-:Y:S02]  /*cd60*/  FADD.FTZ R3, R58, R3 ;  /* 0x000000033a037221 */ /* 0x000fe40000010000 */
[----:B------:R-:W1:Y:S02]  /*cd70*/  MUFU.EX2 R54, R54 ;  /* 0x0000003600367308 */ /* 0x000e640000000800 */
[C---:B---3--:R-:W-:Y:S01]  /*cd80*/  FADD.FTZ R3, R161.reuse, R3 ;  /* 0x00000003a1037221 */ /* 0x048fe20000010000 */
[----:B------:R-:W-:-:S05]  /*cd90*/  F2FP.F16.F32.PACK_AB R161, R161, R58 ;  /* 0x0000003aa1a1723e */ /* 0x000fca00000000ff */
        /* <DEDUP_REMOVED lines=23> */
[----:B------:R-:W-:Y:S06]  /*cf10*/  @P2 BRA `(.L_x_6654) ;  /* 0xffffffd000082947 */ /* 0x000fec000383ffff */
.L_x_6637:
[----:B------:R-:W-:Y:S06]  /*cf20*/  BAR.ARV 0x8, 0x120 ;  /* 0x0204800000007b1d */ /* 0x000fec0000002000 */
[----:B------:R-:W-:Y:S05]  /*cf30*/  @!P0 BRA `(.L_x_6655) ;  /* 0x0000000000048947 */ /* 0x000fea0003800000 */
[----:B------:R-:W-:Y:S01]  /*cf40*/  BPT.TRAP 0x1 ;  /* 0x000000040000795c */ /* 0x000fe20000300000 */
.L_x_6655:
[----:B------:R-:W-:Y:S01]  /*cf50*/  ULEA UR5, UR42, UR41, 0x3 ;  /* 0x000000292a057291 */ /* 0x000fe2000f8e183f */
[----:B------:R-:W-:-:S05]  /*cf60*/  IMAD.U32 R2, RZ, RZ, UR43 ;  /* 0x0000002bff027e24 */ /* 0x000fca000f8e00ff */
[----:B------:R-:W-:-:S04]  /*cf70*/  SHF.L.U32 R2, R2, 0x1f, RZ ;  /* 0x0000001f02027819 */ /* 0x000fc800000006ff */
[----:B------:R0:W1:Y:S01]  /*cf80*/  SYNCS.PHASECHK.TRANS64.TRYWAIT P2, [UR5+0x28850], R2 ;  /* 0x02885002ff0075a7 */ /* 0x0000620008040145 */
[----:B------:R-:W-:Y:S05]  /*cf90*/  @!P0 BRA `(.L_x_6656) ;  /* 0x0000000000048947 */ /* 0x000fea0003800000 */
[----:B------:R-:W-:Y:S01]  /*cfa0*/  BPT.TRAP 0x1 ;  /* 0x000000040000795c */ /* 0x000fe20000300000 */
.L_x_6656:
[----:B-1----:R-:W-:Y:S05]  /*cfb0*/  @P2 BRA `(.L_x_6657) ;  /* 0x0000000000082947 */ /* 0x002fea0003800000 */
[----:B------:R-:W1:Y:S02]  /*cfc0*/  SYNCS.PHASECHK.TRANS64.TRYWAIT P0, [UR5+0x28850], R2 ;  /* 0x02885002ff0075a7 */ /* 0x000e640008000145 */
[----:B-1----:R-:W-:Y:S05]  /*cfd0*/  @!P0 BRA `(.L_x_6658) ;  /* 0x0000007c00348947 */ /* 0x002fea0003800000 */
.L_x_6657:
[----:B------:R-:W-:Y:S01]  /*cfe0*/  UIADD3 UR41, UR41, 0x400, URZ ;  /* 0x0000040029297890 */ /* 0x000fe2000fffe03f */
[----:B------:R-:W-:Y:S01]  /*cff0*/  WARPGROUP.ARRIVE ;  /* 0x00000000000079c5 */ /* 0x000fe20000000000 */
[----:B------:R-:W-:Y:S01]  /*d000*/  UMOV UR7, 0x40000040 ;  /* 0x4000004000077882 */ /* 0x000fe20000000000 */
[----:B-1----:R-:W1:Y:S01]  /*d010*/  SHFL.BFLY PT, R7, R4, 0x2, 0x1f ;  /* 0x0c401f0004077f89 */ /* 0x002e6200000e0000 */
[----:B------:R-:W-:Y:S01]  /*d020*/  USHF.R.U32.HI UR41, URZ, 0x4, UR41 ;  /* 0x000000043f297899 */ /* 0x000fe20008011629 */
[----:B------:R-:W-:Y:S01]  /*d030*/  IMAD.U32 R15, RZ, RZ, UR5 ;  /* 0x00000005ff0f7e24 */ /* 0x000fe2000f8e00ff */
[----:B------:R-:W-:Y:S01]  /*d040*/  UIADD3 UR44, UR44, 0x1, URZ ;  /* 0x000000012c2c7890 */ /* 0x000fe2000fffe03f */
[----:B0-----:R-:W0:Y:S01]  /*d050*/  SHFL.BFLY PT, R2, R3, 0x2, 0x1f ;  /* 0x0c401f0003027f89 */ /* 0x001e2200000e0000 */
        /* <DEDUP_REMOVED lines=9> */
[----:B-1----:R-:W-:Y:S01]  /*d0f0*/  FADD.FTZ R7, R7, R4 ;  /* 0x0000000407077221 */ /* 0x002fe20000010000 */
[----:B------:R-:W-:Y:S01]  /*d100*/  UMOV UR7, 0x40000040 ;  /* 0x4000004000077882 */ /* 0x000fe20000000000 */
[----:B------:R-:W-:Y:S02]  /*d110*/  IMAD.MOV.U32 R4, RZ, RZ, RZ ;  /* 0x000000ffff047224 */ /* 0x000fe400078e00ff */
[----:B0-----:R-:W-:Y:S01]  /*d120*/  FADD.FTZ R6, R2, R3 ;  /* 0x0000000302067221 */ /* 0x001fe20000010000 */
[----:B------:R-:W-:Y:S01]  /*d130*/  IMAD.MOV.U32 R3, RZ, RZ, -0x800000 ;  /* 0xff800000ff037424 */ /* 0x000fe200078e00ff */
[----:B------:R-:W0:Y:S01]  /*d140*/  SHFL.BFLY PT, R2, R7, 0x1, 0x1f ;  /* 0x0c201f0007027f89 */ /* 0x000e2200000e0000 */
[----:B------:R-:W-:-:S03]  /*d150*/  USEL UR42, UR42, URZ, UP0 ;  /* 0x0000003f2a2a7287 */ /* 0x000fc60008000000 */
[----:B------:R-:W1:Y:S01]  /*d160*/  SHFL.BFLY PT, R9, R6, 0x1, 0x1f ;  /* 0x0c201f0006097f89 */ /* 0x000e6200000e0000 */
[----:B0-----:R-:W-:Y:S01]  /*d170*/  FADD.FTZ R12, R7, R2 ;  /* 0x00000002070c7221 */ /* 0x001fe20000010000 */
[----:B------:R-:W-:Y:S02]  /*d180*/  IMAD.MOV.U32 R2, RZ, RZ, -0x800000 ;  /* 0xff800000ff027424 */ /* 0x000fe400078e00ff */
[----:B-1----:R-:W-:Y:S02]  /*d190*/  FADD.FTZ R13, R6, R9 ;  /* 0x00000009060d7221 */ /* 0x002fe40000010000 */
[----:B------:R-:W-:-:S03]  /*d1a0*/  FSETP.NE.FTZ.AND P0, PT, R12, RZ, PT ;  /* 0x000000ff0c00720b */ /* 0x000fc60003f15000 */
[----:B------:R-:W-:-:S10]  /*d1b0*/  FSETP.NE.FTZ.AND P2, PT, R13, RZ, PT ;  /* 0x000000ff0d00720b */ /* 0x000fd40003f55000 */
[C---:B------:R-:W-:Y:S01]  /*d1c0*/  @P0 FMUL.FTZ R7, R5.reuse, 0.69314718246459960938 ;  /* 0x3f31721805070820 */ /* 0x040fe20000410000 */
[----:B------:R-:W0:Y:S02]  /*d1d0*/  @P0 MUFU.LG2 R9, R12 ;  /* 0x0000000c00090308 */ /* 0x000e240000000c00 */
[----:B------:R-:W-:Y:S01]  /*d1e0*/  @P2 FMUL.FTZ R14, R5, 0.69314718246459960938 ;  /* 0x3f317218050e2820 */ /* 0x000fe20000410000 */
[----:B------:R-:W-:-:S05]  /*d1f0*/  @!P1 VIADD R5, R15, 0x28860 ;  /* 0x000288600f059836 */ /* 0x000fca0000000000 */
[----:B------:R-:W1:Y:S01]  /*d200*/  @P2 MUFU.LG2 R11, R13 ;  /* 0x0000000d000b2308 */ /* 0x000e620000000c00 */
[----:B------:R-:W-:-:S07]  /*d210*/  @!P1 PRMT R5, RZ, 0x654, R5 ;  /* 0x00000654ff059816 */ /* 0x000fce0000000005 */
        /* <DEDUP_REMOVED lines=109> */
.L_x_6588:
        /* <DEDUP_REMOVED lines=21> */
[----:B------:R-:W-:Y:S01]  /*da40*/  F2FP.F16.F32.PACK_AB R123, R127, R126 ;  /* 0x0000007e7f7b723e */ /* 0x000fe200000000ff */
[----:B------:R-:W-:Y:S01]  /*da50*/  UIMAD.WIDE UR8, UR38, 0x4, UR8 ;  /* 0x00000004260878a5 */ /* 0x000fe2000f8e0208 */
        /* <DEDUP_REMOVED lines=9> */
[----:B------:R-:W-:Y:S02]  /*daf0*/  MOV R20, R0 ;  /* 0x0000000000147202 */ /* 0x000fe40000000f00 */
[----:B0-----:R-:W-:Y:S02]  /*db00*/  MOV R21, R5 ;  /* 0x0000000500157202 */ /* 0x001fe40000000f00 */
[----:B------:R-:W-:Y:S02]  /*db10*/  F2FP.F16.F32.PACK_AB R146, R149, R148 ;  /* 0x000000949592723e */ /* 0x000fe400000000ff */
[----:B------:R-:W-:Y:S01]  /*db20*/  F2FP.F16.F32.PACK_AB R147, R151, R150 ;  /* 0x000000969793723e */ /* 0x000fe200000000ff */
[----:B------:R-:W-:-:S03]  /*db30*/  IMAD.WIDE R4, R192, 0x2, R20 ;  /* 0x00000002c0047825 */ /* 0x000fc600078e0214 */
[C---:B------:R-:W-:Y:S02]  /*db40*/  LOP3.LUT R9, R4.reuse, 0x380, RZ, 0xc0, !PT ;  /* 0x0000038004097812 */ /* 0x040fe400078ec0ff */
[C---:B------:R-:W-:Y:S02]  /*db50*/  IADD3 R17, P6, R4.reuse, 0x20, RZ ;  /* 0x0000002004117810 */ /* 0x040fe40007fde0ff */
[C---:B------:R-:W-:Y:S02]  /*db60*/  IADD3 R33, P5, R4.reuse, 0x40, RZ ;  /* 0x0000004004217810 */ /* 0x040fe40007fbe0ff */
[----:B------:R-:W-:Y:S01]  /*db70*/  SHF.R.U64 R9, R9, 0x3, RZ ;  /* 0x0000000309097819 */ /* 0x000fe200000012ff */
[--C-:B------:R-:W-:Y:S01]  /*db80*/  IMAD.X R29, RZ, RZ, R5.reuse, P6 ;  /* 0x000000ffff1d7224 */ /* 0x100fe200030e0605 */
[----:B------:R-:W-:Y:S01]  /*db90*/  IADD3 R37, P3, R4, 0x4000, RZ ;  /* 0x0000400004257810 */ /* 0x000fe20007f7e0ff */
[----:B------:R-:W-:Y:S01]  /*dba0*/  IMAD.X R27, RZ, RZ, R5, P5 ;  /* 0x000000ffff1b7224 */ /* 0x000fe200028e0605 */
[----:B------:R-:W-:-:S02]  /*dbb0*/  LOP3.LUT R10, R17, 0x380, RZ, 0xc0, !PT ;  /* 0x00000380110a7812 */ /* 0x000fc400078ec0ff */
[C---:B------:R-:W-:Y:S01]  /*dbc0*/  IADD3 R35, P4, R4.reuse, 0x60, RZ ;  /* 0x0000006004237810 */ /* 0x040fe20007f9e0ff */
[--C-:B------:R-:W-:Y:S01]  /*dbd0*/  IMAD.X R13, RZ, RZ, R5.reuse, P3 ;  /* 0x000000ffff0d7224 */ /* 0x100fe200018e0605 */
[C---:B------:R-:W-:Y:S02]  /*dbe0*/  IADD3 R39, P2, R4.reuse, 0x4020, RZ ;  /* 0x0000402004277810 */ /* 0x040fe40007f5e0ff */
[C---:B------:R-:W-:Y:S01]  /*dbf0*/  IADD3 R24, P1, R4.reuse, 0x4040, RZ ;  /* 0x0000404004187810 */ /* 0x040fe20007f3e0ff */
[--C-:B------:R-:W-:Y:S01]  /*dc00*/  IMAD.X R15, RZ, RZ, R5.reuse, P4 ;  /* 0x000000ffff0f7224 */ /* 0x100fe200020e0605 */
[----:B------:R-:W-:Y:S01]  /*dc10*/  BAR.SYNC.DEFER_BLOCKING 0x1, 0x100 ;  /* 0x0044000000007b1d */ /* 0x000fe20000010000 */
[----:B------:R-:W-:Y:S01]  /*dc20*/  IADD3 R41, P0, R4, 0x4060, RZ ;  /* 0x0000406004297810 */ /* 0x000fe20007f1e0ff */
[--C-:B------:R-:W-:Y:S01]  /*dc30*/  IMAD.X R11, RZ, RZ, R5.reuse, P2 ;  /* 0x000000ffff0b7224 */ /* 0x100fe200010e0605 */
[----:B------:R-:W-:Y:S01]  /*dc40*/  LOP3.LUT R4, R9, R4, RZ, 0x3c, !PT ;  /* 0x0000000409047212 */ /* 0x000fe200078e3cff */
[--C-:B------:R-:W-:Y:S01]  /*dc50*/  IMAD.X R9, RZ, RZ, R5.reuse, P1 ;  /* 0x000000ffff097224 */ /* 0x100fe200008e0605 */
[----:B------:R-:W-:Y:S01]  /*dc60*/  LOP3.LUT R12, R33, 0x380, RZ, 0xc0, !PT ;  /* 0x00000380210c7812 */ /* 0x000fe200078ec0ff */
[----:B------:R-:W-:Y:S01]  /*dc70*/  IMAD.X R25, RZ, RZ, R5, P0 ;  /* 0x000000ffff197224 */ /* 0x000fe200000e0605 */
[----:B------:R-:W-:-:S02]  /*dc80*/  LOP3.LUT R18, R37, 0x380, RZ, 0xc0, !PT ;  /* 0x0000038025127812 */ /* 0x000fc400078ec0ff */
[----:B------:R-:W-:Y:S02]  /*dc90*/  SHF.R.U64 R10, R10, 0x3, RZ ;  /* 0x000000030a0a7819 */ /* 0x000fe400000012ff */
[----:B------:R-:W-:Y:S02]  /*dca0*/  SHF.R.U64 R12, R12, 0x3, RZ ;  /* 0x000000030c0c7819 */ /* 0x000fe400000012ff */
[----:B------:R-:W-:Y:S02]  /*dcb0*/  MOV R30, R4 ;  /* 0x00000004001e7202 */ /* 0x000fe40000000f00 */
[----:B------:R-:W-:Y:S02]  /*dcc0*/  SHF.R.U64 R18, R18, 0x3, RZ ;  /* 0x0000000312127819 */ /* 0x000fe400000012ff */
[----:B------:R-:W-:Y:S02]  /*dcd0*/  F2FP.F16.F32.PACK_AB R4, R89, R8 ;  /* 0x000000085904723e */ /* 0x000fe400000000ff */
[----:B------:R-:W-:-:S02]  /*dce0*/  LOP3.LUT R28, R10, R17, RZ, 0x3c, !PT ;  /* 0x000000110a1c7212 */ /* 0x000fc400078e3cff */
[----:B------:R-:W-:Y:S02]  /*dcf0*/  LOP3.LUT R8, R39, 0x380, RZ, 0xc0, !PT ;  /* 0x0000038027087812 */ /* 0x000fe400078ec0ff */
[----:B------:R-:W-:Y:S02]  /*dd00*/  LOP3.LUT R17, R24, 0x380, RZ, 0xc0, !PT ;  /* 0x0000038018117812 */ /* 0x000fe400078ec0ff */
[----:B------:R-:W-:Y:S02]  /*dd10*/  LOP3.LUT R26, R12, R33, RZ, 0x3c, !PT ;  /* 0x000000210c1a7212 */ /* 0x000fe400078e3cff */
[----:B------:R-:W-:Y:S02]  /*dd20*/  LOP3.LUT R14, R35, 0x380, RZ, 0xc0, !PT ;  /* 0x00000380230e7812 */ /* 0x000fe400078ec0ff */
[----:B------:R-:W-:Y:S02]  /*dd30*/  LOP3.LUT R12, R18, R37, RZ, 0x3c, !PT ;  /* 0x00000025120c7212 */ /* 0x000fe400078e3cff */
[----:B------:R-:W-:-:S02]  /*dd40*/  LOP3.LUT R18, R41, 0x380, RZ, 0xc0, !PT ;  /* 0x0000038029127812 */ /* 0x000fc400078ec0ff */
[----:B------:R-:W-:Y:S02]  /*dd50*/  SHF.R.U64 R8, R8, 0x3, RZ ;  /* 0x0000000308087819 */ /* 0x000fe400000012ff */
[----:B------:R-:W-:Y:S02]  /*dd60*/  SHF.R.U64 R17, R17, 0x3, RZ ;  /* 0x0000000311117819 */ /* 0x000fe400000012ff */
[----:B------:R-:W-:Y:S02]  /*dd70*/  SHF.R.U64 R14, R14, 0x3, RZ ;  /* 0x000000030e0e7819 */ /* 0x000fe400000012ff */
[----:B------:R-:W-:Y:S02]  /*dd80*/  SHF.R.U64 R18, R18, 0x3, RZ ;  /* 0x0000000312127819 */ /* 0x000fe400000012ff */
[----:B------:R-:W-:Y:S02]  /*dd90*/  LOP3.LUT R10, R8, R39, RZ, 0x3c, !PT ;  /* 0x00000027080a7212 */ /* 0x000fe400078e3cff */
[----:B------:R-:W-:-:S02]  /*dda0*/  F2FP.F16.F32.PACK_AB R5, R91, R90 ;  /* 0x0000005a5b05723e */ /* 0x000fc400000000ff */
[----:B------:R-:W-:Y:S02]  /*ddb0*/  LOP3.LUT R8, R17, R24, RZ, 0x3c, !PT ;  /* 0x0000001811087212 */ /* 0x000fe400078e3cff */
[----:B------:R-:W-:Y:S01]  /*ddc0*/  LOP3.LUT R14, R14, R35, RZ, 0x3c, !PT ;  /* 0x000000230e0e7212 */ /* 0x000fe200078e3cff */
[----:B------:R0:W-:Y:S01]  /*ddd0*/  STSM.16.M88.4 [R30], R4 ;  /* 0x000000041e007844 */ /* 0x0001e20000000200 */
[----:B------:R-:W-:Y:S02]  /*dde0*/  MOV R29, R28 ;  /* 0x0000001c001d7202 */ /* 0x000fe40000000f00 */
[----:B------:R-:W-:Y:S02]  /*ddf0*/  LOP3.LUT R24, R18, R41, RZ, 0x3c, !PT ;  /* 0x0000002912187212 */ /* 0x000fe400078e3cff */
[----:B------:R-:W-:Y:S02]  /*de00*/  MOV R28, R26 ;  /* 0x0000001a001c7202 */ /* 0x000fe40000000f00 */
[----:B------:R-:W-:-:S02]  /*de10*/  MOV R26, R10 ;  /* 0x0000000a001a7202 */ /* 0x000fc40000000f00 */
[----:B------:R-:W-:Y:S02]  /*de20*/  MOV R18, R8 ;  /* 0x0000000800127202 */ /* 0x000fe40000000f00 */
[----:B------:R-:W-:Y:S02]  /*de30*/  F2FP.F16.F32.PACK_AB R8, R97, R96 ;  /* 0x000000606108723e */ /* 0x000fe400000000ff */
[----:B------:R-:W-:Y:S02]  /*de40*/  F2FP.F16.F32.PACK_AB R9, R99, R98 ;  /* 0x000000626309723e */ /* 0x000fe400000000ff */
[----:B------:R-:W-:Y:S02]  /*de50*/  F2FP.F16.F32.PACK_AB R10, R101, R100 ;  /* 0x00000064650a723e */ /* 0x000fe400000000ff */
[----:B------:R-:W-:Y:S02]  /*de60*/  F2FP.F16.F32.PACK_AB R11, R103, R102 ;  /* 0x00000066670b723e */ /* 0x000fe400000000ff */
[----:B------:R-:W-:-:S02]  /*de70*/  MOV R17, R14 ;  /* 0x0000000e00117202 */ /* 0x000fc40000000f00 */
[----:B------:R-:W-:Y:S01]  /*de80*/  MOV R27, R12 ;  /* 0x0000000c001b7202 */ /* 0x000fe20000000f00 */
[----:B------:R-:W-:Y:S01]  /*de90*/  STSM.16.M88.4 [R29], R8 ;  /* 0x000000081d007844 */ /* 0x000fe20000000200 */
[----:B0-----:R-:W-:Y:S02]  /*dea0*/  F2FP.F16.F32.PACK_AB R4, R105, R104 ;  /* 0x000000686904723e */ /* 0x001fe400000000ff */
        /* <DEDUP_REMOVED lines=8> */
[----:B------:R-:W-:Y:S02]  /*df30*/  MOV R24, R24 ;  /* 0x0000001800187202 */ /* 0x000fe40000000f00 */
[----:B------:R-:W-:Y:S01]  /*df40*/  PLOP3.LUT P0, PT, PT, PT, UP0, 0x80, 0x0 ;  /* 0x000000000000781c */ /* 0x000fe20003f0f008 */
[----:B------:R1:W-:Y:S04]  /*df50*/  STSM.16.M88.4 [R17], R12 ;  /* 0x0000000c11007844 */ /* 0x0003e80000000200 */
[----:B------:R2:W-:Y:S04]  /*df60*/  STSM.16.M88.4 [R27], R120 ;  /* 0x000000781b007844 */ /* 0x0005e80000000200 */
[----:B------:R2:W-:Y:S01]  /*df70*/  STSM.16.M88.4 [R26], R128 ;  /* 0x000000801a007844 */ /* 0x0005e20000000200 */
[----:B0-----:R-:W-:-:S02]  /*df80*/  IMAD.U32 R4, RZ, RZ, UR8 ;  /* 0x00000008ff047e24 */ /* 0x001fc4000f8e00ff */
[----:B------:R-:W-:Y:S01]  /*df90*/  IMAD.U32 R5, RZ, RZ, UR9 ;  /* 0x00000009ff057e24 */ /* 0x000fe2000f8e00ff */
[----:B------:R2:W-:Y:S01]  /*dfa0*/  STSM.16.M88.4 [R18], R136 ;  /* 0x0000008812007844 */ /* 0x0005e20000000200 */
[----:B------:R-:W-:-:S03]  /*dfb0*/  ULDC.64 UR8, c[0x0][0xbe0] ;  /* 0x0002f80000087ab9 */ /* 0x000fc60000000a00 */
[----:B------:R2:W-:Y:S01]  /*dfc0*/  STSM.16.M88.4 [R24], R144 ;  /* 0x0000009018007844 */ /* 0x0005e20000000200 */
[----:B------:R-:W-:Y:S06]  /*dfd0*/  BAR.SYNC.DEFER_BLOCKING 0x1, 0x100 ;  /* 0x0044000000007b1d */ /* 0x000fec0000010000 */
[----:B------:R-:W3:Y:S01]  /*dfe0*/  @P0 LDG.E R6, desc[UR48][R4.64] ;  /* 0x0000003004060981 */ /* 0x000ee2000c1e1900 */
[----:B------:R-:W-:Y:S01]  /*dff0*/  UISETP.NE.U32.AND UP1, UPT, UR8, URZ, UPT ;  /* 0x0000003f0800728c */ /* 0x000fe2000bf25070 */
[----:B-1----:R-:W0:Y:S01]  /*e000*/  LDC R17, c[0x0][0xa88] ;  /* 0x0002a200ff117b82 */ /* 0x002e220000000800 */
[----:B------:R-:W-:Y:S01]  /*e010*/  IMAD R7, R22, 0x40, R19 ;  /* 0x0000004016077824 */ /* 0x000fe200078e0213 */
[----:B------:R-:W-:Y:S01]  /*e020*/  UMOV UR4, URZ ;  /* 0x0000003f00047c82 */ /* 0x000fe20008000000 */
[----:B------:R-:W-:-:S02]  /*e030*/  UISETP.NE.AND.EX UP1, UPT, UR9, URZ, UPT, UP1 ;  /* 0x0000003f0900728c */ /* 0x000fc4000bf25310 */
[----:B------:R-:W-:-:S04]  /*e040*/  IMAD.WIDE R20, R7, 0x2, R20 ;  /* 0x0000000207147825 */ /* 0x000fc800078e0214 */
[----:B------:R-:W-:Y:S02]  /*e050*/  PLOP3.LUT P2, PT, PT, PT, UP1, 0x80, 0x0 ;  /* 0x000000000000781c */ /* 0x000fe40003f4f018 */
[----:B------:R-:W-:-:S03]  /*e060*/  IADD3 R29, P1, R20, 0x1000, RZ ;  /* 0x00001000141d7810 */ /* 0x000fc60007f3e0ff */
[----:B------:R-:W-:Y:S02]  /*e070*/  @UP1 ULDC.64 UR8, c[0x0][0xbe0] ;  /* 0x0002f80000081ab9 */ /* 0x000fe40000000a00 */
[----:B------:R-:W-:-:S06]  /*e080*/  @UP1 UIMAD.WIDE UR8, UR38, 0x4, UR8 ;  /* 0x00000004260818a5 */ /* 0x000fcc000f8e0208 */
[----:B------:R-:W-:Y:S01]  /*e090*/  IMAD.U32 R7, RZ, RZ, UR9 ;  /* 0x00000009ff077e24 */ /* 0x000fe2000f8e00ff */
[----:B---3--:R-:W-:Y:S01]  /*e0a0*/  @P0 R2UR UR4, R6 ;  /* 0x00000000060402ca */ /* 0x008fe200000e0000 */
[----:B------:R-:W-:-:S05]  /*e0b0*/  IMAD.U32 R6, RZ, RZ, UR8 ;  /* 0x00000008ff067e24 */ /* 0x000fca000f8e00ff */
[----:B0-----:R2:W5:Y:S01]  /*e0c0*/  @P2 LDG.E R17, desc[UR48][R6.64] ;  /* 0x0000003006112981 */ /* 0x001562000c1e1900 */
[----:B------:R-:W-:Y:S08]  /*e0d0*/  @P2 BRA `(.L_x_6661) ;  /* 0x0000000000102947 */ /* 0x000ff00003800000 */
[----:B------:R-:W-:Y:S05]  /*e0e0*/  @!P0 BRA `(.L_x_6661) ;  /* 0x00000000000c8947 */ /* 0x000fea0003800000 */
[----:B--2---:R-:W2:Y:S04]  /*e0f0*/  LDG.E R6, desc[UR48][R4.64] ;  /* 0x0000003004067981 */ /* 0x004ea8000c1e1900 */
[----:B-----5:R-:W2:Y:S02]  /*e100*/  LDG.E R17, desc[UR48][R4.64+0x4] ;  /* 0x0000043004117981 */ /* 0x020ea4000c1e1900 */
[----:B--2---:R-:W-:-:S07]  /*e110*/  IMAD.IADD R17, R17, 0x1, -R6 ;  /* 0x0000000111117824 */ /* 0x004fce00078e0a06 */
.L_x_6661:
[----:B------:R-:W-:Y:S01]  /*e120*/  USHF.R.S32.HI UR14, URZ, 0x1f, UR37 ;  /* 0x0000001f3f0e7899 */ /* 0x000fe20008011425 */
[----:B------:R-:W-:Y:S01]  /*e130*/  IMAD R8, R188, 0x80, R190 ;  /* 0x00000080bc087824 */ /* 0x000fe200078e02be */
[----:B------:R-:W-:Y:S01]  /*e140*/  ULDC.64 UR12, c[0x0][0xb70] ;  /* 0x0002dc00000c7ab9 */ /* 0x000fe20000000a00 */
[----:B------:R-:W-:Y:S01]  /*e150*/  USHF.R.S32.HI UR11, URZ, 0x1f, UR4 ;  /* 0x0000001f3f0b7899 */ /* 0x000fe20008011404 */
[C---:B------:R-:W-:Y:S01]  /*e160*/  IADD3 R13, P2, R20.reuse, 0x2000, RZ ;  /* 0x00002000140d7810 */ /* 0x040fe20007f5e0ff */
[----:B------:R-:W-:Y:S01]  /*e170*/  UIMAD UR7, UR14, UR12, URZ ;  /* 0x0000000c0e0772a4 */ /* 0x000fe2000f8e023f */
[----:B------:R-:W-:Y:S01]  /*e180*/  SHF.R.S32.HI R5, RZ, 0x1f, R8 ;  /* 0x0000001fff057819 */ /* 0x000fe20000011408 */
[----:B------:R-:W-:Y:S01]  /*e190*/  UMOV UR10, UR4 ;  /* 0x00000004000a7c82 */ /* 0x000fe20008000000 */
[----:B------:R-:W-:Y:S01]  /*e1a0*/  USEL UR15, UR38, URZ, !UP0 ;  /* 0x0000003f260f7287 */ /* 0x000fe2000c000000 */
[----:B--2---:R-:W-:Y:S01]  /*e1b0*/  IADD3 R7, P6, R20, 0x3000, RZ ;  /* 0x0000300014077810 */ /* 0x004fe20007fde0ff */
[----:B------:R-:W-:Y:S01]  /*e1c0*/  UIMAD.WIDE.U32 UR8, UR37, UR12, UR10 ;  /* 0x0000000c250872a5 */ /* 0x000fe2000f8e000a */
[----:B------:R-:W-:Y:S01]  /*e1d0*/  LOP3.LUT R12, R13, 0x380, RZ, 0xc0, !PT ;  /* 0x000003800d0c7812 */ /* 0x000fe200078ec0ff */
[----:B------:R-:W-:Y:S01]  /*e1e0*/  UIMAD UR10, UR37, UR13, UR7 ;  /* 0x0000000d250a72a4 */ /* 0x000fe2000f8e0207 */
[----:B------:R-:W-:Y:S01]  /*e1f0*/  LOP3.LUT R4, R7, 0x380, RZ, 0xc0, !PT ;  /* 0x0000038007047812 */ /* 0x000fe200078ec0ff */
[----:B------:R-:W-:Y:S01]  /*e200*/  USHF.R.S32.HI UR7, URZ, 0x1f, UR38 ;  /* 0x0000001f3f077899 */ /* 0x000fe20008011426 */
[----:B------:R-:W-:Y:S01]  /*e210*/  LOP3.LUT R28, R29, 0x380, RZ, 0xc0, !PT ;  /* 0x000003801d1c7812 */ /* 0x000fe200078ec0ff */
[----:B------:R-:W-:Y:S01]  /*e220*/  ULDC.64 UR12, c[0x0][0xb78] ;  /* 0x0002de00000c7ab9 */ /* 0x000fe20000000a00 */
[----:B------:R-:W-:Y:S01]  /*e230*/  UIADD3 UR9, UR9, UR10, URZ ;  /* 0x0000000a09097290 */ /* 0x000fe2000fffe03f */
[----:B------:R-:W-:Y:S01]  /*e240*/  SHF.R.U64 R12, R12, 0x3, RZ ;  /* 0x000000030c0c7819 */ /* 0x000fe200000012ff */
[----:B------:R-:W-:Y:S01]  /*e250*/  USEL UR16, UR7, URZ, !UP0 ;  /* 0x0000003f07107287 */ /* 0x000fe2000c000000 */
[----:B------:R-:W-:Y:S01]  /*e260*/  SHF.R.U64 R4, R4, 0x3, RZ ;  /* 0x0000000304047819 */ /* 0x000fe200000012ff */
[----:B------:R-:W-:Y:S01]  /*e270*/  UIMAD.WIDE.U32 UR8, UR15, UR12, UR8 ;  /* 0x0000000c0f0872a5 */ /* 0x000fe2000f8e0008 */
[----:B------:R-:W-:Y:S01]  /*e280*/  SHF.R.U64 R28, R28, 0x3, RZ ;  /* 0x000000031c1c7819 */ /* 0x000fe200000012ff */
[----:B------:R-:W-:Y:S01]  /*e290*/  UIMAD UR7, UR16, UR12, URZ ;  /* 0x0000000c100772a4 */ /* 0x000fe2000f8e023f */
[----:B------:R-:W-:Y:S01]  /*e2a0*/  LOP3.LUT R12, R12, R13, RZ, 0x3c, !PT ;  /* 0x0000000d0c0c7212 */ /* 0x000fe200078e3cff */
[----:B------:R-:W-:Y:S01]  /*e2b0*/  IMAD.X R13, RZ, RZ, R21, P2 ;  /* 0x000000ffff0d7224 */ /* 0x000fe200010e0615 */
[----:B------:R-:W-:Y:S01]  /*e2c0*/  IADD3 R37, P5, R20, 0x4000, RZ ;  /* 0x0000400014257810 */ /* 0x000fe20007fbe0ff */
[----:B------:R-:W-:Y:S01]  /*e2d0*/  UIMAD UR7, UR15, UR13, UR7 ;  /* 0x0000000d0f0772a4 */ /* 0x000fe2000f8e0207 */
[----:B------:R-:W-:-:S02]  /*e2e0*/  IADD3 R6, P0, R8, UR8, RZ ;  /* 0x0000000808067c10 */ /* 0x000fc4000ff1e0ff */
[----:B------:R-:W-:Y:S02]  /*e2f0*/  LOP3.LUT R4, R4, R7, RZ, 0x3c, !PT ;  /* 0x0000000704047212 */ /* 0x000fe400078e3cff */
[C---:B------:R-:W-:Y:S01]  /*e300*/  IADD3 R41, P4, R20.reuse, 0x5000, RZ ;  /* 0x0000500014297810 */ /* 0x040fe20007f9e0ff */
[----:B------:R-:W-:Y:S01]  /*e310*/  IMAD.U32 R10, RZ, RZ, UR7 ;  /* 0x00000007ff0a7e24 */ /* 0x000fe2000f8e00ff */
[----:B------:R-:W-:Y:S02]  /*e320*/  IADD3 R25, P3, R20, 0x6000, RZ ;  /* 0x0000600014197810 */ /* 0x000fe40007f7e0ff */
[----:B------:R-:W-:Y:S01]  /*e330*/  LOP3.LUT R28, R28, R29, RZ, 0x3c, !PT ;  /* 0x0000001d1c1c7212 */ /* 0x000fe200078e3cff */
[----:B------:R-:W-:Y:S01]  /*e340*/  IMAD.X R29, RZ, RZ, R21, P1 ;  /* 0x000000ffff1d7224 */ /* 0x000fe200008e0615 */
[----:B------:R-:W-:Y:S01]  /*e350*/  IADD3.X R5, R5, UR9, R10, P0, !PT ;  /* 0x0000000905057c10 */ /* 0x000fe200087fe40a */
[----:B------:R-:W-:Y:S01]  /*e360*/  ULDC.64 UR8, c[0x0][0xb40] ;  /* 0x0002d00000087ab9 */ /* 0x000fe20000000a00 */
[----:B------:R-:W-:-:S02]  /*e370*/  IADD3 R7, P2, R20, 0x7000, RZ ;  /* 0x0000700014077810 */ /* 0x000fc40007f5e0ff */
[C---:B------:R-:W-:Y:S02]  /*e380*/  LEA R46, P0, R6.reuse, UR8, 0x2 ;  /* 0x00000008062e7c11 */ /* 0x040fe4000f8010ff */
[----:B------:R-:W-:Y:S02]  /*e390*/  LOP3.LUT R36, R37, 0x380, RZ, 0xc0, !PT ;  /* 0x0000038025247812 */ /* 0x000fe400078ec0ff */
[----:B------:R-:W-:Y:S01]  /*e3a0*/  LEA.HI.X R47, R6, UR9, R5, 0x2, P0 ;  /* 0x00000009062f7c11 */ /* 0x000fe200080f1405 */
[C---:B------:R-:W-:Y:S01]  /*e3b0*/  VIADD R6, R8.reuse, 0x8 ;  /* 0x0000000808067836 */ /* 0x040fe20000000000 */
[----:B------:R-:W-:Y:S01]  /*e3c0*/  LOP3.LUT P0, RZ, R189, 0x3, RZ, 0xc0, !PT ;  /* 0x00000003bdff7812 */ /* 0x000fe2000780c0ff */
[----:B------:R-:W-:Y:S01]  /*e3d0*/  IMAD.X R5, RZ, RZ, R21, P6 ;  /* 0x000000ffff057224 */ /* 0x000fe200030e0615 */
[----:B------:R-:W-:Y:S01]  /*e3e0*/  LOP3.LUT R40, R41, 0x380, RZ, 0xc0, !PT ;  /* 0x0000038029287812 */ /* 0x000fe200078ec0ff */
[----:B------:R-:W-:Y:S01]  /*e3f0*/  ULDC.64 UR8, c[0x0][0xaa0] ;  /* 0x0002a80000087ab9 */ /* 0x000fe20000000a00 */
[----:B-----5:R-:W-:-:S02]  /*e400*/  ISETP.GE.OR P1, PT, R8, R17, P0 ;  /* 0x000000110800720c */ /* 0x020fc40000726670 */
[----:B------:R-:W-:Y:S02]  /*e410*/  LOP3.LUT R24, R25, 0x380, RZ, 0xc0, !PT ;  /* 0x0000038019187812 */ /* 0x000fe400078ec0ff */
[----:B------:R-:W-:Y:S02]  /*e420*/  LOP3.LUT R9, R20, 0x380, RZ, 0xc0, !PT ;  /* 0x0000038014097812 */ /* 0x000fe400078ec0ff */
[----:B------:R-:W-:Y:S02]  /*e430*/  ISETP.GE.OR P0, PT, R6, R17, P0 ;  /* 0x000000110600720c */ /* 0x000fe40000706670 */
[----:B------:R-:W-:Y:S02]  /*e440*/  LOP3.LUT R6, R7, 0x380, RZ, 0xc0, !PT ;  /* 0x0000038007067812 */ /* 0x000fe400078ec0ff */
[----:B------:R-:W-:Y:S02]  /*e450*/  SHF.R.U64 R36, R36, 0x3, RZ ;  /* 0x0000000324247819 */ /* 0x000fe400000012ff */
[----:B------:R-:W-:Y:S01]  /*e460*/  SHF.R.U64 R40, R40, 0x3, RZ ;  /* 0x0000000328287819 */ /* 0x000fe200000012ff */
[----:B------:R-:W-:Y:S01]  /*e470*/  UIMAD UR7, UR11, UR8, URZ ;  /* 0x000000080b0772a4 */ /* 0x000fe2000f8e023f */
[----:B------:R-:W-:Y:S01]  /*e480*/  SHF.R.U64 R24, R24, 0x3, RZ ;  /* 0x0000000318187819 */ /* 0x000fe200000012ff */
[----:B------:R0:W-:Y:S01]  /*e490*/  @!P1 STG.E desc[UR48][R46.64], R3 ;  /* 0x000000032e009986 */ /* 0x0001e2000c101930 */
[----:B------:R-:W-:-:S02]  /*e4a0*/  SHF.R.U64 R9, R9, 0x3, RZ ;  /* 0x0000000309097819 */ /* 0x000fc400000012ff */
[----:B------:R-:W-:Y:S01]  /*e4b0*/  SHF.R.U64 R6, R6, 0x3, RZ ;  /* 0x0000000306067819 */ /* 0x000fe200000012ff */
[----:B------:R-:W-:Y:S01]  /*e4c0*/  IMAD.MOV.U32 R44, RZ, RZ, R19 ;  /* 0x000000ffff2c7224 */ /* 0x000fe200078e0013 */
        /* <DEDUP_REMOVED lines=9> */
[----:B0-----:R-:W-:Y:S01]  /*e560*/  IMAD.U32 R3, RZ, RZ, UR8 ;  /* 0x00000008ff037e24 */ /* 0x001fe2000f8e00ff */
[----:B------:R-:W-:Y:S01]  /*e570*/  SHF.R.S32.HI R45, RZ, 0x1f, R19 ;  /* 0x0000001fff2d7819 */ /* 0x000fe20000011413 */
[----:B------:R0:W-:Y:S01]  /*e580*/  @!P0 STG.E desc[UR48][R46.64+0x20], R2 ;  /* 0x000020022e008986 */ /* 0x0001e2000c101930 */
[----:B------:R-:W-:-:S03]  /*e590*/  UIMAD UR7, UR4, UR9, UR7 ;  /* 0x00000009040772a4 */ /* 0x000fc6000f8e0207 */
[----:B------:R1:W5:Y:S01]  /*e5a0*/  LD.E.128 R32, desc[UR48][R20.64] ;  /* 0x0000003014207980 */ /* 0x000362000c101d00 */
[----:B------:R-:W-:-:S03]  /*e5b0*/  ULDC.64 UR8, c[0x0][0xae0] ;  /* 0x0002b80000087ab9 */ /* 0x000fc60000000a00 */
[----:B------:R-:W5:Y:S04]  /*e5c0*/  LD.E.128 R28, desc[UR48][R28.64] ;  /* 0x000000301c1c7980 */ /* 0x000f68000c101d00 */
[----:B------:R-:W5:Y:S01]  /*e5d0*/  LD.E.128 R12, desc[UR48][R12.64] ;  /* 0x000000300c0c7980 */ /* 0x000f62000c101d00 */
[----:B0-----:R-:W-:-:S03]  /*e5e0*/  IMAD.WIDE.U32 R2, R3, UR4, R44 ;  /* 0x0000000403027c25 */ /* 0x001fc6000f8e002c */
[----:B------:R-:W5:Y:S04]  /*e5f0*/  LD.E.128 R4, desc[UR48][R4.64] ;  /* 0x0000003004047980 */ /* 0x000f68000c101d00 */
[----:B------:R-:W5:Y:S04]  /*e600*/  LD.E.128 R36, desc[UR48][R36.64] ;  /* 0x0000003024247980 */ /* 0x000f68000c101d00 */
[----:B------:R-:W5:Y:S04]  /*e610*/  LD.E.128 R40, desc[UR48][R40.64] ;  /* 0x0000003028287980 */ /* 0x000f68000c101d00 */
[----:B------:R-:W5:Y:S04]  /*e620*/  LD.E.128 R24, desc[UR48][R24.64] ;  /* 0x0000003018187980 */ /* 0x000f68000c101d00 */
[----:B------:R-:W5:Y:S01]  /*e630*/  LD.E.128 R8, desc[UR48][R8.64] ;  /* 0x0000003008087980 */ /* 0x000f62000c101d00 */
[----:B------:R-:W-:Y:S01]  /*e640*/  UIMAD UR4, UR14, UR8, URZ ;  /* 0x000000080e0472a4 */ /* 0x000fe2000f8e023f */
[----:B------:R-:W-:Y:S01]  /*e650*/  VIADD R3, R3, UR7 ;  /* 0x0000000703037c36 */ /* 0x000fe20008000000 */
[----:B------:R-:W-:Y:S01]  /*e660*/  SHF.R.S32.HI R23, RZ, 0x1f, R22 ;  /* 0x0000001fff177819 */ /* 0x000fe20000011416 */
[----:B------:R-:W-:Y:S01]  /*e670*/  @!PT LDS RZ, [RZ] ;  /* 0x00000000fffff984 */ /* 0x000fe20000000800 */
[----:B------:R-:W-:Y:S01]  /*e680*/  @!PT LDS RZ, [RZ] ;  /* 0x00000000fffff984 */ /* 0x000fe20000000800 */
[----:B------:R-:W-:Y:S01]  /*e690*/  @!PT LDS RZ, [RZ] ;  /* 0x00000000fffff984 */ /* 0x000fe20000000800 */
[----:B------:R-:W-:Y:S01]  /*e6a0*/  @!PT LDS RZ, [RZ] ;  /* 0x00000000fffff984 */ /* 0x000fe20000000800 */
[----:B------:R0:W-:Y:S06]  /*e6b0*/  MEMBAR.ALL.CTA ;  /* 0x0000000000007992 */ /* 0x0001ec0000008000 */
[----:B0-----:R-:W0:Y:S01]  /*e6c0*/  FENCE.VIEW.ASYNC.S ;  /* 0x00000000000073c6 */ /* 0x001e220000000000 */
[----:B-1----:R-:W-:Y:S01]  /*e6d0*/  IMAD.U32 R21, RZ, RZ, UR8 ;  /* 0x00000008ff157e24 */ /* 0x002fe2000f8e00ff */
[----:B------:R-:W-:Y:S01]  /*e6e0*/  UIMAD UR4, UR37, UR9, UR4 ;  /* 0x00000009250472a4 */ /* 0x000fe2000f8e0204 */
[----:B------:R-:W-:Y:S01]  /*e6f0*/  IMAD R20, R188, -0x80, R17 ;  /* 0xffffff80bc147824 */ /* 0x000fe200078e0211 */
[----:B------:R-:W-:Y:S01]  /*e700*/  BSSY B1, `(.L_x_6662) ;  /* 0x0000025000017945 */ /* 0x000fe20003800000 */
[----:B------:R-:W-:Y:S01]  /*e710*/  IMAD.WIDE.U32 R2, R21, UR37, R2 ;  /* 0x0000002515027c25 */ /* 0x000fe2000f8e0002 */
[----:B------:R-:W-:-:S02]  /*e720*/  ULDC.64 UR8, c[0x0][0xae8] ;  /* 0x0002ba0000087ab9 */ /* 0x000fc40000000a00 */
[CC--:B------:R-:W-:Y:S01]  /*e730*/  ISETP.GE.AND P2, PT, R22.reuse, R20.reuse, PT ;  /* 0x000000141600720c */ /* 0x0c0fe20003f46270 */
[----:B------:R-:W-:Y:S01]  /*e740*/  VIADD R3, R3, UR4 ;  /* 0x0000000403037c36 */ /* 0x000fe20008000000 */
[----:B------:R-:W-:Y:S01]  /*e750*/  UIMAD UR4, UR16, UR8, URZ ;  /* 0x00000008100472a4 */ /* 0x000fe2000f8e023f */
[----:B------:R-:W-:Y:S02]  /*e760*/  VIADD R17, R22, 0x20 ;  /* 0x0000002016117836 */ /* 0x000fe40000000000 */
[----:B------:R-:W-:Y:S01]  /*e770*/  VIADD R0, R0, 0x28820 ;  /* 0x0002882000007836 */ /* 0x000fe20000000000 */
[----:B------:R-:W-:Y:S01]  /*e780*/  UIMAD UR4, UR15, UR9, UR4 ;  /* 0x000000090f0472a4 */ /* 0x000fe2000f8e0204 */
[----:B------:R-:W-:Y:S01]  /*e790*/  IMAD.U32 R45, RZ, RZ, UR8 ;  /* 0x00000008ff2d7e24 */ /* 0x000fe2000f8e00ff */
[----:B------:R-:W-:Y:S01]  /*e7a0*/  ISETP.GE.AND P4, PT, R17, R20, PT ;  /* 0x000000141100720c */ /* 0x000fe20003f86270 */
[----:B------:R-:W-:Y:S01]  /*e7b0*/  VIADD R17, R22, 0x40 ;  /* 0x0000004016117836 */ /* 0x000fe20000000000 */
[----:B------:R-:W-:Y:S01]  /*e7c0*/  PRMT R0, RZ, 0x654, R0 ;  /* 0x00000654ff007816 */ /* 0x000fe20000000000 */
[----:B------:R-:W-:-:S03]  /*e7d0*/  IMAD.WIDE.U32 R44, R45, UR15, R2 ;  /* 0x0000000f2d2c7c25 */ /* 0x000fc6000f8e0002 */
[----:B------:R-:W-:Y:S01]  /*e7e0*/  ISETP.GE.AND P0, PT, R17, R20, PT ;  /* 0x000000141100720c */ /* 0x000fe20003f06270 */
[----:B------:R-:W-:Y:S01]  /*e7f0*/  VIADD R18, R22, 0x60 ;  /* 0x0000006016127836 */ /* 0x000fe20000000000 */
[----:B0-----:R0:W-:Y:S01]  /*e800*/  SYNCS.ARRIVE.TRANS64.RED.A1T0 RZ, [R0+URZ], RZ ;  /* 0x000000ff00ff79a7 */ /* 0x0011e2000810043f */
[----:B------:R-:W-:-:S03]  /*e810*/  VIADD R49, R45, UR4 ;  /* 0x000000042d317c36 */ /* 0x000fc60008000000 */
[----:B------:R-:W-:Y:S01]  /*e820*/  ISETP.GE.AND P1, PT, R18, R20, PT ;  /* 0x000000141200720c */ /* 0x000fe20003f26270 */
[----:B------:R-:W-:Y:S01]  /*e830*/  IMAD.WIDE R20, R188, 0x80, R22 ;  /* 0x00000080bc147825 */ /* 0x000fe200078e0216 */
[----:B------:R-:W-:Y:S11]  /*e840*/  @P2 BRA `(.L_x_6663) ;  /* 0x0000000000402947 */ /* 0x000ff60003800000 */
[----:B------:R-:W-:Y:S01]  /*e850*/  ULDC.64 UR8, c[0x0][0xad8] ;  /* 0x0002b60000087ab9 */ /* 0x000fe20000000a00 */
[----:B0-----:R-:W-:Y:S01]  /*e860*/  VIADD R0, R19, 0x40 ;  /* 0x0000004013007836 */ /* 0x001fe20000000000 */
        /* <DEDUP_REMOVED lines=12> */
[----:B-----5:R1:W-:Y:S04]  /*e930*/  @!P2 STG.E.128 desc[UR48][R46.64], R32 ;  /* 0x000000202e00a986 */ /* 0x0203e8000c101d30 */
[----:B------:R1:W-:Y:S02]  /*e940*/  @!P3 STG.E.128 desc[UR48][R46.64+0x80], R36 ;  /* 0x000080242e00b986 */ /* 0x0003e4000c101d30 */
.L_x_6663:
[----:B------:R-:W-:Y:S05]  /*e950*/  BSYNC B1 ;  /* 0x0000000000017941 */ /* 0x000fea0003800000 */
.L_x_6662:
        /* <DEDUP_REMOVED lines=8> */
[----:B0-----:R-:W-:Y:S02]  /*e9e0*/  IMAD.X R0, RZ, RZ, R21, P2 ;  /* 0x000000ffff007224 */ /* 0x001fe400010e0615 */
[----:B------:R-:W-:Y:S02]  /*e9f0*/  VIADD R18, R19, 0x40 ;  /* 0x0000004013127836 */ /* 0x000fe40000000000 */
[----:B------:R-:W-:-:S02]  /*ea00*/  IMAD R0, R0, UR8, RZ ;  /* 0x0000000800007c24 */ /* 0x000fc4000f8e02ff */
[----:B------:R-:W-:Y:S01]  /*ea10*/  IMAD.WIDE.U32 R2, R17, UR8, R2 ;  /* 0x0000000811027c25 */ /* 0x000fe2000f8e0002 */
[----:B------:R-:W-:-:S03]  /*ea20*/  ISETP.GE.AND P4, PT, R18, UR4, PT ;  /* 0x0000000412007c0c */ /* 0x000fc6000bf86270 */
[----:B------:R-:W-:Y:S01]  /*ea30*/  IMAD R17, R17, UR9, R0 ;  /* 0x0000000911117c24 */ /* 0x000fe2000f8e0200 */
[----:B------:R-:W-:Y:S02]  /*ea40*/  ULDC.64 UR8, c[0x0][0xa80] ;  /* 0x0002a00000087ab9 */ /* 0x000fe40000000a00 */
[----:B-1---5:R-:W-:Y:S01]  /*ea50*/  LEA R32, P2, R2, UR8, 0x1 ;  /* 0x0000000802207c11 */ /* 0x022fe2000f8408ff */
[----:B------:R-:W-:-:S05]  /*ea60*/  IMAD.IADD R3, R3, 0x1, R17 ;  /* 0x0000000103037824 */ /* 0x000fca00078e0211 */
[----:B------:R-:W-:-:S05]  /*ea70*/  LEA.HI.X R33, R2, UR9, R3, 0x1, P2 ;  /* 0x0000000902217c11 */ /* 0x000fca00090f0c03 */
[----:B------:R2:W-:Y:S04]  /*ea80*/  @!P3 STG.E.128 desc[UR48][R32.64], R28 ;  /* 0x0000001c2000b986 */ /* 0x0005e8000c101d30 */
[----:B------:R2:W-:Y:S02]  /*ea90*/  @!P4 STG.E.128 desc[UR48][R32.64+0x80], R40 ;  /* 0x000080282000c986 */ /* 0x0005e4000c101d30 */
.L_x_6665:
[----:B------:R-:W-:Y:S05]  /*eaa0*/  BSYNC B1 ;  /* 0x0000000000017941 */ /* 0x000fea0003800000 */
.L_x_6664:
        /* <DEDUP_REMOVED lines=15> */
[----:B--2--5:R-:W-:Y:S01]  /*eba0*/  LEA R28, P0, R2, UR8, 0x1 ;  /* 0x00000008021c7c11 */ /* 0x024fe2000f8008ff */
[----:B------:R-:W-:-:S05]  /*ebb0*/  IMAD.IADD R3, R3, 0x1, R17 ;  /* 0x0000000103037824 */ /* 0x000fca00078e0211 */
[----:B------:R-:W-:-:S05]  /*ebc0*/  LEA.HI.X R29, R2, UR9, R3, 0x1, P0 ;  /* 0x00000009021d7c11 */ /* 0x000fca00080f0c03 */
[----:B------:R3:W-:Y:S04]  /*ebd0*/  @!P2 STG.E.128 desc[UR48][R28.64], R12 ;  /* 0x0000000c1c00a986 */ /* 0x0007e8000c101d30 */
[----:B------:R3:W-:Y:S02]  /*ebe0*/  @!P3 STG.E.128 desc[UR48][R28.64+0x80], R24 ;  /* 0x000080181c00b986 */ /* 0x0007e4000c101d30 */
.L_x_6667:
[----:B------:R-:W-:Y:S05]  /*ebf0*/  BSYNC B1 ;  /* 0x0000000000017941 */ /* 0x000fea0003800000 */
.L_x_6666:
[----:B------:R-:W-:Y:S05]  /*ec00*/  @P1 BRA `(.L_x_6668) ;  /* 0x0000000800f41947 */ /* 0x000fea0003800000 */
[----:B---3-5:R-:W-:Y:S01]  /*ec10*/  IADD3 R13, P0, R20, 0x60, RZ ;  /* 0x00000060140d7810 */ /* 0x028fe20007f1e0ff */
[----:B------:R-:W-:Y:S01]  /*ec20*/  ULDC.64 UR8, c[0x0][0xad8] ;  /* 0x0002b60000087ab9 */ /* 0x000fe20000000a00 */
[----:B------:R-:W-:Y:S01]  /*ec30*/  IMAD.MOV.U32 R2, RZ, RZ, R44 ;  /* 0x000000ffff027224 */ /* 0x000fe200078e002c */
[----:B------:R-:W-:Y:S01]  /*ec40*/  ULDC UR4, c[0x0][0xa8c] ;  /* 0x0002a30000047ab9 */ /* 0x000fe20000000800 */
[----:B------:R-:W-:Y:S01]  /*ec50*/  IMAD.MOV.U32 R3, RZ, RZ, R49 ;  /* 0x000000ffff037224 */ /* 0x000fe200078e0031 */
[----:B------:R-:W-:Y:S01]  /*ec60*/  ISETP.GE.AND P1, PT, R19, UR4, PT ;  /* 0x0000000413007c0c */ /* 0x000fe2000bf26270 */
[----:B------:R-:W-:Y:S02]  /*ec70*/  IMAD.X R20, RZ, RZ, R21, P0 ;  /* 0x000000ffff147224 */ /* 0x000fe400000e0615 */
[----:B------:R-:W-:-:S04]  /*ec80*/  IMAD.WIDE.U32 R2, R13, UR8, R2 ;  /* 0x000000080d027c25 */ /* 0x000fc8000f8e0002 */
[----:B------:R-:W-:Y:S02]  /*ec90*/  IMAD R20, R20, UR8, RZ ;  /* 0x0000000814147c24 */ /* 0x000fe4000f8e02ff */
[----:B0-----:R-:W-:Y:S02]  /*eca0*/  VIADD R0, R19, 0x40 ;  /* 0x0000004013007836 */ /* 0x001fe40000000000 */
        /* <DEDUP_REMOVED lines=10> */
.L_x_6660:
[----:B------:R-:W-:Y:S01]  /*ed50*/  ULDC.64 UR8, c[0x0][0xbd8] ;  /* 0x0002f60000087ab9 */ /* 0x000fe20000000a00 */
[----:B------:R-:W-:Y:S01]  /*ed60*/  IMAD.MOV.U32 R9, RZ, RZ, RZ ;  /* 0x000000ffff097224 */ /* 0x000fe200078e00ff */
[----:B------:R-:W-:-:S04]  /*ed70*/  UISETP.NE.U32.AND UP0, UPT, UR8, URZ, UPT ;  /* 0x0000003f0800728c */ /* 0x000fc8000bf05070 */
[----:B------:R-:W-:-:S03]  /*ed80*/  UISETP.NE.AND.EX UP0, UPT, UR9, URZ, UPT, UP0 ;  /* 0x0000003f0900728c */ /* 0x000fc6000bf05300 */
[----:B------:R-:W-:Y:S02]  /*ed90*/  ULDC.64 UR8, c[0x0][0xbd8] ;  /* 0x0002f60000087ab9 */ /* 0x000fe40000000a00 */
        /* <DEDUP_REMOVED lines=22> */
.L_x_6669:
[----:B------:R-:W-:Y:S01]  /*ef00*/  USHF.R.S32.HI UR4, URZ, 0x1f, UR38 ;  /* 0x0000001f3f047899 */ /* 0x000fe20008011426 */
[----:B------:R-:W-:Y:S01]  /*ef10*/  BSSY B1, `(.L_x_6670) ;  /* 0x000001e000017945 */ /* 0x000fe20003800000 */
[----:B------:R-:W-:Y:S01]  /*ef20*/  USEL UR10, UR38, URZ, !UP0 ;  /* 0x0000003f260a7287 */ /* 0x000fe2000c000000 */
[----:B------:R-:W-:Y:S01]  /*ef30*/  SHF.R.S32.HI R8, RZ, 0x1f, R19 ;  /* 0x0000001fff087819 */ /* 0x000fe20000011413 */
[----:B------:R-:W-:Y:S01]  /*ef40*/  USEL UR9, UR4, URZ, !UP0 ;  /* 0x0000003f04097287 */ /* 0x000fe2000c000000 */
[----:B-----5:R-:W-:Y:S01]  /*ef50*/  SHF.R.S32.HI R6, RZ, 0x1f, R9 ;  /* 0x0000001fff067819 */ /* 0x020fe20000011409 */
[----:B------:R-:W-:Y:S10]  /*ef60*/  @P0 BRA `(.L_x_6671) ;  /* 0x0000000000600947 */ /* 0x000ff40003800000 */
[----:B------:R-:W0:Y:S02]  /*ef70*/  S2R R0, SR_TID.X ;  /* 0x0000000000007919 */ /* 0x000e240000002100 */
[----:B0-----:R-:W-:-:S04]  /*ef80*/  IMAD R0, R188, 0x80, R0 ;  /* 0x00000080bc007824 */ /* 0x001fc800078e0200 */
[----:B------:R-:W-:-:S05]  /*ef90*/  VIADD R0, R0, 0xffffff80 ;  /* 0xffffff8000007836 */ /* 0x000fca0000000000 */
[----:B------:R-:W-:-:S13]  /*efa0*/  ISETP.GE.AND P0, PT, R0, R7, PT ;  /* 0x000000070000720c */ /* 0x000fda0003f06270 */
[----:B------:R-:W-:Y:S05]  /*efb0*/  @P0 BRA `(.L_x_6671) ;  /* 0x00000000004c0947 */ /* 0x000fea0003800000 */
[C---:B-1----:R-:W-:Y:S01]  /*efc0*/  IADD3 R2, P0, R0.reuse, R9, RZ ;  /* 0x0000000900027210 */ /* 0x042fe20007f1e0ff */
[----:B------:R-:W-:Y:S02]  /*efd0*/  ULDC.64 UR12, c[0x0][0xb70] ;  /* 0x0002dc00000c7ab9 */ /* 0x000fe40000000a00 */
[----:B------:R-:W-:Y:S01]  /*efe0*/  UIMAD UR4, UR8, UR12, URZ ;  /* 0x0000000c080472a4 */ /* 0x000fe2000f8e023f */
[----:B------:R-:W-:Y:S01]  /*eff0*/  LEA.HI.X.SX32 R3, R0, R6, 0x1, P0 ;  /* 0x0000000600037211 */ /* 0x000fe200000f0eff */
[----:B------:R-:W-:Y:S02]  /*f000*/  IMAD.U32 R5, RZ, RZ, UR12 ;  /* 0x0000000cff057e24 */ /* 0x000fe4000f8e00ff */
[----:B------:R-:W-:Y:S02]  /*f010*/  UIMAD UR4, UR37, UR13, UR4 ;  /* 0x0000000d250472a4 */ /* 0x000fe4000f8e0204 */
[----:B------:R-:W-:Y:S01]  /*f020*/  IMAD.WIDE.U32 R2, R5, UR37, R2 ;  /* 0x0000002505027c25 */ /* 0x000fe2000f8e0002 */
[----:B------:R-:W-:-:S02]  /*f030*/  ULDC.64 UR12, c[0x0][0xb78] ;  /* 0x0002de00000c7ab9 */ /* 0x000fc40000000a00 */
        /* <DEDUP_REMOVED lines=11> */
.L_x_6671:
[----:B------:R-:W-:Y:S05]  /*f0f0*/  BSYNC B1 ;  /* 0x0000000000017941 */ /* 0x000fea0003800000 */
.L_x_6670:
        /* <DEDUP_REMOVED lines=33> */
[----:B------:R-:W-:Y:S01]  /*f310*/  VIADD R0, R19, 0x40 ;  /* 0x0000004013007836 */ /* 0x000fe20000000000 */
        /* <DEDUP_REMOVED lines=14> */
.L_x_6673:
[----:B------:R-:W-:Y:S05]  /*f400*/  BSYNC B1 ;  /* 0x0000000000017941 */ /* 0x000fea0003800000 */
.L_x_6672:
[----:B------:R-:W-:Y:S04]  /*f410*/  BSSY B1, `(.L_x_6674) ;  /* 0x0000014000017945 */ /* 0x000fe80003800000 */
[----:B------:R-:W-:Y:S05]  /*f420*/  @P3 BRA `(.L_x_6675) ;  /* 0x0000000000483947 */ /* 0x000fea0003800000 */
[----:B0-----:R-:W-:Y:S01]  /*f430*/  IADD3 R9, P2, R6, 0x20, RZ ;  /* 0x0000002006097810 */ /* 0x001fe20007f5e0ff */
        /* <DEDUP_REMOVED lines=17> */
.L_x_6675:
[----:B------:R-:W-:Y:S05]  /*f550*/  BSYNC B1 ;  /* 0x0000000000017941 */ /* 0x000fea0003800000 */
.L_x_6674:
[----:B------:R-:W-:Y:S04]  /*f560*/  BSSY B1, `(.L_x_6676) ;  /* 0x0000014000017945 */ /* 0x000fe80003800000 */
[----:B------:R-:W-:Y:S05]  /*f570*/  @P1 BRA `(.L_x_6677) ;  /* 0x0000000000481947 */ /* 0x000fea0003800000 */
[----:B01----:R-:W-:Y:S01]  /*f580*/  IADD3 R9, P1, R6, 0x40, RZ ;  /* 0x0000004006097810 */ /* 0x003fe20007f3e0ff */
        /* <DEDUP_REMOVED lines=17> */
.L_x_6677:
[----:B------:R-:W-:Y:S05]  /*f6a0*/  BSYNC B1 ;  /* 0x0000000000017941 */ /* 0x000fea0003800000 */
.L_x_6676:
        /* <DEDUP_REMOVED lines=19> */
.L_x_6668:
[----:B------:R-:W-:Y:S05]  /*f7e0*/  BSYNC B0 ;  /* 0x0000000000007941 */ /* 0x000fea0003800000 */
.L_x_6659:
[----:B------:R-:W-:Y:S02]  /*f7f0*/  ULDC UR4, c[0x0][0xc14] ;  /* 0x0003050000047ab9 */ /* 0x000fe40000000800 */
[----:B------:R-:W-:-:S06]  /*f800*/  UISETP.GE.AND UP0, UPT, UR5, UR4, UPT ;  /* 0x000000040500728c */ /* 0x000fcc000bf06270 */
[----:B------:R-:W-:-:S13]  /*f810*/  PLOP3.LUT P0, PT, PT, PT, UP0, 0x80, 0x0 ;  /* 0x000000000000781c */ /* 0x000fda0003f0f008 */
[----:B------:R-:W-:Y:S05]  /*f820*/  @!P0 BRA `(.L_x_6678) ;  /* 0xffffff1400588947 */ /* 0x000fea000383ffff */
[----:B------:R-:W-:Y:S05]  /*f830*/  EXIT ;  /* 0x000000000000794d */ /* 0x000fea0003800000 */
.L_x_6577:
[----:B------:R-:W-:-:S08]  /*f840*/  NOP ;  /* 0x0000000000007918 */ /* 0x000fd00000000000 */
[----:B------:R-:W0:-:S00]  /*f850*/  USETMAXREG.DEALLOC.CTAPOOL 0x18 ;  /* 0x00000018000079c8 */ /* 0x000e0000080e0500 */
        /* <DEDUP_REMOVED lines=59> */
.L_x_6683:
        /* <DEDUP_REMOVED lines=15> */
.L_x_6682:
[----:B------:R-:W-:Y:S05]  /*fd00*/  BSYNC B0 ;  /* 0x0000000000007941 */ /* 0x000fea0003800000 */
.L_x_6681:
        /* <DEDUP_REMOVED lines=25> */
.L_x_6679:
        /* <DEDUP_REMOVED lines=20> */
.L_x_6684:
        /* <DEDUP_REMOVED lines=25> */
[----:B------:R-:W-:-:S04]  /*10170*/  VIADDMNMX R10, R3, UR4, R10, PT ;  /* 0x00000004030a7c46 */ /* 0x000fc8000b80010a */
[-C--:B------:R-:W-:Y:S02]  /*10180*/  IABS R7, R10.reuse ;  /* 0x0000000a00077213 */ /* 0x080fe40000000000 */
[----:B------:R-:W-:Y:S02]  /*10190*/  IABS R6, R10 ;  /* 0x0000000a00067213 */ /* 0x000fe40000000000 */
[----:B------:R-:W1:Y:S03]  /*101a0*/  I2F.RP R8, R7 ;  /* 0x0000000700087306 */ /* 0x000e660000209400 */
[----:B------:R-:W-:-:S05]  /*101b0*/  IMAD.MOV R6, RZ, RZ, -R6 ;  /* 0x000000ffff067224 */ /* 0x000fca00078e0a06 */
[----:B-1----:R-:W1:Y:S02]  /*101c0*/  MUFU.RCP R8, R8 ;  /* 0x0000000800087308 */ /* 0x002e640000001000 */
[----:B-1----:R-:W-:-:S06]  /*101d0*/  VIADD R3, R8, 0xffffffe ;  /* 0x0ffffffe08037836 */ /* 0x002fcc0000000000 */
[----:B------:R-:W1:Y:S02]  /*101e0*/  F2I.FTZ.U32.TRUNC.NTZ R3, R3 ;  /* 0x0000000300037305 */ /* 0x000e64000021f000 */
[----:B-1----:R-:W-:-:S04]  /*101f0*/  IMAD.MOV R2, RZ, RZ, -R3 ;  /* 0x000000ffff027224 */ /* 0x002fc800078e0a03 */
[----:B------:R-:W-:Y:S02]  /*10200*/  IMAD R9, R2, R7, RZ ;  /* 0x0000000702097224 */ /* 0x000fe400078e02ff */
[----:B------:R-:W-:-:S04]  /*10210*/  IMAD.MOV.U32 R2, RZ, RZ, RZ ;  /* 0x000000ffff027224 */ /* 0x000fc800078e00ff */
[----:B------:R-:W-:Y:S01]  /*10220*/  IMAD.HI.U32 R2, R3, R9, R2 ;  /* 0x0000000903027227 */ /* 0x000fe200078e0002 */
[----:B------:R-:W-:Y:S02]  /*10230*/  IABS R9, R5 ;  /* 0x0000000500097213 */ /* 0x000fe40000000000 */
[C---:B------:R-:W-:Y:S01]  /*10240*/  LOP3.LUT R3, R5.reuse, R10, RZ, 0x3c, !PT ;  /* 0x0000000a05037212 */ /* 0x040fe200078e3cff */
[----:B------:R-:W-:Y:S02]  /*10250*/  IMAD.IADD R5, R5, 0x1, R4 ;  /* 0x0000000105057824 */ /* 0x000fe400078e0204 */
        /* <DEDUP_REMOVED lines=16> */
.L_x_6680:
[----:B------:R-:W-:Y:S02]  /*10360*/  IMAD.MOV.U32 R17, RZ, RZ, RZ ;  /* 0x000000ffff117224 */ /* 0x000fe400078e00ff */
[----:B------:R-:W-:Y:S02]  /*10370*/  IMAD.U32 R16, RZ, RZ, UR6 ;  /* 0x00000006ff107e24 */ /* 0x000fe4000f8e00ff */
[----:B------:R-:W-:-:S07]  /*10380*/  IMAD.MOV.U32 R18, RZ, RZ, RZ ;  /* 0x000000ffff127224 */ /* 0x000fce00078e00ff */
.L_x_6685:
        /* <DEDUP_REMOVED lines=20> */
.L_x_6760:
        /* <DEDUP_REMOVED lines=40> */
.L_x_6687:
        /* <DEDUP_REMOVED lines=14> */
.L_x_6688:
[----:B------:R-:W-:Y:S05]  /*10830*/  @!P0 BRA `(.L_x_6689) ;  /* 0x00000000000c8947 */ /* 0x000fea0003800000 */
[----:B-1----:R-:W2:Y:S04]  /*10840*/  LDG.E R6, desc[UR48][R2.64] ;  /* 0x0000003002067981 */ /* 0x002ea8000c1e1900 */
[----:B------:R-:W2:Y:S02]  /*10850*/  LDG.E R5, desc[UR48][R2.64+0x4] ;  /* 0x0000043002057981 */ /* 0x000ea4000c1e1900 */
[----:B--2---:R-:W-:-:S07]  /*10860*/  IMAD.IADD R5, R5, 0x1, -R6 ;  /* 0x0000000105057824 */ /* 0x004fce00078e0a06 */
.L_x_6689:
        /* <DEDUP_REMOVED lines=18> */
.L_x_6692:
[----:B------:R-:W-:-:S13]  /*10990*/  ISETP.NE.AND P1, PT, R3, 0x1, PT ;  /* 0x000000010300780c */ /* 0x000fda0003f25270 */
[----:B------:R-:W1:Y:S02]  /*109a0*/  @P1 LDC.64 R4, c[0x0][0x9e8] ;  /* 0x00027a00ff041b82 */ /* 0x000e640000000a00 */
[----:B-1----:R-:W-:-:S05]  /*109b0*/  @P1 IMAD.HI.U32 R4, R6, R4, RZ ;  /* 0x0000000406041227 */ /* 0x002fca00078e00ff */
[----:B------:R-:W-:-:S07]  /*109c0*/  @P1 SHF.R.U32.HI R6, RZ, R5, R4 ;  /* 0x00000005ff061219 */ /* 0x000fce0000011604 */
.L_x_6693:
[----:B------:R-:W-:Y:S05]  /*109d0*/  BSYNC B0 ;  /* 0x0000000000007941 */ /* 0x000fea0003800000 */
.L_x_6691:
[----:B------:R-:W-:-:S05]  /*109e0*/  IMAD R5, R6, R3, R3 ;  /* 0x0000000306057224 */ /* 0x000fca00078e0203 */
[----:B------:R-:W-:-:S07]  /*109f0*/  VIMNMX R2, R2, R5, PT ;  /* 0x0000000502027248 */ /* 0x000fce0003fe0100 */
.L_x_6690:
[----:B------:R-:W-:Y:S01]  /*10a00*/  VIADD R2, R2, 0x7f ;  /* 0x0000007f02027836 */ /* 0x000fe20000000000 */
[----:B------:R-:W-:Y:S01]  /*10a10*/  ULDC UR4, c[0x0][0x9dc] ;  /* 0x0002770000047ab9 */ /* 0x000fe20000000800 */
[----:B------:R-:W-:-:S03]  /*10a20*/  IMAD R0, R17, 0x80, -R0 ;  /* 0x0000008011007824 */ /* 0x000fc600078e0a00 */
[----:B------:R-:W-:-:S04]  /*10a30*/  SHF.R.S32.HI R5, RZ, 0x1f, R2 ;  /* 0x0000001fff057819 */ /* 0x000fc80000011402 */
[----:B------:R-:W-:Y:S01]  /*10a40*/  LEA.HI R4, R5, R2, RZ, 0x7 ;  /* 0x0000000205047211 */ /* 0x000fe200078f38ff */
[C---:B------:R-:W-:Y:S02]  /*10a50*/  VIADD R2, R7.reuse, 0x7f ;  /* 0x0000007f07027836 */ /* 0x040fe40000000000 */
[----:B------:R-:W-:Y:S01]  /*10a60*/  IMAD.IADD R7, R7, 0x1, R0 ;  /* 0x0000000107077824 */ /* 0x000fe200078e0200 */
[----:B------:R-:W-:Y:S02]  /*10a70*/  SHF.R.S32.HI R4, RZ, 0x7, R4 ;  /* 0x00000007ff047819 */ /* 0x000fe40000011404 */
[----:B------:R-:W-:Y:S01]  /*10a80*/  SHF.R.S32.HI R5, RZ, 0x1f, R2 ;  /* 0x0000001fff057819 */ /* 0x000fe20000011402 */
[----:B------:R-:W-:-:S03]  /*10a90*/  VIADD R0, R7, -UR4 ;  /* 0x8000000407007c36 */ /* 0x000fc60008000000 */
[----:B------:R-:W-:-:S04]  /*10aa0*/  LEA.HI R5, R5, R2, RZ, 0x7 ;  /* 0x0000000205057211 */ /* 0x000fc800078f38ff */
[----:B------:R-:W-:-:S04]  /*10ab0*/  SHF.R.S32.HI R5, RZ, 0x7, R5 ;  /* 0x00000007ff057819 */ /* 0x000fc80000011405 */
        /* <DEDUP_REMOVED lines=13> */
.L_x_6696:
[----:B------:R-:W-:-:S13]  /*10b90*/  ISETP.NE.AND P0, PT, R3, 0x1, PT ;  /* 0x000000010300780c */ /* 0x000fda0003f05270 */
[----:B------:R-:W2:Y:S02]  /*10ba0*/  @P0 LDC.64 R4, c[0x0][0x9e8] ;  /* 0x00027a00ff040b82 */ /* 0x000ea40000000a00 */
[----:B--2---:R-:W-:-:S05]  /*10bb0*/  @P0 IMAD.HI.U32 R4, R7, R4, RZ ;  /* 0x0000000407040227 */ /* 0x004fca00078e00ff */
[----:B------:R-:W-:-:S07]  /*10bc0*/  @P0 SHF.R.U32.HI R7, RZ, R5, R4 ;  /* 0x00000005ff070219 */ /* 0x000fce0000011604 */
.L_x_6697:
[----:B------:R-:W-:Y:S05]  /*10bd0*/  BSYNC B0 ;  /* 0x0000000000007941 */ /* 0x000fea0003800000 */
.L_x_6695:
[----:B------:R-:W-:-:S05]  /*10be0*/  IMAD R3, R7, R3, RZ ;  /* 0x0000000307037224 */ /* 0x000fca00078e02ff */
[----:B------:R-:W-:-:S07]  /*10bf0*/  VIMNMX R0, R0, R3, !PT ;  /* 0x0000000300007248 */ /* 0x000fce0007fe0100 */
.L_x_6694:
        /* <DEDUP_REMOVED lines=25> */
.L_x_6699:
        /* <DEDUP_REMOVED lines=23> */
.L_x_6701:
        /* <DEDUP_REMOVED lines=20> */
.L_x_6703:
        /* <DEDUP_REMOVED lines=16> */
.L_x_6702:
        /* <DEDUP_REMOVED lines=28> */
.L_x_6704:
        /* <DEDUP_REMOVED lines=16> */
.L_x_6705:
        /* <DEDUP_REMOVED lines=18> */
.L_x_6776:
[----:B------:R-:W-:Y:S01]  /*11520*/  UMOV UR4, 0xffffffff ;  /* 0xffffffff00047882 */ /* 0x000fe20000000000 */
[----:B------:R-:W-:Y:S02]  /*11530*/  SHF.R.S32.HI R17, RZ, 0x1f, R0 ;  /* 0x0000001fff117819 */ /* 0x000fe40000011400 */
[----:B------:R-:W-:Y:S05]  /*11540*/  BRA.DIV UR4, `(.L_x_6707) ;  /* 0x0000003a04247947 */ /* 0x000fea000b800000 */
[----:B------:R-:W-:-:S13]  /*11550*/  ELECT P6, URZ, PT ;  /* 0x00000000003f782f */ /* 0x000fda00038c0000 */
.L_x_6779:
        /* <DEDUP_REMOVED lines=22> */
.L_x_6709:
        /* <DEDUP_REMOVED lines=9> */
.L_x_6780:
        /* <DEDUP_REMOVED lines=11> */
.L_x_6711:
        /* <DEDUP_REMOVED lines=20> */
[----:B------:R-:W-:-:S03]  /*11940*/  UIADD3 UR14, UR6, 0x1c400, URZ ;  /* 0x0001c400060e7890 */ /* 0x000fc6000fffe03f */
[----:B------:R-:W-:-:S04]  /*11950*/  UMOV UR6, 0x0 ;  /* 0x0000000000067882 */ /* 0x000fc80000000000 */
[----:B------:R0:W-:Y:S02]  /*11960*/  UTMALDG.4D [UR8], [UR4], desc[UR6] ;  /* 0x00000608040075b4 */ /* 0x0001e40008019000 */
[----:B0-----:R-:W-:Y:S01]  /*11970*/  UMOV UR8, UR14 ;  /* 0x0000000e00087c82 */ /* 0x001fe20008000000 */
[----:B------:R-:W-:Y:S02]  /*11980*/  UMOV UR10, UR15 ;  /* 0x0000000f000a7c82 */ /* 0x000fe40008000000 */
[----:B------:R1:W-:Y:S02]  /*11990*/  UTMALDG.4D [UR8], [UR4], desc[UR6] ;  /* 0x00000608040075b4 */ /* 0x0003e40008019000 */
[----:B-1----:R-:W-:Y:S01]  /*119a0*/  NOP ;  /* 0x0000000000007918 */ /* 0x002fe20000000000 */
.L_x_6708:
        /* <DEDUP_REMOVED lines=39> */
.L_x_6781:
[----:B------:R-:W-:Y:S05]  /*11c20*/  BSYNC B0 ;  /* 0x0000000000007941 */ /* 0x000fea0003800000 */
.L_x_6712:
        /* <DEDUP_REMOVED lines=44> */
.L_x_6720:
[----:B0-----:R-:W0:Y:S01]  /*11ef0*/  S2R R3, SR_CgaCtaId ;  /* 0x0000000000037919 */ /* 0x001e220000008800 */
[----:B------:R-:W-:-:S04]  /*11f00*/  MOV R2, 0x400 ;  /* 0x0000040000027802 */ /* 0x000fc80000000f00 */
[----:B0-----:R-:W-:Y:S02]  /*11f10*/  LEA R2, R3, R2, 0x18 ;  /* 0x0000000203027211 */ /* 0x001fe400078ec0ff */
[----:B------:R-:W-:-:S03]  /*11f20*/  SHF.L.U32 R3, R14, 0x1f, RZ ;  /* 0x0000001f0e037819 */ /* 0x000fc600000006ff */
[----:B------:R-:W-:-:S04]  /*11f30*/  IMAD R2, R12, 0x8, R2 ;  /* 0x000000080c027824 */ /* 0x000fc800078e0202 */
[----:B------:R-:W0:Y:S02]  /*11f40*/  SYNCS.PHASECHK.TRANS64.TRYWAIT P0, [R2+URZ+0x28840], R3 ;  /* 0x02884003020075a7 */ /* 0x000e24000800017f */
[----:B0-----:R-:W-:Y:S05]  /*11f50*/  @!P0 BRA `(.L_x_6721) ;  /* 0x0000002c00f48947 */ /* 0x001fea0003800000 */
.L_x_6782:
        /* <DEDUP_REMOVED lines=11> */
.L_x_6722:
        /* <DEDUP_REMOVED lines=21> */
[----:B------:R-:W-:Y:S02]  /*12160*/  ULEA UR11, UR11, UR9, 0x7 ;  /* 0x000000090b0b7291 */ /* 0x000fe4000f8e383f */
        /* <DEDUP_REMOVED lines=11> */
.L_x_6783:
        /* <DEDUP_REMOVED lines=13> */
.L_x_6724:
        /* <DEDUP_REMOVED lines=25> */
[----:B------:R-:W-:-:S07]  /*12480*/  UIADD3 UR14, UR14, 0x4400, URZ ;  /* 0x000044000e0e7890 */ /* 0x000fce000fffe03f */
[----:B------:R0:W-:Y:S02]  /*12490*/  UTMALDG.4D [UR8], [UR4], desc[UR6] ;  /* 0x00000608040075b4 */ /* 0x0001e40008019000 */
[----:B0-----:R-:W-:Y:S01]  /*124a0*/  UMOV UR8, UR14 ;  /* 0x0000000e00087c82 */ /* 0x001fe20008000000 */
[----:B------:R-:W-:Y:S02]  /*124b0*/  UMOV UR10, UR15 ;  /* 0x0000000f000a7c82 */ /* 0x000fe40008000000 */
[----:B------:R0:W-:Y:S02]  /*124c0*/  UTMALDG.4D [UR8], [UR4], desc[UR6] ;  /* 0x00000608040075b4 */ /* 0x0001e40008019000 */
[----:B0-----:R-:W-:Y:S01]  /*124d0*/  NOP ;  /* 0x0000000000007918 */ /* 0x001fe20000000000 */
.L_x_6719:
[----:B------:R-:W-:Y:S05]  /*124e0*/  BSYNC B2 ;  /* 0x0000000000027941 */ /* 0x000fea0003800000 */
.L_x_6718:
[----:B------:R-:W2:Y:S04]  /*124f0*/  LDL R2, [R1+0x14] ;  /* 0x0000140001027983 */ /* 0x000ea80000100800 */
[----:B------:R0:W-:Y:S04]  /*12500*/  STL [R1], R12 ;  /* 0x0000000c01007387 */ /* 0x0001e80000100800 */
[----:B------:R0:W-:Y:S02]  /*12510*/  STL [R1+0x8], R14 ;  /* 0x0000080e01007387 */ /* 0x0001e40000100800 */
[----:B0-2---:R-:W-:-:S07]  /*12520*/  VIADD R7, R2, 0xfffffffd ;  /* 0xfffffffd02077836 */ /* 0x005fce0000000000 */
.L_x_6717:
[----:B------:R-:W-:Y:S05]  /*12530*/  BSYNC B1 ;  /* 0x0000000000017941 */ /* 0x000fea0003800000 */
.L_x_6716:
[----:B------:R-:W2:Y:S01]  /*12540*/  LDL.LU R2, [R1+0x14] ;  /* 0x0000140001027983 */ /* 0x000ea20000300800 */
[----:B------:R-:W-:Y:S01]  /*12550*/  VIADD R13, R13, 0xfffffffe ;  /* 0xfffffffe0d0d7836 */ /* 0x000fe20000000000 */
[----:B--2---:R-:W-:-:S04]  /*12560*/  LOP3.LUT R2, RZ, R2, RZ, 0x33, !PT ;  /* 0x00000002ff027212 */ /* 0x004fc800078e33ff */
[----:B------:R-:W-:-:S13]  /*12570*/  ISETP.NE.AND P0, PT, R13, R2, PT ;  /* 0x000000020d00720c */ /* 0x000fda0003f05270 */
[----:B------:R-:W-:Y:S05]  /*12580*/  @!P0 BRA `(.L_x_6715) ;  /* 0x0000000c00d88947 */ /* 0x000fea0003800000 */
[----:B------:R-:W-:-:S07]  /*12590*/  IMAD.MOV.U32 R10, RZ, RZ, R6 ;  /* 0x000000ffff0a7224 */ /* 0x000fce00078e0006 */
.L_x_6739:
        /* <DEDUP_REMOVED lines=32> */
.L_x_6727:
[----:B------:R-:W1:Y:S01]  /*127a0*/  S2R R3, SR_CgaCtaId ;  /* 0x0000000000037919 */ /* 0x000e620000008800 */
[----:B------:R-:W-:-:S04]  /*127b0*/  MOV R2, 0x400 ;  /* 0x0000040000027802 */ /* 0x000fc80000000f00 */
[----:B-1----:R-:W-:Y:S02]  /*127c0*/  LEA R2, R3, R2, 0x18 ;  /* 0x0000000203027211 */ /* 0x002fe400078ec0ff */
[----:B------:R-:W-:-:S03]  /*127d0*/  SHF.L.U32 R3, R9, 0x1f, RZ ;  /* 0x0000001f09037819 */ /* 0x000fc600000006ff */
[----:B------:R-:W-:-:S04]  /*127e0*/  IMAD R2, R8, 0x8, R2 ;  /* 0x0000000808027824 */ /* 0x000fc800078e0202 */
[----:B------:R-:W1:Y:S02]  /*127f0*/  SYNCS.PHASECHK.TRANS64.TRYWAIT P0, [R2+URZ+0x28840], R3 ;  /* 0x02884003020075a7 */ /* 0x000e64000800017f */
[----:B-1----:R-:W-:Y:S05]  /*12800*/  @!P0 BRA `(.L_x_6728) ;  /* 0x0000002400f08947 */ /* 0x002fea0003800000 */
.L_x_6784:
        /* <DEDUP_REMOVED lines=11> */
.L_x_6729:
        /* <DEDUP_REMOVED lines=33> */
.L_x_6785:
        /* <DEDUP_REMOVED lines=8> */
.L_x_6731:
        /* <DEDUP_REMOVED lines=29> */
.L_x_6726:
[----:B------:R-:W-:Y:S05]  /*12d20*/  BSYNC B1 ;  /* 0x0000000000017941 */ /* 0x000fea0003800000 */
.L_x_6725:
        /* <DEDUP_REMOVED lines=32> */
.L_x_6734:
[----:B------:R-:W2:Y:S01]  /*12f30*/  S2R R3, SR_CgaCtaId ;  /* 0x0000000000037919 */ /* 0x000ea20000008800 */
[----:B------:R-:W-:-:S04]  /*12f40*/  MOV R2, 0x400 ;  /* 0x0000040000027802 */ /* 0x000fc80000000f00 */
[----:B--2---:R-:W-:Y:S02]  /*12f50*/  LEA R2, R3, R2, 0x18 ;  /* 0x0000000203027211 */ /* 0x004fe400078ec0ff */
[----:B------:R-:W-:-:S03]  /*12f60*/  SHF.L.U32 R3, R14, 0x1f, RZ ;  /* 0x0000001f0e037819 */ /* 0x000fc600000006ff */
[----:B------:R-:W-:-:S04]  /*12f70*/  IMAD R2, R15, 0x8, R2 ;  /* 0x000000080f027824 */ /* 0x000fc800078e0202 */
[----:B------:R-:W2:Y:S02]  /*12f80*/  SYNCS.PHASECHK.TRANS64.TRYWAIT P0, [R2+URZ+0x28840], R3 ;  /* 0x02884003020075a7 */ /* 0x000ea4000800017f */
[----:B--2---:R-:W-:Y:S05]  /*12f90*/  @!P0 BRA `(.L_x_6735) ;  /* 0x0000002000348947 */ /* 0x004fea0003800000 */
.L_x_6786:
        /* <DEDUP_REMOVED lines=11> */
.L_x_6736:
        /* <DEDUP_REMOVED lines=33> */
.L_x_6787:
        /* <DEDUP_REMOVED lines=8> */
.L_x_6738:
        /* <DEDUP_REMOVED lines=18> */
[----:B------:R-:W-:Y:S02]  /*13400*/  IMAD.MOV.U32 R5, RZ, RZ, R12 ;  /* 0x000000ffff057224 */ /* 0x000fe400078e000c */
[----:B------:R-:W-:Y:S01]  /*13410*/  IMAD.MOV.U32 R6, RZ, RZ, R10 ;  /* 0x000000ffff067224 */ /* 0x000fe200078e000a */
[----:B--2---:R-:W-:-:S13]  /*13420*/  R2UR UR5, R3 ;  /* 0x00000000030572ca */ /* 0x004fda00000e0000 */
[----:B------:R-:W-:Y:S02]  /*13430*/  ULEA UR11, UR11, UR5, 0x7 ;  /* 0x000000050b0b7291 */ /* 0x000fe4000f8e383f */
[----:B------:R-:W-:-:S09]  /*13440*/  UIADD3.X UR5, URZ, UR39, URZ, UP0, !UPT ;  /* 0x000000273f057290 */ /* 0x000fd200087fe43f */
[----:B------:R0:W-:Y:S02]  /*13450*/  UTMALDG.4D [UR8], [UR4], desc[UR6] ;  /* 0x00000608040075b4 */ /* 0x0001e40008019000 */
[----:B0-----:R-:W-:Y:S01]  /*13460*/  UMOV UR8, UR14 ;  /* 0x0000000e00087c82 */ /* 0x001fe20008000000 */
[----:B------:R-:W-:Y:S02]  /*13470*/  UMOV UR10, UR15 ;  /* 0x0000000f000a7c82 */ /* 0x000fe40008000000 */
[----:B------:R1:W-:Y:S02]  /*13480*/  UTMALDG.4D [UR8], [UR4], desc[UR6] ;  /* 0x00000608040075b4 */ /* 0x0003e40008019000 */
[----:B-1----:R-:W-:Y:S01]  /*13490*/  NOP ;  /* 0x0000000000007918 */ /* 0x002fe20000000000 */
.L_x_6733:
[----:B------:R-:W-:Y:S05]  /*134a0*/  BSYNC B1 ;  /* 0x0000000000017941 */ /* 0x000fea0003800000 */
.L_x_6732:
[----:B------:R-:W2:Y:S01]  /*134b0*/  LDL R2, [R1+0x10] ;  /* 0x0000100001027983 */ /* 0x000ea20000100800 */
[----:B------:R-:W-:Y:S01]  /*134c0*/  VIADD R7, R7, 0xfffffffe ;  /* 0xfffffffe07077836 */ /* 0x000fe20000000000 */
[----:B--2---:R-:W-:-:S13]  /*134d0*/  ISETP.GT.AND P0, PT, R13, R2, PT ;  /* 0x000000020d00720c */ /* 0x004fda0003f04270 */
[----:B------:R-:W-:Y:S05]  /*134e0*/  @P0 BRA `(.L_x_6739) ;  /* 0xfffffff0002c0947 */ /* 0x000fea000383ffff */
.L_x_6715:
[----:B------:R-:W-:Y:S05]  /*134f0*/  BSYNC B0 ;  /* 0x0000000000007941 */ /* 0x000fea0003800000 */
.L_x_6714:
        /* <DEDUP_REMOVED lines=17> */
.L_x_6741:
[----:B------:R-:W-:Y:S05]  /*13610*/  BSYNC B0 ;  /* 0x0000000000007941 */ /* 0x000fea0003800000 */
.L_x_6740:
        /* <DEDUP_REMOVED lines=11> */
.L_x_6788:
        /* <DEDUP_REMOVED lines=11> */
.L_x_6745:
        /* <DEDUP_REMOVED lines=20> */
[----:B------:R-:W-:-:S03]  /*138c0*/  UIADD3 UR14, UR6, 0x4400, URZ ;  /* 0x00004400060e7890 */ /* 0x000fc6000fffe03f */
[----:B------:R-:W-:-:S04]  /*138d0*/  UMOV UR6, 0x0 ;  /* 0x0000000000067882 */ /* 0x000fc80000000000 */
[----:B------:R1:W-:Y:S02]  /*138e0*/  UTMALDG.4D [UR8], [UR4], desc[UR6] ;  /* 0x00000608040075b4 */ /* 0x0003e40008019000 */
[----:B-1----:R-:W-:Y:S01]  /*138f0*/  UMOV UR8, UR14 ;  /* 0x0000000e00087c82 */ /* 0x002fe20008000000 */
[----:B------:R-:W-:Y:S02]  /*13900*/  UMOV UR10, UR15 ;  /* 0x0000000f000a7c82 */ /* 0x000fe40008000000 */
[----:B------:R1:W-:Y:S02]  /*13910*/  UTMALDG.4D [UR8], [UR4], desc[UR6] ;  /* 0x00000608040075b4 */ /* 0x0003e40008019000 */
[----:B-1----:R-:W-:Y:S01]  /*13920*/  NOP ;  /* 0x0000000000007918 */ /* 0x002fe20000000000 */
.L_x_6743:
[----:B------:R-:W-:Y:S05]  /*13930*/  BSYNC B0 ;  /* 0x0000000000007941 */ /* 0x000fea0003800000 */
.L_x_6742:
        /* <DEDUP_REMOVED lines=9> */
.L_x_6700:
[----:B------:R-:W-:Y:S05]  /*139d0*/  BSYNC B6 ;  /* 0x0000000000067941 */ /* 0x000fea0003800000 */
.L_x_6698:
[----:B------:R-:W-:-:S03]  /*139e0*/  UMOV UR4, 0xffffffff ;  /* 0xffffffff00047882 */ /* 0x000fc60000000000 */
[----:B------:R-:W-:Y:S05]  /*139f0*/  BRA.DIV UR4, `(.L_x_6746) ;  /* 0x0000001604d87947 */ /* 0x000fea000b800000 */
[----:B------:R2:W3:Y:S04]  /*13a00*/  SHFL.IDX PT, R4, R16, RZ, 0x1f ;  /* 0x00001fff10047589 */ /* 0x0004e800000e0000 */
[----:B------:R2:W4:Y:S02]  /*13a10*/  SHFL.IDX PT, R7, R16, 0x1, 0x1f ;  /* 0x00201f0010077f89 */ /* 0x00052400000e0000 */
.L_x_6792:
        /* <DEDUP_REMOVED lines=13> */
.L_x_6748:
[----:B------:R-:W-:Y:S05]  /*13af0*/  BSYNC B0 ;  /* 0x0000000000007941 */ /* 0x000fea0003800000 */
.L_x_6747:
        /* <DEDUP_REMOVED lines=23> */
.L_x_6800:
[----:B------:R-:W-:Y:S02]  /*13c70*/  ULDC UR4, c[0x0][0xc10] ;  /* 0x0003040000047ab9 */ /* 0x000fe40000000800 */
[----:B------:R-:W-:-:S04]  /*13c80*/  IMAD.U32 R5, RZ, RZ, UR4 ;  /* 0x00000004ff057e24 */ /* 0x000fc8000f8e00ff */
[----:B-1----:R-:W-:-:S04]  /*13c90*/  IMAD R14, R14, R5, RZ ;  /* 0x000000050e0e7224 */ /* 0x002fc800078e02ff */
[----:B----4-:R-:W-:-:S05]  /*13ca0*/  IMAD.IADD R7, R7, 0x1, R14 ;  /* 0x0000000107077824 */ /* 0x010fca00078e020e */
[----:B---3--:R-:W-:-:S13]  /*13cb0*/  ISETP.GT.AND P0, PT, R7, R4, PT ;  /* 0x000000040700720c */ /* 0x008fda0003f04270 */
[----:B------:R-:W-:Y:S05]  /*13cc0*/  @P0 BRA `(.L_x_6750) ;  /* 0x0000000000b40947 */ /* 0x000fea0003800000 */
[----:B------:R-:W1:Y:S02]  /*13cd0*/  LDC R0, c[0x0][0xc14] ;  /* 0x00030500ff007b82 */ /* 0x000e640000000800 */
.L_x_6755:
        /* <DEDUP_REMOVED lines=14> */
.L_x_6753:
[----:B------:R-:W-:Y:S05]  /*13dc0*/  BSYNC B0 ;  /* 0x0000000000007941 */ /* 0x000fea0003800000 */
.L_x_6752:
        /* <DEDUP_REMOVED lines=23> */
.L_x_6808:
[----:B------:R-:W-:Y:S02]  /*13f40*/  ULDC UR4, c[0x0][0xc10] ;  /* 0x0003040000047ab9 */ /* 0x000fe40000000800 */
[----:B------:R-:W-:-:S04]  /*13f50*/  IMAD.U32 R5, RZ, RZ, UR4 ;  /* 0x00000004ff057e24 */ /* 0x000fc8000f8e00ff */
[----:B-1----:R-:W-:-:S04]  /*13f60*/  IMAD R14, R14, R5, RZ ;  /* 0x000000050e0e7224 */ /* 0x002fc800078e02ff */
[----:B------:R-:W-:-:S05]  /*13f70*/  IMAD.IADD R7, R14, 0x1, R7 ;  /* 0x000000010e077824 */ /* 0x000fca00078e0207 */
[----:B------:R-:W-:-:S13]  /*13f80*/  ISETP.GT.AND P0, PT, R7, R4, PT ;  /* 0x000000040700720c */ /* 0x000fda0003f04270 */
[----:B------:R-:W-:Y:S05]  /*13f90*/  @!P0 BRA `(.L_x_6755) ;  /* 0xfffffffc00508947 */ /* 0x000fea000383ffff */
.L_x_6750:
[----:B--2---:R-:W-:Y:S01]  /*13fa0*/  IMAD.IADD R16, R7, 0x1, -R14 ;  /* 0x0000000107107824 */ /* 0x004fe200078e0a0e */
[----:B------:R-:W-:-:S03]  /*13fb0*/  UMOV UR4, 0xffffffff ;  /* 0xffffffff00047882 */ /* 0x000fc60000000000 */
[----:B------:R-:W-:-:S05]  /*13fc0*/  IMAD R3, R2, R5, R16 ;  /* 0x0000000502037224 */ /* 0x000fca00078e0210 */
[----:B------:R-:W-:Y:S01]  /*13fd0*/  ISETP.GT.AND P6, PT, R3, R4, PT ;  /* 0x000000040300720c */ /* 0x000fe20003fc4270 */
[----:B------:R-:W-:-:S12]  /*13fe0*/  BRA.DIV UR4, `(.L_x_6756) ;  /* 0x0000001a04487947 */ /* 0x000fd8000b800000 */
[----:B------:R-:W-:-:S04]  /*13ff0*/  VOTE.ANY R3, PT, !P6 ;  /* 0x0000000000037806 */ /* 0x000fc800070e0100 */
[----:B------:R-:W1:Y:S02]  /*14000*/  POPC R6, R3 ;  /* 0x0000000300067309 */ /* 0x000e640000000000 */
[----:B-1----:R1:W2:Y:S02]  /*14010*/  SHFL.IDX PT, R17, R17, R6, 0x1f ;  /* 0x00001f0611117589 */ /* 0x0022a400000e0000 */
.L_x_6812:
[----:B------:R-:W-:Y:S01]  /*14020*/  ISETP.NE.AND P0, PT, R3, RZ, PT ;  /* 0x000000ff0300720c */ /* 0x000fe20003f05270 */
[----:B------:R-:W-:-:S12]  /*14030*/  IMAD.MOV.U32 R7, RZ, RZ, RZ ;  /* 0x000000ffff077224 */ /* 0x000fd800078e00ff */
[----:B------:R-:W-:Y:S05]  /*14040*/  @!P0 BRA `(.L_x_6757) ;  /* 0x0000000000108947 */ /* 0x000fea0003800000 */
[----:B------:R-:W-:Y:S01]  /*14050*/  UMOV UR4, 0xffffffff ;  /* 0xffffffff00047882 */ /* 0x000fe20000000000 */
[----:B------:R-:W-:Y:S02]  /*14060*/  VIADD R12, R6, 0xffffffff ;  /* 0xffffffff060c7836 */ /* 0x000fe40000000000 */
[----:B------:R-:W-:Y:S05]  /*14070*/  BRA.DIV UR4, `(.L_x_6758) ;  /* 0x0000001a046c7947 */ /* 0x000fea000b800000 */
[----:B------:R3:W4:Y:S02]  /*14080*/  SHFL.IDX PT, R7, R2, R12, 0x1f ;  /* 0x00001f0c02077589 */ /* 0x00072400000e0000 */
.L_x_6757:
        /* <DEDUP_REMOVED lines=67> */
.L_x_6751:
[----:B------:R-:W-:Y:S01]  /*144c0*/  UMOV UR4, URZ ;  /* 0x0000003f00047c82 */ /* 0x000fe20008000000 */
[----:B------:R-:W-:Y:S01]  /*144d0*/  UMOV UR5, URZ ;  /* 0x0000003f00057c82 */ /* 0x000fe20008000000 */
[----:B------:R-:W-:Y:S01]  /*144e0*/  ULDC UR6, c[0x0][0xc14] ;  /* 0x0003050000067ab9 */ /* 0x000fe20000000800 */
[----:B--2---:R-:W-:Y:S02]  /*144f0*/  IMAD.MOV.U32 R16, RZ, RZ, R4 ;  /* 0x000000ffff107224 */ /* 0x004fe400078e0004 */
[----:B------:R-:W-:Y:S02]  /*14500*/  IMAD.U32 R17, RZ, RZ, UR4 ;  /* 0x00000004ff117e24 */ /* 0x000fe4000f8e00ff */
[----:B------:R-:W-:Y:S02]  /*14510*/  IMAD.U32 R18, RZ, RZ, UR5 ;  /* 0x00000005ff127e24 */ /* 0x000fe4000f8e00ff */
[----:B------:R-:W-:-:S07]  /*14520*/  IMAD.U32 R19, RZ, RZ, UR6 ;  /* 0x00000006ff137e24 */ /* 0x000fce000f8e00ff */
.L_x_6759:
        /* <DEDUP_REMOVED lines=12> */
.L_x_6686:
        /* <DEDUP_REMOVED lines=12> */
.L_x_6815:
[----:B------:R-:W-:Y:S05]  /*146b0*/  BSYNC B0 ;  /* 0x0000000000007941 */ /* 0x000fea0003800000 */
.L_x_6761:
[----:B------:R-:W-:-:S03]  /*146c0*/  UMOV UR4, 0xffffffff ;  /* 0xffffffff00047882 */ /* 0x000fc60000000000 */
[----:B------:R-:W-:Y:S05]  /*146d0*/  BRA.DIV UR4, `(.L_x_6763) ;  /* 0x0000001604107947 */ /* 0x000fea000b800000 */
[----:B------:R-:W2:Y:S02]  /*146e0*/  S2R R2, SR_TID.X ;  /* 0x0000000000027919 */ /* 0x000ea40000002100 */
[----:B--2---:R-:W-:-:S04]  /*146f0*/  SHF.R.U32.HI R2, RZ, 0x5, R2 ;  /* 0x00000005ff027819 */ /* 0x004fc80000011602 */
[----:B------:R-:W-:-:S05]  /*14700*/  LOP3.LUT R2, R2, 0x3, RZ, 0xc0, !PT ;  /* 0x0000000302027812 */ /* 0x000fca00078ec0ff */
[----:B------:R2:W3:Y:S02]  /*14710*/  SHFL.IDX PT, R14, R2, RZ, 0x1f ;  /* 0x00001fff020e7589 */ /* 0x0004e400000e0000 */
.L_x_6818:
[----:B---3--:R-:W-:Y:S01]  /*14720*/  ISETP.NE.AND P0, PT, R14, RZ, PT ;  /* 0x000000ff0e00720c */ /* 0x008fe20003f05270 */
[----:B------:R-:W-:-:S12]  /*14730*/  BSSY B0, `(.L_x_6764) ;  /* 0x0000027000007945 */ /* 0x000fd80003800000 */
[----:B------:R-:W-:Y:S05]  /*14740*/  @P0 BRA `(.L_x_6765) ;  /* 0x0000000000940947 */ /* 0x000fea0003800000 */
[----:B------:R-:W-:-:S03]  /*14750*/  UMOV UR4, 0xffffffff ;  /* 0xffffffff00047882 */ /* 0x000fc60000000000 */
[----:B------:R-:W-:Y:S05]  /*14760*/  BRA.DIV UR4, `(.L_x_6766) ;  /* 0x0000001604207947 */ /* 0x000fea000b800000 */
[----:B------:R-:W-:-:S13]  /*14770*/  ELECT P6, URZ, PT ;  /* 0x00000000003f782f */ /* 0x000fda00038c0000 */
.L_x_6821:
[----:B------:R-:W-:Y:S05]  /*14780*/  @!P6 BRA `(.L_x_6765) ;  /* 0x000000000084e947 */ /* 0x000fea0003800000 */
[----:B------:R-:W-:-:S06]  /*14790*/  ULOP3.LUT UR4, UR36, 0x2, URZ, 0xfc, !UPT ;  /* 0x0000000224047892 */ /* 0x000fcc000f8efc3f */
[----:B--2---:R-:W-:-:S05]  /*147a0*/  IMAD.U32 R2, RZ, RZ, UR4 ;  /* 0x00000004ff027e24 */ /* 0x004fca000f8e00ff */
[----:B------:R-:W-:-:S13]  /*147b0*/  ISETP.NE.AND P2, PT, R2, 0x3, PT ;  /* 0x000000030200780c */ /* 0x000fda0003f45270 */
[----:B------:R-:W-:Y:S05]  /*147c0*/  @!P2 BRA `(.L_x_6767) ;  /* 0x000000000004a947 */ /* 0x000fea0003800000 */
[----:B------:R-:W-:Y:S01]  /*147d0*/  BPT.TRAP 0x1 ;  /* 0x000000040000795c */ /* 0x000fe20000300000 */
.L_x_6767:
        /* <DEDUP_REMOVED lines=14> */
.L_x_6822:
[----:B------:R-:W2:Y:S02]  /*148c0*/  SYNCS.PHASECHK.TRANS64.TRYWAIT P0, [R7+URZ], R2 ;  /* 0x00000002070075a7 */ /* 0x000ea4000800017f */
[----:B--2---:R-:W-:Y:S05]  /*148d0*/  @!P0 BRA `(.L_x_6769) ;  /* 0x0000001000f88947 */ /* 0x004fea0003800000 */
.L_x_6823:
[----:B------:R-:W-:Y:S05]  /*148e0*/  @!P2 BRA `(.L_x_6770) ;  /* 0x000000000004a947 */ /* 0x000fea0003800000 */
[----:B------:R-:W-:Y:S01]  /*148f0*/  BPT.TRAP 0x1 ;  /* 0x000000040000795c */ /* 0x000fe20000300000 */
.L_x_6770:
[----:B------:R-:W3:Y:S01]  /*14900*/  LDL.LU R4, [R1] ;  /* 0x0000000001047983 */ /* 0x000ee20000300800 */
[----:B------:R-:W-:-:S04]  /*14910*/  VIADD R0, R0, 0x28860 ;  /* 0x0002886000007836 */ /* 0x000fc80000000000 */
[----:B---3--:R-:W-:-:S04]  /*14920*/  IMAD R4, R4, 0x8, R0 ;  /* 0x0000000804047824 */ /* 0x008fc800078e0200 */
[----:B------:R-:W3:Y:S02]  /*14930*/  SYNCS.PHASECHK.TRANS64.TRYWAIT P0, [R4+URZ], R5 ;  /* 0x00000005040075a7 */ /* 0x000ee4000800017f */
[----:B---3--:R-:W-:Y:S05]  /*14940*/  @!P0 BRA `(.L_x_6771) ;  /* 0x0000001000f08947 */ /* 0x008fea0003800000 */
.L_x_6824:
[----:B------:R-:W-:-:S07]  /*14950*/  IMAD R3, R3, 0x8, R0 ;  /* 0x0000000803037824 */ /* 0x000fce00078e0200 */
.L_x_6772:
[----:B----4-:R4:W0:Y:S02]  /*14960*/  SYNCS.PHASECHK.TRANS64.TRYWAIT P0, [R3+URZ], R2 ;  /* 0x00000002030075a7 */ /* 0x010824000800017f */
[----:B0-----:R-:W-:Y:S05]  /*14970*/  @!P0 NANOSLEEP.SYNCS 0x989680 ;  /* 0x009896800000895d */ /* 0x001fea0003900000 */
[----:B------:R-:W0:Y:S02]  /*14980*/  @!P0 SYNCS.PHASECHK.TRANS64 P0, [R3+URZ], R2 ;  /* 0x00000002030085a7 */ /* 0x000e24000800007f */
[----:B0-----:R-:W-:Y:S05]  /*14990*/  @!P0 BRA `(.L_x_6772) ;  /* 0xfffffffc00f08947 */ /* 0x001fea000383ffff */
.L_x_6765:
[----:B------:R-:W-:Y:S05]  /*149a0*/  BSYNC B0 ;  /* 0x0000000000007941 */ /* 0x000fea0003800000 */
.L_x_6764:
[----:B------:R-:W-:Y:S05]  /*149b0*/  EXIT ;  /* 0x000000000000794d */ /* 0x000fea0003800000 */
.L_x_6590:
[----:B0-----:R-:W-:-:S04]  /*149c0*/  IMAD.U32 R3, RZ, RZ, UR41 ;  /* 0x00000029ff037e24 */ /* 0x001fc8000f8e00ff */
[----:B------:R0:W1:Y:S03]  /*149d0*/  SYNCS.PHASECHK.TRANS64.TRYWAIT P1, [R3+URZ+0x28800], R0 ;  /* 0x02880000030075a7 */ /* 0x000066000802017f */
[----:B-1----:R-:W-:Y:S05]  /*149e0*/  @!P1 NANOSLEEP.SYNCS 0x989680 ;  /* 0x009896800000995d */ /* 0x002fea0003900000 */
[----:B------:R-:W1:Y:S02]  /*149f0*/  @!P1 SYNCS.PHASECHK.TRANS64 P1, [R3+URZ+0x28800], R0 ;  /* 0x02880000030095a7 */ /* 0x000e64000802007f */
[----:B-1----:R-:W-:Y:S05]  /*14a00*/  @!P1 BRA `(.L_x_6590) ;  /* 0xfffffffc00ec9947 */ /* 0x002fea000383ffff */
[----:B------:R-:W-:Y:S05]  /*14a10*/  BRA `(.L_x_6773) ;  /* 0xfffffed000007947 */ /* 0x000fea000383ffff */
.L_x_6594:
[----:B-1----:R1:W2:Y:S02]  /*14a20*/  SYNCS.PHASECHK.TRANS64.TRYWAIT P2, [R5+URZ+0x28830], R0 ;  /* 0x02883000050075a7 */ /* 0x0022a4000804017f */
[----:B--2---:R-:W-:Y:S05]  /*14a30*/  @!P2 NANOSLEEP.SYNCS 0x989680 ;  /* 0x009896800000a95d */ /* 0x004fea0003900000 */
[----:B------:R-:W2:Y:S02]  /*14a40*/  @!P2 SYNCS.PHASECHK.TRANS64 P2, [R5+URZ+0x28830], R0 ;  /* 0x028830000500a5a7 */ /* 0x000ea4000804007f */
[----:B--2---:R-:W-:Y:S05]  /*14a50*/  @!P2 BRA `(.L_x_6594) ;  /* 0xfffffffc00f0a947 */ /* 0x004fea000383ffff */
[----:B------:R-:W-:Y:S05]  /*14a60*/  BRA `(.L_x_6593) ;  /* 0xfffffed000247947 */ /* 0x000fea000383ffff */
.L_x_6610:
[----:B-1----:R-:W-:-:S04]  /*14a70*/  IMAD.U32 R10, RZ, RZ, UR6 ;  /* 0x00000006ff0a7e24 */ /* 0x002fc8000f8e00ff */
[----:B------:R1:W2:Y:S03]  /*14a80*/  SYNCS.PHASECHK.TRANS64.TRYWAIT P2, [R10+URZ+0x28830], R5 ;  /* 0x028830050a0075a7 */ /* 0x0002a6000804017f */
[----:B--2---:R-:W-:Y:S05]  /*14a90*/  @!P2 NANOSLEEP.SYNCS 0x989680 ;  /* 0x009896800000a95d */ /* 0x004fea0003900000 */
[----:B------:R-:W2:Y:S02]  /*14aa0*/  @!P2 SYNCS.PHASECHK.TRANS64 P2, [R10+URZ+0x28830], R5 ;  /* 0x028830050a00a5a7 */ /* 0x000ea4000804007f */
[----:B--2---:R-:W-:Y:S05]  /*14ab0*/  @!P2 BRA `(.L_x_6610) ;  /* 0xfffffffc00eca947 */ /* 0x004fea000383ffff */
[----:B------:R-:W-:Y:S05]  /*14ac0*/  BRA `(.L_x_6607) ;  /* 0xffffff0000987947 */ /* 0x000fea000383ffff */
.L_x_6614:
[----:B-1----:R-:W-:-:S04]  /*14ad0*/  IMAD.U32 R10, RZ, RZ, UR6 ;  /* 0x00000006ff0a7e24 */ /* 0x002fc8000f8e00ff */
[----:B------:R1:W2:Y:S03]  /*14ae0*/  SYNCS.PHASECHK.TRANS64.TRYWAIT P2, [R10+URZ+0x28850], R5 ;  /* 0x028850050a0075a7 */ /* 0x0002a6000804017f */
[----:B--2---:R-:W-:Y:S05]  /*14af0*/  @!P2 NANOSLEEP.SYNCS 0x989680 ;  /* 0x009896800000a95d */ /* 0x004fea0003900000 */
[----:B------:R-:W2:Y:S02]  /*14b00*/  @!P2 SYNCS.PHASECHK.TRANS64 P2, [R10+URZ+0x28850], R5 ;  /* 0x028850050a00a5a7 */ /* 0x000ea4000804007f */
[----:B--2---:R-:W-:Y:S05]  /*14b10*/  @!P2 BRA `(.L_x_6614) ;  /* 0xfffffffc00eca947 */ /* 0x004fea000383ffff */
[----:B------:R-:W-:Y:S05]  /*14b20*/  BRA `(.L_x_6611) ;  /* 0xffffff0400607947 */ /* 0x000fea000383ffff */
.L_x_6631:
[----:B-1----:R-:W-:-:S04]  /*14b30*/  IMAD.U32 R5, RZ, RZ, UR6 ;  /* 0x00000006ff057e24 */ /* 0x002fc8000f8e00ff */
[----:B------:R1:W2:Y:S03]  /*14b40*/  SYNCS.PHASECHK.TRANS64.TRYWAIT P2, [R5+URZ+0x28830], R0 ;  /* 0x02883000050075a7 */ /* 0x0002a6000804017f */
[----:B--2---:R-:W-:Y:S05]  /*14b50*/  @!P2 NANOSLEEP.SYNCS 0x989680 ;  /* 0x009896800000a95d */ /* 0x004fea0003900000 */
[----:B------:R-:W2:Y:S02]  /*14b60*/  @!P2 SYNCS.PHASECHK.TRANS64 P2, [R5+URZ+0x28830], R0 ;  /* 0x028830000500a5a7 */ /* 0x000ea4000804007f */
[----:B--2---:R-:W-:Y:S05]  /*14b70*/  @!P2 BRA `(.L_x_6631) ;  /* 0xfffffffc00eca947 */ /* 0x004fea000383ffff */
[----:B------:R-:W-:Y:S05]  /*14b80*/  BRA `(.L_x_6628) ;  /* 0xffffff34000c7947 */ /* 0x000fea000383ffff */
.L_x_6635:
[----:B-1----:R-:W-:-:S04]  /*14b90*/  IMAD.U32 R5, RZ, RZ, UR6 ;  /* 0x00000006ff057e24 */ /* 0x002fc8000f8e00ff */
[----:B------:R1:W2:Y:S03]  /*14ba0*/  SYNCS.PHASECHK.TRANS64.TRYWAIT P2, [R5+URZ+0x28850], R0 ;  /* 0x02885000050075a7 */ /* 0x0002a6000804017f */
[----:B--2---:R-:W-:Y:S05]  /*14bb0*/  @!P2 NANOSLEEP.SYNCS 0x989680 ;  /* 0x009896800000a95d */ /* 0x004fea0003900000 */
[----:B------:R-:W2:Y:S02]  /*14bc0*/  @!P2 SYNCS.PHASECHK.TRANS64 P2, [R5+URZ+0x28850], R0 ;  /* 0x028850000500a5a7 */ /* 0x000ea4000804007f */
[----:B--2---:R-:W-:Y:S05]  /*14bd0*/  @!P2 BRA `(.L_x_6635) ;  /* 0xfffffffc00eca947 */ /* 0x004fea000383ffff */
[----:B------:R-:W-:Y:S05]  /*14be0*/  BRA `(.L_x_6632) ;  /* 0xffffff3400d47947 */ /* 0x000fea000383ffff */
.L_x_6641:
[----:B-1----:R-:W-:-:S04]  /*14bf0*/  IMAD.U32 R5, RZ, RZ, UR6 ;  /* 0x00000006ff057e24 */ /* 0x002fc8000f8e00ff */
[----:B------:R1:W2:Y:S03]  /*14c00*/  SYNCS.PHASECHK.TRANS64.TRYWAIT P2, [R5+URZ+0x28830], R0 ;  /* 0x02883000050075a7 */ /* 0x0002a6000804017f */
[----:B--2---:R-:W-:Y:S05]  /*14c10*/  @!P2 NANOSLEEP.SYNCS 0x989680 ;  /* 0x009896800000a95d */ /* 0x004fea0003900000 */
[----:B------:R-:W2:Y:S02]  /*14c20*/  @!P2 SYNCS.PHASECHK.TRANS64 P2, [R5+URZ+0x28830], R0 ;  /* 0x028830000500a5a7 */ /* 0x000ea4000804007f */
[----:B--2---:R-:W-:Y:S05]  /*14c30*/  @!P2 BRA `(.L_x_6641) ;  /* 0xfffffffc00eca947 */ /* 0x004fea000383ffff */
[----:B------:R-:W-:Y:S05]  /*14c40*/  BRA `(.L_x_6638) ;  /* 0xffffff5400047947 */ /* 0x000fea000383ffff */
.L_x_6645:
[----:B-1----:R-:W-:-:S04]  /*14c50*/  IMAD.U32 R5, RZ, RZ, UR6 ;  /* 0x00000006ff057e24 */ /* 0x002fc8000f8e00ff */
[----:B------:R1:W2:Y:S03]  /*14c60*/  SYNCS.PHASECHK.TRANS64.TRYWAIT P2, [R5+URZ+0x28850], R0 ;  /* 0x02885000050075a7 */ /* 0x0002a6000804017f */
[----:B--2---:R-:W-:Y:S05]  /*14c70*/  @!P2 NANOSLEEP.SYNCS 0x989680 ;  /* 0x009896800000a95d */ /* 0x004fea0003900000 */
[----:B------:R-:W2:Y:S02]  /*14c80*/  @!P2 SYNCS.PHASECHK.TRANS64 P2, [R5+URZ+0x28850], R0 ;  /* 0x028850000500a5a7 */ /* 0x000ea4000804007f */
[----:B--2---:R-:W-:Y:S05]  /*14c90*/  @!P2 BRA `(.L_x_6645) ;  /* 0xfffffffc00eca947 */ /* 0x004fea000383ffff */
[----:B------:R-:W-:Y:S05]  /*14ca0*/  BRA `(.L_x_6642) ;  /* 0xffffff5400cc7947 */ /* 0x000fea000383ffff */
.L_x_6658:
[----:B-1----:R-:W-:-:S04]  /*14cb0*/  IMAD.U32 R7, RZ, RZ, UR5 ;  /* 0x00000005ff077e24 */ /* 0x002fc8000f8e00ff */
[----:B------:R1:W2:Y:S03]  /*14cc0*/  SYNCS.PHASECHK.TRANS64.TRYWAIT P0, [R7+URZ+0x28850], R2 ;  /* 0x02885002070075a7 */ /* 0x0002a6000800017f */
[----:B--2---:R-:W-:Y:S05]  /*14cd0*/  @!P0 NANOSLEEP.SYNCS 0x989680 ;  /* 0x009896800000895d */ /* 0x004fea0003900000 */
[----:B------:R-:W2:Y:S02]  /*14ce0*/  @!P0 SYNCS.PHASECHK.TRANS64 P0, [R7+URZ+0x28850], R2 ;  /* 0x02885002070085a7 */ /* 0x000ea4000800007f */
[----:B--2---:R-:W-:Y:S05]  /*14cf0*/  @!P0 BRA `(.L_x_6658) ;  /* 0xfffffffc00ec8947 */ /* 0x004fea000383ffff */
[----:B------:R-:W-:Y:S05]  /*14d00*/  BRA `(.L_x_6657) ;  /* 0xffffff8000b47947 */ /* 0x000fea000383ffff */
.L_x_6706:
        /* <DEDUP_REMOVED lines=11> */
.L_x_6775:
[----:B------:R-:W-:Y:S05]  /*14dc0*/  BSYNC B0 ;  /* 0x0000000000007941 */ /* 0x000fea0003800000 */
.L_x_6774:
[----:B------:R-:W-:Y:S05]  /*14dd0*/  BRA `(.L_x_6776) ;  /* 0xffffffc400d07947 */ /* 0x000fea000383ffff */
.L_x_6707:
[----:B------:R-:W-:Y:S01]  /*14de0*/  BSSY B0, `(.L_x_6777) ;  /* 0x0000006000007945 */ /* 0x000fe20003800000 */
[----:B------:R-:W-:-:S07]  /*14df0*/  IMAD.MOV.U32 R15, RZ, RZ, -0x1 ;  /* 0xffffffffff0f7424 */ /* 0x000fce00078e00ff */
[----:B0-----:R-:W-:Y:S05]  /*14e00*/  WARPSYNC.COLLECTIVE R15, `(.L_x_6778) ;  /* 0x000000000f0c7348 */ /* 0x001fea0003c00000 */
[----:B------:R-:W-:Y:S02]  /*14e10*/  ELECT P6, UR62, PT ;  /* 0x00000000003e782f */ /* 0x000fe400038c0000 */
[----:B------:R-:W-:Y:S01]  /*14e20*/  MOV R14, UR62 ;  /* 0x0000003e000e7c02 */ /* 0x000fe20008000f00 */
[----:B0-----:R-:W-:Y:S10]  /*14e30*/  ENDCOLLECTIVE ;  /* 0x000000000000791b */ /* 0x001ff40003800000 */
.L_x_6778:
[----:B------:R-:W-:Y:S05]  /*14e40*/  BSYNC B0 ;  /* 0x0000000000007941 */ /* 0x000fea0003800000 */
.L_x_6777:
[----:B------:R-:W-:Y:S05]  /*14e50*/  BRA `(.L_x_6779) ;  /* 0xffffffc400c07947 */ /* 0x000fea000383ffff */
.L_x_6710:
[----:B-1----:R1:W2:Y:S02]  /*14e60*/  SYNCS.PHASECHK.TRANS64.TRYWAIT P0, [R9+URZ+0x28840], R10 ;  /* 0x0288400a090075a7 */ /* 0x0022a4000800017f */
[----:B--2---:R-:W-:Y:S05]  /*14e70*/  @!P0 NANOSLEEP.SYNCS 0x989680 ;  /* 0x009896800000895d */ /* 0x004fea0003900000 */
[----:B------:R-:W2:Y:S02]  /*14e80*/  @!P0 SYNCS.PHASECHK.TRANS64 P0, [R9+URZ+0x28840], R10 ;  /* 0x0288400a090085a7 */ /* 0x000ea4000800007f */
[----:B--2---:R-:W-:Y:S05]  /*14e90*/  @!P0 BRA `(.L_x_6710) ;  /* 0xfffffffc00f08947 */ /* 0x004fea000383ffff */
[----:B------:R-:W-:Y:S05]  /*14ea0*/  BRA `(.L_x_6780) ;  /* 0xffffffc800287947 */ /* 0x000fea000383ffff */
.L_x_6713:
        /* <DEDUP_REMOVED lines=8> */
.L_x_6721:
[----:B0-----:R0:W1:Y:S02]  /*14f30*/  SYNCS.PHASECHK.TRANS64.TRYWAIT P0, [R2+URZ+0x28840], R3 ;  /* 0x02884003020075a7 */ /* 0x001064000800017f */
[----:B-1----:R-:W-:Y:S05]  /*14f40*/  @!P0 NANOSLEEP.SYNCS 0x989680 ;  /* 0x009896800000895d */ /* 0x002fea0003900000 */
[----:B------:R-:W1:Y:S02]  /*14f50*/  @!P0 SYNCS.PHASECHK.TRANS64 P0, [R2+URZ+0x28840], R3 ;  /* 0x02884003020085a7 */ /* 0x000e64000800007f */
[----:B-1----:R-:W-:Y:S05]  /*14f60*/  @!P0 BRA `(.L_x_6721) ;  /* 0xfffffffc00f08947 */ /* 0x002fea000383ffff */
[----:B------:R-:W-:Y:S05]  /*14f70*/  BRA `(.L_x_6782) ;  /* 0xffffffcc00f87947 */ /* 0x000fea000383ffff */
.L_x_6723:
[----:B0-----:R0:W1:Y:S02]  /*14f80*/  SYNCS.PHASECHK.TRANS64.TRYWAIT P0, [R3+URZ+0x60], R2 ;  /* 0x00006002030075a7 */ /* 0x001064000800017f */
[----:B-1----:R-:W-:Y:S05]  /*14f90*/  @!P0 NANOSLEEP.SYNCS 0x989680 ;  /* 0x009896800000895d */ /* 0x002fea0003900000 */
[----:B------:R-:W1:Y:S02]  /*14fa0*/  @!P0 SYNCS.PHASECHK.TRANS64 P0, [R3+URZ+0x60], R2 ;  /* 0x00006002030085a7 */ /* 0x000e64000800007f */
[----:B-1----:R-:W-:Y:S05]  /*14fb0*/  @!P0 BRA `(.L_x_6723) ;  /* 0xfffffffc00f08947 */ /* 0x002fea000383ffff */
[----:B------:R-:W-:Y:S05]  /*14fc0*/  BRA `(.L_x_6783) ;  /* 0xffffffd000947947 */ /* 0x000fea000383ffff */
.L_x_6728:
[----:B-1----:R1:W2:Y:S02]  /*14fd0*/  SYNCS.PHASECHK.TRANS64.TRYWAIT P0, [R2+URZ+0x28840], R3 ;  /* 0x02884003020075a7 */ /* 0x0022a4000800017f */
[----:B--2---:R-:W-:Y:S05]  /*14fe0*/  @!P0 NANOSLEEP.SYNCS 0x989680 ;  /* 0x009896800000895d */ /* 0x004fea0003900000 */
[----:B------:R-:W2:Y:S02]  /*14ff0*/  @!P0 SYNCS.PHASECHK.TRANS64 P0, [R2+URZ+0x28840], R3 ;  /* 0x02884003020085a7 */ /* 0x000ea4000800007f */
[----:B--2---:R-:W-:Y:S05]  /*15000*/  @!P0 BRA `(.L_x_6728) ;  /* 0xfffffffc00f08947 */ /* 0x004fea000383ffff */
[----:B------:R-:W-:Y:S05]  /*15010*/  BRA `(.L_x_6784) ;  /* 0xffffffd400fc7947 */ /* 0x000fea000383ffff */
.L_x_6730:
[----:B0-----:R0:W1:Y:S02]  /*15020*/  SYNCS.PHASECHK.TRANS64.TRYWAIT P1, [R2+URZ+0x60], R3 ;  /* 0x00006003020075a7 */ /* 0x001064000802017f */
[----:B-1----:R-:W-:Y:S05]  /*15030*/  @!P1 NANOSLEEP.SYNCS 0x989680 ;  /* 0x009896800000995d */ /* 0x002fea0003900000 */
[----:B------:R-:W1:Y:S02]  /*15040*/  @!P1 SYNCS.PHASECHK.TRANS64 P1, [R2+URZ+0x60], R3 ;  /* 0x00006003020095a7 */ /* 0x000e64000802007f */
[----:B-1----:R-:W-:Y:S05]  /*15050*/  @!P1 BRA `(.L_x_6730) ;  /* 0xfffffffc00f09947 */ /* 0x002fea000383ffff */
[----:B------:R-:W-:Y:S05]  /*15060*/  BRA `(.L_x_6785) ;  /* 0xffffffd800987947 */ /* 0x000fea000383ffff */
.L_x_6735:
[----:B--2---:R2:W3:Y:S02]  /*15070*/  SYNCS.PHASECHK.TRANS64.TRYWAIT P0, [R2+URZ+0x28840], R3 ;  /* 0x02884003020075a7 */ /* 0x0044e4000800017f */
[----:B---3--:R-:W-:Y:S05]  /*15080*/  @!P0 NANOSLEEP.SYNCS 0x989680 ;  /* 0x009896800000895d */ /* 0x008fea0003900000 */
[----:B------:R-:W3:Y:S02]  /*15090*/  @!P0 SYNCS.PHASECHK.TRANS64 P0, [R2+URZ+0x28840], R3 ;  /* 0x02884003020085a7 */ /* 0x000ee4000800007f */
[----:B---3--:R-:W-:Y:S05]  /*150a0*/  @!P0 BRA `(.L_x_6735) ;  /* 0xfffffffc00f08947 */ /* 0x008fea000383ffff */
[----:B------:R-:W-:Y:S05]  /*150b0*/  BRA `(.L_x_6786) ;  /* 0xffffffdc00b87947 */ /* 0x000fea000383ffff */
.L_x_6737:
[----:B0-----:R0:W1:Y:S02]  /*150c0*/  SYNCS.PHASECHK.TRANS64.TRYWAIT P1, [R2+URZ+0x60], R9 ;  /* 0x00006009020075a7 */ /* 0x001064000802017f */
[----:B-1----:R-:W-:Y:S05]  /*150d0*/  @!P1 NANOSLEEP.SYNCS 0x989680 ;  /* 0x009896800000995d */ /* 0x002fea0003900000 */
[----:B------:R-:W1:Y:S02]  /*150e0*/  @!P1 SYNCS.PHASECHK.TRANS64 P1, [R2+URZ+0x60], R9 ;  /* 0x00006009020095a7 */ /* 0x000e64000802007f */
[----:B-1----:R-:W-:Y:S05]  /*150f0*/  @!P1 BRA `(.L_x_6737) ;  /* 0xfffffffc00f09947 */ /* 0x002fea000383ffff */
[----:B------:R-:W-:Y:S05]  /*15100*/  BRA `(.L_x_6787) ;  /* 0xffffffe000547947 */ /* 0x000fea000383ffff */
.L_x_6744:
[----:B-1----:R1:W2:Y:S02]  /*15110*/  SYNCS.PHASECHK.TRANS64.TRYWAIT P0, [R3+URZ+0x28860], R0 ;  /* 0x02886000030075a7 */ /* 0x0022a4000800017f */
[----:B--2---:R-:W-:Y:S05]  /*15120*/  @!P0 NANOSLEEP.SYNCS 0x989680 ;  /* 0x009896800000895d */ /* 0x004fea0003900000 */
[----:B------:R-:W2:Y:S02]  /*15130*/  @!P0 SYNCS.PHASECHK.TRANS64 P0, [R3+URZ+0x28860], R0 ;  /* 0x02886000030085a7 */ /* 0x000ea4000800007f */
[----:B--2---:R-:W-:Y:S05]  /*15140*/  @!P0 BRA `(.L_x_6744) ;  /* 0xfffffffc00f08947 */ /* 0x004fea000383ffff */
[----:B------:R-:W-:Y:S05]  /*15150*/  BRA `(.L_x_6788) ;  /* 0xffffffe4005c7947 */ /* 0x000fea000383ffff */
.L_x_6746:
        /* <DEDUP_REMOVED lines=8> */
.L_x_6790:
[----:B------:R-:W-:Y:S05]  /*151e0*/  BSYNC B0 ;  /* 0x0000000000007941 */ /* 0x000fea0003800000 */
.L_x_6789:
        /* <DEDUP_REMOVED lines=8> */
.L_x_6791:
[----:B------:R-:W-:Y:S01]  /*15270*/  IMAD.MOV.U32 R7, RZ, RZ, R14 ;  /* 0x000000ffff077224 */ /* 0x000fe200078e000e */
[----:B------:R-:W-:Y:S06]  /*15280*/  BRA `(.L_x_6792) ;  /* 0xffffffe400e47947 */ /* 0x000fec000383ffff */
.L_x_6749:
        /* <DEDUP_REMOVED lines=8> */
.L_x_6794:
[----:B------:R-:W-:Y:S05]  /*15310*/  BSYNC B0 ;  /* 0x0000000000007941 */ /* 0x000fea0003800000 */
.L_x_6793:
        /* <DEDUP_REMOVED lines=10> */
.L_x_6795:
        /* <DEDUP_REMOVED lines=8> */
.L_x_6796:
        /* <DEDUP_REMOVED lines=8> */
.L_x_6797:
        /* <DEDUP_REMOVED lines=8> */
.L_x_6798:
        /* <DEDUP_REMOVED lines=8> */
.L_x_6799:
[----:B------:R-:W-:Y:S05]  /*155c0*/  BRA `(.L_x_6800) ;  /* 0xffffffe400a87947 */ /* 0x000fea000383ffff */
.L_x_6754:
[----:B------:R-:W-:Y:S01]  /*155d0*/  BSSY B0, `(.L_x_6801) ;  /* 0x0000008000007945 */ /* 0x000fe20003800000 */
[----:B-----5:R-:W-:Y:S02]  /*155e0*/  IMAD.MOV.U32 R13, RZ, RZ, R17 ;  /* 0x000000ffff0d7224 */ /* 0x020fe400078e0011 */
[----:B------:R-:W-:Y:S02]  /*155f0*/  IMAD.MOV.U32 R12, RZ, RZ, 0x1 ;  /* 0x00000001ff0c7424 */ /* 0x000fe400078e00ff */
[----:B------:R-:W-:Y:S02]  /*15600*/  IMAD.MOV.U32 R11, RZ, RZ, RZ ;  /* 0x000000ffff0b7224 */ /* 0x000fe400078e00ff */
[----:B------:R-:W-:-:S07]  /*15610*/  IMAD.MOV.U32 R15, RZ, RZ, -0x1 ;  /* 0xffffffffff0f7424 */ /* 0x000fce00078e00ff */
[----:B0-2---:R-:W-:Y:S05]  /*15620*/  WARPSYNC.COLLECTIVE R15, `(.L_x_6802) ;  /* 0x000000000f087348 */ /* 0x005fea0003c00000 */
[----:B------:R1:W3:Y:S02]  /*15630*/  SHFL.UP P6, R14, R13, R12, R11 ;  /* 0x0400000c0d0e7389 */ /* 0x0002e400000c000b */
[----:B0123--:R-:W-:Y:S01]  /*15640*/  ENDCOLLECTIVE ;  /* 0x000000000000791b */ /* 0x00ffe20003800000 */
.L_x_6802:
[----:B------:R-:W-:Y:S05]  /*15650*/  BSYNC B0 ;  /* 0x0000000000007941 */ /* 0x000fea0003800000 */
.L_x_6801:
        /* <DEDUP_REMOVED lines=10> */
.L_x_6803:
        /* <DEDUP_REMOVED lines=8> */
.L_x_6804:
        /* <DEDUP_REMOVED lines=8> */
.L_x_6805:
        /* <DEDUP_REMOVED lines=8> */
.L_x_6806:
        /* <DEDUP_REMOVED lines=8> */
.L_x_6807:
[----:B------:R-:W-:Y:S05]  /*15900*/  BRA `(.L_x_6808) ;  /* 0xffffffe4008c7947 */ /* 0x000fea000383ffff */
.L_x_6756:
[----:B------:R-:W-:Y:S01]  /*15910*/  BSSY B0, `(.L_x_6809) ;  /* 0x0000006000007945 */ /* 0x000fe20003800000 */
[----:B------:R-:W-:Y:S01]  /*15920*/  PLOP3.LUT P6, PT, P6, PT, PT, 0x8, 0x0 ;  /* 0x000000000000781c */ /* 0x000fe200037ce170 */
[----:B------:R-:W-:-:S12]  /*15930*/  IMAD.MOV.U32 R15, RZ, RZ, -0x1 ;  /* 0xffffffffff0f7424 */ /* 0x000fd800078e00ff */
[----:B0-----:R-:W-:Y:S05]  /*15940*/  WARPSYNC.COLLECTIVE R15, `(.L_x_6810) ;  /* 0x000000000f087348 */ /* 0x001fea0003c00000 */
[----:B------:R-:W-:Y:S01]  /*15950*/  VOTE.ANY R14, PT, P6 ;  /* 0x00000000000e7806 */ /* 0x000fe200030e0100 */
[----:B0-----:R-:W-:Y:S06]  /*15960*/  ENDCOLLECTIVE ;  /* 0x000000000000791b */ /* 0x001fec0003800000 */
.L_x_6810:
[----:B------:R-:W-:Y:S05]  /*15970*/  BSYNC B0 ;  /* 0x0000000000007941 */ /* 0x000fea0003800000 */
.L_x_6809:
        /* <DEDUP_REMOVED lines=9> */
.L_x_6811:
[----:B------:R-:W-:Y:S01]  /*15a10*/  IMAD.MOV.U32 R17, RZ, RZ, R14 ;  /* 0x000000ffff117224 */ /* 0x000fe200078e000e */
[----:B------:R-:W-:Y:S06]  /*15a20*/  BRA `(.L_x_6812) ;  /* 0xffffffe4007c7947 */ /* 0x000fec000383ffff */
.L_x_6758:
[----:B------:R-:W-:Y:S01]  /*15a30*/  BSSY B0, `(.L_x_6813) ;  /* 0x0000007000007945 */ /* 0x000fe20003800000 */
[----:B------:R-:W-:Y:S02]  /*15a40*/  IMAD.MOV.U32 R13, RZ, RZ, R2 ;  /* 0x000000ffff0d7224 */ /* 0x000fe400078e0002 */
[----:B------:R-:W-:Y:S02]  /*15a50*/  IMAD.MOV.U32 R11, RZ, RZ, 0x1f ;  /* 0x0000001fff0b7424 */ /* 0x000fe400078e00ff */
[----:B------:R-:W-:-:S07]  /*15a60*/  IMAD.MOV.U32 R15, RZ, RZ, -0x1 ;  /* 0xffffffffff0f7424 */ /* 0x000fce00078e00ff */
[----:B012---:R-:W-:Y:S05]  /*15a70*/  WARPSYNC.COLLECTIVE R15, `(.L_x_6814) ;  /* 0x000000000f087348 */ /* 0x007fea0003c00000 */
[----:B------:R3:W4:Y:S02]  /*15a80*/  SHFL.IDX P6, R14, R13, R12, R11 ;  /* 0x0000000c0d0e7389 */ /* 0x00072400000c000b */
[----:B01234-:R-:W-:Y:S01]  /*15a90*/  ENDCOLLECTIVE ;  /* 0x000000000000791b */ /* 0x01ffe20003800000 */
.L_x_6814:
[----:B------:R-:W-:Y:S05]  /*15aa0*/  BSYNC B0 ;  /* 0x0000000000007941 */ /* 0x000fea0003800000 */
.L_x_6813:
[----:B------:R-:W-:Y:S01]  /*15ab0*/  IMAD.MOV.U32 R7, RZ, RZ, R14 ;  /* 0x000000ffff077224 */ /* 0x000fe200078e000e */
[----:B------:R-:W-:Y:S06]  /*15ac0*/  BRA `(.L_x_6757) ;  /* 0xffffffe400707947 */ /* 0x000fec000383ffff */
.L_x_6762:
[----:B-1----:R1:W2:Y:S02]  /*15ad0*/  SYNCS.PHASECHK.TRANS64.TRYWAIT P0, [R0+URZ+0x28820], R3 ;  /* 0x02882003000075a7 */ /* 0x0022a4000800017f */
[----:B--2---:R-:W-:Y:S05]  /*15ae0*/  @!P0 NANOSLEEP.SYNCS 0x989680 ;  /* 0x009896800000895d */ /* 0x004fea0003900000 */
[----:B------:R-:W2:Y:S02]  /*15af0*/  @!P0 SYNCS.PHASECHK.TRANS64 P0, [R0+URZ+0x28820], R3 ;  /* 0x02882003000085a7 */ /* 0x000ea4000800007f */
[----:B--2---:R-:W-:Y:S05]  /*15b00*/  @!P0 BRA `(.L_x_6762) ;  /* 0xfffffffc00f08947 */ /* 0x004fea000383ffff */
[----:B------:R-:W-:Y:S05]  /*15b10*/  BRA `(.L_x_6815) ;  /* 0xffffffe800e47947 */ /* 0x000fea000383ffff */
.L_x_6763:
        /* <DEDUP_REMOVED lines=11> */
.L_x_6817:
[----:B------:R-:W-:Y:S05]  /*15bd0*/  BSYNC B0 ;  /* 0x0000000000007941 */ /* 0x000fea0003800000 */
.L_x_6816:
[----:B------:R-:W-:Y:S05]  /*15be0*/  BRA `(.L_x_6818) ;  /* 0xffffffe800cc7947 */ /* 0x000fea000383ffff */
.L_x_6766:
[----:B------:R-:W-:Y:S01]  /*15bf0*/  BSSY B1, `(.L_x_6819) ;  /* 0x0000006000017945 */ /* 0x000fe20003800000 */
[----:B------:R-:W-:-:S07]  /*15c00*/  IMAD.MOV.U32 R15, RZ, RZ, -0x1 ;  /* 0xffffffffff0f7424 */ /* 0x000fce00078e00ff */
[----:B012---:R-:W-:Y:S05]  /*15c10*/  WARPSYNC.COLLECTIVE R15, `(.L_x_6820) ;  /* 0x000000000f0c7348 */ /* 0x007fea0003c00000 */
[----:B------:R-:W-:Y:S02]  /*15c20*/  ELECT P6, UR62, PT ;  /* 0x00000000003e782f */ /* 0x000fe400038c0000 */
[----:B------:R-:W-:Y:S01]  /*15c30*/  MOV R14, UR62 ;  /* 0x0000003e000e7c02 */ /* 0x000fe20008000f00 */
[----:B012---:R-:W-:Y:S10]  /*15c40*/  ENDCOLLECTIVE ;  /* 0x000000000000791b */ /* 0x007ff40003800000 */
.L_x_6820:
[----:B------:R-:W-:Y:S05]  /*15c50*/  BSYNC B1 ;  /* 0x0000000000017941 */ /* 0x000fea0003800000 */
.L_x_6819:
[----:B------:R-:W-:Y:S05]  /*15c60*/  BRA `(.L_x_6821) ;  /* 0xffffffe800c47947 */ /* 0x000fea000383ffff */
.L_x_6768:
[----:B-1----:R1:W2:Y:S02]  /*15c70*/  SYNCS.PHASECHK.TRANS64.TRYWAIT P0, [R6+URZ], R5 ;  /* 0x00000005060075a7 */ /* 0x0022a4000800017f */
[----:B--2---:R-:W-:Y:S05]  /*15c80*/  @!P0 NANOSLEEP.SYNCS 0x989680 ;  /* 0x009896800000895d */ /* 0x004fea0003900000 */
[----:B------:R-:W2:Y:S02]  /*15c90*/  @!P0 SYNCS.PHASECHK.TRANS64 P0, [R6+URZ], R5 ;  /* 0x00000005060085a7 */ /* 0x000ea4000800007f */
[----:B--2---:R-:W-:Y:S05]  /*15ca0*/  @!P0 BRA `(.L_x_6768) ;  /* 0xfffffffc00f08947 */ /* 0x004fea000383ffff */
[----:B------:R-:W-:Y:S05]  /*15cb0*/  BRA `(.L_x_6822) ;  /* 0xffffffec00007947 */ /* 0x000fea000383ffff */
.L_x_6769:
[----:B--2---:R2:W3:Y:S02]  /*15cc0*/  SYNCS.PHASECHK.TRANS64.TRYWAIT P0, [R7+URZ], R2 ;  /* 0x00000002070075a7 */ /* 0x0044e4000800017f */
[----:B---3--:R-:W-:Y:S05]  /*15cd0*/  @!P0 NANOSLEEP.SYNCS 0x989680 ;  /* 0x009896800000895d */ /* 0x008fea0003900000 */
[----:B------:R-:W3:Y:S02]  /*15ce0*/  @!P0 SYNCS.PHASECHK.TRANS64 P0, [R7+URZ], R2 ;  /* 0x00000002070085a7 */ /* 0x000ee4000800007f */
[----:B---3--:R-:W-:Y:S05]  /*15cf0*/  @!P0 BRA `(.L_x_6769) ;  /* 0xfffffffc00f08947 */ /* 0x008fea000383ffff */
[----:B------:R-:W-:Y:S05]  /*15d00*/  BRA `(.L_x_6823) ;  /* 0xffffffe800f47947 */ /* 0x000fea000383ffff */
.L_x_6771:
[----:B---3--:R3:W4:Y:S02]  /*15d10*/  SYNCS.PHASECHK.TRANS64.TRYWAIT P0, [R4+URZ], R5 ;  /* 0x00000005040075a7 */ /* 0x008724000800017f */
[----:B----4-:R-:W-:Y:S05]  /*15d20*/  @!P0 NANOSLEEP.SYNCS 0x989680 ;  /* 0x009896800000895d */ /* 0x010fea0003900000 */
[----:B------:R-:W4:Y:S02]  /*15d30*/  @!P0 SYNCS.PHASECHK.TRANS64 P0, [R4+URZ], R5 ;  /* 0x00000005040085a7 */ /* 0x000f24000800007f */
[----:B----4-:R-:W-:Y:S05]  /*15d40*/  @!P0 BRA `(.L_x_6771) ;  /* 0xfffffffc00f08947 */ /* 0x010fea000383ffff */
[----:B------:R-:W-:Y:S05]  /*15d50*/  BRA `(.L_x_6824) ;  /* 0xffffffe800fc7947 */ /* 0x000fea000383ffff */
.L_x_6825:
        /* <DEDUP_REMOVED lines=10> */
.L_x_12774:


//--------------------- .text._ZN7cutlass13device_kernelIN5flash11enable_sm90INS1_16FlashAttnFwdSm90INS1_25CollectiveMainloopFwdSm90ILi2EN4cute5tupleIJNS5_1CILi1EEES8_S8_EEENS6_IJNS7_ILi128EEESA_SA_EEELi128ENS_6half_tEfNS_4arch4Sm90ELb0ELb1ELb0ELb1ELb0ELb1ELb0ELb1ELb1ELb0ELb0ELb0EEENS1_21CollectiveEpilogueFwdISB_S9_SC_SE_Li256ELb1ELb0ELb0ELb0EEENS1_36VarlenDynamicPersistentTileSchedulerILi128ELi128ELi256ELi32ELb0ELb0ELb1ELb1ELb0ELb1EEEEEEEEEvNT_6ParamsE --------------------------
	.section	.text._ZN7cutlass13device_kernelIN5flash11enable_sm90INS1_16FlashAttnFwdSm90INS1_25CollectiveMainloopFwdSm90ILi2EN4cute5tupleIJNS5_1CILi1EEES8_S8_EEENS6_IJNS7_ILi128EEESA_SA_EEELi128ENS_6half_tEfNS_4arch4Sm90ELb0ELb1ELb0ELb1ELb0ELb1ELb0ELb1ELb1ELb0ELb0ELb0EEENS1_21CollectiveEpilogueFwdISB_S9_SC_SE_Li256ELb1ELb0ELb0ELb0EEENS1_36VarlenDynamicPersistentTileSchedulerILi128ELi128ELi256ELi32ELb0ELb0ELb1ELb1ELb0ELb1EEEEEEEEEvNT_6ParamsE,"ax",@progbits
	.align	128
.text._ZN7cutlass13device_kernelIN5flash11enable_sm90INS1_16FlashAttnFwdSm90INS1_25CollectiveMainloopFwdSm90ILi2EN4cute5tupleIJNS5_1CILi1EEES8_S8_EEENS6_IJNS7_ILi128EEESA_SA_EEELi128ENS_6half_tEfNS_4arch4Sm90ELb0ELb1ELb0ELb1ELb0ELb1ELb0ELb1ELb1ELb0ELb0ELb0EEENS1_21CollectiveEpilogueFwdISB_S9_SC_SE_Li256ELb1ELb0ELb0ELb0EEENS1_36VarlenDynamicPersistentTileSchedulerILi128ELi128ELi256ELi32ELb0ELb0ELb1ELb1ELb0ELb1EEEEEEEEEvNT_6ParamsE:
        .type           _ZN7cutlass13device_kernelIN5flash11enable_sm90INS1_16FlashAttnFwdSm90INS1_25CollectiveMainloopFwdSm90ILi2EN4cute5tupleIJNS5_1CILi1EEES8_S8_EEENS6_IJNS7_ILi128EEESA_SA_EEELi128ENS_6half_tEfNS_4arch4Sm90ELb0ELb1ELb0ELb1ELb0ELb1ELb0ELb1ELb1ELb0ELb0ELb0EEENS1_21CollectiveEpilogueFwdISB_S9_SC_SE_Li256ELb1ELb0ELb0ELb0EEENS1_36VarlenDynamicPersistentTileSchedulerILi128ELi128ELi256ELi32ELb0ELb0ELb1ELb1ELb0ELb1EEEEEEEEEvNT_6ParamsE,@function
        .size           _ZN7cutlass13device_kernelIN5flash11enable_sm90INS1_16FlashAttnFwdSm90INS1_25CollectiveMainloopFwdSm90ILi2EN4cute5tupleIJNS5_1CILi1EEES8_S8_EEENS6_IJNS7_ILi128EEESA_SA_EEELi128ENS_6half_tEfNS_4arch4Sm90ELb0ELb1ELb0ELb1ELb0ELb1ELb0ELb1ELb1ELb0ELb0ELb0EEENS1_21CollectiveEpilogueFwdISB_S9_SC_SE_Li256ELb1ELb0ELb0ELb0EEENS1_36VarlenDynamicPersistentTileSchedulerILi128ELi128ELi256ELi32ELb0ELb0ELb1ELb1ELb0ELb1EEEEEEEEEvNT_6ParamsE,(.L_x_12775 - _ZN7cutlass13device_kernelIN5flash11enable_sm90INS1_16FlashAttnFwdSm90INS1_25CollectiveMainloopFwdSm90ILi2EN4cute5tupleIJNS5_1CILi1EEES8_S8_EEENS6_IJNS7_ILi128EEESA_SA_EEELi128ENS_6half_tEfNS_4arch4Sm90ELb0ELb1ELb0ELb1ELb0ELb1ELb0ELb1ELb1ELb0ELb0ELb0EEENS1_21CollectiveEpilogueFwdISB_S9_SC_SE_Li256ELb1ELb0ELb0ELb0EEENS1_36VarlenDynamicPersistentTileSchedulerILi128ELi128ELi256ELi32ELb0ELb0ELb1ELb1ELb0ELb1EEEEEEEEEvNT_6ParamsE)
        .other          _ZN7cutlass13device_kernelIN5flash11enable_sm90INS1_16FlashAttnFwdSm90INS1_25CollectiveMainloopFwdSm90ILi2EN4cute5tupleIJNS5_1CILi1EEES8_S8_EEENS6_IJNS7_ILi128EEESA_SA_EEELi128ENS_6half_tEfNS_4arch4Sm90ELb0ELb1ELb0ELb1ELb0ELb1ELb0ELb1ELb1ELb0ELb0ELb0EEENS1_21CollectiveEpilogueFwdISB_S9_SC_SE_Li256ELb1ELb0ELb0ELb0EEENS1_36VarlenDynamicPersistentTileSchedulerILi128ELi128ELi256ELi32ELb0ELb0ELb1ELb1ELb0ELb1EEEEEEEEEvNT_6ParamsE,@"STO_CUDA_ENTRY STV_DEFAULT"
_ZN7cutlass13device_kernelIN5flash11enable_sm90INS1_16FlashAttnFwdSm90INS1_25CollectiveMainloopFwdSm90ILi2EN4cute5tupleIJNS5_1CILi1EEES8_S8_EEENS6_IJNS7_ILi128EEESA_SA_EEELi128ENS_6half_tEfNS_4arch4Sm90ELb0ELb1ELb0ELb1ELb0ELb1ELb0ELb1ELb1ELb0ELb0ELb0EEENS1_21CollectiveEpilogueFwdISB_S9_SC_SE_Li256ELb1ELb0ELb0ELb0EEENS1_36VarlenDynamicPersistentTileSchedulerILi128ELi128ELi256ELi32ELb0ELb0ELb1ELb1ELb0ELb1EEEEEEEEEvNT_6ParamsE:
        /* <DEDUP_REMOVED lines=27> */
.L_x_6827:
[----:B------:R-:W-:Y:S05]  /*01b0*/  BSYNC B0 ;  /* 0x0000000000007941 */ /* 0x000fea0003800000 */
.L_x_6826:
        /* <DEDUP_REMOVED lines=41> */
.L_x_6828:
        /* <DEDUP_REMOVED lines=22> */
.L_x_6829:
        /* <DEDUP_REMOVED lines=18> */
.L_x_6830:
        /* <DEDUP_REMOVED lines=22> */
.L_x_6831:
        /* <DEDUP_REMOVED lines=22> */
.L_x_6832:
[----:B------:R-:W-:Y:S01]  /*0990*/  PLOP3.LUT P0, PT, PT, PT, UP0, 0x80, 0x0 ;  /* 0x000000000000781c */ /* 0x000fe20003f0f008 */
[----:B------:R-:W-:Y:S01]  /*09a0*/  UMOV UR36, 0x1 ;  /* 0x0000000100247882 */ /* 0x000fe20000000000 */
[----:B------:R-:W-:Y:S01]  /*09b0*/  NOP ;  /* 0x0000000000007918 */ /* 0x000fe20000000000 */
[----:B------:R-:W-:Y:S01]  /*09c0*/  USEL UR36, UR36, 0x2, !UP0 ;  /* 0x0000000224247887 */ /* 0x000fe2000c000000 */
[----:B------:R-:W-:Y:S01]  /*09d0*/  BSSY B7, `(.L_x_6833) ;  /* 0x00021f5000077945 */ /* 0x000fe20003800000 */
[----:B------:R-:W-:Y:S01]  /*09e0*/  ULDC.64 UR54, c[0x0][0x208] ;  /* 0x0000820000367ab9 */ /* 0x000fe20000000a00 */
[----:B012-4-:R-:W-:Y:S07]  /*09f0*/  BAR.SYNC.DEFER_BLOCKING 0x0 ;  /* 0x0000000000007b1d */ /* 0x017fee0000010000 */
[----:B------:R-:W-:Y:S05]  /*0a00*/  @!P0 BRA `(.L_x_6834) ;  /* 0x000001b800a88947 */ /* 0x000fea0003800000 */
.L_x_6835:
[----:B------:R-:W-:-:S08]  /*0a10*/  NOP ;  /* 0x0000000000007918 */ /* 0x000fd00000000000 */
[----:B------:R-:W0:Y:S02]  /*0a20*/  USETMAXREG.TRY_ALLOC.CTAPOOL UP0, 0xf0 ;  /* 0x000000f0000079c8 */ /* 0x000e240008000600 */
[----:B0-----:R-:W-:-:S13]  /*0a30*/  PLOP3.LUT P0, PT, PT, PT, UP0, 0x80, 0x0 ;  /* 0x000000000000781c */ /* 0x001fda0003f0f008 */
[----:B------:R-:W-:Y:S05]  /*0a40*/  @!P0 BRA `(.L_x_6835) ;  /* 0xfffffffc00f08947 */ /* 0x000fea000383ffff */
[----:B------:R-:W-:Y:S01]  /*0a50*/  SHF.R.U32.HI R0, RZ, 0x7, R3 ;  /* 0x00000007ff007819 */ /* 0x000fe20000011603 */
[----:B------:R-:W0:Y:S08]  /*0a60*/  S2UR UR5, SR_CgaCtaId ;  /* 0x00000000000579c3 */ /* 0x000e300000008800 */
[----:B------:R-:W-:Y:S06]  /*0a70*/  BAR.ARV 0x8, 0x120 ;  /* 0x0204800000007b1d */ /* 0x000fec0000002000 */
[----:B------:R-:W-:Y:S01]  /*0a80*/  ISETP.NE.AND P0, PT, R0, 0x1, PT ;  /* 0x000000010000780c */ /* 0x000fe20003f05270 */
[----:B------:R-:W-:-:S12]  /*0a90*/  UMOV UR4, 0x400 ;  /* 0x0000040000047882 */ /* 0x000fd80000000000 */
[----:B------:R-:W-:Y:S06]  /*0aa0*/  @!P0 BAR.ARV 0x9, 0x100 ;  /* 0x0244000000008b1d */ /* 0x000fec0000002000 */
[----:B0-----:R-:W-:Y:S02]  /*0ab0*/  ULEA UR4, UR5, UR4, 0x18 ;  /* 0x0000000405047291 */ /* 0x001fe4000f8ec03f */
[----:B------:R-:W-:Y:S04]  /*0ac0*/  BAR.SYNC.DEFER_BLOCKING 0x5, 0x120 ;  /* 0x0144800000007b1d */ /* 0x000fe80000010000 */
[----:B------:R-:W-:-:S02]  /*0ad0*/  IMAD.U32 R2, RZ, RZ, UR4 ;  /* 0x00000004ff027e24 */ /* 0x000fc4000f8e00ff */
[----:B------:R-:W-:-:S03]  /*0ae0*/  ULDC UR4, c[0x0][0xc14] ;  /* 0x0003050000047ab9 */ /* 0x000fc60000000800 */
[----:B------:R-:W0:Y:S01]  /*0af0*/  LDS.128 R196, [R2+0x288d0] ;  /* 0x0288d00002c47984 */ /* 0x000e220000000c00 */
[----:B------:R-:W-:Y:S06]  /*0b00*/  BAR.ARV 0x4, 0x120 ;  /* 0x0104800000007b1d */ /* 0x000fec0000002000 */
[----:B0-----:R-:W-:-:S13]  /*0b10*/  ISETP.GE.AND P0, PT, R199, UR4, PT ;  /* 0x00000004c7007c0c */ /* 0x001fda000bf06270 */
[----:B------:R-:W-:Y:S05]  /*0b20*/  @P0 BRA `(.L_x_6836) ;  /* 0x0000021c007c0947 */ /* 0x000fea0003800000 */
[----:B------:R-:W-:Y:S01]  /*0b30*/  VIADD R230, R3, 0xffffff80 ;  /* 0xffffff8003e67836 */ /* 0x000fe20000000000 */
[----:B------:R-:W-:Y:S01]  /*0b40*/  R2UR UR38, R2 ;  /* 0x00000000022672ca */ /* 0x000fe200000e0000 */
[----:B------:R-:W-:Y:S01]  /*0b50*/  IMAD.MOV.U32 R222, RZ, RZ, RZ ;  /* 0x000000ffffde7224 */ /* 0x000fe200078e00ff */
[----:B------:R-:W-:Y:S01]  /*0b60*/  CS2R R184, SRZ ;  /* 0x0000000000b87805 */ /* 0x000fe2000001ff00 */
[----:B------:R-:W-:Y:S01]  /*0b70*/  IMAD.MOV.U32 R194, RZ, RZ, RZ ;  /* 0x000000ffffc27224 */ /* 0x000fe200078e00ff */
[----:B------:R-:W-:Y:S01]  /*0b80*/  SHF.R.S32.HI R3, RZ, 0x1f, R230 ;  /* 0x0000001fff037819 */ /* 0x000fe200000114e6 */
[----:B------:R-:W-:Y:S01]  /*0b90*/  IMAD.MOV.U32 R186, RZ, RZ, RZ ;  /* 0x000000ffffba7224 */ /* 0x000fe200078e00ff */
[----:B------:R-:W-:Y:S02]  /*0ba0*/  ULOP3.LUT UR39, UR36, 0x1, URZ, 0xfc, !UPT ;  /* 0x0000000124277892 */ /* 0x000fe4000f8efc3f */
[CC--:B------:R-:W-:Y:S02]  /*0bb0*/  LEA.HI R5, R3.reuse, R230.reuse, RZ, 0x7 ;  /* 0x000000e603057211 */ /* 0x0c0fe400078f38ff */
[----:B------:R-:W-:-:S02]  /*0bc0*/  LEA.HI R4, R3, R230, RZ, 0x5 ;  /* 0x000000e603047211 */ /* 0x000fc400078f28ff */
[C---:B------:R-:W-:Y:S01]  /*0bd0*/  LOP3.LUT R7, R5.reuse, 0xffffff80, RZ, 0xc0, !PT ;  /* 0xffffff8005077812 */ /* 0x040fe200078ec0ff */
[----:B------:R-:W-:Y:S01]  /*0be0*/  UIADD3 UR38, UR38, 0x10400, URZ ;  /* 0x0001040026267890 */ /* 0x000fe2000fffe03f */
[----:B------:R-:W-:Y:S01]  /*0bf0*/  SHF.R.S32.HI R228, RZ, 0x7, R5 ;  /* 0x00000007ffe47819 */ /* 0x000fe20000011405 */
[----:B------:R-:W-:Y:S02]  /*0c00*/  IMAD.SHL.U32 R4, R4, 0x20, RZ ;  /* 0x0000002004047824 */ /* 0x000fe400078e00ff */
[----:B------:R-:W-:Y:S01]  /*0c10*/  IMAD.IADD R224, R230, 0x1, -R7 ;  /* 0x00000001e6e07824 */ /* 0x000fe200078e0a07 */
[----:B------:R-:W-:Y:S02]  /*0c20*/  LEA.HI R5, R5, R228, RZ, 0x1 ;  /* 0x000000e405057211 */ /* 0x000fe400078f08ff */
[----:B------:R-:W-:Y:S02]  /*0c30*/  LOP3.LUT R4, R4, 0xfffffc00, RZ, 0xc0, !PT ;  /* 0xfffffc0004047812 */ /* 0x000fe400078ec0ff */
[----:B------:R-:W-:-:S02]  /*0c40*/  SHF.R.S32.HI R11, RZ, 0x1f, R224 ;  /* 0x0000001fff0b7819 */ /* 0x000fc400000114e0 */
[----:B------:R-:W-:Y:S02]  /*0c50*/  LOP3.LUT R5, R5, 0x3fffffe, RZ, 0xc0, !PT ;  /* 0x03fffffe05057812 */ /* 0x000fe400078ec0ff */
[CC--:B------:R-:W-:Y:S02]  /*0c60*/  LEA.HI R6, R11.reuse, R224.reuse, RZ, 0x2 ;  /* 0x000000e00b067211 */ /* 0x0c0fe400078f10ff */
[----:B------:R-:W-:Y:S01]  /*0c70*/  LEA.HI R11, R11, R224, RZ, 0x5 ;  /* 0x000000e00b0b7211 */ /* 0x000fe200078f28ff */
[----:B------:R-:W-:Y:S01]  /*0c80*/  IMAD.IADD R5, R228, 0x1, -R5 ;  /* 0x00000001e4057824 */ /* 0x000fe200078e0a05 */
[--C-:B------:R-:W-:Y:S02]  /*0c90*/  SHF.R.S32.HI R7, RZ, 0x2, R6.reuse ;  /* 0x00000002ff077819 */ /* 0x100fe40000011406 */
[----:B------:R-:W-:Y:S02]  /*0ca0*/  SHF.R.S32.HI R0, RZ, 0x1f, R6 ;  /* 0x0000001fff007819 */ /* 0x000fe40000011406 */
[----:B------:R-:W-:-:S02]  /*0cb0*/  SHF.R.S32.HI R11, RZ, 0x5, R11 ;  /* 0x00000005ff0b7819 */ /* 0x000fc4000001140b */
[----:B------:R-:W-:Y:S02]  /*0cc0*/  LEA.HI R8, R0, R7, RZ, 0x3 ;  /* 0x0000000700087211 */ /* 0x000fe400078f18ff */
[----:B------:R-:W-:Y:S02]  /*0cd0*/  LEA.HI R0, R3, R230, RZ, 0x4 ;  /* 0x000000e603007211 */ /* 0x000fe400078f20ff */
[----:B------:R-:W-:Y:S02]  /*0ce0*/  LOP3.LUT R8, R8, 0xfffffff8, RZ, 0xc0, !PT ;  /* 0xfffffff808087812 */ /* 0x000fe400078ec0ff */
[----:B------:R-:W-:Y:S02]  /*0cf0*/  SHF.R.S32.HI R9, RZ, 0x4, R0 ;  /* 0x00000004ff097819 */ /* 0x000fe40000011400 */
[----:B------:R-:W-:Y:S01]  /*0d00*/  LOP3.LUT R191, R6, 0x7ffffffc, RZ, 0xc0, !PT ;  /* 0x7ffffffc06bf7812 */ /* 0x000fe200078ec0ff */
[----:B------:R-:W-:Y:S01]  /*0d10*/  IMAD.IADD R8, R7, 0x1, -R8 ;  /* 0x0000000107087824 */ /* 0x000fe200078e0a08 */
[----:B------:R-:W-:-:S02]  /*0d20*/  LOP3.LUT R7, R0, 0x3fffff0, RZ, 0xc0, !PT ;  /* 0x03fffff000077812 */ /* 0x000fc400078ec0ff */
[----:B------:R-:W-:Y:S01]  /*0d30*/  LEA.HI R0, R0, R9, RZ, 0x1 ;  /* 0x0000000900007211 */ /* 0x000fe200078f08ff */
[----:B------:R-:W-:Y:S02]  /*0d40*/  IMAD R8, R11, 0x10, R8 ;  /* 0x000000100b087824 */ /* 0x000fe400078e0208 */
[----:B------:R-:W-:Y:S01]  /*0d50*/  IMAD.IADD R7, R230, 0x1, -R7 ;  /* 0x00000001e6077824 */ /* 0x000fe200078e0a07 */
[----:B------:R-:W-:Y:S01]  /*0d60*/  LOP3.LUT R0, R0, 0x1ffffffe, RZ, 0xc0, !PT ;  /* 0x1ffffffe00007812 */ /* 0x000fe200078ec0ff */
[----:B------:R-:W-:Y:S02]  /*0d70*/  IMAD R204, R5, 0x40, R8 ;  /* 0x0000004005cc7824 */ /* 0x000fe400078e0208 */
[----:B------:R-:W-:Y:S02]  /*0d80*/  IMAD R7, R7, 0x40, R4 ;  /* 0x0000004007077824 */ /* 0x000fe400078e0204 */
[----:B------:R-:W-:Y:S02]  /*0d90*/  IMAD.IADD R0, R9, 0x1, -R0 ;  /* 0x0000000109007824 */ /* 0x000fe400078e0a00 */
[----:B------:R-:W-:-:S02]  /*0da0*/  IMAD.IADD R191, R224, 0x1, -R191 ;  /* 0x00000001e0bf7824 */ /* 0x000fc400078e0abf */
[----:B------:R-:W-:Y:S01]  /*0db0*/  IMAD R229, R0, 0x8, R7 ;  /* 0x0000000800e57824 */ /* 0x000fe200078e0207 */
[CC--:B------:R-:W-:Y:S02]  /*0dc0*/  LEA.HI R0, R3.reuse, R230.reuse, RZ, 0x6 ;  /* 0x000000e603007211 */ /* 0x0c0fe400078f30ff */
[----:B------:R-:W-:-:S03]  /*0dd0*/  LEA.HI R3, R3, R230, RZ, 0x3 ;  /* 0x000000e603037211 */ /* 0x000fc600078f18ff */
[----:B------:R-:W-:Y:S01]  /*0de0*/  IMAD.SHL.U32 R0, R0, 0x8, RZ ;  /* 0x0000000800007824 */ /* 0x000fe200078e00ff */
[----:B------:R-:W-:Y:S02]  /*0df0*/  SHF.R.S32.HI R18, RZ, 0x3, R3 ;  /* 0x00000003ff127819 */ /* 0x000fe40000011403 */
[----:B------:R-:W-:Y:S02]  /*0e00*/  LOP3.LUT R5, R3, 0xfffffff8, RZ, 0xc0, !PT ;  /* 0xfffffff803057812 */ /* 0x000fe400078ec0ff */
[----:B------:R-:W-:Y:S01]  /*0e10*/  LOP3.LUT R212, R0, 0xfffffe00, RZ, 0xc0, !PT ;  /* 0xfffffe0000d47812 */ /* 0x000fe200078ec0ff */
[C---:B------:R-:W-:Y:S01]  /*0e20*/  VIADD R189, R18.reuse, 0x20 ;  /* 0x0000002012bd7836 */ /* 0x040fe20000000000 */
[----:B------:R-:W-:Y:S01]  /*0e30*/  SHF.R.S32.HI R19, RZ, 0x1f, R18 ;  /* 0x0000001fff137819 */ /* 0x000fe20000011412 */
[C---:B------:R-:W-:Y:S02]  /*0e40*/  VIADD R190, R18.reuse, 0x60 ;  /* 0x0000006012be7836 */ /* 0x040fe40000000000 */
[----:B------:R-:W-:Y:S01]  /*0e50*/  VIADD R188, R18, 0x40 ;  /* 0x0000004012bc7836 */ /* 0x000fe20000000000 */
[----:B------:R-:W-:Y:S01]  /*0e60*/  SHF.R.S32.HI R0, RZ, 0x1f, R189 ;  /* 0x0000001fff007819 */ /* 0x000fe200000114bd */
[----:B------:R-:W-:Y:S01]  /*0e70*/  IMAD.IADD R220, R230, 0x1, -R5 ;  /* 0x00000001e6dc7824 */ /* 0x000fe200078e0a05 */
[----:B------:R-:W-:Y:S01]  /*0e80*/  SHF.R.S32.HI R7, RZ, 0x1f, R190 ;  /* 0x0000001fff077819 */ /* 0x000fe200000114be */
[----:B------:R-:W-:Y:S01]  /*0e90*/  IMAD.SHL.U32 R203, R18, 0x40, RZ ;  /* 0x0000004012cb7824 */ /* 0x000fe200078e00ff */
[----:B------:R-:W-:Y:S01]  /*0ea0*/  SHF.R.S32.HI R5, RZ, 0x1f, R188 ;  /* 0x0000001fff057819 */ /* 0x000fe200000114bc */
[----:B------:R-:W-:Y:S01]  /*0eb0*/  IMAD.SHL.U32 R202, R189, 0x40, RZ ;  /* 0x00000040bdca7824 */ /* 0x000fe200078e00ff */
[----:B------:R-:W-:Y:S01]  /*0ec0*/  LEA.HI R0, R0, R189, RZ, 0x3 ;  /* 0x000000bd00007211 */ /* 0x000fe200078f18ff */
[----:B------:R-:W-:Y:S01]  /*0ed0*/  IMAD.SHL.U32 R201, R188, 0x40, RZ ;  /* 0x00000040bcc97824 */ /* 0x000fe200078e00ff */
[----:B------:R-:W-:Y:S01]  /*0ee0*/  LEA.HI R7, R7, R190, RZ, 0x3 ;  /* 0x000000be07077211 */ /* 0x000fe200078f18ff */
[----:B------:R-:W-:Y:S01]  /*0ef0*/  IMAD.SHL.U32 R200, R190, 0x40, RZ ;  /* 0x00000040bec87824 */ /* 0x000fe200078e00ff */
[----:B------:R-:W-:Y:S01]  /*0f00*/  LEA.HI R5, R5, R188, RZ, 0x3 ;  /* 0x000000bc05057211 */ /* 0x000fe200078f18ff */
[----:B------:R-:W-:Y:S01]  /*0f10*/  IMAD.SHL.U32 R16, R220, 0x8, RZ ;  /* 0x00000008dc107824 */ /* 0x000fe200078e00ff */
[----:B------:R-:W-:Y:S01]  /*0f20*/  LOP3.LUT R3, R203, 0x1c0, RZ, 0xc0, !PT ;  /* 0x000001c0cb037812 */ /* 0x000fe200078ec0ff */
[----:B------:R-:W-:Y:S01]  /*0f30*/  IMAD.SHL.U32 R0, R0, 0x40, RZ ;  /* 0x0000004000007824 */ /* 0x000fe200078e00ff */
[----:B------:R-:W-:Y:S01]  /*0f40*/  LOP3.LUT R202, R202, 0x1c0, RZ, 0xc0, !PT ;  /* 0x000001c0caca7812 */ /* 0x000fe200078ec0ff */
[----:B------:R-:W-:Y:S01]  /*0f50*/  IMAD.SHL.U32 R7, R7, 0x40, RZ ;  /* 0x0000004007077824 */ /* 0x000fe200078e00ff */
[----:B------:R-:W-:Y:S01]  /*0f60*/  LOP3.LUT R201, R201, 0x1c0, RZ, 0xc0, !PT ;  /* 0x000001c0c9c97812 */ /* 0x000fe200078ec0ff */
[----:B------:R-:W-:Y:S01]  /*0f70*/  IMAD.SHL.U32 R22, R220, 0x4, RZ ;  /* 0x00000004dc167824 */ /* 0x000fe200078e00ff */
[----:B------:R-:W-:Y:S01]  /*0f80*/  LOP3.LUT R200, R200, 0x1c0, RZ, 0xc0, !PT ;  /* 0x000001c0c8c87812 */ /* 0x000fe200078ec0ff */
[----:B------:R-:W-:Y:S01]  /*0f90*/  VIADD R195, R16, 0x40 ;  /* 0x0000004010c37836 */ /* 0x000fe20000000000 */
[----:B------:R-:W-:Y:S01]  /*0fa0*/  SHF.L.U32 R5, R5, 0x6, RZ ;  /* 0x0000000605057819 */ /* 0x000fe200000006ff */
[----:B------:R-:W-:Y:S01]  /*0fb0*/  VIADD R187, R22, 0x20 ;  /* 0x0000002016bb7836 */ /* 0x000fe20000000000 */
[----:B------:R-:W-:-:S02]  /*0fc0*/  SHF.R.U32.HI R211, RZ, 0x3, R3 ;  /* 0x00000003ffd37819 */ /* 0x000fc40000011603 */
[----:B------:R-:W-:Y:S02]  /*0fd0*/  LOP3.LUT R214, R3, 0x38, R16, 0xf8, !PT ;  /* 0x0000003803d67812 */ /* 0x000fe400078ef810 */
[----:B------:R-:W-:Y:S02]  /*0fe0*/  SHF.R.U32.HI R209, RZ, 0x3, R202 ;  /* 0x00000003ffd17819 */ /* 0x000fe400000116ca */
[--C-:B------:R-:W-:Y:S02]  /*0ff0*/  LOP3.LUT R3, R202, 0x38, R16.reuse, 0xf8, !PT ;  /* 0x00000038ca037812 */ /* 0x100fe400078ef810 */
[----:B------:R-:W-:Y:S02]  /*1000*/  SHF.R.U32.HI R207, RZ, 0x3, R201 ;  /* 0x00000003ffcf7819 */ /* 0x000fe400000116c9 */
[----:B------:R-:W-:Y:S02]  /*1010*/  LOP3.LUT R4, R201, 0x38, R16, 0xf8, !PT ;  /* 0x00000038c9047812 */ /* 0x000fe400078ef810 */
[----:B------:R-:W-:-:S02]  /*1020*/  SHF.R.U32.HI R205, RZ, 0x3, R200 ;  /* 0x00000003ffcd7819 */ /* 0x000fc400000116c8 */
[----:B------:R-:W-:Y:S02]  /*1030*/  LOP3.LUT R6, R200, 0x38, R16, 0xf8, !PT ;  /* 0x00000038c8067812 */ /* 0x000fe400078ef810 */
[----:B------:R-:W-:Y:S02]  /*1040*/  LOP3.LUT R210, R0, 0xfffffe00, RZ, 0xc0, !PT ;  /* 0xfffffe0000d27812 */ /* 0x000fe400078ec0ff */
[----:B------:R-:W-:Y:S02]  /*1050*/  LOP3.LUT R208, R5, 0xfffffe00, RZ, 0xc0, !PT ;  /* 0xfffffe0005d07812 */ /* 0x000fe400078ec0ff */
[----:B------:R-:W-:Y:S02]  /*1060*/  LOP3.LUT R206, R7, 0xfffffe00, RZ, 0xc0, !PT ;  /* 0xfffffe0007ce7812 */ /* 0x000fe400078ec0ff */
[----:B------:R-:W-:Y:S02]  /*1070*/  LOP3.LUT R214, R212, R214, R211, 0xf6, !PT ;  /* 0x000000d6d4d67212 */ /* 0x000fe400078ef6d3 */
[----:B------:R-:W-:-:S02]  /*1080*/  LOP3.LUT R3, R210, R3, R209, 0xf6, !PT ;  /* 0x00000003d2037212 */ /* 0x000fc400078ef6d1 */
[----:B------:R-:W-:Y:S02]  /*1090*/  LOP3.LUT R4, R208, R4, R207, 0xf6, !PT ;  /* 0x00000004d0047212 */ /* 0x000fe400078ef6cf */
[----:B------:R-:W-:Y:S02]  /*10a0*/  LOP3.LUT R6, R206, R6, R205, 0xf6, !PT ;  /* 0x00000006ce067212 */ /* 0x000fe400078ef6cd */
[----:B------:R-:W-:Y:S02]  /*10b0*/  SHF.R.S32.HI R218, RZ, 0x1f, R189 ;  /* 0x0000001fffda7819 */ /* 0x000fe400000114bd */
[----:B------:R-:W-:Y:S02]  /*10c0*/  SHF.R.S32.HI R217, RZ, 0x1f, R188 ;  /* 0x0000001fffd97819 */ /* 0x000fe400000114bc */
[----:B------:R-:W-:Y:S02]  /*10d0*/  SHF.R.S32.HI R216, RZ, 0x1f, R190 ;  /* 0x0000001fffd87819 */ /* 0x000fe400000114be */
[----:B------:R-:W-:-:S02]  /*10e0*/  SHF.R.S32.HI R17, RZ, 0x1f, R16 ;  /* 0x0000001fff117819 */ /* 0x000fc40000011410 */
[----:B------:R-:W-:Y:S02]  /*10f0*/  LEA R213, R214, UR38, 0x1 ;  /* 0x00000026d6d57c11 */ /* 0x000fe4000f8e08ff */
[----:B------:R-:W-:Y:S02]  /*1100*/  LEA R227, R3, UR38, 0x1 ;  /* 0x0000002603e37c11 */ /* 0x000fe4000f8e08ff */
[----:B------:R-:W-:Y:S02]  /*1110*/  LEA R226, R4, UR38, 0x1 ;  /* 0x0000002604e27c11 */ /* 0x000fe4000f8e08ff */
[----:B------:R-:W-:-:S07]  /*1120*/  LEA R225, R6, UR38, 0x1 ;  /* 0x0000002606e17c11 */ /* 0x000fce000f8e08ff */
.L_x_7116:
[----:B------:R-:W-:Y:S05]  /*1130*/  YIELD ;  /* 0x0000000000007946 */ /* 0x000fea0003800000 */
[----:B------:R-:W-:Y:S01]  /*1140*/  ULDC.64 UR4, c[0x0][0xa28] ;  /* 0x00028a0000047ab9 */ /* 0x000fe20000000a00 */
[----:B0-2345:R-:W0:Y:S01]  /*1150*/  LDC.64 R6, c[0x0][0xa08] ;  /* 0x00028200ff067b82 */ /* 0x03de220000000a00 */
[----:B------:R-:W-:Y:S01]  /*1160*/  ISETP.NE.U32.AND P1, PT, RZ, UR4, PT ;  /* 0x00000004ff007c0c */ /* 0x000fe2000bf25070 */
[----:B------:R-:W-:Y:S02]  /*1170*/  IMAD.MOV.U32 R0, RZ, RZ, RZ ;  /* 0x000000ffff007224 */ /* 0x000fe400078e00ff */
[----:B------:R-:W-:Y:S01]  /*1180*/  IMAD.MOV.U32 R28, RZ, RZ, RZ ;  /* 0x000000ffff1c7224 */ /* 0x000fe200078e00ff */
[----:B------:R-:W-:Y:S01]  /*1190*/  ISETP.NE.AND.EX P1, PT, RZ, UR5, PT, P1 ;  /* 0x00000005ff007c0c */ /* 0x000fe2000bf25310 */
[----:B------:R-:W-:-:S02]  /*11a0*/  ULDC.64 UR4, c[0x0][0xa18] ;  /* 0x0002860000047ab9 */ /* 0x000fc40000000a00 */
        /* <DEDUP_REMOVED lines=11> */
[----:B------:R2:W5:Y:S01]  /*1260*/  @P0 LDG.E R28, desc[UR54][R10.64] ;  /* 0x000000360a1c0981 */ /* 0x000562000c1e1900 */
[----:B-1----:R-:W-:-:S05]  /*1270*/  @P1 IMAD.WIDE R4, R199, 0x4, R4 ;  /* 0x00000004c7041825 */ /* 0x002fca00078e0204 */
[----:B------:R2:W5:Y:S01]  /*1280*/  @P1 LDG.E R0, desc[UR54][R4.64] ;  /* 0x0000003604001981 */ /* 0x000562000c1e1900 */
[----:B0-----:R-:W-:-:S05]  /*1290*/  @P2 IMAD.WIDE R6, R199, 0x4, R8 ;  /* 0x00000004c7062825 */ /* 0x001fca00078e0208 */
[----:B------:R2:W5:Y:S01]  /*12a0*/  @P2 LDG.E R193, desc[UR54][R6.64] ;  /* 0x0000003606c12981 */ /* 0x000562000c1e1900 */
[----:B------:R-:W-:-:S03]  /*12b0*/  UISETP.NE.U32.AND UP0, UPT, UR4, URZ, UPT ;  /* 0x0000003f0400728c */ /* 0x000fc6000bf05070 */
[----:B------:R-:W-:Y:S01]  /*12c0*/  ULDC UR4, c[0x0][0x404] ;  /* 0x0001010000047ab9 */ /* 0x000fe20000000800 */
[----:B------:R-:W-:-:S03]  /*12d0*/  UISETP.NE.AND.EX UP0, UPT, UR5, URZ, UPT, UP0 ;  /* 0x0000003f0500728c */ /* 0x000fc6000bf05300 */
[----:B------:R-:W-:Y:S01]  /*12e0*/  ULDC UR5, c[0x0][0x2e0] ;  /* 0x0000b80000057ab9 */ /* 0x000fe20000000800 */
[----:B------:R-:W-:-:S04]  /*12f0*/  USEL UR4, UR4, 0x1, UP0 ;  /* 0x0000000104047887 */ /* 0x000fc80008000000 */
[----:B------:R-:W-:-:S03]  /*1300*/  UIMAD UR4, UR4, UR5, URZ ;  /* 0x00000005040472a4 */ /* 0x000fc6000f8e023f */
[----:B------:R-:W-:Y:S02]  /*1310*/  ULDC UR5, c[0x0][0x338] ;  /* 0x0000ce0000057ab9 */ /* 0x000fe40000000800 */
[----:B------:R-:W-:Y:S02]  /*1320*/  IMAD.U32 R24, RZ, RZ, UR5 ;  /* 0x00000005ff187e24 */ /* 0x000fe4000f8e00ff */
[----:B------:R-:W-:Y:S01]  /*1330*/  IMAD.U32 R27, RZ, RZ, UR4 ;  /* 0x00000004ff1b7e24 */ /* 0x000fe2000f8e00ff */
[----:B--2---:R-:W-:Y:S06]  /*1340*/  @P2 BRA `(.L_x_6837) ;  /* 0x0000000000242947 */ /* 0x004fec0003800000 */
        /* <DEDUP_REMOVED lines=9> */
.L_x_6837:
[----:B------:R-:W-:Y:S01]  /*13e0*/  ULDC.64 UR4, c[0x0][0xa20] ;  /* 0x0002880000047ab9 */ /* 0x000fe20000000a00 */
[----:B------:R-:W-:Y:S01]  /*13f0*/  IMAD.MOV.U32 R223, RZ, RZ, R197 ;  /* 0x000000ffffdf7224 */ /* 0x000fe200078e00c5 */
[----:B------:R-:W-:Y:S01]  /*1400*/  ISETP.NE.U32.AND P1, PT, RZ, UR4, PT ;  /* 0x00000004ff007c0c */ /* 0x000fe2000bf25070 */
[----:B------:R-:W-:Y:S02]  /*1410*/  IMAD.MOV.U32 R219, RZ, RZ, R198 ;  /* 0x000000ffffdb7224 */ /* 0x000fe400078e00c6 */
[----:B------:R-:W-:Y:S01]  /*1420*/  IMAD.MOV.U32 R221, RZ, RZ, R199 ;  /* 0x000000ffffdd7224 */ /* 0x000fe200078e00c7 */
[----:B------:R-:W-:-:S13]  /*1430*/  ISETP.NE.AND.EX P1, PT, RZ, UR5, PT, P1 ;  /* 0x00000005ff007c0c */ /* 0x000fda000bf25310 */
[----:B------:R-:W-:Y:S05]  /*1440*/  @!P1 BRA `(.L_x_6838) ;  /* 0x0000000000109947 */ /* 0x000fea0003800000 */
[----:B------:R-:W0:Y:S02]  /*1450*/  LDC.64 R4, c[0x0][0xa20] ;  /* 0x00028800ff047b82 */ /* 0x000e240000000a00 */
[----:B0-----:R-:W-:-:S05]  /*1460*/  IMAD.WIDE R4, R199, 0x4, R4 ;  /* 0x00000004c7047825 */ /* 0x001fca00078e0204 */
[----:B------:R0:W5:Y:S01]  /*1470*/  LDG.E R27, desc[UR54][R4.64] ;  /* 0x00000036041b7981 */ /* 0x000162000c1e1900 */
[----:B------:R-:W-:Y:S05]  /*1480*/  BRA `(.L_x_6839) ;  /* 0x0000000000107947 */ /* 0x000fea0003800000 */
.L_x_6838:
[----:B------:R-:W-:Y:S05]  /*1490*/  @!P0 BRA `(.L_x_6839) ;  /* 0x00000000000c8947 */ /* 0x000fea0003800000 */
[----:B------:R-:W2:Y:S04]  /*14a0*/  LDG.E R4, desc[UR54][R10.64] ;  /* 0x000000360a047981 */ /* 0x000ea8000c1e1900 */
[----:B------:R-:W2:Y:S02]  /*14b0*/  LDG.E R27, desc[UR54][R10.64+0x4] ;  /* 0x000004360a1b7981 */ /* 0x000ea4000c1e1900 */
[----:B--2---:R-:W-:-:S07]  /*14c0*/  IMAD.IADD R27, R27, 0x1, -R4 ;  /* 0x000000011b1b7824 */ /* 0x004fce00078e0a04 */
.L_x_6839:
[----:B------:R-:W-:Y:S01]  /*14d0*/  ULDC.64 UR4, c[0x0][0xa10] ;  /* 0x0002840000047ab9 */ /* 0x000fe20000000a00 */
[----:B------:R-:W1:Y:S01]  /*14e0*/  LDC.64 R10, c[0x0][0x9e0] ;  /* 0x00027800ff0a7b82 */ /* 0x000e620000000a00 */
[----:B------:R-:W-:-:S04]  /*14f0*/  ISETP.NE.U32.AND P0, PT, RZ, UR4, PT ;  /* 0x00000004ff007c0c */ /* 0x000fc8000bf05070 */
        /* <DEDUP_REMOVED lines=9> */
[----:B-----5:R-:W-:Y:S02]  /*1590*/  IMAD.MOV.U32 R117, RZ, RZ, R27 ;  /* 0x000000ffff757224 */ /* 0x020fe400078e001b */
[----:B--2---:R-:W-:-:S04]  /*15a0*/  @P1 IMAD.WIDE R6, R199, 0x4, R6 ;  /* 0x00000004c7061825 */ /* 0x004fc800078e0206 */
[----:B------:R-:W-:Y:S01]  /*15b0*/  IMAD.IADD R9, R27, 0x1, -R0 ;  /* 0x000000011b097824 */ /* 0x000fe200078e0a00 */
[----:B------:R0:W5:Y:S01]  /*15c0*/  @P1 LDG.E R117, desc[UR54][R6.64] ;  /* 0x0000003606751981 */ /* 0x000162000c1e1900 */
[----:B-1----:R-:W-:Y:S02]  /*15d0*/  ISETP.GE.AND P1, PT, R11, 0x1, PT ;  /* 0x000000010b00780c */ /* 0x002fe40003f26270 */
[----:B------:R-:W-:Y:S01]  /*15e0*/  LEA R119, R197, 0x80, 0x7 ;  /* 0x00000080c5777811 */ /* 0x000fe200078e38ff */
[----:B---3--:R-:W-:-:S04]  /*15f0*/  @P0 IMAD.IADD R24, R8, 0x1, -R3 ;  /* 0x0000000108180824 */ /* 0x008fc800078e0a03 */
[----:B------:R-:W-:-:S04]  /*1600*/  IMAD.IADD R192, R9, 0x1, R24 ;  /* 0x0000000109c07824 */ /* 0x000fc800078e0218 */
[C---:B------:R-:W-:Y:S01]  /*1610*/  VIADD R0, R192.reuse, 0x7f ;  /* 0x0000007fc0007836 */ /* 0x040fe20000000000 */
[----:B------:R-:W-:-:S04]  /*1620*/  IADD3 R119, R192, R119, -R193 ;  /* 0x00000077c0777210 */ /* 0x000fc80007ffe8c1 */
        /* <DEDUP_REMOVED lines=16> */
.L_x_6842:
[----:B------:R-:W-:-:S13]  /*1730*/  ISETP.NE.AND P0, PT, R11, 0x1, PT ;  /* 0x000000010b00780c */ /* 0x000fda0003f05270 */
[----:B------:R-:W0:Y:S02]  /*1740*/  @P0 LDC.64 R4, c[0x0][0x9e8] ;  /* 0x00027a00ff040b82 */ /* 0x000e240000000a00 */
[----:B0-----:R-:W-:-:S05]  /*1750*/  @P0 IMAD.HI.U32 R4, R3, R4, RZ ;  /* 0x0000000403040227 */ /* 0x001fca00078e00ff */
[----:B------:R-:W-:-:S07]  /*1760*/  @P0 SHF.R.U32.HI R3, RZ, R5, R4 ;  /* 0x00000005ff030219 */ /* 0x000fce0000011604 */
.L_x_6843:
[----:B------:R-:W-:Y:S05]  /*1770*/  BSYNC B0 ;  /* 0x0000000000007941 */ /* 0x000fea0003800000 */
.L_x_6841:
[----:B------:R-:W-:-:S05]  /*1780*/  IMAD R3, R3, R11, R11 ;  /* 0x0000000b03037224 */ /* 0x000fca00078e020b */
[----:B------:R-:W-:-:S07]  /*1790*/  VIMNMX R0, R0, R3, PT ;  /* 0x0000000300007248 */ /* 0x000fce0003fe0100 */
.L_x_6840:
        /* <DEDUP_REMOVED lines=15> */
.L_x_6846:
[----:B------:R-:W-:Y:S01]  /*1890*/  ISETP.NE.AND P0, PT, R11, 0x1, PT ;  /* 0x000000010b00780c */ /* 0x000fe20003f05270 */
[----:B------:R-:W-:-:S12]  /*18a0*/  IMAD.MOV.U32 R4, RZ, RZ, R118 ;  /* 0x000000ffff047224 */ /* 0x000fd800078e0076 */
[----:B------:R-:W0:Y:S02]  /*18b0*/  @P0 LDC.64 R6, c[0x0][0x9e8] ;  /* 0x00027a00ff060b82 */ /* 0x000e240000000a00 */
[----:B0-----:R-:W-:-:S05]  /*18c0*/  @P0 IMAD.HI.U32 R6, R118, R6, RZ ;  /* 0x0000000676060227 */ /* 0x001fca00078e00ff */
[----:B------:R-:W-:-:S07]  /*18d0*/  @P0 SHF.R.U32.HI R4, RZ, R7, R6 ;  /* 0x00000007ff040219 */ /* 0x000fce0000011606 */
.L_x_6847:
[----:B------:R-:W-:Y:S05]  /*18e0*/  BSYNC B0 ;  /* 0x0000000000007941 */ /* 0x000fea0003800000 */
.L_x_6845:
[----:B------:R-:W-:-:S05]  /*18f0*/  IMAD R4, R4, R11, RZ ;  /* 0x0000000b04047224 */ /* 0x000fca00078e02ff */
[----:B------:R-:W-:-:S07]  /*1900*/  VIMNMX R3, R3, R4, !PT ;  /* 0x0000000403037248 */ /* 0x000fce0007fe0100 */
.L_x_6844:
        /* <DEDUP_REMOVED lines=16> */
[----:B------:R-:W-:-:S05]  /*1a10*/  @P0 VIADD R0, R3, 0x7f ;  /* 0x0000007f03000836 */ /* 0x000fca0000000000 */
[----:B------:R-:W-:-:S04]  /*1a20*/  @P0 SHF.R.S32.HI R3, RZ, 0x1f, R0 ;  /* 0x0000001fff030819 */ /* 0x000fc80000011400 */
[----:B------:R-:W-:-:S04]  /*1a30*/  @P0 LEA.HI R3, R3, R0, RZ, 0x7 ;  /* 0x0000000003030211 */ /* 0x000fc800078f38ff */
[----:B------:R-:W-:Y:S02]  /*1a40*/  @P0 SHF.R.S32.HI R26, RZ, 0x7, R3 ;  /* 0x00000007ff1a0819 */ /* 0x000fe40000011403 */
[----:B------:R-:W-:Y:S02]  /*1a50*/  PLOP3.LUT P0, PT, PT, PT, PT, 0x80, 0x0 ;  /* 0x000000000000781c */ /* 0x000fe40003f0f070 */
        /* <DEDUP_REMOVED lines=21> */
[----:B-1---5:R-:W-:Y:S05]  /*1bb0*/  CALL.ABS.NOINC R14 ;  /* 0x000000000e007343 */ /* 0x022fea0003c00000 */
.L_x_6850:
[----:B------:R-:W-:Y:S05]  /*1bc0*/  BSYNC B6 ;  /* 0x0000000000067941 */ /* 0x000fea0003800000 */
.L_x_6849:
        /* <DEDUP_REMOVED lines=20> */
.L_x_6852:
[----:B------:R-:W-:Y:S05]  /*1d10*/  BSYNC B6 ;  /* 0x0000000000067941 */ /* 0x000fea0003800000 */
.L_x_6851:
[----:B------:R-:W-:Y:S01]  /*1d20*/  ULDC.64 UR4, c[0x0][0x9f8] ;  /* 0x00027e0000047ab9 */ /* 0x000fe20000000a00 */
[----:B------:R-:W0:Y:S01]  /*1d30*/  LDC R0, c[0x0][0x428] ;  /* 0x00010a00ff007b82 */ /* 0x000e220000000800 */
[----:B------:R-:W-:-:S07]  /*1d40*/  ISETP.NE.U32.AND P0, PT, RZ, UR4, PT ;  /* 0x00000004ff007c0c */ /* 0x000fce000bf05070 */
[----:B------:R-:W1:Y:S01]  /*1d50*/  LDC.64 R38, c[0x0][0x2f0] ;  /* 0x0000bc00ff267b82 */ /* 0x000e620000000a00 */
[----:B------:R-:W-:Y:S01]  /*1d60*/  ISETP.NE.AND.EX P0, PT, RZ, UR5, PT, P0 ;  /* 0x00000005ff007c0c */ /* 0x000fe2000bf05300 */
[----:B------:R-:W2:Y:S01]  /*1d70*/  S2R R30, SR_TID.X ;  /* 0x00000000001e7919 */ /* 0x000ea20000002100 */
[----:B------:R-:W-:Y:S01]  /*1d80*/  IMAD.IADD R43, R28, 0x1, R27 ;  /* 0x000000011c2b7824 */ /* 0x000fe200078e021b */
[----:B------:R-:W-:Y:S01]  /*1d90*/  ULDC.64 UR6, c[0x0][0xa08] ;  /* 0x0002820000067ab9 */ /* 0x000fe20000000a00 */
[----:B------:R-:W-:-:S03]  /*1da0*/  ULDC.64 UR4, c[0x0][0x2f8] ;  /* 0x0000be0000047ab9 */ /* 0x000fc60000000a00 */
[----:B------:R-:W3:Y:S08]  /*1db0*/  LDC.64 R32, c[0x0][0x3d8] ;  /* 0x0000f600ff207b82 */ /* 0x000ef00000000a00 */
[----:B------:R-:W4:Y:S08]  /*1dc0*/  @P0 LDC.64 R4, c[0x0][0x9f8] ;  /* 0x00027e00ff040b82 */ /* 0x000f300000000a00 */
[----:B------:R-:W1:Y:S01]  /*1dd0*/  LDC R27, c[0x0][0x3d4] ;  /* 0x0000f500ff1b7b82 */ /* 0x000e620000000800 */
[----:B----4-:R-:W-:-:S05]  /*1de0*/  @P0 IMAD.WIDE R4, R199, 0x4, R4 ;  /* 0x00000004c7040825 */ /* 0x010fca00078e0204 */
[----:B------:R4:W4:Y:S01]  /*1df0*/  @P0 LDG.E R199, desc[UR54][R4.64] ;  /* 0x0000003604c70981 */ /* 0x000922000c1e1900 */
[----:B0-----:R-:W-:Y:S01]  /*1e00*/  ISETP.NE.AND P0, PT, R0, 0x1, PT ;  /* 0x000000010000780c */ /* 0x001fe20003f05270 */
[----:B---3--:R-:W-:Y:S01]  /*1e10*/  IMAD.WIDE.U32 R10, R18, R32, R16 ;  /* 0x00000020120a7225 */ /* 0x008fe200078e0010 */
[----:B------:R-:W-:Y:S02]  /*1e20*/  SHF.R.S32.HI R35, RZ, 0x1f, R43 ;  /* 0x0000001fff237819 */ /* 0x000fe4000001142b */
[----:B--2---:R-:W-:Y:S01]  /*1e30*/  SHF.R.U32.HI R30, RZ, 0x7, R30 ;  /* 0x00000007ff1e7819 */ /* 0x004fe2000001161e */
[----:B-1----:R-:W-:Y:S01]  /*1e40*/  IMAD.SHL.U32 R90, R38, 0x20, RZ ;  /* 0x00000020265a7824 */ /* 0x002fe200078e00ff */
[----:B------:R-:W-:Y:S01]  /*1e50*/  ISETP.GE.AND P1, PT, R16, R27, PT ;  /* 0x0000001b1000720c */ /* 0x000fe20003f26270 */
[-C--:B------:R-:W-:Y:S01]  /*1e60*/  IMAD R6, R35, R38.reuse, RZ ;  /* 0x0000002623067224 */ /* 0x080fe200078e02ff */
[----:B------:R-:W-:Y:S01]  /*1e70*/  ISETP.NE.AND P6, PT, R30, 0x1, PT ;  /* 0x000000011e00780c */ /* 0x000fe20003fc5270 */
[----:B----4-:R-:W-:Y:S01]  /*1e80*/  IMAD.WIDE.U32 R4, R43, R38, RZ ;  /* 0x000000262b047225 */ /* 0x010fe200078e00ff */
[----:B------:R-:W-:-:S02]  /*1e90*/  SHF.R.S32.HI R23, RZ, 0x1f, R22 ;  /* 0x0000001fff177819 */ /* 0x000fc40000011416 */
[----:B------:R-:W-:Y:S01]  /*1ea0*/  SHF.L.U64.HI R91, R38, 0x5, R39 ;  /* 0x00000005265b7819 */ /* 0x000fe20000010227 */
[----:B------:R-:W0:Y:S01]  /*1eb0*/  @P0 LDC R3, c[0x0][0x42c] ;  /* 0x00010b00ff030b82 */ /* 0x000e220000000800 */
[-C--:B------:R-:W-:Y:S01]  /*1ec0*/  IMAD.WIDE.U32 R40, R18, R38.reuse, R16 ;  /* 0x0000002612287225 */ /* 0x080fe200078e0010 */
[C-C-:B------:R-:W-:Y:S02]  /*1ed0*/  SHF.L.U64.HI R15, R32.reuse, 0x5, R33.reuse ;  /* 0x00000005200f7819 */ /* 0x140fe40000010221 */
[----:B------:R-:W-:Y:S01]  /*1ee0*/  SHF.L.U64.HI R110, R32, 0x7, R33 ;  /* 0x00000007206e7819 */ /* 0x000fe20000010221 */
[----:B------:R-:W-:Y:S01]  /*1ef0*/  IMAD.WIDE.U32 R88, R18, R38, R90 ;  /* 0x0000002612587225 */ /* 0x000fe200078e005a */
[----:B------:R-:W-:Y:S02]  /*1f00*/  SHF.L.U64.HI R105, R38, 0x6, R39 ;  /* 0x0000000626697819 */ /* 0x000fe40000010227 */
[----:B------:R-:W1:Y:S01]  /*1f10*/  @P0 LDC R7, c[0x0][0x430] ;  /* 0x00010c00ff070b82 */ /* 0x000e620000000800 */
[----:B------:R-:W-:-:S02]  /*1f20*/  VIADD R125, R30, 0x8 ;  /* 0x000000081e7d7836 */ /* 0x000fc40000000000 */
[----:B------:R-:W-:Y:S02]  /*1f30*/  IMAD.SHL.U32 R116, R27, 0x2, RZ ;  /* 0x000000021b747824 */ /* 0x000fe400078e00ff */
[----:B------:R-:W-:Y:S02]  /*1f40*/  IMAD.SHL.U32 R128, R38, 0x80, RZ ;  /* 0x0000008026807824 */ /* 0x000fe400078e00ff */
[----:B0-----:R-:W-:-:S04]  /*1f50*/  @P0 IMAD.HI.U32 R0, R198, R3, RZ ;  /* 0x00000003c6000227 */ /* 0x001fc800078e00ff */
[----:B------:R-:W-:Y:S01]  /*1f60*/  IMAD R3, R43, R39, R6 ;  /* 0x000000272b037224 */ /* 0x000fe200078e0206 */
[----:B-1----:R-:W-:-:S03]  /*1f70*/  @P0 SHF.R.U32.HI R198, RZ, R7, R0 ;  /* 0x00000007ffc60219 */ /* 0x002fc60000011600 */
[----:B------:R-:W-:Y:S01]  /*1f80*/  IMAD.IADD R5, R5, 0x1, R3 ;  /* 0x0000000105057824 */ /* 0x000fe200078e0203 */
[----:B------:R-:W-:Y:S01]  /*1f90*/  ISETP.NE.U32.AND P0, PT, RZ, UR6, PT ;  /* 0x00000006ff007c0c */ /* 0x000fe2000bf05070 */
[----:B------:R-:W0:Y:S01]  /*1fa0*/  LDC.64 R6, c[0x0][0x3e8] ;  /* 0x0000fa00ff067b82 */ /* 0x000e220000000a00 */
[----:B------:R-:W-:Y:S01]  /*1fb0*/  SHF.R.S32.HI R8, RZ, 0x1f, R198 ;  /* 0x0000001fff087819 */ /* 0x000fe200000114c6 */
[----:B------:R-:W-:Y:S01]  /*1fc0*/  IMAD.WIDE.U32 R4, R198, UR4, R4 ;  /* 0x00000004c6047c25 */ /* 0x000fe2000f8e0004 */
[----:B------:R-:W-:-:S03]  /*1fd0*/  ISETP.NE.AND.EX P0, PT, RZ, UR7, PT, P0 ;  /* 0x00000007ff007c0c */ /* 0x000fc6000bf05300 */
[----:B------:R-:W-:-:S04]  /*1fe0*/  IMAD R3, R8, UR4, RZ ;  /* 0x0000000408037c24 */ /* 0x000fc8000f8e02ff */
[----:B------:R-:W-:Y:S01]  /*1ff0*/  IMAD R3, R198, UR5, R3 ;  /* 0x00000005c6037c24 */ /* 0x000fe2000f8e0203 */
[----:B------:R-:W-:-:S03]  /*2000*/  ULDC.64 UR4, c[0x0][0x300] ;  /* 0x0000c00000047ab9 */ /* 0x000fc60000000a00 */
[----:B------:R-:W-:Y:S02]  /*2010*/  IMAD.IADD R5, R5, 0x1, R3 ;  /* 0x0000000105057824 */ /* 0x000fe400078e0203 */
[----:B0-----:R-:W-:Y:S01]  /*2020*/  IMAD R12, R19, R6, RZ ;  /* 0x00000006130c7224 */ /* 0x001fe200078e02ff */
[----:B------:R-:W-:-:S03]  /*2030*/  SHF.L.U64.HI R109, R6, 0x7, R7 ;  /* 0x00000007066d7819 */ /* 0x000fc60000010207 */
[----:B------:R-:W-:Y:S01]  /*2040*/  IMAD R85, R18, R7, R12 ;  /* 0x0000000712557224 */ /* 0x000fe200078e020c */
[----:B------:R-:W-:Y:S02]  /*2050*/  SHF.R.S32.HI R0, RZ, 0x1f, R199 ;  /* 0x0000001fff007819 */ /* 0x000fe400000114c7 */
[----:B------:R-:W-:Y:S02]  /*2060*/  SEL R97, R199, RZ, !P0 ;  /* 0x000000ffc7617207 */ /* 0x000fe40004000000 */
[----:B------:R-:W-:Y:S02]  /*2070*/  SEL R9, R0, RZ, !P0 ;  /* 0x000000ff00097207 */ /* 0x000fe40004000000 */
[----:B------:R-:W-:Y:S01]  /*2080*/  IADD3 R42, P0, R18, R43, RZ ;  /* 0x0000002b122a7210 */ /* 0x000fe20007f1e0ff */
[----:B------:R-:W-:-:S04]  /*2090*/  IMAD.WIDE.U32 R98, R97, UR4, R4 ;  /* 0x0000000461627c25 */ /* 0x000fc8000f8e0004 */
[----:B------:R-:W-:Y:S02]  /*20a0*/  IMAD R0, R9, UR4, RZ ;  /* 0x0000000409007c24 */ /* 0x000fe4000f8e02ff */
[----:B------:R-:W-:Y:S02]  /*20b0*/  IMAD.X R43, R19, 0x1, R35, P0 ;  /* 0x00000001132b7824 */ /* 0x000fe400000e0623 */
[----:B------:R-:W-:Y:S01]  /*20c0*/  IMAD R31, R97, UR5, R0 ;  /* 0x00000005611f7c24 */ /* 0x000fe2000f8e0200 */
[----:B------:R-:W-:Y:S05]  /*20d0*/  @!P6 WARPSYNC.ALL ;  /* 0x000000000000e948 */ /* 0x000fea0003800000 */
[----:B------:R-:W-:Y:S01]  /*20e0*/  ULDC.64 UR4, c[0x0][0x320] ;  /* 0x0000c80000047ab9 */ /* 0x000fe20000000a00 */
[----:B------:R-:W-:-:S02]  /*20f0*/  IMAD R0, R19, R32, RZ ;  /* 0x0000002013007224 */ /* 0x000fc400078e02ff */
[----:B------:R-:W-:Y:S02]  /*2100*/  IMAD R3, R8, UR4, RZ ;  /* 0x0000000408037c24 */ /* 0x000fe4000f8e02ff */
[----:B------:R-:W-:-:S04]  /*2110*/  IMAD.WIDE.U32 R4, R198, UR4, R16 ;  /* 0x00000004c6047c25 */ /* 0x000fc8000f8e0010 */
[----:B------:R-:W-:Y:S01]  /*2120*/  IMAD R3, R198, UR5, R3 ;  /* 0x00000005c6037c24 */ /* 0x000fe2000f8e0203 */
[----:B------:R-:W-:Y:S01]  /*2130*/  ULDC.64 UR4, c[0x0][0x328] ;  /* 0x0000ca0000047ab9 */ /* 0x000fe20000000a00 */
[C---:B------:R-:W-:Y:S01]  /*2140*/  IMAD R13, R18.reuse, R33, R0 ;  /* 0x00000021120d7224 */ /* 0x040fe200078e0200 */
[----:B------:R-:W-:Y:S01]  /*2150*/  P2R R0, PR, RZ, 0x2 ;  /* 0x00000002ff007803 */ /* 0x000fe20000000000 */
[----:B------:R-:W-:Y:S02]  /*2160*/  IMAD.IADD R5, R5, 0x1, R3 ;  /* 0x0000000105057824 */ /* 0x000fe400078e0203 */
[----:B------:R-:W-:Y:S02]  /*2170*/  IMAD R3, R9, UR4, RZ ;  /* 0x0000000409037c24 */ /* 0x000fe4000f8e02ff */
[----:B------:R-:W-:-:S04]  /*2180*/  IMAD.WIDE.U32 R8, R18, R6, R22 ;  /* 0x0000000612087225 */ /* 0x000fc800078e0016 */
[----:B------:R-:W-:Y:S01]  /*2190*/  IMAD R47, R97, UR5, R3 ;  /* 0x00000005612f7c24 */ /* 0x000fe2000f8e0203 */
[----:B------:R-:W-:Y:S01]  /*21a0*/  SEL R3, R27, RZ, P1 ;  /* 0x000000ff1b037207 */ /* 0x000fe20000800000 */
[----:B------:R-:W-:Y:S01]  /*21b0*/  IMAD.WIDE.U32 R96, R97, UR4, R4 ;  /* 0x0000000461607c25 */ /* 0x000fe2000f8e0004 */
[----:B------:R-:W-:Y:S02]  /*21c0*/  ULDC UR4, c[0x0][0x2e4] ;  /* 0x0000b90000047ab9 */ /* 0x000fe40000000800 */
[C---:B------:R-:W-:Y:S01]  /*21d0*/  ISETP.GE.AND P2, PT, R16.reuse, UR4, PT ;  /* 0x0000000410007c0c */ /* 0x040fe2000bf46270 */
[----:B------:R-:W-:Y:S02]  /*21e0*/  IMAD.IADD R3, R16, 0x1, R3 ;  /* 0x0000000110037824 */ /* 0x000fe400078e0203 */
[----:B------:R-:W-:-:S03]  /*21f0*/  IMAD.WIDE.U32 R4, R18, R32, R22 ;  /* 0x0000002012047225 */ /* 0x000fc600078e0016 */
[----:B------:R-:W-:Y:S01]  /*2200*/  SHF.R.S32.HI R14, RZ, 0x1f, R3 ;  /* 0x0000001fff0e7819 */ /* 0x000fe20000011403 */
[----:B------:R-:W-:Y:S02]  /*2210*/  IMAD.MOV.U32 R86, RZ, RZ, R8 ;  /* 0x000000ffff567224 */ /* 0x000fe400078e0008 */
[----:B------:R-:W-:Y:S01]  /*2220*/  IMAD.IADD R5, R5, 0x1, R13 ;  /* 0x0000000105057824 */ /* 0x000fe200078e020d */
[CC--:B------:R-:W-:Y:S01]  /*2230*/  LEA.HI R8, R14.reuse, R3.reuse, RZ, 0x6 ;  /* 0x000000030e087211 */ /* 0x0c0fe200078f30ff */
[----:B------:R-:W-:Y:S01]  /*2240*/  IMAD.IADD R11, R13, 0x1, R11 ;  /* 0x000000010d0b7824 */ /* 0x000fe200078e020b */
[----:B------:R-:W-:Y:S01]  /*2250*/  LEA.HI R37, R14, R3, RZ, 0x3 ;  /* 0x000000030e257211 */ /* 0x000fe200078f18ff */
[----:B------:R-:W-:-:S03]  /*2260*/  IMAD.WIDE.U32 R12, R18, R6, R16 ;  /* 0x00000006120c7225 */ /* 0x000fc600078e0010 */
[----:B------:R-:W-:Y:S01]  /*2270*/  LOP3.LUT R14, R201, 0x38, R37, 0xf8, !PT ;  /* 0x00000038c90e7812 */ /* 0x000fe200078ef825 */
[----:B------:R-:W-:Y:S01]  /*2280*/  IMAD.SHL.U32 R3, R8, 0x80, RZ ;  /* 0x0000008008037824 */ /* 0x000fe200078e00ff */
[----:B------:R-:W-:Y:S01]  /*2290*/  LOP3.LUT R8, R37, 0x38, RZ, 0xc0, !PT ;  /* 0x0000003825087812 */ /* 0x000fe200078ec0ff */
[----:B------:R-:W-:Y:S01]  /*22a0*/  IMAD.IADD R87, R9, 0x1, R85 ;  /* 0x0000000109577824 */ /* 0x000fe200078e0255 */
[----:B------:R-:W-:Y:S01]  /*22b0*/  MOV R84, R12 ;  /* 0x0000000c00547202 */ /* 0x000fe20000000f00 */
[-C--:B-----5:R-:W-:Y:S01]  /*22c0*/  IMAD.WIDE.U32 R94, R117, R32.reuse, R4 ;  /* 0x00000020755e7225 */ /* 0x0a0fe200078e0004 */
[--C-:B------:R-:W-:Y:S02]  /*22d0*/  LOP3.LUT R12, R202, 0x38, R37.reuse, 0xf8, !PT ;  /* 0x00000038ca0c7812 */ /* 0x100fe400078ef825 */
[----:B------:R-:W-:Y:S01]  /*22e0*/  LOP3.LUT R20, R200, 0x38, R37, 0xf8, !PT ;  /* 0x00000038c8147812 */ /* 0x000fe200078ef825 */
[----:B------:R-:W-:Y:S01]  /*22f0*/  IMAD.IADD R30, R99, 0x1, R31 ;  /* 0x00000001631e7824 */ /* 0x000fe200078e021f */
[----:B------:R-:W-:Y:S01]  /*2300*/  LOP3.LUT R8, R8, 0x1c0, R203, 0xf8, !PT ;  /* 0x000001c008087812 */ /* 0x000fe200078ef8cb */
[----:B------:R-:W-:Y:S01]  /*2310*/  IMAD.IADD R85, R85, 0x1, R13 ;  /* 0x0000000155557824 */ /* 0x000fe200078e020d */
[----:B------:R-:W-:Y:S01]  /*2320*/  LOP3.LUT R3, R3, 0xffffe000, RZ, 0xc0, !PT ;  /* 0xffffe00003037812 */ /* 0x000fe200078ec0ff */
[----:B------:R-:W-:Y:S01]  /*2330*/  IMAD.WIDE.U32 R92, R117, R32, R10 ;  /* 0x00000020755c7225 */ /* 0x000fe200078e000a */
[----:B------:R-:W-:-:S02]  /*2340*/  LOP3.LUT R12, R12, R209, RZ, 0x3c, !PT ;  /* 0x000000d10c0c7212 */ /* 0x000fc400078e3cff */
[----:B------:R-:W-:Y:S01]  /*2350*/  LOP3.LUT R14, R14, R207, RZ, 0x3c, !PT ;  /* 0x000000cf0e0e7212 */ /* 0x000fe200078e3cff */
[----:B------:R-:W-:Y:S01]  /*2360*/  IMAD.SHL.U32 R13, R32, 0x20, RZ ;  /* 0x00000020200d7824 */ /* 0x000fe200078e00ff */
[----:B------:R-:W-:Y:S01]  /*2370*/  LOP3.LUT R20, R20, R205, RZ, 0x3c, !PT ;  /* 0x000000cd14147212 */ /* 0x000fe200078e3cff */
[----:B------:R-:W-:Y:S01]  /*2380*/  IMAD.SHL.U32 R11, R32, 0x80, RZ ;  /* 0x00000080200b7824 */ /* 0x000fe200078e00ff */
[----:B------:R-:W-:Y:S01]  /*2390*/  LOP3.LUT R8, R8, R211, RZ, 0x3c, !PT ;  /* 0x000000d308087212 */ /* 0x000fe200078e3cff */
[-C--:B------:R-:W-:Y:S01]  /*23a0*/  IMAD.WIDE.U32 R86, R117, R6.reuse, R86 ;  /* 0x0000000675567225 */ /* 0x080fe200078e0056 */
[----:B------:R-:W-:Y:S02]  /*23b0*/  SHF.R.S32.HI R9, RZ, 0x1f, R117 ;  /* 0x0000001fff097819 */ /* 0x000fe40000011475 */
[-C--:B------:R-:W-:Y:S01]  /*23c0*/  IADD3 R114, R12, R3.reuse, R210 ;  /* 0x000000030c727210 */ /* 0x080fe20007ffe0d2 */
[----:B------:R-:W-:Y:S01]  /*23d0*/  IMAD.SHL.U32 R12, R32, 0x40, RZ ;  /* 0x00000040200c7824 */ /* 0x000fe200078e00ff */
[-C--:B------:R-:W-:Y:S01]  /*23e0*/  IADD3 R113, R14, R3.reuse, R208 ;  /* 0x000000030e717210 */ /* 0x080fe20007ffe0d0 */
[C---:B------:R-:W-:Y:S01]  /*23f0*/  IMAD R4, R9.reuse, R6, RZ ;  /* 0x0000000609047224 */ /* 0x040fe200078e02ff */
[-C--:B------:R-:W-:Y:S01]  /*2400*/  IADD3 R111, R20, R3.reuse, R206 ;  /* 0x00000003146f7210 */ /* 0x080fe20007ffe0ce */
[----:B------:R-:W-:Y:S01]  /*2410*/  IMAD R28, R9, R32, RZ ;  /* 0x00000020091c7224 */ /* 0x000fe200078e02ff */
[----:B------:R-:W-:Y:S01]  /*2420*/  IADD3 R115, R8, R3, R212 ;  /* 0x0000000308737210 */ /* 0x000fe20007ffe0d4 */
[----:B------:R-:W-:Y:S01]  /*2430*/  IMAD R3, R19, R38, RZ ;  /* 0x0000002613037224 */ /* 0x000fe200078e02ff */
[----:B------:R-:W-:Y:S01]  /*2440*/  IADD3 R31, P0, R98, R40, RZ ;  /* 0x00000028621f7210 */ /* 0x000fe20007f1e0ff */
[C---:B------:R-:W-:Y:S01]  /*2450*/  IMAD R45, R117.reuse, R7, R4 ;  /* 0x00000007752d7224 */ /* 0x040fe200078e0204 */
[----:B------:R-:W-:Y:S01]  /*2460*/  IADD3 R4, P1, R90, R88, RZ ;  /* 0x000000585a047210 */ /* 0x000fe20007f3e0ff */
[----:B------:R-:W-:Y:S01]  /*2470*/  IMAD R21, R18, R39, R3 ;  /* 0x0000002712157224 */ /* 0x000fe200078e0203 */
[----:B------:R-:W-:Y:S01]  /*2480*/  SHF.L.U64.HI R14, R32, 0x6, R33 ;  /* 0x00000006200e7819 */ /* 0x000fe20000010221 */
[----:B------:R-:W-:Y:S01]  /*2490*/  IMAD R29, R117, R33, R28 ;  /* 0x00000021751d7224 */ /* 0x000fe200078e021c */
[----:B------:R-:W-:Y:S01]  /*24a0*/  IADD3 R33, P3, R98, 0x40, RZ ;  /* 0x0000004062217810 */ /* 0x000fe20007f7e0ff */
[----:B------:R-:W-:Y:S01]  /*24b0*/  IMAD.IADD R5, R21, 0x1, R89 ;  /* 0x0000000115057824 */ /* 0x000fe200078e0259 */
[----:B------:R-:W-:Y:S01]  /*24c0*/  LOP3.LUT R32, R37, 0xfffffff8, RZ, 0xc0, !PT ;  /* 0xfffffff825207812 */ /* 0x000fe200078ec0ff */
[----:B------:R-:W-:Y:S01]  /*24d0*/  IMAD.IADD R21, R41, 0x1, R21 ;  /* 0x0000000129157824 */ /* 0x000fe200078e0215 */
[----:B------:R-:W-:Y:S01]  /*24e0*/  SHF.L.U64.HI R10, R6, 0x5, R7 ;  /* 0x00000005060a7819 */ /* 0x000fe20000010207 */
[----:B------:R-:W-:Y:S01]  /*24f0*/  IMAD.X R20, R5, 0x1, R91, P1 ;  /* 0x0000000105147824 */ /* 0x000fe200008e065b */
[----:B------:R-:W-:Y:S01]  /*2500*/  IADD3 R107, P1, R4, R90, RZ ;  /* 0x0000005a046b7210 */ /* 0x000fe20007f3e0ff */
[----:B------:R-:W-:Y:S01]  /*2510*/  IMAD.X R34, R21, 0x1, R30, P0 ;  /* 0x0000000115227824 */ /* 0x000fe200000e061e */
[----:B------:R-:W-:Y:S01]  /*2520*/  IADD3 R35, P0, R31, 0x40, RZ ;  /* 0x000000401f237810 */ /* 0x000fe20007f1e0ff */
[----:B------:R-:W-:Y:S01]  /*2530*/  IMAD.WIDE.U32 R84, R117, R6, R84 ;  /* 0x0000000675547225 */ /* 0x000fe200078e0054 */
[----:B------:R-:W-:-:S02]  /*2540*/  SHF.L.U64.HI R9, R6, 0x6, R7 ;  /* 0x0000000606097819 */ /* 0x000fc40000010207 */
[----:B------:R-:W-:Y:S01]  /*2550*/  SHF.L.U64.HI R3, R38, 0x7, R39 ;  /* 0x0000000726037819 */ /* 0x000fe20000010227 */
[C---:B------:R-:W-:Y:S01]  /*2560*/  IMAD.SHL.U32 R8, R6.reuse, 0x20, RZ ;  /* 0x0000002006087824 */ /* 0x040fe200078e00ff */
[----:B------:R-:W-:Y:S01]  /*2570*/  SHF.R.S32.HI R37, RZ, 0x3, R37 ;  /* 0x00000003ff257819 */ /* 0x000fe20000011425 */
[----:B------:R-:W-:Y:S01]  /*2580*/  IMAD.SHL.U32 R7, R6, 0x40, RZ ;  /* 0x0000004006077824 */ /* 0x000fe200078e00ff */
[----:B------:R-:W-:Y:S01]  /*2590*/  SHF.R.S32.HI R39, RZ, 0x1f, R32 ;  /* 0x0000001fff277819 */ /* 0x000fe20000011420 */
[----:B------:R-:W-:Y:S01]  /*25a0*/  IMAD.X R106, R20, 0x1, R91, P1 ;  /* 0x00000001146a7824 */ /* 0x000fe200008e065b */
[----:B------:R-:W-:Y:S01]  /*25b0*/  ISETP.GE.AND P1, PT, R195, UR4, PT ;  /* 0x00000004c3007c0c */ /* 0x000fe2000bf26270 */
[----:B------:R-:W-:Y:S02]  /*25c0*/  IMAD.IADD R27, R95, 0x1, R29 ;  /* 0x000000015f1b7824 */ /* 0x000fe400078e021d */
[----:B------:R-:W-:Y:S02]  /*25d0*/  IMAD.IADD R28, R29, 0x1, R93 ;  /* 0x000000011d1c7824 */ /* 0x000fe400078e025d */
[----:B------:R-:W-:-:S02]  /*25e0*/  IMAD.SHL.U32 R6, R6, 0x80, RZ ;  /* 0x0000008006067824 */ /* 0x000fc400078e00ff */
[----:B------:R-:W-:Y:S02]  /*25f0*/  IMAD.IADD R29, R87, 0x1, R45 ;  /* 0x00000001571d7824 */ /* 0x000fe400078e022d */
[----:B------:R-:W-:Y:S02]  /*2600*/  IMAD.IADD R36, R45, 0x1, R85 ;  /* 0x000000012d247824 */ /* 0x000fe400078e0255 */
[----:B------:R-:W-:Y:S02]  /*2610*/  IMAD.X R100, RZ, RZ, R30, P3 ;  /* 0x000000ffff647224 */ /* 0x000fe400018e061e */
[----:B------:R-:W-:Y:S02]  /*2620*/  IMAD.X R101, RZ, RZ, R34, P0 ;  /* 0x000000ffff657224 */ /* 0x000fe400000e0622 */
[----:B------:R-:W-:Y:S01]  /*2630*/  IMAD.IADD R102, R97, 0x1, R47 ;  /* 0x0000000161667824 */ /* 0x000fe200078e022f */
[----:B------:R-:W-:Y:S06]  /*2640*/  @!P6 BAR.SYNC.DEFER_BLOCKING 0x9, 0x100 ;  /* 0x024400000000eb1d */ /* 0x000fec0000010000 */
.L_x_6938:
[----:B0-----:R-:W0:Y:S01]  /*2650*/  LDC R123, c[0x0][0x3d4] ;  /* 0x0000f500ff7b7b82 */ /* 0x001e220000000800 */
[----:B------:R-:W-:Y:S01]  /*2660*/  VIADD R26, R26, 0xffffffff ;  /* 0xffffffff1a1a7836 */ /* 0x000fe20000000000 */
[----:B------:R-:W-:Y:S05]  /*2670*/  YIELD ;  /* 0x0000000000007946 */ /* 0x000fea0003800000 */
[----:B------:R-:W-:Y:S01]  /*2680*/  IMAD R45, R185, 0x4000, R214 ;  /* 0x00004000b92d7824 */ /* 0x000fe200078e02d6 */
[----:B------:R-:W-:Y:S01]  /*2690*/  ISETP.GT.AND P3, PT, R26, R25, PT ;  /* 0x000000191a00720c */ /* 0x000fe20003f64270 */
[----:B------:R-:W-:Y:S02]  /*26a0*/  BSSY B0, `(.L_x_6853) ;  /* 0x000058d000007945 */ /* 0x000fe40003800000 */
[----:B------:R-:W-:Y:S01]  /*26b0*/  IMAD R108, R45, 0x2, R2 ;  /* 0x000000022d6c7824 */ /* 0x000fe200078e0202 */
[----:B------:R-:W-:-:S02]  /*26c0*/  P2R R104, PR, RZ, 0x8 ;  /* 0x00000008ff687803 */ /* 0x000fc40000000000 */
[----:B0-----:R-:W-:-:S13]  /*26d0*/  ISETP.GE.AND P0, PT, R123, 0x1, PT ;  /* 0x000000017b00780c */ /* 0x001fda0003f06270 */
[----:B------:R-:W-:Y:S05]  /*26e0*/  @!P0 BRA `(.L_x_6854) ;  /* 0x0000005000a08947 */ /* 0x000fea0003800000 */
        /* <DEDUP_REMOVED lines=10> */
[----:B------:R-:W-:Y:S01]  /*2790*/  IMAD R47, R45, R128, R44 ;  /* 0x000000802d2f7224 */ /* 0x000fe200078e022c */
[----:B------:R-:W-:Y:S01]  /*27a0*/  IADD3 R124, R79, R49, RZ ;  /* 0x000000314f7c7210 */ /* 0x000fe20007ffe0ff */
[----:B------:R-:W-:Y:S02]  /*27b0*/  IMAD R103, R45, R6, R48 ;  /* 0x000000062d677224 */ /* 0x000fe400078e0230 */
        /* <DEDUP_REMOVED lines=33> */
.L_x_6857:
[----:B------:R-:W-:Y:S05]  /*29d0*/  BSYNC B1 ;  /* 0x0000000000017941 */ /* 0x000fea0003800000 */
.L_x_6856:
[----:B------:R-:W-:Y:S01]  /*29e0*/  ISETP.GE.AND P4, PT, R189, R112, PT ;  /* 0x00000070bd00720c */ /* 0x000fe20003f86270 */
[----:B0----5:R-:W-:Y:S01]  /*29f0*/  IMAD.MOV.U32 R44, RZ, RZ, R72 ;  /* 0x000000ffff2c7224 */ /* 0x021fe200078e0048 */
[----:B------:R-:W-:Y:S01]  /*2a00*/  BSSY B1, `(.L_x_6858) ;  /* 0x0000026000017945 */ /* 0x000fe20003800000 */
[----:B------:R-:W-:Y:S01]  /*2a10*/  IMAD.MOV.U32 R45, RZ, RZ, R73 ;  /* 0x000000ffff2d7224 */ /* 0x000fe200078e0049 */
[----:B------:R-:W-:Y:S01]  /*2a20*/  CS2R R68, SRZ ;  /* 0x0000000000447805 */ /* 0x000fe2000001ff00 */
[----:B------:R-:W-:Y:S01]  /*2a30*/  IMAD.MOV.U32 R46, RZ, RZ, R80 ;  /* 0x000000ffff2e7224 */ /* 0x000fe200078e0050 */
[----:B------:R-:W-:Y:S01]  /*2a40*/  CS2R R66, SRZ ;  /* 0x0000000000427805 */ /* 0x000fe2000001ff00 */
[----:B------:R-:W-:Y:S01]  /*2a50*/  IMAD.MOV.U32 R47, RZ, RZ, R81 ;  /* 0x000000ffff2f7224 */ /* 0x000fe200078e0051 */
[----:B------:R-:W-:Y:S01]  /*2a60*/  PRMT R134, R44, 0x5410, R45 ;  /* 0x000054102c867816 */ /* 0x000fe2000000002d */
[----:B------:R-:W-:Y:S01]  /*2a70*/  IMAD.MOV.U32 R44, RZ, RZ, R74 ;  /* 0x000000ffff2c7224 */ /* 0x000fe200078e004a */
[----:B------:R-:W-:Y:S01]  /*2a80*/  PRMT R142, R142, 0x5410, R46 ;  /* 0x000054108e8e7816 */ /* 0x000fe2000000002e */
[----:B------:R-:W-:Y:S01]  /*2a90*/  IMAD.MOV.U32 R45, RZ, RZ, R75 ;  /* 0x000000ffff2d7224 */ /* 0x000fe200078e004b */
[----:B------:R-:W-:Y:S01]  /*2aa0*/  PRMT R139, R47, 0x7610, R139 ;  /* 0x000076102f8b7816 */ /* 0x000fe2000000008b */
[----:B------:R-:W-:Y:S01]  /*2ab0*/  IMAD.MOV.U32 R46, RZ, RZ, R82 ;  /* 0x000000ffff2e7224 */ /* 0x000fe200078e0052 */
[----:B------:R-:W-:Y:S01]  /*2ac0*/  CS2R R70, SRZ ;  /* 0x0000000000467805 */ /* 0x000fe2000001ff00 */
[----:B------:R-:W-:Y:S01]  /*2ad0*/  IMAD.MOV.U32 R47, RZ, RZ, R83 ;  /* 0x000000ffff2f7224 */ /* 0x000fe200078e0053 */
[----:B------:R-:W-:-:S02]  /*2ae0*/  PRMT R135, R44, 0x5410, R45 ;  /* 0x000054102c877816 */ /* 0x000fc4000000002d */
[----:B------:R-:W-:Y:S02]  /*2af0*/  PRMT R142, R46, 0x7610, R142 ;  /* 0x000076102e8e7816 */ /* 0x000fe4000000008e */
[----:B------:R-:W-:Y:S01]  /*2b00*/  PRMT R141, R141, 0x5410, R47 ;  /* 0x000054108d8d7816 */ /* 0x000fe2000000002f */
[----:B------:R-:W-:Y:S06]  /*2b10*/  @P4 BRA `(.L_x_6859) ;  /* 0x0000000000504947 */ /* 0x000fec0003800000 */
[----:B------:R-:W-:Y:S01]  /*2b20*/  IADD3 R45, P0, P5, R94, R78, R13 ;  /* 0x0000004e5e2d7210 */ /* 0x000fe20007d1e00d */
[----:B------:R-:W-:Y:S01]  /*2b30*/  ULDC.64 UR4, c[0x0][0x3c8] ;  /* 0x0000f20000047ab9 */ /* 0x000fe20000000a00 */
[----:B------:R-:W-:Y:S02]  /*2b40*/  CS2R R68, SRZ ;  /* 0x0000000000447805 */ /* 0x000fe4000001ff00 */
[----:B------:R-:W-:Y:S02]  /*2b50*/  CS2R R70, SRZ ;  /* 0x0000000000467805 */ /* 0x000fe4000001ff00 */
[----:B------:R-:W-:Y:S02]  /*2b60*/  IADD3.X R46, R27, R124, R15, P0, P5 ;  /* 0x0000007c1b2e7210 */ /* 0x000fe400007ea40f */
        /* <DEDUP_REMOVED lines=15> */
.L_x_6859:
[----:B------:R-:W-:Y:S05]  /*2c60*/  BSYNC B1 ;  /* 0x0000000000017941 */ /* 0x000fea0003800000 */
.L_x_6858:
        /* <DEDUP_REMOVED lines=10> */
[----:B------:R-:W-:Y:S01]  /*2d10*/  CS2R R60, SRZ ;  /* 0x00000000003c7805 */ /* 0x000fe2000001ff00 */
[----:B------:R-:W-:Y:S01]  /*2d20*/  IMAD.MOV.U32 R45, RZ, RZ, R67 ;  /* 0x000000ffff2d7224 */ /* 0x000fe200078e0043 */
[----:B------:R-:W-:Y:S01]  /*2d30*/  PRMT R130, R46, 0x5410, R47 ;  /* 0x000054102e827816 */ /* 0x000fe2000000002f */
[----:B------:R-:W-:Y:S01]  /*2d40*/  IMAD.MOV.U32 R46, RZ, RZ, R70 ;  /* 0x000000ffff2e7224 */ /* 0x000fe200078e0046 */
[----:B------:R-:W-:Y:S01]  /*2d50*/  CS2R R58, SRZ ;  /* 0x00000000003a7805 */ /* 0x000fe2000001ff00 */
[----:B------:R-:W-:Y:S01]  /*2d60*/  IMAD.MOV.U32 R47, RZ, RZ, R71 ;  /* 0x000000ffff2f7224 */ /* 0x000fe200078e0047 */
[----:B------:R-:W-:-:S02]  /*2d70*/  PRMT R126, R45, 0x5410, R44 ;  /* 0x000054102d7e7816 */ /* 0x000fc4000000002c */
[----:B------:R-:W-:Y:S02]  /*2d80*/  CS2R R62, SRZ ;  /* 0x00000000003e7805 */ /* 0x000fe4000001ff00 */
[----:B------:R-:W-:Y:S02]  /*2d90*/  CS2R R52, SRZ ;  /* 0x0000000000347805 */ /* 0x000fe4000001ff00 */
[----:B------:R-:W-:Y:S02]  /*2da0*/  CS2R R50, SRZ ;  /* 0x0000000000327805 */ /* 0x000fe4000001ff00 */
[----:B------:R-:W-:Y:S02]  /*2db0*/  PRMT R131, R46, 0x5410, R47 ;  /* 0x000054102e837816 */ /* 0x000fe4000000002f */
[----:B------:R-:W-:Y:S02]  /*2dc0*/  CS2R R54, SRZ ;  /* 0x0000000000367805 */ /* 0x000fe4000001ff00 */
[----:B------:R-:W-:Y:S01]  /*2dd0*/  P2R R137, PR, RZ, 0x1 ;  /* 0x00000001ff897803 */ /* 0x000fe20000000000 */
        /* <DEDUP_REMOVED lines=21> */
.L_x_6861:
[----:B------:R-:W-:Y:S05]  /*2f30*/  BSYNC B1 ;  /* 0x0000000000017941 */ /* 0x000fea0003800000 */
.L_x_6860:
        /* <DEDUP_REMOVED lines=31> */
.L_x_6863:
[----:B------:R-:W-:Y:S05]  /*3130*/  BSYNC B1 ;  /* 0x0000000000017941 */ /* 0x000fea0003800000 */
.L_x_6862:
[----:B01---5:R-:W-:Y:S01]  /*3140*/  IMAD.MOV.U32 R44, RZ, RZ, R56 ;  /* 0x000000ffff2c7224 */ /* 0x023fe200078e0038 */
[----:B------:R-:W-:Y:S01]  /*3150*/  UISETP.NE.AND UP0, UPT, UR39, 0x3, UPT ;  /* 0x000000032700788c */ /* 0x000fe2000bf05270 */
[----:B------:R-:W-:Y:S02]  /*3160*/  IMAD.MOV.U32 R45, RZ, RZ, R57 ;  /* 0x000000ffff2d7224 */ /* 0x000fe400078e0039 */
[----:B------:R-:W-:Y:S02]  /*3170*/  IMAD.MOV.U32 R46, RZ, RZ, R60 ;  /* 0x000000ffff2e7224 */ /* 0x000fe400078e003c */
[----:B------:R-:W-:Y:S01]  /*3180*/  IMAD.MOV.U32 R47, RZ, RZ, R61 ;  /* 0x000000ffff2f7224 */ /* 0x000fe200078e003d */
        /* <DEDUP_REMOVED lines=21> */
[----:B------:R-:W-:-:S04]  /*32e0*/  PRMT R78, R45, 0x5410, R44 ;  /* 0x000054102d4e7816 */ /* 0x000fc8000000002c */
[----:B------:R-:W-:Y:S01]  /*32f0*/  PRMT R133, R46, 0x5410, R47 ;  /* 0x000054102e857816 */ /* 0x000fe2000000002f */
[----:B------:R-:W-:Y:S06]  /*3300*/  @!P0 BRA `(.L_x_6864) ;  /* 0x0000000000048947 */ /* 0x000fec0003800000 */
[----:B------:R-:W-:Y:S01]  /*3310*/  BPT.TRAP 0x1 ;  /* 0x000000040000795c */ /* 0x000fe20000300000 */
.L_x_6864:
[----:B------:R-:W-:Y:S01]  /*3320*/  IMAD R103, R185, 0x8, R2 ;  /* 0x00000008b9677824 */ /* 0x000fe200078e0202 */
[----:B------:R-:W-:Y:S01]  /*3330*/  SHF.L.U32 R124, R194, 0x1f, RZ ;  /* 0x0000001fc27c7819 */ /* 0x000fe200000006ff */
[----:B------:R-:W-:Y:S03]  /*3340*/  BSSY B1, `(.L_x_6865) ;  /* 0x0000003000017945 */ /* 0x000fe60003800000 */
[----:B------:R-:W0:Y:S02]  /*3350*/  SYNCS.PHASECHK.TRANS64.TRYWAIT P6, [R103+URZ+0x28890], R124 ;  /* 0x0288907c670075a7 */ /* 0x000e2400080c017f */
[----:B0-----:R-:W-:Y:S05]  /*3360*/  @!P6 BRA `(.L_x_6866) ;  /* 0x000001f40074e947 */ /* 0x001fea0003800000 */
.L_x_7240:
[----:B------:R-:W-:Y:S05]  /*3370*/  BSYNC B1 ;  /* 0x0000000000017941 */ /* 0x000fea0003800000 */
.L_x_6865:
        /* <DEDUP_REMOVED lines=15> */
[--C-:B------:R-:W-:Y:S01]  /*3470*/  HADD2.F32 R46, -RZ, R45.reuse.H1_H1 ;  /* 0x3000002dff2e7230 */ /* 0x100fe20000004100 */
[----:B------:R-:W-:Y:S01]  /*3480*/  SHF.R.U32.HI R145, RZ, 0x10, R83 ;  /* 0x00000010ff917819 */ /* 0x000fe20000011653 */
[----:B------:R-:W-:Y:S01]  /*3490*/  HADD2.F32 R45, -RZ, R45.H0_H0 ;  /* 0x2000002dff2d7230 */ /* 0x000fe20000004100 */
[----:B------:R-:W-:Y:S01]  /*34a0*/  SHF.R.U32.HI R147, RZ, 0x10, R81 ;  /* 0x00000010ff937819 */ /* 0x000fe20000011651 */
[----:B------:R-:W-:Y:S02]  /*34b0*/  HADD2.F32 R83, -RZ, R80.H0_H0 ;  /* 0x20000050ff537230 */ /* 0x000fe40000004100 */
[----:B------:R-:W-:Y:S02]  /*34c0*/  HADD2.F32 R145, -RZ, R145.H0_H0 ;  /* 0x20000091ff917230 */ /* 0x000fe40000004100 */
[----:B------:R-:W-:-:S02]  /*34d0*/  HADD2.F32 R80, -RZ, R47.H1_H1 ;  /* 0x3000002fff507230 */ /* 0x000fc40000004100 */
[----:B------:R-:W-:Y:S02]  /*34e0*/  HADD2.F32 R81, -RZ, R148.H0_H0 ;  /* 0x20000094ff517230 */ /* 0x000fe40000004100 */
[----:B------:R-:W-:Y:S01]  /*34f0*/  FMUL.FTZ R148, R46, R83 ;  /* 0x000000532e947220 */ /* 0x000fe20000410000 */
[----:B------:R-:W-:Y:S02]  /*3500*/  HADD2.F32 R47, -RZ, R47.H0_H0 ;  /* 0x2000002fff2f7230 */ /* 0x000fe40000004100 */
[----:B------:R-:W-:Y:S01]  /*3510*/  FMUL.FTZ R150, R80, R145 ;  /* 0x0000009150967220 */ /* 0x000fe20000410000 */
[----:B------:R-:W-:Y:S02]  /*3520*/  HADD2.F32 R82, -RZ, R147.H0_H0 ;  /* 0x20000093ff527230 */ /* 0x000fe40000004100 */
[C---:B------:R-:W-:Y:S01]  /*3530*/  FMUL.FTZ R83, R45.reuse, R83 ;  /* 0x000000532d537220 */ /* 0x040fe20000410000 */
[----:B------:R-:W-:Y:S01]  /*3540*/  FFMA.FTZ R148, R45, R81, -R148 ;  /* 0x000000512d947223 */ /* 0x000fe20000010894 */
[----:B------:R-:W-:Y:S01]  /*3550*/  FMUL.FTZ R145, R47, R145 ;  /* 0x000000912f917220 */ /* 0x000fe20000410000 */
[----:B------:R-:W-:-:S02]  /*3560*/  HADD2.F32 R45, -RZ, R44.H1_H1 ;  /* 0x3000002cff2d7230 */ /* 0x000fc40000004100 */
[-C--:B------:R-:W-:Y:S01]  /*3570*/  FFMA.FTZ R150, R47, R82.reuse, -R150 ;  /* 0x000000522f967223 */ /* 0x080fe20000010896 */
[----:B------:R-:W-:Y:S01]  /*3580*/  FFMA.FTZ R147, R46, R81, R83 ;  /* 0x000000512e937223 */ /* 0x000fe20000010053 */
[--C-:B------:R-:W-:Y:S02]  /*3590*/  HADD2.F32 R47, -RZ, R142.reuse.H1_H1 ;  /* 0x3000008eff2f7230 */ /* 0x100fe40000004100 */
[----:B------:R-:W-:Y:S01]  /*35a0*/  FFMA.FTZ R151, R80, R82, R145 ;  /* 0x0000005250977223 */ /* 0x000fe20000010091 */
[----:B------:R-:W-:Y:S02]  /*35b0*/  HADD2.F32 R142, -RZ, R142.H0_H0 ;  /* 0x2000008eff8e7230 */ /* 0x000fe40000004100 */
[----:B------:R-:W-:Y:S02]  /*35c0*/  HADD2.F32 R83, -RZ, R141.H1_H1 ;  /* 0x3000008dff537230 */ /* 0x000fe40000004100 */
[----:B------:R-:W-:Y:S02]  /*35d0*/  HADD2.F32 R46, -RZ, R76.H1_H1 ;  /* 0x3000004cff2e7230 */ /* 0x000fe40000004100 */
[----:B------:R-:W-:Y:S01]  /*35e0*/  FMUL.FTZ R145, R45, R142 ;  /* 0x0000008e2d917220 */ /* 0x000fe20000410000 */
[----:B------:R-:W-:-:S02]  /*35f0*/  HADD2.F32 R44, -RZ, R44.H0_H0 ;  /* 0x2000002cff2c7230 */ /* 0x000fc40000004100 */
[----:B------:R-:W-:Y:S02]  /*3600*/  HADD2.F32 R76, -RZ, R76.H0_H0 ;  /* 0x2000004cff4c7230 */ /* 0x000fe40000004100 */
[----:B------:R-:W-:Y:S01]  /*3610*/  FMUL.FTZ R149, R46, R83 ;  /* 0x000000532e957220 */ /* 0x000fe20000410000 */
[----:B------:R-:W-:Y:S02]  /*3620*/  HADD2.F32 R81, -RZ, R139.H0_H0 ;  /* 0x2000008bff517230 */ /* 0x000fe40000004100 */
[C---:B------:R-:W-:Y:S01]  /*3630*/  FMUL.FTZ R142, R44.reuse, R142 ;  /* 0x0000008e2c8e7220 */ /* 0x040fe20000410000 */
[----:B------:R-:W-:Y:S01]  /*3640*/  FFMA.FTZ R145, R44, R47, -R145 ;  /* 0x0000002f2c917223 */ /* 0x000fe20000010891 */
[C---:B------:R-:W-:Y:S02]  /*3650*/  FMUL.FTZ R83, R76.reuse, R83 ;  /* 0x000000534c537220 */ /* 0x040fe40000410000 */
[----:B------:R-:W-:Y:S01]  /*3660*/  FFMA.FTZ R142, R45, R47, R142 ;  /* 0x0000002f2d8e7223 */ /* 0x000fe2000001008e */
[-C--:B------:R-:W-:Y:S01]  /*3670*/  FFMA.FTZ R149, R76, R81.reuse, -R149 ;  /* 0x000000514c957223 */ /* 0x080fe20000010895 */
[----:B------:R-:W-:Y:S01]  /*3680*/  FFMA.FTZ R46, R46, R81, R83 ;  /* 0x000000512e2e7223 */ /* 0x000fe20000010053 */
[----:B------:R-:W-:-:S02]  /*3690*/  F2FP.F16.F32.PACK_AB R45, R147, R148 ;  /* 0x00000094932d723e */ /* 0x000fc400000000ff */
[----:B------:R-:W-:Y:S02]  /*36a0*/  F2FP.F16.F32.PACK_AB R47, R151, R150 ;  /* 0x00000096972f723e */ /* 0x000fe400000000ff */
[----:B------:R-:W-:Y:S02]  /*36b0*/  F2FP.F16.F32.PACK_AB R44, R142, R145 ;  /* 0x000000918e2c723e */ /* 0x000fe400000000ff */
[----:B------:R-:W-:-:S07]  /*36c0*/  F2FP.F16.F32.PACK_AB R46, R46, R149 ;  /* 0x000000952e2e723e */ /* 0x000fce00000000ff */
.L_x_6872:
[----:B------:R-:W-:Y:S05]  /*36d0*/  BSYNC B3 ;  /* 0x0000000000037941 */ /* 0x000fea0003800000 */
.L_x_6871:
[----:B------:R-:W-:Y:S02]  /*36e0*/  ULDC.64 UR4, c[0x0][0x2d8] ;  /* 0x0000b60000047ab9 */ /* 0x000fe40000000a00 */
[----:B------:R-:W-:-:S04]  /*36f0*/  LEA R76, P3, R77, UR4, 0x1 ;  /* 0x000000044d4c7c11 */ /* 0x000fc8000f8608ff */
[----:B------:R-:W-:-:S05]  /*3700*/  LEA.HI.X R77, R77, UR5, R146, 0x1, P3 ;  /* 0x000000054d4d7c11 */ /* 0x000fca00098f0c92 */
[----:B--2---:R1:W-:Y:S04]  /*3710*/  STG.E.128 desc[UR54][R76.64], R44 ;  /* 0x0000002c4c007986 */ /* 0x0043e8000c101d36 */
.L_x_6870:
[----:B------:R-:W-:Y:S05]  /*3720*/  BSYNC B2 ;  /* 0x0000000000027941 */ /* 0x000fea0003800000 */
.L_x_6869:
[----:B------:R-:W-:Y:S05]  /*3730*/  @P1 BRA `(.L_x_6868) ;  /* 0x0000000000d01947 */ /* 0x000fea0003800000 */
[----:B-1----:R1:W2:Y:S01]  /*3740*/  LDS.128 R44, [R108+0x1c400] ;  /* 0x01c400006c2c7984 */ /* 0x0022a20000000c00 */
        /* <DEDUP_REMOVED lines=46> */
.L_x_6874:
[----:B------:R-:W-:Y:S05]  /*3a30*/  BSYNC B2 ;  /* 0x0000000000027941 */ /* 0x000fea0003800000 */
.L_x_6873:
[----:B------:R-:W-:Y:S02]  /*3a40*/  ULDC.64 UR4, c[0x0][0x2d8] ;  /* 0x0000b60000047ab9 */ /* 0x000fe40000000a00 */
[----:B------:R-:W-:-:S04]  /*3a50*/  LEA R72, P3, R144, UR4, 0x1 ;  /* 0x0000000490487c11 */ /* 0x000fc8000f8608ff */
[----:B------:R-:W-:-:S05]  /*3a60*/  LEA.HI.X R73, R144, UR5, R143, 0x1, P3 ;  /* 0x0000000590497c11 */ /* 0x000fca00098f0c8f */
[----:B--2---:R2:W-:Y:S04]  /*3a70*/  STG.E.128 desc[UR54][R72.64], R44 ;  /* 0x0000002c48007986 */ /* 0x0045e8000c101d36 */
.L_x_6868:
[----:B------:R-:W-:Y:S05]  /*3a80*/  BSYNC B1 ;  /* 0x0000000000017941 */ /* 0x000fea0003800000 */
.L_x_6867:
[----:B------:R-:W-:Y:S04]  /*3a90*/  BSSY B1, `(.L_x_6875) ;  /* 0x0000070000017945 */ /* 0x000fe80003800000 */
[----:B------:R-:W-:Y:S05]  /*3aa0*/  @P4 BRA `(.L_x_6876) ;  /* 0x0000000400b84947 */ /* 0x000fea0003800000 */
[----:B------:R-:W-:Y:S01]  /*3ab0*/  IADD3 R83, P3, P4, R88, R120, R16 ;  /* 0x0000007858537210 */ /* 0x000fe20007c7e010 */
[----:B------:R-:W-:Y:S03]  /*3ac0*/  BSSY B2, `(.L_x_6877) ;  /* 0x0000037000027945 */ /* 0x000fe60003800000 */
[----:B------:R-:W-:Y:S01]  /*3ad0*/  IADD3.X R135, R5, R122, R17, P3, P4 ;  /* 0x0000007a05877210 */ /* 0x000fe20001fe8411 */
[----:B------:R-:W-:Y:S08]  /*3ae0*/  @P2 BRA `(.L_x_6878) ;  /* 0x0000000000d02947 */ /* 0x000ff00003800000 */
        /* <DEDUP_REMOVED lines=47> */
.L_x_6880:
[----:B------:R-:W-:Y:S05]  /*3de0*/  BSYNC B3 ;  /* 0x0000000000037941 */ /* 0x000fea0003800000 */
.L_x_6879:
[----:B------:R-:W-:Y:S02]  /*3df0*/  ULDC.64 UR4, c[0x0][0x2d8] ;  /* 0x0000b60000047ab9 */ /* 0x000fe40000000a00 */
[----:B------:R-:W-:-:S04]  /*3e00*/  LEA R68, P3, R81, UR4, 0x1 ;  /* 0x0000000451447c11 */ /* 0x000fc8000f8608ff */
[----:B------:R-:W-:-:S05]  /*3e10*/  LEA.HI.X R69, R81, UR5, R82, 0x1, P3 ;  /* 0x0000000551457c11 */ /* 0x000fca00098f0c52 */
[----:B--2---:R3:W-:Y:S04]  /*3e20*/  STG.E.128 desc[UR54][R68.64], R44 ;  /* 0x0000002c44007986 */ /* 0x0047e8000c101d36 */
.L_x_6878:
[----:B------:R-:W-:Y:S05]  /*3e30*/  BSYNC B2 ;  /* 0x0000000000027941 */ /* 0x000fea0003800000 */
.L_x_6877:
[----:B------:R-:W-:Y:S05]  /*3e40*/  @P1 BRA `(.L_x_6876) ;  /* 0x0000000000d01947 */ /* 0x000fea0003800000 */
        /* <DEDUP_REMOVED lines=28> */
[--C-:B------:R-:W-:Y:S02]  /*4010*/  HADD2.F32 R65, -RZ, R126.reuse.H1_H1 ;  /* 0x3000007eff417230 */ /* 0x100fe40000004100 */
[----:B------:R-:W-:Y:S01]  /*4020*/  FFMA.FTZ R74, R47, R68, -R74 ;  /* 0x000000442f4a7223 */ /* 0x000fe2000001084a */
[----:B------:R-:W-:Y:S02]  /*4030*/  HADD2.F32 R67, -RZ, R126.H0_H0 ;  /* 0x2000007eff437230 */ /* 0x000fe40000004100 */
        /* <DEDUP_REMOVED lines=16> */
.L_x_6882:
[----:B------:R-:W-:Y:S05]  /*4140*/  BSYNC B2 ;  /* 0x0000000000027941 */ /* 0x000fea0003800000 */
.L_x_6881:
[----:B------:R-:W-:Y:S02]  /*4150*/  ULDC.64 UR4, c[0x0][0x2d8] ;  /* 0x0000b60000047ab9 */ /* 0x000fe40000000a00 */
[----:B------:R-:W-:-:S04]  /*4160*/  LEA R64, P3, R75, UR4, 0x1 ;  /* 0x000000044b407c11 */ /* 0x000fc8000f8608ff */
[----:B------:R-:W-:-:S05]  /*4170*/  LEA.HI.X R65, R75, UR5, R76, 0x1, P3 ;  /* 0x000000054b417c11 */ /* 0x000fca00098f0c4c */
[----:B--2---:R4:W-:Y:S04]  /*4180*/  STG.E.128 desc[UR54][R64.64], R44 ;  /* 0x0000002c40007986 */ /* 0x0049e8000c101d36 */
.L_x_6876:
[----:B------:R-:W-:Y:S05]  /*4190*/  BSYNC B1 ;  /* 0x0000000000017941 */ /* 0x000fea0003800000 */
.L_x_6875:
[----:B------:R-:W-:Y:S01]  /*41a0*/  ISETP.NE.AND P3, PT, R137, RZ, PT ;  /* 0x000000ff8900720c */ /* 0x000fe20003f65270 */
[----:B------:R-:W-:-:S12]  /*41b0*/  BSSY B1, `(.L_x_6883) ;  /* 0x0000070000017945 */ /* 0x000fd80003800000 */
[----:B------:R-:W-:Y:S05]  /*41c0*/  @P3 BRA `(.L_x_6884) ;  /* 0x0000000400b83947 */ /* 0x000fea0003800000 */
[----:B------:R-:W-:Y:S01]  /*41d0*/  IADD3 R71, P3, P4, R4, R120, R16 ;  /* 0x0000007804477210 */ /* 0x000fe20007c7e010 */
[----:B------:R-:W-:Y:S03]  /*41e0*/  BSSY B2, `(.L_x_6885) ;  /* 0x0000037000027945 */ /* 0x000fe60003800000 */
[----:B--2---:R-:W-:Y:S01]  /*41f0*/  IADD3.X R73, R20, R122, R17, P3, P4 ;  /* 0x0000007a14497210 */ /* 0x004fe20001fe8411 */
[----:B------:R-:W-:Y:S08]  /*4200*/  @P2 BRA `(.L_x_6886) ;  /* 0x0000000000d02947 */ /* 0x000ff00003800000 */
[----:B-1-34-:R1:W2:Y:S01]  /*4210*/  LDS.128 R44, [R108+0x1a400] ;  /* 0x01a400006c2c7984 */ /* 0x01a2a20000000c00 */
        /* <DEDUP_REMOVED lines=27> */
[----:B------:R-:W-:Y:S02]  /*43d0*/  HADD2.F32 R61, -RZ, R140.H1_H1 ;  /* 0x3000008cff3d7230 */ /* 0x000fe40000004100 */
[----:B------:R-:W-:Y:S01]  /*43e0*/  FFMA.FTZ R70, R47, R64, -R70 ;  /* 0x000000402f467223 */ /* 0x000fe20000010846 */
[----:B------:R-:W-:Y:S02]  /*43f0*/  HADD2.F32 R141, -RZ, R141.H0_H0 ;  /* 0x2000008dff8d7230 */ /* 0x000fe40000004100 */
[--C-:B------:R-:W-:Y:S02]  /*4400*/  HADD2.F32 R46, -RZ, R60.reuse.H1_H1 ;  /* 0x3000003cff2e7230 */ /* 0x100fe40000004100 */
[----:B------:R-:W-:Y:S01]  /*4410*/  FMUL.FTZ R63, R45, R61 ;  /* 0x0000003d2d3f7220 */ /* 0x000fe20000410000 */
[----:B------:R-:W-:-:S02]  /*4420*/  HADD2.F32 R60, -RZ, R60.H0_H0 ;  /* 0x2000003cff3c7230 */ /* 0x000fc40000004100 */
[----:B------:R-:W-:Y:S01]  /*4430*/  FMUL.FTZ R62, R44, R61 ;  /* 0x0000003d2c3e7220 */ /* 0x000fe20000410000 */
[----:B------:R-:W-:Y:S02]  /*4440*/  HADD2.F32 R139, -RZ, R139.H1_H1 ;  /* 0x3000008bff8b7230 */ /* 0x000fe40000004100 */
        /* <DEDUP_REMOVED lines=11> */
.L_x_6888:
[----:B------:R-:W-:Y:S05]  /*4500*/  BSYNC B3 ;  /* 0x0000000000037941 */ /* 0x000fea0003800000 */
.L_x_6887:
[----:B------:R-:W-:Y:S02]  /*4510*/  ULDC.64 UR4, c[0x0][0x2d8] ;  /* 0x0000b60000047ab9 */ /* 0x000fe40000000a00 */
[----:B------:R-:W-:-:S04]  /*4520*/  LEA R60, P3, R69, UR4, 0x1 ;  /* 0x00000004453c7c11 */ /* 0x000fc8000f8608ff */
[----:B------:R-:W-:-:S05]  /*4530*/  LEA.HI.X R61, R69, UR5, R72, 0x1, P3 ;  /* 0x00000005453d7c11 */ /* 0x000fca00098f0c48 */
[----:B--2---:R2:W-:Y:S04]  /*4540*/  STG.E.128 desc[UR54][R60.64], R44 ;  /* 0x0000002c3c007986 */ /* 0x0045e8000c101d36 */
.L_x_6886:
[----:B------:R-:W-:Y:S05]  /*4550*/  BSYNC B2 ;  /* 0x0000000000027941 */ /* 0x000fea0003800000 */
.L_x_6885:
[----:B------:R-:W-:Y:S05]  /*4560*/  @P1 BRA `(.L_x_6884) ;  /* 0x0000000000d01947 */ /* 0x000fea0003800000 */
[----:B-1234-:R1:W2:Y:S01]  /*4570*/  LDS.128 R44, [R108+0x1e400] ;  /* 0x01e400006c2c7984 */ /* 0x01e2a20000000c00 */
        /* <DEDUP_REMOVED lines=46> */
.L_x_6890:
[----:B------:R-:W-:Y:S05]  /*4860*/  BSYNC B2 ;  /* 0x0000000000027941 */ /* 0x000fea0003800000 */
.L_x_6889:
[----:B------:R-:W-:Y:S02]  /*4870*/  ULDC.64 UR4, c[0x0][0x2d8] ;  /* 0x0000b60000047ab9 */ /* 0x000fe40000000a00 */
[----:B------:R-:W-:-:S04]  /*4880*/  LEA R56, P3, R68, UR4, 0x1 ;  /* 0x0000000444387c11 */ /* 0x000fc8000f8608ff */
[----:B------:R-:W-:-:S05]  /*4890*/  LEA.HI.X R57, R68, UR5, R69, 0x1, P3 ;  /* 0x0000000544397c11 */ /* 0x000fca00098f0c45 */
[----:B--2---:R1:W-:Y:S04]  /*48a0*/  STG.E.128 desc[UR54][R56.64], R44 ;  /* 0x0000002c38007986 */ /* 0x0043e8000c101d36 */
.L_x_6884:
[----:B------:R-:W-:Y:S05]  /*48b0*/  BSYNC B1 ;  /* 0x0000000000017941 */ /* 0x000fea0003800000 */
.L_x_6883:
[----:B------:R-:W-:Y:S05]  /*48c0*/  @P5 BRA `(.L_x_6891) ;  /* 0x0000003400a85947 */ /* 0x000fea0003800000 */
[----:B------:R-:W-:Y:S01]  /*48d0*/  IADD3 R120, P3, P4, R107, R120, R16 ;  /* 0x000000786b787210 */ /* 0x000fe20007c7e010 */
[----:B------:R-:W-:Y:S03]  /*48e0*/  BSSY B1, `(.L_x_6892) ;  /* 0x0000037000017945 */ /* 0x000fe60003800000 */
[----:B-1----:R-:W-:Y:S01]  /*48f0*/  IADD3.X R57, R106, R122, R17, P3, P4 ;  /* 0x0000007a6a397210 */ /* 0x002fe20001fe8411 */
[----:B------:R-:W-:Y:S08]  /*4900*/  @P2 BRA `(.L_x_6893) ;  /* 0x0000000000d02947 */ /* 0x000ff00003800000 */
[----:B--234-:R1:W2:Y:S01]  /*4910*/  LDS.128 R44, [R108+0x1b400] ;  /* 0x01b400006c2c7984 */ /* 0x01c2a20000000c00 */
        /* <DEDUP_REMOVED lines=45> */
.L_x_6895:
[----:B------:R-:W-:Y:S05]  /*4bf0*/  BSYNC B2 ;  /* 0x0000000000027941 */ /* 0x000fea0003800000 */
.L_x_6894:
[----:B------:R-:W-:Y:S01]  /*4c00*/  ULDC.64 UR4, c[0x0][0x2d8] ;  /* 0x0000b60000047ab9 */ /* 0x000fe20000000a00 */
[----:B------:R-:W-:Y:S01]  /*4c10*/  IMAD.X R53, R57, 0x1, R30, P3 ;  /* 0x0000000139357824 */ /* 0x000fe200018e061e */
[----:B------:R-:W-:-:S04]  /*4c20*/  LEA R52, P3, R64, UR4, 0x1 ;  /* 0x0000000440347c11 */ /* 0x000fc8000f8608ff */
[----:B------:R-:W-:-:S05]  /*4c30*/  LEA.HI.X R53, R64, UR5, R53, 0x1, P3 ;  /* 0x0000000540357c11 */ /* 0x000fca00098f0c35 */
[----:B--2---:R1:W-:Y:S04]  /*4c40*/  STG.E.128 desc[UR54][R52.64], R44 ;  /* 0x0000002c34007986 */ /* 0x0043e8000c101d36 */
.L_x_6893:
[----:B------:R-:W-:Y:S05]  /*4c50*/  BSYNC B1 ;  /* 0x0000000000017941 */ /* 0x000fea0003800000 */
.L_x_6892:
        /* <DEDUP_REMOVED lines=47> */
.L_x_6897:
[----:B------:R-:W-:Y:S05]  /*4f50*/  BSYNC B1 ;  /* 0x0000000000017941 */ /* 0x000fea0003800000 */
.L_x_6896:
[----:B------:R-:W-:Y:S01]  /*4f60*/  ULDC.64 UR4, c[0x0][0x2d8] ;  /* 0x0000b60000047ab9 */ /* 0x000fe20000000a00 */
[----:B------:R-:W-:Y:S01]  /*4f70*/  IMAD.X R57, R57, 0x1, R100, P3 ;  /* 0x0000000139397824 */ /* 0x000fe200018e0664 */
[----:B------:R-:W-:-:S04]  /*4f80*/  LEA R48, P3, R60, UR4, 0x1 ;  /* 0x000000043c307c11 */ /* 0x000fc8000f8608ff */
[----:B------:R-:W-:-:S05]  /*4f90*/  LEA.HI.X R49, R60, UR5, R57, 0x1, P3 ;  /* 0x000000053c317c11 */ /* 0x000fca00098f0c39 */
[----:B--2---:R1:W-:Y:S01]  /*4fa0*/  STG.E.128 desc[UR54][R48.64], R44 ;  /* 0x0000002c30007986 */ /* 0x0043e2000c101d36 */
[----:B------:R-:W-:Y:S05]  /*4fb0*/  BRA `(.L_x_6891) ;  /* 0x0000002c00ec7947 */ /* 0x000fea0003800000 */
.L_x_6855:
[----:B------:R-:W-:Y:S02]  /*4fc0*/  ISETP.GE.AND P3, PT, R189, R112, PT ;  /* 0x00000070bd00720c */ /* 0x000fe40003f66270 */
[----:B------:R-:W-:Y:S02]  /*4fd0*/  CS2R R50, SRZ ;  /* 0x0000000000327805 */ /* 0x000fe4000001ff00 */
[----:B------:R-:W-:-:S13]  /*4fe0*/  ISETP.GE.OR P3, PT, R16, R123, P3 ;  /* 0x0000007b1000720c */ /* 0x000fda0001f66670 */
[----:B------:R-:W-:Y:S01]  /*4ff0*/  @!P3 IADD3 R46, P0, P4, R92, R78, R13 ;  /* 0x0000004e5c2eb210 */ /* 0x000fe20007c1e00d */
        /* <DEDUP_REMOVED lines=15> */
[----:B------:R-:W4:Y:S01]  /*50f0*/  @!P4 LDC.64 R52, c[0x0][0x3c8] ;  /* 0x0000f200ff34cb82 */ /* 0x000f220000000a00 */
[----:B------:R-:W-:-:S05]  /*5100*/  @!P4 IADD3 R48, P5, R92, R78, RZ ;  /* 0x0000004e5c30c210 */ /* 0x000fca0007fbe0ff */
[----:B------:R-:W-:Y:S02]  /*5110*/  @!P4 IMAD.X R49, R124, 0x1, R28, P5 ;  /* 0x000000017c31c824 */ /* 0x000fe400028e061c */
[----:B------:R-:W0:Y:S01]  /*5120*/  @!P4 LDC.64 R54, c[0x0][0x3e0] ;  /* 0x0000f800ff36cb82 */ /* 0x000e220000000a00 */
[----:B----4-:R-:W-:-:S04]  /*5130*/  @!P4 LEA R52, P5, R48, R52, 0x1 ;  /* 0x000000343034c211 */ /* 0x010fc800078a08ff */
[----:B------:R-:W-:Y:S02]  /*5140*/  @!P4 LEA.HI.X R53, R48, R53, R49, 0x1, P5 ;  /* 0x000000353035c211 */ /* 0x000fe400028f0c31 */
[----:B------:R-:W-:-:S05]  /*5150*/  @!P4 IADD3 R48, P5, R84, R76, RZ ;  /* 0x0000004c5430c210 */ /* 0x000fca0007fbe0ff */
[----:B------:R-:W-:Y:S01]  /*5160*/  @!P4 IMAD.X R49, R103, 0x1, R36, P5 ;  /* 0x000000016731c824 */ /* 0x000fe200028e0624 */
[----:B0-----:R-:W-:-:S04]  /*5170*/  @!P4 LEA R54, P5, R48, R54, 0x1 ;  /* 0x000000363036c211 */ /* 0x001fc800078a08ff */
[----:B------:R-:W-:Y:S02]  /*5180*/  @!P4 LEA.HI.X R55, R48, R55, R49, 0x1, P5 ;  /* 0x000000373037c211 */ /* 0x000fe400028f0c31 */
[----:B------:R-:W-:Y:S02]  /*5190*/  CS2R R48, SRZ ;  /* 0x0000000000307805 */ /* 0x000fe4000001ff00 */
[----:B------:R-:W-:-:S04]  /*51a0*/  @!P3 LEA R60, P5, R46, R60, 0x1 ;  /* 0x0000003c2e3cb211 */ /* 0x000fc800078a08ff */
[----:B------:R-:W-:Y:S02]  /*51b0*/  @!P3 LEA.HI.X R61, R46, R61, R47, 0x1, P5 ;  /* 0x0000003d2e3db211 */ /* 0x000fe400028f0c2f */
[----:B------:R-:W-:Y:S02]  /*51c0*/  CS2R R46, SRZ ;  /* 0x00000000002e7805 */ /* 0x000fe4000001ff00 */
[C---:B-1----:R-:W-:Y:S01]  /*51d0*/  @!P3 LEA R62, P5, R44.reuse, R62, 0x1 ;  /* 0x0000003e2c3eb211 */ /* 0x042fe200078a08ff */
[----:B------:R0:W5:Y:S03]  /*51e0*/  @!P4 LDG.E.128 R48, desc[UR54][R54.64] ;  /* 0x000000363630c981 */ /* 0x000166000c1e1d00 */
[----:B------:R-:W-:Y:S02]  /*51f0*/  @!P3 LEA.HI.X R63, R44, R63, R45, 0x1, P5 ;  /* 0x0000003f2c3fb211 */ /* 0x000fe400028f0c2d */
[----:B------:R-:W-:-:S02]  /*5200*/  CS2R R44, SRZ ;  /* 0x00000000002c7805 */ /* 0x000fc4000001ff00 */
[----:B------:R-:W-:Y:S02]  /*5210*/  CS2R R58, SRZ ;  /* 0x00000000003a7805 */ /* 0x000fe4000001ff00 */
[----:B------:R-:W-:Y:S02]  /*5220*/  CS2R R56, SRZ ;  /* 0x0000000000387805 */ /* 0x000fe4000001ff00 */
[----:B------:R1:W5:Y:S01]  /*5230*/  @!P4 LDG.E.128 R44, desc[UR54][R52.64] ;  /* 0x00000036342cc981 */ /* 0x000362000c1e1d00 */
[----:B0-----:R-:W-:-:S03]  /*5240*/  CS2R R54, SRZ ;  /* 0x0000000000367805 */ /* 0x001fc6000001ff00 */
[----:B------:R0:W5:Y:S01]  /*5250*/  @!P3 LDG.E.128 R56, desc[UR54][R62.64] ;  /* 0x000000363e38b981 */ /* 0x000162000c1e1d00 */
[----:B-1----:R-:W-:-:S06]  /*5260*/  CS2R R52, SRZ ;  /* 0x0000000000347805 */ /* 0x002fcc000001ff00 */
[----:B------:R1:W5:Y:S01]  /*5270*/  @!P3 LDG.E.128 R52, desc[UR54][R60.64] ;  /* 0x000000363c34b981 */ /* 0x000362000c1e1d00 */
[----:B--2---:R-:W-:-:S04]  /*5280*/  @!P0 LEA R68, P3, R66, R68, 0x1 ;  /* 0x0000004442448211 */ /* 0x004fc800078608ff */
[----:B------:R-:W-:Y:S02]  /*5290*/  @!P0 LEA.HI.X R69, R66, R69, R67, 0x1, P3 ;  /* 0x0000004542458211 */ /* 0x000fe400018f0c43 */
[C---:B---3--:R-:W-:Y:S02]  /*52a0*/  @!P0 LEA R70, P3, R64.reuse, R70, 0x1 ;  /* 0x0000004640468211 */ /* 0x048fe400078608ff */
[----:B0-----:R-:W-:Y:S02]  /*52b0*/  CS2R R62, SRZ ;  /* 0x00000000003e7805 */ /* 0x001fe4000001ff00 */
[----:B------:R-:W-:Y:S02]  /*52c0*/  CS2R R66, SRZ ;  /* 0x0000000000427805 */ /* 0x000fe4000001ff00 */
[----:B-1----:R-:W-:Y:S02]  /*52d0*/  CS2R R60, SRZ ;  /* 0x00000000003c7805 */ /* 0x002fe4000001ff00 */
[----:B------:R-:W-:-:S02]  /*52e0*/  @!P0 LEA.HI.X R71, R64, R71, R65, 0x1, P3 ;  /* 0x0000004740478211 */ /* 0x000fc400018f0c41 */
[----:B------:R-:W-:Y:S02]  /*52f0*/  CS2R R64, SRZ ;  /* 0x0000000000407805 */ /* 0x000fe4000001ff00 */
[----:B------:R0:W5:Y:S04]  /*5300*/  @!P0 LDG.E.128 R60, desc[UR54][R68.64] ;  /* 0x00000036443c8981 */ /* 0x000168000c1e1d00 */
[----:B------:R1:W5:Y:S01]  /*5310*/  @!P0 LDG.E.128 R64, desc[UR54][R70.64] ;  /* 0x0000003646408981 */ /* 0x000362000c1e1d00 */
[----:B------:R-:W-:-:S04]  /*5320*/  ISETP.GE.AND P0, PT, R190, R112, PT ;  /* 0x00000070be00720c */ /* 0x000fc80003f06270 */
[CC--:B------:R-:W-:Y:S01]  /*5330*/  ISETP.GE.OR P0, PT, R16.reuse, R123.reuse, P0 ;  /* 0x0000007b1000720c */ /* 0x0c0fe20000706670 */
[----:B------:R-:W-:Y:S01]  /*5340*/  BSSY B1, `(.L_x_6898) ;  /* 0x000001c000017945 */ /* 0x000fe20003800000 */
[----:B------:R-:W-:Y:S02]  /*5350*/  ISETP.GE.AND P3, PT, R16, R123, PT ;  /* 0x0000007b1000720c */ /* 0x000fe40003f66270 */
[----:B0-----:R-:W-:Y:S02]  /*5360*/  CS2R R68, SRZ ;  /* 0x0000000000447805 */ /* 0x001fe4000001ff00 */
[----:B------:R-:W-:Y:S02]  /*5370*/  CS2R R74, SRZ ;  /* 0x00000000004a7805 */ /* 0x000fe4000001ff00 */
[----:B-1----:R-:W-:Y:S02]  /*5380*/  CS2R R70, SRZ ;  /* 0x0000000000467805 */ /* 0x002fe4000001ff00 */
[----:B------:R-:W-:-:S03]  /*5390*/  CS2R R72, SRZ ;  /* 0x0000000000487805 */ /* 0x000fc6000001ff00 */
[----:B------:R-:W-:Y:S05]  /*53a0*/  @P0 BRA `(.L_x_6899) ;  /* 0x0000000000540947 */ /* 0x000fea0003800000 */
[----:B------:R-:W0:Y:S01]  /*53b0*/  LDC.64 R68, c[0x0][0x3d8] ;  /* 0x0000f600ff447b82 */ /* 0x000e220000000a00 */
[----:B------:R-:W-:Y:S01]  /*53c0*/  IMAD.MOV.U32 R72, RZ, RZ, R78 ;  /* 0x000000ffff487224 */ /* 0x000fe200078e004e */
[----:B------:R-:W-:Y:S01]  /*53d0*/  MOV R77, R103 ;  /* 0x00000067004d7202 */ /* 0x000fe20000000f00 */
        /* <DEDUP_REMOVED lines=18> */
.L_x_6899:
[----:B------:R-:W-:Y:S05]  /*5500*/  BSYNC B1 ;  /* 0x0000000000017941 */ /* 0x000fea0003800000 */
.L_x_6898:
[----:B-----5:R-:W-:Y:S01]  /*5510*/  IMAD.MOV.U32 R76, RZ, RZ, R70 ;  /* 0x000000ffff4c7224 */ /* 0x020fe200078e0046 */
[----:B------:R-:W-:Y:S01]  /*5520*/  UISETP.NE.AND UP0, UPT, UR39, 0x3, UPT ;  /* 0x000000032700788c */ /* 0x000fe2000bf05270 */
[----:B------:R-:W-:Y:S02]  /*5530*/  IMAD.MOV.U32 R77, RZ, RZ, R71 ;  /* 0x000000ffff4d7224 */ /* 0x000fe400078e0047 */
[----:B------:R-:W-:Y:S02]  /*5540*/  IMAD.MOV.U32 R78, RZ, RZ, R68 ;  /* 0x000000ffff4e7224 */ /* 0x000fe400078e0044 */
[----:B------:R-:W-:Y:S01]  /*5550*/  IMAD.MOV.U32 R79, RZ, RZ, R69 ;  /* 0x000000ffff4f7224 */ /* 0x000fe200078e0045 */
[----:B------:R-:W-:Y:S01]  /*5560*/  PRMT R135, R77, 0x5410, R76 ;  /* 0x000054104d877816 */ /* 0x000fe2000000004c */
[----:B------:R-:W-:Y:S01]  /*5570*/  IMAD.MOV.U32 R76, RZ, RZ, R74 ;  /* 0x000000ffff4c7224 */ /* 0x000fe200078e004a */
[----:B------:R-:W-:Y:S01]  /*5580*/  PLOP3.LUT P0, PT, PT, PT, UP0, 0x80, 0x0 ;  /* 0x000000000000781c */ /* 0x000fe20003f0f008 */
        /* <DEDUP_REMOVED lines=42> */
[----:B------:R-:W-:Y:S02]  /*5830*/  MOV R77, R67 ;  /* 0x00000043004d7202 */ /* 0x000fe40000000f00 */
[----:B------:R-:W-:Y:S01]  /*5840*/  PRMT R137, R78, 0x5410, R79 ;  /* 0x000054104e897816 */ /* 0x000fe2000000004f */
[----:B------:R-:W-:Y:S01]  /*5850*/  IMAD.MOV.U32 R78, RZ, RZ, R64 ;  /* 0x000000ffff4e7224 */ /* 0x000fe200078e0040 */
[----:B------:R-:W-:Y:S01]  /*5860*/  PRMT R138, R76, 0x5410, R77 ;  /* 0x000054104c8a7816 */ /* 0x000fe2000000004d */
[----:B------:R-:W-:-:S05]  /*5870*/  IMAD.MOV.U32 R79, RZ, RZ, R65 ;  /* 0x000000ffff4f7224 */ /* 0x000fca00078e0041 */
[----:B------:R-:W-:Y:S01]  /*5880*/  PRMT R139, R78, 0x5410, R79 ;  /* 0x000054104e8b7816 */ /* 0x000fe2000000004f */
[----:B------:R-:W-:Y:S06]  /*5890*/  @!P0 BRA `(.L_x_6900) ;  /* 0x0000000000048947 */ /* 0x000fec0003800000 */
[----:B------:R-:W-:Y:S01]  /*58a0*/  BPT.TRAP 0x1 ;  /* 0x000000040000795c */ /* 0x000fe20000300000 */
.L_x_6900:
[----:B------:R-:W-:Y:S01]  /*58b0*/  IMAD R103, R185, 0x8, R2 ;  /* 0x00000008b9677824 */ /* 0x000fe200078e0202 */
[----:B------:R-:W-:Y:S01]  /*58c0*/  SHF.L.U32 R124, R194, 0x1f, RZ ;  /* 0x0000001fc27c7819 */ /* 0x000fe200000006ff */
[----:B------:R-:W0:Y:S01]  /*58d0*/  LDC R131, c[0x0][0x2e4] ;  /* 0x0000b900ff837b82 */ /* 0x000e220000000800 */
[----:B------:R-:W-:Y:S01]  /*58e0*/  IMAD.MOV.U32 R121, RZ, RZ, R122 ;  /* 0x000000ffff797224 */ /* 0x000fe200078e007a */
[----:B------:R-:W-:Y:S01]  /*58f0*/  BSSY B1, `(.L_x_6901) ;  /* 0x0000005000017945 */ /* 0x000fe20003800000 */
[----:B------:R-:W1:Y:S05]  /*5900*/  SYNCS.PHASECHK.TRANS64.TRYWAIT P4, [R103+URZ+0x28890], R124 ;  /* 0x0288907c670075a7 */ /* 0x000e6a000808017f */
[----:B------:R-:W2:Y:S01]  /*5910*/  LDC.64 R122, c[0x0][0x2f0] ;  /* 0x0000bc00ff7a7b82 */ /* 0x000ea20000000a00 */
[----:B0-----:R-:W-:Y:S01]  /*5920*/  IMAD.IADD R133, R131, 0x1, -R116 ;  /* 0x0000000183857824 */ /* 0x001fe200078e0a74 */
[----:B-1----:R-:W-:Y:S06]  /*5930*/  @!P4 BRA `(.L_x_6902) ;  /* 0x000001d00014c947 */ /* 0x002fec0003800000 */
.L_x_7241:
[----:B------:R-:W-:Y:S05]  /*5940*/  BSYNC B1 ;  /* 0x0000000000017941 */ /* 0x000fea0003800000 */
.L_x_6901:
[----:B------:R-:W-:Y:S01]  /*5950*/  ISETP.GE.OR P4, PT, R18, R112, P2 ;  /* 0x000000701200720c */ /* 0x000fe20001786670 */
[----:B------:R-:W-:-:S12]  /*5960*/  BSSY B1, `(.L_x_6903) ;  /* 0x000007c000017945 */ /* 0x000fd80003800000 */
[----:B------:R-:W-:Y:S05]  /*5970*/  @P4 BRA `(.L_x_6904) ;  /* 0x0000000400e84947 */ /* 0x000fea0003800000 */
[-C--:B--2---:R-:W-:Y:S01]  /*5980*/  IMAD R76, R19, R122.reuse, RZ ;  /* 0x0000007a134c7224 */ /* 0x084fe200078e02ff */
[----:B------:R-:W-:Y:S01]  /*5990*/  ISETP.NE.AND P6, PT, R0, RZ, PT ;  /* 0x000000ff0000720c */ /* 0x000fe20003fc5270 */
[C---:B------:R-:W-:Y:S01]  /*59a0*/  IMAD.WIDE.U32 R126, R18.reuse, R122, R120 ;  /* 0x0000007a127e7225 */ /* 0x040fe200078e0078 */
[----:B------:R-:W-:Y:S03]  /*59b0*/  BSSY B2, `(.L_x_6905) ;  /* 0x000006b000027945 */ /* 0x000fe60003800000 */
[----:B------:R-:W-:Y:S01]  /*59c0*/  IMAD R147, R18, R123, R76 ;  /* 0x0000007b12937224 */ /* 0x000fe200078e024c */
[----:B------:R-:W-:Y:S02]  /*59d0*/  SEL R76, R116, R133, !P6 ;  /* 0x00000085744c7207 */ /* 0x000fe40007000000 */
[----:B------:R-:W-:Y:S01]  /*59e0*/  IADD3 R144, P4, P5, R98, R126, R32 ;  /* 0x0000007e62907210 */ /* 0x000fe20007d9e020 */
        /* <DEDUP_REMOVED lines=8> */
[----:B------:R-:W-:-:S03]  /*5a70*/  LOP3.LUT R76, R149, 0x38, RZ, 0xc0, !PT ;  /* 0x00000038954c7812 */ /* 0x000fc600078ec0ff */
[----:B------:R-:W-:Y:S01]  /*5a80*/  IMAD.SHL.U32 R77, R77, 0x400, RZ ;  /* 0x000004004d4d7824 */ /* 0x000fe200078e00ff */
[----:B------:R-:W-:-:S04]  /*5a90*/  LOP3.LUT R76, R76, 0x1c0, R203, 0xf8, !PT ;  /* 0x000001c04c4c7812 */ /* 0x000fc800078ef8cb */
[----:B------:R-:W-:Y:S02]  /*5aa0*/  LOP3.LUT R77, R77, 0x7fffe000, RZ, 0xc0, !PT ;  /* 0x7fffe0004d4d7812 */ /* 0x000fe400078ec0ff */
[----:B------:R-:W-:-:S04]  /*5ab0*/  LOP3.LUT R76, R76, R211, RZ, 0x3c, !PT ;  /* 0x000000d34c4c7212 */ /* 0x000fc800078e3cff */
[----:B------:R-:W-:Y:S01]  /*5ac0*/  IADD3 R76, R76, R77, R212 ;  /* 0x0000004d4c4c7210 */ /* 0x000fe20007ffe0d4 */
        /* <DEDUP_REMOVED lines=8> */
[--C-:B------:R-:W-:Y:S01]  /*5b50*/  HADD2.F32 R156, -RZ, R152.reuse.H0_H0 ;  /* 0x20000098ff9c7230 */ /* 0x100fe20000004100 */
[--C-:B------:R-:W-:Y:S01]  /*5b60*/  SHF.R.U64 R44, R44, 0x10, R45.reuse ;  /* 0x000000102c2c7819 */ /* 0x100fe2000000122d */
[----:B------:R-:W-:Y:S01]  /*5b70*/  HADD2.F32 R154, -RZ, R152.H1_H1 ;  /* 0x30000098ff9a7230 */ /* 0x000fe20000004100 */
[----:B------:R-:W-:Y:S01]  /*5b80*/  SHF.R.U32.HI R155, RZ, 0x10, R45 ;  /* 0x00000010ff9b7819 */ /* 0x000fe2000001162d */
[----:B------:R-:W-:Y:S01]  /*5b90*/  HADD2.F32 R153, -RZ, R153.H0_H0 ;  /* 0x20000099ff997230 */ /* 0x000fe20000004100 */
[----:B------:R-:W-:Y:S01]  /*5ba0*/  SHF.R.U64 R48, R48, 0x10, R49 ;  /* 0x0000001030307819 */ /* 0x000fe20000001231 */
[--C-:B--2---:R-:W-:Y:S01]  /*5bb0*/  HADD2.F32 R49, -RZ, R81.reuse.H0_H0 ;  /* 0x20000051ff317230 */ /* 0x104fe20000004100 */
[--C-:B------:R-:W-:Y:S01]  /*5bc0*/  SHF.R.U64 R45, R46, 0x10, R47.reuse ;  /* 0x000000102e2d7819 */ /* 0x100fe2000000122f */
[----:B------:R-:W-:Y:S01]  /*5bd0*/  HADD2.F32 R81, -RZ, R81.H1_H1 ;  /* 0x30000051ff517230 */ /* 0x000fe20000004100 */
[----:B------:R-:W-:Y:S01]  /*5be0*/  SHF.R.U32.HI R151, RZ, 0x10, R47 ;  /* 0x00000010ff977819 */ /* 0x000fe2000001162f */
[--C-:B-1----:R-:W-:Y:S01]  /*5bf0*/  HADD2.F32 R47, -RZ, R77.reuse.H0_H0 ;  /* 0x2000004dff2f7230 */ /* 0x102fe20000004100 */
[----:B------:R-:W-:Y:S01]  /*5c00*/  SHF.R.U64 R46, R50, 0x10, R51 ;  /* 0x00000010322e7819 */ /* 0x000fe20000001233 */
[----:B------:R-:W-:-:S02]  /*5c10*/  HADD2.F32 R50, -RZ, R77.H1_H1 ;  /* 0x3000004dff327230 */ /* 0x000fc40000004100 */
[-C--:B------:R-:W-:Y:S01]  /*5c20*/  FMUL.FTZ R158, R49, R156.reuse ;  /* 0x0000009c319e7220 */ /* 0x080fe20000410000 */
[----:B------:R-:W-:Y:S02]  /*5c30*/  HADD2.F32 R152, -RZ, R155.H0_H0 ;  /* 0x2000009bff987230 */ /* 0x000fe40000004100 */
[----:B------:R-:W-:Y:S01]  /*5c40*/  FMUL.FTZ R156, R47, R156 ;  /* 0x0000009c2f9c7220 */ /* 0x000fe20000410000 */
[-C--:B------:R-:W-:Y:S01]  /*5c50*/  FMUL.FTZ R77, R81, R153.reuse ;  /* 0x00000099514d7220 */ /* 0x080fe20000410000 */
[C---:B------:R-:W-:Y:S01]  /*5c60*/  FMUL.FTZ R160, R50.reuse, R153 ;  /* 0x0000009932a07220 */ /* 0x040fe20000410000 */
[----:B------:R-:W-:Y:S01]  /*5c70*/  SHF.R.U32.HI R51, RZ, 0x10, R51 ;  /* 0x00000010ff337819 */ /* 0x000fe20000011633 */
        /* <DEDUP_REMOVED lines=9> */
[----:B------:R-:W-:Y:S02]  /*5d10*/  HADD2.F32 R77, -RZ, R79.H0_H0 ;  /* 0x2000004fff4d7230 */ /* 0x000fe40000004100 */
[----:B------:R-:W-:Y:S02]  /*5d20*/  HADD2.F32 R83, -RZ, R83.H1_H1 ;  /* 0x30000053ff537230 */ /* 0x000fe40000004100 */
[-C--:B------:R-:W-:Y:S01]  /*5d30*/  FMUL.FTZ R160, R81, R150.reuse ;  /* 0x0000009651a07220 */ /* 0x080fe20000410000 */
[----:B------:R-:W-:Y:S02]  /*5d40*/  HADD2.F32 R158, -RZ, R51.H0_H0 ;  /* 0x20000033ff9e7230 */ /* 0x000fe40000004100 */
[----:B------:R-:W-:Y:S01]  /*5d50*/  FMUL.FTZ R150, R77, R150 ;  /* 0x000000964d967220 */ /* 0x000fe20000410000 */
[----:B------:R-:W-:-:S02]  /*5d60*/  HADD2.F32 R79, -RZ, R79.H1_H1 ;  /* 0x3000004fff4f7230 */ /* 0x000fc40000004100 */
[----:B------:R-:W-:Y:S01]  /*5d70*/  FFMA.FTZ R51, R77, R154, -R160 ;  /* 0x0000009a4d337223 */ /* 0x000fe200000108a0 */
[----:B------:R-:W-:Y:S02]  /*5d80*/  HADD2.F32 R156, -RZ, R151.H0_H0 ;  /* 0x20000097ff9c7230 */ /* 0x000fe40000004100 */
[----:B------:R-:W-:Y:S01]  /*5d90*/  FMUL.FTZ R162, R83, R158 ;  /* 0x0000009e53a27220 */ /* 0x000fe20000410000 */
[----:B------:R-:W-:Y:S01]  /*5da0*/  FFMA.FTZ R77, R81, R154, R150 ;  /* 0x0000009a514d7223 */ /* 0x000fe20000010096 */
[C---:B------:R-:W-:Y:S01]  /*5db0*/  FMUL.FTZ R158, R79.reuse, R158 ;  /* 0x0000009e4f9e7220 */ /* 0x040fe20000410000 */
[----:B------:R-:W-:Y:S02]  /*5dc0*/  HADD2.F32 R151, -RZ, R48.H0_H0 ;  /* 0x20000030ff977230 */ /* 0x000fe40000004100 */
[-C--:B------:R-:W-:Y:S01]  /*5dd0*/  FFMA.FTZ R150, R79, R156.reuse, -R162 ;  /* 0x0000009c4f967223 */ /* 0x080fe200000108a2 */
[----:B------:R-:W-:Y:S02]  /*5de0*/  HADD2.F32 R79, -RZ, R80.H0_H0 ;  /* 0x20000050ff4f7230 */ /* 0x000fe40000004100 */
[----:B------:R-:W-:Y:S01]  /*5df0*/  FFMA.FTZ R154, R83, R156, R158 ;  /* 0x0000009c539a7223 */ /* 0x000fe2000001009e */
[----:B------:R-:W-:-:S02]  /*5e00*/  HADD2.F32 R48, -RZ, R76.H0_H0 ;  /* 0x2000004cff307230 */ /* 0x000fc40000004100 */
[----:B------:R-:W-:Y:S02]  /*5e10*/  HADD2.F32 R80, -RZ, R80.H1_H1 ;  /* 0x30000050ff507230 */ /* 0x000fe40000004100 */
[----:B------:R-:W-:Y:S02]  /*5e20*/  HADD2.F32 R81, -RZ, R148.H0_H0 ;  /* 0x20000094ff517230 */ /* 0x000fe40000004100 */
[----:B------:R-:W-:Y:S02]  /*5e30*/  HADD2.F32 R76, -RZ, R76.H1_H1 ;  /* 0x3000004cff4c7230 */ /* 0x000fe40000004100 */
[-C--:B------:R-:W-:Y:S01]  /*5e40*/  FMUL.FTZ R155, R80, R151.reuse ;  /* 0x00000097509b7220 */ /* 0x080fe20000410000 */
[----:B------:R-:W-:Y:S02]  /*5e50*/  HADD2.F32 R148, -RZ, R148.H1_H1 ;  /* 0x30000094ff947230 */ /* 0x000fe40000004100 */
[----:B------:R-:W-:Y:S02]  /*5e60*/  HADD2.F32 R83, -RZ, R44.H0_H0 ;  /* 0x2000002cff537230 */ /* 0x000fe40000004100 */
[----:B------:R-:W-:Y:S01]  /*5e70*/  FMUL.FTZ R151, R76, R151 ;  /* 0x000000974c977220 */ /* 0x000fe20000410000 */
[----:B------:R-:W-:-:S02]  /*5e80*/  HADD2.F32 R44, -RZ, R78.H0_H0 ;  /* 0x2000004eff2c7230 */ /* 0x000fc40000004100 */
[CC--:B------:R-:W-:Y:S01]  /*5e90*/  FMUL.FTZ R153, R79.reuse, R148.reuse ;  /* 0x000000944f997220 */ /* 0x0c0fe20000410000 */
[----:B------:R-:W-:Y:S01]  /*5ea0*/  FMUL.FTZ R148, R48, R148 ;  /* 0x0000009430947220 */ /* 0x000fe20000410000 */
[-C--:B------:R-:W-:Y:S01]  /*5eb0*/  FFMA.FTZ R76, R76, R83.reuse, -R155 ;  /* 0x000000534c4c7223 */ /* 0x080fe2000001089b */
[----:B------:R-:W-:Y:S01]  /*5ec0*/  FFMA.FTZ R151, R80, R83, R151 ;  /* 0x0000005350977223 */ /* 0x000fe20000010097 */
[----:B------:R-:W-:Y:S02]  /*5ed0*/  HADD2.F32 R83, -RZ, R46.H0_H0 ;  /* 0x2000002eff537230 */ /* 0x000fe40000004100 */
[-C--:B------:R-:W-:Y:S01]  /*5ee0*/  FFMA.FTZ R153, R48, R81.reuse, -R153 ;  /* 0x0000005130997223 */ /* 0x080fe20000010899 */
[----:B------:R-:W-:Y:S01]  /*5ef0*/  FFMA.FTZ R148, R79, R81, R148 ;  /* 0x000000514f947223 */ /* 0x000fe20000010094 */
[----:B------:R-:W-:Y:S02]  /*5f00*/  HADD2.F32 R46, -RZ, R82.H0_H0 ;  /* 0x20000052ff2e7230 */ /* 0x000fe40000004100 */
[----:B------:R-:W-:Y:S01]  /*5f10*/  HADD2.F32 R81, -RZ, R146.H1_H1 ;  /* 0x30000092ff517230 */ /* 0x000fe20000004100 */
[----:B------:R-:W-:Y:S01]  /*5f20*/  F2FP.F16.F32.PACK_AB R76, R76, R153 ;  /* 0x000000994c4c723e */ /* 0x000fe200000000ff */
[----:B------:R-:W-:Y:S01]  /*5f30*/  HADD2.F32 R82, -RZ, R82.H1_H1 ;  /* 0x30000052ff527230 */ /* 0x000fe20000004100 */
[----:B------:R-:W-:Y:S01]  /*5f40*/  F2FP.F16.F32.PACK_AB R80, R151, R148 ;  /* 0x000000949750723e */ /* 0x000fe200000000ff */
[----:B------:R-:W-:-:S02]  /*5f50*/  HADD2.F32 R78, -RZ, R78.H1_H1 ;  /* 0x3000004eff4e7230 */ /* 0x000fc40000004100 */
[----:B------:R-:W-:Y:S01]  /*5f60*/  FMUL.FTZ R155, R46, R81 ;  /* 0x000000512e9b7220 */ /* 0x000fe20000410000 */
[----:B------:R-:W-:Y:S02]  /*5f70*/  HADD2.F32 R79, -RZ, R146.H0_H0 ;  /* 0x20000092ff4f7230 */ /* 0x000fe40000004100 */
[----:B------:R-:W-:Y:S01]  /*5f80*/  FMUL.FTZ R157, R82, R83 ;  /* 0x00000053529d7220 */ /* 0x000fe20000410000 */
[----:B------:R-:W-:Y:S02]  /*5f90*/  HADD2.F32 R45, -RZ, R45.H0_H0 ;  /* 0x2000002dff2d7230 */ /* 0x000fe40000004100 */
[----:B------:R-:W-:Y:S01]  /*5fa0*/  FMUL.FTZ R81, R44, R81 ;  /* 0x000000512c517220 */ /* 0x000fe20000410000 */
[----:B------:R-:W-:Y:S01]  /*5fb0*/  FMUL.FTZ R83, R78, R83 ;  /* 0x000000534e537220 */ /* 0x000fe20000410000 */
[-C--:B------:R-:W-:Y:S02]  /*5fc0*/  FFMA.FTZ R155, R44, R79.reuse, -R155 ;  /* 0x0000004f2c9b7223 */ /* 0x080fe4000001089b */
[----:B------:R-:W-:Y:S01]  /*5fd0*/  FFMA.FTZ R81, R46, R79, R81 ;  /* 0x0000004f2e517223 */ /* 0x000fe20000010051 */
[-C--:B------:R-:W-:Y:S01]  /*5fe0*/  FFMA.FTZ R82, R82, R45.reuse, R83 ;  /* 0x0000002d52527223 */ /* 0x080fe20000010053 */
[----:B------:R-:W-:Y:S01]  /*5ff0*/  FFMA.FTZ R78, R78, R45, -R157 ;  /* 0x0000002d4e4e7223 */ /* 0x000fe2000001089d */
[----:B------:R-:W-:Y:S01]  /*6000*/  F2FP.F16.F32.PACK_AB R83, R154, R77 ;  /* 0x0000004d9a53723e */ /* 0x000fe200000000ff */
[----:B------:R-:W-:Y:S01]  /*6010*/  IMAD.MOV.U32 R77, RZ, RZ, R47 ;  /* 0x000000ffff4d7224 */ /* 0x000fe200078e002f */
[----:B------:R-:W-:-:S02]  /*6020*/  F2FP.F16.F32.PACK_AB R79, R150, R51 ;  /* 0x00000033964f723e */ /* 0x000fc400000000ff */
[----:B------:R-:W-:Y:S01]  /*6030*/  F2FP.F16.F32.PACK_AB R82, R82, R81 ;  /* 0x000000515252723e */ /* 0x000fe200000000ff */
[----:B------:R-:W-:Y:S01]  /*6040*/  IMAD.MOV.U32 R81, RZ, RZ, R49 ;  /* 0x000000ffff517224 */ /* 0x000fe200078e0031 */
[----:B------:R-:W-:-:S07]  /*6050*/  F2FP.F16.F32.PACK_AB R78, R78, R155 ;  /* 0x0000009b4e4e723e */ /* 0x000fce00000000ff */
.L_x_6906:
[----:B------:R-:W-:Y:S05]  /*6060*/  BSYNC B2 ;  /* 0x0000000000027941 */ /* 0x000fea0003800000 */
.L_x_6905:
[----:B------:R-:W-:Y:S01]  /*6070*/  ISETP.GE.AND P4, PT, R149, R131, PT ;  /* 0x000000839500720c */ /* 0x000fe20003f86270 */
[----:B------:R-:W-:-:S12]  /*6080*/  ULDC.64 UR4, c[0x0][0x2d8] ;  /* 0x0000b60000047ab9 */ /* 0x000fd80000000a00 */
        /* <DEDUP_REMOVED lines=9> */
.L_x_6904:
[----:B------:R-:W-:Y:S05]  /*6120*/  BSYNC B1 ;  /* 0x0000000000017941 */ /* 0x000fea0003800000 */
.L_x_6903:
[----:B------:R-:W-:Y:S01]  /*6130*/  ISETP.GE.OR P4, PT, R189, R112, P2 ;  /* 0x00000070bd00720c */ /* 0x000fe20001786670 */
[----:B------:R-:W-:-:S12]  /*6140*/  BSSY B1, `(.L_x_6907) ;  /* 0x0000080000017945 */ /* 0x000fd80003800000 */
[----:B------:R-:W-:Y:S05]  /*6150*/  @P4 BRA `(.L_x_6908) ;  /* 0x0000000400f84947 */ /* 0x000fea0003800000 */
[-C--:B-12---:R-:W-:Y:S01]  /*6160*/  IMAD R44, R218, R122.reuse, RZ ;  /* 0x0000007ada2c7224 */ /* 0x086fe200078e02ff */
        /* <DEDUP_REMOVED lines=14> */
[----:B------:R-:W-:-:S03]  /*6250*/  LOP3.LUT R44, R202, 0x38, R83, 0xf8, !PT ;  /* 0x00000038ca2c7812 */ /* 0x000fc600078ef853 */
[----:B------:R-:W-:Y:S01]  /*6260*/  IMAD.SHL.U32 R46, R45, 0x400, RZ ;  /* 0x000004002d2e7824 */ /* 0x000fe200078e00ff */
[----:B------:R-:W-:-:S04]  /*6270*/  LOP3.LUT R45, R44, R209, RZ, 0x3c, !PT ;  /* 0x000000d12c2d7212 */ /* 0x000fc800078e3cff */
[----:B------:R-:W-:-:S04]  /*6280*/  LOP3.LUT R44, R46, 0x7fffe000, RZ, 0xc0, !PT ;  /* 0x7fffe0002e2c7812 */ /* 0x000fc800078ec0ff */
        /* <DEDUP_REMOVED lines=8> */
[----:B------:R-:W-:Y:S01]  /*6310*/  SHF.R.U64 R80, R52, 0x10, R53 ;  /* 0x0000001034507819 */ /* 0x000fe20000001235 */
[----:B------:R-:W-:Y:S01]  /*6320*/  HADD2.F32 R127, -RZ, R142.H1_H1 ;  /* 0x3000008eff7f7230 */ /* 0x000fe20000004100 */
[----:B------:R-:W-:Y:S01]  /*6330*/  SHF.R.U64 R52, R54, 0x10, R55 ;  /* 0x0000001036347819 */ /* 0x000fe20000001237 */
[----:B-1----:R-:W-:Y:S01]  /*6340*/  IMAD.MOV.U32 R54, RZ, RZ, R44 ;  /* 0x000000ffff367224 */ /* 0x002fe200078e002c */
[----:B------:R-:W-:Y:S01]  /*6350*/  SHF.R.U32.HI R82, RZ, 0x10, R57 ;  /* 0x00000010ff527819 */ /* 0x000fe20000011639 */
[----:B--2---:R-:W-:Y:S01]  /*6360*/  IMAD.MOV.U32 R44, RZ, RZ, R49 ;  /* 0x000000ffff2c7224 */ /* 0x004fe200078e0031 */
[----:B------:R-:W-:Y:S01]  /*6370*/  SHF.R.U64 R56, R56, 0x10, R57 ;  /* 0x0000001038387819 */ /* 0x000fe20000001239 */
[----:B------:R-:W-:Y:S01]  /*6380*/  IMAD.MOV.U32 R57, RZ, RZ, R51 ;  /* 0x000000ffff397224 */ /* 0x000fe200078e0033 */
[----:B------:R-:W-:Y:S01]  /*6390*/  SHF.R.U32.HI R145, RZ, 0x10, R55 ;  /* 0x00000010ff917819 */ /* 0x000fe20000011637 */
[----:B------:R-:W-:Y:S01]  /*63a0*/  IMAD.MOV.U32 R55, RZ, RZ, R48 ;  /* 0x000000ffff377224 */ /* 0x000fe200078e0030 */
[----:B------:R-:W-:Y:S01]  /*63b0*/  SHF.R.U32.HI R126, RZ, 0x10, R53 ;  /* 0x00000010ff7e7819 */ /* 0x000fe20000011635 */
[--C-:B------:R-:W-:Y:S01]  /*63c0*/  HADD2.F32 R48, -RZ, R44.reuse.H0_H0 ;  /* 0x2000002cff307230 */ /* 0x100fe20000004100 */
[--C-:B------:R-:W-:Y:S01]  /*63d0*/  SHF.R.U64 R53, R58, 0x10, R59.reuse ;  /* 0x000000103a357819 */ /* 0x100fe2000000123b */
[----:B------:R-:W-:Y:S01]  /*63e0*/  HADD2.F32 R51, -RZ, R44.H1_H1 ;  /* 0x3000002cff337230 */ /* 0x000fe20000004100 */
[----:B------:R-:W-:Y:S01]  /*63f0*/  SHF.R.U32.HI R144, RZ, 0x10, R59 ;  /* 0x00000010ff907819 */ /* 0x000fe2000001163b */
[----:B------:R-:W-:-:S02]  /*6400*/  IMAD.MOV.U32 R49, RZ, RZ, R47 ;  /* 0x000000ffff317224 */ /* 0x000fc400078e002f */
[--C-:B------:R-:W-:Y:S02]  /*6410*/  HADD2.F32 R44, -RZ, R45.reuse.H0_H0 ;  /* 0x2000002dff2c7230 */ /* 0x100fe40000004100 */
[----:B------:R-:W-:Y:S02]  /*6420*/  HADD2.F32 R82, -RZ, R82.H0_H0 ;  /* 0x20000052ff527230 */ /* 0x000fe40000004100 */
[----:B------:R-:W-:Y:S02]  /*6430*/  HADD2.F32 R47, -RZ, R45.H1_H1 ;  /* 0x3000002dff2f7230 */ /* 0x000fe40000004100 */
[-C--:B------:R-:W-:Y:S01]  /*6440*/  FMUL.FTZ R45, R48, R127.reuse ;  /* 0x0000007f302d7220 */ /* 0x080fe20000410000 */
[----:B------:R-:W-:Y:S02]  /*6450*/  HADD2.F32 R59, -RZ, R142.H0_H0 ;  /* 0x2000008eff3b7230 */ /* 0x000fe40000004100 */
[----:B------:R-:W-:Y:S01]  /*6460*/  FMUL.FTZ R127, R44, R127 ;  /* 0x0000007f2c7f7220 */ /* 0x000fe20000410000 */
[----:B------:R-:W-:-:S02]  /*6470*/  HADD2.F32 R58, -RZ, R126.H0_H0 ;  /* 0x2000007eff3a7230 */ /* 0x000fc40000004100 */
[-C--:B------:R-:W-:Y:S01]  /*6480*/  FMUL.FTZ R126, R51, R82.reuse ;  /* 0x00000052337e7220 */ /* 0x080fe20000410000 */
[C---:B------:R-:W-:Y:S01]  /*6490*/  FMUL.FTZ R82, R47.reuse, R82 ;  /* 0x000000522f527220 */ /* 0x040fe20000410000 */
[-C--:B------:R-:W-:Y:S01]  /*64a0*/  FFMA.FTZ R44, R44, R59.reuse, -R45 ;  /* 0x0000003b2c2c7223 */ /* 0x080fe2000001082d */
[----:B------:R-:W-:Y:S01]  /*64b0*/  FFMA.FTZ R45, R48, R59, R127 ;  /* 0x0000003b302d7223 */ /* 0x000fe2000001007f */
[-C--:B------:R-:W-:Y:S01]  /*64c0*/  FFMA.FTZ R47, R47, R58.reuse, -R126 ;  /* 0x0000003a2f2f7223 */ /* 0x080fe2000001087e */
[----:B------:R-:W-:Y:S01]  /*64d0*/  FFMA.FTZ R48, R51, R58, R82 ;  /* 0x0000003a33307223 */ /* 0x000fe20000010052 */
[----:B------:R-:W-:Y:S02]  /*64e0*/  HADD2.F32 R126, -RZ, R143.H1_H1 ;  /* 0x3000008fff7e7230 */ /* 0x000fe40000004100 */
[----:B------:R-:W-:Y:S01]  /*64f0*/  HADD2.F32 R58, -RZ, R57.H0_H0 ;  /* 0x20000039ff3a7230 */ /* 0x000fe20000004100 */
[----:B------:R-:W-:Y:S01]  /*6500*/  F2FP.F16.F32.PACK_AB R47, R47, R44 ;  /* 0x0000002c2f2f723e */ /* 0x000fe200000000ff */
[----:B------:R-:W-:-:S02]  /*6510*/  HADD2.F32 R51, -RZ, R49.H0_H0 ;  /* 0x20000031ff337230 */ /* 0x000fc40000004100 */
[----:B------:R-:W-:Y:S02]  /*6520*/  HADD2.F32 R57, -RZ, R57.H1_H1 ;  /* 0x30000039ff397230 */ /* 0x000fe40000004100 */
[----:B------:R-:W-:Y:S02]  /*6530*/  HADD2.F32 R142, -RZ, R144.H0_H0 ;  /* 0x20000090ff8e7230 */ /* 0x000fe40000004100 */
[-C--:B------:R-:W-:Y:S01]  /*6540*/  FMUL.FTZ R144, R58, R126.reuse ;  /* 0x0000007e3a907220 */ /* 0x080fe20000410000 */
[----:B------:R-:W-:Y:S02]  /*6550*/  HADD2.F32 R59, -RZ, R140.H1_H1 ;  /* 0x3000008cff3b7230 */ /* 0x000fe40000004100 */
[----:B------:R-:W-:Y:S01]  /*6560*/  FMUL.FTZ R127, R51, R126 ;  /* 0x0000007e337f7220 */ /* 0x000fe20000410000 */
[----:B------:R-:W-:Y:S02]  /*6570*/  HADD2.F32 R49, -RZ, R49.H1_H1 ;  /* 0x30000031ff317230 */ /* 0x000fe40000004100 */
[----:B------:R-:W-:Y:S01]  /*6580*/  FMUL.FTZ R146, R57, R142 ;  /* 0x0000008e39927220 */ /* 0x000fe20000410000 */
[----:B------:R-:W-:-:S02]  /*6590*/  HADD2.F32 R82, -RZ, R145.H0_H0 ;  /* 0x20000091ff527230 */ /* 0x000fc40000004100 */
[-C--:B------:R-:W-:Y:S01]  /*65a0*/  FFMA.FTZ R144, R51, R59.reuse, -R144 ;  /* 0x0000003b33907223 */ /* 0x080fe20000010890 */
[----:B------:R-:W-:Y:S01]  /*65b0*/  FFMA.FTZ R126, R58, R59, R127 ;  /* 0x0000003b3a7e7223 */ /* 0x000fe2000001007f */
[C---:B------:R-:W-:Y:S01]  /*65c0*/  FMUL.FTZ R142, R49.reuse, R142 ;  /* 0x0000008e318e7220 */ /* 0x040fe20000410000 */
[----:B------:R-:W-:Y:S02]  /*65d0*/  HADD2.F32 R58, -RZ, R141.H0_H0 ;  /* 0x2000008dff3a7230 */ /* 0x000fe40000004100 */
[-C--:B------:R-:W-:Y:S01]  /*65e0*/  FFMA.FTZ R145, R49, R82.reuse, -R146 ;  /* 0x0000005231917223 */ /* 0x080fe20000010892 */
[----:B------:R-:W-:Y:S02]  /*65f0*/  HADD2.F32 R51, -RZ, R55.H0_H0 ;  /* 0x20000037ff337230 */ /* 0x000fe40000004100 */
[----:B------:R-:W-:Y:S01]  /*6600*/  FFMA.FTZ R147, R57, R82, R142 ;  /* 0x0000005239937223 */ /* 0x000fe2000001008e */
[----:B------:R-:W-:Y:S02]  /*6610*/  HADD2.F32 R56, -RZ, R56.H0_H0 ;  /* 0x20000038ff387230 */ /* 0x000fe40000004100 */
        /* <DEDUP_REMOVED lines=10> */
[-C--:B------:R-:W-:Y:S01]  /*66c0*/  FFMA.FTZ R58, R51, R140.reuse, R58 ;  /* 0x0000008c333a7223 */ /* 0x080fe2000001003a */
[----:B------:R-:W-:-:S02]  /*66d0*/  FFMA.FTZ R82, R49, R140, -R82 ;  /* 0x0000008c31527223 */ /* 0x000fc40000010852 */
[-C--:B------:R-:W-:Y:S01]  /*66e0*/  FFMA.FTZ R59, R55, R80.reuse, R56 ;  /* 0x00000050373b7223 */ /* 0x080fe20000010038 */
[----:B------:R-:W-:Y:S02]  /*66f0*/  HADD2.F32 R51, -RZ, R50.H0_H0 ;  /* 0x20000032ff337230 */ /* 0x000fe40000004100 */
[----:B------:R-:W-:Y:S01]  /*6700*/  FFMA.FTZ R57, R54, R80, -R57 ;  /* 0x0000005036397223 */ /* 0x000fe20000010839 */
[----:B------:R-:W-:Y:S02]  /*6710*/  HADD2.F32 R56, -RZ, R143.H0_H0 ;  /* 0x2000008fff387230 */ /* 0x000fe40000004100 */
[----:B------:R-:W-:Y:S02]  /*6720*/  HADD2.F32 R55, -RZ, R53.H0_H0 ;  /* 0x20000035ff377230 */ /* 0x000fe40000004100 */
[----:B------:R-:W-:Y:S01]  /*6730*/  HADD2.F32 R49, -RZ, R46.H0_H0 ;  /* 0x2000002eff317230 */ /* 0x000fe20000004100 */
[----:B------:R-:W-:Y:S01]  /*6740*/  F2FP.F16.F32.PACK_AB R44, R57, R82 ;  /* 0x00000052392c723e */ /* 0x000fe200000000ff */
[----:B------:R-:W-:-:S02]  /*6750*/  HADD2.F32 R50, -RZ, R50.H1_H1 ;  /* 0x30000032ff327230 */ /* 0x000fc40000004100 */
[----:B------:R-:W-:Y:S02]  /*6760*/  HADD2.F32 R46, -RZ, R46.H1_H1 ;  /* 0x3000002eff2e7230 */ /* 0x000fe40000004100 */
[----:B------:R-:W-:Y:S02]  /*6770*/  HADD2.F32 R53, -RZ, R52.H0_H0 ;  /* 0x20000034ff357230 */ /* 0x000fe40000004100 */
[-C--:B------:R-:W-:Y:S01]  /*6780*/  FMUL.FTZ R52, R51, R56.reuse ;  /* 0x0000003833347220 */ /* 0x080fe20000410000 */
[----:B------:R-:W-:Y:S02]  /*6790*/  HADD2.F32 R54, -RZ, R141.H1_H1 ;  /* 0x3000008dff367230 */ /* 0x000fe40000004100 */
        /* <DEDUP_REMOVED lines=9> */
[----:B------:R-:W-:Y:S01]  /*6830*/  F2FP.F16.F32.PACK_AB R51, R147, R126 ;  /* 0x0000007e9333723e */ /* 0x000fe200000000ff */
[----:B------:R-:W-:Y:S01]  /*6840*/  IMAD.MOV.U32 R47, RZ, RZ, R144 ;  /* 0x000000ffff2f7224 */ /* 0x000fe200078e0090 */
[----:B------:R-:W-:Y:S02]  /*6850*/  F2FP.F16.F32.PACK_AB R48, R59, R58 ;  /* 0x0000003a3b30723e */ /* 0x000fe400000000ff */
[----:B------:R-:W-:Y:S02]  /*6860*/  F2FP.F16.F32.PACK_AB R46, R127, R52 ;  /* 0x000000347f2e723e */ /* 0x000fe400000000ff */
[----:B------:R-:W-:-:S07]  /*6870*/  F2FP.F16.F32.PACK_AB R50, R55, R56 ;  /* 0x000000383732723e */ /* 0x000fce00000000ff */
.L_x_6910:
[----:B------:R-:W-:Y:S05]  /*6880*/  BSYNC B2 ;  /* 0x0000000000027941 */ /* 0x000fea0003800000 */
.L_x_6909:
        /* <DEDUP_REMOVED lines=11> */
.L_x_6908:
[----:B------:R-:W-:Y:S05]  /*6940*/  BSYNC B1 ;  /* 0x0000000000017941 */ /* 0x000fea0003800000 */
.L_x_6907:
[----:B------:R-:W-:Y:S01]  /*6950*/  ISETP.GE.OR P4, PT, R188, R112, P2 ;  /* 0x00000070bc00720c */ /* 0x000fe20001786670 */
[----:B------:R-:W-:-:S12]  /*6960*/  BSSY B1, `(.L_x_6911) ;  /* 0x000007f000017945 */ /* 0x000fd80003800000 */
[----:B------:R-:W-:Y:S05]  /*6970*/  @P4 BRA `(.L_x_6912) ;  /* 0x0000000400f44947 */ /* 0x000fea0003800000 */
[-C--:B-123--:R-:W-:Y:S01]  /*6980*/  IMAD R44, R217, R122.reuse, RZ ;  /* 0x0000007ad92c7224 */ /* 0x08efe200078e02ff */
        /* <DEDUP_REMOVED lines=11> */
[----:B------:R-:W-:Y:S02]  /*6a40*/  SHF.R.S32.HI R45, RZ, 0x1f, R44 ;  /* 0x0000001fff2d7819 */ /* 0x000fe4000001142c */
[----:B------:R-:W-:Y:S02]  /*6a50*/  SHF.L.U32 R56, R44, 0x3, RZ ;  /* 0x000000032c387819 */ /* 0x000fe400000006ff */
        /* <DEDUP_REMOVED lines=13> */
[--C-:B------:R-:W-:Y:S02]  /*6b30*/  SHF.R.U64 R79, R64, 0x10, R65.reuse ;  /* 0x00000010404f7819 */ /* 0x100fe40000001241 */
[----:B------:R-:W-:Y:S01]  /*6b40*/  SHF.R.U32.HI R64, RZ, 0x10, R65 ;  /* 0x00000010ff407819 */ /* 0x000fe20000011641 */
[----:B------:R-:W-:Y:S01]  /*6b50*/  HADD2.F32 R65, -RZ, R139.H1_H1 ;  /* 0x3000008bff417230 */ /* 0x000fe20000004100 */
[--C-:B------:R-:W-:Y:S01]  /*6b60*/  SHF.R.U64 R80, R60, 0x10, R61.reuse ;  /* 0x000000103c507819 */ /* 0x100fe2000000123d */
[----:B--2---:R-:W-:Y:S01]  /*6b70*/  IMAD.MOV.U32 R60, RZ, RZ, R48 ;  /* 0x000000ffff3c7224 */ /* 0x004fe200078e0030 */
[----:B------:R-:W-:Y:S01]  /*6b80*/  SHF.R.U32.HI R76, RZ, 0x10, R61 ;  /* 0x00000010ff4c7819 */ /* 0x000fe2000001163d */
[----:B------:R-:W-:Y:S01]  /*6b90*/  IMAD.MOV.U32 R61, RZ, RZ, R50 ;  /* 0x000000ffff3d7224 */ /* 0x000fe200078e0032 */
[----:B------:R-:W-:Y:S01]  /*6ba0*/  SHF.R.U64 R58, R62, 0x10, R63 ;  /* 0x000000103e3a7819 */ /* 0x000fe2000000123f */
[----:B-1----:R-:W-:Y:S01]  /*6bb0*/  IMAD.MOV.U32 R48, RZ, RZ, R46 ;  /* 0x000000ffff307224 */ /* 0x002fe200078e002e */
[----:B------:R-:W-:Y:S01]  /*6bc0*/  SHF.R.U64 R59, R66, 0x10, R67 ;  /* 0x00000010423b7819 */ /* 0x000fe20000001243 */
[--C-:B------:R-:W-:Y:S01]  /*6bd0*/  HADD2.F32 R50, -RZ, R49.reuse.H0_H0 ;  /* 0x20000031ff327230 */ /* 0x100fe20000004100 */
[----:B------:R-:W-:Y:S01]  /*6be0*/  SHF.R.U32.HI R78, RZ, 0x10, R63 ;  /* 0x00000010ff4e7819 */ /* 0x000fe2000001163f */
[----:B------:R-:W-:Y:S01]  /*6bf0*/  HADD2.F32 R49, -RZ, R49.H1_H1 ;  /* 0x30000031ff317230 */ /* 0x000fe20000004100 */
[----:B------:R-:W-:Y:S01]  /*6c00*/  SHF.R.U32.HI R77, RZ, 0x10, R67 ;  /* 0x00000010ff4d7819 */ /* 0x000fe20000011643 */
[----:B------:R-:W-:-:S02]  /*6c10*/  HADD2.F32 R46, -RZ, R45.H0_H0 ;  /* 0x2000002dff2e7230 */ /* 0x000fc40000004100 */
[-C--:B------:R-:W-:Y:S01]  /*6c20*/  FMUL.FTZ R67, R50, R65.reuse ;  /* 0x0000004132437220 */ /* 0x080fe20000410000 */
[----:B------:R-:W-:Y:S02]  /*6c30*/  HADD2.F32 R64, -RZ, R64.H0_H0 ;  /* 0x20000040ff407230 */ /* 0x000fe40000004100 */
[----:B------:R-:W-:Y:S02]  /*6c40*/  HADD2.F32 R45, -RZ, R45.H1_H1 ;  /* 0x3000002dff2d7230 */ /* 0x000fe40000004100 */
[----:B------:R-:W-:Y:S01]  /*6c50*/  FMUL.FTZ R65, R46, R65 ;  /* 0x000000412e417220 */ /* 0x000fe20000410000 */
[----:B------:R-:W-:Y:S02]  /*6c60*/  HADD2.F32 R62, -RZ, R76.H0_H0 ;  /* 0x2000004cff3e7230 */ /* 0x000fe40000004100 */
[-C--:B------:R-:W-:Y:S01]  /*6c70*/  FMUL.FTZ R66, R49, R64.reuse ;  /* 0x0000004031427220 */ /* 0x080fe20000410000 */
[----:B------:R-:W-:Y:S02]  /*6c80*/  HADD2.F32 R63, -RZ, R137.H1_H1 ;  /* 0x30000089ff3f7230 */ /* 0x000fe40000004100 */
[----:B------:R-:W-:Y:S01]  /*6c90*/  FMUL.FTZ R64, R45, R64 ;  /* 0x000000402d407220 */ /* 0x000fe20000410000 */
[----:B------:R-:W-:-:S02]  /*6ca0*/  HADD2.F32 R139, -RZ, R139.H0_H0 ;  /* 0x2000008bff8b7230 */ /* 0x000fc40000004100 */
[-C--:B------:R-:W-:Y:S01]  /*6cb0*/  FFMA.FTZ R66, R45, R62.reuse, -R66 ;  /* 0x0000003e2d427223 */ /* 0x080fe20000010842 */
[----:B------:R-:W-:Y:S02]  /*6cc0*/  HADD2.F32 R45, -RZ, R47.H0_H0 ;  /* 0x2000002fff2d7230 */ /* 0x000fe40000004100 */
[----:B------:R-:W-:Y:S01]  /*6cd0*/  FFMA.FTZ R76, R49, R62, R64 ;  /* 0x0000003e314c7223 */ /* 0x000fe20000010040 */
[-C--:B------:R-:W-:Y:S01]  /*6ce0*/  FFMA.FTZ R67, R46, R63.reuse, -R67 ;  /* 0x0000003f2e437223 */ /* 0x080fe20000010843 */
[----:B------:R-:W-:Y:S02]  /*6cf0*/  HADD2.F32 R62, -RZ, R138.H1_H1 ;  /* 0x3000008aff3e7230 */ /* 0x000fe40000004100 */
[----:B------:R-:W-:Y:S01]  /*6d00*/  FFMA.FTZ R65, R50, R63, R65 ;  /* 0x0000003f32417223 */ /* 0x000fe20000010041 */
[----:B------:R-:W-:Y:S02]  /*6d10*/  HADD2.F32 R46, -RZ, R51.H0_H0 ;  /* 0x20000033ff2e7230 */ /* 0x000fe40000004100 */
[----:B------:R-:W-:-:S02]  /*6d20*/  HADD2.F32 R49, -RZ, R136.H1_H1 ;  /* 0x30000088ff317230 */ /* 0x000fc40000004100 */
[-C--:B------:R-:W-:Y:S01]  /*6d30*/  FMUL.FTZ R63, R45, R62.reuse ;  /* 0x0000003e2d3f7220 */ /* 0x080fe20000410000 */
[----:B------:R-:W-:Y:S02]  /*6d40*/  HADD2.F32 R51, -RZ, R51.H1_H1 ;  /* 0x30000033ff337230 */ /* 0x000fe40000004100 */
[----:B------:R-:W-:Y:S02]  /*6d50*/  HADD2.F32 R64, -RZ, R77.H0_H0 ;  /* 0x2000004dff407230 */ /* 0x000fe40000004100 */
[C---:B------:R-:W-:Y:S01]  /*6d60*/  FFMA.FTZ R63, R46.reuse, R49, R63 ;  /* 0x000000312e3f7223 */ /* 0x040fe2000001003f */
[----:B------:R-:W-:Y:S02]  /*6d70*/  HADD2.F32 R47, -RZ, R47.H1_H1 ;  /* 0x3000002fff2f7230 */ /* 0x000fe40000004100 */
[----:B------:R-:W-:Y:S02]  /*6d80*/  HADD2.F32 R50, -RZ, R78.H0_H0 ;  /* 0x2000004eff327230 */ /* 0x000fe40000004100 */
[----:B------:R-:W-:Y:S01]  /*6d90*/  FMUL.FTZ R78, R46, R62 ;  /* 0x0000003e2e4e7220 */ /* 0x000fe20000410000 */
[-C--:B------:R-:W-:Y:S01]  /*6da0*/  FMUL.FTZ R62, R51, R64.reuse ;  /* 0x00000040333e7220 */ /* 0x080fe20000410000 */
[----:B------:R-:W-:Y:S01]  /*6db0*/  FMUL.FTZ R64, R47, R64 ;  /* 0x000000402f407220 */ /* 0x000fe20000410000 */
[----:B------:R-:W-:-:S02]  /*6dc0*/  HADD2.F32 R46, -RZ, R60.H0_H0 ;  /* 0x2000003cff2e7230 */ /* 0x000fc40000004100 */
[----:B------:R-:W-:Y:S01]  /*6dd0*/  FFMA.FTZ R78, R45, R49, -R78 ;  /* 0x000000312d4e7223 */ /* 0x000fe2000001084e */
[----:B------:R-:W-:Y:S02]  /*6de0*/  HADD2.F32 R49, -RZ, R79.H0_H0 ;  /* 0x2000004fff317230 */ /* 0x000fe40000004100 */
[-C--:B------:R-:W-:Y:S01]  /*6df0*/  FFMA.FTZ R77, R47, R50.reuse, -R62 ;  /* 0x000000322f4d7223 */ /* 0x080fe2000001083e */
[----:B------:R-:W-:Y:S02]  /*6e00*/  HADD2.F32 R60, -RZ, R60.H1_H1 ;  /* 0x3000003cff3c7230 */ /* 0x000fe40000004100 */
[----:B------:R-:W-:Y:S01]  /*6e10*/  FFMA.FTZ R64, R51, R50, R64 ;  /* 0x0000003233407223 */ /* 0x000fe20000010040 */
[----:B------:R-:W-:Y:S02]  /*6e20*/  HADD2.F32 R137, -RZ, R137.H0_H0 ;  /* 0x20000089ff897230 */ /* 0x000fe40000004100 */
[----:B------:R-:W-:Y:S01]  /*6e30*/  FMUL.FTZ R50, R46, R139 ;  /* 0x0000008b2e327220 */ /* 0x000fe20000410000 */
[----:B------:R-:W-:-:S02]  /*6e40*/  HADD2.F32 R45, -RZ, R44.H0_H0 ;  /* 0x2000002cff2d7230 */ /* 0x000fc40000004100 */
[----:B------:R-:W-:Y:S01]  /*6e50*/  FMUL.FTZ R51, R60, R49 ;  /* 0x000000313c337220 */ /* 0x000fe20000410000 */
[----:B------:R-:W-:Y:S01]  /*6e60*/  HADD2.F32 R44, -RZ, R44.H1_H1 ;  /* 0x3000002cff2c7230 */ /* 0x000fe20000004100 */
[----:B------:R-:W-:Y:S01]  /*6e70*/  F2FP.F16.F32.PACK_AB R77, R77, R78 ;  /* 0x0000004e4d4d723e */ /* 0x000fe200000000ff */
[----:B------:R-:W-:Y:S02]  /*6e80*/  HADD2.F32 R47, -RZ, R80.H0_H0 ;  /* 0x20000050ff2f7230 */ /* 0x000fe40000004100 */
[C---:B------:R-:W-:Y:S01]  /*6e90*/  FMUL.FTZ R139, R45.reuse, R139 ;  /* 0x0000008b2d8b7220 */ /* 0x040fe20000410000 */
[----:B------:R-:W-:Y:S01]  /*6ea0*/  FFMA.FTZ R50, R45, R137, -R50 ;  /* 0x000000892d327223 */ /* 0x000fe20000010832 */
[C---:B------:R-:W-:Y:S01]  /*6eb0*/  FMUL.FTZ R49, R44.reuse, R49 ;  /* 0x000000312c317220 */ /* 0x040fe20000410000 */
[----:B------:R-:W-:Y:S02]  /*6ec0*/  HADD2.F32 R45, -RZ, R61.H0_H0 ;  /* 0x2000003dff2d7230 */ /* 0x000fe40000004100 */
[----:B------:R-:W-:Y:S01]  /*6ed0*/  FFMA.FTZ R51, R44, R47, -R51 ;  /* 0x0000002f2c337223 */ /* 0x000fe20000010833 */
[----:B------:R-:W-:-:S02]  /*6ee0*/  HADD2.F32 R138, -RZ, R138.H0_H0 ;  /* 0x2000008aff8a7230 */ /* 0x000fc40000004100 */
[----:B------:R-:W-:Y:S01]  /*6ef0*/  FFMA.FTZ R60, R60, R47, R49 ;  /* 0x0000002f3c3c7223 */ /* 0x000fe20000010031 */
[----:B------:R-:W-:Y:S02]  /*6f00*/  HADD2.F32 R59, -RZ, R59.H0_H0 ;  /* 0x2000003bff3b7230 */ /* 0x000fe40000004100 */
[----:B------:R-:W-:Y:S01]  /*6f10*/  FFMA.FTZ R139, R46, R137, R139 ;  /* 0x000000892e8b7223 */ /* 0x000fe2000001008b */
[--C-:B------:R-:W-:Y:S02]  /*6f20*/  HADD2.F32 R44, -RZ, R48.reuse.H0_H0 ;  /* 0x20000030ff2c7230 */ /* 0x100fe40000004100 */
[-C--:B------:R-:W-:Y:S01]  /*6f30*/  FMUL.FTZ R47, R45, R138.reuse ;  /* 0x0000008a2d2f7220 */ /* 0x080fe20000410000 */
        /* <DEDUP_REMOVED lines=20> */
[----:B------:R-:W-:-:S07]  /*7080*/  F2FP.F16.F32.PACK_AB R50, R61, R138 ;  /* 0x0000008a3d32723e */ /* 0x000fce00000000ff */
.L_x_6914:
[----:B------:R-:W-:Y:S05]  /*7090*/  BSYNC B2 ;  /* 0x0000000000027941 */ /* 0x000fea0003800000 */
.L_x_6913:
        /* <DEDUP_REMOVED lines=11> */
.L_x_6912:
[----:B------:R-:W-:Y:S05]  /*7150*/  BSYNC B1 ;  /* 0x0000000000017941 */ /* 0x000fea0003800000 */
.L_x_6911:
[----:B------:R-:W-:Y:S01]  /*7160*/  ISETP.GE.OR P4, PT, R190, R112, P2 ;  /* 0x00000070be00720c */ /* 0x000fe20001786670 */
[-C--:B-1234-:R-:W-:Y:S02]  /*7170*/  IMAD R44, R216, R122.reuse, RZ ;  /* 0x0000007ad82c7224 */ /* 0x09efe400078e02ff */
[----:B------:R-:W-:-:S04]  /*7180*/  IMAD.WIDE.U32 R120, R190, R122, R120 ;  /* 0x0000007abe787225 */ /* 0x000fc800078e0078 */
[----:B------:R-:W-:-:S06]  /*7190*/  IMAD R57, R190, R123, R44 ;  /* 0x0000007bbe397224 */ /* 0x000fcc00078e022c */
[----:B------:R-:W-:Y:S05]  /*71a0*/  @P4 BRA `(.L_x_6891) ;  /* 0x0000000c00704947 */ /* 0x000fea0003800000 */
[----:B------:R-:W1:Y:S01]  /*71b0*/  LDC.64 R52, c[0x0][0x2d8] ;  /* 0x0000b600ff347b82 */ /* 0x000e620000000a00 */
[----:B------:R-:W-:Y:S01]  /*71c0*/  IMAD.IADD R57, R121, 0x1, R57 ;  /* 0x0000000179397824 */ /* 0x000fe200078e0239 */
[----:B------:R-:W-:Y:S01]  /*71d0*/  IADD3 R44, P4, P5, R98, R120, R32 ;  /* 0x00000078622c7210 */ /* 0x000fe20007d9e020 */
[----:B------:R-:W-:Y:S01]  /*71e0*/  BSSY B1, `(.L_x_6915) ;  /* 0x000006e000017945 */ /* 0x000fe20003800000 */
[----:B------:R-:W-:Y:S02]  /*71f0*/  ISETP.NE.AND P6, PT, R0, RZ, PT ;  /* 0x000000ff0000720c */ /* 0x000fe40003fc5270 */
[----:B------:R-:W-:Y:S02]  /*7200*/  IADD3.X R45, R30, R57, R39, P4, P5 ;  /* 0x000000391e2d7210 */ /* 0x000fe400027ea427 */
[----:B------:R-:W-:Y:S02]  /*7210*/  SEL R133, R116, R133, !P6 ;  /* 0x0000008574857207 */ /* 0x000fe40007000000 */
[----:B-1----:R-:W-:-:S04]  /*7220*/  LEA R54, P4, R44, R52, 0x1 ;  /* 0x000000342c367211 */ /* 0x002fc800078808ff */
[----:B------:R-:W-:Y:S02]  /*7230*/  LEA.HI.X R55, R44, R53, R45, 0x1, P4 ;  /* 0x000000352c377211 */ /* 0x000fe400020f0c2d */
[----:B------:R-:W-:-:S04]  /*7240*/  SHF.R.S32.HI R44, RZ, 0x1f, R133 ;  /* 0x0000001fff2c7819 */ /* 0x000fc80000011485 */
[----:B------:R-:W-:-:S04]  /*7250*/  LEA.HI R44, R44, R133, RZ, 0x4 ;  /* 0x000000852c2c7211 */ /* 0x000fc800078f20ff */
        /* <DEDUP_REMOVED lines=18> */
[----:B------:R-:W-:Y:S01]  /*7380*/  SHF.R.U32.HI R60, RZ, 0x10, R69 ;  /* 0x00000010ff3c7819 */ /* 0x000fe20000011645 */
[----:B------:R-:W-:Y:S01]  /*7390*/  IMAD.MOV.U32 R58, RZ, RZ, R50 ;  /* 0x000000ffff3a7224 */ /* 0x000fe200078e0032 */
[--C-:B------:R-:W-:Y:S01]  /*73a0*/  SHF.R.U64 R67, R74, 0x10, R75.reuse ;  /* 0x000000104a437819 */ /* 0x100fe2000000124b */
[----:B-1----:R-:W-:Y:S01]  /*73b0*/  IMAD.MOV.U32 R48, RZ, RZ, R46 ;  /* 0x000000ffff307224 */ /* 0x002fe200078e002e */
[----:B------:R-:W-:Y:S01]  /*73c0*/  SHF.R.U32.HI R74, RZ, 0x10, R75 ;  /* 0x00000010ff4a7819 */ /* 0x000fe2000001164b */
[--C-:B------:R-:W-:Y:S01]  /*73d0*/  HADD2.F32 R50, -RZ, R49.reuse.H0_H0 ;  /* 0x20000031ff327230 */ /* 0x100fe20000004100 */
[----:B------:R-:W-:Y:S01]  /*73e0*/  SHF.R.U64 R76, R68, 0x10, R69 ;  /* 0x00000010444c7819 */ /* 0x000fe20000001245 */
[----:B------:R-:W-:Y:S01]  /*73f0*/  HADD2.F32 R49, -RZ, R49.H1_H1 ;  /* 0x30000031ff317230 */ /* 0x000fe20000004100 */
[----:B------:R-:W-:Y:S01]  /*7400*/  SHF.R.U64 R69, R72, 0x10, R73 ;  /* 0x0000001048457819 */ /* 0x000fe20000001249 */
[--C-:B------:R-:W-:Y:S01]  /*7410*/  HADD2.F32 R46, -RZ, R45.reuse.H0_H0 ;  /* 0x2000002dff2e7230 */ /* 0x100fe20000004100 */
[--C-:B------:R-:W-:Y:S01]  /*7420*/  SHF.R.U64 R72, R70, 0x10, R71.reuse ;  /* 0x0000001046487819 */ /* 0x100fe20000001247 */
[----:B------:R-:W-:Y:S01]  /*7430*/  HADD2.F32 R62, -RZ, R62.H0_H0 ;  /* 0x2000003eff3e7230 */ /* 0x000fe20000004100 */
[----:B------:R-:W-:Y:S01]  /*7440*/  SHF.R.U32.HI R70, RZ, 0x10, R71 ;  /* 0x00000010ff467819 */ /* 0x000fe20000011647 */
[----:B------:R-:W-:-:S02]  /*7450*/  HADD2.F32 R45, -RZ, R45.H1_H1 ;  /* 0x3000002dff2d7230 */ /* 0x000fc40000004100 */
[----:B------:R-:W-:Y:S02]  /*7460*/  HADD2.F32 R63, -RZ, R130.H0_H0 ;  /* 0x20000082ff3f7230 */ /* 0x000fe40000004100 */
[-C--:B------:R-:W-:Y:S01]  /*7470*/  FMUL.FTZ R64, R49, R62.reuse ;  /* 0x0000003e31407220 */ /* 0x080fe20000410000 */
[----:B------:R-:W-:Y:S02]  /*7480*/  HADD2.F32 R60, -RZ, R60.H0_H0 ;  /* 0x2000003cff3c7230 */ /* 0x000fe40000004100 */
        /* <DEDUP_REMOVED lines=10> */
[----:B------:R-:W-:Y:S02]  /*7530*/  HADD2.F32 R46, -RZ, R51.H0_H0 ;  /* 0x20000033ff2e7230 */ /* 0x000fe40000004100 */
[----:B------:R-:W-:Y:S02]  /*7540*/  HADD2.F32 R49, -RZ, R135.H0_H0 ;  /* 0x20000087ff317230 */ /* 0x000fe40000004100 */
        /* <DEDUP_REMOVED lines=11> */
[----:B------:R-:W-:-:S02]  /*7600*/  HADD2.F32 R130, -RZ, R130.H1_H1 ;  /* 0x30000082ff827230 */ /* 0x000fc40000004100 */
[-C--:B------:R-:W-:Y:S01]  /*7610*/  FFMA.FTZ R71, R47, R50.reuse, -R70 ;  /* 0x000000322f477223 */ /* 0x080fe20000010846 */
[----:B------:R-:W-:Y:S02]  /*7620*/  HADD2.F32 R49, -RZ, R69.H0_H0 ;  /* 0x20000045ff317230 */ /* 0x000fe40000004100 */
[----:B------:R-:W-:Y:S01]  /*7630*/  FFMA.FTZ R73, R51, R50, R62 ;  /* 0x0000003233497223 */ /* 0x000fe2000001003e */
[----:B------:R-:W-:Y:S02]  /*7640*/  HADD2.F32 R45, -RZ, R44.H0_H0 ;  /* 0x2000002cff2d7230 */ /* 0x000fe40000004100 */
[-C--:B------:R-:W-:Y:S01]  /*7650*/  FMUL.FTZ R50, R46, R130.reuse ;  /* 0x000000822e327220 */ /* 0x080fe20000410000 */
[----:B------:R-:W-:Y:S01]  /*7660*/  HADD2.F32 R56, -RZ, R56.H1_H1 ;  /* 0x30000038ff387230 */ /* 0x000fe20000004100 */
[----:B------:R-:W-:Y:S01]  /*7670*/  F2FP.F16.F32.PACK_AB R63, R66, R63 ;  /* 0x0000003f423f723e */ /* 0x000fe200000000ff */
[----:B------:R-:W-:Y:S02]  /*7680*/  HADD2.F32 R44, -RZ, R44.H1_H1 ;  /* 0x3000002cff2c7230 */ /* 0x000fe40000004100 */
[----:B------:R-:W-:Y:S01]  /*7690*/  FMUL.FTZ R51, R45, R130 ;  /* 0x000000822d337220 */ /* 0x000fe20000410000 */
[----:B------:R-:W-:-:S02]  /*76a0*/  HADD2.F32 R134, -RZ, R134.H1_H1 ;  /* 0x30000086ff867230 */ /* 0x000fc40000004100 */
[-C--:B------:R-:W-:Y:S01]  /*76b0*/  FMUL.FTZ R61, R56, R49.reuse ;  /* 0x00000031383d7220 */ /* 0x080fe20000410000 */
[----:B------:R-:W-:Y:S02]  /*76c0*/  HADD2.F32 R47, -RZ, R76.H0_H0 ;  /* 0x2000004cff2f7230 */ /* 0x000fe40000004100 */
[C---:B------:R-:W-:Y:S01]  /*76d0*/  FMUL.FTZ R49, R44.reuse, R49 ;  /* 0x000000312c317220 */ /* 0x040fe20000410000 */
[----:B------:R-:W-:Y:S02]  /*76e0*/  HADD2.F32 R132, -RZ, R132.H1_H1 ;  /* 0x30000084ff847230 */ /* 0x000fe40000004100 */
        /* <DEDUP_REMOVED lines=28> */
[----:B------:R-:W-:-:S07]  /*78b0*/  F2FP.F16.F32.PACK_AB R47, R71, R68 ;  /* 0x00000044472f723e */ /* 0x000fce00000000ff */
.L_x_6916:
[----:B------:R-:W-:Y:S05]  /*78c0*/  BSYNC B1 ;  /* 0x0000000000017941 */ /* 0x000fea0003800000 */
.L_x_6915:
[----:B-1----:R1:W-:Y:S01]  /*78d0*/  STG.E.128 desc[UR54][R54.64], R44 ;  /* 0x0000002c36007986 */ /* 0x0023e2000c101d36 */
[----:B------:R-:W-:-:S13]  /*78e0*/  ISETP.GE.AND P3, PT, R59, R131, PT ;  /* 0x000000833b00720c */ /* 0x000fda0003f66270 */
[----:B------:R-:W-:Y:S05]  /*78f0*/  @P3 BRA `(.L_x_6891) ;  /* 0x00000004009c3947 */ /* 0x000fea0003800000 */
[--C-:B-1----:R-:W-:Y:S02]  /*7900*/  SHF.R.S32.HI R44, RZ, 0x1f, R59.reuse ;  /* 0x0000001fff2c7819 */ /* 0x102fe4000001143b */
[----:B------:R-:W-:-:S04]  /*7910*/  IADD3 R59, P3, P4, R98, R120, R59 ;  /* 0x00000078623b7210 */ /* 0x000fc80007c7e03b */
[----:B------:R-:W-:Y:S02]  /*7920*/  IADD3.X R44, R30, R57, R44, P3, P4 ;  /* 0x000000391e2c7210 */ /* 0x000fe40001fe842c */
[----:B------:R-:W-:-:S04]  /*7930*/  LEA R52, P3, R59, R52, 0x1 ;  /* 0x000000343b347211 */ /* 0x000fc800078608ff */
[----:B------:R-:W-:-:S05]  /*7940*/  LEA.HI.X R53, R59, R53, R44, 0x1, P3 ;  /* 0x000000353b357211 */ /* 0x000fca00018f0c2c */
[----:B--2---:R1:W-:Y:S01]  /*7950*/  STG.E.128 desc[UR54][R52.64], R48 ;  /* 0x0000003034007986 */ /* 0x0043e2000c101d36 */
[----:B------:R-:W-:Y:S05]  /*7960*/  BRA `(.L_x_6891) ;  /* 0x0000000400807947 */ /* 0x000fea0003800000 */
.L_x_6854:
[----:B------:R-:W-:-:S06]  /*7970*/  UISETP.NE.AND UP0, UPT, UR39, 0x3, UPT ;  /* 0x000000032700788c */ /* 0x000fcc000bf05270 */
[----:B------:R-:W-:-:S13]  /*7980*/  PLOP3.LUT P0, PT, PT, PT, UP0, 0x80, 0x0 ;  /* 0x000000000000781c */ /* 0x000fda0003f0f008 */
[----:B------:R-:W-:Y:S05]  /*7990*/  @!P0 BRA `(.L_x_6917) ;  /* 0x0000000000048947 */ /* 0x000fea0003800000 */
[----:B------:R-:W-:Y:S01]  /*79a0*/  BPT.TRAP 0x1 ;  /* 0x000000040000795c */ /* 0x000fe20000300000 */
.L_x_6917:
[----:B------:R-:W-:Y:S01]  /*79b0*/  IMAD R103, R185, 0x8, R2 ;  /* 0x00000008b9677824 */ /* 0x000fe200078e0202 */
[----:B------:R-:W-:Y:S01]  /*79c0*/  SHF.L.U32 R124, R194, 0x1f, RZ ;  /* 0x0000001fc27c7819 */ /* 0x000fe200000006ff */
[----:B------:R-:W-:Y:S01]  /*79d0*/  IMAD R112, R26, -0x80, R24 ;  /* 0xffffff801a707824 */ /* 0x000fe200078e0218 */
[----:B------:R-:W-:Y:S01]  /*79e0*/  BSSY B1, `(.L_x_6918) ;  /* 0x0000006000017945 */ /* 0x000fe20003800000 */
[----:B------:R-:W-:Y:S01]  /*79f0*/  SHF.R.S32.HI R45, RZ, 0x1f, R26 ;  /* 0x0000001fff2d7819 */ /* 0x000fe2000001141a */
[----:B------:R-:W0:Y:S01]  /*7a00*/  SYNCS.PHASECHK.TRANS64.TRYWAIT P3, [R103+URZ+0x28890], R124 ;  /* 0x0288907c670075a7 */ /* 0x000e22000806017f */
[----:B------:R-:W-:Y:S01]  /*7a10*/  IMAD R44, R3, R26, RZ ;  /* 0x0000001a032c7224 */ /* 0x000fe200078e02ff */
[----:B------:R-:W-:Y:S01]  /*7a20*/  VIMNMX R112, R112, 0x80, PT ;  /* 0x0000008070707848 */ /* 0x000fe20003fe0100 */
[----:B0-----:R-:W-:Y:S06]  /*7a30*/  @!P3 BRA `(.L_x_6919) ;  /* 0x000001ac00e8b947 */ /* 0x001fec0003800000 */
.L_x_7242:
[----:B------:R-:W-:Y:S05]  /*7a40*/  BSYNC B1 ;  /* 0x0000000000017941 */ /* 0x000fea0003800000 */
.L_x_6918:
[----:B------:R-:W-:Y:S01]  /*7a50*/  ISETP.GE.AND P3, PT, R18, R112, PT ;  /* 0x000000701200720c */ /* 0x000fe20003f66270 */
[----:B------:R-:W-:Y:S01]  /*7a60*/  IMAD R45, R45, R128, R44 ;  /* 0x000000802d2d7224 */ /* 0x000fe200078e022c */
[----:B------:R-:W-:Y:S01]  /*7a70*/  BSSY B1, `(.L_x_6920) ;  /* 0x0000012000017945 */ /* 0x000fe20003800000 */
[----:B------:R-:W-:-:S04]  /*7a80*/  IMAD.WIDE.U32 R52, R128, R26, RZ ;  /* 0x0000001a80347225 */ /* 0x000fc800078e00ff */
[----:B------:R-:W-:-:S06]  /*7a90*/  IMAD.IADD R61, R45, 0x1, R53 ;  /* 0x000000012d3d7824 */ /* 0x000fcc00078e0235 */
[----:B------:R-:W-:Y:S05]  /*7aa0*/  @P3 BRA `(.L_x_6921) ;  /* 0x0000000000383947 */ /* 0x000fea0003800000 */
[----:B------:R-:W1:Y:S01]  /*7ab0*/  @!P2 LDC.64 R54, c[0x0][0x2d8] ;  /* 0x0000b600ff36ab82 */ /* 0x000e620000000a00 */
[----:B------:R-:W2:Y:S01]  /*7ac0*/  @!P2 LDS.128 R44, [R108+0x18400] ;  /* 0x018400006c2ca984 */ /* 0x000ea20000000c00 */
[----:B------:R-:W-:-:S03]  /*7ad0*/  @!P2 IADD3 R58, P3, R31, R52, RZ ;  /* 0x000000341f3aa210 */ /* 0x000fc60007f7e0ff */
[----:B------:R-:W3:Y:S02]  /*7ae0*/  @!P1 LDS.128 R48, [R108+0x1c400] ;  /* 0x01c400006c309984 */ /* 0x000ee40000000c00 */
[----:B------:R-:W-:Y:S01]  /*7af0*/  @!P2 IMAD.X R59, R61, 0x1, R34, P3 ;  /* 0x000000013d3ba824 */ /* 0x000fe200018e0622 */
[----:B------:R-:W4:Y:S01]  /*7b00*/  @!P1 LDC.64 R56, c[0x0][0x2d8] ;  /* 0x0000b600ff389b82 */ /* 0x000f220000000a00 */
[----:B-1----:R-:W-:-:S04]  /*7b10*/  @!P2 LEA R54, P3, R58, R54, 0x1 ;  /* 0x000000363a36a211 */ /* 0x002fc800078608ff */
[----:B------:R-:W-:Y:S02]  /*7b20*/  @!P2 LEA.HI.X R55, R58, R55, R59, 0x1, P3 ;  /* 0x000000373a37a211 */ /* 0x000fe400018f0c3b */
[----:B------:R-:W-:-:S05]  /*7b30*/  @!P1 IADD3 R58, P3, R35, R52, RZ ;  /* 0x00000034233a9210 */ /* 0x000fca0007f7e0ff */
[----:B------:R-:W-:Y:S01]  /*7b40*/  @!P1 IMAD.X R59, R61, 0x1, R101, P3 ;  /* 0x000000013d3b9824 */ /* 0x000fe200018e0665 */
[----:B----4-:R-:W-:-:S04]  /*7b50*/  @!P1 LEA R56, P3, R58, R56, 0x1 ;  /* 0x000000383a389211 */ /* 0x010fc800078608ff */
[----:B------:R-:W-:Y:S01]  /*7b60*/  @!P1 LEA.HI.X R57, R58, R57, R59, 0x1, P3 ;  /* 0x000000393a399211 */ /* 0x000fe200018f0c3b */
[----:B--2---:R1:W-:Y:S04]  /*7b70*/  @!P2 STG.E.128 desc[UR54][R54.64], R44 ;  /* 0x0000002c3600a986 */ /* 0x0043e8000c101d36 */
[----:B---3--:R1:W-:Y:S04]  /*7b80*/  @!P1 STG.E.128 desc[UR54][R56.64], R48 ;  /* 0x0000003038009986 */ /* 0x0083e8000c101d36 */
.L_x_6921:
[----:B------:R-:W-:Y:S05]  /*7b90*/  BSYNC B1 ;  /* 0x0000000000017941 */ /* 0x000fea0003800000 */
.L_x_6920:
[----:B------:R-:W-:Y:S01]  /*7ba0*/  ISETP.GE.AND P3, PT, R189, R112, PT ;  /* 0x00000070bd00720c */ /* 0x000fe20003f66270 */
[----:B------:R-:W-:-:S12]  /*7bb0*/  BSSY B1, `(.L_x_6922) ;  /* 0x0000012000017945 */ /* 0x000fd80003800000 */
[----:B------:R-:W-:Y:S05]  /*7bc0*/  @P3 BRA `(.L_x_6923) ;  /* 0x0000000000403947 */ /* 0x000fea0003800000 */
[----:B-1----:R-:W1:Y:S01]  /*7bd0*/  @!P2 LDC.64 R54, c[0x0][0x2d8] ;  /* 0x0000b600ff36ab82 */ /* 0x002e620000000a00 */
[----:B------:R-:W2:Y:S01]  /*7be0*/  @!P2 LDS.128 R44, [R108+0x19400] ;  /* 0x019400006c2ca984 */ /* 0x000ea20000000c00 */
[----:B------:R-:W-:-:S03]  /*7bf0*/  IADD3 R60, P3, R90, R52, RZ ;  /* 0x000000345a3c7210 */ /* 0x000fc60007f7e0ff */
[----:B------:R-:W3:Y:S02]  /*7c00*/  @!P1 LDS.128 R48, [R108+0x1d400] ;  /* 0x01d400006c309984 */ /* 0x000ee40000000c00 */
[----:B------:R-:W-:Y:S01]  /*7c10*/  IMAD.X R62, R61, 0x1, R91, P3 ;  /* 0x000000013d3e7824 */ /* 0x000fe200018e065b */
[----:B------:R-:W4:Y:S01]  /*7c20*/  @!P1 LDC.64 R56, c[0x0][0x2d8] ;  /* 0x0000b600ff389b82 */ /* 0x000f220000000a00 */
[----:B------:R-:W-:-:S04]  /*7c30*/  @!P2 IADD3 R58, P3, R60, R31, RZ ;  /* 0x0000001f3c3aa210 */ /* 0x000fc80007f7e0ff */
[----:B------:R-:W-:Y:S02]  /*7c40*/  @!P2 IADD3.X R59, R62, R34, RZ, P3, !PT ;  /* 0x000000223e3ba210 */ /* 0x000fe40001ffe4ff */
        /* <DEDUP_REMOVED lines=8> */
.L_x_6923:
[----:B------:R-:W-:Y:S05]  /*7cd0*/  BSYNC B1 ;  /* 0x0000000000017941 */ /* 0x000fea0003800000 */
.L_x_6922:
[----:B------:R-:W-:Y:S01]  /*7ce0*/  ISETP.GE.AND P3, PT, R188, R112, PT ;  /* 0x00000070bc00720c */ /* 0x000fe20003f66270 */
[----:B------:R-:W-:-:S12]  /*7cf0*/  BSSY B1, `(.L_x_6924) ;  /* 0x0000012000017945 */ /* 0x000fd80003800000 */
[----:B------:R-:W-:Y:S05]  /*7d00*/  @P3 BRA `(.L_x_6925) ;  /* 0x0000000000403947 */ /* 0x000fea0003800000 */
[----:B-12---:R-:W1:Y:S01]  /*7d10*/  @!P2 LDC.64 R54, c[0x0][0x2d8] ;  /* 0x0000b600ff36ab82 */ /* 0x006e620000000a00 */
[----:B------:R-:W2:Y:S01]  /*7d20*/  @!P2 LDS.128 R44, [R108+0x1a400] ;  /* 0x01a400006c2ca984 */ /* 0x000ea20000000c00 */
[----:B------:R-:W-:-:S03]  /*7d30*/  LEA R60, P3, R38, R52, 0x6 ;  /* 0x00000034263c7211 */ /* 0x000fc600078630ff */
[----:B------:R-:W3:Y:S02]  /*7d40*/  @!P1 LDS.128 R48, [R108+0x1e400] ;  /* 0x01e400006c309984 */ /* 0x000ee40000000c00 */
[----:B------:R-:W-:Y:S01]  /*7d50*/  IMAD.X R62, R61, 0x1, R105, P3 ;  /* 0x000000013d3e7824 */ /* 0x000fe200018e0669 */
[----:B------:R-:W4:Y:S01]  /*7d60*/  @!P1 LDC.64 R56, c[0x0][0x2d8] ;  /* 0x0000b600ff389b82 */ /* 0x000f220000000a00 */
[----:B------:R-:W-:-:S05]  /*7d70*/  @!P2 IADD3 R58, P3, R60, R31, RZ ;  /* 0x0000001f3c3aa210 */ /* 0x000fca0007f7e0ff */
[----:B------:R-:W-:Y:S01]  /*7d80*/  @!P2 IMAD.X R59, R62, 0x1, R34, P3 ;  /* 0x000000013e3ba824 */ /* 0x000fe200018e0622 */
        /* <DEDUP_REMOVED lines=8> */
.L_x_6925:
[----:B------:R-:W-:Y:S05]  /*7e10*/  BSYNC B1 ;  /* 0x0000000000017941 */ /* 0x000fea0003800000 */
.L_x_6924:
[----:B------:R-:W-:-:S13]  /*7e20*/  ISETP.GE.AND P3, PT, R190, R112, PT ;  /* 0x00000070be00720c */ /* 0x000fda0003f66270 */
[----:B------:R-:W-:Y:S05]  /*7e30*/  @P3 BRA `(.L_x_6891) ;  /* 0x00000000004c3947 */ /* 0x000fea0003800000 */
[----:B------:R-:W3:Y:S01]  /*7e40*/  LDC.64 R58, c[0x0][0x2f0] ;  /* 0x0000bc00ff3a7b82 */ /* 0x000ee20000000a00 */
[----:B-12-4-:R-:W1:Y:S01]  /*7e50*/  @!P2 LDS.128 R44, [R108+0x1b400] ;  /* 0x01b400006c2ca984 */ /* 0x016e620000000c00 */
[----:B------:R-:W-:-:S03]  /*7e60*/  IMAD.MOV.U32 R53, RZ, RZ, R61 ;  /* 0x000000ffff357224 */ /* 0x000fc600078e003d */
[----:B------:R-:W2:Y:S03]  /*7e70*/  @!P1 LDS.128 R48, [R108+0x1f400] ;  /* 0x01f400006c309984 */ /* 0x000ea60000000c00 */
[----:B------:R-:W4:Y:S08]  /*7e80*/  @!P2 LDC.64 R54, c[0x0][0x2d8] ;  /* 0x0000b600ff36ab82 */ /* 0x000f300000000a00 */
[----:B------:R-:W5:Y:S01]  /*7e90*/  @!P1 LDC.64 R56, c[0x0][0x2d8] ;  /* 0x0000b600ff389b82 */ /* 0x000f620000000a00 */
[----:B---3--:R-:W-:-:S04]  /*7ea0*/  IMAD.WIDE.U32 R52, R58, 0x60, R52 ;  /* 0x000000603a347825 */ /* 0x008fc800078e0034 */
[----:B------:R-:W-:-:S04]  /*7eb0*/  IMAD R59, R59, 0x60, RZ ;  /* 0x000000603b3b7824 */ /* 0x000fc800078e02ff */
[----:B------:R-:W-:Y:S01]  /*7ec0*/  IMAD.IADD R59, R53, 0x1, R59 ;  /* 0x00000001353b7824 */ /* 0x000fe200078e023b */
[----:B------:R-:W-:-:S05]  /*7ed0*/  @!P2 IADD3 R53, P3, R31, R52, RZ ;  /* 0x000000341f35a210 */ /* 0x000fca0007f7e0ff */
[----:B------:R-:W-:Y:S01]  /*7ee0*/  @!P2 IMAD.X R58, R59, 0x1, R34, P3 ;  /* 0x000000013b3aa824 */ /* 0x000fe200018e0622 */
[----:B----4-:R-:W-:-:S04]  /*7ef0*/  @!P2 LEA R54, P3, R53, R54, 0x1 ;  /* 0x000000363536a211 */ /* 0x010fc800078608ff */
[----:B------:R-:W-:Y:S02]  /*7f00*/  @!P2 LEA.HI.X R55, R53, R55, R58, 0x1, P3 ;  /* 0x000000373537a211 */ /* 0x000fe400018f0c3a */
[----:B------:R-:W-:-:S03]  /*7f10*/  @!P1 IADD3 R52, P3, R35, R52, RZ ;  /* 0x0000003423349210 */ /* 0x000fc60007f7e0ff */
[----:B-1----:R1:W-:Y:S02]  /*7f20*/  @!P2 STG.E.128 desc[UR54][R54.64], R44 ;  /* 0x0000002c3600a986 */ /* 0x0023e4000c101d36 */
[----:B------:R-:W-:Y:S01]  /*7f30*/  @!P1 IMAD.X R53, R59, 0x1, R101, P3 ;  /* 0x000000013b359824 */ /* 0x000fe200018e0665 */
[----:B-----5:R-:W-:-:S04]  /*7f40*/  @!P1 LEA R56, P3, R52, R56, 0x1 ;  /* 0x0000003834389211 */ /* 0x020fc800078608ff */
[----:B------:R-:W-:-:S05]  /*7f50*/  @!P1 LEA.HI.X R57, R52, R57, R53, 0x1, P3 ;  /* 0x0000003934399211 */ /* 0x000fca00018f0c35 */
[----:B--2---:R1:W-:Y:S04]  /*7f60*/  @!P1 STG.E.128 desc[UR54][R56.64], R48 ;  /* 0x0000003038009986 */ /* 0x0043e8000c101d36 */
.L_x_6891:
[----:B------:R-:W-:Y:S05]  /*7f70*/  BSYNC B0 ;  /* 0x0000000000007941 */ /* 0x000fea0003800000 */
.L_x_6853:
        /* <DEDUP_REMOVED lines=17> */
.L_x_6927:
[----:B------:R-:W-:Y:S05]  /*8090*/  BSYNC B0 ;  /* 0x0000000000007941 */ /* 0x000fea0003800000 */
.L_x_6926:
[----:B------:R-:W2:Y:S01]  /*80a0*/  SYNCS.PHASECHK.TRANS64.TRYWAIT P0, [R103+URZ+0x288b0], R124 ;  /* 0x0288b07c670075a7 */ /* 0x000ea2000800017f */
[----:B------:R-:W-:Y:S01]  /*80b0*/  ULDC UR37, c[0x0][0x2e4] ;  /* 0x0000b90000257ab9 */ /* 0x000fe20000000800 */
[----:B------:R-:W-:Y:S01]  /*80c0*/  ULDC.64 UR40, c[0x0][0x318] ;  /* 0x0000c60000287ab9 */ /* 0x000fe20000000a00 */
[----:B------:R-:W-:Y:S01]  /*80d0*/  ULDC.64 UR42, c[0x0][0x308] ;  /* 0x0000c200002a7ab9 */ /* 0x000fe20000000a00 */
[----:B------:R-:W-:Y:S04]  /*80e0*/  BSSY B0, `(.L_x_6928) ;  /* 0x0000002000007945 */ /* 0x000fe80003800000 */
[----:B--2---:R-:W-:Y:S05]  /*80f0*/  @!P0 BRA `(.L_x_6929) ;  /* 0x000001a8004c8947 */ /* 0x004fea0003800000 */
.L_x_7243:
[----:B------:R-:W-:Y:S05]  /*8100*/  BSYNC B0 ;  /* 0x0000000000007941 */ /* 0x000fea0003800000 */
.L_x_6928:
[----:B------:R-:W-:Y:S01]  /*8110*/  ISETP.GE.AND P0, PT, R18, R112, PT ;  /* 0x000000701200720c */ /* 0x000fe20003f06270 */
[----:B------:R-:W-:Y:S01]  /*8120*/  BSSY B0, `(.L_x_6930) ;  /* 0x0000011000007945 */ /* 0x000fe20003800000 */
[----:B------:R-:W-:-:S11]  /*8130*/  IMAD.WIDE R48, R26, 0x80, R42 ;  /* 0x000000801a307825 */ /* 0x000fd600078e022a */
[----:B------:R-:W-:Y:S05]  /*8140*/  @P0 BRA `(.L_x_6931) ;  /* 0x0000000000380947 */ /* 0x000fea0003800000 */
[----:B------:R-:W-:Y:S02]  /*8150*/  IMAD R47, R49, UR40, RZ ;  /* 0x00000028312f7c24 */ /* 0x000fe4000f8e02ff */
[----:B-1----:R-:W-:Y:S02]  /*8160*/  IMAD.MOV.U32 R44, RZ, RZ, R96 ;  /* 0x000000ffff2c7224 */ /* 0x002fe400078e0060 */
[----:B------:R-:W-:Y:S02]  /*8170*/  IMAD.MOV.U32 R45, RZ, RZ, R102 ;  /* 0x000000ffff2d7224 */ /* 0x000fe400078e0066 */
[C---:B------:R-:W-:Y:S02]  /*8180*/  IMAD R47, R48.reuse, UR41, R47 ;  /* 0x00000029302f7c24 */ /* 0x040fe4000f8e022f */
[----:B------:R-:W-:-:S04]  /*8190*/  IMAD.WIDE.U32 R44, R48, UR40, R44 ;  /* 0x00000028302c7c25 */ /* 0x000fc8000f8e002c */
[----:B------:R-:W-:Y:S01]  /*81a0*/  IMAD.IADD R45, R45, 0x1, R47 ;  /* 0x000000012d2d7824 */ /* 0x000fe200078e022f */
[----:B------:R-:W-:-:S04]  /*81b0*/  LEA R50, P0, R44, UR42, 0x1 ;  /* 0x0000002a2c327c11 */ /* 0x000fc8000f8008ff */
[----:B------:R-:W-:Y:S02]  /*81c0*/  LEA.HI.X R51, R44, UR43, R45, 0x1, P0 ;  /* 0x0000002b2c337c11 */ /* 0x000fe400080f0c2d */
[----:B------:R-:W-:-:S13]  /*81d0*/  ISETP.GE.AND P0, PT, R16, UR37, PT ;  /* 0x0000002510007c0c */ /* 0x000fda000bf06270 */
[----:B------:R-:W1:Y:S04]  /*81e0*/  @!P0 LDS.128 R44, [R108+0x400] ;  /* 0x000400006c2c8984 */ /* 0x000e680000000c00 */
[----:B-1----:R-:W-:Y:S01]  /*81f0*/  @!P0 STG.E.128 desc[UR54][R50.64], R44 ;  /* 0x0000002c32008986 */ /* 0x002fe2000c101d36 */
[----:B------:R-:W-:-:S13]  /*8200*/  ISETP.GE.AND P0, PT, R195, UR37, PT ;  /* 0x00000025c3007c0c */ /* 0x000fda000bf06270 */
[----:B------:R-:W1:Y:S04]  /*8210*/  @!P0 LDS.128 R44, [R108+0x4400] ;  /* 0x004400006c2c8984 */ /* 0x000e680000000c00 */
[----:B-1----:R3:W-:Y:S02]  /*8220*/  @!P0 STG.E.128 desc[UR54][R50.64+0x80], R44 ;  /* 0x0000802c32008986 */ /* 0x0027e4000c101d36 */
.L_x_6931:
[----:B------:R-:W-:Y:S05]  /*8230*/  BSYNC B0 ;  /* 0x0000000000007941 */ /* 0x000fea0003800000 */
.L_x_6930:
[----:B------:R-:W-:Y:S01]  /*8240*/  ISETP.GE.AND P0, PT, R189, R112, PT ;  /* 0x00000070bd00720c */ /* 0x000fe20003f06270 */
[----:B------:R-:W-:-:S12]  /*8250*/  BSSY B0, `(.L_x_6932) ;  /* 0x0000012000007945 */ /* 0x000fd80003800000 */
[----:B------:R-:W-:Y:S05]  /*8260*/  @P0 BRA `(.L_x_6933) ;  /* 0x0000000000400947 */ /* 0x000fea0003800000 */
[----:B---3--:R-:W-:Y:S01]  /*8270*/  IADD3 R47, P0, R48, 0x20, RZ ;  /* 0x00000020302f7810 */ /* 0x008fe20007f1e0ff */
[----:B------:R-:W-:-:S04]  /*8280*/  IMAD.MOV.U32 R45, RZ, RZ, R102 ;  /* 0x000000ffff2d7224 */ /* 0x000fc800078e0066 */
[----:B-1----:R-:W-:-:S04]  /*8290*/  IMAD.X R44, RZ, RZ, R49, P0 ;  /* 0x000000ffff2c7224 */ /* 0x002fc800000e0631 */
[----:B------:R-:W-:Y:S02]  /*82a0*/  IMAD R46, R44, UR40, RZ ;  /* 0x000000282c2e7c24 */ /* 0x000fe4000f8e02ff */
[----:B------:R-:W-:-:S04]  /*82b0*/  IMAD.MOV.U32 R44, RZ, RZ, R96 ;  /* 0x000000ffff2c7224 */ /* 0x000fc800078e0060 */
[----:B------:R-:W-:-:S04]  /*82c0*/  IMAD.WIDE.U32 R44, R47, UR40, R44 ;  /* 0x000000282f2c7c25 */ /* 0x000fc8000f8e002c */
[----:B------:R-:W-:Y:S01]  /*82d0*/  IMAD R47, R47, UR41, R46 ;  /* 0x000000292f2f7c24 */ /* 0x000fe2000f8e022e */
[----:B------:R-:W-:-:S03]  /*82e0*/  LEA R50, P0, R44, UR42, 0x1 ;  /* 0x0000002a2c327c11 */ /* 0x000fc6000f8008ff */
[----:B------:R-:W-:-:S05]  /*82f0*/  IMAD.IADD R45, R45, 0x1, R47 ;  /* 0x000000012d2d7824 */ /* 0x000fca00078e022f */
[----:B------:R-:W-:Y:S02]  /*8300*/  LEA.HI.X R51, R44, UR43, R45, 0x1, P0 ;  /* 0x0000002b2c337c11 */ /* 0x000fe400080f0c2d */
[----:B------:R-:W-:-:S13]  /*8310*/  ISETP.GE.AND P0, PT, R16, UR37, PT ;  /* 0x0000002510007c0c */ /* 0x000fda000bf06270 */
[----:B------:R-:W1:Y:S04]  /*8320*/  @!P0 LDS.128 R44, [R108+0x1400] ;  /* 0x001400006c2c8984 */ /* 0x000e680000000c00 */
[----:B-1----:R-:W-:Y:S01]  /*8330*/  @!P0 STG.E.128 desc[UR54][R50.64], R44 ;  /* 0x0000002c32008986 */ /* 0x002fe2000c101d36 */
[----:B------:R-:W-:-:S13]  /*8340*/  ISETP.GE.AND P0, PT, R195, UR37, PT ;  /* 0x00000025c3007c0c */ /* 0x000fda000bf06270 */
[----:B------:R-:W1:Y:S04]  /*8350*/  @!P0 LDS.128 R44, [R108+0x5400] ;  /* 0x005400006c2c8984 */ /* 0x000e680000000c00 */
[----:B-1----:R4:W-:Y:S02]  /*8360*/  @!P0 STG.E.128 desc[UR54][R50.64+0x80], R44 ;  /* 0x0000802c32008986 */ /* 0x0029e4000c101d36 */
.L_x_6933:
[----:B------:R-:W-:Y:S05]  /*8370*/  BSYNC B0 ;  /* 0x0000000000007941 */ /* 0x000fea0003800000 */
.L_x_6932:
[----:B------:R-:W-:Y:S01]  /*8380*/  ISETP.GE.AND P0, PT, R188, R112, PT ;  /* 0x00000070bc00720c */ /* 0x000fe20003f06270 */
[----:B------:R-:W-:-:S12]  /*8390*/  BSSY B0, `(.L_x_6934) ;  /* 0x0000012000007945 */ /* 0x000fd80003800000 */
[----:B------:R-:W-:Y:S05]  /*83a0*/  @P0 BRA `(.L_x_6935) ;  /* 0x0000000000400947 */ /* 0x000fea0003800000 */
[----:B---34-:R-:W-:Y:S01]  /*83b0*/  IADD3 R47, P0, R48, 0x40, RZ ;  /* 0x00000040302f7810 */ /* 0x018fe20007f1e0ff */
        /* <DEDUP_REMOVED lines=15> */
.L_x_6935:
[----:B------:R-:W-:Y:S05]  /*84b0*/  BSYNC B0 ;  /* 0x0000000000007941 */ /* 0x000fea0003800000 */
.L_x_6934:
[----:B------:R-:W-:Y:S01]  /*84c0*/  ISETP.GE.AND P0, PT, R190, R112, PT ;  /* 0x00000070be00720c */ /* 0x000fe20003f06270 */
[----:B------:R-:W-:-:S12]  /*84d0*/  BSSY B0, `(.L_x_6936) ;  /* 0x0000012000007945 */ /* 0x000fd80003800000 */
[----:B------:R-:W-:Y:S05]  /*84e0*/  @P0 BRA `(.L_x_6937) ;  /* 0x0000000000400947 */ /* 0x000fea0003800000 */
[----:B-1-34-:R-:W-:Y:S01]  /*84f0*/  IADD3 R47, P0, R48, 0x60, RZ ;  /* 0x00000060302f7810 */ /* 0x01afe20007f1e0ff */
[----:B------:R-:W-:Y:S02]  /*8500*/  IMAD.MOV.U32 R44, RZ, RZ, R96 ;  /* 0x000000ffff2c7224 */ /* 0x000fe400078e0060 */
[----:B------:R-:W-:Y:S02]  /*8510*/  IMAD.MOV.U32 R45, RZ, RZ, R102 ;  /* 0x000000ffff2d7224 */ /* 0x000fe400078e0066 */
        /* <DEDUP_REMOVED lines=13> */
.L_x_6937:
[----:B------:R-:W-:Y:S05]  /*85f0*/  BSYNC B0 ;  /* 0x0000000000007941 */ /* 0x000fea0003800000 */
.L_x_6936:
[----:B------:R-:W-:Y:S01]  /*8600*/  @!PT LDS RZ, [RZ] ;  /* 0x00000000fffff984 */ /* 0x000fe20000000800 */
[----:B------:R-:W-:Y:S01]  /*8610*/  @!PT LDS RZ, [RZ] ;  /* 0x00000000fffff984 */ /* 0x000fe20000000800 */
[----:B------:R-:W-:Y:S01]  /*8620*/  @!PT LDS RZ, [RZ] ;  /* 0x00000000fffff984 */ /* 0x000fe20000000800 */
[----:B------:R-:W-:Y:S01]  /*8630*/  @!PT LDS RZ, [RZ] ;  /* 0x00000000fffff984 */ /* 0x000fe20000000800 */
[----:B------:R5:W-:Y:S06]  /*8640*/  MEMBAR.ALL.CTA ;  /* 0x0000000000007992 */ /* 0x000bec0000008000 */
[----:B-----5:R-:W5:Y:S02]  /*8650*/  FENCE.VIEW.ASYNC.S ;  /* 0x00000000000073c6 */ /* 0x020f640000000000 */
[----:B-----5:R1:W-:Y:S01]  /*8660*/  BAR.SYNC.DEFER_BLOCKING R125, 0x80 ;  /* 0x0002007d0000751d */ /* 0x0203e20000010000 */
[----:B------:R-:W-:Y:S01]  /*8670*/  ISETP.NE.AND P4, PT, R104, RZ, PT ;  /* 0x000000ff6800720c */ /* 0x000fe20003f85270 */
[----:B------:R-:W-:-:S02]  /*8680*/  VIADD R185, R185, 0x1 ;  /* 0x00000001b9b97836 */ /* 0x000fc40000000000 */
[----:B0-2---:R-:W-:-:S03]  /*8690*/  @!P3 VIADD R103, R103, 0x288c0 ;  /* 0x000288c06767b836 */ /* 0x005fc60000000000 */
[C---:B------:R-:W-:Y:S02]  /*86a0*/  ISETP.NE.AND P0, PT, R185.reuse, 0x2, PT ;  /* 0x00000002b900780c */ /* 0x040fe40003f05270 */
[----:B------:R-:W-:Y:S02]  /*86b0*/  @!P3 PRMT R103, RZ, 0x654, R103 ;  /* 0x00000654ff67b816 */ /* 0x000fe40000000067 */
[----:B-1-34-:R-:W-:Y:S02]  /*86c0*/  SEL R45, RZ, 0x1, P0 ;  /* 0x00000001ff2d7807 */ /* 0x01afe40000000000 */
[----:B------:R-:W-:Y:S02]  /*86d0*/  SEL R185, R185, RZ, P0 ;  /* 0x000000ffb9b97207 */ /* 0x000fe40000000000 */
[----:B------:R-:W-:Y:S01]  /*86e0*/  LOP3.LUT R194, R194, R45, RZ, 0x3c, !PT ;  /* 0x0000002dc2c27212 */ /* 0x000fe200078e3cff */
[----:B------:R0:W-:Y:S01]  /*86f0*/  @!P3 SYNCS.ARRIVE.TRANS64.RED.A1T0 RZ, [R103+URZ], RZ ;  /* 0x000000ff67ffb9a7 */ /* 0x0001e2000810043f */
[----:B------:R-:W-:Y:S05]  /*8700*/  @P4 BRA `(.L_x_6938) ;  /* 0xffffff9c00d04947 */ /* 0x000fea000383ffff */
[----:B------:R-:W1:Y:S01]  /*8710*/  S2R R44, SR_TID.X ;  /* 0x00000000002c7919 */ /* 0x000e620000002100 */
[----:B------:R-:W-:Y:S02]  /*8720*/  PLOP3.LUT P0, PT, PT, PT, PT, 0x8, 0x0 ;  /* 0x000000000000781c */ /* 0x000fe40003f0e170 */
[----:B-1----:R-:W-:-:S04]  /*8730*/  SHF.R.U32.HI R44, RZ, 0x7, R44 ;  /* 0x00000007ff2c7819 */ /* 0x002fc8000001162c */
[----:B------:R-:W-:-:S13]  /*8740*/  ISETP.NE.AND P4, PT, R44, 0x1, PT ;  /* 0x000000012c00780c */ /* 0x000fda0003f85270 */
[----:B------:R-:W-:Y:S06]  /*8750*/  @!P4 BAR.ARV 0x9, 0x100 ;  /* 0x024400000000cb1d */ /* 0x000fec0000002000 */
.L_x_6848:
[----:B------:R-:W1:Y:S02]  /*8760*/  LDC.64 R4, c[0x0][0x9e0] ;  /* 0x00027800ff047b82 */ /* 0x000e640000000a00 */
[----:B-1----:R-:W-:Y:S01]  /*8770*/  ISETP.GE.AND P1, PT, R5, 0x1, PT ;  /* 0x000000010500780c */ /* 0x002fe20003f26270 */
[----:B------:R-:W-:-:S12]  /*8780*/  @P0 BRA `(.L_x_6939) ;  /* 0x00000000000c0947 */ /* 0x000fd80003800000 */
[----:B------:R-:W1:Y:S01]  /*8790*/  FENCE.VIEW.ASYNC.G ;  /* 0x00000000000073c6 */ /* 0x000e620000000100 */
[----:B------:R-:W-:Y:S05]  /*87a0*/  WARPSYNC.ALL ;  /* 0x0000000000007948 */ /* 0x000fea0003800000 */
[----:B-1----:R-:W-:Y:S06]  /*87b0*/  BAR.ARV 0xc, 0x120 ;  /* 0x0304800000007b1d */ /* 0x002fec0000002000 */
.L_x_6939:
        /* <DEDUP_REMOVED lines=13> */
.L_x_6942:
[----:B------:R-:W-:-:S13]  /*8890*/  ISETP.NE.AND P0, PT, R5, 0x1, PT ;  /* 0x000000010500780c */ /* 0x000fda0003f05270 */
[----:B------:R-:W1:Y:S02]  /*88a0*/  @P0 LDC.64 R6, c[0x0][0x9e8] ;  /* 0x00027a00ff060b82 */ /* 0x000e640000000a00 */
[----:B-1----:R-:W-:-:S05]  /*88b0*/  @P0 IMAD.HI.U32 R4, R3, R6, RZ ;  /* 0x0000000603040227 */ /* 0x002fca00078e00ff */
[----:B------:R-:W-:-:S07]  /*88c0*/  @P0 SHF.R.U32.HI R3, RZ, R7, R4 ;  /* 0x00000007ff030219 */ /* 0x000fce0000011604 */
.L_x_6943:
[----:B------:R-:W-:Y:S05]  /*88d0*/  BSYNC B0 ;  /* 0x0000000000007941 */ /* 0x000fea0003800000 */
.L_x_6941:
[----:B------:R-:W-:-:S05]  /*88e0*/  IMAD R3, R3, R5, R5 ;  /* 0x0000000503037224 */ /* 0x000fca00078e0205 */
[----:B------:R-:W-:-:S07]  /*88f0*/  VIMNMX R0, R0, R3, PT ;  /* 0x0000000300007248 */ /* 0x000fce0003fe0100 */
.L_x_6940:
        /* <DEDUP_REMOVED lines=18> */
.L_x_6946:
[----:B------:R-:W-:-:S13]  /*8a20*/  ISETP.NE.AND P0, PT, R5, 0x1, PT ;  /* 0x000000010500780c */ /* 0x000fda0003f05270 */
[----:B------:R-:W1:Y:S02]  /*8a30*/  @P0 LDC.64 R6, c[0x0][0x9e8] ;  /* 0x00027a00ff060b82 */ /* 0x000e640000000a00 */
[----:B-1----:R-:W-:-:S05]  /*8a40*/  @P0 IMAD.HI.U32 R6, R118, R6, RZ ;  /* 0x0000000676060227 */ /* 0x002fca00078e00ff */
[----:B------:R-:W-:-:S07]  /*8a50*/  @P0 SHF.R.U32.HI R118, RZ, R7, R6 ;  /* 0x00000007ff760219 */ /* 0x000fce0000011606 */
.L_x_6947:
[----:B------:R-:W-:Y:S05]  /*8a60*/  BSYNC B0 ;  /* 0x0000000000007941 */ /* 0x000fea0003800000 */
.L_x_6945:
[----:B------:R-:W-:-:S05]  /*8a70*/  IMAD R3, R118, R5, RZ ;  /* 0x0000000576037224 */ /* 0x000fca00078e02ff */
[----:B------:R-:W-:-:S07]  /*8a80*/  VIMNMX R4, R4, R3, !PT ;  /* 0x0000000304047248 */ /* 0x000fce0007fe0100 */
.L_x_6944:
        /* <DEDUP_REMOVED lines=10> */
[----:B------:R-:W-:Y:S01]  /*8b30*/  CS2R R34, SRZ ;  /* 0x0000000000227805 */ /* 0x000fe2000001ff00 */
[----:B------:R-:W-:Y:S01]  /*8b40*/  IMAD.MOV.U32 R142, RZ, RZ, RZ ;  /* 0x000000ffff8e7224 */ /* 0x000fe200078e00ff */
[----:B------:R-:W-:Y:S01]  /*8b50*/  VIMNMX R198, RZ, R5, !PT ;  /* 0x00000005ffc67248 */ /* 0x000fe20007fe0100 */
[----:B------:R-:W-:Y:S01]  /*8b60*/  IMAD.MOV.U32 R141, RZ, RZ, RZ ;  /* 0x000000ffff8d7224 */ /* 0x000fe200078e00ff */
[----:B------:R-:W-:Y:S01]  /*8b70*/  CS2R R32, SRZ ;  /* 0x0000000000207805 */ /* 0x000fe2000001ff00 */
[----:B------:R-:W-:Y:S01]  /*8b80*/  IMAD.MOV.U32 R138, RZ, RZ, RZ ;  /* 0x000000ffff8a7224 */ /* 0x000fe200078e00ff */
[----:B------:R-:W-:Y:S01]  /*8b90*/  ISETP.GT.AND P1, PT, R129, R198, PT ;  /* 0x000000c68100720c */ /* 0x000fe20003f24270 */
[----:B------:R-:W-:Y:S01]  /*8ba0*/  IMAD.MOV.U32 R137, RZ, RZ, RZ ;  /* 0x000000ffff897224 */ /* 0x000fe200078e00ff */
[----:B------:R-:W-:Y:S01]  /*8bb0*/  CS2R R134, SRZ ;  /* 0x0000000000867805 */ /* 0x000fe2000001ff00 */
[----:B------:R-:W-:Y:S01]  /*8bc0*/  IMAD.MOV.U32 R133, RZ, RZ, RZ ;  /* 0x000000ffff857224 */ /* 0x000fe200078e00ff */
[----:B------:R-:W-:-:S02]  /*8bd0*/  CS2R R30, SRZ ;  /* 0x00000000001e7805 */ /* 0x000fc4000001ff00 */
[----:B------:R-:W-:Y:S01]  /*8be0*/  CS2R R130, SRZ ;  /* 0x0000000000827805 */ /* 0x000fe2000001ff00 */
[----:B------:R-:W-:Y:S01]  /*8bf0*/  IMAD.MOV.U32 R128, RZ, RZ, RZ ;  /* 0x000000ffff807224 */ /* 0x000fe200078e00ff */
        /* <DEDUP_REMOVED lines=12> */
[----:B0-----:R-:W-:-:S02]  /*8cc0*/  CS2R R102, SRZ ;  /* 0x0000000000667805 */ /* 0x001fc4000001ff00 */
        /* <DEDUP_REMOVED lines=8> */
[----:B------:R-:W-:Y:S06]  /*8d50*/  @!P1 BRA `(.L_x_6948) ;  /* 0x00000118008c9947 */ /* 0x000fec0003800000 */
[----:B------:R-:W-:-:S03]  /*8d60*/  UMOV UR4, 0xffffffff ;  /* 0xffffffff00047882 */ /* 0x000fc60000000000 */
[----:B------:R-:W-:Y:S05]  /*8d70*/  BRA.DIV UR4, `(.L_x_6949) ;  /* 0x0000019e04407947 */ /* 0x000fea000b800000 */
[----:B------:R0:W1:Y:S02]  /*8d80*/  SHFL.IDX PT, R196, R228, RZ, 0x1f ;  /* 0x00001fffe4c47589 */ /* 0x00006400000e0000 */
.L_x_7246:
[----:B-1----:R-:W-:-:S04]  /*8d90*/  LEA.HI R0, R196, R196, RZ, 0x1 ;  /* 0x000000c4c4007211 */ /* 0x002fc800078f08ff */
[----:B------:R-:W-:Y:S01]  /*8da0*/  LOP3.LUT R3, R0, 0x1e, RZ, 0xc0, !PT ;  /* 0x0000001e00037812 */ /* 0x000fe200078ec0ff */
[----:B------:R-:W-:-:S04]  /*8db0*/  IMAD.U32 R0, RZ, RZ, UR38 ;  /* 0x00000026ff007e24 */ /* 0x000fc8000f8e00ff */
[----:B------:R-:W-:Y:S01]  /*8dc0*/  IMAD.IADD R3, R196, 0x1, -R3 ;  /* 0x00000001c4037824 */ /* 0x000fe200078e0a03 */
[----:B------:R-:W-:-:S04]  /*8dd0*/  LOP3.LUT P0, RZ, R0, 0x3ff, RZ, 0xc0, !PT ;  /* 0x000003ff00ff7812 */ /* 0x000fc8000780c0ff */
[----:B------:R-:W-:Y:S02]  /*8de0*/  LEA R3, R3, UR38, 0xd ;  /* 0x0000002603037c11 */ /* 0x000fe4000f8e68ff */
[----:B------:R-:W-:Y:S02]  /*8df0*/  P2R R24, PR, RZ, 0x1 ;  /* 0x00000001ff187803 */ /* 0x000fe40000000000 */
[----:B------:R-:W-:-:S04]  /*8e00*/  SHF.R.U32.HI R3, RZ, 0x4, R3 ;  /* 0x00000004ff037819 */ /* 0x000fc80000011603 */
[----:B------:R-:W-:Y:S01]  /*8e10*/  LOP3.LUT R52, R3, 0x3fff, RZ, 0xc0, !PT ;  /* 0x00003fff03347812 */ /* 0x000fe200078ec0ff */
[----:B------:R-:W-:Y:S06]  /*8e20*/  @!P0 BRA `(.L_x_6950) ;  /* 0x0000000000408947 */ /* 0x000fec0003800000 */
        /* <DEDUP_REMOVED lines=15> */
[----:B0-2--5:R-:W-:Y:S05]  /*8f20*/  CALL.ABS.NOINC R14 ;  /* 0x000000000e007343 */ /* 0x025fea0003c00000 */
.L_x_6950:
[----:B------:R-:W-:Y:S02]  /*8f30*/  ULDC UR4, c[0x0][0x3d4] ;  /* 0x0000f50000047ab9 */ /* 0x000fe40000000800 */
[----:B------:R-:W-:-:S13]  /*8f40*/  ISETP.LT.AND P0, PT, RZ, UR4, PT ;  /* 0x00000004ff007c0c */ /* 0x000fda000bf01270 */
[----:B------:R-:W-:Y:S05]  /*8f50*/  @P0 BRA `(.L_x_6951) ;  /* 0x00000000003c0947 */ /* 0x000fea0003800000 */
[----:B------:R-:W-:-:S04]  /*8f60*/  LEA.HI R0, R222, R222, RZ, 0x1 ;  /* 0x000000dede007211 */ /* 0x000fc800078f08ff */
[----:B------:R-:W-:-:S05]  /*8f70*/  LOP3.LUT R3, R0, 0xfffffffe, RZ, 0xc0, !PT ;  /* 0xfffffffe00037812 */ /* 0x000fca00078ec0ff */
[----:B------:R-:W-:-:S05]  /*8f80*/  IMAD.IADD R3, R222, 0x1, -R3 ;  /* 0x00000001de037824 */ /* 0x000fca00078e0a03 */
[----:B------:R-:W-:-:S04]  /*8f90*/  SHF.L.U32 R3, R3, 0x1f, RZ ;  /* 0x0000001f03037819 */ /* 0x000fc800000006ff */
[----:B------:R1:W2:Y:S03]  /*8fa0*/  SYNCS.PHASECHK.TRANS64.TRYWAIT P0, [R2+URZ+0x28800], R3 ;  /* 0x02880003020075a7 */ /* 0x0002a6000800017f */
[----:B--2---:R-:W-:Y:S05]  /*8fb0*/  @!P0 NANOSLEEP.SYNCS 0x989680 ;  /* 0x009896800000895d */ /* 0x004fea0003900000 */
[----:B------:R-:W2:Y:S01]  /*8fc0*/  @!P0 SYNCS.PHASECHK.TRANS64 P0, [R2+URZ+0x28800], R3 ;  /* 0x02880003020085a7 */ /* 0x000ea2000800007f */
[----:B------:R-:W-:Y:S04]  /*8fd0*/  BSSY B0, `(.L_x_6952) ;  /* 0x0000006000007945 */ /* 0x000fe80003800000 */
[----:B--2---:R-:W-:Y:S05]  /*8fe0*/  @P0 BRA `(.L_x_6953) ;  /* 0x0000000000100947 */ /* 0x004fea0003800000 */
.L_x_6954:
[----:B--2---:R2:W3:Y:S02]  /*8ff0*/  SYNCS.PHASECHK.TRANS64.TRYWAIT P0, [R2+URZ+0x28800], R3 ;  /* 0x02880003020075a7 */ /* 0x0044e4000800017f */
[----:B---3--:R-:W-:Y:S05]  /*9000*/  @!P0 NANOSLEEP.SYNCS 0x989680 ;  /* 0x009896800000895d */ /* 0x008fea0003900000 */
[----:B------:R-:W3:Y:S02]  /*9010*/  @!P0 SYNCS.PHASECHK.TRANS64 P0, [R2+URZ+0x28800], R3 ;  /* 0x02880003020085a7 */ /* 0x000ee4000800007f */
[----:B---3--:R-:W-:Y:S05]  /*9020*/  @!P0 BRA `(.L_x_6954) ;  /* 0xfffffffc00f08947 */ /* 0x008fea000383ffff */
.L_x_6953:
[----:B------:R-:W-:Y:S05]  /*9030*/  BSYNC B0 ;  /* 0x0000000000007941 */ /* 0x000fea0003800000 */
.L_x_6952:
[----:B------:R-:W-:Y:S05]  /*9040*/  BRA `(.L_x_6955) ;  /* 0x0000005000347947 */ /* 0x000fea0003800000 */
.L_x_6951:
[----:B------:R-:W1:Y:S01]  /*9050*/  LDC.64 R12, c[0x0][0x3d8] ;  /* 0x0000f600ff0c7b82 */ /* 0x000e620000000a00 */
[----:B-----5:R-:W-:Y:S01]  /*9060*/  SHF.R.S32.HI R3, RZ, 0x1f, R117 ;  /* 0x0000001fff037819 */ /* 0x020fe20000011475 */
[----:B------:R-:W-:Y:S01]  /*9070*/  IMAD.MOV.U32 R6, RZ, RZ, R16 ;  /* 0x000000ffff067224 */ /* 0x000fe200078e0010 */
[----:B------:R-:W-:Y:S01]  /*9080*/  ISETP.NE.AND P4, PT, R24, RZ, PT ;  /* 0x000000ff1800720c */ /* 0x000fe20003f85270 */
[----:B------:R-:W-:Y:S01]  /*9090*/  IMAD.MOV.U32 R7, RZ, RZ, R17 ;  /* 0x000000ffff077224 */ /* 0x000fe200078e0011 */
[--C-:B------:R-:W-:Y:S01]  /*90a0*/  SHF.R.S32.HI R5, RZ, 0x1f, R22.reuse ;  /* 0x0000001fff057819 */ /* 0x100fe20000011416 */
[----:B------:R-:W-:Y:S02]  /*90b0*/  IMAD.MOV.U32 R4, RZ, RZ, R22 ;  /* 0x000000ffff047224 */ /* 0x000fe400078e0016 */
[----:B------:R-:W2:Y:S01]  /*90c0*/  LDC.64 R14, c[0x0][0x3e8] ;  /* 0x0000fa00ff0e7b82 */ /* 0x000ea20000000a00 */
[-C--:B-1----:R-:W-:Y:S01]  /*90d0*/  IMAD R0, R3, R12.reuse, RZ ;  /* 0x0000000c03007224 */ /* 0x082fe200078e02ff */
[----:B------:R-:W-:Y:S01]  /*90e0*/  SHF.L.U64.HI R30, R12, 0x5, R13 ;  /* 0x000000050c1e7819 */ /* 0x000fe2000001020d */
[----:B------:R-:W-:-:S04]  /*90f0*/  IMAD.WIDE.U32 R8, R18, R12, R6 ;  /* 0x0000000c12087225 */ /* 0x000fc800078e0006 */
[----:B------:R-:W-:Y:S02]  /*9100*/  IMAD R21, R19, R12, RZ ;  /* 0x0000000c13157224 */ /* 0x000fe400078e02ff */
[-C--:B--2---:R-:W-:Y:S01]  /*9110*/  IMAD R20, R3, R14.reuse, RZ ;  /* 0x0000000e03147224 */ /* 0x084fe200078e02ff */
[----:B------:R-:W-:Y:S01]  /*9120*/  SHF.L.U64.HI R28, R14, 0x5, R15 ;  /* 0x000000050e1c7819 */ /* 0x000fe2000001020f */
[----:B------:R-:W-:Y:S01]  /*9130*/  IMAD.WIDE.U32 R10, R18, R14, R6 ;  /* 0x0000000e120a7225 */ /* 0x000fe200078e0006 */
[----:B------:R-:W-:-:S03]  /*9140*/  SHF.L.U32 R24, R14, 0x5, RZ ;  /* 0x000000050e187819 */ /* 0x000fc600000006ff */
[----:B------:R-:W-:-:S04]  /*9150*/  IMAD.WIDE.U32 R6, R18, R12, R4 ;  /* 0x0000000c12067225 */ /* 0x000fc800078e0004 */
[----:B------:R-:W-:-:S04]  /*9160*/  IMAD.WIDE.U32 R54, R117, R12, RZ ;  /* 0x0000000c75367225 */ /* 0x000fc800078e00ff */
[----:B------:R-:W-:Y:S01]  /*9170*/  IMAD R3, R19, R14, RZ ;  /* 0x0000000e13037224 */ /* 0x000fe200078e02ff */
[-C--:B------:R-:W-:Y:S01]  /*9180*/  IADD3 R27, P2, R8, R54.reuse, RZ ;  /* 0x00000036081b7210 */ /* 0x080fe20007f5e0ff */
[C---:B------:R-:W-:Y:S01]  /*9190*/  IMAD R59, R117.reuse, R13, R0 ;  /* 0x0000000d753b7224 */ /* 0x040fe200078e0200 */
[----:B------:R-:W-:Y:S01]  /*91a0*/  IADD3 R63, P0, R6, R54, RZ ;  /* 0x00000036063f7210 */ /* 0x000fe20007f1e0ff */
[C---:B------:R-:W-:Y:S02]  /*91b0*/  IMAD R53, R117.reuse, R15, R20 ;  /* 0x0000000f75357224 */ /* 0x040fe400078e0214 */
        /* <DEDUP_REMOVED lines=29> */
[----:B0-2---:R-:W-:Y:S05]  /*9390*/  CALL.ABS.NOINC R14 ;  /* 0x000000000e007343 */ /* 0x005fea0003c00000 */
.L_x_6956:
[----:B------:R-:W1:Y:S01]  /*93a0*/  LDC.64 R12, c[0x0][0x3d8] ;  /* 0x0000f600ff0c7b82 */ /* 0x000e620000000a00 */
[----:B------:R-:W-:Y:S01]  /*93b0*/  SHF.R.S32.HI R3, RZ, 0x1f, R197 ;  /* 0x0000001fff037819 */ /* 0x000fe200000114c5 */
[----:B------:R-:W-:Y:S01]  /*93c0*/  ULDC.U8 UR4, c[0x0][0x3f0] ;  /* 0x0000fc0000047ab9 */ /* 0x000fe20000000000 */
[----:B------:R-:W-:Y:S01]  /*93d0*/  BSSY B0, `(.L_x_6957) ;  /* 0x00004cc000007945 */ /* 0x000fe20003800000 */
[----:B------:R-:W-:-:S04]  /*93e0*/  ISETP.NE.AND P0, PT, RZ, UR4, PT ;  /* 0x00000004ff007c0c */ /* 0x000fc8000bf05270 */
[----:B------:R-:W2:Y:S01]  /*93f0*/  LDC.64 R10, c[0x0][0x3e8] ;  /* 0x0000fa00ff0a7b82 */ /* 0x000ea20000000a00 */
[-C--:B-1----:R-:W-:Y:S02]  /*9400*/  IMAD R0, R3, R12.reuse, RZ ;  /* 0x0000000c03007224 */ /* 0x082fe400078e02ff */
[----:B------:R-:W-:-:S04]  /*9410*/  IMAD.WIDE.U32 R4, R197, R12, RZ ;  /* 0x0000000cc5047225 */ /* 0x000fc800078e00ff */
[-C--:B--2---:R-:W-:Y:S02]  /*9420*/  IMAD R6, R3, R10.reuse, RZ ;  /* 0x0000000a03067224 */ /* 0x084fe400078e02ff */
[C---:B------:R-:W-:Y:S02]  /*9430*/  IMAD R3, R197.reuse, R13, R0 ;  /* 0x0000000dc5037224 */ /* 0x040fe400078e0200 */
[----:B------:R-:W-:-:S04]  /*9440*/  IMAD.WIDE.U32 R8, R197, R10, RZ ;  /* 0x0000000ac5087225 */ /* 0x000fc800078e00ff */
[----:B------:R-:W-:Y:S02]  /*9450*/  IMAD R7, R197, R11, R6 ;  /* 0x0000000bc5077224 */ /* 0x000fe400078e0206 */
[----:B------:R-:W-:Y:S02]  /*9460*/  IMAD.IADD R5, R5, 0x1, R3 ;  /* 0x0000000105057824 */ /* 0x000fe400078e0203 */
[----:B------:R-:W-:Y:S02]  /*9470*/  IMAD R0, R197, -0x80, R193 ;  /* 0xffffff80c5007824 */ /* 0x000fe400078e02c1 */
[----:B------:R-:W-:Y:S01]  /*9480*/  IMAD.IADD R3, R9, 0x1, R7 ;  /* 0x0000000109037824 */ /* 0x000fe200078e0207 */
[C---:B------:R-:W-:Y:S01]  /*9490*/  SHF.L.U64.HI R7, R4.reuse, 0x7, R5 ;  /* 0x0000000704077819 */ /* 0x040fe20000010205 */
[----:B------:R-:W-:Y:S01]  /*94a0*/  IMAD.SHL.U32 R6, R4, 0x80, RZ ;  /* 0x0000008004067824 */ /* 0x000fe200078e00ff */
[----:B------:R-:W-:Y:S01]  /*94b0*/  VIMNMX R73, R0, 0x80, PT ;  /* 0x0000008000497848 */ /* 0x000fe20003fe0100 */
[C---:B------:R-:W-:Y:S01]  /*94c0*/  IMAD.SHL.U32 R4, R8.reuse, 0x80, RZ ;  /* 0x0000008008047824 */ /* 0x040fe200078e00ff */
[----:B------:R-:W-:Y:S01]  /*94d0*/  SHF.L.U64.HI R5, R8, 0x7, R3 ;  /* 0x0000000708057819 */ /* 0x000fe20000010203 */
[----:B------:R-:W-:Y:S06]  /*94e0*/  @!P0 BRA `(.L_x_6958) ;  /* 0x0000002400b08947 */ /* 0x000fec0003800000 */
[----:B------:R-:W1:Y:S01]  /*94f0*/  LDC R0, c[0x0][0x428] ;  /* 0x00010a00ff007b82 */ /* 0x000e620000000800 */
[-C--:B------:R-:W-:Y:S01]  /*9500*/  ISETP.GE.AND P0, PT, R18, R73.reuse, PT ;  /* 0x000000491200720c */ /* 0x080fe20003f06270 */
[----:B------:R-:W-:Y:S01]  /*9510*/  BSSY B1, `(.L_x_6959) ;  /* 0x0000023000017945 */ /* 0x000fe20003800000 */
[----:B------:R-:W-:Y:S02]  /*9520*/  ISETP.GE.AND P1, PT, R189, R73, PT ;  /* 0x00000049bd00720c */ /* 0x000fe40003f26270 */
        /* <DEDUP_REMOVED lines=8> */
[----:B-1----:R-:W-:-:S13]  /*95b0*/  ISETP.NE.AND P4, PT, R0, 0x1, PT ;  /* 0x000000010000780c */ /* 0x002fda0003f85270 */
[----:B------:R-:W1:Y:S08]  /*95c0*/  @P4 LDC R20, c[0x0][0x42c] ;  /* 0x00010b00ff144b82 */ /* 0x000e700000000800 */
[----:B------:R-:W2:Y:S01]  /*95d0*/  @P4 LDC R21, c[0x0][0x430] ;  /* 0x00010c00ff154b82 */ /* 0x000ea20000000800 */
[----:B------:R-:W-:Y:S05]  /*95e0*/  @P0 BRA `(.L_x_6960) ;  /* 0x0000000000540947 */ /* 0x000fea0003800000 */
[----:B------:R-:W-:Y:S01]  /*95f0*/  IADD3 R3, P2, R6, R63, RZ ;  /* 0x0000003f06037210 */ /* 0x000fe20007f5e0ff */
[----:B------:R-:W-:Y:S01]  /*9600*/  ULDC.64 UR4, c[0x0][0x3c8] ;  /* 0x0000f20000047ab9 */ /* 0x000fe20000000a00 */
[----:B------:R-:W-:Y:S01]  /*9610*/  ULDC.64 UR6, c[0x0][0x3e0] ;  /* 0x0000f80000067ab9 */ /* 0x000fe20000000a00 */
[----:B------:R-:W-:Y:S02]  /*9620*/  CS2R R50, SRZ ;  /* 0x0000000000327805 */ /* 0x000fe4000001ff00 */
[----:B------:R-:W-:Y:S01]  /*9630*/  LEA R8, P3, R3, UR4, 0x1 ;  /* 0x0000000403087c11 */ /* 0x000fe2000f8608ff */
[----:B------:R-:W-:Y:S01]  /*9640*/  IMAD.X R14, R7, 0x1, R65, P2 ;  /* 0x00000001070e7824 */ /* 0x000fe200010e0641 */
[----:B------:R-:W-:Y:S01]  /*9650*/  ULDC UR4, c[0x0][0x3d4] ;  /* 0x0000f50000047ab9 */ /* 0x000fe20000000800 */
[----:B------:R-:W-:Y:S02]  /*9660*/  IADD3 R0, P2, R4, R61, RZ ;  /* 0x0000003d04007210 */ /* 0x000fe40007f5e0ff */
[----:B------:R-:W-:-:S02]  /*9670*/  CS2R R44, SRZ ;  /* 0x00000000002c7805 */ /* 0x000fc4000001ff00 */
[----:B------:R-:W-:Y:S02]  /*9680*/  ISETP.GE.AND P5, PT, R22, UR4, PT ;  /* 0x0000000416007c0c */ /* 0x000fe4000bfa6270 */
[----:B------:R-:W-:Y:S02]  /*9690*/  CS2R R48, SRZ ;  /* 0x0000000000307805 */ /* 0x000fe4000001ff00 */
[----:B------:R-:W-:Y:S01]  /*96a0*/  LEA.HI.X R9, R3, UR5, R14, 0x1, P3 ;  /* 0x0000000503097c11 */ /* 0x000fe200098f0c0e */
[----:B------:R-:W-:Y:S01]  /*96b0*/  IMAD.X R3, R5, 0x1, R75, P2 ;  /* 0x0000000105037824 */ /* 0x000fe200010e064b */
[----:B------:R-:W-:Y:S02]  /*96c0*/  ISETP.GE.AND P3, PT, R187, UR4, PT ;  /* 0x00000004bb007c0c */ /* 0x000fe4000bf66270 */
[----:B------:R-:W-:Y:S02]  /*96d0*/  CS2R R46, SRZ ;  /* 0x00000000002e7805 */ /* 0x000fe4000001ff00 */
[----:B------:R-:W-:-:S04]  /*96e0*/  LEA R14, P2, R0, UR6, 0x1 ;  /* 0x00000006000e7c11 */ /* 0x000fc8000f8408ff */
[----:B------:R-:W-:Y:S01]  /*96f0*/  LEA.HI.X R15, R0, UR7, R3, 0x1, P2 ;  /* 0x00000007000f7c11 */ /* 0x000fe200090f0c03 */
[----:B------:R3:W5:Y:S04]  /*9700*/  @!P5 LDG.E.64 R50, desc[UR54][R8.64] ;  /* 0x000000360832d981 */ /* 0x000768000c1e1b00 */
[----:B------:R3:W5:Y:S04]  /*9710*/  @!P3 LDG.E.64 R44, desc[UR54][R8.64+0x40] ;  /* 0x00004036082cb981 */ /* 0x000768000c1e1b00 */
[----:B------:R3:W5:Y:S04]  /*9720*/  @!P5 LDG.E.64 R48, desc[UR54][R14.64] ;  /* 0x000000360e30d981 */ /* 0x000768000c1e1b00 */
[----:B------:R3:W5:Y:S02]  /*9730*/  @!P3 LDG.E.64 R46, desc[UR54][R14.64+0x40] ;  /* 0x000040360e2eb981 */ /* 0x000764000c1e1b00 */
.L_x_6960:
[----:B------:R-:W-:Y:S05]  /*9740*/  BSYNC B1 ;  /* 0x0000000000017941 */ /* 0x000fea0003800000 */
.L_x_6959:
[----:B------:R-:W-:Y:S04]  /*9750*/  BSSY B1, `(.L_x_6961) ;  /* 0x0000017000017945 */ /* 0x000fe80003800000 */
[----:B------:R-:W-:Y:S05]  /*9760*/  @P1 BRA `(.L_x_6962) ;  /* 0x0000000000541947 */ /* 0x000fea0003800000 */
[----:B---3--:R-:W-:Y:S01]  /*9770*/  IADD3 R9, P2, P3, R63, R29, R6 ;  /* 0x0000001d3f097210 */ /* 0x008fe20007b5e006 */
[----:B------:R-:W-:Y:S01]  /*9780*/  ULDC.64 UR6, c[0x0][0x3c8] ;  /* 0x0000f20000067ab9 */ /* 0x000fe20000000a00 */
[----:B------:R-:W-:Y:S01]  /*9790*/  ULDC UR4, c[0x0][0x3d4] ;  /* 0x0000f50000047ab9 */ /* 0x000fe20000000800 */
[----:B------:R-:W-:Y:S01]  /*97a0*/  ULDC.64 UR8, c[0x0][0x3e0] ;  /* 0x0000f80000087ab9 */ /* 0x000fe20000000a00 */
[----:B------:R-:W-:Y:S02]  /*97b0*/  IADD3.X R14, R65, R30, R7, P2, P3 ;  /* 0x0000001e410e7210 */ /* 0x000fe400017e6407 */
[----:B------:R-:W-:Y:S02]  /*97c0*/  CS2R R42, SRZ ;  /* 0x00000000002a7805 */ /* 0x000fe4000001ff00 */
[----:B------:R-:W-:Y:S02]  /*97d0*/  IADD3 R0, P3, P5, R61, R24, R4 ;  /* 0x000000183d007210 */ /* 0x000fe40007d7e004 */
[----:B------:R-:W-:-:S02]  /*97e0*/  CS2R R36, SRZ ;  /* 0x0000000000247805 */ /* 0x000fc4000001ff00 */
[----:B------:R-:W-:Y:S02]  /*97f0*/  LEA R8, P2, R9, UR6, 0x1 ;  /* 0x0000000609087c11 */ /* 0x000fe4000f8408ff */
[----:B------:R-:W-:Y:S02]  /*9800*/  CS2R R40, SRZ ;  /* 0x0000000000287805 */ /* 0x000fe4000001ff00 */
[----:B------:R-:W-:Y:S02]  /*9810*/  IADD3.X R3, R75, R28, R5, P3, P5 ;  /* 0x0000001c4b037210 */ /* 0x000fe40001fea405 */
[----:B------:R-:W-:Y:S02]  /*9820*/  CS2R R38, SRZ ;  /* 0x0000000000267805 */ /* 0x000fe4000001ff00 */
[----:B------:R-:W-:Y:S02]  /*9830*/  ISETP.GE.AND P5, PT, R22, UR4, PT ;  /* 0x0000000416007c0c */ /* 0x000fe4000bfa6270 */
[----:B------:R-:W-:-:S02]  /*9840*/  ISETP.GE.AND P3, PT, R187, UR4, PT ;  /* 0x00000004bb007c0c */ /* 0x000fc4000bf66270 */
[----:B------:R-:W-:Y:S02]  /*9850*/  LEA.HI.X R9, R9, UR7, R14, 0x1, P2 ;  /* 0x0000000709097c11 */ /* 0x000fe400090f0c0e */
[----:B------:R-:W-:-:S04]  /*9860*/  LEA R14, P2, R0, UR8, 0x1 ;  /* 0x00000008000e7c11 */ /* 0x000fc8000f8408ff */
[----:B------:R-:W-:-:S03]  /*9870*/  LEA.HI.X R15, R0, UR9, R3, 0x1, P2 ;  /* 0x00000009000f7c11 */ /* 0x000fc600090f0c03 */
[----:B------:R4:W5:Y:S04]  /*9880*/  @!P5 LDG.E.64 R42, desc[UR54][R8.64] ;  /* 0x00000036082ad981 */ /* 0x000968000c1e1b00 */
[----:B------:R4:W5:Y:S04]  /*9890*/  @!P3 LDG.E.64 R36, desc[UR54][R8.64+0x40] ;  /* 0x000040360824b981 */ /* 0x000968000c1e1b00 */
[----:B------:R4:W5:Y:S04]  /*98a0*/  @!P5 LDG.E.64 R40, desc[UR54][R14.64] ;  /* 0x000000360e28d981 */ /* 0x000968000c1e1b00 */
[----:B------:R4:W5:Y:S02]  /*98b0*/  @!P3 LDG.E.64 R38, desc[UR54][R14.64+0x40] ;  /* 0x000040360e26b981 */ /* 0x000964000c1e1b00 */
.L_x_6962:
[----:B------:R-:W-:Y:S05]  /*98c0*/  BSYNC B1 ;  /* 0x0000000000017941 */ /* 0x000fea0003800000 */
.L_x_6961:
[----:B-----5:R-:W-:Y:S01]  /*98d0*/  IMAD.MOV.U32 R0, RZ, RZ, R48 ;  /* 0x000000ffff007224 */ /* 0x020fe200078e0030 */
[-C--:B------:R-:W-:Y:S01]  /*98e0*/  ISETP.GE.AND P2, PT, R188, R73.reuse, PT ;  /* 0x00000049bc00720c */ /* 0x080fe20003f46270 */
[----:B------:R-:W-:Y:S01]  /*98f0*/  IMAD R3, R197, 0x80, R18 ;  /* 0x00000080c5037824 */ /* 0x000fe200078e0212 */
[----:B------:R-:W-:Y:S01]  /*9900*/  BSSY B1, `(.L_x_6963) ;  /* 0x0000047000017945 */ /* 0x000fe20003800000 */
[----:B---34-:R-:W-:Y:S01]  /*9910*/  IMAD.MOV.U32 R15, RZ, RZ, R47 ;  /* 0x000000ffff0f7224 */ /* 0x018fe200078e002f */
[----:B------:R-:W-:Y:S01]  /*9920*/  PRMT R62, R0, 0x7610, R62 ;  /* 0x00007610003e7816 */ /* 0x000fe2000000003e */
[----:B------:R-:W-:Y:S01]  /*9930*/  IMAD.MOV.U32 R0, RZ, RZ, R49 ;  /* 0x000000ffff007224 */ /* 0x000fe200078e0031 */
[----:B------:R-:W-:Y:S01]  /*9940*/  ISETP.GE.AND P3, PT, R190, R73, PT ;  /* 0x00000049be00720c */ /* 0x000fe20003f66270 */
[----:B------:R-:W-:Y:S01]  /*9950*/  IMAD R3, R220, 0x20, R3 ;  /* 0x00000020dc037824 */ /* 0x000fe200078e0203 */
[----:B------:R-:W-:Y:S01]  /*9960*/  CS2R R26, SRZ ;  /* 0x00000000001a7805 */ /* 0x000fe2000001ff00 */
[----:B------:R-:W-:Y:S01]  /*9970*/  IMAD.MOV.U32 R14, RZ, RZ, R46 ;  /* 0x000000ffff0e7224 */ /* 0x000fe200078e002e */
[----:B------:R-:W-:Y:S01]  /*9980*/  PRMT R60, R60, 0x5410, R0 ;  /* 0x000054103c3c7816 */ /* 0x000fe20000000000 */
[----:B-1----:R-:W-:Y:S01]  /*9990*/  @P4 IMAD.HI.U32 R0, R3, R20, RZ ;  /* 0x0000001403004227 */ /* 0x002fe200078e00ff */
[----:B------:R-:W-:-:S02]  /*99a0*/  CS2R R32, SRZ ;  /* 0x0000000000207805 */ /* 0x000fc4000001ff00 */
[----:B------:R-:W-:Y:S02]  /*99b0*/  CS2R R30, SRZ ;  /* 0x00000000001e7805 */ /* 0x000fe4000001ff00 */
[----:B------:R-:W-:Y:S01]  /*99c0*/  PRMT R57, R57, 0x5410, R14 ;  /* 0x0000541039397816 */ /* 0x000fe2000000000e */
[--C-:B------:R-:W-:Y:S01]  /*99d0*/  IMAD.MOV.U32 R8, RZ, RZ, R56.reuse ;  /* 0x000000ffff087224 */ /* 0x100fe200078e0038 */
[----:B------:R-:W-:Y:S01]  /*99e0*/  PRMT R56, R15, 0x7610, R56 ;  /* 0x000076100f387816 */ /* 0x000fe20000000038 */
[----:B------:R-:W-:Y:S01]  /*99f0*/  IMAD.MOV.U32 R20, RZ, RZ, R45 ;  /* 0x000000ffff147224 */ /* 0x000fe200078e002d */
[----:B--2---:R-:W-:Y:S01]  /*9a00*/  @P4 SHF.R.U32.HI R3, RZ, R21, R0 ;  /* 0x00000015ff034219 */ /* 0x004fe20000011600 */
[----:B------:R-:W-:Y:S01]  /*9a10*/  IMAD.MOV.U32 R15, RZ, RZ, R44 ;  /* 0x000000ffff0f7224 */ /* 0x000fe200078e002c */
[----:B------:R-:W-:Y:S01]  /*9a20*/  CS2R R34, SRZ ;  /* 0x0000000000227805 */ /* 0x000fe2000001ff00 */
[----:B------:R-:W-:Y:S01]  /*9a30*/  IMAD.MOV.U32 R14, RZ, RZ, R51 ;  /* 0x000000ffff0e7224 */ /* 0x000fe200078e0033 */
[----:B------:R-:W-:Y:S01]  /*9a40*/  PRMT R56, R56, 0x5410, R20 ;  /* 0x0000541038387816 */ /* 0x000fe20000000014 */
[----:B------:R-:W-:Y:S01]  /*9a50*/  IMAD.MOV.U32 R20, RZ, RZ, R38 ;  /* 0x000000ffff147224 */ /* 0x000fe200078e0026 */
[----:B------:R-:W-:Y:S01]  /*9a60*/  PRMT R60, R15, 0x7610, R60 ;  /* 0x000076100f3c7816 */ /* 0x000fe2000000003c */
[----:B------:R-:W-:Y:S01]  /*9a70*/  IMAD.MOV.U32 R21, RZ, RZ, R39 ;  /* 0x000000ffff157224 */ /* 0x000fe200078e0027 */
[----:B------:R-:W-:Y:S01]  /*9a80*/  SHF.R.S32.HI R15, RZ, 0x1f, R3 ;  /* 0x0000001fff0f7819 */ /* 0x000fe20000011403 */
        /* <DEDUP_REMOVED lines=8> */
[C---:B------:R-:W-:Y:S01]  /*9b10*/  IMAD R20, R15.reuse, R10, RZ ;  /* 0x0000000a0f147224 */ /* 0x040fe200078e02ff */
[----:B------:R-:W-:Y:S01]  /*9b20*/  PRMT R54, R14, 0x7610, R54 ;  /* 0x000076100e367816 */ /* 0x000fe20000000036 */
[-C--:B------:R-:W-:Y:S01]  /*9b30*/  IMAD R0, R15, R12.reuse, RZ ;  /* 0x0000000c0f007224 */ /* 0x080fe200078e02ff */
[----:B------:R-:W-:Y:S01]  /*9b40*/  PRMT R62, R62, 0x5410, R24 ;  /* 0x000054103e3e7816 */ /* 0x000fe20000000018 */
[----:B------:R-:W-:Y:S01]  /*9b50*/  IMAD.WIDE.U32 R14, R3, R12, R58 ;  /* 0x0000000c030e7225 */ /* 0x000fe200078e003a */
[----:B------:R-:W-:-:S02]  /*9b60*/  CS2R R24, SRZ ;  /* 0x0000000000187805 */ /* 0x000fc4000001ff00 */
[----:B------:R-:W-:Y:S01]  /*9b70*/  CS2R R28, SRZ ;  /* 0x00000000001c7805 */ /* 0x000fe2000001ff00 */
[----:B------:R-:W-:Y:S01]  /*9b80*/  IMAD.WIDE.U32 R58, R3, R10, R8 ;  /* 0x0000000a033a7225 */ /* 0x000fe200078e0008 */
[----:B------:R-:W-:-:S03]  /*9b90*/  CS2R R8, SRZ ;  /* 0x0000000000087805 */ /* 0x000fc6000001ff00 */
[C---:B------:R-:W-:Y:S01]  /*9ba0*/  IMAD R73, R3.reuse, R11, R20 ;  /* 0x0000000b03497224 */ /* 0x040fe200078e0214 */
[----:B------:R-:W-:Y:S01]  /*9bb0*/  CS2R R20, SRZ ;  /* 0x0000000000147805 */ /* 0x000fe2000001ff00 */
[----:B------:R-:W-:Y:S01]  /*9bc0*/  IMAD R71, R3, R13, R0 ;  /* 0x0000000d03477224 */ /* 0x000fe200078e0200 */
[----:B------:R-:W-:Y:S06]  /*9bd0*/  @P2 BRA `(.L_x_6964) ;  /* 0x0000000000642947 */ /* 0x000fec0003800000 */
[----:B------:R-:W-:Y:S01]  /*9be0*/  LEA R28, P4, R12, R6, 0x6 ;  /* 0x000000060c1c7211 */ /* 0x000fe200078830ff */
[----:B------:R-:W-:Y:S01]  /*9bf0*/  ULDC.64 UR4, c[0x0][0x3c8] ;  /* 0x0000f20000047ab9 */ /* 0x000fe20000000a00 */
[----:B------:R-:W-:Y:S01]  /*9c00*/  ULDC.64 UR6, c[0x0][0x3e0] ;  /* 0x0000f80000067ab9 */ /* 0x000fe20000000a00 */
[----:B------:R-:W-:Y:S02]  /*9c10*/  CS2R R34, SRZ ;  /* 0x0000000000227805 */ /* 0x000fe4000001ff00 */
[----:B------:R-:W-:Y:S02]  /*9c20*/  IADD3 R28, P5, R28, R63, RZ ;  /* 0x0000003f1c1c7210 */ /* 0x000fe40007fbe0ff */
[----:B------:R-:W-:Y:S02]  /*9c30*/  CS2R R32, SRZ ;  /* 0x0000000000207805 */ /* 0x000fe4000001ff00 */
[----:B------:R-:W-:Y:S02]  /*9c40*/  LEA.HI.X R30, R12, R7, R13, 0x6, P4 ;  /* 0x000000070c1e7211 */ /* 0x000fe400020f340d */
[----:B------:R-:W-:-:S03]  /*9c50*/  LEA R0, P4, R10, R4, 0x6 ;  /* 0x000000040a007211 */ /* 0x000fc600078830ff */
[----:B------:R-:W-:Y:S01]  /*9c60*/  IMAD.X R29, R30, 0x1, R65, P5 ;  /* 0x000000011e1d7824 */ /* 0x000fe200028e0641 */
[----:B------:R-:W-:Y:S02]  /*9c70*/  IADD3 R0, P5, R0, R61, RZ ;  /* 0x0000003d00007210 */ /* 0x000fe40007fbe0ff */
[----:B------:R-:W-:Y:S02]  /*9c80*/  CS2R R30, SRZ ;  /* 0x00000000001e7805 */ /* 0x000fe4000001ff00 */
[----:B------:R-:W-:Y:S02]  /*9c90*/  LEA.HI.X R3, R10, R5, R11, 0x6, P4 ;  /* 0x000000050a037211 */ /* 0x000fe400020f340b */
[----:B------:R-:W-:Y:S01]  /*9ca0*/  LEA R66, P4, R28, UR4, 0x1 ;  /* 0x000000041c427c11 */ /* 0x000fe2000f8808ff */
[----:B------:R-:W-:Y:S02]  /*9cb0*/  ULDC UR4, c[0x0][0x3d4] ;  /* 0x0000f50000047ab9 */ /* 0x000fe40000000800 */
[----:B------:R-:W-:Y:S01]  /*9cc0*/  IMAD.X R3, R3, 0x1, R75, P5 ;  /* 0x0000000103037824 */ /* 0x000fe200028e064b */
[----:B------:R-:W-:-:S02]  /*9cd0*/  LEA R68, P5, R0, UR6, 0x1 ;  /* 0x0000000600447c11 */ /* 0x000fc4000f8a08ff */
[----:B------:R-:W-:Y:S02]  /*9ce0*/  LEA.HI.X R67, R28, UR5, R29, 0x1, P4 ;  /* 0x000000051c437c11 */ /* 0x000fe4000a0f0c1d */
[----:B------:R-:W-:Y:S02]  /*9cf0*/  CS2R R28, SRZ ;  /* 0x00000000001c7805 */ /* 0x000fe4000001ff00 */
[----:B------:R-:W-:Y:S02]  /*9d00*/  LEA.HI.X R69, R0, UR7, R3, 0x1, P5 ;  /* 0x0000000700457c11 */ /* 0x000fe4000a8f0c03 */
[----:B------:R-:W-:Y:S02]  /*9d10*/  ISETP.GE.AND P4, PT, R22, UR4, PT ;  /* 0x0000000416007c0c */ /* 0x000fe4000bf86270 */
[----:B------:R-:W-:-:S11]  /*9d20*/  ISETP.GE.AND P5, PT, R187, UR4, PT ;  /* 0x00000004bb007c0c */ /* 0x000fd6000bfa6270 */
[----:B------:R1:W5:Y:S04]  /*9d30*/  @!P4 LDG.E.64 R34, desc[UR54][R66.64] ;  /* 0x000000364222c981 */ /* 0x000368000c1e1b00 */
[----:B------:R1:W5:Y:S04]  /*9d40*/  @!P5 LDG.E.64 R28, desc[UR54][R66.64+0x40] ;  /* 0x00004036421cd981 */ /* 0x000368000c1e1b00 */
[----:B------:R1:W5:Y:S04]  /*9d50*/  @!P4 LDG.E.64 R32, desc[UR54][R68.64] ;  /* 0x000000364420c981 */ /* 0x000368000c1e1b00 */
[----:B------:R1:W5:Y:S02]  /*9d60*/  @!P5 LDG.E.64 R30, desc[UR54][R68.64+0x40] ;  /* 0x00004036441ed981 */ /* 0x000364000c1e1b00 */
.L_x_6964:
[----:B------:R-:W-:Y:S05]  /*9d70*/  BSYNC B1 ;  /* 0x0000000000017941 */ /* 0x000fea0003800000 */
.L_x_6963:
        /* <DEDUP_REMOVED lines=14> */
[----:B------:R-:W-:Y:S02]  /*9e60*/  IADD3.X R0, R75, R0, R5, P5, !PT ;  /* 0x000000004b007210 */ /* 0x000fe40002ffe405 */
[----:B------:R-:W-:Y:S01]  /*9e70*/  LEA R4, P4, R63, UR4, 0x1 ;  /* 0x000000043f047c11 */ /* 0x000fe2000f8808ff */
[----:B------:R-:W-:Y:S01]  /*9e80*/  ULDC UR4, c[0x0][0x3d4] ;  /* 0x0000f50000047ab9 */ /* 0x000fe20000000800 */
[----:B------:R-:W-:Y:S02]  /*9e90*/  LEA R6, P5, R61, UR6, 0x1 ;  /* 0x000000063d067c11 */ /* 0x000fe4000f8a08ff */
[----:B------:R-:W-:Y:S02]  /*9ea0*/  LEA.HI.X R5, R63, UR5, R8, 0x1, P4 ;  /* 0x000000053f057c11 */ /* 0x000fe4000a0f0c08 */
[----:B------:R-:W-:-:S02]  /*9eb0*/  CS2R R8, SRZ ;  /* 0x0000000000087805 */ /* 0x000fc4000001ff00 */
[----:B------:R-:W-:Y:S02]  /*9ec0*/  LEA.HI.X R7, R61, UR7, R0, 0x1, P5 ;  /* 0x000000073d077c11 */ /* 0x000fe4000a8f0c00 */
[----:B------:R-:W-:Y:S02]  /*9ed0*/  ISETP.GE.AND P4, PT, R22, UR4, PT ;  /* 0x0000000416007c0c */ /* 0x000fe4000bf86270 */
[----:B------:R-:W-:-:S11]  /*9ee0*/  ISETP.GE.AND P5, PT, R187, UR4, PT ;  /* 0x00000004bb007c0c */ /* 0x000fd6000bfa6270 */
[----:B------:R2:W5:Y:S04]  /*9ef0*/  @!P4 LDG.E.64 R24, desc[UR54][R4.64] ;  /* 0x000000360418c981 */ /* 0x000568000c1e1b00 */
[----:B------:R2:W5:Y:S04]  /*9f00*/  @!P5 LDG.E.64 R8, desc[UR54][R4.64+0x40] ;  /* 0x000040360408d981 */ /* 0x000568000c1e1b00 */
[----:B------:R2:W5:Y:S04]  /*9f10*/  @!P4 LDG.E.64 R26, desc[UR54][R6.64] ;  /* 0x00000036061ac981 */ /* 0x000568000c1e1b00 */
[----:B------:R2:W5:Y:S02]  /*9f20*/  @!P5 LDG.E.64 R20, desc[UR54][R6.64+0x40] ;  /* 0x000040360614d981 */ /* 0x000564000c1e1b00 */
.L_x_6966:
[----:B------:R-:W-:Y:S05]  /*9f30*/  BSYNC B1 ;  /* 0x0000000000017941 */ /* 0x000fea0003800000 */
.L_x_6965:
[----:B------:R-:W-:Y:S01]  /*9f40*/  ULDC.64 UR4, c[0x0][0x3c8] ;  /* 0x0000f20000047ab9 */ /* 0x000fe20000000a00 */
[----:B------:R-:W-:Y:S01]  /*9f50*/  ULDC.64 UR6, c[0x0][0x3e0] ;  /* 0x0000f80000067ab9 */ /* 0x000fe20000000a00 */
[----:B--2---:R-:W-:Y:S01]  /*9f60*/  IMAD.IADD R5, R15, 0x1, R71 ;  /* 0x000000010f057824 */ /* 0x004fe200078e0247 */
[----:B------:R-:W-:Y:S01]  /*9f70*/  LEA R4, P4, R14, UR4, 0x1 ;  /* 0x000000040e047c11 */ /* 0x000fe2000f8808ff */
[----:B------:R-:W-:Y:S01]  /*9f80*/  IMAD.IADD R3, R59, 0x1, R73 ;  /* 0x000000013b037824 */ /* 0x000fe200078e0249 */
[----:B------:R-:W-:Y:S01]  /*9f90*/  LEA R0, P5, R58, UR6, 0x1 ;  /* 0x000000063a007c11 */ /* 0x000fe2000f8a08ff */
[----:B------:R-:W-:Y:S01]  /*9fa0*/  IMAD.MOV.U32 R6, RZ, RZ, R42 ;  /* 0x000000ffff067224 */ /* 0x000fe200078e002a */
[----:B------:R-:W-:Y:S01]  /*9fb0*/  UMOV UR4, 0xffffffff ;  /* 0xffffffff00047882 */ /* 0x000fe20000000000 */
[----:B------:R-:W-:Y:S01]  /*9fc0*/  IMAD.MOV.U32 R7, RZ, RZ, R43 ;  /* 0x000000ffff077224 */ /* 0x000fe200078e002b */
[----:B------:R-:W-:Y:S02]  /*9fd0*/  LEA.HI.X R5, R14, UR5, R5, 0x1, P4 ;  /* 0x000000050e057c11 */ /* 0x000fe4000a0f0c05 */
[----:B------:R-:W-:-:S02]  /*9fe0*/  LEA.HI.X R3, R58, UR7, R3, 0x1, P5 ;  /* 0x000000073a037c11 */ /* 0x000fc4000a8f0c03 */
[----:B------:R-:W-:Y:S02]  /*9ff0*/  PRMT R59, R6, 0x7610, R59 ;  /* 0x00007610063b7816 */ /* 0x000fe4000000003b */
[----:B------:R-:W-:Y:S02]  /*a000*/  PRMT R57, R7, 0x7610, R57 ;  /* 0x0000761007397816 */ /* 0x000fe40000000039 */
[----:B------:R-:W-:Y:S01]  /*a010*/  LEA.HI R6, R222, R222, RZ, 0x1 ;  /* 0x000000dede067211 */ /* 0x000fe200078f08ff */
[----:B------:R-:W-:Y:S06]  /*a020*/  BRA.DIV UR4, `(.L_x_6967) ;  /* 0x0000018a04c07947 */ /* 0x000fec000b800000 */
.L_x_7249:
[----:B------:R-:W-:-:S03]  /*a030*/  UMOV UR4, 0xffffffff ;  /* 0xffffffff00047882 */ /* 0x000fc60000000000 */
[----:B------:R-:W-:Y:S05]  /*a040*/  BRA.DIV UR4, `(.L_x_6968) ;  /* 0x0000018a04e07947 */ /* 0x000fea000b800000 */
.L_x_7252:
[----:B------:R-:W-:-:S03]  /*a050*/  UMOV UR4, 0xffffffff ;  /* 0xffffffff00047882 */ /* 0x000fc60000000000 */
[----:B------:R-:W-:Y:S05]  /*a060*/  BRA.DIV UR4, `(.L_x_6969) ;  /* 0x0000018e04007947 */ /* 0x000fea000b800000 */
.L_x_7255:
[----:B------:R-:W-:-:S03]  /*a070*/  UMOV UR4, 0xffffffff ;  /* 0xffffffff00047882 */ /* 0x000fc60000000000 */
[----:B------:R-:W-:Y:S05]  /*a080*/  BRA.DIV UR4, `(.L_x_6970) ;  /* 0x0000018e04207947 */ /* 0x000fea000b800000 */
.L_x_7258:
[----:B------:R-:W-:-:S03]  /*a090*/  UMOV UR4, 0xffffffff ;  /* 0xffffffff00047882 */ /* 0x000fc60000000000 */
[----:B------:R-:W-:Y:S05]  /*a0a0*/  BRA.DIV UR4, `(.L_x_6971) ;  /* 0x0000018e04407947 */ /* 0x000fea000b800000 */
.L_x_7261:
[----:B------:R-:W-:-:S03]  /*a0b0*/  UMOV UR4, 0xffffffff ;  /* 0xffffffff00047882 */ /* 0x000fc60000000000 */
[----:B------:R-:W-:Y:S05]  /*a0c0*/  BRA.DIV UR4, `(.L_x_6972) ;  /* 0x0000018e04607947 */ /* 0x000fea000b800000 */
.L_x_7264:
[----:B------:R-:W-:-:S03]  /*a0d0*/  UMOV UR4, 0xffffffff ;  /* 0xffffffff00047882 */ /* 0x000fc60000000000 */
[----:B------:R-:W-:Y:S05]  /*a0e0*/  BRA.DIV UR4, `(.L_x_6973) ;  /* 0x0000018e04807947 */ /* 0x000fea000b800000 */
.L_x_7267:
[----:B------:R-:W-:-:S03]  /*a0f0*/  UMOV UR4, 0xffffffff ;  /* 0xffffffff00047882 */ /* 0x000fc60000000000 */
[----:B------:R-:W-:Y:S05]  /*a100*/  BRA.DIV UR4, `(.L_x_6974) ;  /* 0x0000018e04a07947 */ /* 0x000fea000b800000 */
.L_x_7270:
[----:B------:R-:W-:-:S03]  /*a110*/  UMOV UR4, 0xffffffff ;  /* 0xffffffff00047882 */ /* 0x000fc60000000000 */
[----:B------:R-:W-:Y:S05]  /*a120*/  BRA.DIV UR4, `(.L_x_6975) ;  /* 0x0000018e04c07947 */ /* 0x000fea000b800000 */
.L_x_7273:
[----:B------:R-:W-:-:S03]  /*a130*/  UMOV UR4, 0xffffffff ;  /* 0xffffffff00047882 */ /* 0x000fc60000000000 */
[----:B------:R-:W-:Y:S05]  /*a140*/  BRA.DIV UR4, `(.L_x_6976) ;  /* 0x0000018e04e07947 */ /* 0x000fea000b800000 */
.L_x_7276:
[----:B------:R-:W-:-:S03]  /*a150*/  UMOV UR4, 0xffffffff ;  /* 0xffffffff00047882 */ /* 0x000fc60000000000 */
[----:B------:R-:W-:Y:S05]  /*a160*/  BRA.DIV UR4, `(.L_x_6977) ;  /* 0x0000019204007947 */ /* 0x000fea000b800000 */
.L_x_7279:
[----:B------:R-:W-:-:S03]  /*a170*/  UMOV UR4, 0xffffffff ;  /* 0xffffffff00047882 */ /* 0x000fc60000000000 */
[----:B------:R-:W-:Y:S05]  /*a180*/  BRA.DIV UR4, `(.L_x_6978) ;  /* 0x0000019204207947 */ /* 0x000fea000b800000 */
.L_x_7282:
[----:B------:R-:W-:-:S03]  /*a190*/  UMOV UR4, 0xffffffff ;  /* 0xffffffff00047882 */ /* 0x000fc60000000000 */
[----:B------:R-:W-:Y:S05]  /*a1a0*/  BRA.DIV UR4, `(.L_x_6979) ;  /* 0x0000019204407947 */ /* 0x000fea000b800000 */
.L_x_7285:
[----:B------:R-:W-:Y:S01]  /*a1b0*/  UMOV UR4, 0xffffffff ;  /* 0xffffffff00047882 */ /* 0x000fe20000000000 */
[----:B------:R-:W-:Y:S02]  /*a1c0*/  LOP3.LUT R5, R6, 0xfffffffe, RZ, 0xc0, !PT ;  /* 0xfffffffe06057812 */ /* 0x000fe400078ec0ff */
[----:B------:R-:W-:Y:S05]  /*a1d0*/  BRA.DIV UR4, `(.L_x_6980) ;  /* 0x00000192045c7947 */ /* 0x000fea000b800000 */
.L_x_7288:
[----:B------:R-:W-:Y:S01]  /*a1e0*/  UMOV UR4, 0xffffffff ;  /* 0xffffffff00047882 */ /* 0x000fe20000000000 */
[----:B------:R-:W-:Y:S02]  /*a1f0*/  IMAD.IADD R5, R222, 0x1, -R5 ;  /* 0x00000001de057824 */ /* 0x000fe400078e0a05 */
[----:B------:R-:W-:Y:S05]  /*a200*/  BRA.DIV UR4, `(.L_x_6981) ;  /* 0x0000019204787947 */ /* 0x000fea000b800000 */
.L_x_7291:
[----:B------:R-:W-:Y:S01]  /*a210*/  UMOV UR4, 0xffffffff ;  /* 0xffffffff00047882 */ /* 0x000fe20000000000 */
[----:B------:R-:W-:Y:S02]  /*a220*/  SHF.L.U32 R3, R5, 0x1f, RZ ;  /* 0x0000001f05037819 */ /* 0x000fe400000006ff */
[----:B------:R-:W-:Y:S05]  /*a230*/  BRA.DIV UR4, `(.L_x_6982) ;  /* 0x0000019204947947 */ /* 0x000fea000b800000 */
.L_x_7294:
[----:B------:R-:W2:Y:S01]  /*a240*/  SYNCS.PHASECHK.TRANS64.TRYWAIT P4, [R2+URZ+0x28800], R3 ;  /* 0x02880003020075a7 */ /* 0x000ea2000808017f */
[----:B------:R-:W-:Y:S01]  /*a250*/  IMAD.MOV.U32 R0, RZ, RZ, R36 ;  /* 0x000000ffff007224 */ /* 0x000fe200078e0024 */
[----:B------:R-:W-:Y:S01]  /*a260*/  BSSY B1, `(.L_x_6983) ;  /* 0x000001c000017945 */ /* 0x000fe20003800000 */
[----:B------:R-:W-:Y:S02]  /*a270*/  IMAD.MOV.U32 R4, RZ, RZ, R37 ;  /* 0x000000ffff047224 */ /* 0x000fe400078e0025 */
[----:B-----5:R-:W-:Y:S01]  /*a280*/  IMAD.MOV.U32 R5, RZ, RZ, R32 ;  /* 0x000000ffff057224 */ /* 0x020fe200078e0020 */
[----:B------:R-:W-:Y:S01]  /*a290*/  PRMT R55, R0, 0x7610, R55 ;  /* 0x0000761000377816 */ /* 0x000fe20000000037 */
        /* <DEDUP_REMOVED lines=20> */
[----:B------:R-:W-:-:S03]  /*a3e0*/  IMAD.MOV.U32 R4, RZ, RZ, R8 ;  /* 0x000000ffff047224 */ /* 0x000fc600078e0008 */
[----:B------:R-:W-:Y:S01]  /*a3f0*/  PRMT R11, R5, 0x5410, R6 ;  /* 0x00005410050b7816 */ /* 0x000fe20000000006 */
[----:B------:R-:W-:Y:S01]  /*a400*/  IMAD.MOV.U32 R5, RZ, RZ, R9 ;  /* 0x000000ffff057224 */ /* 0x000fe200078e0009 */
[----:B--2---:R-:W-:Y:S06]  /*a410*/  @!P4 BRA `(.L_x_6984) ;  /* 0x000001900044c947 */ /* 0x004fec0003800000 */
.L_x_7295:
[----:B------:R-:W-:Y:S05]  /*a420*/  BSYNC B1 ;  /* 0x0000000000017941 */ /* 0x000fea0003800000 */
.L_x_6983:
[----:B------:R-:W-:Y:S01]  /*a430*/  BSSY B1, `(.L_x_6985) ;  /* 0x000005e000017945 */ /* 0x000fe20003800000 */
[----:B--2---:R-:W-:-:S03]  /*a440*/  PRMT R3, R4, 0x5410, R5 ;  /* 0x0000541004037816 */ /* 0x004fc60000000005 */
[----:B------:R-:W-:Y:S05]  /*a450*/  @P0 BRA `(.L_x_6986) ;  /* 0x00000004006c0947 */ /* 0x000fea0003800000 */
[----:B------:R-:W2:Y:S01]  /*a460*/  LDC R4, c[0x0][0x3d4] ;  /* 0x0000f500ff047b82 */ /* 0x000ea20000000800 */
[----:B------:R-:W-:Y:S01]  /*a470*/  BSSY B2, `(.L_x_6987) ;  /* 0x000002e000027945 */ /* 0x000fe20003800000 */
[-C--:B--2---:R-:W-:Y:S02]  /*a480*/  ISETP.GE.AND P0, PT, R22, R4.reuse, PT ;  /* 0x000000041600720c */ /* 0x084fe40003f06270 */
[----:B------:R-:W-:-:S11]  /*a490*/  ISETP.GE.AND P4, PT, R187, R4, PT ;  /* 0x00000004bb00720c */ /* 0x000fd60003f86270 */
[----:B------:R-:W-:Y:S05]  /*a4a0*/  @P0 BRA `(.L_x_6988) ;  /* 0x0000000000a80947 */ /* 0x000fea0003800000 */
[----:B------:R-:W2:Y:S01]  /*a4b0*/  LDS.128 R4, [R213] ;  /* 0x00000000d5047984 */ /* 0x000ea20000000c00 */
[----:B------:R-:W-:Y:S01]  /*a4c0*/  SHF.R.U32.HI R61, RZ, 0x10, R51 ;  /* 0x00000010ff3d7819 */ /* 0x000fe20000011633 */
[--C-:B------:R-:W-:Y:S01]  /*a4d0*/  HADD2.F32 R58, -RZ, R62.reuse.H1_H1 ;  /* 0x3000003eff3a7230 */ /* 0x100fe20000004100 */
[----:B------:R-:W-:Y:S01]  /*a4e0*/  SHF.R.U32.HI R63, RZ, 0x10, R49 ;  /* 0x00000010ff3f7819 */ /* 0x000fe20000011631 */
[----:B------:R-:W-:Y:S01]  /*a4f0*/  HADD2.F32 R62, -RZ, R62.H0_H0 ;  /* 0x2000003eff3e7230 */ /* 0x000fe20000004100 */
[----:B-1----:R-:W-:Y:S01]  /*a500*/  SHF.R.U64 R69, R50, 0x10, R51 ;  /* 0x0000001032457819 */ /* 0x002fe20000001233 */
[----:B------:R-:W-:Y:S01]  /*a510*/  HADD2.F32 R61, -RZ, R61.H0_H0 ;  /* 0x2000003dff3d7230 */ /* 0x000fe20000004100 */
[----:B------:R-:W-:Y:S01]  /*a520*/  SHF.R.U64 R67, R48, 0x10, R49 ;  /* 0x0000001030437819 */ /* 0x000fe20000001231 */
[----:B------:R-:W-:Y:S02]  /*a530*/  HADD2.F32 R63, -RZ, R63.H0_H0 ;  /* 0x2000003fff3f7230 */ /* 0x000fe40000004100 */
[----:B--2---:R-:W-:-:S02]  /*a540*/  HADD2.F32 R50, -RZ, R7.H0_H0 ;  /* 0x20000007ff327230 */ /* 0x004fc40000004100 */
[----:B------:R-:W-:Y:S02]  /*a550*/  HADD2.F32 R51, -RZ, R7.H1_H1 ;  /* 0x30000007ff337230 */ /* 0x000fe40000004100 */
[--C-:B------:R-:W-:Y:S02]  /*a560*/  HADD2.F32 R7, -RZ, R4.reuse.H0_H0 ;  /* 0x20000004ff077230 */ /* 0x100fe40000004100 */
[----:B------:R-:W-:Y:S02]  /*a570*/  HADD2.F32 R4, -RZ, R4.H1_H1 ;  /* 0x30000004ff047230 */ /* 0x000fe40000004100 */
[C---:B------:R-:W-:Y:S01]  /*a580*/  FMUL.FTZ R66, R51.reuse, R61 ;  /* 0x0000003d33427220 */ /* 0x040fe20000410000 */
[-C--:B------:R-:W-:Y:S01]  /*a590*/  FMUL.FTZ R65, R51, R63.reuse ;  /* 0x0000003f33417220 */ /* 0x080fe20000410000 */
[--C-:B------:R-:W-:Y:S02]  /*a5a0*/  HADD2.F32 R48, -RZ, R6.reuse.H0_H0 ;  /* 0x20000006ff307230 */ /* 0x100fe40000004100 */
[----:B------:R-:W-:Y:S01]  /*a5b0*/  FMUL.FTZ R64, R4, R62 ;  /* 0x0000003e04407220 */ /* 0x000fe20000410000 */
[----:B------:R-:W-:Y:S01]  /*a5c0*/  FFMA.FTZ R68, R50, R63, R66 ;  /* 0x0000003f32447223 */ /* 0x000fe20000010042 */
[----:B------:R-:W-:-:S02]  /*a5d0*/  HADD2.F32 R49, -RZ, R6.H1_H1 ;  /* 0x30000006ff317230 */ /* 0x000fc40000004100 */
[-C--:B------:R-:W-:Y:S01]  /*a5e0*/  FMUL.FTZ R66, R4, R58.reuse ;  /* 0x0000003a04427220 */ /* 0x080fe20000410000 */
[C---:B------:R-:W-:Y:S01]  /*a5f0*/  FFMA.FTZ R64, R7.reuse, R58, -R64 ;  /* 0x0000003a07407223 */ /* 0x040fe20000010840 */
[--C-:B------:R-:W-:Y:S02]  /*a600*/  HADD2.F32 R6, -RZ, R5.reuse.H0_H0 ;  /* 0x20000005ff067230 */ /* 0x100fe40000004100 */
[----:B------:R-:W-:Y:S01]  /*a610*/  FFMA.FTZ R65, R50, R61, -R65 ;  /* 0x0000003d32417223 */ /* 0x000fe20000010841 */
[----:B------:R-:W-:Y:S02]  /*a620*/  HADD2.F32 R58, -RZ, R60.H1_H1 ;  /* 0x3000003cff3a7230 */ /* 0x000fe40000004100 */
[----:B------:R-:W-:Y:S01]  /*a630*/  FFMA.FTZ R61, R7, R62, R66 ;  /* 0x0000003e073d7223 */ /* 0x000fe20000010042 */
[----:B------:R-:W-:Y:S02]  /*a640*/  HADD2.F32 R5, -RZ, R5.H1_H1 ;  /* 0x30000005ff057230 */ /* 0x000fe40000004100 */
[----:B------:R-:W-:-:S02]  /*a650*/  HADD2.F32 R50, -RZ, R70.H0_H0 ;  /* 0x20000046ff327230 */ /* 0x000fc40000004100 */
[C---:B------:R-:W-:Y:S01]  /*a660*/  FMUL.FTZ R63, R49.reuse, R58 ;  /* 0x0000003a313f7220 */ /* 0x040fe20000410000 */
[----:B------:R-:W-:Y:S02]  /*a670*/  HADD2.F32 R51, -RZ, R67.H0_H0 ;  /* 0x20000043ff337230 */ /* 0x000fe40000004100 */
[----:B------:R-:W-:Y:S02]  /*a680*/  HADD2.F32 R4, -RZ, R69.H0_H0 ;  /* 0x20000045ff047230 */ /* 0x000fe40000004100 */
[-C--:B------:R-:W-:Y:S01]  /*a690*/  FMUL.FTZ R49, R49, R50.reuse ;  /* 0x0000003231317220 */ /* 0x080fe20000410000 */
[C---:B------:R-:W-:Y:S01]  /*a6a0*/  FFMA.FTZ R63, R48.reuse, R50, -R63 ;  /* 0x00000032303f7223 */ /* 0x040fe2000001083f */
[C---:B------:R-:W-:Y:S01]  /*a6b0*/  FMUL.FTZ R7, R5.reuse, R51 ;  /* 0x0000003305077220 */ /* 0x040fe20000410000 */
[----:B------:R-:W-:Y:S01]  /*a6c0*/  FMUL.FTZ R62, R5, R4 ;  /* 0x00000004053e7220 */ /* 0x000fe20000410000 */
[----:B------:R-:W-:Y:S02]  /*a6d0*/  FFMA.FTZ R48, R48, R58, R49 ;  /* 0x0000003a30307223 */ /* 0x000fe40000010031 */
[----:B------:R-:W-:Y:S01]  /*a6e0*/  FFMA.FTZ R5, R6, R4, -R7 ;  /* 0x0000000406057223 */ /* 0x000fe20000010807 */
[----:B------:R-:W-:Y:S01]  /*a6f0*/  F2FP.F16.F32.PACK_AB R7, R68, R65 ;  /* 0x000000414407723e */ /* 0x000fe200000000ff */
[----:B------:R-:W-:Y:S01]  /*a700*/  FFMA.FTZ R62, R6, R51, R62 ;  /* 0x00000033063e7223 */ /* 0x000fe2000001003e */
[----:B------:R-:W-:-:S02]  /*a710*/  F2FP.F16.F32.PACK_AB R4, R61, R64 ;  /* 0x000000403d04723e */ /* 0x000fc400000000ff */
[----:B------:R-:W-:Y:S02]  /*a720*/  F2FP.F16.F32.PACK_AB R6, R48, R63 ;  /* 0x0000003f3006723e */ /* 0x000fe400000000ff */
[----:B------:R-:W-:-:S05]  /*a730*/  F2FP.F16.F32.PACK_AB R5, R62, R5 ;  /* 0x000000053e05723e */ /* 0x000fca00000000ff */
[----:B------:R2:W-:Y:S02]  /*a740*/  STS.128 [R213], R4 ;  /* 0x00000004d5007388 */ /* 0x0005e40000000c00 */
.L_x_6988:
[----:B------:R-:W-:Y:S05]  /*a750*/  BSYNC B2 ;  /* 0x0000000000027941 */ /* 0x000fea0003800000 */
.L_x_6987:
[----:B------:R-:W-:Y:S05]  /*a760*/  @P4 BRA `(.L_x_6986) ;  /* 0x0000000000a84947 */ /* 0x000fea0003800000 */
[----:B--2---:R-:W2:Y:S01]  /*a770*/  LDS.128 R4, [R213+0x4000] ;  /* 0x00400000d5047984 */ /* 0x004ea20000000c00 */
[----:B------:R-:W-:Y:S01]  /*a780*/  SHF.R.U32.HI R50, RZ, 0x10, R47 ;  /* 0x00000010ff327819 */ /* 0x000fe2000001162f */
[----:B------:R-:W-:Y:S01]  /*a790*/  HADD2.F32 R60, -RZ, R60.H0_H0 ;  /* 0x2000003cff3c7230 */ /* 0x000fe20000004100 */
[----:B------:R-:W-:Y:S01]  /*a7a0*/  SHF.R.U32.HI R48, RZ, 0x10, R45 ;  /* 0x00000010ff307819 */ /* 0x000fe2000001162d */
[----:B------:R-:W-:Y:S01]  /*a7b0*/  HADD2.F32 R49, -RZ, R57.H1_H1 ;  /* 0x30000039ff317230 */ /* 0x000fe20000004100 */
[----:B------:R-:W-:Y:S01]  /*a7c0*/  SHF.R.U64 R62, R46, 0x10, R47 ;  /* 0x000000102e3e7819 */ /* 0x000fe2000000122f */
[----:B------:R-:W-:Y:S01]  /*a7d0*/  HADD2.F32 R50, -RZ, R50.H0_H0 ;  /* 0x20000032ff327230 */ /* 0x000fe20000004100 */
[----:B------:R-:W-:Y:S01]  /*a7e0*/  SHF.R.U64 R63, R44, 0x10, R45 ;  /* 0x000000102c3f7819 */ /* 0x000fe2000000122d */
[----:B------:R-:W-:Y:S02]  /*a7f0*/  HADD2.F32 R48, -RZ, R48.H0_H0 ;  /* 0x20000030ff307230 */ /* 0x000fe40000004100 */
[----:B--2---:R-:W-:-:S02]  /*a800*/  HADD2.F32 R47, -RZ, R7.H1_H1 ;  /* 0x30000007ff2f7230 */ /* 0x004fc40000004100 */
        /* <DEDUP_REMOVED lines=9> */
[--C-:B------:R-:W-:Y:S02]  /*a8a0*/  HADD2.F32 R47, -RZ, R56.reuse.H0_H0 ;  /* 0x20000038ff2f7230 */ /* 0x100fe40000004100 */
[C---:B------:R-:W-:Y:S01]  /*a8b0*/  FMUL.FTZ R58, R4.reuse, R49 ;  /* 0x00000031043a7220 */ /* 0x040fe20000410000 */
[--C-:B------:R-:W-:Y:S02]  /*a8c0*/  HADD2.F32 R6, -RZ, R5.reuse.H0_H0 ;  /* 0x20000005ff067230 */ /* 0x100fe40000004100 */
        /* <DEDUP_REMOVED lines=20> */
.L_x_6986:
[----:B------:R-:W-:Y:S05]  /*aa10*/  BSYNC B1 ;  /* 0x0000000000017941 */ /* 0x000fea0003800000 */
.L_x_6985:
[----:B------:R-:W-:Y:S04]  /*aa20*/  BSSY B1, `(.L_x_6989) ;  /* 0x000005d000017945 */ /* 0x000fe80003800000 */
[----:B------:R-:W-:Y:S05]  /*aa30*/  @P1 BRA `(.L_x_6990) ;  /* 0x00000004006c1947 */ /* 0x000fea0003800000 */
[----:B--23--:R-:W2:Y:S01]  /*aa40*/  LDC R4, c[0x0][0x3d4] ;  /* 0x0000f500ff047b82 */ /* 0x00cea20000000800 */
[----:B------:R-:W-:Y:S01]  /*aa50*/  BSSY B2, `(.L_x_6991) ;  /* 0x000002e000027945 */ /* 0x000fe20003800000 */
[-C--:B--2---:R-:W-:Y:S02]  /*aa60*/  ISETP.GE.AND P0, PT, R22, R4.reuse, PT ;  /* 0x000000041600720c */ /* 0x084fe40003f06270 */
[----:B------:R-:W-:-:S11]  /*aa70*/  ISETP.GE.AND P1, PT, R187, R4, PT ;  /* 0x00000004bb00720c */ /* 0x000fd60003f26270 */
[----:B------:R-:W-:Y:S05]  /*aa80*/  @P0 BRA `(.L_x_6992) ;  /* 0x0000000000a80947 */ /* 0x000fea0003800000 */
[----:B------:R-:W2:Y:S01]  /*aa90*/  LDS.128 R4, [R213+0x1000] ;  /* 0x00100000d5047984 */ /* 0x000ea20000000c00 */
        /* <DEDUP_REMOVED lines=9> */
[--C-:B--2---:R-:W-:Y:S02]  /*ab30*/  HADD2.F32 R43, -RZ, R7.reuse.H1_H1 ;  /* 0x30000007ff2b7230 */ /* 0x104fe40000004100 */
        /* <DEDUP_REMOVED lines=31> */
.L_x_6992:
[----:B------:R-:W-:Y:S05]  /*ad30*/  BSYNC B2 ;  /* 0x0000000000027941 */ /* 0x000fea0003800000 */
.L_x_6991:
[----:B------:R-:W-:Y:S05]  /*ad40*/  @P1 BRA `(.L_x_6990) ;  /* 0x0000000000a81947 */ /* 0x000fea0003800000 */
[----:B--2---:R-:W2:Y:S01]  /*ad50*/  LDS.128 R4, [R213+0x5000] ;  /* 0x00500000d5047984 */ /* 0x004ea20000000c00 */
[----:B------:R-:W-:Y:S01]  /*ad60*/  SHF.R.U32.HI R42, RZ, 0x10, R39 ;  /* 0x00000010ff2a7819 */ /* 0x000fe20000011627 */
[----:B------:R-:W-:Y:S01]  /*ad70*/  HADD2.F32 R55, -RZ, R55.H0_H0 ;  /* 0x20000037ff377230 */ /* 0x000fe20000004100 */
[----:B------:R-:W-:Y:S01]  /*ad80*/  SHF.R.U32.HI R40, RZ, 0x10, R37 ;  /* 0x00000010ff287819 */ /* 0x000fe20000011625 */
[--C-:B------:R-:W-:Y:S01]  /*ad90*/  HADD2.F32 R41, -RZ, R53.reuse.H0_H0 ;  /* 0x20000035ff297230 */ /* 0x100fe20000004100 */
[----:B------:R-:W-:Y:S01]  /*ada0*/  SHF.R.U64 R45, R38, 0x10, R39 ;  /* 0x00000010262d7819 */ /* 0x000fe20000001227 */
[----:B------:R-:W-:Y:S01]  /*adb0*/  HADD2.F32 R42, -RZ, R42.H0_H0 ;  /* 0x2000002aff2a7230 */ /* 0x000fe20000004100 */
[----:B------:R-:W-:Y:S01]  /*adc0*/  SHF.R.U64 R46, R36, 0x10, R37 ;  /* 0x00000010242e7819 */ /* 0x000fe20000001225 */
[----:B------:R-:W-:Y:S02]  /*add0*/  HADD2.F32 R40, -RZ, R40.H0_H0 ;  /* 0x20000028ff287230 */ /* 0x000fe40000004100 */
[----:B------:R-:W-:-:S02]  /*ade0*/  HADD2.F32 R53, -RZ, R53.H1_H1 ;  /* 0x30000035ff357230 */ /* 0x000fc40000004100 */
[----:B------:R-:W-:Y:S02]  /*adf0*/  HADD2.F32 R54, -RZ, R54.H1_H1 ;  /* 0x30000036ff367230 */ /* 0x000fe40000004100 */
[--C-:B--2---:R-:W-:Y:S02]  /*ae00*/  HADD2.F32 R39, -RZ, R7.reuse.H1_H1 ;  /* 0x30000007ff277230 */ /* 0x104fe40000004100 */
        /* <DEDUP_REMOVED lines=30> */
.L_x_6990:
[----:B------:R-:W-:Y:S05]  /*aff0*/  BSYNC B1 ;  /* 0x0000000000017941 */ /* 0x000fea0003800000 */
.L_x_6989:
[----:B------:R-:W-:Y:S04]  /*b000*/  BSSY B1, `(.L_x_6993) ;  /* 0x000005d000017945 */ /* 0x000fe80003800000 */
[----:B------:R-:W-:Y:S05]  /*b010*/  @P2 BRA `(.L_x_6994) ;  /* 0x00000004006c2947 */ /* 0x000fea0003800000 */
[----:B--234-:R-:W2:Y:S01]  /*b020*/  LDC R4, c[0x0][0x3d4] ;  /* 0x0000f500ff047b82 */ /* 0x01cea20000000800 */
[----:B------:R-:W-:Y:S01]  /*b030*/  BSSY B2, `(.L_x_6995) ;  /* 0x000002e000027945 */ /* 0x000fe20003800000 */
[-C--:B--2---:R-:W-:Y:S02]  /*b040*/  ISETP.GE.AND P0, PT, R22, R4.reuse, PT ;  /* 0x000000041600720c */ /* 0x084fe40003f06270 */
[----:B------:R-:W-:-:S11]  /*b050*/  ISETP.GE.AND P1, PT, R187, R4, PT ;  /* 0x00000004bb00720c */ /* 0x000fd60003f26270 */
[----:B------:R-:W-:Y:S05]  /*b060*/  @P0 BRA `(.L_x_6996) ;  /* 0x0000000000a80947 */ /* 0x000fea0003800000 */
[----:B------:R-:W2:Y:S01]  /*b070*/  LDS.128 R4, [R213+0x2000] ;  /* 0x00200000d5047984 */ /* 0x000ea20000000c00 */
        /* <DEDUP_REMOVED lines=41> */
.L_x_6996:
[----:B------:R-:W-:Y:S05]  /*b310*/  BSYNC B2 ;  /* 0x0000000000027941 */ /* 0x000fea0003800000 */
.L_x_6995:
[----:B------:R-:W-:Y:S05]  /*b320*/  @P1 BRA `(.L_x_6994) ;  /* 0x0000000000a81947 */ /* 0x000fea0003800000 */
[----:B--2---:R-:W2:Y:S01]  /*b330*/  LDS.128 R4, [R213+0x6000] ;  /* 0x00600000d5047984 */ /* 0x004ea20000000c00 */
        /* <DEDUP_REMOVED lines=9> */
[--C-:B--2---:R-:W-:Y:S02]  /*b3d0*/  HADD2.F32 R29, -RZ, R7.reuse.H1_H1 ;  /* 0x30000007ff1d7230 */ /* 0x104fe40000004100 */
        /* <DEDUP_REMOVED lines=13> */
[----:B------:R-:W-:Y:S01]  /*b4b0*/  FMUL.FTZ R33, R15, R13 ;  /* 0x0000000d0f217220 */ /* 0x000fe20000410000 */
[----:B------:R-:W-:Y:S02]  /*b4c0*/  HADD2.F32 R5, -RZ, R5.H1_H1 ;  /* 0x30000005ff057230 */ /* 0x000fe40000004100 */
[C---:B------:R-:W-:Y:S01]  /*b4d0*/  FFMA.FTZ R34, R7.reuse, R30, -R34 ;  /* 0x0000001e07227223 */ /* 0x040fe20000010822 */
[----:B------:R-:W-:Y:S02]  /*b4e0*/  HADD2.F32 R12, -RZ, R37.H0_H0 ;  /* 0x20000025ff0c7230 */ /* 0x000fe40000004100 */
[----:B------:R-:W-:Y:S01]  /*b4f0*/  FFMA.FTZ R29, R7, R32, R36 ;  /* 0x00000020071d7223 */ /* 0x000fe20000010024 */
        /* <DEDUP_REMOVED lines=13> */
.L_x_6994:
[----:B------:R-:W-:Y:S05]  /*b5d0*/  BSYNC B1 ;  /* 0x0000000000017941 */ /* 0x000fea0003800000 */
.L_x_6993:
[----:B------:R-:W-:Y:S05]  /*b5e0*/  @P3 BRA `(.L_x_6997) ;  /* 0x0000002800a83947 */ /* 0x000fea0003800000 */
[----:B--234-:R-:W2:Y:S01]  /*b5f0*/  LDC R4, c[0x0][0x3d4] ;  /* 0x0000f500ff047b82 */ /* 0x01cea20000000800 */
[----:B------:R-:W-:Y:S01]  /*b600*/  BSSY B1, `(.L_x_6998) ;  /* 0x000002e000017945 */ /* 0x000fe20003800000 */
[-C--:B--2---:R-:W-:Y:S02]  /*b610*/  ISETP.GE.AND P0, PT, R22, R4.reuse, PT ;  /* 0x000000041600720c */ /* 0x084fe40003f06270 */
[----:B------:R-:W-:-:S11]  /*b620*/  ISETP.GE.AND P1, PT, R187, R4, PT ;  /* 0x00000004bb00720c */ /* 0x000fd60003f26270 */
[----:B------:R-:W-:Y:S05]  /*b630*/  @P0 BRA `(.L_x_6999) ;  /* 0x0000000000a80947 */ /* 0x000fea0003800000 */
[----:B------:R-:W2:Y:S01]  /*b640*/  LDS.128 R4, [R213+0x3000] ;  /* 0x00300000d5047984 */ /* 0x000ea20000000c00 */
[----:B------:R-:W-:Y:S01]  /*b650*/  SHF.R.U64 R33, R24, 0x10, R25 ;  /* 0x0000001018217819 */ /* 0x000fe20000001219 */
[--C-:B------:R-:W-:Y:S01]  /*b660*/  HADD2.F32 R24, -RZ, R11.reuse.H0_H0 ;  /* 0x2000000bff187230 */ /* 0x100fe20000004100 */
[----:B------:R-:W-:Y:S01]  /*b670*/  SHF.R.U64 R31, R26, 0x10, R27 ;  /* 0x000000101a1f7819 */ /* 0x000fe2000000121b */
[----:B------:R-:W-:Y:S01]  /*b680*/  HADD2.F32 R26, -RZ, R10.H0_H0 ;  /* 0x2000000aff1a7230 */ /* 0x000fe20000004100 */
[----:B------:R-:W-:Y:S01]  /*b690*/  SHF.R.U32.HI R25, RZ, 0x10, R25 ;  /* 0x00000010ff197819 */ /* 0x000fe20000011619 */
[----:B------:R-:W-:Y:S01]  /*b6a0*/  HADD2.F32 R11, -RZ, R11.H1_H1 ;  /* 0x3000000bff0b7230 */ /* 0x000fe20000004100 */
[----:B------:R-:W-:-:S03]  /*b6b0*/  SHF.R.U32.HI R27, RZ, 0x10, R27 ;  /* 0x00000010ff1b7819 */ /* 0x000fc6000001161b */
[----:B------:R-:W-:Y:S02]  /*b6c0*/  HADD2.F32 R25, -RZ, R25.H0_H0 ;  /* 0x20000019ff197230 */ /* 0x000fe40000004100 */
[----:B------:R-:W-:Y:S02]  /*b6d0*/  HADD2.F32 R27, -RZ, R27.H0_H0 ;  /* 0x2000001bff1b7230 */ /* 0x000fe40000004100 */
        /* <DEDUP_REMOVED lines=32> */
.L_x_6999:
[----:B------:R-:W-:Y:S05]  /*b8e0*/  BSYNC B1 ;  /* 0x0000000000017941 */ /* 0x000fea0003800000 */
.L_x_6998:
[----:B------:R-:W-:Y:S05]  /*b8f0*/  @P1 BRA `(.L_x_6997) ;  /* 0x0000002400e41947 */ /* 0x000fea0003800000 */
[----:B--2---:R-:W2:Y:S01]  /*b900*/  LDS.128 R4, [R213+0x7000] ;  /* 0x00700000d5047984 */ /* 0x004ea20000000c00 */
        /* <DEDUP_REMOVED lines=30> */
[C---:B------:R-:W-:Y:S02]  /*baf0*/  FMUL.FTZ R7, R5.reuse, R4 ;  /* 0x0000000405077220 */ /* 0x040fe40000410000 */
[-C--:B------:R-:W-:Y:S01]  /*bb00*/  FMUL.FTZ R9, R5, R0.reuse ;  /* 0x0000000005097220 */ /* 0x080fe20000410000 */
[----:B------:R-:W-:Y:S01]  /*bb10*/  FFMA.FTZ R13, R8, R3, -R13 ;  /* 0x00000003080d7223 */ /* 0x000fe2000001080d */
[----:B------:R-:W-:Y:S01]  /*bb20*/  FFMA.FTZ R5, R6, R0, -R7 ;  /* 0x0000000006057223 */ /* 0x000fe20000010807 */
        /* <DEDUP_REMOVED lines=8> */
.L_x_6958:
[----:B------:R-:W1:Y:S01]  /*bbb0*/  LDC R21, c[0x0][0x3d4] ;  /* 0x0000f500ff157b82 */ /* 0x000e620000000800 */
[-C--:B------:R-:W-:Y:S01]  /*bbc0*/  ISETP.GE.AND P0, PT, R189, R73.reuse, PT ;  /* 0x00000049bd00720c */ /* 0x080fe20003f06270 */
[----:B------:R-:W-:Y:S01]  /*bbd0*/  ULDC.64 UR4, c[0x0][0x3c8] ;  /* 0x0000f20000047ab9 */ /* 0x000fe20000000a00 */
[-C--:B------:R-:W-:Y:S01]  /*bbe0*/  ISETP.GE.AND P1, PT, R188, R73.reuse, PT ;  /* 0x00000049bc00720c */ /* 0x080fe20003f26270 */
[----:B------:R-:W-:Y:S01]  /*bbf0*/  ULDC.64 UR6, c[0x0][0x3e0] ;  /* 0x0000f80000067ab9 */ /* 0x000fe20000000a00 */
[-C--:B------:R-:W-:Y:S02]  /*bc00*/  ISETP.GE.AND P2, PT, R190, R73.reuse, PT ;  /* 0x00000049be00720c */ /* 0x080fe40003f46270 */
[----:B------:R-:W-:Y:S02]  /*bc10*/  ISETP.GE.AND P3, PT, R18, R73, PT ;  /* 0x000000491200720c */ /* 0x000fe40003f66270 */
[CC--:B-1----:R-:W-:Y:S02]  /*bc20*/  ISETP.GE.OR P0, PT, R16.reuse, R21.reuse, P0 ;  /* 0x000000151000720c */ /* 0x0c2fe40000706670 */
[----:B------:R-:W-:-:S02]  /*bc30*/  ISETP.GE.OR P1, PT, R16, R21, P1 ;  /* 0x000000151000720c */ /* 0x000fc40000f26670 */
[CC--:B------:R-:W-:Y:S02]  /*bc40*/  ISETP.GE.OR P2, PT, R16.reuse, R21.reuse, P2 ;  /* 0x000000151000720c */ /* 0x0c0fe40001746670 */
[----:B------:R-:W-:-:S07]  /*bc50*/  ISETP.GE.OR P3, PT, R16, R21, P3 ;  /* 0x000000151000720c */ /* 0x000fce0001f66670 */
[--C-:B------:R-:W-:Y:S01]  /*bc60*/  @!P0 IADD3 R29, P4, P5, R27, R29, R6.reuse ;  /* 0x0000001d1b1d8210 */ /* 0x100fe20007d9e006 */
[----:B------:R-:W1:Y:S03]  /*bc70*/  @!P0 LDC.64 R62, c[0x0][0x3e0] ;  /* 0x0000f800ff3e8b82 */ /* 0x000e660000000a00 */
[--C-:B------:R-:W-:Y:S01]  /*bc80*/  @!P0 IADD3.X R30, R31, R30, R7.reuse, P4, P5 ;  /* 0x0000001e1f1e8210 */ /* 0x100fe200027ea407 */
[C---:B------:R-:W-:Y:S01]  /*bc90*/  @!P2 IMAD.WIDE.U32 R8, R12.reuse, 0x60, R6 ;  /* 0x000000600c08a825 */ /* 0x040fe200078e0006 */
[----:B------:R-:W-:-:S03]  /*bca0*/  @!P1 LEA R0, P4, R12, R6, 0x6 ;  /* 0x000000060c009211 */ /* 0x000fc600078830ff */
[----:B------:R-:W2:Y:S01]  /*bcb0*/  @!P1 LDC.64 R66, c[0x0][0x3e0] ;  /* 0x0000f800ff429b82 */ /* 0x000ea20000000a00 */
[----:B------:R-:W-:Y:S01]  /*bcc0*/  @!P1 IADD3 R25, P5, R0, R27, RZ ;  /* 0x0000001b00199210 */ /* 0x000fe20007fbe0ff */
[----:B------:R-:W-:Y:S01]  /*bcd0*/  @!P2 IMAD R0, R13, 0x60, RZ ;  /* 0x000000600d00a824 */ /* 0x000fe200078e02ff */
[----:B------:R-:W-:Y:S02]  /*bce0*/  @!P1 LEA.HI.X R26, R12, R7, R13, 0x6, P4 ;  /* 0x000000070c1a9211 */ /* 0x000fe400020f340d */
[----:B------:R-:W-:-:S03]  /*bcf0*/  @!P3 IADD3 R3, P4, R6, R27, RZ ;  /* 0x0000001b0603b210 */ /* 0x000fc60007f9e0ff */
[--C-:B------:R-:W-:Y:S01]  /*bd00*/  @!P1 IMAD.X R26, R26, 0x1, R31.reuse, P5 ;  /* 0x000000011a1a9824 */ /* 0x100fe200028e061f */
[----:B------:R-:W-:Y:S01]  /*bd10*/  @!P2 IADD3 R6, P5, R27, R8, RZ ;  /* 0x000000081b06a210 */ /* 0x000fe20007fbe0ff */
[----:B------:R-:W-:Y:S01]  /*bd20*/  @!P3 IMAD.X R14, R7, 0x1, R31, P4 ;  /* 0x00000001070eb824 */ /* 0x000fe200020e061f */
[----:B------:R-:W3:Y:S02]  /*bd30*/  @!P2 LDC.64 R70, c[0x0][0x3e0] ;  /* 0x0000f800ff46ab82 */ /* 0x000ee40000000a00 */
[----:B------:R-:W-:Y:S01]  /*bd40*/  @!P2 IADD3.X R7, R31, R0, R9, P5, !PT ;  /* 0x000000001f07a210 */ /* 0x000fe20002ffe409 */
[----:B------:R-:W-:Y:S01]  /*bd50*/  @!P2 IMAD R31, R11, 0x60, RZ ;  /* 0x000000600b1fa824 */ /* 0x000fe200078e02ff */
[----:B------:R-:W-:-:S04]  /*bd60*/  @!P0 IADD3 R27, P4, P5, R33, R24, R4 ;  /* 0x00000018211b8210 */ /* 0x000fc80007d9e004 */
[----:B------:R-:W-:Y:S01]  /*bd70*/  @!P0 IADD3.X R28, R35, R28, R5, P4, P5 ;  /* 0x0000001c231c8210 */ /* 0x000fe200027ea405 */
[----:B------:R-:W4:Y:S01]  /*bd80*/  @!P0 LDC.64 R60, c[0x0][0x3c8] ;  /* 0x0000f200ff3c8b82 */ /* 0x000f220000000a00 */
[----:B------:R-:W-:Y:S02]  /*bd90*/  @!P3 IADD3 R15, P4, R4, R33, RZ ;  /* 0x00000021040fb210 */ /* 0x000fe40007f9e0ff */
[C---:B------:R-:W-:Y:S02]  /*bda0*/  @!P1 LEA R20, P5, R10.reuse, R4, 0x6 ;  /* 0x000000040a149211 */ /* 0x040fe400078a30ff */
[----:B------:R-:W-:Y:S02]  /*bdb0*/  @!P3 IADD3.X R32, R5, R35, RZ, P4, !PT ;  /* 0x000000230520b210 */ /* 0x000fe400027fe4ff */
[C---:B------:R-:W-:Y:S01]  /*bdc0*/  @!P3 LEA R8, P4, R3.reuse, UR4, 0x1 ;  /* 0x000000040308bc11 */ /* 0x040fe2000f8808ff */
[----:B------:R-:W0:Y:S01]  /*bdd0*/  @!P1 LDC.64 R64, c[0x0][0x3c8] ;  /* 0x0000f200ff409b82 */ /* 0x000e220000000a00 */
[C---:B------:R-:W-:Y:S01]  /*bde0*/  @!P1 LEA.HI.X R24, R10.reuse, R5, R11, 0x6, P5 ;  /* 0x000000050a189211 */ /* 0x040fe200028f340b */
[----:B------:R-:W-:Y:S01]  /*bdf0*/  @!P2 IMAD.WIDE.U32 R4, R10, 0x60, R4 ;  /* 0x000000600a04a825 */ /* 0x000fe200078e0004 */
[----:B------:R-:W-:-:S02]  /*be00*/  @!P3 LEA.HI.X R9, R3, UR5, R14, 0x1, P4 ;  /* 0x000000050309bc11 */ /* 0x000fc4000a0f0c0e */
[C---:B------:R-:W-:Y:S02]  /*be10*/  @!P3 LEA R14, P4, R15.reuse, UR6, 0x1 ;  /* 0x000000060f0ebc11 */ /* 0x040fe4000f8808ff */
[----:B------:R-:W-:Y:S01]  /*be20*/  @!P1 IADD3 R20, P5, R20, R33, RZ ;  /* 0x0000002114149210 */ /* 0x000fe20007fbe0ff */
[----:B------:R-:W0:Y:S01]  /*be30*/  @!P2 LDC.64 R68, c[0x0][0x3c8] ;  /* 0x0000f200ff44ab82 */ /* 0x000e220000000a00 */
[----:B------:R-:W-:Y:S02]  /*be40*/  @!P3 LEA.HI.X R15, R15, UR7, R32, 0x1, P4 ;  /* 0x000000070f0fbc11 */ /* 0x000fe4000a0f0c20 */
[----:B-1----:R-:W-:Y:S01]  /*be50*/  @!P0 LEA R62, P4, R27, R62, 0x1 ;  /* 0x0000003e1b3e8211 */ /* 0x002fe200078808ff */
[----:B------:R-:W-:Y:S01]  /*be60*/  @!P1 IMAD.X R24, R24, 0x1, R35, P5 ;  /* 0x0000000118189824 */ /* 0x000fe200028e0623 */
[----:B------:R-:W-:Y:S02]  /*be70*/  @!P2 IADD3 R0, P5, R33, R4, RZ ;  /* 0x000000042100a210 */ /* 0x000fe40007fbe0ff */
[----:B------:R-:W-:-:S02]  /*be80*/  @!P0 LEA.HI.X R63, R27, R63, R28, 0x1, P4 ;  /* 0x0000003f1b3f8211 */ /* 0x000fc400020f0c1c */
[C---:B--2---:R-:W-:Y:S02]  /*be90*/  @!P1 LEA R66, P4, R20.reuse, R66, 0x1 ;  /* 0x0000004214429211 */ /* 0x044fe400078808ff */
[----:B------:R-:W-:Y:S02]  /*bea0*/  @!P2 IADD3.X R3, R35, R31, R5, P5, !PT ;  /* 0x0000001f2303a210 */ /* 0x000fe40002ffe405 */
[----:B------:R-:W-:Y:S02]  /*beb0*/  @!P1 LEA.HI.X R67, R20, R67, R24, 0x1, P4 ;  /* 0x0000004314439211 */ /* 0x000fe400020f0c18 */
[----:B------:R-:W-:Y:S02]  /*bec0*/  CS2R R32, SRZ ;  /* 0x0000000000207805 */ /* 0x000fe4000001ff00 */
[----:B---3--:R-:W-:Y:S02]  /*bed0*/  @!P2 LEA R70, P4, R0, R70, 0x1 ;  /* 0x000000460046a211 */ /* 0x008fe400078808ff */
[----:B------:R-:W-:-:S02]  /*bee0*/  CS2R R34, SRZ ;  /* 0x0000000000227805 */ /* 0x000fc4000001ff00 */
[C---:B----4-:R-:W-:Y:S02]  /*bef0*/  @!P0 LEA R60, P5, R29.reuse, R60, 0x1 ;  /* 0x0000003c1d3c8211 */ /* 0x050fe400078a08ff */
[----:B------:R-:W-:Y:S02]  /*bf00*/  CS2R R4, SRZ ;  /* 0x0000000000047805 */ /* 0x000fe4000001ff00 */
[----:B------:R-:W-:Y:S02]  /*bf10*/  @!P2 LEA.HI.X R71, R0, R71, R3, 0x1, P4 ;  /* 0x000000470047a211 */ /* 0x000fe400020f0c03 */
[----:B------:R-:W1:Y:S01]  /*bf20*/  LDC R0, c[0x0][0x428] ;  /* 0x00010a00ff007b82 */ /* 0x000e620000000800 */
[----:B------:R-:W-:Y:S02]  /*bf30*/  @!P0 LEA.HI.X R61, R29, R61, R30, 0x1, P5 ;  /* 0x0000003d1d3d8211 */ /* 0x000fe400028f0c1e */
[----:B------:R-:W-:Y:S02]  /*bf40*/  CS2R R28, SRZ ;  /* 0x00000000001c7805 */ /* 0x000fe4000001ff00 */
[----:B------:R-:W-:Y:S01]  /*bf50*/  CS2R R30, SRZ ;  /* 0x00000000001e7805 */ /* 0x000fe2000001ff00 */
[----:B------:R-:W5:Y:S01]  /*bf60*/  @!P0 LDG.E.128 R32, desc[UR54][R62.64] ;  /* 0x000000363e208981 */ /* 0x000f62000c1e1d00 */
[----:B0-----:R-:W-:-:S04]  /*bf70*/  @!P1 LEA R64, P5, R25, R64, 0x1 ;  /* 0x0000004019409211 */ /* 0x001fc800078a08ff */
[----:B------:R-:W5:Y:S01]  /*bf80*/  @!P0 LDG.E.128 R28, desc[UR54][R60.64] ;  /* 0x000000363c1c8981 */ /* 0x000f62000c1e1d00 */
[----:B------:R-:W-:Y:S01]  /*bf90*/  @!P1 LEA.HI.X R65, R25, R65, R26, 0x1, P5 ;  /* 0x0000004119419211 */ /* 0x000fe200028f0c1a */
[----:B------:R-:W-:Y:S01]  /*bfa0*/  IMAD R3, R197, 0x80, R18 ;  /* 0x00000080c5037824 */ /* 0x000fe200078e0212 */
[C---:B------:R-:W-:Y:S02]  /*bfb0*/  @!P2 LEA R68, P5, R6.reuse, R68, 0x1 ;  /* 0x000000440644a211 */ /* 0x040fe400078a08ff */
[----:B------:R-:W-:Y:S02]  /*bfc0*/  CS2R R24, SRZ ;  /* 0x0000000000187805 */ /* 0x000fe4000001ff00 */
[----:B------:R-:W-:Y:S02]  /*bfd0*/  CS2R R26, SRZ ;  /* 0x00000000001a7805 */ /* 0x000fe4000001ff00 */
[----:B------:R-:W-:Y:S02]  /*bfe0*/  @!P2 LEA.HI.X R69, R6, R69, R7, 0x1, P5 ;  /* 0x000000450645a211 */ /* 0x000fe400028f0c07 */
[----:B------:R-:W-:-:S02]  /*bff0*/  CS2R R6, SRZ ;  /* 0x0000000000067805 */ /* 0x000fc4000001ff00 */
[----:B-1----:R-:W-:-:S04]  /*c000*/  ISETP.NE.AND P0, PT, R0, 0x1, PT ;  /* 0x000000010000780c */ /* 0x002fc80003f05270 */
[----:B------:R0:W5:Y:S01]  /*c010*/  @!P3 LDG.E.128 R4, desc[UR54][R8.64] ;  /* 0x000000360804b981 */ /* 0x000162000c1e1d00 */
[----:B------:R-:W-:Y:S02]  /*c020*/  IMAD R3, R220, 0x20, R3 ;  /* 0x00000020dc037824 */ /* 0x000fe400078e0203 */
[----:B------:R-:W-:Y:S01]  /*c030*/  IMAD.MOV.U32 R58, RZ, RZ, R54 ;  /* 0x000000ffff3a7224 */ /* 0x000fe200078e0036 */
[----:B------:R1:W5:Y:S01]  /*c040*/  @!P3 LDG.E.128 R24, desc[UR54][R14.64] ;  /* 0x000000360e18b981 */ /* 0x000362000c1e1d00 */
[----:B------:R-:W-:Y:S02]  /*c050*/  CS2R R36, SRZ ;  /* 0x0000000000247805 */ /* 0x000fe4000001ff00 */
[----:B------:R-:W-:Y:S02]  /*c060*/  CS2R R38, SRZ ;  /* 0x0000000000267805 */ /* 0x000fe4000001ff00 */
[----:B------:R-:W2:Y:S01]  /*c070*/  @P0 LDC R0, c[0x0][0x42c] ;  /* 0x00010b00ff000b82 */ /* 0x000ea20000000800 */
[----:B------:R-:W-:Y:S01]  /*c080*/  IMAD.MOV.U32 R57, RZ, RZ, R53 ;  /* 0x000000ffff397224 */ /* 0x000fe200078e0035 */
[----:B------:R-:W-:-:S02]  /*c090*/  CS2R R40, SRZ ;  /* 0x0000000000287805 */ /* 0x000fc4000001ff00 */
[----:B------:R-:W-:Y:S02]  /*c0a0*/  CS2R R42, SRZ ;  /* 0x00000000002a7805 */ /* 0x000fe4000001ff00 */
[----:B------:R-:W-:Y:S02]  /*c0b0*/  CS2R R44, SRZ ;  /* 0x00000000002c7805 */ /* 0x000fe4000001ff00 */
[----:B------:R-:W-:Y:S02]  /*c0c0*/  CS2R R46, SRZ ;  /* 0x00000000002e7805 */ /* 0x000fe4000001ff00 */
[----:B------:R-:W-:Y:S02]  /*c0d0*/  CS2R R48, SRZ ;  /* 0x0000000000307805 */ /* 0x000fe4000001ff00 */
[----:B------:R-:W-:Y:S01]  /*c0e0*/  CS2R R50, SRZ ;  /* 0x0000000000327805 */ /* 0x000fe2000001ff00 */
[----:B0-----:R-:W0:Y:S01]  /*c0f0*/  @P0 LDC R9, c[0x0][0x430] ;  /* 0x00010c00ff090b82 */ /* 0x001e220000000800 */
[----:B------:R3:W5:Y:S04]  /*c100*/  @!P1 LDG.E.128 R36, desc[UR54][R64.64] ;  /* 0x0000003640249981 */ /* 0x000768000c1e1d00 */
[----:B------:R3:W5:Y:S04]  /*c110*/  @!P1 LDG.E.128 R40, desc[UR54][R66.64] ;  /* 0x0000003642289981 */ /* 0x000768000c1e1d00 */
[----:B------:R3:W5:Y:S04]  /*c120*/  @!P2 LDG.E.128 R44, desc[UR54][R68.64] ;  /* 0x00000036442ca981 */ /* 0x000768000c1e1d00 */
[----:B------:R3:W5:Y:S01]  /*c130*/  @!P2 LDG.E.128 R48, desc[UR54][R70.64] ;  /* 0x000000364630a981 */ /* 0x000762000c1e1d00 */
[----:B--2---:R-:W-:-:S05]  /*c140*/  @P0 IMAD.HI.U32 R0, R3, R0, RZ ;  /* 0x0000000003000227 */ /* 0x004fca00078e00ff */
[----:B0-----:R-:W-:-:S04]  /*c150*/  @P0 SHF.R.U32.HI R3, RZ, R9, R0 ;  /* 0x00000009ff030219 */ /* 0x001fc80000011600 */
[----:B------:R-:W-:Y:S01]  /*c160*/  SHF.R.S32.HI R9, RZ, 0x1f, R3 ;  /* 0x0000001fff097819 */ /* 0x000fe20000011403 */
[----:B-1----:R-:W-:-:S04]  /*c170*/  IMAD.WIDE.U32 R14, R3, R12, R58 ;  /* 0x0000000c030e7225 */ /* 0x002fc800078e003a */
[C---:B------:R-:W-:Y:S02]  /*c180*/  IMAD R0, R9.reuse, R12, RZ ;  /* 0x0000000c09007224 */ /* 0x040fe400078e02ff */
[-C--:B------:R-:W-:Y:S02]  /*c190*/  IMAD R8, R9, R10.reuse, RZ ;  /* 0x0000000a09087224 */ /* 0x080fe400078e02ff */
[C---:B------:R-:W-:Y:S02]  /*c1a0*/  IMAD R9, R3.reuse, R13, R0 ;  /* 0x0000000d03097224 */ /* 0x040fe400078e0200 */
[----:B------:R-:W-:-:S04]  /*c1b0*/  IMAD.WIDE.U32 R12, R3, R10, R56 ;  /* 0x0000000a030c7225 */ /* 0x000fc800078e0038 */
[----:B------:R-:W-:Y:S01]  /*c1c0*/  IMAD R3, R3, R11, R8 ;  /* 0x0000000b03037224 */ /* 0x000fe200078e0208 */
[----:B------:R-:W-:Y:S01]  /*c1d0*/  LEA R8, P4, R14, UR4, 0x1 ;  /* 0x000000040e087c11 */ /* 0x000fe2000f8808ff */
[----:B------:R-:W-:Y:S02]  /*c1e0*/  IMAD.IADD R9, R15, 0x1, R9 ;  /* 0x000000010f097824 */ /* 0x000fe400078e0209 */
[----:B------:R-:W-:-:S03]  /*c1f0*/  IMAD.IADD R3, R13, 0x1, R3 ;  /* 0x000000010d037824 */ /* 0x000fc600078e0203 */
[----:B------:R-:W-:Y:S02]  /*c200*/  LEA.HI.X R9, R14, UR5, R9, 0x1, P4 ;  /* 0x000000050e097c11 */ /* 0x000fe4000a0f0c09 */
[----:B------:R-:W-:Y:S01]  /*c210*/  LEA R0, P4, R12, UR6, 0x1 ;  /* 0x000000060c007c11 */ /* 0x000fe2000f8808ff */
[----:B------:R-:W-:Y:S01]  /*c220*/  UMOV UR4, 0xffffffff ;  /* 0xffffffff00047882 */ /* 0x000fe20000000000 */
[----:B------:R-:W-:Y:S02]  /*c230*/  ISETP.GE.AND P0, PT, R16, R21, PT ;  /* 0x000000151000720c */ /* 0x000fe40003f06270 */
[----:B------:R-:W-:Y:S02]  /*c240*/  LEA.HI.X R3, R12, UR7, R3, 0x1, P4 ;  /* 0x000000070c037c11 */ /* 0x000fe4000a0f0c03 */
[-C--:B------:R-:W-:Y:S02]  /*c250*/  ISETP.GE.OR P1, PT, R18, R73.reuse, P0 ;  /* 0x000000491200720c */ /* 0x080fe40000726670 */
[----:B------:R-:W-:-:S02]  /*c260*/  ISETP.GE.OR P2, PT, R189, R73, P0 ;  /* 0x00000049bd00720c */ /* 0x000fc40000746670 */
[-C--:B------:R-:W-:Y:S02]  /*c270*/  ISETP.GE.OR P3, PT, R188, R73.reuse, P0 ;  /* 0x00000049bc00720c */ /* 0x080fe40000766670 */
[----:B------:R-:W-:Y:S01]  /*c280*/  ISETP.GE.OR P0, PT, R190, R73, P0 ;  /* 0x00000049be00720c */ /* 0x000fe20000706670 */
[----:B---3--:R-:W-:-:S12]  /*c290*/  BRA.DIV UR4, `(.L_x_7000) ;  /* 0x0000017204b87947 */ /* 0x008fd8000b800000 */
.L_x_7298:
[----:B------:R-:W-:-:S03]  /*c2a0*/  UMOV UR4, 0xffffffff ;  /* 0xffffffff00047882 */ /* 0x000fc60000000000 */
[----:B------:R-:W-:Y:S05]  /*c2b0*/  BRA.DIV UR4, `(.L_x_7001) ;  /* 0x0000017204d87947 */ /* 0x000fea000b800000 */
.L_x_7301:
[----:B------:R-:W-:-:S03]  /*c2c0*/  UMOV UR4, 0xffffffff ;  /* 0xffffffff00047882 */ /* 0x000fc60000000000 */
[----:B------:R-:W-:Y:S05]  /*c2d0*/  BRA.DIV UR4, `(.L_x_7002) ;  /* 0x0000017204f87947 */ /* 0x000fea000b800000 */
.L_x_7304:
[----:B------:R-:W-:-:S03]  /*c2e0*/  UMOV UR4, 0xffffffff ;  /* 0xffffffff00047882 */ /* 0x000fc60000000000 */
[----:B------:R-:W-:Y:S05]  /*c2f0*/  BRA.DIV UR4, `(.L_x_7003) ;  /* 0x0000017604187947 */ /* 0x000fea000b800000 */
.L_x_7307:
[----:B------:R-:W-:-:S03]  /*c300*/  UMOV UR4, 0xffffffff ;  /* 0xffffffff00047882 */ /* 0x000fc60000000000 */
[----:B------:R-:W-:Y:S05]  /*c310*/  BRA.DIV UR4, `(.L_x_7004) ;  /* 0x0000017604387947 */ /* 0x000fea000b800000 */
.L_x_7310:
[----:B------:R-:W-:-:S03]  /*c320*/  UMOV UR4, 0xffffffff ;  /* 0xffffffff00047882 */ /* 0x000fc60000000000 */
[----:B------:R-:W-:Y:S05]  /*c330*/  BRA.DIV UR4, `(.L_x_7005) ;  /* 0x0000017604587947 */ /* 0x000fea000b800000 */
.L_x_7313:
[----:B------:R-:W-:-:S03]  /*c340*/  UMOV UR4, 0xffffffff ;  /* 0xffffffff00047882 */ /* 0x000fc60000000000 */
[----:B------:R-:W-:Y:S05]  /*c350*/  BRA.DIV UR4, `(.L_x_7006) ;  /* 0x0000017604787947 */ /* 0x000fea000b800000 */
.L_x_7316:
[----:B------:R-:W-:-:S03]  /*c360*/  UMOV UR4, 0xffffffff ;  /* 0xffffffff00047882 */ /* 0x000fc60000000000 */
[----:B------:R-:W-:Y:S05]  /*c370*/  BRA.DIV UR4, `(.L_x_7007) ;  /* 0x0000017604987947 */ /* 0x000fea000b800000 */
.L_x_7319:
[----:B------:R-:W-:-:S03]  /*c380*/  UMOV UR4, 0xffffffff ;  /* 0xffffffff00047882 */ /* 0x000fc60000000000 */
[----:B------:R-:W-:Y:S05]  /*c390*/  BRA.DIV UR4, `(.L_x_7008) ;  /* 0x0000017604b87947 */ /* 0x000fea000b800000 */
.L_x_7322:
[----:B------:R-:W-:-:S03]  /*c3a0*/  UMOV UR4, 0xffffffff ;  /* 0xffffffff00047882 */ /* 0x000fc60000000000 */
[----:B------:R-:W-:Y:S05]  /*c3b0*/  BRA.DIV UR4, `(.L_x_7009) ;  /* 0x0000017604d87947 */ /* 0x000fea000b800000 */
.L_x_7325:
[----:B------:R-:W-:-:S03]  /*c3c0*/  UMOV UR4, 0xffffffff ;  /* 0xffffffff00047882 */ /* 0x000fc60000000000 */
[----:B------:R-:W-:Y:S05]  /*c3d0*/  BRA.DIV UR4, `(.L_x_7010) ;  /* 0x0000017604f87947 */ /* 0x000fea000b800000 */
.L_x_7328:
[----:B------:R-:W-:-:S03]  /*c3e0*/  UMOV UR4, 0xffffffff ;  /* 0xffffffff00047882 */ /* 0x000fc60000000000 */
[----:B------:R-:W-:Y:S05]  /*c3f0*/  BRA.DIV UR4, `(.L_x_7011) ;  /* 0x0000017a04187947 */ /* 0x000fea000b800000 */
.L_x_7331:
[----:B------:R-:W-:-:S03]  /*c400*/  UMOV UR4, 0xffffffff ;  /* 0xffffffff00047882 */ /* 0x000fc60000000000 */
[----:B------:R-:W-:Y:S05]  /*c410*/  BRA.DIV UR4, `(.L_x_7012) ;  /* 0x0000017a04387947 */ /* 0x000fea000b800000 */
.L_x_7334:
[----:B------:R-:W-:-:S03]  /*c420*/  UMOV UR4, 0xffffffff ;  /* 0xffffffff00047882 */ /* 0x000fc60000000000 */
[----:B------:R-:W-:Y:S05]  /*c430*/  BRA.DIV UR4, `(.L_x_7013) ;  /* 0x0000017a04587947 */ /* 0x000fea000b800000 */
.L_x_7337:
[----:B------:R-:W-:-:S03]  /*c440*/  UMOV UR4, 0xffffffff ;  /* 0xffffffff00047882 */ /* 0x000fc60000000000 */
[----:B------:R-:W-:Y:S05]  /*c450*/  BRA.DIV UR4, `(.L_x_7014) ;  /* 0x0000017a04787947 */ /* 0x000fea000b800000 */
.L_x_7340:
[----:B------:R-:W-:-:S03]  /*c460*/  UMOV UR4, 0xffffffff ;  /* 0xffffffff00047882 */ /* 0x000fc60000000000 */
[----:B------:R-:W-:Y:S05]  /*c470*/  BRA.DIV UR4, `(.L_x_7015) ;  /* 0x0000017a04987947 */ /* 0x000fea000b800000 */
.L_x_7343:
[----:B-----5:R-:W-:Y:S01]  /*c480*/  IMAD.MOV.U32 R0, RZ, RZ, R4 ;  /* 0x000000ffff007224 */ /* 0x020fe200078e0004 */
[----:B------:R-:W-:Y:S01]  /*c490*/  BSSY B1, `(.L_x_7016) ;  /* 0x000003b000017945 */ /* 0x000fe20003800000 */
[----:B------:R-:W-:Y:S02]  /*c4a0*/  IMAD.MOV.U32 R8, RZ, RZ, R6 ;  /* 0x000000ffff087224 */ /* 0x000fe400078e0006 */
[----:B------:R-:W-:Y:S01]  /*c4b0*/  IMAD.MOV.U32 R9, RZ, RZ, R7 ;  /* 0x000000ffff097224 */ /* 0x000fe200078e0007 */
[----:B------:R-:W-:Y:S01]  /*c4c0*/  PRMT R71, R71, 0x5410, R0 ;  /* 0x0000541047477816 */ /* 0x000fe20000000000 */
[----:B------:R-:W-:Y:S02]  /*c4d0*/  IMAD.MOV.U32 R3, RZ, RZ, R5 ;  /* 0x000000ffff037224 */ /* 0x000fe400078e0005 */
        /* <DEDUP_REMOVED lines=8> */
[----:B------:R-:W-:Y:S01]  /*c560*/  LEA.HI R0, R222, R222, RZ, 0x1 ;  /* 0x000000dede007211 */ /* 0x000fe200078f08ff */
[----:B------:R-:W-:Y:S01]  /*c570*/  IMAD.MOV.U32 R10, RZ, RZ, R30 ;  /* 0x000000ffff0a7224 */ /* 0x000fe200078e001e */
[----:B------:R-:W-:Y:S02]  /*c580*/  PRMT R65, R3, 0x7610, R65 ;  /* 0x0000761003417816 */ /* 0x000fe40000000041 */
[----:B------:R-:W-:Y:S01]  /*c590*/  LOP3.LUT R3, R0, 0xfffffffe, RZ, 0xc0, !PT ;  /* 0xfffffffe00037812 */ /* 0x000fe200078ec0ff */
[----:B------:R-:W-:Y:S01]  /*c5a0*/  IMAD.MOV.U32 R0, RZ, RZ, R32 ;  /* 0x000000ffff007224 */ /* 0x000fe200078e0020 */
[----:B------:R-:W-:Y:S01]  /*c5b0*/  PRMT R71, R9, 0x7610, R71 ;  /* 0x0000761009477816 */ /* 0x000fe20000000047 */
[----:B------:R-:W-:Y:S01]  /*c5c0*/  IMAD.MOV.U32 R9, RZ, RZ, R29 ;  /* 0x000000ffff097224 */ /* 0x000fe200078e001d */
[----:B------:R-:W-:Y:S01]  /*c5d0*/  PRMT R61, R8, 0x7610, R61 ;  /* 0x00007610083d7816 */ /* 0x000fe2000000003d */
[----:B------:R-:W-:Y:S01]  /*c5e0*/  IMAD.IADD R3, R222, 0x1, -R3 ;  /* 0x00000001de037824 */ /* 0x000fe200078e0a03 */
[----:B------:R-:W-:Y:S01]  /*c5f0*/  PRMT R60, R10, 0x7610, R60 ;  /* 0x000076100a3c7816 */ /* 0x000fe2000000003c */
[----:B------:R-:W-:Y:S01]  /*c600*/  IMAD.MOV.U32 R10, RZ, RZ, R31 ;  /* 0x000000ffff0a7224 */ /* 0x000fe200078e001f */
[----:B------:R-:W-:Y:S01]  /*c610*/  PRMT R62, R9, 0x7610, R62 ;  /* 0x00007610093e7816 */ /* 0x000fe2000000003e */
[----:B------:R-:W-:Y:S01]  /*c620*/  IMAD.MOV.U32 R8, RZ, RZ, R33 ;  /* 0x000000ffff087224 */ /* 0x000fe200078e0021 */
[----:B------:R-:W-:Y:S01]  /*c630*/  SHF.L.U32 R9, R3, 0x1f, RZ ;  /* 0x0000001f03097819 */ /* 0x000fe200000006ff */
[----:B------:R-:W-:Y:S01]  /*c640*/  IMAD.MOV.U32 R3, RZ, RZ, R35 ;  /* 0x000000ffff037224 */ /* 0x000fe200078e0023 */
[----:B------:R-:W-:Y:S01]  /*c650*/  PRMT R59, R59, 0x5410, R10 ;  /* 0x000054103b3b7816 */ /* 0x000fe2000000000a */
[----:B------:R-:W-:Y:S01]  /*c660*/  IMAD.MOV.U32 R10, RZ, RZ, R37 ;  /* 0x000000ffff0a7224 */ /* 0x000fe200078e0025 */
[----:B------:R-:W0:Y:S01]  /*c670*/  SYNCS.PHASECHK.TRANS64.TRYWAIT P4, [R2+URZ+0x28800], R9 ;  /* 0x02880009020075a7 */ /* 0x000e22000808017f */
[----:B------:R-:W-:Y:S01]  /*c680*/  PRMT R61, R61, 0x5410, R0 ;  /* 0x000054103d3d7816 */ /* 0x000fe20000000000 */
[----:B------:R-:W-:Y:S01]  /*c690*/  IMAD.MOV.U32 R0, RZ, RZ, R34 ;  /* 0x000000ffff007224 */ /* 0x000fe200078e0022 */
[----:B------:R-:W-:Y:S01]  /*c6a0*/  PRMT R62, R62, 0x5410, R8 ;  /* 0x000054103e3e7816 */ /* 0x000fe20000000008 */
[----:B------:R-:W-:Y:S01]  /*c6b0*/  IMAD.MOV.U32 R8, RZ, RZ, R36 ;  /* 0x000000ffff087224 */ /* 0x000fe200078e0024 */
[----:B------:R-:W-:Y:S01]  /*c6c0*/  PRMT R59, R3, 0x7610, R59 ;  /* 0x00007610033b7816 */ /* 0x000fe2000000003b */
[----:B------:R-:W-:Y:S01]  /*c6d0*/  IMAD.MOV.U32 R3, RZ, RZ, R41 ;  /* 0x000000ffff037224 */ /* 0x000fe200078e0029 */
[----:B------:R-:W-:-:S02]  /*c6e0*/  PRMT R60, R60, 0x5410, R0 ;  /* 0x000054103c3c7816 */ /* 0x000fc40000000000 */
        /* <DEDUP_REMOVED lines=20> */
[----:B0-----:R-:W-:Y:S06]  /*c830*/  @!P4 BRA `(.L_x_7017) ;  /* 0x0000017400d0c947 */ /* 0x001fec0003800000 */
.L_x_7344:
[----:B------:R-:W-:Y:S05]  /*c840*/  BSYNC B1 ;  /* 0x0000000000017941 */ /* 0x000fea0003800000 */
.L_x_7016:
[----:B------:R-:W-:Y:S04]  /*c850*/  BSSY B1, `(.L_x_7018) ;  /* 0x0000061000017945 */ /* 0x000fe80003800000 */
[----:B------:R-:W-:Y:S05]  /*c860*/  @P1 BRA `(.L_x_7019) ;  /* 0x00000004007c1947 */ /* 0x000fea0003800000 */
[----:B------:R-:W-:Y:S01]  /*c870*/  LEA.HI R8, R21, R220, RZ, 0x1d ;  /* 0x000000dc15087211 */ /* 0x000fe200078fe8ff */
[----:B------:R-:W-:Y:S01]  /*c880*/  HADD2.F32 R65, -RZ, R65.H0_H0 ;  /* 0x20000041ff417230 */ /* 0x000fe20000004100 */
[----:B------:R-:W-:Y:S01]  /*c890*/  SHF.R.U64 R76, R24, 0x10, R25 ;  /* 0x00000010184c7819 */ /* 0x000fe20000001219 */
[----:B------:R-:W-:Y:S01]  /*c8a0*/  HADD2.F32 R64, -RZ, R64.H0_H0 ;  /* 0x20000040ff407230 */ /* 0x000fe20000004100 */
[----:B------:R-:W-:Y:S01]  /*c8b0*/  SHF.R.S32.HI R11, RZ, 0x1f, R8 ;  /* 0x0000001fff0b7819 */ /* 0x000fe20000011408 */
[----:B0-----:R-:W-:Y:S01]  /*c8c0*/  IMAD.SHL.U32 R9, R8, 0x8, RZ ;  /* 0x0000000808097824 */ /* 0x001fe200078e00ff */
[----:B------:R-:W-:Y:S02]  /*c8d0*/  SHF.R.U64 R79, R4, 0x10, R5 ;  /* 0x00000010044f7819 */ /* 0x000fe40000001205 */
[----:B------:R-:W-:Y:S02]  /*c8e0*/  LEA.HI R11, R11, R8, RZ, 0x3 ;  /* 0x000000080b0b7211 */ /* 0x000fe400078f18ff */
[----:B------:R-:W-:-:S02]  /*c8f0*/  LOP3.LUT R10, R9, 0x38, RZ, 0xc0, !PT ;  /* 0x00000038090a7812 */ /* 0x000fc400078ec0ff */
[----:B------:R-:W-:Y:S01]  /*c900*/  SHF.R.U32.HI R67, RZ, 0x10, R5 ;  /* 0x00000010ff437819 */ /* 0x000fe20000011605 */
[----:B------:R-:W-:Y:S01]  /*c910*/  IMAD.SHL.U32 R11, R11, 0x400, RZ ;  /* 0x000004000b0b7824 */ /* 0x000fe200078e00ff */
[----:B------:R-:W-:Y:S02]  /*c920*/  LOP3.LUT R10, R10, 0x1c0, R203, 0xf8, !PT ;  /* 0x000001c00a0a7812 */ /* 0x000fe400078ef8cb */
[----:B------:R-:W-:Y:S02]  /*c930*/  SHF.R.U32.HI R66, RZ, 0x10, R25 ;  /* 0x00000010ff427819 */ /* 0x000fe40000011619 */
[----:B------:R-:W-:Y:S02]  /*c940*/  LOP3.LUT R12, R10, R211, RZ, 0x3c, !PT ;  /* 0x000000d30a0c7212 */ /* 0x000fe400078e3cff */
[----:B------:R-:W-:Y:S01]  /*c950*/  LOP3.LUT R13, R11, 0x7fffe000, RZ, 0xc0, !PT ;  /* 0x7fffe0000b0d7812 */ /* 0x000fe200078ec0ff */
[----:B------:R-:W-:Y:S01]  /*c960*/  HADD2.F32 R66, -RZ, R66.H0_H0 ;  /* 0x20000042ff427230 */ /* 0x000fe20000004100 */
[----:B------:R-:W0:Y:S01]  /*c970*/  LDS.128 R8, [R213] ;  /* 0x00000000d5087984 */ /* 0x000e220000000c00 */
[----:B------:R-:W-:-:S02]  /*c980*/  SHF.R.U64 R75, R26, 0x10, R27 ;  /* 0x000000101a4b7819 */ /* 0x000fc4000000121b */
[----:B------:R-:W-:Y:S02]  /*c990*/  IADD3 R13, R12, R13, R212 ;  /* 0x0000000d0c0d7210 */ /* 0x000fe40007ffe0d4 */
[----:B------:R-:W-:Y:S02]  /*c9a0*/  SHF.R.U32.HI R73, RZ, 0x10, R27 ;  /* 0x00000010ff497819 */ /* 0x000fe4000001161b */
[--C-:B------:R-:W-:Y:S01]  /*c9b0*/  SHF.R.U32.HI R77, RZ, 0x10, R7.reuse ;  /* 0x00000010ff4d7819 */ /* 0x100fe20000011607 */
        /* <DEDUP_REMOVED lines=20> */
[----:B------:R-:W-:Y:S02]  /*cb00*/  HADD2.F32 R5, -RZ, R71.H1_H1 ;  /* 0x30000047ff057230 */ /* 0x000fe40000004100 */
[----:B------:R-:W-:Y:S01]  /*cb10*/  FMUL.FTZ R74, R25, R24 ;  /* 0x00000018194a7220 */ /* 0x000fe20000410000 */
[----:B------:R-:W-:Y:S02]  /*cb20*/  HADD2.F32 R25, -RZ, R69.H1_H1 ;  /* 0x30000045ff197230 */ /* 0x000fe40000004100 */
[----:B------:R-:W-:Y:S01]  /*cb30*/  FMUL.FTZ R65, R13, R64 ;  /* 0x000000400d417220 */ /* 0x000fe20000410000 */
[----:B------:R-:W-:-:S02]  /*cb40*/  HADD2.F32 R26, -RZ, R14.H0_H0 ;  /* 0x2000000eff1a7230 */ /* 0x000fc40000004100 */
[-C--:B------:R-:W-:Y:S01]  /*cb50*/  FMUL.FTZ R13, R13, R5.reuse ;  /* 0x000000050d0d7220 */ /* 0x080fe20000410000 */
[C---:B------:R-:W-:Y:S01]  /*cb60*/  FFMA.FTZ R69, R9.reuse, R66, R74 ;  /* 0x0000004209457223 */ /* 0x040fe2000001004a */
[C---:B------:R-:W-:Y:S01]  /*cb70*/  FFMA.FTZ R65, R4.reuse, R5, -R65 ;  /* 0x0000000504417223 */ /* 0x040fe20000010841 */
[--C-:B------:R-:W-:Y:S02]  /*cb80*/  HADD2.F32 R5, -RZ, R80.reuse.H0_H0 ;  /* 0x20000050ff057230 */ /* 0x100fe40000004100 */
[----:B------:R-:W-:Y:S01]  /*cb90*/  FFMA.FTZ R66, R4, R64, R13 ;  /* 0x0000004004427223 */ /* 0x000fe2000001000d */
[----:B------:R-:W-:Y:S02]  /*cba0*/  HADD2.F32 R27, -RZ, R15.H0_H0 ;  /* 0x2000000fff1b7230 */ /* 0x000fe40000004100 */
[----:B------:R-:W-:Y:S01]  /*cbb0*/  FFMA.FTZ R67, R9, R24, -R72 ;  /* 0x0000001809437223 */ /* 0x000fe20000010848 */
[----:B------:R-:W-:Y:S02]  /*cbc0*/  HADD2.F32 R64, -RZ, R71.H0_H0 ;  /* 0x20000047ff407230 */ /* 0x000fe40000004100 */
[----:B------:R-:W-:Y:S01]  /*cbd0*/  FMUL.FTZ R9, R26, R25 ;  /* 0x000000191a097220 */ /* 0x000fe20000410000 */
[----:B------:R-:W-:-:S02]  /*cbe0*/  HADD2.F32 R4, -RZ, R80.H1_H1 ;  /* 0x30000050ff047230 */ /* 0x000fc40000004100 */
        /* <DEDUP_REMOVED lines=39> */
.L_x_7019:
[----:B------:R-:W-:Y:S05]  /*ce60*/  BSYNC B1 ;  /* 0x0000000000017941 */ /* 0x000fea0003800000 */
.L_x_7018:
[----:B------:R-:W-:Y:S04]  /*ce70*/  BSSY B1, `(.L_x_7020) ;  /* 0x0000060000017945 */ /* 0x000fe80003800000 */
[----:B------:R-:W-:Y:S05]  /*ce80*/  @P2 BRA `(.L_x_7021) ;  /* 0x0000000400782947 */ /* 0x000fea0003800000 */
[----:B-1----:R-:W-:Y:S02]  /*ce90*/  LEA.HI R4, R21, R220, RZ, 0x1d ;  /* 0x000000dc15047211 */ /* 0x002fe400078fe8ff */
[----:B------:R-:W-:Y:S01]  /*cea0*/  SHF.R.U64 R69, R30, 0x10, R31 ;  /* 0x000000101e457819 */ /* 0x000fe2000000121f */
[--C-:B------:R-:W-:Y:S01]  /*ceb0*/  HADD2.F32 R30, -RZ, R62.reuse.H0_H0 ;  /* 0x2000003eff1e7230 */ /* 0x100fe20000004100 */
[----:B------:R-:W-:Y:S01]  /*cec0*/  SHF.R.S32.HI R7, RZ, 0x1f, R4 ;  /* 0x0000001fff077819 */ /* 0x000fe20000011404 */
[----:B------:R-:W-:Y:S01]  /*ced0*/  IMAD.SHL.U32 R5, R4, 0x8, RZ ;  /* 0x0000000804057824 */ /* 0x000fe200078e00ff */
[----:B------:R-:W-:Y:S01]  /*cee0*/  SHF.R.U64 R65, R32, 0x10, R33 ;  /* 0x0000001020417819 */ /* 0x000fe20000001221 */
[----:B------:R-:W-:Y:S01]  /*cef0*/  HADD2.F32 R62, -RZ, R62.H1_H1 ;  /* 0x3000003eff3e7230 */ /* 0x000fe20000004100 */
[----:B------:R-:W-:Y:S02]  /*cf00*/  LEA.HI R7, R7, R4, RZ, 0x3 ;  /* 0x0000000407077211 */ /* 0x000fe400078f18ff */
[----:B------:R-:W-:-:S02]  /*cf10*/  LOP3.LUT R4, R202, 0x38, R5, 0xf8, !PT ;  /* 0x00000038ca047812 */ /* 0x000fc400078ef805 */
[--C-:B------:R-:W-:Y:S01]  /*cf20*/  SHF.R.U64 R70, R28, 0x10, R29.reuse ;  /* 0x000000101c467819 */ /* 0x100fe2000000121d */
[----:B------:R-:W-:Y:S01]  /*cf30*/  IMAD.SHL.U32 R7, R7, 0x400, RZ ;  /* 0x0000040007077824 */ /* 0x000fe200078e00ff */
[----:B0-----:R-:W-:Y:S02]  /*cf40*/  LOP3.LUT R9, R4, R209, RZ, 0x3c, !PT ;  /* 0x000000d104097212 */ /* 0x001fe400078e3cff */
[----:B------:R-:W-:Y:S02]  /*cf50*/  SHF.R.U32.HI R64, RZ, 0x10, R29 ;  /* 0x00000010ff407819 */ /* 0x000fe4000001161d */
[----:B------:R-:W-:Y:S02]  /*cf60*/  LOP3.LUT R8, R7, 0x7fffe000, RZ, 0xc0, !PT ;  /* 0x7fffe00007087812 */ /* 0x000fe400078ec0ff */
[----:B------:R-:W0:Y:S01]  /*cf70*/  LDS.128 R4, [R227] ;  /* 0x00000000e3047984 */ /* 0x000e220000000c00 */
[----:B------:R-:W-:Y:S02]  /*cf80*/  SHF.R.U32.HI R29, RZ, 0x10, R33 ;  /* 0x00000010ff1d7819 */ /* 0x000fe40000011621 */
[----:B------:R-:W-:-:S02]  /*cf90*/  IADD3 R9, R9, R8, R210 ;  /* 0x0000000809097210 */ /* 0x000fc40007ffe0d2 */
[----:B------:R-:W-:Y:S01]  /*cfa0*/  SHF.R.U32.HI R67, RZ, 0x10, R31 ;  /* 0x00000010ff437819 */ /* 0x000fe2000001161f */
[----:B------:R-:W-:Y:S01]  /*cfb0*/  HADD2.F32 R29, -RZ, R29.H0_H0 ;  /* 0x2000001dff1d7230 */ /* 0x000fe20000004100 */
        /* <DEDUP_REMOVED lines=31> */
[--C-:B------:R-:W-:Y:S02]  /*d1b0*/  HADD2.F32 R5, -RZ, R59.reuse.H1_H1 ;  /* 0x3000003bff057230 */ /* 0x100fe40000004100 */
[C---:B------:R-:W-:Y:S01]  /*d1c0*/  FFMA.FTZ R64, R14.reuse, R25, -R33 ;  /* 0x000000190e407223 */ /* 0x040fe20000010821 */
[----:B------:R-:W-:Y:S01]  /*d1d0*/  FFMA.FTZ R29, R14, R29, R13 ;  /* 0x0000001d0e1d7223 */ /* 0x000fe2000001000d */
[----:B------:R-:W-:-:S02]  /*d1e0*/  HADD2.F32 R59, -RZ, R59.H0_H0 ;  /* 0x2000003bff3b7230 */ /* 0x000fc40000004100 */
[C---:B------:R-:W-:Y:S01]  /*d1f0*/  FMUL.FTZ R14, R27.reuse, R26 ;  /* 0x0000001a1b0e7220 */ /* 0x040fe20000410000 */
[-C--:B------:R-:W-:Y:S01]  /*d200*/  FMUL.FTZ R66, R27, R60.reuse ;  /* 0x0000003c1b427220 */ /* 0x080fe20000410000 */
[----:B------:R-:W-:Y:S02]  /*d210*/  HADD2.F32 R11, -RZ, R11.H1_H1 ;  /* 0x3000000bff0b7230 */ /* 0x000fe40000004100 */
        /* <DEDUP_REMOVED lines=37> */
.L_x_7021:
[----:B------:R-:W-:Y:S05]  /*d470*/  BSYNC B1 ;  /* 0x0000000000017941 */ /* 0x000fea0003800000 */
.L_x_7020:
[----:B------:R-:W-:Y:S04]  /*d480*/  BSSY B1, `(.L_x_7022) ;  /* 0x0000060000017945 */ /* 0x000fe80003800000 */
[----:B------:R-:W-:Y:S05]  /*d490*/  @P3 BRA `(.L_x_7023) ;  /* 0x0000000400783947 */ /* 0x000fea0003800000 */
[----:B-12---:R-:W-:Y:S01]  /*d4a0*/  LEA.HI R4, R21, R220, RZ, 0x1d ;  /* 0x000000dc15047211 */ /* 0x006fe200078fe8ff */
[----:B------:R-:W-:Y:S01]  /*d4b0*/  HADD2.F32 R34, -RZ, R57.H1_H1 ;  /* 0x30000039ff227230 */ /* 0x000fe20000004100 */
[----:B------:R-:W-:Y:S01]  /*d4c0*/  SHF.R.U32.HI R33, RZ, 0x10, R37 ;  /* 0x00000010ff217819 */ /* 0x000fe20000011625 */
[----:B------:R-:W-:Y:S01]  /*d4d0*/  HADD2.F32 R30, -RZ, R55.H1_H1 ;  /* 0x30000037ff1e7230 */ /* 0x000fe20000004100 */
[----:B------:R-:W-:Y:S01]  /*d4e0*/  SHF.R.S32.HI R5, RZ, 0x1f, R4 ;  /* 0x0000001fff057819 */ /* 0x000fe20000011404 */
[----:B------:R-:W-:Y:S01]  /*d4f0*/  IMAD.SHL.U32 R6, R4, 0x8, RZ ;  /* 0x0000000804067824 */ /* 0x000fe200078e00ff */
[----:B------:R-:W-:Y:S02]  /*d500*/  SHF.R.U32.HI R29, RZ, 0x10, R41 ;  /* 0x00000010ff1d7819 */ /* 0x000fe40000011629 */
[----:B------:R-:W-:Y:S02]  /*d510*/  LEA.HI R5, R5, R4, RZ, 0x3 ;  /* 0x0000000405057211 */ /* 0x000fe400078f18ff */
[----:B------:R-:W-:Y:S01]  /*d520*/  LOP3.LUT R4, R201, 0x38, R6, 0xf8, !PT ;  /* 0x00000038c9047812 */ /* 0x000fe200078ef806 */
[----:B------:R-:W-:Y:S01]  /*d530*/  HADD2.F32 R29, -RZ, R29.H0_H0 ;  /* 0x2000001dff1d7230 */ /* 0x000fe20000004100 */
[----:B------:R-:W-:Y:S01]  /*d540*/  SHF.R.U64 R60, R36, 0x10, R37 ;  /* 0x00000010243c7819 */ /* 0x000fe20000001225 */
[----:B------:R-:W-:Y:S01]  /*d550*/  IMAD.SHL.U32 R5, R5, 0x400, RZ ;  /* 0x0000040005057824 */ /* 0x000fe200078e00ff */
[----:B0-----:R-:W-:-:S02]  /*d560*/  LOP3.LUT R9, R4, R207, RZ, 0x3c, !PT ;  /* 0x000000cf04097212 */ /* 0x001fc400078e3cff */
[----:B------:R-:W-:Y:S02]  /*d570*/  SHF.R.U64 R59, R40, 0x10, R41 ;  /* 0x00000010283b7819 */ /* 0x000fe40000001229 */
[----:B------:R-:W-:Y:S02]  /*d580*/  LOP3.LUT R8, R5, 0x7fffe000, RZ, 0xc0, !PT ;  /* 0x7fffe00005087812 */ /* 0x000fe400078ec0ff */
[----:B------:R-:W0:Y:S01]  /*d590*/  LDS.128 R4, [R226] ;  /* 0x00000000e2047984 */ /* 0x000e220000000c00 */
[----:B------:R-:W-:Y:S02]  /*d5a0*/  SHF.R.U64 R41, R38, 0x10, R39 ;  /* 0x0000001026297819 */ /* 0x000fe40000001227 */
[----:B------:R-:W-:Y:S02]  /*d5b0*/  IADD3 R9, R9, R8, R208 ;  /* 0x0000000809097210 */ /* 0x000fe40007ffe0d0 */
        /* <DEDUP_REMOVED lines=22> */
[----:B------:R-:W-:Y:S02]  /*d720*/  HADD2.F32 R30, -RZ, R55.H0_H0 ;  /* 0x20000037ff1e7230 */ /* 0x000fe40000004100 */
[----:B------:R-:W-:Y:S01]  /*d730*/  FMUL.FTZ R13, R26, R25 ;  /* 0x000000191a0d7220 */ /* 0x000fe20000410000 */
[----:B------:R-:W-:Y:S02]  /*d740*/  HADD2.F32 R27, -RZ, R10.H0_H0 ;  /* 0x2000000aff1b7230 */ /* 0x000fe40000004100 */
[----:B------:R-:W-:Y:S01]  /*d750*/  FMUL.FTZ R34, R9, R32 ;  /* 0x0000002009227220 */ /* 0x000fe20000410000 */
[----:B------:R-:W-:-:S02]  /*d760*/  HADD2.F32 R26, -RZ, R58.H0_H0 ;  /* 0x2000003aff1a7230 */ /* 0x000fc40000004100 */
[----:B------:R-:W-:Y:S01]  /*d770*/  FMUL.FTZ R9, R9, R30 ;  /* 0x0000001e09097220 */ /* 0x000fe20000410000 */
[C---:B------:R-:W-:Y:S01]  /*d780*/  FFMA.FTZ R38, R14.reuse, R25, -R33 ;  /* 0x000000190e267223 */ /* 0x040fe20000010821 */
[----:B------:R-:W-:Y:S01]  /*d790*/  FFMA.FTZ R29, R14, R29, R13 ;  /* 0x0000001d0e1d7223 */ /* 0x000fe2000001000d */
[----:B------:R-:W-:Y:S02]  /*d7a0*/  HADD2.F32 R14, -RZ, R56.H0_H0 ;  /* 0x20000038ff0e7230 */ /* 0x000fe40000004100 */
[C---:B------:R-:W-:Y:S01]  /*d7b0*/  FFMA.FTZ R32, R5.reuse, R32, R9 ;  /* 0x0000002005207223 */ /* 0x040fe20000010009 */
[----:B------:R-:W-:Y:S02]  /*d7c0*/  HADD2.F32 R28, -RZ, R11.H0_H0 ;  /* 0x2000000bff1c7230 */ /* 0x000fe40000004100 */
[----:B------:R-:W-:Y:S01]  /*d7d0*/  FFMA.FTZ R34, R5, R30, -R34 ;  /* 0x0000001e05227223 */ /* 0x000fe20000010822 */
[----:B------:R-:W-:Y:S02]  /*d7e0*/  HADD2.F32 R9, -RZ, R58.H1_H1 ;  /* 0x3000003aff097230 */ /* 0x000fe40000004100 */
[----:B------:R-:W-:Y:S01]  /*d7f0*/  FMUL.FTZ R30, R27, R26 ;  /* 0x0000001a1b1e7220 */ /* 0x000fe20000410000 */
[----:B------:R-:W-:-:S02]  /*d800*/  HADD2.F32 R5, -RZ, R56.H1_H1 ;  /* 0x30000038ff057230 */ /* 0x000fc40000004100 */
        /* <DEDUP_REMOVED lines=39> */
.L_x_7023:
[----:B------:R-:W-:Y:S05]  /*da80*/  BSYNC B1 ;  /* 0x0000000000017941 */ /* 0x000fea0003800000 */
.L_x_7022:
[----:B------:R-:W-:Y:S01]  /*da90*/  PRMT R36, R0, 0x5410, R3 ;  /* 0x0000541000247816 */ /* 0x000fe20000000003 */
[----:B------:R-:W-:Y:S06]  /*daa0*/  @P0 BRA `(.L_x_6997) ;  /* 0x0000000400780947 */ /* 0x000fec0003800000 */
[----:B------:R-:W-:Y:S01]  /*dab0*/  LEA.HI R21, R21, R220, RZ, 0x1d ;  /* 0x000000dc15157211 */ /* 0x000fe200078fe8ff */
[----:B-123--:R-:W1:Y:S01]  /*dac0*/  LDS.128 R4, [R225] ;  /* 0x00000000e1047984 */ /* 0x00ee620000000c00 */
[----:B------:R-:W-:Y:S01]  /*dad0*/  HADD2.F32 R27, -RZ, R54.H1_H1 ;  /* 0x30000036ff1b7230 */ /* 0x000fe20000004100 */
[----:B------:R-:W-:Y:S01]  /*dae0*/  SHF.R.U64 R35, R44, 0x10, R45 ;  /* 0x000000102c237819 */ /* 0x000fe2000000122d */
[----:B------:R-:W-:Y:S01]  /*daf0*/  HADD2.F32 R26, -RZ, R20.H1_H1 ;  /* 0x30000014ff1a7230 */ /* 0x000fe20000004100 */
        /* <DEDUP_REMOVED lines=9> */
[----:B------:R-:W-:Y:S02]  /*db90*/  LOP3.LUT R3, R0, R205, RZ, 0x3c, !PT ;  /* 0x000000cd00037212 */ /* 0x000fe400078e3cff */
        /* <DEDUP_REMOVED lines=9> */
[----:B0-----:R-:W0:Y:S01]  /*dc30*/  LDS.128 R8, [R3+0x10400] ;  /* 0x0104000003087984 */ /* 0x001e220000000c00 */
[--C-:B-1----:R-:W-:Y:S02]  /*dc40*/  HADD2.F32 R12, -RZ, R5.reuse.H0_H0 ;  /* 0x20000005ff0c7230 */ /* 0x102fe40000004100 */
[----:B------:R-:W-:Y:S02]  /*dc50*/  HADD2.F32 R5, -RZ, R5.H1_H1 ;  /* 0x30000005ff057230 */ /* 0x000fe40000004100 */
[----:B------:R-:W-:Y:S02]  /*dc60*/  HADD2.F32 R0, -RZ, R4.H0_H0 ;  /* 0x20000004ff007230 */ /* 0x000fe40000004100 */
[----:B------:R-:W-:Y:S02]  /*dc70*/  HADD2.F32 R13, -RZ, R6.H0_H0 ;  /* 0x20000006ff0d7230 */ /* 0x000fe40000004100 */
[--C-:B------:R-:W-:Y:S02]  /*dc80*/  HADD2.F32 R14, -RZ, R7.reuse.H0_H0 ;  /* 0x20000007ff0e7230 */ /* 0x100fe40000004100 */
[----:B------:R-:W-:-:S02]  /*dc90*/  HADD2.F32 R7, -RZ, R7.H1_H1 ;  /* 0x30000007ff077230 */ /* 0x000fc40000004100 */
[----:B------:R-:W-:Y:S02]  /*dca0*/  HADD2.F32 R4, -RZ, R4.H1_H1 ;  /* 0x30000004ff047230 */ /* 0x000fe40000004100 */
[----:B------:R-:W-:Y:S02]  /*dcb0*/  HADD2.F32 R6, -RZ, R6.H1_H1 ;  /* 0x30000006ff067230 */ /* 0x000fe40000004100 */
[--C-:B0-----:R-:W-:Y:S02]  /*dcc0*/  HADD2.F32 R15, -RZ, R9.reuse.H0_H0 ;  /* 0x20000009ff0f7230 */ /* 0x101fe40000004100 */
[----:B------:R-:W-:Y:S02]  /*dcd0*/  HADD2.F32 R21, -RZ, R9.H1_H1 ;  /* 0x30000009ff157230 */ /* 0x000fe40000004100 */
[----:B------:R-:W-:Y:S02]  /*dce0*/  HADD2.F32 R9, -RZ, R8.H0_H0 ;  /* 0x20000008ff097230 */ /* 0x000fe40000004100 */
[C---:B------:R-:W-:Y:S01]  /*dcf0*/  FMUL.FTZ R29, R15.reuse, R27 ;  /* 0x0000001b0f1d7220 */ /* 0x040fe20000410000 */
[----:B------:R-:W-:Y:S01]  /*dd00*/  FMUL.FTZ R15, R15, R26 ;  /* 0x0000001a0f0f7220 */ /* 0x000fe20000410000 */
[----:B------:R-:W-:Y:S01]  /*dd10*/  FMUL.FTZ R30, R21, R28 ;  /* 0x0000001c151e7220 */ /* 0x000fe20000410000 */
[----:B------:R-:W-:-:S02]  /*dd20*/  HADD2.F32 R24, -RZ, R10.H0_H0 ;  /* 0x2000000aff187230 */ /* 0x000fc40000004100 */
[C---:B------:R-:W-:Y:S01]  /*dd30*/  FFMA.FTZ R29, R12.reuse, R26, -R29 ;  /* 0x0000001a0c1d7223 */ /* 0x040fe2000001081d */
[----:B------:R-:W-:Y:S02]  /*dd40*/  HADD2.F32 R26, -RZ, R44.H0_H0 ;  /* 0x2000002cff1a7230 */ /* 0x000fe40000004100 */
[----:B------:R-:W-:Y:S01]  /*dd50*/  FFMA.FTZ R27, R12, R27, R15 ;  /* 0x0000001b0c1b7223 */ /* 0x000fe2000001000f */
[C---:B------:R-:W-:Y:S01]  /*dd60*/  FMUL.FTZ R15, R9.reuse, R54 ;  /* 0x00000036090f7220 */ /* 0x040fe20000410000 */
[----:B------:R-:W-:Y:S02]  /*dd70*/  HADD2.F32 R12, -RZ, R36.H0_H0 ;  /* 0x20000024ff0c7230 */ /* 0x000fe40000004100 */
[----:B------:R-:W-:Y:S01]  /*dd80*/  FMUL.FTZ R9, R9, R20 ;  /* 0x0000001409097220 */ /* 0x000fe20000410000 */
[-C--:B------:R-:W-:Y:S01]  /*dd90*/  FMUL.FTZ R32, R21, R26.reuse ;  /* 0x0000001a15207220 */ /* 0x080fe20000410000 */
[C---:B------:R-:W-:Y:S01]  /*dda0*/  FFMA.FTZ R30, R5.reuse, R26, -R30 ;  /* 0x0000001a051e7223 */ /* 0x040fe2000001081e */
[C---:B------:R-:W-:Y:S01]  /*ddb0*/  FFMA.FTZ R15, R0.reuse, R20, -R15 ;  /* 0x00000014000f7223 */ /* 0x040fe2000001080f */
[----:B------:R-:W-:Y:S01]  /*ddc0*/  FFMA.FTZ R54, R0, R54, R9 ;  /* 0x0000003600367223 */ /* 0x000fe20000010009 */
[----:B------:R-:W-:Y:S01]  /*ddd0*/  FFMA.FTZ R32, R5, R28, R32 ;  /* 0x0000001c05207223 */ /* 0x000fe20000010020 */
[----:B------:R-:W-:-:S02]  /*dde0*/  HADD2.F32 R5, -RZ, R53.H0_H0 ;  /* 0x20000035ff057230 */ /* 0x000fc40000004100 */
[C---:B------:R-:W-:Y:S01]  /*ddf0*/  FMUL.FTZ R0, R24.reuse, R12 ;  /* 0x0000000c18007220 */ /* 0x040fe20000410000 */
[----:B------:R-:W-:Y:S02]  /*de00*/  HADD2.F32 R25, -RZ, R11.H0_H0 ;  /* 0x2000000bff197230 */ /* 0x000fe40000004100 */
[----:B------:R-:W-:Y:S02]  /*de10*/  HADD2.F32 R53, -RZ, R53.H1_H1 ;  /* 0x30000035ff357230 */ /* 0x000fe40000004100 */
[-C--:B------:R-:W-:Y:S01]  /*de20*/  FMUL.FTZ R26, R24, R5.reuse ;  /* 0x00000005181a7220 */ /* 0x080fe20000410000 */
[----:B------:R-:W-:Y:S02]  /*de30*/  HADD2.F32 R9, -RZ, R36.H1_H1 ;  /* 0x30000024ff097230 */ /* 0x000fe40000004100 */
[----:B------:R-:W-:Y:S01]  /*de40*/  FFMA.FTZ R24, R13, R5, -R0 ;  /* 0x000000050d187223 */ /* 0x000fe20000010800 */
[----:B------:R-:W-:Y:S02]  /*de50*/  HADD2.F32 R11, -RZ, R11.H1_H1 ;  /* 0x3000000bff0b7230 */ /* 0x000fe40000004100 */
[----:B------:R-:W-:Y:S01]  /*de60*/  FMUL.FTZ R28, R25, R53 ;  /* 0x00000035191c7220 */ /* 0x000fe20000410000 */
[----:B------:R-:W-:-:S02]  /*de70*/  HADD2.F32 R20, -RZ, R50.H0_H0 ;  /* 0x20000032ff147230 */ /* 0x000fc40000004100 */
[-C--:B------:R-:W-:Y:S01]  /*de80*/  FMUL.FTZ R5, R25, R9.reuse ;  /* 0x0000000919057220 */ /* 0x080fe20000410000 */
[----:B------:R-:W-:Y:S02]  /*de90*/  HADD2.F32 R0, -RZ, R46.H0_H0 ;  /* 0x2000002eff007230 */ /* 0x000fe40000004100 */
[----:B------:R-:W-:Y:S01]  /*dea0*/  FFMA.FTZ R26, R13, R12, R26 ;  /* 0x0000000c0d1a7223 */ /* 0x000fe2000001001a */
[C---:B------:R-:W-:Y:S01]  /*deb0*/  FFMA.FTZ R28, R14.reuse, R9, R28 ;  /* 0x000000090e1c7223 */ /* 0x040fe2000001001c */
[----:B------:R-:W-:Y:S01]  /*dec0*/  FFMA.FTZ R53, R14, R53, -R5 ;  /* 0x000000350e357223 */ /* 0x000fe20000010805 */
[C---:B------:R-:W-:Y:S01]  /*ded0*/  FMUL.FTZ R12, R11.reuse, R20 ;  /* 0x000000140b0c7220 */ /* 0x040fe20000410000 */
[----:B------:R-:W-:Y:S01]  /*dee0*/  FMUL.FTZ R14, R11, R0 ;  /* 0x000000000b0e7220 */ /* 0x000fe20000410000 */
[----:B------:R-:W-:Y:S02]  /*def0*/  HADD2.F32 R8, -RZ, R8.H1_H1 ;  /* 0x30000008ff087230 */ /* 0x000fe40000004100 */
        /* <DEDUP_REMOVED lines=25> */
.L_x_6997:
[----:B------:R-:W-:Y:S05]  /*e090*/  BSYNC B0 ;  /* 0x0000000000007941 */ /* 0x000fea0003800000 */
.L_x_6957:
        /* <DEDUP_REMOVED lines=8> */
.L_x_6955:
[----:B------:R-:W-:-:S05]  /*e120*/  IMAD.U32 R0, RZ, RZ, UR39 ;  /* 0x00000027ff007e24 */ /* 0x000fca000f8e00ff */
[----:B------:R-:W-:-:S13]  /*e130*/  ISETP.NE.AND P0, PT, R0, 0x3, PT ;  /* 0x000000030000780c */ /* 0x000fda0003f05270 */
[----:B------:R-:W-:Y:S05]  /*e140*/  @!P0 BRA `(.L_x_7024) ;  /* 0x0000000000048947 */ /* 0x000fea0003800000 */
[----:B------:R-:W-:Y:S01]  /*e150*/  BPT.TRAP 0x1 ;  /* 0x000000040000795c */ /* 0x000fe20000300000 */
.L_x_7024:
[----:B-12-4-:R-:W-:Y:S01]  /*e160*/  IMAD R3, R184, 0x8, R2 ;  /* 0x00000008b8037824 */ /* 0x016fe200078e0202 */
[----:B------:R-:W-:-:S04]  /*e170*/  SHF.L.U32 R0, R186, 0x1f, RZ ;  /* 0x0000001fba007819 */ /* 0x000fc800000006ff */
[----:B------:R1:W2:Y:S01]  /*e180*/  SYNCS.PHASECHK.TRANS64.TRYWAIT P2, [R3+URZ+0x28830], R0 ;  /* 0x02883000030075a7 */ /* 0x0002a2000804017f */
[----:B------:R-:W-:Y:S05]  /*e190*/  @!P0 BRA `(.L_x_7025) ;  /* 0x0000000000048947 */ /* 0x000fea0003800000 */
[----:B------:R-:W-:Y:S01]  /*e1a0*/  BPT.TRAP 0x1 ;  /* 0x000000040000795c */ /* 0x000fe20000300000 */
.L_x_7025:
[----:B---3--:R-:W3:Y:S02]  /*e1b0*/  S2R R4, SR_TID.X ;  /* 0x0000000000047919 */ /* 0x008ee40000002100 */
[----:B---3--:R-:W-:-:S04]  /*e1c0*/  LOP3.LUT R4, R4, 0x7f, RZ, 0xc0, !PT ;  /* 0x0000007f04047812 */ /* 0x008fc800078ec0ff */
[----:B------:R-:W-:Y:S01]  /*e1d0*/  ISETP.NE.AND P1, PT, R4, RZ, PT ;  /* 0x000000ff0400720c */ /* 0x000fe20003f25270 */
[----:B--2---:R-:W-:-:S12]  /*e1e0*/  @P2 BRA `(.L_x_7026) ;  /* 0x0000000000082947 */ /* 0x004fd80003800000 */
[----:B------:R-:W2:Y:S02]  /*e1f0*/  SYNCS.PHASECHK.TRANS64.TRYWAIT P2, [R3+URZ+0x28830], R0 ;  /* 0x02883000030075a7 */ /* 0x000ea4000804017f */
[----:B--2---:R-:W-:Y:S05]  /*e200*/  @!P2 BRA `(.L_x_7027) ;  /* 0x0000015c0070a947 */ /* 0x004fea0003800000 */
.L_x_7026:
[----:B------:R-:W-:Y:S05]  /*e210*/  WARPSYNC.ALL ;  /* 0x0000000000007948 */ /* 0x000fea0003800000 */
[----:B-12---:R-:W-:Y:S01]  /*e220*/  VIADD R0, R2, 0x18400 ;  /* 0x0001840002007836 */ /* 0x006fe20000000000 */
[----:B------:R-:W-:Y:S01]  /*e230*/  R2UR UR32, R52 ;  /* 0x00000000342072ca */ /* 0x000fe200000e0000 */
[----:B------:R-:W-:Y:S01]  /*e240*/  IMAD.MOV.U32 R5, RZ, RZ, 0x40000040 ;  /* 0x40000040ff057424 */ /* 0x000fe200078e00ff */
[----:B------:R-:W-:Y:S01]  /*e250*/  WARPGROUP.ARRIVE ;  /* 0x00000000000079c5 */ /* 0x000fe20000000000 */
[----:B------:R-:W-:Y:S01]  /*e260*/  UMOV UR33, 0x40000040 ;  /* 0x4000004000217882 */ /* 0x000fe20000000000 */
[----:B------:R-:W-:Y:S01]  /*e270*/  SHF.R.U32.HI R0, RZ, 0x4, R0 ;  /* 0x00000004ff007819 */ /* 0x000fe20000011600 */
[----:B------:R-:W-:Y:S01]  /*e280*/  IMAD.MOV.U32 R7, RZ, RZ, 0x40000040 ;  /* 0x40000040ff077424 */ /* 0x000fe200078e00ff */
[----:B------:R-:W-:Y:S01]  /*e290*/  R2UR UR35, R5 ;  /* 0x00000000052372ca */ /* 0x000fe200000e0000 */
[----:B------:R-:W-:Y:S01]  /*e2a0*/  UMOV UR5, 0x40000040 ;  /* 0x4000004000057882 */ /* 0x000fe20000000000 */
[----:B------:R-:W-:Y:S01]  /*e2b0*/  LOP3.LUT R0, R0, 0x3fff, RZ, 0xc0, !PT ;  /* 0x00003fff00007812 */ /* 0x000fe200078ec0ff */
[----:B------:R-:W-:Y:S01]  /*e2c0*/  UMOV UR9, 0x40000040 ;  /* 0x4000004000097882 */ /* 0x000fe20000000000 */
[----:B------:R-:W-:Y:S01]  /*e2d0*/  R2UR UR7, R7 ;  /* 0x00000000070772ca */ /* 0x000fe200000e0000 */
[----:B------:R-:W-:Y:S01]  /*e2e0*/  IMAD.MOV.U32 R7, RZ, RZ, 0x40000040 ;  /* 0x40000040ff077424 */ /* 0x000fe200078e00ff */
[----:B------:R-:W-:Y:S01]  /*e2f0*/  LOP3.LUT R8, R0, 0x10000, RZ, 0xfc, !PT ;  /* 0x0001000000087812 */ /* 0x000fe200078efcff */
[----:B------:R-:W-:Y:S01]  /*e300*/  ULOP3.LUT UR32, UR32, 0x10000, URZ, 0xfc, !UPT ;  /* 0x0001000020207892 */ /* 0x000fe2000f8efc3f */
[----:B------:R-:W-:Y:S01]  /*e310*/  IMAD.MOV.U32 R5, RZ, RZ, 0x40000040 ;  /* 0x40000040ff057424 */ /* 0x000fe200078e00ff */
[----:B------:R-:W-:Y:S01]  /*e320*/  UMOV UR13, 0x40000040 ;  /* 0x40000040000d7882 */ /* 0x000fe20000000000 */
[----:B------:R-:W-:Y:S01]  /*e330*/  R2UR UR11, R7 ;  /* 0x00000000070b72ca */ /* 0x000fe200000e0000 */
[----:B------:R-:W-:Y:S01]  /*e340*/  IMAD R4, R184, 0x800, R8 ;  /* 0x00000800b8047824 */ /* 0x000fe200078e0208 */
[----:B------:R-:W-:Y:S01]  /*e350*/  UIADD3 UR4, UR32, 0x2, URZ ;  /* 0x0000000220047890 */ /* 0x000fe2000fffe03f */
[----:B------:R-:W-:Y:S01]  /*e360*/  IMAD.MOV.U32 R7, RZ, RZ, 0x40000040 ;  /* 0x40000040ff077424 */ /* 0x000fe200078e00ff */
[----:B------:R-:W-:Y:S01]  /*e370*/  UIADD3 UR8, UR32, 0x4, URZ ;  /* 0x0000000420087890 */ /* 0x000fe2000fffe03f */
[----:B------:R-:W-:Y:S01]  /*e380*/  R2UR UR31, R5 ;  /* 0x00000000051f72ca */ /* 0x000fe200000e0000 */
[----:B------:R-:W-:Y:S01]  /*e390*/  UIADD3 UR12, UR32, 0x6, URZ ;  /* 0x00000006200c7890 */ /* 0x000fe2000fffe03f */
[C---:B------:R-:W-:Y:S01]  /*e3a0*/  R2UR UR34, R4.reuse ;  /* 0x00000000042272ca */ /* 0x040fe200000e0000 */
[----:B------:R-:W-:Y:S01]  /*e3b0*/  UIADD3 UR16, UR32, 0x400, URZ ;  /* 0x0000040020107890 */ /* 0x000fe2000fffe03f */
[----:B------:R-:W-:Y:S01]  /*e3c0*/  IADD3 R6, R4, 0x2, RZ ;  /* 0x0000000204067810 */ /* 0x000fe20007ffe0ff */
[----:B------:R-:W-:Y:S01]  /*e3d0*/  UMOV UR17, 0x40000040 ;  /* 0x4000004000117882 */ /* 0x000fe20000000000 */
[----:B------:R-:W-:Y:S01]  /*e3e0*/  R2UR UR15, R7 ;  /* 0x00000000070f72ca */ /* 0x000fe200000e0000 */
[----:B------:R-:W-:Y:S01]  /*e3f0*/  IMAD.MOV.U32 R7, RZ, RZ, 0x40000040 ;  /* 0x40000040ff077424 */ /* 0x000fe200078e00ff */
[----:B------:R-:W-:Y:S01]  /*e400*/  R2UR UR6, R6 ;  /* 0x00000000060672ca */ /* 0x000fe200000e0000 */
[----:B------:R-:W-:Y:S01]  /*e410*/  VIADD R6, R4, 0x4 ;  /* 0x0000000404067836 */ /* 0x000fe20000000000 */
[----:B------:R-:W-:Y:S01]  /*e420*/  UIADD3 UR20, UR32, 0x402, URZ ;  /* 0x0000040220147890 */ /* 0x000fe2000fffe03f */
[----:B------:R-:W1:Y:S01]  /*e430*/  LDC.64 R10, c[0x0][0x9e0] ;  /* 0x00027800ff0a7b82 */ /* 0x000e620000000a00 */
[----:B------:R-:W-:Y:S01]  /*e440*/  R2UR UR19, R7 ;  /* 0x00000000071372ca */ /* 0x000fe200000e0000 */
[----:B------:R-:W-:Y:S01]  /*e450*/  IMAD.MOV.U32 R7, RZ, RZ, 0x40000040 ;  /* 0x40000040ff077424 */ /* 0x000fe200078e00ff */
[----:B------:R-:W-:Y:S01]  /*e460*/  R2UR UR10, R6 ;  /* 0x00000000060a72ca */ /* 0x000fe200000e0000 */
[----:B------:R-:W-:Y:S01]  /*e470*/  HGMMA.64x128x16.F32 R24, gdesc[UR32], RZ, !UPT, gsb0 ;  /* 0x01e00000201879f0 */ /* 0x000fe2000c0008ff */
[----:B------:R-:W-:Y:S01]  /*e480*/  VIADD R6, R4, 0x6 ;  /* 0x0000000604067836 */ /* 0x000fe20000000000 */
[----:B------:R-:W-:Y:S01]  /*e490*/  UMOV UR21, 0x40000040 ;  /* 0x4000004000157882 */ /* 0x000fe20000000000 */
[----:B------:R-:W-:Y:S01]  /*e4a0*/  R2UR UR23, R7 ;  /* 0x00000000071772ca */ /* 0x000fe200000e0000 */
[----:B------:R-:W-:Y:S01]  /*e4b0*/  IMAD.MOV.U32 R7, RZ, RZ, 0x40000040 ;  /* 0x40000040ff077424 */ /* 0x000fe200078e00ff */
[----:B------:R-:W-:Y:S01]  /*e4c0*/  UIADD3 UR24, UR32, 0x404, URZ ;  /* 0x0000040420187890 */ /* 0x000fe2000fffe03f */
[----:B------:R-:W-:Y:S01]  /*e4d0*/  R2UR UR14, R6 ;  /* 0x00000000060e72ca */ /* 0x000fe200000e0000 */
[----:B------:R-:W-:Y:S01]  /*e4e0*/  VIADD R6, R4, 0x400 ;  /* 0x0000040004067836 */ /* 0x000fe20000000000 */
[----:B------:R-:W-:Y:S01]  /*e4f0*/  UMOV UR25, 0x40000040 ;  /* 0x4000004000197882 */ /* 0x000fe20000000000 */
[----:B------:R-:W-:Y:S01]  /*e500*/  R2UR UR27, R7 ;  /* 0x00000000071b72ca */ /* 0x000fe200000e0000 */
[----:B------:R-:W-:Y:S01]  /*e510*/  UIADD3 UR28, UR32, 0x406, URZ ;  /* 0x00000406201c7890 */ /* 0x000fe2000fffe03f */
[----:B------:R-:W-:Y:S01]  /*e520*/  @!P1 VIADD R0, R3, 0x28840 ;  /* 0x0002884003009836 */ /* 0x000fe20000000000 */
[----:B------:R-:W-:Y:S01]  /*e530*/  R2UR UR18, R6 ;  /* 0x00000000061272ca */ /* 0x000fe200000e0000 */
[----:B------:R-:W-:Y:S01]  /*e540*/  VIADD R6, R4, 0x402 ;  /* 0x0000040204067836 */ /* 0x000fe20000000000 */
[----:B------:R-:W-:Y:S01]  /*e550*/  UMOV UR29, 0x40000040 ;  /* 0x40000040001d7882 */ /* 0x000fe20000000000 */
[----:B------:R-:W-:-:S02]  /*e560*/  LEA R14, R129, 0xffffff80, 0x7 ;  /* 0xffffff80810e7811 */ /* 0x000fc400078e38ff */
[----:B------:R-:W-:Y:S02]  /*e570*/  @!P1 PRMT R0, RZ, 0x654, R0 ;  /* 0x00000654ff009816 */ /* 0x000fe40000000000 */
[----:B------:R-:W-:Y:S01]  /*e580*/  R2UR UR22, R6 ;  /* 0x00000000061672ca */ /* 0x000fe200000e0000 */
[C---:B------:R-:W-:Y:S01]  /*e590*/  VIADD R6, R4.reuse, 0x404 ;  /* 0x0000040404067836 */ /* 0x040fe20000000000 */
[----:B-1----:R-:W-:Y:S01]  /*e5a0*/  ISETP.GE.AND P2, PT, R11, 0x1, PT ;  /* 0x000000010b00780c */ /* 0x002fe20003f46270 */
[----:B------:R-:W-:-:S03]  /*e5b0*/  VIADD R4, R4, 0x406 ;  /* 0x0000040604047836 */ /* 0x000fc60000000000 */
[----:B------:R-:W-:Y:S02]  /*e5c0*/  R2UR UR26, R6 ;  /* 0x00000000061a72ca */ /* 0x000fe400000e0000 */
[----:B------:R-:W-:Y:S01]  /*e5d0*/  R2UR UR30, R4 ;  /* 0x00000000041e72ca */ /* 0x000fe200000e0000 */
[----:B------:R-:W-:-:S04]  /*e5e0*/  IMAD.MOV.U32 R4, RZ, RZ, -0x80 ;  /* 0xffffff80ff047424 */ /* 0x000fc800078e00ff */
[----:B0-----:R-:W-:Y:S02]  /*e5f0*/  IMAD R9, R129, R4, 0x80 ;  /* 0x0000008081097424 */ /* 0x001fe400078e0204 */
[----:B------:R-:W-:Y:S02]  /*e600*/  IMAD R4, R197, 0x80, R204 ;  /* 0x00000080c5047824 */ /* 0x000fe400078e02cc */
[----:B------:R-:W-:-:S04]  /*e610*/  IMAD.IADD R6, R192, 0x1, R9 ;  /* 0x00000001c0067824 */ /* 0x000fc800078e0209 */
[----:B------:R-:W-:Y:S01]  /*e620*/  IMAD R13, R191, -0x2, R6 ;  /* 0xfffffffebf0d7824 */ /* 0x000fe200078e0206 */
[----:B------:R-:W-:Y:S02]  /*e630*/  WARPGROUP.DEPBAR.LE gsb0, 0x0 ;  /* 0x00008000000079c5 */ /* 0x000fe40000010000 */
[----:B------:R-:W-:-:S06]  /*e640*/  WARPGROUP.ARRIVE ;  /* 0x00000000000079c5 */ /* 0x000fcc0000000000 */
[----:B------:R-:W-:Y:S01]  /*e650*/  HGMMA.64x128x16.F32 R24, gdesc[UR4], R24, gsb0 ;  /* 0x01e00000041879f0 */ /* 0x000fe20008000818 */
[----:B------:R-:W-:Y:S02]  /*e660*/  ULDC UR6, c[0x0][0x9dc] ;  /* 0x0002770000067ab9 */ /* 0x000fe40000000800 */
[----:B------:R-:W-:Y:S01]  /*e670*/  IMAD.U32 R7, RZ, RZ, UR6 ;  /* 0x00000006ff077e24 */ /* 0x000fe2000f8e00ff */
        /* <DEDUP_REMOVED lines=20> */
[----:B0-----:R-:W-:-:S05]  /*e7c0*/  IADD3 R0, -R193, 0x1, R6 ;  /* 0x00000001c1007810 */ /* 0x001fca0007ffe106 */
[----:B------:R-:W-:Y:S01]  /*e7d0*/  IMAD R3, R191, -0x2, R0 ;  /* 0xfffffffebf037824 */ /* 0x000fe200078e0200 */
[----:B------:R-:W-:-:S03]  /*e7e0*/  LOP3.LUT R0, RZ, R7, RZ, 0x33, !PT ;  /* 0x00000007ff007212 */ /* 0x000fc600078e33ff */
[C---:B------:R-:W-:Y:S02]  /*e7f0*/  IMAD.IADD R12, R3.reuse, 0x1, R10 ;  /* 0x00000001030c7824 */ /* 0x040fe400078e020a */
[----:B------:R-:W-:-:S03]  /*e800*/  IMAD.IADD R15, R3, 0x1, R0 ;  /* 0x00000001030f7824 */ /* 0x000fc600078e0200 */
[----:B------:R-:W-:Y:S01]  /*e810*/  VIADDMNMX R0, R4, R12, R13, PT ;  /* 0x0000000c04007246 */ /* 0x000fe2000380010d */
        /* <DEDUP_REMOVED lines=13> */
.L_x_7030:
[----:B------:R-:W-:-:S13]  /*e8f0*/  ISETP.NE.AND P3, PT, R11, 0x1, PT ;  /* 0x000000010b00780c */ /* 0x000fda0003f65270 */
[----:B------:R-:W0:Y:S02]  /*e900*/  @P3 LDC.64 R20, c[0x0][0x9e8] ;  /* 0x00027a00ff143b82 */ /* 0x000e240000000a00 */
[----:B0-----:R-:W-:-:S05]  /*e910*/  @P3 IMAD.HI.U32 R6, R5, R20, RZ ;  /* 0x0000001405063227 */ /* 0x001fca00078e00ff */
[----:B------:R-:W-:-:S07]  /*e920*/  @P3 SHF.R.U32.HI R5, RZ, R21, R6 ;  /* 0x00000015ff053219 */ /* 0x000fce0000011606 */
.L_x_7031:
[----:B------:R-:W-:Y:S05]  /*e930*/  BSYNC B0 ;  /* 0x0000000000007941 */ /* 0x000fea0003800000 */
.L_x_7029:
[----:B------:R-:W-:-:S04]  /*e940*/  IMAD R6, R5, R11, -R14 ;  /* 0x0000000b05067224 */ /* 0x000fc800078e0a0e */
[----:B------:R-:W-:-:S05]  /*e950*/  IMAD R6, R191, -0x2, R6 ;  /* 0xfffffffebf067824 */ /* 0x000fca00078e0206 */
[----:B------:R-:W-:Y:S02]  /*e960*/  VIMNMX R3, R3, R6, !PT ;  /* 0x0000000603037248 */ /* 0x000fe40007fe0100 */
[----:B------:R-:W-:-:S07]  /*e970*/  VIADDMNMX R0, R6, R11, R0, PT ;  /* 0x0000000b06007246 */ /* 0x000fce0003800100 */
.L_x_7028:
[C---:B------:R-:W-:Y:S01]  /*e980*/  ISETP.GE.AND P3, PT, R9.reuse, 0x2, PT ;  /* 0x000000020900780c */ /* 0x040fe20003f66270 */
[----:B------:R-:W-:Y:S01]  /*e990*/  VIADD R6, R4, 0x8 ;  /* 0x0000000804067836 */ /* 0x000fe20000000000 */
[----:B------:R-:W-:Y:S02]  /*e9a0*/  ISETP.GE.AND P5, PT, R9, 0x9, PT ;  /* 0x000000090900780c */ /* 0x000fe40003fa6270 */
[----:B------:R-:W-:Y:S02]  /*e9b0*/  ISETP.GT.AND P4, PT, R3, 0x1, !P3 ;  /* 0x000000010300780c */ /* 0x000fe40005f84270 */
[----:B------:R-:W-:Y:S02]  /*e9c0*/  P2R R88, PR, RZ, 0x20 ;  /* 0x00000020ff587803 */ /* 0x000fe40000000000 */
[----:B------:R-:W-:Y:S02]  /*e9d0*/  ISETP.LT.OR P4, PT, R0, 0x2, P4 ;  /* 0x000000020000780c */ /* 0x000fe40002781670 */
[----:B------:R-:W-:-:S02]  /*e9e0*/  VIADDMNMX R6, R6, R12, R13, PT ;  /* 0x0000000c06067246 */ /* 0x000fc4000380010d */
[----:B------:R-:W-:Y:S02]  /*e9f0*/  FSEL R25, R25, -INF , !P4 ;  /* 0xff80000019197808 */ /* 0x000fe40006000000 */
[----:B------:R-:W-:Y:S02]  /*ea00*/  ISETP.GT.AND P4, PT, R3, 0x8, !P5 ;  /* 0x000000080300780c */ /* 0x000fe40006f84270 */
[----:B------:R-:W-:Y:S02]  /*ea10*/  ISETP.GE.AND P5, PT, R9, 0xa, PT ;  /* 0x0000000a0900780c */ /* 0x000fe40003fa6270 */
[----:B------:R-:W-:Y:S02]  /*ea20*/  ISETP.LT.OR P4, PT, R0, 0x9, P4 ;  /* 0x000000090000780c */ /* 0x000fe40002781670 */
[----:B------:R-:W-:Y:S02]  /*ea30*/  P2R R89, PR, RZ, 0x20 ;  /* 0x00000020ff597803 */ /* 0x000fe40000000000 */
[----:B------:R-:W-:-:S02]  /*ea40*/  FSEL R28, R28, -INF , !P4 ;  /* 0xff8000001c1c7808 */ /* 0x000fc40006000000 */
[----:B------:R-:W-:Y:S02]  /*ea50*/  ISETP.GT.AND P4, PT, R3, 0x9, !P5 ;  /* 0x000000090300780c */ /* 0x000fe40006f84270 */
[----:B------:R-:W-:Y:S02]  /*ea60*/  ISETP.GE.AND P5, PT, R9, 0x11, PT ;  /* 0x000000110900780c */ /* 0x000fe40003fa6270 */
[----:B------:R-:W-:Y:S02]  /*ea70*/  ISETP.LT.OR P4, PT, R0, 0xa, P4 ;  /* 0x0000000a0000780c */ /* 0x000fe40002781670 */
[----:B------:R-:W-:Y:S02]  /*ea80*/  P2R R90, PR, RZ, 0x20 ;  /* 0x00000020ff5a7803 */ /* 0x000fe40000000000 */
[----:B------:R-:W-:Y:S02]  /*ea90*/  FSEL R29, R29, -INF , !P4 ;  /* 0xff8000001d1d7808 */ /* 0x000fe40006000000 */
[----:B------:R-:W-:-:S02]  /*eaa0*/  ISETP.GT.AND P4, PT, R3, 0x10, !P5 ;  /* 0x000000100300780c */ /* 0x000fc40006f84270 */
[----:B------:R-:W-:Y:S02]  /*eab0*/  ISETP.GE.AND P5, PT, R9, 0x12, PT ;  /* 0x000000120900780c */ /* 0x000fe40003fa6270 */
[----:B------:R-:W-:Y:S02]  /*eac0*/  ISETP.LT.OR P4, PT, R0, 0x11, P4 ;  /* 0x000000110000780c */ /* 0x000fe40002781670 */
[----:B------:R-:W-:Y:S02]  /*ead0*/  P2R R91, PR, RZ, 0x20 ;  /* 0x00000020ff5b7803 */ /* 0x000fe40000000000 */
[----:B------:R-:W-:Y:S02]  /*eae0*/  FSEL R32, R32, -INF , !P4 ;  /* 0xff80000020207808 */ /* 0x000fe40006000000 */
[----:B------:R-:W-:Y:S02]  /*eaf0*/  ISETP.GT.AND P4, PT, R3, 0x11, !P5 ;  /* 0x000000110300780c */ /* 0x000fe40006f84270 */
[----:B------:R-:W-:-:S02]  /*eb00*/  ISETP.GE.AND P5, PT, R9, 0x19, PT ;  /* 0x000000190900780c */ /* 0x000fc40003fa6270 */
[C---:B------:R-:W-:Y:S02]  /*eb10*/  ISETP.LT.OR P4, PT, R0.reuse, 0x12, P4 ;  /* 0x000000120000780c */ /* 0x040fe40002781670 */
[----:B------:R-:W-:Y:S02]  /*eb20*/  P2R R92, PR, RZ, 0x20 ;  /* 0x00000020ff5c7803 */ /* 0x000fe40000000000 */
[----:B------:R-:W-:Y:S02]  /*eb30*/  FSEL R33, R33, -INF , !P4 ;  /* 0xff80000021217808 */ /* 0x000fe40006000000 */
[----:B------:R-:W-:Y:S02]  /*eb40*/  ISETP.GT.AND P4, PT, R3, 0x18, !P5 ;  /* 0x000000180300780c */ /* 0x000fe40006f84270 */
[----:B------:R-:W-:Y:S02]  /*eb50*/  ISETP.GE.AND P5, PT, R9, 0x1a, PT ;  /* 0x0000001a0900780c */ /* 0x000fe40003fa6270 */
[----:B------:R-:W-:-:S02]  /*eb60*/  ISETP.LT.OR P4, PT, R0, 0x19, P4 ;  /* 0x000000190000780c */ /* 0x000fc40002781670 */
[----:B------:R-:W-:Y:S02]  /*eb70*/  P2R R93, PR, RZ, 0x20 ;  /* 0x00000020ff5d7803 */ /* 0x000fe40000000000 */
[----:B------:R-:W-:Y:S02]  /*eb80*/  FSEL R36, R36, -INF , !P4 ;  /* 0xff80000024247808 */ /* 0x000fe40006000000 */
[----:B------:R-:W-:Y:S02]  /*eb90*/  ISETP.GT.AND P4, PT, R3, 0x19, !P5 ;  /* 0x000000190300780c */ /* 0x000fe40006f84270 */
[----:B------:R-:W-:Y:S02]  /*eba0*/  ISETP.GE.AND P5, PT, R9, 0x21, PT ;  /* 0x000000210900780c */ /* 0x000fe40003fa6270 */
[----:B------:R-:W-:Y:S02]  /*ebb0*/  ISETP.LT.OR P4, PT, R0, 0x1a, P4 ;  /* 0x0000001a0000780c */ /* 0x000fe40002781670 */
[----:B------:R-:W-:-:S02]  /*ebc0*/  P2R R94, PR, RZ, 0x20 ;  /* 0x00000020ff5e7803 */ /* 0x000fc40000000000 */
        /* <DEDUP_REMOVED lines=136> */
.L_x_7034:
[----:B------:R-:W-:-:S13]  /*f450*/  ISETP.NE.AND P6, PT, R11, 0x1, PT ;  /* 0x000000010b00780c */ /* 0x000fda0003fc5270 */
[----:B------:R-:W0:Y:S02]  /*f460*/  @P6 LDC.64 R12, c[0x0][0x9e8] ;  /* 0x00027a00ff0c6b82 */ /* 0x000e240000000a00 */
[----:B0-----:R-:W-:-:S05]  /*f470*/  @P6 IMAD.HI.U32 R12, R0, R12, RZ ;  /* 0x0000000c000c6227 */ /* 0x001fca00078e00ff */
[----:B------:R-:W-:-:S07]  /*f480*/  @P6 SHF.R.U32.HI R0, RZ, R13, R12 ;  /* 0x0000000dff006219 */ /* 0x000fce000001160c */
.L_x_7035:
[----:B------:R-:W-:Y:S05]  /*f490*/  BSYNC B0 ;  /* 0x0000000000007941 */ /* 0x000fea0003800000 */
.L_x_7033:
[----:B------:R-:W-:-:S04]  /*f4a0*/  IMAD R0, R0, R11, -R14 ;  /* 0x0000000b00007224 */ /* 0x000fc800078e0a0e */
[----:B------:R-:W-:-:S05]  /*f4b0*/  IMAD R0, R191, -0x2, R0 ;  /* 0xfffffffebf007824 */ /* 0x000fca00078e0200 */
[----:B------:R-:W-:Y:S02]  /*f4c0*/  VIMNMX R3, R3, R0, !PT ;  /* 0x0000000003037248 */ /* 0x000fe40007fe0100 */
[----:B------:R-:W-:-:S07]  /*f4d0*/  VIADDMNMX R6, R0, R11, R6, PT ;  /* 0x0000000b00067246 */ /* 0x000fce0003800106 */
.L_x_7032:
        /* <DEDUP_REMOVED lines=31> */
[C---:B------:R-:W-:Y:S02]  /*f6d0*/  ISETP.LT.OR P3, PT, R6.reuse, 0x12, P3 ;  /* 0x000000120600780c */ /* 0x040fe40001f61670 */
[----:B------:R-:W-:Y:S02]  /*f6e0*/  FMNMX.FTZ R5, R49, R0, !PT ;  /* 0x0000000031057209 */ /* 0x000fe40007810000 */
[----:B------:R-:W-:Y:S02]  /*f6f0*/  FSEL R35, R35, -INF , !P3 ;  /* 0xff80000023237808 */ /* 0x000fe40005800000 */
[----:B------:R-:W-:Y:S02]  /*f700*/  ISETP.GT.AND P3, PT, R3, 0x18, !P6 ;  /* 0x000000180300780c */ /* 0x000fe40007764270 */
[----:B------:R-:W-:Y:S02]  /*f710*/  ISETP.NE.AND P6, PT, R103, RZ, PT ;  /* 0x000000ff6700720c */ /* 0x000fe40003fc5270 */
        /* <DEDUP_REMOVED lines=53> */
[----:B------:R-:W-:Y:S02]  /*fa70*/  ISETP.NE.AND P3, PT, R100, RZ, PT ;  /* 0x000000ff6400720c */ /* 0x000fe40003f65270 */
[----:B------:R-:W-:Y:S02]  /*fa80*/  FSEL R83, R83, -INF , !P4 ;  /* 0xff80000053537808 */ /* 0x000fe40006000000 */
[----:B------:R-:W-:-:S02]  /*fa90*/  ISETP.GT.AND P3, PT, R3, 0x38, !P3 ;  /* 0x000000380300780c */ /* 0x000fc40005f64270 */
[----:B------:R-:W-:Y:S02]  /*faa0*/  FSEL R86, R86, -INF , !P5 ;  /* 0xff80000056567808 */ /* 0x000fe40006800000 */
[----:B------:R-:W-:Y:S02]  /*fab0*/  ISETP.LT.OR P3, PT, R6, 0x39, P3 ;  /* 0x000000390600780c */ /* 0x000fe40001f61670 */
[----:B0-----:R-:W-:Y:S02]  /*fac0*/  FMNMX.FTZ R9, R5, R0, !PT ;  /* 0x0000000005097209 */ /* 0x001fe40007810000 */
[----:B------:R-:W-:Y:S02]  /*fad0*/  FSEL R54, R54, -INF , !P3 ;  /* 0xff80000036367808 */ /* 0x000fe40005800000 */
[----:B------:R-:W-:Y:S01]  /*fae0*/  ISETP.NE.AND P3, PT, R101, RZ, PT ;  /* 0x000000ff6500720c */ /* 0x000fe20003f65270 */
[----:B------:R-:W0:Y:S03]  /*faf0*/  SHFL.BFLY PT, R0, R9, 0x1, 0x1f ;  /* 0x0c201f0009007f89 */ /* 0x000e2600000e0000 */
[----:B------:R-:W-:-:S04]  /*fb00*/  ISETP.GT.AND P3, PT, R3, 0x39, !P3 ;  /* 0x000000390300780c */ /* 0x000fc80005f64270 */
[----:B------:R-:W-:-:S04]  /*fb10*/  ISETP.LT.OR P3, PT, R6, 0x3a, P3 ;  /* 0x0000003a0600780c */ /* 0x000fc80001f61670 */
[----:B------:R-:W-:Y:S02]  /*fb20*/  FSEL R55, R55, -INF , !P3 ;  /* 0xff80000037377808 */ /* 0x000fe40005800000 */
[----:B------:R-:W-:-:S04]  /*fb30*/  ISETP.NE.AND P3, PT, R102, RZ, PT ;  /* 0x000000ff6600720c */ /* 0x000fc80003f65270 */
[----:B------:R-:W-:-:S04]  /*fb40*/  ISETP.GT.AND P3, PT, R3, 0x40, !P3 ;  /* 0x000000400300780c */ /* 0x000fc80005f64270 */
[----:B------:R-:W-:Y:S02]  /*fb50*/  ISETP.LT.OR P3, PT, R6, 0x41, P3 ;  /* 0x000000410600780c */ /* 0x000fe40001f61670 */
[----:B0-----:R-:W-:Y:S02]  /*fb60*/  FMNMX.FTZ R0, R9, R0, !PT ;  /* 0x0000000009007209 */ /* 0x001fe40007810000 */
[----:B------:R-:W-:Y:S02]  /*fb70*/  FSEL R58, R58, -INF , !P3 ;  /* 0xff8000003a3a7808 */ /* 0x000fe40005800000 */
[----:B------:R-:W-:Y:S01]  /*fb80*/  ISETP.GT.AND P3, PT, R3, 0x41, !P6 ;  /* 0x000000410300780c */ /* 0x000fe20007764270 */
[----:B------:R-:W-:Y:S01]  /*fb90*/  FMUL.FTZ R12, R0, UR44 ;  /* 0x0000002c000c7c20 */ /* 0x000fe20008410000 */
        /* <DEDUP_REMOVED lines=51> */
[--C-:B------:R-:W-:Y:S01]  /*fed0*/  FFMA.FTZ R180, R24, UR44, -R14.reuse ;  /* 0x0000002c18b47c23 */ /* 0x100fe2000801080e */
[----:B------:R-:W-:Y:S01]  /*fee0*/  ISETP.LT.OR P3, PT, R6, 0x1, P3 ;  /* 0x000000010600780c */ /* 0x000fe20001f61670 */
[--C-:B------:R-:W-:Y:S01]  /*fef0*/  FFMA.FTZ R5, R25, UR44, -R14.reuse ;  /* 0x0000002c19057c23 */ /* 0x100fe2000801080e */
[--C-:B------:R-:W-:Y:S01]  /*ff00*/  FFMA.FTZ R182, R28, UR44, -R14.reuse ;  /* 0x0000002c1cb67c23 */ /* 0x100fe2000801080e */
[--C-:B------:R-:W-:Y:S01]  /*ff10*/  FFMA.FTZ R13, R29, UR44, -R14.reuse ;  /* 0x0000002c1d0d7c23 */ /* 0x100fe2000801080e */
[----:B------:R-:W-:Y:S01]  /*ff20*/  FSEL R26, R26, -INF , !P3 ;  /* 0xff8000001a1a7808 */ /* 0x000fe20005800000 */
[----:B------:R-:W-:Y:S01]  /*ff30*/  MUFU.EX2 R180, R180 ;  /* 0x000000b400b47308 */ /* 0x000fe20000000800 */
[----:B------:R-:W-:Y:S01]  /*ff40*/  ISETP.GT.AND P3, PT, R3, 0x79, !P6 ;  /* 0x000000790300780c */ /* 0x000fe20007764270 */
[--C-:B------:R-:W-:Y:S01]  /*ff50*/  FFMA.FTZ R176, R32, UR44, -R14.reuse ;  /* 0x0000002c20b07c23 */ /* 0x100fe2000801080e */
[----:B------:R-:W-:Y:S01]  /*ff60*/  FMNMX.FTZ R9, R26, R27, !PT ;  /* 0x0000001b1a097209 */ /* 0x000fe20007810000 */
[--C-:B------:R-:W-:Y:S01]  /*ff70*/  FFMA.FTZ R15, R33, UR44, -R14.reuse ;  /* 0x0000002c210f7c23 */ /* 0x100fe2000801080e */
[----:B------:R-:W-:Y:S01]  /*ff80*/  ISETP.LT.OR P3, PT, R6, 0x7a, P3 ;  /* 0x0000007a0600780c */ /* 0x000fe20001f61670 */
[--C-:B------:R-:W-:Y:S01]  /*ff90*/  FFMA.FTZ R178, R36, UR44, -R14.reuse ;  /* 0x0000002c24b27c23 */ /* 0x100fe2000801080e */
[----:B------:R-:W-:Y:S01]  /*ffa0*/  FMNMX.FTZ R12, R30, R9, !PT ;  /* 0x000000091e0c7209 */ /* 0x000fe20007810000 */
[----:B------:R-:W0:Y:S01]  /*ffb0*/  MUFU.EX2 R5, R5 ;  /* 0x0000000500057308 */ /* 0x000e220000000800 */
[----:B------:R-:W-:Y:S01]  /*ffc0*/  FSEL R87, R87, -INF , !P3 ;  /* 0xff80000057577808 */ /* 0x000fe20005800000 */
        /* <DEDUP_REMOVED lines=23> */
[--C-:B------:R-:W-:Y:S01]  /*10140*/  FFMA.FTZ R160, R64, UR44, -R14.reuse ;  /* 0x0000002c40a07c23 */ /* 0x100fe2000801080e */
[--C-:B------:R-:W-:Y:S01]  /*10150*/  FFMA.FTZ R162, R68, UR44, -R14.reuse ;  /* 0x0000002c44a27c23 */ /* 0x100fe2000801080e */
[----:B------:R-:W-:Y:S01]  /*10160*/  FMNMX.FTZ R9, R43, R12, !PT ;  /* 0x0000000c2b097209 */ /* 0x000fe20007810000 */
[--C-:B------:R-:W-:Y:S01]  /*10170*/  FFMA.FTZ R49, R69, UR44, -R14.reuse ;  /* 0x0000002c45317c23 */ /* 0x100fe2000801080e */
[--C-:B------:R-:W-:Y:S01]  /*10180*/  FFMA.FTZ R156, R72, UR44, -R14.reuse ;  /* 0x0000002c489c7c23 */ /* 0x100fe2000801080e */
[--C-:B------:R-:W-:Y:S01]  /*10190*/  FFMA.FTZ R53, R73, UR44, -R14.reuse ;  /* 0x0000002c49357c23 */ /* 0x100fe2000801080e */
[----:B------:R-:W-:Y:S01]  /*101a0*/  FMNMX.FTZ R12, R46, R9, !PT ;  /* 0x000000092e0c7209 */ /* 0x000fe20007810000 */
[----:B------:R-:W4:Y:S01]  /*101b0*/  MUFU.EX2 R15, R15 ;  /* 0x0000000f000f7308 */ /* 0x000f220000000800 */
[--C-:B------:R-:W-:Y:S01]  /*101c0*/  FFMA.FTZ R158, R76, UR44, -R14.reuse ;  /* 0x0000002c4c9e7c23 */ /* 0x100fe2000801080e */
[--C-:B------:R-:W-:Y:S01]  /*101d0*/  FFMA.FTZ R152, R80, UR44, -R14.reuse ;  /* 0x0000002c50987c23 */ /* 0x100fe2000801080e */
[----:B------:R-:W-:Y:S01]  /*101e0*/  FMNMX.FTZ R9, R47, R12, !PT ;  /* 0x0000000c2f097209 */ /* 0x000fe20007810000 */
[--C-:B------:R-:W-:Y:S01]  /*101f0*/  FFMA.FTZ R61, R81, UR44, -R14.reuse ;  /* 0x0000002c513d7c23 */ /* 0x100fe2000801080e */
[--C-:B------:R-:W-:Y:S01]  /*10200*/  FFMA.FTZ R154, R84, UR44, -R14.reuse ;  /* 0x0000002c549a7c23 */ /* 0x100fe2000801080e */
[----:B------:R-:W-:Y:S01]  /*10210*/  FFMA.FTZ R65, R85, UR44, -R14 ;  /* 0x0000002c55417c23 */ /* 0x000fe2000801080e */
[----:B------:R-:W-:Y:S01]  /*10220*/  FMNMX.FTZ R12, R50, R9, !PT ;  /* 0x00000009320c7209 */ /* 0x000fe20007810000 */
[----:B------:R-:W4:Y:S03]  /*10230*/  MUFU.EX2 R178, R178 ;  /* 0x000000b200b27308 */ /* 0x000f260000000800 */
[----:B------:R-:W-:-:S04]  /*10240*/  FMNMX.FTZ R9, R51, R12, !PT ;  /* 0x0000000c33097209 */ /* 0x000fc80007810000 */
[----:B------:R-:W-:Y:S01]  /*10250*/  FMNMX.FTZ R12, R54, R9, !PT ;  /* 0x00000009360c7209 */ /* 0x000fe20007810000 */
[----:B------:R-:W4:Y:S03]  /*10260*/  MUFU.EX2 R21, R21 ;  /* 0x0000001500157308 */ /* 0x000f260000000800 */
[----:B------:R-:W-:-:S04]  /*10270*/  FMNMX.FTZ R9, R55, R12, !PT ;  /* 0x0000000c37097209 */ /* 0x000fc80007810000 */
[----:B------:R-:W-:Y:S01]  /*10280*/  FMNMX.FTZ R12, R58, R9, !PT ;  /* 0x000000093a0c7209 */ /* 0x000fe20007810000 */
[----:B------:R-:W4:Y:S03]  /*10290*/  MUFU.EX2 R172, R172 ;  /* 0x000000ac00ac7308 */ /* 0x000f260000000800 */
        /* <DEDUP_REMOVED lines=20> */
[----:B------:R0:W-:Y:S03]  /*103e0*/  MUFU.EX2 R3, R57 ;  /* 0x0000003900037308 */ /* 0x0001e60000000800 */
[----:B------:R-:W-:-:S05]  /*103f0*/  FMNMX.FTZ R6, R87, R6, !PT ;  /* 0x0000000657067209 */ /* 0x000fca0007810000 */
[----:B------:R-:W1:Y:S01]  /*10400*/  SHFL.BFLY PT, R9, R6, 0x2, 0x1f ;  /* 0x0c401f0006097f89 */ /* 0x000e6200000e0000 */
[----:B0-----:R-:W-:Y:S01]  /*10410*/  FFMA.FTZ R57, R77, UR44, -R14 ;  /* 0x0000002c4d397c23 */ /* 0x001fe2000801080e */
[----:B------:R-:W-:Y:S08]  /*10420*/  MUFU.EX2 R37, R37 ;  /* 0x0000002500257308 */ /* 0x000ff00000000800 */
[----:B------:R-:W-:Y:S08]  /*10430*/  MUFU.EX2 R164, R164 ;  /* 0x000000a400a47308 */ /* 0x000ff00000000800 */
[----:B------:R-:W-:Y:S01]  /*10440*/  MUFU.EX2 R166, R166 ;  /* 0x000000a600a67308 */ /* 0x000fe20000000800 */
[----:B-1----:R-:W-:-:S07]  /*10450*/  FMNMX.FTZ R12, R6, R9, !PT ;  /* 0x00000009060c7209 */ /* 0x002fce0007810000 */
[----:B------:R-:W-:Y:S01]  /*10460*/  MUFU.EX2 R41, R41 ;  /* 0x0000002900297308 */ /* 0x000fe20000000800 */
[----:B------:R-:W0:Y:S07]  /*10470*/  SHFL.BFLY PT, R9, R12, 0x1, 0x1f ;  /* 0x0c201f000c097f89 */ /* 0x000e2e00000e0000 */
[----:B------:R-:W-:Y:S08]  /*10480*/  MUFU.EX2 R160, R160 ;  /* 0x000000a000a07308 */ /* 0x000ff00000000800 */
[----:B------:R-:W-:Y:S08]  /*10490*/  MUFU.EX2 R45, R45 ;  /* 0x0000002d002d7308 */ /* 0x000ff00000000800 */
[----:B------:R-:W-:Y:S01]  /*104a0*/  MUFU.EX2 R162, R162 ;  /* 0x000000a200a27308 */ /* 0x000fe20000000800 */
[----:B0-----:R-:W-:-:S04]  /*104b0*/  FMNMX.FTZ R9, R12, R9, !PT ;  /* 0x000000090c097209 */ /* 0x001fc80007810000 */
[C---:B------:R-:W-:Y:S01]  /*104c0*/  FSETP.NEU.FTZ.AND P3, PT, R9.reuse, -INF , PT ;  /* 0xff8000000900780b */ /* 0x040fe20003f7d000 */
[----:B------:R-:W-:Y:S02]  /*104d0*/  FMUL.FTZ R6, R9, UR44 ;  /* 0x0000002c09067c20 */ /* 0x000fe40008410000 */
[----:B------:R-:W-:Y:S03]  /*104e0*/  MUFU.EX2 R49, R49 ;  /* 0x0000003100317308 */ /* 0x000fe60000000800 */
[----:B------:R-:W-:-:S05]  /*104f0*/  FSEL R6, R6, RZ, P3 ;  /* 0x000000ff06067208 */ /* 0x000fca0001800000 */
[----:B------:R-:W-:Y:S01]  /*10500*/  MUFU.EX2 R156, R156 ;  /* 0x0000009c009c7308 */ /* 0x000fe20000000800 */
[--C-:B------:R-:W-:Y:S01]  /*10510*/  FFMA.FTZ R12, R27, UR44, -R6.reuse ;  /* 0x0000002c1b0c7c23 */ /* 0x100fe20008010806 */
[----:B------:R-:W-:Y:S01]  /*10520*/  FADD.FTZ R27, R180, R5 ;  /* 0x00000005b41b7221 */ /* 0x000fe20000010000 */
[--C-:B------:R-:W-:Y:S01]  /*10530*/  FFMA.FTZ R181, R26, UR44, -R6.reuse ;  /* 0x0000002c1ab57c23 */ /* 0x100fe20008010806 */
[--C-:B------:R-:W-:Y:S01]  /*10540*/  FFMA.FTZ R177, R34, UR44, -R6.reuse ;  /* 0x0000002c22b17c23 */ /* 0x100fe20008010806 */
[--C-:B------:R-:W-:Y:S01]  /*10550*/  FFMA.FTZ R183, R30, UR44, -R6.reuse ;  /* 0x0000002c1eb77c23 */ /* 0x100fe20008010806 */
[----:B------:R-:W-:Y:S01]  /*10560*/  FADD.FTZ R34, R182, R27 ;  /* 0x0000001bb6227221 */ /* 0x000fe20000010000 */
[--C-:B------:R-:W-:Y:S01]  /*10570*/  FFMA.FTZ R14, R31, UR44, -R6.reuse ;  /* 0x0000002c1f0e7c23 */ /* 0x100fe20008010806 */
[----:B------:R-:W-:Y:S01]  /*10580*/  MUFU.EX2 R12, R12 ;  /* 0x0000000c000c7308 */ /* 0x000fe20000000800 */
[----:B------:R-:W-:Y:S01]  /*10590*/  FFMA.FTZ R20, R35, UR44, -R6 ;  /* 0x0000002c23147c23 */ /* 0x000fe20008010806 */
[----:B--2---:R-:W-:Y:S01]  /*105a0*/  FADD.FTZ R27, R13, R34 ;  /* 0x000000220d1b7221 */ /* 0x004fe20000010000 */
[--C-:B------:R-:W-:Y:S01]  /*105b0*/  FFMA.FTZ R179, R38, UR44, -R6.reuse ;  /* 0x0000002c26b37c23 */ /* 0x100fe20008010806 */
[--C-:B------:R-:W-:Y:S01]  /*105c0*/  FFMA.FTZ R24, R39, UR44, -R6.reuse ;  /* 0x0000002c27187c23 */ /* 0x100fe20008010806 */
[--C-:B------:R-:W-:Y:S01]  /*105d0*/  FFMA.FTZ R173, R42, UR44, -R6.reuse ;  /* 0x0000002c2aad7c23 */ /* 0x100fe20008010806 */
[----:B---3--:R-:W-:Y:S01]  /*105e0*/  FADD.FTZ R34, R176, R27 ;  /* 0x0000001bb0227221 */ /* 0x008fe20000010000 */
[--C-:B------:R-:W-:Y:S01]  /*105f0*/  FFMA.FTZ R26, R43, UR44, -R6.reuse ;  /* 0x0000002c2b1a7c23 */ /* 0x100fe20008010806 */
[----:B------:R-:W0:Y:S01]  /*10600*/  MUFU.EX2 R181, R181 ;  /* 0x000000b500b57308 */ /* 0x000e220000000800 */
[----:B------:R-:W-:Y:S01]  /*10610*/  FFMA.FTZ R175, R46, UR44, -R6 ;  /* 0x0000002c2eaf7c23 */ /* 0x000fe20008010806 */
[----:B----4-:R-:W-:Y:S01]  /*10620*/  FADD.FTZ R27, R15, R34 ;  /* 0x000000220f1b7221 */ /* 0x010fe20000010000 */
[--C-:B------:R-:W-:Y:S01]  /*10630*/  FFMA.FTZ R28, R47, UR44, -R6.reuse ;  /* 0x0000002c2f1c7c23 */ /* 0x100fe20008010806 */
[--C-:B------:R-:W-:Y:S01]  /*10640*/  FFMA.FTZ R169, R50, UR44, -R6.reuse ;  /* 0x0000002c32a97c23 */ /* 0x100fe20008010806 */
[--C-:B------:R-:W-:Y:S01]  /*10650*/  FFMA.FTZ R30, R51, UR44, -R6.reuse ;  /* 0x0000002c331e7c23 */ /* 0x100fe20008010806 */
[----:B------:R-:W-:Y:S01]  /*10660*/  FADD.FTZ R36, R178, R27 ;  /* 0x0000001bb2247221 */ /* 0x000fe20000010000 */
[--C-:B------:R-:W-:Y:S01]  /*10670*/  FFMA.FTZ R171, R54, UR44, -R6.reuse ;  /* 0x0000002c36ab7c23 */ /* 0x100fe20008010806 */
[----:B------:R-:W1:Y:S01]  /*10680*/  MUFU.EX2 R183, R183 ;  /* 0x000000b700b77308 */ /* 0x000e620000000800 */
[----:B------:R-:W-:Y:S01]  /*10690*/  FFMA.FTZ R32, R55, UR44, -R6 ;  /* 0x0000002c37207c23 */ /* 0x000fe20008010806 */
[----:B------:R-:W-:Y:S01]  /*106a0*/  FADD.FTZ R27, R21, R36 ;  /* 0x00000024151b7221 */ /* 0x000fe20000010000 */
[--C-:B------:R-:W-:Y:S01]  /*106b0*/  FFMA.FTZ R165, R58, UR44, -R6.reuse ;  /* 0x0000002c3aa57c23 */ /* 0x100fe20008010806 */
[--C-:B------:R-:W-:Y:S01]  /*106c0*/  FFMA.FTZ R59, R59, UR44, -R6.reuse ;  /* 0x0000002c3b3b7c23 */ /* 0x100fe20008010806 */
[--C-:B------:R-:W-:Y:S01]  /*106d0*/  FFMA.FTZ R62, R62, UR44, -R6.reuse ;  /* 0x0000002c3e3e7c23 */ /* 0x100fe20008010806 */
[----:B------:R-:W-:Y:S01]  /*106e0*/  FADD.FTZ R38, R172, R27 ;  /* 0x0000001bac267221 */ /* 0x000fe20000010000 */
[----:B------:R-:W-:Y:S01]  /*106f0*/  FFMA.FTZ R63, R63, UR44, -R6 ;  /* 0x0000002c3f3f7c23 */ /* 0x000fe20008010806 */
[----:B------:R-:W2:Y:S01]  /*10700*/  MUFU.EX2 R14, R14 ;  /* 0x0000000e000e7308 */ /* 0x000ea20000000800 */
[----:B0-----:R-:W-:Y:S01]  /*10710*/  FADD.FTZ R36, R181, R12 ;  /* 0x0000000cb5247221 */ /* 0x001fe20000010000 */
[----:B------:R-:W-:Y:S01]  /*10720*/  FADD.FTZ R31, R25, R38 ;  /* 0x00000026191f7221 */ /* 0x000fe20000010000 */
[--C-:B------:R-:W-:Y:S01]  /*10730*/  FFMA.FTZ R66, R66, UR44, -R6.reuse ;  /* 0x0000002c42427c23 */ /* 0x100fe20008010806 */
[--C-:B------:R-:W-:Y:S01]  /*10740*/  FFMA.FTZ R67, R67, UR44, -R6.reuse ;  /* 0x0000002c43437c23 */ /* 0x100fe20008010806 */
[--C-:B------:R-:W-:Y:S01]  /*10750*/  FFMA.FTZ R70, R70, UR44, -R6.reuse ;  /* 0x0000002c46467c23 */ /* 0x100fe20008010806 */
[----:B------:R-:W-:Y:S01]  /*10760*/  FADD.FTZ R38, R174, R31 ;  /* 0x0000001fae267221 */ /* 0x000fe20000010000 */
[----:B------:R-:W-:Y:S01]  /*10770*/  FFMA.FTZ R71, R71, UR44, -R6 ;  /* 0x0000002c47477c23 */ /* 0x000fe20008010806 */
[----:B------:R-:W0:Y:S01]  /*10780*/  MUFU.EX2 R177, R177 ;  /* 0x000000b100b17308 */ /* 0x000e220000000800 */
[----:B-1----:R-:W-:Y:S01]  /*10790*/  FADD.FTZ R27, R183, R36 ;  /* 0x00000024b71b7221 */ /* 0x002fe20000010000 */
[----:B------:R-:W-:Y:S01]  /*107a0*/  FADD.FTZ R31, R29, R38 ;  /* 0x000000261d1f7221 */ /* 0x000fe20000010000 */
[--C-:B------:R-:W-:Y:S01]  /*107b0*/  FFMA.FTZ R74, R74, UR44, -R6.reuse ;  /* 0x0000002c4a4a7c23 */ /* 0x100fe20008010806 */
[--C-:B------:R-:W-:Y:S01]  /*107c0*/  FFMA.FTZ R75, R75, UR44, -R6.reuse ;  /* 0x0000002c4b4b7c23 */ /* 0x100fe20008010806 */
[--C-:B------:R-:W-:Y:S01]  /*107d0*/  FFMA.FTZ R78, R78, UR44, -R6.reuse ;  /* 0x0000002c4e4e7c23 */ /* 0x100fe20008010806 */
[----:B------:R-:W-:Y:S01]  /*107e0*/  FADD.FTZ R38, R168, R31 ;  /* 0x0000001fa8267221 */ /* 0x000fe20000010000 */
[----:B------:R-:W-:Y:S01]  /*107f0*/  FFMA.FTZ R79, R79, UR44, -R6 ;  /* 0x0000002c4f4f7c23 */ /* 0x000fe20008010806 */
[----:B------:R-:W1:Y:S01]  /*10800*/  MUFU.EX2 R20, R20 ;  /* 0x0000001400147308 */ /* 0x000e620000000800 */
[----:B--2---:R-:W-:Y:S01]  /*10810*/  FADD.FTZ R36, R14, R27 ;  /* 0x0000001b0e247221 */ /* 0x004fe20000010000 */
        /* <DEDUP_REMOVED lines=9> */
[----:B------:R-:W-:-:S02]  /*108b0*/  F2FP.F16.F32.PACK_AB R180, R5, R180 ;  /* 0x000000b405b4723e */ /* 0x000fc400000000ff */
[----:B------:R-:W-:Y:S01]  /*108c0*/  F2FP.F16.F32.PACK_AB R182, R13, R182 ;  /* 0x000000b60db6723e */ /* 0x000fe200000000ff */
[----:B------:R-:W-:Y:S01]  /*108d0*/  FADD.FTZ R38, R164, R31 ;  /* 0x0000001fa4267221 */ /* 0x000fe20000010000 */
[C---:B------:R-:W-:Y:S01]  /*108e0*/  F2FP.F16.F32.PACK_AB R164, R3.reuse, R164 ;  /* 0x000000a403a4723e */ /* 0x040fe200000000ff */
[----:B------:R-:W0:Y:S01]  /*108f0*/  MUFU.EX2 R24, R24 ;  /* 0x0000001800187308 */ /* 0x000e220000000800 */
[----:B-1----:R-:W-:Y:S01]  /*10900*/  FADD.FTZ R36, R20, R27 ;  /* 0x0000001b14247221 */ /* 0x002fe20000010000 */
[----:B------:R-:W-:Y:S01]  /*10910*/  FADD.FTZ R31, R3, R38 ;  /* 0x00000026031f7221 */ /* 0x000fe20000010000 */
[----:B------:R-:W-:Y:S02]  /*10920*/  F2FP.F16.F32.PACK_AB R181, R12, R181 ;  /* 0x000000b50cb5723e */ /* 0x000fe400000000ff */
[----:B------:R-:W-:Y:S01]  /*10930*/  F2FP.F16.F32.PACK_AB R183, R14, R183 ;  /* 0x000000b70eb7723e */ /* 0x000fe200000000ff */
[----:B------:R-:W-:Y:S01]  /*10940*/  FADD.FTZ R38, R166, R31 ;  /* 0x0000001fa6267221 */ /* 0x000fe20000010000 */
[----:B------:R-:W-:Y:S01]  /*10950*/  IMAD.IADD R14, R192, 0x1, -R193 ;  /* 0x00000001c00e7824 */ /* 0x000fe200078e0ac1 */
        /* <DEDUP_REMOVED lines=11> */
[----:B------:R-:W-:Y:S02]  /*10a10*/  F2FP.F16.F32.PACK_AB R168, R33, R168 ;  /* 0x000000a821a8723e */ /* 0x000fe400000000ff */
[----:B------:R-:W-:Y:S01]  /*10a20*/  F2FP.F16.F32.PACK_AB R170, R37, R170 ;  /* 0x000000aa25aa723e */ /* 0x000fe200000000ff */
[----:B------:R-:W0:Y:S01]  /*10a30*/  MUFU.EX2 R175, R175 ;  /* 0x000000af00af7308 */ /* 0x000e220000000800 */
[----:B-1----:R-:W-:Y:S01]  /*10a40*/  FADD.FTZ R27, R173, R36 ;  /* 0x00000024ad1b7221 */ /* 0x002fe20000010000 */
[----:B------:R-:W-:-:S02]  /*10a50*/  F2FP.F16.F32.PACK_AB R166, R41, R166 ;  /* 0x000000a629a6723e */ /* 0x000fc400000000ff */
[----:B------:R-:W-:Y:S02]  /*10a60*/  F2FP.F16.F32.PACK_AB R160, R45, R160 ;  /* 0x000000a02da0723e */ /* 0x000fe400000000ff */
[----:B------:R-:W-:Y:S02]  /*10a70*/  F2FP.F16.F32.PACK_AB R177, R20, R177 ;  /* 0x000000b114b1723e */ /* 0x000fe400000000ff */
[----:B------:R-:W1:Y:S01]  /*10a80*/  MUFU.EX2 R28, R28 ;  /* 0x0000001c001c7308 */ /* 0x000e620000000800 */
[----:B--2---:R-:W-:Y:S01]  /*10a90*/  FADD.FTZ R36, R26, R27 ;  /* 0x0000001b1a247221 */ /* 0x004fe20000010000 */
[----:B------:R-:W-:Y:S02]  /*10aa0*/  F2FP.F16.F32.PACK_AB R179, R24, R179 ;  /* 0x000000b318b3723e */ /* 0x000fe400000000ff */
[----:B------:R-:W-:-:S04]  /*10ab0*/  F2FP.F16.F32.PACK_AB R173, R26, R173 ;  /* 0x000000ad1aad723e */ /* 0x000fc800000000ff */
        /* <DEDUP_REMOVED lines=11> */
[----:B-1----:R-:W-:Y:S01]  /*10b70*/  FADD.FTZ R27, R171, R36 ;  /* 0x00000024ab1b7221 */ /* 0x002fe20000010000 */
[----:B------:R-:W-:Y:S01]  /*10b80*/  FADD.FTZ R36, R162, R31 ;  /* 0x0000001fa2247221 */ /* 0x000fe20000010000 */
[----:B------:R-:W-:-:S03]  /*10b90*/  F2FP.F16.F32.PACK_AB R162, R49, R162 ;  /* 0x000000a231a2723e */ /* 0x000fc600000000ff */
[----:B------:R-:W-:Y:S02]  /*10ba0*/  FADD.FTZ R13, R49, R36 ;  /* 0x00000024310d7221 */ /* 0x000fe40000010000 */
[----:B------:R-:W1:Y:S01]  /*10bb0*/  MUFU.EX2 R34, R59 ;  /* 0x0000003b00227308 */ /* 0x000e620000000800 */
[----:B--2---:R-:W-:Y:S01]  /*10bc0*/  FADD.FTZ R6, R32, R27 ;  /* 0x0000001b20067221 */ /* 0x004fe20000010000 */
[----:B------:R-:W-:Y:S01]  /*10bd0*/  FADD.FTZ R36, R156, R13 ;  /* 0x0000000d9c247221 */ /* 0x000fe20000010000 */
        /* <DEDUP_REMOVED lines=18> */
[----:B------:R-:W-:-:S04]  /*10d00*/  IMAD R13, R197, 0x80, R14 ;  /* 0x00000080c50d7824 */ /* 0x000fc800078e020e */
[----:B------:R-:W-:Y:S02]  /*10d10*/  IMAD.IADD R10, R13, 0x1, R10 ;  /* 0x000000010d0a7824 */ /* 0x000fe400078e020a */
        /* <DEDUP_REMOVED lines=34> */
[----:B--2---:R-:W-:Y:S01]  /*10f40*/  FADD.FTZ R12, R86, R3 ;  /* 0x00000003560c7221 */ /* 0x004fe20000010000 */
[----:B------:R-:W-:Y:S02]  /*10f50*/  VIADD R3, R129, 0xfffffffe ;  /* 0xfffffffe81037836 */ /* 0x000fe40000000000 */
[C---:B0-----:R-:W-:Y:S01]  /*10f60*/  FADD.FTZ R6, R65.reuse, R6 ;  /* 0x0000000641067221 */ /* 0x041fe20000010000 */
[----:B------:R-:W-:Y:S01]  /*10f70*/  F2FP.F16.F32.PACK_AB R154, R65, R154 ;  /* 0x0000009a419a723e */ /* 0x000fe200000000ff */
[C---:B-1----:R-:W-:Y:S01]  /*10f80*/  FADD.FTZ R5, R87.reuse, R12 ;  /* 0x0000000c57057221 */ /* 0x042fe20000010000 */
[----:B------:R-:W-:Y:S01]  /*10f90*/  F2FP.F16.F32.PACK_AB R155, R87, R86 ;  /* 0x00000056579b723e */ /* 0x000fe200000000ff */
        /* <DEDUP_REMOVED lines=12> */
.L_x_7038:
[----:B------:R-:W-:-:S13]  /*11060*/  ISETP.NE.AND P3, PT, R11, 0x1, PT ;  /* 0x000000010b00780c */ /* 0x000fda0003f65270 */
[----:B------:R-:W0:Y:S02]  /*11070*/  @P3 LDC.64 R20, c[0x0][0x9e8] ;  /* 0x00027a00ff143b82 */ /* 0x000e240000000a00 */
[----:B0-----:R-:W-:-:S05]  /*11080*/  @P3 IMAD.HI.U32 R20, R12, R20, RZ ;  /* 0x000000140c143227 */ /* 0x001fca00078e00ff */
[----:B------:R-:W-:-:S07]  /*11090*/  @P3 SHF.R.U32.HI R12, RZ, R21, R20 ;  /* 0x00000015ff0c3219 */ /* 0x000fce0000011614 */
.L_x_7039:
[----:B------:R-:W-:Y:S05]  /*110a0*/  BSYNC B0 ;  /* 0x0000000000007941 */ /* 0x000fea0003800000 */
.L_x_7037:
[----:B------:R-:W-:-:S05]  /*110b0*/  IMAD R11, R12, R11, R11 ;  /* 0x0000000b0c0b7224 */ /* 0x000fca00078e020b */
[----:B------:R-:W-:-:S07]  /*110c0*/  VIMNMX R10, R10, R11, PT ;  /* 0x0000000b0a0a7248 */ /* 0x000fce0003fe0100 */
.L_x_7036:
[----:B------:R-:W-:Y:S01]  /*110d0*/  SHF.R.S32.HI R11, RZ, 0x1f, R10 ;  /* 0x0000001fff0b7819 */ /* 0x000fe2000001140a */
[----:B------:R-:W-:Y:S01]  /*110e0*/  ULDC UR49, c[0x0][0x9e4] ;  /* 0x0002790000317ab9 */ /* 0x000fe20000000800 */
[----:B------:R-:W-:Y:S01]  /*110f0*/  ULDC UR46, c[0x0][0x9e4] ;  /* 0x00027900002e7ab9 */ /* 0x000fe20000000800 */
[----:B------:R-:W-:Y:S01]  /*11100*/  ULDC UR50, c[0x0][0x9dc] ;  /* 0x0002770000327ab9 */ /* 0x000fe20000000800 */
[----:B------:R-:W-:Y:S01]  /*11110*/  LEA.HI R11, R11, R10, RZ, 0x7 ;  /* 0x0000000a0b0b7211 */ /* 0x000fe200078f38ff */
[----:B------:R-:W-:Y:S01]  /*11120*/  ULDC UR52, c[0x0][0x9dc] ;  /* 0x0002770000347ab9 */ /* 0x000fe20000000800 */
[----:B------:R-:W-:Y:S01]  /*11130*/  ULDC UR45, c[0x0][0x988] ;  /* 0x00026200002d7ab9 */ /* 0x000fe20000000800 */
[----:B------:R-:W-:Y:S01]  /*11140*/  ULDC UR48, c[0x0][0x988] ;  /* 0x0002620000307ab9 */ /* 0x000fe20000000800 */
[----:B------:R-:W-:Y:S01]  /*11150*/  SHF.R.S32.HI R11, RZ, 0x7, R11 ;  /* 0x00000007ff0b7819 */ /* 0x000fe2000001140b */
[----:B------:R-:W-:Y:S01]  /*11160*/  ULDC UR47, c[0x0][0x988] ;  /* 0x00026200002f7ab9 */ /* 0x000fe20000000800 */
[----:B------:R-:W-:Y:S01]  /*11170*/  ULDC UR53, c[0x0][0x9e0] ;  /* 0x0002780000357ab9 */ /* 0x000fe20000000800 */
[----:B------:R-:W-:Y:S01]  /*11180*/  ULDC UR51, c[0x0][0x9e0] ;  /* 0x0002780000337ab9 */ /* 0x000fe20000000800 */
[----:B------:R-:W-:-:S02]  /*11190*/  VIMNMX R20, R198, R11, !PT ;  /* 0x0000000bc6147248 */ /* 0x000fc40007fe0100 */
[----:B------:R-:W-:Y:S02]  /*111a0*/  CS2R R150, SRZ ;  /* 0x0000000000967805 */ /* 0x000fe4000001ff00 */
[----:B------:R-:W-:Y:S02]  /*111b0*/  CS2R R148, SRZ ;  /* 0x0000000000947805 */ /* 0x000fe4000001ff00 */
        /* <DEDUP_REMOVED lines=16> */
[----:B-----5:R-:W-:Y:S02]  /*112c0*/  CS2R R116, SRZ ;  /* 0x0000000000747805 */ /* 0x020fe4000001ff00 */
        /* <DEDUP_REMOVED lines=14> */
[----:B------:R-:W-:Y:S06]  /*113b0*/  @!P3 BRA `(.L_x_7040) ;  /* 0x00000030009cb947 */ /* 0x000fec0003800000 */
[----:B------:R-:W-:Y:S02]  /*113c0*/  IMAD.IADD R21, R4, 0x1, R14 ;  /* 0x0000000104157824 */ /* 0x000fe400078e020e */
[----:B------:R-:W-:Y:S02]  /*113d0*/  IMAD.MOV.U32 R151, RZ, RZ, RZ ;  /* 0x000000ffff977224 */ /* 0x000fe400078e00ff */
[----:B------:R-:W-:-:S07]  /*113e0*/  VIADD R199, R21, 0x8 ;  /* 0x0000000815c77836 */ /* 0x000fce0000000000 */
.L_x_7058:
[----:B------:R-:W-:Y:S01]  /*113f0*/  ISETP.NE.AND P3, PT, R196, RZ, PT ;  /* 0x000000ffc400720c */ /* 0x000fe20003f65270 */
[----:B------:R-:W-:Y:S01]  /*11400*/  VIADD R215, R184, 0x1 ;  /* 0x00000001b8d77836 */ /* 0x000fe20000000000 */
[----:B------:R-:W-:Y:S05]  /*11410*/  YIELD ;  /* 0x0000000000007946 */ /* 0x000fea0003800000 */
[----:B------:R-:W-:-:S04]  /*11420*/  ISETP.NE.AND P4, PT, R215, 0x2, PT ;  /* 0x00000002d700780c */ /* 0x000fc80003f85270 */
[----:B------:R-:W-:Y:S02]  /*11430*/  SEL R15, RZ, 0x1, P4 ;  /* 0x00000001ff0f7807 */ /* 0x000fe40002000000 */
[----:B------:R-:W-:Y:S02]  /*11440*/  SEL R215, R215, RZ, P4 ;  /* 0x000000ffd7d77207 */ /* 0x000fe40002000000 */
[----:B------:R-:W-:Y:S01]  /*11450*/  LOP3.LUT R15, R186, R15, RZ, 0x3c, !PT ;  /* 0x0000000fba0f7212 */ /* 0x000fe200078e3cff */
[----:B------:R-:W-:Y:S06]  /*11460*/  @P3 BRA `(.L_x_7041) ;  /* 0x0000000000303947 */ /* 0x000fec0003800000 */
[----:B------:R-:W-:Y:S05]  /*11470*/  @!P0 BRA `(.L_x_7042) ;  /* 0x0000000000048947 */ /* 0x000fea0003800000 */
[----:B------:R-:W-:Y:S01]  /*11480*/  BPT.TRAP 0x1 ;  /* 0x000000040000795c */ /* 0x000fe20000300000 */
.L_x_7042:
[----:B------:R-:W-:Y:S01]  /*11490*/  IMAD R10, R215, 0x8, R2 ;  /* 0x00000008d70a7824 */ /* 0x000fe200078e0202 */
[----:B------:R-:W-:-:S04]  /*114a0*/  SHF.L.U32 R7, R15, 0x1f, RZ ;  /* 0x0000001f0f077819 */ /* 0x000fc800000006ff */
[----:B------:R0:W1:Y:S01]  /*114b0*/  SYNCS.PHASECHK.TRANS64.TRYWAIT P4, [R10+URZ+0x28830], R7 ;  /* 0x028830070a0075a7 */ /* 0x000062000808017f */
[----:B------:R-:W-:Y:S05]  /*114c0*/  @!P0 BRA `(.L_x_7043) ;  /* 0x0000000000048947 */ /* 0x000fea0003800000 */
[----:B------:R-:W-:Y:S01]  /*114d0*/  BPT.TRAP 0x1 ;  /* 0x000000040000795c */ /* 0x000fe20000300000 */
.L_x_7043:
[----:B------:R-:W-:Y:S04]  /*114e0*/  BSSY B0, `(.L_x_7041) ;  /* 0x0000004000007945 */ /* 0x000fe80003800000 */
[----:B-1----:R-:W-:Y:S05]  /*114f0*/  @P4 BRA `(.L_x_7044) ;  /* 0x0000000000084947 */ /* 0x002fea0003800000 */
[----:B------:R-:W1:Y:S02]  /*11500*/  SYNCS.PHASECHK.TRANS64.TRYWAIT P4, [R10+URZ+0x28830], R7 ;  /* 0x028830070a0075a7 */ /* 0x000e64000808017f */
[----:B-1----:R-:W-:Y:S05]  /*11510*/  @!P4 BRA `(.L_x_7045) ;  /* 0x0000012800c0c947 */ /* 0x002fea0003800000 */
.L_x_7044:
[----:B------:R-:W-:Y:S05]  /*11520*/  BSYNC B0 ;  /* 0x0000000000007941 */ /* 0x000fea0003800000 */
.L_x_7041:
[----:B01----:R-:W0:Y:S01]  /*11530*/  S2R R7, SR_TID.X ;  /* 0x0000000000077919 */ /* 0x003e220000002100 */
[----:B------:R-:W-:Y:S05]  /*11540*/  WARPSYNC.ALL ;  /* 0x0000000000007948 */ /* 0x000fea0003800000 */
[----:B------:R-:W-:Y:S02]  /*11550*/  IMAD R10, R215, 0x800, R8 ;  /* 0x00000800d70a7824 */ /* 0x000fe400078e0208 */
[----:B------:R-:W-:Y:S02]  /*11560*/  IMAD.MOV.U32 R11, RZ, RZ, 0x40000040 ;  /* 0x40000040ff0b7424 */ /* 0x000fe400078e00ff */
[C---:B------:R-:W-:Y:S01]  /*11570*/  VIADD R12, R10.reuse, 0x2 ;  /* 0x000000020a0c7836 */ /* 0x040fe20000000000 */
[----:B------:R-:W-:Y:S01]  /*11580*/  R2UR UR34, R10 ;  /* 0x000000000a2272ca */ /* 0x000fe200000e0000 */
[----:B------:R-:W-:Y:S01]  /*11590*/  IMAD.MOV.U32 R13, RZ, RZ, 0x40000040 ;  /* 0x40000040ff0d7424 */ /* 0x000fe200078e00ff */
[----:B------:R-:W-:Y:S01]  /*115a0*/  R2UR UR35, R11 ;  /* 0x000000000b2372ca */ /* 0x000fe200000e0000 */
[----:B------:R-:W-:Y:S01]  /*115b0*/  IMAD.MOV.U32 R11, RZ, RZ, 0x40000040 ;  /* 0x40000040ff0b7424 */ /* 0x000fe200078e00ff */
[----:B------:R-:W-:Y:S01]  /*115c0*/  R2UR UR6, R12 ;  /* 0x000000000c0672ca */ /* 0x000fe200000e0000 */
[----:B------:R-:W-:Y:S01]  /*115d0*/  VIADD R12, R10, 0x4 ;  /* 0x000000040a0c7836 */ /* 0x000fe20000000000 */
[----:B------:R-:W-:Y:S01]  /*115e0*/  R2UR UR7, R13 ;  /* 0x000000000d0772ca */ /* 0x000fe200000e0000 */
[----:B------:R-:W-:Y:S01]  /*115f0*/  IMAD.MOV.U32 R13, RZ, RZ, 0x40000040 ;  /* 0x40000040ff0d7424 */ /* 0x000fe200078e00ff */
[----:B------:R-:W-:-:S02]  /*11600*/  R2UR UR31, R11 ;  /* 0x000000000b1f72ca */ /* 0x000fc400000e0000 */
        /* <DEDUP_REMOVED lines=8> */
[----:B0-----:R-:W-:Y:S02]  /*11690*/  SHF.R.U32.HI R7, RZ, 0x7, R7 ;  /* 0x00000007ff077819 */ /* 0x001fe40000011607 */
[----:B------:R-:W-:Y:S01]  /*116a0*/  R2UR UR18, R12 ;  /* 0x000000000c1272ca */ /* 0x000fe200000e0000 */
[----:B------:R-:W-:Y:S01]  /*116b0*/  VIADD R12, R10, 0x402 ;  /* 0x000004020a0c7836 */ /* 0x000fe20000000000 */
[----:B------:R-:W-:Y:S01]  /*116c0*/  R2UR UR19, R13 ;  /* 0x000000000d1372ca */ /* 0x000fe200000e0000 */
[----:B------:R-:W-:Y:S02]  /*116d0*/  VIADD R7, R7, 0x8 ;  /* 0x0000000807077836 */ /* 0x000fe40000000000 */
[----:B------:R-:W-:Y:S01]  /*116e0*/  IMAD.MOV.U32 R13, RZ, RZ, 0x40000040 ;  /* 0x40000040ff0d7424 */ /* 0x000fe200078e00ff */
[----:B------:R-:W-:Y:S01]  /*116f0*/  R2UR UR22, R12 ;  /* 0x000000000c1672ca */ /* 0x000fe200000e0000 */
[C---:B------:R-:W-:Y:S01]  /*11700*/  VIADD R12, R10.reuse, 0x404 ;  /* 0x000004040a0c7836 */ /* 0x040fe20000000000 */
[----:B------:R0:W-:Y:S01]  /*11710*/  BAR.SYNC.DEFER_BLOCKING R7, 0x100 ;  /* 0x000400070000751d */ /* 0x0001e20000010000 */
[----:B------:R-:W-:Y:S01]  /*11720*/  VIADD R10, R10, 0x406 ;  /* 0x000004060a0a7836 */ /* 0x000fe20000000000 */
[----:B------:R-:W-:Y:S01]  /*11730*/  R2UR UR23, R13 ;  /* 0x000000000d1772ca */ /* 0x000fe200000e0000 */
[----:B------:R-:W-:Y:S01]  /*11740*/  IMAD.MOV.U32 R13, RZ, RZ, 0x40000040 ;  /* 0x40000040ff0d7424 */ /* 0x000fe200078e00ff */
[----:B------:R-:W-:-:S02]  /*11750*/  R2UR UR26, R12 ;  /* 0x000000000c1a72ca */ /* 0x000fc400000e0000 */
[----:B------:R-:W-:Y:S02]  /*11760*/  R2UR UR30, R10 ;  /* 0x000000000a1e72ca */ /* 0x000fe400000e0000 */
[----:B------:R-:W-:Y:S01]  /*11770*/  R2UR UR27, R13 ;  /* 0x000000000d1b72ca */ /* 0x000fe200000e0000 */
        /* <DEDUP_REMOVED lines=27> */
.L_x_7047:
[----:B------:R-:W-:Y:S01]  /*11930*/  SHF.L.U32 R7, R186, 0x1f, RZ ;  /* 0x0000001fba077819 */ /* 0x000fe200000006ff */
[----:B------:R-:W-:-:S04]  /*11940*/  IMAD R10, R184, 0x8, R2 ;  /* 0x00000008b80a7824 */ /* 0x000fc800078e0202 */
[----:B------:R0:W1:Y:S01]  /*11950*/  SYNCS.PHASECHK.TRANS64.TRYWAIT P3, [R10+URZ+0x28850], R7 ;  /* 0x028850070a0075a7 */ /* 0x000062000806017f */
[----:B------:R-:W-:Y:S05]  /*11960*/  @!P0 BRA `(.L_x_7048) ;  /* 0x0000000000048947 */ /* 0x000fea0003800000 */
[----:B------:R-:W-:Y:S01]  /*11970*/  BPT.TRAP 0x1 ;  /* 0x000000040000795c */ /* 0x000fe20000300000 */
.L_x_7048:
[----:B-1----:R-:W-:Y:S05]  /*11980*/  @P3 BRA `(.L_x_7046) ;  /* 0x0000000000083947 */ /* 0x002fea0003800000 */
[----:B------:R-:W1:Y:S02]  /*11990*/  SYNCS.PHASECHK.TRANS64.TRYWAIT P3, [R10+URZ+0x28850], R7 ;  /* 0x028850070a0075a7 */ /* 0x000e64000806017f */
[----:B-1----:R-:W-:Y:S05]  /*119a0*/  @!P3 BRA `(.L_x_7049) ;  /* 0x0000012400b0b947 */ /* 0x002fea0003800000 */
.L_x_7046:
[----:B01----:R-:W-:Y:S01]  /*119b0*/  VIADD R7, R2, 0x400 ;  /* 0x0000040002077836 */ /* 0x003fe20000000000 */
[----:B------:R-:W-:Y:S05]  /*119c0*/  WARPSYNC.ALL ;  /* 0x0000000000007948 */ /* 0x000fea0003800000 */
[----:B------:R-:W-:Y:S01]  /*119d0*/  SHF.R.U32.HI R7, RZ, 0x4, R7 ;  /* 0x00000004ff077819 */ /* 0x000fe20000011607 */
[----:B------:R-:W-:Y:S01]  /*119e0*/  IMAD.MOV.U32 R11, RZ, RZ, 0x40000040 ;  /* 0x40000040ff0b7424 */ /* 0x000fe200078e00ff */
[----:B------:R-:W-:Y:S01]  /*119f0*/  WARPGROUP.ARRIVE ;  /* 0x00000000000079c5 */ /* 0x000fe20000000000 */
[----:B------:R-:W-:Y:S01]  /*11a00*/  IMAD.MOV.U32 R13, RZ, RZ, 0x40000040 ;  /* 0x40000040ff0d7424 */ /* 0x000fe200078e00ff */
[----:B------:R-:W-:-:S04]  /*11a10*/  LOP3.LUT R7, R7, 0x3fff, RZ, 0xc0, !PT ;  /* 0x00003fff07077812 */ /* 0x000fc800078ec0ff */
[----:B------:R-:W0:Y:S01]  /*11a20*/  S2R R186, SR_TID.X ;  /* 0x0000000000ba7919 */ /* 0x000e220000002100 */
[----:B------:R-:W-:Y:S01]  /*11a30*/  R2UR UR7, R11 ;  /* 0x000000000b0772ca */ /* 0x000fe200000e0000 */
[----:B------:R-:W-:Y:S01]  /*11a40*/  IMAD.MOV.U32 R11, RZ, RZ, 0x40000040 ;  /* 0x40000040ff0b7424 */ /* 0x000fe200078e00ff */
[----:B------:R-:W-:-:S05]  /*11a50*/  LOP3.LUT R7, R7, 0x4000000, RZ, 0xfc, !PT ;  /* 0x0400000007077812 */ /* 0x000fca00078efcff */
[----:B------:R-:W-:Y:S02]  /*11a60*/  IMAD R10, R184, 0x800, R7 ;  /* 0x00000800b80a7824 */ /* 0x000fe400078e0207 */
[----:B------:R-:W-:Y:S02]  /*11a70*/  @!P1 IMAD R7, R215, 0x8, R2 ;  /* 0x00000008d7079824 */ /* 0x000fe400078e0202 */
[C---:B------:R-:W-:Y:S01]  /*11a80*/  VIADD R12, R10.reuse, 0x80 ;  /* 0x000000800a0c7836 */ /* 0x040fe20000000000 */
[----:B------:R-:W-:Y:S01]  /*11a90*/  R2UR UR6, R10 ;  /* 0x000000000a0672ca */ /* 0x000fe200000e0000 */
[----:B------:R-:W-:-:S05]  /*11aa0*/  @!P1 VIADD R7, R7, 0x28840 ;  /* 0x0002884007079836 */ /* 0x000fca0000000000 */
[----:B------:R-:W-:-:S07]  /*11ab0*/  @!P1 PRMT R7, RZ, 0x654, R7 ;  /* 0x00000654ff079816 */ /* 0x000fce0000000007 */
[----:B------:R-:W-:Y:S01]  /*11ac0*/  HGMMA.64x128x16.F32 R88, R180, gdesc[UR4].tnspB, R88, gsb0 ;  /* 0x41e00004b4587df0 */ /* 0x000fe20008000858 */
[----:B------:R-:W-:Y:S02]  /*11ad0*/  R2UR UR6, R12 ;  /* 0x000000000c0672ca */ /* 0x000fe400000e0000 */
[----:B------:R-:W-:Y:S01]  /*11ae0*/  R2UR UR7, R13 ;  /* 0x000000000d0772ca */ /* 0x000fe200000e0000 */
[----:B------:R-:W-:Y:S01]  /*11af0*/  IMAD.MOV.U32 R13, RZ, RZ, 0x40000040 ;  /* 0x40000040ff0d7424 */ /* 0x000fe200078e00ff */
[----:B------:R-:W-:Y:S02]  /*11b00*/  IADD3 R12, R10, 0x100, RZ ;  /* 0x000001000a0c7810 */ /* 0x000fe40007ffe0ff */
[----:B0-----:R-:W-:Y:S01]  /*11b10*/  SHF.R.U32.HI R186, RZ, 0x7, R186 ;  /* 0x00000007ffba7819 */ /* 0x001fe200000116ba */
        /* <DEDUP_REMOVED lines=34> */
[----:B------:R-:W-:-:S05]  /*11d40*/  IMAD.SHL.U32 R13, R3, 0x80, RZ ;  /* 0x00000080030d7824 */ /* 0x000fca00078e00ff */
[----:B------:R-:W-:-:S05]  /*11d50*/  IADD3 R12, R192, 0x1, -R13 ;  /* 0x00000001c00c7810 */ /* 0x000fca0007ffe80d */
[----:B------:R-:W-:-:S04]  /*11d60*/  IMAD.IADD R12, R12, 0x1, -R193 ;  /* 0x000000010c0c7824 */ /* 0x000fc800078e0ac1 */
[----:B------:R-:W-:Y:S01]  /*11d70*/  IMAD R12, R191, -0x2, R12 ;  /* 0xfffffffebf0c7824 */ /* 0x000fe200078e020c */
[----:B------:R-:W-:Y:S02]  /*11d80*/  WARPGROUP.DEPBAR.LE gsb0, 0x0 ;  /* 0x00008000000079c5 */ /* 0x000fe40000010000 */
[----:B------:R-:W-:-:S06]  /*11d90*/  WARPGROUP.ARRIVE ;  /* 0x00000000000079c5 */ /* 0x000fcc0000000000 */
[----:B------:R-:W-:Y:S01]  /*11da0*/  HGMMA.64x128x16.F32 R88, R156, gdesc[UR4].tnspB, R88, gsb0 ;  /* 0x41e000049c587df0 */ /* 0x000fe20008000858 */
[----:B------:R-:W-:Y:S02]  /*11db0*/  R2UR UR6, R10 ;  /* 0x000000000a0672ca */ /* 0x000fe400000e0000 */
[----:B------:R-:W-:Y:S02]  /*11dc0*/  R2UR UR7, R11 ;  /* 0x000000000b0772ca */ /* 0x000fe400000e0000 */
[----:B------:R-:W-:Y:S01]  /*11dd0*/  IADD3 R10, -R186, 0xb, RZ ;  /* 0x0000000bba0a7810 */ /* 0x000fe20007ffe1ff */
[----:B------:R-:W-:Y:S02]  /*11de0*/  WARPGROUP.DEPBAR.LE gsb0, 0x0 ;  /* 0x00008000000079c5 */ /* 0x000fe40000010000 */
[----:B------:R-:W-:-:S08]  /*11df0*/  WARPGROUP.ARRIVE ;  /* 0x00000000000079c5 */ /* 0x000fd00000000000 */
[----:B------:R-:W-:Y:S03]  /*11e00*/  HGMMA.64x128x16.F32 R88, R152, gdesc[UR4].tnspB, R88, gsb0 ;  /* 0x41e0000498587df0 */ /* 0x000fe60008000858 */
[----:B------:R-:W-:Y:S02]  /*11e10*/  WARPGROUP.DEPBAR.LE gsb0, 0x0 ;  /* 0x00008000000079c5 */ /* 0x000fe40000010000 */
[----:B------:R0:W-:Y:S06]  /*11e20*/  BAR.ARV R10, 0x100 ;  /* 0x0004000a0000751d */ /* 0x0001ec0000002000 */
[----:B------:R1:W-:Y:S01]  /*11e30*/  @!P1 SYNCS.ARRIVE.TRANS64.RED.A1T0 RZ, [R7+URZ], RZ ;  /* 0x000000ff07ff99a7 */ /* 0x0003e2000810043f */
[----:B------:R-:W-:-:S02]  /*11e40*/  VIADD R155, R12, UR53 ;  /* 0x000000350c9b7c36 */ /* 0x000fc40008000000 */
[----:B-1----:R-:W-:-:S05]  /*11e50*/  IMAD.U32 R7, RZ, RZ, UR50 ;  /* 0x00000032ff077e24 */ /* 0x002fca000f8e00ff */
[----:B------:R-:W-:-:S05]  /*11e60*/  LOP3.LUT R157, RZ, R7, RZ, 0x33, !PT ;  /* 0x00000007ff9d7212 */ /* 0x000fca00078e33ff */
[----:B------:R-:W-:Y:S02]  /*11e70*/  IMAD.IADD R157, R157, 0x1, R12 ;  /* 0x000000019d9d7824 */ /* 0x000fe400078e020c */
[C---:B------:R-:W-:Y:S02]  /*11e80*/  IMAD.IADD R12, R4.reuse, 0x1, R155 ;  /* 0x00000001040c7824 */ /* 0x040fe400078e029b */
[----:B------:R-:W-:Y:S01]  /*11e90*/  IMAD.IADD R152, R4, 0x1, R157 ;  /* 0x0000000104987824 */ /* 0x000fe200078e029d */
[----:B0-----:R-:W-:Y:S06]  /*11ea0*/  @!P2 BRA `(.L_x_7050) ;  /* 0x00000000005ca947 */ /* 0x001fec0003800000 */
[----:B------:R-:W-:Y:S01]  /*11eb0*/  IMAD.IADD R153, R4, 0x1, R14 ;  /* 0x0000000104997824 */ /* 0x000fe200078e020e */
[----:B------:R-:W-:Y:S04]  /*11ec0*/  BSSY B0, `(.L_x_7051) ;  /* 0x0000011000007945 */ /* 0x000fe80003800000 */
[----:B------:R-:W-:-:S13]  /*11ed0*/  ISETP.GT.AND P3, PT, R153, -0x1, PT ;  /* 0xffffffff9900780c */ /* 0x000fda0003f64270 */
[----:B------:R-:W-:Y:S05]  /*11ee0*/  @P3 BRA `(.L_x_7052) ;  /* 0x0000000000203947 */ /* 0x000fea0003800000 */
[----:B------:R-:W-:Y:S01]  /*11ef0*/  IMAD.U32 R156, RZ, RZ, UR49 ;  /* 0x00000031ff9c7e24 */ /* 0x000fe2000f8e00ff */
[----:B------:R-:W-:-:S04]  /*11f00*/  LOP3.LUT R153, RZ, R153, RZ, 0x33, !PT ;  /* 0x00000099ff997212 */ /* 0x000fc800078e33ff */
[----:B------:R-:W-:-:S13]  /*11f10*/  ISETP.NE.AND P3, PT, R156, 0x1, PT ;  /* 0x000000019c00780c */ /* 0x000fda0003f65270 */
[----:B------:R-:W0:Y:S02]  /*11f20*/  @P3 LDC.64 R10, c[0x0][0x9e8] ;  /* 0x00027a00ff0a3b82 */ /* 0x000e240000000a00 */
[----:B0-----:R-:W-:-:S05]  /*11f30*/  @P3 IMAD.HI.U32 R10, R153, R10, RZ ;  /* 0x0000000a990a3227 */ /* 0x001fca00078e00ff */
[----:B------:R-:W-:-:S04]  /*11f40*/  @P3 SHF.R.U32.HI R153, RZ, R11, R10 ;  /* 0x0000000bff993219 */ /* 0x000fc8000001160a */
[----:B------:R-:W-:Y:S01]  /*11f50*/  LOP3.LUT R10, RZ, R153, RZ, 0x33, !PT ;  /* 0x00000099ff0a7212 */ /* 0x000fe200078e33ff */
[----:B------:R-:W-:Y:S06]  /*11f60*/  BRA `(.L_x_7053) ;  /* 0x0000000000187947 */ /* 0x000fec0003800000 */
.L_x_7052:
[----:B------:R-:W-:-:S05]  /*11f70*/  IMAD.U32 R156, RZ, RZ, UR49 ;  /* 0x00000031ff9c7e24 */ /* 0x000fca000f8e00ff */
[----:B------:R-:W-:-:S13]  /*11f80*/  ISETP.NE.AND P3, PT, R156, 0x1, PT ;  /* 0x000000019c00780c */ /* 0x000fda0003f65270 */
[----:B------:R-:W0:Y:S02]  /*11f90*/  @P3 LDC.64 R10, c[0x0][0x9e8] ;  /* 0x00027a00ff0a3b82 */ /* 0x000e240000000a00 */
[----:B0-----:R-:W-:-:S04]  /*11fa0*/  @P3 IMAD.HI.U32 R154, R153, R10, RZ ;  /* 0x0000000a999a3227 */ /* 0x001fc800078e00ff */
[----:B------:R-:W-:Y:S01]  /*11fb0*/  IMAD.MOV.U32 R10, RZ, RZ, R153 ;  /* 0x000000ffff0a7224 */ /* 0x000fe200078e0099 */
[----:B------:R-:W-:-:S07]  /*11fc0*/  @P3 SHF.R.U32.HI R10, RZ, R11, R154 ;  /* 0x0000000bff0a3219 */ /* 0x000fce000001169a */
.L_x_7053:
[----:B------:R-:W-:Y:S05]  /*11fd0*/  BSYNC B0 ;  /* 0x0000000000007941 */ /* 0x000fea0003800000 */
.L_x_7051:
[----:B------:R-:W-:-:S04]  /*11fe0*/  IMAD R10, R10, R156, -R13 ;  /* 0x0000009c0a0a7224 */ /* 0x000fc800078e0a0d */
[----:B------:R-:W-:-:S05]  /*11ff0*/  IMAD R11, R191, -0x2, R10 ;  /* 0xfffffffebf0b7824 */ /* 0x000fca00078e020a */
[----:B------:R-:W-:Y:S02]  /*12000*/  VIADDMNMX R12, R11, R156, R12, PT ;  /* 0x0000009c0b0c7246 */ /* 0x000fe4000380010c */
[----:B------:R-:W-:-:S07]  /*12010*/  VIMNMX R152, R152, R11, !PT ;  /* 0x0000000b98987248 */ /* 0x000fce0007fe0100 */
.L_x_7050:
        /* <DEDUP_REMOVED lines=95> */
[--C-:B------:R-:W-:Y:S02]  /*12610*/  IADD3 R24, R155, 0x8, R4.reuse ;  /* 0x000000089b187810 */ /* 0x100fe40007ffe004 */
[----:B------:R-:W-:-:S02]  /*12620*/  IADD3 R12, R157, 0x8, R4 ;  /* 0x000000089d0c7810 */ /* 0x000fc40007ffe004 */
[----:B------:R-:W-:Y:S02]  /*12630*/  FSEL R84, R84, -INF , !P5 ;  /* 0xff80000054547808 */ /* 0x000fe40006800000 */
[----:B------:R-:W-:Y:S01]  /*12640*/  FSEL R85, R85, -INF , !P4 ;  /* 0xff80000055557808 */ /* 0x000fe20006000000 */
[----:B------:R-:W-:Y:S06]  /*12650*/  @!P2 BRA `(.L_x_7054) ;  /* 0x00000000005ca947 */ /* 0x000fec0003800000 */
        /* <DEDUP_REMOVED lines=12> */
.L_x_7056:
[----:B------:R-:W-:-:S05]  /*12720*/  IMAD.U32 R154, RZ, RZ, UR49 ;  /* 0x00000031ff9a7e24 */ /* 0x000fca000f8e00ff */
[----:B------:R-:W-:-:S13]  /*12730*/  ISETP.NE.AND P4, PT, R154, 0x1, PT ;  /* 0x000000019a00780c */ /* 0x000fda0003f85270 */
[----:B------:R-:W0:Y:S02]  /*12740*/  @P4 LDC.64 R10, c[0x0][0x9e8] ;  /* 0x00027a00ff0a4b82 */ /* 0x000e240000000a00 */
[----:B0-----:R-:W-:-:S04]  /*12750*/  @P4 IMAD.HI.U32 R152, R199, R10, RZ ;  /* 0x0000000ac7984227 */ /* 0x001fc800078e00ff */
[----:B------:R-:W-:Y:S01]  /*12760*/  IMAD.MOV.U32 R10, RZ, RZ, R199 ;  /* 0x000000ffff0a7224 */ /* 0x000fe200078e00c7 */
[----:B------:R-:W-:-:S07]  /*12770*/  @P4 SHF.R.U32.HI R10, RZ, R11, R152 ;  /* 0x0000000bff0a4219 */ /* 0x000fce0000011698 */
.L_x_7057:
[----:B------:R-:W-:Y:S05]  /*12780*/  BSYNC B0 ;  /* 0x0000000000007941 */ /* 0x000fea0003800000 */
.L_x_7055:
[----:B------:R-:W-:-:S04]  /*12790*/  IMAD R10, R10, R154, -R13 ;  /* 0x0000009a0a0a7224 */ /* 0x000fc800078e0a0d */
[----:B------:R-:W-:-:S05]  /*127a0*/  IMAD R11, R191, -0x2, R10 ;  /* 0xfffffffebf0b7824 */ /* 0x000fca00078e020a */
[----:B------:R-:W-:Y:S02]  /*127b0*/  VIADDMNMX R24, R11, R154, R24, PT ;  /* 0x0000009a0b187246 */ /* 0x000fe40003800118 */
[----:B------:R-:W-:-:S07]  /*127c0*/  VIMNMX R12, R12, R11, !PT ;  /* 0x0000000b0c0c7248 */ /* 0x000fce0007fe0100 */
.L_x_7054:
[----:B------:R-:W-:Y:S01]  /*127d0*/  FMNMX.FTZ R10, R153, R0, !PT ;  /* 0x00000000990a7209 */ /* 0x000fe20007810000 */
[----:B------:R-:W-:Y:S01]  /*127e0*/  UMOV UR44, UR48 ;  /* 0x00000030002c7c82 */ /* 0x000fe20008000000 */
[----:B------:R-:W-:Y:S01]  /*127f0*/  ISETP.GT.AND P5, PT, R12, 0x8, P3 ;  /* 0x000000080c00780c */ /* 0x000fe20001fa4270 */
[----:B------:R-:W-:Y:S01]  /*12800*/  IMAD.MOV.U32 R186, RZ, RZ, R15 ;  /* 0x000000ffffba7224 */ /* 0x000fe200078e000f */
        /* <DEDUP_REMOVED lines=11> */
[C---:B------:R-:W-:Y:S02]  /*128c0*/  ISETP.GT.AND P5, PT, R12.reuse, 0x18, P3 ;  /* 0x000000180c00780c */ /* 0x040fe40001fa4270 */
        /* <DEDUP_REMOVED lines=50> */
[C---:B------:R-:W-:Y:S01]  /*12bf0*/  ISETP.LT.OR P5, PT, R24.reuse, 0x39, P5 ;  /* 0x000000391800780c */ /* 0x040fe20002fa1670 */
[----:B------:R-:W0:Y:S01]  /*12c00*/  SHFL.BFLY PT, R11, R10, 0x2, 0x1f ;  /* 0x0c401f000a0b7f89 */ /* 0x000e2200000e0000 */
[----:B------:R-:W-:-:S02]  /*12c10*/  ISETP.LT.OR P4, PT, R24, 0x22, P4 ;  /* 0x000000221800780c */ /* 0x000fc40002781670 */
[----:B------:R-:W-:Y:S02]  /*12c20*/  FSEL R54, R54, -INF , !P5 ;  /* 0xff80000036367808 */ /* 0x000fe40006800000 */
[C---:B------:R-:W-:Y:S02]  /*12c30*/  ISETP.GT.AND P5, PT, R12.reuse, 0x40, P3 ;  /* 0x000000400c00780c */ /* 0x040fe40001fa4270 */
[----:B------:R-:W-:Y:S02]  /*12c40*/  FSEL R43, R43, -INF , !P4 ;  /* 0xff8000002b2b7808 */ /* 0x000fe40006000000 */
[----:B------:R-:W-:Y:S02]  /*12c50*/  ISETP.GT.AND P4, PT, R12, 0x29, P3 ;  /* 0x000000290c00780c */ /* 0x000fe40001f84270 */
[C---:B------:R-:W-:Y:S02]  /*12c60*/  ISETP.LT.OR P5, PT, R24.reuse, 0x41, P5 ;  /* 0x000000411800780c */ /* 0x040fe40002fa1670 */
[----:B------:R-:W-:-:S02]  /*12c70*/  ISETP.LT.OR P4, PT, R24, 0x2a, P4 ;  /* 0x0000002a1800780c */ /* 0x000fc40002781670 */
[----:B------:R-:W-:Y:S02]  /*12c80*/  FSEL R58, R58, -INF , !P5 ;  /* 0xff8000003a3a7808 */ /* 0x000fe40006800000 */
[C---:B------:R-:W-:Y:S02]  /*12c90*/  ISETP.GT.AND P5, PT, R12.reuse, 0x41, P3 ;  /* 0x000000410c00780c */ /* 0x040fe40001fa4270 */
[----:B------:R-:W-:Y:S02]  /*12ca0*/  FSEL R47, R47, -INF , !P4 ;  /* 0xff8000002f2f7808 */ /* 0x000fe40006000000 */
[----:B------:R-:W-:Y:S02]  /*12cb0*/  ISETP.GT.AND P4, PT, R12, 0x31, P3 ;  /* 0x000000310c00780c */ /* 0x000fe40001f84270 */
[----:B------:R-:W-:Y:S02]  /*12cc0*/  ISETP.LT.OR P5, PT, R24, 0x42, P5 ;  /* 0x000000421800780c */ /* 0x000fe40002fa1670 */
[----:B0-----:R-:W-:-:S02]  /*12cd0*/  FMNMX.FTZ R10, R10, R11, !PT ;  /* 0x0000000b0a0a7209 */ /* 0x001fc40007810000 */
[----:B------:R-:W-:Y:S02]  /*12ce0*/  ISETP.LT.OR P4, PT, R24, 0x32, P4 ;  /* 0x000000321800780c */ /* 0x000fe40002781670 */
[----:B------:R-:W-:Y:S01]  /*12cf0*/  FSEL R59, R59, -INF , !P5 ;  /* 0xff8000003b3b7808 */ /* 0x000fe20006800000 */
[----:B------:R-:W0:Y:S01]  /*12d00*/  SHFL.BFLY PT, R11, R10, 0x1, 0x1f ;  /* 0x0c201f000a0b7f89 */ /* 0x000e2200000e0000 */
[C---:B------:R-:W-:Y:S02]  /*12d10*/  ISETP.GT.AND P5, PT, R12.reuse, 0x48, P3 ;  /* 0x000000480c00780c */ /* 0x040fe40001fa4270 */
[----:B------:R-:W-:Y:S02]  /*12d20*/  FSEL R51, R51, -INF , !P4 ;  /* 0xff80000033337808 */ /* 0x000fe40006000000 */
[----:B------:R-:W-:Y:S02]  /*12d30*/  ISETP.GT.AND P4, PT, R12, 0x39, P3 ;  /* 0x000000390c00780c */ /* 0x000fe40001f84270 */
[----:B------:R-:W-:-:S02]  /*12d40*/  ISETP.LT.OR P5, PT, R24, 0x49, P5 ;  /* 0x000000491800780c */ /* 0x000fc40002fa1670 */
[----:B------:R-:W-:Y:S02]  /*12d50*/  ISETP.LT.OR P4, PT, R24, 0x3a, P4 ;  /* 0x0000003a1800780c */ /* 0x000fe40002781670 */
[----:B------:R-:W-:Y:S02]  /*12d60*/  FSEL R62, R62, -INF , !P5 ;  /* 0xff8000003e3e7808 */ /* 0x000fe40006800000 */
[----:B------:R-:W-:Y:S02]  /*12d70*/  ISETP.GT.AND P5, PT, R12, RZ, P3 ;  /* 0x000000ff0c00720c */ /* 0x000fe40001fa4270 */
[----:B------:R-:W-:Y:S02]  /*12d80*/  FSEL R55, R55, -INF , !P4 ;  /* 0xff80000037377808 */ /* 0x000fe40006000000 */
[----:B------:R-:W-:-:S04]  /*12d90*/  ISETP.LT.OR P5, PT, R24, 0x1, P5 ;  /* 0x000000011800780c */ /* 0x000fc80002fa1670 */
[----:B------:R-:W-:Y:S02]  /*12da0*/  FSEL R26, R26, -INF , !P5 ;  /* 0xff8000001a1a7808 */ /* 0x000fe40006800000 */
[----:B------:R-:W-:Y:S02]  /*12db0*/  ISETP.GT.AND P5, PT, R12, 0x49, P3 ;  /* 0x000000490c00780c */ /* 0x000fe40001fa4270 */
[----:B0-----:R-:W-:Y:S02]  /*12dc0*/  FMNMX.FTZ R10, R10, R11, !PT ;  /* 0x0000000b0a0a7209 */ /* 0x001fe40007810000 */
[----:B------:R-:W-:Y:S02]  /*12dd0*/  ISETP.LT.OR P5, PT, R24, 0x4a, P5 ;  /* 0x0000004a1800780c */ /* 0x000fe40002fa1670 */
[C---:B------:R-:W-:Y:S01]  /*12de0*/  FSETP.NEU.FTZ.AND P4, PT, R10.reuse, -INF , PT ;  /* 0xff8000000a00780b */ /* 0x040fe20003f9d000 */
[----:B------:R-:W-:Y:S01]  /*12df0*/  FMUL.FTZ R152, R10, UR44 ;  /* 0x0000002c0a987c20 */ /* 0x000fe20008410000 */
[----:B------:R-:W-:-:S02]  /*12e00*/  FSEL R63, R63, -INF , !P5 ;  /* 0xff8000003f3f7808 */ /* 0x000fc40006800000 */
[----:B------:R-:W-:Y:S02]  /*12e10*/  ISETP.GT.AND P5, PT, R12, 0x50, P3 ;  /* 0x000000500c00780c */ /* 0x000fe40001fa4270 */
[----:B------:R-:W-:Y:S02]  /*12e20*/  FSEL R152, R152, RZ, P4 ;  /* 0x000000ff98987208 */ /* 0x000fe40002000000 */
[----:B------:R-:W-:-:S03]  /*12e30*/  ISETP.LT.OR P5, PT, R24, 0x51, P5 ;  /* 0x000000511800780c */ /* 0x000fc60002fa1670 */
[--C-:B------:R-:W-:Y:S01]  /*12e40*/  FFMA.FTZ R182, R28, UR44, -R152.reuse ;  /* 0x0000002c1cb67c23 */ /* 0x100fe20008010898 */
[----:B------:R-:W-:Y:S01]  /*12e50*/  FMNMX.FTZ R28, R26, R9, !PT ;  /* 0x000000091a1c7209 */ /* 0x000fe20007810000 */
[--C-:B------:R-:W-:Y:S01]  /*12e60*/  FFMA.FTZ R13, R29, UR44, -R152.reuse ;  /* 0x0000002c1d0d7c23 */ /* 0x100fe20008010898 */
[--C-:B------:R-:W-:Y:S01]  /*12e70*/  FFMA.FTZ R180, R25, UR44, -R152.reuse ;  /* 0x0000002c19b47c23 */ /* 0x100fe20008010898 */
[--C-:B------:R-:W-:Y:S01]  /*12e80*/  FFMA.FTZ R25, R33, UR44, -R152.reuse ;  /* 0x0000002c21197c23 */ /* 0x100fe20008010898 */
[----:B------:R-:W-:Y:S01]  /*12e90*/  FMNMX.FTZ R29, R27, R28, !PT ;  /* 0x0000001c1b1d7209 */ /* 0x000fe20007810000 */
[--C-:B------:R-:W-:Y:S01]  /*12ea0*/  FFMA.FTZ R11, R153, UR44, -R152.reuse ;  /* 0x0000002c990b7c23 */ /* 0x100fe20008010898 */
[----:B------:R-:W-:Y:S01]  /*12eb0*/  FSEL R66, R66, -INF , !P5 ;  /* 0xff80000042427808 */ /* 0x000fe20006800000 */
[--C-:B------:R-:W-:Y:S01]  /*12ec0*/  FFMA.FTZ R174, R44, UR44, -R152.reuse ;  /* 0x0000002c2cae7c23 */ /* 0x100fe20008010898 */
[----:B------:R-:W-:Y:S01]  /*12ed0*/  FMNMX.FTZ R28, R30, R29, !PT ;  /* 0x0000001d1e1c7209 */ /* 0x000fe20007810000 */
[----:B------:R-:W-:Y:S01]  /*12ee0*/  MUFU.EX2 R180, R180 ;  /* 0x000000b400b47308 */ /* 0x000fe20000000800 */
[----:B------:R-:W-:Y:S01]  /*12ef0*/  ISETP.GT.AND P5, PT, R12, 0x51, P3 ;  /* 0x000000510c00780c */ /* 0x000fe20001fa4270 */
[--C-:B------:R-:W-:Y:S01]  /*12f00*/  FFMA.FTZ R176, R32, UR44, -R152.reuse ;  /* 0x0000002c20b07c23 */ /* 0x100fe20008010898 */
        /* <DEDUP_REMOVED lines=9> */
[--C-:B------:R-:W-:Y:S01]  /*12fa0*/  FFMA.FTZ R168, R48, UR44, -R152.reuse ;  /* 0x0000002c30a87c23 */ /* 0x100fe20008010898 */
[----:B------:R-:W-:Y:S01]  /*12fb0*/  ISETP.GT.AND P5, PT, R12, 0x58, P3 ;  /* 0x000000580c00780c */ /* 0x000fe20001fa4270 */
        /* <DEDUP_REMOVED lines=11> */
[----:B------:R-:W-:Y:S01]  /*13070*/  ISETP.GT.AND P5, PT, R12, 0x59, P3 ;  /* 0x000000590c00780c */ /* 0x000fe20001fa4270 */
[----:B------:R-:W-:Y:S01]  /*13080*/  MUFU.EX2 R13, R13 ;  /* 0x0000000d000d7308 */ /* 0x000fe20000000800 */
        /* <DEDUP_REMOVED lines=13> */
[----:B------:R-:W-:Y:S01]  /*13160*/  FFMA.FTZ R37, R45, UR44, -R152 ;  /* 0x0000002c2d257c23 */ /* 0x000fe20008010898 */
[----:B------:R-:W-:Y:S01]  /*13170*/  ISETP.LT.OR P5, PT, R24, 0x61, P5 ;  /* 0x000000611800780c */ /* 0x000fe20002fa1670 */
[----:B------:R-:W-:Y:S01]  /*13180*/  MUFU.EX2 R25, R25 ;  /* 0x0000001900197308 */ /* 0x000fe20000000800 */
[----:B------:R-:W-:-:S02]  /*13190*/  FMNMX.FTZ R41, R51, R28, !PT ;  /* 0x0000001c33297209 */ /* 0x000fc40007810000 */
[----:B------:R-:W-:Y:S02]  /*131a0*/  FSEL R74, R74, -INF , !P5 ;  /* 0xff8000004a4a7808 */ /* 0x000fe40006800000 */
[----:B------:R-:W-:Y:S02]  /*131b0*/  FMNMX.FTZ R28, R54, R41, !PT ;  /* 0x00000029361c7209 */ /* 0x000fe40007810000 */
[----:B------:R-:W-:Y:S01]  /*131c0*/  ISETP.GT.AND P5, PT, R12, 0x61, P3 ;  /* 0x000000610c00780c */ /* 0x000fe20001fa4270 */
[----:B------:R-:W-:Y:S01]  /*131d0*/  MUFU.EX2 R178, R178 ;  /* 0x000000b200b27308 */ /* 0x000fe20000000800 */
[----:B------:R-:W-:Y:S02]  /*131e0*/  FMNMX.FTZ R41, R55, R28, !PT ;  /* 0x0000001c37297209 */ /* 0x000fe40007810000 */
[----:B------:R-:W-:Y:S02]  /*131f0*/  ISETP.LT.OR P5, PT, R24, 0x62, P5 ;  /* 0x000000621800780c */ /* 0x000fe40002fa1670 */
[----:B------:R-:W-:Y:S01]  /*13200*/  FMNMX.FTZ R28, R58, R41, !PT ;  /* 0x000000293a1c7209 */ /* 0x000fe20007810000 */
[----:B------:R-:W-:Y:S01]  /*13210*/  FFMA.FTZ R41, R49, UR44, -R152 ;  /* 0x0000002c31297c23 */ /* 0x000fe20008010898 */
[----:B------:R-:W-:Y:S01]  /*13220*/  FSEL R75, R75, -INF , !P5 ;  /* 0xff8000004b4b7808 */ /* 0x000fe20006800000 */
[----:B------:R-:W-:Y:S01]  /*13230*/  MUFU.EX2 R29, R29 ;  /* 0x0000001d001d7308 */ /* 0x000fe20000000800 */
[----:B------:R-:W-:-:S02]  /*13240*/  FMNMX.FTZ R45, R59, R28, !PT ;  /* 0x0000001c3b2d7209 */ /* 0x000fc40007810000 */
[----:B------:R-:W-:Y:S02]  /*13250*/  ISETP.GT.AND P5, PT, R12, 0x68, P3 ;  /* 0x000000680c00780c */ /* 0x000fe40001fa4270 */
[----:B------:R-:W-:Y:S02]  /*13260*/  FMNMX.FTZ R28, R62, R45, !PT ;  /* 0x0000002d3e1c7209 */ /* 0x000fe40007810000 */
[----:B------:R-:W-:Y:S01]  /*13270*/  ISETP.LT.OR P5, PT, R24, 0x69, P5 ;  /* 0x000000691800780c */ /* 0x000fe20002fa1670 */
[----:B------:R-:W-:Y:S01]  /*13280*/  MUFU.EX2 R172, R172 ;  /* 0x000000ac00ac7308 */ /* 0x000fe20000000800 */
[----:B------:R-:W-:Y:S02]  /*13290*/  FMNMX.FTZ R45, R63, R28, !PT ;  /* 0x0000001c3f2d7209 */ /* 0x000fe40007810000 */
[----:B------:R-:W-:Y:S02]  /*132a0*/  FSEL R78, R78, -INF , !P5 ;  /* 0xff8000004e4e7808 */ /* 0x000fe40006800000 */
[----:B------:R-:W-:Y:S01]  /*132b0*/  FMNMX.FTZ R28, R66, R45, !PT ;  /* 0x0000002d421c7209 */ /* 0x000fe20007810000 */
[----:B------:R-:W-:Y:S01]  /*132c0*/  FFMA.FTZ R45, R53, UR44, -R152 ;  /* 0x0000002c352d7c23 */ /* 0x000fe20008010898 */
[----:B------:R-:W-:Y:S01]  /*132d0*/  ISETP.GT.AND P5, PT, R12, 0x69, P3 ;  /* 0x000000690c00780c */ /* 0x000fe20001fa4270 */
[----:B------:R-:W-:Y:S01]  /*132e0*/  MUFU.EX2 R33, R33 ;  /* 0x0000002100217308 */ /* 0x000fe20000000800 */
[----:B------:R-:W-:-:S02]  /*132f0*/  FMNMX.FTZ R49, R67, R28, !PT ;  /* 0x0000001c43317209 */ /* 0x000fc40007810000 */
[----:B------:R-:W-:Y:S02]  /*13300*/  ISETP.LT.OR P5, PT, R24, 0x6a, P5 ;  /* 0x0000006a1800780c */ /* 0x000fe40002fa1670 */
[----:B------:R-:W-:Y:S02]  /*13310*/  FMNMX.FTZ R28, R70, R49, !PT ;  /* 0x00000031461c7209 */ /* 0x000fe40007810000 */
[----:B------:R-:W-:Y:S01]  /*13320*/  FSEL R79, R79, -INF , !P5 ;  /* 0xff8000004f4f7808 */ /* 0x000fe20006800000 */
[----:B------:R-:W-:Y:S01]  /*13330*/  MUFU.EX2 R174, R174 ;  /* 0x000000ae00ae7308 */ /* 0x000fe20000000800 */
[----:B------:R-:W-:Y:S02]  /*13340*/  ISETP.GT.AND P5, PT, R12, 0x70, P3 ;  /* 0x000000700c00780c */ /* 0x000fe40001fa4270 */
[----:B------:R-:W-:Y:S02]  /*13350*/  FMNMX.FTZ R49, R71, R28, !PT ;  /* 0x0000001c47317209 */ /* 0x000fe40007810000 */
[----:B------:R-:W-:-:S02]  /*13360*/  ISETP.LT.OR P5, PT, R24, 0x71, P5 ;  /* 0x000000711800780c */ /* 0x000fc40002fa1670 */
[----:B------:R-:W-:Y:S01]  /*13370*/  FMNMX.FTZ R28, R74, R49, !PT ;  /* 0x000000314a1c7209 */ /* 0x000fe20007810000 */
[----:B------:R-:W-:Y:S01]  /*13380*/  FFMA.FTZ R49, R57, UR44, -R152 ;  /* 0x0000002c39317c23 */ /* 0x000fe20008010898 */
[----:B------:R-:W-:Y:S01]  /*13390*/  FSEL R82, R82, -INF , !P5 ;  /* 0xff80000052527808 */ /* 0x000fe20006800000 */
[----:B------:R-:W-:Y:S01]  /*133a0*/  MUFU.EX2 R37, R37 ;  /* 0x0000002500257308 */ /* 0x000fe20000000800 */
[----:B------:R-:W-:Y:S02]  /*133b0*/  ISETP.GT.AND P5, PT, R12, 0x71, P3 ;  /* 0x000000710c00780c */ /* 0x000fe40001fa4270 */
[----:B------:R-:W-:Y:S02]  /*133c0*/  FMNMX.FTZ R53, R75, R28, !PT ;  /* 0x0000001c4b357209 */ /* 0x000fe40007810000 */
[----:B------:R-:W-:Y:S02]  /*133d0*/  ISETP.LT.OR P5, PT, R24, 0x72, P5 ;  /* 0x000000721800780c */ /* 0x000fe40002fa1670 */
[----:B------:R-:W-:Y:S01]  /*133e0*/  FMNMX.FTZ R28, R78, R53, !PT ;  /* 0x000000354e1c7209 */ /* 0x000fe20007810000 */
[----:B------:R-:W-:Y:S01]  /*133f0*/  MUFU.EX2 R168, R168 ;  /* 0x000000a800a87308 */ /* 0x000fe20000000800 */
[----:B------:R-:W-:-:S02]  /*13400*/  FSEL R83, R83, -INF , !P5 ;  /* 0xff80000053537808 */ /* 0x000fc40006800000 */
[C---:B------:R-:W-:Y:S02]  /*13410*/  ISETP.GT.AND P5, PT, R12.reuse, 0x78, P3 ;  /* 0x000000780c00780c */ /* 0x040fe40001fa4270 */
[----:B------:R-:W-:Y:S02]  /*13420*/  FMNMX.FTZ R53, R79, R28, !PT ;  /* 0x0000001c4f357209 */ /* 0x000fe40007810000 */
[----:B------:R-:W-:Y:S01]  /*13430*/  ISETP.GT.AND P3, PT, R12, 0x79, P3 ;  /* 0x000000790c00780c */ /* 0x000fe20001f64270 */
[----:B------:R-:W-:Y:S01]  /*13440*/  MUFU.EX2 R41, R41 ;  /* 0x0000002900297308 */ /* 0x000fe20000000800 */
[----:B------:R-:W-:Y:S02]  /*13450*/  ISETP.LT.OR P5, PT, R24, 0x79, P5 ;  /* 0x000000791800780c */ /* 0x000fe40002fa1670 */
[----:B------:R-:W-:Y:S01]  /*13460*/  FMNMX.FTZ R12, R82, R53, !PT ;  /* 0x00000035520c7209 */ /* 0x000fe20007810000 */
[--C-:B------:R-:W-:Y:S01]  /*13470*/  FFMA.FTZ R53, R61, UR44, -R152.reuse ;  /* 0x0000002c3d357c23 */ /* 0x100fe20008010898 */
[----:B------:R-:W-:Y:S01]  /*13480*/  ISETP.LT.OR P3, PT, R24, 0x7a, P3 ;  /* 0x0000007a1800780c */ /* 0x000fe20001f61670 */
[--C-:B------:R-:W-:Y:S01]  /*13490*/  FFMA.FTZ R61, R69, UR44, -R152.reuse ;  /* 0x0000002c453d7c23 */ /* 0x100fe20008010898 */
[----:B------:R-:W-:Y:S01]  /*134a0*/  FSEL R86, R86, -INF , !P5 ;  /* 0xff80000056567808 */ /* 0x000fe20006800000 */
[--C-:B------:R-:W-:Y:S01]  /*134b0*/  FFMA.FTZ R69, R77, UR44, -R152.reuse ;  /* 0x0000002c4d457c23 */ /* 0x100fe20008010898 */
[----:B------:R-:W-:Y:S01]  /*134c0*/  FMNMX.FTZ R57, R83, R12, !PT ;  /* 0x0000000c53397209 */ /* 0x000fe20007810000 */
[----:B------:R-:W-:Y:S01]  /*134d0*/  MUFU.EX2 R170, R170 ;  /* 0x000000aa00aa7308 */ /* 0x000fe20000000800 */
[----:B------:R-:W-:Y:S01]  /*134e0*/  FSEL R87, R87, -INF , !P3 ;  /* 0xff80000057577808 */ /* 0x000fe20005800000 */
[--C-:B------:R-:W-:Y:S01]  /*134f0*/  FFMA.FTZ R24, R80, UR44, -R152.reuse ;  /* 0x0000002c50187c23 */ /* 0x100fe20008010898 */
[----:B------:R-:W-:Y:S01]  /*13500*/  FMNMX.FTZ R12, R86, R57, !PT ;  /* 0x00000039560c7209 */ /* 0x000fe20007810000 */
[--C-:B------:R-:W-:Y:S01]  /*13510*/  FFMA.FTZ R57, R65, UR44, -R152.reuse ;  /* 0x0000002c41397c23 */ /* 0x100fe20008010898 */
[----:B------:R-:W-:Y:S01]  /*13520*/  FSEL R77, R10, RZ, P4 ;  /* 0x000000ff0a4d7208 */ /* 0x000fe20002000000 */
[--C-:B------:R-:W-:Y:S01]  /*13530*/  FFMA.FTZ R65, R73, UR44, -R152.reuse ;  /* 0x0000002c49417c23 */ /* 0x100fe20008010898 */
[----:B------:R-:W-:Y:S01]  /*13540*/  FMNMX.FTZ R12, R87, R12, !PT ;  /* 0x0000000c570c7209 */ /* 0x000fe20007810000 */
[----:B------:R-:W-:Y:S01]  /*13550*/  MUFU.EX2 R45, R45 ;  /* 0x0000002d002d7308 */ /* 0x000fe20000000800 */
[----:B------:R-:W-:Y:S01]  /*13560*/  FFMA.FTZ R73, R81, UR44, -R152 ;  /* 0x0000002c51497c23 */ /* 0x000fe20008010898 */
[----:B------:R-:W-:-:S02]  /*13570*/  FADD.FTZ R0, -R77, R0 ;  /* 0x000000004d007221 */ /* 0x000fc40000010100 */
[----:B------:R-:W0:Y:S02]  /*13580*/  SHFL.BFLY PT, R153, R12, 0x2, 0x1f ;  /* 0x0c401f000c997f89 */ /* 0x000e2400000e0000 */
[----:B------:R-:W-:Y:S02]  /*13590*/  FMUL.FTZ R0, R0, UR44 ;  /* 0x0000002c00007c20 */ /* 0x000fe40008410000 */
[----:B------:R-:W-:Y:S08]  /*135a0*/  MUFU.EX2 R164, R164 ;  /* 0x000000a400a47308 */ /* 0x000ff00000000800 */
[----:B------:R-:W1:Y:S08]  /*135b0*/  MUFU.EX2 R0, R0 ;  /* 0x0000000000007308 */ /* 0x000e700000000800 */
[----:B------:R-:W2:Y:S01]  /*135c0*/  MUFU.EX2 R49, R49 ;  /* 0x0000003100317308 */ /* 0x000ea20000000800 */
[----:B0-----:R-:W-:-:S07]  /*135d0*/  FMNMX.FTZ R153, R12, R153, !PT ;  /* 0x000000990c997209 */ /* 0x001fce0007810000 */
[----:B------:R-:W0:Y:S01]  /*135e0*/  MUFU.EX2 R166, R166 ;  /* 0x000000a600a67308 */ /* 0x000e220000000800 */
[----:B------:R-:W3:Y:S01]  /*135f0*/  SHFL.BFLY PT, R12, R153, 0x1, 0x1f ;  /* 0x0c201f00990c7f89 */ /* 0x000ee200000e0000 */
[-C--:B-1----:R-:W-:Y:S01]  /*13600*/  FMUL.FTZ R88, R88, R0.reuse ;  /* 0x0000000058587220 */ /* 0x082fe20000410000 */
[-C--:B------:R-:W-:Y:S01]  /*13610*/  FMUL.FTZ R89, R89, R0.reuse ;  /* 0x0000000059597220 */ /* 0x080fe20000410000 */
[-C--:B------:R-:W-:Y:S01]  /*13620*/  FMUL.FTZ R92, R92, R0.reuse ;  /* 0x000000005c5c7220 */ /* 0x080fe20000410000 */
[-C--:B------:R-:W-:Y:S01]  /*13630*/  FMUL.FTZ R93, R93, R0.reuse ;  /* 0x000000005d5d7220 */ /* 0x080fe20000410000 */
[-C--:B------:R-:W-:Y:S01]  /*13640*/  FMUL.FTZ R96, R96, R0.reuse ;  /* 0x0000000060607220 */ /* 0x080fe20000410000 */
[-C--:B------:R-:W-:Y:S01]  /*13650*/  FMUL.FTZ R97, R97, R0.reuse ;  /* 0x0000000061617220 */ /* 0x080fe20000410000 */
[----:B------:R-:W-:Y:S01]  /*13660*/  MUFU.EX2 R53, R53 ;  /* 0x0000003500357308 */ /* 0x000fe20000000800 */
[-C--:B------:R-:W-:Y:S01]  /*13670*/  FMUL.FTZ R100, R100, R0.reuse ;  /* 0x0000000064647220 */ /* 0x080fe20000410000 */
[-C--:B------:R-:W-:Y:S01]  /*13680*/  FMUL.FTZ R101, R101, R0.reuse ;  /* 0x0000000065657220 */ /* 0x080fe20000410000 */
        /* <DEDUP_REMOVED lines=12> */
[----:B------:R-:W-:Y:S01]  /*13750*/  FMUL.FTZ R125, R125, R0 ;  /* 0x000000007d7d7220 */ /* 0x000fe20000410000 */
[----:B------:R-:W-:Y:S01]  /*13760*/  MUFU.EX2 R57, R57 ;  /* 0x0000003900397308 */ /* 0x000fe20000000800 */
[----:B---3--:R-:W-:Y:S01]  /*13770*/  FMNMX.FTZ R12, R153, R12, !PT ;  /* 0x0000000c990c7209 */ /* 0x008fe20007810000 */
[-C--:B------:R-:W-:Y:S01]  /*13780*/  FMUL.FTZ R128, R128, R0.reuse ;  /* 0x0000000080807220 */ /* 0x080fe20000410000 */
[-C--:B------:R-:W-:Y:S01]  /*13790*/  FMUL.FTZ R129, R129, R0.reuse ;  /* 0x0000000081817220 */ /* 0x080fe20000410000 */
[-C--:B------:R-:W-:Y:S01]  /*137a0*/  FMUL.FTZ R132, R132, R0.reuse ;  /* 0x0000000084847220 */ /* 0x080fe20000410000 */
[C---:B------:R-:W-:Y:S01]  /*137b0*/  FSETP.NEU.FTZ.AND P3, PT, R12.reuse, -INF , PT ;  /* 0xff8000000c00780b */ /* 0x040fe20003f7d000 */
[----:B------:R-:W-:Y:S01]  /*137c0*/  FMUL.FTZ R44, R12, UR44 ;  /* 0x0000002c0c2c7c20 */ /* 0x000fe20008410000 */
[-C--:B------:R-:W-:Y:S01]  /*137d0*/  FMUL.FTZ R133, R133, R0.reuse ;  /* 0x0000000085857220 */ /* 0x080fe20000410000 */
[----:B------:R-:W-:Y:S01]  /*137e0*/  MUFU.EX2 R162, R162 ;  /* 0x000000a200a27308 */ /* 0x000fe20000000800 */
[-C--:B------:R-:W-:Y:S01]  /*137f0*/  FMUL.FTZ R136, R136, R0.reuse ;  /* 0x0000000088887220 */ /* 0x080fe20000410000 */
[-C--:B------:R-:W-:Y:S01]  /*13800*/  FMUL.FTZ R137, R137, R0.reuse ;  /* 0x0000000089897220 */ /* 0x080fe20000410000 */
[----:B------:R-:W-:Y:S01]  /*13810*/  FSEL R44, R44, RZ, P3 ;  /* 0x000000ff2c2c7208 */ /* 0x000fe20001800000 */
[-C--:B------:R-:W-:Y:S01]  /*13820*/  FMUL.FTZ R140, R140, R0.reuse ;  /* 0x000000008c8c7220 */ /* 0x080fe20000410000 */
[-C--:B------:R-:W-:Y:S01]  /*13830*/  FMUL.FTZ R141, R141, R0.reuse ;  /* 0x000000008d8d7220 */ /* 0x080fe20000410000 */
[-C--:B------:R-:W-:Y:S01]  /*13840*/  FMUL.FTZ R144, R144, R0.reuse ;  /* 0x0000000090907220 */ /* 0x080fe20000410000 */
[----:B------:R-:W-:Y:S01]  /*13850*/  FMUL.FTZ R145, R145, R0 ;  /* 0x0000000091917220 */ /* 0x000fe20000410000 */
[--C-:B------:R-:W-:Y:S01]  /*13860*/  FFMA.FTZ R181, R27, UR44, -R44.reuse ;  /* 0x0000002c1bb57c23 */ /* 0x100fe2000801082c */
[----:B------:R-:W-:Y:S01]  /*13870*/  FFMA.FTZ R27, R0, R6, R11 ;  /* 0x00000006001b7223 */ /* 0x000fe2000001000b */
[--C-:B------:R-:W-:Y:S01]  /*13880*/  FFMA.FTZ R173, R42, UR44, -R44.reuse ;  /* 0x0000002c2aad7c23 */ /* 0x100fe2000801082c */
[--C-:B------:R-:W-:Y:S01]  /*13890*/  FFMA.FTZ R26, R26, UR44, -R44.reuse ;  /* 0x0000002c1a1a7c23 */ /* 0x100fe2000801082c */
[--C-:B------:R-:W-:Y:S01]  /*138a0*/  FFMA.FTZ R175, R46, UR44, -R44.reuse ;  /* 0x0000002c2eaf7c23 */ /* 0x100fe2000801082c */
[----:B------:R-:W-:Y:S01]  /*138b0*/  FADD.FTZ R27, R180, R27 ;  /* 0x0000001bb41b7221 */ /* 0x000fe20000010000 */
        /* <DEDUP_REMOVED lines=16> */
[----:B------:R-:W-:Y:S01]  /*139c0*/  F2FP.F16.F32.PACK_AB R180, R180, R11 ;  /* 0x0000000bb4b4723e */ /* 0x000fe200000000ff */
        /* <DEDUP_REMOVED lines=15> */
[----:B------:R-:W-:Y:S01]  /*13ac0*/  FSEL R6, R12, RZ, P3 ;  /* 0x000000ff0c067208 */ /* 0x000fe20001800000 */
[----:B------:R-:W-:Y:S01]  /*13ad0*/  MUFU.EX2 R177, R177 ;  /* 0x000000b100b17308 */ /* 0x000fe20000000800 */
[--C-:B------:R-:W-:Y:S01]  /*13ae0*/  FFMA.FTZ R75, R75, UR44, -R44.reuse ;  /* 0x0000002c4b4b7c23 */ /* 0x100fe2000801082c */
[----:B------:R-:W-:Y:S01]  /*13af0*/  FADD.FTZ R42, R174, R27 ;  /* 0x0000001bae2a7221 */ /* 0x000fe20000010000 */
[--C-:B------:R-:W-:Y:S01]  /*13b00*/  FFMA.FTZ R78, R78, UR44, -R44.reuse ;  /* 0x0000002c4e4e7c23 */ /* 0x100fe2000801082c */
[----:B------:R-:W-:Y:S01]  /*13b10*/  FADD.FTZ R6, -R6, R9 ;  /* 0x0000000906067221 */ /* 0x000fe20000010100 */
[----:B------:R-:W-:Y:S01]  /*13b20*/  FFMA.FTZ R79, R79, UR44, -R44 ;  /* 0x0000002c4f4f7c23 */ /* 0x000fe2000801082c */
[----:B------:R-:W-:Y:S01]  /*13b30*/  FADD.FTZ R27, R37, R42 ;  /* 0x0000002a251b7221 */ /* 0x000fe20000010000 */
[--C-:B------:R-:W-:Y:S01]  /*13b40*/  FFMA.FTZ R82, R82, UR44, -R44.reuse ;  /* 0x0000002c52527c23 */ /* 0x100fe2000801082c */
[----:B------:R-:W-:Y:S01]  /*13b50*/  FMUL.FTZ R6, R6, UR44 ;  /* 0x0000002c06067c20 */ /* 0x000fe20008410000 */
[----:B------:R-:W-:Y:S01]  /*13b60*/  MUFU.EX2 R30, R30 ;  /* 0x0000001e001e7308 */ /* 0x000fe20000000800 */
[----:B------:R-:W-:Y:S01]  /*13b70*/  FADD.FTZ R42, R168, R27 ;  /* 0x0000001ba82a7221 */ /* 0x000fe20000010000 */
[--C-:B------:R-:W-:Y:S01]  /*13b80*/  FFMA.FTZ R83, R83, UR44, -R44.reuse ;  /* 0x0000002c53537c23 */ /* 0x100fe2000801082c */
[--C-:B------:R-:W-:Y:S01]  /*13b90*/  FFMA.FTZ R86, R86, UR44, -R44.reuse ;  /* 0x0000002c56567c23 */ /* 0x100fe2000801082c */
[----:B------:R-:W-:Y:S01]  /*13ba0*/  FFMA.FTZ R87, R87, UR44, -R44 ;  /* 0x0000002c57577c23 */ /* 0x000fe2000801082c */
[----:B------:R-:W-:Y:S01]  /*13bb0*/  FADD.FTZ R27, R41, R42 ;  /* 0x0000002a291b7221 */ /* 0x000fe20000010000 */
[----:B------:R-:W-:Y:S01]  /*13bc0*/  FFMA.FTZ R42, R59, UR44, -R44 ;  /* 0x0000002c3b2a7c23 */ /* 0x000fe2000801082c */
[----:B------:R-:W-:Y:S01]  /*13bd0*/  @!P1 LEA R31, R184, R2, 0x3 ;  /* 0x00000002b81f9211 */ /* 0x000fe200078e18ff */
[----:B------:R-:W1:Y:S01]  /*13be0*/  MUFU.EX2 R9, R6 ;  /* 0x0000000600097308 */ /* 0x000e620000000800 */
[----:B------:R-:W-:Y:S01]  /*13bf0*/  FADD.FTZ R46, R170, R27 ;  /* 0x0000001baa2e7221 */ /* 0x000fe20000010000 */
[----:B------:R-:W-:Y:S01]  /*13c00*/  ISETP.GT.AND P3, PT, R3, R20, PT ;  /* 0x000000140300720c */ /* 0x000fe20003f64270 */
[----:B------:R-:W-:Y:S01]  /*13c10*/  FMUL.FTZ R148, R148, R0 ;  /* 0x0000000094947220 */ /* 0x000fe20000410000 */
[----:B------:R-:W-:-:S02]  /*13c20*/  @!P1 VIADD R31, R31, 0x28860 ;  /* 0x000288601f1f9836 */ /* 0x000fc40000000000 */
[----:B------:R-:W-:Y:S01]  /*13c30*/  FADD.FTZ R27, R45, R46 ;  /* 0x0000002e2d1b7221 */ /* 0x000fe20000010000 */
[----:B------:R-:W-:Y:S01]  /*13c40*/  FFMA.FTZ R46, R67, UR44, -R44 ;  /* 0x0000002c432e7c23 */ /* 0x000fe2000801082c */
[----:B------:R-:W-:Y:S01]  /*13c50*/  FMUL.FTZ R149, R149, R0 ;  /* 0x0000000095957220 */ /* 0x000fe20000410000 */
[----:B------:R-:W-:Y:S01]  /*13c60*/  MUFU.EX2 R179, R179 ;  /* 0x000000b300b37308 */ /* 0x000fe20000000800 */
[----:B------:R-:W-:Y:S01]  /*13c70*/  FADD.FTZ R48, R164, R27 ;  /* 0x0000001ba4307221 */ /* 0x000fe20000010000 */
[----:B------:R-:W-:Y:S01]  /*13c80*/  @!P1 PRMT R31, RZ, 0x654, R31 ;  /* 0x00000654ff1f9816 */ /* 0x000fe2000000001f */
[----:B------:R-:W-:Y:S01]  /*13c90*/  VIADD R3, R3, 0xffffffff ;  /* 0xffffffff03037836 */ /* 0x000fe20000000000 */
[----:B------:R-:W-:Y:S01]  /*13ca0*/  F2FP.F16.F32.PACK_AB R182, R13, R182 ;  /* 0x000000b60db6723e */ /* 0x000fe200000000ff */
[----:B--2---:R-:W-:Y:S01]  /*13cb0*/  FADD.FTZ R27, R49, R48 ;  /* 0x00000030311b7221 */ /* 0x004fe20000010000 */
[----:B------:R2:W-:Y:S01]  /*13cc0*/  @!P1 SYNCS.ARRIVE.TRANS64.RED.A1T0 RZ, [R31+URZ], RZ ;  /* 0x000000ff1fff99a7 */ /* 0x0005e2000810043f */
[----:B------:R-:W-:Y:S01]  /*13cd0*/  F2FP.F16.F32.PACK_AB R176, R25, R176 ;  /* 0x000000b019b0723e */ /* 0x000fe200000000ff */
[----:B------:R-:W-:Y:S01]  /*13ce0*/  MUFU.EX2 R32, R32 ;  /* 0x0000002000207308 */ /* 0x000fe20000000800 */
[----:B0-----:R-:W-:Y:S01]  /*13cf0*/  FADD.FTZ R48, R166, R27 ;  /* 0x0000001ba6307221 */ /* 0x001fe20000010000 */
[----:B-1----:R-:W-:Y:S01]  /*13d00*/  FFMA.FTZ R6, R9, R5, R26 ;  /* 0x0000000509067223 */ /* 0x002fe2000001001a */
[-C--:B------:R-:W-:Y:S01]  /*13d10*/  FMUL.FTZ R90, R90, R9.reuse ;  /* 0x000000095a5a7220 */ /* 0x080fe20000410000 */
[-C--:B------:R-:W-:Y:S01]  /*13d20*/  FMUL.FTZ R91, R91, R9.reuse ;  /* 0x000000095b5b7220 */ /* 0x080fe20000410000 */
[----:B------:R-:W-:Y:S01]  /*13d30*/  FADD.FTZ R5, R53, R48 ;  /* 0x0000003035057221 */ /* 0x000fe20000010000 */
[----:B------:R-:W-:Y:S01]  /*13d40*/  FADD.FTZ R6, R181, R6 ;  /* 0x00000006b5067221 */ /* 0x000fe20000010000 */
[-C--:B------:R-:W-:Y:S01]  /*13d50*/  FMUL.FTZ R94, R94, R9.reuse ;  /* 0x000000095e5e7220 */ /* 0x080fe20000410000 */
[----:B------:R-:W0:Y:S01]  /*13d60*/  MUFU.EX2 R61, R61 ;  /* 0x0000003d003d7308 */ /* 0x000e220000000800 */
[----:B------:R-:W-:Y:S01]  /*13d70*/  FADD.FTZ R48, R160, R5 ;  /* 0x00000005a0307221 */ /* 0x000fe20000010000 */
[----:B------:R-:W-:Y:S01]  /*13d80*/  FADD.FTZ R5, R183, R6 ;  /* 0x00000006b7057221 */ /* 0x000fe20000010000 */
[-C--:B------:R-:W-:Y:S01]  /*13d90*/  FMUL.FTZ R95, R95, R9.reuse ;  /* 0x000000095f5f7220 */ /* 0x080fe20000410000 */
[-C--:B------:R-:W-:Y:S01]  /*13da0*/  FMUL.FTZ R98, R98, R9.reuse ;  /* 0x0000000962627220 */ /* 0x080fe20000410000 */
[----:B------:R-:W-:Y:S01]  /*13db0*/  FADD.FTZ R27, R57, R48 ;  /* 0x00000030391b7221 */ /* 0x000fe20000010000 */
[----:B------:R-:W-:Y:S01]  /*13dc0*/  FADD.FTZ R6, R28, R5 ;  /* 0x000000051c067221 */ /* 0x000fe20000010000 */
[-C--:B------:R-:W-:Y:S01]  /*13dd0*/  FMUL.FTZ R99, R99, R9.reuse ;  /* 0x0000000963637220 */ /* 0x080fe20000410000 */
[----:B------:R-:W1:Y:S01]  /*13de0*/  MUFU.EX2 R173, R173 ;  /* 0x000000ad00ad7308 */ /* 0x000e620000000800 */
[----:B------:R-:W-:Y:S01]  /*13df0*/  FADD.FTZ R48, R162, R27 ;  /* 0x0000001ba2307221 */ /* 0x000fe20000010000 */
[----:B------:R-:W-:Y:S01]  /*13e00*/  FADD.FTZ R5, R177, R6 ;  /* 0x00000006b1057221 */ /* 0x000fe20000010000 */
[-C--:B------:R-:W-:Y:S01]  /*13e10*/  FMUL.FTZ R102, R102, R9.reuse ;  /* 0x0000000966667220 */ /* 0x080fe20000410000 */
[-C--:B------:R-:W-:Y:S01]  /*13e20*/  FMUL.FTZ R103, R103, R9.reuse ;  /* 0x0000000967677220 */ /* 0x080fe20000410000 */
[-C--:B------:R-:W-:Y:S01]  /*13e30*/  FMUL.FTZ R106, R106, R9.reuse ;  /* 0x000000096a6a7220 */ /* 0x080fe20000410000 */
[----:B------:R-:W-:Y:S01]  /*13e40*/  FADD.FTZ R6, R30, R5 ;  /* 0x000000051e067221 */ /* 0x000fe20000010000 */
[-C--:B------:R-:W-:Y:S01]  /*13e50*/  FMUL.FTZ R107, R107, R9.reuse ;  /* 0x000000096b6b7220 */ /* 0x080fe20000410000 */
[----:B------:R-:W3:Y:S01]  /*13e60*/  MUFU.EX2 R156, R156 ;  /* 0x0000009c009c7308 */ /* 0x000ee20000000800 */
        /* <DEDUP_REMOVED lines=8> */
[-C--:B------:R-:W-:Y:S01]  /*13ef0*/  FMUL.FTZ R118, R118, R9.reuse ;  /* 0x0000000976767220 */ /* 0x080fe20000410000 */
[----:B-1----:R-:W-:Y:S01]  /*13f00*/  FADD.FTZ R5, R173, R6 ;  /* 0x00000006ad057221 */ /* 0x002fe20000010000 */
[-C--:B------:R-:W-:Y:S01]  /*13f10*/  FMUL.FTZ R119, R119, R9.reuse ;  /* 0x0000000977777220 */ /* 0x080fe20000410000 */
[-C--:B------:R-:W-:Y:S01]  /*13f20*/  FMUL.FTZ R122, R122, R9.reuse ;  /* 0x000000097a7a7220 */ /* 0x080fe20000410000 */
[-C--:B------:R-:W-:Y:S01]  /*13f30*/  FMUL.FTZ R123, R123, R9.reuse ;  /* 0x000000097b7b7220 */ /* 0x080fe20000410000 */
[-C--:B------:R-:W-:Y:S01]  /*13f40*/  FMUL.FTZ R126, R126, R9.reuse ;  /* 0x000000097e7e7220 */ /* 0x080fe20000410000 */
[-C--:B------:R-:W-:Y:S01]  /*13f50*/  FMUL.FTZ R127, R127, R9.reuse ;  /* 0x000000097f7f7220 */ /* 0x080fe20000410000 */
[----:B------:R-:W1:Y:S01]  /*13f60*/  MUFU.EX2 R65, R65 ;  /* 0x0000004100417308 */ /* 0x000e620000000800 */
        /* <DEDUP_REMOVED lines=16> */
[----:B-1----:R-:W-:Y:S01]  /*14070*/  FADD.FTZ R11, R65, R48 ;  /* 0x00000030410b7221 */ /* 0x002fe20000010000 */
[----:B------:R-:W-:Y:S01]  /*14080*/  F2FP.F16.F32.PACK_AB R178, R29, R178 ;  /* 0x000000b21db2723e */ /* 0x000fe200000000ff */
[----:B------:R-:W-:Y:S01]  /*14090*/  IMAD.MOV.U32 R184, RZ, RZ, R215 ;  /* 0x000000ffffb87224 */ /* 0x000fe200078e00d7 */
[----:B------:R-:W-:Y:S01]  /*140a0*/  F2FP.F16.F32.PACK_AB R172, R33, R172 ;  /* 0x000000ac21ac723e */ /* 0x000fe200000000ff */
[----:B------:R-:W-:Y:S01]  /*140b0*/  IMAD.MOV.U32 R0, RZ, RZ, R10 ;  /* 0x000000ffff007224 */ /* 0x000fe200078e000a */
[----:B------:R-:W-:Y:S01]  /*140c0*/  F2FP.F16.F32.PACK_AB R174, R37, R174 ;  /* 0x000000ae25ae723e */ /* 0x000fe200000000ff */
[----:B------:R-:W-:Y:S01]  /*140d0*/  IMAD.MOV.U32 R9, RZ, RZ, R12 ;  /* 0x000000ffff097224 */ /* 0x000fe200078e000c */
[----:B------:R-:W1:Y:S01]  /*140e0*/  MUFU.EX2 R36, R36 ;  /* 0x0000002400247308 */ /* 0x000e620000000800 */
[----:B---3--:R-:W-:Y:S01]  /*140f0*/  FADD.FTZ R5, R175, R6 ;  /* 0x00000006af057221 */ /* 0x008fe20000010000 */
[----:B------:R-:W-:-:S02]  /*14100*/  F2FP.F16.F32.PACK_AB R168, R41, R168 ;  /* 0x000000a829a8723e */ /* 0x000fc400000000ff */
[----:B------:R-:W-:Y:S02]  /*14110*/  F2FP.F16.F32.PACK_AB R170, R45, R170 ;  /* 0x000000aa2daa723e */ /* 0x000fe400000000ff */
[----:B------:R-:W-:Y:S02]  /*14120*/  F2FP.F16.F32.PACK_AB R164, R49, R164 ;  /* 0x000000a431a4723e */ /* 0x000fe400000000ff */
[----:B------:R-:W3:Y:S01]  /*14130*/  MUFU.EX2 R69, R69 ;  /* 0x0000004500457308 */ /* 0x000ee20000000800 */
[----:B0-----:R-:W-:Y:S01]  /*14140*/  FADD.FTZ R48, R158, R11 ;  /* 0x0000000b9e307221 */ /* 0x001fe20000010000 */
[----:B------:R-:W-:Y:S02]  /*14150*/  F2FP.F16.F32.PACK_AB R166, R53, R166 ;  /* 0x000000a635a6723e */ /* 0x000fe400000000ff */
[----:B------:R-:W-:Y:S02]  /*14160*/  F2FP.F16.F32.PACK_AB R160, R57, R160 ;  /* 0x000000a039a0723e */ /* 0x000fe400000000ff */
[----:B------:R-:W-:-:S02]  /*14170*/  F2FP.F16.F32.PACK_AB R162, R61, R162 ;  /* 0x000000a23da2723e */ /* 0x000fc400000000ff */
[----:B------:R-:W0:Y:S01]  /*14180*/  MUFU.EX2 R169, R169 ;  /* 0x000000a900a97308 */ /* 0x000e220000000800 */
[----:B-1----:R-:W-:Y:S01]  /*14190*/  FADD.FTZ R6, R36, R5 ;  /* 0x0000000524067221 */ /* 0x002fe20000010000 */
[----:B------:R-:W-:Y:S02]  /*141a0*/  F2FP.F16.F32.PACK_AB R156, R65, R156 ;  /* 0x0000009c419c723e */ /* 0x000fe400000000ff */
[----:B------:R-:W-:Y:S02]  /*141b0*/  F2FP.F16.F32.PACK_AB R181, R181, R26 ;  /* 0x0000001ab5b5723e */ /* 0x000fe400000000ff */
[----:B------:R-:W-:Y:S02]  /*141c0*/  F2FP.F16.F32.PACK_AB R183, R28, R183 ;  /* 0x000000b71cb7723e */ /* 0x000fe400000000ff */
[----:B------:R-:W1:Y:S01]  /*141d0*/  MUFU.EX2 R24, R24 ;  /* 0x0000001800187308 */ /* 0x000e620000000800 */
[C---:B---3--:R-:W-:Y:S01]  /*141e0*/  FADD.FTZ R11, R69.reuse, R48 ;  /* 0x00000030450b7221 */ /* 0x048fe20000010000 */
[----:B------:R-:W-:-:S02]  /*141f0*/  F2FP.F16.F32.PACK_AB R158, R69, R158 ;  /* 0x0000009e459e723e */ /* 0x000fc400000000ff */
[----:B------:R-:W-:Y:S02]  /*14200*/  F2FP.F16.F32.PACK_AB R177, R30, R177 ;  /* 0x000000b11eb1723e */ /* 0x000fe400000000ff */
[----:B------:R-:W-:Y:S02]  /*14210*/  F2FP.F16.F32.PACK_AB R179, R32, R179 ;  /* 0x000000b320b3723e */ /* 0x000fe400000000ff */
[----:B------:R-:W3:Y:S01]  /*14220*/  MUFU.EX2 R73, R73 ;  /* 0x0000004900497308 */ /* 0x000ee20000000800 */
[----:B0-----:R-:W-:Y:S01]  /*14230*/  FADD.FTZ R5, R169, R6 ;  /* 0x00000006a9057221 */ /* 0x001fe20000010000 */
[----:B------:R-:W-:Y:S02]  /*14240*/  F2FP.F16.F32.PACK_AB R173, R34, R173 ;  /* 0x000000ad22ad723e */ /* 0x000fe400000000ff */
[----:B------:R-:W-:-:S04]  /*14250*/  F2FP.F16.F32.PACK_AB R175, R36, R175 ;  /* 0x000000af24af723e */ /* 0x000fc800000000ff */
[----:B------:R-:W0:Y:S01]  /*14260*/  MUFU.EX2 R38, R38 ;  /* 0x0000002600267308 */ /* 0x000e220000000800 */
[----:B-1----:R-:W-:-:S07]  /*14270*/  FADD.FTZ R48, R24, R11 ;  /* 0x0000000b18307221 */ /* 0x002fce0000010000 */
[----:B------:R-:W1:Y:S01]  /*14280*/  MUFU.EX2 R171, R171 ;  /* 0x000000ab00ab7308 */ /* 0x000e620000000800 */
[C---:B---3--:R-:W-:Y:S01]  /*14290*/  F2FP.F16.F32.PACK_AB R152, R73.reuse, R24 ;  /* 0x000000184998723e */ /* 0x048fe200000000ff */
[----:B------:R-:W-:-:S06]  /*142a0*/  FADD.FTZ R11, R73, R48 ;  /* 0x00000030490b7221 */ /* 0x000fcc0000010000 */
[----:B------:R-:W3:Y:S01]  /*142b0*/  MUFU.EX2 R40, R40 ;  /* 0x0000002800287308 */ /* 0x000ee20000000800 */
[C---:B0-----:R-:W-:Y:S01]  /*142c0*/  FADD.FTZ R24, R38.reuse, R5 ;  /* 0x0000000526187221 */ /* 0x041fe20000010000 */
[----:B------:R-:W-:-:S06]  /*142d0*/  F2FP.F16.F32.PACK_AB R169, R38, R169 ;  /* 0x000000a926a9723e */ /* 0x000fcc00000000ff */
[----:B------:R-:W0:Y:S01]  /*142e0*/  MUFU.EX2 R165, R165 ;  /* 0x000000a500a57308 */ /* 0x000e220000000800 */
[----:B-1----:R-:W-:-:S07]  /*142f0*/  FADD.FTZ R5, R171, R24 ;  /* 0x00000018ab057221 */ /* 0x002fce0000010000 */
        /* <DEDUP_REMOVED lines=41> */
[----:B0-----:R-:W-:Y:S01]  /*14590*/  FADD.FTZ R5, R86, R5 ;  /* 0x0000000556057221 */ /* 0x001fe20000010000 */
[C---:B-1----:R-:W-:Y:S01]  /*145a0*/  FADD.FTZ R6, R77.reuse, R48 ;  /* 0x000000304d067221 */ /* 0x042fe20000010000 */
[----:B------:R-:W-:Y:S02]  /*145b0*/  F2FP.F16.F32.PACK_AB R154, R77, R154 ;  /* 0x0000009a4d9a723e */ /* 0x000fe400000000ff */
[C---:B---3--:R-:W-:Y:S01]  /*145c0*/  FADD.FTZ R5, R87.reuse, R5 ;  /* 0x0000000557057221 */ /* 0x048fe20000010000 */
[----:B------:R-:W-:Y:S01]  /*145d0*/  F2FP.F16.F32.PACK_AB R155, R87, R86 ;  /* 0x00000056579b723e */ /* 0x000fe200000000ff */
[----:B--2---:R-:W-:Y:S06]  /*145e0*/  @P3 BRA `(.L_x_7058) ;  /* 0xffffffcc00803947 */ /* 0x004fec000383ffff */
[----:B------:R-:W-:Y:S02]  /*145f0*/  IMAD.MOV.U32 R9, RZ, RZ, R12 ;  /* 0x000000ffff097224 */ /* 0x000fe400078e000c */
[----:B------:R-:W-:Y:S02]  /*14600*/  IMAD.MOV.U32 R0, RZ, RZ, R10 ;  /* 0x000000ffff007224 */ /* 0x000fe400078e000a */
[----:B------:R-:W-:Y:S02]  /*14610*/  IMAD.MOV.U32 R184, RZ, RZ, R215 ;  /* 0x000000ffffb87224 */ /* 0x000fe400078e00d7 */
[----:B------:R-:W-:-:S07]  /*14620*/  IMAD.MOV.U32 R186, RZ, RZ, R15 ;  /* 0x000000ffffba7224 */ /* 0x000fce00078e000f */
.L_x_7040:
[----:B------:R-:W0:Y:S01]  /*14630*/  LDC R13, c[0x0][0x9e4] ;  /* 0x00027900ff0d7b82 */ /* 0x000e220000000800 */
[----:B------:R-:W-:-:S05]  /*14640*/  IADD3 R4, R192, 0x80, -R193 ;  /* 0x00000080c0047810 */ /* 0x000fca0007ffe8c1 */
[----:B------:R-:W-:-:S04]  /*14650*/  IMAD R4, R197, 0x80, R4 ;  /* 0x00000080c5047824 */ /* 0x000fc800078e0204 */
[----:B------:R-:W-:Y:S01]  /*14660*/  IMAD.IADD R7, R4, 0x1, -R7 ;  /* 0x0000000104077824 */ /* 0x000fe200078e0a07 */
[----:B0-----:R-:W-:-:S13]  /*14670*/  ISETP.GE.AND P5, PT, R13, 0x1, PT ;  /* 0x000000010d00780c */ /* 0x001fda0003fa6270 */
        /* <DEDUP_REMOVED lines=11> */
.L_x_7061:
[----:B------:R-:W-:-:S13]  /*14730*/  ISETP.NE.AND P2, PT, R13, 0x1, PT ;  /* 0x000000010d00780c */ /* 0x000fda0003f45270 */
[----:B------:R-:W0:Y:S02]  /*14740*/  @P2 LDC.64 R10, c[0x0][0x9e8] ;  /* 0x00027a00ff0a2b82 */ /* 0x000e240000000a00 */
[----:B0-----:R-:W-:-:S05]  /*14750*/  @P2 IMAD.HI.U32 R10, R4, R10, RZ ;  /* 0x0000000a040a2227 */ /* 0x001fca00078e00ff */
[----:B------:R-:W-:-:S07]  /*14760*/  @P2 SHF.R.U32.HI R4, RZ, R11, R10 ;  /* 0x0000000bff042219 */ /* 0x000fce000001160a */
.L_x_7062:
[----:B------:R-:W-:Y:S05]  /*14770*/  BSYNC B0 ;  /* 0x0000000000007941 */ /* 0x000fea0003800000 */
.L_x_7060:
[----:B------:R-:W-:-:S05]  /*14780*/  IMAD R4, R4, R13, RZ ;  /* 0x0000000d04047224 */ /* 0x000fca00078e02ff */
[----:B------:R-:W-:-:S07]  /*14790*/  VIMNMX R7, R7, R4, !PT ;  /* 0x0000000407077248 */ /* 0x000fce0007fe0100 */
.L_x_7059:
[----:B------:R-:W-:-:S05]  /*147a0*/  VIADD R7, R7, 0x7f ;  /* 0x0000007f07077836 */ /* 0x000fca0000000000 */
[----:B------:R-:W-:-:S04]  /*147b0*/  SHF.R.S32.HI R4, RZ, 0x1f, R7 ;  /* 0x0000001fff047819 */ /* 0x000fc80000011407 */
[----:B------:R-:W-:-:S04]  /*147c0*/  LEA.HI R4, R4, R7, RZ, 0x7 ;  /* 0x0000000704047211 */ /* 0x000fc800078f38ff */
[----:B------:R-:W-:-:S04]  /*147d0*/  SHF.R.S32.HI R7, RZ, 0x7, R4 ;  /* 0x00000007ff077819 */ /* 0x000fc80000011404 */
[----:B------:R-:W-:-:S04]  /*147e0*/  VIMNMX R7, R198, R7, !PT ;  /* 0x00000007c6077248 */ /* 0x000fc80007fe0100 */
[----:B------:R-:W-:-:S13]  /*147f0*/  ISETP.GE.AND P2, PT, R3, R7, PT ;  /* 0x000000070300720c */ /* 0x000fda0003f46270 */
[----:B------:R-:W-:Y:S05]  /*14800*/  @!P2 BRA `(.L_x_7063) ;  /* 0x000000200084a947 */ /* 0x000fea0003800000 */
[----:B------:R-:W-:Y:S02]  /*14810*/  IMAD.MOV.U32 R4, RZ, RZ, R9 ;  /* 0x000000ffff047224 */ /* 0x000fe400078e0009 */
[----:B------:R-:W-:Y:S02]  /*14820*/  IMAD.MOV.U32 R15, RZ, RZ, R0 ;  /* 0x000000ffff0f7224 */ /* 0x000fe400078e0000 */
[----:B------:R-:W-:Y:S02]  /*14830*/  IMAD.MOV.U32 R20, RZ, RZ, R186 ;  /* 0x000000ffff147224 */ /* 0x000fe400078e00ba */
[----:B------:R-:W-:-:S07]  /*14840*/  IMAD.MOV.U32 R14, RZ, RZ, R184 ;  /* 0x000000ffff0e7224 */ /* 0x000fce00078e00b8 */
.L_x_7073:
        /* <DEDUP_REMOVED lines=10> */
.L_x_7065:
[----:B------:R-:W-:Y:S01]  /*148f0*/  IMAD R0, R184, 0x8, R2 ;  /* 0x00000008b8007824 */ /* 0x000fe200078e0202 */
[----:B------:R-:W-:-:S04]  /*14900*/  SHF.L.U32 R9, R186, 0x1f, RZ ;  /* 0x0000001fba097819 */ /* 0x000fc800000006ff */
[----:B------:R0:W1:Y:S01]  /*14910*/  SYNCS.PHASECHK.TRANS64.TRYWAIT P3, [R0+URZ+0x28830], R9 ;  /* 0x02883009000075a7 */ /* 0x000062000806017f */
[----:B------:R-:W-:Y:S05]  /*14920*/  @!P0 BRA `(.L_x_7066) ;  /* 0x0000000000048947 */ /* 0x000fea0003800000 */
[----:B------:R-:W-:Y:S01]  /*14930*/  BPT.TRAP 0x1 ;  /* 0x000000040000795c */ /* 0x000fe20000300000 */
.L_x_7066:
[----:B------:R-:W-:Y:S04]  /*14940*/  BSSY B0, `(.L_x_7064) ;  /* 0x0000004000007945 */ /* 0x000fe80003800000 */
[----:B-1----:R-:W-:Y:S05]  /*14950*/  @P3 BRA `(.L_x_7067) ;  /* 0x0000000000083947 */ /* 0x002fea0003800000 */
[----:B------:R-:W1:Y:S02]  /*14960*/  SYNCS.PHASECHK.TRANS64.TRYWAIT P3, [R0+URZ+0x28830], R9 ;  /* 0x02883009000075a7 */ /* 0x000e64000806017f */
[----:B-1----:R-:W-:Y:S05]  /*14970*/  @!P3 BRA `(.L_x_7068) ;  /* 0x000000f400d0b947 */ /* 0x002fea0003800000 */
.L_x_7067:
[----:B------:R-:W-:Y:S05]  /*14980*/  BSYNC B0 ;  /* 0x0000000000007941 */ /* 0x000fea0003800000 */
.L_x_7064:
        /* <DEDUP_REMOVED lines=18> */
[----:B------:R-:W-:Y:S02]  /*14ab0*/  R2UR UR14, R12 ;  /* 0x000000000c0e72ca */ /* 0x000fe400000e0000 */
[----:B------:R-:W-:Y:S01]  /*14ac0*/  R2UR UR15, R13 ;  /* 0x000000000d0f72ca */ /* 0x000fe200000e0000 */
[----:B------:R-:W-:Y:S01]  /*14ad0*/  IMAD.MOV.U32 R13, RZ, RZ, 0x40000040 ;  /* 0x40000040ff0d7424 */ /* 0x000fe200078e00ff */
[----:B------:R-:W-:Y:S02]  /*14ae0*/  IADD3 R12, R10, 0x400, RZ ;  /* 0x000004000a0c7810 */ /* 0x000fe40007ffe0ff */
[----:B0-----:R-:W-:Y:S02]  /*14af0*/  SHF.R.U32.HI R0, RZ, 0x7, R0 ;  /* 0x00000007ff007819 */ /* 0x001fe40000011600 */
[----:B------:R-:W-:Y:S01]  /*14b00*/  R2UR UR18, R12 ;  /* 0x000000000c1272ca */ /* 0x000fe200000e0000 */
[----:B------:R-:W-:Y:S01]  /*14b10*/  VIADD R12, R10, 0x402 ;  /* 0x000004020a0c7836 */ /* 0x000fe20000000000 */
[----:B------:R-:W-:Y:S01]  /*14b20*/  R2UR UR19, R13 ;  /* 0x000000000d1372ca */ /* 0x000fe200000e0000 */
[----:B------:R-:W-:-:S02]  /*14b30*/  VIADD R0, R0, 0x8 ;  /* 0x0000000800007836 */ /* 0x000fc40000000000 */
[----:B------:R-:W-:Y:S01]  /*14b40*/  IMAD.MOV.U32 R13, RZ, RZ, 0x40000040 ;  /* 0x40000040ff0d7424 */ /* 0x000fe200078e00ff */
[----:B------:R-:W-:Y:S01]  /*14b50*/  R2UR UR22, R12 ;  /* 0x000000000c1672ca */ /* 0x000fe200000e0000 */
[C---:B------:R-:W-:Y:S01]  /*14b60*/  VIADD R12, R10.reuse, 0x404 ;  /* 0x000004040a0c7836 */ /* 0x040fe20000000000 */
[----:B------:R0:W-:Y:S01]  /*14b70*/  BAR.SYNC.DEFER_BLOCKING R0, 0x100 ;  /* 0x000400000000751d */ /* 0x0001e20000010000 */
[----:B------:R-:W-:Y:S01]  /*14b80*/  VIADD R10, R10, 0x406 ;  /* 0x000004060a0a7836 */ /* 0x000fe20000000000 */
[----:B------:R-:W-:Y:S01]  /*14b90*/  R2UR UR23, R13 ;  /* 0x000000000d1772ca */ /* 0x000fe200000e0000 */
[----:B------:R-:W-:Y:S01]  /*14ba0*/  IMAD.MOV.U32 R13, RZ, RZ, 0x40000040 ;  /* 0x40000040ff0d7424 */ /* 0x000fe200078e00ff */
[----:B------:R-:W-:Y:S02]  /*14bb0*/  R2UR UR26, R12 ;  /* 0x000000000c1a72ca */ /* 0x000fe400000e0000 */
        /* <DEDUP_REMOVED lines=29> */
.L_x_7070:
[----:B------:R-:W-:Y:S01]  /*14d90*/  SHF.L.U32 R0, R20, 0x1f, RZ ;  /* 0x0000001f14007819 */ /* 0x000fe200000006ff */
[----:B------:R-:W-:-:S04]  /*14da0*/  IMAD R9, R14, 0x8, R2 ;  /* 0x000000080e097824 */ /* 0x000fc800078e0202 */
[----:B------:R0:W1:Y:S01]  /*14db0*/  SYNCS.PHASECHK.TRANS64.TRYWAIT P2, [R9+URZ+0x28850], R0 ;  /* 0x02885000090075a7 */ /* 0x000062000804017f */
[----:B------:R-:W-:Y:S05]  /*14dc0*/  @!P0 BRA `(.L_x_7071) ;  /* 0x0000000000048947 */ /* 0x000fea0003800000 */
[----:B------:R-:W-:Y:S01]  /*14dd0*/  BPT.TRAP 0x1 ;  /* 0x000000040000795c */ /* 0x000fe20000300000 */
.L_x_7071:
[----:B-1----:R-:W-:Y:S05]  /*14de0*/  @P2 BRA `(.L_x_7069) ;  /* 0x0000000000082947 */ /* 0x002fea0003800000 */
[----:B------:R-:W1:Y:S02]  /*14df0*/  SYNCS.PHASECHK.TRANS64.TRYWAIT P2, [R9+URZ+0x28850], R0 ;  /* 0x02885000090075a7 */ /* 0x000e64000804017f */
[----:B-1----:R-:W-:Y:S05]  /*14e00*/  @!P2 BRA `(.L_x_7072) ;  /* 0x000000f000c0a947 */ /* 0x002fea0003800000 */
.L_x_7069:
[----:B01----:R-:W-:Y:S01]  /*14e10*/  VIADD R0, R2, 0x400 ;  /* 0x0000040002007836 */ /* 0x003fe20000000000 */
[----:B------:R-:W-:Y:S05]  /*14e20*/  WARPSYNC.ALL ;  /* 0x0000000000007948 */ /* 0x000fea0003800000 */
[----:B------:R-:W-:-:S04]  /*14e30*/  SHF.R.U32.HI R0, RZ, 0x4, R0 ;  /* 0x00000004ff007819 */ /* 0x000fc80000011600 */
[----:B------:R-:W-:-:S04]  /*14e40*/  LOP3.LUT R0, R0, 0x3fff, RZ, 0xc0, !PT ;  /* 0x00003fff00007812 */ /* 0x000fc800078ec0ff */
[----:B------:R-:W-:-:S05]  /*14e50*/  LOP3.LUT R11, R0, 0x4000000, RZ, 0xfc, !PT ;  /* 0x04000000000b7812 */ /* 0x000fca00078efcff */
[----:B------:R-:W-:Y:S01]  /*14e60*/  IMAD R10, R14, 0x800, R11 ;  /* 0x000008000e0a7824 */ /* 0x000fe200078e020b */
[----:B------:R-:W-:Y:S01]  /*14e70*/  WARPGROUP.ARRIVE ;  /* 0x00000000000079c5 */ /* 0x000fe20000000000 */
[----:B------:R-:W-:Y:S01]  /*14e80*/  IMAD.MOV.U32 R11, RZ, RZ, 0x40000040 ;  /* 0x40000040ff0b7424 */ /* 0x000fe200078e00ff */
[----:B------:R-:W-:Y:S01]  /*14e90*/  FMNMX.FTZ R0, R24, R15, !PT ;  /* 0x0000000f18007209 */ /* 0x000fe20007810000 */
[C---:B------:R-:W-:Y:S01]  /*14ea0*/  VIADD R12, R10.reuse, 0x80 ;  /* 0x000000800a0c7836 */ /* 0x040fe20000000000 */
[----:B------:R-:W-:Y:S01]  /*14eb0*/  R2UR UR6, R10 ;  /* 0x000000000a0672ca */ /* 0x000fe200000e0000 */
[----:B------:R-:W-:Y:S01]  /*14ec0*/  IMAD.MOV.U32 R13, RZ, RZ, 0x40000040 ;  /* 0x40000040ff0d7424 */ /* 0x000fe200078e00ff */
[----:B------:R-:W-:Y:S01]  /*14ed0*/  R2UR UR7, R11 ;  /* 0x000000000b0772ca */ /* 0x000fe200000e0000 */
[----:B------:R-:W-:Y:S01]  /*14ee0*/  UMOV UR44, UR47 ;  /* 0x0000002f002c7c82 */ /* 0x000fe20008000000 */
[----:B------:R-:W-:Y:S01]  /*14ef0*/  FMNMX.FTZ R9, R25, R0, !PT ;  /* 0x0000000019097209 */ /* 0x000fe20007810000 */
[----:B------:R-:W0:Y:S01]  /*14f00*/  S2R R199, SR_TID.X ;  /* 0x0000000000c77919 */ /* 0x000e220000002100 */
[C---:B------:R-:W-:Y:S01]  /*14f10*/  ISETP.GT.AND P2, PT, R3.reuse, R7, PT ;  /* 0x000000070300720c */ /* 0x040fe20003f44270 */
[----:B------:R-:W-:Y:S01]  /*14f20*/  VIADD R3, R3, 0xffffffff ;  /* 0xffffffff03037836 */ /* 0x000fe20000000000 */
[----:B------:R-:W-:-:S04]  /*14f30*/  FMNMX.FTZ R0, R28, R9, !PT ;  /* 0x000000091c007209 */ /* 0x000fc80007810000 */
[----:B------:R-:W-:-:S03]  /*14f40*/  FMNMX.FTZ R9, R29, R0, !PT ;  /* 0x000000001d097209 */ /* 0x000fc60007810000 */
        /* <DEDUP_REMOVED lines=34> */
[----:B------:R-:W0:Y:S01]  /*15170*/  SHFL.BFLY PT, R0, R9, 0x2, 0x1f ;  /* 0x0c401f0009007f89 */ /* 0x000e2200000e0000 */
[----:B------:R-:W-:Y:S02]  /*15180*/  WARPGROUP.DEPBAR.LE gsb0, 0x0 ;  /* 0x00008000000079c5 */ /* 0x000fe40000010000 */
[----:B------:R-:W-:Y:S01]  /*15190*/  WARPGROUP.ARRIVE ;  /* 0x00000000000079c5 */ /* 0x000fe20000000000 */
[----:B0-----:R-:W-:-:S05]  /*151a0*/  FMNMX.FTZ R20, R9, R0, !PT ;  /* 0x0000000009147209 */ /* 0x001fca0007810000 */
[----:B------:R-:W-:Y:S01]  /*151b0*/  HGMMA.64x128x16.F32 R88, R176, gdesc[UR4].tnspB, R88, gsb0 ;  /* 0x41e00004b0587df0 */ /* 0x000fe20008000858 */
[----:B------:R-:W-:Y:S01]  /*151c0*/  R2UR UR6, R12 ;  /* 0x000000000c0672ca */ /* 0x000fe200000e0000 */
[----:B------:R-:W-:Y:S01]  /*151d0*/  VIADD R12, R10, 0x180 ;  /* 0x000001800a0c7836 */ /* 0x000fe20000000000 */
[----:B------:R-:W-:Y:S01]  /*151e0*/  R2UR UR7, R13 ;  /* 0x000000000d0772ca */ /* 0x000fe200000e0000 */
[----:B------:R-:W-:Y:S01]  /*151f0*/  IMAD.MOV.U32 R13, RZ, RZ, 0x40000040 ;  /* 0x40000040ff0d7424 */ /* 0x000fe200078e00ff */
[----:B------:R-:W0:Y:S02]  /*15200*/  SHFL.BFLY PT, R11, R20, 0x1, 0x1f ;  /* 0x0c201f00140b7f89 */ /* 0x000e2400000e0000 */
[----:B0-----:R-:W-:-:S05]  /*15210*/  FMNMX.FTZ R0, R20, R11, !PT ;  /* 0x0000000b14007209 */ /* 0x001fca0007810000 */
[C---:B------:R-:W-:Y:S01]  /*15220*/  FADD.FTZ R11, -R0.reuse, R15 ;  /* 0x0000000f000b7221 */ /* 0x040fe20000010100 */
[----:B------:R-:W-:-:S03]  /*15230*/  FMUL.FTZ R15, R0, UR44 ;  /* 0x0000002c000f7c20 */ /* 0x000fc60008410000 */
        /* <DEDUP_REMOVED lines=14> */
[----:B------:R-:W0:Y:S01]  /*15320*/  MUFU.EX2 R180, R180 ;  /* 0x000000b400b47308 */ /* 0x000e220000000800 */
[--C-:B------:R-:W-:Y:S01]  /*15330*/  FFMA.FTZ R61, R65, UR44, -R15.reuse ;  /* 0x0000002c413d7c23 */ /* 0x100fe2000801080f */
[--C-:B------:R-:W-:Y:S01]  /*15340*/  FFMA.FTZ R69, R69, UR44, -R15.reuse ;  /* 0x0000002c45457c23 */ /* 0x100fe2000801080f */
[--C-:B------:R-:W-:Y:S01]  /*15350*/  FFMA.FTZ R65, R73, UR44, -R15.reuse ;  /* 0x0000002c49417c23 */ /* 0x100fe2000801080f */
[--C-:B------:R-:W-:Y:S01]  /*15360*/  FFMA.FTZ R24, R76, UR44, -R15.reuse ;  /* 0x0000002c4c187c23 */ /* 0x100fe2000801080f */
[--C-:B------:R-:W-:Y:S01]  /*15370*/  FFMA.FTZ R73, R77, UR44, -R15.reuse ;  /* 0x0000002c4d497c23 */ /* 0x100fe2000801080f */
[--C-:B------:R-:W-:Y:S01]  /*15380*/  FFMA.FTZ R28, R80, UR44, -R15.reuse ;  /* 0x0000002c501c7c23 */ /* 0x100fe2000801080f */
[----:B------:R-:W-:Y:S01]  /*15390*/  FFMA.FTZ R77, R81, UR44, -R15 ;  /* 0x0000002c514d7c23 */ /* 0x000fe2000801080f */
[----:B------:R-:W1:Y:S08]  /*153a0*/  MUFU.EX2 R21, R21 ;  /* 0x0000001500157308 */ /* 0x000e700000000800 */
[----:B------:R-:W-:Y:S01]  /*153b0*/  MUFU.EX2 R182, R182 ;  /* 0x000000b600b67308 */ /* 0x000fe20000000800 */
[----:B0-----:R-:W-:-:S07]  /*153c0*/  FFMA.FTZ R6, R11, R6, R180 ;  /* 0x000000060b067223 */ /* 0x001fce00000100b4 */
[----:B------:R-:W-:Y:S01]  /*153d0*/  MUFU.EX2 R25, R25 ;  /* 0x0000001900197308 */ /* 0x000fe20000000800 */
[----:B-1----:R-:W-:-:S07]  /*153e0*/  F2FP.F16.F32.PACK_AB R180, R21, R180 ;  /* 0x000000b415b4723e */ /* 0x002fce00000000ff */
        /* <DEDUP_REMOVED lines=10> */
[--C-:B------:R-:W-:Y:S01]  /*15490*/  FFMA.FTZ R178, R36, UR44, -R15.reuse ;  /* 0x0000002c24b27c23 */ /* 0x100fe2000801080f */
[--C-:B------:R-:W-:Y:S01]  /*154a0*/  FFMA.FTZ R176, R32, UR44, -R15.reuse ;  /* 0x0000002c20b07c23 */ /* 0x100fe2000801080f */
[----:B------:R-:W-:Y:S02]  /*154b0*/  FFMA.FTZ R32, R84, UR44, -R15 ;  /* 0x0000002c54207c23 */ /* 0x000fe4000801080f */
[----:B------:R-:W-:Y:S01]  /*154c0*/  MUFU.EX2 R61, R61 ;  /* 0x0000003d003d7308 */ /* 0x000fe20000000800 */
[----:B------:R-:W-:Y:S01]  /*154d0*/  HGMMA.64x128x16.F32 R88, R172, gdesc[UR4].tnspB, R88, gsb0 ;  /* 0x41e00004ac587df0 */ /* 0x000fe20008000858 */
[----:B------:R-:W-:Y:S01]  /*154e0*/  R2UR UR6, R12 ;  /* 0x000000000c0672ca */ /* 0x000fe200000e0000 */
[----:B------:R-:W-:Y:S01]  /*154f0*/  VIADD R12, R10, 0x200 ;  /* 0x000002000a0c7836 */ /* 0x000fe20000000000 */
[----:B------:R-:W-:Y:S01]  /*15500*/  R2UR UR7, R13 ;  /* 0x000000000d0772ca */ /* 0x000fe200000e0000 */
[----:B------:R-:W-:-:S03]  /*15510*/  IMAD.MOV.U32 R13, RZ, RZ, 0x40000040 ;  /* 0x40000040ff0d7424 */ /* 0x000fc600078e00ff */
        /* <DEDUP_REMOVED lines=12> */
[----:B------:R-:W-:-:S04]  /*155e0*/  FFMA.FTZ R174, R44, UR44, -R15 ;  /* 0x0000002c2cae7c23 */ /* 0x000fc8000801080f */
[----:B------:R-:W-:Y:S01]  /*155f0*/  HGMMA.64x128x16.F32 R88, R168, gdesc[UR4].tnspB, R88, gsb0 ;  /* 0x41e00004a8587df0 */ /* 0x000fe20008000858 */
[----:B------:R-:W-:Y:S01]  /*15600*/  R2UR UR6, R12 ;  /* 0x000000000c0672ca */ /* 0x000fe200000e0000 */
[----:B------:R-:W-:Y:S01]  /*15610*/  MUFU.EX2 R172, R172 ;  /* 0x000000ac00ac7308 */ /* 0x000fe20000000800 */
[----:B------:R-:W-:Y:S01]  /*15620*/  R2UR UR7, R13 ;  /* 0x000000000d0772ca */ /* 0x000fe200000e0000 */
[----:B------:R-:W-:Y:S01]  /*15630*/  IMAD.MOV.U32 R13, RZ, RZ, 0x40000040 ;  /* 0x40000040ff0d7424 */ /* 0x000fe200078e00ff */
        /* <DEDUP_REMOVED lines=19> */
[----:B------:R-:W-:-:S03]  /*15770*/  VIADD R12, R10, 0x280 ;  /* 0x000002800a0c7836 */ /* 0x000fc60000000000 */
[----:B------:R-:W-:-:S04]  /*15780*/  FMNMX.FTZ R20, R62, R9, !PT ;  /* 0x000000093e147209 */ /* 0x000fc80007810000 */
[----:B------:R-:W-:Y:S01]  /*15790*/  FMNMX.FTZ R9, R63, R20, !PT ;  /* 0x000000143f097209 */ /* 0x000fe20007810000 */
[----:B------:R-:W-:-:S06]  /*157a0*/  FFMA.FTZ R20, R72, UR44, -R15 ;  /* 0x0000002c48147c23 */ /* 0x000fcc000801080f */
[----:B------:R-:W-:Y:S01]  /*157b0*/  MUFU.EX2 R20, R20 ;  /* 0x0000001400147308 */ /* 0x000fe20000000800 */
[----:B------:R-:W-:Y:S02]  /*157c0*/  WARPGROUP.DEPBAR.LE gsb0, 0x0 ;  /* 0x00008000000079c5 */ /* 0x000fe40000010000 */
        /* <DEDUP_REMOVED lines=23> */
[----:B------:R-:W-:-:S04]  /*15940*/  VIADD R12, R10, 0x300 ;  /* 0x000003000a0c7836 */ /* 0x000fc80000000000 */
        /* <DEDUP_REMOVED lines=11> */
[----:B------:R-:W-:Y:S01]  /*15a00*/  IADD3 R31, -R199, 0xb, RZ ;  /* 0x0000000bc71f7810 */ /* 0x000fe20007ffe1ff */
[--C-:B------:R-:W-:Y:S01]  /*15a10*/  FFMA.FTZ R34, R35, UR44, -R36.reuse ;  /* 0x0000002c23227c23 */ /* 0x100fe20008010824 */
[----:B------:R-:W-:Y:S01]  /*15a20*/  FFMA.FTZ R179, R38, UR44, -R36 ;  /* 0x0000002c26b37c23 */ /* 0x000fe20008010824 */
[----:B------:R-:W-:-:S02]  /*15a30*/  @!P1 IMAD R27, R14, 0x8, R2 ;  /* 0x000000080e1b9824 */ /* 0x000fc400078e0202 */
        /* <DEDUP_REMOVED lines=13> */
[--C-:B------:R-:W-:Y:S01]  /*15b10*/  FFMA.FTZ R79, R79, UR44, -R36.reuse ;  /* 0x0000002c4f4f7c23 */ /* 0x100fe20008010824 */
[----:B------:R-:W-:Y:S01]  /*15b20*/  FFMA.FTZ R82, R82, UR44, -R36 ;  /* 0x0000002c52527c23 */ /* 0x000fe20008010824 */
[----:B------:R-:W-:-:S02]  /*15b30*/  WARPGROUP.DEPBAR.LE gsb0, 0x0 ;  /* 0x00008000000079c5 */ /* 0x000fc40000010000 */
[----:B------:R-:W-:Y:S01]  /*15b40*/  WARPGROUP.ARRIVE ;  /* 0x00000000000079c5 */ /* 0x000fe20000000000 */
[----:B------:R-:W-:Y:S01]  /*15b50*/  FFMA.FTZ R164, R56, UR44, -R15 ;  /* 0x0000002c38a47c23 */ /* 0x000fe2000801080f */
[----:B------:R-:W2:Y:S01]  /*15b60*/  MUFU.EX2 R183, R183 ;  /* 0x000000b700b77308 */ /* 0x000ea20000000800 */
[----:B0-----:R-:W-:Y:S01]  /*15b70*/  FFMA.FTZ R5, R4, R5, R181 ;  /* 0x0000000504057223 */ /* 0x001fe200000100b5 */
[--C-:B------:R-:W-:Y:S01]  /*15b80*/  FFMA.FTZ R165, R58, UR44, -R36.reuse ;  /* 0x0000002c3aa57c23 */ /* 0x100fe20008010824 */
[----:B------:R-:W-:Y:S01]  /*15b90*/  FFMA.FTZ R166, R60, UR44, -R15 ;  /* 0x0000002c3ca67c23 */ /* 0x000fe2000801080f */
[----:B------:R-:W-:Y:S01]  /*15ba0*/  HGMMA.64x128x16.F32 R88, R160, gdesc[UR4].tnspB, R88, gsb0 ;  /* 0x41e00004a0587df0 */ /* 0x000fe20008000858 */
[----:B------:R-:W-:Y:S01]  /*15bb0*/  R2UR UR6, R12 ;  /* 0x000000000c0672ca */ /* 0x000fe200000e0000 */
[----:B------:R-:W-:Y:S01]  /*15bc0*/  VIADD R12, R10, 0x380 ;  /* 0x000003800a0c7836 */ /* 0x000fe20000000000 */
[----:B------:R-:W-:Y:S01]  /*15bd0*/  R2UR UR7, R13 ;  /* 0x000000000d0772ca */ /* 0x000fe200000e0000 */
[----:B------:R-:W-:Y:S01]  /*15be0*/  IMAD.MOV.U32 R13, RZ, RZ, 0x40000040 ;  /* 0x40000040ff0d7424 */ /* 0x000fe200078e00ff */
[----:B------:R-:W0:Y:S01]  /*15bf0*/  MUFU.EX2 R30, R30 ;  /* 0x0000001e001e7308 */ /* 0x000e220000000800 */
[----:B-1----:R-:W-:Y:S01]  /*15c00*/  FADD.FTZ R14, R26, R5 ;  /* 0x000000051a0e7221 */ /* 0x002fe20000010000 */
[--C-:B------:R-:W-:Y:S01]  /*15c10*/  FFMA.FTZ R10, R55, UR44, -R36.reuse ;  /* 0x0000002c370a7c23 */ /* 0x100fe20008010824 */
[--C-:B------:R-:W-:Y:S01]  /*15c20*/  FFMA.FTZ R167, R62, UR44, -R36.reuse ;  /* 0x0000002c3ea77c23 */ /* 0x100fe20008010824 */
[----:B------:R-:W-:Y:S01]  /*15c30*/  F2FP.F16.F32.PACK_AB R181, R26, R181 ;  /* 0x000000b51ab5723e */ /* 0x000fe200000000ff */
[--C-:B------:R-:W-:Y:S01]  /*15c40*/  FFMA.FTZ R83, R83, UR44, -R36.reuse ;  /* 0x0000002c53537c23 */ /* 0x100fe20008010824 */
[----:B------:R-:W-:Y:S01]  /*15c50*/  FFMA.FTZ R86, R86, UR44, -R36 ;  /* 0x0000002c56567c23 */ /* 0x000fe20008010824 */
[----:B------:R-:W-:Y:S01]  /*15c60*/  @!P1 IADD3 R27, R27, 0x28860, RZ ;  /* 0x000288601b1b9810 */ /* 0x000fe20007ffe0ff */
[----:B------:R-:W1:Y:S01]  /*15c70*/  MUFU.EX2 R177, R177 ;  /* 0x000000b100b17308 */ /* 0x000e620000000800 */
[----:B--2---:R-:W-:-:S02]  /*15c80*/  FADD.FTZ R5, R183, R14 ;  /* 0x0000000eb7057221 */ /* 0x004fc40000010000 */
[----:B------:R-:W-:-:S05]  /*15c90*/  @!P1 PRMT R27, RZ, 0x654, R27 ;  /* 0x00000654ff1b9816 */ /* 0x000fca000000001b */
[----:B------:R-:W2:Y:S01]  /*15ca0*/  MUFU.EX2 R34, R34 ;  /* 0x0000002200227308 */ /* 0x000ea20000000800 */
[C---:B0-----:R-:W-:Y:S01]  /*15cb0*/  FADD.FTZ R14, R30.reuse, R5 ;  /* 0x000000051e0e7221 */ /* 0x041fe20000010000 */
[----:B------:R-:W-:-:S06]  /*15cc0*/  F2FP.F16.F32.PACK_AB R183, R30, R183 ;  /* 0x000000b71eb7723e */ /* 0x000fcc00000000ff */
[----:B------:R-:W0:Y:S01]  /*15cd0*/  MUFU.EX2 R179, R179 ;  /* 0x000000b300b37308 */ /* 0x000e220000000800 */
[----:B-1----:R-:W-:Y:S01]  /*15ce0*/  FADD.FTZ R5, R177, R14 ;  /* 0x0000000eb1057221 */ /* 0x002fe20000010000 */
[----:B------:R-:W-:-:S06]  /*15cf0*/  FFMA.FTZ R14, R67, UR44, -R36 ;  /* 0x0000002c430e7c23 */ /* 0x000fcc0008010824 */
        /* <DEDUP_REMOVED lines=23> */
[----:B------:R-:W-:Y:S01]  /*15e70*/  MUFU.EX2 R164, R164 ;  /* 0x000000a400a47308 */ /* 0x000fe20000000800 */
[----:B--2---:R-:W-:-:S07]  /*15e80*/  FADD.FTZ R5, R171, R48 ;  /* 0x00000030ab057221 */ /* 0x004fce0000010000 */
[----:B------:R-:W1:Y:S01]  /*15e90*/  MUFU.EX2 R165, R165 ;  /* 0x000000a500a57308 */ /* 0x000e620000000800 */
[C---:B0-----:R-:W-:Y:S01]  /*15ea0*/  FADD.FTZ R30, R10.reuse, R5 ;  /* 0x000000050a1e7221 */ /* 0x041fe20000010000 */
[----:B------:R-:W-:-:S06]  /*15eb0*/  F2FP.F16.F32.PACK_AB R171, R10, R171 ;  /* 0x000000ab0aab723e */ /* 0x000fcc00000000ff */
[----:B------:R-:W-:Y:S08]  /*15ec0*/  MUFU.EX2 R166, R166 ;  /* 0x000000a600a67308 */ /* 0x000ff00000000800 */
[----:B------:R-:W-:Y:S01]  /*15ed0*/  MUFU.EX2 R167, R167 ;  /* 0x000000a700a77308 */ /* 0x000fe20000000800 */
[----:B-1----:R-:W-:-:S07]  /*15ee0*/  FADD.FTZ R5, R165, R30 ;  /* 0x0000001ea5057221 */ /* 0x002fce0000010000 */
[----:B------:R-:W-:Y:S01]  /*15ef0*/  MUFU.EX2 R14, R14 ;  /* 0x0000000e000e7308 */ /* 0x000fe20000000800 */
[----:B------:R-:W-:Y:S02]  /*15f00*/  WARPGROUP.DEPBAR.LE gsb0, 0x0 ;  /* 0x00008000000079c5 */ /* 0x000fe40000010000 */
[----:B------:R-:W-:Y:S01]  /*15f10*/  WARPGROUP.ARRIVE ;  /* 0x00000000000079c5 */ /* 0x000fe20000000000 */
[--C-:B------:R-:W-:Y:S01]  /*15f20*/  FFMA.FTZ R160, R64, UR44, -R15.reuse ;  /* 0x0000002c40a07c23 */ /* 0x100fe2000801080f */
[--C-:B------:R-:W-:Y:S01]  /*15f30*/  FFMA.FTZ R161, R66, UR44, -R36.reuse ;  /* 0x0000002c42a17c23 */ /* 0x100fe20008010824 */
[--C-:B------:R-:W-:Y:S01]  /*15f40*/  FFMA.FTZ R162, R68, UR44, -R15.reuse ;  /* 0x0000002c44a27c23 */ /* 0x100fe2000801080f */
[----:B------:R-:W-:Y:S01]  /*15f50*/  FFMA.FTZ R163, R70, UR44, -R36 ;  /* 0x0000002c46a37c23 */ /* 0x000fe20008010824 */
[----:B------:R-:W-:Y:S01]  /*15f60*/  MUFU.EX2 R78, R78 ;  /* 0x0000004e004e7308 */ /* 0x000fe20000000800 */
[----:B------:R-:W-:Y:S01]  /*15f70*/  HGMMA.64x128x16.F32 R88, R156, gdesc[UR4].tnspB, R88, gsb0 ;  /* 0x41e000049c587df0 */ /* 0x000fe20008000858 */
[----:B------:R-:W-:Y:S01]  /*15f80*/  R2UR UR6, R12 ;  /* 0x000000000c0672ca */ /* 0x000fe200000e0000 */
[----:B------:R-:W-:Y:S01]  /*15f90*/  @!P1 IMAD R12, R184, 0x8, R2 ;  /* 0x00000008b80c9824 */ /* 0x000fe200078e0202 */
[----:B------:R-:W-:Y:S01]  /*15fa0*/  R2UR UR7, R13 ;  /* 0x000000000d0772ca */ /* 0x000fe200000e0000 */
[----:B------:R-:W-:-:S02]  /*15fb0*/  FFMA.FTZ R15, R85, UR44, -R15 ;  /* 0x0000002c550f7c23 */ /* 0x000fc4000801080f */
[----:B------:R-:W-:Y:S01]  /*15fc0*/  @!P1 VIADD R12, R12, 0x28840 ;  /* 0x000288400c0c9836 */ /* 0x000fe20000000000 */
[----:B------:R-:W-:Y:S04]  /*15fd0*/  MUFU.EX2 R160, R160 ;  /* 0x000000a000a07308 */ /* 0x000fe80000000800 */
[----:B------:R-:W-:-:S04]  /*15fe0*/  @!P1 PRMT R13, RZ, 0x654, R12 ;  /* 0x00000654ff0d9816 */ /* 0x000fc8000000000c */
[----:B------:R-:W0:Y:S08]  /*15ff0*/  MUFU.EX2 R12, R59 ;  /* 0x0000003b000c7308 */ /* 0x000e300000000800 */
[----:B------:R-:W-:Y:S08]  /*16000*/  MUFU.EX2 R161, R161 ;  /* 0x000000a100a17308 */ /* 0x000ff00000000800 */
[----:B------:R-:W-:Y:S01]  /*16010*/  MUFU.EX2 R162, R162 ;  /* 0x000000a200a27308 */ /* 0x000fe20000000800 */
[C---:B0-----:R-:W-:Y:S01]  /*16020*/  FADD.FTZ R30, R12.reuse, R5 ;  /* 0x000000050c1e7221 */ /* 0x041fe20000010000 */
[----:B------:R-:W-:-:S03]  /*16030*/  F2FP.F16.F32.PACK_AB R165, R12, R165 ;  /* 0x000000a50ca5723e */ /* 0x000fc600000000ff */
[----:B------:R-:W-:-:S03]  /*16040*/  FADD.FTZ R5, R167, R30 ;  /* 0x0000001ea7057221 */ /* 0x000fc60000010000 */
[----:B------:R-:W-:Y:S08]  /*16050*/  MUFU.EX2 R163, R163 ;  /* 0x000000a300a37308 */ /* 0x000ff00000000800 */
[----:B------:R-:W0:Y:S08]  /*16060*/  MUFU.EX2 R79, R79 ;  /* 0x0000004f004f7308 */ /* 0x000e300000000800 */
[----:B------:R-:W-:Y:S08]  /*16070*/  MUFU.EX2 R82, R82 ;  /* 0x0000005200527308 */ /* 0x000ff00000000800 */
[----:B------:R-:W-:Y:S08]  /*16080*/  MUFU.EX2 R83, R83 ;  /* 0x0000005300537308 */ /* 0x000ff00000000800 */
[----:B------:R-:W-:Y:S08]  /*16090*/  MUFU.EX2 R86, R86 ;  /* 0x0000005600567308 */ /* 0x000ff00000000800 */
[----:B------:R-:W1:Y:S01]  /*160a0*/  MUFU.EX2 R15, R15 ;  /* 0x0000000f000f7308 */ /* 0x000e620000000800 */
[----:B------:R-:W-:-:S02]  /*160b0*/  WARPGROUP.DEPBAR.LE gsb0, 0x0 ;  /* 0x00008000000079c5 */ /* 0x000fc40000010000 */
[----:B------:R-:W-:Y:S01]  /*160c0*/  WARPGROUP.ARRIVE ;  /* 0x00000000000079c5 */ /* 0x000fe20000000000 */
[----:B------:R-:W-:Y:S01]  /*160d0*/  FFMA.FTZ R157, R74, UR44, -R36 ;  /* 0x0000002c4a9d7c23 */ /* 0x000fe20008010824 */
[----:B------:R-:W-:Y:S02]  /*160e0*/  F2FP.F16.F32.PACK_AB R156, R65, R20 ;  /* 0x00000014419c723e */ /* 0x000fe400000000ff */
[----:B------:R-:W-:Y:S02]  /*160f0*/  F2FP.F16.F32.PACK_AB R158, R73, R24 ;  /* 0x00000018499e723e */ /* 0x000fe400000000ff */
[----:B------:R-:W-:Y:S01]  /*16100*/  HGMMA.64x128x16.F32 R88, R152, gdesc[UR4].tnspB, R88, gsb0 ;  /* 0x41e0000498587df0 */ /* 0x000fe20008000858 */
[----:B------:R-:W-:Y:S01]  /*16110*/  MUFU.EX2 R157, R157 ;  /* 0x0000009d009d7308 */ /* 0x000fe20000000800 */
[----:B0-----:R-:W-:Y:S01]  /*16120*/  F2FP.F16.F32.PACK_AB R159, R79, R78 ;  /* 0x0000004e4f9f723e */ /* 0x001fe200000000ff */
[----:B------:R-:W-:Y:S02]  /*16130*/  WARPGROUP.DEPBAR.LE gsb0, 0x0 ;  /* 0x00008000000079c5 */ /* 0x000fe40000010000 */
[----:B------:R0:W-:Y:S06]  /*16140*/  BAR.ARV R31, 0x100 ;  /* 0x0004001f0000751d */ /* 0x0001ec0000002000 */
[----:B------:R2:W-:Y:S01]  /*16150*/  @!P1 SYNCS.ARRIVE.TRANS64.RED.A1T0 RZ, [R13+URZ], RZ ;  /* 0x000000ff0dff99a7 */ /* 0x0005e2000810043f */
[----:B-1----:R-:W-:Y:S01]  /*16160*/  F2FP.F16.F32.PACK_AB R154, R15, R32 ;  /* 0x000000200f9a723e */ /* 0x002fe200000000ff */
[-C--:B------:R-:W-:Y:S01]  /*16170*/  FMUL.FTZ R90, R90, R4.reuse ;  /* 0x000000045a5a7220 */ /* 0x080fe20000410000 */
[-C--:B------:R-:W-:Y:S01]  /*16180*/  FMUL.FTZ R91, R91, R4.reuse ;  /* 0x000000045b5b7220 */ /* 0x080fe20000410000 */
[-C--:B------:R-:W-:Y:S01]  /*16190*/  FMUL.FTZ R94, R94, R4.reuse ;  /* 0x000000045e5e7220 */ /* 0x080fe20000410000 */
[-C--:B------:R-:W-:Y:S01]  /*161a0*/  FMUL.FTZ R95, R95, R4.reuse ;  /* 0x000000045f5f7220 */ /* 0x080fe20000410000 */
[-C--:B------:R-:W-:Y:S01]  /*161b0*/  FMUL.FTZ R98, R98, R4.reuse ;  /* 0x0000000462627220 */ /* 0x080fe20000410000 */
[-C--:B------:R-:W-:Y:S01]  /*161c0*/  FMUL.FTZ R99, R99, R4.reuse ;  /* 0x0000000463637220 */ /* 0x080fe20000410000 */
[----:B--2---:R-:W-:Y:S01]  /*161d0*/  FADD.FTZ R13, R21, R6 ;  /* 0x00000006150d7221 */ /* 0x004fe20000010000 */
[----:B------:R-:W-:Y:S01]  /*161e0*/  FFMA.FTZ R6, R63, UR44, -R36 ;  /* 0x0000002c3f067c23 */ /* 0x000fe20008010824 */
[----:B------:R0:W-:Y:S01]  /*161f0*/  @!P1 SYNCS.ARRIVE.TRANS64.RED.A1T0 RZ, [R27+URZ], RZ ;  /* 0x000000ff1bff99a7 */ /* 0x0001e2000810043f */
[-C--:B------:R-:W-:Y:S01]  /*16200*/  FMUL.FTZ R102, R102, R4.reuse ;  /* 0x0000000466667220 */ /* 0x080fe20000410000 */
[----:B------:R-:W-:Y:S01]  /*16210*/  FADD.FTZ R46, R182, R13 ;  /* 0x0000000db62e7221 */ /* 0x000fe20000010000 */
[-C--:B------:R-:W-:Y:S01]  /*16220*/  FMUL.FTZ R103, R103, R4.reuse ;  /* 0x0000000467677220 */ /* 0x080fe20000410000 */
[-C--:B------:R-:W-:Y:S01]  /*16230*/  FMUL.FTZ R106, R106, R4.reuse ;  /* 0x000000046a6a7220 */ /* 0x080fe20000410000 */
[----:B------:R-:W1:Y:S01]  /*16240*/  MUFU.EX2 R6, R6 ;  /* 0x0000000600067308 */ /* 0x000e620000000800 */
[----:B------:R-:W-:Y:S01]  /*16250*/  FADD.FTZ R13, R25, R46 ;  /* 0x0000002e190d7221 */ /* 0x000fe20000010000 */
[-C--:B------:R-:W-:Y:S01]  /*16260*/  FMUL.FTZ R107, R107, R4.reuse ;  /* 0x000000046b6b7220 */ /* 0x080fe20000410000 */
[-C--:B------:R-:W-:Y:S01]  /*16270*/  FMUL.FTZ R110, R110, R4.reuse ;  /* 0x000000046e6e7220 */ /* 0x080fe20000410000 */
[-C--:B------:R-:W-:Y:S01]  /*16280*/  FMUL.FTZ R111, R111, R4.reuse ;  /* 0x000000046f6f7220 */ /* 0x080fe20000410000 */
[----:B------:R-:W-:Y:S01]  /*16290*/  FADD.FTZ R46, R176, R13 ;  /* 0x0000000db02e7221 */ /* 0x000fe20000010000 */
[-C--:B------:R-:W-:Y:S01]  /*162a0*/  FMUL.FTZ R114, R114, R4.reuse ;  /* 0x0000000472727220 */ /* 0x080fe20000410000 */
[-C--:B------:R-:W-:Y:S01]  /*162b0*/  FMUL.FTZ R115, R115, R4.reuse ;  /* 0x0000000473737220 */ /* 0x080fe20000410000 */
[-C--:B------:R-:W-:Y:S01]  /*162c0*/  FMUL.FTZ R118, R118, R4.reuse ;  /* 0x0000000476767220 */ /* 0x080fe20000410000 */
[----:B------:R-:W-:Y:S01]  /*162d0*/  FADD.FTZ R13, R29, R46 ;  /* 0x0000002e1d0d7221 */ /* 0x000fe20000010000 */
[--C-:B------:R-:W-:Y:S01]  /*162e0*/  FFMA.FTZ R46, R71, UR44, -R36.reuse ;  /* 0x0000002c472e7c23 */ /* 0x100fe20008010824 */
[----:B------:R-:W-:Y:S01]  /*162f0*/  FFMA.FTZ R36, R87, UR44, -R36 ;  /* 0x0000002c57247c23 */ /* 0x000fe20008010824 */
[-C--:B------:R-:W-:Y:S01]  /*16300*/  FMUL.FTZ R119, R119, R4.reuse ;  /* 0x0000000477777220 */ /* 0x080fe20000410000 */
[----:B------:R-:W-:Y:S01]  /*16310*/  FADD.FTZ R50, R178, R13 ;  /* 0x0000000db2327221 */ /* 0x000fe20000010000 */
[-C--:B------:R-:W-:Y:S01]  /*16320*/  FMUL.FTZ R122, R122, R4.reuse ;  /* 0x000000047a7a7220 */ /* 0x080fe20000410000 */
[-C--:B------:R-:W-:Y:S01]  /*16330*/  FMUL.FTZ R123, R123, R4.reuse ;  /* 0x000000047b7b7220 */ /* 0x080fe20000410000 */
[----:B------:R-:W2:Y:S01]  /*16340*/  MUFU.EX2 R46, R46 ;  /* 0x0000002e002e7308 */ /* 0x000ea20000000800 */
[----:B------:R-:W-:Y:S01]  /*16350*/  FADD.FTZ R13, R37, R50 ;  /* 0x00000032250d7221 */ /* 0x000fe20000010000 */
[C---:B-1----:R-:W-:Y:S01]  /*16360*/  FADD.FTZ R30, R6.reuse, R5 ;  /* 0x00000005061e7221 */ /* 0x042fe20000010000 */
[----:B------:R-:W-:Y:S01]  /*16370*/  F2FP.F16.F32.PACK_AB R167, R6, R167 ;  /* 0x000000a706a7723e */ /* 0x000fe200000000ff */
[-C--:B------:R-:W-:Y:S01]  /*16380*/  FMUL.FTZ R126, R126, R4.reuse ;  /* 0x000000047e7e7220 */ /* 0x080fe20000410000 */
        /* <DEDUP_REMOVED lines=17> */
[----:B------:R-:W-:Y:S01]  /*164a0*/  FADD.FTZ R5, R157, R10 ;  /* 0x0000000a9d057221 */ /* 0x000fe20000010000 */
[-C--:B------:R-:W-:Y:S01]  /*164b0*/  FMUL.FTZ R139, R139, R4.reuse ;  /* 0x000000048b8b7220 */ /* 0x080fe20000410000 */
[-C--:B------:R-:W-:Y:S01]  /*164c0*/  FMUL.FTZ R142, R142, R4.reuse ;  /* 0x000000048e8e7220 */ /* 0x080fe20000410000 */
[----:B------:R-:W-:Y:S01]  /*164d0*/  FADD.FTZ R13, R45, R50 ;  /* 0x000000322d0d7221 */ /* 0x000fe20000010000 */
[-C--:B------:R-:W-:Y:S01]  /*164e0*/  FMUL.FTZ R143, R143, R4.reuse ;  /* 0x000000048f8f7220 */ /* 0x080fe20000410000 */
[-C--:B------:R-:W-:Y:S01]  /*164f0*/  FMUL.FTZ R146, R146, R4.reuse ;  /* 0x0000000492927220 */ /* 0x080fe20000410000 */
[-C--:B------:R-:W-:Y:S01]  /*16500*/  FMUL.FTZ R147, R147, R4.reuse ;  /* 0x0000000493937220 */ /* 0x080fe20000410000 */
[----:B------:R-:W-:Y:S01]  /*16510*/  FADD.FTZ R26, R170, R13 ;  /* 0x0000000daa1a7221 */ /* 0x000fe20000010000 */
[-C--:B------:R-:W-:Y:S01]  /*16520*/  FMUL.FTZ R150, R150, R4.reuse ;  /* 0x0000000496967220 */ /* 0x080fe20000410000 */
[----:B------:R-:W-:Y:S01]  /*16530*/  FMUL.FTZ R151, R151, R4 ;  /* 0x0000000497977220 */ /* 0x000fe20000410000 */
[----:B------:R-:W-:Y:S01]  /*16540*/  F2FP.F16.F32.PACK_AB R182, R25, R182 ;  /* 0x000000b619b6723e */ /* 0x000fe200000000ff */
[----:B------:R-:W-:Y:S01]  /*16550*/  FADD.FTZ R13, R49, R26 ;  /* 0x0000001a310d7221 */ /* 0x000fe20000010000 */
[----:B------:R-:W-:Y:S01]  /*16560*/  F2FP.F16.F32.PACK_AB R176, R29, R176 ;  /* 0x000000b01db0723e */ /* 0x000fe200000000ff */
[----:B------:R-:W1:Y:S01]  /*16570*/  MUFU.EX2 R26, R75 ;  /* 0x0000004b001a7308 */ /* 0x000e620000000800 */
[----:B------:R-:W-:Y:S01]  /*16580*/  F2FP.F16.F32.PACK_AB R178, R37, R178 ;  /* 0x000000b225b2723e */ /* 0x000fe200000000ff */
[----:B------:R-:W-:Y:S01]  /*16590*/  FADD.FTZ R34, R164, R13 ;  /* 0x0000000da4227221 */ /* 0x000fe20000010000 */
[----:B------:R-:W-:Y:S01]  /*165a0*/  F2FP.F16.F32.PACK_AB R172, R41, R172 ;  /* 0x000000ac29ac723e */ /* 0x000fe200000000ff */
[-C--:B------:R-:W-:Y:S01]  /*165b0*/  FMUL.FTZ R88, R88, R11.reuse ;  /* 0x0000000b58587220 */ /* 0x080fe20000410000 */
[----:B------:R-:W-:Y:S01]  /*165c0*/  F2FP.F16.F32.PACK_AB R174, R33, R174 ;  /* 0x000000ae21ae723e */ /* 0x000fe200000000ff */
[----:B------:R-:W-:Y:S01]  /*165d0*/  FADD.FTZ R13, R53, R34 ;  /* 0x00000022350d7221 */ /* 0x000fe20000010000 */
[----:B------:R-:W-:Y:S01]  /*165e0*/  F2FP.F16.F32.PACK_AB R168, R45, R168 ;  /* 0x000000a82da8723e */ /* 0x000fe200000000ff */
[-C--:B------:R-:W-:Y:S01]  /*165f0*/  FMUL.FTZ R89, R89, R11.reuse ;  /* 0x0000000b59597220 */ /* 0x080fe20000410000 */
[----:B------:R-:W-:Y:S01]  /*16600*/  F2FP.F16.F32.PACK_AB R170, R49, R170 ;  /* 0x000000aa31aa723e */ /* 0x000fe200000000ff */
[----:B------:R-:W-:Y:S01]  /*16610*/  FADD.FTZ R34, R166, R13 ;  /* 0x0000000da6227221 */ /* 0x000fe20000010000 */
[----:B------:R-:W-:Y:S01]  /*16620*/  F2FP.F16.F32.PACK_AB R164, R53, R164 ;  /* 0x000000a435a4723e */ /* 0x000fe200000000ff */
[----:B------:R-:W-:Y:S01]  /*16630*/  FMUL.FTZ R92, R92, R11 ;  /* 0x0000000b5c5c7220 */ /* 0x000fe20000410000 */
[C---:B------:R-:W-:Y:S01]  /*16640*/  F2FP.F16.F32.PACK_AB R166, R57.reuse, R166 ;  /* 0x000000a639a6723e */ /* 0x040fe200000000ff */
[----:B------:R-:W-:Y:S01]  /*16650*/  FADD.FTZ R13, R57, R34 ;  /* 0x00000022390d7221 */ /* 0x000fe20000010000 */
[----:B------:R-:W-:Y:S01]  /*16660*/  F2FP.F16.F32.PACK_AB R163, R46, R163 ;  /* 0x000000a32ea3723e */ /* 0x000fe200000000ff */
[-C--:B------:R-:W-:Y:S01]  /*16670*/  FMUL.FTZ R93, R93, R11.reuse ;  /* 0x0000000b5d5d7220 */ /* 0x080fe20000410000 */
[----:B-1----:R-:W-:Y:S01]  /*16680*/  FADD.FTZ R5, R26, R5 ;  /* 0x000000051a057221 */ /* 0x002fe20000010000 */
[----:B------:R-:W-:Y:S01]  /*16690*/  FADD.FTZ R34, R160, R13 ;  /* 0x0000000da0227221 */ /* 0x000fe20000010000 */
[C---:B------:R-:W-:Y:S01]  /*166a0*/  F2FP.F16.F32.PACK_AB R160, R61.reuse, R160 ;  /* 0x000000a03da0723e */ /* 0x040fe200000000ff */
[----:B------:R-:W-:Y:S01]  /*166b0*/  FMUL.FTZ R96, R96, R11 ;  /* 0x0000000b60607220 */ /* 0x000fe20000410000 */
[----:B------:R-:W-:Y:S01]  /*166c0*/  FADD.FTZ R5, R78, R5 ;  /* 0x000000054e057221 */ /* 0x000fe20000010000 */
[----:B------:R-:W-:Y:S01]  /*166d0*/  FADD.FTZ R13, R61, R34 ;  /* 0x000000223d0d7221 */ /* 0x000fe20000010000 */
[----:B------:R-:W-:Y:S01]  /*166e0*/  F2FP.F16.F32.PACK_AB R157, R26, R157 ;  /* 0x0000009d1a9d723e */ /* 0x000fe200000000ff */
[-C--:B------:R-:W-:Y:S01]  /*166f0*/  FMUL.FTZ R97, R97, R11.reuse ;  /* 0x0000000b61617220 */ /* 0x080fe20000410000 */
[----:B------:R-:W-:Y:S01]  /*16700*/  FADD.FTZ R5, R79, R5 ;  /* 0x000000054f057221 */ /* 0x000fe20000010000 */
[----:B------:R-:W-:Y:S01]  /*16710*/  FADD.FTZ R34, R162, R13 ;  /* 0x0000000da2227221 */ /* 0x000fe20000010000 */
[C---:B------:R-:W-:Y:S01]  /*16720*/  F2FP.F16.F32.PACK_AB R162, R69.reuse, R162 ;  /* 0x000000a245a2723e */ /* 0x040fe200000000ff */
[-C--:B------:R-:W-:Y:S01]  /*16730*/  FMUL.FTZ R100, R100, R11.reuse ;  /* 0x0000000b64647220 */ /* 0x080fe20000410000 */
[----:B------:R-:W-:Y:S01]  /*16740*/  FADD.FTZ R5, R82, R5 ;  /* 0x0000000552057221 */ /* 0x000fe20000010000 */
[----:B------:R-:W-:Y:S01]  /*16750*/  FADD.FTZ R13, R69, R34 ;  /* 0x00000022450d7221 */ /* 0x000fe20000010000 */
[----:B------:R-:W-:Y:S01]  /*16760*/  F2FP.F16.F32.PACK_AB R152, R77, R28 ;  /* 0x0000001c4d98723e */ /* 0x000fe200000000ff */
[-C--:B------:R-:W-:Y:S01]  /*16770*/  FMUL.FTZ R101, R101, R11.reuse ;  /* 0x0000000b65657220 */ /* 0x080fe20000410000 */
[C---:B------:R-:W-:Y:S01]  /*16780*/  FADD.FTZ R5, R83.reuse, R5 ;  /* 0x0000000553057221 */ /* 0x040fe20000010000 */
        /* <DEDUP_REMOVED lines=37> */
[----:B------:R-:W-:Y:S02]  /*169e0*/  IMAD.MOV.U32 R14, RZ, RZ, R184 ;  /* 0x000000ffff0e7224 */ /* 0x000fe400078e00b8 */
[----:B------:R-:W-:Y:S02]  /*169f0*/  IMAD.MOV.U32 R4, RZ, RZ, R9 ;  /* 0x000000ffff047224 */ /* 0x000fe400078e0009 */
[----:B------:R-:W-:Y:S01]  /*16a00*/  IMAD.MOV.U32 R15, RZ, RZ, R0 ;  /* 0x000000ffff0f7224 */ /* 0x000fe200078e0000 */
[----:B0-----:R-:W-:Y:S06]  /*16a10*/  @P2 BRA `(.L_x_7073) ;  /* 0xffffffdc008c2947 */ /* 0x001fec000383ffff */
.L_x_7063:
[----:B------:R-:W-:-:S13]  /*16a20*/  ISETP.GE.AND P2, PT, R3, R198, PT ;  /* 0x000000c60300720c */ /* 0x000fda0003f46270 */
[----:B------:R-:W-:Y:S05]  /*16a30*/  @!P2 BRA `(.L_x_7074) ;  /* 0x0000003000a0a947 */ /* 0x000fea0003800000 */
[----:B------:R-:W-:Y:S02]  /*16a40*/  IMAD R15, R197, 0x80, R204 ;  /* 0x00000080c50f7824 */ /* 0x000fe400078e02cc */
[----:B------:R-:W-:Y:S02]  /*16a50*/  IMAD.MOV.U32 R4, RZ, RZ, R9 ;  /* 0x000000ffff047224 */ /* 0x000fe400078e0009 */
[----:B------:R-:W-:Y:S02]  /*16a60*/  VIADD R15, R15, 0x8 ;  /* 0x000000080f0f7836 */ /* 0x000fe40000000000 */
[----:B------:R-:W-:Y:S02]  /*16a70*/  IMAD.MOV.U32 R7, RZ, RZ, R0 ;  /* 0x000000ffff077224 */ /* 0x000fe400078e0000 */
[----:B------:R-:W-:Y:S01]  /*16a80*/  IMAD.MOV.U32 R20, RZ, RZ, R186 ;  /* 0x000000ffff147224 */ /* 0x000fe200078e00ba */
[----:B------:R-:W-:Y:S01]  /*16a90*/  IADD3 R15, R15, R192, -R193 ;  /* 0x000000c00f0f7210 */ /* 0x000fe20007ffe8c1 */
[----:B------:R-:W-:-:S07]  /*16aa0*/  IMAD.MOV.U32 R14, RZ, RZ, R184 ;  /* 0x000000ffff0e7224 */ /* 0x000fce00078e00b8 */
.L_x_7092:
        /* <DEDUP_REMOVED lines=10> */
.L_x_7076:
[----:B------:R-:W-:Y:S01]  /*16b50*/  IMAD R0, R184, 0x8, R2 ;  /* 0x00000008b8007824 */ /* 0x000fe200078e0202 */
[----:B------:R-:W-:-:S04]  /*16b60*/  SHF.L.U32 R9, R186, 0x1f, RZ ;  /* 0x0000001fba097819 */ /* 0x000fc800000006ff */
[----:B------:R0:W1:Y:S01]  /*16b70*/  SYNCS.PHASECHK.TRANS64.TRYWAIT P3, [R0+URZ+0x28830], R9 ;  /* 0x02883009000075a7 */ /* 0x000062000806017f */
[----:B------:R-:W-:Y:S05]  /*16b80*/  @!P0 BRA `(.L_x_7077) ;  /* 0x0000000000048947 */ /* 0x000fea0003800000 */
[----:B------:R-:W-:Y:S01]  /*16b90*/  BPT.TRAP 0x1 ;  /* 0x000000040000795c */ /* 0x000fe20000300000 */
.L_x_7077:
[----:B------:R-:W-:Y:S04]  /*16ba0*/  BSSY B0, `(.L_x_7075) ;  /* 0x0000004000007945 */ /* 0x000fe80003800000 */
[----:B-1----:R-:W-:Y:S05]  /*16bb0*/  @P3 BRA `(.L_x_7078) ;  /* 0x0000000000083947 */ /* 0x002fea0003800000 */
[----:B------:R-:W1:Y:S02]  /*16bc0*/  SYNCS.PHASECHK.TRANS64.TRYWAIT P3, [R0+URZ+0x28830], R9 ;  /* 0x02883009000075a7 */ /* 0x000e64000806017f */
[----:B-1----:R-:W-:Y:S05]  /*16bd0*/  @!P3 BRA `(.L_x_7079) ;  /* 0x000000d40060b947 */ /* 0x002fea0003800000 */
.L_x_7078:
[----:B------:R-:W-:Y:S05]  /*16be0*/  BSYNC B0 ;  /* 0x0000000000007941 */ /* 0x000fea0003800000 */
.L_x_7075:
        /* <DEDUP_REMOVED lines=31> */
[----:B------:R-:W-:-:S02]  /*16de0*/  IADD3 R10, R10, 0x406, RZ ;  /* 0x000004060a0a7810 */ /* 0x000fc40007ffe0ff */
        /* <DEDUP_REMOVED lines=32> */
.L_x_7081:
[----:B------:R-:W-:Y:S01]  /*16ff0*/  SHF.L.U32 R0, R20, 0x1f, RZ ;  /* 0x0000001f14007819 */ /* 0x000fe200000006ff */
[----:B------:R-:W-:-:S04]  /*17000*/  IMAD R9, R14, 0x8, R2 ;  /* 0x000000080e097824 */ /* 0x000fc800078e0202 */
[----:B------:R0:W1:Y:S01]  /*17010*/  SYNCS.PHASECHK.TRANS64.TRYWAIT P2, [R9+URZ+0x28850], R0 ;  /* 0x02885000090075a7 */ /* 0x000062000804017f */
[----:B------:R-:W-:Y:S05]  /*17020*/  @!P0 BRA `(.L_x_7082) ;  /* 0x0000000000048947 */ /* 0x000fea0003800000 */
[----:B------:R-:W-:Y:S01]  /*17030*/  BPT.TRAP 0x1 ;  /* 0x000000040000795c */ /* 0x000fe20000300000 */
.L_x_7082:
[----:B-1----:R-:W-:Y:S05]  /*17040*/  @P2 BRA `(.L_x_7080) ;  /* 0x0000000000082947 */ /* 0x002fea0003800000 */
[----:B------:R-:W1:Y:S02]  /*17050*/  SYNCS.PHASECHK.TRANS64.TRYWAIT P2, [R9+URZ+0x28850], R0 ;  /* 0x02885000090075a7 */ /* 0x000e64000804017f */
[----:B-1----:R-:W-:Y:S05]  /*17060*/  @!P2 BRA `(.L_x_7083) ;  /* 0x000000d00050a947 */ /* 0x002fea0003800000 */
.L_x_7080:
[----:B01----:R-:W-:Y:S01]  /*17070*/  VIADD R0, R2, 0x400 ;  /* 0x0000040002007836 */ /* 0x003fe20000000000 */
[----:B------:R-:W-:Y:S05]  /*17080*/  WARPSYNC.ALL ;  /* 0x0000000000007948 */ /* 0x000fea0003800000 */
[----:B------:R-:W-:Y:S01]  /*17090*/  SHF.R.U32.HI R0, RZ, 0x4, R0 ;  /* 0x00000004ff007819 */ /* 0x000fe20000011600 */
[----:B------:R-:W-:Y:S01]  /*170a0*/  WARPGROUP.ARRIVE ;  /* 0x00000000000079c5 */ /* 0x000fe20000000000 */
[----:B------:R-:W-:-:S05]  /*170b0*/  IMAD.MOV.U32 R13, RZ, RZ, 0x40000040 ;  /* 0x40000040ff0d7424 */ /* 0x000fca00078e00ff */
[----:B------:R-:W0:Y:S01]  /*170c0*/  S2R R20, SR_TID.X ;  /* 0x0000000000147919 */ /* 0x000e220000002100 */
[----:B------:R-:W-:Y:S01]  /*170d0*/  LOP3.LUT R0, R0, 0x3fff, RZ, 0xc0, !PT ;  /* 0x00003fff00007812 */ /* 0x000fe200078ec0ff */
[----:B------:R-:W-:-:S03]  /*170e0*/  @!P1 IMAD R9, R184, 0x8, R2 ;  /* 0x00000008b8099824 */ /* 0x000fc600078e0202 */
[----:B------:R-:W-:Y:S01]  /*170f0*/  LOP3.LUT R11, R0, 0x4000000, RZ, 0xfc, !PT ;  /* 0x04000000000b7812 */ /* 0x000fe200078efcff */
[----:B------:R-:W-:-:S04]  /*17100*/  @!P1 VIADD R9, R9, 0x28840 ;  /* 0x0002884009099836 */ /* 0x000fc80000000000 */
[----:B------:R-:W-:Y:S01]  /*17110*/  IMAD R10, R14, 0x800, R11 ;  /* 0x000008000e0a7824 */ /* 0x000fe200078e020b */
[----:B------:R-:W-:Y:S01]  /*17120*/  @!P1 PRMT R9, RZ, 0x654, R9 ;  /* 0x00000654ff099816 */ /* 0x000fe20000000009 */
[----:B------:R-:W-:Y:S02]  /*17130*/  IMAD.MOV.U32 R11, RZ, RZ, 0x40000040 ;  /* 0x40000040ff0b7424 */ /* 0x000fe400078e00ff */
[C---:B------:R-:W-:Y:S01]  /*17140*/  VIADD R12, R10.reuse, 0x80 ;  /* 0x000000800a0c7836 */ /* 0x040fe20000000000 */
[----:B------:R-:W-:Y:S02]  /*17150*/  R2UR UR6, R10 ;  /* 0x000000000a0672ca */ /* 0x000fe400000e0000 */
[----:B------:R-:W-:Y:S01]  /*17160*/  R2UR UR7, R11 ;  /* 0x000000000b0772ca */ /* 0x000fe200000e0000 */
[----:B------:R-:W-:-:S12]  /*17170*/  IMAD.MOV.U32 R11, RZ, RZ, 0x40000040 ;  /* 0x40000040ff0b7424 */ /* 0x000fd800078e00ff */
[----:B------:R-:W-:Y:S01]  /*17180*/  HGMMA.64x128x16.F32 R88, R180, gdesc[UR4].tnspB, R88, gsb0 ;  /* 0x41e00004b4587df0 */ /* 0x000fe20008000858 */
[----:B------:R-:W-:Y:S01]  /*17190*/  R2UR UR6, R12 ;  /* 0x000000000c0672ca */ /* 0x000fe200000e0000 */
[----:B------:R-:W-:Y:S01]  /*171a0*/  VIADD R12, R10, 0x100 ;  /* 0x000001000a0c7836 */ /* 0x000fe20000000000 */
[----:B------:R-:W-:Y:S01]  /*171b0*/  R2UR UR7, R13 ;  /* 0x000000000d0772ca */ /* 0x000fe200000e0000 */
[----:B------:R-:W-:Y:S01]  /*171c0*/  IMAD.MOV.U32 R13, RZ, RZ, 0x40000040 ;  /* 0x40000040ff0d7424 */ /* 0x000fe200078e00ff */
[----:B0-----:R-:W-:Y:S01]  /*171d0*/  SHF.R.U32.HI R20, RZ, 0x7, R20 ;  /* 0x00000007ff147819 */ /* 0x001fe20000011614 */
        /* <DEDUP_REMOVED lines=37> */
[----:B------:R-:W-:Y:S02]  /*17430*/  IMAD R21, R191, -0x2, R0 ;  /* 0xfffffffebf157824 */ /* 0x000fe400078e0200 */
[----:B------:R-:W-:Y:S01]  /*17440*/  IMAD R0, R197, 0x80, R204 ;  /* 0x00000080c5007824 */ /* 0x000fe200078e02cc */
        /* <DEDUP_REMOVED lines=8> */
[----:B------:R-:W-:Y:S01]  /*174d0*/  HGMMA.64x128x16.F32 R88, R152, gdesc[UR4].tnspB, R88, gsb0 ;  /* 0x41e0000498587df0 */ /* 0x000fe20008000858 */
[----:B------:R-:W-:Y:S02]  /*174e0*/  ULOP3.LUT UR6, URZ, UR52, URZ, 0x33, !UPT ;  /* 0x000000343f067292 */ /* 0x000fe4000f8e333f */
[----:B------:R-:W-:Y:S02]  /*174f0*/  WARPGROUP.DEPBAR.LE gsb0, 0x0 ;  /* 0x00008000000079c5 */ /* 0x000fe40000010000 */
[----:B------:R0:W-:Y:S06]  /*17500*/  BAR.ARV R10, 0x100 ;  /* 0x0004000a0000751d */ /* 0x0001ec0000002000 */
[----:B------:R1:W-:Y:S02]  /*17510*/  @!P1 SYNCS.ARRIVE.TRANS64.RED.A1T0 RZ, [R9+URZ], RZ ;  /* 0x000000ff09ff99a7 */ /* 0x0003e4000810043f */
[----:B-1----:R-:W-:-:S02]  /*17520*/  VIADD R9, R21, UR51 ;  /* 0x0000003315097c36 */ /* 0x002fc40008000000 */
[----:B------:R-:W-:Y:S02]  /*17530*/  VIADD R21, R21, UR6 ;  /* 0x0000000615157c36 */ /* 0x000fe40008000000 */
[C---:B------:R-:W-:Y:S02]  /*17540*/  IMAD.IADD R12, R0.reuse, 0x1, R9 ;  /* 0x00000001000c7824 */ /* 0x040fe400078e0209 */
[----:B------:R-:W-:Y:S01]  /*17550*/  IMAD.IADD R20, R0, 0x1, R21 ;  /* 0x0000000100147824 */ /* 0x000fe200078e0215 */
[----:B0-----:R-:W-:Y:S06]  /*17560*/  @!P5 BRA `(.L_x_7084) ;  /* 0x00000000005cd947 */ /* 0x001fec0003800000 */
        /* <DEDUP_REMOVED lines=12> */
.L_x_7086:
[----:B------:R-:W-:Y:S01]  /*17630*/  IMAD.U32 R154, RZ, RZ, UR46 ;  /* 0x0000002eff9a7e24 */ /* 0x000fe2000f8e00ff */
[----:B------:R-:W-:-:S04]  /*17640*/  IADD3 R153, R0, R192, -R193 ;  /* 0x000000c000997210 */ /* 0x000fc80007ffe8c1 */
[----:B------:R-:W-:-:S13]  /*17650*/  ISETP.NE.AND P2, PT, R154, 0x1, PT ;  /* 0x000000019a00780c */ /* 0x000fda0003f45270 */
[----:B------:R-:W0:Y:S02]  /*17660*/  @P2 LDC.64 R10, c[0x0][0x9e8] ;  /* 0x00027a00ff0a2b82 */ /* 0x000e240000000a00 */
[----:B0-----:R-:W-:-:S05]  /*17670*/  @P2 IMAD.HI.U32 R10, R153, R10, RZ ;  /* 0x0000000a990a2227 */ /* 0x001fca00078e00ff */
[----:B------:R-:W-:-:S07]  /*17680*/  @P2 SHF.R.U32.HI R153, RZ, R11, R10 ;  /* 0x0000000bff992219 */ /* 0x000fce000001160a */
.L_x_7087:
[----:B------:R-:W-:Y:S05]  /*17690*/  BSYNC B0 ;  /* 0x0000000000007941 */ /* 0x000fea0003800000 */
.L_x_7085:
[----:B------:R-:W-:-:S04]  /*176a0*/  IMAD R10, R153, R154, -R13 ;  /* 0x0000009a990a7224 */ /* 0x000fc800078e0a0d */
[----:B------:R-:W-:-:S05]  /*176b0*/  IMAD R11, R191, -0x2, R10 ;  /* 0xfffffffebf0b7824 */ /* 0x000fca00078e020a */
[----:B------:R-:W-:Y:S02]  /*176c0*/  VIADDMNMX R12, R11, R154, R12, PT ;  /* 0x0000009a0b0c7246 */ /* 0x000fe4000380010c */
[----:B------:R-:W-:-:S07]  /*176d0*/  VIMNMX R20, R20, R11, !PT ;  /* 0x0000000b14147248 */ /* 0x000fce0007fe0100 */
.L_x_7084:
        /* <DEDUP_REMOVED lines=113> */
.L_x_7090:
[----:B------:R-:W-:Y:S02]  /*17df0*/  IMAD.U32 R153, RZ, RZ, UR46 ;  /* 0x0000002eff997e24 */ /* 0x000fe4000f8e00ff */
[----:B------:R-:W-:-:S03]  /*17e00*/  IMAD.MOV.U32 R0, RZ, RZ, R15 ;  /* 0x000000ffff007224 */ /* 0x000fc600078e000f */
[----:B------:R-:W-:-:S13]  /*17e10*/  ISETP.NE.AND P3, PT, R153, 0x1, PT ;  /* 0x000000019900780c */ /* 0x000fda0003f65270 */
[----:B------:R-:W0:Y:S02]  /*17e20*/  @P3 LDC.64 R10, c[0x0][0x9e8] ;  /* 0x00027a00ff0a3b82 */ /* 0x000e240000000a00 */
[----:B0-----:R-:W-:-:S05]  /*17e30*/  @P3 IMAD.HI.U32 R10, R15, R10, RZ ;  /* 0x0000000a0f0a3227 */ /* 0x001fca00078e00ff */
[----:B------:R-:W-:-:S07]  /*17e40*/  @P3 SHF.R.U32.HI R0, RZ, R11, R10 ;  /* 0x0000000bff003219 */ /* 0x000fce000001160a */
.L_x_7091:
[----:B------:R-:W-:Y:S05]  /*17e50*/  BSYNC B0 ;  /* 0x0000000000007941 */ /* 0x000fea0003800000 */
.L_x_7089:
[----:B------:R-:W-:-:S04]  /*17e60*/  IMAD R0, R0, R153, -R13 ;  /* 0x0000009900007224 */ /* 0x000fc800078e0a0d */
[----:B------:R-:W-:-:S05]  /*17e70*/  IMAD R0, R191, -0x2, R0 ;  /* 0xfffffffebf007824 */ /* 0x000fca00078e0200 */
[----:B------:R-:W-:Y:S02]  /*17e80*/  VIADDMNMX R12, R0, R153, R12, PT ;  /* 0x00000099000c7246 */ /* 0x000fe4000380010c */
[----:B------:R-:W-:-:S07]  /*17e90*/  VIMNMX R9, R9, R0, !PT ;  /* 0x0000000009097248 */ /* 0x000fce0007fe0100 */
.L_x_7088:
[----:B------:R-:W-:Y:S01]  /*17ea0*/  FMNMX.FTZ R0, R24, R7, !PT ;  /* 0x0000000718007209 */ /* 0x000fe20007810000 */
[----:B------:R-:W-:Y:S01]  /*17eb0*/  UMOV UR44, UR45 ;  /* 0x0000002d002c7c82 */ /* 0x000fe20008000000 */
[----:B------:R-:W-:Y:S01]  /*17ec0*/  ISETP.GT.AND P4, PT, R9, 0x8, P2 ;  /* 0x000000080900780c */ /* 0x000fe20001784270 */
[----:B------:R-:W-:Y:S01]  /*17ed0*/  @!P1 IMAD R14, R14, 0x8, R2 ;  /* 0x000000080e0e9824 */ /* 0x000fe200078e0202 */
[----:B------:R-:W-:Y:S02]  /*17ee0*/  FMNMX.FTZ R11, R25, R0, !PT ;  /* 0x00000000190b7209 */ /* 0x000fe40007810000 */
[----:B------:R-:W-:Y:S01]  /*17ef0*/  ISETP.LT.OR P4, PT, R12, 0x9, P4 ;  /* 0x000000090c00780c */ /* 0x000fe20002781670 */
[----:B------:R-:W-:Y:S01]  /*17f00*/  @!P1 VIADD R14, R14, 0x28860 ;  /* 0x000288600e0e9836 */ /* 0x000fe20000000000 */
        /* <DEDUP_REMOVED lines=60> */
[----:B------:R-:W-:Y:S01]  /*182d0*/  ISETP.GT.AND P3, PT, R9, 0x21, P2 ;  /* 0x000000210900780c */ /* 0x000fe20001764270 */
[----:B------:R-:W0:Y:S01]  /*182e0*/  SHFL.BFLY PT, R11, R0, 0x2, 0x1f ;  /* 0x0c401f00000b7f89 */ /* 0x000e2200000e0000 */
[----:B------:R-:W-:-:S02]  /*182f0*/  FSEL R54, R54, -INF , !P4 ;  /* 0xff80000036367808 */ /* 0x000fc40006000000 */
[----:B------:R-:W-:Y:S02]  /*18300*/  ISETP.GT.AND P4, PT, R9, 0x40, P2 ;  /* 0x000000400900780c */ /* 0x000fe40001784270 */
[C---:B------:R-:W-:Y:S02]  /*18310*/  ISETP.LT.OR P3, PT, R12.reuse, 0x22, P3 ;  /* 0x000000220c00780c */ /* 0x040fe40001f61670 */
[----:B------:R-:W-:Y:S02]  /*18320*/  ISETP.LT.OR P4, PT, R12, 0x41, P4 ;  /* 0x000000410c00780c */ /* 0x000fe40002781670 */
[----:B------:R-:W-:Y:S02]  /*18330*/  FSEL R43, R43, -INF , !P3 ;  /* 0xff8000002b2b7808 */ /* 0x000fe40005800000 */
[----:B------:R-:W-:Y:S02]  /*18340*/  ISETP.GT.AND P3, PT, R9, 0x29, P2 ;  /* 0x000000290900780c */ /* 0x000fe40001764270 */
[----:B------:R-:W-:-:S02]  /*18350*/  FSEL R58, R58, -INF , !P4 ;  /* 0xff8000003a3a7808 */ /* 0x000fc40006000000 */
[----:B------:R-:W-:Y:S02]  /*18360*/  ISETP.GT.AND P4, PT, R9, 0x41, P2 ;  /* 0x000000410900780c */ /* 0x000fe40001784270 */
[C---:B------:R-:W-:Y:S02]  /*18370*/  ISETP.LT.OR P3, PT, R12.reuse, 0x2a, P3 ;  /* 0x0000002a0c00780c */ /* 0x040fe40001f61670 */
[----:B------:R-:W-:Y:S02]  /*18380*/  ISETP.LT.OR P4, PT, R12, 0x42, P4 ;  /* 0x000000420c00780c */ /* 0x000fe40002781670 */
[----:B------:R-:W-:Y:S02]  /*18390*/  FSEL R47, R47, -INF , !P3 ;  /* 0xff8000002f2f7808 */ /* 0x000fe40005800000 */
[----:B------:R-:W-:Y:S02]  /*183a0*/  ISETP.GT.AND P3, PT, R9, 0x31, P2 ;  /* 0x000000310900780c */ /* 0x000fe40001764270 */
[----:B0-----:R-:W-:-:S02]  /*183b0*/  FMNMX.FTZ R0, R0, R11, !PT ;  /* 0x0000000b00007209 */ /* 0x001fc40007810000 */
[----:B------:R-:W-:Y:S02]  /*183c0*/  FSEL R59, R59, -INF , !P4 ;  /* 0xff8000003b3b7808 */ /* 0x000fe40006000000 */
[----:B------:R-:W-:Y:S01]  /*183d0*/  ISETP.GT.AND P4, PT, R9, 0x48, P2 ;  /* 0x000000480900780c */ /* 0x000fe20001784270 */
[----:B------:R-:W0:Y:S01]  /*183e0*/  SHFL.BFLY PT, R11, R0, 0x1, 0x1f ;  /* 0x0c201f00000b7f89 */ /* 0x000e2200000e0000 */
[C---:B------:R-:W-:Y:S02]  /*183f0*/  ISETP.LT.OR P3, PT, R12.reuse, 0x32, P3 ;  /* 0x000000320c00780c */ /* 0x040fe40001f61670 */
[----:B------:R-:W-:Y:S02]  /*18400*/  ISETP.LT.OR P4, PT, R12, 0x49, P4 ;  /* 0x000000490c00780c */ /* 0x000fe40002781670 */
[----:B------:R-:W-:Y:S02]  /*18410*/  FSEL R51, R51, -INF , !P3 ;  /* 0xff80000033337808 */ /* 0x000fe40005800000 */
[----:B------:R-:W-:-:S02]  /*18420*/  ISETP.GT.AND P3, PT, R9, 0x39, P2 ;  /* 0x000000390900780c */ /* 0x000fc40001764270 */
[----:B------:R-:W-:Y:S02]  /*18430*/  FSEL R62, R62, -INF , !P4 ;  /* 0xff8000003e3e7808 */ /* 0x000fe40006000000 */
[----:B------:R-:W-:Y:S02]  /*18440*/  ISETP.GT.AND P4, PT, R9, RZ, P2 ;  /* 0x000000ff0900720c */ /* 0x000fe40001784270 */
[C---:B------:R-:W-:Y:S02]  /*18450*/  ISETP.LT.OR P3, PT, R12.reuse, 0x3a, P3 ;  /* 0x0000003a0c00780c */ /* 0x040fe40001f61670 */
[----:B------:R-:W-:Y:S02]  /*18460*/  ISETP.LT.OR P4, PT, R12, 0x1, P4 ;  /* 0x000000010c00780c */ /* 0x000fe40002781670 */
[----:B------:R-:W-:Y:S02]  /*18470*/  FSEL R55, R55, -INF , !P3 ;  /* 0xff80000037377808 */ /* 0x000fe40005800000 */
[----:B------:R-:W-:-:S02]  /*18480*/  FSEL R153, R26, -INF , !P4 ;  /* 0xff8000001a997808 */ /* 0x000fc40006000000 */
[----:B------:R-:W-:Y:S02]  /*18490*/  ISETP.GT.AND P4, PT, R9, 0x49, P2 ;  /* 0x000000490900780c */ /* 0x000fe40001784270 */
[----:B------:R-:W-:Y:S02]  /*184a0*/  FMNMX.FTZ R20, R153, R4, !PT ;  /* 0x0000000499147209 */ /* 0x000fe40007810000 */
[----:B0-----:R-:W-:Y:S02]  /*184b0*/  FMNMX.FTZ R0, R0, R11, !PT ;  /* 0x0000000b00007209 */ /* 0x001fe40007810000 */
[----:B------:R-:W-:Y:S02]  /*184c0*/  ISETP.LT.OR P4, PT, R12, 0x4a, P4 ;  /* 0x0000004a0c00780c */ /* 0x000fe40002781670 */
[C---:B------:R-:W-:Y:S01]  /*184d0*/  FSETP.NEU.FTZ.AND P3, PT, R0.reuse, -INF , PT ;  /* 0xff8000000000780b */ /* 0x040fe20003f7d000 */
[----:B------:R-:W-:Y:S01]  /*184e0*/  FMUL.FTZ R10, R0, UR44 ;  /* 0x0000002c000a7c20 */ /* 0x000fe20008410000 */
[----:B------:R-:W-:-:S02]  /*184f0*/  FSEL R63, R63, -INF , !P4 ;  /* 0xff8000003f3f7808 */ /* 0x000fc40006000000 */
[----:B------:R-:W-:Y:S02]  /*18500*/  ISETP.GT.AND P4, PT, R9, 0x50, P2 ;  /* 0x000000500900780c */ /* 0x000fe40001784270 */
[----:B------:R-:W-:Y:S02]  /*18510*/  FSEL R10, R10, RZ, P3 ;  /* 0x000000ff0a0a7208 */ /* 0x000fe40001800000 */
[----:B------:R-:W-:Y:S02]  /*18520*/  ISETP.LT.OR P4, PT, R12, 0x51, P4 ;  /* 0x000000510c00780c */ /* 0x000fe40002781670 */
[----:B------:R-:W-:Y:S01]  /*18530*/  @!P1 PRMT R14, RZ, 0x654, R14 ;  /* 0x00000654ff0e9816 */ /* 0x000fe2000000000e */
[--C-:B------:R-:W-:Y:S01]  /*18540*/  FFMA.FTZ R180, R25, UR44, -R10.reuse ;  /* 0x0000002c19b47c23 */ /* 0x100fe2000801080a */
[----:B------:R-:W-:Y:S01]  /*18550*/  FMNMX.FTZ R25, R27, R20, !PT ;  /* 0x000000141b197209 */ /* 0x000fe20007810000 */
[--C-:B------:R-:W-:Y:S01]  /*18560*/  FFMA.FTZ R13, R29, UR44, -R10.reuse ;  /* 0x0000002c1d0d7c23 */ /* 0x100fe2000801080a */
[----:B------:R-:W-:Y:S01]  /*18570*/  FSEL R66, R66, -INF , !P4 ;  /* 0xff80000042427808 */ /* 0x000fe20006000000 */
[--C-:B------:R-:W-:Y:S01]  /*18580*/  FFMA.FTZ R21, R33, UR44, -R10.reuse ;  /* 0x0000002c21157c23 */ /* 0x100fe2000801080a */
[----:B------:R-:W-:Y:S01]  /*18590*/  FMNMX.FTZ R20, R30, R25, !PT ;  /* 0x000000191e147209 */ /* 0x000fe20007810000 */
[--C-:B------:R-:W-:Y:S01]  /*185a0*/  FFMA.FTZ R11, R24, UR44, -R10.reuse ;  /* 0x0000002c180b7c23 */ /* 0x100fe2000801080a */
        /* <DEDUP_REMOVED lines=39> */
[----:B------:R-:W-:Y:S01]  /*18820*/  FFMA.FTZ R33, R45, UR44, -R10 ;  /* 0x0000002c2d217c23 */ /* 0x000fe2000801080a */
[----:B------:R-:W-:Y:S01]  /*18830*/  ISETP.LT.OR P4, PT, R12, 0x61, P4 ;  /* 0x000000610c00780c */ /* 0x000fe20002781670 */
[----:B------:R0:W-:Y:S01]  /*18840*/  @!P1 SYNCS.ARRIVE.TRANS64.RED.A1T0 RZ, [R14+URZ], RZ ;  /* 0x000000ff0eff99a7 */ /* 0x0001e2000810043f */
[----:B------:R-:W-:-:S02]  /*18850*/  FMNMX.FTZ R37, R51, R20, !PT ;  /* 0x0000001433257209 */ /* 0x000fc40007810000 */
[----:B------:R-:W-:Y:S01]  /*18860*/  FSEL R74, R74, -INF , !P4 ;  /* 0xff8000004a4a7808 */ /* 0x000fe20006000000 */
[----:B------:R-:W-:Y:S01]  /*18870*/  MUFU.EX2 R180, R180 ;  /* 0x000000b400b47308 */ /* 0x000fe20000000800 */
[----:B------:R-:W-:Y:S02]  /*18880*/  FMNMX.FTZ R20, R54, R37, !PT ;  /* 0x0000002536147209 */ /* 0x000fe40007810000 */
[----:B------:R-:W-:Y:S02]  /*18890*/  ISETP.GT.AND P4, PT, R9, 0x61, P2 ;  /* 0x000000610900780c */ /* 0x000fe40001784270 */
[----:B------:R-:W-:Y:S02]  /*188a0*/  FMNMX.FTZ R37, R55, R20, !PT ;  /* 0x0000001437257209 */ /* 0x000fe40007810000 */
[----:B------:R-:W-:Y:S01]  /*188b0*/  ISETP.LT.OR P4, PT, R12, 0x62, P4 ;  /* 0x000000620c00780c */ /* 0x000fe20002781670 */
[----:B------:R-:W-:Y:S01]  /*188c0*/  MUFU.EX2 R182, R182 ;  /* 0x000000b600b67308 */ /* 0x000fe20000000800 */
[----:B------:R-:W-:Y:S01]  /*188d0*/  FMNMX.FTZ R20, R58, R37, !PT ;  /* 0x000000253a147209 */ /* 0x000fe20007810000 */
[----:B------:R-:W-:Y:S01]  /*188e0*/  FFMA.FTZ R37, R49, UR44, -R10 ;  /* 0x0000002c31257c23 */ /* 0x000fe2000801080a */
[----:B------:R-:W-:-:S02]  /*188f0*/  FSEL R75, R75, -INF , !P4 ;  /* 0xff8000004b4b7808 */ /* 0x000fc40006000000 */
[----:B------:R-:W-:Y:S02]  /*18900*/  FMNMX.FTZ R41, R59, R20, !PT ;  /* 0x000000143b297209 */ /* 0x000fe40007810000 */
[----:B------:R-:W-:Y:S01]  /*18910*/  ISETP.GT.AND P4, PT, R9, 0x68, P2 ;  /* 0x000000680900780c */ /* 0x000fe20001784270 */
[----:B------:R-:W-:Y:S01]  /*18920*/  MUFU.EX2 R13, R13 ;  /* 0x0000000d000d7308 */ /* 0x000fe20000000800 */
[----:B------:R-:W-:Y:S02]  /*18930*/  FMNMX.FTZ R20, R62, R41, !PT ;  /* 0x000000293e147209 */ /* 0x000fe40007810000 */
[----:B------:R-:W-:Y:S02]  /*18940*/  ISETP.LT.OR P4, PT, R12, 0x69, P4 ;  /* 0x000000690c00780c */ /* 0x000fe40002781670 */
[----:B------:R-:W-:Y:S02]  /*18950*/  FMNMX.FTZ R41, R63, R20, !PT ;  /* 0x000000143f297209 */ /* 0x000fe40007810000 */
        /* <DEDUP_REMOVED lines=12> */
[----:B------:R-:W-:Y:S02]  /*18a20*/  ISETP.GT.AND P4, PT, R9, 0x70, P2 ;  /* 0x000000700900780c */ /* 0x000fe40001784270 */
[----:B------:R-:W-:Y:S01]  /*18a30*/  FMNMX.FTZ R45, R71, R20, !PT ;  /* 0x00000014472d7209 */ /* 0x000fe20007810000 */
[----:B------:R-:W-:Y:S01]  /*18a40*/  MUFU.EX2 R178, R178 ;  /* 0x000000b200b27308 */ /* 0x000fe20000000800 */
[----:B------:R-:W-:Y:S02]  /*18a50*/  ISETP.LT.OR P4, PT, R12, 0x71, P4 ;  /* 0x000000710c00780c */ /* 0x000fe40002781670 */
[----:B------:R-:W-:Y:S01]  /*18a60*/  FMNMX.FTZ R20, R74, R45, !PT ;  /* 0x0000002d4a147209 */ /* 0x000fe20007810000 */
[--C-:B------:R-:W-:Y:S01]  /*18a70*/  FFMA.FTZ R45, R57, UR44, -R10.reuse ;  /* 0x0000002c392d7c23 */ /* 0x100fe2000801080a */
[----:B------:R-:W-:Y:S01]  /*18a80*/  FSEL R82, R82, -INF , !P4 ;  /* 0xff80000052527808 */ /* 0x000fe20006000000 */
[--C-:B------:R-:W-:Y:S01]  /*18a90*/  FFMA.FTZ R57, R69, UR44, -R10.reuse ;  /* 0x0000002c45397c23 */ /* 0x100fe2000801080a */
[----:B------:R-:W-:Y:S01]  /*18aa0*/  ISETP.GT.AND P4, PT, R9, 0x71, P2 ;  /* 0x000000710900780c */ /* 0x000fe20001784270 */
[----:B------:R-:W-:Y:S01]  /*18ab0*/  FFMA.FTZ R69, R81, UR44, -R10 ;  /* 0x0000002c51457c23 */ /* 0x000fe2000801080a */
[----:B------:R-:W-:Y:S01]  /*18ac0*/  FMNMX.FTZ R49, R75, R20, !PT ;  /* 0x000000144b317209 */ /* 0x000fe20007810000 */
[----:B------:R-:W-:Y:S01]  /*18ad0*/  MUFU.EX2 R25, R25 ;  /* 0x0000001900197308 */ /* 0x000fe20000000800 */
[----:B------:R-:W-:-:S02]  /*18ae0*/  ISETP.LT.OR P4, PT, R12, 0x72, P4 ;  /* 0x000000720c00780c */ /* 0x000fc40002781670 */
[----:B------:R-:W-:Y:S02]  /*18af0*/  FMNMX.FTZ R20, R78, R49, !PT ;  /* 0x000000314e147209 */ /* 0x000fe40007810000 */
[----:B------:R-:W-:Y:S02]  /*18b00*/  FSEL R83, R83, -INF , !P4 ;  /* 0xff80000053537808 */ /* 0x000fe40006000000 */
[----:B------:R-:W-:Y:S01]  /*18b10*/  ISETP.GT.AND P4, PT, R9, 0x78, P2 ;  /* 0x000000780900780c */ /* 0x000fe20001784270 */
[----:B------:R-:W-:Y:S01]  /*18b20*/  MUFU.EX2 R172, R172 ;  /* 0x000000ac00ac7308 */ /* 0x000fe20000000800 */
[----:B------:R-:W-:Y:S02]  /*18b30*/  FMNMX.FTZ R49, R79, R20, !PT ;  /* 0x000000144f317209 */ /* 0x000fe40007810000 */
[----:B------:R-:W-:Y:S02]  /*18b40*/  ISETP.GT.AND P2, PT, R9, 0x79, P2 ;  /* 0x000000790900780c */ /* 0x000fe40001744270 */
[----:B------:R-:W-:-:S02]  /*18b50*/  ISETP.LT.OR P4, PT, R12, 0x79, P4 ;  /* 0x000000790c00780c */ /* 0x000fc40002781670 */
[----:B------:R-:W-:Y:S01]  /*18b60*/  FMNMX.FTZ R20, R82, R49, !PT ;  /* 0x0000003152147209 */ /* 0x000fe20007810000 */
[--C-:B------:R-:W-:Y:S01]  /*18b70*/  FFMA.FTZ R49, R61, UR44, -R10.reuse ;  /* 0x0000002c3d317c23 */ /* 0x100fe2000801080a */
[----:B------:R-:W-:Y:S01]  /*18b80*/  ISETP.LT.OR P2, PT, R12, 0x7a, P2 ;  /* 0x0000007a0c00780c */ /* 0x000fe20001741670 */
[----:B------:R-:W-:Y:S01]  /*18b90*/  FFMA.FTZ R61, R73, UR44, -R10 ;  /* 0x0000002c493d7c23 */ /* 0x000fe2000801080a */
[----:B------:R-:W-:Y:S01]  /*18ba0*/  FSEL R86, R86, -INF , !P4 ;  /* 0xff80000056567808 */ /* 0x000fe20006000000 */
[----:B------:R-:W-:Y:S01]  /*18bb0*/  MUFU.EX2 R29, R29 ;  /* 0x0000001d001d7308 */ /* 0x000fe20000000800 */
[----:B------:R-:W-:Y:S02]  /*18bc0*/  FMNMX.FTZ R9, R83, R20, !PT ;  /* 0x0000001453097209 */ /* 0x000fe40007810000 */
[----:B------:R-:W-:Y:S02]  /*18bd0*/  FSEL R87, R87, -INF , !P2 ;  /* 0xff80000057577808 */ /* 0x000fe40005000000 */
[----:B------:R-:W-:-:S02]  /*18be0*/  FMNMX.FTZ R12, R86, R9, !PT ;  /* 0x00000009560c7209 */ /* 0x000fc40007810000 */
[----:B------:R-:W-:Y:S01]  /*18bf0*/  FSEL R20, R0, RZ, P3 ;  /* 0x000000ff00147208 */ /* 0x000fe20001800000 */
[----:B------:R-:W-:Y:S01]  /*18c00*/  MUFU.EX2 R174, R174 ;  /* 0x000000ae00ae7308 */ /* 0x000fe20000000800 */
[----:B------:R-:W-:-:S03]  /*18c10*/  FMNMX.FTZ R12, R87, R12, !PT ;  /* 0x0000000c570c7209 */ /* 0x000fc60007810000 */
[----:B------:R-:W-:Y:S02]  /*18c20*/  FADD.FTZ R20, -R20, R7 ;  /* 0x0000000714147221 */ /* 0x000fe40000010100 */
[----:B------:R-:W1:Y:S02]  /*18c30*/  SHFL.BFLY PT, R9, R12, 0x2, 0x1f ;  /* 0x0c401f000c097f89 */ /* 0x000e6400000e0000 */
[----:B------:R-:W-:Y:S01]  /*18c40*/  FMUL.FTZ R10, R20, UR44 ;  /* 0x0000002c140a7c20 */ /* 0x000fe20008410000 */
[----:B------:R-:W-:Y:S08]  /*18c50*/  MUFU.EX2 R33, R33 ;  /* 0x0000002100217308 */ /* 0x000ff00000000800 */
[----:B------:R-:W2:Y:S08]  /*18c60*/  MUFU.EX2 R10, R10 ;  /* 0x0000000a000a7308 */ /* 0x000eb00000000800 */
[----:B------:R-:W3:Y:S01]  /*18c70*/  MUFU.EX2 R168, R168 ;  /* 0x000000a800a87308 */ /* 0x000ee20000000800 */
[----:B-1----:R-:W-:-:S07]  /*18c80*/  FMNMX.FTZ R9, R12, R9, !PT ;  /* 0x000000090c097209 */ /* 0x002fce0007810000 */
[----:B------:R-:W1:Y:S01]  /*18c90*/  MUFU.EX2 R37, R37 ;  /* 0x0000002500257308 */ /* 0x000e620000000800 */
[-C--:B--2---:R-:W-:Y:S01]  /*18ca0*/  FMUL.FTZ R88, R88, R10.reuse ;  /* 0x0000000a58587220 */ /* 0x084fe20000410000 */
[----:B------:R-:W2:Y:S01]  /*18cb0*/  SHFL.BFLY PT, R12, R9, 0x1, 0x1f ;  /* 0x0c201f00090c7f89 */ /* 0x000ea200000e0000 */
[-C--:B------:R-:W-:Y:S01]  /*18cc0*/  FMUL.FTZ R89, R89, R10.reuse ;  /* 0x0000000a59597220 */ /* 0x080fe20000410000 */
[-C--:B------:R-:W-:Y:S01]  /*18cd0*/  FMUL.FTZ R92, R92, R10.reuse ;  /* 0x0000000a5c5c7220 */ /* 0x080fe20000410000 */
[-C--:B------:R-:W-:Y:S01]  /*18ce0*/  FMUL.FTZ R93, R93, R10.reuse ;  /* 0x0000000a5d5d7220 */ /* 0x080fe20000410000 */
[-C--:B------:R-:W-:Y:S01]  /*18cf0*/  FMUL.FTZ R96, R96, R10.reuse ;  /* 0x0000000a60607220 */ /* 0x080fe20000410000 */
[-C--:B------:R-:W-:Y:S01]  /*18d00*/  FMUL.FTZ R97, R97, R10.reuse ;  /* 0x0000000a61617220 */ /* 0x080fe20000410000 */
[----:B------:R-:W4:Y:S01]  /*18d10*/  MUFU.EX2 R170, R170 ;  /* 0x000000aa00aa7308 */ /* 0x000f220000000800 */
[-C--:B------:R-:W-:Y:S01]  /*18d20*/  FMUL.FTZ R100, R100, R10.reuse ;  /* 0x0000000a64647220 */ /* 0x080fe20000410000 */
[-C--:B------:R-:W-:Y:S01]  /*18d30*/  FMUL.FTZ R101, R101, R10.reuse ;  /* 0x0000000a65657220 */ /* 0x080fe20000410000 */
[-C--:B------:R-:W-:Y:S01]  /*18d40*/  FMUL.FTZ R104, R104, R10.reuse ;  /* 0x0000000a68687220 */ /* 0x080fe20000410000 */
[-C--:B------:R-:W-:Y:S01]  /*18d50*/  FMUL.FTZ R105, R105, R10.reuse ;  /* 0x0000000a69697220 */ /* 0x080fe20000410000 */
[-C--:B------:R-:W-:Y:S01]  /*18d60*/  FMUL.FTZ R108, R108, R10.reuse ;  /* 0x0000000a6c6c7220 */ /* 0x080fe20000410000 */
[-C--:B------:R-:W-:Y:S01]  /*18d70*/  FMUL.FTZ R109, R109, R10.reuse ;  /* 0x0000000a6d6d7220 */ /* 0x080fe20000410000 */
[-C--:B------:R-:W-:Y:S01]  /*18d80*/  FMUL.FTZ R112, R112, R10.reuse ;  /* 0x0000000a70707220 */ /* 0x080fe20000410000 */
[----:B------:R-:W5:Y:S01]  /*18d90*/  MUFU.EX2 R41, R41 ;  /* 0x0000002900297308 */ /* 0x000f620000000800 */
        /* <DEDUP_REMOVED lines=8> */
[----:B------:R-:W-:Y:S01]  /*18e20*/  FMUL.FTZ R128, R128, R10 ;  /* 0x0000000a80807220 */ /* 0x000fe20000410000 */
[----:B--2---:R-:W-:Y:S01]  /*18e30*/  FMNMX.FTZ R9, R9, R12, !PT ;  /* 0x0000000c09097209 */ /* 0x004fe20007810000 */
[-C--:B------:R-:W-:Y:S01]  /*18e40*/  FMUL.FTZ R129, R129, R10.reuse ;  /* 0x0000000a81817220 */ /* 0x080fe20000410000 */
[-C--:B------:R-:W-:Y:S01]  /*18e50*/  FMUL.FTZ R132, R132, R10.reuse ;  /* 0x0000000a84847220 */ /* 0x080fe20000410000 */
[-C--:B------:R-:W-:Y:S01]  /*18e60*/  FMUL.FTZ R133, R133, R10.reuse ;  /* 0x0000000a85857220 */ /* 0x080fe20000410000 */
[C---:B------:R-:W-:Y:S01]  /*18e70*/  FSETP.NEU.FTZ.AND P2, PT, R9.reuse, -INF , PT ;  /* 0xff8000000900780b */ /* 0x040fe20003f5d000 */
[----:B------:R-:W-:Y:S01]  /*18e80*/  FMUL.FTZ R32, R9, UR44 ;  /* 0x0000002c09207c20 */ /* 0x000fe20008410000 */
[----:B------:R-:W2:Y:S01]  /*18e90*/  MUFU.EX2 R45, R45 ;  /* 0x0000002d002d7308 */ /* 0x000ea20000000800 */
[-C--:B------:R-:W-:Y:S01]  /*18ea0*/  FMUL.FTZ R136, R136, R10.reuse ;  /* 0x0000000a88887220 */ /* 0x080fe20000410000 */
[-C--:B------:R-:W-:Y:S01]  /*18eb0*/  FMUL.FTZ R137, R137, R10.reuse ;  /* 0x0000000a89897220 */ /* 0x080fe20000410000 */
[-C--:B------:R-:W-:Y:S01]  /*18ec0*/  FMUL.FTZ R140, R140, R10.reuse ;  /* 0x0000000a8c8c7220 */ /* 0x080fe20000410000 */
[----:B------:R-:W-:Y:S01]  /*18ed0*/  FSEL R32, R32, RZ, P2 ;  /* 0x000000ff20207208 */ /* 0x000fe20001000000 */
[-C--:B------:R-:W-:Y:S01]  /*18ee0*/  FMUL.FTZ R141, R141, R10.reuse ;  /* 0x0000000a8d8d7220 */ /* 0x080fe20000410000 */
[-C--:B------:R-:W-:Y:S01]  /*18ef0*/  FMUL.FTZ R144, R144, R10.reuse ;  /* 0x0000000a90907220 */ /* 0x080fe20000410000 */
[----:B------:R-:W-:Y:S01]  /*18f00*/  FMUL.FTZ R145, R145, R10 ;  /* 0x0000000a91917220 */ /* 0x000fe20000410000 */
[----:B------:R-:W2:Y:S01]  /*18f10*/  MUFU.EX2 R166, R166 ;  /* 0x000000a600a67308 */ /* 0x000ea20000000800 */
        /* <DEDUP_REMOVED lines=18> */
[----:B------:R-:W-:Y:S01]  /*19040*/  F2FP.F16.F32.PACK_AB R180, R180, R11 ;  /* 0x0000000bb4b4723e */ /* 0x000fe200000000ff */
        /* <DEDUP_REMOVED lines=9> */
[----:B0-----:R-:W-:Y:S01]  /*190e0*/  FFMA.FTZ R14, R59, UR44, -R32 ;  /* 0x0000002c3b0e7c23 */ /* 0x001fe20008010820 */
        /* <DEDUP_REMOVED lines=13> */
[----:B------:R-:W-:Y:S01]  /*191c0*/  FSEL R27, R9, RZ, P2 ;  /* 0x000000ff091b7208 */ /* 0x000fe20001000000 */
[--C-:B------:R-:W-:Y:S01]  /*191d0*/  FFMA.FTZ R75, R75, UR44, -R32.reuse ;  /* 0x0000002c4b4b7c23 */ /* 0x100fe20008010820 */
[----:B------:R-:W-:Y:S01]  /*191e0*/  FFMA.FTZ R78, R78, UR44, -R32 ;  /* 0x0000002c4e4e7c23 */ /* 0x000fe20008010820 */
[----:B------:R-:W-:Y:S01]  /*191f0*/  FADD.FTZ R31, R33, R6 ;  /* 0x00000006211f7221 */ /* 0x000fe20000010000 */
[----:B------:R-:W-:Y:S01]  /*19200*/  FFMA.FTZ R79, R79, UR44, -R32 ;  /* 0x0000002c4f4f7c23 */ /* 0x000fe20008010820 */
[----:B------:R-:W-:Y:S01]  /*19210*/  FADD.FTZ R27, -R27, R4 ;  /* 0x000000041b1b7221 */ /* 0x000fe20000010100 */
[----:B------:R-:W-:Y:S01]  /*19220*/  MUFU.EX2 R53, R53 ;  /* 0x0000003500357308 */ /* 0x000fe20000000800 */
[----:B---3--:R-:W-:Y:S01]  /*19230*/  FADD.FTZ R6, R168, R31 ;  /* 0x0000001fa8067221 */ /* 0x008fe20000010000 */
[--C-:B------:R-:W-:Y:S01]  /*19240*/  FFMA.FTZ R82, R82, UR44, -R32.reuse ;  /* 0x0000002c52527c23 */ /* 0x100fe20008010820 */
[----:B------:R-:W-:Y:S01]  /*19250*/  FMUL.FTZ R27, R27, UR44 ;  /* 0x0000002c1b1b7c20 */ /* 0x000fe20008410000 */
[----:B------:R-:W-:Y:S01]  /*19260*/  FFMA.FTZ R83, R83, UR44, -R32 ;  /* 0x0000002c53537c23 */ /* 0x000fe20008010820 */
[----:B-1----:R-:W-:Y:S01]  /*19270*/  FADD.FTZ R31, R37, R6 ;  /* 0x00000006251f7221 */ /* 0x002fe20000010000 */
[--C-:B------:R-:W-:Y:S01]  /*19280*/  FFMA.FTZ R86, R86, UR44, -R32.reuse ;  /* 0x0000002c56567c23 */ /* 0x100fe20008010820 */
[----:B------:R-:W-:Y:S01]  /*19290*/  FFMA.FTZ R87, R87, UR44, -R32 ;  /* 0x0000002c57577c23 */ /* 0x000fe20008010820 */
[----:B------:R-:W-:Y:S01]  /*192a0*/  MUFU.EX2 R20, R20 ;  /* 0x0000001400147308 */ /* 0x000fe20000000800 */
[----:B----4-:R-:W-:Y:S01]  /*192b0*/  FADD.FTZ R6, R170, R31 ;  /* 0x0000001faa067221 */ /* 0x010fe20000010000 */
[----:B------:R-:W-:Y:S01]  /*192c0*/  ISETP.GT.AND P2, PT, R3, R198, PT ;  /* 0x000000c60300720c */ /* 0x000fe20003f44270 */
[----:B------:R-:W-:Y:S01]  /*192d0*/  FMUL.FTZ R148, R148, R10 ;  /* 0x0000000a94947220 */ /* 0x000fe20000410000 */
[----:B------:R-:W-:Y:S01]  /*192e0*/  F2FP.F16.F32.PACK_AB R182, R13, R182 ;  /* 0x000000b60db6723e */ /* 0x000fe200000000ff */
[----:B-----5:R-:W-:Y:S01]  /*192f0*/  FADD.FTZ R31, R41, R6 ;  /* 0x00000006291f7221 */ /* 0x020fe20000010000 */
[----:B------:R-:W-:Y:S01]  /*19300*/  F2FP.F16.F32.PACK_AB R176, R21, R176 ;  /* 0x000000b015b0723e */ /* 0x000fe200000000ff */
[----:B------:R-:W-:Y:S01]  /*19310*/  FMUL.FTZ R149, R149, R10 ;  /* 0x0000000a95957220 */ /* 0x000fe20000410000 */
[----:B------:R-:W0:Y:S01]  /*19320*/  MUFU.EX2 R27, R27 ;  /* 0x0000001b001b7308 */ /* 0x000e220000000800 */
[----:B------:R-:W-:Y:S01]  /*19330*/  FADD.FTZ R6, R164, R31 ;  /* 0x0000001fa4067221 */ /* 0x000fe20000010000 */
[----:B------:R-:W-:Y:S01]  /*19340*/  F2FP.F16.F32.PACK_AB R178, R25, R178 ;  /* 0x000000b219b2723e */ /* 0x000fe200000000ff */
[----:B------:R-:W-:Y:S01]  /*19350*/  VIADD R3, R3, 0xffffffff ;  /* 0xffffffff03037836 */ /* 0x000fe20000000000 */
[----:B------:R-:W-:Y:S01]  /*19360*/  F2FP.F16.F32.PACK_AB R172, R29, R172 ;  /* 0x000000ac1dac723e */ /* 0x000fe200000000ff */
[----:B--2---:R-:W-:Y:S01]  /*19370*/  FADD.FTZ R31, R45, R6 ;  /* 0x000000062d1f7221 */ /* 0x004fe20000010000 */
[----:B------:R-:W-:-:S02]  /*19380*/  F2FP.F16.F32.PACK_AB R174, R33, R174 ;  /* 0x000000ae21ae723e */ /* 0x000fc400000000ff */
[----:B------:R-:W1:Y:S01]  /*19390*/  MUFU.EX2 R162, R162 ;  /* 0x000000a200a27308 */ /* 0x000e620000000800 */
[----:B------:R-:W-:Y:S01]  /*193a0*/  FADD.FTZ R38, R166, R31 ;  /* 0x0000001fa6267221 */ /* 0x000fe20000010000 */
[----:B------:R-:W-:Y:S02]  /*193b0*/  F2FP.F16.F32.PACK_AB R168, R37, R168 ;  /* 0x000000a825a8723e */ /* 0x000fe400000000ff */
[----:B------:R-:W-:Y:S02]  /*193c0*/  F2FP.F16.F32.PACK_AB R170, R41, R170 ;  /* 0x000000aa29aa723e */ /* 0x000fe400000000ff */
[----:B------:R-:W-:Y:S02]  /*193d0*/  F2FP.F16.F32.PACK_AB R164, R45, R164 ;  /* 0x000000a42da4723e */ /* 0x000fe400000000ff */
[----:B------:R-:W2:Y:S01]  /*193e0*/  MUFU.EX2 R177, R177 ;  /* 0x000000b100b17308 */ /* 0x000ea20000000800 */
[----:B0-----:R-:W-:Y:S01]  /*193f0*/  FFMA.FTZ R6, R27, R5, R12 ;  /* 0x000000051b067223 */ /* 0x001fe2000001000c */
[C---:B------:R-:W-:Y:S01]  /*19400*/  FADD.FTZ R5, R49.reuse, R38 ;  /* 0x0000002631057221 */ /* 0x040fe20000010000 */
[----:B------:R-:W-:Y:S01]  /*19410*/  F2FP.F16.F32.PACK_AB R166, R49, R166 ;  /* 0x000000a631a6723e */ /* 0x000fe200000000ff */
[----:B------:R-:W-:Y:S01]  /*19420*/  FMUL.FTZ R90, R90, R27 ;  /* 0x0000001b5a5a7220 */ /* 0x000fe20000410000 */
[----:B------:R-:W-:Y:S01]  /*19430*/  FADD.FTZ R6, R181, R6 ;  /* 0x00000006b5067221 */ /* 0x000fe20000010000 */
[----:B------:R-:W-:Y:S01]  /*19440*/  FADD.FTZ R38, R160, R5 ;  /* 0x00000005a0267221 */ /* 0x000fe20000010000 */
[----:B------:R-:W-:Y:S01]  /*19450*/  F2FP.F16.F32.PACK_AB R160, R53, R160 ;  /* 0x000000a035a0723e */ /* 0x000fe200000000ff */
[----:B------:R-:W0:Y:S01]  /*19460*/  MUFU.EX2 R57, R57 ;  /* 0x0000003900397308 */ /* 0x000e220000000800 */
[----:B------:R-:W-:Y:S01]  /*19470*/  FADD.FTZ R5, R183, R6 ;  /* 0x00000006b7057221 */ /* 0x000fe20000010000 */
[----:B------:R-:W-:Y:S01]  /*19480*/  FADD.FTZ R31, R53, R38 ;  /* 0x00000026351f7221 */ /* 0x000fe20000010000 */
[C---:B------:R-:W-:Y:S01]  /*19490*/  F2FP.F16.F32.PACK_AB R183, R20.reuse, R183 ;  /* 0x000000b714b7723e */ /* 0x040fe200000000ff */
[-C--:B------:R-:W-:Y:S01]  /*194a0*/  FMUL.FTZ R91, R91, R27.reuse ;  /* 0x0000001b5b5b7220 */ /* 0x080fe20000410000 */
[----:B------:R-:W-:Y:S01]  /*194b0*/  FADD.FTZ R6, R20, R5 ;  /* 0x0000000514067221 */ /* 0x000fe20000010000 */
[----:B-1----:R-:W-:Y:S01]  /*194c0*/  FADD.FTZ R38, R162, R31 ;  /* 0x0000001fa2267221 */ /* 0x002fe20000010000 */
[----:B------:R-:W-:Y:S01]  /*194d0*/  F2FP.F16.F32.PACK_AB R181, R181, R12 ;  /* 0x0000000cb5b5723e */ /* 0x000fe200000000ff */
        /* <DEDUP_REMOVED lines=9> */
[C---:B0-----:R-:W-:Y:S01]  /*19570*/  FADD.FTZ R11, R57.reuse, R38 ;  /* 0x00000026390b7221 */ /* 0x041fe20000010000 */
[----:B------:R-:W-:Y:S01]  /*19580*/  F2FP.F16.F32.PACK_AB R162, R57, R162 ;  /* 0x000000a239a2723e */ /* 0x000fe200000000ff */
[-C--:B------:R-:W-:Y:S01]  /*19590*/  FMUL.FTZ R106, R106, R27.reuse ;  /* 0x0000001b6a6a7220 */ /* 0x080fe20000410000 */
[-C--:B------:R-:W-:Y:S01]  /*195a0*/  FMUL.FTZ R107, R107, R27.reuse ;  /* 0x0000001b6b6b7220 */ /* 0x080fe20000410000 */
[-C--:B------:R-:W-:Y:S01]  /*195b0*/  FMUL.FTZ R110, R110, R27.reuse ;  /* 0x0000001b6e6e7220 */ /* 0x080fe20000410000 */
[-C--:B------:R-:W-:Y:S01]  /*195c0*/  FMUL.FTZ R111, R111, R27.reuse ;  /* 0x0000001b6f6f7220 */ /* 0x080fe20000410000 */
[----:B------:R-:W-:Y:S01]  /*195d0*/  FMUL.FTZ R114, R114, R27 ;  /* 0x0000001b72727220 */ /* 0x000fe20000410000 */
[----:B------:R-:W0:Y:S01]  /*195e0*/  MUFU.EX2 R179, R179 ;  /* 0x000000b300b37308 */ /* 0x000e220000000800 */
[C---:B-1----:R-:W-:Y:S01]  /*195f0*/  FADD.FTZ R6, R24.reuse, R5 ;  /* 0x0000000518067221 */ /* 0x042fe20000010000 */
[----:B------:R-:W-:Y:S01]  /*19600*/  F2FP.F16.F32.PACK_AB R177, R24, R177 ;  /* 0x000000b118b1723e */ /* 0x000fe200000000ff */
        /* <DEDUP_REMOVED lines=22> */
[C---:B-1----:R-:W-:Y:S01]  /*19770*/  FADD.FTZ R11, R61.reuse, R38 ;  /* 0x000000263d0b7221 */ /* 0x042fe20000010000 */
[----:B------:R-:W-:Y:S01]  /*19780*/  F2FP.F16.F32.PACK_AB R156, R61, R156 ;  /* 0x0000009c3d9c723e */ /* 0x000fe200000000ff */
[-C--:B------:R-:W-:Y:S01]  /*19790*/  FMUL.FTZ R150, R150, R27.reuse ;  /* 0x0000001b96967220 */ /* 0x080fe20000410000 */
[----:B------:R-:W-:Y:S01]  /*197a0*/  FMUL.FTZ R151, R151, R27 ;  /* 0x0000001b97977220 */ /* 0x000fe20000410000 */
[----:B------:R-:W-:-:S03]  /*197b0*/  IMAD.MOV.U32 R20, RZ, RZ, R186 ;  /* 0x000000ffff147224 */ /* 0x000fc600078e00ba */
        /* <DEDUP_REMOVED lines=30> */
[----:B------:R-:W-:-:S05]  /*199a0*/  IMAD.MOV.U32 R7, RZ, RZ, R0 ;  /* 0x000000ffff077224 */ /* 0x000fca00078e0000 */
[----:B------:R-:W1:Y:S01]  /*199b0*/  MUFU.EX2 R4, R55 ;  /* 0x0000003700047308 */ /* 0x000e620000000800 */
[C---:B--2---:R-:W-:Y:S01]  /*199c0*/  FADD.FTZ R38, R34.reuse, R5 ;  /* 0x0000000522267221 */ /* 0x044fe20000010000 */
[----:B------:R-:W-:-:S06]  /*199d0*/  F2FP.F16.F32.PACK_AB R169, R34, R169 ;  /* 0x000000a922a9723e */ /* 0x000fcc00000000ff */
[----:B------:R-:W2:Y:S01]  /*199e0*/  MUFU.EX2 R165, R165 ;  /* 0x000000a500a57308 */ /* 0x000ea20000000800 */
[----:B0-----:R-:W-:-:S07]  /*199f0*/  FADD.FTZ R5, R171, R38 ;  /* 0x00000026ab057221 */ /* 0x001fce0000010000 */
[----:B------:R-:W0:Y:S01]  /*19a00*/  MUFU.EX2 R14, R14 ;  /* 0x0000000e000e7308 */ /* 0x000e220000000800 */
[C---:B-1----:R-:W-:Y:S01]  /*19a10*/  FADD.FTZ R38, R4.reuse, R5 ;  /* 0x0000000504267221 */ /* 0x042fe20000010000 */
[----:B------:R-:W-:Y:S01]  /*19a20*/  F2FP.F16.F32.PACK_AB R171, R4, R171 ;  /* 0x000000ab04ab723e */ /* 0x000fe200000000ff */
[----:B------:R-:W-:-:S05]  /*19a30*/  IMAD.MOV.U32 R4, RZ, RZ, R9 ;  /* 0x000000ffff047224 */ /* 0x000fca00078e0009 */
        /* <DEDUP_REMOVED lines=39> */
[----:B------:R-:W-:Y:S06]  /*19cb0*/  @P2 BRA `(.L_x_7092) ;  /* 0xffffffcc007c2947 */ /* 0x000fec000383ffff */
.L_x_7074:
[----:B------:R-:W-:Y:S05]  /*19cc0*/  WARPSYNC.ALL ;  /* 0x0000000000007948 */ /* 0x000fea0003800000 */
[----:B------:R-:W-:Y:S06]  /*19cd0*/  BAR.ARV 0x8, 0x120 ;  /* 0x0204800000007b1d */ /* 0x000fec0000002000 */
[----:B------:R-:W-:Y:S05]  /*19ce0*/  @!P0 BRA `(.L_x_7093) ;  /* 0x0000000000048947 */ /* 0x000fea0003800000 */
[----:B------:R-:W-:Y:S01]  /*19cf0*/  BPT.TRAP 0x1 ;  /* 0x000000040000795c */ /* 0x000fe20000300000 */
.L_x_7093:
[----:B------:R-:W-:Y:S01]  /*19d00*/  IMAD R10, R184, 0x8, R2 ;  /* 0x00000008b80a7824 */ /* 0x000fe200078e0202 */
[----:B------:R-:W-:-:S04]  /*19d10*/  SHF.L.U32 R3, R186, 0x1f, RZ ;  /* 0x0000001fba037819 */ /* 0x000fc800000006ff */
[----:B------:R0:W1:Y:S01]  /*19d20*/  SYNCS.PHASECHK.TRANS64.TRYWAIT P2, [R10+URZ+0x28850], R3 ;  /* 0x028850030a0075a7 */ /* 0x000062000804017f */
[----:B------:R-:W-:Y:S05]  /*19d30*/  @!P0 BRA `(.L_x_7094) ;  /* 0x0000000000048947 */ /* 0x000fea0003800000 */
[----:B------:R-:W-:Y:S01]  /*19d40*/  BPT.TRAP 0x1 ;  /* 0x000000040000795c */ /* 0x000fe20000300000 */
.L_x_7094:
[----:B------:R-:W-:-:S05]  /*19d50*/  VIADD R2, R2, 0x400 ;  /* 0x0000040002027836 */ /* 0x000fca0000000000 */
[----:B------:R-:W-:-:S04]  /*19d60*/  SHF.R.U32.HI R2, RZ, 0x4, R2 ;  /* 0x00000004ff027819 */ /* 0x000fc80000011602 */
[----:B------:R-:W-:-:S04]  /*19d70*/  LOP3.LUT R2, R2, 0x3fff, RZ, 0xc0, !PT ;  /* 0x00003fff02027812 */ /* 0x000fc800078ec0ff */
[----:B------:R-:W-:Y:S01]  /*19d80*/  LOP3.LUT R7, R2, 0x4000000, RZ, 0xfc, !PT ;  /* 0x0400000002077812 */ /* 0x000fe200078efcff */
[----:B-1----:R-:W-:Y:S06]  /*19d90*/  @P2 BRA `(.L_x_7095) ;  /* 0x0000000000082947 */ /* 0x002fec0003800000 */
[----:B------:R-:W1:Y:S02]  /*19da0*/  SYNCS.PHASECHK.TRANS64.TRYWAIT P0, [R10+URZ+0x28850], R3 ;  /* 0x028850030a0075a7 */ /* 0x000e64000800017f */
[----:B-1----:R-:W-:Y:S05]  /*19db0*/  @!P0 BRA `(.L_x_7096) ;  /* 0x000000a400108947 */ /* 0x002fea0003800000 */
.L_x_7095:
[----:B------:R-:W-:Y:S01]  /*19dc0*/  IMAD R2, R184, 0x800, R7 ;  /* 0x00000800b8027824 */ /* 0x000fe200078e0207 */
[----:B------:R-:W-:Y:S05]  /*19dd0*/  WARPSYNC.ALL ;  /* 0x0000000000007948 */ /* 0x000fea0003800000 */
[----:B01----:R-:W-:Y:S01]  /*19de0*/  IMAD.MOV.U32 R3, RZ, RZ, 0x40000040 ;  /* 0x40000040ff037424 */ /* 0x003fe200078e00ff */
[C---:B------:R-:W-:Y:S01]  /*19df0*/  R2UR UR6, R2.reuse ;  /* 0x00000000020672ca */ /* 0x040fe200000e0000 */
[----:B------:R-:W-:Y:S01]  /*19e00*/  WARPGROUP.ARRIVE ;  /* 0x00000000000079c5 */ /* 0x000fe20000000000 */
[----:B------:R-:W-:Y:S02]  /*19e10*/  VIADD R12, R2, 0x80 ;  /* 0x00000080020c7836 */ /* 0x000fe40000000000 */
[----:B------:R-:W-:Y:S01]  /*19e20*/  R2UR UR7, R3 ;  /* 0x00000000030772ca */ /* 0x000fe200000e0000 */
[----:B------:R-:W-:-:S02]  /*19e30*/  IMAD.MOV.U32 R13, RZ, RZ, 0x40000040 ;  /* 0x40000040ff0d7424 */ /* 0x000fc400078e00ff */
[----:B------:R-:W-:Y:S02]  /*19e40*/  IMAD.MOV.U32 R3, RZ, RZ, 0x40000040 ;  /* 0x40000040ff037424 */ /* 0x000fe400078e00ff */
[----:B------:R-:W-:Y:S02]  /*19e50*/  @!P1 VIADD R10, R10, 0x28860 ;  /* 0x000288600a0a9836 */ /* 0x000fe40000000000 */
[----:B------:R-:W-:Y:S02]  /*19e60*/  VIADD R184, R184, 0x1 ;  /* 0x00000001b8b87836 */ /* 0x000fe40000000000 */
[----:B------:R-:W-:Y:S01]  /*19e70*/  IMAD.MOV.U32 R20, RZ, RZ, -0x800000 ;  /* 0xff800000ff147424 */ /* 0x000fe200078e00ff */
[----:B------:R-:W-:Y:S01]  /*19e80*/  @!P1 PRMT R10, RZ, 0x654, R10 ;  /* 0x00000654ff0a9816 */ /* 0x000fe2000000000a */
[----:B------:R-:W-:Y:S01]  /*19e90*/  VIADD R222, R222, 0x1 ;  /* 0x00000001dede7836 */ /* 0x000fe20000000000 */
[----:B------:R-:W-:Y:S01]  /*19ea0*/  ISETP.NE.AND P2, PT, R184, 0x2, PT ;  /* 0x00000002b800780c */ /* 0x000fe20003f45270 */
[----:B------:R-:W-:Y:S01]  /*19eb0*/  HGMMA.64x128x16.F32 R88, R180, gdesc[UR4].tnspB, R88, gsb0 ;  /* 0x41e00004b4587df0 */ /* 0x000fe20008000858 */
[----:B------:R-:W-:Y:S01]  /*19ec0*/  R2UR UR6, R12 ;  /* 0x000000000c0672ca */ /* 0x000fe200000e0000 */
[----:B------:R-:W-:Y:S01]  /*19ed0*/  VIADD R12, R2, 0x100 ;  /* 0x00000100020c7836 */ /* 0x000fe20000000000 */
[----:B------:R-:W-:Y:S01]  /*19ee0*/  R2UR UR7, R13 ;  /* 0x000000000d0772ca */ /* 0x000fe200000e0000 */
[----:B------:R-:W-:Y:S01]  /*19ef0*/  IMAD.MOV.U32 R13, RZ, RZ, 0x40000040 ;  /* 0x40000040ff0d7424 */ /* 0x000fe200078e00ff */
[----:B------:R-:W-:Y:S01]  /*19f00*/  SEL R184, R184, RZ, P2 ;  /* 0x000000ffb8b87207 */ /* 0x000fe20001000000 */
[----:B------:R-:W-:-:S02]  /*19f10*/  WARPGROUP.DEPBAR.LE gsb0, 0x0 ;  /* 0x00008000000079c5 */ /* 0x000fc40000010000 */
        /* <DEDUP_REMOVED lines=26> */
[----:B------:R-:W-:Y:S01]  /*1a0c0*/  IMAD.MOV.U32 R13, RZ, RZ, 0x40000040 ;  /* 0x40000040ff0d7424 */ /* 0x000fe200078e00ff */
[----:B------:R-:W-:Y:S01]  /*1a0d0*/  IADD3 R2, R2, 0x380, RZ ;  /* 0x0000038002027810 */ /* 0x000fe20007ffe0ff */
[----:B------:R-:W-:Y:S02]  /*1a0e0*/  WARPGROUP.DEPBAR.LE gsb0, 0x0 ;  /* 0x00008000000079c5 */ /* 0x000fe40000010000 */
[----:B------:R-:W-:-:S08]  /*1a0f0*/  WARPGROUP.ARRIVE ;  /* 0x00000000000079c5 */ /* 0x000fd00000000000 */
[----:B------:R-:W-:Y:S01]  /*1a100*/  HGMMA.64x128x16.F32 R88, R160, gdesc[UR4].tnspB, R88, gsb0 ;  /* 0x41e00004a0587df0 */ /* 0x000fe20008000858 */
[----:B------:R-:W-:Y:S02]  /*1a110*/  R2UR UR6, R12 ;  /* 0x000000000c0672ca */ /* 0x000fe400000e0000 */
[----:B------:R-:W-:Y:S01]  /*1a120*/  R2UR UR7, R13 ;  /* 0x000000000d0772ca */ /* 0x000fe200000e0000 */
[----:B------:R-:W-:Y:S01]  /*1a130*/  IMAD.U32 R13, RZ, RZ, UR44 ;  /* 0x0000002cff0d7e24 */ /* 0x000fe2000f8e00ff */
[----:B------:R-:W-:Y:S02]  /*1a140*/  WARPGROUP.DEPBAR.LE gsb0, 0x0 ;  /* 0x00008000000079c5 */ /* 0x000fe40000010000 */
[----:B------:R-:W-:-:S09]  /*1a150*/  WARPGROUP.ARRIVE ;  /* 0x00000000000079c5 */ /* 0x000fd20000000000 */
[----:B------:R-:W-:Y:S01]  /*1a160*/  HGMMA.64x128x16.F32 R88, R156, gdesc[UR4].tnspB, R88, gsb0 ;  /* 0x41e000049c587df0 */ /* 0x000fe20008000858 */
[----:B------:R-:W-:Y:S02]  /*1a170*/  R2UR UR6, R2 ;  /* 0x00000000020672ca */ /* 0x000fe400000e0000 */
[----:B------:R-:W-:Y:S01]  /*1a180*/  R2UR UR7, R3 ;  /* 0x00000000030772ca */ /* 0x000fe200000e0000 */
[----:B------:R-:W0:Y:S04]  /*1a190*/  SHFL.BFLY PT, R2, R5, 0x2, 0x1f ;  /* 0x0c401f0005027f89 */ /* 0x000e2800000e0000 */
[----:B------:R-:W1:Y:S01]  /*1a1a0*/  SHFL.BFLY PT, R3, R6, 0x2, 0x1f ;  /* 0x0c401f0006037f89 */ /* 0x000e6200000e0000 */
[----:B0-----:R-:W-:Y:S01]  /*1a1b0*/  FADD.FTZ R4, R2, R5 ;  /* 0x0000000502047221 */ /* 0x001fe20000010000 */
[----:B------:R-:W-:-:S02]  /*1a1c0*/  IMAD.U32 R5, RZ, RZ, UR44 ;  /* 0x0000002cff057e24 */ /* 0x000fc4000f8e00ff */
[----:B-1----:R-:W-:Y:S02]  /*1a1d0*/  FADD.FTZ R3, R3, R6 ;  /* 0x0000000603037221 */ /* 0x002fe40000010000 */
[----:B------:R-:W0:Y:S04]  /*1a1e0*/  SHFL.BFLY PT, R7, R4, 0x1, 0x1f ;  /* 0x0c201f0004077f89 */ /* 0x000e2800000e0000 */
[----:B------:R-:W1:Y:S01]  /*1a1f0*/  SHFL.BFLY PT, R2, R3, 0x1, 0x1f ;  /* 0x0c201f0003027f89 */ /* 0x000e6200000e0000 */
[----:B0-----:R-:W-:Y:S01]  /*1a200*/  FADD.FTZ R11, R4, R7 ;  /* 0x00000007040b7221 */ /* 0x001fe20000010000 */
[----:B------:R-:W-:Y:S02]  /*1a210*/  IMAD.MOV.U32 R4, RZ, RZ, RZ ;  /* 0x000000ffff047224 */ /* 0x000fe400078e00ff */
[----:B-1----:R-:W-:-:S02]  /*1a220*/  FADD.FTZ R8, R3, R2 ;  /* 0x0000000203087221 */ /* 0x002fc40000010000 */
[----:B------:R-:W-:Y:S01]  /*1a230*/  FSETP.NE.FTZ.AND P3, PT, R11, RZ, PT ;  /* 0x000000ff0b00720b */ /* 0x000fe20003f75000 */
[----:B------:R-:W-:Y:S01]  /*1a240*/  IMAD.MOV.U32 R2, RZ, RZ, RZ ;  /* 0x000000ffff027224 */ /* 0x000fe200078e00ff */
[----:B------:R-:W-:Y:S02]  /*1a250*/  SEL R3, RZ, 0x1, P2 ;  /* 0x00000001ff037807 */ /* 0x000fe40001000000 */
[----:B------:R-:W-:Y:S02]  /*1a260*/  FSETP.NE.FTZ.AND P0, PT, R8, RZ, PT ;  /* 0x000000ff0800720b */ /* 0x000fe40003f15000 */
[----:B------:R-:W-:Y:S01]  /*1a270*/  LOP3.LUT R186, R186, R3, RZ, 0x3c, !PT ;  /* 0x00000003baba7212 */ /* 0x000fe200078e3cff */
[----:B------:R-:W-:-:S06]  /*1a280*/  IMAD.MOV.U32 R3, RZ, RZ, -0x800000 ;  /* 0xff800000ff037424 */ /* 0x000fcc00078e00ff */
[----:B------:R-:W-:Y:S01]  /*1a290*/  @P3 MUFU.LG2 R7, R11 ;  /* 0x0000000b00073308 */ /* 0x000fe20000000c00 */
[----:B------:R-:W-:-:S03]  /*1a2a0*/  @P3 FMUL.FTZ R13, R13, 0.69314718246459960938 ;  /* 0x3f3172180d0d3820 */ /* 0x000fc60000410000 */
[----:B------:R-:W-:-:S04]  /*1a2b0*/  @P0 FMUL.FTZ R5, R5, 0.69314718246459960938 ;  /* 0x3f31721805050820 */ /* 0x000fc80000410000 */
[----:B------:R-:W0:Y:S08]  /*1a2c0*/  @P0 MUFU.LG2 R6, R8 ;  /* 0x0000000800060308 */ /* 0x000e300000000c00 */
[----:B------:R1:W2:Y:S08]  /*1a2d0*/  @P0 MUFU.RCP R2, R8 ;  /* 0x0000000800020308 */ /* 0x0002b00000001000 */
[----:B------:R-:W3:Y:S01]  /*1a2e0*/  @P3 MUFU.RCP R4, R11 ;  /* 0x0000000b00043308 */ /* 0x000ee20000001000 */
[----:B0-----:R-:W-:Y:S01]  /*1a2f0*/  @P0 FMUL.FTZ R6, R6, 0.69314718246459960938 ;  /* 0x3f31721806060820 */ /* 0x001fe20000410000 */
[----:B-1----:R-:W-:-:S03]  /*1a300*/  @P3 FMUL.FTZ R8, R7, 0.69314718246459960938 ;  /* 0x3f31721807083820 */ /* 0x002fc60000410000 */
[----:B------:R-:W-:Y:S01]  /*1a310*/  @P0 FFMA.FTZ R20, R5, R0, R6 ;  /* 0x0000000005140223 */ /* 0x000fe20000010006 */
[----:B------:R-:W-:Y:S01]  /*1a320*/  @P3 FFMA.FTZ R3, R13, R9, R8 ;  /* 0x000000090d033223 */ /* 0x000fe20000010008 */
[----:B------:R-:W-:Y:S01]  /*1a330*/  PLOP3.LUT P0, PT, PT, PT, PT, 0x8, 0x0 ;  /* 0x000000000000781c */ /* 0x000fe20003f0e170 */
        /* <DEDUP_REMOVED lines=69> */
.L_x_6948:
[----:B------:R-:W-:Y:S05]  /*1a790*/  WARPSYNC.ALL ;  /* 0x0000000000007948 */ /* 0x000fea0003800000 */
        /* <DEDUP_REMOVED lines=10> */
[----:B------:R-:W-:Y:S05]  /*1a840*/  WARPSYNC.ALL ;  /* 0x0000000000007948 */ /* 0x000fea0003800000 */
[----:B------:R-:W-:Y:S01]  /*1a850*/  BAR.SYNC.DEFER_BLOCKING 0x1, 0x100 ;  /* 0x0044000000007b1d */ /* 0x000fe20000010000 */
[----:B------:R-:W-:Y:S02]  /*1a860*/  F2FP.F16.F32.PACK_AB R6, R6, R39 ;  /* 0x000000270606723e */ /* 0x000fe400000000ff */
[----:B------:R-:W-:Y:S02]  /*1a870*/  F2FP.F16.F32.PACK_AB R7, R7, R94 ;  /* 0x0000005e0707723e */ /* 0x000fe400000000ff */
[----:B------:R-:W-:Y:S01]  /*1a880*/  F2FP.F16.F32.PACK_AB R30, R133, R30 ;  /* 0x0000001e851e723e */ /* 0x000fe200000000ff */
[----:B------:R-:W-:Y:S01]  /*1a890*/  ULDC.64 UR4, c[0x0][0xbd8] ;  /* 0x0002f60000047ab9 */ /* 0x000fe20000000a00 */
[----:B------:R-:W-:-:S02]  /*1a8a0*/  F2FP.F16.F32.PACK_AB R32, R137, R32 ;  /* 0x000000208920723e */ /* 0x000fc400000000ff */
[----:B------:R-:W-:Y:S02]  /*1a8b0*/  F2FP.F16.F32.PACK_AB R33, R33, R138 ;  /* 0x0000008a2121723e */ /* 0x000fe400000000ff */
[----:B------:R-:W-:Y:S02]  /*1a8c0*/  F2FP.F16.F32.PACK_AB R34, R141, R34 ;  /* 0x000000228d22723e */ /* 0x000fe400000000ff */
[----:B------:R-:W-:Y:S02]  /*1a8d0*/  F2FP.F16.F32.PACK_AB R35, R35, R142 ;  /* 0x0000008e2323723e */ /* 0x000fe400000000ff */
[----:B------:R-:W-:Y:S02]  /*1a8e0*/  MOV R36, R2 ;  /* 0x0000000200247202 */ /* 0x000fe40000000f00 */
[----:B--2---:R-:W-:-:S03]  /*1a8f0*/  MOV R37, R5 ;  /* 0x0000000500257202 */ /* 0x004fc60000000f00 */
[----:B------:R-:W-:-:S03]  /*1a900*/  IMAD.WIDE R4, R229, 0x2, R36 ;  /* 0x00000002e5047825 */ /* 0x000fc600078e0224 */
[C---:B------:R-:W-:Y:S02]  /*1a910*/  IADD3 R41, P5, R4.reuse, 0x20, RZ ;  /* 0x0000002004297810 */ /* 0x040fe40007fbe0ff */
[C---:B------:R-:W-:Y:S02]  /*1a920*/  IADD3 R47, P2, R4.reuse, 0x4000, RZ ;  /* 0x00004000042f7810 */ /* 0x040fe40007f5e0ff */
[----:B------:R-:W-:Y:S01]  /*1a930*/  LOP3.LUT R0, R41, 0x380, RZ, 0xc0, !PT ;  /* 0x0000038029007812 */ /* 0x000fe200078ec0ff */
[--C-:B------:R-:W-:Y:S01]  /*1a940*/  IMAD.X R9, RZ, RZ, R5.reuse, P5 ;  /* 0x000000ffff097224 */ /* 0x100fe200028e0605 */
[C---:B------:R-:W-:Y:S01]  /*1a950*/  LOP3.LUT R29, R4.reuse, 0x380, RZ, 0xc0, !PT ;  /* 0x00000380041d7812 */ /* 0x040fe200078ec0ff */
[----:B------:R-:W-:Y:S01]  /*1a960*/  IMAD.X R15, RZ, RZ, R5, P2 ;  /* 0x000000ffff0f7224 */ /* 0x000fe200010e0605 */
[----:B------:R-:W-:Y:S02]  /*1a970*/  IADD3 R43, P0, R4, 0x40, RZ ;  /* 0x00000040042b7810 */ /* 0x000fe40007f1e0ff */
[----:B------:R-:W-:-:S02]  /*1a980*/  ISETP.NE.U32.AND P2, PT, RZ, UR4, PT ;  /* 0x00000004ff007c0c */ /* 0x000fc4000bf45070 */
[----:B------:R-:W-:Y:S01]  /*1a990*/  SHF.R.U64 R0, R0, 0x3, RZ ;  /* 0x0000000300007819 */ /* 0x000fe200000012ff */
[--C-:B------:R-:W-:Y:S01]  /*1a9a0*/  IMAD.X R11, RZ, RZ, R5.reuse, P0 ;  /* 0x000000ffff0b7224 */ /* 0x100fe200000e0605 */
[C---:B------:R-:W-:Y:S02]  /*1a9b0*/  IADD3 R45, P1, R4.reuse, 0x60, RZ ;  /* 0x00000060042d7810 */ /* 0x040fe40007f3e0ff */
[----:B------:R-:W-:Y:S02]  /*1a9c0*/  SHF.R.U64 R29, R29, 0x3, RZ ;  /* 0x000000031d1d7819 */ /* 0x000fe400000012ff */
[C---:B------:R-:W-:Y:S01]  /*1a9d0*/  IADD3 R49, P3, R4.reuse, 0x4020, RZ ;  /* 0x0000402004317810 */ /* 0x040fe20007f7e0ff */
[--C-:B------:R-:W-:Y:S01]  /*1a9e0*/  IMAD.X R13, RZ, RZ, R5.reuse, P1 ;  /* 0x000000ffff0d7224 */ /* 0x100fe200008e0605 */
[C---:B------:R-:W-:Y:S02]  /*1a9f0*/  IADD3 R51, P4, R4.reuse, 0x4040, RZ ;  /* 0x0000404004337810 */ /* 0x040fe40007f9e0ff */
[----:B------:R-:W-:Y:S01]  /*1aa00*/  LOP3.LUT R10, R43, 0x380, RZ, 0xc0, !PT ;  /* 0x000003802b0a7812 */ /* 0x000fe200078ec0ff */
[--C-:B------:R-:W-:Y:S01]  /*1aa10*/  IMAD.X R25, RZ, RZ, R5.reuse, P3 ;  /* 0x000000ffff197224 */ /* 0x100fe200018e0605 */
[----:B------:R-:W-:Y:S01]  /*1aa20*/  IADD3 R53, P5, R4, 0x4060, RZ ;  /* 0x0000406004357810 */ /* 0x000fe20007fbe0ff */
[----:B------:R-:W-:Y:S01]  /*1aa30*/  IMAD.X R27, RZ, RZ, R5, P4 ;  /* 0x000000ffff1b7224 */ /* 0x000fe200020e0605 */
[----:B------:R-:W-:Y:S01]  /*1aa40*/  ISETP.NE.AND.EX P2, PT, RZ, UR5, PT, P2 ;  /* 0x00000005ff007c0c */ /* 0x000fe2000bf45320 */
[----:B------:R-:W-:Y:S01]  /*1aa50*/  ULDC.64 UR4, c[0x0][0xbe0] ;  /* 0x0002f80000047ab9 */ /* 0x000fe20000000a00 */
[----:B------:R-:W-:-:S02]  /*1aa60*/  LOP3.LUT R8, R0, R41, RZ, 0x3c, !PT ;  /* 0x0000002900087212 */ /* 0x000fc400078e3cff */
[----:B------:R-:W-:Y:S02]  /*1aa70*/  LOP3.LUT R12, R45, 0x380, RZ, 0xc0, !PT ;  /* 0x000003802d0c7812 */ /* 0x000fe400078ec0ff */
[----:B------:R-:W-:Y:S01]  /*1aa80*/  LOP3.LUT R4, R29, R4, RZ, 0x3c, !PT ;  /* 0x000000041d047212 */ /* 0x000fe200078e3cff */
[----:B------:R-:W-:Y:S01]  /*1aa90*/  IMAD.X R29, RZ, RZ, R5, P5 ;  /* 0x000000ffff1d7224 */ /* 0x000fe200028e0605 */
[----:B------:R-:W-:Y:S02]  /*1aaa0*/  LOP3.LUT R0, R47, 0x380, RZ, 0xc0, !PT ;  /* 0x000003802f007812 */ /* 0x000fe400078ec0ff */
[----:B------:R-:W-:Y:S02]  /*1aab0*/  SHF.R.U64 R10, R10, 0x3, RZ ;  /* 0x000000030a0a7819 */ /* 0x000fe400000012ff */
[----:B------:R-:W-:Y:S02]  /*1aac0*/  LOP3.LUT R24, R49, 0x380, RZ, 0xc0, !PT ;  /* 0x0000038031187812 */ /* 0x000fe400078ec0ff */
[----:B------:R-:W-:-:S02]  /*1aad0*/  LOP3.LUT R26, R51, 0x380, RZ, 0xc0, !PT ;  /* 0x00000380331a7812 */ /* 0x000fc400078ec0ff */
[----:B------:R-:W-:Y:S02]  /*1aae0*/  ISETP.NE.U32.AND P0, PT, RZ, UR4, PT ;  /* 0x00000004ff007c0c */ /* 0x000fe4000bf05070 */
[----:B------:R-:W-:Y:S02]  /*1aaf0*/  LOP3.LUT R28, R53, 0x380, RZ, 0xc0, !PT ;  /* 0x00000380351c7812 */ /* 0x000fe400078ec0ff */
[----:B------:R-:W-:Y:S02]  /*1ab00*/  SHF.R.U64 R12, R12, 0x3, RZ ;  /* 0x000000030c0c7819 */ /* 0x000fe400000012ff */
[----:B------:R-:W-:Y:S02]  /*1ab10*/  SHF.R.U64 R0, R0, 0x3, RZ ;  /* 0x0000000300007819 */ /* 0x000fe400000012ff */
[----:B------:R-:W-:Y:S02]  /*1ab20*/  MOV R38, R4 ;  /* 0x0000000400267202 */ /* 0x000fe40000000f00 */
[----:B------:R-:W-:-:S02]  /*1ab30*/  LOP3.LUT R10, R10, R43, RZ, 0x3c, !PT ;  /* 0x0000002b0a0a7212 */ /* 0x000fc400078e3cff */
[----:B------:R-:W-:Y:S02]  /*1ab40*/  SHF.R.U64 R24, R24, 0x3, RZ ;  /* 0x0000000318187819 */ /* 0x000fe400000012ff */
[----:B------:R-:W-:Y:S02]  /*1ab50*/  SHF.R.U64 R26, R26, 0x3, RZ ;  /* 0x000000031a1a7819 */ /* 0x000fe400000012ff */
[----:B------:R-:W-:Y:S02]  /*1ab60*/  F2FP.F16.F32.PACK_AB R4, R89, R88 ;  /* 0x000000585904723e */ /* 0x000fe400000000ff */
[----:B------:R-:W-:Y:S02]  /*1ab70*/  F2FP.F16.F32.PACK_AB R5, R91, R90 ;  /* 0x0000005a5b05723e */ /* 0x000fe400000000ff */
[----:B------:R-:W-:Y:S02]  /*1ab80*/  ISETP.NE.AND.EX P0, PT, RZ, UR5, PT, P0 ;  /* 0x00000005ff007c0c */ /* 0x000fe4000bf05300 */
[----:B------:R-:W-:Y:S01]  /*1ab90*/  SHF.R.U64 R28, R28, 0x3, RZ ;  /* 0x000000031c1c7819 */ /* 0x000fe200000012ff */
[----:B------:R2:W-:Y:S01]  /*1aba0*/  STSM.16.M88.4 [R38], R4 ;  /* 0x0000000426007844 */ /* 0x0005e20000000200 */
[----:B------:R-:W-:-:S02]  /*1abb0*/  LOP3.LUT R12, R12, R45, RZ, 0x3c, !PT ;  /* 0x0000002d0c0c7212 */ /* 0x000fc400078e3cff */
[----:B------:R-:W-:Y:S02]  /*1abc0*/  LOP3.LUT R14, R0, R47, RZ, 0x3c, !PT ;  /* 0x0000002f000e7212 */ /* 0x000fe400078e3cff */
[----:B------:R-:W-:Y:S02]  /*1abd0*/  LOP3.LUT R24, R24, R49, RZ, 0x3c, !PT ;  /* 0x0000003118187212 */ /* 0x000fe400078e3cff */
[----:B------:R-:W-:Y:S02]  /*1abe0*/  LOP3.LUT R26, R26, R51, RZ, 0x3c, !PT ;  /* 0x000000331a1a7212 */ /* 0x000fe400078e3cff */
[----:B------:R-:W-:Y:S02]  /*1abf0*/  MOV R45, R8 ;  /* 0x00000008002d7202 */ /* 0x000fe40000000f00 */
[----:B------:R-:W-:Y:S02]  /*1ac00*/  MOV R44, R10 ;  /* 0x0000000a002c7202 */ /* 0x000fe40000000f00 */
[----:B------:R-:W-:-:S02]  /*1ac10*/  LOP3.LUT R28, R28, R53, RZ, 0x3c, !PT ;  /* 0x000000351c1c7212 */ /* 0x000fc400078e3cff */
[----:B------:R-:W-:Y:S01]  /*1ac20*/  F2FP.F16.F32.PACK_AB R8, R97, R96 ;  /* 0x000000606108723e */ /* 0x000fe200000000ff */
[----:B--2---:R-:W2:Y:S01]  /*1ac30*/  LDC.64 R38, c[0x0][0xbd8] ;  /* 0x0002f600ff267b82 */ /* 0x004ea20000000a00 */
[----:B------:R-:W-:Y:S02]  /*1ac40*/  F2FP.F16.F32.PACK_AB R9, R99, R98 ;  /* 0x000000626309723e */ /* 0x000fe400000000ff */
[----:B------:R-:W-:Y:S02]  /*1ac50*/  F2FP.F16.F32.PACK_AB R10, R101, R100 ;  /* 0x00000064650a723e */ /* 0x000fe400000000ff */
[----:B------:R-:W-:Y:S02]  /*1ac60*/  F2FP.F16.F32.PACK_AB R11, R103, R102 ;  /* 0x00000066670b723e */ /* 0x000fe400000000ff */
[----:B------:R-:W-:Y:S02]  /*1ac70*/  F2FP.F16.F32.PACK_AB R4, R105, R104 ;  /* 0x000000686904723e */ /* 0x000fe400000000ff */
[----:B------:R-:W-:Y:S01]  /*1ac80*/  F2FP.F16.F32.PACK_AB R5, R107, R106 ;  /* 0x0000006a6b05723e */ /* 0x000fe200000000ff */
[----:B------:R3:W-:Y:S01]  /*1ac90*/  STSM.16.M88.4 [R45], R8 ;  /* 0x000000082d007844 */ /* 0x0007e20000000200 */
[----:B------:R-:W-:-:S02]  /*1aca0*/  F2FP.F16.F32.PACK_AB R6, R109, R108 ;  /* 0x0000006c6d06723e */ /* 0x000fc400000000ff */
[----:B------:R-:W-:Y:S02]  /*1acb0*/  F2FP.F16.F32.PACK_AB R7, R111, R110 ;  /* 0x0000006e6f07723e */ /* 0x000fe400000000ff */
[----:B------:R-:W-:Y:S02]  /*1acc0*/  MOV R43, R12 ;  /* 0x0000000c002b7202 */ /* 0x000fe40000000f00 */
[----:B------:R-:W-:Y:S01]  /*1acd0*/  MOV R42, R14 ;  /* 0x0000000e002a7202 */ /* 0x000fe20000000f00 */
[----:B------:R4:W-:Y:S01]  /*1ace0*/  STSM.16.M88.4 [R44], R4 ;  /* 0x000000042c007844 */ /* 0x0009e20000000200 */
[----:B------:R-:W-:Y:S02]  /*1acf0*/  MOV R0, R24 ;  /* 0x0000001800007202 */ /* 0x000fe40000000f00 */
[----:B------:R-:W-:Y:S02]  /*1ad00*/  MOV R41, R26 ;  /* 0x0000001a00297202 */ /* 0x000fe40000000f00 */
[----:B------:R-:W-:Y:S01]  /*1ad10*/  F2FP.F16.F32.PACK_AB R12, R113, R112 ;  /* 0x00000070710c723e */ /* 0x000fe200000000ff */
[----:B------:R-:W-:Y:S01]  /*1ad20*/  ULDC UR4, c[0x0][0xa88] ;  /* 0x0002a20000047ab9 */ /* 0x000fe20000000800 */
[----:B------:R-:W-:Y:S01]  /*1ad30*/  F2FP.F16.F32.PACK_AB R13, R115, R114 ;  /* 0x00000072730d723e */ /* 0x000fe200000000ff */
[----:B---3--:R-:W3:Y:S01]  /*1ad40*/  @P0 LDC.64 R8, c[0x0][0xbe0] ;  /* 0x0002f800ff080b82 */ /* 0x008ee20000000a00 */
[----:B------:R-:W-:Y:S01]  /*1ad50*/  F2FP.F16.F32.PACK_AB R14, R31, R116 ;  /* 0x000000741f0e723e */ /* 0x000fe200000000ff */
[----:B--2---:R-:W-:Y:S01]  /*1ad60*/  IMAD.WIDE R38, R221, 0x4, R38 ;  /* 0x00000004dd267825 */ /* 0x004fe200078e0226 */
[----:B------:R-:W-:-:S02]  /*1ad70*/  F2FP.F16.F32.PACK_AB R15, R119, R118 ;  /* 0x00000076770f723e */ /* 0x000fc400000000ff */
[----:B------:R-:W-:Y:S02]  /*1ad80*/  MOV R40, R28 ;  /* 0x0000001c00287202 */ /* 0x000fe40000000f00 */
[----:B------:R-:W-:Y:S01]  /*1ad90*/  F2FP.F16.F32.PACK_AB R24, R121, R120 ;  /* 0x000000787918723e */ /* 0x000fe200000000ff */
[----:B------:R-:W-:Y:S01]  /*1ada0*/  STSM.16.M88.4 [R43], R12 ;  /* 0x0000000c2b007844 */ /* 0x000fe20000000200 */
[----:B------:R-:W-:Y:S01]  /*1adb0*/  F2FP.F16.F32.PACK_AB R25, R123, R122 ;  /* 0x0000007a7b19723e */ /* 0x000fe200000000ff */
[----:B----4-:R-:W-:Y:S01]  /*1adc0*/  IMAD.MOV.U32 R44, RZ, RZ, RZ ;  /* 0x000000ffff2c7224 */ /* 0x010fe200078e00ff */
[----:B------:R-:W-:Y:S02]  /*1add0*/  F2FP.F16.F32.PACK_AB R26, R125, R124 ;  /* 0x0000007c7d1a723e */ /* 0x000fe400000000ff */
[----:B------:R-:W-:Y:S02]  /*1ade0*/  F2FP.F16.F32.PACK_AB R27, R127, R126 ;  /* 0x0000007e7f1b723e */ /* 0x000fe400000000ff */
[----:B------:R-:W-:-:S02]  /*1adf0*/  F2FP.F16.F32.PACK_AB R28, R21, R128 ;  /* 0x00000080151c723e */ /* 0x000fc400000000ff */
[----:B------:R-:W-:Y:S01]  /*1ae00*/  F2FP.F16.F32.PACK_AB R29, R131, R130 ;  /* 0x00000082831d723e */ /* 0x000fe200000000ff */
[----:B------:R-:W-:Y:S01]  /*1ae10*/  STSM.16.M88.4 [R42], R24 ;  /* 0x000000182a007844 */ /* 0x000fe20000000200 */
[----:B------:R-:W-:Y:S02]  /*1ae20*/  F2FP.F16.F32.PACK_AB R31, R135, R134 ;  /* 0x00000086871f723e */ /* 0x000fe400000000ff */
[----:B------:R-:W-:Y:S02]  /*1ae30*/  F2FP.F16.F32.PACK_AB R4, R145, R144 ;  /* 0x000000909104723e */ /* 0x000fe400000000ff */
[----:B------:R-:W-:Y:S01]  /*1ae40*/  F2FP.F16.F32.PACK_AB R5, R147, R146 ;  /* 0x000000929305723e */ /* 0x000fe200000000ff */
[----:B------:R2:W-:Y:S01]  /*1ae50*/  STSM.16.M88.4 [R0], R28 ;  /* 0x0000001c00007844 */ /* 0x0005e20000000200 */
[----:B------:R-:W-:Y:S02]  /*1ae60*/  F2FP.F16.F32.PACK_AB R6, R149, R148 ;  /* 0x000000949506723e */ /* 0x000fe400000000ff */
[----:B------:R-:W-:Y:S01]  /*1ae70*/  F2FP.F16.F32.PACK_AB R7, R151, R150 ;  /* 0x000000969707723e */ /* 0x000fe200000000ff */
[----:B------:R4:W-:Y:S04]  /*1ae80*/  STSM.16.M88.4 [R41], R32 ;  /* 0x0000002029007844 */ /* 0x0009e80000000200 */
[----:B------:R4:W-:Y:S01]  /*1ae90*/  STSM.16.M88.4 [R40], R4 ;  /* 0x0000000428007844 */ /* 0x0009e20000000200 */
[----:B------:R-:W-:Y:S01]  /*1aea0*/  BAR.SYNC.DEFER_BLOCKING 0x1, 0x100 ;  /* 0x0044000000007b1d */ /* 0x000fe20000010000 */
[----:B---3--:R-:W-:-:S04]  /*1aeb0*/  @P0 IMAD.WIDE R8, R221, 0x4, R8 ;  /* 0x00000004dd080825 */ /* 0x008fc800078e0208 */
[----:B--2---:R-:W-:Y:S01]  /*1aec0*/  IMAD.U32 R0, RZ, RZ, UR4 ;  /* 0x00000004ff007e24 */ /* 0x004fe2000f8e00ff */
[----:B------:R4:W5:Y:S01]  /*1aed0*/  @P2 LDG.E R44, desc[UR54][R38.64] ;  /* 0x00000036262c2981 */ /* 0x000962000c1e1900 */
[----:B------:R-:W-:-:S04]  /*1aee0*/  IMAD.IADD R11, R16, 0x1, R203 ;  /* 0x00000001100b7824 */ /* 0x000fc800078e02cb */
[----:B------:R4:W5:Y:S01]  /*1aef0*/  @P0 LDG.E R0, desc[UR54][R8.64] ;  /* 0x0000003608000981 */ /* 0x000962000c1e1900 */
[----:B------:R-:W-:Y:S01]  /*1af00*/  IMAD.WIDE R36, R11, 0x2, R36 ;  /* 0x000000020b247825 */ /* 0x000fe200078e0224 */
[----:B------:R-:W-:Y:S06]  /*1af10*/  @P0 BRA `(.L_x_7099) ;  /* 0x0000000000100947 */ /* 0x000fec0003800000 */
[----:B------:R-:W-:Y:S05]  /*1af20*/  @!P2 BRA `(.L_x_7099) ;  /* 0x00000000000ca947 */ /* 0x000fea0003800000 */
[----:B----4-:R-:W2:Y:S04]  /*1af30*/  LDG.E R5, desc[UR54][R38.64] ;  /* 0x0000003626057981 */ /* 0x010ea8000c1e1900 */
[----:B-----5:R-:W2:Y:S02]  /*1af40*/  LDG.E R0, desc[UR54][R38.64+0x4] ;  /* 0x0000043626007981 */ /* 0x020ea4000c1e1900 */
[----:B--2---:R-:W-:-:S07]  /*1af50*/  IMAD.IADD R0, R0, 0x1, -R5 ;  /* 0x0000000100007824 */ /* 0x004fce00078e0a05 */
.L_x_7099:
[----:B------:R-:W-:Y:S01]  /*1af60*/  SHF.R.S32.HI R48, RZ, 0x1f, R219 ;  /* 0x0000001fff307819 */ /* 0x000fe200000114db */
[----:B------:R-:W-:Y:S01]  /*1af70*/  ULDC.64 UR4, c[0x0][0xb70] ;  /* 0x0002dc0000047ab9 */ /* 0x000fe20000000a00 */
[----:B-----5:R-:W-:Y:S01]  /*1af80*/  SHF.R.S32.HI R45, RZ, 0x1f, R44 ;  /* 0x0000001fff2d7819 */ /* 0x020fe2000001142c */
[----:B------:R-:W-:Y:S01]  /*1af90*/  IMAD R11, R223, 0x80, R204 ;  /* 0x00000080df0b7824 */ /* 0x000fe200078e02cc */
[----:B------:R-:W-:Y:S01]  /*1afa0*/  SEL R49, R221, RZ, !P2 ;  /* 0x000000ffdd317207 */ /* 0x000fe20005000000 */
[----:B----4-:R-:W-:Y:S01]  /*1afb0*/  IMAD R6, R48, UR4, RZ ;  /* 0x0000000430067c24 */ /* 0x010fe2000f8e02ff */
[C---:B------:R-:W-:Y:S01]  /*1afc0*/  IADD3 R9, P0, R36.reuse, 0x1000, RZ ;  /* 0x0000100024097810 */ /* 0x040fe20007f1e0ff */
[----:B------:R-:W-:Y:S01]  /*1afd0*/  IMAD.WIDE.U32 R4, R219, UR4, R44 ;  /* 0x00000004db047c25 */ /* 0x000fe2000f8e002c */
[----:B------:R-:W-:Y:S02]  /*1afe0*/  IADD3 R13, P1, R36, 0x2000, RZ ;  /* 0x00002000240d7810 */ /* 0x000fe40007f3e0ff */
[----:B------:R-:W-:Y:S01]  /*1aff0*/  LOP3.LUT R8, R9, 0x380, RZ, 0xc0, !PT ;  /* 0x0000038009087812 */ /* 0x000fe200078ec0ff */
[----:B------:R-:W-:Y:S01]  /*1b000*/  IMAD R7, R219, UR5, R6 ;  /* 0x00000005db077c24 */ /* 0x000fe2000f8e0206 */
[----:B------:R-:W-:Y:S01]  /*1b010*/  SHF.R.S32.HI R6, RZ, 0x1f, R221 ;  /* 0x0000001fff067819 */ /* 0x000fe200000114dd */
[----:B------:R-:W-:Y:S01]  /*1b020*/  ULDC.64 UR4, c[0x0][0xb78] ;  /* 0x0002de0000047ab9 */ /* 0x000fe20000000a00 */
[----:B------:R-:W-:Y:S01]  /*1b030*/  SHF.R.U64 R8, R8, 0x3, RZ ;  /* 0x0000000308087819 */ /* 0x000fe200000012ff */
[----:B------:R-:W-:Y:S01]  /*1b040*/  IMAD.IADD R5, R5, 0x1, R7 ;  /* 0x0000000105057824 */ /* 0x000fe200078e0207 */
[----:B------:R-:W-:-:S02]  /*1b050*/  SEL R50, R6, RZ, !P2 ;  /* 0x000000ff06327207 */ /* 0x000fc40005000000 */
[----:B------:R-:W-:Y:S01]  /*1b060*/  IADD3 R25, P2, R36, 0x3000, RZ ;  /* 0x0000300024197810 */ /* 0x000fe20007f5e0ff */
[----:B------:R-:W-:Y:S01]  /*1b070*/  IMAD.WIDE.U32 R4, R49, UR4, R4 ;  /* 0x0000000431047c25 */ /* 0x000fe2000f8e0004 */
[----:B------:R-:W-:Y:S02]  /*1b080*/  SHF.R.S32.HI R7, RZ, 0x1f, R11 ;  /* 0x0000001fff077819 */ /* 0x000fe4000001140b */
[----:B------:R-:W-:Y:S01]  /*1b090*/  LOP3.LUT R24, R25, 0x380, RZ, 0xc0, !PT ;  /* 0x0000038019187812 */ /* 0x000fe200078ec0ff */
[----:B------:R-:W-:Y:S01]  /*1b0a0*/  IMAD R6, R50, UR4, RZ ;  /* 0x0000000432067c24 */ /* 0x000fe2000f8e02ff */
[----:B------:R-:W-:Y:S02]  /*1b0b0*/  IADD3 R4, P3, R11, R4, RZ ;  /* 0x000000040b047210 */ /* 0x000fe40007f7e0ff */
[----:B------:R-:W-:Y:S01]  /*1b0c0*/  LOP3.LUT R12, R13, 0x380, RZ, 0xc0, !PT ;  /* 0x000003800d0c7812 */ /* 0x000fe200078ec0ff */
[----:B------:R-:W-:Y:S01]  /*1b0d0*/  IMAD R6, R49, UR5, R6 ;  /* 0x0000000531067c24 */ /* 0x000fe2000f8e0206 */
[----:B------:R-:W-:Y:S01]  /*1b0e0*/  ULDC.64 UR4, c[0x0][0xb40] ;  /* 0x0002d00000047ab9 */ /* 0x000fe20000000a00 */
[----:B------:R-:W-:-:S02]  /*1b0f0*/  SHF.R.U64 R24, R24, 0x3, RZ ;  /* 0x0000000318187819 */ /* 0x000fc400000012ff */
[----:B------:R-:W-:Y:S01]  /*1b100*/  LOP3.LUT R8, R8, R9, RZ, 0x3c, !PT ;  /* 0x0000000908087212 */ /* 0x000fe200078e3cff */
[--C-:B------:R-:W-:Y:S01]  /*1b110*/  IMAD.X R9, RZ, RZ, R37.reuse, P0 ;  /* 0x000000ffff097224 */ /* 0x100fe200000e0625 */
[----:B------:R-:W-:Y:S01]  /*1b120*/  IADD3.X R7, R7, R5, R6, P3, !PT ;  /* 0x0000000507077210 */ /* 0x000fe20001ffe406 */
[----:B------:R-:W-:Y:S01]  /*1b130*/  VIADD R5, R11, 0x8 ;  /* 0x000000080b057836 */ /* 0x000fe20000000000 */
[----:B------:R-:W-:Y:S02]  /*1b140*/  LEA R46, P3, R4, UR4, 0x2 ;  /* 0x00000004042e7c11 */ /* 0x000fe4000f8610ff */
[----:B------:R-:W-:Y:S02]  /*1b150*/  SHF.R.U64 R12, R12, 0x3, RZ ;  /* 0x000000030c0c7819 */ /* 0x000fe400000012ff */
[----:B------:R-:W-:Y:S01]  /*1b160*/  LOP3.LUT R24, R24, R25, RZ, 0x3c, !PT ;  /* 0x0000001918187212 */ /* 0x000fe200078e3cff */
[----:B------:R-:W-:Y:S01]  /*1b170*/  IMAD.X R25, RZ, RZ, R37, P2 ;  /* 0x000000ffff197224 */ /* 0x000fe200010e0625 */
[----:B------:R-:W-:Y:S01]  /*1b180*/  LEA.HI.X R47, R4, UR5, R7, 0x2, P3 ;  /* 0x00000005042f7c11 */ /* 0x000fe200098f1407 */
[----:B------:R-:W-:Y:S01]  /*1b190*/  ULDC.64 UR4, c[0x0][0xaa0] ;  /* 0x0002a80000047ab9 */ /* 0x000fe20000000a00 */
[----:B------:R-:W-:-:S02]  /*1b1a0*/  IADD3 R29, P5, R36, 0x4000, RZ ;  /* 0x00004000241d7810 */ /* 0x000fc40007fbe0ff */
[C---:B------:R-:W-:Y:S02]  /*1b1b0*/  IADD3 R33, P4, R36.reuse, 0x5000, RZ ;  /* 0x0000500024217810 */ /* 0x040fe40007f9e0ff */
[----:B------:R-:W-:Y:S02]  /*1b1c0*/  IADD3 R39, P3, R36, 0x6000, RZ ;  /* 0x0000600024277810 */ /* 0x000fe40007f7e0ff */
[----:B------:R-:W-:Y:S02]  /*1b1d0*/  LOP3.LUT P0, RZ, R224, 0x3, RZ, 0xc0, !PT ;  /* 0x00000003e0ff7812 */ /* 0x000fe4000780c0ff */
[----:B------:R-:W-:Y:S02]  /*1b1e0*/  IADD3 R7, P2, R36, 0x7000, RZ ;  /* 0x0000700024077810 */ /* 0x000fe40007f5e0ff */
[----:B------:R-:W-:Y:S01]  /*1b1f0*/  LOP3.LUT R12, R12, R13, RZ, 0x3c, !PT ;  /* 0x0000000d0c0c7212 */ /* 0x000fe200078e3cff */
[--C-:B------:R-:W-:Y:S01]  /*1b200*/  IMAD.X R13, RZ, RZ, R37.reuse, P1 ;  /* 0x000000ffff0d7224 */ /* 0x100fe200008e0625 */
[----:B------:R-:W-:Y:S01]  /*1b210*/  LOP3.LUT R28, R29, 0x380, RZ, 0xc0, !PT ;  /* 0x000003801d1c7812 */ /* 0x000fe200078ec0ff */
[----:B------:R-:W-:Y:S01]  /*1b220*/  IMAD.X R41, RZ, RZ, R37, P2 ;  /* 0x000000ffff297224 */ /* 0x000fe200010e0625 */
[----:B------:R-:W-:-:S02]  /*1b230*/  LOP3.LUT R32, R33, 0x380, RZ, 0xc0, !PT ;  /* 0x0000038021207812 */ /* 0x000fc400078ec0ff */
[----:B------:R-:W-:Y:S02]  /*1b240*/  LOP3.LUT R38, R39, 0x380, RZ, 0xc0, !PT ;  /* 0x0000038027267812 */ /* 0x000fe400078ec0ff */
[-C--:B------:R-:W-:Y:S02]  /*1b250*/  ISETP.GE.OR P1, PT, R11, R0.reuse, P0 ;  /* 0x000000000b00720c */ /* 0x080fe40000726670 */
[----:B------:R-:W-:Y:S02]  /*1b260*/  LOP3.LUT R4, R36, 0x380, RZ, 0xc0, !PT ;  /* 0x0000038024047812 */ /* 0x000fe400078ec0ff */
[----:B------:R-:W-:Y:S02]  /*1b270*/  ISETP.GE.OR P0, PT, R5, R0, P0 ;  /* 0x000000000500720c */ /* 0x000fe40000706670 */
[----:B------:R-:W-:Y:S02]  /*1b280*/  LOP3.LUT R6, R7, 0x380, RZ, 0xc0, !PT ;  /* 0x0000038007067812 */ /* 0x000fe400078ec0ff */
[----:B------:R-:W-:-:S02]  /*1b290*/  SHF.R.U64 R28, R28, 0x3, RZ ;  /* 0x000000031c1c7819 */ /* 0x000fc400000012ff */
[----:B------:R-:W-:Y:S02]  /*1b2a0*/  SHF.R.U64 R32, R32, 0x3, RZ ;  /* 0x0000000320207819 */ /* 0x000fe400000012ff */
[----:B------:R-:W-:Y:S01]  /*1b2b0*/  SHF.R.U64 R38, R38, 0x3, RZ ;  /* 0x0000000326267819 */ /* 0x000fe200000012ff */
[----:B------:R2:W-:Y:S01]  /*1b2c0*/  @!P1 STG.E desc[UR54][R46.64], R20 ;  /* 0x000000142e009986 */ /* 0x0005e2000c101936 */
[----:B------:R-:W-:Y:S02]  /*1b2d0*/  SHF.R.U64 R5, R4, 0x3, RZ ;  /* 0x0000000304057819 */ /* 0x000fe400000012ff */
[----:B------:R-:W-:Y:S01]  /*1b2e0*/  SHF.R.U64 R6, R6, 0x3, RZ ;  /* 0x0000000306067819 */ /* 0x000fe200000012ff */
[----:B------:R3:W-:Y:S01]  /*1b2f0*/  @!P0 STG.E desc[UR54][R46.64+0x20], R3 ;  /* 0x000020032e008986 */ /* 0x0007e2000c101936 */
[----:B------:R-:W-:Y:S02]  /*1b300*/  LOP3.LUT R28, R28, R29, RZ, 0x3c, !PT ;  /* 0x0000001d1c1c7212 */ /* 0x000fe400078e3cff */
[----:B------:R-:W-:Y:S01]  /*1b310*/  LOP3.LUT R32, R32, R33, RZ, 0x3c, !PT ;  /* 0x0000002120207212 */ /* 0x000fe200078e3cff */
[--C-:B------:R-:W-:Y:S01]  /*1b320*/  IMAD.X R33, RZ, RZ, R37.reuse, P4 ;  /* 0x000000ffff217224 */ /* 0x100fe200020e0625 */
[----:B------:R-:W-:Y:S01]  /*1b330*/  LOP3.LUT R38, R38, R39, RZ, 0x3c, !PT ;  /* 0x0000002726267212 */ /* 0x000fe200078e3cff */
[--C-:B------:R-:W-:Y:S01]  /*1b340*/  IMAD.X R39, RZ, RZ, R37.reuse, P3 ;  /* 0x000000ffff277224 */ /* 0x100fe200018e0625 */
[----:B------:R-:W-:Y:S01]  /*1b350*/  LOP3.LUT R4, R5, R36, RZ, 0x3c, !PT ;  /* 0x0000002405047212 */ /* 0x000fe200078e3cff */
[----:B------:R-:W-:Y:S01]  /*1b360*/  IMAD.MOV.U32 R5, RZ, RZ, R37 ;  /* 0x000000ffff057224 */ /* 0x000fe200078e0025 */
[----:B------:R-:W-:Y:S01]  /*1b370*/  IADD3.X R29, RZ, R37, RZ, P5, !PT ;  /* 0x00000025ff1d7210 */ /* 0x000fe20002ffe4ff */
[----:B------:R-:W-:Y:S01]  /*1b380*/  IMAD R45, R45, UR4, RZ ;  /* 0x000000042d2d7c24 */ /* 0x000fe2000f8e02ff */
[----:B------:R-:W-:Y:S01]  /*1b390*/  LOP3.LUT R40, R6, R7, RZ, 0x3c, !PT ;  /* 0x0000000706287212 */ /* 0x000fe200078e3cff */
[----:B--2---:R-:W-:Y:S01]  /*1b3a0*/  IMAD.MOV.U32 R20, RZ, RZ, R16 ;  /* 0x000000ffff147224 */ /* 0x004fe200078e0010 */
[----:B------:R-:W5:Y:S01]  /*1b3b0*/  LD.E.128 R8, desc[UR54][R8.64] ;  /* 0x0000003608087980 */ /* 0x000f62000c101d00 */
[----:B------:R-:W-:-:S03]  /*1b3c0*/  IMAD.MOV.U32 R21, RZ, RZ, R17 ;  /* 0x000000ffff157224 */ /* 0x000fc600078e0011 */
[----:B------:R-:W5:Y:S01]  /*1b3d0*/  LD.E.128 R4, desc[UR54][R4.64] ;  /* 0x0000003604047980 */ /* 0x000f62000c101d00 */
[----:B------:R-:W-:-:S03]  /*1b3e0*/  IMAD.WIDE.U32 R20, R44, UR4, R20 ;  /* 0x000000042c147c25 */ /* 0x000fc6000f8e0014 */
[----:B------:R-:W5:Y:S01]  /*1b3f0*/  LD.E.128 R12, desc[UR54][R12.64] ;  /* 0x000000360c0c7980 */ /* 0x000f62000c101d00 */
[----:B------:R-:W-:Y:S01]  /*1b400*/  IMAD R45, R44, UR5, R45 ;  /* 0x000000052c2d7c24 */ /* 0x000fe2000f8e022d */
[----:B------:R-:W-:Y:S02]  /*1b410*/  ULDC.64 UR4, c[0x0][0xae0] ;  /* 0x0002b80000047ab9 */ /* 0x000fe40000000a00 */
        /* <DEDUP_REMOVED lines=11> */
[----:B------:R-:W-:-:S02]  /*1b4d0*/  IMAD.IADD R21, R21, 0x1, R45 ;  /* 0x0000000115157824 */ /* 0x000fc400078e022d */
[----:B------:R-:W-:Y:S02]  /*1b4e0*/  IMAD R45, R223, -0x80, R0 ;  /* 0xffffff80df2d7824 */ /* 0x000fe400078e0200 */
[----:B------:R-:W-:-:S03]  /*1b4f0*/  IMAD R44, R48, UR4, RZ ;  /* 0x00000004302c7c24 */ /* 0x000fc6000f8e02ff */
[----:B------:R-:W-:Y:S01]  /*1b500*/  ISETP.GE.AND P3, PT, R18, R45, PT ;  /* 0x0000002d1200720c */ /* 0x000fe20003f66270 */
[C---:B---3--:R-:W-:Y:S02]  /*1b510*/  IMAD R3, R219.reuse, UR5, R44 ;  /* 0x00000005db037c24 */ /* 0x048fe4000f8e022c */
[----:B------:R-:W-:Y:S01]  /*1b520*/  IMAD.WIDE.U32 R20, R219, UR4, R20 ;  /* 0x00000004db147c25 */ /* 0x000fe2000f8e0014 */
[----:B------:R-:W-:-:S03]  /*1b530*/  ULDC.64 UR4, c[0x0][0xae8] ;  /* 0x0002ba0000047ab9 */ /* 0x000fc60000000a00 */
[----:B------:R-:W-:Y:S02]  /*1b540*/  VIADD R0, R2, 0x28820 ;  /* 0x0002882002007836 */ /* 0x000fe40000000000 */
[----:B------:R-:W-:Y:S02]  /*1b550*/  IMAD R44, R50, UR4, RZ ;  /* 0x00000004322c7c24 */ /* 0x000fe4000f8e02ff */
[----:B------:R-:W-:Y:S01]  /*1b560*/  IMAD.IADD R21, R21, 0x1, R3 ;  /* 0x0000000115157824 */ /* 0x000fe200078e0203 */
[----:B------:R-:W-:Y:S01]  /*1b570*/  PRMT R0, RZ, 0x654, R0 ;  /* 0x00000654ff007816 */ /* 0x000fe20000000000 */
[C---:B------:R-:W-:Y:S01]  /*1b580*/  IMAD R3, R49.reuse, UR5, R44 ;  /* 0x0000000531037c24 */ /* 0x040fe2000f8e022c */
[----:B------:R-:W-:Y:S01]  /*1b590*/  BSSY B1, `(.L_x_7100) ;  /* 0x0000018000017945 */ /* 0x000fe20003800000 */
[----:B------:R-:W-:Y:S01]  /*1b5a0*/  IMAD.WIDE.U32 R46, R49, UR4, R20 ;  /* 0x00000004312e7c25 */ /* 0x000fe2000f8e0014 */
[----:B--2---:R2:W-:Y:S01]  /*1b5b0*/  SYNCS.ARRIVE.TRANS64.RED.A1T0 RZ, [R0+URZ], RZ ;  /* 0x000000ff00ff79a7 */ /* 0x0045e2000810043f */
[----:B------:R-:W-:-:S02]  /*1b5c0*/  ISETP.GE.AND P0, PT, R189, R45, PT ;  /* 0x0000002dbd00720c */ /* 0x000fc40003f06270 */
[-C--:B------:R-:W-:Y:S01]  /*1b5d0*/  ISETP.GE.AND P1, PT, R188, R45.reuse, PT ;  /* 0x0000002dbc00720c */ /* 0x080fe20003f26270 */
[----:B------:R-:W-:Y:S01]  /*1b5e0*/  IMAD.IADD R51, R47, 0x1, R3 ;  /* 0x000000012f337824 */ /* 0x000fe200078e0203 */
[----:B------:R-:W-:Y:S01]  /*1b5f0*/  ISETP.GE.AND P2, PT, R190, R45, PT ;  /* 0x0000002dbe00720c */ /* 0x000fe20003f46270 */
[----:B------:R-:W-:Y:S01]  /*1b600*/  IMAD.WIDE R44, R223, 0x80, R18 ;  /* 0x00000080df2c7825 */ /* 0x000fe200078e0212 */
[----:B------:R-:W-:Y:S11]  /*1b610*/  @P3 BRA `(.L_x_7101) ;  /* 0x00000000003c3947 */ /* 0x000ff60003800000 */
[----:B------:R-:W-:Y:S01]  /*1b620*/  ULDC.64 UR6, c[0x0][0xad8] ;  /* 0x0002b60000067ab9 */ /* 0x000fe20000000a00 */
[----:B------:R-:W-:Y:S01]  /*1b630*/  IMAD.MOV.U32 R20, RZ, RZ, R46 ;  /* 0x000000ffff147224 */ /* 0x000fe200078e002e */
[----:B------:R-:W-:Y:S01]  /*1b640*/  ULDC UR4, c[0x0][0xa8c] ;  /* 0x0002a30000047ab9 */ /* 0x000fe20000000800 */
[----:B------:R-:W-:Y:S01]  /*1b650*/  IMAD R3, R45, UR6, RZ ;  /* 0x000000062d037c24 */ /* 0x000fe2000f8e02ff */
[----:B------:R-:W-:Y:S01]  /*1b660*/  ISETP.GE.AND P3, PT, R16, UR4, PT ;  /* 0x0000000410007c0c */ /* 0x000fe2000bf66270 */
[----:B------:R-:W-:Y:S01]  /*1b670*/  IMAD.MOV.U32 R21, RZ, RZ, R51 ;  /* 0x000000ffff157224 */ /* 0x000fe200078e0033 */
[----:B------:R-:W-:Y:S01]  /*1b680*/  ISETP.GE.AND P4, PT, R195, UR4, PT ;  /* 0x00000004c3007c0c */ /* 0x000fe2000bf86270 */
        /* <DEDUP_REMOVED lines=8> */
.L_x_7101:
[----:B------:R-:W-:Y:S05]  /*1b710*/  BSYNC B1 ;  /* 0x0000000000017941 */ /* 0x000fea0003800000 */
.L_x_7100:
[----:B------:R-:W-:Y:S04]  /*1b720*/  BSSY B1, `(.L_x_7102) ;  /* 0x0000013000017945 */ /* 0x000fe80003800000 */
[----:B------:R-:W-:Y:S05]  /*1b730*/  @P0 BRA `(.L_x_7103) ;  /* 0x0000000000440947 */ /* 0x000fea0003800000 */
[----:B------:R-:W-:Y:S01]  /*1b740*/  IADD3 R3, P0, R44, 0x20, RZ ;  /* 0x000000202c037810 */ /* 0x000fe20007f1e0ff */
[----:B------:R-:W-:Y:S01]  /*1b750*/  ULDC.64 UR6, c[0x0][0xad8] ;  /* 0x0002b60000067ab9 */ /* 0x000fe20000000a00 */
[----:B---3-5:R-:W-:Y:S01]  /*1b760*/  IMAD.MOV.U32 R4, RZ, RZ, R46 ;  /* 0x000000ffff047224 */ /* 0x028fe200078e002e */
[----:B------:R-:W-:Y:S01]  /*1b770*/  ULDC UR4, c[0x0][0xa8c] ;  /* 0x0002a30000047ab9 */ /* 0x000fe20000000800 */
[----:B------:R-:W-:Y:S01]  /*1b780*/  IMAD.MOV.U32 R5, RZ, RZ, R51 ;  /* 0x000000ffff057224 */ /* 0x000fe200078e0033 */
[----:B------:R-:W-:Y:S01]  /*1b790*/  ISETP.GE.AND P3, PT, R16, UR4, PT ;  /* 0x0000000410007c0c */ /* 0x000fe2000bf66270 */
[----:B--2---:R-:W-:Y:S01]  /*1b7a0*/  IMAD.X R0, RZ, RZ, R45, P0 ;  /* 0x000000ffff007224 */ /* 0x004fe200000e062d */
[----:B------:R-:W-:Y:S01]  /*1b7b0*/  ISETP.GE.AND P4, PT, R195, UR4, PT ;  /* 0x00000004c3007c0c */ /* 0x000fe2000bf86270 */
[----:B------:R-:W-:-:S04]  /*1b7c0*/  IMAD.WIDE.U32 R4, R3, UR6, R4 ;  /* 0x0000000603047c25 */ /* 0x000fc8000f8e0004 */
[----:B------:R-:W-:-:S04]  /*1b7d0*/  IMAD R0, R0, UR6, RZ ;  /* 0x0000000600007c24 */ /* 0x000fc8000f8e02ff */
[----:B------:R-:W-:Y:S01]  /*1b7e0*/  IMAD R3, R3, UR7, R0 ;  /* 0x0000000703037c24 */ /* 0x000fe2000f8e0200 */
[----:B------:R-:W-:Y:S02]  /*1b7f0*/  ULDC.64 UR6, c[0x0][0xa80] ;  /* 0x0002a00000067ab9 */ /* 0x000fe40000000a00 */
[----:B------:R-:W-:Y:S01]  /*1b800*/  LEA R6, P0, R4, UR6, 0x1 ;  /* 0x0000000604067c11 */ /* 0x000fe2000f8008ff */
[----:B------:R-:W-:-:S05]  /*1b810*/  IMAD.IADD R3, R5, 0x1, R3 ;  /* 0x0000000105037824 */ /* 0x000fca00078e0203 */
[----:B------:R-:W-:-:S05]  /*1b820*/  LEA.HI.X R7, R4, UR7, R3, 0x1, P0 ;  /* 0x0000000704077c11 */ /* 0x000fca00080f0c03 */
[----:B------:R4:W-:Y:S04]  /*1b830*/  @!P3 STG.E.128 desc[UR54][R6.64], R8 ;  /* 0x000000080600b986 */ /* 0x0009e8000c101d36 */
[----:B------:R4:W-:Y:S02]  /*1b840*/  @!P4 STG.E.128 desc[UR54][R6.64+0x80], R32 ;  /* 0x000080200600c986 */ /* 0x0009e4000c101d36 */
.L_x_7103:
[----:B------:R-:W-:Y:S05]  /*1b850*/  BSYNC B1 ;  /* 0x0000000000017941 */ /* 0x000fea0003800000 */
.L_x_7102:
        /* <DEDUP_REMOVED lines=14> */
[----:B----4-:R-:W-:Y:S01]  /*1b940*/  LEA R6, P0, R4, UR6, 0x1 ;  /* 0x0000000604067c11 */ /* 0x010fe2000f8008ff */
[----:B------:R-:W-:-:S05]  /*1b950*/  IMAD.IADD R3, R5, 0x1, R3 ;  /* 0x0000000105037824 */ /* 0x000fca00078e0203 */
[----:B------:R-:W-:-:S05]  /*1b960*/  LEA.HI.X R7, R4, UR7, R3, 0x1, P0 ;  /* 0x0000000704077c11 */ /* 0x000fca00080f0c03 */
[----:B------:R2:W-:Y:S04]  /*1b970*/  @!P1 STG.E.128 desc[UR54][R6.64], R12 ;  /* 0x0000000c06009986 */ /* 0x0005e8000c101d36 */
[----:B------:R2:W-:Y:S02]  /*1b980*/  @!P3 STG.E.128 desc[UR54][R6.64+0x80], R36 ;  /* 0x000080240600b986 */ /* 0x0005e4000c101d36 */
.L_x_7105:
[----:B------:R-:W-:Y:S05]  /*1b990*/  BSYNC B1 ;  /* 0x0000000000017941 */ /* 0x000fea0003800000 */
.L_x_7104:
[----:B------:R-:W-:Y:S05]  /*1b9a0*/  @P2 BRA `(.L_x_7106) ;  /* 0x0000000800ac2947 */ /* 0x000fea0003800000 */
[----:B------:R-:W-:Y:S01]  /*1b9b0*/  IADD3 R3, P0, R44, 0x60, RZ ;  /* 0x000000602c037810 */ /* 0x000fe20007f1e0ff */
[----:B------:R-:W-:Y:S01]  /*1b9c0*/  ULDC.64 UR6, c[0x0][0xad8] ;  /* 0x0002b60000067ab9 */ /* 0x000fe20000000a00 */
[----:B---3-5:R-:W-:Y:S01]  /*1b9d0*/  IMAD.MOV.U32 R4, RZ, RZ, R46 ;  /* 0x000000ffff047224 */ /* 0x028fe200078e002e */
[----:B------:R-:W-:Y:S01]  /*1b9e0*/  ULDC UR4, c[0x0][0xa8c] ;  /* 0x0002a30000047ab9 */ /* 0x000fe20000000800 */
[----:B------:R-:W-:Y:S01]  /*1b9f0*/  IMAD.MOV.U32 R5, RZ, RZ, R51 ;  /* 0x000000ffff057224 */ /* 0x000fe200078e0033 */
[----:B------:R-:W-:Y:S01]  /*1ba00*/  ISETP.GE.AND P1, PT, R16, UR4, PT ;  /* 0x0000000410007c0c */ /* 0x000fe2000bf26270 */
[----:B------:R-:W-:Y:S02]  /*1ba10*/  IMAD.X R44, RZ, RZ, R45, P0 ;  /* 0x000000ffff2c7224 */ /* 0x000fe400000e062d */
[----:B------:R-:W-:-:S04]  /*1ba20*/  IMAD.WIDE.U32 R4, R3, UR6, R4 ;  /* 0x0000000603047c25 */ /* 0x000fc8000f8e0004 */
[----:B------:R-:W-:-:S04]  /*1ba30*/  IMAD R44, R44, UR6, RZ ;  /* 0x000000062c2c7c24 */ /* 0x000fc8000f8e02ff */
[----:B------:R-:W-:Y:S01]  /*1ba40*/  IMAD R3, R3, UR7, R44 ;  /* 0x0000000703037c24 */ /* 0x000fe2000f8e022c */
[----:B------:R-:W-:Y:S02]  /*1ba50*/  ULDC.64 UR6, c[0x0][0xa80] ;  /* 0x0002a00000067ab9 */ /* 0x000fe40000000a00 */
[----:B--2-4-:R-:W-:Y:S01]  /*1ba60*/  LEA R6, P0, R4, UR6, 0x1 ;  /* 0x0000000604067c11 */ /* 0x014fe2000f8008ff */
[----:B------:R-:W-:-:S05]  /*1ba70*/  IMAD.IADD R3, R5, 0x1, R3 ;  /* 0x0000000105037824 */ /* 0x000fca00078e0203 */
[----:B------:R-:W-:Y:S02]  /*1ba80*/  LEA.HI.X R7, R4, UR7, R3, 0x1, P0 ;  /* 0x0000000704077c11 */ /* 0x000fe400080f0c03 */
[----:B------:R-:W-:-:S03]  /*1ba90*/  ISETP.GE.AND P0, PT, R195, UR4, PT ;  /* 0x00000004c3007c0c */ /* 0x000fc6000bf06270 */
[----:B------:R2:W-:Y:S10]  /*1baa0*/  @!P1 STG.E.128 desc[UR54][R6.64], R24 ;  /* 0x0000001806009986 */ /* 0x0005f4000c101d36 */
[----:B------:R-:W-:Y:S05]  /*1bab0*/  @P0 BRA `(.L_x_7106) ;  /* 0x0000000800680947 */ /* 0x000fea0003800000 */
[----:B------:R3:W-:Y:S01]  /*1bac0*/  STG.E.128 desc[UR54][R6.64+0x80], R40 ;  /* 0x0000802806007986 */ /* 0x0007e2000c101d36 */
[----:B------:R-:W-:Y:S05]  /*1bad0*/  BRA `(.L_x_7106) ;  /* 0x0000000800607947 */ /* 0x000fea0003800000 */
.L_x_7098:
[----:B------:R-:W-:Y:S01]  /*1bae0*/  ULDC.64 UR4, c[0x0][0xbd8] ;  /* 0x0002f60000047ab9 */ /* 0x000fe20000000a00 */
[----:B------:R-:W2:Y:S01]  /*1baf0*/  LDC.64 R4, c[0x0][0xbd8] ;  /* 0x0002f600ff047b82 */ /* 0x000ea20000000a00 */
[----:B------:R-:W-:Y:S01]  /*1bb00*/  ISETP.NE.U32.AND P0, PT, RZ, UR4, PT ;  /* 0x00000004ff007c0c */ /* 0x000fe2000bf05070 */
[----:B------:R-:W-:-:S03]  /*1bb10*/  IMAD.MOV.U32 R3, RZ, RZ, RZ ;  /* 0x000000ffff037224 */ /* 0x000fc600078e00ff */
[----:B------:R-:W-:Y:S01]  /*1bb20*/  ISETP.NE.AND.EX P0, PT, RZ, UR5, PT, P0 ;  /* 0x00000005ff007c0c */ /* 0x000fe2000bf05300 */
[----:B------:R-:W-:Y:S02]  /*1bb30*/  ULDC.64 UR4, c[0x0][0xbe0] ;  /* 0x0002f80000047ab9 */ /* 0x000fe40000000a00 */
[----:B------:R-:W-:-:S04]  /*1bb40*/  ISETP.NE.U32.AND P1, PT, RZ, UR4, PT ;  /* 0x00000004ff007c0c */ /* 0x000fc8000bf25070 */
[----:B------:R-:W-:Y:S01]  /*1bb50*/  ISETP.NE.AND.EX P1, PT, RZ, UR5, PT, P1 ;  /* 0x00000005ff007c0c */ /* 0x000fe2000bf25310 */
[----:B--2---:R-:W-:-:S12]  /*1bb60*/  IMAD.WIDE R4, R221, 0x4, R4 ;  /* 0x00000004dd047825 */ /* 0x004fd800078e0204 */
[----:B------:R-:W2:Y:S01]  /*1bb70*/  @P1 LDC.64 R6, c[0x0][0xbe0] ;  /* 0x0002f800ff061b82 */ /* 0x000ea20000000a00 */
[----:B------:R-:W-:Y:S02]  /*1bb80*/  ULDC UR4, c[0x0][0xa88] ;  /* 0x0002a20000047ab9 */ /* 0x000fe40000000800 */
[----:B------:R-:W-:Y:S01]  /*1bb90*/  IMAD.U32 R0, RZ, RZ, UR4 ;  /* 0x00000004ff007e24 */ /* 0x000fe2000f8e00ff */
[----:B------:R3:W5:Y:S01]  /*1bba0*/  @P0 LDG.E R3, desc[UR54][R4.64] ;  /* 0x0000003604030981 */ /* 0x000762000c1e1900 */
[----:B--2---:R-:W-:-:S05]  /*1bbb0*/  @P1 IMAD.WIDE R6, R221, 0x4, R6 ;  /* 0x00000004dd061825 */ /* 0x004fca00078e0206 */
[----:B------:R3:W5:Y:S01]  /*1bbc0*/  @P1 LDG.E R0, desc[UR54][R6.64] ;  /* 0x0000003606001981 */ /* 0x000762000c1e1900 */
[----:B------:R-:W-:Y:S02]  /*1bbd0*/  ISETP.GT.AND P2, PT, R230, 0x7f, PT ;  /* 0x0000007fe600780c */ /* 0x000fe40003f44270 */
[----:B------:R-:W-:Y:S01]  /*1bbe0*/  SHF.R.S32.HI R8, RZ, 0x1f, R221 ;  /* 0x0000001fff087819 */ /* 0x000fe200000114dd */
[----:B------:R-:W-:Y:S10]  /*1bbf0*/  @P1 BRA `(.L_x_7107) ;  /* 0x0000000000101947 */ /* 0x000ff40003800000 */
[----:B------:R-:W-:Y:S05]  /*1bc00*/  @!P0 BRA `(.L_x_7107) ;  /* 0x00000000000c8947 */ /* 0x000fea0003800000 */
[----:B---3--:R-:W2:Y:S04]  /*1bc10*/  LDG.E R7, desc[UR54][R4.64] ;  /* 0x0000003604077981 */ /* 0x008ea8000c1e1900 */
[----:B-----5:R-:W2:Y:S02]  /*1bc20*/  LDG.E R0, desc[UR54][R4.64+0x4] ;  /* 0x0000043604007981 */ /* 0x020ea4000c1e1900 */
[----:B--2---:R-:W-:-:S07]  /*1bc30*/  IMAD.IADD R0, R0, 0x1, -R7 ;  /* 0x0000000100007824 */ /* 0x004fce00078e0a07 */
.L_x_7107:
[----:B------:R-:W-:Y:S01]  /*1bc40*/  BSSY B1, `(.L_x_7108) ;  /* 0x000001c000017945 */ /* 0x000fe20003800000 */
[----:B------:R-:W-:Y:S02]  /*1bc50*/  SEL R10, R8, RZ, !P0 ;  /* 0x000000ff080a7207 */ /* 0x000fe40004000000 */
[----:B------:R-:W-:Y:S02]  /*1bc60*/  SHF.R.S32.HI R9, RZ, 0x1f, R219 ;  /* 0x0000001fff097819 */ /* 0x000fe400000114db */
[----:B------:R-:W-:Y:S02]  /*1bc70*/  SEL R11, R221, RZ, !P0 ;  /* 0x000000ffdd0b7207 */ /* 0x000fe40004000000 */
[----:B-----5:R-:W-:Y:S01]  /*1bc80*/  SHF.R.S32.HI R8, RZ, 0x1f, R3 ;  /* 0x0000001fff087819 */ /* 0x020fe20000011403 */
[----:B------:R-:W-:Y:S06]  /*1bc90*/  @P2 BRA `(.L_x_7109) ;  /* 0x0000000000582947 */ /* 0x000fec0003800000 */
[----:B---3--:R-:W2:Y:S02]  /*1bca0*/  S2R R4, SR_TID.X ;  /* 0x0000000000047919 */ /* 0x008ea40000002100 */
        /* <DEDUP_REMOVED lines=21> */
.L_x_7109:
[----:B------:R-:W-:Y:S05]  /*1be00*/  BSYNC B1 ;  /* 0x0000000000017941 */ /* 0x000fea0003800000 */
.L_x_7108:
[----:B------:R-:W-:Y:S01]  /*1be10*/  ULDC.64 UR4, c[0x0][0xaa0] ;  /* 0x0002a80000047ab9 */ /* 0x000fe20000000a00 */
[----:B---3--:R-:W-:Y:S01]  /*1be20*/  IMAD.MOV.U32 R4, RZ, RZ, R16 ;  /* 0x000000ffff047224 */ /* 0x008fe200078e0010 */
[----:B------:R-:W-:Y:S01]  /*1be30*/  BSSY B1, `(.L_x_7110) ;  /* 0x0000028000017945 */ /* 0x000fe20003800000 */
[----:B--2---:R-:W-:Y:S02]  /*1be40*/  IMAD.MOV.U32 R5, RZ, RZ, R17 ;  /* 0x000000ffff057224 */ /* 0x004fe400078e0011 */
        /* <DEDUP_REMOVED lines=8> */
[----:B------:R-:W-:Y:S01]  /*1bed0*/  IMAD R3, R219, UR5, R6 ;  /* 0x00000005db037c24 */ /* 0x000fe2000f8e0206 */
[-C--:B------:R-:W-:Y:S01]  /*1bee0*/  ISETP.GE.AND P2, PT, R189, R7.reuse, PT ;  /* 0x00000007bd00720c */ /* 0x080fe20003f46270 */
[----:B------:R-:W-:Y:S01]  /*1bef0*/  IMAD.WIDE.U32 R4, R219, UR4, R4 ;  /* 0x00000004db047c25 */ /* 0x000fe2000f8e0004 */
[----:B------:R-:W-:Y:S01]  /*1bf00*/  ULDC.64 UR4, c[0x0][0xae8] ;  /* 0x0002ba0000047ab9 */ /* 0x000fe20000000a00 */
[----:B------:R-:W-:-:S02]  /*1bf10*/  ISETP.GE.AND P0, PT, R188, R7, PT ;  /* 0x00000007bc00720c */ /* 0x000fc40003f06270 */
[----:B------:R-:W-:Y:S01]  /*1bf20*/  IMAD.IADD R5, R5, 0x1, R3 ;  /* 0x0000000105057824 */ /* 0x000fe200078e0203 */
[----:B------:R-:W-:Y:S01]  /*1bf30*/  ISETP.GE.AND P1, PT, R190, R7, PT ;  /* 0x00000007be00720c */ /* 0x000fe20003f26270 */
[----:B------:R-:W-:Y:S02]  /*1bf40*/  IMAD R0, R10, UR4, RZ ;  /* 0x000000040a007c24 */ /* 0x000fe4000f8e02ff */
[----:B------:R-:W-:-:S04]  /*1bf50*/  IMAD.WIDE.U32 R6, R11, UR4, R4 ;  /* 0x000000040b067c25 */ /* 0x000fc8000f8e0004 */
[----:B------:R-:W-:Y:S02]  /*1bf60*/  IMAD R3, R11, UR5, R0 ;  /* 0x000000050b037c24 */ /* 0x000fe4000f8e0200 */
[----:B------:R-:W-:Y:S02]  /*1bf70*/  IMAD.MOV.U32 R4, RZ, RZ, R18 ;  /* 0x000000ffff047224 */ /* 0x000fe400078e0012 */
[----:B------:R-:W-:Y:S02]  /*1bf80*/  IMAD.MOV.U32 R5, RZ, RZ, R19 ;  /* 0x000000ffff057224 */ /* 0x000fe400078e0013 */
[----:B------:R-:W-:Y:S02]  /*1bf90*/  IMAD.IADD R11, R7, 0x1, R3 ;  /* 0x00000001070b7824 */ /* 0x000fe400078e0203 */
[----:B------:R-:W-:Y:S01]  /*1bfa0*/  IMAD.WIDE R8, R223, 0x80, R4 ;  /* 0x00000080df087825 */ /* 0x000fe200078e0204 */
        /* <DEDUP_REMOVED lines=16> */
.L_x_7111:
[----:B------:R-:W-:Y:S05]  /*1c0b0*/  BSYNC B1 ;  /* 0x0000000000017941 */ /* 0x000fea0003800000 */
.L_x_7110:
[----:B------:R-:W-:Y:S04]  /*1c0c0*/  BSSY B1, `(.L_x_7112) ;  /* 0x0000013000017945 */ /* 0x000fe80003800000 */
        /* <DEDUP_REMOVED lines=9> */
[----:B------:R-:W-:-:S04]  /*1c160*/  IMAD.WIDE.U32 R4, R3, UR6, R4 ;  /* 0x0000000603047c25 */ /* 0x000fc8000f8e0004 */
[----:B------:R-:W-:-:S04]  /*1c170*/  IMAD R0, R0, UR6, RZ ;  /* 0x0000000600007c24 */ /* 0x000fc8000f8e02ff */
[----:B------:R-:W-:Y:S01]  /*1c180*/  IMAD R3, R3, UR7, R0 ;  /* 0x0000000703037c24 */ /* 0x000fe2000f8e0200 */
[----:B------:R-:W-:Y:S02]  /*1c190*/  ULDC.64 UR6, c[0x0][0xa80] ;  /* 0x0002a00000067ab9 */ /* 0x000fe40000000a00 */
[----:B--2---:R-:W-:Y:S01]  /*1c1a0*/  LEA R12, P2, R4, UR6, 0x1 ;  /* 0x00000006040c7c11 */ /* 0x004fe2000f8408ff */
[----:B------:R-:W-:-:S05]  /*1c1b0*/  IMAD.IADD R3, R5, 0x1, R3 ;  /* 0x0000000105037824 */ /* 0x000fca00078e0203 */
[----:B------:R-:W-:-:S05]  /*1c1c0*/  LEA.HI.X R13, R4, UR7, R3, 0x1, P2 ;  /* 0x00000007040d7c11 */ /* 0x000fca00090f0c03 */
[----:B------:R3:W-:Y:S04]  /*1c1d0*/  @!P3 STG.E.128 desc[UR54][R12.64], RZ ;  /* 0x000000ff0c00b986 */ /* 0x0007e8000c101d36 */
[----:B------:R3:W-:Y:S02]  /*1c1e0*/  @!P4 STG.E.128 desc[UR54][R12.64+0x80], RZ ;  /* 0x000080ff0c00c986 */ /* 0x0007e4000c101d36 */
.L_x_7113:
[----:B------:R-:W-:Y:S05]  /*1c1f0*/  BSYNC B1 ;  /* 0x0000000000017941 */ /* 0x000fea0003800000 */
.L_x_7112:
        /* <DEDUP_REMOVED lines=14> */
[----:B--23--:R-:W-:Y:S01]  /*1c2e0*/  LEA R12, P0, R4, UR6, 0x1 ;  /* 0x00000006040c7c11 */ /* 0x00cfe2000f8008ff */
[----:B------:R-:W-:-:S05]  /*1c2f0*/  IMAD.IADD R3, R5, 0x1, R3 ;  /* 0x0000000105037824 */ /* 0x000fca00078e0203 */
[----:B------:R-:W-:-:S05]  /*1c300*/  LEA.HI.X R13, R4, UR7, R3, 0x1, P0 ;  /* 0x00000007040d7c11 */ /* 0x000fca00080f0c03 */
[----:B------:R4:W-:Y:S04]  /*1c310*/  @!P2 STG.E.128 desc[UR54][R12.64], RZ ;  /* 0x000000ff0c00a986 */ /* 0x0009e8000c101d36 */
[----:B------:R4:W-:Y:S02]  /*1c320*/  @!P3 STG.E.128 desc[UR54][R12.64+0x80], RZ ;  /* 0x000080ff0c00b986 */ /* 0x0009e4000c101d36 */
.L_x_7115:
[----:B------:R-:W-:Y:S05]  /*1c330*/  BSYNC B1 ;  /* 0x0000000000017941 */ /* 0x000fea0003800000 */
.L_x_7114:
        /* <DEDUP_REMOVED lines=18> */
.L_x_7106:
[----:B------:R-:W-:Y:S05]  /*1c460*/  BSYNC B0 ;  /* 0x0000000000007941 */ /* 0x000fea0003800000 */
.L_x_7097:
[----:B------:R-:W-:Y:S02]  /*1c470*/  ULDC UR4, c[0x0][0xc14] ;  /* 0x0003050000047ab9 */ /* 0x000fe40000000800 */
[----:B-1----:R-:W-:-:S13]  /*1c480*/  ISETP.GE.AND P0, PT, R199, UR4, PT ;  /* 0x00000004c7007c0c */ /* 0x002fda000bf06270 */
[----:B------:R-:W-:Y:S05]  /*1c490*/  @!P0 BRA `(.L_x_7116) ;  /* 0xfffffe4c00248947 */ /* 0x000fea000383ffff */
[----:B------:R-:W-:Y:S05]  /*1c4a0*/  BRA `(.L_x_6836) ;  /* 0x00000064001c7947 */ /* 0x000fea0003800000 */
.L_x_6834:
        /* <DEDUP_REMOVED lines=61> */
.L_x_7121:
        /* <DEDUP_REMOVED lines=16> */
.L_x_7120:
[----:B------:R-:W-:Y:S05]  /*1c980*/  BSYNC B0 ;  /* 0x0000000000007941 */ /* 0x000fea0003800000 */
.L_x_7119:
        /* <DEDUP_REMOVED lines=25> */
.L_x_7117:
        /* <DEDUP_REMOVED lines=20> */
.L_x_7122:
[----:B-12---:R-:W-:Y:S02]  /*1cc60*/  IMAD.MOV R0, RZ, RZ, -R3 ;  /* 0x000000ffff007224 */ /* 0x006fe400078e0a03 */
[----:B---3--:R-:W-:Y:S02]  /*1cc70*/  IMAD R16, R16, UR4, R5 ;  /* 0x0000000410107c24 */ /* 0x008fe4000f8e0205 */
[----:B------:R-:W-:Y:S01]  /*1cc80*/  IMAD R5, R0, R9, RZ ;  /* 0x0000000900057224 */ /* 0x000fe200078e02ff */
[----:B------:R-:W-:Y:S01]  /*1cc90*/  IABS R0, R6 ;  /* 0x0000000600007213 */ /* 0x000fe20000000000 */
[----:B------:R-:W-:-:S04]  /*1cca0*/  IMAD.MOV.U32 R2, RZ, RZ, RZ ;  /* 0x000000ffff027224 */ /* 0x000fc800078e00ff */
[----:B------:R-:W-:Y:S01]  /*1ccb0*/  IMAD.HI.U32 R2, R3, R5, R2 ;  /* 0x0000000503027227 */ /* 0x000fe200078e0002 */
[----:B------:R-:W-:-:S03]  /*1ccc0*/  IADD3 R5, -R16, UR6, RZ ;  /* 0x0000000610057c10 */ /* 0x000fc6000fffe1ff */
[----:B------:R-:W-:Y:S01]  /*1ccd0*/  IMAD.MOV R0, RZ, RZ, -R0 ;  /* 0x000000ffff007224 */ /* 0x000fe200078e0a00 */
        /* <DEDUP_REMOVED lines=28> */
[----:B------:R-:W-:-:S04]  /*1cea0*/  IMAD.HI.U32 R2, R3, R9, R2 ;  /* 0x0000000903027227 */ /* 0x000fc800078e0002 */
[----:B------:R-:W-:Y:S02]  /*1ceb0*/  IMAD.MOV R3, RZ, RZ, -R6 ;  /* 0x000000ffff037224 */ /* 0x000fe400078e0a06 */
[----:B------:R-:W-:-:S04]  /*1cec0*/  IMAD.HI.U32 R2, R2, R7, RZ ;  /* 0x0000000702027227 */ /* 0x000fc800078e00ff */
[----:B------:R-:W-:-:S05]  /*1ced0*/  IMAD R3, R2, R3, R7 ;  /* 0x0000000302037224 */ /* 0x000fca00078e0207 */
[----:B------:R-:W-:-:S13]  /*1cee0*/  ISETP.GT.U32.AND P0, PT, R4, R3, PT ;  /* 0x000000030400720c */ /* 0x000fda0003f04070 */
[----:B------:R-:W-:Y:S02]  /*1cef0*/  @!P0 IMAD.IADD R3, R3, 0x1, -R4 ;  /* 0x0000000103038824 */ /* 0x000fe400078e0a04 */
[----:B------:R-:W-:-:S03]  /*1cf00*/  @!P0 VIADD R2, R2, 0x1 ;  /* 0x0000000102028836 */ /* 0x000fc60000000000 */
[----:B------:R-:W-:Y:S02]  /*1cf10*/  ISETP.GE.U32.AND P0, PT, R3, R4, PT ;  /* 0x000000040300720c */ /* 0x000fe40003f06070 */
[C---:B------:R-:W-:Y:S01]  /*1cf20*/  LOP3.LUT R3, R5.reuse, R8, RZ, 0x3c, !PT ;  /* 0x0000000805037212 */ /* 0x040fe200078e3cff */
[----:B------:R-:W-:-:S10]  /*1cf30*/  IMAD.IADD R5, R5, 0x1, R0 ;  /* 0x0000000105057824 */ /* 0x000fd400078e0200 */
        /* <DEDUP_REMOVED lines=10> */
.L_x_7118:
[----:B------:R-:W-:Y:S02]  /*1cfe0*/  IMAD.MOV.U32 R17, RZ, RZ, RZ ;  /* 0x000000ffff117224 */ /* 0x000fe400078e00ff */
[----:B------:R-:W-:Y:S02]  /*1cff0*/  IMAD.U32 R16, RZ, RZ, UR6 ;  /* 0x00000006ff107e24 */ /* 0x000fe4000f8e00ff */
[----:B------:R-:W-:-:S07]  /*1d000*/  IMAD.MOV.U32 R18, RZ, RZ, RZ ;  /* 0x000000ffff127224 */ /* 0x000fce00078e00ff */
.L_x_7123:
        /* <DEDUP_REMOVED lines=18> */
[----:B------:R-:W2:Y:S01]  /*1d130*/  S2R R4, SR_TID.X ;  /* 0x0000000000047919 */ /* 0x000ea20000002100 */
[----:B------:R-:W-:Y:S01]  /*1d140*/  ISETP.NE.AND P1, PT, R5, RZ, PT ;  /* 0x000000ff0500720c */ /* 0x000fe20003f25270 */
[----:B-1----:R-:W-:Y:S01]  /*1d150*/  IMAD.MOV.U32 R0, RZ, RZ, 0x1 ;  /* 0x00000001ff007424 */ /* 0x002fe200078e00ff */
        /* <DEDUP_REMOVED lines=10> */
[----:B--2---:R-:W-:-:S04]  /*1d200*/  LOP3.LUT R4, R4, 0x7f, RZ, 0xc0, !PT ;  /* 0x0000007f04047812 */ /* 0x004fc800078ec0ff */
[C---:B------:R-:W-:Y:S02]  /*1d210*/  ISETP.NE.AND P2, PT, R4.reuse, RZ, PT ;  /* 0x000000ff0400720c */ /* 0x040fe40003f45270 */
[----:B------:R-:W-:-:S11]  /*1d220*/  ISETP.NE.OR P0, PT, R4, RZ, !P1 ;  /* 0x000000ff0400720c */ /* 0x000fd60004f05670 */
[----:B------:R-:W-:-:S04]  /*1d230*/  @P2 LOP3.LUT R2, R2, 0x2, RZ, 0xfc, !PT ;  /* 0x0000000202022812 */ /* 0x000fc800078efcff */
[----:B------:R-:W-:-:S05]  /*1d240*/  @P0 LOP3.LUT R2, R2, 0x40, RZ, 0xfc, !PT ;  /* 0x0000004002020812 */ /* 0x000fca00078efcff */
[----:B------:R1:W-:Y:S02]  /*1d250*/  STL [R1+0x14], R2 ;  /* 0x0000140201007387 */ /* 0x0003e40000100800 */
.L_x_7229:
[----:B------:R-:W-:Y:S05]  /*1d260*/  YIELD ;  /* 0x0000000000007946 */ /* 0x000fea0003800000 */
[----:B------:R-:W-:Y:S01]  /*1d270*/  ULDC.64 UR4, c[0x0][0xa28] ;  /* 0x00028a0000047ab9 */ /* 0x000fe20000000a00 */
[----:B------:R-:W-:Y:S01]  /*1d280*/  IMAD.MOV.U32 R8, RZ, RZ, RZ ;  /* 0x000000ffff087224 */ /* 0x000fe200078e00ff */
[----:B------:R-:W-:Y:S01]  /*1d290*/  ISETP.NE.U32.AND P0, PT, RZ, UR4, PT ;  /* 0x00000004ff007c0c */ /* 0x000fe2000bf05070 */
[----:B-1----:R-:W-:Y:S01]  /*1d2a0*/  IMAD.MOV.U32 R0, RZ, RZ, RZ ;  /* 0x000000ffff007224 */ /* 0x002fe200078e00ff */
[----:B------:R-:W-:Y:S01]  /*1d2b0*/  ULDC.64 UR8, c[0x0][0xa08] ;  /* 0x0002820000087ab9 */ /* 0x000fe20000000a00 */
[----:B------:R-:W-:Y:S01]  /*1d2c0*/  ULDC.64 UR10, c[0x0][0xa10] ;  /* 0x00028400000a7ab9 */ /* 0x000fe20000000a00 */
[----:B------:R-:W-:Y:S01]  /*1d2d0*/  ISETP.NE.AND.EX P0, PT, RZ, UR5, PT, P0 ;  /* 0x00000005ff007c0c */ /* 0x000fe2000bf05300 */
[----:B------:R-:W-:-:S12]  /*1d2e0*/  ULDC.64 UR4, c[0x0][0xa00] ;  /* 0x0002800000047ab9 */ /* 0x000fd80000000a00 */
[----:B--2---:R-:W1:Y:S02]  /*1d2f0*/  @P0 LDC.64 R2, c[0x0][0xa28] ;  /* 0x00028a00ff020b82 */ /* 0x004e640000000a00 */
[----:B-1----:R-:W-:-:S05]  /*1d300*/  @P0 IMAD.WIDE R2, R19, 0x4, R2 ;  /* 0x0000000413020825 */ /* 0x002fca00078e0202 */
[----:B------:R1:W5:Y:S01]  /*1d310*/  @P0 LDG.E R8, desc[UR54][R2.64] ;  /* 0x0000003602080981 */ /* 0x000362000c1e1900 */
[----:B------:R-:W-:-:S04]  /*1d320*/  ISETP.NE.U32.AND P0, PT, RZ, UR4, PT ;  /* 0x00000004ff007c0c */ /* 0x000fc8000bf05070 */
        /* <DEDUP_REMOVED lines=9> */
[----:B------:R-:W-:Y:S01]  /*1d3c0*/  ISETP.NE.U32.AND P2, PT, RZ, UR8, PT ;  /* 0x00000008ff007c0c */ /* 0x000fe2000bf45070 */
[----:B------:R-:W-:-:S03]  /*1d3d0*/  ULDC UR6, c[0x0][0x338] ;  /* 0x0000ce0000067ab9 */ /* 0x000fc60000000800 */
[----:B------:R-:W-:Y:S02]  /*1d3e0*/  ISETP.NE.AND.EX P3, PT, RZ, UR9, PT, P2 ;  /* 0x00000009ff007c0c */ /* 0x000fe4000bf65320 */
[----:B------:R-:W-:Y:S01]  /*1d3f0*/  ISETP.NE.U32.AND P2, PT, RZ, UR10, PT ;  /* 0x0000000aff007c0c */ /* 0x000fe2000bf45070 */
[----:B------:R-:W-:-:S03]  /*1d400*/  IMAD.U32 R10, RZ, RZ, UR6 ;  /* 0x00000006ff0a7e24 */ /* 0x000fc6000f8e00ff */
[----:B------:R-:W-:Y:S01]  /*1d410*/  ISETP.NE.AND.EX P2, PT, RZ, UR11, PT, P2 ;  /* 0x0000000bff007c0c */ /* 0x000fe2000bf45320 */
[----:B-1----:R-:W-:Y:S01]  /*1d420*/  @P1 IMAD.WIDE R4, R19, 0x4, R4 ;  /* 0x0000000413041825 */ /* 0x002fe200078e0204 */
[----:B--2---:R1:W-:Y:S03]  /*1d430*/  STL [R1+0x28], R0 ;  /* 0x0000280001007387 */ /* 0x0043e60000100800 */
        /* <DEDUP_REMOVED lines=9> */
[----:B-1----:R-:W-:Y:S01]  /*1d4d0*/  IMAD.U32 R5, RZ, RZ, UR4 ;  /* 0x00000004ff057e24 */ /* 0x002fe2000f8e00ff */
[----:B------:R-:W-:Y:S06]  /*1d4e0*/  @P1 BRA `(.L_x_7125) ;  /* 0x0000000000101947 */ /* 0x000fec0003800000 */
[----:B------:R-:W-:Y:S05]  /*1d4f0*/  @!P0 BRA `(.L_x_7125) ;  /* 0x00000000000c8947 */ /* 0x000fea0003800000 */
[----:B------:R-:W2:Y:S04]  /*1d500*/  LDG.E R7, desc[UR54][R2.64] ;  /* 0x0000003602077981 */ /* 0x000ea8000c1e1900 */
[----:B-----5:R-:W2:Y:S02]  /*1d510*/  LDG.E R0, desc[UR54][R2.64+0x4] ;  /* 0x0000043602007981 */ /* 0x020ea4000c1e1900 */
[----:B--2---:R-:W-:-:S07]  /*1d520*/  IMAD.IADD R0, R0, 0x1, -R7 ;  /* 0x0000000100007824 */ /* 0x004fce00078e0a07 */
.L_x_7125:
[----:B------:R-:W1:Y:S01]  /*1d530*/  LDC.64 R6, c[0x0][0xa08] ;  /* 0x00028200ff067b82 */ /* 0x000e620000000a00 */
[----:B------:R-:W-:Y:S01]  /*1d540*/  IMAD.MOV.U32 R9, RZ, RZ, RZ ;  /* 0x000000ffff097224 */ /* 0x000fe200078e00ff */
[----:B------:R-:W-:-:S06]  /*1d550*/  ULDC.64 UR4, c[0x0][0xa20] ;  /* 0x0002880000047ab9 */ /* 0x000fcc0000000a00 */
[----:B------:R-:W2:Y:S01]  /*1d560*/  LDC.64 R2, c[0x0][0xa10] ;  /* 0x00028400ff027b82 */ /* 0x000ea20000000a00 */
[----:B-1----:R-:W-:-:S05]  /*1d570*/  IMAD.WIDE R6, R19, 0x4, R6 ;  /* 0x0000000413067825 */ /* 0x002fca00078e0206 */
[----:B------:R-:W3:Y:S01]  /*1d580*/  @P3 LDG.E R9, desc[UR54][R6.64] ;  /* 0x0000003606093981 */ /* 0x000ee2000c1e1900 */
[----:B------:R-:W-:Y:S02]  /*1d590*/  IMAD.MOV.U32 R4, RZ, RZ, RZ ;  /* 0x000000ffff047224 */ /* 0x000fe400078e00ff */
[----:B--2---:R-:W-:-:S05]  /*1d5a0*/  IMAD.WIDE R2, R19, 0x4, R2 ;  /* 0x0000000413027825 */ /* 0x004fca00078e0202 */
[----:B------:R1:W5:Y:S01]  /*1d5b0*/  @P2 LDG.E R4, desc[UR54][R2.64] ;  /* 0x0000003602042981 */ /* 0x000362000c1e1900 */
[----:B------:R-:W-:-:S04]  /*1d5c0*/  ISETP.NE.U32.AND P0, PT, RZ, UR4, PT ;  /* 0x00000004ff007c0c */ /* 0x000fc8000bf05070 */
[----:B------:R-:W-:Y:S01]  /*1d5d0*/  ISETP.NE.AND.EX P0, PT, RZ, UR5, PT, P0 ;  /* 0x00000005ff007c0c */ /* 0x000fe2000bf05300 */
[----:B---3-5:R-:W-:-:S05]  /*1d5e0*/  IMAD.IADD R9, R9, 0x1, R8 ;  /* 0x0000000109097824 */ /* 0x028fca00078e0208 */
[----:B------:R1:W-:Y:S07]  /*1d5f0*/  STL [R1+0x4], R9 ;  /* 0x0000040901007387 */ /* 0x0003ee0000100800 */
[----:B------:R-:W-:Y:S05]  /*1d600*/  @!P0 BRA `(.L_x_7126) ;  /* 0x0000000000108947 */ /* 0x000fea0003800000 */
[----:B------:R-:W2:Y:S02]  /*1d610*/  LDC.64 R6, c[0x0][0xa20] ;  /* 0x00028800ff067b82 */ /* 0x000ea40000000a00 */
[----:B--2---:R-:W-:-:S05]  /*1d620*/  IMAD.WIDE R6, R19, 0x4, R6 ;  /* 0x0000000413067825 */ /* 0x004fca00078e0206 */
[----:B------:R2:W5:Y:S01]  /*1d630*/  LDG.E R5, desc[UR54][R6.64] ;  /* 0x0000003606057981 */ /* 0x000562000c1e1900 */
[----:B------:R-:W-:Y:S05]  /*1d640*/  BRA `(.L_x_7127) ;  /* 0x0000000000107947 */ /* 0x000fea0003800000 */
.L_x_7126:
[----:B------:R-:W-:Y:S05]  /*1d650*/  @!P3 BRA `(.L_x_7127) ;  /* 0x00000000000cb947 */ /* 0x000fea0003800000 */
[----:B------:R-:W2:Y:S04]  /*1d660*/  LDG.E R5, desc[UR54][R6.64] ;  /* 0x0000003606057981 */ /* 0x000ea8000c1e1900 */
[----:B------:R-:W2:Y:S02]  /*1d670*/  LDG.E R6, desc[UR54][R6.64+0x4] ;  /* 0x0000043606067981 */ /* 0x000ea4000c1e1900 */
[----:B--2---:R-:W-:-:S07]  /*1d680*/  IMAD.IADD R5, R6, 0x1, -R5 ;  /* 0x0000000106057824 */ /* 0x004fce00078e0a05 */
.L_x_7127:
[----:B--2---:R-:W2:Y:S04]  /*1d690*/  @P2 LDG.E R6, desc[UR54][R2.64] ;  /* 0x0000003602062981 */ /* 0x004ea8000c1e1900 */
[----:B-1----:R-:W2:Y:S01]  /*1d6a0*/  @P2 LDG.E R2, desc[UR54][R2.64+0x4] ;  /* 0x0000043602022981 */ /* 0x002ea2000c1e1900 */
[----:B-----5:R-:W-:Y:S02]  /*1d6b0*/  IADD3 R8, -R8, R5, RZ ;  /* 0x0000000508087210 */ /* 0x020fe40007ffe1ff */
[----:B------:R-:W-:Y:S01]  /*1d6c0*/  LEA R20, R17, 0x80, 0x7 ;  /* 0x0000008011147811 */ /* 0x000fe200078e38ff */
[----:B--2---:R-:W-:-:S04]  /*1d6d0*/  @P2 IMAD.IADD R10, R2, 0x1, -R6 ;  /* 0x00000001020a2824 */ /* 0x004fc800078e0a06 */
[----:B------:R-:W-:-:S04]  /*1d6e0*/  IMAD.IADD R5, R8, 0x1, R10 ;  /* 0x0000000108057824 */ /* 0x000fc800078e020a */
[C---:B------:R-:W-:Y:S01]  /*1d6f0*/  VIADD R21, R5.reuse, 0x7f ;  /* 0x0000007f05157836 */ /* 0x040fe20000000000 */
[----:B------:R-:W-:-:S04]  /*1d700*/  IADD3 R20, R5, R20, -R0 ;  /* 0x0000001405147210 */ /* 0x000fc80007ffe800 */
[----:B------:R-:W-:-:S04]  /*1d710*/  SHF.R.S32.HI R2, RZ, 0x1f, R21 ;  /* 0x0000001fff027819 */ /* 0x000fc80000011415 */
[----:B------:R-:W-:Y:S02]  /*1d720*/  LEA.HI R21, R2, R21, RZ, 0x7 ;  /* 0x0000001502157211 */ /* 0x000fe400078f38ff */
[----:B------:R-:W1:Y:S02]  /*1d730*/  LDC.64 R2, c[0x0][0x9e0] ;  /* 0x00027800ff027b82 */ /* 0x000e640000000a00 */
[----:B------:R-:W-:Y:S02]  /*1d740*/  SHF.R.S32.HI R21, RZ, 0x7, R21 ;  /* 0x00000007ff157819 */ /* 0x000fe40000011415 */
[----:B-1----:R-:W-:Y:S01]  /*1d750*/  ISETP.GE.AND P1, PT, R3, 0x1, PT ;  /* 0x000000010300780c */ /* 0x002fe20003f26270 */
[----:B------:R-:W-:-:S12]  /*1d760*/  IMAD.IADD R2, R20, 0x1, R2 ;  /* 0x0000000114027824 */ /* 0x000fd800078e0202 */
        /* <DEDUP_REMOVED lines=12> */
.L_x_7130:
[----:B------:R-:W-:-:S13]  /*1d830*/  ISETP.NE.AND P0, PT, R3, 0x1, PT ;  /* 0x000000010300780c */ /* 0x000fda0003f05270 */
[----:B------:R-:W1:Y:S02]  /*1d840*/  @P0 LDC.64 R6, c[0x0][0x9e8] ;  /* 0x00027a00ff060b82 */ /* 0x000e640000000a00 */
[----:B-1----:R-:W-:-:S05]  /*1d850*/  @P0 IMAD.HI.U32 R6, R9, R6, RZ ;  /* 0x0000000609060227 */ /* 0x002fca00078e00ff */
[----:B------:R-:W-:-:S07]  /*1d860*/  @P0 SHF.R.U32.HI R9, RZ, R7, R6 ;  /* 0x00000007ff090219 */ /* 0x000fce0000011606 */
.L_x_7131:
[----:B------:R-:W-:Y:S05]  /*1d870*/  BSYNC B0 ;  /* 0x0000000000007941 */ /* 0x000fea0003800000 */
.L_x_7129:
[----:B------:R-:W-:-:S05]  /*1d880*/  IMAD R9, R9, R3, R3 ;  /* 0x0000000309097224 */ /* 0x000fca00078e0203 */
[----:B------:R-:W-:-:S07]  /*1d890*/  VIMNMX R2, R2, R9, PT ;  /* 0x0000000902027248 */ /* 0x000fce0003fe0100 */
.L_x_7128:
        /* <DEDUP_REMOVED lines=15> */
.L_x_7134:
[----:B------:R-:W-:Y:S01]  /*1d990*/  ISETP.NE.AND P0, PT, R3, 0x1, PT ;  /* 0x000000010300780c */ /* 0x000fe20003f05270 */
[----:B------:R-:W-:-:S12]  /*1d9a0*/  IMAD.MOV.U32 R9, RZ, RZ, R0 ;  /* 0x000000ffff097224 */ /* 0x000fd800078e0000 */
[----:B------:R-:W1:Y:S02]  /*1d9b0*/  @P0 LDC.64 R6, c[0x0][0x9e8] ;  /* 0x00027a00ff060b82 */ /* 0x000e640000000a00 */
[----:B-1----:R-:W-:-:S05]  /*1d9c0*/  @P0 IMAD.HI.U32 R6, R0, R6, RZ ;  /* 0x0000000600060227 */ /* 0x002fca00078e00ff */
[----:B------:R-:W-:-:S07]  /*1d9d0*/  @P0 SHF.R.U32.HI R9, RZ, R7, R6 ;  /* 0x00000007ff090219 */ /* 0x000fce0000011606 */
.L_x_7135:
[----:B------:R-:W-:Y:S05]  /*1d9e0*/  BSYNC B0 ;  /* 0x0000000000007941 */ /* 0x000fea0003800000 */
.L_x_7133:
[----:B------:R-:W-:-:S05]  /*1d9f0*/  IMAD R3, R9, R3, RZ ;  /* 0x0000000309037224 */ /* 0x000fca00078e02ff */
[----:B------:R-:W-:-:S07]  /*1da00*/  VIMNMX R5, R5, R3, !PT ;  /* 0x0000000305057248 */ /* 0x000fce0007fe0100 */
.L_x_7132:
        /* <DEDUP_REMOVED lines=12> */
[----:B------:R-:W-:Y:S01]  /*1dad0*/  VIMNMX R3, R3, R10, PT ;  /* 0x0000000a03037248 */ /* 0x000fe20003fe0100 */
[----:B------:R-:W-:-:S05]  /*1dae0*/  IMAD R2, R2, 0x80, -R8 ;  /* 0x0000008002027824 */ /* 0x000fca00078e0a08 */
        /* <DEDUP_REMOVED lines=12> */
[----:B------:R-:W-:Y:S01]  /*1dbb0*/  IMAD.MOV.U32 R3, RZ, RZ, R18 ;  /* 0x000000ffff037224 */ /* 0x000fe200078e0012 */
[----:B-1----:R-:W-:-:S13]  /*1dbc0*/  ISETP.NE.AND P0, PT, R2, 0x1, PT ;  /* 0x000000010200780c */ /* 0x002fda0003f05270 */
[----:B------:R-:W1:Y:S08]  /*1dbd0*/  @P0 LDC R2, c[0x0][0x42c] ;  /* 0x00010b00ff020b82 */ /* 0x000e700000000800 */
[----:B------:R-:W2:Y:S01]  /*1dbe0*/  @P0 LDC R7, c[0x0][0x430] ;  /* 0x00010c00ff070b82 */ /* 0x000ea20000000800 */
[----:B-1----:R-:W-:-:S05]  /*1dbf0*/  @P0 IMAD.HI.U32 R2, R18, R2, RZ ;  /* 0x0000000212020227 */ /* 0x002fca00078e00ff */
[----:B--2---:R-:W-:Y:S02]  /*1dc00*/  @P0 SHF.R.U32.HI R3, RZ, R7, R2 ;  /* 0x00000007ff030219 */ /* 0x004fe40000011602 */
[----:B------:R-:W-:Y:S01]  /*1dc10*/  SEL R2, R19, RZ, !P2 ;  /* 0x000000ff13027207 */ /* 0x000fe20005000000 */
[----:B------:R-:W-:Y:S06]  /*1dc20*/  BRA.DIV UR4, `(.L_x_7138) ;  /* 0x0000006604887947 */ /* 0x000fec000b800000 */
.L_x_7347:
[----:B------:R-:W-:-:S03]  /*1dc30*/  UMOV UR4, 0xffffffff ;  /* 0xffffffff00047882 */ /* 0x000fc60000000000 */
[----:B------:R-:W-:Y:S05]  /*1dc40*/  BRA.DIV UR4, `(.L_x_7139) ;  /* 0x0000006604b47947 */ /* 0x000fea000b800000 */
[----:B------:R-:W-:-:S13]  /*1dc50*/  ELECT P6, URZ, PT ;  /* 0x00000000003f782f */ /* 0x000fda00038c0000 */
.L_x_7350:
        /* <DEDUP_REMOVED lines=12> */
.L_x_7351:
[----:B------:R-:W-:Y:S05]  /*1dd20*/  BSYNC B1 ;  /* 0x0000000000017941 */ /* 0x000fea0003800000 */
.L_x_7140:
        /* <DEDUP_REMOVED lines=8> */
.L_x_7352:
        /* <DEDUP_REMOVED lines=11> */
.L_x_7145:
        /* <DEDUP_REMOVED lines=8> */
[----:B------:R-:W-:-:S06]  /*1dee0*/  UMOV UR15, 0x40 ;  /* 0x00000040000f7882 */ /* 0x000fcc0000000000 */
[----:B------:R-:W-:Y:S01]  /*1def0*/  UIADD3 UR9, UR9, 0x28890, URZ ;  /* 0x0002889009097890 */ /* 0x000fe2000fffe03f */
[----:B--2---:R-:W-:-:S05]  /*1df00*/  IMAD R8, R8, 0x8000, R11 ;  /* 0x0000800008087824 */ /* 0x004fca00078e020b */
[----:B------:R-:W-:Y:S01]  /*1df10*/  R2UR UR6, R8 ;  /* 0x00000000080672ca */ /* 0x000fe200000e0000 */
[----:B------:R-:W-:-:S04]  /*1df20*/  IMAD R8, R6, 0x80, R4 ;  /* 0x0000008006087824 */ /* 0x000fc800078e0204 */
[----:B------:R-:W-:-:S05]  /*1df30*/  VIADD R8, R8, 0xffffff80 ;  /* 0xffffff8008087836 */ /* 0x000fca0000000000 */
[----:B------:R-:W-:-:S03]  /*1df40*/  R2UR UR11, R8 ;  /* 0x00000000080b72ca */ /* 0x000fc600000e0000 */
[----:B------:R-:W-:Y:S02]  /*1df50*/  UIADD3 UR8, UR6, 0x18400, URZ ;  /* 0x0001840006087890 */ /* 0x000fe4000fffe03f */
[----:B------:R-:W-:-:S03]  /*1df60*/  UIADD3 UR14, UR6, 0x1c400, URZ ;  /* 0x0001c400060e7890 */ /* 0x000fc6000fffe03f */
[----:B------:R-:W-:-:S05]  /*1df70*/  UMOV UR6, 0x0 ;  /* 0x0000000000067882 */ /* 0x000fca0000000000 */
[----:B------:R1:W-:Y:S02]  /*1df80*/  UTMALDG.4D [UR8], [UR4], desc[UR6] ;  /* 0x00000608040075b4 */ /* 0x0003e40008019000 */
[----:B-1----:R-:W-:Y:S01]  /*1df90*/  UMOV UR8, UR14 ;  /* 0x0000000e00087c82 */ /* 0x002fe20008000000 */
[----:B------:R-:W-:Y:S02]  /*1dfa0*/  UMOV UR10, UR15 ;  /* 0x0000000f000a7c82 */ /* 0x000fe40008000000 */
[----:B------:R1:W-:Y:S01]  /*1dfb0*/  UTMALDG.4D [UR8], [UR4], desc[UR6] ;  /* 0x00000608040075b4 */ /* 0x0003e20008019000 */
[----:B------:R-:W2:Y:S02]  /*1dfc0*/  SYNCS.PHASECHK.TRANS64.TRYWAIT P0, [R7+URZ+0x288c0], R9 ;  /* 0x0288c009070075a7 */ /* 0x000ea4000800017f */
[----:B-12---:R-:W-:Y:S05]  /*1dfd0*/  @!P0 BRA `(.L_x_7146) ;  /* 0x0000006400188947 */ /* 0x006fea0003800000 */
.L_x_7353:
[----:B------:R-:W0:Y:S02]  /*1dfe0*/  LDL R10, [R1+0xc] ;  /* 0x00000c00010a7983 */ /* 0x000e240000100800 */
[----:B01----:R-:W-:Y:S01]  /*1dff0*/  IMAD.SHL.U32 R9, R10, 0x4000, RZ ;  /* 0x000040000a097824 */ /* 0x003fe200078e00ff */
        /* <DEDUP_REMOVED lines=8> */
.L_x_7147:
        /* <DEDUP_REMOVED lines=11> */
[----:B------:R-:W-:-:S04]  /*1e130*/  UIADD3 UR9, UR9, 0x288b0, URZ ;  /* 0x000288b009097890 */ /* 0x000fc8000fffe03f */
        /* <DEDUP_REMOVED lines=8> */
.L_x_7143:
[----:B------:R-:W-:Y:S05]  /*1e1c0*/  BSYNC B1 ;  /* 0x0000000000017941 */ /* 0x000fea0003800000 */
.L_x_7142:
[----:B0-----:R-:W2:Y:S04]  /*1e1d0*/  LDL.LU R7, [R1+0xc] ;  /* 0x00000c0001077983 */ /* 0x001ea80000300800 */
        /* <DEDUP_REMOVED lines=12> */
.L_x_7154:
        /* <DEDUP_REMOVED lines=9> */
.L_x_7354:
        /* <DEDUP_REMOVED lines=11> */
.L_x_7151:
[----:B-1----:R-:W2:Y:S01]  /*1e3e0*/  LDL R9, [R1+0xc] ;  /* 0x00000c0001097983 */ /* 0x002ea20000100800 */
[----:B------:R-:W-:Y:S01]  /*1e3f0*/  R2UR UR9, R7 ;  /* 0x00000000070972ca */ /* 0x000fe200000e0000 */
[----:B------:R-:W-:Y:S01]  /*1e400*/  IMAD R10, R6, 0x80, R4 ;  /* 0x00000080060a7824 */ /* 0x000fe200078e0204 */
        /* <DEDUP_REMOVED lines=8> */
[----:B------:R-:W-:-:S03]  /*1e490*/  UMOV UR15, 0x40 ;  /* 0x00000040000f7882 */ /* 0x000fc60000000000 */
        /* <DEDUP_REMOVED lines=11> */
.L_x_7355:
        /* <DEDUP_REMOVED lines=8> */
.L_x_7153:
        /* <DEDUP_REMOVED lines=19> */
.L_x_7149:
[----:B------:R-:W-:Y:S05]  /*1e700*/  BSYNC B1 ;  /* 0x0000000000017941 */ /* 0x000fea0003800000 */
.L_x_7148:
        /* <DEDUP_REMOVED lines=12> */
.L_x_7137:
[----:B------:R-:W-:Y:S05]  /*1e7d0*/  BSYNC B0 ;  /* 0x0000000000007941 */ /* 0x000fea0003800000 */
.L_x_7136:
[----:B------:R-:W3:Y:S01]  /*1e7e0*/  LDC.64 R2, c[0x0][0x9e0] ;  /* 0x00027800ff027b82 */ /* 0x000ee20000000a00 */
[----:B------:R-:W-:Y:S07]  /*1e7f0*/  @!P3 WARPSYNC.ALL ;  /* 0x000000000000b948 */ /* 0x000fee0003800000 */
[----:B------:R-:W-:Y:S01]  /*1e800*/  @!P3 BAR.SYNC.DEFER_BLOCKING 0xc, 0x120 ;  /* 0x030480000000bb1d */ /* 0x000fe20000010000 */
[----:B---3--:R-:W-:Y:S01]  /*1e810*/  ISETP.GE.AND P1, PT, R3, 0x1, PT ;  /* 0x000000010300780c */ /* 0x008fe20003f26270 */
        /* <DEDUP_REMOVED lines=13> */
.L_x_7157:
[----:B------:R-:W-:-:S13]  /*1e8f0*/  ISETP.NE.AND P0, PT, R3, 0x1, PT ;  /* 0x000000010300780c */ /* 0x000fda0003f05270 */
[----:B------:R-:W3:Y:S02]  /*1e900*/  @P0 LDC.64 R4, c[0x0][0x9e8] ;  /* 0x00027a00ff040b82 */ /* 0x000ee40000000a00 */
[----:B---3--:R-:W-:-:S05]  /*1e910*/  @P0 IMAD.HI.U32 R4, R6, R4, RZ ;  /* 0x0000000406040227 */ /* 0x008fca00078e00ff */
[----:B------:R-:W-:-:S07]  /*1e920*/  @P0 SHF.R.U32.HI R6, RZ, R5, R4 ;  /* 0x00000005ff060219 */ /* 0x000fce0000011604 */
.L_x_7158:
[----:B------:R-:W-:Y:S05]  /*1e930*/  BSYNC B0 ;  /* 0x0000000000007941 */ /* 0x000fea0003800000 */
.L_x_7156:
[----:B------:R-:W-:-:S05]  /*1e940*/  IMAD R5, R6, R3, R3 ;  /* 0x0000000306057224 */ /* 0x000fca00078e0203 */
[----:B------:R-:W-:-:S07]  /*1e950*/  VIMNMX R2, R2, R5, PT ;  /* 0x0000000502027248 */ /* 0x000fce0003fe0100 */
.L_x_7155:
[----:B------:R-:W-:Y:S01]  /*1e960*/  VIADD R2, R2, 0x7f ;  /* 0x0000007f02027836 */ /* 0x000fe20000000000 */
[----:B------:R-:W-:-:S04]  /*1e970*/  ULDC UR4, c[0x0][0x9dc] ;  /* 0x0002770000047ab9 */ /* 0x000fc80000000800 */
[----:B------:R-:W-:-:S04]  /*1e980*/  SHF.R.S32.HI R5, RZ, 0x1f, R2 ;  /* 0x0000001fff057819 */ /* 0x000fc80000011402 */
[----:B------:R-:W-:-:S04]  /*1e990*/  LEA.HI R5, R5, R2, RZ, 0x7 ;  /* 0x0000000205057211 */ /* 0x000fc800078f38ff */
[----:B------:R-:W-:-:S04]  /*1e9a0*/  SHF.R.S32.HI R2, RZ, 0x7, R5 ;  /* 0x00000007ff027819 */ /* 0x000fc80000011405 */
        /* <DEDUP_REMOVED lines=8> */
[----:B-12---:R-:W-:-:S11]  /*1ea30*/  LOP3.LUT R7, RZ, R0, RZ, 0x33, !PT ;  /* 0x00000000ff077212 */ /* 0x006fd600078e33ff */
[----:B------:R-:W1:Y:S02]  /*1ea40*/  @P0 LDC.64 R4, c[0x0][0x9e8] ;  /* 0x00027a00ff040b82 */ /* 0x000e640000000a00 */
[----:B-1----:R-:W-:-:S05]  /*1ea50*/  @P0 IMAD.HI.U32 R4, R7, R4, RZ ;  /* 0x0000000407040227 */ /* 0x002fca00078e00ff */
[----:B------:R-:W-:-:S04]  /*1ea60*/  @P0 SHF.R.U32.HI R7, RZ, R5, R4 ;  /* 0x00000005ff070219 */ /* 0x000fc80000011604 */
[----:B------:R-:W-:Y:S01]  /*1ea70*/  LOP3.LUT R0, RZ, R7, RZ, 0x33, !PT ;  /* 0x00000007ff007212 */ /* 0x000fe200078e33ff */
[----:B------:R-:W-:Y:S06]  /*1ea80*/  BRA `(.L_x_7162) ;  /* 0x0000000000107947 */ /* 0x000fec0003800000 */
.L_x_7161:
[----:B------:R-:W-:-:S13]  /*1ea90*/  ISETP.NE.AND P0, PT, R3, 0x1, PT ;  /* 0x000000010300780c */ /* 0x000fda0003f05270 */
[----:B------:R-:W4:Y:S02]  /*1eaa0*/  @P0 LDC.64 R4, c[0x0][0x9e8] ;  /* 0x00027a00ff040b82 */ /* 0x000f240000000a00 */
[----:B----4-:R-:W-:-:S05]  /*1eab0*/  @P0 IMAD.HI.U32 R4, R0, R4, RZ ;  /* 0x0000000400040227 */ /* 0x010fca00078e00ff */
[----:B------:R-:W-:-:S07]  /*1eac0*/  @P0 SHF.R.U32.HI R0, RZ, R5, R4 ;  /* 0x00000005ff000219 */ /* 0x000fce0000011604 */
.L_x_7162:
[----:B------:R-:W-:Y:S05]  /*1ead0*/  BSYNC B0 ;  /* 0x0000000000007941 */ /* 0x000fea0003800000 */
.L_x_7160:
[----:B------:R-:W-:-:S05]  /*1eae0*/  IMAD R3, R0, R3, RZ ;  /* 0x0000000300037224 */ /* 0x000fca00078e02ff */
[----:B------:R-:W-:-:S07]  /*1eaf0*/  VIMNMX R2, R2, R3, !PT ;  /* 0x0000000302027248 */ /* 0x000fce0007fe0100 */
.L_x_7159:
        /* <DEDUP_REMOVED lines=25> */
.L_x_7164:
        /* <DEDUP_REMOVED lines=11> */
[----:B------:R-:W-:Y:S02]  /*1ed40*/  IMAD.U32 R4, RZ, RZ, UR6 ;  /* 0x00000006ff047e24 */ /* 0x000fe4000f8e00ff */
[----:B------:R-:W4:Y:S01]  /*1ed50*/  LDC.64 R2, c[0x4][R2] ;  /* 0x0100000002027b82 */ /* 0x000f220000000a00 */
[----:B------:R-:W-:Y:S02]  /*1ed60*/  IMAD.U32 R5, RZ, RZ, UR7 ;  /* 0x00000007ff057e24 */ /* 0x000fe4000f8e00ff */
[----:B---3--:R-:W-:Y:S02]  /*1ed70*/  IMAD.U32 R6, RZ, RZ, UR8 ;  /* 0x00000008ff067e24 */ /* 0x008fe4000f8e00ff */
[----:B-12---:R-:W-:-:S02]  /*1ed80*/  IMAD.U32 R7, RZ, RZ, UR9 ;  /* 0x00000009ff077e24 */ /* 0x006fc4000f8e00ff */
[----:B------:R-:W-:Y:S02]  /*1ed90*/  IMAD.U32 R10, RZ, RZ, UR4 ;  /* 0x00000004ff0a7e24 */ /* 0x000fe4000f8e00ff */
[----:B0-----:R-:W-:Y:S02]  /*1eda0*/  IMAD.U32 R11, RZ, RZ, UR5 ;  /* 0x00000005ff0b7e24 */ /* 0x001fe4000f8e00ff */
[----:B------:R-:W-:Y:S02]  /*1edb0*/  IMAD.MOV.U32 R8, RZ, RZ, 0x70 ;  /* 0x00000070ff087424 */ /* 0x000fe400078e00ff */
[----:B------:R-:W-:Y:S02]  /*1edc0*/  IMAD.MOV.U32 R12, RZ, RZ, 0x1 ;  /* 0x00000001ff0c7424 */ /* 0x000fe400078e00ff */
[----:B------:R-:W-:-:S07]  /*1edd0*/  IMAD.MOV.U32 R13, RZ, RZ, RZ ;  /* 0x000000ffff0d7224 */ /* 0x000fce00078e00ff */
[----:B------:R-:W-:-:S07]  /*1ede0*/  LEPC R20, `(.L_x_7166) ;  /* 0x000000001014794e */ /* 0x000fce0000000000 */
[----:B----4-:R-:W-:Y:S05]  /*1edf0*/  CALL.ABS.NOINC R2 ;  /* 0x0000000002007343 */ /* 0x010fea0003c00000 */
.L_x_7166:
        /* <DEDUP_REMOVED lines=10> */
[----:B------:R-:W-:Y:S01]  /*1eea0*/  MOV R12, 0x1 ;  /* 0x00000001000c7802 */ /* 0x000fe20000000f00 */
[----:B------:R-:W-:Y:S02]  /*1eeb0*/  IMAD.U32 R5, RZ, RZ, UR7 ;  /* 0x00000007ff057e24 */ /* 0x000fe4000f8e00ff */
[----:B---3--:R-:W-:Y:S02]  /*1eec0*/  IMAD.U32 R6, RZ, RZ, UR8 ;  /* 0x00000008ff067e24 */ /* 0x008fe4000f8e00ff */
[----:B-12---:R-:W-:-:S02]  /*1eed0*/  IMAD.U32 R7, RZ, RZ, UR9 ;  /* 0x00000009ff077e24 */ /* 0x006fc4000f8e00ff */
[----:B------:R-:W-:Y:S02]  /*1eee0*/  IMAD.U32 R10, RZ, RZ, UR4 ;  /* 0x00000004ff0a7e24 */ /* 0x000fe4000f8e00ff */
[----:B0-----:R-:W-:Y:S02]  /*1eef0*/  IMAD.U32 R11, RZ, RZ, UR5 ;  /* 0x00000005ff0b7e24 */ /* 0x001fe4000f8e00ff */
[----:B------:R-:W-:Y:S02]  /*1ef00*/  IMAD.MOV.U32 R8, RZ, RZ, 0x70 ;  /* 0x00000070ff087424 */ /* 0x000fe400078e00ff */
[----:B------:R-:W-:-:S07]  /*1ef10*/  IMAD.MOV.U32 R13, RZ, RZ, RZ ;  /* 0x000000ffff0d7224 */ /* 0x000fce00078e00ff */
[----:B------:R-:W-:-:S07]  /*1ef20*/  LEPC R20, `(.L_x_7168) ;  /* 0x000000001014794e */ /* 0x000fce0000000000 */
[----:B----4-:R-:W-:Y:S05]  /*1ef30*/  CALL.ABS.NOINC R2 ;  /* 0x0000000002007343 */ /* 0x010fea0003c00000 */
.L_x_7168:
        /* <DEDUP_REMOVED lines=16> */
.L_x_7167:
[----:B------:R-:W4:Y:S01]  /*1f040*/  LDL.LU R4, [R1+0x28] ;  /* 0x0000280001047983 */ /* 0x000f220000300800 */
[----:B------:R-:W0:Y:S01]  /*1f050*/  LDC R0, c[0x0][0x428] ;  /* 0x00010a00ff007b82 */ /* 0x000e220000000800 */
[----:B------:R-:W-:Y:S01]  /*1f060*/  ULDC.64 UR4, c[0x0][0x9f8] ;  /* 0x00027e0000047ab9 */ /* 0x000fe20000000a00 */
[----:B------:R-:W-:Y:S01]  /*1f070*/  IMAD.MOV.U32 R5, RZ, RZ, R19 ;  /* 0x000000ffff057224 */ /* 0x000fe200078e0013 */
        /* <DEDUP_REMOVED lines=24> */
.L_x_7169:
        /* <DEDUP_REMOVED lines=16> */
.L_x_7170:
        /* <DEDUP_REMOVED lines=18> */
.L_x_7358:
[----:B------:R-:W-:Y:S01]  /*1f420*/  UMOV UR4, 0xffffffff ;  /* 0xffffffff00047882 */ /* 0x000fe20000000000 */
[----:B------:R-:W-:Y:S02]  /*1f430*/  SHF.R.S32.HI R17, RZ, 0x1f, R5 ;  /* 0x0000001fff117819 */ /* 0x000fe40000011405 */
[----:B------:R-:W-:Y:S05]  /*1f440*/  BRA.DIV UR4, `(.L_x_7172) ;  /* 0x00000052046c7947 */ /* 0x000fea000b800000 */
[----:B------:R-:W-:-:S13]  /*1f450*/  ELECT P6, URZ, PT ;  /* 0x00000000003f782f */ /* 0x000fda00038c0000 */
.L_x_7361:
        /* <DEDUP_REMOVED lines=21> */
.L_x_7174:
        /* <DEDUP_REMOVED lines=9> */
.L_x_7362:
        /* <DEDUP_REMOVED lines=11> */
.L_x_7176:
        /* <DEDUP_REMOVED lines=27> */
.L_x_7173:
        /* <DEDUP_REMOVED lines=39> */
.L_x_7363:
[----:B------:R-:W-:Y:S05]  /*1fb10*/  BSYNC B0 ;  /* 0x0000000000007941 */ /* 0x000fea0003800000 */
.L_x_7177:
[----:B0-----:R-:W2:Y:S04]  /*1fb20*/  LDL R3, [R1+0x20] ;  /* 0x0000200001037983 */ /* 0x001ea80000100800 */
[----:B------:R-:W3:Y:S01]  /*1fb30*/  LDL R10, [R1+0x18] ;  /* 0x00001800010a7983 */ /* 0x000ee20000100800 */
[----:B------:R-:W-:Y:S01]  /*1fb40*/  BSSY B0, `(.L_x_7179) ;  /* 0x0000191000007945 */ /* 0x000fe20003800000 */
[----:B--2---:R-:W-:-:S05]  /*1fb50*/  VIADD R7, R3, 0xfffffffe ;  /* 0xfffffffe03077836 */ /* 0x004fca0000000000 */
[----:B---3--:R-:W-:-:S13]  /*1fb60*/  ISETP.GE.AND P0, PT, R7, R10, PT ;  /* 0x0000000a0700720c */ /* 0x008fda0003f06270 */
[----:B------:R-:W-:Y:S05]  /*1fb70*/  @!P0 BRA `(.L_x_7180) ;  /* 0x0000001800348947 */ /* 0x000fea0003800000 */
[----:B------:R-:W-:Y:S01]  /*1fb80*/  IMAD.MOV R13, RZ, RZ, -R3 ;  /* 0x000000ffff0d7224 */ /* 0x000fe200078e0a03 */
[----:B------:R-:W-:Y:S01]  /*1fb90*/  LOP3.LUT R2, RZ, R10, RZ, 0x33, !PT ;  /* 0x0000000aff027212 */ /* 0x000fe200078e33ff */
[----:B------:R-:W-:Y:S03]  /*1fba0*/  BSSY B1, `(.L_x_7181) ;  /* 0x0000086000017945 */ /* 0x000fe60003800000 */
        /* <DEDUP_REMOVED lines=35> */
.L_x_7185:
[----:B0-----:R-:W0:Y:S01]  /*1fde0*/  S2R R8, SR_CgaCtaId ;  /* 0x0000000000087919 */ /* 0x001e220000008800 */
[----:B------:R-:W-:-:S04]  /*1fdf0*/  MOV R3, 0x400 ;  /* 0x0000040000037802 */ /* 0x000fc80000000f00 */
[----:B0-----:R-:W-:Y:S02]  /*1fe00*/  LEA R3, R8, R3, 0x18 ;  /* 0x0000000308037211 */ /* 0x001fe400078ec0ff */
[----:B------:R-:W-:-:S03]  /*1fe10*/  SHF.L.U32 R8, R14, 0x1f, RZ ;  /* 0x0000001f0e087819 */ /* 0x000fc600000006ff */
[----:B------:R-:W-:-:S04]  /*1fe20*/  IMAD R3, R12, 0x8, R3 ;  /* 0x000000080c037824 */ /* 0x000fc800078e0203 */
[----:B------:R-:W0:Y:S02]  /*1fe30*/  SYNCS.PHASECHK.TRANS64.TRYWAIT P0, [R3+URZ+0x28840], R8 ;  /* 0x02884008030075a7 */ /* 0x000e24000800017f */
[----:B0-----:R-:W-:Y:S05]  /*1fe40*/  @!P0 BRA `(.L_x_7186) ;  /* 0x0000004800408947 */ /* 0x001fea0003800000 */
.L_x_7364:
        /* <DEDUP_REMOVED lines=11> */
.L_x_7187:
        /* <DEDUP_REMOVED lines=32> */
.L_x_7365:
        /* <DEDUP_REMOVED lines=10> */
.L_x_7189:
[----:B------:R-:W2:Y:S02]  /*201a0*/  LDL R8, [R1+0x14] ;  /* 0x0000140001087983 */ /* 0x000ea40000100800 */
[----:B--2---:R-:W-:-:S13]  /*201b0*/  LOP3.LUT P0, RZ, R8, 0x40, RZ, 0xc0, !PT ;  /* 0x0000004008ff7812 */ /* 0x004fda000780c0ff */
[----:B------:R-:W-:Y:S05]  /*201c0*/  @P0 BRA `(.L_x_7190) ;  /* 0x0000000000040947 */ /* 0x000fea0003800000 */
[----:B------:R-:W-:Y:S01]  /*201d0*/  BPT.TRAP 0x1 ;  /* 0x000000040000795c */ /* 0x000fe20000300000 */
.L_x_7190:
        /* <DEDUP_REMOVED lines=19> */
[----:B------:R-:W-:-:S04]  /*20310*/  ULEA UR11, UR11, UR5, 0x7 ;  /* 0x000000050b0b7291 */ /* 0x000fc8000f8e383f */
[----:B------:R-:W-:Y:S02]  /*20320*/  UIADD3 UR8, UR14, 0x400, URZ ;  /* 0x000004000e087890 */ /* 0x000fe4000fffe03f */
[----:B------:R-:W-:Y:S02]  /*20330*/  UIADD3.X UR5, URZ, UR41, URZ, UP0, !UPT ;  /* 0x000000293f057290 */ /* 0x000fe400087fe43f */
[----:B------:R-:W-:-:S07]  /*20340*/  UIADD3 UR14, UR14, 0x4400, URZ ;  /* 0x000044000e0e7890 */ /* 0x000fce000fffe03f */
[----:B------:R0:W-:Y:S01]  /*20350*/  UTMALDG.4D [UR8], [UR4], desc[UR6] ;  /* 0x00000608040075b4 */ /* 0x0001e20008019000 */
[----:B------:R-:W-:Y:S01]  /*20360*/  IMAD.MOV.U32 R4, RZ, RZ, R7 ;  /* 0x000000ffff047224 */ /* 0x000fe200078e0007 */
[----:B0-----:R-:W-:Y:S01]  /*20370*/  UMOV UR8, UR14 ;  /* 0x0000000e00087c82 */ /* 0x001fe20008000000 */
[----:B------:R-:W-:Y:S02]  /*20380*/  UMOV UR10, UR15 ;  /* 0x0000000f000a7c82 */ /* 0x000fe40008000000 */
[----:B------:R0:W-:Y:S02]  /*20390*/  UTMALDG.4D [UR8], [UR4], desc[UR6] ;  /* 0x00000608040075b4 */ /* 0x0001e40008019000 */
[----:B0-----:R-:W-:Y:S01]  /*203a0*/  NOP ;  /* 0x0000000000007918 */ /* 0x001fe20000000000 */
.L_x_7184:
[----:B------:R-:W-:Y:S05]  /*203b0*/  BSYNC B2 ;  /* 0x0000000000027941 */ /* 0x000fea0003800000 */
.L_x_7183:
[----:B------:R-:W2:Y:S04]  /*203c0*/  LDL R2, [R1+0x20] ;  /* 0x0000200001027983 */ /* 0x000ea80000100800 */
[----:B------:R0:W-:Y:S04]  /*203d0*/  STL [R1+0x8], R14 ;  /* 0x0000080e01007387 */ /* 0x0001e80000100800 */
[----:B------:R0:W-:Y:S02]  /*203e0*/  STL [R1], R12 ;  /* 0x0000000c01007387 */ /* 0x0001e40000100800 */
[----:B0-2---:R-:W-:-:S07]  /*203f0*/  VIADD R7, R2, 0xfffffffd ;  /* 0xfffffffd02077836 */ /* 0x005fce0000000000 */
.L_x_7182:
[----:B------:R-:W-:Y:S05]  /*20400*/  BSYNC B1 ;  /* 0x0000000000017941 */ /* 0x000fea0003800000 */
.L_x_7181:
[----:B------:R-:W2:Y:S01]  /*20410*/  LDL.LU R2, [R1+0x20] ;  /* 0x0000200001027983 */ /* 0x000ea20000300800 */
[----:B------:R-:W-:Y:S01]  /*20420*/  VIADD R13, R13, 0xfffffffe ;  /* 0xfffffffe0d0d7836 */ /* 0x000fe20000000000 */
[----:B--2---:R-:W-:-:S04]  /*20430*/  LOP3.LUT R2, RZ, R2, RZ, 0x33, !PT ;  /* 0x00000002ff027212 */ /* 0x004fc800078e33ff */
[----:B------:R-:W-:-:S13]  /*20440*/  ISETP.NE.AND P0, PT, R13, R2, PT ;  /* 0x000000020d00720c */ /* 0x000fda0003f05270 */
[----:B------:R-:W-:Y:S05]  /*20450*/  @!P0 BRA `(.L_x_7180) ;  /* 0x0000000c00fc8947 */ /* 0x000fea0003800000 */
[----:B------:R-:W-:-:S07]  /*20460*/  IMAD.MOV.U32 R13, RZ, RZ, R6 ;  /* 0x000000ffff0d7224 */ /* 0x000fce00078e0006 */
.L_x_7207:
        /* <DEDUP_REMOVED lines=32> */
.L_x_7193:
[----:B------:R-:W1:Y:S01]  /*20670*/  S2R R3, SR_CgaCtaId ;  /* 0x0000000000037919 */ /* 0x000e620000008800 */
[----:B------:R-:W-:-:S04]  /*20680*/  MOV R2, 0x400 ;  /* 0x0000040000027802 */ /* 0x000fc80000000f00 */
[----:B-1----:R-:W-:Y:S02]  /*20690*/  LEA R2, R3, R2, 0x18 ;  /* 0x0000000203027211 */ /* 0x002fe400078ec0ff */
[----:B------:R-:W-:-:S03]  /*206a0*/  SHF.L.U32 R3, R9, 0x1f, RZ ;  /* 0x0000001f09037819 */ /* 0x000fc600000006ff */
[----:B------:R-:W-:-:S04]  /*206b0*/  IMAD R2, R8, 0x8, R2 ;  /* 0x0000000808027824 */ /* 0x000fc800078e0202 */
[----:B------:R-:W1:Y:S02]  /*206c0*/  SYNCS.PHASECHK.TRANS64.TRYWAIT P0, [R2+URZ+0x28840], R3 ;  /* 0x02884003020075a7 */ /* 0x000e64000800017f */
[----:B-1----:R-:W-:Y:S05]  /*206d0*/  @!P0 BRA `(.L_x_7194) ;  /* 0x0000004000448947 */ /* 0x002fea0003800000 */
.L_x_7366:
        /* <DEDUP_REMOVED lines=11> */
.L_x_7195:
        /* <DEDUP_REMOVED lines=32> */
.L_x_7367:
        /* <DEDUP_REMOVED lines=10> */
.L_x_7197:
[----:B------:R-:W2:Y:S02]  /*20a30*/  LDL R3, [R1+0x14] ;  /* 0x0000140001037983 */ /* 0x000ea40000100800 */
[----:B--2---:R-:W-:-:S13]  /*20a40*/  LOP3.LUT P0, RZ, R3, 0x40, RZ, 0xc0, !PT ;  /* 0x0000004003ff7812 */ /* 0x004fda000780c0ff */
[----:B------:R-:W-:Y:S05]  /*20a50*/  @P0 BRA `(.L_x_7198) ;  /* 0x0000000000040947 */ /* 0x000fea0003800000 */
[----:B------:R-:W-:Y:S01]  /*20a60*/  BPT.TRAP 0x1 ;  /* 0x000000040000795c */ /* 0x000fe20000300000 */
.L_x_7198:
        /* <DEDUP_REMOVED lines=29> */
.L_x_7192:
[----:B------:R-:W-:Y:S05]  /*20c40*/  BSYNC B1 ;  /* 0x0000000000017941 */ /* 0x000fea0003800000 */
.L_x_7191:
        /* <DEDUP_REMOVED lines=11> */
[----:B------:R-:W-:Y:S02]  /*20d00*/  MOV R10, R11 ;  /* 0x0000000b000a7202 */ /* 0x000fe40000000f00 */
        /* <DEDUP_REMOVED lines=20> */
.L_x_7201:
[----:B------:R-:W2:Y:S01]  /*20e50*/  S2R R3, SR_CgaCtaId ;  /* 0x0000000000037919 */ /* 0x000ea20000008800 */
[----:B------:R-:W-:-:S04]  /*20e60*/  MOV R2, 0x400 ;  /* 0x0000040000027802 */ /* 0x000fc80000000f00 */
[----:B--2---:R-:W-:Y:S02]  /*20e70*/  LEA R2, R3, R2, 0x18 ;  /* 0x0000000203027211 */ /* 0x004fe400078ec0ff */
[----:B------:R-:W-:-:S03]  /*20e80*/  SHF.L.U32 R3, R14, 0x1f, RZ ;  /* 0x0000001f0e037819 */ /* 0x000fc600000006ff */
[----:B------:R-:W-:-:S04]  /*20e90*/  IMAD R2, R15, 0x8, R2 ;  /* 0x000000080f027824 */ /* 0x000fc800078e0202 */
[----:B------:R-:W2:Y:S02]  /*20ea0*/  SYNCS.PHASECHK.TRANS64.TRYWAIT P0, [R2+URZ+0x28840], R3 ;  /* 0x02884003020075a7 */ /* 0x000ea4000800017f */
[----:B--2---:R-:W-:Y:S05]  /*20eb0*/  @!P0 BRA `(.L_x_7202) ;  /* 0x0000003800748947 */ /* 0x004fea0003800000 */
.L_x_7368:
        /* <DEDUP_REMOVED lines=11> */
.L_x_7203:
        /* <DEDUP_REMOVED lines=20> */
[----:B------:R-:W-:-:S04]  /*210b0*/  ULEA UR11, UR11, UR5, 0x7 ;  /* 0x000000050b0b7291 */ /* 0x000fc8000f8e383f */
        /* <DEDUP_REMOVED lines=10> */
.L_x_7369:
        /* <DEDUP_REMOVED lines=10> */
.L_x_7205:
[----:B------:R-:W2:Y:S02]  /*21200*/  LDL R3, [R1+0x14] ;  /* 0x0000140001037983 */ /* 0x000ea40000100800 */
[----:B--2---:R-:W-:-:S13]  /*21210*/  LOP3.LUT P0, RZ, R3, 0x40, RZ, 0xc0, !PT ;  /* 0x0000004003ff7812 */ /* 0x004fda000780c0ff */
[----:B------:R-:W-:Y:S05]  /*21220*/  @P0 BRA `(.L_x_7206) ;  /* 0x0000000000040947 */ /* 0x000fea0003800000 */
[----:B------:R-:W-:Y:S01]  /*21230*/  BPT.TRAP 0x1 ;  /* 0x000000040000795c */ /* 0x000fe20000300000 */
.L_x_7206:
        /* <DEDUP_REMOVED lines=28> */
.L_x_7200:
[----:B------:R-:W-:Y:S05]  /*21400*/  BSYNC B1 ;  /* 0x0000000000017941 */ /* 0x000fea0003800000 */
.L_x_7199:
[----:B------:R-:W2:Y:S01]  /*21410*/  LDL R2, [R1+0x18] ;  /* 0x0000180001027983 */ /* 0x000ea20000100800 */
[----:B------:R-:W-:Y:S01]  /*21420*/  VIADD R7, R7, 0xfffffffe ;  /* 0xfffffffe07077836 */ /* 0x000fe20000000000 */
[----:B--2---:R-:W-:-:S13]  /*21430*/  ISETP.GT.AND P0, PT, R11, R2, PT ;  /* 0x000000020b00720c */ /* 0x004fda0003f04270 */
[----:B------:R-:W-:Y:S05]  /*21440*/  @P0 BRA `(.L_x_7207) ;  /* 0xfffffff000080947 */ /* 0x000fea000383ffff */
.L_x_7180:
[----:B------:R-:W-:Y:S05]  /*21450*/  BSYNC B0 ;  /* 0x0000000000007941 */ /* 0x000fea0003800000 */
.L_x_7179:
        /* <DEDUP_REMOVED lines=17> */
.L_x_7209:
[----:B------:R-:W-:Y:S05]  /*21570*/  BSYNC B0 ;  /* 0x0000000000007941 */ /* 0x000fea0003800000 */
.L_x_7208:
        /* <DEDUP_REMOVED lines=11> */
.L_x_7370:
        /* <DEDUP_REMOVED lines=10> */
.L_x_7213:
[----:B------:R-:W2:Y:S02]  /*216d0*/  LDL R2, [R1+0x14] ;  /* 0x0000140001027983 */ /* 0x000ea40000100800 */
[----:B--2---:R-:W-:-:S13]  /*216e0*/  LOP3.LUT P0, RZ, R2, 0x40, RZ, 0xc0, !PT ;  /* 0x0000004002ff7812 */ /* 0x004fda000780c0ff */
[----:B------:R-:W-:Y:S05]  /*216f0*/  @P0 BRA `(.L_x_7214) ;  /* 0x0000000000040947 */ /* 0x000fea0003800000 */
[----:B------:R-:W-:Y:S01]  /*21700*/  BPT.TRAP 0x1 ;  /* 0x000000040000795c */ /* 0x000fe20000300000 */
.L_x_7214:
        /* <DEDUP_REMOVED lines=27> */
.L_x_7211:
[----:B------:R-:W-:Y:S05]  /*218c0*/  BSYNC B0 ;  /* 0x0000000000007941 */ /* 0x000fea0003800000 */
.L_x_7210:
        /* <DEDUP_REMOVED lines=9> */
.L_x_7165:
[----:B------:R-:W-:Y:S05]  /*21960*/  BSYNC B6 ;  /* 0x0000000000067941 */ /* 0x000fea0003800000 */
.L_x_7163:
[----:B------:R-:W-:-:S03]  /*21970*/  UMOV UR4, 0xffffffff ;  /* 0xffffffff00047882 */ /* 0x000fc60000000000 */
[----:B------:R-:W-:Y:S05]  /*21980*/  BRA.DIV UR4, `(.L_x_7215) ;  /* 0x0000002e04fc7947 */ /* 0x000fea000b800000 */
[----:B------:R4:W0:Y:S04]  /*21990*/  SHFL.IDX PT, R4, R16, RZ, 0x1f ;  /* 0x00001fff10047589 */ /* 0x00082800000e0000 */
[----:B------:R-:W0:Y:S02]  /*219a0*/  SHFL.IDX PT, R16, R16, 0x1, 0x1f ;  /* 0x00201f0010107f89 */ /* 0x000e2400000e0000 */
.L_x_7374:
[----:B-12---:R-:W1:Y:S01]  /*219b0*/  S2R R7, SR_TID.X ;  /* 0x0000000000077919 */ /* 0x006e620000002100 */
[----:B------:R-:W-:Y:S01]  /*219c0*/  ULDC UR4, c[0x0][0xc14] ;  /* 0x0003050000047ab9 */ /* 0x000fe20000000800 */
[----:B------:R-:W-:Y:S01]  /*219d0*/  BSSY B0, `(.L_x_7216) ;  /* 0x000000b000007945 */ /* 0x000fe20003800000 */
[----:B------:R-:W-:Y:S02]  /*219e0*/  IMAD.U32 R0, RZ, RZ, UR4 ;  /* 0x00000004ff007e24 */ /* 0x000fe4000f8e00ff */
[----:B------:R-:W-:Y:S01]  /*219f0*/  IMAD.MOV.U32 R17, RZ, RZ, RZ ;  /* 0x000000ffff117224 */ /* 0x000fe200078e00ff */
[----:B-1----:R-:W-:-:S04]  /*21a00*/  LOP3.LUT R7, R7, 0x1f, RZ, 0xc0, !PT ;  /* 0x0000001f07077812 */ /* 0x002fc800078ec0ff */
[C---:B------:R-:W-:Y:S01]  /*21a10*/  ISETP.NE.AND P0, PT, R7.reuse, 0x1f, PT ;  /* 0x0000001f0700780c */ /* 0x040fe20003f05270 */
[----:B------:R-:W-:-:S05]  /*21a20*/  IMAD.IADD R5, R7, 0x1, R19 ;  /* 0x0000000107057824 */ /* 0x000fca00078e0213 */
[----:B------:R-:W-:-:S13]  /*21a30*/  ISETP.GE.OR P0, PT, R5, R0, !P0 ;  /* 0x000000000500720c */ /* 0x000fda0004706670 */
[----:B------:R-:W-:Y:S05]  /*21a40*/  @P0 BRA `(.L_x_7217) ;  /* 0x00000000000c0947 */ /* 0x000fea0003800000 */
[----:B------:R-:W1:Y:S02]  /*21a50*/  LDC.64 R2, c[0x0][0xc58] ;  /* 0x00031600ff027b82 */ /* 0x000e640000000a00 */
[----:B-1----:R-:W-:-:S05]  /*21a60*/  IMAD.WIDE R2, R5, 0x4, R2 ;  /* 0x0000000405027825 */ /* 0x002fca00078e0202 */
[----:B------:R1:W5:Y:S02]  /*21a70*/  LDG.E R17, desc[UR54][R2.64] ;  /* 0x0000003602117981 */ /* 0x000364000c1e1900 */
.L_x_7217:
[----:B------:R-:W-:Y:S05]  /*21a80*/  BSYNC B0 ;  /* 0x0000000000007941 */ /* 0x000fea0003800000 */
.L_x_7216:
        /* <DEDUP_REMOVED lines=17> */
[----:B---3--:R-:W-:-:S05]  /*21ba0*/  SEL R6, R14, RZ, P1 ;  /* 0x000000ff0e067207 */ /* 0x008fca0000800000 */
[----:B------:R-:W-:-:S05]  /*21bb0*/  IMAD.IADD R6, R5, 0x1, R6 ;  /* 0x0000000105067824 */ /* 0x000fca00078e0206 */
[----:B------:R-:W0:Y:S02]  /*21bc0*/  SHFL.UP PT, R14, R6, 0x10, RZ ;  /* 0x06000000060e7989 */ /* 0x000e2400000e00ff */
[----:B0-----:R-:W-:-:S05]  /*21bd0*/  SEL R7, R14, RZ, P0 ;  /* 0x000000ff0e077207 */ /* 0x001fca0000000000 */
[----:B------:R-:W-:-:S05]  /*21be0*/  IMAD.IADD R2, R6, 0x1, R7 ;  /* 0x0000000106027824 */ /* 0x000fca00078e0207 */
[----:B------:R0:W1:Y:S02]  /*21bf0*/  SHFL.IDX PT, R14, R2, 0x1f, 0x1f ;  /* 0x03e01f00020e7f89 */ /* 0x00006400000e0000 */
.L_x_7382:
[----:B------:R-:W-:Y:S02]  /*21c00*/  ULDC UR4, c[0x0][0xc10] ;  /* 0x0003040000047ab9 */ /* 0x000fe40000000800 */
[----:B------:R-:W-:-:S04]  /*21c10*/  IMAD.U32 R5, RZ, RZ, UR4 ;  /* 0x00000004ff057e24 */ /* 0x000fc8000f8e00ff */
[----:B-1----:R-:W-:-:S04]  /*21c20*/  IMAD R3, R14, R5, RZ ;  /* 0x000000050e037224 */ /* 0x002fc800078e02ff */
[----:B----4-:R-:W-:-:S05]  /*21c30*/  IMAD.IADD R16, R16, 0x1, R3 ;  /* 0x0000000110107824 */ /* 0x010fca00078e0203 */
[----:B------:R-:W-:-:S13]  /*21c40*/  ISETP.GT.AND P0, PT, R16, R4, PT ;  /* 0x000000041000720c */ /* 0x000fda0003f04270 */
[----:B------:R-:W-:Y:S05]  /*21c50*/  @P0 BRA `(.L_x_7219) ;  /* 0x0000000000b40947 */ /* 0x000fea0003800000 */
[----:B------:R-:W1:Y:S02]  /*21c60*/  LDC R0, c[0x0][0xc14] ;  /* 0x00030500ff007b82 */ /* 0x000e640000000800 */
.L_x_7224:
        /* <DEDUP_REMOVED lines=14> */
.L_x_7222:
[----:B------:R-:W-:Y:S05]  /*21d50*/  BSYNC B0 ;  /* 0x0000000000007941 */ /* 0x000fea0003800000 */
.L_x_7221:
        /* <DEDUP_REMOVED lines=23> */
.L_x_7390:
[----:B------:R-:W-:Y:S02]  /*21ed0*/  ULDC UR4, c[0x0][0xc10] ;  /* 0x0003040000047ab9 */ /* 0x000fe40000000800 */
[----:B------:R-:W-:-:S04]  /*21ee0*/  IMAD.U32 R5, RZ, RZ, UR4 ;  /* 0x00000004ff057e24 */ /* 0x000fc8000f8e00ff */
[----:B-1----:R-:W-:-:S04]  /*21ef0*/  IMAD R3, R14, R5, RZ ;  /* 0x000000050e037224 */ /* 0x002fc800078e02ff */
[----:B------:R-:W-:-:S05]  /*21f00*/  IMAD.IADD R16, R3, 0x1, R16 ;  /* 0x0000000103107824 */ /* 0x000fca00078e0210 */
[----:B------:R-:W-:-:S13]  /*21f10*/  ISETP.GT.AND P0, PT, R16, R4, PT ;  /* 0x000000041000720c */ /* 0x000fda0003f04270 */
[----:B------:R-:W-:Y:S05]  /*21f20*/  @!P0 BRA `(.L_x_7224) ;  /* 0xfffffffc00508947 */ /* 0x000fea000383ffff */
.L_x_7219:
        /* <DEDUP_REMOVED lines=8> */
.L_x_7394:
[----:B------:R-:W-:Y:S01]  /*21fb0*/  ISETP.NE.AND P0, PT, R3, RZ, PT ;  /* 0x000000ff0300720c */ /* 0x000fe20003f05270 */
[----:B------:R-:W-:-:S12]  /*21fc0*/  IMAD.MOV.U32 R7, RZ, RZ, RZ ;  /* 0x000000ffff077224 */ /* 0x000fd800078e00ff */
[----:B------:R-:W-:Y:S05]  /*21fd0*/  @!P0 BRA `(.L_x_7226) ;  /* 0x0000000000108947 */ /* 0x000fea0003800000 */
[----:B------:R-:W-:Y:S01]  /*21fe0*/  UMOV UR4, 0xffffffff ;  /* 0xffffffff00047882 */ /* 0x000fe20000000000 */
[----:B------:R-:W-:Y:S02]  /*21ff0*/  VIADD R12, R6, 0xffffffff ;  /* 0xffffffff060c7836 */ /* 0x000fe40000000000 */
[----:B------:R-:W-:Y:S05]  /*22000*/  BRA.DIV UR4, `(.L_x_7227) ;  /* 0x0000003204907947 */ /* 0x000fea000b800000 */
[----:B------:R3:W4:Y:S02]  /*22010*/  SHFL.IDX PT, R7, R2, R12, 0x1f ;  /* 0x00001f0c02077589 */ /* 0x00072400000e0000 */
.L_x_7226:
[----:B0--3--:R-:W0:Y:S01]  /*22020*/  LDC.64 R2, c[0x0][0xc68] ;  /* 0x00031a00ff027b82 */ /* 0x009e220000000a00 */
[----:B------:R-:W-:-:S04]  /*22030*/  IMAD.IADD R19, R6, 0x1, R19 ;  /* 0x0000000106137824 */ /* 0x000fc800078e0213 */
[----:B0-----:R-:W-:-:S05]  /*22040*/  IMAD.WIDE R2, R19, 0x4, R2 ;  /* 0x0000000413027825 */ /* 0x001fca00078e0202 */
[----:B------:R-:W1:Y:S01]  /*22050*/  LDG.E R9, desc[UR54][R2.64] ;  /* 0x0000003602097981 */ /* 0x000e62000c1e1900 */
[----:B----4-:R-:W-:-:S04]  /*22060*/  IMAD R16, R7, R5, R16 ;  /* 0x0000000507107224 */ /* 0x010fc800078e0210 */
[----:B------:R-:W-:Y:S02]  /*22070*/  IMAD.IADD R7, R4, 0x1, -R16 ;  /* 0x0000000104077824 */ /* 0x000fe400078e0a10 */
[----:B-12---:R-:W-:-:S05]  /*22080*/  IMAD R6, R17, R9, RZ ;  /* 0x0000000911067224 */ /* 0x006fca00078e02ff */
        /* <DEDUP_REMOVED lines=43> */
[----:B------:R-:W-:Y:S01]  /*22340*/  IMAD R8, R2, R8, R3 ;  /* 0x0000000802087224 */ /* 0x000fe200078e0203 */
[----:B------:R-:W-:-:S04]  /*22350*/  LOP3.LUT R3, R6, R9, RZ, 0x3c, !PT ;  /* 0x0000000906037212 */ /* 0x000fc800078e3cff */
[----:B------:R-:W-:-:S13]  /*22360*/  ISETP.GT.U32.AND P0, PT, R5, R8, PT ;  /* 0x000000080500720c */ /* 0x000fda0003f04070 */
[----:B------:R-:W-:Y:S01]  /*22370*/  @!P0 IMAD.IADD R8, R8, 0x1, -R5 ;  /* 0x0000000108088824 */ /* 0x000fe200078e0a05 */
[----:B------:R-:W-:-:S04]  /*22380*/  @!P0 IADD3 R2, R2, 0x1, RZ ;  /* 0x0000000102028810 */ /* 0x000fc80007ffe0ff */
[----:B------:R-:W-:-:S13]  /*22390*/  ISETP.GE.U32.AND P0, PT, R8, R5, PT ;  /* 0x000000050800720c */ /* 0x000fda0003f06070 */
[----:B------:R-:W-:Y:S01]  /*223a0*/  @P0 VIADD R2, R2, 0x1 ;  /* 0x0000000102020836 */ /* 0x000fe20000000000 */
[----:B------:R-:W-:Y:S01]  /*223b0*/  ISETP.GE.AND P0, PT, R3, RZ, PT ;  /* 0x000000ff0300720c */ /* 0x000fe20003f06270 */
[----:B------:R-:W-:-:S12]  /*223c0*/  IMAD.IADD R3, R6, 0x1, R4 ;  /* 0x0000000106037824 */ /* 0x000fd800078e0204 */
        /* <DEDUP_REMOVED lines=8> */
.L_x_7220:
[----:B------:R-:W-:Y:S01]  /*22450*/  UMOV UR4, URZ ;  /* 0x0000003f00047c82 */ /* 0x000fe20008000000 */
[----:B------:R-:W-:Y:S01]  /*22460*/  UMOV UR5, URZ ;  /* 0x0000003f00057c82 */ /* 0x000fe20008000000 */
[----:B------:R-:W-:Y:S01]  /*22470*/  ULDC UR6, c[0x0][0xc14] ;  /* 0x0003050000067ab9 */ /* 0x000fe20000000800 */
[----:B------:R-:W-:Y:S02]  /*22480*/  IMAD.MOV.U32 R16, RZ, RZ, R4 ;  /* 0x000000ffff107224 */ /* 0x000fe400078e0004 */
[----:B------:R-:W-:Y:S02]  /*22490*/  IMAD.U32 R17, RZ, RZ, UR4 ;  /* 0x00000004ff117e24 */ /* 0x000fe4000f8e00ff */
[----:B------:R-:W-:Y:S02]  /*224a0*/  IMAD.U32 R18, RZ, RZ, UR5 ;  /* 0x00000005ff127e24 */ /* 0x000fe4000f8e00ff */
[----:B------:R-:W-:-:S07]  /*224b0*/  IMAD.U32 R19, RZ, RZ, UR6 ;  /* 0x00000006ff137e24 */ /* 0x000fce000f8e00ff */
.L_x_7228:
        /* <DEDUP_REMOVED lines=12> */
.L_x_7124:
        /* <DEDUP_REMOVED lines=12> */
.L_x_7397:
[----:B------:R-:W-:Y:S05]  /*22640*/  BSYNC B0 ;  /* 0x0000000000007941 */ /* 0x000fea0003800000 */
.L_x_7230:
[----:B------:R-:W-:-:S03]  /*22650*/  UMOV UR4, 0xffffffff ;  /* 0xffffffff00047882 */ /* 0x000fc60000000000 */
[----:B------:R-:W-:Y:S05]  /*22660*/  BRA.DIV UR4, `(.L_x_7232) ;  /* 0x0000002e04347947 */ /* 0x000fea000b800000 */
[----:B------:R-:W2:Y:S02]  /*22670*/  S2R R2, SR_TID.X ;  /* 0x0000000000027919 */ /* 0x000ea40000002100 */
[----:B--2---:R-:W-:-:S04]  /*22680*/  SHF.R.U32.HI R2, RZ, 0x5, R2 ;  /* 0x00000005ff027819 */ /* 0x004fc80000011602 */
[----:B------:R-:W-:-:S05]  /*22690*/  LOP3.LUT R2, R2, 0x3, RZ, 0xc0, !PT ;  /* 0x0000000302027812 */ /* 0x000fca00078ec0ff */
[----:B------:R2:W3:Y:S02]  /*226a0*/  SHFL.IDX PT, R14, R2, RZ, 0x1f ;  /* 0x00001fff020e7589 */ /* 0x0004e400000e0000 */
.L_x_7400:
[----:B---3--:R-:W-:-:S13]  /*226b0*/  ISETP.NE.AND P0, PT, R14, RZ, PT ;  /* 0x000000ff0e00720c */ /* 0x008fda0003f05270 */
[----:B------:R-:W-:Y:S05]  /*226c0*/  @P0 BRA `(.L_x_6836) ;  /* 0x0000000000940947 */ /* 0x000fea0003800000 */
[----:B------:R-:W-:-:S03]  /*226d0*/  UMOV UR4, 0xffffffff ;  /* 0xffffffff00047882 */ /* 0x000fc60000000000 */
[----:B------:R-:W-:Y:S05]  /*226e0*/  BRA.DIV UR4, `(.L_x_7233) ;  /* 0x0000002e04487947 */ /* 0x000fea000b800000 */
[----:B------:R-:W-:-:S13]  /*226f0*/  ELECT P6, URZ, PT ;  /* 0x00000000003f782f */ /* 0x000fda00038c0000 */
.L_x_7403:
[----:B------:R-:W-:Y:S05]  /*22700*/  @!P6 BRA `(.L_x_6836) ;  /* 0x000000000084e947 */ /* 0x000fea0003800000 */
[----:B------:R-:W-:-:S06]  /*22710*/  ULOP3.LUT UR4, UR36, 0x2, URZ, 0xfc, !UPT ;  /* 0x0000000224047892 */ /* 0x000fcc000f8efc3f */
[----:B--2---:R-:W-:-:S05]  /*22720*/  IMAD.U32 R2, RZ, RZ, UR4 ;  /* 0x00000004ff027e24 */ /* 0x004fca000f8e00ff */
[----:B------:R-:W-:-:S13]  /*22730*/  ISETP.NE.AND P2, PT, R2, 0x3, PT ;  /* 0x000000030200780c */ /* 0x000fda0003f45270 */
[----:B------:R-:W-:Y:S05]  /*22740*/  @!P2 BRA `(.L_x_7234) ;  /* 0x000000000004a947 */ /* 0x000fea0003800000 */
[----:B------:R-:W-:Y:S01]  /*22750*/  BPT.TRAP 0x1 ;  /* 0x000000040000795c */ /* 0x000fe20000300000 */
.L_x_7234:
        /* <DEDUP_REMOVED lines=14> */
.L_x_7404:
[----:B------:R-:W2:Y:S02]  /*22840*/  SYNCS.PHASECHK.TRANS64.TRYWAIT P0, [R7+URZ], R2 ;  /* 0x00000002070075a7 */ /* 0x000ea4000800017f */
[----:B--2---:R-:W-:Y:S05]  /*22850*/  @!P0 BRA `(.L_x_7236) ;  /* 0x0000002c00208947 */ /* 0x004fea0003800000 */
.L_x_7405:
[----:B------:R-:W-:Y:S05]  /*22860*/  @!P2 BRA `(.L_x_7237) ;  /* 0x000000000004a947 */ /* 0x000fea0003800000 */
[----:B------:R-:W-:Y:S01]  /*22870*/  BPT.TRAP 0x1 ;  /* 0x000000040000795c */ /* 0x000fe20000300000 */
.L_x_7237:
[----:B------:R-:W3:Y:S01]  /*22880*/  LDL.LU R4, [R1] ;  /* 0x0000000001047983 */ /* 0x000ee20000300800 */
[----:B------:R-:W-:-:S04]  /*22890*/  VIADD R0, R0, 0x28860 ;  /* 0x0002886000007836 */ /* 0x000fc80000000000 */
[----:B---3--:R-:W-:-:S04]  /*228a0*/  IMAD R4, R4, 0x8, R0 ;  /* 0x0000000804047824 */ /* 0x008fc800078e0200 */
[----:B------:R-:W3:Y:S02]  /*228b0*/  SYNCS.PHASECHK.TRANS64.TRYWAIT P0, [R4+URZ], R5 ;  /* 0x00000005040075a7 */ /* 0x000ee4000800017f */
[----:B---3--:R-:W-:Y:S05]  /*228c0*/  @!P0 BRA `(.L_x_7238) ;  /* 0x0000002c00188947 */ /* 0x008fea0003800000 */
.L_x_7406:
[----:B------:R-:W-:-:S07]  /*228d0*/  IMAD R3, R3, 0x8, R0 ;  /* 0x0000000803037824 */ /* 0x000fce00078e0200 */
.L_x_7239:
[----:B----4-:R4:W0:Y:S02]  /*228e0*/  SYNCS.PHASECHK.TRANS64.TRYWAIT P0, [R3+URZ], R2 ;  /* 0x00000002030075a7 */ /* 0x010824000800017f */
[----:B0-----:R-:W-:Y:S05]  /*228f0*/  @!P0 NANOSLEEP.SYNCS 0x989680 ;  /* 0x009896800000895d */ /* 0x001fea0003900000 */
[----:B------:R-:W0:Y:S02]  /*22900*/  @!P0 SYNCS.PHASECHK.TRANS64 P0, [R3+URZ], R2 ;  /* 0x00000002030085a7 */ /* 0x000e24000800007f */
[----:B0-----:R-:W-:Y:S05]  /*22910*/  @!P0 BRA `(.L_x_7239) ;  /* 0xfffffffc00f08947 */ /* 0x001fea000383ffff */
.L_x_6836:
[----:B------:R-:W-:Y:S05]  /*22920*/  BSYNC B7 ;  /* 0x0000000000077941 */ /* 0x000fea0003800000 */
.L_x_6833:
[----:B------:R-:W-:Y:S05]  /*22930*/  EXIT ;  /* 0x000000000000794d */ /* 0x000fea0003800000 */
.L_x_6866:
[----:B0-----:R0:W1:Y:S02]  /*22940*/  SYNCS.PHASECHK.TRANS64.TRYWAIT P6, [R103+URZ+0x28890], R124 ;  /* 0x0288907c670075a7 */ /* 0x00106400080c017f */
[----:B-1----:R-:W-:Y:S05]  /*22950*/  @!P6 NANOSLEEP.SYNCS 0x989680 ;  /* 0x009896800000e95d */ /* 0x002fea0003900000 */
[----:B------:R-:W1:Y:S02]  /*22960*/  @!P6 SYNCS.PHASECHK.TRANS64 P6, [R103+URZ+0x28890], R124 ;  /* 0x0288907c6700e5a7 */ /* 0x000e6400080c007f */
[----:B-1----:R-:W-:Y:S05]  /*22970*/  @!P6 BRA `(.L_x_6866) ;  /* 0xfffffffc00f0e947 */ /* 0x002fea000383ffff */
[----:B------:R-:W-:Y:S05]  /*22980*/  BRA `(.L_x_7240) ;  /* 0xfffffe0800787947 */ /* 0x000fea000383ffff */
.L_x_6902:
[----:B0-----:R0:W1:Y:S02]  /*22990*/  SYNCS.PHASECHK.TRANS64.TRYWAIT P4, [R103+URZ+0x28890], R124 ;  /* 0x0288907c670075a7 */ /* 0x001064000808017f */
[----:B-1----:R-:W-:Y:S05]  /*229a0*/  @!P4 NANOSLEEP.SYNCS 0x989680 ;  /* 0x009896800000c95d */ /* 0x002fea0003900000 */
[----:B------:R-:W1:Y:S02]  /*229b0*/  @!P4 SYNCS.PHASECHK.TRANS64 P4, [R103+URZ+0x28890], R124 ;  /* 0x0288907c6700c5a7 */ /* 0x000e64000808007f */
[----:B-1----:R-:W-:Y:S05]  /*229c0*/  @!P4 BRA `(.L_x_6902) ;  /* 0xfffffffc00f0c947 */ /* 0x002fea000383ffff */
[----:B------:R-:W-:Y:S05]  /*229d0*/  BRA `(.L_x_7241) ;  /* 0xfffffe2c00d87947 */ /* 0x000fea000383ffff */
.L_x_6919:
[----:B0-----:R0:W1:Y:S02]  /*229e0*/  SYNCS.PHASECHK.TRANS64.TRYWAIT P3, [R103+URZ+0x28890], R124 ;  /* 0x0288907c670075a7 */ /* 0x001064000806017f */
[----:B-1----:R-:W-:Y:S05]  /*229f0*/  @!P3 NANOSLEEP.SYNCS 0x989680 ;  /* 0x009896800000b95d */ /* 0x002fea0003900000 */
[----:B------:R-:W1:Y:S02]  /*22a00*/  @!P3 SYNCS.PHASECHK.TRANS64 P3, [R103+URZ+0x28890], R124 ;  /* 0x0288907c6700b5a7 */ /* 0x000e64000806007f */
[----:B-1----:R-:W-:Y:S05]  /*22a10*/  @!P3 BRA `(.L_x_6919) ;  /* 0xfffffffc00f0b947 */ /* 0x002fea000383ffff */
[----:B------:R-:W-:Y:S05]  /*22a20*/  BRA `(.L_x_7242) ;  /* 0xfffffe5000047947 */ /* 0x000fea000383ffff */
.L_x_6929:
[----:B--2---:R2:W3:Y:S02]  /*22a30*/  SYNCS.PHASECHK.TRANS64.TRYWAIT P0, [R103+URZ+0x288b0], R124 ;  /* 0x0288b07c670075a7 */ /* 0x0044e4000800017f */
[----:B---3--:R-:W-:Y:S05]  /*22a40*/  @!P0 NANOSLEEP.SYNCS 0x989680 ;  /* 0x009896800000895d */ /* 0x008fea0003900000 */
[----:B------:R-:W3:Y:S02]  /*22a50*/  @!P0 SYNCS.PHASECHK.TRANS64 P0, [R103+URZ+0x288b0], R124 ;  /* 0x0288b07c670085a7 */ /* 0x000ee4000800007f */
[----:B---3--:R-:W-:Y:S05]  /*22a60*/  @!P0 BRA `(.L_x_6929) ;  /* 0xfffffffc00f08947 */ /* 0x008fea000383ffff */
[----:B------:R-:W-:Y:S05]  /*22a70*/  BRA `(.L_x_7243) ;  /* 0xfffffe5400a07947 */ /* 0x000fea000383ffff */
.L_x_6949:
[----:B------:R-:W-:Y:S01]  /*22a80*/  BSSY B0, `(.L_x_7244) ;  /* 0x0000008000007945 */ /* 0x000fe20003800000 */
[----:B------:R-:W-:Y:S02]  /*22a90*/  IMAD.MOV.U32 R13, RZ, RZ, R228 ;  /* 0x000000ffff0d7224 */ /* 0x000fe400078e00e4 */
[----:B------:R-:W-:Y:S02]  /*22aa0*/  IMAD.MOV.U32 R12, RZ, RZ, RZ ;  /* 0x000000ffff0c7224 */ /* 0x000fe400078e00ff */
[----:B------:R-:W-:Y:S02]  /*22ab0*/  IMAD.MOV.U32 R11, RZ, RZ, 0x1f ;  /* 0x0000001fff0b7424 */ /* 0x000fe400078e00ff */
[----:B------:R-:W-:-:S07]  /*22ac0*/  IMAD.MOV.U32 R15, RZ, RZ, -0x1 ;  /* 0xffffffffff0f7424 */ /* 0x000fce00078e00ff */
[----:B-----5:R-:W-:Y:S05]  /*22ad0*/  WARPSYNC.COLLECTIVE R15, `(.L_x_7245) ;  /* 0x000000000f087348 */ /* 0x020fea0003c00000 */
[----:B------:R0:W1:Y:S02]  /*22ae0*/  SHFL.IDX P6, R14, R13, R12, R11 ;  /* 0x0000000c0d0e7389 */ /* 0x00006400000c000b */
[----:B01---5:R-:W-:Y:S01]  /*22af0*/  ENDCOLLECTIVE ;  /* 0x000000000000791b */ /* 0x023fe20003800000 */
.L_x_7245:
[----:B------:R-:W-:Y:S05]  /*22b00*/  BSYNC B0 ;  /* 0x0000000000007941 */ /* 0x000fea0003800000 */
.L_x_7244:
[----:B------:R-:W-:Y:S01]  /*22b10*/  IMAD.MOV.U32 R196, RZ, RZ, R14 ;  /* 0x000000ffffc47224 */ /* 0x000fe200078e000e */
[----:B------:R-:W-:Y:S06]  /*22b20*/  BRA `(.L_x_7246) ;  /* 0xfffffe6000987947 */ /* 0x000fec000383ffff */
.L_x_6967:
[----:B------:R-:W-:Y:S01]  /*22b30*/  BSSY B1, `(.L_x_7247) ;  /* 0x0000008000017945 */ /* 0x000fe20003800000 */
[----:B------:R-:W-:Y:S02]  /*22b40*/  IMAD.MOV.U32 R13, RZ, RZ, R5 ;  /* 0x000000ffff0d7224 */ /* 0x000fe400078e0005 */
[----:B------:R-:W-:Y:S02]  /*22b50*/  IMAD.MOV.U32 R12, RZ, RZ, RZ ;  /* 0x000000ffff0c7224 */ /* 0x000fe400078e00ff */
[----:B------:R-:W-:Y:S02]  /*22b60*/  IMAD.MOV.U32 R11, RZ, RZ, 0x181f ;  /* 0x0000181fff0b7424 */ /* 0x000fe400078e00ff */
[----:B------:R-:W-:-:S07]  /*22b70*/  IMAD.MOV.U32 R15, RZ, RZ, -0x1 ;  /* 0xffffffffff0f7424 */ /* 0x000fce00078e00ff */
[----:B01---5:R-:W-:Y:S05]  /*22b80*/  WARPSYNC.COLLECTIVE R15, `(.L_x_7248) ;  /* 0x000000000f087348 */ /* 0x023fea0003c00000 */
[----:B------:R2:W3:Y:S02]  /*22b90*/  SHFL.IDX P6, R14, R13, R12, R11 ;  /* 0x0000000c0d0e7389 */ /* 0x0004e400000c000b */
[----:B0123-5:R-:W-:Y:S01]  /*22ba0*/  ENDCOLLECTIVE ;  /* 0x000000000000791b */ /* 0x02ffe20003800000 */
.L_x_7248:
[----:B------:R-:W-:Y:S05]  /*22bb0*/  BSYNC B1 ;  /* 0x0000000000017941 */ /* 0x000fea0003800000 */
.L_x_7247:
[----:B------:R-:W-:Y:S05]  /*22bc0*/  BRA `(.L_x_7249) ;  /* 0xfffffe7400187947 */ /* 0x000fea000383ffff */
.L_x_6968:
[----:B------:R-:W-:Y:S01]  /*22bd0*/  BSSY B1, `(.L_x_7250) ;  /* 0x0000008000017945 */ /* 0x000fe20003800000 */
[----:B------:R-:W-:Y:S01]  /*22be0*/  MOV R13, R4 ;  /* 0x00000004000d7202 */ /* 0x000fe20000000f00 */
[----:B------:R-:W-:Y:S02]  /*22bf0*/  IMAD.MOV.U32 R12, RZ, RZ, RZ ;  /* 0x000000ffff0c7224 */ /* 0x000fe400078e00ff */
[----:B------:R-:W-:Y:S02]  /*22c00*/  IMAD.MOV.U32 R11, RZ, RZ, 0x181f ;  /* 0x0000181fff0b7424 */ /* 0x000fe400078e00ff */
[----:B------:R-:W-:-:S07]  /*22c10*/  IMAD.MOV.U32 R15, RZ, RZ, -0x1 ;  /* 0xffffffffff0f7424 */ /* 0x000fce00078e00ff */
[----:B01---5:R-:W-:Y:S05]  /*22c20*/  WARPSYNC.COLLECTIVE R15, `(.L_x_7251) ;  /* 0x000000000f087348 */ /* 0x023fea0003c00000 */
[----:B------:R2:W3:Y:S02]  /*22c30*/  SHFL.IDX P6, R14, R13, R12, R11 ;  /* 0x0000000c0d0e7389 */ /* 0x0004e400000c000b */
[----:B0123-5:R-:W-:Y:S01]  /*22c40*/  ENDCOLLECTIVE ;  /* 0x000000000000791b */ /* 0x02ffe20003800000 */
.L_x_7251:
[----:B------:R-:W-:Y:S05]  /*22c50*/  BSYNC B1 ;  /* 0x0000000000017941 */ /* 0x000fea0003800000 */
.L_x_7250:
[----:B------:R-:W-:Y:S05]  /*22c60*/  BRA `(.L_x_7252) ;  /* 0xfffffe7000f87947 */ /* 0x000fea000383ffff */
.L_x_6969:
        /* <DEDUP_REMOVED lines=8> */
.L_x_7254:
[----:B------:R-:W-:Y:S05]  /*22cf0*/  BSYNC B1 ;  /* 0x0000000000017941 */ /* 0x000fea0003800000 */
.L_x_7253:
[----:B------:R-:W-:Y:S05]  /*22d00*/  BRA `(.L_x_7255) ;  /* 0xfffffe7000d87947 */ /* 0x000fea000383ffff */
.L_x_6970:
        /* <DEDUP_REMOVED lines=8> */
.L_x_7257:
[----:B------:R-:W-:Y:S05]  /*22d90*/  BSYNC B1 ;  /* 0x0000000000017941 */ /* 0x000fea0003800000 */
.L_x_7256:
[----:B------:R-:W-:Y:S05]  /*22da0*/  BRA `(.L_x_7258) ;  /* 0xfffffe7000b87947 */ /* 0x000fea000383ffff */
.L_x_6971:
[----:B------:R-:W-:Y:S01]  /*22db0*/  BSSY B1, `(.L_x_7259) ;  /* 0x0000008000017945 */ /* 0x000fe20003800000 */
[----:B------:R-:W-:Y:S02]  /*22dc0*/  IMAD.MOV.U32 R13, RZ, RZ, R5 ;  /* 0x000000ffff0d7224 */ /* 0x000fe400078e0005 */
[----:B------:R-:W-:Y:S02]  /*22dd0*/  IMAD.MOV.U32 R12, RZ, RZ, 0x1 ;  /* 0x00000001ff0c7424 */ /* 0x000fe400078e00ff */
[----:B------:R-:W-:Y:S02]  /*22de0*/  IMAD.MOV.U32 R11, RZ, RZ, 0x181f ;  /* 0x0000181fff0b7424 */ /* 0x000fe400078e00ff */
[----:B------:R-:W-:-:S07]  /*22df0*/  IMAD.MOV.U32 R15, RZ, RZ, -0x1 ;  /* 0xffffffffff0f7424 */ /* 0x000fce00078e00ff */
[----:B01---5:R-:W-:Y:S05]  /*22e00*/  WARPSYNC.COLLECTIVE R15, `(.L_x_7260) ;  /* 0x000000000f087348 */ /* 0x023fea0003c00000 */
[----:B------:R2:W3:Y:S02]  /*22e10*/  SHFL.IDX P6, R14, R13, R12, R11 ;  /* 0x0000000c0d0e7389 */ /* 0x0004e400000c000b */
[----:B0123-5:R-:W-:Y:S01]  /*22e20*/  ENDCOLLECTIVE ;  /* 0x000000000000791b */ /* 0x02ffe20003800000 */
.L_x_7260:
[----:B------:R-:W-:Y:S05]  /*22e30*/  BSYNC B1 ;  /* 0x0000000000017941 */ /* 0x000fea0003800000 */
.L_x_7259:
[----:B------:R-:W-:Y:S05]  /*22e40*/  BRA `(.L_x_7261) ;  /* 0xfffffe7000987947 */ /* 0x000fea000383ffff */
.L_x_6972:
        /* <DEDUP_REMOVED lines=8> */
.L_x_7263:
[----:B------:R-:W-:Y:S05]  /*22ed0*/  BSYNC B1 ;  /* 0x0000000000017941 */ /* 0x000fea0003800000 */
.L_x_7262:
[----:B------:R-:W-:Y:S05]  /*22ee0*/  BRA `(.L_x_7264) ;  /* 0xfffffe7000787947 */ /* 0x000fea000383ffff */
.L_x_6973:
        /* <DEDUP_REMOVED lines=8> */
.L_x_7266:
[----:B------:R-:W-:Y:S05]  /*22f70*/  BSYNC B1 ;  /* 0x0000000000017941 */ /* 0x000fea0003800000 */
.L_x_7265:
[----:B------:R-:W-:Y:S05]  /*22f80*/  BRA `(.L_x_7267) ;  /* 0xfffffe7000587947 */ /* 0x000fea000383ffff */
.L_x_6974:
        /* <DEDUP_REMOVED lines=8> */
.L_x_7269:
[----:B------:R-:W-:Y:S05]  /*23010*/  BSYNC B1 ;  /* 0x0000000000017941 */ /* 0x000fea0003800000 */
.L_x_7268:
[----:B------:R-:W-:Y:S05]  /*23020*/  BRA `(.L_x_7270) ;  /* 0xfffffe7000387947 */ /* 0x000fea000383ffff */
.L_x_6975:
[----:B------:R-:W-:Y:S01]  /*23030*/  BSSY B1, `(.L_x_7271) ;  /* 0x0000008000017945 */ /* 0x000fe20003800000 */
[----:B------:R-:W-:Y:S01]  /*23040*/  IMAD.MOV.U32 R13, RZ, RZ, R5 ;  /* 0x000000ffff0d7224 */ /* 0x000fe200078e0005 */
[----:B------:R-:W-:Y:S01]  /*23050*/  MOV R12, 0x2 ;  /* 0x00000002000c7802 */ /* 0x000fe20000000f00 */
[----:B------:R-:W-:Y:S02]  /*23060*/  IMAD.MOV.U32 R11, RZ, RZ, 0x181f ;  /* 0x0000181fff0b7424 */ /* 0x000fe400078e00ff */
[----:B------:R-:W-:-:S07]  /*23070*/  IMAD.MOV.U32 R15, RZ, RZ, -0x1 ;  /* 0xffffffffff0f7424 */ /* 0x000fce00078e00ff */
[----:B01---5:R-:W-:Y:S05]  /*23080*/  WARPSYNC.COLLECTIVE R15, `(.L_x_7272) ;  /* 0x000000000f087348 */ /* 0x023fea0003c00000 */
[----:B------:R2:W3:Y:S02]  /*23090*/  SHFL.IDX P6, R14, R13, R12, R11 ;  /* 0x0000000c0d0e7389 */ /* 0x0004e400000c000b */
[----:B0123-5:R-:W-:Y:S01]  /*230a0*/  ENDCOLLECTIVE ;  /* 0x000000000000791b */ /* 0x02ffe20003800000 */
.L_x_7272:
[----:B------:R-:W-:Y:S05]  /*230b0*/  BSYNC B1 ;  /* 0x0000000000017941 */ /* 0x000fea0003800000 */
.L_x_7271:
[----:B------:R-:W-:Y:S05]  /*230c0*/  BRA `(.L_x_7273) ;  /* 0xfffffe7000187947 */ /* 0x000fea000383ffff */
.L_x_6976:
        /* <DEDUP_REMOVED lines=8> */
.L_x_7275:
[----:B------:R-:W-:Y:S05]  /*23150*/  BSYNC B1 ;  /* 0x0000000000017941 */ /* 0x000fea0003800000 */
.L_x_7274:
[----:B------:R-:W-:Y:S05]  /*23160*/  BRA `(.L_x_7276) ;  /* 0xfffffe6c00f87947 */ /* 0x000fea000383ffff */
.L_x_6977:
        /* <DEDUP_REMOVED lines=8> */
.L_x_7278:
[----:B------:R-:W-:Y:S05]  /*231f0*/  BSYNC B1 ;  /* 0x0000000000017941 */ /* 0x000fea0003800000 */
.L_x_7277:
[----:B------:R-:W-:Y:S05]  /*23200*/  BRA `(.L_x_7279) ;  /* 0xfffffe6c00d87947 */ /* 0x000fea000383ffff */
.L_x_6978:
        /* <DEDUP_REMOVED lines=8> */
.L_x_7281:
[----:B------:R-:W-:Y:S05]  /*23290*/  BSYNC B1 ;  /* 0x0000000000017941 */ /* 0x000fea0003800000 */
.L_x_7280:
[----:B------:R-:W-:Y:S05]  /*232a0*/  BRA `(.L_x_7282) ;  /* 0xfffffe6c00b87947 */ /* 0x000fea000383ffff */
.L_x_6979:
        /* <DEDUP_REMOVED lines=8> */
.L_x_7284:
[----:B------:R-:W-:Y:S05]  /*23330*/  BSYNC B1 ;  /* 0x0000000000017941 */ /* 0x000fea0003800000 */
.L_x_7283:
[----:B------:R-:W-:Y:S05]  /*23340*/  BRA `(.L_x_7285) ;  /* 0xfffffe6c00987947 */ /* 0x000fea000383ffff */
.L_x_6980:
        /* <DEDUP_REMOVED lines=8> */
.L_x_7287:
[----:B------:R-:W-:Y:S05]  /*233d0*/  BSYNC B1 ;  /* 0x0000000000017941 */ /* 0x000fea0003800000 */
.L_x_7286:
[----:B------:R-:W-:Y:S05]  /*233e0*/  BRA `(.L_x_7288) ;  /* 0xfffffe6c007c7947 */ /* 0x000fea000383ffff */
.L_x_6981:
        /* <DEDUP_REMOVED lines=8> */
.L_x_7290:
[----:B------:R-:W-:Y:S05]  /*23470*/  BSYNC B1 ;  /* 0x0000000000017941 */ /* 0x000fea0003800000 */
.L_x_7289:
[----:B------:R-:W-:Y:S05]  /*23480*/  BRA `(.L_x_7291) ;  /* 0xfffffe6c00607947 */ /* 0x000fea000383ffff */
.L_x_6982:
        /* <DEDUP_REMOVED lines=8> */
.L_x_7293:
[----:B------:R-:W-:Y:S05]  /*23510*/  BSYNC B1 ;  /* 0x0000000000017941 */ /* 0x000fea0003800000 */
.L_x_7292:
[----:B------:R-:W-:Y:S05]  /*23520*/  BRA `(.L_x_7294) ;  /* 0xfffffe6c00447947 */ /* 0x000fea000383ffff */
.L_x_6984:
[----:B--2---:R2:W3:Y:S02]  /*23530*/  SYNCS.PHASECHK.TRANS64.TRYWAIT P4, [R2+URZ+0x28800], R3 ;  /* 0x02880003020075a7 */ /* 0x0044e4000808017f */
[----:B---3--:R-:W-:Y:S05]  /*23540*/  @!P4 NANOSLEEP.SYNCS 0x989680 ;  /* 0x009896800000c95d */ /* 0x008fea0003900000 */
[----:B------:R-:W3:Y:S02]  /*23550*/  @!P4 SYNCS.PHASECHK.TRANS64 P4, [R2+URZ+0x28800], R3 ;  /* 0x028800030200c5a7 */ /* 0x000ee4000808007f */
[----:B---3--:R-:W-:Y:S05]  /*23560*/  @!P4 BRA `(.L_x_6984) ;  /* 0xfffffffc00f0c947 */ /* 0x008fea000383ffff */
[----:B------:R-:W-:Y:S05]  /*23570*/  BRA `(.L_x_7295) ;  /* 0xfffffe6c00a87947 */ /* 0x000fea000383ffff */
.L_x_7000:
        /* <DEDUP_REMOVED lines=8> */
.L_x_7297:
[----:B------:R-:W-:Y:S05]  /*23600*/  BSYNC B1 ;  /* 0x0000000000017941 */ /* 0x000fea0003800000 */
.L_x_7296:
[----:B------:R-:W-:Y:S05]  /*23610*/  BRA `(.L_x_7298) ;  /* 0xfffffe8c00207947 */ /* 0x000fea000383ffff */
.L_x_7001:
        /* <DEDUP_REMOVED lines=8> */
.L_x_7300:
[----:B------:R-:W-:Y:S05]  /*236a0*/  BSYNC B1 ;  /* 0x0000000000017941 */ /* 0x000fea0003800000 */
.L_x_7299:
[----:B------:R-:W-:Y:S05]  /*236b0*/  BRA `(.L_x_7301) ;  /* 0xfffffe8c00007947 */ /* 0x000fea000383ffff */
.L_x_7002:
        /* <DEDUP_REMOVED lines=8> */
.L_x_7303:
[----:B------:R-:W-:Y:S05]  /*23740*/  BSYNC B1 ;  /* 0x0000000000017941 */ /* 0x000fea0003800000 */
.L_x_7302:
[----:B------:R-:W-:Y:S05]  /*23750*/  BRA `(.L_x_7304) ;  /* 0xfffffe8800e07947 */ /* 0x000fea000383ffff */
.L_x_7003:
        /* <DEDUP_REMOVED lines=8> */
.L_x_7306:
[----:B------:R-:W-:Y:S05]  /*237e0*/  BSYNC B1 ;  /* 0x0000000000017941 */ /* 0x000fea0003800000 */
.L_x_7305:
[----:B------:R-:W-:Y:S05]  /*237f0*/  BRA `(.L_x_7307) ;  /* 0xfffffe8800c07947 */ /* 0x000fea000383ffff */
.L_x_7004:
[----:B------:R-:W-:Y:S01]  /*23800*/  BSSY B1, `(.L_x_7308) ;  /* 0x0000008000017945 */ /* 0x000fe20003800000 */
[----:B------:R-:W-:Y:S02]  /*23810*/  IMAD.MOV.U32 R13, RZ, RZ, R9 ;  /* 0x000000ffff0d7224 */ /* 0x000fe400078e0009 */
[----:B------:R-:W-:Y:S02]  /*23820*/  IMAD.MOV.U32 R12, RZ, RZ, 0x1 ;  /* 0x00000001ff0c7424 */ /* 0x000fe400078e00ff */
[----:B------:R-:W-:Y:S02]  /*23830*/  IMAD.MOV.U32 R11, RZ, RZ, 0x181f ;  /* 0x0000181fff0b7424 */ /* 0x000fe400078e00ff */
[----:B------:R-:W-:-:S07]  /*23840*/  IMAD.MOV.U32 R15, RZ, RZ, -0x1 ;  /* 0xffffffffff0f7424 */ /* 0x000fce00078e00ff */
[----:B-----5:R-:W-:Y:S05]  /*23850*/  WARPSYNC.COLLECTIVE R15, `(.L_x_7309) ;  /* 0x000000000f087348 */ /* 0x020fea0003c00000 */
[----:B------:R0:W1:Y:S02]  /*23860*/  SHFL.IDX P6, R14, R13, R12, R11 ;  /* 0x0000000c0d0e7389 */ /* 0x00006400000c000b */
[----:B01---5:R-:W-:Y:S01]  /*23870*/  ENDCOLLECTIVE ;  /* 0x000000000000791b */ /* 0x023fe20003800000 */
.L_x_7309:
[----:B------:R-:W-:Y:S05]  /*23880*/  BSYNC B1 ;  /* 0x0000000000017941 */ /* 0x000fea0003800000 */
.L_x_7308:
[----:B------:R-:W-:Y:S05]  /*23890*/  BRA `(.L_x_7310) ;  /* 0xfffffe8800a07947 */ /* 0x000fea000383ffff */
.L_x_7005:
        /* <DEDUP_REMOVED lines=8> */
.L_x_7312:
[----:B------:R-:W-:Y:S05]  /*23920*/  BSYNC B1 ;  /* 0x0000000000017941 */ /* 0x000fea0003800000 */
.L_x_7311:
[----:B------:R-:W-:Y:S05]  /*23930*/  BRA `(.L_x_7313) ;  /* 0xfffffe8800807947 */ /* 0x000fea000383ffff */
.L_x_7006:
[----:B------:R-:W-:Y:S01]  /*23940*/  BSSY B1, `(.L_x_7314) ;  /* 0x0000008000017945 */ /* 0x000fe20003800000 */
[----:B------:R-:W-:Y:S01]  /*23950*/  IMAD.MOV.U32 R13, RZ, RZ, R3 ;  /* 0x000000ffff0d7224 */ /* 0x000fe200078e0003 */
[----:B------:R-:W-:Y:S01]  /*23960*/  MOV R15, 0xffffffff ;  /* 0xffffffff000f7802 */ /* 0x000fe20000000f00 */
[----:B------:R-:W-:Y:S02]  /*23970*/  IMAD.MOV.U32 R12, RZ, RZ, 0x1 ;  /* 0x00000001ff0c7424 */ /* 0x000fe400078e00ff */
[----:B------:R-:W-:-:S07]  /*23980*/  IMAD.MOV.U32 R11, RZ, RZ, 0x181f ;  /* 0x0000181fff0b7424 */ /* 0x000fce00078e00ff */
[----:B-----5:R-:W-:Y:S05]  /*23990*/  WARPSYNC.COLLECTIVE R15, `(.L_x_7315) ;  /* 0x000000000f087348 */ /* 0x020fea0003c00000 */
[----:B------:R0:W1:Y:S02]  /*239a0*/  SHFL.IDX P6, R14, R13, R12, R11 ;  /* 0x0000000c0d0e7389 */ /* 0x00006400000c000b */
[----:B01---5:R-:W-:Y:S01]  /*239b0*/  ENDCOLLECTIVE ;  /* 0x000000000000791b */ /* 0x023fe20003800000 */
.L_x_7315:
[----:B------:R-:W-:Y:S05]  /*239c0*/  BSYNC B1 ;  /* 0x0000000000017941 */ /* 0x000fea0003800000 */
.L_x_7314:
[----:B------:R-:W-:Y:S05]  /*239d0*/  BRA `(.L_x_7316) ;  /* 0xfffffe8800607947 */ /* 0x000fea000383ffff */
.L_x_7007:
        /* <DEDUP_REMOVED lines=8> */
.L_x_7318:
[----:B------:R-:W-:Y:S05]  /*23a60*/  BSYNC B1 ;  /* 0x0000000000017941 */ /* 0x000fea0003800000 */
.L_x_7317:
[----:B------:R-:W-:Y:S05]  /*23a70*/  BRA `(.L_x_7319) ;  /* 0xfffffe8800407947 */ /* 0x000fea000383ffff */
.L_x_7008:
        /* <DEDUP_REMOVED lines=8> */
.L_x_7321:
[----:B------:R-:W-:Y:S05]  /*23b00*/  BSYNC B1 ;  /* 0x0000000000017941 */ /* 0x000fea0003800000 */
.L_x_7320:
[----:B------:R-:W-:Y:S05]  /*23b10*/  BRA `(.L_x_7322) ;  /* 0xfffffe8800207947 */ /* 0x000fea000383ffff */
.L_x_7009:
        /* <DEDUP_REMOVED lines=8> */
.L_x_7324:
[----:B------:R-:W-:Y:S05]  /*23ba0*/  BSYNC B1 ;  /* 0x0000000000017941 */ /* 0x000fea0003800000 */
.L_x_7323:
[----:B------:R-:W-:Y:S05]  /*23bb0*/  BRA `(.L_x_7325) ;  /* 0xfffffe8800007947 */ /* 0x000fea000383ffff */
.L_x_7010:
        /* <DEDUP_REMOVED lines=8> */
.L_x_7327:
[----:B------:R-:W-:Y:S05]  /*23c40*/  BSYNC B1 ;  /* 0x0000000000017941 */ /* 0x000fea0003800000 */
.L_x_7326:
[----:B------:R-:W-:Y:S05]  /*23c50*/  BRA `(.L_x_7328) ;  /* 0xfffffe8400e07947 */ /* 0x000fea000383ffff */
.L_x_7011:
        /* <DEDUP_REMOVED lines=8> */
.L_x_7330:
[----:B------:R-:W-:Y:S05]  /*23ce0*/  BSYNC B1 ;  /* 0x0000000000017941 */ /* 0x000fea0003800000 */
.L_x_7329:
[----:B------:R-:W-:Y:S05]  /*23cf0*/  BRA `(.L_x_7331) ;  /* 0xfffffe8400c07947 */ /* 0x000fea000383ffff */
.L_x_7012:
        /* <DEDUP_REMOVED lines=8> */
.L_x_7333:
[----:B------:R-:W-:Y:S05]  /*23d80*/  BSYNC B1 ;  /* 0x0000000000017941 */ /* 0x000fea0003800000 */
.L_x_7332:
[----:B------:R-:W-:Y:S05]  /*23d90*/  BRA `(.L_x_7334) ;  /* 0xfffffe8400a07947 */ /* 0x000fea000383ffff */
.L_x_7013:
        /* <DEDUP_REMOVED lines=8> */
.L_x_7336:
[----:B------:R-:W-:Y:S05]  /*23e20*/  BSYNC B1 ;  /* 0x0000000000017941 */ /* 0x000fea0003800000 */
.L_x_7335:
[----:B------:R-:W-:Y:S05]  /*23e30*/  BRA `(.L_x_7337) ;  /* 0xfffffe8400807947 */ /* 0x000fea000383ffff */
.L_x_7014:
[----:B------:R-:W-:Y:S01]  /*23e40*/  BSSY B1, `(.L_x_7338) ;  /* 0x0000008000017945 */ /* 0x000fe20003800000 */
[----:B------:R-:W-:Y:S01]  /*23e50*/  MOV R13, R3 ;  /* 0x00000003000d7202 */ /* 0x000fe20000000f00 */
[----:B------:R-:W-:Y:S02]  /*23e60*/  IMAD.MOV.U32 R12, RZ, RZ, 0x3 ;  /* 0x00000003ff0c7424 */ /* 0x000fe400078e00ff */
[----:B------:R-:W-:Y:S02]  /*23e70*/  IMAD.MOV.U32 R11, RZ, RZ, 0x181f ;  /* 0x0000181fff0b7424 */ /* 0x000fe400078e00ff */
[----:B------:R-:W-:-:S07]  /*23e80*/  IMAD.MOV.U32 R15, RZ, RZ, -0x1 ;  /* 0xffffffffff0f7424 */ /* 0x000fce00078e00ff */
[----:B-----5:R-:W-:Y:S05]  /*23e90*/  WARPSYNC.COLLECTIVE R15, `(.L_x_7339) ;  /* 0x000000000f087348 */ /* 0x020fea0003c00000 */
[----:B------:R0:W1:Y:S02]  /*23ea0*/  SHFL.IDX P6, R14, R13, R12, R11 ;  /* 0x0000000c0d0e7389 */ /* 0x00006400000c000b */
[----:B01---5:R-:W-:Y:S01]  /*23eb0*/  ENDCOLLECTIVE ;  /* 0x000000000000791b */ /* 0x023fe20003800000 */
.L_x_7339:
[----:B------:R-:W-:Y:S05]  /*23ec0*/  BSYNC B1 ;  /* 0x0000000000017941 */ /* 0x000fea0003800000 */
.L_x_7338:
[----:B------:R-:W-:Y:S05]  /*23ed0*/  BRA `(.L_x_7340) ;  /* 0xfffffe8400607947 */ /* 0x000fea000383ffff */
.L_x_7015:
        /* <DEDUP_REMOVED lines=8> */
.L_x_7342:
[----:B------:R-:W-:Y:S05]  /*23f60*/  BSYNC B1 ;  /* 0x0000000000017941 */ /* 0x000fea0003800000 */
.L_x_7341:
[----:B------:R-:W-:Y:S05]  /*23f70*/  BRA `(.L_x_7343) ;  /* 0xfffffe8400407947 */ /* 0x000fea000383ffff */
.L_x_7017:
[----:B0-----:R0:W1:Y:S02]  /*23f80*/  SYNCS.PHASECHK.TRANS64.TRYWAIT P4, [R2+URZ+0x28800], R9 ;  /* 0x02880009020075a7 */ /* 0x001064000808017f */
[----:B-1----:R-:W-:Y:S05]  /*23f90*/  @!P4 NANOSLEEP.SYNCS 0x989680 ;  /* 0x009896800000c95d */ /* 0x002fea0003900000 */
[----:B------:R-:W1:Y:S02]  /*23fa0*/  @!P4 SYNCS.PHASECHK.TRANS64 P4, [R2+URZ+0x28800], R9 ;  /* 0x028800090200c5a7 */ /* 0x000e64000808007f */
[----:B-1----:R-:W-:Y:S05]  /*23fb0*/  @!P4 BRA `(.L_x_7017) ;  /* 0xfffffffc00f0c947 */ /* 0x002fea000383ffff */
[----:B------:R-:W-:Y:S05]  /*23fc0*/  BRA `(.L_x_7344) ;  /* 0xfffffe88001c7947 */ /* 0x000fea000383ffff */
.L_x_7027:
[----:B--2---:R2:W3:Y:S02]  /*23fd0*/  SYNCS.PHASECHK.TRANS64.TRYWAIT P2, [R3+URZ+0x28830], R0 ;  /* 0x02883000030075a7 */ /* 0x0044e4000804017f */
[----:B---3--:R-:W-:Y:S05]  /*23fe0*/  @!P2 NANOSLEEP.SYNCS 0x989680 ;  /* 0x009896800000a95d */ /* 0x008fea0003900000 */
[----:B------:R-:W3:Y:S02]  /*23ff0*/  @!P2 SYNCS.PHASECHK.TRANS64 P2, [R3+URZ+0x28830], R0 ;  /* 0x028830000300a5a7 */ /* 0x000ee4000804007f */
[----:B---3--:R-:W-:Y:S05]  /*24000*/  @!P2 BRA `(.L_x_7027) ;  /* 0xfffffffc00f0a947 */ /* 0x008fea000383ffff */
[----:B------:R-:W-:Y:S05]  /*24010*/  BRA `(.L_x_7026) ;  /* 0xfffffea0007c7947 */ /* 0x000fea000383ffff */
.L_x_7045:
[----:B-1----:R1:W2:Y:S02]  /*24020*/  SYNCS.PHASECHK.TRANS64.TRYWAIT P4, [R10+URZ+0x28830], R7 ;  /* 0x028830070a0075a7 */ /* 0x0022a4000808017f */
[----:B--2---:R-:W-:Y:S05]  /*24030*/  @!P4 NANOSLEEP.SYNCS 0x989680 ;  /* 0x009896800000c95d */ /* 0x004fea0003900000 */
[----:B------:R-:W2:Y:S02]  /*24040*/  @!P4 SYNCS.PHASECHK.TRANS64 P4, [R10+URZ+0x28830], R7 ;  /* 0x028830070a00c5a7 */ /* 0x000ea4000808007f */
[----:B--2---:R-:W-:Y:S05]  /*24050*/  @!P4 BRA `(.L_x_7045) ;  /* 0xfffffffc00f0c947 */ /* 0x004fea000383ffff */
[----:B------:R-:W-:Y:S05]  /*24060*/  BRA `(.L_x_7044) ;  /* 0xfffffed4002c7947 */ /* 0x000fea000383ffff */
.L_x_7049:
[----:B-1----:R1:W2:Y:S02]  /*24070*/  SYNCS.PHASECHK.TRANS64.TRYWAIT P3, [R10+URZ+0x28850], R7 ;  /* 0x028850070a0075a7 */ /* 0x0022a4000806017f */
[----:B--2---:R-:W-:Y:S05]  /*24080*/  @!P3 NANOSLEEP.SYNCS 0x989680 ;  /* 0x009896800000b95d */ /* 0x004fea0003900000 */
[----:B------:R-:W2:Y:S02]  /*24090*/  @!P3 SYNCS.PHASECHK.TRANS64 P3, [R10+URZ+0x28850], R7 ;  /* 0x028850070a00b5a7 */ /* 0x000ea4000806007f */
[----:B--2---:R-:W-:Y:S05]  /*240a0*/  @!P3 BRA `(.L_x_7049) ;  /* 0xfffffffc00f0b947 */ /* 0x004fea000383ffff */
[----:B------:R-:W-:Y:S05]  /*240b0*/  BRA `(.L_x_7046) ;  /* 0xfffffed8003c7947 */ /* 0x000fea000383ffff */
.L_x_7068:
[----:B-1----:R1:W2:Y:S02]  /*240c0*/  SYNCS.PHASECHK.TRANS64.TRYWAIT P3, [R0+URZ+0x28830], R9 ;  /* 0x02883009000075a7 */ /* 0x0022a4000806017f */
[----:B--2---:R-:W-:Y:S05]  /*240d0*/  @!P3 NANOSLEEP.SYNCS 0x989680 ;  /* 0x009896800000b95d */ /* 0x004fea0003900000 */
[----:B------:R-:W2:Y:S02]  /*240e0*/  @!P3 SYNCS.PHASECHK.TRANS64 P3, [R0+URZ+0x28830], R9 ;  /* 0x028830090000b5a7 */ /* 0x000ea4000806007f */
[----:B--2---:R-:W-:Y:S05]  /*240f0*/  @!P3 BRA `(.L_x_7068) ;  /* 0xfffffffc00f0b947 */ /* 0x004fea000383ffff */
[----:B------:R-:W-:Y:S05]  /*24100*/  BRA `(.L_x_7067) ;  /* 0xffffff08001c7947 */ /* 0x000fea000383ffff */
.L_x_7072:
[----:B-1----:R1:W2:Y:S02]  /*24110*/  SYNCS.PHASECHK.TRANS64.TRYWAIT P2, [R9+URZ+0x28850], R0 ;  /* 0x02885000090075a7 */ /* 0x0022a4000804017f */
[----:B--2---:R-:W-:Y:S05]  /*24120*/  @!P2 NANOSLEEP.SYNCS 0x989680 ;  /* 0x009896800000a95d */ /* 0x004fea0003900000 */
[----:B------:R-:W2:Y:S02]  /*24130*/  @!P2 SYNCS.PHASECHK.TRANS64 P2, [R9+URZ+0x28850], R0 ;  /* 0x028850000900a5a7 */ /* 0x000ea4000804007f */
[----:B--2---:R-:W-:Y:S05]  /*24140*/  @!P2 BRA `(.L_x_7072) ;  /* 0xfffffffc00f0a947 */ /* 0x004fea000383ffff */
[----:B------:R-:W-:Y:S05]  /*24150*/  BRA `(.L_x_7069) ;  /* 0xffffff0c002c7947 */ /* 0x000fea000383ffff */
.L_x_7079:
[----:B-1----:R1:W2:Y:S02]  /*24160*/  SYNCS.PHASECHK.TRANS64.TRYWAIT P3, [R0+URZ+0x28830], R9 ;  /* 0x02883009000075a7 */ /* 0x0022a4000806017f */
[----:B--2---:R-:W-:Y:S05]  /*24170*/  @!P3 NANOSLEEP.SYNCS 0x989680 ;  /* 0x009896800000b95d */ /* 0x004fea0003900000 */
[----:B------:R-:W2:Y:S02]  /*24180*/  @!P3 SYNCS.PHASECHK.TRANS64 P3, [R0+URZ+0x28830], R9 ;  /* 0x028830090000b5a7 */ /* 0x000ea4000806007f */
[----:B--2---:R-:W-:Y:S05]  /*24190*/  @!P3 BRA `(.L_x_7079) ;  /* 0xfffffffc00f0b947 */ /* 0x004fea000383ffff */
[----:B------:R-:W-:Y:S05]  /*241a0*/  BRA `(.L_x_7078) ;  /* 0xffffff28008c7947 */ /* 0x000fea000383ffff */
.L_x_7083:
[----:B-1----:R1:W2:Y:S02]  /*241b0*/  SYNCS.PHASECHK.TRANS64.TRYWAIT P2, [R9+URZ+0x28850], R0 ;  /* 0x02885000090075a7 */ /* 0x0022a4000804017f */
[----:B--2---:R-:W-:Y:S05]  /*241c0*/  @!P2 NANOSLEEP.SYNCS 0x989680 ;  /* 0x009896800000a95d */ /* 0x004fea0003900000 */
[----:B------:R-:W2:Y:S02]  /*241d0*/  @!P2 SYNCS.PHASECHK.TRANS64 P2, [R9+URZ+0x28850], R0 ;  /* 0x028850000900a5a7 */ /* 0x000ea4000804007f */
[----:B--2---:R-:W-:Y:S05]  /*241e0*/  @!P2 BRA `(.L_x_7083) ;  /* 0xfffffffc00f0a947 */ /* 0x004fea000383ffff */
[----:B------:R-:W-:Y:S05]  /*241f0*/  BRA `(.L_x_7080) ;  /* 0xffffff2c009c7947 */ /* 0x000fea000383ffff */
.L_x_7096:
[----:B-1----:R1:W2:Y:S02]  /*24200*/  SYNCS.PHASECHK.TRANS64.TRYWAIT P0, [R10+URZ+0x28850], R3 ;  /* 0x028850030a0075a7 */ /* 0x0022a4000800017f */
[----:B--2---:R-:W-:Y:S05]  /*24210*/  @!P0 NANOSLEEP.SYNCS 0x989680 ;  /* 0x009896800000895d */ /* 0x004fea0003900000 */
[----:B------:R-:W2:Y:S02]  /*24220*/  @!P0 SYNCS.PHASECHK.TRANS64 P0, [R10+URZ+0x28850], R3 ;  /* 0x028850030a0085a7 */ /* 0x000ea4000800007f */
[----:B--2---:R-:W-:Y:S05]  /*24230*/  @!P0 BRA `(.L_x_7096) ;  /* 0xfffffffc00f08947 */ /* 0x004fea000383ffff */
[----:B------:R-:W-:Y:S05]  /*24240*/  BRA `(.L_x_7095) ;  /* 0xffffff5800dc7947 */ /* 0x000fea000383ffff */
.L_x_7138:
        /* <DEDUP_REMOVED lines=11> */
.L_x_7346:
[----:B------:R-:W-:Y:S05]  /*24300*/  BSYNC B1 ;  /* 0x0000000000017941 */ /* 0x000fea0003800000 */
.L_x_7345:
[----:B------:R-:W-:Y:S05]  /*24310*/  BRA `(.L_x_7347) ;  /* 0xffffff9800447947 */ /* 0x000fea000383ffff */
.L_x_7139:
[----:B------:R-:W-:Y:S01]  /*24320*/  BSSY B1, `(.L_x_7348) ;  /* 0x0000006000017945 */ /* 0x000fe20003800000 */
[----:B------:R-:W-:-:S07]  /*24330*/  IMAD.MOV.U32 R15, RZ, RZ, -0x1 ;  /* 0xffffffffff0f7424 */ /* 0x000fce00078e00ff */
[----:B0-----:R-:W-:Y:S05]  /*24340*/  WARPSYNC.COLLECTIVE R15, `(.L_x_7349) ;  /* 0x000000000f0c7348 */ /* 0x001fea0003c00000 */
[----:B------:R-:W-:Y:S02]  /*24350*/  ELECT P6, UR62, PT ;  /* 0x00000000003e782f */ /* 0x000fe400038c0000 */
[----:B------:R-:W-:Y:S01]  /*24360*/  MOV R14, UR62 ;  /* 0x0000003e000e7c02 */ /* 0x000fe20008000f00 */
[----:B0-----:R-:W-:Y:S10]  /*24370*/  ENDCOLLECTIVE ;  /* 0x000000000000791b */ /* 0x001ff40003800000 */
.L_x_7349:
[----:B------:R-:W-:Y:S05]  /*24380*/  BSYNC B1 ;  /* 0x0000000000017941 */ /* 0x000fea0003800000 */
.L_x_7348:
[----:B------:R-:W-:Y:S05]  /*24390*/  BRA `(.L_x_7350) ;  /* 0xffffff9800307947 */ /* 0x000fea000383ffff */
.L_x_7141:
[----:B0-----:R0:W1:Y:S02]  /*243a0*/  SYNCS.PHASECHK.TRANS64.TRYWAIT P0, [R11+URZ+0x28820], R7 ;  /* 0x028820070b0075a7 */ /* 0x001064000800017f */
[----:B-1----:R-:W-:Y:S05]  /*243b0*/  @!P0 NANOSLEEP.SYNCS 0x989680 ;  /* 0x009896800000895d */ /* 0x002fea0003900000 */
[----:B------:R-:W1:Y:S02]  /*243c0*/  @!P0 SYNCS.PHASECHK.TRANS64 P0, [R11+URZ+0x28820], R7 ;  /* 0x028820070b0085a7 */ /* 0x000e64000800007f */
[----:B-1----:R-:W-:Y:S05]  /*243d0*/  @!P0 BRA `(.L_x_7141) ;  /* 0xfffffffc00f08947 */ /* 0x002fea000383ffff */
[----:B------:R-:W-:Y:S05]  /*243e0*/  BRA `(.L_x_7351) ;  /* 0xffffff98004c7947 */ /* 0x000fea000383ffff */
.L_x_7144:
[----:B0-----:R0:W1:Y:S02]  /*243f0*/  SYNCS.PHASECHK.TRANS64.TRYWAIT P0, [R7+URZ+0x288a0], R9 ;  /* 0x0288a009070075a7 */ /* 0x001064000800017f */
[----:B-1----:R-:W-:Y:S05]  /*24400*/  @!P0 NANOSLEEP.SYNCS 0x989680 ;  /* 0x009896800000895d */ /* 0x002fea0003900000 */
[----:B------:R-:W1:Y:S02]  /*24410*/  @!P0 SYNCS.PHASECHK.TRANS64 P0, [R7+URZ+0x288a0], R9 ;  /* 0x0288a009070085a7 */ /* 0x000e64000800007f */
[----:B-1----:R-:W-:Y:S05]  /*24420*/  @!P0 BRA `(.L_x_7144) ;  /* 0xfffffffc00f08947 */ /* 0x002fea000383ffff */
[----:B------:R-:W-:Y:S05]  /*24430*/  BRA `(.L_x_7352) ;  /* 0xffffff98005c7947 */ /* 0x000fea000383ffff */
.L_x_7146:
[----:B-1----:R1:W2:Y:S02]  /*24440*/  SYNCS.PHASECHK.TRANS64.TRYWAIT P0, [R7+URZ+0x288c0], R9 ;  /* 0x0288c009070075a7 */ /* 0x0022a4000800017f */
[----:B--2---:R-:W-:Y:S05]  /*24450*/  @!P0 NANOSLEEP.SYNCS 0x989680 ;  /* 0x009896800000895d */ /* 0x004fea0003900000 */
[----:B------:R-:W2:Y:S02]  /*24460*/  @!P0 SYNCS.PHASECHK.TRANS64 P0, [R7+URZ+0x288c0], R9 ;  /* 0x0288c009070085a7 */ /* 0x000ea4000800007f */
[----:B--2---:R-:W-:Y:S05]  /*24470*/  @!P0 BRA `(.L_x_7146) ;  /* 0xfffffffc00f08947 */ /* 0x004fea000383ffff */
[----:B------:R-:W-:Y:S05]  /*24480*/  BRA `(.L_x_7353) ;  /* 0xffffff9800d47947 */ /* 0x000fea000383ffff */
.L_x_7150:
[----:B0-----:R0:W1:Y:S02]  /*24490*/  SYNCS.PHASECHK.TRANS64.TRYWAIT P0, [R7+URZ+0x288a0], R8 ;  /* 0x0288a008070075a7 */ /* 0x001064000800017f */
[----:B-1----:R-:W-:Y:S05]  /*244a0*/  @!P0 NANOSLEEP.SYNCS 0x989680 ;  /* 0x009896800000895d */ /* 0x002fea0003900000 */
[----:B------:R-:W1:Y:S02]  /*244b0*/  @!P0 SYNCS.PHASECHK.TRANS64 P0, [R7+URZ+0x288a0], R8 ;  /* 0x0288a008070085a7 */ /* 0x000e64000800007f */
[----:B-1----:R-:W-:Y:S05]  /*244c0*/  @!P0 BRA `(.L_x_7150) ;  /* 0xfffffffc00f08947 */ /* 0x002fea000383ffff */
[----:B------:R-:W-:Y:S05]  /*244d0*/  BRA `(.L_x_7354) ;  /* 0xffffff9c00947947 */ /* 0x000fea000383ffff */
.L_x_7152:
[----:B-1----:R1:W2:Y:S02]  /*244e0*/  SYNCS.PHASECHK.TRANS64.TRYWAIT P1, [R7+URZ+0x288c0], R8 ;  /* 0x0288c008070075a7 */ /* 0x0022a4000802017f */
[----:B--2---:R-:W-:Y:S05]  /*244f0*/  @!P1 NANOSLEEP.SYNCS 0x989680 ;  /* 0x009896800000995d */ /* 0x004fea0003900000 */
[----:B------:R-:W2:Y:S02]  /*24500*/  @!P1 SYNCS.PHASECHK.TRANS64 P1, [R7+URZ+0x288c0], R8 ;  /* 0x0288c008070095a7 */ /* 0x000ea4000802007f */
[----:B--2---:R-:W-:Y:S05]  /*24510*/  @!P1 BRA `(.L_x_7152) ;  /* 0xfffffffc00f09947 */ /* 0x004fea000383ffff */
[----:B------:R-:W-:Y:S05]  /*24520*/  BRA `(.L_x_7355) ;  /* 0xffffffa000087947 */ /* 0x000fea000383ffff */
.L_x_7171:
        /* <DEDUP_REMOVED lines=11> */
.L_x_7357:
[----:B------:R-:W-:Y:S05]  /*245e0*/  BSYNC B0 ;  /* 0x0000000000007941 */ /* 0x000fea0003800000 */
.L_x_7356:
[----:B------:R-:W-:Y:S05]  /*245f0*/  BRA `(.L_x_7358) ;  /* 0xffffffac00887947 */ /* 0x000fea000383ffff */
.L_x_7172:
[----:B------:R-:W-:Y:S01]  /*24600*/  BSSY B0, `(.L_x_7359) ;  /* 0x0000006000007945 */ /* 0x000fe20003800000 */
[----:B------:R-:W-:-:S07]  /*24610*/  IMAD.MOV.U32 R15, RZ, RZ, -0x1 ;  /* 0xffffffffff0f7424 */ /* 0x000fce00078e00ff */
[----:B------:R-:W-:Y:S05]  /*24620*/  WARPSYNC.COLLECTIVE R15, `(.L_x_7360) ;  /* 0x000000000f0c7348 */ /* 0x000fea0003c00000 */
[----:B------:R-:W-:Y:S02]  /*24630*/  ELECT P6, UR62, PT ;  /* 0x00000000003e782f */ /* 0x000fe400038c0000 */
[----:B------:R-:W-:Y:S01]  /*24640*/  MOV R14, UR62 ;  /* 0x0000003e000e7c02 */ /* 0x000fe20008000f00 */
[----:B------:R-:W-:Y:S10]  /*24650*/  ENDCOLLECTIVE ;  /* 0x000000000000791b */ /* 0x000ff40003800000 */
.L_x_7360:
[----:B------:R-:W-:Y:S05]  /*24660*/  BSYNC B0 ;  /* 0x0000000000007941 */ /* 0x000fea0003800000 */
.L_x_7359:
[----:B------:R-:W-:Y:S05]  /*24670*/  BRA `(.L_x_7361) ;  /* 0xffffffac00787947 */ /* 0x000fea000383ffff */
.L_x_7175:
[----:B0-----:R0:W1:Y:S02]  /*24680*/  SYNCS.PHASECHK.TRANS64.TRYWAIT P0, [R7+URZ+0x28840], R10 ;  /* 0x0288400a070075a7 */ /* 0x001064000800017f */
[----:B-1----:R-:W-:Y:S05]  /*24690*/  @!P0 NANOSLEEP.SYNCS 0x989680 ;  /* 0x009896800000895d */ /* 0x002fea0003900000 */
[----:B------:R-:W1:Y:S02]  /*246a0*/  @!P0 SYNCS.PHASECHK.TRANS64 P0, [R7+URZ+0x28840], R10 ;  /* 0x0288400a070085a7 */ /* 0x000e64000800007f */
[----:B-1----:R-:W-:Y:S05]  /*246b0*/  @!P0 BRA `(.L_x_7175) ;  /* 0xfffffffc00f08947 */ /* 0x002fea000383ffff */
[----:B------:R-:W-:Y:S05]  /*246c0*/  BRA `(.L_x_7362) ;  /* 0xffffffac00dc7947 */ /* 0x000fea000383ffff */
.L_x_7178:
        /* <DEDUP_REMOVED lines=8> */
.L_x_7186:
[----:B0-----:R0:W1:Y:S02]  /*24750*/  SYNCS.PHASECHK.TRANS64.TRYWAIT P0, [R3+URZ+0x28840], R8 ;  /* 0x02884008030075a7 */ /* 0x001064000800017f */
[----:B-1----:R-:W-:Y:S05]  /*24760*/  @!P0 NANOSLEEP.SYNCS 0x989680 ;  /* 0x009896800000895d */ /* 0x002fea0003900000 */
[----:B------:R-:W1:Y:S02]  /*24770*/  @!P0 SYNCS.PHASECHK.TRANS64 P0, [R3+URZ+0x28840], R8 ;  /* 0x02884008030085a7 */ /* 0x000e64000800007f */
[----:B-1----:R-:W-:Y:S05]  /*24780*/  @!P0 BRA `(.L_x_7186) ;  /* 0xfffffffc00f08947 */ /* 0x002fea000383ffff */
[----:B------:R-:W-:Y:S05]  /*24790*/  BRA `(.L_x_7364) ;  /* 0xffffffb400ac7947 */ /* 0x000fea000383ffff */
.L_x_7188:
[----:B0-----:R0:W1:Y:S02]  /*247a0*/  SYNCS.PHASECHK.TRANS64.TRYWAIT P0, [R3+URZ+0x28860], R8 ;  /* 0x02886008030075a7 */ /* 0x001064000800017f */
[----:B-1----:R-:W-:Y:S05]  /*247b0*/  @!P0 NANOSLEEP.SYNCS 0x989680 ;  /* 0x009896800000895d */ /* 0x002fea0003900000 */
[----:B------:R-:W1:Y:S02]  /*247c0*/  @!P0 SYNCS.PHASECHK.TRANS64 P0, [R3+URZ+0x28860], R8 ;  /* 0x02886008030085a7 */ /* 0x000e64000800007f */
[----:B-1----:R-:W-:Y:S05]  /*247d0*/  @!P0 BRA `(.L_x_7188) ;  /* 0xfffffffc00f08947 */ /* 0x002fea000383ffff */
[----:B------:R-:W-:Y:S05]  /*247e0*/  BRA `(.L_x_7365) ;  /* 0xffffffb800447947 */ /* 0x000fea000383ffff */
.L_x_7194:
[----:B-1----:R1:W2:Y:S02]  /*247f0*/  SYNCS.PHASECHK.TRANS64.TRYWAIT P0, [R2+URZ+0x28840], R3 ;  /* 0x02884003020075a7 */ /* 0x0022a4000800017f */
[----:B--2---:R-:W-:Y:S05]  /*24800*/  @!P0 NANOSLEEP.SYNCS 0x989680 ;  /* 0x009896800000895d */ /* 0x004fea0003900000 */
[----:B------:R-:W2:Y:S02]  /*24810*/  @!P0 SYNCS.PHASECHK.TRANS64 P0, [R2+URZ+0x28840], R3 ;  /* 0x02884003020085a7 */ /* 0x000ea4000800007f */
[----:B--2---:R-:W-:Y:S05]  /*24820*/  @!P0 BRA `(.L_x_7194) ;  /* 0xfffffffc00f08947 */ /* 0x004fea000383ffff */
[----:B------:R-:W-:Y:S05]  /*24830*/  BRA `(.L_x_7366) ;  /* 0xffffffbc00a87947 */ /* 0x000fea000383ffff */
.L_x_7196:
[----:B0-----:R0:W1:Y:S02]  /*24840*/  SYNCS.PHASECHK.TRANS64.TRYWAIT P0, [R2+URZ+0x28860], R3 ;  /* 0x02886003020075a7 */ /* 0x001064000800017f */
[----:B-1----:R-:W-:Y:S05]  /*24850*/  @!P0 NANOSLEEP.SYNCS 0x989680 ;  /* 0x009896800000895d */ /* 0x002fea0003900000 */
[----:B------:R-:W1:Y:S02]  /*24860*/  @!P0 SYNCS.PHASECHK.TRANS64 P0, [R2+URZ+0x28860], R3 ;  /* 0x02886003020085a7 */ /* 0x000e64000800007f */
[----:B-1----:R-:W-:Y:S05]  /*24870*/  @!P0 BRA `(.L_x_7196) ;  /* 0xfffffffc00f08947 */ /* 0x002fea000383ffff */
[----:B------:R-:W-:Y:S05]  /*24880*/  BRA `(.L_x_7367) ;  /* 0xffffffc000407947 */ /* 0x000fea000383ffff */
.L_x_7202:
[----:B--2---:R2:W3:Y:S02]  /*24890*/  SYNCS.PHASECHK.TRANS64.TRYWAIT P0, [R2+URZ+0x28840], R3 ;  /* 0x02884003020075a7 */ /* 0x0044e4000800017f */
[----:B---3--:R-:W-:Y:S05]  /*248a0*/  @!P0 NANOSLEEP.SYNCS 0x989680 ;  /* 0x009896800000895d */ /* 0x008fea0003900000 */
[----:B------:R-:W3:Y:S02]  /*248b0*/  @!P0 SYNCS.PHASECHK.TRANS64 P0, [R2+URZ+0x28840], R3 ;  /* 0x02884003020085a7 */ /* 0x000ee4000800007f */
[----:B---3--:R-:W-:Y:S05]  /*248c0*/  @!P0 BRA `(.L_x_7202) ;  /* 0xfffffffc00f08947 */ /* 0x008fea000383ffff */
[----:B------:R-:W-:Y:S05]  /*248d0*/  BRA `(.L_x_7368) ;  /* 0xffffffc400787947 */ /* 0x000fea000383ffff */
.L_x_7204:
[----:B0-----:R0:W1:Y:S02]  /*248e0*/  SYNCS.PHASECHK.TRANS64.TRYWAIT P0, [R2+URZ+0x28860], R9 ;  /* 0x02886009020075a7 */ /* 0x001064000800017f */
[----:B-1----:R-:W-:Y:S05]  /*248f0*/  @!P0 NANOSLEEP.SYNCS 0x989680 ;  /* 0x009896800000895d */ /* 0x002fea0003900000 */
[----:B------:R-:W1:Y:S02]  /*24900*/  @!P0 SYNCS.PHASECHK.TRANS64 P0, [R2+URZ+0x28860], R9 ;  /* 0x02886009020085a7 */ /* 0x000e64000800007f */
[----:B-1----:R-:W-:Y:S05]  /*24910*/  @!P0 BRA `(.L_x_7204) ;  /* 0xfffffffc00f08947 */ /* 0x002fea000383ffff */
[----:B------:R-:W-:Y:S05]  /*24920*/  BRA `(.L_x_7369) ;  /* 0xffffffc8000c7947 */ /* 0x000fea000383ffff */
.L_x_7212:
[----:B-1----:R1:W2:Y:S02]  /*24930*/  SYNCS.PHASECHK.TRANS64.TRYWAIT P0, [R3+URZ+0x28860], R2 ;  /* 0x02886002030075a7 */ /* 0x0022a4000800017f */
[----:B--2---:R-:W-:Y:S05]  /*24940*/  @!P0 NANOSLEEP.SYNCS 0x989680 ;  /* 0x009896800000895d */ /* 0x004fea0003900000 */
[----:B------:R-:W2:Y:S02]  /*24950*/  @!P0 SYNCS.PHASECHK.TRANS64 P0, [R3+URZ+0x28860], R2 ;  /* 0x02886002030085a7 */ /* 0x000ea4000800007f */
[----:B--2---:R-:W-:Y:S05]  /*24960*/  @!P0 BRA `(.L_x_7212) ;  /* 0xfffffffc00f08947 */ /* 0x004fea000383ffff */
[----:B------:R-:W-:Y:S05]  /*24970*/  BRA `(.L_x_7370) ;  /* 0xffffffcc002c7947 */ /* 0x000fea000383ffff */
.L_x_7215:
[----:B------:R-:W-:Y:S01]  /*24980*/  BSSY B0, `(.L_x_7371) ;  /* 0x0000008000007945 */ /* 0x000fe20003800000 */
[----:B------:R-:W-:Y:S02]  /*24990*/  IMAD.MOV.U32 R13, RZ, RZ, R16 ;  /* 0x000000ffff0d7224 */ /* 0x000fe400078e0010 */
[----:B------:R-:W-:Y:S02]  /*249a0*/  IMAD.MOV.U32 R12, RZ, RZ, RZ ;  /* 0x000000ffff0c7224 */ /* 0x000fe400078e00ff */
[----:B0-----:R-:W-:Y:S02]  /*249b0*/  IMAD.MOV.U32 R11, RZ, RZ, 0x1f ;  /* 0x0000001fff0b7424 */ /* 0x001fe400078e00ff */
[----:B------:R-:W-:-:S07]  /*249c0*/  IMAD.MOV.U32 R15, RZ, RZ, -0x1 ;  /* 0xffffffffff0f7424 */ /* 0x000fce00078e00ff */
[----:B-123--:R-:W-:Y:S05]  /*249d0*/  WARPSYNC.COLLECTIVE R15, `(.L_x_7372) ;  /* 0x000000000f087348 */ /* 0x00efea0003c00000 */
[----:B------:R0:W4:Y:S02]  /*249e0*/  SHFL.IDX P6, R14, R13, R12, R11 ;  /* 0x0000000c0d0e7389 */ /* 0x00012400000c000b */
[----:B01234-:R-:W-:Y:S01]  /*249f0*/  ENDCOLLECTIVE ;  /* 0x000000000000791b */ /* 0x01ffe20003800000 */
.L_x_7372:
[----:B------:R-:W-:Y:S05]  /*24a00*/  BSYNC B0 ;  /* 0x0000000000007941 */ /* 0x000fea0003800000 */
.L_x_7371:
        /* <DEDUP_REMOVED lines=8> */
.L_x_7373:
[----:B------:R-:W-:Y:S01]  /*24a90*/  IMAD.MOV.U32 R16, RZ, RZ, R14 ;  /* 0x000000ffff107224 */ /* 0x000fe200078e000e */
[----:B------:R-:W-:Y:S06]  /*24aa0*/  BRA `(.L_x_7374) ;  /* 0xffffffcc00c07947 */ /* 0x000fec000383ffff */
.L_x_7218:
        /* <DEDUP_REMOVED lines=8> */
.L_x_7376:
[----:B------:R-:W-:Y:S05]  /*24b30*/  BSYNC B0 ;  /* 0x0000000000007941 */ /* 0x000fea0003800000 */
.L_x_7375:
        /* <DEDUP_REMOVED lines=10> */
.L_x_7377:
        /* <DEDUP_REMOVED lines=8> */
.L_x_7378:
        /* <DEDUP_REMOVED lines=8> */
.L_x_7379:
        /* <DEDUP_REMOVED lines=8> */
.L_x_7380:
        /* <DEDUP_REMOVED lines=8> */
.L_x_7381:
[----:B------:R-:W-:Y:S05]  /*24de0*/  BRA `(.L_x_7382) ;  /* 0xffffffcc00847947 */ /* 0x000fea000383ffff */
.L_x_7223:
[----:B------:R-:W-:Y:S01]  /*24df0*/  BSSY B0, `(.L_x_7383) ;  /* 0x0000008000007945 */ /* 0x000fe20003800000 */
[----:B-----5:R-:W-:Y:S02]  /*24e00*/  IMAD.MOV.U32 R13, RZ, RZ, R17 ;  /* 0x000000ffff0d7224 */ /* 0x020fe400078e0011 */
[----:B------:R-:W-:Y:S02]  /*24e10*/  IMAD.MOV.U32 R12, RZ, RZ, 0x1 ;  /* 0x00000001ff0c7424 */ /* 0x000fe400078e00ff */
[----:B------:R-:W-:Y:S02]  /*24e20*/  IMAD.MOV.U32 R11, RZ, RZ, RZ ;  /* 0x000000ffff0b7224 */ /* 0x000fe400078e00ff */
[----:B------:R-:W-:-:S07]  /*24e30*/  IMAD.MOV.U32 R15, RZ, RZ, -0x1 ;  /* 0xffffffffff0f7424 */ /* 0x000fce00078e00ff */
[----:B01----:R-:W-:Y:S05]  /*24e40*/  WARPSYNC.COLLECTIVE R15, `(.L_x_7384) ;  /* 0x000000000f087348 */ /* 0x003fea0003c00000 */
[----:B------:R2:W3:Y:S02]  /*24e50*/  SHFL.UP P6, R14, R13, R12, R11 ;  /* 0x0400000c0d0e7389 */ /* 0x0004e400000c000b */
[----:B0123--:R-:W-:Y:S01]  /*24e60*/  ENDCOLLECTIVE ;  /* 0x000000000000791b */ /* 0x00ffe20003800000 */
.L_x_7384:
[----:B------:R-:W-:Y:S05]  /*24e70*/  BSYNC B0 ;  /* 0x0000000000007941 */ /* 0x000fea0003800000 */
.L_x_7383:
        /* <DEDUP_REMOVED lines=10> */
.L_x_7385:
        /* <DEDUP_REMOVED lines=8> */
.L_x_7386:
        /* <DEDUP_REMOVED lines=8> */
.L_x_7387:
        /* <DEDUP_REMOVED lines=8> */
.L_x_7388:
        /* <DEDUP_REMOVED lines=8> */
.L_x_7389:
[----:B------:R-:W-:Y:S05]  /*25120*/  BRA `(.L_x_7390) ;  /* 0xffffffcc00687947 */ /* 0x000fea000383ffff */
.L_x_7225:
[----:B------:R-:W-:Y:S01]  /*25130*/  BSSY B0, `(.L_x_7391) ;  /* 0x0000006000007945 */ /* 0x000fe20003800000 */
[----:B------:R-:W-:Y:S01]  /*25140*/  PLOP3.LUT P6, PT, P6, PT, PT, 0x8, 0x0 ;  /* 0x000000000000781c */ /* 0x000fe200037ce170 */
[----:B------:R-:W-:-:S12]  /*25150*/  IMAD.MOV.U32 R15, RZ, RZ, -0x1 ;  /* 0xffffffffff0f7424 */ /* 0x000fd800078e00ff */
[----:B0-----:R-:W-:Y:S05]  /*25160*/  WARPSYNC.COLLECTIVE R15, `(.L_x_7392) ;  /* 0x000000000f087348 */ /* 0x001fea0003c00000 */
[----:B------:R-:W-:Y:S01]  /*25170*/  VOTE.ANY R14, PT, P6 ;  /* 0x00000000000e7806 */ /* 0x000fe200030e0100 */
[----:B0-----:R-:W-:Y:S06]  /*25180*/  ENDCOLLECTIVE ;  /* 0x000000000000791b */ /* 0x001fec0003800000 */
.L_x_7392:
[----:B------:R-:W-:Y:S05]  /*25190*/  BSYNC B0 ;  /* 0x0000000000007941 */ /* 0x000fea0003800000 */
.L_x_7391:
        /* <DEDUP_REMOVED lines=9> */
.L_x_7393:
[----:B------:R-:W-:Y:S01]  /*25230*/  IMAD.MOV.U32 R17, RZ, RZ, R14 ;  /* 0x000000ffff117224 */ /* 0x000fe200078e000e */
[----:B------:R-:W-:Y:S06]  /*25240*/  BRA `(.L_x_7394) ;  /* 0xffffffcc00587947 */ /* 0x000fec000383ffff */
.L_x_7227:
[----:B------:R-:W-:Y:S01]  /*25250*/  BSSY B0, `(.L_x_7395) ;  /* 0x0000007000007945 */ /* 0x000fe20003800000 */
[----:B------:R-:W-:Y:S02]  /*25260*/  IMAD.MOV.U32 R13, RZ, RZ, R2 ;  /* 0x000000ffff0d7224 */ /* 0x000fe400078e0002 */
[----:B------:R-:W-:Y:S02]  /*25270*/  IMAD.MOV.U32 R11, RZ, RZ, 0x1f ;  /* 0x0000001fff0b7424 */ /* 0x000fe400078e00ff */
[----:B------:R-:W-:-:S07]  /*25280*/  IMAD.MOV.U32 R15, RZ, RZ, -0x1 ;  /* 0xffffffffff0f7424 */ /* 0x000fce00078e00ff */
[----:B012---:R-:W-:Y:S05]  /*25290*/  WARPSYNC.COLLECTIVE R15, `(.L_x_7396) ;  /* 0x000000000f087348 */ /* 0x007fea0003c00000 */
[----:B------:R3:W4:Y:S02]  /*252a0*/  SHFL.IDX P6, R14, R13, R12, R11 ;  /* 0x0000000c0d0e7389 */ /* 0x00072400000c000b */
[----:B01234-:R-:W-:Y:S01]  /*252b0*/  ENDCOLLECTIVE ;  /* 0x000000000000791b */ /* 0x01ffe20003800000 */
.L_x_7396:
[----:B------:R-:W-:Y:S05]  /*252c0*/  BSYNC B0 ;  /* 0x0000000000007941 */ /* 0x000fea0003800000 */
.L_x_7395:
[----:B------:R-:W-:Y:S01]  /*252d0*/  IMAD.MOV.U32 R7, RZ, RZ, R14 ;  /* 0x000000ffff077224 */ /* 0x000fe200078e000e */
[----:B------:R-:W-:Y:S06]  /*252e0*/  BRA `(.L_x_7226) ;  /* 0xffffffcc004c7947 */ /* 0x000fec000383ffff */
.L_x_7231:
[----:B-1----:R1:W2:Y:S02]  /*252f0*/  SYNCS.PHASECHK.TRANS64.TRYWAIT P0, [R0+URZ+0x28820], R3 ;  /* 0x02882003000075a7 */ /* 0x0022a4000800017f */
[----:B--2---:R-:W-:Y:S05]  /*25300*/  @!P0 NANOSLEEP.SYNCS 0x989680 ;  /* 0x009896800000895d */ /* 0x004fea0003900000 */
[----:B------:R-:W2:Y:S02]  /*25310*/  @!P0 SYNCS.PHASECHK.TRANS64 P0, [R0+URZ+0x28820], R3 ;  /* 0x02882003000085a7 */ /* 0x000ea4000800007f */
[----:B--2---:R-:W-:Y:S05]  /*25320*/  @!P0 BRA `(.L_x_7231) ;  /* 0xfffffffc00f08947 */ /* 0x004fea000383ffff */
[----:B------:R-:W-:Y:S05]  /*25330*/  BRA `(.L_x_7397) ;  /* 0xffffffd000c07947 */ /* 0x000fea000383ffff */
.L_x_7232:
        /* <DEDUP_REMOVED lines=11> */
.L_x_7399:
[----:B------:R-:W-:Y:S05]  /*253f0*/  BSYNC B0 ;  /* 0x0000000000007941 */ /* 0x000fea0003800000 */
.L_x_7398:
[----:B------:R-:W-:Y:S05]  /*25400*/  BRA `(.L_x_7400) ;  /* 0xffffffd000a87947 */ /* 0x000fea000383ffff */
.L_x_7233:
[----:B------:R-:W-:Y:S01]  /*25410*/  BSSY B0, `(.L_x_7401) ;  /* 0x0000006000007945 */ /* 0x000fe20003800000 */
[----:B------:R-:W-:-:S07]  /*25420*/  IMAD.MOV.U32 R15, RZ, RZ, -0x1 ;  /* 0xffffffffff0f7424 */ /* 0x000fce00078e00ff */
[----:B012---:R-:W-:Y:S05]  /*25430*/  WARPSYNC.COLLECTIVE R15, `(.L_x_7402) ;  /* 0x000000000f0c7348 */ /* 0x007fea0003c00000 */
[----:B------:R-:W-:Y:S02]  /*25440*/  ELECT P6, UR62, PT ;  /* 0x00000000003e782f */ /* 0x000fe400038c0000 */
[----:B------:R-:W-:Y:S01]  /*25450*/  MOV R14, UR62 ;  /* 0x0000003e000e7c02 */ /* 0x000fe20008000f00 */
[----:B012---:R-:W-:Y:S10]  /*25460*/  ENDCOLLECTIVE ;  /* 0x000000000000791b */ /* 0x007ff40003800000 */
.L_x_7402:
[----:B------:R-:W-:Y:S05]  /*25470*/  BSYNC B0 ;  /* 0x0000000000007941 */ /* 0x000fea0003800000 */
.L_x_7401:
[----:B------:R-:W-:Y:S05]  /*25480*/  BRA `(.L_x_7403) ;  /* 0xffffffd0009c7947 */ /* 0x000fea000383ffff */
.L_x_7235:
[----:B-1----:R1:W2:Y:S02]  /*25490*/  SYNCS.PHASECHK.TRANS64.TRYWAIT P0, [R6+URZ], R5 ;  /* 0x00000005060075a7 */ /* 0x0022a4000800017f */
[----:B--2---:R-:W-:Y:S05]  /*254a0*/  @!P0 NANOSLEEP.SYNCS 0x989680 ;  /* 0x009896800000895d */ /* 0x004fea0003900000 */
[----:B------:R-:W2:Y:S02]  /*254b0*/  @!P0 SYNCS.PHASECHK.TRANS64 P0, [R6+URZ], R5 ;  /* 0x00000005060085a7 */ /* 0x000ea4000800007f */
[----:B--2---:R-:W-:Y:S05]  /*254c0*/  @!P0 BRA `(.L_x_7235) ;  /* 0xfffffffc00f08947 */ /* 0x004fea000383ffff */
[----:B------:R-:W-:Y:S05]  /*254d0*/  BRA `(.L_x_7404) ;  /* 0xffffffd000d87947 */ /* 0x000fea000383ffff */
.L_x_7236:
[----:B--2---:R2:W3:Y:S02]  /*254e0*/  SYNCS.PHASECHK.TRANS64.TRYWAIT P0, [R7+URZ], R2 ;  /* 0x00000002070075a7 */ /* 0x0044e4000800017f */
[----:B---3--:R-:W-:Y:S05]  /*254f0*/  @!P0 NANOSLEEP.SYNCS 0x989680 ;  /* 0x009896800000895d */ /* 0x008fea0003900000 */
[----:B------:R-:W3:Y:S02]  /*25500*/  @!P0 SYNCS.PHASECHK.TRANS64 P0, [R7+URZ], R2 ;  /* 0x00000002070085a7 */ /* 0x000ee4000800007f */
[----:B---3--:R-:W-:Y:S05]  /*25510*/  @!P0 BRA `(.L_x_7236) ;  /* 0xfffffffc00f08947 */ /* 0x008fea000383ffff */
[----:B------:R-:W-:Y:S05]  /*25520*/  BRA `(.L_x_7405) ;  /* 0xffffffd000cc7947 */ /* 0x000fea000383ffff */
.L_x_7238:
[----:B---3--:R3:W4:Y:S02]  /*25530*/  SYNCS.PHASECHK.TRANS64.TRYWAIT P0, [R4+URZ], R5 ;  /* 0x00000005040075a7 */ /* 0x008724000800017f */
[----:B----4-:R-:W-:Y:S05]  /*25540*/  @!P0 NANOSLEEP.SYNCS 0x989680 ;  /* 0x009896800000895d */ /* 0x010fea0003900000 */
[----:B------:R-:W4:Y:S02]  /*25550*/  @!P0 SYNCS.PHASECHK.TRANS64 P0, [R4+URZ], R5 ;  /* 0x00000005040085a7 */ /* 0x000f24000800007f */
[----:B----4-:R-:W-:Y:S05]  /*25560*/  @!P0 BRA `(.L_x_7238) ;  /* 0xfffffffc00f08947 */ /* 0x010fea000383ffff */
[----:B------:R-:W-:Y:S05]  /*25570*/  BRA `(.L_x_7406) ;  /* 0xffffffd000d47947 */ /* 0x000fea000383ffff */
.L_x_7407:
        /* <DEDUP_REMOVED lines=16> */
.L_x_12775:


//--------------------- .text._ZN7cutlass13device_kernelIN5flash11enable_sm90INS1_16FlashAttnFwdSm90INS1_25CollectiveMainloopFwdSm90ILi2EN4cute5tupleIJNS5_1CILi1EEES8_S8_EEENS6_IJNS7_ILi128EEESA_SA_EEELi128ENS_6half_tEfNS_4arch4Sm90ELb1ELb0ELb0ELb0ELb0ELb0ELb0ELb1ELb1ELb0ELb0ELb0EEENS1_21CollectiveEpilogueFwdISB_S9_SC_SE_Li256ELb0ELb0ELb0ELb0EEENS1_30DynamicPersistentTileSchedulerILi256ELi32ELb0ELb0ELb1EEEEEEEEEvNT_6ParamsE --------------------------
	.section	.text._ZN7cutlass13device_kernelIN5flash11enable_sm90INS1_16FlashAttnFwdSm90INS1_25CollectiveMainloopFwdSm90ILi2EN4cute5tupleIJNS5_1CILi1EEES8_S8_EEENS6_IJNS7_ILi128EEESA_SA_EEELi128ENS_6half_tEfNS_4arch4Sm90ELb1ELb0ELb0ELb0ELb0ELb0ELb0ELb1ELb1ELb0ELb0ELb0EEENS1_21CollectiveEpilogueFwdISB_S9_SC_SE_Li256ELb0ELb0ELb0ELb0EEENS1_30DynamicPersistentTileSchedulerILi256ELi32ELb0ELb0ELb1EEEEEEEEEvNT_6ParamsE,"ax",@progbits
	.align	128
.text._ZN7cutlass13device_kernelIN5flash11enable_sm90INS1_16FlashAttnFwdSm90INS1_25CollectiveMainloopFwdSm90ILi2EN4cute5tupleIJNS5_1CILi1EEES8_S8_EEENS6_IJNS7_ILi128EEESA_SA_EEELi128ENS_6half_tEfNS_4arch4Sm90ELb1ELb0ELb0ELb0ELb0ELb0ELb0ELb1ELb1ELb0ELb0ELb0EEENS1_21CollectiveEpilogueFwdISB_S9_SC_SE_Li256ELb0ELb0ELb0ELb0EEENS1_30DynamicPersistentTileSchedulerILi256ELi32ELb0ELb0ELb1EEEEEEEEEvNT_6ParamsE:
        .type           _ZN7cutlass13device_kernelIN5flash11enable_sm90INS1_16FlashAttnFwdSm90INS1_25CollectiveMainloopFwdSm90ILi2EN4cute5tupleIJNS5_1CILi1EEES8_S8_EEENS6_IJNS7_ILi128EEESA_SA_EEELi128ENS_6half_tEfNS_4arch4Sm90ELb1ELb0ELb0ELb0ELb0ELb0ELb0ELb1ELb1ELb0ELb0ELb0EEENS1_21CollectiveEpilogueFwdISB_S9_SC_SE_Li256ELb0ELb0ELb0ELb0EEENS1_30DynamicPersistentTileSchedulerILi256ELi32ELb0ELb0ELb1EEEEEEEEEvNT_6ParamsE,@function
        .size           _ZN7cutlass13device_kernelIN5flash11enable_sm90INS1_16FlashAttnFwdSm90INS1_25CollectiveMainloopFwdSm90ILi2EN4cute5tupleIJNS5_1CILi1EEES8_S8_EEENS6_IJNS7_ILi128EEESA_SA_EEELi128ENS_6half_tEfNS_4arch4Sm90ELb1ELb0ELb0ELb0ELb0ELb0ELb0ELb1ELb1ELb0ELb0ELb0EEENS1_21CollectiveEpilogueFwdISB_S9_SC_SE_Li256ELb0ELb0ELb0ELb0EEENS1_30DynamicPersistentTileSchedulerILi256ELi32ELb0ELb0ELb1EEEEEEEEEvNT_6ParamsE,(.L_x_12776 - _ZN7cutlass13device_kernelIN5flash11enable_sm90INS1_16FlashAttnFwdSm90INS1_25CollectiveMainloopFwdSm90ILi2EN4cute5tupleIJNS5_1CILi1EEES8_S8_EEENS6_IJNS7_ILi128EEESA_SA_EEELi128ENS_6half_tEfNS_4arch4Sm90ELb1ELb0ELb0ELb0ELb0ELb0ELb0ELb1ELb1ELb0ELb0ELb0EEENS1_21CollectiveEpilogueFwdISB_S9_SC_SE_Li256ELb0ELb0ELb0ELb0EEENS1_30DynamicPersistentTileSchedulerILi256ELi32ELb0ELb0ELb1EEEEEEEEEvNT_6ParamsE)
        .other          _ZN7cutlass13device_kernelIN5flash11enable_sm90INS1_16FlashAttnFwdSm90INS1_25CollectiveMainloopFwdSm90ILi2EN4cute5tupleIJNS5_1CILi1EEES8_S8_EEENS6_IJNS7_ILi128EEESA_SA_EEELi128ENS_6half_tEfNS_4arch4Sm90ELb1ELb0ELb0ELb0ELb0ELb0ELb0ELb1ELb1ELb0ELb0ELb0EEENS1_21CollectiveEpilogueFwdISB_S9_SC_SE_Li256ELb0ELb0ELb0ELb0EEENS1_30DynamicPersistentTileSchedulerILi256ELi32ELb0ELb0ELb1EEEEEEEEEvNT_6ParamsE,@"STO_CUDA_ENTRY STV_DEFAULT"
_ZN7cutlass13device_kernelIN5flash11enable_sm90INS1_16FlashAttnFwdSm90INS1_25CollectiveMainloopFwdSm90ILi2EN4cute5tupleIJNS5_1CILi1EEES8_S8_EEENS6_IJNS7_ILi128EEESA_SA_EEELi128ENS_6half_tEfNS_4arch4Sm90ELb1ELb0ELb0ELb0ELb0ELb0ELb0ELb1ELb1ELb0ELb0ELb0EEENS1_21CollectiveEpilogueFwdISB_S9_SC_SE_Li256ELb0ELb0ELb0ELb0EEENS1_30DynamicPersistentTileSchedulerILi256ELi32ELb0ELb0ELb1EEEEEEEEEvNT_6ParamsE:
        /* <DEDUP_REMOVED lines=23> */
.L_x_7409:
[----:B------:R-:W-:Y:S05]  /*0170*/  BSYNC B0 ;  /* 0x0000000000007941 */ /* 0x000fea0003800000 */
.L_x_7408:
        /* <DEDUP_REMOVED lines=37> */
.L_x_7410:
        /* <DEDUP_REMOVED lines=22> */
.L_x_7411:
        /* <DEDUP_REMOVED lines=18> */
.L_x_7412:
        /* <DEDUP_REMOVED lines=22> */
.L_x_7413:
        /* <DEDUP_REMOVED lines=22> */
.L_x_7414:
[----:B------:R-:W-:Y:S01]  /*0910*/  PLOP3.LUT P0, PT, PT, PT, UP0, 0x80, 0x0 ;  /* 0x000000000000781c */ /* 0x000fe20003f0f008 */
[----:B------:R-:W-:Y:S01]  /*0920*/  UMOV UR60, 0x1 ;  /* 0x00000001003c7882 */ /* 0x000fe20000000000 */
[----:B------:R-:W-:Y:S01]  /*0930*/  NOP ;  /* 0x0000000000007918 */ /* 0x000fe20000000000 */
[----:B------:R-:W-:Y:S01]  /*0940*/  USEL UR60, UR60, 0x2, !UP0 ;  /* 0x000000023c3c7887 */ /* 0x000fe2000c000000 */
[----:B------:R-:W-:Y:S01]  /*0950*/  ULDC.64 UR52, c[0x0][0x208] ;  /* 0x0000820000347ab9 */ /* 0x000fe20000000a00 */
[----:B-123--:R-:W-:Y:S08]  /*0960*/  BAR.SYNC.DEFER_BLOCKING 0x0 ;  /* 0x0000000000007b1d */ /* 0x00eff00000010000 */
[----:B------:R-:W-:Y:S05]  /*0970*/  @!P0 BRA `(.L_x_7415) ;  /* 0x0000009800688947 */ /* 0x000fea0003800000 */
.L_x_7416:
        /* <DEDUP_REMOVED lines=48> */
[----:B------:R-:W-:Y:S01]  /*0c80*/  LOP3.LUT R2, R2, 0x3fffffe, RZ, 0xc0, !PT ;  /* 0x03fffffe02027812 */ /* 0x000fe200078ec0ff */
[----:B------:R-:W-:Y:S01]  /*0c90*/  IMAD.U32 R16, RZ, RZ, UR4 ;  /* 0x00000004ff107e24 */ /* 0x000fe2000f8e00ff */
[----:B------:R-:W-:Y:S01]  /*0ca0*/  LEA.HI R0, R0, R189, RZ, 0x3 ;  /* 0x000000bd00007211 */ /* 0x000fe200078f18ff */
[----:B------:R-:W-:Y:S01]  /*0cb0*/  IMAD.U32 R17, RZ, RZ, UR5 ;  /* 0x00000005ff117e24 */ /* 0x000fe2000f8e00ff */
[----:B------:R-:W-:Y:S01]  /*0cc0*/  LOP3.LUT R9, R9, 0xfffffff8, RZ, 0xc0, !PT ;  /* 0xfffffff809097812 */ /* 0x000fe200078ec0ff */
[----:B------:R-:W-:Y:S01]  /*0cd0*/  IMAD.IADD R22, R187, 0x1, -R2 ;  /* 0x00000001bb167824 */ /* 0x000fe200078e0a02 */
[----:B------:R-:W-:Y:S01]  /*0ce0*/  LEA.HI R7, R7, R186, RZ, 0x5 ;  /* 0x000000ba07077211 */ /* 0x000fe200078f28ff */
[----:B------:R-:W-:Y:S01]  /*0cf0*/  IMAD.SHL.U32 R3, R3, 0x8, RZ ;  /* 0x0000000803037824 */ /* 0x000fe200078e00ff */
[----:B------:R-:W-:Y:S01]  /*0d00*/  LOP3.LUT R2, R0, 0x1ffffff8, RZ, 0xc0, !PT ;  /* 0x1ffffff800027812 */ /* 0x000fe200078ec0ff */
[----:B------:R-:W-:Y:S01]  /*0d10*/  IMAD.IADD R4, R4, 0x1, -R9 ;  /* 0x0000000104047824 */ /* 0x000fe200078e0a09 */
[----:B------:R-:W-:Y:S01]  /*0d20*/  SHF.R.S32.HI R7, RZ, 0x5, R7 ;  /* 0x00000005ff077819 */ /* 0x000fe20000011407 */
[----:B------:R-:W-:Y:S01]  /*0d30*/  IMAD.WIDE R16, R3, 0x2, R16 ;  /* 0x0000000203107825 */ /* 0x000fe200078e0210 */
[----:B------:R-:W-:Y:S01]  /*0d40*/  LOP3.LUT R3, R6, 0x7ffffffc, RZ, 0xc0, !PT ;  /* 0x7ffffffc06037812 */ /* 0x000fe200078ec0ff */
[----:B------:R-:W-:Y:S01]  /*0d50*/  UMOV UR4, UR7 ;  /* 0x0000000700047c82 */ /* 0x000fe20008000000 */
[----:B------:R-:W-:Y:S01]  /*0d60*/  SHF.R.S32.HI R184, RZ, 0x3, R0 ;  /* 0x00000003ffb87819 */ /* 0x000fe20000011400 */
[----:B------:R-:W-:-:S02]  /*0d70*/  IMAD.IADD R2, R189, 0x1, -R2 ;  /* 0x00000001bd027824 */ /* 0x000fc400078e0a02 */
[----:B------:R-:W-:Y:S02]  /*0d80*/  IMAD R7, R7, 0x10, R4 ;  /* 0x0000001007077824 */ /* 0x000fe400078e0204 */
[----:B------:R-:W-:Y:S02]  /*0d90*/  IMAD.SHL.U32 R18, R2, 0x8, RZ ;  /* 0x0000000802127824 */ /* 0x000fe400078e00ff */
[----:B------:R-:W-:Y:S02]  /*0da0*/  IMAD R22, R22, 0x40, R7 ;  /* 0x0000004016167824 */ /* 0x000fe400078e0207 */
[----:B------:R-:W-:-:S07]  /*0db0*/  IMAD.IADD R2, R186, 0x1, -R3 ;  /* 0x00000001ba027824 */ /* 0x000fce00078e0a03 */
.L_x_7463:
        /* <DEDUP_REMOVED lines=20> */
.L_x_7417:
[----:B------:R-:W-:Y:S01]  /*0f00*/  ULDC UR6, c[0x0][0xdc4] ;  /* 0x0003710000067ab9 */ /* 0x000fe20000000800 */
[----:B------:R-:W-:Y:S01]  /*0f10*/  UMOV UR46, UR7 ;  /* 0x00000007002e7c82 */ /* 0x000fe20008000000 */
[----:B------:R-:W-:-:S11]  /*0f20*/  UISETP.NE.AND UP0, UPT, UR6, 0x1, UPT ;  /* 0x000000010600788c */ /* 0x000fd6000bf05270 */
[----:B------:R-:W-:Y:S02]  /*0f30*/  @UP0 ULDC.64 UR10, c[0x0][0xdc8] ;  /* 0x00037200000a0ab9 */ /* 0x000fe40000000a00 */
[----:B------:R-:W-:-:S04]  /*0f40*/  UIMAD.WIDE.U32 UR4, UR7, UR10, URZ ;  /* 0x0000000a070472a5 */ /* 0x000fc8000f8e003f */
[----:B------:R-:W-:-:S04]  /*0f50*/  @UP0 USHF.R.U32.HI UR46, URZ, UR11, UR5 ;  /* 0x0000000b3f2e0299 */ /* 0x000fc80008011605 */
[----:B------:R-:W-:-:S12]  /*0f60*/  UIMAD UR4, UR46, UR6, URZ ;  /* 0x000000062e0472a4 */ /* 0x000fd8000f8e023f */
.L_x_7418:
[----:B------:R-:W-:Y:S01]  /*0f70*/  ULOP3.LUT UR5, URZ, UR46, URZ, 0x33, !UPT ;  /* 0x0000002e3f057292 */ /* 0x000fe2000f8e333f */
[----:B------:R-:W-:Y:S01]  /*0f80*/  PLOP3.LUT P0, PT, PT, PT, PT, 0x80, 0x0 ;  /* 0x000000000000781c */ /* 0x000fe20003f0f070 */
[----:B------:R-:W-:Y:S01]  /*0f90*/  ULDC.64 UR10, c[0x0][0x3f8] ;  /* 0x0000fe00000a7ab9 */ /* 0x000fe20000000a00 */
[----:B------:R-:W-:Y:S01]  /*0fa0*/  ULDC UR6, c[0x0][0xdac] ;  /* 0x00036b0000067ab9 */ /* 0x000fe20000000800 */
[----:B------:R-:W-:Y:S01]  /*0fb0*/  UISETP.NE.U32.AND UP0, UPT, UR10, URZ, UPT ;  /* 0x0000003f0a00728c */ /* 0x000fe2000bf05070 */
[----:B------:R-:W-:Y:S01]  /*0fc0*/  IMAD.MOV.U32 R3, RZ, RZ, RZ ;  /* 0x000000ffff037224 */ /* 0x000fe200078e00ff */
[----:B------:R-:W-:Y:S01]  /*0fd0*/  UIADD3 UR5, UR5, UR6, URZ ;  /* 0x0000000605057290 */ /* 0x000fe2000fffe03f */
[----:B------:R-:W-:Y:S01]  /*0fe0*/  CS2R R20, SRZ ;  /* 0x0000000000147805 */ /* 0x000fe2000001ff00 */
[----:B------:R-:W-:Y:S01]  /*0ff0*/  UISETP.NE.AND.EX UP0, UPT, UR11, URZ, UPT, UP0 ;  /* 0x0000003f0b00728c */ /* 0x000fe2000bf05300 */
[----:B------:R-:W-:Y:S01]  /*1000*/  IMAD.MOV.U32 R151, RZ, RZ, RZ ;  /* 0x000000ffff977224 */ /* 0x000fe200078e00ff */
[----:B------:R-:W-:Y:S01]  /*1010*/  USHF.L.U32 UR42, UR5, 0x7, URZ ;  /* 0x00000007052a7899 */ /* 0x000fe2000800063f */
[----:B------:R-:W-:Y:S01]  /*1020*/  IMAD.MOV.U32 R0, RZ, RZ, RZ ;  /* 0x000000ffff007224 */ /* 0x000fe200078e00ff */
[----:B------:R-:W-:Y:S01]  /*1030*/  ULDC UR39, c[0x0][0x404] ;  /* 0x0001010000277ab9 */ /* 0x000fe20000000800 */
[----:B------:R-:W-:Y:S01]  /*1040*/  ULDC UR9, c[0x0][0x288] ;  /* 0x0000a20000097ab9 */ /* 0x000fe20000000800 */
[----:B------:R-:W-:Y:S01]  /*1050*/  UIADD3 UR4, UR7, -UR4, URZ ;  /* 0x8000000407047290 */ /* 0x000fe2000fffe03f */
[----:B------:R-:W-:Y:S01]  /*1060*/  CS2R R30, SRZ ;  /* 0x00000000001e7805 */ /* 0x000fe2000001ff00 */
[----:B------:R-:W-:Y:S01]  /*1070*/  USEL UR39, UR39, 0x1, UP0 ;  /* 0x0000000127277887 */ /* 0x000fe20008000000 */
[----:B------:R-:W-:Y:S01]  /*1080*/  CS2R R32, SRZ ;  /* 0x0000000000207805 */ /* 0x000fe2000001ff00 */
[----:B------:R-:W-:Y:S01]  /*1090*/  UIADD3 UR5, UR42, 0xff, -UR9 ;  /* 0x000000ff2a057890 */ /* 0x000fe2000fffe809 */
[----:B------:R-:W-:Y:S01]  /*10a0*/  CS2R R34, SRZ ;  /* 0x0000000000227805 */ /* 0x000fe2000001ff00 */
[----:B------:R-:W-:Y:S01]  /*10b0*/  ULDC UR10, c[0x0][0xdc4] ;  /* 0x00037100000a7ab9 */ /* 0x000fe20000000800 */
[----:B------:R-:W-:Y:S01]  /*10c0*/  ULDC UR7, c[0x0][0x2e0] ;  /* 0x0000b80000077ab9 */ /* 0x000fe20000000800 */
[----:B------:R-:W-:Y:S01]  /*10d0*/  UIMAD UR10, UR8, UR10, UR4 ;  /* 0x0000000a080a72a4 */ /* 0x000fe2000f8e0204 */
[----:B------:R-:W-:Y:S01]  /*10e0*/  CS2R R36, SRZ ;  /* 0x0000000000247805 */ /* 0x000fe2000001ff00 */
[----:B------:R-:W-:Y:S01]  /*10f0*/  UIMAD UR4, UR39, UR7, 0x7f ;  /* 0x0000007f270474a4 */ /* 0x000fe2000f8e0207 */
[----:B------:R-:W-:Y:S01]  /*1100*/  CS2R R38, SRZ ;  /* 0x0000000000267805 */ /* 0x000fe2000001ff00 */
[----:B------:R-:W-:Y:S01]  /*1110*/  UIMAD UR6, UR39, UR7, UR5 ;  /* 0x00000007270672a4 */ /* 0x000fe2000f8e0205 */
[----:B------:R-:W-:Y:S01]  /*1120*/  CS2R R40, SRZ ;  /* 0x0000000000287805 */ /* 0x000fe2000001ff00 */
[----:B------:R-:W-:Y:S01]  /*1130*/  USHF.R.S32.HI UR5, URZ, 0x1f, UR4 ;  /* 0x0000001f3f057899 */ /* 0x000fe20008011404 */
[----:B------:R-:W-:Y:S01]  /*1140*/  CS2R R42, SRZ ;  /* 0x00000000002a7805 */ /* 0x000fe2000001ff00 */
[----:B------:R-:W-:Y:S01]  /*1150*/  USHF.R.S32.HI UR7, URZ, 0x1f, UR6 ;  /* 0x0000001f3f077899 */ /* 0x000fe20008011406 */
[----:B------:R-:W-:Y:S01]  /*1160*/  CS2R R44, SRZ ;  /* 0x00000000002c7805 */ /* 0x000fe2000001ff00 */
[----:B------:R-:W-:Y:S01]  /*1170*/  ULEA.HI UR5, UR5, UR4, URZ, 0x7 ;  /* 0x0000000405057291 */ /* 0x000fe2000f8f383f */
[----:B------:R-:W-:Y:S01]  /*1180*/  CS2R R46, SRZ ;  /* 0x00000000002e7805 */ /* 0x000fe2000001ff00 */
[----:B------:R-:W-:Y:S01]  /*1190*/  ULEA.HI UR7, UR7, UR6, URZ, 0x7 ;  /* 0x0000000607077291 */ /* 0x000fe2000f8f383f */
[----:B------:R-:W-:Y:S01]  /*11a0*/  CS2R R48, SRZ ;  /* 0x0000000000307805 */ /* 0x000fe2000001ff00 */
[----:B------:R-:W-:Y:S01]  /*11b0*/  USHF.R.S32.HI UR40, URZ, 0x7, UR5 ;  /* 0x000000073f287899 */ /* 0x000fe20008011405 */
[----:B------:R-:W-:Y:S01]  /*11c0*/  CS2R R50, SRZ ;  /* 0x0000000000327805 */ /* 0x000fe2000001ff00 */
[----:B------:R-:W-:Y:S01]  /*11d0*/  USHF.R.S32.HI UR7, URZ, 0x7, UR7 ;  /* 0x000000073f077899 */ /* 0x000fe20008011407 */
[----:B------:R-:W-:Y:S01]  /*11e0*/  CS2R R52, SRZ ;  /* 0x0000000000347805 */ /* 0x000fe2000001ff00 */
[----:B------:R-:W-:Y:S01]  /*11f0*/  ULDC UR43, c[0x0][0xdb8] ;  /* 0x00036e00002b7ab9 */ /* 0x000fe20000000800 */
[----:B------:R-:W-:Y:S01]  /*1200*/  UMOV UR44, UR10 ;  /* 0x0000000a002c7c82 */ /* 0x000fe20008000000 */
[----:B------:R-:W-:Y:S01]  /*1210*/  UISETP.LT.AND UP0, UPT, UR40, UR7, UPT ;  /* 0x000000072800728c */ /* 0x000fe2000bf01270 */
[----:B------:R-:W-:Y:S01]  /*1220*/  CS2R R54, SRZ ;  /* 0x0000000000367805 */ /* 0x000fe2000001ff00 */
[----:B------:R-:W-:Y:S01]  /*1230*/  UISETP.NE.AND UP1, UPT, UR43, 0x1, UPT ;  /* 0x000000012b00788c */ /* 0x000fe2000bf25270 */
[----:B------:R-:W-:Y:S01]  /*1240*/  CS2R R56, SRZ ;  /* 0x0000000000387805 */ /* 0x000fe2000001ff00 */
[----:B------:R-:W-:Y:S01]  /*1250*/  USEL UR40, UR40, UR7, UP0 ;  /* 0x0000000728287287 */ /* 0x000fe20008000000 */
[----:B------:R-:W-:-:S02]  /*1260*/  CS2R R58, SRZ ;  /* 0x00000000003a7805 */ /* 0x000fc4000001ff00 */
[----:B------:R-:W-:Y:S02]  /*1270*/  CS2R R60, SRZ ;  /* 0x00000000003c7805 */ /* 0x000fe4000001ff00 */
[----:B------:R-:W-:Y:S01]  /*1280*/  CS2R R62, SRZ ;  /* 0x00000000003e7805 */ /* 0x000fe2000001ff00 */
[----:B------:R-:W-:Y:S01]  /*1290*/  UISETP.GE.AND UP0, UPT, UR40, 0x1, UPT ;  /* 0x000000012800788c */ /* 0x000fe2000bf06270 */
[----:B------:R-:W-:Y:S02]  /*12a0*/  CS2R R64, SRZ ;  /* 0x0000000000407805 */ /* 0x000fe4000001ff00 */
[----:B------:R-:W-:Y:S02]  /*12b0*/  CS2R R66, SRZ ;  /* 0x0000000000427805 */ /* 0x000fe4000001ff00 */
[----:B------:R-:W-:Y:S02]  /*12c0*/  CS2R R68, SRZ ;  /* 0x0000000000447805 */ /* 0x000fe4000001ff00 */
[----:B------:R-:W-:Y:S01]  /*12d0*/  CS2R R70, SRZ ;  /* 0x0000000000467805 */ /* 0x000fe2000001ff00 */
[----:B------:R-:W-:Y:S01]  /*12e0*/  @UP1 ULDC UR8, c[0x0][0xdbc] ;  /* 0x00036f0000081ab9 */ /* 0x000fe20000000800 */
[----:B------:R-:W-:Y:S01]  /*12f0*/  PLOP3.LUT P1, PT, PT, PT, UP0, 0x80, 0x0 ;  /* 0x000000000000781c */ /* 0x000fe20003f2f008 */
[----:B------:R-:W-:Y:S01]  /*1300*/  UIMAD.WIDE.U32 UR4, UR10, UR8, URZ ;  /* 0x000000080a0472a5 */ /* 0x000fe2000f8e003f */
[----:B------:R-:W-:Y:S01]  /*1310*/  CS2R R72, SRZ ;  /* 0x0000000000487805 */ /* 0x000fe2000001ff00 */
[----:B------:R-:W-:Y:S01]  /*1320*/  @UP1 ULDC UR6, c[0x0][0xdc0] ;  /* 0x0003700000061ab9 */ /* 0x000fe20000000800 */
[----:B------:R-:W-:Y:S01]  /*1330*/  CS2R R74, SRZ ;  /* 0x00000000004a7805 */ /* 0x000fe2000001ff00 */
[----:B------:R-:W-:Y:S01]  /*1340*/  @UP1 USHF.R.U32.HI UR44, URZ, UR6, UR5 ;  /* 0x000000063f2c1299 */ /* 0x000fe20008011605 */
[----:B------:R-:W-:-:S02]  /*1350*/  CS2R R76, SRZ ;  /* 0x00000000004c7805 */ /* 0x000fc4000001ff00 */
[----:B------:R-:W-:Y:S02]  /*1360*/  CS2R R8, SRZ ;  /* 0x0000000000087805 */ /* 0x000fe4000001ff00 */
[----:B------:R-:W-:Y:S01]  /*1370*/  CS2R R78, SRZ ;  /* 0x00000000004e7805 */ /* 0x000fe2000001ff00 */
[----:B------:R-:W-:Y:S01]  /*1380*/  UIADD3 UR4, -UR44, URZ, URZ ;  /* 0x0000003f2c047290 */ /* 0x000fe2000fffe13f */
[----:B------:R-:W-:Y:S01]  /*1390*/  IMAD.MOV.U32 R80, RZ, RZ, RZ ;  /* 0x000000ffff507224 */ /* 0x000fe200078e00ff */
[----:B------:R-:W-:Y:S01]  /*13a0*/  CS2R R6, SRZ ;  /* 0x0000000000067805 */ /* 0x000fe2000001ff00 */
[----:B------:R-:W-:Y:S01]  /*13b0*/  IMAD.MOV.U32 R82, RZ, RZ, RZ ;  /* 0x000000ffff527224 */ /* 0x000fe200078e00ff */
[----:B------:R-:W-:Y:S01]  /*13c0*/  UIMAD UR43, UR43, UR4, UR10 ;  /* 0x000000042b2b72a4 */ /* 0x000fe2000f8e020a */
[----:B------:R-:W-:Y:S02]  /*13d0*/  CS2R R10, SRZ ;  /* 0x00000000000a7805 */ /* 0x000fe4000001ff00 */
[----:B------:R-:W-:Y:S01]  /*13e0*/  CS2R R12, SRZ ;  /* 0x00000000000c7805 */ /* 0x000fe2000001ff00 */
[----:B------:R-:W-:Y:S01]  /*13f0*/  IMAD.MOV.U32 R15, RZ, RZ, RZ ;  /* 0x000000ffff0f7224 */ /* 0x000fe200078e00ff */
[----:B------:R-:W-:Y:S07]  /*1400*/  @!P1 BRA `(.L_x_7419) ;  /* 0x0000007c002c9947 */ /* 0x000fee0003800000 */
        /* <DEDUP_REMOVED lines=28> */
.L_x_7420:
        /* <DEDUP_REMOVED lines=9> */
.L_x_7522:
[----:B------:R-:W-:Y:S05]  /*1660*/  @!P0 BRA `(.L_x_7422) ;  /* 0x0000000000048947 */ /* 0x000fea0003800000 */
[----:B------:R-:W-:Y:S01]  /*1670*/  BPT.TRAP 0x1 ;  /* 0x000000040000795c */ /* 0x000fe20000300000 */
.L_x_7422:
[----:B-1----:R-:W-:Y:S02]  /*1680*/  IMAD.U32 R3, RZ, RZ, UR37 ;  /* 0x00000025ff037e24 */ /* 0x002fe4000f8e00ff */
[----:B------:R-:W-:-:S03]  /*1690*/  IMAD.U32 R0, RZ, RZ, UR36 ;  /* 0x00000024ff007e24 */ /* 0x000fc6000f8e00ff */
[----:B------:R-:W-:Y:S02]  /*16a0*/  LEA R3, R3, UR38, 0x3 ;  /* 0x0000002603037c11 */ /* 0x000fe4000f8e18ff */
[----:B------:R-:W-:-:S04]  /*16b0*/  SHF.L.U32 R0, R0, 0x1f, RZ ;  /* 0x0000001f00007819 */ /* 0x000fc800000006ff */
[----:B------:R1:W2:Y:S01]  /*16c0*/  SYNCS.PHASECHK.TRANS64.TRYWAIT P2, [R3+URZ+0x28830], R0 ;  /* 0x02883000030075a7 */ /* 0x0002a2000804017f */
[----:B------:R-:W-:Y:S05]  /*16d0*/  @!P0 BRA `(.L_x_7423) ;  /* 0x0000000000048947 */ /* 0x000fea0003800000 */
[----:B------:R-:W-:Y:S01]  /*16e0*/  BPT.TRAP 0x1 ;  /* 0x000000040000795c */ /* 0x000fe20000300000 */
.L_x_7423:
[----:B------:R-:W3:Y:S01]  /*16f0*/  S2R R4, SR_TID.X ;  /* 0x0000000000047919 */ /* 0x000ee20000002100 */
[----:B------:R-:W-:Y:S01]  /*1700*/  IMAD.MOV.U32 R151, RZ, RZ, RZ ;  /* 0x000000ffff977224 */ /* 0x000fe200078e00ff */
[----:B---3--:R-:W-:Y:S01]  /*1710*/  LOP3.LUT P1, RZ, R4, 0x7f, RZ, 0xc0, !PT ;  /* 0x0000007f04ff7812 */ /* 0x008fe2000782c0ff */
[----:B--2---:R-:W-:-:S12]  /*1720*/  @P2 BRA `(.L_x_7424) ;  /* 0x0000000000082947 */ /* 0x004fd80003800000 */
[----:B------:R-:W2:Y:S02]  /*1730*/  SYNCS.PHASECHK.TRANS64.TRYWAIT P2, [R3+URZ+0x28830], R0 ;  /* 0x02883000030075a7 */ /* 0x000ea4000804017f */
[----:B--2---:R-:W-:Y:S05]  /*1740*/  @!P2 BRA `(.L_x_7425) ;  /* 0x000000b8005ca947 */ /* 0x004fea0003800000 */
.L_x_7424:
        /* <DEDUP_REMOVED lines=10> */
[----:B------:R-:W-:Y:S01]  /*17f0*/  IMAD.MOV.U32 R150, RZ, RZ, R151 ;  /* 0x000000ffff967224 */ /* 0x000fe200078e0097 */
[----:B------:R-:W-:Y:S01]  /*1800*/  UIADD3 UR8, UR48, 0x2, URZ ;  /* 0x0000000230087890 */ /* 0x000fe2000fffe03f */
[----:B------:R-:W-:Y:S01]  /*1810*/  @!P1 PRMT R3, RZ, 0x654, R3 ;  /* 0x00000654ff039816 */ /* 0x000fe20000000003 */
[----:B------:R-:W-:Y:S01]  /*1820*/  ULOP3.LUT UR4, UR4, 0x10000, URZ, 0xfc, !UPT ;  /* 0x0001000004047892 */ /* 0x000fe2000f8efc3f */
[--C-:B------:R-:W-:Y:S01]  /*1830*/  IMAD.MOV.U32 R149, RZ, RZ, R151.reuse ;  /* 0x000000ffff957224 */ /* 0x100fe200078e0097 */
[----:B------:R-:W-:Y:S01]  /*1840*/  UMOV UR9, 0x40000040 ;  /* 0x4000004000097882 */ /* 0x000fe20000000000 */
[----:B------:R-:W-:Y:S01]  /*1850*/  UMOV UR11, 0x40000040 ;  /* 0x40000040000b7882 */ /* 0x000fe20000000000 */
[----:B------:R-:W-:Y:S01]  /*1860*/  ULEA UR50, UR37, UR4, 0xb ;  /* 0x0000000425327291 */ /* 0x000fe2000f8e583f */
        /* <DEDUP_REMOVED lines=8> */
[----:B------:R-:W-:Y:S01]  /*18f0*/  HGMMA.64x128x16.F32 R24, gdesc[UR48], RZ, !UPT, gsb0 ;  /* 0x01e00000301879f0 */ /* 0x000fe2000c0008ff */
        /* <DEDUP_REMOVED lines=31> */
[----:B------:R-:W-:Y:S01]  /*1af0*/  UMOV UR5, 0xffffff80 ;  /* 0xffffff8000057882 */ /* 0x000fe20000000000 */
[----:B------:R-:W-:Y:S01]  /*1b00*/  ULDC UR7, c[0x0][0x2e0] ;  /* 0x0000b80000077ab9 */ /* 0x000fe20000000800 */
[----:B------:R-:W-:Y:S01]  /*1b10*/  UIMAD UR5, UR40, UR5, 0x80 ;  /* 0x00000080280574a4 */ /* 0x000fe2000f8e0205 */
[----:B------:R-:W-:-:S02]  /*1b20*/  IMAD.MOV.U32 R134, RZ, RZ, R151 ;  /* 0x000000ffff867224 */ /* 0x000fc400078e0097 */
[--C-:B------:R-:W-:Y:S01]  /*1b30*/  IMAD.MOV.U32 R133, RZ, RZ, R151.reuse ;  /* 0x000000ffff857224 */ /* 0x100fe200078e0097 */
[----:B------:R-:W-:Y:S01]  /*1b40*/  UIMAD UR5, UR39, UR7, UR5 ;  /* 0x00000007270572a4 */ /* 0x000fe2000f8e0205 */
[--C-:B------:R-:W-:Y:S02]  /*1b50*/  IMAD.MOV.U32 R132, RZ, RZ, R151.reuse ;  /* 0x000000ffff847224 */ /* 0x100fe400078e0097 */
[--C-:B------:R-:W-:Y:S02]  /*1b60*/  IMAD.MOV.U32 R131, RZ, RZ, R151.reuse ;  /* 0x000000ffff837224 */ /* 0x100fe400078e0097 */
[--C-:B------:R-:W-:Y:S02]  /*1b70*/  IMAD.MOV.U32 R130, RZ, RZ, R151.reuse ;  /* 0x000000ffff827224 */ /* 0x100fe400078e0097 */
[----:B------:R-:W-:Y:S02]  /*1b80*/  IMAD.U32 R7, RZ, RZ, UR5 ;  /* 0x00000005ff077e24 */ /* 0x000fe4000f8e00ff */
[----:B------:R-:W-:-:S02]  /*1b90*/  IMAD.MOV.U32 R129, RZ, RZ, R151 ;  /* 0x000000ffff817224 */ /* 0x000fc400078e0097 */
[----:B------:R-:W-:Y:S02]  /*1ba0*/  IMAD R4, R2, -0x2, R7 ;  /* 0xfffffffe02047824 */ /* 0x000fe400078e0207 */
        /* <DEDUP_REMOVED lines=25> */
[----:B------:R-:W-:Y:S01]  /*1d40*/  HGMMA.64x128x16.F32 R24, gdesc[UR8], R24, gsb0 ;  /* 0x01e00000081879f0 */ /* 0x000fe20008000818 */
[----:B------:R-:W-:Y:S02]  /*1d50*/  ULDC UR10, c[0x0][0x288] ;  /* 0x0000a200000a7ab9 */ /* 0x000fe40000000800 */
[----:B------:R-:W-:Y:S02]  /*1d60*/  UIADD3 UR6, UR5, 0x1, -UR10 ;  /* 0x0000000105067890 */ /* 0x000fe4000fffe80a */
[----:B------:R-:W-:Y:S01]  /*1d70*/  UIMAD UR39, UR39, UR7, -UR10 ;  /* 0x00000007272772a4 */ /* 0x000fe2000f8e0a0a */
[----:B------:R-:W-:-:S03]  /*1d80*/  ULDC UR5, c[0x0][0x988] ;  /* 0x0002620000057ab9 */ /* 0x000fc60000000800 */
[----:B------:R-:W-:Y:S01]  /*1d90*/  IMAD.U32 R5, RZ, RZ, UR6 ;  /* 0x00000006ff057e24 */ /* 0x000fe2000f8e00ff */
[----:B------:R-:W-:Y:S02]  /*1da0*/  UIADD3 UR39, UR42, UR39, URZ ;  /* 0x000000272a277290 */ /* 0x000fe4000fffe03f */
[----:B------:R-:W-:Y:S01]  /*1db0*/  UIADD3 UR6, UR40, -0x2, URZ ;  /* 0xfffffffe28067890 */ /* 0x000fe2000fffe03f */
[----:B------:R-:W-:-:S05]  /*1dc0*/  IMAD R5, R2, -0x2, R5 ;  /* 0xfffffffe02057824 */ /* 0x000fca00078e0205 */
[----:B------:R-:W-:Y:S02]  /*1dd0*/  IADD3 R7, R5, 0x8, R6 ;  /* 0x0000000805077810 */ /* 0x000fe40007ffe006 */
[----:B------:R-:W-:Y:S02]  /*1de0*/  VIADDMNMX R5, R6, R5, R4, PT ;  /* 0x0000000506057246 */ /* 0x000fe40003800104 */
[----:B------:R-:W-:-:S04]  /*1df0*/  VIMNMX R7, R4, R7, PT ;  /* 0x0000000704077248 */ /* 0x000fc80003fe0100 */
[C---:B------:R-:W-:Y:S02]  /*1e00*/  ISETP.GT.AND P2, PT, R7.reuse, RZ, PT ;  /* 0x000000ff0700720c */ /* 0x040fe40003f44270 */
[C---:B------:R-:W-:Y:S02]  /*1e10*/  ISETP.GT.AND P3, PT, R7.reuse, 0x1, PT ;  /* 0x000000010700780c */ /* 0x040fe40003f64270 */
[----:B------:R-:W-:Y:S01]  /*1e20*/  ISETP.GT.AND P4, PT, R7, 0x8, PT ;  /* 0x000000080700780c */ /* 0x000fe20003f84270 */
        /* <DEDUP_REMOVED lines=19> */
[----:B------:R-:W-:Y:S01]  /*1f60*/  FSEL R11, R26, -INF , P2 ;  /* 0xff8000001a0b7808 */ /* 0x000fe20001000000 */
[----:B------:R1:W-:Y:S01]  /*1f70*/  @!P1 SYNCS.ARRIVE.TRANS64.RED.A1T0 RZ, [R3+URZ], RZ ;  /* 0x000000ff03ff99a7 */ /* 0x0003e2000810043f */
[----:B------:R-:W-:Y:S02]  /*1f80*/  FSEL R27, R27, -INF , P3 ;  /* 0xff8000001b1b7808 */ /* 0x000fe40001800000 */
[----:B------:R-:W-:Y:S02]  /*1f90*/  ISETP.GT.AND P2, PT, R7, 0x9, PT ;  /* 0x000000090700780c */ /* 0x000fe40003f44270 */
[----:B------:R-:W-:-:S02]  /*1fa0*/  FSEL R13, R30, -INF , P4 ;  /* 0xff8000001e0d7808 */ /* 0x000fc40002000000 */
[----:B------:R-:W-:Y:S02]  /*1fb0*/  FMNMX.FTZ R0, R11, R27, !PT ;  /* 0x0000001b0b007209 */ /* 0x000fe40007810000 */
[----:B------:R-:W-:Y:S02]  /*1fc0*/  ISETP.GT.AND P3, PT, R7, 0x10, PT ;  /* 0x000000100700780c */ /* 0x000fe40003f64270 */
[----:B------:R-:W-:Y:S02]  /*1fd0*/  FSEL R31, R31, -INF , P2 ;  /* 0xff8000001f1f7808 */ /* 0x000fe40001000000 */
[----:B------:R-:W-:Y:S02]  /*1fe0*/  FMNMX.FTZ R0, R13, R0, !PT ;  /* 0x000000000d007209 */ /* 0x000fe40007810000 */
        /* <DEDUP_REMOVED lines=81> */
[----:B------:R-:W-:Y:S02]  /*2500*/  FSEL R87, R87, -INF , P2 ;  /* 0xff80000057577808 */ /* 0x000fe40001000000 */
[----:B------:R-:W-:Y:S02]  /*2510*/  FMNMX.FTZ R0, R123, R0, !PT ;  /* 0x000000007b007209 */ /* 0x000fe40007810000 */
[----:B------:R-:W-:Y:S02]  /*2520*/  ISETP.GT.AND P3, PT, R5, 0x1, PT ;  /* 0x000000010500780c */ /* 0x000fe40003f64270 */
[----:B------:R-:W-:Y:S02]  /*2530*/  FMNMX.FTZ R7, R87, R0, !PT ;  /* 0x0000000057077209 */ /* 0x000fe40007810000 */
[----:B------:R-:W-:-:S02]  /*2540*/  ISETP.GT.AND P4, PT, R5, 0x8, PT ;  /* 0x000000080500780c */ /* 0x000fc40003f84270 */
[----:B------:R-:W-:Y:S01]  /*2550*/  FSEL R25, R25, -INF , P3 ;  /* 0xff80000019197808 */ /* 0x000fe20001800000 */
[----:B------:R-:W2:Y:S01]  /*2560*/  SHFL.BFLY PT, R0, R7, 0x2, 0x1f ;  /* 0x0c401f0007007f89 */ /* 0x000ea200000e0000 */
[----:B------:R-:W-:Y:S02]  /*2570*/  ISETP.GT.AND P3, PT, R5, 0x10, PT ;  /* 0x000000100500780c */ /* 0x000fe40003f64270 */
[----:B--2---:R-:W-:Y:S01]  /*2580*/  FMNMX.FTZ R8, R7, R0, !PT ;  /* 0x0000000007087209 */ /* 0x004fe20007810000 */
[----:B------:R-:W-:Y:S01]  /*2590*/  IMAD.U32 R0, RZ, RZ, UR5 ;  /* 0x00000005ff007e24 */ /* 0x000fe2000f8e00ff */
[----:B------:R-:W-:-:S03]  /*25a0*/  USHF.R.S32.HI UR5, URZ, 0x1f, UR39 ;  /* 0x0000001f3f057899 */ /* 0x000fc60008011427 */
[----:B------:R-:W2:Y:S01]  /*25b0*/  SHFL.BFLY PT, R9, R8, 0x1, 0x1f ;  /* 0x0c201f0008097f89 */ /* 0x000ea200000e0000 */
[----:B------:R-:W-:-:S04]  /*25c0*/  ULEA.HI UR5, UR5, UR39, URZ, 0x7 ;  /* 0x0000002705057291 */ /* 0x000fc8000f8f383f */
[----:B------:R-:W-:-:S04]  /*25d0*/  USHF.R.S32.HI UR5, URZ, 0x7, UR5 ;  /* 0x000000073f057899 */ /* 0x000fc80008011405 */
[----:B------:R-:W-:-:S04]  /*25e0*/  UISETP.LT.AND UP0, UPT, URZ, UR5, UPT ;  /* 0x000000053f00728c */ /* 0x000fc8000bf01270 */
[----:B------:R-:W-:-:S04]  /*25f0*/  USEL UR39, URZ, UR5, !UP0 ;  /* 0x000000053f277287 */ /* 0x000fc8000c000000 */
[----:B------:R-:W-:Y:S01]  /*2600*/  UISETP.GE.AND UP0, UPT, UR6, UR39, UPT ;  /* 0x000000270600728c */ /* 0x000fe2000bf06270 */
[----:B--2---:R-:W-:-:S04]  /*2610*/  FMNMX.FTZ R9, R8, R9, !PT ;  /* 0x0000000908097209 */ /* 0x004fc80007810000 */
[C---:B------:R-:W-:Y:S01]  /*2620*/  FSETP.NEU.FTZ.AND P2, PT, R9.reuse, -INF , PT ;  /* 0xff8000000900780b */ /* 0x040fe20003f5d000 */
[----:B------:R-:W-:-:S05]  /*2630*/  FMUL.FTZ R10, R9, R0 ;  /* 0x00000000090a7220 */ /* 0x000fca0000410000 */
[----:B------:R-:W-:Y:S02]  /*2640*/  FSEL R30, R10, RZ, P2 ;  /* 0x000000ff0a1e7208 */ /* 0x000fe40001000000 */
[----:B------:R-:W-:-:S03]  /*2650*/  ISETP.GT.AND P2, PT, R5, RZ, PT ;  /* 0x000000ff0500720c */ /* 0x000fc60003f44270 */
        /* <DEDUP_REMOVED lines=8> */
[--C-:B------:R-:W-:Y:S01]  /*26e0*/  FFMA.FTZ R6, R31, R0, -R30.reuse ;  /* 0x000000001f067223 */ /* 0x100fe2000001081e */
[----:B------:R-:W-:Y:S01]  /*26f0*/  FSEL R29, R29, -INF , P2 ;  /* 0xff8000001d1d7808 */ /* 0x000fe20001000000 */
[----:B------:R2:W-:Y:S01]  /*2700*/  MUFU.EX2 R4, R27 ;  /* 0x0000001b00047308 */ /* 0x0005e20000000800 */
[----:B------:R-:W-:Y:S01]  /*2710*/  FMNMX.FTZ R8, R11, R8, !PT ;  /* 0x000000080b087209 */ /* 0x000fe20007810000 */
[-CC-:B------:R-:W-:Y:S01]  /*2720*/  FFMA.FTZ R35, R35, R0.reuse, -R30.reuse ;  /* 0x0000000023237223 */ /* 0x180fe2000001081e */
[----:B------:R-:W-:Y:S01]  /*2730*/  ISETP.GT.AND P2, PT, R5, 0x11, PT ;  /* 0x000000110500780c */ /* 0x000fe20003f44270 */
[-CC-:B------:R-:W-:Y:S01]  /*2740*/  FFMA.FTZ R39, R39, R0.reuse, -R30.reuse ;  /* 0x0000000027277223 */ /* 0x180fe2000001081e */
[----:B------:R-:W-:Y:S01]  /*2750*/  FSEL R13, R32, -INF , P3 ;  /* 0xff800000200d7808 */ /* 0x000fe20001800000 */
[--C-:B------:R-:W-:Y:S01]  /*2760*/  FFMA.FTZ R43, R43, R0, -R30.reuse ;  /* 0x000000002b2b7223 */ /* 0x100fe2000001081e */
[----:B------:R-:W-:Y:S01]  /*2770*/  FMNMX.FTZ R8, R29, R8, !PT ;  /* 0x000000081d087209 */ /* 0x000fe20007810000 */
[-CC-:B------:R-:W-:Y:S01]  /*2780*/  FFMA.FTZ R24, R47, R0.reuse, -R30.reuse ;  /* 0x000000002f187223 */ /* 0x180fe2000001081e */
[----:B------:R-:W-:Y:S01]  /*2790*/  ISETP.GT.AND P3, PT, R5, 0x18, PT ;  /* 0x000000180500780c */ /* 0x000fe20003f64270 */
[----:B------:R-:W3:Y:S01]  /*27a0*/  MUFU.EX2 R181, R181 ;  /* 0x000000b500b57308 */ /* 0x000ee20000000800 */
[----:B------:R-:W-:Y:S01]  /*27b0*/  FSEL R33, R33, -INF , P2 ;  /* 0xff80000021217808 */ /* 0x000fe20001000000 */
[--C-:B------:R-:W-:Y:S01]  /*27c0*/  FFMA.FTZ R179, R89, R0, -R30.reuse ;  /* 0x0000000059b37223 */ /* 0x100fe2000001081e */
[----:B------:R-:W-:Y:S01]  /*27d0*/  FMNMX.FTZ R8, R13, R8, !PT ;  /* 0x000000080d087209 */ /* 0x000fe20007810000 */
[-CC-:B------:R-:W-:Y:S01]  /*27e0*/  FFMA.FTZ R173, R91, R0.reuse, -R30.reuse ;  /* 0x000000005bad7223 */ /* 0x180fe2000001081e */
[----:B------:R-:W-:Y:S01]  /*27f0*/  ISETP.GT.AND P2, PT, R5, 0x19, PT ;  /* 0x000000190500780c */ /* 0x000fe20003f44270 */
[--C-:B------:R-:W-:Y:S01]  /*2800*/  FFMA.FTZ R175, R93, R0, -R30.reuse ;  /* 0x000000005daf7223 */ /* 0x100fe2000001081e */
[----:B------:R-:W-:Y:S01]  /*2810*/  FSEL R15, R36, -INF , P3 ;  /* 0xff800000240f7808 */ /* 0x000fe20001800000 */
[----:B------:R-:W-:Y:S01]  /*2820*/  MUFU.EX2 R183, R183 ;  /* 0x000000b700b77308 */ /* 0x000fe20000000800 */
        /* <DEDUP_REMOVED lines=20> */
[----:B------:R-:W-:Y:S01]  /*2970*/  ISETP.GT.AND P2, PT, R5, 0x29, PT ;  /* 0x000000290500780c */ /* 0x000fe20003f44270 */
[----:B------:R-:W-:Y:S01]  /*2980*/  FFMA.FTZ R111, R111, R0, -R30 ;  /* 0x000000006f6f7223 */ /* 0x000fe2000001081e */
[----:B--2---:R-:W-:Y:S01]  /*2990*/  FSEL R27, R44, -INF , P3 ;  /* 0xff8000002c1b7808 */ /* 0x004fe20001800000 */
[----:B------:R-:W-:Y:S01]  /*29a0*/  MUFU.EX2 R177, R177 ;  /* 0x000000b100b17308 */ /* 0x000fe20000000800 */
[----:B------:R-:W-:Y:S01]  /*29b0*/  FMNMX.FTZ R12, R41, R10, !PT ;  /* 0x0000000a290c7209 */ /* 0x000fe20007810000 */
[----:B---3--:R-:W-:Y:S01]  /*29c0*/  FADD.FTZ R44, R181, R4 ;  /* 0x00000004b52c7221 */ /* 0x008fe20000010000 */
        /* <DEDUP_REMOVED lines=19> */
[--C-:B------:R-:W-:Y:S01]  /*2b00*/  FFMA.FTZ R121, R121, R0, -R30.reuse ;  /* 0x0000000079797223 */ /* 0x100fe2000001081e */
[----:B----4-:R-:W-:Y:S01]  /*2b10*/  FSEL R35, R52, -INF , P3 ;  /* 0xff80000034237808 */ /* 0x010fe20001800000 */
[----:B------:R-:W-:Y:S01]  /*2b20*/  MUFU.EX2 R173, R173 ;  /* 0x000000ad00ad7308 */ /* 0x000fe20000000800 */
[----:B------:R-:W-:Y:S01]  /*2b30*/  FMNMX.FTZ R14, R49, R12, !PT ;  /* 0x0000000c310e7209 */ /* 0x000fe20007810000 */
[-CC-:B------:R-:W-:Y:S01]  /*2b40*/  FFMA.FTZ R83, R83, R0.reuse, -R30.reuse ;  /* 0x0000000053537223 */ /* 0x180fe2000001081e */
[----:B------:R-:W-:Y:S01]  /*2b50*/  ISETP.GT.AND P3, PT, R5, 0x40, PT ;  /* 0x000000400500780c */ /* 0x000fe20003f64270 */
[-CC-:B------:R-:W-:Y:S01]  /*2b60*/  FFMA.FTZ R123, R123, R0.reuse, -R30.reuse ;  /* 0x000000007b7b7223 */ /* 0x180fe2000001081e */
[----:B------:R-:W-:Y:S01]  /*2b70*/  FSEL R53, R53, -INF , P2 ;  /* 0xff80000035357808 */ /* 0x000fe20001000000 */
[----:B------:R-:W-:Y:S01]  /*2b80*/  FFMA.FTZ R30, R87, R0, -R30 ;  /* 0x00000000571e7223 */ /* 0x000fe2000001081e */
[----:B------:R-:W-:Y:S01]  /*2b90*/  FMNMX.FTZ R14, R35, R14, !PT ;  /* 0x0000000e230e7209 */ /* 0x000fe20007810000 */
[----:B------:R3:W-:Y:S01]  /*2ba0*/  MUFU.EX2 R12, R43 ;  /* 0x0000002b000c7308 */ /* 0x0007e20000000800 */
[----:B------:R-:W-:Y:S01]  /*2bb0*/  ISETP.GT.AND P2, PT, R5, 0x41, PT ;  /* 0x000000410500780c */ /* 0x000fe20003f44270 */
[--C-:B------:R-:W-:Y:S01]  /*2bc0*/  IMAD.MOV.U32 R103, RZ, RZ, R151.reuse ;  /* 0x000000ffff677224 */ /* 0x100fe200078e0097 */
[----:B--2---:R-:W-:Y:S01]  /*2bd0*/  FSEL R39, R56, -INF , P3 ;  /* 0xff80000038277808 */ /* 0x004fe20001800000 */
        /* <DEDUP_REMOVED lines=8> */
[--C-:B------:R-:W-:Y:S01]  /*2c60*/  IMAD.MOV.U32 R91, RZ, RZ, R151.reuse ;  /* 0x000000ffff5b7224 */ /* 0x100fe200078e0097 */
[----:B------:R-:W-:Y:S01]  /*2c70*/  ISETP.GT.AND P2, PT, R5, 0x49, PT ;  /* 0x000000490500780c */ /* 0x000fe20003f44270 */
[----:B------:R-:W-:Y:S01]  /*2c80*/  IMAD.MOV.U32 R89, RZ, RZ, R151 ;  /* 0x000000ffff597224 */ /* 0x000fe200078e0097 */
[----:B---3--:R-:W-:Y:S01]  /*2c90*/  FSEL R43, R60, -INF , P3 ;  /* 0xff8000003c2b7808 */ /* 0x008fe20001800000 */
[----:B------:R-:W-:Y:S01]  /*2ca0*/  MUFU.EX2 R169, R169 ;  /* 0x000000a900a97308 */ /* 0x000fe20000000800 */
[----:B------:R-:W-:-:S02]  /*2cb0*/  FMNMX.FTZ R20, R57, R14, !PT ;  /* 0x0000000e39147209 */ /* 0x000fc40007810000 */
[----:B------:R-:W-:Y:S02]  /*2cc0*/  ISETP.GT.AND P3, PT, R5, 0x50, PT ;  /* 0x000000500500780c */ /* 0x000fe40003f64270 */
[----:B------:R-:W-:Y:S02]  /*2cd0*/  FSEL R61, R61, -INF , P2 ;  /* 0xff8000003d3d7808 */ /* 0x000fe40001000000 */
[----:B------:R-:W-:Y:S01]  /*2ce0*/  FMNMX.FTZ R20, R43, R20, !PT ;  /* 0x000000142b147209 */ /* 0x000fe20007810000 */
[----:B------:R2:W-:Y:S01]  /*2cf0*/  MUFU.EX2 R14, R24 ;  /* 0x00000018000e7308 */ /* 0x0005e20000000800 */
[----:B------:R-:W-:Y:S02]  /*2d00*/  ISETP.GT.AND P2, PT, R5, 0x51, PT ;  /* 0x000000510500780c */ /* 0x000fe40003f44270 */
[----:B------:R-:W-:Y:S02]  /*2d10*/  FSEL R47, R64, -INF , P3 ;  /* 0xff800000402f7808 */ /* 0x000fe40001800000 */
[----:B------:R-:W-:-:S02]  /*2d20*/  FMNMX.FTZ R20, R61, R20, !PT ;  /* 0x000000143d147209 */ /* 0x000fc40007810000 */
[----:B------:R-:W-:Y:S01]  /*2d30*/  ISETP.GT.AND P3, PT, R5, 0x58, PT ;  /* 0x000000580500780c */ /* 0x000fe20003f64270 */
[----:B------:R-:W-:Y:S01]  /*2d40*/  MUFU.EX2 R171, R171 ;  /* 0x000000ab00ab7308 */ /* 0x000fe20000000800 */
[----:B------:R-:W-:Y:S02]  /*2d50*/  FSEL R65, R65, -INF , P2 ;  /* 0xff80000041417808 */ /* 0x000fe40001000000 */
[----:B------:R-:W-:Y:S02]  /*2d60*/  FMNMX.FTZ R20, R47, R20, !PT ;  /* 0x000000142f147209 */ /* 0x000fe40007810000 */
[----:B------:R-:W-:Y:S02]  /*2d70*/  ISETP.GT.AND P2, PT, R5, 0x59, PT ;  /* 0x000000590500780c */ /* 0x000fe40003f44270 */
[----:B------:R-:W-:Y:S01]  /*2d80*/  FSEL R51, R68, -INF , P3 ;  /* 0xff80000044337808 */ /* 0x000fe20001800000 */
[----:B------:R-:W-:Y:S01]  /*2d90*/  MUFU.EX2 R153, R153 ;  /* 0x0000009900997308 */ /* 0x000fe20000000800 */
[----:B--2---:R-:W-:-:S02]  /*2da0*/  FMNMX.FTZ R24, R65, R20, !PT ;  /* 0x0000001441187209 */ /* 0x004fc40007810000 */
        /* <DEDUP_REMOVED lines=8> */
[----:B------:R3:W-:Y:S01]  /*2e30*/  MUFU.EX2 R32, R105 ;  /* 0x0000006900207308 */ /* 0x0007e20000000800 */
[----:B------:R-:W-:Y:S01]  /*2e40*/  FSEL R73, R73, -INF , P2 ;  /* 0xff80000049497808 */ /* 0x000fe20001000000 */
[--C-:B--2---:R-:W-:Y:S01]  /*2e50*/  IMAD.MOV.U32 R97, RZ, RZ, R151.reuse ;  /* 0x000000ffff617224 */ /* 0x104fe200078e0097 */
[----:B------:R-:W-:Y:S02]  /*2e60*/  FMNMX.FTZ R24, R55, R24, !PT ;  /* 0x0000001837187209 */ /* 0x000fe40007810000 */
[----:B------:R-:W-:Y:S02]  /*2e70*/  ISETP.GT.AND P2, PT, R5, 0x69, PT ;  /* 0x000000690500780c */ /* 0x000fe40003f44270 */
[----:B------:R-:W-:Y:S01]  /*2e80*/  FSEL R59, R76, -INF , P3 ;  /* 0xff8000004c3b7808 */ /* 0x000fe20001800000 */
[----:B------:R-:W-:Y:S01]  /*2e90*/  MUFU.EX2 R107, R107 ;  /* 0x0000006b006b7308 */ /* 0x000fe20000000800 */
[----:B------:R-:W-:Y:S01]  /*2ea0*/  FMNMX.FTZ R26, R73, R24, !PT ;  /* 0x00000018491a7209 */ /* 0x000fe20007810000 */
[----:B---3--:R-:W-:Y:S01]  /*2eb0*/  IMAD.MOV.U32 R105, RZ, RZ, R151 ;  /* 0x000000ffff697224 */ /* 0x008fe200078e0097 */
[----:B------:R-:W-:-:S02]  /*2ec0*/  ISETP.GT.AND P3, PT, R5, 0x70, PT ;  /* 0x000000700500780c */ /* 0x000fc40003f64270 */
[----:B------:R-:W-:Y:S02]  /*2ed0*/  FSEL R77, R77, -INF , P2 ;  /* 0xff8000004d4d7808 */ /* 0x000fe40001000000 */
[----:B------:R-:W-:Y:S01]  /*2ee0*/  FMNMX.FTZ R26, R59, R26, !PT ;  /* 0x0000001a3b1a7209 */ /* 0x000fe20007810000 */
[----:B------:R2:W-:Y:S01]  /*2ef0*/  MUFU.EX2 R24, R101 ;  /* 0x0000006500187308 */ /* 0x0005e20000000800 */
[----:B------:R-:W-:Y:S02]  /*2f00*/  ISETP.GT.AND P2, PT, R5, 0x71, PT ;  /* 0x000000710500780c */ /* 0x000fe40003f44270 */
[----:B------:R-:W-:Y:S02]  /*2f10*/  FSEL R63, R80, -INF , P3 ;  /* 0xff800000503f7808 */ /* 0x000fe40001800000 */
[----:B------:R-:W-:Y:S02]  /*2f20*/  FMNMX.FTZ R26, R77, R26, !PT ;  /* 0x0000001a4d1a7209 */ /* 0x000fe40007810000 */
[----:B------:R-:W-:Y:S01]  /*2f30*/  ISETP.GT.AND P3, PT, R5, 0x78, PT ;  /* 0x000000780500780c */ /* 0x000fe20003f64270 */
[----:B------:R3:W4:Y:S01]  /*2f40*/  MUFU.EX2 R34, R109 ;  /* 0x0000006d00227308 */ /* 0x0007220000000800 */
[----:B------:R-:W-:Y:S01]  /*2f50*/  FSEL R81, R81, -INF , P2 ;  /* 0xff80000051517808 */ /* 0x000fe20001000000 */
[----:B--2---:R-:W-:Y:S01]  /*2f60*/  IMAD.MOV.U32 R101, RZ, RZ, R151 ;  /* 0x000000ffff657224 */ /* 0x004fe200078e0097 */
[----:B------:R-:W-:-:S02]  /*2f70*/  FMNMX.FTZ R26, R63, R26, !PT ;  /* 0x0000001a3f1a7209 */ /* 0x000fc40007810000 */
[----:B------:R-:W-:Y:S02]  /*2f80*/  ISETP.GT.AND P2, PT, R5, 0x79, PT ;  /* 0x000000790500780c */ /* 0x000fe40003f44270 */
[----:B------:R-:W-:Y:S01]  /*2f90*/  FSEL R67, R84, -INF , P3 ;  /* 0xff80000054437808 */ /* 0x000fe20001800000 */
[----:B------:R-:W-:Y:S01]  /*2fa0*/  MUFU.EX2 R111, R111 ;  /* 0x0000006f006f7308 */ /* 0x000fe20000000800 */
[----:B------:R-:W-:Y:S01]  /*2fb0*/  FMNMX.FTZ R26, R81, R26, !PT ;  /* 0x0000001a511a7209 */ /* 0x000fe20007810000 */
[----:B---3--:R-:W-:Y:S01]  /*2fc0*/  IMAD.MOV.U32 R109, RZ, RZ, R151 ;  /* 0x000000ffff6d7224 */ /* 0x008fe200078e0097 */
[----:B------:R-:W-:Y:S02]  /*2fd0*/  FSEL R85, R85, -INF , P2 ;  /* 0xff80000055557808 */ /* 0x000fe40001000000 */
[----:B------:R-:W-:Y:S02]  /*2fe0*/  FMNMX.FTZ R26, R67, R26, !PT ;  /* 0x0000001a431a7209 */ /* 0x000fe40007810000 */
[----:B------:R-:W-:Y:S01]  /*2ff0*/  F2FP.F16.F32.PACK_AB R181, R4, R181 ;  /* 0x000000b504b5723e */ /* 0x000fe200000000ff */
[----:B------:R2:W3:Y:S01]  /*3000*/  MUFU.EX2 R36, R113 ;  /* 0x0000007100247308 */ /* 0x0004e20000000800 */
[----:B------:R-:W-:-:S02]  /*3010*/  FMNMX.FTZ R26, R85, R26, !PT ;  /* 0x0000001a551a7209 */ /* 0x000fc40007810000 */
[----:B----4-:R-:W-:-:S03]  /*3020*/  F2FP.F16.F32.PACK_AB R155, R34, R107 ;  /* 0x0000006b229b723e */ /* 0x010fc600000000ff */
[----:B------:R-:W4:Y:S02]  /*3030*/  SHFL.BFLY PT, R5, R26, 0x2, 0x1f ;  /* 0x0c401f001a057f89 */ /* 0x000f2400000e0000 */
[----:B------:R-:W-:Y:S01]  /*3040*/  MUFU.EX2 R115, R115 ;  /* 0x0000007300737308 */ /* 0x000fe20000000800 */
[----:B--2---:R-:W-:-:S07]  /*3050*/  IMAD.MOV.U32 R113, RZ, RZ, R151 ;  /* 0x000000ffff717224 */ /* 0x004fce00078e0097 */
[----:B------:R-:W2:Y:S01]  /*3060*/  MUFU.EX2 R38, R71 ;  /* 0x0000004700267308 */ /* 0x000ea20000000800 */
[----:B---3--:R-:W-:-:S07]  /*3070*/  F2FP.F16.F32.PACK_AB R157, R36, R111 ;  /* 0x0000006f249d723e */ /* 0x008fce00000000ff */
[----:B------:R-:W-:Y:S01]  /*3080*/  MUFU.EX2 R117, R117 ;  /* 0x0000007500757308 */ /* 0x000fe20000000800 */
[----:B----4-:R-:W-:-:S07]  /*3090*/  FMNMX.FTZ R28, R26, R5, !PT ;  /* 0x000000051a1c7209 */ /* 0x010fce0007810000 */
[----:B------:R-:W3:Y:S01]  /*30a0*/  MUFU.EX2 R40, R75 ;  /* 0x0000004b00287308 */ /* 0x000ee20000000800 */
[----:B--2---:R-:W-:Y:S01]  /*30b0*/  F2FP.F16.F32.PACK_AB R159, R38, R115 ;  /* 0x00000073269f723e */ /* 0x004fe200000000ff */
[----:B------:R-:W2:Y:S06]  /*30c0*/  SHFL.BFLY PT, R5, R28, 0x1, 0x1f ;  /* 0x0c201f001c057f89 */ /* 0x000eac00000e0000 */
[----:B------:R-:W-:Y:S08]  /*30d0*/  MUFU.EX2 R119, R119 ;  /* 0x0000007700777308 */ /* 0x000ff00000000800 */
[----:B------:R-:W4:Y:S01]  /*30e0*/  MUFU.EX2 R42, R79 ;  /* 0x0000004f002a7308 */ /* 0x000f220000000800 */
[----:B---3--:R-:W-:-:S07]  /*30f0*/  F2FP.F16.F32.PACK_AB R161, R40, R117 ;  /* 0x0000007528a1723e */ /* 0x008fce00000000ff */
[----:B------:R-:W-:Y:S01]  /*3100*/  MUFU.EX2 R121, R121 ;  /* 0x0000007900797308 */ /* 0x000fe20000000800 */
[----:B--2---:R-:W-:-:S04]  /*3110*/  FMNMX.FTZ R5, R28, R5, !PT ;  /* 0x000000051c057209 */ /* 0x004fc80007810000 */
[C---:B------:R-:W-:Y:S01]  /*3120*/  FSETP.NEU.FTZ.AND P2, PT, R5.reuse, -INF , PT ;  /* 0xff8000000500780b */ /* 0x040fe20003f5d000 */
[----:B------:R-:W-:Y:S02]  /*3130*/  FMUL.FTZ R26, R5, R0 ;  /* 0x00000000051a7220 */ /* 0x000fe40000410000 */
[----:B------:R-:W-:Y:S01]  /*3140*/  MUFU.EX2 R28, R83 ;  /* 0x00000053001c7308 */ /* 0x000fe20000000800 */
[----:B----4-:R-:W-:Y:S02]  /*3150*/  F2FP.F16.F32.PACK_AB R163, R42, R119 ;  /* 0x000000772aa3723e */ /* 0x010fe400000000ff */
        /* <DEDUP_REMOVED lines=19> */
[----:B--2---:R-:W-:Y:S01]  /*3290*/  FADD.FTZ R25, R183, R44 ;  /* 0x0000002cb7197221 */ /* 0x004fe20000010000 */
        /* <DEDUP_REMOVED lines=14> */
[----:B------:R4:W5:Y:S01]  /*3380*/  MUFU.EX2 R182, R29 ;  /* 0x0000001d00b67308 */ /* 0x0009620000000800 */
[----:B------:R-:W-:Y:S01]  /*3390*/  FADD.FTZ R25, R179, R44 ;  /* 0x0000002cb3197221 */ /* 0x000fe20000010000 */
[----:B---3--:R-:W-:Y:S01]  /*33a0*/  FADD.FTZ R44, R7, R180 ;  /* 0x000000b4072c7221 */ /* 0x008fe20000010000 */
[-CC-:B------:R-:W-:Y:S01]  /*33b0*/  FFMA.FTZ R55, R55, R0.reuse, -R26.reuse ;  /* 0x0000000037377223 */ /* 0x180fe2000001081a */
[-CC-:B------:R-:W-:Y:S01]  /*33c0*/  FFMA.FTZ R73, R73, R0.reuse, -R26.reuse ;  /* 0x0000000049497223 */ /* 0x180fe2000001081a */
[----:B------:R-:W-:Y:S01]  /*33d0*/  FADD.FTZ R46, R10, R25 ;  /* 0x000000190a2e7221 */ /* 0x000fe20000010000 */
[-CC-:B------:R-:W-:Y:S01]  /*33e0*/  FFMA.FTZ R59, R59, R0.reuse, -R26.reuse ;  /* 0x000000003b3b7223 */ /* 0x180fe2000001081a */
[-C--:B------:R-:W-:Y:S01]  /*33f0*/  FFMA.FTZ R77, R77, R0.reuse, -R26 ;  /* 0x000000004d4d7223 */ /* 0x080fe2000001081a */
[----:B------:R-:W3:Y:S01]  /*3400*/  MUFU.EX2 R13, R13 ;  /* 0x0000000d000d7308 */ /* 0x000ee20000000800 */
[----:B--2---:R-:W-:Y:S01]  /*3410*/  FADD.FTZ R25, R11, R44 ;  /* 0x0000002c0b197221 */ /* 0x004fe20000010000 */
[----:B----4-:R-:W-:Y:S01]  /*3420*/  FADD.FTZ R29, R173, R46 ;  /* 0x0000002ead1d7221 */ /* 0x010fe20000010000 */
[-CC-:B------:R-:W-:Y:S01]  /*3430*/  FFMA.FTZ R63, R63, R0.reuse, -R26.reuse ;  /* 0x000000003f3f7223 */ /* 0x180fe2000001081a */
[----:B------:R-:W-:Y:S01]  /*3440*/  F2FP.F16.F32.PACK_AB R183, R6, R183 ;  /* 0x000000b706b7723e */ /* 0x000fe200000000ff */
[-CC-:B------:R-:W-:Y:S01]  /*3450*/  FFMA.FTZ R81, R81, R0.reuse, -R26.reuse ;  /* 0x0000000051517223 */ /* 0x180fe2000001081a */
[----:B------:R-:W-:Y:S01]  /*3460*/  FADD.FTZ R46, R12, R29 ;  /* 0x0000001d0c2e7221 */ /* 0x000fe20000010000 */
[-C--:B------:R-:W-:Y:S01]  /*3470*/  FFMA.FTZ R67, R67, R0.reuse, -R26 ;  /* 0x0000000043437223 */ /* 0x080fe2000001081a */
[----:B------:R-:W2:Y:S01]  /*3480*/  MUFU.EX2 R176, R33 ;  /* 0x0000002100b07308 */ /* 0x000ea20000000800 */
[----:B-----5:R-:W-:Y:S01]  /*3490*/  FADD.FTZ R44, R182, R25 ;  /* 0x00000019b62c7221 */ /* 0x020fe20000010000 */
[----:B------:R-:W-:Y:S01]  /*34a0*/  FADD.FTZ R29, R175, R46 ;  /* 0x0000002eaf1d7221 */ /* 0x000fe20000010000 */
[----:B------:R-:W-:Y:S01]  /*34b0*/  FFMA.FTZ R26, R85, R0, -R26 ;  /* 0x00000000551a7223 */ /* 0x000fe2000001081a */
[----:B------:R-:W-:-:S02]  /*34c0*/  F2FP.F16.F32.PACK_AB R180, R180, R7 ;  /* 0x00000007b4b4723e */ /* 0x000fc400000000ff */
[----:B------:R-:W-:Y:S01]  /*34d0*/  FADD.FTZ R46, R14, R29 ;  /* 0x0000001d0e2e7221 */ /* 0x000fe20000010000 */
[----:B------:R-:W-:Y:S01]  /*34e0*/  F2FP.F16.F32.PACK_AB R165, R28, R121 ;  /* 0x000000791ca5723e */ /* 0x000fe200000000ff */
[----:B------:R-:W4:Y:S01]  /*34f0*/  MUFU.EX2 R15, R15 ;  /* 0x0000000f000f7308 */ /* 0x000f220000000800 */
[----:B---3--:R-:W-:Y:S01]  /*3500*/  FADD.FTZ R25, R13, R44 ;  /* 0x0000002c0d197221 */ /* 0x008fe20000010000 */
[----:B------:R-:W-:Y:S01]  /*3510*/  FADD.FTZ R29, R169, R46 ;  /* 0x0000002ea91d7221 */ /* 0x000fe20000010000 */
[----:B------:R-:W-:Y:S02]  /*3520*/  F2FP.F16.F32.PACK_AB R177, R8, R177 ;  /* 0x000000b108b1723e */ /* 0x000fe400000000ff */
[----:B------:R-:W-:Y:S01]  /*3530*/  F2FP.F16.F32.PACK_AB R179, R10, R179 ;  /* 0x000000b30ab3723e */ /* 0x000fe200000000ff */
[----:B------:R-:W-:Y:S01]  /*3540*/  FADD.FTZ R46, R20, R29 ;  /* 0x0000001d142e7221 */ /* 0x000fe20000010000 */
[----:B------:R-:W-:Y:S01]  /*3550*/  F2FP.F16.F32.PACK_AB R173, R12, R173 ;  /* 0x000000ad0cad723e */ /* 0x000fe200000000ff */
[----:B------:R-:W3:Y:S01]  /*3560*/  MUFU.EX2 R178, R37 ;  /* 0x0000002500b27308 */ /* 0x000ee20000000800 */
[----:B--2---:R-:W-:Y:S01]  /*3570*/  FADD.FTZ R44, R176, R25 ;  /* 0x00000019b02c7221 */ /* 0x004fe20000010000 */
[----:B------:R-:W-:Y:S01]  /*3580*/  FADD.FTZ R29, R171, R46 ;  /* 0x0000002eab1d7221 */ /* 0x000fe20000010000 */
[----:B------:R-:W-:-:S02]  /*3590*/  F2FP.F16.F32.PACK_AB R175, R14, R175 ;  /* 0x000000af0eaf723e */ /* 0x000fc400000000ff */
[----:B------:R-:W-:Y:S01]  /*35a0*/  F2FP.F16.F32.PACK_AB R169, R20, R169 ;  /* 0x000000a914a9723e */ /* 0x000fe200000000ff */
[C---:B------:R-:W-:Y:S01]  /*35b0*/  FADD.FTZ R46, R24.reuse, R29 ;  /* 0x0000001d182e7221 */ /* 0x040fe20000010000 */
[----:B------:R-:W-:Y:S01]  /*35c0*/  F2FP.F16.F32.PACK_AB R171, R24, R171 ;  /* 0x000000ab18ab723e */ /* 0x000fe200000000ff */
[----:B------:R-:W2:Y:S01]  /*35d0*/  MUFU.EX2 R21, R21 ;  /* 0x0000001500157308 */ /* 0x000ea20000000800 */
[----:B----4-:R-:W-:Y:S01]  /*35e0*/  FADD.FTZ R25, R15, R44 ;  /* 0x0000002c0f197221 */ /* 0x010fe20000010000 */
[----:B------:R-:W-:Y:S02]  /*35f0*/  F2FP.F16.F32.PACK_AB R182, R182, R11 ;  /* 0x0000000bb6b6723e */ /* 0x000fe400000000ff */
[----:B------:R-:W-:-:S04]  /*3600*/  F2FP.F16.F32.PACK_AB R176, R176, R13 ;  /* 0x0000000db0b0723e */ /* 0x000fc800000000ff */
[----:B------:R-:W4:Y:S01]  /*3610*/  MUFU.EX2 R172, R41 ;  /* 0x0000002900ac7308 */ /* 0x000f220000000800 */
[C---:B---3--:R-:W-:Y:S01]  /*3620*/  FADD.FTZ R44, R178.reuse, R25 ;  /* 0x00000019b22c7221 */ /* 0x048fe20000010000 */
[----:B------:R-:W-:-:S06]  /*3630*/  F2FP.F16.F32.PACK_AB R178, R178, R15 ;  /* 0x0000000fb2b2723e */ /* 0x000fcc00000000ff */
[----:B------:R-:W1:Y:S01]  /*3640*/  MUFU.EX2 R27, R27 ;  /* 0x0000001b001b7308 */ /* 0x000e620000000800 */
[----:B--2---:R-:W-:-:S07]  /*3650*/  FADD.FTZ R25, R21, R44 ;  /* 0x0000002c15197221 */ /* 0x004fce0000010000 */
[----:B------:R-:W2:Y:S01]  /*3660*/  MUFU.EX2 R174, R45 ;  /* 0x0000002d00ae7308 */ /* 0x000ea20000000800 */
[----:B----4-:R-:W-:Y:S01]  /*3670*/  FADD.FTZ R44, R172, R25 ;  /* 0x00000019ac2c7221 */ /* 0x010fe20000010000 */
[----:B------:R-:W-:Y:S01]  /*3680*/  FADD.FTZ R25, R153, R46 ;  /* 0x0000002e99197221 */ /* 0x000fe20000010000 */
[----:B------:R-:W-:Y:S02]  /*3690*/  F2FP.F16.F32.PACK_AB R153, R32, R153 ;  /* 0x000000992099723e */ /* 0x000fe400000000ff */
[----:B------:R-:W-:Y:S01]  /*36a0*/  F2FP.F16.F32.PACK_AB R172, R172, R21 ;  /* 0x00000015acac723e */ /* 0x000fe200000000ff */
[----:B------:R-:W-:Y:S02]  /*36b0*/  FADD.FTZ R46, R32, R25 ;  /* 0x00000019202e7221 */ /* 0x000fe40000010000 */
[----:B------:R-:W3:Y:S01]  /*36c0*/  MUFU.EX2 R31, R31 ;  /* 0x0000001f001f7308 */ /* 0x000ee20000000800 */
[----:B-1----:R-:W-:Y:S01]  /*36d0*/  FADD.FTZ R3, R27, R44 ;  /* 0x0000002c1b037221 */ /* 0x002fe20000010000 */
[----:B------:R-:W-:Y:S01]  /*36e0*/  FADD.FTZ R25, R107, R46 ;  /* 0x0000002e6b197221 */ /* 0x000fe20000010000 */
[----:B------:R-:W-:-:S03]  /*36f0*/  IMAD.MOV.U32 R107, RZ, RZ, R151 ;  /* 0x000000ffff6b7224 */ /* 0x000fc600078e0097 */
[----:B------:R-:W-:Y:S02]  /*3700*/  FADD.FTZ R46, R34, R25 ;  /* 0x00000019222e7221 */ /* 0x000fe40000010000 */
[----:B------:R-:W1:Y:S01]  /*3710*/  MUFU.EX2 R168, R49 ;  /* 0x0000003100a87308 */ /* 0x000e620000000800 */
[C---:B--2---:R-:W-:Y:S01]  /*3720*/  FADD.FTZ R44, R174.reuse, R3 ;  /* 0x00000003ae2c7221 */ /* 0x044fe20000010000 */
[----:B------:R-:W-:Y:S01]  /*3730*/  FADD.FTZ R25, R111, R46 ;  /* 0x0000002e6f197221 */ /* 0x000fe20000010000 */
[----:B------:R-:W-:Y:S01]  /*3740*/  F2FP.F16.F32.PACK_AB R174, R174, R27 ;  /* 0x0000001baeae723e */ /* 0x000fe200000000ff */
[----:B------:R-:W-:Y:S02]  /*3750*/  IMAD.MOV.U32 R111, RZ, RZ, R151 ;  /* 0x000000ffff6f7224 */ /* 0x000fe400078e0097 */
[----:B------:R-:W-:Y:S02]  /*3760*/  FADD.FTZ R46, R36, R25 ;  /* 0x00000019242e7221 */ /* 0x000fe40000010000 */
[----:B------:R-:W2:Y:S01]  /*3770*/  MUFU.EX2 R35, R35 ;  /* 0x0000002300237308 */ /* 0x000ea20000000800 */
[----:B---3--:R-:W-:Y:S01]  /*3780*/  FADD.FTZ R3, R31, R44 ;  /* 0x0000002c1f037221 */ /* 0x008fe20000010000 */
[----:B------:R-:W-:Y:S01]  /*3790*/  FADD.FTZ R25, R115, R46 ;  /* 0x0000002e73197221 */ /* 0x000fe20000010000 */
[----:B------:R-:W-:-:S03]  /*37a0*/  IMAD.MOV.U32 R115, RZ, RZ, R151 ;  /* 0x000000ffff737224 */ /* 0x000fc600078e0097 */
[----:B------:R-:W-:Y:S02]  /*37b0*/  FADD.FTZ R6, R38, R25 ;  /* 0x0000001926067221 */ /* 0x000fe40000010000 */
[----:B------:R-:W3:Y:S01]  /*37c0*/  MUFU.EX2 R170, R53 ;  /* 0x0000003500aa7308 */ /* 0x000ee20000000800 */
[C---:B-1----:R-:W-:Y:S01]  /*37d0*/  FADD.FTZ R44, R168.reuse, R3 ;  /* 0x00000003a82c7221 */ /* 0x042fe20000010000 */
[----:B------:R-:W-:Y:S01]  /*37e0*/  FADD.FTZ R25, R117, R6 ;  /* 0x0000000675197221 */ /* 0x000fe20000010000 */
[----:B------:R-:W-:Y:S01]  /*37f0*/  F2FP.F16.F32.PACK_AB R168, R168, R31 ;  /* 0x0000001fa8a8723e */ /* 0x000fe200000000ff */
[----:B------:R-:W-:Y:S02]  /*3800*/  IMAD.MOV.U32 R117, RZ, RZ, R151 ;  /* 0x000000ffff757224 */ /* 0x000fe400078e0097 */
[----:B------:R-:W-:Y:S02]  /*3810*/  FADD.FTZ R6, R40, R25 ;  /* 0x0000001928067221 */ /* 0x000fe40000010000 */
[----:B------:R-:W1:Y:S01]  /*3820*/  MUFU.EX2 R39, R39 ;  /* 0x0000002700277308 */ /* 0x000e620000000800 */
[----:B--2---:R-:W-:Y:S01]  /*3830*/  FADD.FTZ R3, R35, R44 ;  /* 0x0000002c23037221 */ /* 0x004fe20000010000 */
[----:B------:R-:W-:Y:S01]  /*3840*/  FADD.FTZ R25, R119, R6 ;  /* 0x0000000677197221 */ /* 0x000fe20000010000 */
[----:B------:R-:W-:-:S03]  /*3850*/  IMAD.MOV.U32 R119, RZ, RZ, R151 ;  /* 0x000000ffff777224 */ /* 0x000fc600078e0097 */
[----:B------:R-:W-:Y:S02]  /*3860*/  FADD.FTZ R6, R42, R25 ;  /* 0x000000192a067221 */ /* 0x000fe40000010000 */
[----:B------:R-:W2:Y:S01]  /*3870*/  MUFU.EX2 R152, R57 ;  /* 0x0000003900987308 */ /* 0x000ea20000000800 */
[C---:B---3--:R-:W-:Y:S01]  /*3880*/  FADD.FTZ R44, R170.reuse, R3 ;  /* 0x00000003aa2c7221 */ /* 0x048fe20000010000 */
[----:B------:R-:W-:Y:S01]  /*3890*/  FADD.FTZ R25, R121, R6 ;  /* 0x0000000679197221 */ /* 0x000fe20000010000 */
[----:B------:R-:W-:Y:S01]  /*38a0*/  F2FP.F16.F32.PACK_AB R170, R170, R35 ;  /* 0x00000023aaaa723e */ /* 0x000fe200000000ff */
[----:B------:R-:W-:Y:S02]  /*38b0*/  IMAD.MOV.U32 R121, RZ, RZ, R151 ;  /* 0x000000ffff797224 */ /* 0x000fe400078e0097 */
        /* <DEDUP_REMOVED lines=39> */
[C---:B-1----:R-:W-:Y:S01]  /*3b30*/  F2FP.F16.F32.PACK_AB R167, R30.reuse, R123 ;  /* 0x0000007b1ea7723e */ /* 0x042fe200000000ff */
[----:B------:R-:W-:Y:S01]  /*3b40*/  FADD.FTZ R3, R30, R25 ;  /* 0x000000191e037221 */ /* 0x000fe20000010000 */
[----:B------:R-:W-:Y:S02]  /*3b50*/  IMAD.MOV.U32 R123, RZ, RZ, R151 ;  /* 0x000000ffff7b7224 */ /* 0x000fe400078e0097 */
[C---:B--2---:R-:W-:Y:S01]  /*3b60*/  FADD.FTZ R4, R26.reuse, R7 ;  /* 0x000000071a047221 */ /* 0x044fe20000010000 */
[----:B------:R-:W-:Y:S01]  /*3b70*/  F2FP.F16.F32.PACK_AB R166, R26, R67 ;  /* 0x000000431aa6723e */ /* 0x000fe200000000ff */
        /* <DEDUP_REMOVED lines=35> */
[----:B------:R-:W-:Y:S01]  /*3db0*/  UMOV UR7, UR36 ;  /* 0x0000002400077c82 */ /* 0x000fe20008000000 */
[----:B------:R-:W-:Y:S01]  /*3dc0*/  UMOV UR5, UR37 ;  /* 0x0000002500057c82 */ /* 0x000fe20008000000 */
[----:B------:R-:W-:Y:S01]  /*3dd0*/  ULDC UR54, c[0x0][0x2e0] ;  /* 0x0000b80000367ab9 */ /* 0x000fe20000000800 */
[----:B------:R-:W-:Y:S01]  /*3de0*/  ULDC UR47, c[0x0][0x288] ;  /* 0x0000a200002f7ab9 */ /* 0x000fe20000000800 */
[----:B------:R-:W-:Y:S01]  /*3df0*/  ULDC UR55, c[0x0][0x404] ;  /* 0x0001010000377ab9 */ /* 0x000fe20000000800 */
[----:B------:R-:W-:-:S05]  /*3e00*/  ULDC.64 UR40, c[0x0][0x3f8] ;  /* 0x0000fe0000287ab9 */ /* 0x000fca0000000a00 */
.L_x_7435:
        /* <DEDUP_REMOVED lines=9> */
.L_x_7428:
[----:B------:R-:W-:Y:S01]  /*3ea0*/  ULEA UR10, UR37, UR38, 0x3 ;  /* 0x00000026250a7291 */ /* 0x000fe2000f8e183f */
[----:B------:R-:W-:-:S05]  /*3eb0*/  IMAD.U32 R0, RZ, RZ, UR36 ;  /* 0x00000024ff007e24 */ /* 0x000fca000f8e00ff */
[----:B------:R-:W-:-:S04]  /*3ec0*/  SHF.L.U32 R0, R0, 0x1f, RZ ;  /* 0x0000001f00007819 */ /* 0x000fc800000006ff */
[----:B------:R1:W2:Y:S01]  /*3ed0*/  SYNCS.PHASECHK.TRANS64.TRYWAIT P2, [UR10+0x28830], R0 ;  /* 0x02883000ff0075a7 */ /* 0x0002a2000804014a */
[----:B------:R-:W-:Y:S05]  /*3ee0*/  @!P0 BRA `(.L_x_7429) ;  /* 0x0000000000048947 */ /* 0x000fea0003800000 */
[----:B------:R-:W-:Y:S01]  /*3ef0*/  BPT.TRAP 0x1 ;  /* 0x000000040000795c */ /* 0x000fe20000300000 */
.L_x_7429:
[----:B--2---:R-:W-:Y:S05]  /*3f00*/  @P2 BRA `(.L_x_7427) ;  /* 0x0000000000082947 */ /* 0x004fea0003800000 */
[----:B------:R-:W2:Y:S02]  /*3f10*/  SYNCS.PHASECHK.TRANS64.TRYWAIT P2, [UR10+0x28830], R0 ;  /* 0x02883000ff0075a7 */ /* 0x000ea4000804014a */
[----:B--2---:R-:W-:Y:S05]  /*3f20*/  @!P2 BRA `(.L_x_7430) ;  /* 0x000000900078a947 */ /* 0x004fea0003800000 */
.L_x_7427:
[----:B-12---:R-:W-:Y:S01]  /*3f30*/  VIADD R0, R23, 0x8 ;  /* 0x0000000817007836 */ /* 0x006fe20000000000 */
[----:B------:R-:W-:Y:S01]  /*3f40*/  ULEA UR34, UR37, UR4, 0xb ;  /* 0x0000000425227291 */ /* 0x000fe2000f8e583f */
[----:B------:R-:W-:Y:S01]  /*3f50*/  UMOV UR51, 0x40000040 ;  /* 0x4000004000337882 */ /* 0x000fe20000000000 */
[----:B------:R-:W-:Y:S02]  /*3f60*/  UMOV UR11, 0x40000040 ;  /* 0x40000040000b7882 */ /* 0x000fe40000000000 */
[----:B------:R1:W-:Y:S01]  /*3f70*/  BAR.SYNC.DEFER_BLOCKING R0, 0x100 ;  /* 0x000400000000751d */ /* 0x0003e20000010000 */
[----:B------:R-:W-:Y:S02]  /*3f80*/  UIADD3 UR10, UR34, 0x2, URZ ;  /* 0x00000002220a7890 */ /* 0x000fe4000fffe03f */
[----:B------:R-:W-:Y:S02]  /*3f90*/  UIADD3 UR14, UR34, 0x4, URZ ;  /* 0x00000004220e7890 */ /* 0x000fe4000fffe03f */
[----:B------:R-:W-:-:S02]  /*3fa0*/  UIADD3 UR18, UR34, 0x6, URZ ;  /* 0x0000000622127890 */ /* 0x000fc4000fffe03f */
[----:B------:R-:W-:Y:S01]  /*3fb0*/  UMOV UR50, UR34 ;  /* 0x0000002200327c82 */ /* 0x000fe20008000000 */
        /* <DEDUP_REMOVED lines=37> */
.L_x_7432:
[----:B------:R-:W-:Y:S01]  /*4210*/  ULEA UR10, UR5, UR38, 0x3 ;  /* 0x00000026050a7291 */ /* 0x000fe2000f8e183f */
[----:B------:R-:W-:-:S05]  /*4220*/  IMAD.U32 R0, RZ, RZ, UR7 ;  /* 0x00000007ff007e24 */ /* 0x000fca000f8e00ff */
[----:B------:R-:W-:-:S04]  /*4230*/  SHF.L.U32 R0, R0, 0x1f, RZ ;  /* 0x0000001f00007819 */ /* 0x000fc800000006ff */
[----:B------:R1:W2:Y:S01]  /*4240*/  SYNCS.PHASECHK.TRANS64.TRYWAIT P2, [UR10+0x28850], R0 ;  /* 0x02885000ff0075a7 */ /* 0x0002a2000804014a */
[----:B------:R-:W-:Y:S05]  /*4250*/  @!P0 BRA `(.L_x_7433) ;  /* 0x0000000000048947 */ /* 0x000fea0003800000 */
[----:B------:R-:W-:Y:S01]  /*4260*/  BPT.TRAP 0x1 ;  /* 0x000000040000795c */ /* 0x000fe20000300000 */
.L_x_7433:
[----:B--2---:R-:W-:Y:S05]  /*4270*/  @P2 BRA `(.L_x_7431) ;  /* 0x0000000000082947 */ /* 0x004fea0003800000 */
[----:B------:R-:W2:Y:S02]  /*4280*/  SYNCS.PHASECHK.TRANS64.TRYWAIT P2, [UR10+0x28850], R0 ;  /* 0x02885000ff0075a7 */ /* 0x000ea4000804014a */
[----:B--2---:R-:W-:Y:S05]  /*4290*/  @!P2 BRA `(.L_x_7434) ;  /* 0x0000008c00b4a947 */ /* 0x004fea0003800000 */
.L_x_7431:
[----:B------:R-:W-:Y:S01]  /*42a0*/  UIADD3 UR7, UR38, 0x400, URZ ;  /* 0x0000040026077890 */ /* 0x000fe2000fffe03f */
[----:B------:R-:W-:Y:S01]  /*42b0*/  WARPGROUP.ARRIVE ;  /* 0x00000000000079c5 */ /* 0x000fe20000000000 */
[----:B------:R-:W-:Y:S01]  /*42c0*/  UMOV UR11, 0x40000040 ;  /* 0x40000040000b7882 */ /* 0x000fe20000000000 */
[----:B------:R-:W-:Y:S02]  /*42d0*/  UISETP.NE.U32.AND UP0, UPT, UR40, URZ, UPT ;  /* 0x0000003f2800728c */ /* 0x000fe4000bf05070 */
[----:B------:R-:W-:Y:S02]  /*42e0*/  USHF.R.U32.HI UR7, URZ, 0x4, UR7 ;  /* 0x000000043f077899 */ /* 0x000fe40008011607 */
[----:B------:R-:W-:Y:S02]  /*42f0*/  UISETP.NE.AND.EX UP0, UPT, UR41, URZ, UPT, UP0 ;  /* 0x0000003f2900728c */ /* 0x000fe4000bf05300 */
[----:B------:R-:W-:-:S04]  /*4300*/  ULOP3.LUT UR7, UR7, 0x3fff, URZ, 0xc0, !UPT ;  /* 0x00003fff07077892 */ /* 0x000fc8000f8ec03f */
[----:B------:R-:W-:-:S04]  /*4310*/  ULOP3.LUT UR7, UR7, 0x4000000, URZ, 0xfc, !UPT ;  /* 0x0400000007077892 */ /* 0x000fc8000f8efc3f */
[----:B------:R-:W-:-:S07]  /*4320*/  ULEA UR7, UR5, UR7, 0xb ;  /* 0x0000000705077291 */ /* 0x000fce000f8e583f */
[----:B------:R-:W-:Y:S02]  /*4330*/  UMOV UR10, UR7 ;  /* 0x00000007000a7c82 */ /* 0x000fe40008000000 */
[----:B------:R-:W-:Y:S01]  /*4340*/  HGMMA.64x128x16.F32 R88, R180, gdesc[UR8].tnspB, R88, gsb0 ;  /* 0x41e00008b4587df0 */ /* 0x000fe20008000858 */
[----:B------:R-:W-:Y:S01]  /*4350*/  UIADD3 UR10, UR7, 0x80, URZ ;  /* 0x00000080070a7890 */ /* 0x000fe2000fffe03f */
[----:B------:R-:W-:Y:S01]  /*4360*/  UMOV UR11, 0x40000040 ;  /* 0x40000040000b7882 */ /* 0x000fe20000000000 */
[----:B------:R-:W-:Y:S02]  /*4370*/  WARPGROUP.DEPBAR.LE gsb0, 0x0 ;  /* 0x00008000000079c5 */ /* 0x000fe40000010000 */
[----:B------:R-:W-:-:S07]  /*4380*/  WARPGROUP.ARRIVE ;  /* 0x00000000000079c5 */ /* 0x000fce0000000000 */
[----:B------:R-:W-:Y:S01]  /*4390*/  HGMMA.64x128x16.F32 R88, R176, gdesc[UR8].tnspB, R88, gsb0 ;  /* 0x41e00008b0587df0 */ /* 0x000fe20008000858 */
[----:B------:R-:W-:Y:S01]  /*43a0*/  UMOV UR10, 0xffffff80 ;  /* 0xffffff80000a7882 */ /* 0x000fe20000000000 */
[----:B------:R-:W-:Y:S02]  /*43b0*/  USEL UR11, UR55, 0x1, UP0 ;  /* 0x00000001370b7887 */ /* 0x000fe40008000000 */
[----:B------:R-:W-:Y:S02]  /*43c0*/  UIMAD UR10, UR6, UR10, 0x1 ;  /* 0x00000001060a74a4 */ /* 0x000fe4000f8e020a */
[----:B------:R-:W-:Y:S02]  /*43d0*/  UISETP.GT.AND UP0, UPT, UR6, UR39, UPT ;  /* 0x000000270600728c */ /* 0x000fe4000bf04270 */
[----:B------:R-:W-:Y:S02]  /*43e0*/  UIADD3 UR10, UR42, UR10, URZ ;  /* 0x0000000a2a0a7290 */ /* 0x000fe4000fffe03f */
[----:B------:R-:W-:-:S02]  /*43f0*/  UIADD3 UR6, UR6, -0x1, URZ ;  /* 0xffffffff06067890 */ /* 0x000fc4000fffe03f */
[----:B------:R-:W-:-:S03]  /*4400*/  UIMAD UR10, UR11, UR54, UR10 ;  /* 0x000000360b0a72a4 */ /* 0x000fc6000f8e020a */
[----:B------:R-:W-:Y:S01]  /*4410*/  UMOV UR11, 0x40000040 ;  /* 0x40000040000b7882 */ /* 0x000fe20000000000 */
[----:B------:R-:W-:-:S06]  /*4420*/  UIADD3 UR10, UR10, -UR47, URZ ;  /* 0x8000002f0a0a7290 */ /* 0x000fcc000fffe03f */
[----:B--2---:R-:W-:Y:S01]  /*4430*/  IMAD.U32 R5, RZ, RZ, UR10 ;  /* 0x0000000aff057e24 */ /* 0x004fe2000f8e00ff */
[----:B------:R-:W-:-:S03]  /*4440*/  UIADD3 UR10, UR7, 0x100, URZ ;  /* 0x00000100070a7890 */ /* 0x000fc6000fffe03f */
[----:B------:R-:W-:-:S04]  /*4450*/  IMAD R5, R2, -0x2, R5 ;  /* 0xfffffffe02057824 */ /* 0x000fc800078e0205 */
[----:B------:R-:W-:-:S05]  /*4460*/  IMAD.IADD R10, R22, 0x1, R5 ;  /* 0x00000001160a7824 */ /* 0x000fca00078e0205 */
[C---:B------:R-:W-:Y:S02]  /*4470*/  ISETP.GT.AND P2, PT, R10.reuse, RZ, PT ;  /* 0x000000ff0a00720c */ /* 0x040fe40003f44270 */
[----:B------:R-:W-:Y:S02]  /*4480*/  ISETP.GT.AND P3, PT, R10, 0x1, PT ;  /* 0x000000010a00780c */ /* 0x000fe40003f64270 */
[----:B------:R-:W-:Y:S02]  /*4490*/  FSEL R11, R24, -INF , P2 ;  /* 0xff800000180b7808 */ /* 0x000fe40001000000 */
[----:B------:R-:W-:Y:S02]  /*44a0*/  ISETP.GT.AND P2, PT, R10, 0x8, PT ;  /* 0x000000080a00780c */ /* 0x000fe40003f44270 */
[----:B------:R-:W-:Y:S02]  /*44b0*/  FSEL R199, R25, -INF , P3 ;  /* 0xff80000019c77808 */ /* 0x000fe40001800000 */
[----:B-1----:R-:W-:-:S02]  /*44c0*/  FMNMX.FTZ R0, R11, R6, !PT ;  /* 0x000000060b007209 */ /* 0x002fc40007810000 */
        /* <DEDUP_REMOVED lines=34> */
[----:B------:R-:W-:Y:S01]  /*46f0*/  HGMMA.64x128x16.F32 R88, R172, gdesc[UR8].tnspB, R88, gsb0 ;  /* 0x41e00008ac587df0 */ /* 0x000fe20008000858 */
[----:B------:R-:W-:Y:S01]  /*4700*/  UIADD3 UR10, UR7, 0x180, URZ ;  /* 0x00000180070a7890 */ /* 0x000fe2000fffe03f */
[----:B------:R-:W-:Y:S01]  /*4710*/  FMNMX.FTZ R0, R179, R0, !PT ;  /* 0x00000000b3007209 */ /* 0x000fe20007810000 */
[----:B------:R-:W-:Y:S01]  /*4720*/  UMOV UR11, 0x40000040 ;  /* 0x40000040000b7882 */ /* 0x000fe20000000000 */
[----:B------:R-:W-:Y:S02]  /*4730*/  ISETP.GT.AND P2, PT, R10, 0x38, PT ;  /* 0x000000380a00780c */ /* 0x000fe40003f44270 */
[----:B------:R-:W-:Y:S01]  /*4740*/  FMNMX.FTZ R0, R177, R0, !PT ;  /* 0x00000000b1007209 */ /* 0x000fe20007810000 */
[----:B------:R-:W-:-:S02]  /*4750*/  WARPGROUP.DEPBAR.LE gsb0, 0x0 ;  /* 0x00008000000079c5 */ /* 0x000fc40000010000 */
[----:B------:R-:W-:Y:S01]  /*4760*/  WARPGROUP.ARRIVE ;  /* 0x00000000000079c5 */ /* 0x000fe20000000000 */
[----:B------:R-:W-:Y:S02]  /*4770*/  FSEL R175, R49, -INF , P3 ;  /* 0xff80000031af7808 */ /* 0x000fe40001800000 */
[----:B------:R-:W-:Y:S02]  /*4780*/  ISETP.GT.AND P3, PT, R10, 0x39, PT ;  /* 0x000000390a00780c */ /* 0x000fe40003f64270 */
[----:B------:R-:W-:Y:S01]  /*4790*/  FSEL R173, R52, -INF , P2 ;  /* 0xff80000034ad7808 */ /* 0x000fe20001000000 */
[----:B------:R-:W-:Y:S01]  /*47a0*/  HGMMA.64x128x16.F32 R88, R168, gdesc[UR8].tnspB, R88, gsb0 ;  /* 0x41e00008a8587df0 */ /* 0x000fe20008000858 */
[----:B------:R-:W-:Y:S01]  /*47b0*/  UIADD3 UR10, UR7, 0x200, URZ ;  /* 0x00000200070a7890 */ /* 0x000fe2000fffe03f */
[----:B------:R-:W-:Y:S01]  /*47c0*/  FMNMX.FTZ R0, R175, R0, !PT ;  /* 0x00000000af007209 */ /* 0x000fe20007810000 */
        /* <DEDUP_REMOVED lines=46> */
[C---:B------:R-:W-:Y:S01]  /*4ab0*/  ISETP.GT.AND P3, PT, R10.reuse, 0x79, PT ;  /* 0x000000790a00780c */ /* 0x040fe20003f64270 */
[----:B------:R-:W-:Y:S01]  /*4ac0*/  VIADD R10, R10, 0x8 ;  /* 0x000000080a0a7836 */ /* 0x000fe20000000000 */
[----:B------:R-:W-:Y:S02]  /*4ad0*/  FSEL R45, R84, -INF , P2 ;  /* 0xff800000542d7808 */ /* 0x000fe40001000000 */
[----:B------:R-:W-:Y:S02]  /*4ae0*/  FMNMX.FTZ R0, R81, R0, !PT ;  /* 0x0000000051007209 */ /* 0x000fe40007810000 */
[----:B------:R-:W-:-:S02]  /*4af0*/  FSEL R85, R85, -INF , P3 ;  /* 0xff80000055557808 */ /* 0x000fc40001800000 */
[----:B------:R-:W-:Y:S02]  /*4b00*/  FMNMX.FTZ R0, R45, R0, !PT ;  /* 0x000000002d007209 */ /* 0x000fe40007810000 */
[C---:B------:R-:W-:Y:S02]  /*4b10*/  ISETP.GT.AND P4, PT, R10.reuse, RZ, PT ;  /* 0x000000ff0a00720c */ /* 0x040fe40003f84270 */
[----:B------:R-:W-:Y:S02]  /*4b20*/  FMNMX.FTZ R12, R85, R0, !PT ;  /* 0x00000000550c7209 */ /* 0x000fe40007810000 */
[----:B------:R-:W1:Y:S01]  /*4b30*/  LDC R0, c[0x0][0x988] ;  /* 0x00026200ff007b82 */ /* 0x000e620000000800 */
[----:B------:R-:W-:Y:S02]  /*4b40*/  ISETP.GT.AND P5, PT, R10, 0x1, PT ;  /* 0x000000010a00780c */ /* 0x000fe40003fa4270 */
[----:B------:R-:W2:Y:S01]  /*4b50*/  SHFL.BFLY PT, R5, R12, 0x2, 0x1f ;  /* 0x0c401f000c057f89 */ /* 0x000ea200000e0000 */
[----:B------:R-:W-:-:S02]  /*4b60*/  FSEL R26, R26, -INF , P4 ;  /* 0xff8000001a1a7808 */ /* 0x000fc40002000000 */
[C---:B------:R-:W-:Y:S02]  /*4b70*/  ISETP.GT.AND P3, PT, R10.reuse, 0x8, PT ;  /* 0x000000080a00780c */ /* 0x040fe40003f64270 */
[C---:B------:R-:W-:Y:S02]  /*4b80*/  ISETP.GT.AND P6, PT, R10.reuse, 0x9, PT ;  /* 0x000000090a00780c */ /* 0x040fe40003fc4270 */
[C---:B------:R-:W-:Y:S02]  /*4b90*/  ISETP.GT.AND P4, PT, R10.reuse, 0x10, PT ;  /* 0x000000100a00780c */ /* 0x040fe40003f84270 */
[----:B------:R-:W-:Y:S02]  /*4ba0*/  FSEL R31, R31, -INF , P6 ;  /* 0xff8000001f1f7808 */ /* 0x000fe40003000000 */
[----:B------:R-:W-:Y:S02]  /*4bb0*/  ISETP.GT.AND P6, PT, R10, 0x19, PT ;  /* 0x000000190a00780c */ /* 0x000fe40003fc4270 */
[----:B--2---:R-:W-:-:S02]  /*4bc0*/  FMNMX.FTZ R14, R12, R5, !PT ;  /* 0x000000050c0e7209 */ /* 0x004fc40007810000 */
[----:B------:R-:W-:-:S03]  /*4bd0*/  FMNMX.FTZ R12, R26, R7, !PT ;  /* 0x000000071a0c7209 */ /* 0x000fc60007810000 */
[----:B------:R-:W2:Y:S01]  /*4be0*/  SHFL.BFLY PT, R5, R14, 0x1, 0x1f ;  /* 0x0c201f000e057f89 */ /* 0x000ea200000e0000 */
[----:B------:R-:W-:Y:S02]  /*4bf0*/  WARPGROUP.DEPBAR.LE gsb0, 0x0 ;  /* 0x00008000000079c5 */ /* 0x000fe40000010000 */
[----:B------:R-:W-:Y:S01]  /*4c00*/  WARPGROUP.ARRIVE ;  /* 0x00000000000079c5 */ /* 0x000fe20000000000 */
[----:B------:R-:W-:Y:S02]  /*4c10*/  FSEL R169, R34, -INF , P4 ;  /* 0xff80000022a97808 */ /* 0x000fe40002000000 */
[----:B------:R-:W-:-:S03]  /*4c20*/  ISETP.GT.AND P4, PT, R10, 0x20, PT ;  /* 0x000000200a00780c */ /* 0x000fc60003f84270 */
[----:B------:R-:W-:Y:S01]  /*4c30*/  HGMMA.64x128x16.F32 R88, R152, gdesc[UR8].tnspB, R88, gsb0 ;  /* 0x41e0000898587df0 */ /* 0x000fe20008000858 */
[----:B------:R-:W-:Y:S01]  /*4c40*/  UIADD3 UR10, UR7, 0x280, URZ ;  /* 0x00000280070a7890 */ /* 0x000fe2000fffe03f */
[----:B------:R-:W-:Y:S01]  /*4c50*/  UMOV UR11, 0x40000040 ;  /* 0x40000040000b7882 */ /* 0x000fe20000000000 */
[----:B--2---:R-:W-:-:S04]  /*4c60*/  FMNMX.FTZ R5, R14, R5, !PT ;  /* 0x000000050e057209 */ /* 0x004fc80007810000 */
[C---:B------:R-:W-:Y:S01]  /*4c70*/  FSETP.NEU.FTZ.AND P2, PT, R5.reuse, -INF , PT ;  /* 0xff8000000500780b */ /* 0x040fe20003f5d000 */
[----:B-1----:R-:W-:-:S05]  /*4c80*/  FMUL.FTZ R8, R5, R0 ;  /* 0x0000000005087220 */ /* 0x002fca0000410000 */
[----:B------:R-:W-:-:S05]  /*4c90*/  FSEL R8, R8, RZ, P2 ;  /* 0x000000ff08087208 */ /* 0x000fca0001000000 */
[-CC-:B------:R-:W-:Y:S01]  /*4ca0*/  FFMA.FTZ R178, R193, R0.reuse, -R8.reuse ;  /* 0x00000000c1b27223 */ /* 0x180fe20000010808 */
[----:B------:R-:W-:Y:S01]  /*4cb0*/  FSEL R193, R39, -INF , P6 ;  /* 0xff80000027c17808 */ /* 0x000fe20003000000 */
[-CC-:B------:R-:W-:Y:S01]  /*4cc0*/  FFMA.FTZ R176, R15, R0.reuse, -R8.reuse ;  /* 0x000000000fb07223 */ /* 0x180fe20000010808 */
[-CC-:B------:R-:W-:Y:S01]  /*4cd0*/  FFMA.FTZ R15, R195, R0.reuse, -R8.reuse ;  /* 0x00000000c30f7223 */ /* 0x180fe20000010808 */
[----:B------:R-:W-:Y:S01]  /*4ce0*/  FSEL R195, R42, -INF , P4 ;  /* 0xff8000002ac37808 */ /* 0x000fe20002000000 */
[-CC-:B------:R-:W-:Y:S01]  /*4cf0*/  FFMA.FTZ R182, R13, R0.reuse, -R8.reuse ;  /* 0x000000000db67223 */ /* 0x180fe20000010808 */
[-CC-:B------:R-:W-:Y:S01]  /*4d00*/  FFMA.FTZ R13, R197, R0.reuse, -R8.reuse ;  /* 0x00000000c50d7223 */ /* 0x180fe20000010808 */
[C---:B------:R-:W-:Y:S01]  /*4d10*/  ISETP.GT.AND P6, PT, R10.reuse, 0x29, PT ;  /* 0x000000290a00780c */ /* 0x040fe20003fc4270 */
[-CC-:B------:R-:W-:Y:S01]  /*4d20*/  FFMA.FTZ R172, R191, R0.reuse, -R8.reuse ;  /* 0x00000000bfac7223 */ /* 0x180fe20000010808 */
[----:B------:R-:W-:Y:S01]  /*4d30*/  ISETP.GT.AND P4, PT, R10, 0x30, PT ;  /* 0x000000300a00780c */ /* 0x000fe20003f84270 */
[-CC-:B------:R-:W-:Y:S01]  /*4d40*/  FFMA.FTZ R180, R199, R0.reuse, -R8.reuse ;  /* 0x00000000c7b47223 */ /* 0x180fe20000010808 */
[----:B------:R-:W-:Y:S01]  /*4d50*/  FSEL R47, R47, -INF , P6 ;  /* 0xff8000002f2f7808 */ /* 0x000fe20003000000 */
[-CC-:B------:R-:W-:Y:S01]  /*4d60*/  FFMA.FTZ R174, R181, R0.reuse, -R8.reuse ;  /* 0x00000000b5ae7223 */ /* 0x180fe20000010808 */
[----:B------:R-:W-:Y:S01]  /*4d70*/  FSEL R191, R50, -INF , P4 ;  /* 0xff80000032bf7808 */ /* 0x000fe20002000000 */
[-CC-:B------:R-:W-:Y:S01]  /*4d80*/  FFMA.FTZ R39, R179, R0.reuse, -R8.reuse ;  /* 0x00000000b3277223 */ /* 0x180fe20000010808 */
[C---:B------:R-:W-:Y:S01]  /*4d90*/  ISETP.GT.AND P4, PT, R10.reuse, 0x39, PT ;  /* 0x000000390a00780c */ /* 0x040fe20003f84270 */
[-CC-:B------:R-:W-:Y:S01]  /*4da0*/  FFMA.FTZ R168, R177, R0.reuse, -R8.reuse ;  /* 0x00000000b1a87223 */ /* 0x180fe20000010808 */
[-CC-:B------:R-:W-:Y:S01]  /*4db0*/  FFMA.FTZ R170, R173, R0.reuse, -R8.reuse ;  /* 0x00000000adaa7223 */ /* 0x180fe20000010808 */
[-CC-:B------:R-:W-:Y:S01]  /*4dc0*/  FFMA.FTZ R24, R45, R0.reuse, -R8.reuse ;  /* 0x000000002d187223 */ /* 0x180fe20000010808 */
[----:B------:R-:W-:Y:S01]  /*4dd0*/  FSEL R55, R55, -INF , P4 ;  /* 0xff80000037377808 */ /* 0x000fe20002000000 */
[-CC-:B------:R-:W-:Y:S01]  /*4de0*/  FFMA.FTZ R14, R9, R0.reuse, -R8.reuse ;  /* 0x00000000090e7223 */ /* 0x180fe20000010808 */
[----:B------:R-:W-:Y:S01]  /*4df0*/  ISETP.GT.AND P4, PT, R10, 0x48, PT ;  /* 0x000000480a00780c */ /* 0x000fe20003f84270 */
[-CC-:B------:R-:W-:Y:S01]  /*4e00*/  FFMA.FTZ R11, R11, R0.reuse, -R8.reuse ;  /* 0x000000000b0b7223 */ /* 0x180fe20000010808 */
[----:B------:R-:W-:Y:S01]  /*4e10*/  FSEL R45, R5, RZ, P2 ;  /* 0x000000ff052d7208 */ /* 0x000fe20001000000 */
[----:B------:R-:W-:Y:S01]  /*4e20*/  MUFU.EX2 R180, R180 ;  /* 0x000000b400b47308 */ /* 0x000fe20000000800 */
[----:B------:R-:W-:Y:S01]  /*4e30*/  FSEL R179, R62, -INF , P4 ;  /* 0xff8000003eb37808 */ /* 0x000fe20002000000 */
[-CC-:B------:R-:W-:Y:S01]  /*4e40*/  FFMA.FTZ R21, R21, R0.reuse, -R8.reuse ;  /* 0x0000000015157223 */ /* 0x180fe20000010808 */
[C---:B------:R-:W-:Y:S01]  /*4e50*/  ISETP.GT.AND P4, PT, R10.reuse, 0x51, PT ;  /* 0x000000510a00780c */ /* 0x040fe20003f84270 */
[-CC-:B------:R-:W-:Y:S01]  /*4e60*/  FFMA.FTZ R53, R53, R0.reuse, -R8.reuse ;  /* 0x0000000035357223 */ /* 0x180fe20000010808 */
[----:B------:R-:W-:Y:S01]  /*4e70*/  FFMA.FTZ R85, R85, R0, -R8 ;  /* 0x0000000055557223 */ /* 0x000fe20000010808 */
[----:B------:R-:W-:Y:S01]  /*4e80*/  IMAD.U32 R50, RZ, RZ, UR5 ;  /* 0x00000005ff327e24 */ /* 0x000fe2000f8e00ff */
[----:B------:R-:W-:Y:S01]  /*4e90*/  FSEL R67, R67, -INF , P4 ;  /* 0xff80000043437808 */ /* 0x000fe20002000000 */
[----:B------:R-:W-:Y:S01]  /*4ea0*/  MUFU.EX2 R11, R11 ;  /* 0x0000000b000b7308 */ /* 0x000fe20000000800 */
[----:B------:R-:W-:Y:S01]  /*4eb0*/  ISETP.GT.AND P4, PT, R10, 0x60, PT ;  /* 0x000000600a00780c */ /* 0x000fe20003f84270 */
[----:B------:R-:W-:Y:S01]  /*4ec0*/  UMOV UR5, UR37 ;  /* 0x0000002500057c82 */ /* 0x000fe20008000000 */
[----:B------:R-:W-:-:S02]  /*4ed0*/  @!P1 LEA R50, R50, UR38, 0x3 ;  /* 0x0000002632329c11 */ /* 0x000fc4000f8e18ff */
[----:B------:R-:W-:Y:S02]  /*4ee0*/  FSEL R173, R74, -INF , P4 ;  /* 0xff8000004aad7808 */ /* 0x000fe40002000000 */
[C---:B------:R-:W-:Y:S01]  /*4ef0*/  ISETP.GT.AND P4, PT, R10.reuse, 0x69, PT ;  /* 0x000000690a00780c */ /* 0x040fe20003f84270 */
[----:B------:R-:W-:Y:S03]  /*4f00*/  MUFU.EX2 R182, R182 ;  /* 0x000000b600b67308 */ /* 0x000fe60000000800 */
[----:B------:R-:W-:Y:S02]  /*4f10*/  FSEL R79, R79, -INF , P4 ;  /* 0xff8000004f4f7808 */ /* 0x000fe40002000000 */
[----:B------:R-:W-:-:S03]  /*4f20*/  ISETP.GT.AND P4, PT, R10, 0x78, PT ;  /* 0x000000780a00780c */ /* 0x000fc60003f84270 */
        /* <DEDUP_REMOVED lines=15> */
[----:B------:R-:W-:Y:S01]  /*5020*/  FMNMX.FTZ R12, R155, R12, !PT ;  /* 0x0000000c9b0c7209 */ /* 0x000fe20007810000 */
[----:B------:R-:W-:Y:S01]  /*5030*/  HGMMA.64x128x16.F32 R88, R156, gdesc[UR8].tnspB, R88, gsb0 ;  /* 0x41e000089c587df0 */ /* 0x000fe20008000858 */
[C---:B------:R-:W-:Y:S01]  /*5040*/  ISETP.GT.AND P5, PT, R10.reuse, 0x11, PT ;  /* 0x000000110a00780c */ /* 0x040fe20003fa4270 */
[----:B------:R-:W-:Y:S01]  /*5050*/  UIADD3 UR10, UR7, 0x300, URZ ;  /* 0x00000300070a7890 */ /* 0x000fe2000fffe03f */
[----:B------:R-:W-:Y:S01]  /*5060*/  FMNMX.FTZ R12, R153, R12, !PT ;  /* 0x0000000c990c7209 */ /* 0x000fe20007810000 */
[----:B------:R-:W-:Y:S01]  /*5070*/  UMOV UR11, 0x40000040 ;  /* 0x40000040000b7882 */ /* 0x000fe20000000000 */
[----:B------:R-:W-:Y:S01]  /*5080*/  ISETP.GT.AND P3, PT, R10, 0x18, PT ;  /* 0x000000180a00780c */ /* 0x000fe20003f64270 */
[--C-:B------:R-:W-:Y:S01]  /*5090*/  FFMA.FTZ R49, R57, R0, -R8.reuse ;  /* 0x0000000039317223 */ /* 0x100fe20000010808 */
[----:B------:R-:W-:Y:S01]  /*50a0*/  FMNMX.FTZ R12, R31, R12, !PT ;  /* 0x0000000c1f0c7209 */ /* 0x000fe20007810000 */
[-CC-:B------:R-:W-:Y:S01]  /*50b0*/  FFMA.FTZ R154, R41, R0.reuse, -R8.reuse ;  /* 0x00000000299a7223 */ /* 0x180fe20000010808 */
[----:B------:R-:W-:Y:S01]  /*50c0*/  FSEL R35, R35, -INF , P5 ;  /* 0xff80000023237808 */ /* 0x000fe20002800000 */
[----:B------:R-:W-:Y:S01]  /*50d0*/  FFMA.FTZ R41, R61, R0, -R8 ;  /* 0x000000003d297223 */ /* 0x000fe20000010808 */
[----:B------:R-:W-:Y:S01]  /*50e0*/  FMNMX.FTZ R12, R169, R12, !PT ;  /* 0x0000000ca90c7209 */ /* 0x000fe20007810000 */
[----:B------:R-:W-:Y:S01]  /*50f0*/  MUFU.EX2 R27, R27 ;  /* 0x0000001b001b7308 */ /* 0x000fe20000000800 */
[----:B------:R-:W-:-:S02]  /*5100*/  FSEL R171, R38, -INF , P3 ;  /* 0xff80000026ab7808 */ /* 0x000fc40001800000 */
[----:B------:R-:W-:Y:S02]  /*5110*/  FMNMX.FTZ R12, R35, R12, !PT ;  /* 0x0000000c230c7209 */ /* 0x000fe40007810000 */
[C---:B------:R-:W-:Y:S02]  /*5120*/  ISETP.GT.AND P5, PT, R10.reuse, 0x21, PT ;  /* 0x000000210a00780c */ /* 0x040fe40003fa4270 */
[----:B------:R-:W-:Y:S01]  /*5130*/  FMNMX.FTZ R12, R171, R12, !PT ;  /* 0x0000000cab0c7209 */ /* 0x000fe20007810000 */
[----:B------:R-:W-:Y:S01]  /*5140*/  MUFU.EX2 R170, R170 ;  /* 0x000000aa00aa7308 */ /* 0x000fe20000000800 */
[----:B------:R-:W-:Y:S02]  /*5150*/  ISETP.GT.AND P3, PT, R10, 0x28, PT ;  /* 0x000000280a00780c */ /* 0x000fe40003f64270 */
[----:B------:R-:W-:Y:S02]  /*5160*/  FMNMX.FTZ R12, R193, R12, !PT ;  /* 0x0000000cc10c7209 */ /* 0x000fe40007810000 */
[----:B------:R-:W-:-:S02]  /*5170*/  FSEL R43, R43, -INF , P5 ;  /* 0xff8000002b2b7808 */ /* 0x000fc40002800000 */
[----:B------:R-:W-:Y:S01]  /*5180*/  FMNMX.FTZ R12, R195, R12, !PT ;  /* 0x0000000cc30c7209 */ /* 0x000fe20007810000 */
[----:B------:R-:W-:Y:S01]  /*5190*/  MUFU.EX2 R53, R53 ;  /* 0x0000003500357308 */ /* 0x000fe20000000800 */
[----:B------:R-:W-:Y:S01]  /*51a0*/  FSEL R197, R46, -INF , P3 ;  /* 0xff8000002ec57808 */ /* 0x000fe20001800000 */
[----:B------:R-:W-:Y:S01]  /*51b0*/  IMAD.U32 R46, RZ, RZ, UR37 ;  /* 0x00000025ff2e7e24 */ /* 0x000fe2000f8e00ff */
[----:B------:R-:W-:Y:S02]  /*51c0*/  FMNMX.FTZ R12, R43, R12, !PT ;  /* 0x0000000c2b0c7209 */ /* 0x000fe40007810000 */
[C---:B------:R-:W-:Y:S02]  /*51d0*/  ISETP.GT.AND P5, PT, R10.reuse, 0x31, PT ;  /* 0x000000310a00780c */ /* 0x040fe40003fa4270 */
[----:B------:R-:W-:Y:S01]  /*51e0*/  FMNMX.FTZ R12, R197, R12, !PT ;  /* 0x0000000cc50c7209 */ /* 0x000fe20007810000 */
[----:B------:R-:W-:Y:S01]  /*51f0*/  MUFU.EX2 R152, R152 ;  /* 0x0000009800987308 */ /* 0x000fe20000000800 */
[----:B------:R-:W-:-:S02]  /*5200*/  ISETP.GT.AND P3, PT, R10, 0x38, PT ;  /* 0x000000380a00780c */ /* 0x000fc40003f64270 */
[----:B------:R-:W-:Y:S02]  /*5210*/  FMNMX.FTZ R12, R47, R12, !PT ;  /* 0x0000000c2f0c7209 */ /* 0x000fe40007810000 */
[----:B------:R-:W-:Y:S01]  /*5220*/  FSEL R183, R51, -INF , P5 ;  /* 0xff80000033b77808 */ /* 0x000fe20002800000 */
[----:B------:R-:W-:Y:S01]  /*5230*/  FFMA.FTZ R51, R175, R0, -R8 ;  /* 0x00000000af337223 */ /* 0x000fe20000010808 */
[----:B------:R-:W-:Y:S01]  /*5240*/  FMNMX.FTZ R12, R191, R12, !PT ;  /* 0x0000000cbf0c7209 */ /* 0x000fe20007810000 */
[----:B------:R-:W-:Y:S01]  /*5250*/  MUFU.EX2 R49, R49 ;  /* 0x0000003100317308 */ /* 0x000fe20000000800 */
[----:B------:R-:W-:Y:S02]  /*5260*/  FSEL R199, R54, -INF , P3 ;  /* 0xff80000036c77808 */ /* 0x000fe40001800000 */
[----:B------:R-:W-:Y:S02]  /*5270*/  FMNMX.FTZ R12, R183, R12, !PT ;  /* 0x0000000cb70c7209 */ /* 0x000fe40007810000 */
[----:B------:R-:W-:-:S02]  /*5280*/  ISETP.GT.AND P5, PT, R10, 0x40, PT ;  /* 0x000000400a00780c */ /* 0x000fc40003fa4270 */
[----:B------:R-:W-:Y:S01]  /*5290*/  FMNMX.FTZ R12, R199, R12, !PT ;  /* 0x0000000cc70c7209 */ /* 0x000fe20007810000 */
[----:B------:R-:W-:Y:S01]  /*52a0*/  MUFU.EX2 R51, R51 ;  /* 0x0000003300337308 */ /* 0x000fe20000000800 */
[----:B------:R-:W-:Y:S02]  /*52b0*/  ISETP.GT.AND P3, PT, R10, 0x41, PT ;  /* 0x000000410a00780c */ /* 0x000fe40003f64270 */
[----:B------:R-:W-:Y:S02]  /*52c0*/  FSEL R181, R58, -INF , P5 ;  /* 0xff8000003ab57808 */ /* 0x000fe40002800000 */
[----:B------:R-:W-:Y:S02]  /*52d0*/  FMNMX.FTZ R12, R55, R12, !PT ;  /* 0x0000000c370c7209 */ /* 0x000fe40007810000 */
[----:B------:R-:W-:Y:S01]  /*52e0*/  FSEL R59, R59, -INF , P3 ;  /* 0xff8000003b3b7808 */ /* 0x000fe20001800000 */
[----:B------:R-:W-:Y:S01]  /*52f0*/  MUFU.EX2 R154, R154 ;  /* 0x0000009a009a7308 */ /* 0x000fe20000000800 */
[----:B------:R-:W-:-:S02]  /*5300*/  FMNMX.FTZ R12, R181, R12, !PT ;  /* 0x0000000cb50c7209 */ /* 0x000fc40007810000 */
[C---:B------:R-:W-:Y:S02]  /*5310*/  ISETP.GT.AND P5, PT, R10.reuse, 0x49, PT ;  /* 0x000000490a00780c */ /* 0x040fe40003fa4270 */
[----:B------:R-:W-:Y:S02]  /*5320*/  FMNMX.FTZ R12, R59, R12, !PT ;  /* 0x0000000c3b0c7209 */ /* 0x000fe40007810000 */
[----:B------:R-:W-:Y:S01]  /*5330*/  ISETP.GT.AND P3, PT, R10, 0x50, PT ;  /* 0x000000500a00780c */ /* 0x000fe20003f64270 */
[----:B------:R-:W-:Y:S01]  /*5340*/  MUFU.EX2 R41, R41 ;  /* 0x0000002900297308 */ /* 0x000fe20000000800 */
[----:B------:R-:W-:Y:S02]  /*5350*/  FSEL R177, R63, -INF , P5 ;  /* 0xff8000003fb17808 */ /* 0x000fe40002800000 */
[----:B------:R-:W-:Y:S02]  /*5360*/  FMNMX.FTZ R12, R179, R12, !PT ;  /* 0x0000000cb30c7209 */ /* 0x000fe40007810000 */
[----:B------:R-:W-:-:S02]  /*5370*/  FSEL R201, R66, -INF , P3 ;  /* 0xff80000042c97808 */ /* 0x000fc40001800000 */
[----:B------:R-:W-:Y:S01]  /*5380*/  FMNMX.FTZ R12, R177, R12, !PT ;  /* 0x0000000cb10c7209 */ /* 0x000fe20007810000 */
[----:B------:R-:W-:Y:S01]  /*5390*/  MUFU.EX2 R14, R14 ;  /* 0x0000000e000e7308 */ /* 0x000fe20000000800 */
[C---:B------:R-:W-:Y:S02]  /*53a0*/  ISETP.GT.AND P5, PT, R10.reuse, 0x58, PT ;  /* 0x000000580a00780c */ /* 0x040fe40003fa4270 */
[----:B------:R-:W-:Y:S02]  /*53b0*/  FMNMX.FTZ R12, R201, R12, !PT ;  /* 0x0000000cc90c7209 */ /* 0x000fe40007810000 */
[----:B------:R-:W-:Y:S02]  /*53c0*/  ISETP.GT.AND P3, PT, R10, 0x59, PT ;  /* 0x000000590a00780c */ /* 0x000fe40003f64270 */
[----:B------:R-:W-:Y:S02]  /*53d0*/  FSEL R63, R70, -INF , P5 ;  /* 0xff800000463f7808 */ /* 0x000fe40002800000 */
[----:B------:R-:W-:-:S02]  /*53e0*/  FMNMX.FTZ R12, R67, R12, !PT ;  /* 0x0000000c430c7209 */ /* 0x000fc40007810000 */
[----:B------:R-:W-:Y:S02]  /*53f0*/  FSEL R71, R71, -INF , P3 ;  /* 0xff80000047477808 */ /* 0x000fe40001800000 */
[----:B------:R-:W-:Y:S02]  /*5400*/  FMNMX.FTZ R12, R63, R12, !PT ;  /* 0x0000000c3f0c7209 */ /* 0x000fe40007810000 */
[C---:B------:R-:W-:Y:S02]  /*5410*/  ISETP.GT.AND P5, PT, R10.reuse, 0x61, PT ;  /* 0x000000610a00780c */ /* 0x040fe40003fa4270 */
[----:B------:R-:W-:Y:S02]  /*5420*/  FMNMX.FTZ R12, R71, R12, !PT ;  /* 0x0000000c470c7209 */ /* 0x000fe40007810000 */
[----:B------:R-:W-:Y:S02]  /*5430*/  ISETP.GT.AND P3, PT, R10, 0x68, PT ;  /* 0x000000680a00780c */ /* 0x000fe40003f64270 */
[----:B------:R-:W-:-:S02]  /*5440*/  FSEL R75, R75, -INF , P5 ;  /* 0xff8000004b4b7808 */ /* 0x000fc40002800000 */
[----:B------:R-:W-:Y:S02]  /*5450*/  FMNMX.FTZ R12, R173, R12, !PT ;  /* 0x0000000cad0c7209 */ /* 0x000fe40007810000 */
[----:B------:R-:W-:Y:S02]  /*5460*/  FSEL R175, R78, -INF , P3 ;  /* 0xff8000004eaf7808 */ /* 0x000fe40001800000 */
[----:B------:R-:W-:Y:S02]  /*5470*/  FMNMX.FTZ R12, R75, R12, !PT ;  /* 0x0000000c4b0c7209 */ /* 0x000fe40007810000 */
[C---:B------:R-:W-:Y:S02]  /*5480*/  ISETP.GT.AND P5, PT, R10.reuse, 0x70, PT ;  /* 0x000000700a00780c */ /* 0x040fe40003fa4270 */
[----:B------:R-:W-:Y:S02]  /*5490*/  FMNMX.FTZ R12, R175, R12, !PT ;  /* 0x0000000caf0c7209 */ /* 0x000fe40007810000 */
[----:B------:R-:W-:-:S02]  /*54a0*/  ISETP.GT.AND P3, PT, R10, 0x71, PT ;  /* 0x000000710a00780c */ /* 0x000fc40003f64270 */
[----:B------:R-:W-:Y:S02]  /*54b0*/  FSEL R203, R82, -INF , P5 ;  /* 0xff80000052cb7808 */ /* 0x000fe40002800000 */
[----:B------:R-:W-:Y:S02]  /*54c0*/  FMNMX.FTZ R12, R79, R12, !PT ;  /* 0x0000000c4f0c7209 */ /* 0x000fe40007810000 */
[----:B------:R-:W-:Y:S02]  /*54d0*/  FSEL R83, R83, -INF , P3 ;  /* 0xff80000053537808 */ /* 0x000fe40001800000 */
[----:B------:R-:W-:Y:S02]  /*54e0*/  FMNMX.FTZ R12, R203, R12, !PT ;  /* 0x0000000ccb0c7209 */ /* 0x000fe40007810000 */
[----:B------:R-:W-:Y:S01]  /*54f0*/  ISETP.GT.AND P5, PT, R10, 0x79, PT ;  /* 0x000000790a00780c */ /* 0x000fe20003fa4270 */
[-CC-:B------:R-:W-:Y:S01]  /*5500*/  FFMA.FTZ R10, R33, R0.reuse, -R8.reuse ;  /* 0x00000000210a7223 */ /* 0x180fe20000010808 */
[----:B------:R-:W-:Y:S01]  /*5510*/  FSEL R57, R86, -INF , P4 ;  /* 0xff80000056397808 */ /* 0x000fe20002000000 */
[----:B------:R-:W-:Y:S01]  /*5520*/  FFMA.FTZ R33, R73, R0, -R8 ;  /* 0x0000000049217223 */ /* 0x000fe20000010808 */
[----:B------:R-:W-:-:S02]  /*5530*/  FMNMX.FTZ R12, R83, R12, !PT ;  /* 0x0000000c530c7209 */ /* 0x000fc40007810000 */
[----:B------:R-:W-:Y:S01]  /*5540*/  FSEL R87, R87, -INF , P5 ;  /* 0xff80000057577808 */ /* 0x000fe20002800000 */
[----:B------:R-:W-:Y:S01]  /*5550*/  MUFU.EX2 R10, R10 ;  /* 0x0000000a000a7308 */ /* 0x000fe20000000800 */
[----:B------:R-:W-:Y:S02]  /*5560*/  FMNMX.FTZ R12, R57, R12, !PT ;  /* 0x0000000c390c7209 */ /* 0x000fe40007810000 */
[----:B------:R-:W-:Y:S02]  /*5570*/  @!P1 LEA R46, R46, UR38, 0x3 ;  /* 0x000000262e2e9c11 */ /* 0x000fe4000f8e18ff */
[----:B------:R-:W-:-:S03]  /*5580*/  FMNMX.FTZ R12, R87, R12, !PT ;  /* 0x0000000c570c7209 */ /* 0x000fc60007810000 */
[----:B------:R-:W-:Y:S01]  /*5590*/  @!P1 VIADD R46, R46, 0x28840 ;  /* 0x000288402e2e9836 */ /* 0x000fe20000000000 */
[----:B------:R-:W-:Y:S01]  /*55a0*/  MUFU.EX2 R33, R33 ;  /* 0x0000002100217308 */ /* 0x000fe20000000800 */
[----:B------:R-:W1:Y:S03]  /*55b0*/  SHFL.BFLY PT, R61, R12, 0x2, 0x1f ;  /* 0x0c401f000c3d7f89 */ /* 0x000e6600000e0000 */
[----:B------:R-:W-:Y:S01]  /*55c0*/  @!P1 PRMT R46, RZ, 0x654, R46 ;  /* 0x00000654ff2e9816 */ /* 0x000fe2000000002e */
[----:B------:R-:W-:Y:S02]  /*55d0*/  WARPGROUP.DEPBAR.LE gsb0, 0x0 ;  /* 0x00008000000079c5 */ /* 0x000fe40000010000 */
[----:B------:R-:W-:Y:S01]  /*55e0*/  WARPGROUP.ARRIVE ;  /* 0x00000000000079c5 */ /* 0x000fe20000000000 */
[-CC-:B------:R-:W-:Y:S01]  /*55f0*/  FFMA.FTZ R156, R37, R0.reuse, -R8.reuse ;  /* 0x00000000259c7223 */ /* 0x180fe20000010808 */
[-CC-:B------:R-:W-:Y:S01]  /*5600*/  FFMA.FTZ R37, R65, R0.reuse, -R8.reuse ;  /* 0x0000000041257223 */ /* 0x180fe20000010808 */
[-CC-:B------:R-:W-:Y:S01]  /*5610*/  FFMA.FTZ R158, R29, R0.reuse, -R8.reuse ;  /* 0x000000001d9e7223 */ /* 0x180fe20000010808 */
[----:B------:R-:W-:-:S02]  /*5620*/  FFMA.FTZ R29, R69, R0, -R8 ;  /* 0x00000000451d7223 */ /* 0x000fc40000010808 */
[----:B------:R-:W-:Y:S01]  /*5630*/  HGMMA.64x128x16.F32 R88, R160, gdesc[UR8].tnspB, R88, gsb0 ;  /* 0x41e00008a0587df0 */ /* 0x000fe20008000858 */
[----:B------:R-:W-:Y:S01]  /*5640*/  UIADD3 UR10, UR7, 0x380, URZ ;  /* 0x00000380070a7890 */ /* 0x000fe2000fffe03f */
[----:B------:R-:W-:Y:S01]  /*5650*/  MUFU.EX2 R156, R156 ;  /* 0x0000009c009c7308 */ /* 0x000fe20000000800 */
[----:B------:R-:W-:Y:S01]  /*5660*/  UMOV UR11, 0x40000040 ;  /* 0x40000040000b7882 */ /* 0x000fe20000000000 */
[----:B------:R-:W-:Y:S01]  /*5670*/  UMOV UR7, UR36 ;  /* 0x0000002400077c82 */ /* 0x000fe20008000000 */
[----:B-1----:R-:W-:Y:S01]  /*5680*/  FMNMX.FTZ R20, R12, R61, !PT ;  /* 0x0000003d0c147209 */ /* 0x002fe20007810000 */
[-CC-:B------:R-:W-:Y:S01]  /*5690*/  FFMA.FTZ R12, R25, R0.reuse, -R8.reuse ;  /* 0x00000000190c7223 */ /* 0x180fe20000010808 */
[-CC-:B------:R-:W-:Y:S01]  /*56a0*/  FFMA.FTZ R25, R77, R0.reuse, -R8.reuse ;  /* 0x000000004d197223 */ /* 0x180fe20000010808 */
[----:B------:R-:W-:Y:S02]  /*56b0*/  FFMA.FTZ R61, R81, R0, -R8 ;  /* 0x00000000513d7223 */ /* 0x000fe40000010808 */
[----:B------:R-:W-:Y:S01]  /*56c0*/  MUFU.EX2 R37, R37 ;  /* 0x0000002500257308 */ /* 0x000fe20000000800 */
[----:B------:R-:W1:Y:S07]  /*56d0*/  SHFL.BFLY PT, R65, R20, 0x1, 0x1f ;  /* 0x0c201f0014417f89 */ /* 0x000e6e00000e0000 */
[----:B------:R-:W-:Y:S08]  /*56e0*/  MUFU.EX2 R158, R158 ;  /* 0x0000009e009e7308 */ /* 0x000ff00000000800 */
[----:B------:R-:W-:Y:S08]  /*56f0*/  MUFU.EX2 R29, R29 ;  /* 0x0000001d001d7308 */ /* 0x000ff00000000800 */
[----:B------:R-:W-:Y:S01]  /*5700*/  MUFU.EX2 R12, R12 ;  /* 0x0000000c000c7308 */ /* 0x000fe20000000800 */
[----:B-1----:R-:W-:Y:S01]  /*5710*/  FMNMX.FTZ R9, R20, R65, !PT ;  /* 0x0000004114097209 */ /* 0x002fe20007810000 */
[----:B------:R-:W-:-:S03]  /*5720*/  FADD.FTZ R65, -R45, R6 ;  /* 0x000000062d417221 */ /* 0x000fc60000010100 */
[----:B------:R-:W-:Y:S01]  /*5730*/  FSETP.NEU.FTZ.AND P2, PT, R9, -INF , PT ;  /* 0xff8000000900780b */ /* 0x000fe20003f5d000 */
[-C--:B------:R-:W-:Y:S01]  /*5740*/  FMUL.FTZ R6, R65, R0.reuse ;  /* 0x0000000041067220 */ /* 0x080fe20000410000 */
[----:B------:R-:W-:Y:S01]  /*5750*/  FMUL.FTZ R32, R9, R0 ;  /* 0x0000000009207220 */ /* 0x000fe20000410000 */
[----:B------:R1:W-:Y:S04]  /*5760*/  MUFU.EX2 R20, R24 ;  /* 0x0000001800147308 */ /* 0x0003e80000000800 */
[----:B------:R-:W-:-:S04]  /*5770*/  FSEL R32, R32, RZ, P2 ;  /* 0x000000ff20207208 */ /* 0x000fc80001000000 */
[----:B------:R-:W2:Y:S01]  /*5780*/  MUFU.EX2 R6, R6 ;  /* 0x0000000600067308 */ /* 0x000ea20000000800 */
[-CC-:B------:R-:W-:Y:S01]  /*5790*/  FFMA.FTZ R38, R55, R0.reuse, -R32.reuse ;  /* 0x0000000037267223 */ /* 0x180fe20000010820 */
[-CC-:B------:R-:W-:Y:S01]  /*57a0*/  FFMA.FTZ R8, R26, R0.reuse, -R32.reuse ;  /* 0x000000001a087223 */ /* 0x180fe20000010820 */
[-CC-:B------:R-:W-:Y:S01]  /*57b0*/  FFMA.FTZ R65, R155, R0.reuse, -R32.reuse ;  /* 0x000000009b417223 */ /* 0x180fe20000010820 */
[-CC-:B-1----:R-:W-:Y:S01]  /*57c0*/  FFMA.FTZ R24, R153, R0.reuse, -R32.reuse ;  /* 0x0000000099187223 */ /* 0x182fe20000010820 */
        /* <DEDUP_REMOVED lines=11> */
[----:B------:R-:W1:Y:S01]  /*5880*/  MUFU.EX2 R65, R65 ;  /* 0x0000004100417308 */ /* 0x000e620000000800 */
[----:B--2---:R-:W-:Y:S01]  /*5890*/  FFMA.FTZ R55, R6, R4, R11 ;  /* 0x0000000406377223 */ /* 0x004fe2000001000b */
[-CC-:B------:R-:W-:Y:S01]  /*58a0*/  FFMA.FTZ R36, R183, R0.reuse, -R32.reuse ;  /* 0x00000000b7247223 */ /* 0x180fe20000010820 */
[-CC-:B------:R-:W-:Y:S01]  /*58b0*/  FFMA.FTZ R171, R199, R0.reuse, -R32.reuse ;  /* 0x00000000c7ab7223 */ /* 0x180fe20000010820 */
[-CC-:B------:R-:W-:Y:S01]  /*58c0*/  FFMA.FTZ R153, R181, R0.reuse, -R32.reuse ;  /* 0x00000000b5997223 */ /* 0x180fe20000010820 */
[C---:B------:R-:W-:Y:S01]  /*58d0*/  FADD.FTZ R55, R180.reuse, R55 ;  /* 0x00000037b4377221 */ /* 0x040fe20000010000 */
[----:B------:R-:W-:Y:S01]  /*58e0*/  F2FP.F16.F32.PACK_AB R180, R180, R11 ;  /* 0x0000000bb4b4723e */ /* 0x000fe200000000ff */
        /* <DEDUP_REMOVED lines=20> */
[----:B------:R-:W-:Y:S01]  /*5a30*/  FFMA.FTZ R57, R57, R0, -R32 ;  /* 0x0000000039397223 */ /* 0x000fe20000010820 */
[----:B------:R-:W-:Y:S01]  /*5a40*/  F2FP.F16.F32.PACK_AB R182, R13, R182 ;  /* 0x000000b60db6723e */ /* 0x000fe200000000ff */
[----:B------:R-:W-:Y:S01]  /*5a50*/  FADD.FTZ R55, R21, R4 ;  /* 0x0000000415377221 */ /* 0x000fe20000010000 */
[----:B------:R-:W-:-:S02]  /*5a60*/  FSEL R4, R9, RZ, P2 ;  /* 0x000000ff09047208 */ /* 0x000fc40001000000 */
[----:B------:R-:W3:Y:S01]  /*5a70*/  MUFU.EX2 R35, R35 ;  /* 0x0000002300237308 */ /* 0x000ee20000000800 */
[----:B------:R-:W-:Y:S01]  /*5a80*/  FADD.FTZ R44, R172, R55 ;  /* 0x00000037ac2c7221 */ /* 0x000fe20000010000 */
[----:B------:R-:W-:Y:S01]  /*5a90*/  PLOP3.LUT P2, PT, PT, PT, UP0, 0x80, 0x0 ;  /* 0x000000000000781c */ /* 0x000fe20003f4f008 */
[----:B------:R-:W-:Y:S01]  /*5aa0*/  FADD.FTZ R7, -R4, R7 ;  /* 0x0000000704077221 */ /* 0x000fe20000010100 */
[----:B------:R-:W-:Y:S01]  /*5ab0*/  IADD3 R4, -R23, 0xb, RZ ;  /* 0x0000000b17047810 */ /* 0x000fe20007ffe1ff */
[----:B------:R-:W-:Y:S01]  /*5ac0*/  FADD.FTZ R55, R27, R44 ;  /* 0x0000002c1b377221 */ /* 0x000fe20000010000 */
[----:B------:R-:W-:Y:S01]  /*5ad0*/  F2FP.F16.F32.PACK_AB R176, R15, R176 ;  /* 0x000000b00fb0723e */ /* 0x000fe200000000ff */
[----:B------:R-:W-:Y:S01]  /*5ae0*/  FMUL.FTZ R7, R7, R0 ;  /* 0x0000000007077220 */ /* 0x000fe20000410000 */
[----:B------:R-:W-:Y:S01]  /*5af0*/  MUFU.EX2 R28, R28 ;  /* 0x0000001c001c7308 */ /* 0x000fe20000000800 */
[----:B------:R-:W-:Y:S01]  /*5b00*/  FADD.FTZ R44, R174, R55 ;  /* 0x00000037ae2c7221 */ /* 0x000fe20000010000 */
[----:B------:R-:W-:-:S02]  /*5b10*/  F2FP.F16.F32.PACK_AB R178, R21, R178 ;  /* 0x000000b215b2723e */ /* 0x000fc400000000ff */
[----:B------:R-:W-:Y:S01]  /*5b20*/  F2FP.F16.F32.PACK_AB R172, R27, R172 ;  /* 0x000000ac1bac723e */ /* 0x000fe200000000ff */
[----:B------:R-:W-:Y:S01]  /*5b30*/  FADD.FTZ R55, R39, R44 ;  /* 0x0000002c27377221 */ /* 0x000fe20000010000 */
[-CC-:B------:R-:W-:Y:S01]  /*5b40*/  FFMA.FTZ R44, R67, R0.reuse, -R32.reuse ;  /* 0x00000000432c7223 */ /* 0x180fe20000010820 */
[----:B------:R-:W-:Y:S01]  /*5b50*/  FFMA.FTZ R32, R87, R0, -R32 ;  /* 0x0000000057207223 */ /* 0x000fe20000010820 */
[----:B------:R-:W-:Y:S01]  /*5b60*/  MUFU.EX2 R7, R7 ;  /* 0x0000000700077308 */ /* 0x000fe20000000800 */
[----:B------:R-:W-:Y:S01]  /*5b70*/  FADD.FTZ R48, R168, R55 ;  /* 0x00000037a8307221 */ /* 0x000fe20000010000 */
[----:B------:R-:W-:Y:S02]  /*5b80*/  F2FP.F16.F32.PACK_AB R174, R39, R174 ;  /* 0x000000ae27ae723e */ /* 0x000fe400000000ff */
[C---:B------:R-:W-:Y:S01]  /*5b90*/  F2FP.F16.F32.PACK_AB R168, R51.reuse, R168 ;  /* 0x000000a833a8723e */ /* 0x040fe200000000ff */
[----:B------:R-:W-:Y:S01]  /*5ba0*/  FADD.FTZ R55, R51, R48 ;  /* 0x0000003033377221 */ /* 0x000fe20000010000 */
[----:B------:R-:W-:Y:S01]  /*5bb0*/  @!P1 VIADD R48, R50, 0x28860 ;  /* 0x0002886032309836 */ /* 0x000fe20000000000 */
[----:B-1----:R-:W-:Y:S01]  /*5bc0*/  F2FP.F16.F32.PACK_AB R181, R65, R8 ;  /* 0x0000000841b5723e */ /* 0x002fe200000000ff */
[----:B------:R-:W1:Y:S01]  /*5bd0*/  MUFU.EX2 R69, R69 ;  /* 0x0000004500457308 */ /* 0x000e620000000800 */
[----:B--2---:R-:W-:-:S02]  /*5be0*/  F2FP.F16.F32.PACK_AB R183, R31, R24 ;  /* 0x000000181fb7723e */ /* 0x004fc400000000ff */
[----:B------:R-:W-:Y:S02]  /*5bf0*/  @!P1 PRMT R48, RZ, 0x654, R48 ;  /* 0x00000654ff309816 */ /* 0x000fe40000000030 */
[----:B---3--:R-:W-:-:S03]  /*5c00*/  F2FP.F16.F32.PACK_AB R177, R35, R26 ;  /* 0x0000001a23b1723e */ /* 0x008fc600000000ff */
[----:B------:R-:W-:Y:S01]  /*5c10*/  MUFU.EX2 R30, R30 ;  /* 0x0000001e001e7308 */ /* 0x000fe20000000800 */
[----:B------:R-:W-:Y:S02]  /*5c20*/  WARPGROUP.DEPBAR.LE gsb0, 0x0 ;  /* 0x00008000000079c5 */ /* 0x000fe40000010000 */
[----:B------:R-:W-:-:S05]  /*5c30*/  WARPGROUP.ARRIVE ;  /* 0x00000000000079c5 */ /* 0x000fca0000000000 */
[----:B------:R-:W-:Y:S01]  /*5c40*/  MUFU.EX2 R43, R43 ;  /* 0x0000002b002b7308 */ /* 0x000fe20000000800 */
[----:B------:R-:W-:Y:S02]  /*5c50*/  F2FP.F16.F32.PACK_AB R160, R33, R10 ;  /* 0x0000000a21a0723e */ /* 0x000fe400000000ff */
[----:B-1----:R-:W-:Y:S01]  /*5c60*/  F2FP.F16.F32.PACK_AB R179, R69, R28 ;  /* 0x0000001c45b3723e */ /* 0x002fe200000000ff */
[----:B------:R-:W-:Y:S04]  /*5c70*/  HGMMA.64x128x16.F32 R88, R164, gdesc[UR8].tnspB, R88, gsb0 ;  /* 0x41e00008a4587df0 */ /* 0x000fe80008000858 */
[----:B------:R-:W-:Y:S08]  /*5c80*/  MUFU.EX2 R34, R34 ;  /* 0x0000002200227308 */ /* 0x000ff00000000800 */
[----:B------:R-:W1:Y:S08]  /*5c90*/  MUFU.EX2 R25, R25 ;  /* 0x0000001900197308 */ /* 0x000e700000000800 */
[----:B------:R-:W2:Y:S08]  /*5ca0*/  MUFU.EX2 R47, R47 ;  /* 0x0000002f002f7308 */ /* 0x000eb00000000800 */
[----:B------:R-:W3:Y:S01]  /*5cb0*/  MUFU.EX2 R169, R169 ;  /* 0x000000a900a97308 */ /* 0x000ee20000000800 */
[----:B-1----:R-:W-:-:S07]  /*5cc0*/  F2FP.F16.F32.PACK_AB R162, R25, R12 ;  /* 0x0000000c19a2723e */ /* 0x002fce00000000ff */
[----:B------:R-:W1:Y:S08]  /*5cd0*/  MUFU.EX2 R61, R61 ;  /* 0x0000003d003d7308 */ /* 0x000e700000000800 */
[----:B------:R-:W4:Y:S08]  /*5ce0*/  MUFU.EX2 R36, R36 ;  /* 0x0000002400247308 */ /* 0x000f300000000800 */
        /* <DEDUP_REMOVED lines=13> */
[----:B------:R2:W-:Y:S06]  /*5dc0*/  BAR.ARV R4, 0x100 ;  /* 0x000400040000751d */ /* 0x0005ec0000002000 */
[----:B------:R3:W-:Y:S01]  /*5dd0*/  @!P1 SYNCS.ARRIVE.TRANS64.RED.A1T0 RZ, [R46+URZ], RZ ;  /* 0x000000ff2eff99a7 */ /* 0x0007e2000810043f */
[----:B------:R-:W5:Y:S01]  /*5de0*/  MUFU.EX2 R75, R75 ;  /* 0x0000004b004b7308 */ /* 0x000f620000000800 */
[----:B--2---:R-:W-:Y:S01]  /*5df0*/  FADD.FTZ R4, R170, R55 ;  /* 0x00000037aa047221 */ /* 0x004fe20000010000 */
[-C--:B------:R-:W-:Y:S01]  /*5e00*/  FMUL.FTZ R88, R88, R6.reuse ;  /* 0x0000000658587220 */ /* 0x080fe20000410000 */
[-C--:B------:R-:W-:Y:S01]  /*5e10*/  FMUL.FTZ R89, R89, R6.reuse ;  /* 0x0000000659597220 */ /* 0x080fe20000410000 */
[-C--:B------:R-:W-:Y:S01]  /*5e20*/  FMUL.FTZ R92, R92, R6.reuse ;  /* 0x000000065c5c7220 */ /* 0x080fe20000410000 */
[----:B------:R-:W-:Y:S01]  /*5e30*/  FADD.FTZ R55, R53, R4 ;  /* 0x0000000435377221 */ /* 0x000fe20000010000 */
[----:B------:R-:W-:Y:S01]  /*5e40*/  FFMA.FTZ R4, R7, R3, R8 ;  /* 0x0000000307047223 */ /* 0x000fe20000010008 */
[----:B------:R2:W-:Y:S01]  /*5e50*/  @!P1 SYNCS.ARRIVE.TRANS64.RED.A1T0 RZ, [R48+URZ], RZ ;  /* 0x000000ff30ff99a7 */ /* 0x0005e2000810043f */
[----:B------:R-:W2:Y:S01]  /*5e60*/  MUFU.EX2 R163, R175 ;  /* 0x000000af00a37308 */ /* 0x000ea20000000800 */
[----:B---3--:R-:W-:Y:S01]  /*5e70*/  FADD.FTZ R46, R152, R55 ;  /* 0x00000037982e7221 */ /* 0x008fe20000010000 */
[----:B------:R-:W-:Y:S01]  /*5e80*/  FADD.FTZ R3, R65, R4 ;  /* 0x0000000441037221 */ /* 0x000fe20000010000 */
[-C--:B------:R-:W-:Y:S01]  /*5e90*/  FMUL.FTZ R93, R93, R6.reuse ;  /* 0x000000065d5d7220 */ /* 0x080fe20000410000 */
        /* <DEDUP_REMOVED lines=46> */
[----:B------:R-:W-:Y:S01]  /*6180*/  FADD.FTZ R3, R169, R4 ;  /* 0x00000004a9037221 */ /* 0x000fe20000010000 */
[-C--:B------:R-:W-:Y:S01]  /*6190*/  FMUL.FTZ R133, R133, R6.reuse ;  /* 0x0000000685857220 */ /* 0x080fe20000410000 */
[-C--:B------:R-:W-:Y:S01]  /*61a0*/  FMUL.FTZ R136, R136, R6.reuse ;  /* 0x0000000688887220 */ /* 0x080fe20000410000 */
[----:B-1----:R-:W-:Y:S01]  /*61b0*/  FADD.FTZ R11, R61, R46 ;  /* 0x0000002e3d0b7221 */ /* 0x002fe20000010000 */
[----:B----4-:R-:W-:Y:S01]  /*61c0*/  FADD.FTZ R4, R36, R3 ;  /* 0x0000000324047221 */ /* 0x010fe20000010000 */
[-C--:B------:R-:W-:Y:S01]  /*61d0*/  FMUL.FTZ R137, R137, R6.reuse ;  /* 0x0000000689897220 */ /* 0x080fe20000410000 */
[-C--:B------:R-:W-:Y:S01]  /*61e0*/  FMUL.FTZ R140, R140, R6.reuse ;  /* 0x000000068c8c7220 */ /* 0x080fe20000410000 */
[----:B------:R-:W-:Y:S01]  /*61f0*/  FADD.FTZ R10, R20, R11 ;  /* 0x0000000b140a7221 */ /* 0x000fe20000010000 */
[----:B-----5:R-:W-:Y:S01]  /*6200*/  FADD.FTZ R3, R171, R4 ;  /* 0x00000004ab037221 */ /* 0x020fe20000010000 */
[-C--:B------:R-:W-:Y:S01]  /*6210*/  FMUL.FTZ R141, R141, R6.reuse ;  /* 0x000000068d8d7220 */ /* 0x080fe20000410000 */
[-C--:B------:R-:W-:Y:S01]  /*6220*/  FMUL.FTZ R144, R144, R6.reuse ;  /* 0x0000000690907220 */ /* 0x080fe20000410000 */
[----:B------:R-:W-:Y:S01]  /*6230*/  FADD.FTZ R4, R45, R10 ;  /* 0x0000000a2d047221 */ /* 0x000fe20000010000 */
[----:B------:R-:W-:Y:S01]  /*6240*/  FADD.FTZ R10, R38, R3 ;  /* 0x00000003260a7221 */ /* 0x000fe20000010000 */
[-C--:B------:R-:W-:Y:S01]  /*6250*/  FMUL.FTZ R145, R145, R6.reuse ;  /* 0x0000000691917220 */ /* 0x080fe20000410000 */
[-C--:B------:R-:W-:Y:S01]  /*6260*/  FMUL.FTZ R148, R148, R6.reuse ;  /* 0x0000000694947220 */ /* 0x080fe20000410000 */
[----:B------:R-:W-:Y:S01]  /*6270*/  FMUL.FTZ R149, R149, R6 ;  /* 0x0000000695957220 */ /* 0x000fe20000410000 */
        /* <DEDUP_REMOVED lines=40> */
[----:B--2---:R-:W-:Y:S01]  /*6500*/  FADD.FTZ R10, R163, R10 ;  /* 0x0000000aa30a7221 */ /* 0x004fe20000010000 */
[-C--:B------:R-:W-:Y:S01]  /*6510*/  FMUL.FTZ R150, R150, R7.reuse ;  /* 0x0000000796967220 */ /* 0x080fe20000410000 */
[----:B------:R-:W-:Y:S01]  /*6520*/  FMUL.FTZ R151, R151, R7 ;  /* 0x0000000797977220 */ /* 0x000fe20000410000 */
[----:B------:R-:W-:Y:S01]  /*6530*/  F2FP.F16.F32.PACK_AB R170, R53, R170 ;  /* 0x000000aa35aa723e */ /* 0x000fe200000000ff */
[----:B---3--:R-:W-:Y:S01]  /*6540*/  FADD.FTZ R10, R79, R10 ;  /* 0x0000000a4f0a7221 */ /* 0x008fe20000010000 */
[----:B------:R-:W-:Y:S01]  /*6550*/  F2FP.F16.F32.PACK_AB R152, R49, R152 ;  /* 0x000000983198723e */ /* 0x000fe200000000ff */
[----:B------:R-:W-:Y:S01]  /*6560*/  IMAD.MOV.U32 R6, RZ, RZ, R5 ;  /* 0x000000ffff067224 */ /* 0x000fe200078e0005 */
[----:B------:R-:W-:Y:S01]  /*6570*/  F2FP.F16.F32.PACK_AB R154, R41, R154 ;  /* 0x0000009a299a723e */ /* 0x000fe200000000ff */
[----:B------:R-:W-:Y:S01]  /*6580*/  FADD.FTZ R10, R165, R10 ;  /* 0x0000000aa50a7221 */ /* 0x000fe20000010000 */
[----:B------:R-:W-:Y:S01]  /*6590*/  F2FP.F16.F32.PACK_AB R156, R37, R156 ;  /* 0x0000009c259c723e */ /* 0x000fe200000000ff */
[----:B------:R-:W-:Y:S01]  /*65a0*/  IMAD.MOV.U32 R7, RZ, RZ, R9 ;  /* 0x000000ffff077224 */ /* 0x000fe200078e0009 */
[----:B------:R-:W-:Y:S01]  /*65b0*/  F2FP.F16.F32.PACK_AB R158, R29, R158 ;  /* 0x0000009e1d9e723e */ /* 0x000fe200000000ff */
[----:B------:R-:W-:Y:S01]  /*65c0*/  FADD.FTZ R10, R83, R10 ;  /* 0x0000000a530a7221 */ /* 0x000fe20000010000 */
[----:B------:R-:W-:-:S02]  /*65d0*/  F2FP.F16.F32.PACK_AB R164, R61, R14 ;  /* 0x0000000e3da4723e */ /* 0x000fc400000000ff */
[----:B------:R-:W-:Y:S01]  /*65e0*/  F2FP.F16.F32.PACK_AB R166, R45, R20 ;  /* 0x000000142da6723e */ /* 0x000fe200000000ff */
[----:B------:R-:W-:Y:S01]  /*65f0*/  FADD.FTZ R10, R57, R10 ;  /* 0x0000000a390a7221 */ /* 0x000fe20000010000 */
[----:B------:R-:W-:Y:S02]  /*6600*/  F2FP.F16.F32.PACK_AB R173, R43, R30 ;  /* 0x0000001e2bad723e */ /* 0x000fe400000000ff */
[----:B------:R-:W-:Y:S01]  /*6610*/  F2FP.F16.F32.PACK_AB R175, R47, R34 ;  /* 0x000000222faf723e */ /* 0x000fe200000000ff */
[----:B------:R-:W-:Y:S01]  /*6620*/  FADD.FTZ R3, R32, R10 ;  /* 0x0000000a20037221 */ /* 0x000fe20000010000 */
        /* <DEDUP_REMOVED lines=10> */
[----:B------:R-:W-:Y:S06]  /*66d0*/  @P2 BRA `(.L_x_7435) ;  /* 0xffffffd400cc2947 */ /* 0x000fec000383ffff */
.L_x_7426:
[----:B------:R-:W-:-:S13]  /*66e0*/  ISETP.LE.AND P2, PT, RZ, UR6, PT ;  /* 0x00000006ff007c0c */ /* 0x000fda000bf43270 */
[----:B------:R-:W-:Y:S05]  /*66f0*/  @!P2 BRA `(.L_x_7436) ;  /* 0x0000001c00fca947 */ /* 0x000fea0003800000 */
[----:B------:R-:W-:Y:S01]  /*6700*/  IMAD.MOV.U32 R6, RZ, RZ, R9 ;  /* 0x000000ffff067224 */ /* 0x000fe200078e0009 */
[----:B------:R-:W-:Y:S01]  /*6710*/  UMOV UR5, UR36 ;  /* 0x0000002400057c82 */ /* 0x000fe20008000000 */
[----:B------:R-:W-:Y:S01]  /*6720*/  IMAD.MOV.U32 R7, RZ, RZ, R5 ;  /* 0x000000ffff077224 */ /* 0x000fe200078e0005 */
[----:B------:R-:W-:-:S06]  /*6730*/  UMOV UR7, UR37 ;  /* 0x0000002500077c82 */ /* 0x000fcc0008000000 */
.L_x_7445:
        /* <DEDUP_REMOVED lines=9> */
.L_x_7438:
[----:B------:R-:W-:Y:S01]  /*67d0*/  ULEA UR10, UR37, UR38, 0x3 ;  /* 0x00000026250a7291 */ /* 0x000fe2000f8e183f */
[----:B------:R-:W-:-:S05]  /*67e0*/  IMAD.U32 R0, RZ, RZ, UR36 ;  /* 0x00000024ff007e24 */ /* 0x000fca000f8e00ff */
[----:B------:R-:W-:-:S04]  /*67f0*/  SHF.L.U32 R0, R0, 0x1f, RZ ;  /* 0x0000001f00007819 */ /* 0x000fc800000006ff */
[----:B------:R1:W2:Y:S01]  /*6800*/  SYNCS.PHASECHK.TRANS64.TRYWAIT P2, [UR10+0x28830], R0 ;  /* 0x02883000ff0075a7 */ /* 0x0002a2000804014a */
[----:B------:R-:W-:Y:S05]  /*6810*/  @!P0 BRA `(.L_x_7439) ;  /* 0x0000000000048947 */ /* 0x000fea0003800000 */
[----:B------:R-:W-:Y:S01]  /*6820*/  BPT.TRAP 0x1 ;  /* 0x000000040000795c */ /* 0x000fe20000300000 */
.L_x_7439:
[----:B--2---:R-:W-:Y:S05]  /*6830*/  @P2 BRA `(.L_x_7437) ;  /* 0x0000000000082947 */ /* 0x004fea0003800000 */
[----:B------:R-:W2:Y:S02]  /*6840*/  SYNCS.PHASECHK.TRANS64.TRYWAIT P2, [UR10+0x28830], R0 ;  /* 0x02883000ff0075a7 */ /* 0x000ea4000804014a */
[----:B--2---:R-:W-:Y:S05]  /*6850*/  @!P2 BRA `(.L_x_7440) ;  /* 0x00000068005ca947 */ /* 0x004fea0003800000 */
.L_x_7437:
        /* <DEDUP_REMOVED lines=46> */
.L_x_7442:
[----:B------:R-:W-:Y:S01]  /*6b40*/  ULEA UR10, UR7, UR38, 0x3 ;  /* 0x00000026070a7291 */ /* 0x000fe2000f8e183f */
[----:B------:R-:W-:-:S05]  /*6b50*/  IMAD.U32 R0, RZ, RZ, UR5 ;  /* 0x00000005ff007e24 */ /* 0x000fca000f8e00ff */
[----:B------:R-:W-:-:S04]  /*6b60*/  SHF.L.U32 R0, R0, 0x1f, RZ ;  /* 0x0000001f00007819 */ /* 0x000fc800000006ff */
[----:B------:R1:W2:Y:S01]  /*6b70*/  SYNCS.PHASECHK.TRANS64.TRYWAIT P2, [UR10+0x28850], R0 ;  /* 0x02885000ff0075a7 */ /* 0x0002a2000804014a */
[----:B------:R-:W-:Y:S05]  /*6b80*/  @!P0 BRA `(.L_x_7443) ;  /* 0x0000000000048947 */ /* 0x000fea0003800000 */
[----:B------:R-:W-:Y:S01]  /*6b90*/  BPT.TRAP 0x1 ;  /* 0x000000040000795c */ /* 0x000fe20000300000 */
.L_x_7443:
[----:B--2---:R-:W-:Y:S05]  /*6ba0*/  @P2 BRA `(.L_x_7441) ;  /* 0x0000000000082947 */ /* 0x004fea0003800000 */
[----:B------:R-:W2:Y:S02]  /*6bb0*/  SYNCS.PHASECHK.TRANS64.TRYWAIT P2, [UR10+0x28850], R0 ;  /* 0x02885000ff0075a7 */ /* 0x000ea4000804014a */
[----:B--2---:R-:W-:Y:S05]  /*6bc0*/  @!P2 BRA `(.L_x_7444) ;  /* 0x000000640098a947 */ /* 0x004fea0003800000 */
.L_x_7441:
[----:B------:R-:W-:Y:S01]  /*6bd0*/  UIADD3 UR5, UR38, 0x400, URZ ;  /* 0x0000040026057890 */ /* 0x000fe2000fffe03f */
[----:B------:R-:W-:Y:S01]  /*6be0*/  WARPGROUP.ARRIVE ;  /* 0x00000000000079c5 */ /* 0x000fe20000000000 */
[----:B------:R-:W-:Y:S01]  /*6bf0*/  UMOV UR11, 0x40000040 ;  /* 0x40000040000b7882 */ /* 0x000fe20000000000 */
[----:B-12---:R-:W-:Y:S01]  /*6c00*/  FMNMX.FTZ R0, R24, R7, !PT ;  /* 0x0000000718007209 */ /* 0x006fe20007810000 */
[----:B------:R-:W-:Y:S01]  /*6c10*/  USHF.R.U32.HI UR5, URZ, 0x4, UR5 ;  /* 0x000000043f057899 */ /* 0x000fe20008011605 */
[----:B------:R-:W-:Y:S02]  /*6c20*/  ISETP.LT.AND P2, PT, RZ, UR6, PT ;  /* 0x00000006ff007c0c */ /* 0x000fe4000bf41270 */
[----:B------:R-:W-:Y:S01]  /*6c30*/  FMNMX.FTZ R5, R25, R0, !PT ;  /* 0x0000000019057209 */ /* 0x000fe20007810000 */
[----:B------:R-:W-:-:S03]  /*6c40*/  ULOP3.LUT UR5, UR5, 0x3fff, URZ, 0xc0, !UPT ;  /* 0x00003fff05057892 */ /* 0x000fc6000f8ec03f */
[----:B------:R-:W-:Y:S01]  /*6c50*/  FMNMX.FTZ R0, R28, R5, !PT ;  /* 0x000000051c007209 */ /* 0x000fe20007810000 */
[----:B------:R-:W-:-:S03]  /*6c60*/  ULOP3.LUT UR5, UR5, 0x4000000, URZ, 0xfc, !UPT ;  /* 0x0400000005057892 */ /* 0x000fc6000f8efc3f */
[----:B------:R-:W-:Y:S01]  /*6c70*/  FMNMX.FTZ R5, R29, R0, !PT ;  /* 0x000000001d057209 */ /* 0x000fe20007810000 */
[----:B------:R-:W-:-:S03]  /*6c80*/  ULEA UR5, UR7, UR5, 0xb ;  /* 0x0000000507057291 */ /* 0x000fc6000f8e583f */
[----:B------:R-:W-:-:S04]  /*6c90*/  FMNMX.FTZ R0, R32, R5, !PT ;  /* 0x0000000520007209 */ /* 0x000fc80007810000 */
[----:B------:R-:W-:Y:S01]  /*6ca0*/  UMOV UR10, UR5 ;  /* 0x00000005000a7c82 */ /* 0x000fe20008000000 */
[----:B------:R-:W-:Y:S01]  /*6cb0*/  FMNMX.FTZ R5, R33, R0, !PT ;  /* 0x0000000021057209 */ /* 0x000fe20007810000 */
[----:B------:R-:W-:Y:S01]  /*6cc0*/  HGMMA.64x128x16.F32 R88, R180, gdesc[UR8].tnspB, R88, gsb0 ;  /* 0x41e00008b4587df0 */ /* 0x000fe20008000858 */
        /* <DEDUP_REMOVED lines=73> */
[----:B------:R-:W1:Y:S01]  /*7160*/  SHFL.BFLY PT, R10, R9, 0x2, 0x1f ;  /* 0x0c401f00090a7f89 */ /* 0x000e6200000e0000 */
[----:B------:R-:W-:Y:S02]  /*7170*/  WARPGROUP.DEPBAR.LE gsb0, 0x0 ;  /* 0x00008000000079c5 */ /* 0x000fe40000010000 */
[----:B------:R-:W-:-:S06]  /*7180*/  WARPGROUP.ARRIVE ;  /* 0x00000000000079c5 */ /* 0x000fcc0000000000 */
[----:B------:R-:W-:Y:S01]  /*7190*/  HGMMA.64x128x16.F32 R88, R172, gdesc[UR8].tnspB, R88, gsb0 ;  /* 0x41e00008ac587df0 */ /* 0x000fe20008000858 */
[----:B------:R-:W-:Y:S01]  /*71a0*/  UIADD3 UR10, UR5, 0x180, URZ ;  /* 0x00000180050a7890 */ /* 0x000fe2000fffe03f */
[----:B------:R-:W-:Y:S01]  /*71b0*/  UMOV UR11, 0x40000040 ;  /* 0x40000040000b7882 */ /* 0x000fe20000000000 */
[----:B-1----:R-:W-:-:S05]  /*71c0*/  FMNMX.FTZ R14, R9, R10, !PT ;  /* 0x0000000a090e7209 */ /* 0x002fca0007810000 */
[----:B------:R-:W1:Y:S02]  /*71d0*/  SHFL.BFLY PT, R9, R14, 0x1, 0x1f ;  /* 0x0c201f000e097f89 */ /* 0x000e6400000e0000 */
[----:B-1----:R-:W-:Y:S01]  /*71e0*/  FMNMX.FTZ R9, R14, R9, !PT ;  /* 0x000000090e097209 */ /* 0x002fe20007810000 */
[----:B------:R-:W-:Y:S02]  /*71f0*/  WARPGROUP.DEPBAR.LE gsb0, 0x0 ;  /* 0x00008000000079c5 */ /* 0x000fe40000010000 */
[----:B------:R-:W-:-:S06]  /*7200*/  WARPGROUP.ARRIVE ;  /* 0x00000000000079c5 */ /* 0x000fcc0000000000 */
[----:B------:R-:W-:Y:S01]  /*7210*/  HGMMA.64x128x16.F32 R88, R168, gdesc[UR8].tnspB, R88, gsb0 ;  /* 0x41e00008a8587df0 */ /* 0x000fe20008000858 */
[----:B------:R-:W-:Y:S01]  /*7220*/  UIADD3 UR10, UR5, 0x200, URZ ;  /* 0x00000200050a7890 */ /* 0x000fe2000fffe03f */
[----:B------:R-:W-:Y:S01]  /*7230*/  UMOV UR11, 0x40000040 ;  /* 0x40000040000b7882 */ /* 0x000fe20000000000 */
[----:B------:R-:W-:Y:S02]  /*7240*/  WARPGROUP.DEPBAR.LE gsb0, 0x0 ;  /* 0x00008000000079c5 */ /* 0x000fe40000010000 */
[----:B------:R-:W-:Y:S01]  /*7250*/  WARPGROUP.ARRIVE ;  /* 0x00000000000079c5 */ /* 0x000fe20000000000 */
[----:B------:R-:W-:-:S04]  /*7260*/  FMUL.FTZ R169, R5, R0 ;  /* 0x0000000005a97220 */ /* 0x000fc80000410000 */
[-CC-:B------:R-:W-:Y:S02]  /*7270*/  FFMA.FTZ R11, R25, R0.reuse, -R169.reuse ;  /* 0x00000000190b7223 */ /* 0x180fe400000108a9 */
[----:B------:R-:W-:Y:S01]  /*7280*/  HGMMA.64x128x16.F32 R88, R152, gdesc[UR8].tnspB, R88, gsb0 ;  /* 0x41e0000898587df0 */ /* 0x000fe20008000858 */
[----:B------:R-:W-:Y:S01]  /*7290*/  UIADD3 UR10, UR5, 0x280, URZ ;  /* 0x00000280050a7890 */ /* 0x000fe2000fffe03f */
[-CC-:B------:R-:W-:Y:S01]  /*72a0*/  FFMA.FTZ R25, R41, R0.reuse, -R169.reuse ;  /* 0x0000000029197223 */ /* 0x180fe200000108a9 */
[----:B------:R-:W-:Y:S01]  /*72b0*/  UMOV UR11, 0x40000040 ;  /* 0x40000040000b7882 */ /* 0x000fe20000000000 */
[-CC-:B------:R-:W-:Y:S01]  /*72c0*/  FFMA.FTZ R41, R57, R0.reuse, -R169.reuse ;  /* 0x0000000039297223 */ /* 0x180fe200000108a9 */
[-CC-:B------:R-:W-:Y:S01]  /*72d0*/  FFMA.FTZ R57, R73, R0.reuse, -R169.reuse ;  /* 0x0000000049397223 */ /* 0x180fe200000108a9 */
[----:B------:R-:W-:Y:S01]  /*72e0*/  FADD.FTZ R73, -R9, R6 ;  /* 0x0000000609497221 */ /* 0x000fe20000010100 */
[-CC-:B------:R-:W-:Y:S01]  /*72f0*/  FFMA.FTZ R180, R24, R0.reuse, -R169.reuse ;  /* 0x0000000018b47223 */ /* 0x180fe200000108a9 */
[-CC-:B------:R-:W-:Y:S01]  /*7300*/  FFMA.FTZ R182, R28, R0.reuse, -R169.reuse ;  /* 0x000000001cb67223 */ /* 0x180fe200000108a9 */
[----:B------:R-:W-:Y:S01]  /*7310*/  MUFU.EX2 R11, R11 ;  /* 0x0000000b000b7308 */ /* 0x000fe20000000800 */
[-C--:B------:R-:W-:Y:S01]  /*7320*/  FMUL.FTZ R6, R73, R0.reuse ;  /* 0x0000000049067220 */ /* 0x080fe20000410000 */
[-C--:B------:R-:W-:Y:S01]  /*7330*/  FMUL.FTZ R73, R9, R0.reuse ;  /* 0x0000000009497220 */ /* 0x080fe20000410000 */
[-CC-:B------:R-:W-:Y:S01]  /*7340*/  FFMA.FTZ R13, R29, R0.reuse, -R169.reuse ;  /* 0x000000001d0d7223 */ /* 0x180fe200000108a9 */
[-CC-:B------:R-:W-:Y:S01]  /*7350*/  FFMA.FTZ R176, R32, R0.reuse, -R169.reuse ;  /* 0x0000000020b07223 */ /* 0x180fe200000108a9 */
[-C--:B------:R-:W-:Y:S01]  /*7360*/  FFMA.FTZ R15, R33, R0.reuse, -R169 ;  /* 0x00000000210f7223 */ /* 0x080fe200000108a9 */
[-CC-:B------:R-:W-:Y:S01]  /*7370*/  FFMA.FTZ R181, R26, R0.reuse, -R73.reuse ;  /* 0x000000001ab57223 */ /* 0x180fe20000010849 */
[----:B------:R-:W-:Y:S01]  /*7380*/  FFMA.FTZ R20, R27, R0, -R73 ;  /* 0x000000001b147223 */ /* 0x000fe20000010849 */
[----:B------:R-:W1:Y:S01]  /*7390*/  MUFU.EX2 R180, R180 ;  /* 0x000000b400b47308 */ /* 0x000e620000000800 */
[----:B------:R-:W-:-:S02]  /*73a0*/  IMAD.U32 R27, RZ, RZ, UR37 ;  /* 0x00000025ff1b7e24 */ /* 0x000fc4000f8e00ff */
[-CC-:B------:R-:W-:Y:S01]  /*73b0*/  FFMA.FTZ R183, R30, R0.reuse, -R73.reuse ;  /* 0x000000001eb77223 */ /* 0x180fe20000010849 */
[-CC-:B------:R-:W-:Y:S01]  /*73c0*/  FFMA.FTZ R32, R31, R0.reuse, -R73.reuse ;  /* 0x000000001f207223 */ /* 0x180fe20000010849 */
[-CC-:B------:R-:W-:Y:S01]  /*73d0*/  FFMA.FTZ R177, R34, R0.reuse, -R73.reuse ;  /* 0x0000000022b17223 */ /* 0x180fe20000010849 */
[----:B------:R-:W-:Y:S01]  /*73e0*/  IADD3 R31, -R23, 0xb, RZ ;  /* 0x0000000b171f7810 */ /* 0x000fe20007ffe1ff */
[-C--:B------:R-:W-:Y:S01]  /*73f0*/  FFMA.FTZ R34, R35, R0.reuse, -R73 ;  /* 0x0000000023227223 */ /* 0x080fe20000010849 */
[----:B------:R-:W-:Y:S01]  /*7400*/  @!P1 LEA R27, R27, UR38, 0x3 ;  /* 0x000000261b1b9c11 */ /* 0x000fe2000f8e18ff */
[----:B------:R-:W-:Y:S01]  /*7410*/  MUFU.EX2 R6, R6 ;  /* 0x0000000600067308 */ /* 0x000fe20000000800 */
[-C--:B------:R-:W-:Y:S01]  /*7420*/  FFMA.FTZ R178, R36, R0.reuse, -R169 ;  /* 0x0000000024b27223 */ /* 0x080fe200000108a9 */
[-C--:B------:R-:W-:Y:S01]  /*7430*/  FFMA.FTZ R179, R38, R0.reuse, -R73 ;  /* 0x0000000026b37223 */ /* 0x080fe20000010849 */
[----:B------:R-:W-:Y:S01]  /*7440*/  FFMA.FTZ R21, R37, R0, -R169 ;  /* 0x0000000025157223 */ /* 0x000fe200000108a9 */
[----:B------:R-:W-:-:S02]  /*7450*/  @!P1 VIADD R27, R27, 0x28840 ;  /* 0x000288401b1b9836 */ /* 0x000fc40000000000 */
[-C--:B------:R-:W-:Y:S01]  /*7460*/  FFMA.FTZ R38, R39, R0.reuse, -R73 ;  /* 0x0000000027267223 */ /* 0x080fe20000010849 */
[-C--:B------:R-:W-:Y:S01]  /*7470*/  FFMA.FTZ R172, R40, R0.reuse, -R169 ;  /* 0x0000000028ac7223 */ /* 0x080fe200000108a9 */
[----:B------:R-:W-:Y:S01]  /*7480*/  FFMA.FTZ R173, R42, R0, -R73 ;  /* 0x000000002aad7223 */ /* 0x000fe20000010849 */
[----:B------:R-:W2:Y:S01]  /*7490*/  MUFU.EX2 R181, R181 ;  /* 0x000000b500b57308 */ /* 0x000ea20000000800 */
[----:B------:R-:W-:Y:S01]  /*74a0*/  @!P1 PRMT R27, RZ, 0x654, R27 ;  /* 0x00000654ff1b9816 */ /* 0x000fe2000000001b */
[----:B-1----:R-:W-:Y:S01]  /*74b0*/  FFMA.FTZ R4, R7, R4, R180 ;  /* 0x0000000407047223 */ /* 0x002fe200000100b4 */
[-C--:B------:R-:W-:Y:S01]  /*74c0*/  FFMA.FTZ R30, R43, R0.reuse, -R73 ;  /* 0x000000002b1e7223 */ /* 0x080fe20000010849 */
[-C--:B------:R-:W-:Y:S01]  /*74d0*/  FFMA.FTZ R174, R44, R0.reuse, -R169 ;  /* 0x000000002cae7223 */ /* 0x080fe200000108a9 */
[-C--:B------:R-:W-:Y:S01]  /*74e0*/  FFMA.FTZ R175, R46, R0.reuse, -R73 ;  /* 0x000000002eaf7223 */ /* 0x080fe20000010849 */
[-C--:B------:R-:W-:Y:S01]  /*74f0*/  FFMA.FTZ R29, R45, R0.reuse, -R169 ;  /* 0x000000002d1d7223 */ /* 0x080fe200000108a9 */
[-C--:B------:R-:W-:Y:S01]  /*7500*/  FFMA.FTZ R26, R47, R0.reuse, -R73 ;  /* 0x000000002f1a7223 */ /* 0x080fe20000010849 */
[----:B------:R-:W1:Y:S01]  /*7510*/  MUFU.EX2 R20, R20 ;  /* 0x0000001400147308 */ /* 0x000e620000000800 */
        /* <DEDUP_REMOVED lines=8> */
[----:B--2---:R-:W-:Y:S01]  /*75a0*/  FFMA.FTZ R3, R6, R3, R181 ;  /* 0x0000000306037223 */ /* 0x004fe200000100b5 */
[-CC-:B------:R-:W-:Y:S01]  /*75b0*/  FFMA.FTZ R8, R72, R0.reuse, -R169.reuse ;  /* 0x0000000048087223 */ /* 0x180fe200000108a9 */
[-CC-:B------:R-:W-:Y:S01]  /*75c0*/  FFMA.FTZ R10, R76, R0.reuse, -R169.reuse ;  /* 0x000000004c0a7223 */ /* 0x180fe200000108a9 */
[-CC-:B------:R-:W-:Y:S01]  /*75d0*/  FFMA.FTZ R61, R77, R0.reuse, -R169.reuse ;  /* 0x000000004d3d7223 */ /* 0x180fe200000108a9 */
[-CC-:B------:R-:W-:Y:S01]  /*75e0*/  FFMA.FTZ R12, R80, R0.reuse, -R169.reuse ;  /* 0x00000000500c7223 */ /* 0x180fe200000108a9 */
[-CC-:B------:R-:W-:Y:S01]  /*75f0*/  FFMA.FTZ R65, R81, R0.reuse, -R169.reuse ;  /* 0x0000000051417223 */ /* 0x180fe200000108a9 */
[-CC-:B------:R-:W-:Y:S01]  /*7600*/  FFMA.FTZ R84, R84, R0.reuse, -R169.reuse ;  /* 0x0000000054547223 */ /* 0x180fe200000108a9 */
[----:B------:R-:W-:Y:S01]  /*7610*/  MUFU.EX2 R183, R183 ;  /* 0x000000b700b77308 */ /* 0x000fe20000000800 */
[-C--:B------:R-:W-:Y:S01]  /*7620*/  FFMA.FTZ R69, R85, R0.reuse, -R169 ;  /* 0x0000000055457223 */ /* 0x080fe200000108a9 */
[-CC-:B------:R-:W-:Y:S01]  /*7630*/  FFMA.FTZ R28, R51, R0.reuse, -R73.reuse ;  /* 0x00000000331c7223 */ /* 0x180fe20000010849 */
[-CC-:B------:R-:W-:Y:S01]  /*7640*/  FFMA.FTZ R171, R54, R0.reuse, -R73.reuse ;  /* 0x0000000036ab7223 */ /* 0x180fe20000010849 */
[-CC-:B------:R-:W-:Y:S01]  /*7650*/  FFMA.FTZ R24, R55, R0.reuse, -R73.reuse ;  /* 0x0000000037187223 */ /* 0x180fe20000010849 */
[--C-:B------:R-:W-:Y:S01]  /*7660*/  FFMA.FTZ R36, R59, R0, -R73.reuse ;  /* 0x000000003b247223 */ /* 0x100fe20000010849 */
[----:B------:R-:W-:Y:S01]  /*7670*/  F2FP.F16.F32.PACK_AB R180, R11, R180 ;  /* 0x000000b40bb4723e */ /* 0x000fe200000000ff */
[-CC-:B------:R-:W-:Y:S01]  /*7680*/  FFMA.FTZ R63, R63, R0.reuse, -R73.reuse ;  /* 0x000000003f3f7223 */ /* 0x180fe20000010849 */
[----:B------:R-:W-:Y:S01]  /*7690*/  MUFU.EX2 R13, R13 ;  /* 0x0000000d000d7308 */ /* 0x000fe20000000800 */
[-CC-:B------:R-:W-:Y:S01]  /*76a0*/  FFMA.FTZ R66, R66, R0.reuse, -R73.reuse ;  /* 0x0000000042427223 */ /* 0x180fe20000010849 */
[-CC-:B------:R-:W-:Y:S01]  /*76b0*/  FFMA.FTZ R67, R67, R0.reuse, -R73.reuse ;  /* 0x0000000043437223 */ /* 0x180fe20000010849 */
[----:B-1----:R-:W-:Y:S01]  /*76c0*/  F2FP.F16.F32.PACK_AB R181, R20, R181 ;  /* 0x000000b514b5723e */ /* 0x002fe200000000ff */
        /* <DEDUP_REMOVED lines=9> */
[----:B------:R-:W-:Y:S01]  /*7760*/  FFMA.FTZ R86, R86, R0, -R73 ;  /* 0x0000000056567223 */ /* 0x000fe20000010849 */
[----:B------:R-:W-:Y:S01]  /*7770*/  IMAD.U32 R35, RZ, RZ, UR7 ;  /* 0x00000007ff237e24 */ /* 0x000fe2000f8e00ff */
[----:B------:R-:W-:Y:S01]  /*7780*/  UIADD3 UR7, UR6, -0x1, URZ ;  /* 0xffffffff06077890 */ /* 0x000fe2000fffe03f */
[----:B------:R-:W-:Y:S03]  /*7790*/  MUFU.EX2 R176, R176 ;  /* 0x000000b000b07308 */ /* 0x000fe60000000800 */
[----:B------:R-:W-:-:S03]  /*77a0*/  @!P1 LEA R35, R35, UR38, 0x3 ;  /* 0x0000002623239c11 */ /* 0x000fc6000f8e18ff */
[----:B------:R-:W-:Y:S01]  /*77b0*/  UMOV UR6, UR7 ;  /* 0x0000000700067c82 */ /* 0x000fe20008000000 */
[----:B------:R-:W-:Y:S01]  /*77c0*/  UMOV UR7, UR37 ;  /* 0x0000002500077c82 */ /* 0x000fe20008000000 */
        /* <DEDUP_REMOVED lines=8> */
[----:B------:R-:W-:-:S05]  /*7850*/  WARPGROUP.ARRIVE ;  /* 0x00000000000079c5 */ /* 0x000fca0000000000 */
[----:B------:R-:W-:Y:S01]  /*7860*/  MUFU.EX2 R172, R172 ;  /* 0x000000ac00ac7308 */ /* 0x000fe20000000800 */
[-CC-:B------:R-:W-:Y:S01]  /*7870*/  FFMA.FTZ R152, R56, R0.reuse, -R169.reuse ;  /* 0x0000000038987223 */ /* 0x180fe200000108a9 */
[-C--:B------:R-:W-:Y:S01]  /*7880*/  FFMA.FTZ R154, R60, R0.reuse, -R169 ;  /* 0x000000003c9a7223 */ /* 0x080fe200000108a9 */
[-CC-:B------:R-:W-:Y:S01]  /*7890*/  FFMA.FTZ R153, R58, R0.reuse, -R73.reuse ;  /* 0x000000003a997223 */ /* 0x180fe20000010849 */
[----:B------:R-:W-:Y:S01]  /*78a0*/  FFMA.FTZ R155, R62, R0, -R73 ;  /* 0x000000003e9b7223 */ /* 0x000fe20000010849 */
[----:B------:R-:W-:Y:S01]  /*78b0*/  HGMMA.64x128x16.F32 R88, R156, gdesc[UR8].tnspB, R88, gsb0 ;  /* 0x41e000089c587df0 */ /* 0x000fe20008000858 */
[----:B------:R-:W-:Y:S01]  /*78c0*/  UIADD3 UR10, UR5, 0x300, URZ ;  /* 0x00000300050a7890 */ /* 0x000fe2000fffe03f */
[----:B------:R-:W-:Y:S01]  /*78d0*/  UMOV UR11, 0x40000040 ;  /* 0x40000040000b7882 */ /* 0x000fe20000000000 */
        /* <DEDUP_REMOVED lines=27> */
[----:B------:R-:W-:Y:S02]  /*7a90*/  UMOV UR11, 0x40000040 ;  /* 0x40000040000b7882 */ /* 0x000fe40000000000 */
[----:B------:R-:W-:-:S02]  /*7aa0*/  UMOV UR5, UR36 ;  /* 0x0000002400057c82 */ /* 0x000fc40008000000 */
        /* <DEDUP_REMOVED lines=15> */
[----:B------:R-:W-:Y:S08]  /*7ba0*/  MUFU.EX2 R10, R10 ;  /* 0x0000000a000a7308 */ /* 0x000ff00000000800 */
[----:B------:R-:W2:Y:S01]  /*7bb0*/  MUFU.EX2 R61, R61 ;  /* 0x0000003d003d7308 */ /* 0x000ea20000000800 */
[----:B------:R-:W-:-:S02]  /*7bc0*/  WARPGROUP.DEPBAR.LE gsb0, 0x0 ;  /* 0x00008000000079c5 */ /* 0x000fc40000010000 */
[----:B------:R-:W-:-:S05]  /*7bd0*/  WARPGROUP.ARRIVE ;  /* 0x00000000000079c5 */ /* 0x000fca0000000000 */
[----:B------:R-:W3:Y:S01]  /*7be0*/  MUFU.EX2 R161, R74 ;  /* 0x0000004a00a17308 */ /* 0x000ee20000000800 */
[----:B-1----:R-:W-:Y:S01]  /*7bf0*/  F2FP.F16.F32.PACK_AB R160, R57, R8 ;  /* 0x0000000839a0723e */ /* 0x002fe200000000ff */
[----:B------:R-:W-:Y:S01]  /*7c00*/  HGMMA.64x128x16.F32 R88, R164, gdesc[UR8].tnspB, R88, gsb0 ;  /* 0x41e00008a4587df0 */ /* 0x000fe20008000858 */
[----:B--2---:R-:W-:-:S05]  /*7c10*/  F2FP.F16.F32.PACK_AB R162, R61, R10 ;  /* 0x0000000a3da2723e */ /* 0x004fca00000000ff */
[----:B------:R-:W1:Y:S08]  /*7c20*/  MUFU.EX2 R163, R78 ;  /* 0x0000004e00a37308 */ /* 0x000e700000000800 */
[----:B------:R-:W2:Y:S08]  /*7c30*/  MUFU.EX2 R79, R79 ;  /* 0x0000004f004f7308 */ /* 0x000eb00000000800 */
[----:B------:R-:W4:Y:S08]  /*7c40*/  MUFU.EX2 R12, R12 ;  /* 0x0000000c000c7308 */ /* 0x000f300000000800 */
[----:B------:R-:W-:Y:S08]  /*7c50*/  MUFU.EX2 R65, R65 ;  /* 0x0000004100417308 */ /* 0x000ff00000000800 */
[----:B------:R-:W-:Y:S08]  /*7c60*/  MUFU.EX2 R83, R83 ;  /* 0x0000005300537308 */ /* 0x000ff00000000800 */
[----:B------:R-:W-:Y:S08]  /*7c70*/  MUFU.EX2 R14, R84 ;  /* 0x00000054000e7308 */ /* 0x000ff00000000800 */
[----:B------:R-:W-:Y:S01]  /*7c80*/  MUFU.EX2 R69, R69 ;  /* 0x0000004500457308 */ /* 0x000fe20000000800 */
[----:B------:R-:W-:-:S02]  /*7c90*/  WARPGROUP.DEPBAR.LE gsb0, 0x0 ;  /* 0x00008000000079c5 */ /* 0x000fc40000010000 */
[----:B------:R5:W-:Y:S06]  /*7ca0*/  BAR.ARV R31, 0x100 ;  /* 0x0004001f0000751d */ /* 0x000bec0000002000 */
[----:B------:R3:W-:Y:S01]  /*7cb0*/  @!P1 SYNCS.ARRIVE.TRANS64.RED.A1T0 RZ, [R27+URZ], RZ ;  /* 0x000000ff1bff99a7 */ /* 0x0007e2000810043f */
[----:B------:R-:W4:Y:S01]  /*7cc0*/  MUFU.EX2 R165, R82 ;  /* 0x0000005200a57308 */ /* 0x000f220000000800 */
[----:B-----5:R-:W-:Y:S02]  /*7cd0*/  @!P1 VIADD R31, R35, 0x28860 ;  /* 0x00028860231f9836 */ /* 0x020fe40000000000 */
[-C--:B------:R-:W-:Y:S01]  /*7ce0*/  FMUL.FTZ R88, R88, R7.reuse ;  /* 0x0000000758587220 */ /* 0x080fe20000410000 */
[-C--:B------:R-:W-:Y:S01]  /*7cf0*/  FMUL.FTZ R89, R89, R7.reuse ;  /* 0x0000000759597220 */ /* 0x080fe20000410000 */
[-C--:B------:R-:W-:Y:S01]  /*7d00*/  FMUL.FTZ R92, R92, R7.reuse ;  /* 0x000000075c5c7220 */ /* 0x080fe20000410000 */
[-C--:B------:R-:W-:Y:S01]  /*7d10*/  FMUL.FTZ R93, R93, R7.reuse ;  /* 0x000000075d5d7220 */ /* 0x080fe20000410000 */
[----:B------:R-:W-:Y:S01]  /*7d20*/  @!P1 PRMT R31, RZ, 0x654, R31 ;  /* 0x00000654ff1f9816 */ /* 0x000fe2000000001f */
[----:B---3--:R-:W-:Y:S01]  /*7d30*/  FADD.FTZ R27, R11, R4 ;  /* 0x000000040b1b7221 */ /* 0x008fe20000010000 */
[----:B------:R-:W-:Y:S01]  /*7d40*/  FADD.FTZ R4, R20, R3 ;  /* 0x0000000314047221 */ /* 0x000fe20000010000 */
[----:B------:R-:W3:Y:S01]  /*7d50*/  MUFU.EX2 R167, R86 ;  /* 0x0000005600a77308 */ /* 0x000ee20000000800 */
        /* <DEDUP_REMOVED lines=59> */
[-C--:B------:R-:W-:Y:S01]  /*8110*/  FMUL.FTZ R148, R148, R7.reuse ;  /* 0x0000000794947220 */ /* 0x080fe20000410000 */
[----:B------:R-:W-:Y:S01]  /*8120*/  FMUL.FTZ R149, R149, R7 ;  /* 0x0000000795957220 */ /* 0x000fe20000410000 */
        /* <DEDUP_REMOVED lines=40> */
[----:B------:R-:W-:Y:S01]  /*83b0*/  FADD.FTZ R3, R61, R20 ;  /* 0x000000143d037221 */ /* 0x000fe20000010000 */
[----:B--2---:R-:W-:Y:S01]  /*83c0*/  FADD.FTZ R4, R79, R4 ;  /* 0x000000044f047221 */ /* 0x004fe20000010000 */
[-C--:B------:R-:W-:Y:S01]  /*83d0*/  FMUL.FTZ R130, R130, R6.reuse ;  /* 0x0000000682827220 */ /* 0x080fe20000410000 */
[-C--:B------:R-:W-:Y:S01]  /*83e0*/  FMUL.FTZ R131, R131, R6.reuse ;  /* 0x0000000683837220 */ /* 0x080fe20000410000 */
[----:B----4-:R-:W-:Y:S01]  /*83f0*/  FADD.FTZ R20, R12, R3 ;  /* 0x000000030c147221 */ /* 0x010fe20000010000 */
        /* <DEDUP_REMOVED lines=11> */
[-C--:B------:R-:W-:Y:S01]  /*84b0*/  FMUL.FTZ R146, R146, R6.reuse ;  /* 0x0000000692927220 */ /* 0x080fe20000410000 */
[-C--:B------:R-:W-:Y:S01]  /*84c0*/  FMUL.FTZ R147, R147, R6.reuse ;  /* 0x0000000693937220 */ /* 0x080fe20000410000 */
[-C--:B------:R-:W-:Y:S01]  /*84d0*/  FMUL.FTZ R150, R150, R6.reuse ;  /* 0x0000000696967220 */ /* 0x080fe20000410000 */
[----:B------:R-:W-:Y:S01]  /*84e0*/  FMUL.FTZ R151, R151, R6 ;  /* 0x0000000697977220 */ /* 0x000fe20000410000 */
[----:B------:R-:W-:Y:S01]  /*84f0*/  F2FP.F16.F32.PACK_AB R182, R13, R182 ;  /* 0x000000b60db6723e */ /* 0x000fe200000000ff */
[----:B------:R-:W-:Y:S01]  /*8500*/  FADD.FTZ R4, R69, R8 ;  /* 0x0000000845047221 */ /* 0x000fe20000010000 */
[----:B------:R-:W-:Y:S01]  /*8510*/  F2FP.F16.F32.PACK_AB R176, R15, R176 ;  /* 0x000000b00fb0723e */ /* 0x000fe200000000ff */
[----:B-----5:R-:W-:Y:S01]  /*8520*/  FADD.FTZ R3, R24, R3 ;  /* 0x0000000318037221 */ /* 0x020fe20000010000 */
        /* <DEDUP_REMOVED lines=28> */
.L_x_7436:
[----:B------:R-:W-:Y:S06]  /*86f0*/  BAR.ARV 0x8, 0x120 ;  /* 0x0204800000007b1d */ /* 0x000fec0000002000 */
[----:B------:R-:W-:Y:S05]  /*8700*/  @!P0 BRA `(.L_x_7446) ;  /* 0x0000000000048947 */ /* 0x000fea0003800000 */
[----:B------:R-:W-:Y:S01]  /*8710*/  BPT.TRAP 0x1 ;  /* 0x000000040000795c */ /* 0x000fe20000300000 */
.L_x_7446:
[----:B------:R-:W-:Y:S01]  /*8720*/  ULEA UR5, UR37, UR38, 0x3 ;  /* 0x0000002625057291 */ /* 0x000fe2000f8e183f */
[----:B------:R-:W-:-:S05]  /*8730*/  IMAD.U32 R6, RZ, RZ, UR36 ;  /* 0x00000024ff067e24 */ /* 0x000fca000f8e00ff */
[----:B------:R-:W-:-:S04]  /*8740*/  SHF.L.U32 R6, R6, 0x1f, RZ ;  /* 0x0000001f06067819 */ /* 0x000fc800000006ff */
[----:B------:R1:W2:Y:S01]  /*8750*/  SYNCS.PHASECHK.TRANS64.TRYWAIT P2, [UR5+0x28850], R6 ;  /* 0x02885006ff0075a7 */ /* 0x0002a20008040145 */
[----:B------:R-:W-:Y:S05]  /*8760*/  @!P0 BRA `(.L_x_7447) ;  /* 0x0000000000048947 */ /* 0x000fea0003800000 */
[----:B------:R-:W-:Y:S01]  /*8770*/  BPT.TRAP 0x1 ;  /* 0x000000040000795c */ /* 0x000fe20000300000 */
.L_x_7447:
[----:B--2---:R-:W-:Y:S05]  /*8780*/  @P2 BRA `(.L_x_7448) ;  /* 0x0000000000082947 */ /* 0x004fea0003800000 */
[----:B------:R-:W2:Y:S02]  /*8790*/  SYNCS.PHASECHK.TRANS64.TRYWAIT P0, [UR5+0x28850], R6 ;  /* 0x02885006ff0075a7 */ /* 0x000ea40008000145 */
[----:B--2---:R-:W-:Y:S05]  /*87a0*/  @!P0 BRA `(.L_x_7449) ;  /* 0x0000004800b88947 */ /* 0x004fea0003800000 */
.L_x_7448:
[----:B------:R-:W-:Y:S01]  /*87b0*/  UIADD3 UR38, UR38, 0x400, URZ ;  /* 0x0000040026267890 */ /* 0x000fe2000fffe03f */
[----:B------:R-:W-:Y:S01]  /*87c0*/  WARPGROUP.ARRIVE ;  /* 0x00000000000079c5 */ /* 0x000fe20000000000 */
[----:B------:R-:W-:Y:S01]  /*87d0*/  UMOV UR7, 0x40000040 ;  /* 0x4000004000077882 */ /* 0x000fe20000000000 */
[----:B-12---:R-:W1:Y:S01]  /*87e0*/  SHFL.BFLY PT, R6, R3, 0x2, 0x1f ;  /* 0x0c401f0003067f89 */ /* 0x006e6200000e0000 */
[----:B------:R-:W-:Y:S01]  /*87f0*/  USHF.R.U32.HI UR38, URZ, 0x4, UR38 ;  /* 0x000000043f267899 */ /* 0x000fe20008011626 */
[----:B------:R-:W-:Y:S01]  /*8800*/  IMAD.MOV.U32 R21, RZ, RZ, RZ ;  /* 0x000000ffff157224 */ /* 0x000fe200078e00ff */
[----:B------:R-:W-:Y:S01]  /*8810*/  UIADD3 UR56, UR56, 0x1, URZ ;  /* 0x0000000138387890 */ /* 0x000fe2000fffe03f */
[----:B------:R-:W2:Y:S01]  /*8820*/  SHFL.BFLY PT, R7, R4, 0x2, 0x1f ;  /* 0x0c401f0004077f89 */ /* 0x000ea200000e0000 */
[----:B------:R-:W-:Y:S01]  /*8830*/  ULOP3.LUT UR38, UR38, 0x3fff, URZ, 0xc0, !UPT ;  /* 0x00003fff26267892 */ /* 0x000fe2000f8ec03f */
[----:B------:R-:W-:Y:S02]  /*8840*/  IMAD.MOV.U32 R14, RZ, RZ, RZ ;  /* 0x000000ffff0e7224 */ /* 0x000fe400078e00ff */
[----:B------:R-:W-:Y:S01]  /*8850*/  IMAD.MOV.U32 R20, RZ, RZ, -0x800000 ;  /* 0xff800000ff147424 */ /* 0x000fe200078e00ff */
        /* <DEDUP_REMOVED lines=9> */
[----:B------:R-:W-:Y:S02]  /*88f0*/  IMAD.MOV.U32 R3, RZ, RZ, -0x800000 ;  /* 0xff800000ff037424 */ /* 0x000fe400078e00ff */
[----:B--2---:R-:W-:Y:S01]  /*8900*/  FADD.FTZ R7, R7, R4 ;  /* 0x0000000407077221 */ /* 0x004fe20000010000 */
[----:B------:R-:W-:Y:S01]  /*8910*/  USEL UR37, UR37, URZ, UP0 ;  /* 0x0000003f25257287 */ /* 0x000fe20008000000 */
[----:B------:R-:W1:Y:S04]  /*8920*/  SHFL.BFLY PT, R11, R8, 0x1, 0x1f ;  /* 0x0c201f00080b7f89 */ /* 0x000e6800000e0000 */
[----:B------:R-:W2:Y:S01]  /*8930*/  SHFL.BFLY PT, R6, R7, 0x1, 0x1f ;  /* 0x0c201f0007067f89 */ /* 0x000ea200000e0000 */
[----:B-1----:R-:W-:Y:S01]  /*8940*/  FADD.FTZ R11, R8, R11 ;  /* 0x0000000b080b7221 */ /* 0x002fe20000010000 */
[----:B------:R-:W-:-:S02]  /*8950*/  IMAD.U32 R8, RZ, RZ, UR5 ;  /* 0x00000005ff087e24 */ /* 0x000fc4000f8e00ff */
[----:B--2---:R-:W-:Y:S02]  /*8960*/  FADD.FTZ R12, R7, R6 ;  /* 0x00000006070c7221 */ /* 0x004fe40000010000 */
[----:B------:R-:W-:-:S03]  /*8970*/  FSETP.NE.FTZ.AND P2, PT, R11, RZ, PT ;  /* 0x000000ff0b00720b */ /* 0x000fc60003f55000 */
[----:B------:R-:W-:-:S10]  /*8980*/  FSETP.NE.FTZ.AND P0, PT, R12, RZ, PT ;  /* 0x000000ff0c00720b */ /* 0x000fd40003f15000 */
[----:B------:R-:W1:Y:S01]  /*8990*/  @P2 MUFU.LG2 R10, R11 ;  /* 0x0000000b000a2308 */ /* 0x000e620000000c00 */
[C---:B------:R-:W-:Y:S02]  /*89a0*/  @P2 FMUL.FTZ R13, R0.reuse, 0.69314718246459960938 ;  /* 0x3f317218000d2820 */ /* 0x040fe40000410000 */
[----:B------:R-:W-:Y:S01]  /*89b0*/  @P0 FMUL.FTZ R4, R0, 0.69314718246459960938 ;  /* 0x3f31721800040820 */ /* 0x000fe20000410000 */
[----:B------:R-:W-:-:S04]  /*89c0*/  @!P1 VIADD R0, R8, 0x28860 ;  /* 0x0002886008009836 */ /* 0x000fc80000000000 */
[----:B------:R-:W2:Y:S01]  /*89d0*/  @P0 MUFU.LG2 R6, R12 ;  /* 0x0000000c00060308 */ /* 0x000ea20000000c00 */
[----:B------:R-:W-:-:S07]  /*89e0*/  @!P1 PRMT R0, RZ, 0x654, R0 ;  /* 0x00000654ff009816 */ /* 0x000fce0000000000 */
[----:B------:R-:W3:Y:S01]  /*89f0*/  @P0 MUFU.RCP R21, R12 ;  /* 0x0000000c00150308 */ /* 0x000ee20000001000 */
[----:B-1----:R-:W-:-:S04]  /*8a00*/  @P2 FMUL.FTZ R10, R10, 0.69314718246459960938 ;  /* 0x3f3172180a0a2820 */ /* 0x002fc80000410000 */
[----:B------:R-:W-:-:S03]  /*8a10*/  @P2 FFMA.FTZ R3, R13, R9, R10 ;  /* 0x000000090d032223 */ /* 0x000fc6000001000a */
[----:B------:R1:W4:Y:S01]  /*8a20*/  @P2 MUFU.RCP R14, R11 ;  /* 0x0000000b000e2308 */ /* 0x0003220000001000 */
        /* <DEDUP_REMOVED lines=40> */
[-C--:B---3--:R-:W-:Y:S01]  /*8cb0*/  FMUL.FTZ R15, R88, R21.reuse ;  /* 0x00000015580f7220 */ /* 0x088fe20000410000 */
        /* <DEDUP_REMOVED lines=31> */
[----:B------:R-:W-:Y:S01]  /*8eb0*/  FMUL.FTZ R21, R149, R21 ;  /* 0x0000001595157220 */ /* 0x000fe20000410000 */
        /* <DEDUP_REMOVED lines=31> */
[----:B------:R-:W-:-:S07]  /*90b0*/  FMUL.FTZ R151, R151, R14 ;  /* 0x0000000e97977220 */ /* 0x000fce0000410000 */
.L_x_7419:
        /* <DEDUP_REMOVED lines=8> */
[----:B------:R-:W-:Y:S01]  /*9140*/  VIADD R89, R22, UR42 ;  /* 0x0000002a16597c36 */ /* 0x000fe20008000000 */
[C---:B------:R-:W-:Y:S01]  /*9150*/  IADD3 R29, P2, R16.reuse, 0x20, RZ ;  /* 0x00000020101d7810 */ /* 0x040fe20007f5e0ff */
[----:B------:R-:W-:Y:S01]  /*9160*/  ULDC UR10, c[0x0][0xa88] ;  /* 0x0002a200000a7ab9 */ /* 0x000fe20000000800 */
[C---:B------:R-:W-:Y:S01]  /*9170*/  IADD3 R25, P5, R16.reuse, 0x60, RZ ;  /* 0x0000006010197810 */ /* 0x040fe20007fbe0ff */
[----:B------:R-:W-:Y:S01]  /*9180*/  VIADD R4, R89, 0x8 ;  /* 0x0000000859047836 */ /* 0x000fe20000000000 */
[C---:B------:R-:W-:Y:S01]  /*9190*/  LOP3.LUT R5, R16.reuse, 0x380, RZ, 0xc0, !PT ;  /* 0x0000038010057812 */ /* 0x040fe200078ec0ff */
[----:B------:R-:W1:Y:S01]  /*91a0*/  LDC.64 R86, c[0x0][0xb78] ;  /* 0x0002de00ff567b82 */ /* 0x000e620000000a00 */
[C---:B------:R-:W-:Y:S01]  /*91b0*/  IADD3 R81, P4, R16.reuse, 0x4000, RZ ;  /* 0x0000400010517810 */ /* 0x040fe20007f9e0ff */
[----:B------:R-:W-:Y:S01]  /*91c0*/  USHF.R.S32.HI UR5, URZ, 0x1f, UR43 ;  /* 0x0000001f3f057899 */ /* 0x000fe2000801142b */
[----:B------:R-:W-:Y:S01]  /*91d0*/  IADD3 R27, P6, R16, 0x40, RZ ;  /* 0x00000040101b7810 */ /* 0x000fe20007fde0ff */
[----:B------:R-:W-:Y:S01]  /*91e0*/  ULDC.64 UR8, c[0x0][0xb70] ;  /* 0x0002dc0000087ab9 */ /* 0x000fe20000000a00 */
[----:B------:R-:W-:Y:S01]  /*91f0*/  LOP3.LUT R28, R29, 0x380, RZ, 0xc0, !PT ;  /* 0x000003801d1c7812 */ /* 0x000fe200078ec0ff */
[----:B------:R-:W-:Y:S01]  /*9200*/  UIMAD UR5, UR5, UR8, URZ ;  /* 0x00000008050572a4 */ /* 0x000fe2000f8e023f */
[----:B------:R-:W-:Y:S01]  /*9210*/  LOP3.LUT P0, RZ, R186, 0x3, RZ, 0xc0, !PT ;  /* 0x00000003baff7812 */ /* 0x000fe2000780c0ff */
[----:B------:R-:W-:Y:S01]  /*9220*/  UIMAD.WIDE.U32 UR6, UR43, UR8, URZ ;  /* 0x000000082b0672a5 */ /* 0x000fe2000f8e003f */
[----:B------:R-:W-:Y:S01]  /*9230*/  LOP3.LUT R24, R25, 0x380, RZ, 0xc0, !PT ;  /* 0x0000038019187812 */ /* 0x000fe200078ec0ff */
[----:B------:R-:W-:Y:S01]  /*9240*/  UIMAD UR5, UR43, UR9, UR5 ;  /* 0x000000092b0572a4 */ /* 0x000fe2000f8e0205 */
[----:B------:R-:W-:Y:S01]  /*9250*/  SHF.R.U64 R5, R5, 0x3, RZ ;  /* 0x0000000305057819 */ /* 0x000fe200000012ff */
[----:B------:R-:W-:Y:S01]  /*9260*/  USHF.R.S32.HI UR8, URZ, 0x1f, UR44 ;  /* 0x0000001f3f087899 */ /* 0x000fe2000801142c */
[----:B------:R-:W-:Y:S01]  /*9270*/  LOP3.LUT R14, R81, 0x380, RZ, 0xc0, !PT ;  /* 0x00000380510e7812 */ /* 0x000fe200078ec0ff */
[----:B------:R-:W-:Y:S01]  /*9280*/  UIADD3 UR5, UR7, UR5, URZ ;  /* 0x0000000507057290 */ /* 0x000fe2000fffe03f */
[----:B------:R-:W-:-:S02]  /*9290*/  LOP3.LUT R26, R27, 0x380, RZ, 0xc0, !PT ;  /* 0x000003801b1a7812 */ /* 0x000fc400078ec0ff */
[----:B------:R-:W-:Y:S02]  /*92a0*/  SHF.R.U64 R28, R28, 0x3, RZ ;  /* 0x000000031c1c7819 */ /* 0x000fe400000012ff */
[----:B------:R-:W-:Y:S02]  /*92b0*/  ISETP.GE.OR P1, PT, R4, UR10, P0 ;  /* 0x0000000a04007c0c */ /* 0x000fe40008726670 */
[----:B------:R-:W-:Y:S02]  /*92c0*/  SHF.R.U64 R24, R24, 0x3, RZ ;  /* 0x0000000318187819 */ /* 0x000fe400000012ff */
[----:B------:R-:W-:Y:S01]  /*92d0*/  LOP3.LUT R4, R5, R16, RZ, 0x3c, !PT ;  /* 0x0000001005047212 */ /* 0x000fe200078e3cff */
[----:B------:R-:W-:Y:S01]  /*92e0*/  IMAD.MOV.U32 R5, RZ, RZ, R17 ;  /* 0x000000ffff057224 */ /* 0x000fe200078e0011 */
[----:B------:R-:W-:Y:S02]  /*92f0*/  SHF.R.U64 R14, R14, 0x3, RZ ;  /* 0x000000030e0e7819 */ /* 0x000fe400000012ff */
[----:B------:R-:W-:-:S02]  /*9300*/  SHF.R.U64 R26, R26, 0x3, RZ ;  /* 0x000000031a1a7819 */ /* 0x000fc400000012ff */
[----:B------:R-:W-:Y:S01]  /*9310*/  LOP3.LUT R28, R28, R29, RZ, 0x3c, !PT ;  /* 0x0000001d1c1c7212 */ /* 0x000fe200078e3cff */
[--C-:B------:R-:W-:Y:S01]  /*9320*/  IMAD.X R29, RZ, RZ, R17.reuse, P2 ;  /* 0x000000ffff1d7224 */ /* 0x100fe200010e0611 */
[----:B------:R-:W-:Y:S02]  /*9330*/  LOP3.LUT R24, R24, R25, RZ, 0x3c, !PT ;  /* 0x0000001918187212 */ /* 0x000fe400078e3cff */
[----:B------:R-:W-:Y:S02]  /*9340*/  IADD3 R25, P2, R16, 0x4040, RZ ;  /* 0x0000404010197810 */ /* 0x000fe40007f5e0ff */
[----:B------:R-:W-:Y:S02]  /*9350*/  LOP3.LUT R14, R14, R81, RZ, 0x3c, !PT ;  /* 0x000000510e0e7212 */ /* 0x000fe400078e3cff */
[----:B------:R-:W-:Y:S01]  /*9360*/  LOP3.LUT R26, R26, R27, RZ, 0x3c, !PT ;  /* 0x0000001b1a1a7212 */ /* 0x000fe200078e3cff */
[----:B------:R-:W-:Y:S01]  /*9370*/  IMAD.X R27, RZ, RZ, R17, P6 ;  /* 0x000000ffff1b7224 */ /* 0x000fe200030e0611 */
[----:B------:R-:W-:-:S02]  /*9380*/  MOV R81, R4 ;  /* 0x0000000400517202 */ /* 0x000fc40000000f00 */
[----:B------:R-:W-:Y:S02]  /*9390*/  F2FP.F16.F32.PACK_AB R5, R10, R13 ;  /* 0x0000000d0a05723e */ /* 0x000fe400000000ff */
[----:B------:R-:W-:Y:S02]  /*93a0*/  IADD3 R84, P6, R16, 0x4060, RZ ;  /* 0x0000406010547810 */ /* 0x000fe40007fde0ff */
[----:B------:R-:W-:Y:S02]  /*93b0*/  LOP3.LUT R10, R25, 0x380, RZ, 0xc0, !PT ;  /* 0x00000380190a7812 */ /* 0x000fe400078ec0ff */
[----:B------:R-:W-:Y:S02]  /*93c0*/  LOP3.LUT R13, R84, 0x380, RZ, 0xc0, !PT ;  /* 0x00000380540d7812 */ /* 0x000fe400078ec0ff */
[----:B------:R-:W-:Y:S02]  /*93d0*/  SHF.R.U64 R10, R10, 0x3, RZ ;  /* 0x000000030a0a7819 */ /* 0x000fe400000012ff */
[----:B------:R-:W-:Y:S01]  /*93e0*/  F2FP.F16.F32.PACK_AB R4, R12, R15 ;  /* 0x0000000f0c04723e */ /* 0x000fe200000000ff */
[----:B------:R-:W-:Y:S01]  /*93f0*/  BAR.SYNC.DEFER_BLOCKING 0x1, 0x100 ;  /* 0x0044000000007b1d */ /* 0x000fe20000010000 */
[----:B------:R-:W-:-:S02]  /*9400*/  IADD3 R15, P3, R16, 0x4020, RZ ;  /* 0x00004020100f7810 */ /* 0x000fc40007f7e0ff */
[----:B------:R-:W-:Y:S02]  /*9410*/  F2FP.F16.F32.PACK_AB R6, R6, R11 ;  /* 0x0000000b0606723e */ /* 0x000fe400000000ff */
[----:B------:R-:W-:Y:S01]  /*9420*/  SHF.R.U64 R11, R13, 0x3, RZ ;  /* 0x000000030d0b7819 */ /* 0x000fe200000012ff */
[--C-:B------:R-:W-:Y:S01]  /*9430*/  IMAD.X R13, RZ, RZ, R17.reuse, P3 ;  /* 0x000000ffff0d7224 */ /* 0x100fe200018e0611 */
[----:B------:R-:W-:Y:S01]  /*9440*/  LOP3.LUT R10, R10, R25, RZ, 0x3c, !PT ;  /* 0x000000190a0a7212 */ /* 0x000fe200078e3cff */
[--C-:B------:R-:W-:Y:S01]  /*9450*/  IMAD.X R25, RZ, RZ, R17.reuse, P5 ;  /* 0x000000ffff197224 */ /* 0x100fe200028e0611 */
[----:B------:R-:W-:Y:S02]  /*9460*/  LOP3.LUT R12, R15, 0x380, RZ, 0xc0, !PT ;  /* 0x000003800f0c7812 */ /* 0x000fe400078ec0ff */
[----:B------:R-:W-:Y:S02]  /*9470*/  F2FP.F16.F32.PACK_AB R7, R7, R8 ;  /* 0x000000080707723e */ /* 0x000fe400000000ff */
[----:B------:R-:W-:Y:S01]  /*9480*/  LOP3.LUT R8, R11, R84, RZ, 0x3c, !PT ;  /* 0x000000540b087212 */ /* 0x000fe200078e3cff */
[----:B------:R-:W-:Y:S01]  /*9490*/  IMAD.X R11, RZ, RZ, R17, P2 ;  /* 0x000000ffff0b7224 */ /* 0x000fe200010e0611 */
[----:B------:R-:W-:-:S02]  /*94a0*/  MOV R85, R28 ;  /* 0x0000001c00557202 */ /* 0x000fc40000000f00 */
[----:B------:R-:W-:Y:S02]  /*94b0*/  SHF.R.U64 R12, R12, 0x3, RZ ;  /* 0x000000030c0c7819 */ /* 0x000fe400000012ff */
[----:B------:R-:W-:Y:S01]  /*94c0*/  MOV R29, R24 ;  /* 0x00000018001d7202 */ /* 0x000fe20000000f00 */
[----:B------:R-:W-:Y:S01]  /*94d0*/  IMAD.U32 R25, RZ, RZ, UR7 ;  /* 0x00000007ff197e24 */ /* 0x000fe2000f8e00ff */
[----:B------:R-:W-:Y:S01]  /*94e0*/  LOP3.LUT R12, R12, R15, RZ, 0x3c, !PT ;  /* 0x0000000f0c0c7212 */ /* 0x000fe200078e3cff */
[----:B------:R-:W-:Y:S01]  /*94f0*/  IMAD.U32 R24, RZ, RZ, UR6 ;  /* 0x00000006ff187e24 */ /* 0x000fe2000f8e00ff */
[----:B------:R-:W-:Y:S01]  /*9500*/  MOV R84, R26 ;  /* 0x0000001a00547202 */ /* 0x000fe20000000f00 */
[----:B------:R2:W-:Y:S01]  /*9510*/  STSM.16.M88.4 [R81], R4 ;  /* 0x0000000451007844 */ /* 0x0005e20000000200 */
[----:B------:R-:W-:Y:S01]  /*9520*/  IMAD.U32 R25, RZ, RZ, UR5 ;  /* 0x00000005ff197e24 */ /* 0x000fe2000f8e00ff */
[----:B------:R-:W-:Y:S01]  /*9530*/  MOV R83, R12 ;  /* 0x0000000c00537202 */ /* 0x000fe20000000f00 */
[----:B------:R-:W-:Y:S01]  /*9540*/  IMAD.X R15, RZ, RZ, R17, P4 ;  /* 0x000000ffff0f7224 */ /* 0x000fe200020e0611 */
[----:B------:R-:W-:Y:S01]  /*9550*/  F2FP.F16.F32.PACK_AB R12, R65, R66 ;  /* 0x00000042410c723e */ /* 0x000fe200000000ff */
[----:B-1----:R-:W-:Y:S01]  /*9560*/  IMAD.WIDE.U32 R24, R86, UR44, R24 ;  /* 0x0000002c56187c25 */ /* 0x002fe2000f8e0018 */
[----:B------:R-:W-:Y:S01]  /*9570*/  F2FP.F16.F32.PACK_AB R13, R63, R64 ;  /* 0x000000403f0d723e */ /* 0x000fe200000000ff */
[----:B------:R-:W-:Y:S01]  /*9580*/  ULDC.64 UR6, c[0x0][0xb40] ;  /* 0x0002d00000067ab9 */ /* 0x000fe20000000a00 */
[----:B------:R-:W-:-:S02]  /*9590*/  MOV R28, R14 ;  /* 0x0000000e001c7202 */ /* 0x000fc40000000f00 */
[----:B------:R-:W-:Y:S02]  /*95a0*/  F2FP.F16.F32.PACK_AB R14, R61, R62 ;  /* 0x0000003e3d0e723e */ /* 0x000fe400000000ff */
[----:B------:R-:W-:Y:S02]  /*95b0*/  F2FP.F16.F32.PACK_AB R15, R59, R60 ;  /* 0x0000003c3b0f723e */ /* 0x000fe400000000ff */
[----:B------:R-:W-:Y:S02]  /*95c0*/  SHF.R.S32.HI R27, RZ, 0x1f, R89 ;  /* 0x0000001fff1b7819 */ /* 0x000fe40000011459 */
[----:B--2---:R-:W-:Y:S01]  /*95d0*/  F2FP.F16.F32.PACK_AB R6, R9, R78 ;  /* 0x0000004e0906723e */ /* 0x004fe200000000ff */
[----:B------:R-:W-:Y:S01]  /*95e0*/  IMAD.X R9, RZ, RZ, R17, P6 ;  /* 0x000000ffff097224 */ /* 0x000fe200030e0611 */
[----:B------:R-:W-:Y:S01]  /*95f0*/  MOV R81, R10 ;  /* 0x0000000a00517202 */ /* 0x000fe20000000f00 */
[----:B------:R-:W-:Y:S01]  /*9600*/  IMAD R10, R86, UR8, RZ ;  /* 0x00000008560a7c24 */ /* 0x000fe2000f8e02ff */
[----:B------:R-:W-:-:S02]  /*9610*/  F2FP.F16.F32.PACK_AB R4, R79, R82 ;  /* 0x000000524f04723e */ /* 0x000fc400000000ff */
[----:B------:R-:W-:Y:S01]  /*9620*/  F2FP.F16.F32.PACK_AB R5, R77, R80 ;  /* 0x000000504d05723e */ /* 0x000fe200000000ff */
[----:B------:R-:W-:Y:S01]  /*9630*/  IMAD R26, R87, UR44, R10 ;  /* 0x0000002c571a7c24 */ /* 0x000fe2000f8e020a */
[----:B------:R-:W-:Y:S02]  /*9640*/  F2FP.F16.F32.PACK_AB R7, R75, R76 ;  /* 0x0000004c4b07723e */ /* 0x000fe400000000ff */
[----:B------:R-:W-:Y:S02]  /*9650*/  MOV R75, R8 ;  /* 0x00000008004b7202 */ /* 0x000fe40000000f00 */
[----:B------:R-:W-:Y:S01]  /*9660*/  F2FP.F16.F32.PACK_AB R8, R73, R74 ;  /* 0x0000004a4908723e */ /* 0x000fe200000000ff */
[----:B------:R1:W-:Y:S01]  /*9670*/  STSM.16.M88.4 [R85], R4 ;  /* 0x0000000455007844 */ /* 0x0003e20000000200 */
[----:B------:R-:W-:Y:S02]  /*9680*/  F2FP.F16.F32.PACK_AB R9, R71, R72 ;  /* 0x000000484709723e */ /* 0x000fe400000000ff */
[----:B------:R-:W-:-:S02]  /*9690*/  F2FP.F16.F32.PACK_AB R10, R69, R70 ;  /* 0x00000046450a723e */ /* 0x000fc400000000ff */
[----:B------:R-:W-:Y:S02]  /*96a0*/  F2FP.F16.F32.PACK_AB R11, R67, R68 ;  /* 0x00000044430b723e */ /* 0x000fe400000000ff */
[----:B------:R-:W-:Y:S02]  /*96b0*/  F2FP.F16.F32.PACK_AB R30, R21, R30 ;  /* 0x0000001e151e723e */ /* 0x000fe400000000ff */
[----:B------:R-:W-:Y:S01]  /*96c0*/  ISETP.GE.OR P0, PT, R89, UR10, P0 ;  /* 0x0000000a59007c0c */ /* 0x000fe20008706670 */
[----:B------:R-:W-:Y:S04]  /*96d0*/  STSM.16.M88.4 [R84], R8 ;  /* 0x0000000854007844 */ /* 0x000fe80000000200 */
[----:B------:R2:W-:Y:S01]  /*96e0*/  STSM.16.M88.4 [R29], R12 ;  /* 0x0000000c1d007844 */ /* 0x0005e20000000200 */
[----:B-1----:R-:W-:-:S02]  /*96f0*/  F2FP.F16.F32.PACK_AB R7, R51, R52 ;  /* 0x000000343307723e */ /* 0x002fc400000000ff */
[----:B------:R-:W-:Y:S02]  /*9700*/  IADD3 R51, P2, R89, R24, RZ ;  /* 0x0000001859337210 */ /* 0x000fe40007f5e0ff */
[----:B------:R-:W-:Y:S02]  /*9710*/  F2FP.F16.F32.PACK_AB R4, R57, R58 ;  /* 0x0000003a3904723e */ /* 0x000fe400000000ff */
[----:B------:R-:W-:Y:S02]  /*9720*/  F2FP.F16.F32.PACK_AB R5, R55, R56 ;  /* 0x000000383705723e */ /* 0x000fe400000000ff */
[----:B------:R-:W-:Y:S02]  /*9730*/  F2FP.F16.F32.PACK_AB R6, R53, R54 ;  /* 0x000000363506723e */ /* 0x000fe400000000ff */
[----:B------:R-:W-:Y:S02]  /*9740*/  IADD3.X R52, R27, R25, R26, P2, !PT ;  /* 0x000000191b347210 */ /* 0x000fe400017fe41a */
[----:B------:R-:W-:Y:S01]  /*9750*/  F2FP.F16.F32.PACK_AB R24, R49, R50 ;  /* 0x000000323118723e */ /* 0x000fe200000000ff */
[----:B------:R1:W-:Y:S01]  /*9760*/  STSM.16.M88.4 [R28], R4 ;  /* 0x000000041c007844 */ /* 0x0003e20000000200 */
        /* <DEDUP_REMOVED lines=8> */
[----:B--2---:R-:W-:Y:S02]  /*97f0*/  F2FP.F16.F32.PACK_AB R29, R31, R32 ;  /* 0x000000201f1d723e */ /* 0x004fe400000000ff */
[----:B-1----:R-:W-:Y:S01]  /*9800*/  F2FP.F16.F32.PACK_AB R28, R33, R34 ;  /* 0x00000022211c723e */ /* 0x002fe200000000ff */
[----:B------:R-:W-:Y:S01]  /*9810*/  STSM.16.M88.4 [R81], R44 ;  /* 0x0000002c51007844 */ /* 0x000fe20000000200 */
[----:B------:R-:W-:Y:S02]  /*9820*/  F2FP.F16.F32.PACK_AB R31, R151, R0 ;  /* 0x00000000971f723e */ /* 0x000fe400000000ff */
[C---:B------:R-:W-:Y:S01]  /*9830*/  LEA R4, P2, R51.reuse, UR6, 0x2 ;  /* 0x0000000633047c11 */ /* 0x040fe2000f8410ff */
[----:B------:R-:W1:Y:S03]  /*9840*/  SHFL.IDX PT, R0, R188, RZ, 0x1f ;  /* 0x00001fffbc007589 */ /* 0x000e6600000e0000 */
[----:B------:R-:W-:Y:S01]  /*9850*/  LEA.HI.X R5, R51, UR7, R52, 0x2, P2 ;  /* 0x0000000733057c11 */ /* 0x000fe200090f1434 */
[----:B------:R2:W-:Y:S01]  /*9860*/  STSM.16.M88.4 [R75], R28 ;  /* 0x0000001c4b007844 */ /* 0x0005e20000000200 */
[----:B------:R-:W-:Y:S01]  /*9870*/  @!PT LDS RZ, [RZ] ;  /* 0x00000000fffff984 */ /* 0x000fe20000000800 */
[----:B------:R-:W-:Y:S01]  /*9880*/  @!PT LDS RZ, [RZ] ;  /* 0x00000000fffff984 */ /* 0x000fe20000000800 */
[----:B------:R-:W-:Y:S01]  /*9890*/  @!PT LDS RZ, [RZ] ;  /* 0x00000000fffff984 */ /* 0x000fe20000000800 */
[----:B------:R3:W-:Y:S06]  /*98a0*/  MEMBAR.ALL.CTA ;  /* 0x0000000000007992 */ /* 0x0007ec0000008000 */
[----:B---3--:R-:W3:Y:S02]  /*98b0*/  FENCE.VIEW.ASYNC.S ;  /* 0x00000000000073c6 */ /* 0x008ee40000000000 */
[----:B---3--:R-:W-:Y:S06]  /*98c0*/  BAR.ARV 0x1, 0x120 ;  /* 0x0044800000007b1d */ /* 0x008fec0000002000 */
        /* <DEDUP_REMOVED lines=24> */
.L_x_7453:
[----:B------:R-:W-:Y:S05]  /*9a50*/  BSYNC B0 ;  /* 0x0000000000007941 */ /* 0x000fea0003800000 */
.L_x_7452:
[----:B------:R-:W-:Y:S05]  /*9a60*/  BRA `(.L_x_7451) ;  /* 0x00000008001c7947 */ /* 0x000fea0003800000 */
.L_x_7450:
        /* <DEDUP_REMOVED lines=31> */
.L_x_7455:
[----:B------:R-:W-:Y:S05]  /*9c60*/  BSYNC B0 ;  /* 0x0000000000007941 */ /* 0x000fea0003800000 */
.L_x_7454:
[----:B------:R-:W-:Y:S01]  /*9c70*/  ULDC UR5, c[0x0][0xa88] ;  /* 0x0002a20000057ab9 */ /* 0x000fe20000000800 */
[C---:B--2---:R-:W-:Y:S01]  /*9c80*/  IMAD R0, R8.reuse, UR6, RZ ;  /* 0x0000000608007c24 */ /* 0x044fe2000f8e02ff */
[----:B------:R-:W-:Y:S01]  /*9c90*/  UIADD3 UR42, -UR42, UR5, URZ ;  /* 0x000000052a2a7290 */ /* 0x000fe2000fffe13f */
[----:B------:R-:W-:Y:S01]  /*9ca0*/  IMAD.WIDE.U32 R4, R8, UR43, R18 ;  /* 0x0000002b08047c25 */ /* 0x000fe2000f8e0012 */
[----:B------:R-:W-:Y:S01]  /*9cb0*/  ULOP3.LUT UR46, URZ, UR46, URZ, 0x33, !UPT ;  /* 0x0000002e3f2e7292 */ /* 0x000fe2000f8e333f */
[----:B------:R-:W-:Y:S01]  /*9cc0*/  SHF.R.S32.HI R185, RZ, 0x1f, R184 ;  /* 0x0000001fffb97819 */ /* 0x000fe200000114b8 */
[----:B------:R-:W-:Y:S01]  /*9cd0*/  BSSY B0, `(.L_x_7456) ;  /* 0x0000021000007945 */ /* 0x000fe20003800000 */
[----:B----4-:R-:W-:Y:S01]  /*9ce0*/  IMAD R3, R9, UR43, R0 ;  /* 0x0000002b09037c24 */ /* 0x010fe2000f8e0200 */
        /* <DEDUP_REMOVED lines=31> */
.L_x_7457:
[----:B------:R-:W-:Y:S05]  /*9ee0*/  BSYNC B0 ;  /* 0x0000000000007941 */ /* 0x000fea0003800000 */
.L_x_7456:
        /* <DEDUP_REMOVED lines=15> */
[----:B-1----:R-:W-:Y:S01]  /*9fe0*/  LEA R12, P2, R4, UR6, 0x1 ;  /* 0x00000006040c7c11 */ /* 0x002fe2000f8408ff */
[----:B------:R-:W-:-:S05]  /*9ff0*/  IMAD.IADD R3, R5, 0x1, R3 ;  /* 0x0000000105037824 */ /* 0x000fca00078e0203 */
[----:B------:R-:W-:-:S05]  /*a000*/  LEA.HI.X R13, R4, UR7, R3, 0x1, P2 ;  /* 0x00000007040d7c11 */ /* 0x000fca00090f0c03 */
[----:B------:R2:W-:Y:S04]  /*a010*/  @!P3 STG.E.128 desc[UR52][R12.64], RZ ;  /* 0x000000ff0c00b986 */ /* 0x0005e8000c101d34 */
[----:B------:R2:W-:Y:S02]  /*a020*/  @!P4 STG.E.128 desc[UR52][R12.64+0x80], RZ ;  /* 0x000080ff0c00c986 */ /* 0x0005e4000c101d34 */
.L_x_7459:
[----:B------:R-:W-:Y:S05]  /*a030*/  BSYNC B0 ;  /* 0x0000000000007941 */ /* 0x000fea0003800000 */
.L_x_7458:
        /* <DEDUP_REMOVED lines=15> */
[----:B-12---:R-:W-:Y:S01]  /*a130*/  LEA R12, P0, R4, UR6, 0x1 ;  /* 0x00000006040c7c11 */ /* 0x006fe2000f8008ff */
[----:B------:R-:W-:-:S05]  /*a140*/  IMAD.IADD R3, R5, 0x1, R3 ;  /* 0x0000000105037824 */ /* 0x000fca00078e0203 */
[----:B------:R-:W-:-:S05]  /*a150*/  LEA.HI.X R13, R4, UR7, R3, 0x1, P0 ;  /* 0x00000007040d7c11 */ /* 0x000fca00080f0c03 */
[----:B------:R3:W-:Y:S04]  /*a160*/  @!P2 STG.E.128 desc[UR52][R12.64], RZ ;  /* 0x000000ff0c00a986 */ /* 0x0007e8000c101d34 */
[----:B------:R3:W-:Y:S02]  /*a170*/  @!P3 STG.E.128 desc[UR52][R12.64+0x80], RZ ;  /* 0x000080ff0c00b986 */ /* 0x0007e4000c101d34 */
.L_x_7461:
[----:B------:R-:W-:Y:S05]  /*a180*/  BSYNC B0 ;  /* 0x0000000000007941 */ /* 0x000fea0003800000 */
.L_x_7460:
        /* <DEDUP_REMOVED lines=20> */
.L_x_7462:
[----:B------:R-:W-:Y:S05]  /*a2d0*/  BSYNC B0 ;  /* 0x0000000000007941 */ /* 0x000fea0003800000 */
.L_x_7451:
[----:B------:R-:W5:Y:S02]  /*a2e0*/  LDC R0, c[0x0][0xda8] ;  /* 0x00036a00ff007b82 */ /* 0x000f640000000800 */
[----:B-----5:R-:W-:-:S13]  /*a2f0*/  ISETP.LE.AND P0, PT, R0, UR4, PT ;  /* 0x0000000400007c0c */ /* 0x020fda000bf03270 */
[----:B------:R-:W-:Y:S05]  /*a300*/  @!P0 BRA `(.L_x_7463) ;  /* 0xffffff6800ac8947 */ /* 0x000fea000383ffff */
[----:B------:R-:W-:Y:S05]  /*a310*/  EXIT ;  /* 0x000000000000794d */ /* 0x000fea0003800000 */
.L_x_7415:
        /* <DEDUP_REMOVED lines=14> */
[----:B------:R-:W-:Y:S01]  /*a400*/  IMAD.U32 R18, RZ, RZ, UR4 ;  /* 0x00000004ff127e24 */ /* 0x000fe2000f8e00ff */
[----:B------:R-:W-:Y:S01]  /*a410*/  ULDC UR48, c[0x0][0xc] ;  /* 0x0000030000307ab9 */ /* 0x000fe20000000800 */
[----:B------:R-:W-:Y:S01]  /*a420*/  IMAD.MOV.U32 R16, RZ, RZ, RZ ;  /* 0x000000ffff107224 */ /* 0x000fe200078e00ff */
[----:B------:R-:W-:Y:S01]  /*a430*/  ULDC.64 UR44, c[0x0][0x198] ;  /* 0x00006600002c7ab9 */ /* 0x000fe20000000a00 */
[----:B------:R-:W-:Y:S01]  /*a440*/  IMAD.MOV.U32 R17, RZ, RZ, 0x1 ;  /* 0x00000001ff117424 */ /* 0x000fe200078e00ff */
[----:B------:R-:W-:Y:S01]  /*a450*/  UMOV UR47, URZ ;  /* 0x0000003f002f7c82 */ /* 0x000fe20008000000 */
[----:B-1----:R-:W-:-:S07]  /*a460*/  LOP3.LUT R19, R2, 0x1f, RZ, 0xc0, !PT ;  /* 0x0000001f02137812 */ /* 0x002fce00078ec0ff */
.L_x_7512:
        /* <DEDUP_REMOVED lines=21> */
.L_x_7465:
[----:B------:R-:W-:Y:S01]  /*a5c0*/  ULDC UR9, c[0x0][0xdc4] ;  /* 0x0003710000097ab9 */ /* 0x000fe20000000800 */
[----:B------:R-:W-:Y:S01]  /*a5d0*/  UMOV UR7, UR8 ;  /* 0x0000000800077c82 */ /* 0x000fe20008000000 */
[----:B------:R-:W-:-:S11]  /*a5e0*/  UISETP.NE.AND UP0, UPT, UR9, 0x1, UPT ;  /* 0x000000010900788c */ /* 0x000fd6000bf05270 */
[----:B------:R-:W-:Y:S02]  /*a5f0*/  @UP0 ULDC.64 UR10, c[0x0][0xdc8] ;  /* 0x00037200000a0ab9 */ /* 0x000fe40000000a00 */
[----:B------:R-:W-:-:S04]  /*a600*/  UIMAD.WIDE.U32 UR4, UR8, UR10, URZ ;  /* 0x0000000a080472a5 */ /* 0x000fc8000f8e003f */
[----:B------:R-:W-:-:S04]  /*a610*/  @UP0 USHF.R.U32.HI UR7, URZ, UR11, UR5 ;  /* 0x0000000b3f070299 */ /* 0x000fc80008011605 */
[----:B------:R-:W-:-:S12]  /*a620*/  UIMAD UR4, UR7, UR9, URZ ;  /* 0x00000009070472a4 */ /* 0x000fd8000f8e023f */
.L_x_7466:
[----:B------:R-:W-:Y:S01]  /*a630*/  ULOP3.LUT UR5, URZ, UR7, URZ, 0x33, !UPT ;  /* 0x000000073f057292 */ /* 0x000fe2000f8e333f */
[----:B------:R-:W-:Y:S01]  /*a640*/  BSSY B6, `(.L_x_7467) ;  /* 0x000025e000067945 */ /* 0x000fe20003800000 */
[----:B------:R-:W-:Y:S01]  /*a650*/  ULDC.64 UR10, c[0x0][0x3f8] ;  /* 0x0000fe00000a7ab9 */ /* 0x000fe20000000a00 */
[----:B------:R-:W-:Y:S01]  /*a660*/  ULDC UR7, c[0x0][0xdac] ;  /* 0x00036b0000077ab9 */ /* 0x000fe20000000800 */
[----:B------:R-:W-:Y:S02]  /*a670*/  UISETP.NE.U32.AND UP0, UPT, UR10, URZ, UPT ;  /* 0x0000003f0a00728c */ /* 0x000fe4000bf05070 */
[----:B------:R-:W-:Y:S02]  /*a680*/  UIADD3 UR5, UR5, UR7, URZ ;  /* 0x0000000705057290 */ /* 0x000fe4000fffe03f */
[----:B------:R-:W-:Y:S02]  /*a690*/  UISETP.NE.AND.EX UP0, UPT, UR11, URZ, UPT, UP0 ;  /* 0x0000003f0b00728c */ /* 0x000fe4000bf05300 */
[----:B------:R-:W-:Y:S01]  /*a6a0*/  USHF.L.U32 UR41, UR5, 0x7, URZ ;  /* 0x0000000705297899 */ /* 0x000fe2000800063f */
[----:B------:R-:W-:Y:S01]  /*a6b0*/  ULDC UR7, c[0x0][0x404] ;  /* 0x0001010000077ab9 */ /* 0x000fe20000000800 */
[----:B------:R-:W-:Y:S01]  /*a6c0*/  ULDC UR10, c[0x0][0x288] ;  /* 0x0000a200000a7ab9 */ /* 0x000fe20000000800 */
[----:B------:R-:W-:-:S02]  /*a6d0*/  USEL UR7, UR7, 0x1, UP0 ;  /* 0x0000000107077887 */ /* 0x000fc40008000000 */
[----:B------:R-:W-:Y:S01]  /*a6e0*/  UIADD3 UR5, UR41, 0xff, -UR10 ;  /* 0x000000ff29057890 */ /* 0x000fe2000fffe80a */
[----:B------:R-:W-:Y:S02]  /*a6f0*/  ULDC UR9, c[0x0][0xdb8] ;  /* 0x00036e0000097ab9 */ /* 0x000fe40000000800 */
[----:B------:R-:W-:Y:S01]  /*a700*/  ULDC UR10, c[0x0][0x2e0] ;  /* 0x0000b800000a7ab9 */ /* 0x000fe20000000800 */
[----:B------:R-:W-:Y:S02]  /*a710*/  UISETP.NE.AND UP1, UPT, UR9, 0x1, UPT ;  /* 0x000000010900788c */ /* 0x000fe4000bf25270 */
[----:B------:R-:W-:Y:S02]  /*a720*/  UIMAD UR11, UR7, UR10, 0x7f ;  /* 0x0000007f070b74a4 */ /* 0x000fe4000f8e020a */
[----:B------:R-:W-:Y:S02]  /*a730*/  UIMAD UR5, UR7, UR10, UR5 ;  /* 0x0000000a070572a4 */ /* 0x000fe4000f8e0205 */
[----:B------:R-:W-:-:S02]  /*a740*/  USHF.R.S32.HI UR10, URZ, 0x1f, UR11 ;  /* 0x0000001f3f0a7899 */ /* 0x000fc4000801140b */
[----:B------:R-:W-:Y:S02]  /*a750*/  USHF.R.S32.HI UR7, URZ, 0x1f, UR5 ;  /* 0x0000001f3f077899 */ /* 0x000fe40008011405 */
[----:B------:R-:W-:Y:S02]  /*a760*/  ULEA.HI UR10, UR10, UR11, URZ, 0x7 ;  /* 0x0000000b0a0a7291 */ /* 0x000fe4000f8f383f */
[----:B------:R-:W-:Y:S02]  /*a770*/  ULEA.HI UR7, UR7, UR5, URZ, 0x7 ;  /* 0x0000000507077291 */ /* 0x000fe4000f8f383f */
[----:B------:R-:W-:Y:S02]  /*a780*/  USHF.R.S32.HI UR10, URZ, 0x7, UR10 ;  /* 0x000000073f0a7899 */ /* 0x000fe4000801140a */
[----:B------:R-:W-:Y:S02]  /*a790*/  USHF.R.S32.HI UR7, URZ, 0x7, UR7 ;  /* 0x000000073f077899 */ /* 0x000fe40008011407 */
[----:B------:R-:W-:-:S02]  /*a7a0*/  UIADD3 UR4, UR8, -UR4, URZ ;  /* 0x8000000408047290 */ /* 0x000fc4000fffe03f */
[----:B------:R-:W-:Y:S01]  /*a7b0*/  UISETP.LT.AND UP0, UPT, UR10, UR7, UPT ;  /* 0x000000070a00728c */ /* 0x000fe2000bf01270 */
[----:B------:R-:W-:-:S03]  /*a7c0*/  ULDC UR8, c[0x0][0xdc4] ;  /* 0x0003710000087ab9 */ /* 0x000fc60000000800 */
[----:B------:R-:W-:Y:S02]  /*a7d0*/  USEL UR39, UR10, UR7, UP0 ;  /* 0x000000070a277287 */ /* 0x000fe40008000000 */
[----:B------:R-:W-:-:S03]  /*a7e0*/  UIMAD UR6, UR6, UR8, UR4 ;  /* 0x00000008060672a4 */ /* 0x000fc6000f8e0204 */
[----:B------:R-:W-:Y:S01]  /*a7f0*/  @UP1 ULDC UR4, c[0x0][0xdbc] ;  /* 0x00036f0000041ab9 */ /* 0x000fe20000000800 */
[----:B------:R-:W-:Y:S01]  /*a800*/  ISETP.LT.AND P0, PT, RZ, UR39, PT ;  /* 0x00000027ff007c0c */ /* 0x000fe2000bf01270 */
[----:B------:R-:W-:Y:S01]  /*a810*/  UIMAD.WIDE.U32 UR4, UR6, UR4, URZ ;  /* 0x00000004060472a5 */ /* 0x000fe2000f8e003f */
[----:B------:R-:W-:Y:S01]  /*a820*/  @UP1 ULDC UR8, c[0x0][0xdc0] ;  /* 0x0003700000081ab9 */ /* 0x000fe20000000800 */
[----:B------:R-:W-:Y:S02]  /*a830*/  UMOV UR43, UR6 ;  /* 0x00000006002b7c82 */ /* 0x000fe40008000000 */
[----:B------:R-:W-:-:S04]  /*a840*/  @UP1 USHF.R.U32.HI UR43, URZ, UR8, UR5 ;  /* 0x000000083f2b1299 */ /* 0x000fc80008011605 */
[----:B------:R-:W-:-:S04]  /*a850*/  UIADD3 UR42, -UR43, URZ, URZ ;  /* 0x0000003f2b2a7290 */ /* 0x000fc8000fffe13f */
[----:B------:R-:W-:Y:S01]  /*a860*/  UIMAD UR42, UR9, UR42, UR6 ;  /* 0x0000002a092a72a4 */ /* 0x000fe2000f8e0206 */
[----:B------:R-:W-:Y:S11]  /*a870*/  @P0 BRA `(.L_x_7468) ;  /* 0x0000000000400947 */ /* 0x000ff60003800000 */
[----:B------:R-:W-:Y:S01]  /*a880*/  ISETP.NE.AND P0, PT, R19, RZ, PT ;  /* 0x000000ff1300720c */ /* 0x000fe20003f05270 */
[----:B------:R-:W-:-:S12]  /*a890*/  IMAD.MOV.U32 R13, RZ, RZ, R18 ;  /* 0x000000ffff0d7224 */ /* 0x000fd800078e0012 */
        /* <DEDUP_REMOVED lines=14> */
.L_x_7468:
        /* <DEDUP_REMOVED lines=23> */
.L_x_7470:
        /* <DEDUP_REMOVED lines=20> */
.L_x_7472:
        /* <DEDUP_REMOVED lines=16> */
.L_x_7471:
[----:B------:R-:W-:Y:S01]  /*ad30*/  ULDC.64 UR4, c[0x0][0x9f8] ;  /* 0x00027e0000047ab9 */ /* 0x000fe20000000a00 */
[----:B------:R-:W-:Y:S01]  /*ad40*/  IMAD.U32 R5, RZ, RZ, UR43 ;  /* 0x0000002bff057e24 */ /* 0x000fe2000f8e00ff */
[----:B------:R-:W-:Y:S01]  /*ad50*/  ISETP.NE.U32.AND P0, PT, RZ, UR4, PT ;  /* 0x00000004ff007c0c */ /* 0x000fe2000bf05070 */
[----:B------:R-:W-:Y:S01]  /*ad60*/  IMAD.U32 R0, RZ, RZ, UR43 ;  /* 0x0000002bff007e24 */ /* 0x000fe2000f8e00ff */
[----:B------:R-:W1:Y:S02]  /*ad70*/  LDC R4, c[0x0][0x428] ;  /* 0x00010a00ff047b82 */ /* 0x000e640000000800 */
[----:B------:R-:W-:-:S13]  /*ad80*/  ISETP.NE.AND.EX P0, PT, RZ, UR5, PT, P0 ;  /* 0x00000005ff007c0c */ /* 0x000fda000bf05300 */
[----:B------:R-:W2:Y:S02]  /*ad90*/  @P0 LDC.64 R2, c[0x0][0x9f8] ;  /* 0x00027e00ff020b82 */ /* 0x000ea40000000a00 */
[----:B--2---:R-:W-:-:S05]  /*ada0*/  @P0 IMAD.WIDE R2, R5, 0x4, R2 ;  /* 0x0000000405020825 */ /* 0x004fca00078e0202 */
[----:B------:R2:W3:Y:S01]  /*adb0*/  @P0 LDG.E R0, desc[UR52][R2.64] ;  /* 0x0000003402000981 */ /* 0x0004e2000c1e1900 */
[----:B-1----:R-:W-:Y:S01]  /*adc0*/  ISETP.NE.AND P0, PT, R4, 0x1, PT ;  /* 0x000000010400780c */ /* 0x002fe20003f05270 */
[----:B------:R-:W-:Y:S01]  /*add0*/  IMAD.U32 R4, RZ, RZ, UR42 ;  /* 0x0000002aff047e24 */ /* 0x000fe2000f8e00ff */
[----:B------:R-:W-:Y:S01]  /*ade0*/  ISETP.NE.AND P1, PT, R19, RZ, PT ;  /* 0x000000ff1300720c */ /* 0x000fe20003f25270 */
[----:B------:R-:W-:Y:S01]  /*adf0*/  UMOV UR40, URZ ;  /* 0x0000003f00287c82 */ /* 0x000fe20008000000 */
[----:B------:R-:W-:Y:S01]  /*ae00*/  UMOV UR8, 0x40 ;  /* 0x0000004000087882 */ /* 0x000fe20000000000 */
[----:B------:R-:W-:Y:S01]  /*ae10*/  UMOV UR9, UR41 ;  /* 0x0000002900097c82 */ /* 0x000fe20008000000 */
[----:B------:R-:W-:Y:S01]  /*ae20*/  UMOV UR10, UR42 ;  /* 0x0000002a000a7c82 */ /* 0x000fe20008000000 */
[----:B------:R-:W-:Y:S01]  /*ae30*/  UMOV UR11, UR43 ;  /* 0x0000002b000b7c82 */ /* 0x000fe20008000000 */
[----:B------:R-:W-:Y:S01]  /*ae40*/  UMOV UR6, 0xffffffff ;  /* 0xffffffff00067882 */ /* 0x000fe20000000000 */
[----:B--2---:R-:W1:Y:S06]  /*ae50*/  LDC.64 R2, c[0x0][0x3f8] ;  /* 0x0000fe00ff027b82 */ /* 0x004e6c0000000a00 */
[----:B------:R-:W-:-:S02]  /*ae60*/  VOTEU.ALL UP1, P1 ;  /* 0x00000000003f7886 */ /* 0x000fc40000820000 */
[----:B------:R-:W2:Y:S03]  /*ae70*/  @P0 LDC R5, c[0x0][0x42c] ;  /* 0x00010b00ff050b82 */ /* 0x000ea60000000800 */
[----:B------:R-:W-:-:S04]  /*ae80*/  @!UP1 UIADD3 UR4, UP0, UR44, 0x270, URZ ;  /* 0x000002702c049890 */ /* 0x000fc8000ff1e03f */
[----:B------:R-:W-:Y:S01]  /*ae90*/  @!UP1 UIADD3.X UR5, URZ, UR45, URZ, UP0, !UPT ;  /* 0x0000002d3f059290 */ /* 0x000fe200087fe43f */
[----:B------:R-:W4:Y:S08]  /*aea0*/  @P0 LDC R6, c[0x0][0x430] ;  /* 0x00010c00ff060b82 */ /* 0x000f300000000800 */
[----:B------:R1:W-:Y:S01]  /*aeb0*/  @!UP1 UTMAPF.L2.4D [UR40], [UR4] ;  /* 0x00000028040095b8 */ /* 0x0003e20008018000 */
[----:B--2---:R-:W-:Y:S01]  /*aec0*/  @P0 IMAD.HI.U32 R5, R5, UR42, RZ ;  /* 0x0000002a05050c27 */ /* 0x004fe2000f8e00ff */
[----:B------:R2:W-:Y:S04]  /*aed0*/  @!UP1 UTMAPF.L2.4D [UR8], [UR4] ;  /* 0x00000008040095b8 */ /* 0x0005e80008018000 */
[----:B----4-:R-:W-:Y:S01]  /*aee0*/  @P0 SHF.R.U32.HI R4, RZ, R6, R5 ;  /* 0x00000006ff040219 */ /* 0x010fe20000011605 */
[----:B------:R-:W-:Y:S01]  /*aef0*/  IMAD.U32 R5, RZ, RZ, UR39 ;  /* 0x00000027ff057e24 */ /* 0x000fe2000f8e00ff */
[----:B-1----:R-:W-:-:S03]  /*af00*/  ISETP.NE.U32.AND P0, PT, R2, RZ, PT ;  /* 0x000000ff0200720c */ /* 0x002fc60003f05070 */
[----:B------:R-:W-:Y:S01]  /*af10*/  VIADD R5, R5, 0xffffffff ;  /* 0xffffffff05057836 */ /* 0x000fe20000000000 */
[----:B------:R-:W-:-:S04]  /*af20*/  ISETP.NE.AND.EX P0, PT, R3, RZ, PT, P0 ;  /* 0x000000ff0300720c */ /* 0x000fc80003f05300 */
[----:B---3--:R-:W-:Y:S01]  /*af30*/  SEL R6, R0, RZ, !P0 ;  /* 0x000000ff00067207 */ /* 0x008fe20004000000 */
[----:B--2---:R-:W-:Y:S08]  /*af40*/  BRA.DIV UR6, `(.L_x_7473) ;  /* 0x0000002206e87947 */ /* 0x004ff0000b800000 */
.L_x_7524:
[----:B------:R-:W-:Y:S01]  /*af50*/  UMOV UR4, 0xffffffff ;  /* 0xffffffff00047882 */ /* 0x000fe20000000000 */
[----:B------:R-:W-:Y:S02]  /*af60*/  SHF.R.S32.HI R12, RZ, 0x1f, R0 ;  /* 0x0000001fff0c7819 */ /* 0x000fe40000011400 */
[----:B------:R-:W-:Y:S05]  /*af70*/  BRA.DIV UR4, `(.L_x_7474) ;  /* 0x0000002604087947 */ /* 0x000fea000b800000 */
[----:B------:R-:W-:-:S13]  /*af80*/  ELECT P6, URZ, PT ;  /* 0x00000000003f782f */ /* 0x000fda00038c0000 */
.L_x_7527:
        /* <DEDUP_REMOVED lines=21> */
.L_x_7476:
[----:B------:R-:W2:Y:S01]  /*b0e0*/  S2R R7, SR_TID.X ;  /* 0x0000000000077919 */ /* 0x000ea20000002100 */
[----:B-1----:R-:W-:Y:S02]  /*b0f0*/  LEA R8, R16, UR38, 0x3 ;  /* 0x0000002610087c11 */ /* 0x002fe4000f8e18ff */
[----:B--2---:R-:W-:Y:S02]  /*b100*/  LOP3.LUT R9, R7, 0x7f, RZ, 0xc0, !PT ;  /* 0x0000007f07097812 */ /* 0x004fe400078ec0ff */
[----:B------:R-:W-:Y:S02]  /*b110*/  SHF.L.U32 R7, R17, 0x1f, RZ ;  /* 0x0000001f11077819 */ /* 0x000fe400000006ff */
[----:B------:R-:W-:Y:S02]  /*b120*/  ISETP.NE.AND P3, PT, R9, RZ, PT ;  /* 0x000000ff0900720c */ /* 0x000fe40003f65270 */
[----:B------:R-:W1:Y:S02]  /*b130*/  SYNCS.PHASECHK.TRANS64.TRYWAIT P2, [R8+URZ+0x28840], R7 ;  /* 0x02884007080075a7 */ /* 0x000e64000804017f */
[----:B-1----:R-:W-:Y:S09]  /*b140*/  @!P2 BRA `(.L_x_7477) ;  /* 0x0000002000b4a947 */ /* 0x002ff20003800000 */
.L_x_7528:
[----:B------:R-:W-:Y:S05]  /*b150*/  @P3 BRA `(.L_x_7478) ;  /* 0x0000000000143947 */ /* 0x000fea0003800000 */
[----:B------:R-:W-:Y:S01]  /*b160*/  ISETP.NE.AND P2, PT, R19, RZ, PT ;  /* 0x000000ff1300720c */ /* 0x000fe20003f45270 */
[----:B-1----:R-:W-:-:S04]  /*b170*/  IMAD.MOV.U32 R7, RZ, RZ, 0x8000 ;  /* 0x00008000ff077424 */ /* 0x002fc800078e00ff */
[----:B------:R2:W-:Y:S08]  /*b180*/  SYNCS.ARRIVE.TRANS64 RZ, [R8+URZ+0x28830], R7 ;  /* 0x0288300708ff79a7 */ /* 0x0005f0000800003f */
[----:B------:R-:W-:Y:S05]  /*b190*/  @!P2 BRA `(.L_x_7478) ;  /* 0x000000000004a947 */ /* 0x000fea0003800000 */
[----:B------:R-:W-:Y:S01]  /*b1a0*/  BPT.TRAP 0x1 ;  /* 0x000000040000795c */ /* 0x000fe20000300000 */
.L_x_7478:
        /* <DEDUP_REMOVED lines=17> */
[----:B---3--:R-:W-:Y:S01]  /*b2c0*/  UMOV UR8, UR14 ;  /* 0x0000000e00087c82 */ /* 0x008fe20008000000 */
[----:B------:R-:W-:Y:S02]  /*b2d0*/  UMOV UR10, UR15 ;  /* 0x0000000f000a7c82 */ /* 0x000fe40008000000 */
[----:B------:R3:W-:Y:S02]  /*b2e0*/  UTMALDG.4D [UR8], [UR4], desc[UR6] ;  /* 0x00000608040075b4 */ /* 0x0007e40008019000 */
[----:B---3--:R-:W-:Y:S01]  /*b2f0*/  NOP ;  /* 0x0000000000007918 */ /* 0x008fe20000000000 */
.L_x_7475:
        /* <DEDUP_REMOVED lines=9> */
[----:B-12---:R-:W-:Y:S01]  /*b390*/  @P2 IMAD.MOV.U32 R7, RZ, RZ, 0x8000 ;  /* 0x00008000ff072424 */ /* 0x006fe200078e00ff */
        /* <DEDUP_REMOVED lines=21> */
.L_x_7529:
        /* <DEDUP_REMOVED lines=22> */
[----:B------:R-:W-:-:S11]  /*b650*/  UISETP.NE.AND UP0, UPT, UR7, 0x1, UPT ;  /* 0x000000010700788c */ /* 0x000fd6000bf05270 */
[----:B------:R-:W-:Y:S02]  /*b660*/  @UP0 ULDC.64 UR8, c[0x0][0x420] ;  /* 0x0001080000080ab9 */ /* 0x000fe40000000a00 */
[----:B------:R-:W-:-:S04]  /*b670*/  UIMAD.WIDE.U32 UR4, UR46, UR8, URZ ;  /* 0x000000082e0472a5 */ /* 0x000fc8000f8e003f */
[----:B------:R-:W-:-:S03]  /*b680*/  @UP0 USHF.R.U32.HI UR6, URZ, UR9, UR5 ;  /* 0x000000093f060299 */ /* 0x000fc60008011605 */
[----:B------:R-:W-:Y:S01]  /*b690*/  ULDC.64 UR8, c[0x0][0x408] ;  /* 0x0001020000087ab9 */ /* 0x000fe20000000a00 */
[----:B------:R-:W-:Y:S01]  /*b6a0*/  USHF.R.S32.HI UR4, URZ, 0x1f, UR6 ;  /* 0x0000001f3f047899 */ /* 0x000fe20008011406 */
[----:B------:R-:W-:Y:S02]  /*b6b0*/  IMAD R11, R12, UR8, RZ ;  /* 0x000000080c0b7c24 */ /* 0x000fe4000f8e02ff */
[----:B------:R-:W-:Y:S02]  /*b6c0*/  IMAD.U32 R8, RZ, RZ, UR6 ;  /* 0x00000006ff087e24 */ /* 0x000fe4000f8e00ff */
        /* <DEDUP_REMOVED lines=9> */
[----:B-1----:R-:W-:-:S07]  /*b760*/  IMAD.U32 R9, RZ, RZ, UR4 ;  /* 0x00000004ff097e24 */ /* 0x002fce000f8e00ff */
.L_x_7484:
[----:B------:R-:W1:Y:S01]  /*b770*/  S2R R2, SR_TID.X ;  /* 0x0000000000027919 */ /* 0x000e620000002100 */
[----:B------:R-:W-:Y:S02]  /*b780*/  LEA R3, R10, UR38, 0x3 ;  /* 0x000000260a037c11 */ /* 0x000fe4000f8e18ff */
[----:B-1----:R-:W-:Y:S02]  /*b790*/  LOP3.LUT R11, R2, 0x7f, RZ, 0xc0, !PT ;  /* 0x0000007f020b7812 */ /* 0x002fe400078ec0ff */
[----:B------:R-:W-:Y:S02]  /*b7a0*/  SHF.L.U32 R2, R7, 0x1f, RZ ;  /* 0x0000001f07027819 */ /* 0x000fe400000006ff */
[----:B------:R-:W-:Y:S02]  /*b7b0*/  ISETP.NE.AND P2, PT, R11, RZ, PT ;  /* 0x000000ff0b00720c */ /* 0x000fe40003f45270 */
[----:B------:R-:W1:Y:S02]  /*b7c0*/  SYNCS.PHASECHK.TRANS64.TRYWAIT P3, [R3+URZ+0x28840], R2 ;  /* 0x02884002030075a7 */ /* 0x000e64000806017f */
[----:B-1----:R-:W-:Y:S09]  /*b7d0*/  @!P3 BRA `(.L_x_7485) ;  /* 0x0000001c003cb947 */ /* 0x002ff20003800000 */
.L_x_7530:
[----:B------:R-:W-:Y:S05]  /*b7e0*/  @P2 BRA `(.L_x_7486) ;  /* 0x0000000000142947 */ /* 0x000fea0003800000 */
[----:B------:R-:W-:Y:S01]  /*b7f0*/  ISETP.NE.AND P3, PT, R19, RZ, PT ;  /* 0x000000ff1300720c */ /* 0x000fe20003f65270 */
[----:B-1----:R-:W-:-:S04]  /*b800*/  IMAD.MOV.U32 R2, RZ, RZ, 0x8000 ;  /* 0x00008000ff027424 */ /* 0x002fc800078e00ff */
[----:B------:R2:W-:Y:S08]  /*b810*/  SYNCS.ARRIVE.TRANS64 RZ, [R3+URZ+0x28830], R2 ;  /* 0x0288300203ff79a7 */ /* 0x0005f0000800003f */
[----:B------:R-:W-:Y:S05]  /*b820*/  @!P3 BRA `(.L_x_7486) ;  /* 0x000000000004b947 */ /* 0x000fea0003800000 */
[----:B------:R-:W-:Y:S01]  /*b830*/  BPT.TRAP 0x1 ;  /* 0x000000040000795c */ /* 0x000fe20000300000 */
.L_x_7486:
        /* <DEDUP_REMOVED lines=12> */
[----:B-12---:R-:W-:Y:S01]  /*b900*/  SHF.L.U32 R3, R17, 0x1f, RZ ;  /* 0x0000001f11037819 */ /* 0x006fe200000006ff */
        /* <DEDUP_REMOVED lines=13> */
.L_x_7531:
[----:B------:R-:W-:Y:S05]  /*b9e0*/  @P2 BRA `(.L_x_7488) ;  /* 0x0000000000182947 */ /* 0x000fea0003800000 */
[----:B------:R-:W-:Y:S01]  /*b9f0*/  ISETP.NE.AND P2, PT, R19, RZ, PT ;  /* 0x000000ff1300720c */ /* 0x000fe20003f45270 */
[----:B-1----:R-:W-:Y:S01]  /*ba00*/  IMAD.MOV.U32 R3, RZ, RZ, 0x8000 ;  /* 0x00008000ff037424 */ /* 0x002fe200078e00ff */
[----:B------:R-:W-:-:S04]  /*ba10*/  LEA R2, R16, UR38, 0x3 ;  /* 0x0000002610027c11 */ /* 0x000fc8000f8e18ff */
[----:B------:R2:W-:Y:S07]  /*ba20*/  SYNCS.ARRIVE.TRANS64 RZ, [R2+URZ+0x28850], R3 ;  /* 0x0288500302ff79a7 */ /* 0x0005ee000800003f */
[----:B------:R-:W-:Y:S05]  /*ba30*/  @!P2 BRA `(.L_x_7488) ;  /* 0x000000000004a947 */ /* 0x000fea0003800000 */
[----:B------:R-:W-:Y:S01]  /*ba40*/  BPT.TRAP 0x1 ;  /* 0x000000040000795c */ /* 0x000fe20000300000 */
.L_x_7488:
        /* <DEDUP_REMOVED lines=19> */
[----:B---3--:R-:W-:Y:S01]  /*bb80*/  UMOV UR8, UR14 ;  /* 0x0000000e00087c82 */ /* 0x008fe20008000000 */
[----:B------:R-:W-:Y:S02]  /*bb90*/  UMOV UR10, UR15 ;  /* 0x0000000f000a7c82 */ /* 0x000fe40008000000 */
[----:B------:R3:W-:Y:S02]  /*bba0*/  UTMALDG.4D [UR8], [UR4], desc[UR6] ;  /* 0x00000608040075b4 */ /* 0x0007e40008019000 */
[----:B---3--:R-:W-:Y:S01]  /*bbb0*/  NOP ;  /* 0x0000000000007918 */ /* 0x008fe20000000000 */
.L_x_7483:
[----:B------:R-:W-:Y:S05]  /*bbc0*/  BSYNC B0 ;  /* 0x0000000000007941 */ /* 0x000fea0003800000 */
.L_x_7482:
[----:B------:R-:W-:Y:S01]  /*bbd0*/  UIADD3 UR4, UR39, -0x3, URZ ;  /* 0xfffffffd27047890 */ /* 0x000fe2000fffe03f */
[----:B------:R-:W-:Y:S02]  /*bbe0*/  IMAD.MOV.U32 R17, RZ, RZ, R7 ;  /* 0x000000ffff117224 */ /* 0x000fe400078e0007 */
[----:B------:R-:W-:-:S03]  /*bbf0*/  IMAD.MOV.U32 R16, RZ, RZ, R10 ;  /* 0x000000ffff107224 */ /* 0x000fc600078e000a */
[----:B------:R-:W-:-:S07]  /*bc00*/  IMAD.U32 R7, RZ, RZ, UR4 ;  /* 0x00000004ff077e24 */ /* 0x000fce000f8e00ff */
.L_x_7481:
[----:B------:R-:W-:Y:S01]  /*bc10*/  ISETP.NE.AND P2, PT, RZ, UR46, PT ;  /* 0x0000002eff007c0c */ /* 0x000fe2000bf45270 */
[----:B------:R-:W-:-:S12]  /*bc20*/  BSSY B0, `(.L_x_7480) ;  /* 0x00000c5000007945 */ /* 0x000fd80003800000 */
[----:B------:R-:W-:Y:S05]  /*bc30*/  @!P2 BRA `(.L_x_7489) ;  /* 0x0000000c000ca947 */ /* 0x000fea0003800000 */
[----:B------:R-:W-:-:S07]  /*bc40*/  IMAD.MOV.U32 R8, RZ, RZ, R6 ;  /* 0x000000ffff087224 */ /* 0x000fce00078e0006 */
.L_x_7504:
[----:B------:R-:W-:Y:S01]  /*bc50*/  VIADD R10, R16, 0x1 ;  /* 0x00000001100a7836 */ /* 0x000fe20000000000 */
        /* <DEDUP_REMOVED lines=26> */
.L_x_7492:
[----:B------:R-:W1:Y:S01]  /*be00*/  S2R R2, SR_TID.X ;  /* 0x0000000000027919 */ /* 0x000e620000002100 */
[----:B------:R-:W-:Y:S02]  /*be10*/  LEA R3, R10, UR38, 0x3 ;  /* 0x000000260a037c11 */ /* 0x000fe4000f8e18ff */
[----:B-1----:R-:W-:Y:S02]  /*be20*/  LOP3.LUT R9, R2, 0x7f, RZ, 0xc0, !PT ;  /* 0x0000007f02097812 */ /* 0x002fe400078ec0ff */
[----:B------:R-:W-:Y:S02]  /*be30*/  SHF.L.U32 R2, R11, 0x1f, RZ ;  /* 0x0000001f0b027819 */ /* 0x000fe400000006ff */
[----:B------:R-:W-:Y:S02]  /*be40*/  ISETP.NE.AND P2, PT, R9, RZ, PT ;  /* 0x000000ff0900720c */ /* 0x000fe40003f45270 */
[----:B------:R-:W1:Y:S02]  /*be50*/  SYNCS.PHASECHK.TRANS64.TRYWAIT P3, [R3+URZ+0x28840], R2 ;  /* 0x02884002030075a7 */ /* 0x000e64000806017f */
[----:B-1----:R-:W-:Y:S09]  /*be60*/  @!P3 BRA `(.L_x_7493) ;  /* 0x0000001400c0b947 */ /* 0x002ff20003800000 */
.L_x_7532:
[----:B------:R-:W-:Y:S05]  /*be70*/  @P2 BRA `(.L_x_7494) ;  /* 0x0000000000142947 */ /* 0x000fea0003800000 */
[----:B------:R-:W-:Y:S01]  /*be80*/  ISETP.NE.AND P3, PT, R19, RZ, PT ;  /* 0x000000ff1300720c */ /* 0x000fe20003f65270 */
[----:B-1----:R-:W-:-:S04]  /*be90*/  IMAD.MOV.U32 R2, RZ, RZ, 0x8000 ;  /* 0x00008000ff027424 */ /* 0x002fc800078e00ff */
[----:B------:R2:W-:Y:S08]  /*bea0*/  SYNCS.ARRIVE.TRANS64 RZ, [R3+URZ+0x28830], R2 ;  /* 0x0288300203ff79a7 */ /* 0x0005f0000800003f */
[----:B------:R-:W-:Y:S05]  /*beb0*/  @!P3 BRA `(.L_x_7494) ;  /* 0x000000000004b947 */ /* 0x000fea0003800000 */
[----:B------:R-:W-:Y:S01]  /*bec0*/  BPT.TRAP 0x1 ;  /* 0x000000040000795c */ /* 0x000fe20000300000 */
.L_x_7494:
        /* <DEDUP_REMOVED lines=14> */
[----:B-12---:R-:W-:Y:S01]  /*bfb0*/  LEA R2, R16, UR17, 0x3 ;  /* 0x0000001110027c11 */ /* 0x006fe2000f8e18ff */
        /* <DEDUP_REMOVED lines=11> */
.L_x_7533:
[----:B------:R-:W-:Y:S05]  /*c070*/  @P2 BRA `(.L_x_7496) ;  /* 0x0000000000142947 */ /* 0x000fea0003800000 */
[----:B------:R-:W-:Y:S01]  /*c080*/  ISETP.NE.AND P2, PT, R19, RZ, PT ;  /* 0x000000ff1300720c */ /* 0x000fe20003f45270 */
[----:B------:R-:W-:-:S04]  /*c090*/  IMAD.MOV.U32 R3, RZ, RZ, 0x8000 ;  /* 0x00008000ff037424 */ /* 0x000fc800078e00ff */
[----:B------:R2:W-:Y:S08]  /*c0a0*/  SYNCS.ARRIVE.TRANS64 RZ, [R2+URZ+0x50], R3 ;  /* 0x0000500302ff79a7 */ /* 0x0005f0000800003f */
[----:B------:R-:W-:Y:S05]  /*c0b0*/  @!P2 BRA `(.L_x_7496) ;  /* 0x000000000004a947 */ /* 0x000fea0003800000 */
[----:B------:R-:W-:Y:S01]  /*c0c0*/  BPT.TRAP 0x1 ;  /* 0x000000040000795c */ /* 0x000fe20000300000 */
.L_x_7496:
        /* <DEDUP_REMOVED lines=23> */
.L_x_7491:
[----:B------:R-:W-:Y:S05]  /*c240*/  BSYNC B1 ;  /* 0x0000000000017941 */ /* 0x000fea0003800000 */
.L_x_7490:
[----:B------:R-:W-:Y:S01]  /*c250*/  VIADD R16, R10, 0x1 ;  /* 0x000000010a107836 */ /* 0x000fe20000000000 */
[----:B------:R-:W-:Y:S04]  /*c260*/  BSSY B1, `(.L_x_7497) ;  /* 0x000005d000017945 */ /* 0x000fe80003800000 */
        /* <DEDUP_REMOVED lines=24> */
.L_x_7499:
[----:B------:R-:W1:Y:S01]  /*c3f0*/  S2R R2, SR_TID.X ;  /* 0x0000000000027919 */ /* 0x000e620000002100 */
[----:B------:R-:W-:Y:S02]  /*c400*/  SHF.L.U32 R3, R17, 0x1f, RZ ;  /* 0x0000001f11037819 */ /* 0x000fe400000006ff */
[----:B-1----:R-:W-:Y:S02]  /*c410*/  LOP3.LUT R9, R2, 0x7f, RZ, 0xc0, !PT ;  /* 0x0000007f02097812 */ /* 0x002fe400078ec0ff */
[----:B------:R-:W-:Y:S02]  /*c420*/  LEA R2, R16, UR38, 0x3 ;  /* 0x0000002610027c11 */ /* 0x000fe4000f8e18ff */
[----:B------:R-:W-:Y:S02]  /*c430*/  ISETP.NE.AND P2, PT, R9, RZ, PT ;  /* 0x000000ff0900720c */ /* 0x000fe40003f45270 */
[----:B------:R-:W1:Y:S02]  /*c440*/  SYNCS.PHASECHK.TRANS64.TRYWAIT P3, [R2+URZ+0x28840], R3 ;  /* 0x02884003020075a7 */ /* 0x000e64000806017f */
[----:B-1----:R-:W-:Y:S09]  /*c450*/  @!P3 BRA `(.L_x_7500) ;  /* 0x00000010006cb947 */ /* 0x002ff20003800000 */
.L_x_7534:
[----:B------:R-:W-:Y:S05]  /*c460*/  @P2 BRA `(.L_x_7501) ;  /* 0x0000000000142947 */ /* 0x000fea0003800000 */
[----:B------:R-:W-:Y:S01]  /*c470*/  ISETP.NE.AND P3, PT, R19, RZ, PT ;  /* 0x000000ff1300720c */ /* 0x000fe20003f65270 */
[----:B-1----:R-:W-:-:S04]  /*c480*/  IMAD.MOV.U32 R3, RZ, RZ, 0x8000 ;  /* 0x00008000ff037424 */ /* 0x002fc800078e00ff */
[----:B------:R2:W-:Y:S08]  /*c490*/  SYNCS.ARRIVE.TRANS64 RZ, [R2+URZ+0x28830], R3 ;  /* 0x0288300302ff79a7 */ /* 0x0005f0000800003f */
[----:B------:R-:W-:Y:S05]  /*c4a0*/  @!P3 BRA `(.L_x_7501) ;  /* 0x000000000004b947 */ /* 0x000fea0003800000 */
[----:B------:R-:W-:Y:S01]  /*c4b0*/  BPT.TRAP 0x1 ;  /* 0x000000040000795c */ /* 0x000fe20000300000 */
.L_x_7501:
        /* <DEDUP_REMOVED lines=12> */
[----:B-12---:R-:W-:Y:S01]  /*c580*/  LEA R2, R10, UR17, 0x3 ;  /* 0x000000110a027c11 */ /* 0x006fe2000f8e18ff */
        /* <DEDUP_REMOVED lines=13> */
.L_x_7535:
[----:B------:R-:W-:Y:S05]  /*c660*/  @P2 BRA `(.L_x_7503) ;  /* 0x0000000000142947 */ /* 0x000fea0003800000 */
[----:B------:R-:W-:Y:S01]  /*c670*/  ISETP.NE.AND P2, PT, R19, RZ, PT ;  /* 0x000000ff1300720c */ /* 0x000fe20003f45270 */
[----:B------:R-:W-:-:S04]  /*c680*/  IMAD.MOV.U32 R3, RZ, RZ, 0x8000 ;  /* 0x00008000ff037424 */ /* 0x000fc800078e00ff */
[----:B------:R2:W-:Y:S08]  /*c690*/  SYNCS.ARRIVE.TRANS64 RZ, [R2+URZ+0x50], R3 ;  /* 0x0000500302ff79a7 */ /* 0x0005f0000800003f */
[----:B------:R-:W-:Y:S05]  /*c6a0*/  @!P2 BRA `(.L_x_7503) ;  /* 0x000000000004a947 */ /* 0x000fea0003800000 */
[----:B------:R-:W-:Y:S01]  /*c6b0*/  BPT.TRAP 0x1 ;  /* 0x000000040000795c */ /* 0x000fe20000300000 */
.L_x_7503:
        /* <DEDUP_REMOVED lines=23> */
.L_x_7498:
[----:B------:R-:W-:Y:S05]  /*c830*/  BSYNC B1 ;  /* 0x0000000000017941 */ /* 0x000fea0003800000 */
.L_x_7497:
[C---:B------:R-:W-:Y:S01]  /*c840*/  ISETP.GT.AND P2, PT, R7.reuse, 0x1, PT ;  /* 0x000000010700780c */ /* 0x040fe20003f44270 */
[----:B------:R-:W-:-:S12]  /*c850*/  VIADD R7, R7, 0xfffffffe ;  /* 0xfffffffe07077836 */ /* 0x000fd80000000000 */
[----:B------:R-:W-:Y:S05]  /*c860*/  @P2 BRA `(.L_x_7504) ;  /* 0xfffffff000f82947 */ /* 0x000fea000383ffff */
.L_x_7489:
[----:B------:R-:W-:Y:S05]  /*c870*/  BSYNC B0 ;  /* 0x0000000000007941 */ /* 0x000fea0003800000 */
.L_x_7480:
[----:B------:R-:W-:Y:S04]  /*c880*/  BSSY B0, `(.L_x_7505) ;  /* 0x000000e000007945 */ /* 0x000fe80003800000 */
[----:B------:R-:W-:Y:S05]  /*c890*/  @P1 BRA `(.L_x_7506) ;  /* 0x0000000000301947 */ /* 0x000fea0003800000 */
[----:B-1----:R-:W1:Y:S01]  /*c8a0*/  S2R R7, SR_LANEID ;  /* 0x0000000000077919 */ /* 0x002e620000000000 */
[----:B------:R-:W-:Y:S01]  /*c8b0*/  VOTEU.ANY UR4, UPT, PT ;  /* 0x0000000000047886 */ /* 0x000fe200038e0100 */
[----:B--2---:R-:W2:Y:S01]  /*c8c0*/  LDC.64 R2, c[0x0][0xdf0] ;  /* 0x00037c00ff027b82 */ /* 0x004ea20000000a00 */
        /* <DEDUP_REMOVED lines=9> */
.L_x_7506:
[----:B------:R-:W-:Y:S05]  /*c960*/  BSYNC B0 ;  /* 0x0000000000007941 */ /* 0x000fea0003800000 */
.L_x_7505:
        /* <DEDUP_REMOVED lines=9> */
.L_x_7536:
[----:B------:R-:W-:Y:S05]  /*ca00*/  @P1 BRA `(.L_x_7510) ;  /* 0x0000000000141947 */ /* 0x000fea0003800000 */
[----:B------:R-:W-:Y:S01]  /*ca10*/  ISETP.NE.AND P0, PT, R19, RZ, PT ;  /* 0x000000ff1300720c */ /* 0x000fe20003f05270 */
[----:B-1----:R-:W-:-:S04]  /*ca20*/  IMAD.MOV.U32 R0, RZ, RZ, 0x8000 ;  /* 0x00008000ff007424 */ /* 0x002fc800078e00ff */
[----:B------:R2:W-:Y:S08]  /*ca30*/  SYNCS.ARRIVE.TRANS64 RZ, [R3+URZ+0x28850], R0 ;  /* 0x0288500003ff79a7 */ /* 0x0005f0000800003f */
[----:B------:R-:W-:Y:S05]  /*ca40*/  @!P0 BRA `(.L_x_7510) ;  /* 0x0000000000048947 */ /* 0x000fea0003800000 */
[----:B------:R-:W-:Y:S01]  /*ca50*/  BPT.TRAP 0x1 ;  /* 0x000000040000795c */ /* 0x000fe20000300000 */
.L_x_7510:
        /* <DEDUP_REMOVED lines=21> */
.L_x_7508:
[----:B------:R-:W-:Y:S05]  /*cbb0*/  BSYNC B0 ;  /* 0x0000000000007941 */ /* 0x000fea0003800000 */
.L_x_7507:
[----:B------:R-:W-:Y:S02]  /*cbc0*/  VIADD R16, R16, 0x1 ;  /* 0x0000000110107836 */ /* 0x000fe40000000000 */
[----:B------:R-:W-:-:S03]  /*cbd0*/  IMAD.MOV.U32 R13, RZ, RZ, R18 ;  /* 0x000000ffff0d7224 */ /* 0x000fc600078e0012 */
[----:B------:R-:W-:-:S04]  /*cbe0*/  ISETP.NE.AND P0, PT, R16, 0x2, PT ;  /* 0x000000021000780c */ /* 0x000fc80003f05270 */
[----:B-12---:R-:W-:Y:S02]  /*cbf0*/  SEL R0, RZ, 0x1, P0 ;  /* 0x00000001ff007807 */ /* 0x006fe40000000000 */
[----:B------:R-:W-:Y:S02]  /*cc00*/  SEL R16, R16, RZ, P0 ;  /* 0x000000ff10107207 */ /* 0x000fe40000000000 */
[----:B------:R-:W-:-:S07]  /*cc10*/  LOP3.LUT R17, R17, R0, RZ, 0x3c, !PT ;  /* 0x0000000011117212 */ /* 0x000fce00078e3cff */
.L_x_7469:
[----:B------:R-:W-:Y:S05]  /*cc20*/  BSYNC B6 ;  /* 0x0000000000067941 */ /* 0x000fea0003800000 */
.L_x_7467:
[----:B------:R-:W-:-:S03]  /*cc30*/  UMOV UR4, 0xffffffff ;  /* 0xffffffff00047882 */ /* 0x000fc60000000000 */
[----:B------:R-:W-:Y:S05]  /*cc40*/  BRA.DIV UR4, `(.L_x_7511) ;  /* 0x0000000a04ac7947 */ /* 0x000fea000b800000 */
[----:B------:R1:W2:Y:S02]  /*cc50*/  SHFL.IDX PT, R14, R13, RZ, 0x1f ;  /* 0x00001fff0d0e7589 */ /* 0x0002a400000e0000 */
.L_x_7539:
        /* <DEDUP_REMOVED lines=12> */
.L_x_7464:
        /* <DEDUP_REMOVED lines=11> */
.L_x_7540:
        /* <DEDUP_REMOVED lines=14> */
.L_x_7516:
        /* <DEDUP_REMOVED lines=12> */
.L_x_7541:
[----:B------:R-:W3:Y:S02]  /*cf70*/  SYNCS.PHASECHK.TRANS64.TRYWAIT P0, [R3+URZ], R0 ;  /* 0x00000000030075a7 */ /* 0x000ee4000800017f */
[----:B---3--:R-:W-:Y:S05]  /*cf80*/  @!P0 BRA `(.L_x_7518) ;  /* 0x0000000800288947 */ /* 0x008fea0003800000 */
.L_x_7542:
[----:B------:R-:W-:Y:S05]  /*cf90*/  @!P2 BRA `(.L_x_7519) ;  /* 0x000000000004a947 */ /* 0x000fea0003800000 */
[----:B------:R-:W-:Y:S01]  /*cfa0*/  BPT.TRAP 0x1 ;  /* 0x000000040000795c */ /* 0x000fe20000300000 */
.L_x_7519:
[----:B---3--:R-:W-:-:S04]  /*cfb0*/  VIADD R3, R7, 0x28860 ;  /* 0x0002886007037836 */ /* 0x008fc80000000000 */
[----:B--2---:R-:W-:-:S04]  /*cfc0*/  IMAD R5, R16, 0x8, R3 ;  /* 0x0000000810057824 */ /* 0x004fc800078e0203 */
[----:B------:R-:W2:Y:S02]  /*cfd0*/  SYNCS.PHASECHK.TRANS64.TRYWAIT P0, [R5+URZ], R4 ;  /* 0x00000004050075a7 */ /* 0x000ea4000800017f */
[----:B--2---:R-:W-:Y:S05]  /*cfe0*/  @!P0 BRA `(.L_x_7520) ;  /* 0x0000000800248947 */ /* 0x004fea0003800000 */
.L_x_7543:
[----:B------:R-:W-:-:S07]  /*cff0*/  IMAD R3, R2, 0x8, R3 ;  /* 0x0000000802037824 */ /* 0x000fce00078e0203 */
.L_x_7521:
[----:B---3--:R3:W4:Y:S02]  /*d000*/  SYNCS.PHASECHK.TRANS64.TRYWAIT P0, [R3+URZ], R0 ;  /* 0x00000000030075a7 */ /* 0x008724000800017f */
[----:B----4-:R-:W-:Y:S05]  /*d010*/  @!P0 NANOSLEEP.SYNCS 0x989680 ;  /* 0x009896800000895d */ /* 0x010fea0003900000 */
[----:B------:R-:W4:Y:S02]  /*d020*/  @!P0 SYNCS.PHASECHK.TRANS64 P0, [R3+URZ], R0 ;  /* 0x00000000030085a7 */ /* 0x000f24000800007f */
[----:B----4-:R-:W-:Y:S05]  /*d030*/  @!P0 BRA `(.L_x_7521) ;  /* 0xfffffffc00f08947 */ /* 0x010fea000383ffff */
.L_x_7515:
[----:B------:R-:W-:Y:S05]  /*d040*/  BSYNC B0 ;  /* 0x0000000000007941 */ /* 0x000fea0003800000 */
.L_x_7514:
[----:B------:R-:W-:Y:S05]  /*d050*/  EXIT ;  /* 0x000000000000794d */ /* 0x000fea0003800000 */
.L_x_7421:
[----:B-1----:R-:W-:-:S04]  /*d060*/  IMAD.U32 R3, RZ, RZ, UR38 ;  /* 0x00000026ff037e24 */ /* 0x002fc8000f8e00ff */
[----:B------:R1:W2:Y:S03]  /*d070*/  SYNCS.PHASECHK.TRANS64.TRYWAIT P1, [R3+URZ+0x28800], R0 ;  /* 0x02880000030075a7 */ /* 0x0002a6000802017f */
[----:B--2---:R-:W-:Y:S05]  /*d080*/  @!P1 NANOSLEEP.SYNCS 0x989680 ;  /* 0x009896800000995d */ /* 0x004fea0003900000 */
[----:B------:R-:W2:Y:S02]  /*d090*/  @!P1 SYNCS.PHASECHK.TRANS64 P1, [R3+URZ+0x28800], R0 ;  /* 0x02880000030095a7 */ /* 0x000ea4000802007f */
[----:B--2---:R-:W-:Y:S05]  /*d0a0*/  @!P1 BRA `(.L_x_7421) ;  /* 0xfffffffc00ec9947 */ /* 0x004fea000383ffff */
[----:B------:R-:W-:Y:S05]  /*d0b0*/  BRA `(.L_x_7522) ;  /* 0xffffff4400687947 */ /* 0x000fea000383ffff */
.L_x_7425:
[----:B--2---:R2:W3:Y:S02]  /*d0c0*/  SYNCS.PHASECHK.TRANS64.TRYWAIT P2, [R3+URZ+0x28830], R0 ;  /* 0x02883000030075a7 */ /* 0x0044e4000804017f */
[----:B---3--:R-:W-:Y:S05]  /*d0d0*/  @!P2 NANOSLEEP.SYNCS 0x989680 ;  /* 0x009896800000a95d */ /* 0x008fea0003900000 */
[----:B------:R-:W3:Y:S02]  /*d0e0*/  @!P2 SYNCS.PHASECHK.TRANS64 P2, [R3+URZ+0x28830], R0 ;  /* 0x028830000300a5a7 */ /* 0x000ee4000804007f */
[----:B---3--:R-:W-:Y:S05]  /*d0f0*/  @!P2 BRA `(.L_x_7425) ;  /* 0xfffffffc00f0a947 */ /* 0x008fea000383ffff */
[----:B------:R-:W-:Y:S05]  /*d100*/  BRA `(.L_x_7424) ;  /* 0xffffff4400907947 */ /* 0x000fea000383ffff */
.L_x_7430:
[----:B--2---:R-:W-:-:S04]  /*d110*/  IMAD.U32 R5, RZ, RZ, UR10 ;  /* 0x0000000aff057e24 */ /* 0x004fc8000f8e00ff */
[----:B------:R2:W3:Y:S03]  /*d120*/  SYNCS.PHASECHK.TRANS64.TRYWAIT P2, [R5+URZ+0x28830], R0 ;  /* 0x02883000050075a7 */ /* 0x0004e6000804017f */
[----:B---3--:R-:W-:Y:S05]  /*d130*/  @!P2 NANOSLEEP.SYNCS 0x989680 ;  /* 0x009896800000a95d */ /* 0x008fea0003900000 */
[----:B------:R-:W3:Y:S02]  /*d140*/  @!P2 SYNCS.PHASECHK.TRANS64 P2, [R5+URZ+0x28830], R0 ;  /* 0x028830000500a5a7 */ /* 0x000ee4000804007f */
[----:B---3--:R-:W-:Y:S05]  /*d150*/  @!P2 BRA `(.L_x_7430) ;  /* 0xfffffffc00eca947 */ /* 0x008fea000383ffff */
[----:B------:R-:W-:Y:S05]  /*d160*/  BRA `(.L_x_7427) ;  /* 0xffffff6c00707947 */ /* 0x000fea000383ffff */
.L_x_7434:
[----:B--2---:R-:W-:-:S04]  /*d170*/  IMAD.U32 R5, RZ, RZ, UR10 ;  /* 0x0000000aff057e24 */ /* 0x004fc8000f8e00ff */
[----:B------:R2:W3:Y:S03]  /*d180*/  SYNCS.PHASECHK.TRANS64.TRYWAIT P2, [R5+URZ+0x28850], R0 ;  /* 0x02885000050075a7 */ /* 0x0004e6000804017f */
[----:B---3--:R-:W-:Y:S05]  /*d190*/  @!P2 NANOSLEEP.SYNCS 0x989680 ;  /* 0x009896800000a95d */ /* 0x008fea0003900000 */
[----:B------:R-:W3:Y:S02]  /*d1a0*/  @!P2 SYNCS.PHASECHK.TRANS64 P2, [R5+URZ+0x28850], R0 ;  /* 0x028850000500a5a7 */ /* 0x000ee4000804007f */
[----:B---3--:R-:W-:Y:S05]  /*d1b0*/  @!P2 BRA `(.L_x_7434) ;  /* 0xfffffffc00eca947 */ /* 0x008fea000383ffff */
[----:B------:R-:W-:Y:S05]  /*d1c0*/  BRA `(.L_x_7431) ;  /* 0xffffff7000347947 */ /* 0x000fea000383ffff */
.L_x_7440:
[----:B--2---:R-:W-:-:S04]  /*d1d0*/  IMAD.U32 R5, RZ, RZ, UR10 ;  /* 0x0000000aff057e24 */ /* 0x004fc8000f8e00ff */
[----:B------:R2:W3:Y:S03]  /*d1e0*/  SYNCS.PHASECHK.TRANS64.TRYWAIT P2, [R5+URZ+0x28830], R0 ;  /* 0x02883000050075a7 */ /* 0x0004e6000804017f */
[----:B---3--:R-:W-:Y:S05]  /*d1f0*/  @!P2 NANOSLEEP.SYNCS 0x989680 ;  /* 0x009896800000a95d */ /* 0x008fea0003900000 */
[----:B------:R-:W3:Y:S02]  /*d200*/  @!P2 SYNCS.PHASECHK.TRANS64 P2, [R5+URZ+0x28830], R0 ;  /* 0x028830000500a5a7 */ /* 0x000ee4000804007f */
[----:B---3--:R-:W-:Y:S05]  /*d210*/  @!P2 BRA `(.L_x_7440) ;  /* 0xfffffffc00eca947 */ /* 0x008fea000383ffff */
[----:B------:R-:W-:Y:S05]  /*d220*/  BRA `(.L_x_7437) ;  /* 0xffffff94008c7947 */ /* 0x000fea000383ffff */
.L_x_7444:
[----:B--2---:R-:W-:-:S04]  /*d230*/  IMAD.U32 R5, RZ, RZ, UR10 ;  /* 0x0000000aff057e24 */ /* 0x004fc8000f8e00ff */
[----:B------:R2:W3:Y:S03]  /*d240*/  SYNCS.PHASECHK.TRANS64.TRYWAIT P2, [R5+URZ+0x28850], R0 ;  /* 0x02885000050075a7 */ /* 0x0004e6000804017f */
[----:B---3--:R-:W-:Y:S05]  /*d250*/  @!P2 NANOSLEEP.SYNCS 0x989680 ;  /* 0x009896800000a95d */ /* 0x008fea0003900000 */
[----:B------:R-:W3:Y:S02]  /*d260*/  @!P2 SYNCS.PHASECHK.TRANS64 P2, [R5+URZ+0x28850], R0 ;  /* 0x028850000500a5a7 */ /* 0x000ee4000804007f */
[----:B---3--:R-:W-:Y:S05]  /*d270*/  @!P2 BRA `(.L_x_7444) ;  /* 0xfffffffc00eca947 */ /* 0x008fea000383ffff */
[----:B------:R-:W-:Y:S05]  /*d280*/  BRA `(.L_x_7441) ;  /* 0xffffff9800507947 */ /* 0x000fea000383ffff */
.L_x_7449:
[----:B--2---:R-:W-:-:S04]  /*d290*/  IMAD.U32 R7, RZ, RZ, UR5 ;  /* 0x00000005ff077e24 */ /* 0x004fc8000f8e00ff */
[----:B------:R2:W3:Y:S03]  /*d2a0*/  SYNCS.PHASECHK.TRANS64.TRYWAIT P0, [R7+URZ+0x28850], R6 ;  /* 0x02885006070075a7 */ /* 0x0004e6000800017f */
[----:B---3--:R-:W-:Y:S05]  /*d2b0*/  @!P0 NANOSLEEP.SYNCS 0x989680 ;  /* 0x009896800000895d */ /* 0x008fea0003900000 */
[----:B------:R-:W3:Y:S02]  /*d2c0*/  @!P0 SYNCS.PHASECHK.TRANS64 P0, [R7+URZ+0x28850], R6 ;  /* 0x02885006070085a7 */ /* 0x000ee4000800007f */
[----:B---3--:R-:W-:Y:S05]  /*d2d0*/  @!P0 BRA `(.L_x_7449) ;  /* 0xfffffffc00ec8947 */ /* 0x008fea000383ffff */
[----:B------:R-:W-:Y:S05]  /*d2e0*/  BRA `(.L_x_7448) ;  /* 0xffffffb400307947 */ /* 0x000fea000383ffff */
.L_x_7473:
        /* <DEDUP_REMOVED lines=10> */
.L_x_7523:
[----:B------:R-:W-:Y:S05]  /*d390*/  BRA `(.L_x_7524) ;  /* 0xffffffd800ec7947 */ /* 0x000fea000383ffff */
.L_x_7474:
[----:B------:R-:W-:Y:S01]  /*d3a0*/  BSSY B0, `(.L_x_7525) ;  /* 0x0000006000007945 */ /* 0x000fe20003800000 */
[----:B------:R-:W-:-:S07]  /*d3b0*/  IMAD.MOV.U32 R15, RZ, RZ, -0x1 ;  /* 0xffffffffff0f7424 */ /* 0x000fce00078e00ff */
[----:B------:R-:W-:Y:S05]  /*d3c0*/  WARPSYNC.COLLECTIVE R15, `(.L_x_7526) ;  /* 0x000000000f0c7348 */ /* 0x000fea0003c00000 */
[----:B------:R-:W-:Y:S02]  /*d3d0*/  ELECT P6, UR62, PT ;  /* 0x00000000003e782f */ /* 0x000fe400038c0000 */
[----:B------:R-:W-:Y:S01]  /*d3e0*/  MOV R14, UR62 ;  /* 0x0000003e000e7c02 */ /* 0x000fe20008000f00 */
[----:B------:R-:W-:Y:S10]  /*d3f0*/  ENDCOLLECTIVE ;  /* 0x000000000000791b */ /* 0x000ff40003800000 */
.L_x_7526:
[----:B------:R-:W-:Y:S05]  /*d400*/  BSYNC B0 ;  /* 0x0000000000007941 */ /* 0x000fea0003800000 */
.L_x_7525:
[----:B------:R-:W-:Y:S05]  /*d410*/  BRA `(.L_x_7527) ;  /* 0xffffffd800dc7947 */ /* 0x000fea000383ffff */
.L_x_7477:
[----:B-1----:R1:W2:Y:S02]  /*d420*/  SYNCS.PHASECHK.TRANS64.TRYWAIT P2, [R8+URZ+0x28840], R7 ;  /* 0x02884007080075a7 */ /* 0x0022a4000804017f */
[----:B--2---:R-:W-:Y:S05]  /*d430*/  @!P2 NANOSLEEP.SYNCS 0x989680 ;  /* 0x009896800000a95d */ /* 0x004fea0003900000 */
[----:B------:R-:W2:Y:S02]  /*d440*/  @!P2 SYNCS.PHASECHK.TRANS64 P2, [R8+URZ+0x28840], R7 ;  /* 0x028840070800a5a7 */ /* 0x000ea4000804007f */
[----:B--2---:R-:W-:Y:S05]  /*d450*/  @!P2 BRA `(.L_x_7477) ;  /* 0xfffffffc00f0a947 */ /* 0x004fea000383ffff */
[----:B------:R-:W-:Y:S05]  /*d460*/  BRA `(.L_x_7528) ;  /* 0xffffffdc00387947 */ /* 0x000fea000383ffff */
.L_x_7479:
[----:B-1----:R-:W-:-:S04]  /*d470*/  IMAD.U32 R8, RZ, RZ, UR38 ;  /* 0x00000026ff087e24 */ /* 0x002fc8000f8e00ff */
[----:B------:R1:W2:Y:S03]  /*d480*/  SYNCS.PHASECHK.TRANS64.TRYWAIT P2, [R8+URZ+0x28820], R7 ;  /* 0x02882007080075a7 */ /* 0x0002a6000804017f */
[----:B--2---:R-:W-:Y:S05]  /*d490*/  @!P2 NANOSLEEP.SYNCS 0x989680 ;  /* 0x009896800000a95d */ /* 0x004fea0003900000 */
[----:B------:R-:W2:Y:S02]  /*d4a0*/  @!P2 SYNCS.PHASECHK.TRANS64 P2, [R8+URZ+0x28820], R7 ;  /* 0x028820070800a5a7 */ /* 0x000ea4000804007f */
[----:B--2---:R-:W-:Y:S05]  /*d4b0*/  @!P2 BRA `(.L_x_7479) ;  /* 0xfffffffc00eca947 */ /* 0x004fea000383ffff */
[----:B------:R-:W-:Y:S05]  /*d4c0*/  BRA `(.L_x_7529) ;  /* 0xffffffe000087947 */ /* 0x000fea000383ffff */
.L_x_7485:
[----:B-1----:R1:W2:Y:S02]  /*d4d0*/  SYNCS.PHASECHK.TRANS64.TRYWAIT P3, [R3+URZ+0x28840], R2 ;  /* 0x02884002030075a7 */ /* 0x0022a4000806017f */
[----:B--2---:R-:W-:Y:S05]  /*d4e0*/  @!P3 NANOSLEEP.SYNCS 0x989680 ;  /* 0x009896800000b95d */ /* 0x004fea0003900000 */
[----:B------:R-:W2:Y:S02]  /*d4f0*/  @!P3 SYNCS.PHASECHK.TRANS64 P3, [R3+URZ+0x28840], R2 ;  /* 0x028840020300b5a7 */ /* 0x000ea4000806007f */
[----:B--2---:R-:W-:Y:S05]  /*d500*/  @!P3 BRA `(.L_x_7485) ;  /* 0xfffffffc00f0b947 */ /* 0x004fea000383ffff */
[----:B------:R-:W-:Y:S05]  /*d510*/  BRA `(.L_x_7530) ;  /* 0xffffffe000b07947 */ /* 0x000fea000383ffff */
.L_x_7487:
[----:B-1----:R1:W2:Y:S02]  /*d520*/  SYNCS.PHASECHK.TRANS64.TRYWAIT P3, [R2+URZ+0x60], R3 ;  /* 0x00006003020075a7 */ /* 0x0022a4000806017f */
[----:B--2---:R-:W-:Y:S05]  /*d530*/  @!P3 NANOSLEEP.SYNCS 0x989680 ;  /* 0x009896800000b95d */ /* 0x004fea0003900000 */
[----:B------:R-:W2:Y:S02]  /*d540*/  @!P3 SYNCS.PHASECHK.TRANS64 P3, [R2+URZ+0x60], R3 ;  /* 0x000060030200b5a7 */ /* 0x000ea4000806007f */
[----:B--2---:R-:W-:Y:S05]  /*d550*/  @!P3 BRA `(.L_x_7487) ;  /* 0xfffffffc00f0b947 */ /* 0x004fea000383ffff */
[----:B------:R-:W-:Y:S05]  /*d560*/  BRA `(.L_x_7531) ;  /* 0xffffffe4001c7947 */ /* 0x000fea000383ffff */
.L_x_7493:
[----:B-1----:R1:W2:Y:S02]  /*d570*/  SYNCS.PHASECHK.TRANS64.TRYWAIT P3, [R3+URZ+0x28840], R2 ;  /* 0x02884002030075a7 */ /* 0x0022a4000806017f */
[----:B--2---:R-:W-:Y:S05]  /*d580*/  @!P3 NANOSLEEP.SYNCS 0x989680 ;  /* 0x009896800000b95d */ /* 0x004fea0003900000 */
[----:B------:R-:W2:Y:S02]  /*d590*/  @!P3 SYNCS.PHASECHK.TRANS64 P3, [R3+URZ+0x28840], R2 ;  /* 0x028840020300b5a7 */ /* 0x000ea4000806007f */
[----:B--2---:R-:W-:Y:S05]  /*d5a0*/  @!P3 BRA `(.L_x_7493) ;  /* 0xfffffffc00f0b947 */ /* 0x004fea000383ffff */
[----:B------:R-:W-:Y:S05]  /*d5b0*/  BRA `(.L_x_7532) ;  /* 0xffffffe8002c7947 */ /* 0x000fea000383ffff */
.L_x_7495:
[----:B-1----:R1:W2:Y:S02]  /*d5c0*/  SYNCS.PHASECHK.TRANS64.TRYWAIT P3, [R2+URZ+0x60], R17 ;  /* 0x00006011020075a7 */ /* 0x0022a4000806017f */
[----:B--2---:R-:W-:Y:S05]  /*d5d0*/  @!P3 NANOSLEEP.SYNCS 0x989680 ;  /* 0x009896800000b95d */ /* 0x004fea0003900000 */
[----:B------:R-:W2:Y:S02]  /*d5e0*/  @!P3 SYNCS.PHASECHK.TRANS64 P3, [R2+URZ+0x60], R17 ;  /* 0x000060110200b5a7 */ /* 0x000ea4000806007f */
[----:B--2---:R-:W-:Y:S05]  /*d5f0*/  @!P3 BRA `(.L_x_7495) ;  /* 0xfffffffc00f0b947 */ /* 0x004fea000383ffff */
[----:B------:R-:W-:Y:S05]  /*d600*/  BRA `(.L_x_7533) ;  /* 0xffffffe800987947 */ /* 0x000fea000383ffff */
.L_x_7500:
[----:B-1----:R1:W2:Y:S02]  /*d610*/  SYNCS.PHASECHK.TRANS64.TRYWAIT P3, [R2+URZ+0x28840], R3 ;  /* 0x02884003020075a7 */ /* 0x0022a4000806017f */
[----:B--2---:R-:W-:Y:S05]  /*d620*/  @!P3 NANOSLEEP.SYNCS 0x989680 ;  /* 0x009896800000b95d */ /* 0x004fea0003900000 */
[----:B------:R-:W2:Y:S02]  /*d630*/  @!P3 SYNCS.PHASECHK.TRANS64 P3, [R2+URZ+0x28840], R3 ;  /* 0x028840030200b5a7 */ /* 0x000ea4000806007f */
[----:B--2---:R-:W-:Y:S05]  /*d640*/  @!P3 BRA `(.L_x_7500) ;  /* 0xfffffffc00f0b947 */ /* 0x004fea000383ffff */
[----:B------:R-:W-:Y:S05]  /*d650*/  BRA `(.L_x_7534) ;  /* 0xffffffec00807947 */ /* 0x000fea000383ffff */
.L_x_7502:
[----:B-1----:R1:W2:Y:S02]  /*d660*/  SYNCS.PHASECHK.TRANS64.TRYWAIT P3, [R2+URZ+0x60], R11 ;  /* 0x0000600b020075a7 */ /* 0x0022a4000806017f */
[----:B--2---:R-:W-:Y:S05]  /*d670*/  @!P3 NANOSLEEP.SYNCS 0x989680 ;  /* 0x009896800000b95d */ /* 0x004fea0003900000 */
[----:B------:R-:W2:Y:S02]  /*d680*/  @!P3 SYNCS.PHASECHK.TRANS64 P3, [R2+URZ+0x60], R11 ;  /* 0x0000600b0200b5a7 */ /* 0x000ea4000806007f */
[----:B--2---:R-:W-:Y:S05]  /*d690*/  @!P3 BRA `(.L_x_7502) ;  /* 0xfffffffc00f0b947 */ /* 0x004fea000383ffff */
[----:B------:R-:W-:Y:S05]  /*d6a0*/  BRA `(.L_x_7535) ;  /* 0xffffffec00ec7947 */ /* 0x000fea000383ffff */
.L_x_7509:
[----:B-1----:R1:W2:Y:S02]  /*d6b0*/  SYNCS.PHASECHK.TRANS64.TRYWAIT P0, [R3+URZ+0x28860], R0 ;  /* 0x02886000030075a7 */ /* 0x0022a4000800017f */
[----:B--2---:R-:W-:Y:S05]  /*d6c0*/  @!P0 NANOSLEEP.SYNCS 0x989680 ;  /* 0x009896800000895d */ /* 0x004fea0003900000 */
[----:B------:R-:W2:Y:S02]  /*d6d0*/  @!P0 SYNCS.PHASECHK.TRANS64 P0, [R3+URZ+0x28860], R0 ;  /* 0x02886000030085a7 */ /* 0x000ea4000800007f */
[----:B--2---:R-:W-:Y:S05]  /*d6e0*/  @!P0 BRA `(.L_x_7509) ;  /* 0xfffffffc00f08947 */ /* 0x004fea000383ffff */
[----:B------:R-:W-:Y:S05]  /*d6f0*/  BRA `(.L_x_7536) ;  /* 0xfffffff000c07947 */ /* 0x000fea000383ffff */
.L_x_7511:
[----:B------:R-:W-:Y:S01]  /*d700*/  BSSY B0, `(.L_x_7537) ;  /* 0x0000007000007945 */ /* 0x000fe20003800000 */
[----:B------:R-:W-:Y:S02]  /*d710*/  IMAD.MOV.U32 R12, RZ, RZ, RZ ;  /* 0x000000ffff0c7224 */ /* 0x000fe400078e00ff */
[----:B------:R-:W-:Y:S02]  /*d720*/  IMAD.MOV.U32 R11, RZ, RZ, 0x1f ;  /* 0x0000001fff0b7424 */ /* 0x000fe400078e00ff */
[----:B------:R-:W-:-:S07]  /*d730*/  IMAD.MOV.U32 R15, RZ, RZ, -0x1 ;  /* 0xffffffffff0f7424 */ /* 0x000fce00078e00ff */
[----:B------:R-:W-:Y:S05]  /*d740*/  WARPSYNC.COLLECTIVE R15, `(.L_x_7538) ;  /* 0x000000000f087348 */ /* 0x000fea0003c00000 */
[----:B------:R1:W2:Y:S02]  /*d750*/  SHFL.IDX P6, R14, R13, R12, R11 ;  /* 0x0000000c0d0e7389 */ /* 0x0002a400000c000b */
[----:B-12---:R-:W-:Y:S01]  /*d760*/  ENDCOLLECTIVE ;  /* 0x000000000000791b */ /* 0x006fe20003800000 */
.L_x_7538:
[----:B------:R-:W-:Y:S05]  /*d770*/  BSYNC B0 ;  /* 0x0000000000007941 */ /* 0x000fea0003800000 */
.L_x_7537:
[----:B------:R-:W-:Y:S05]  /*d780*/  BRA `(.L_x_7539) ;  /* 0xfffffff400347947 */ /* 0x000fea000383ffff */
.L_x_7513:
[----:B--2---:R2:W3:Y:S02]  /*d790*/  SYNCS.PHASECHK.TRANS64.TRYWAIT P0, [R7+URZ+0x28820], R0 ;  /* 0x02882000070075a7 */ /* 0x0044e4000800017f */
[----:B---3--:R-:W-:Y:S05]  /*d7a0*/  @!P0 NANOSLEEP.SYNCS 0x989680 ;  /* 0x009896800000895d */ /* 0x008fea0003900000 */
[----:B------:R-:W3:Y:S02]  /*d7b0*/  @!P0 SYNCS.PHASECHK.TRANS64 P0, [R7+URZ+0x28820], R0 ;  /* 0x02882000070085a7 */ /* 0x000ee4000800007f */
[----:B---3--:R-:W-:Y:S05]  /*d7c0*/  @!P0 BRA `(.L_x_7513) ;  /* 0xfffffffc00f08947 */ /* 0x008fea000383ffff */
[----:B------:R-:W-:Y:S05]  /*d7d0*/  BRA `(.L_x_7540) ;  /* 0xfffffff4007c7947 */ /* 0x000fea000383ffff */
.L_x_7517:
[----:B--2---:R2:W3:Y:S02]  /*d7e0*/  SYNCS.PHASECHK.TRANS64.TRYWAIT P0, [R5+URZ], R4 ;  /* 0x00000004050075a7 */ /* 0x0044e4000800017f */
[----:B---3--:R-:W-:Y:S05]  /*d7f0*/  @!P0 NANOSLEEP.SYNCS 0x989680 ;  /* 0x009896800000895d */ /* 0x008fea0003900000 */
[----:B------:R-:W3:Y:S02]  /*d800*/  @!P0 SYNCS.PHASECHK.TRANS64 P0, [R5+URZ], R4 ;  /* 0x00000004050085a7 */ /* 0x000ee4000800007f */
[----:B---3--:R-:W-:Y:S05]  /*d810*/  @!P0 BRA `(.L_x_7517) ;  /* 0xfffffffc00f08947 */ /* 0x008fea000383ffff */
[----:B------:R-:W-:Y:S05]  /*d820*/  BRA `(.L_x_7541) ;  /* 0xfffffff400d07947 */ /* 0x000fea000383ffff */
.L_x_7518:
[----:B---3--:R3:W4:Y:S02]  /*d830*/  SYNCS.PHASECHK.TRANS64.TRYWAIT P0, [R3+URZ], R0 ;  /* 0x00000000030075a7 */ /* 0x008724000800017f */
[----:B----4-:R-:W-:Y:S05]  /*d840*/  @!P0 NANOSLEEP.SYNCS 0x989680 ;  /* 0x009896800000895d */ /* 0x010fea0003900000 */
[----:B------:R-:W4:Y:S02]  /*d850*/  @!P0 SYNCS.PHASECHK.TRANS64 P0, [R3+URZ], R0 ;  /* 0x00000000030085a7 */ /* 0x000f24000800007f */
[----:B----4-:R-:W-:Y:S05]  /*d860*/  @!P0 BRA `(.L_x_7518) ;  /* 0xfffffffc00f08947 */ /* 0x010fea000383ffff */
[----:B------:R-:W-:Y:S05]  /*d870*/  BRA `(.L_x_7542) ;  /* 0xfffffff400c47947 */ /* 0x000fea000383ffff */
.L_x_7520:
[----:B--2---:R2:W3:Y:S02]  /*d880*/  SYNCS.PHASECHK.TRANS64.TRYWAIT P0, [R5+URZ], R4 ;  /* 0x00000004050075a7 */ /* 0x0044e4000800017f */
[----:B---3--:R-:W-:Y:S05]  /*d890*/  @!P0 NANOSLEEP.SYNCS 0x989680 ;  /* 0x009896800000895d */ /* 0x008fea0003900000 */
[----:B------:R-:W3:Y:S02]  /*d8a0*/  @!P0 SYNCS.PHASECHK.TRANS64 P0, [R5+URZ], R4 ;  /* 0x00000004050085a7 */ /* 0x000ee4000800007f */
[----:B---3--:R-:W-:Y:S05]  /*d8b0*/  @!P0 BRA `(.L_x_7520) ;  /* 0xfffffffc00f08947 */ /* 0x008fea000383ffff */
[----:B------:R-:W-:Y:S05]  /*d8c0*/  BRA `(.L_x_7543) ;  /* 0xfffffff400c87947 */ /* 0x000fea000383ffff */
.L_x_7544:
        /* <DEDUP_REMOVED lines=11> */
.L_x_12776:


//--------------------- .text._ZN7cutlass13device_kernelIN5flash11enable_sm90INS1_16FlashAttnFwdSm90INS1_25CollectiveMainloopFwdSm90ILi2EN4cute5tupleIJNS5_1CILi1EEES8_S8_EEENS6_IJNS7_ILi128EEESA_SA_EEELi128ENS_6half_tEfNS_4arch4Sm90ELb1ELb0ELb0ELb1ELb0ELb0ELb0ELb1ELb1ELb0ELb0ELb0EEENS1_21CollectiveEpilogueFwdISB_S9_SC_SE_Li256ELb1ELb0ELb0ELb0EEENS1_36VarlenDynamicPersistentTileSchedulerILi128ELi128ELi256ELi32ELb0ELb0ELb1ELb1ELb1ELb1EEEEEEEEEvNT_6ParamsE --------------------------
	.section	.text._ZN7cutlass13device_kernelIN5flash11enable_sm90INS1_16FlashAttnFwdSm90INS1_25CollectiveMainloopFwdSm90ILi2EN4cute5tupleIJNS5_1CILi1EEES8_S8_EEENS6_IJNS7_ILi128EEESA_SA_EEELi128ENS_6half_tEfNS_4arch4Sm90ELb1ELb0ELb0ELb1ELb0ELb0ELb0ELb1ELb1ELb0ELb0ELb0EEENS1_21CollectiveEpilogueFwdISB_S9_SC_SE_Li256ELb1ELb0ELb0ELb0EEENS1_36VarlenDynamicPersistentTileSchedulerILi128ELi128ELi256ELi32ELb0ELb0ELb1ELb1ELb1ELb1EEEEEEEEEvNT_6ParamsE,"ax",@progbits
	.align	128
.text._ZN7cutlass13device_kernelIN5flash11enable_sm90INS1_16FlashAttnFwdSm90INS1_25CollectiveMainloopFwdSm90ILi2EN4cute5tupleIJNS5_1CILi1EEES8_S8_EEENS6_IJNS7_ILi128EEESA_SA_EEELi128ENS_6half_tEfNS_4arch4Sm90ELb1ELb0ELb0ELb1ELb0ELb0ELb0ELb1ELb1ELb0ELb0ELb0EEENS1_21CollectiveEpilogueFwdISB_S9_SC_SE_Li256ELb1ELb0ELb0ELb0EEENS1_36VarlenDynamicPersistentTileSchedulerILi128ELi128ELi256ELi32ELb0ELb0ELb1ELb1ELb1ELb1EEEEEEEEEvNT_6ParamsE:
        .type           _ZN7cutlass13device_kernelIN5flash11enable_sm90INS1_16FlashAttnFwdSm90INS1_25CollectiveMainloopFwdSm90ILi2EN4cute5tupleIJNS5_1CILi1EEES8_S8_EEENS6_IJNS7_ILi128EEESA_SA_EEELi128ENS_6half_tEfNS_4arch4Sm90ELb1ELb0ELb0ELb1ELb0ELb0ELb0ELb1ELb1ELb0ELb0ELb0EEENS1_21CollectiveEpilogueFwdISB_S9_SC_SE_Li256ELb1ELb0ELb0ELb0EEENS1_36VarlenDynamicPersistentTileSchedulerILi128ELi128ELi256ELi32ELb0ELb0ELb1ELb1ELb1ELb1EEEEEEEEEvNT_6ParamsE,@function
        .size           _ZN7cutlass13device_kernelIN5flash11enable_sm90INS1_16FlashAttnFwdSm90INS1_25CollectiveMainloopFwdSm90ILi2EN4cute5tupleIJNS5_1CILi1EEES8_S8_EEENS6_IJNS7_ILi128EEESA_SA_EEELi128ENS_6half_tEfNS_4arch4Sm90ELb1ELb0ELb0ELb1ELb0ELb0ELb0ELb1ELb1ELb0ELb0ELb0EEENS1_21CollectiveEpilogueFwdISB_S9_SC_SE_Li256ELb1ELb0ELb0ELb0EEENS1_36VarlenDynamicPersistentTileSchedulerILi128ELi128ELi256ELi32ELb0ELb0ELb1ELb1ELb1ELb1EEEEEEEEEvNT_6ParamsE,(.L_x_12777 - _ZN7cutlass13device_kernelIN5flash11enable_sm90INS1_16FlashAttnFwdSm90INS1_25CollectiveMainloopFwdSm90ILi2EN4cute5tupleIJNS5_1CILi1EEES8_S8_EEENS6_IJNS7_ILi128EEESA_SA_EEELi128ENS_6half_tEfNS_4arch4Sm90ELb1ELb0ELb0ELb1ELb0ELb0ELb0ELb1ELb1ELb0ELb0ELb0EEENS1_21CollectiveEpilogueFwdISB_S9_SC_SE_Li256ELb1ELb0ELb0ELb0EEENS1_36VarlenDynamicPersistentTileSchedulerILi128ELi128ELi256ELi32ELb0ELb0ELb1ELb1ELb1ELb1EEEEEEEEEvNT_6ParamsE)
        .other          _ZN7cutlass13device_kernelIN5flash11enable_sm90INS1_16FlashAttnFwdSm90INS1_25CollectiveMainloopFwdSm90ILi2EN4cute5tupleIJNS5_1CILi1EEES8_S8_EEENS6_IJNS7_ILi128EEESA_SA_EEELi128ENS_6half_tEfNS_4arch4Sm90ELb1ELb0ELb0ELb1ELb0ELb0ELb0ELb1ELb1ELb0ELb0ELb0EEENS1_21CollectiveEpilogueFwdISB_S9_SC_SE_Li256ELb1ELb0ELb0ELb0EEENS1_36VarlenDynamicPersistentTileSchedulerILi128ELi128ELi256ELi32ELb0ELb0ELb1ELb1ELb1ELb1EEEEEEEEEvNT_6ParamsE,@"STO_CUDA_ENTRY STV_DEFAULT"
_ZN7cutlass13device_kernelIN5flash11enable_sm90INS1_16FlashAttnFwdSm90INS1_25CollectiveMainloopFwdSm90ILi2EN4cute5tupleIJNS5_1CILi1EEES8_S8_EEENS6_IJNS7_ILi128EEESA_SA_EEELi128ENS_6half_tEfNS_4arch4Sm90ELb1ELb0ELb0ELb1ELb0ELb0ELb0ELb1ELb1ELb0ELb0ELb0EEENS1_21CollectiveEpilogueFwdISB_S9_SC_SE_Li256ELb1ELb0ELb0ELb0EEENS1_36VarlenDynamicPersistentTileSchedulerILi128ELi128ELi256ELi32ELb0ELb0ELb1ELb1ELb1ELb1EEEEEEEEEvNT_6ParamsE:
        /* <DEDUP_REMOVED lines=21> */
.L_x_7546:
[----:B------:R-:W-:Y:S05]  /*0150*/  BSYNC B0 ;  /* 0x0000000000007941 */ /* 0x000fea0003800000 */
.L_x_7545:
        /* <DEDUP_REMOVED lines=41> */
.L_x_7547:
        /* <DEDUP_REMOVED lines=22> */
.L_x_7548:
        /* <DEDUP_REMOVED lines=18> */
.L_x_7549:
        /* <DEDUP_REMOVED lines=22> */
.L_x_7550:
        /* <DEDUP_REMOVED lines=22> */
.L_x_7551:
[----:B------:R-:W-:Y:S01]  /*0930*/  PLOP3.LUT P0, PT, PT, PT, UP0, 0x80, 0x0 ;  /* 0x000000000000781c */ /* 0x000fe20003f0f008 */
[----:B------:R-:W-:Y:S01]  /*0940*/  UMOV UR36, 0x1 ;  /* 0x0000000100247882 */ /* 0x000fe20000000000 */
[----:B------:R-:W-:Y:S01]  /*0950*/  NOP ;  /* 0x0000000000007918 */ /* 0x000fe20000000000 */
[----:B------:R-:W-:Y:S01]  /*0960*/  USEL UR36, UR36, 0x2, !UP0 ;  /* 0x0000000224247887 */ /* 0x000fe2000c000000 */
[----:B------:R-:W-:Y:S01]  /*0970*/  ULDC.64 UR48, c[0x0][0x208] ;  /* 0x0000820000307ab9 */ /* 0x000fe20000000a00 */
[----:B012-4-:R-:W-:Y:S08]  /*0980*/  BAR.SYNC.DEFER_BLOCKING 0x0 ;  /* 0x0000000000007b1d */ /* 0x017ff00000010000 */
[----:B------:R-:W-:Y:S05]  /*0990*/  @!P0 BRA `(.L_x_7552) ;  /* 0x000000a400f88947 */ /* 0x000fea0003800000 */
.L_x_7553:
        /* <DEDUP_REMOVED lines=28> */
[C---:B------:R-:W-:Y:S02]  /*0b60*/  LOP3.LUT R23, R5.reuse, 0xffffff80, RZ, 0xc0, !PT ;  /* 0xffffff8005177812 */ /* 0x040fe400078ec0ff */
        /* <DEDUP_REMOVED lines=14> */
[----:B------:R-:W-:Y:S02]  /*0c50*/  LOP3.LUT R18, R6, 0x7ffffffc, RZ, 0xc0, !PT ;  /* 0x7ffffffc06127812 */ /* 0x000fe400078ec0ff */
[----:B------:R-:W-:Y:S02]  /*0c60*/  LOP3.LUT R8, R0, 0xfffffff8, RZ, 0xc0, !PT ;  /* 0xfffffff800087812 */ /* 0x000fe400078ec0ff */
[-C--:B------:R-:W-:Y:S01]  /*0c70*/  LEA.HI R0, R3, R186.reuse, RZ, 0x4 ;  /* 0x000000ba03007211 */ /* 0x080fe200078f20ff */
[----:B------:R-:W-:Y:S01]  /*0c80*/  IMAD.IADD R18, R23, 0x1, -R18 ;  /* 0x0000000117127824 */ /* 0x000fe200078e0a12 */
[----:B------:R-:W-:Y:S01]  /*0c90*/  LEA.HI R3, R3, R186, RZ, 0x3 ;  /* 0x000000ba03037211 */ /* 0x000fe200078f18ff */
[----:B------:R-:W-:Y:S01]  /*0ca0*/  IMAD.IADD R11, R7, 0x1, -R8 ;  /* 0x00000001070b7824 */ /* 0x000fe200078e0a08 */
[----:B------:R-:W-:-:S02]  /*0cb0*/  SHF.R.S32.HI R9, RZ, 0x4, R0 ;  /* 0x00000004ff097819 */ /* 0x000fc40000011400 */
[----:B------:R-:W-:Y:S01]  /*0cc0*/  LOP3.LUT R7, R0, 0x3fffff0, RZ, 0xc0, !PT ;  /* 0x03fffff000077812 */ /* 0x000fe200078ec0ff */
[----:B------:R-:W-:Y:S01]  /*0cd0*/  IMAD R4, R4, 0x10, R11 ;  /* 0x0000001004047824 */ /* 0x000fe200078e020b */
[----:B------:R-:W-:Y:S02]  /*0ce0*/  LEA.HI R0, R0, R9, RZ, 0x1 ;  /* 0x0000000900007211 */ /* 0x000fe400078f08ff */
[----:B------:R-:W-:Y:S01]  /*0cf0*/  LOP3.LUT R5, R3, 0x1ffffff8, RZ, 0xc0, !PT ;  /* 0x1ffffff803057812 */ /* 0x000fe200078ec0ff */
[----:B------:R-:W-:Y:S01]  /*0d00*/  IMAD.IADD R7, R186, 0x1, -R7 ;  /* 0x00000001ba077824 */ /* 0x000fe200078e0a07 */
[----:B------:R-:W-:Y:S01]  /*0d10*/  LOP3.LUT R0, R0, 0x1ffffffe, RZ, 0xc0, !PT ;  /* 0x1ffffffe00007812 */ /* 0x000fe200078ec0ff */
[----:B------:R-:W-:Y:S01]  /*0d20*/  IMAD R19, R19, 0x40, R4 ;  /* 0x0000004013137824 */ /* 0x000fe200078e0204 */
[----:B------:R-:W-:Y:S01]  /*0d30*/  SHF.R.S32.HI R16, RZ, 0x3, R3 ;  /* 0x00000003ff107819 */ /* 0x000fe20000011403 */
[----:B------:R-:W-:Y:S02]  /*0d40*/  IMAD R7, R7, 0x40, R2 ;  /* 0x0000004007077824 */ /* 0x000fe400078e0202 */
[----:B------:R-:W-:-:S02]  /*0d50*/  IMAD.IADD R0, R9, 0x1, -R0 ;  /* 0x0000000109007824 */ /* 0x000fc400078e0a00 */
[----:B------:R-:W-:Y:S02]  /*0d60*/  IMAD.IADD R2, R186, 0x1, -R5 ;  /* 0x00000001ba027824 */ /* 0x000fe400078e0a05 */
[----:B------:R-:W-:Y:S02]  /*0d70*/  IMAD R185, R0, 0x8, R7 ;  /* 0x0000000800b97824 */ /* 0x000fe400078e0207 */
[----:B------:R-:W-:-:S07]  /*0d80*/  IMAD.SHL.U32 R2, R2, 0x8, RZ ;  /* 0x0000000802027824 */ /* 0x000fce00078e00ff */
.L_x_7607:
[----:B0--3-5:R-:W0:Y:S01]  /*0d90*/  LDC.64 R4, c[0x0][0xc60] ;  /* 0x00031800ff047b82 */ /* 0x029e220000000a00 */
[----:B------:R-:W-:Y:S01]  /*0da0*/  ULDC.64 UR6, c[0x0][0xa28] ;  /* 0x00028a0000067ab9 */ /* 0x000fe20000000a00 */
[----:B------:R-:W-:Y:S01]  /*0db0*/  ULDC.64 UR8, c[0x0][0xa18] ;  /* 0x0002860000087ab9 */ /* 0x000fe20000000a00 */
[----:B------:R-:W-:Y:S01]  /*0dc0*/  ULDC UR4, c[0x0][0x404] ;  /* 0x0001010000047ab9 */ /* 0x000fe20000000800 */
        /* <DEDUP_REMOVED lines=10> */
[----:B------:R-:W-:-:S04]  /*0e70*/  @UP0 ULEA UR6, UP2, UR37, UR6, 0x2 ;  /* 0x0000000625060291 */ /* 0x000fc8000f84103f */
[----:B------:R-:W-:Y:S02]  /*0e80*/  @UP0 ULEA.HI.X UR7, UR37, UR7, UR38, 0x2, UP2 ;  /* 0x0000000725070291 */ /* 0x000fe400090f1426 */
[----:B------:R-:W-:Y:S01]  /*0e90*/  @UP1 ULEA UR8, UP0, UR37, UR8, 0x2 ;  /* 0x0000000825081291 */ /* 0x000fe2000f80103f */
[----:B------:R-:W-:-:S03]  /*0ea0*/  IMAD.U32 R4, RZ, RZ, UR6 ;  /* 0x00000006ff047e24 */ /* 0x000fc6000f8e00ff */
[----:B------:R-:W-:Y:S01]  /*0eb0*/  @UP1 ULEA.HI.X UR9, UR37, UR9, UR38, 0x2, UP0 ;  /* 0x0000000925091291 */ /* 0x000fe200080f1426 */
[----:B------:R-:W-:Y:S01]  /*0ec0*/  IMAD.U32 R5, RZ, RZ, UR7 ;  /* 0x00000007ff057e24 */ /* 0x000fe2000f8e00ff */
[----:B------:R-:W-:Y:S01]  /*0ed0*/  ULDC.64 UR6, c[0x0][0x3f8] ;  /* 0x0000fe0000067ab9 */ /* 0x000fe20000000a00 */
[----:B------:R-:W-:-:S03]  /*0ee0*/  IMAD.U32 R6, RZ, RZ, UR8 ;  /* 0x00000008ff067e24 */ /* 0x000fc6000f8e00ff */
[----:B------:R-:W-:Y:S01]  /*0ef0*/  IMAD.U32 R7, RZ, RZ, UR9 ;  /* 0x00000009ff077e24 */ /* 0x000fe2000f8e00ff */
[----:B------:R-:W2:Y:S01]  /*0f00*/  @P0 LDG.E R4, desc[UR48][R4.64] ;  /* 0x0000003004040981 */ /* 0x000ea2000c1e1900 */
[----:B------:R-:W-:Y:S01]  /*0f10*/  UISETP.NE.U32.AND UP0, UPT, UR6, URZ, UPT ;  /* 0x0000003f0600728c */ /* 0x000fe2000bf05070 */
[----:B------:R-:W-:Y:S02]  /*0f20*/  ULDC.64 UR8, c[0x0][0xa20] ;  /* 0x0002880000087ab9 */ /* 0x000fe40000000a00 */
[----:B------:R-:W3:Y:S01]  /*0f30*/  @P2 LDG.E R6, desc[UR48][R6.64] ;  /* 0x0000003006062981 */ /* 0x000ee2000c1e1900 */
[----:B------:R-:W-:Y:S01]  /*0f40*/  UISETP.NE.AND.EX UP0, UPT, UR7, URZ, UPT, UP0 ;  /* 0x0000003f0700728c */ /* 0x000fe2000bf05300 */
[----:B------:R-:W-:Y:S01]  /*0f50*/  ISETP.NE.U32.AND P1, PT, RZ, UR8, PT ;  /* 0x00000008ff007c0c */ /* 0x000fe2000bf25070 */
[----:B------:R-:W-:Y:S01]  /*0f60*/  ULDC UR6, c[0x0][0x2e0] ;  /* 0x0000b80000067ab9 */ /* 0x000fe20000000800 */
[----:B------:R-:W-:Y:S01]  /*0f70*/  UMOV UR47, URZ ;  /* 0x0000003f002f7c82 */ /* 0x000fe20008000000 */
[----:B------:R-:W-:Y:S01]  /*0f80*/  USEL UR4, UR4, 0x1, UP0 ;  /* 0x0000000104047887 */ /* 0x000fe20008000000 */
[----:B------:R-:W-:Y:S01]  /*0f90*/  ISETP.NE.AND.EX P1, PT, RZ, UR9, PT, P1 ;  /* 0x00000009ff007c0c */ /* 0x000fe2000bf25310 */
[----:B------:R-:W-:Y:S01]  /*0fa0*/  ULDC UR51, c[0x0][0x288] ;  /* 0x0000a20000337ab9 */ /* 0x000fe20000000800 */
[----:B------:R-:W-:Y:S01]  /*0fb0*/  UMOV UR39, UR5 ;  /* 0x0000000500277c82 */ /* 0x000fe20008000000 */
[----:B------:R-:W-:Y:S01]  /*0fc0*/  UIMAD UR6, UR4, UR6, URZ ;  /* 0x00000006040672a4 */ /* 0x000fe2000f8e023f */
[----:B--2---:R-:W-:-:S02]  /*0fd0*/  @P0 R2UR UR47, R4 ;  /* 0x00000000042f02ca */ /* 0x004fc400000e0000 */
[----:B---3--:R-:W-:Y:S01]  /*0fe0*/  @P2 R2UR UR51, R6 ;  /* 0x00000000063322ca */ /* 0x008fe200000e0000 */
[----:B-1--4-:R-:W-:-:S14]  /*0ff0*/  @P2 BRA `(.L_x_7554) ;  /* 0x0000000000342947 */ /* 0x012fdc0003800000 */
        /* <DEDUP_REMOVED lines=13> */
.L_x_7554:
[----:B------:R-:W-:Y:S01]  /*10d0*/  UMOV UR40, UR52 ;  /* 0x0000003400287c82 */ /* 0x000fe20008000000 */
[----:B------:R-:W-:Y:S05]  /*10e0*/  @!P1 BRA `(.L_x_7555) ;  /* 0x00000000001c9947 */ /* 0x000fea0003800000 */
[----:B------:R-:W-:-:S04]  /*10f0*/  ULEA UR4, UP0, UR37, UR8, 0x2 ;  /* 0x0000000825047291 */ /* 0x000fc8000f80103f */
[----:B------:R-:W-:Y:S02]  /*1100*/  ULEA.HI.X UR5, UR37, UR9, UR38, 0x2, UP0 ;  /* 0x0000000925057291 */ /* 0x000fe400080f1426 */
[----:B------:R-:W-:-:S04]  /*1110*/  IMAD.U32 R4, RZ, RZ, UR4 ;  /* 0x00000004ff047e24 */ /* 0x000fc8000f8e00ff */
[----:B------:R-:W-:-:S05]  /*1120*/  IMAD.U32 R5, RZ, RZ, UR5 ;  /* 0x00000005ff057e24 */ /* 0x000fca000f8e00ff */
[----:B------:R-:W2:Y:S02]  /*1130*/  LDG.E R4, desc[UR48][R4.64] ;  /* 0x0000003004047981 */ /* 0x000ea4000c1e1900 */
[----:B--2---:R-:W-:Y:S01]  /*1140*/  R2UR UR6, R4 ;  /* 0x00000000040672ca */ /* 0x004fe200000e0000 */
[----:B------:R-:W-:-:S14]  /*1150*/  BRA `(.L_x_7556) ;  /* 0x0000000000347947 */ /* 0x000fdc0003800000 */
.L_x_7555:
        /* <DEDUP_REMOVED lines=13> */
.L_x_7556:
[----:B------:R-:W-:Y:S01]  /*1230*/  UIADD3 UR47, -UR47, UR6, URZ ;  /* 0x000000062f2f7290 */ /* 0x000fe2000fffe13f */
[----:B------:R-:W-:Y:S01]  /*1240*/  PLOP3.LUT P0, PT, PT, PT, PT, 0x80, 0x0 ;  /* 0x000000000000781c */ /* 0x000fe20003f0f070 */
[----:B------:R-:W-:Y:S01]  /*1250*/  ULEA UR5, UR52, 0xff, 0x7 ;  /* 0x000000ff34057891 */ /* 0x000fe2000f8e383f */
[----:B------:R-:W-:Y:S01]  /*1260*/  IMAD.MOV.U32 R3, RZ, RZ, RZ ;  /* 0x000000ffff037224 */ /* 0x000fe200078e00ff */
[----:B------:R-:W-:Y:S01]  /*1270*/  UIADD3 UR4, UR47, 0x7f, URZ ;  /* 0x0000007f2f047890 */ /* 0x000fe2000fffe03f */
[----:B------:R-:W-:Y:S01]  /*1280*/  CS2R R12, SRZ ;  /* 0x00000000000c7805 */ /* 0x000fe2000001ff00 */
[----:B------:R-:W-:Y:S01]  /*1290*/  UIADD3 UR6, UR47, UR5, -UR51 ;  /* 0x000000052f067290 */ /* 0x000fe2000fffe833 */
[----:B------:R-:W-:Y:S01]  /*12a0*/  IMAD.MOV.U32 R151, RZ, RZ, RZ ;  /* 0x000000ffff977224 */ /* 0x000fe200078e00ff */
        /* <DEDUP_REMOVED lines=39> */
[----:B------:R-:W-:-:S02]  /*1520*/  IMAD.MOV.U32 R8, RZ, RZ, RZ ;  /* 0x000000ffff087224 */ /* 0x000fc400078e00ff */
        /* <DEDUP_REMOVED lines=35> */
.L_x_7558:
        /* <DEDUP_REMOVED lines=9> */
.L_x_7694:
[----:B------:R-:W-:Y:S05]  /*17f0*/  @!P0 BRA `(.L_x_7560) ;  /* 0x0000000000048947 */ /* 0x000fea0003800000 */
[----:B------:R-:W-:Y:S01]  /*1800*/  BPT.TRAP 0x1 ;  /* 0x000000040000795c */ /* 0x000fe20000300000 */
.L_x_7560:
[----:B0-----:R-:W-:Y:S02]  /*1810*/  IMAD.U32 R3, RZ, RZ, UR43 ;  /* 0x0000002bff037e24 */ /* 0x001fe4000f8e00ff */
[----:B------:R-:W-:-:S03]  /*1820*/  IMAD.U32 R0, RZ, RZ, UR44 ;  /* 0x0000002cff007e24 */ /* 0x000fc6000f8e00ff */
[----:B------:R-:W-:Y:S02]  /*1830*/  LEA R3, R3, UR41, 0x3 ;  /* 0x0000002903037c11 */ /* 0x000fe4000f8e18ff */
[----:B------:R-:W-:-:S04]  /*1840*/  SHF.L.U32 R0, R0, 0x1f, RZ ;  /* 0x0000001f00007819 */ /* 0x000fc800000006ff */
[----:B------:R0:W1:Y:S01]  /*1850*/  SYNCS.PHASECHK.TRANS64.TRYWAIT P2, [R3+URZ+0x28830], R0 ;  /* 0x02883000030075a7 */ /* 0x000062000804017f */
[----:B------:R-:W-:Y:S05]  /*1860*/  @!P0 BRA `(.L_x_7561) ;  /* 0x0000000000048947 */ /* 0x000fea0003800000 */
[----:B------:R-:W-:Y:S01]  /*1870*/  BPT.TRAP 0x1 ;  /* 0x000000040000795c */ /* 0x000fe20000300000 */
.L_x_7561:
[----:B------:R-:W2:Y:S01]  /*1880*/  S2R R4, SR_TID.X ;  /* 0x0000000000047919 */ /* 0x000ea20000002100 */
[----:B------:R-:W-:Y:S01]  /*1890*/  IMAD.MOV.U32 R151, RZ, RZ, RZ ;  /* 0x000000ffff977224 */ /* 0x000fe200078e00ff */
[----:B--2---:R-:W-:Y:S01]  /*18a0*/  LOP3.LUT P1, RZ, R4, 0x7f, RZ, 0xc0, !PT ;  /* 0x0000007f04ff7812 */ /* 0x004fe2000782c0ff */
[----:B-1----:R-:W-:-:S12]  /*18b0*/  @P2 BRA `(.L_x_7562) ;  /* 0x0000000000082947 */ /* 0x002fd80003800000 */
[----:B------:R-:W1:Y:S02]  /*18c0*/  SYNCS.PHASECHK.TRANS64.TRYWAIT P2, [R3+URZ+0x28830], R0 ;  /* 0x02883000030075a7 */ /* 0x000e64000804017f */
[----:B-1----:R-:W-:Y:S05]  /*18d0*/  @!P2 BRA `(.L_x_7563) ;  /* 0x000000e400f0a947 */ /* 0x002fea0003800000 */
.L_x_7562:
[----:B------:R-:W-:Y:S05]  /*18e0*/  WARPSYNC.ALL ;  /* 0x0000000000007948 */ /* 0x000fea0003800000 */
[----:B------:R-:W-:Y:S01]  /*18f0*/  UIADD3 UR4, UR41, 0x18400, URZ ;  /* 0x0001840029047890 */ /* 0x000fe2000fffe03f */
[----:B------:R-:W-:Y:S01]  /*1900*/  WARPGROUP.ARRIVE ;  /* 0x00000000000079c5 */ /* 0x000fe20000000000 */
[----:B------:R-:W-:Y:S01]  /*1910*/  ULOP3.LUT UR32, UR53, 0x10000, URZ, 0xfc, !UPT ;  /* 0x0001000035207892 */ /* 0x000fe2000f8efc3f */
[----:B------:R-:W-:Y:S01]  /*1920*/  IMAD.U32 R6, RZ, RZ, UR52 ;  /* 0x00000034ff067e24 */ /* 0x000fe2000f8e00ff */
[----:B------:R-:W-:Y:S01]  /*1930*/  USHF.R.U32.HI UR4, URZ, 0x4, UR4 ;  /* 0x000000043f047899 */ /* 0x000fe20008011604 */
[----:B01----:R-:W-:Y:S01]  /*1940*/  @!P1 VIADD R3, R3, 0x28840 ;  /* 0x0002884003039836 */ /* 0x003fe20000000000 */
[----:B------:R-:W-:Y:S01]  /*1950*/  UMOV UR33, 0x40000040 ;  /* 0x4000004000217882 */ /* 0x000fe20000000000 */
[----:B------:R-:W-:Y:S01]  /*1960*/  UMOV UR35, 0x40000040 ;  /* 0x4000004000237882 */ /* 0x000fe20000000000 */
[----:B------:R-:W-:Y:S01]  /*1970*/  ULOP3.LUT UR4, UR4, 0x3fff, URZ, 0xc0, !UPT ;  /* 0x00003fff04047892 */ /* 0x000fe2000f8ec03f */
[----:B------:R-:W-:Y:S01]  /*1980*/  IMAD R6, R6, 0x80, R19 ;  /* 0x0000008006067824 */ /* 0x000fe200078e0213 */
[----:B------:R-:W-:Y:S01]  /*1990*/  UMOV UR5, 0x40000040 ;  /* 0x4000004000057882 */ /* 0x000fe20000000000 */
[----:B------:R-:W-:Y:S01]  /*19a0*/  UMOV UR7, 0x40000040 ;  /* 0x4000004000077882 */ /* 0x000fe20000000000 */
[----:B------:R-:W-:Y:S01]  /*19b0*/  ULOP3.LUT UR50, UR4, 0x10000, URZ, 0xfc, !UPT ;  /* 0x0001000004327892 */ /* 0x000fe2000f8efc3f */
[----:B------:R-:W-:Y:S01]  /*19c0*/  @!P1 PRMT R3, RZ, 0x654, R3 ;  /* 0x00000654ff039816 */ /* 0x000fe20000000003 */
[----:B------:R-:W-:Y:S01]  /*19d0*/  UIADD3 UR4, UR32, 0x2, URZ ;  /* 0x0000000220047890 */ /* 0x000fe2000fffe03f */
[--C-:B------:R-:W-:Y:S01]  /*19e0*/  IMAD.MOV.U32 R150, RZ, RZ, R151.reuse ;  /* 0x000000ffff967224 */ /* 0x100fe200078e0097 */
        /* <DEDUP_REMOVED lines=73> */
[----:B------:R-:W-:Y:S01]  /*1e80*/  HGMMA.64x128x16.F32 R24, gdesc[UR4], R24, gsb0 ;  /* 0x01e00000041879f0 */ /* 0x000fe20008000818 */
[----:B------:R-:W-:Y:S02]  /*1e90*/  UMOV UR6, 0xffffff80 ;  /* 0xffffff8000067882 */ /* 0x000fe40000000000 */
[----:B------:R-:W-:Y:S02]  /*1ea0*/  UIMAD UR6, UR55, UR6, 0x80 ;  /* 0x00000080370674a4 */ /* 0x000fe4000f8e0206 */
[----:B------:R-:W-:Y:S02]  /*1eb0*/  UIADD3 UR55, UR55, -0x2, URZ ;  /* 0xfffffffe37377890 */ /* 0x000fe4000fffe03f */
[----:B------:R-:W-:-:S04]  /*1ec0*/  UIADD3 UR6, UR47, UR6, URZ ;  /* 0x000000062f067290 */ /* 0x000fc8000fffe03f */
[----:B------:R-:W-:Y:S02]  /*1ed0*/  UIADD3 UR7, -UR51, 0x1, UR6 ;  /* 0x0000000133077890 */ /* 0x000fe4000fffe106 */
[----:B------:R-:W-:Y:S01]  /*1ee0*/  IMAD.U32 R7, RZ, RZ, UR6 ;  /* 0x00000006ff077e24 */ /* 0x000fe2000f8e00ff */
[----:B------:R-:W-:-:S03]  /*1ef0*/  ULDC UR6, c[0x0][0x988] ;  /* 0x0002620000067ab9 */ /* 0x000fc60000000800 */
[----:B------:R-:W-:Y:S02]  /*1f00*/  IMAD.U32 R5, RZ, RZ, UR7 ;  /* 0x00000007ff057e24 */ /* 0x000fe4000f8e00ff */
[C---:B------:R-:W-:Y:S02]  /*1f10*/  IMAD R4, R18.reuse, -0x2, R7 ;  /* 0xfffffffe12047824 */ /* 0x040fe400078e0207 */
        /* <DEDUP_REMOVED lines=122> */
[----:B------:R-:W1:Y:S01]  /*26c0*/  SHFL.BFLY PT, R0, R7, 0x2, 0x1f ;  /* 0x0c401f0007007f89 */ /* 0x000e6200000e0000 */
[----:B------:R-:W-:Y:S02]  /*26d0*/  ISETP.GT.AND P3, PT, R5, 0x10, PT ;  /* 0x000000100500780c */ /* 0x000fe40003f64270 */
[----:B-1----:R-:W-:Y:S01]  /*26e0*/  FMNMX.FTZ R8, R7, R0, !PT ;  /* 0x0000000007087209 */ /* 0x002fe20007810000 */
[----:B------:R-:W-:Y:S01]  /*26f0*/  IMAD.U32 R0, RZ, RZ, UR6 ;  /* 0x00000006ff007e24 */ /* 0x000fe2000f8e00ff */
[----:B------:R-:W-:-:S03]  /*2700*/  UIADD3 UR6, UR47, -UR51, URZ ;  /* 0x800000332f067290 */ /* 0x000fc6000fffe03f */
[----:B------:R-:W1:Y:S01]  /*2710*/  SHFL.BFLY PT, R9, R8, 0x1, 0x1f ;  /* 0x0c201f0008097f89 */ /* 0x000e6200000e0000 */
[----:B------:R-:W-:-:S04]  /*2720*/  ULEA UR6, UR52, UR6, 0x7 ;  /* 0x0000000634067291 */ /* 0x000fc8000f8e383f */
[----:B------:R-:W-:-:S04]  /*2730*/  USHF.R.S32.HI UR7, URZ, 0x1f, UR6 ;  /* 0x0000001f3f077899 */ /* 0x000fc80008011406 */
[----:B------:R-:W-:-:S04]  /*2740*/  ULEA.HI UR7, UR7, UR6, URZ, 0x7 ;  /* 0x0000000607077291 */ /* 0x000fc8000f8f383f */
[----:B------:R-:W-:-:S04]  /*2750*/  USHF.R.S32.HI UR7, URZ, 0x7, UR7 ;  /* 0x000000073f077899 */ /* 0x000fc80008011407 */
[----:B------:R-:W-:-:S04]  /*2760*/  UISETP.LT.AND UP0, UPT, URZ, UR7, UPT ;  /* 0x000000073f00728c */ /* 0x000fc8000bf01270 */
[----:B------:R-:W-:Y:S01]  /*2770*/  USEL UR53, URZ, UR7, !UP0 ;  /* 0x000000073f357287 */ /* 0x000fe2000c000000 */
[----:B-1----:R-:W-:-:S03]  /*2780*/  FMNMX.FTZ R9, R8, R9, !PT ;  /* 0x0000000908097209 */ /* 0x002fc60007810000 */
[----:B------:R-:W-:Y:S01]  /*2790*/  UISETP.GE.AND UP0, UPT, UR55, UR53, UPT ;  /* 0x000000353700728c */ /* 0x000fe2000bf06270 */
        /* <DEDUP_REMOVED lines=24> */
[----:B------:R-:W2:Y:S01]  /*2920*/  MUFU.EX2 R181, R181 ;  /* 0x000000b500b57308 */ /* 0x000ea20000000800 */
        /* <DEDUP_REMOVED lines=30> */
[----:B-1----:R-:W-:Y:S01]  /*2b10*/  FSEL R27, R44, -INF , P3 ;  /* 0xff8000002c1b7808 */ /* 0x002fe20001800000 */
[----:B------:R-:W-:Y:S01]  /*2b20*/  MUFU.EX2 R177, R177 ;  /* 0x000000b100b17308 */ /* 0x000fe20000000800 */
[----:B------:R-:W-:Y:S01]  /*2b30*/  FMNMX.FTZ R12, R41, R10, !PT ;  /* 0x0000000a290c7209 */ /* 0x000fe20007810000 */
[----:B--2---:R-:W-:Y:S01]  /*2b40*/  FADD.FTZ R44, R181, R4 ;  /* 0x00000004b52c7221 */ /* 0x004fe20000010000 */
        /* <DEDUP_REMOVED lines=20> */
[----:B---3--:R-:W-:Y:S01]  /*2c90*/  FSEL R35, R52, -INF , P3 ;  /* 0xff80000034237808 */ /* 0x008fe20001800000 */
        /* <DEDUP_REMOVED lines=11> */
[----:B-1----:R-:W-:Y:S01]  /*2d50*/  FSEL R39, R56, -INF , P3 ;  /* 0xff80000038277808 */ /* 0x002fe20001800000 */
        /* <DEDUP_REMOVED lines=11> */
[----:B--2---:R-:W-:Y:S01]  /*2e10*/  FSEL R43, R60, -INF , P3 ;  /* 0xff8000003c2b7808 */ /* 0x004fe20001800000 */
        /* <DEDUP_REMOVED lines=16> */
[----:B-1----:R-:W-:-:S02]  /*2f20*/  FMNMX.FTZ R24, R65, R20, !PT ;  /* 0x0000001441187209 */ /* 0x002fc40007810000 */
        /* <DEDUP_REMOVED lines=10> */
[--C-:B-1----:R-:W-:Y:S01]  /*2fd0*/  IMAD.MOV.U32 R97, RZ, RZ, R151.reuse ;  /* 0x000000ffff617224 */ /* 0x102fe200078e0097 */
[----:B------:R-:W-:Y:S02]  /*2fe0*/  FMNMX.FTZ R24, R55, R24, !PT ;  /* 0x0000001837187209 */ /* 0x000fe40007810000 */
[----:B------:R-:W-:Y:S02]  /*2ff0*/  ISETP.GT.AND P2, PT, R5, 0x69, PT ;  /* 0x000000690500780c */ /* 0x000fe40003f44270 */
[----:B------:R-:W-:Y:S01]  /*3000*/  FSEL R59, R76, -INF , P3 ;  /* 0xff8000004c3b7808 */ /* 0x000fe20001800000 */
[----:B------:R-:W-:Y:S01]  /*3010*/  MUFU.EX2 R107, R107 ;  /* 0x0000006b006b7308 */ /* 0x000fe20000000800 */
[----:B------:R-:W-:Y:S01]  /*3020*/  FMNMX.FTZ R26, R73, R24, !PT ;  /* 0x00000018491a7209 */ /* 0x000fe20007810000 */
[----:B--2---:R-:W-:Y:S01]  /*3030*/  IMAD.MOV.U32 R105, RZ, RZ, R151 ;  /* 0x000000ffff697224 */ /* 0x004fe200078e0097 */
        /* <DEDUP_REMOVED lines=8> */
[----:B------:R2:W3:Y:S01]  /*30c0*/  MUFU.EX2 R34, R109 ;  /* 0x0000006d00227308 */ /* 0x0004e20000000800 */
[----:B------:R-:W-:Y:S01]  /*30d0*/  FSEL R81, R81, -INF , P2 ;  /* 0xff80000051517808 */ /* 0x000fe20001000000 */
[----:B-1----:R-:W-:Y:S01]  /*30e0*/  IMAD.MOV.U32 R101, RZ, RZ, R151 ;  /* 0x000000ffff657224 */ /* 0x002fe200078e0097 */
[----:B------:R-:W-:-:S02]  /*30f0*/  FMNMX.FTZ R26, R63, R26, !PT ;  /* 0x0000001a3f1a7209 */ /* 0x000fc40007810000 */
[----:B------:R-:W-:Y:S02]  /*3100*/  ISETP.GT.AND P2, PT, R5, 0x79, PT ;  /* 0x000000790500780c */ /* 0x000fe40003f44270 */
[----:B------:R-:W-:Y:S01]  /*3110*/  FSEL R67, R84, -INF , P3 ;  /* 0xff80000054437808 */ /* 0x000fe20001800000 */
[----:B------:R-:W-:Y:S01]  /*3120*/  MUFU.EX2 R111, R111 ;  /* 0x0000006f006f7308 */ /* 0x000fe20000000800 */
[----:B------:R-:W-:Y:S01]  /*3130*/  FMNMX.FTZ R26, R81, R26, !PT ;  /* 0x0000001a511a7209 */ /* 0x000fe20007810000 */
[----:B--2---:R-:W-:Y:S01]  /*3140*/  IMAD.MOV.U32 R109, RZ, RZ, R151 ;  /* 0x000000ffff6d7224 */ /* 0x004fe200078e0097 */
[----:B------:R-:W-:Y:S02]  /*3150*/  FSEL R85, R85, -INF , P2 ;  /* 0xff80000055557808 */ /* 0x000fe40001000000 */
[----:B------:R-:W-:Y:S02]  /*3160*/  FMNMX.FTZ R26, R67, R26, !PT ;  /* 0x0000001a431a7209 */ /* 0x000fe40007810000 */
[----:B------:R-:W-:Y:S01]  /*3170*/  F2FP.F16.F32.PACK_AB R181, R4, R181 ;  /* 0x000000b504b5723e */ /* 0x000fe200000000ff */
[----:B------:R1:W2:Y:S01]  /*3180*/  MUFU.EX2 R36, R113 ;  /* 0x0000007100247308 */ /* 0x0002a20000000800 */
[----:B------:R-:W-:-:S02]  /*3190*/  FMNMX.FTZ R26, R85, R26, !PT ;  /* 0x0000001a551a7209 */ /* 0x000fc40007810000 */
[----:B---3--:R-:W-:-:S03]  /*31a0*/  F2FP.F16.F32.PACK_AB R155, R34, R107 ;  /* 0x0000006b229b723e */ /* 0x008fc600000000ff */
[----:B------:R-:W3:Y:S02]  /*31b0*/  SHFL.BFLY PT, R5, R26, 0x2, 0x1f ;  /* 0x0c401f001a057f89 */ /* 0x000ee400000e0000 */
[----:B------:R-:W-:Y:S01]  /*31c0*/  MUFU.EX2 R115, R115 ;  /* 0x0000007300737308 */ /* 0x000fe20000000800 */
[----:B-1----:R-:W-:-:S07]  /*31d0*/  IMAD.MOV.U32 R113, RZ, RZ, R151 ;  /* 0x000000ffff717224 */ /* 0x002fce00078e0097 */
[----:B------:R-:W1:Y:S01]  /*31e0*/  MUFU.EX2 R38, R71 ;  /* 0x0000004700267308 */ /* 0x000e620000000800 */
[----:B--2---:R-:W-:-:S07]  /*31f0*/  F2FP.F16.F32.PACK_AB R157, R36, R111 ;  /* 0x0000006f249d723e */ /* 0x004fce00000000ff */
[----:B------:R-:W-:Y:S01]  /*3200*/  MUFU.EX2 R117, R117 ;  /* 0x0000007500757308 */ /* 0x000fe20000000800 */
[----:B---3--:R-:W-:-:S07]  /*3210*/  FMNMX.FTZ R28, R26, R5, !PT ;  /* 0x000000051a1c7209 */ /* 0x008fce0007810000 */
[----:B------:R-:W2:Y:S01]  /*3220*/  MUFU.EX2 R40, R75 ;  /* 0x0000004b00287308 */ /* 0x000ea20000000800 */
[----:B-1----:R-:W-:Y:S01]  /*3230*/  F2FP.F16.F32.PACK_AB R159, R38, R115 ;  /* 0x00000073269f723e */ /* 0x002fe200000000ff */
[----:B------:R-:W1:Y:S06]  /*3240*/  SHFL.BFLY PT, R5, R28, 0x1, 0x1f ;  /* 0x0c201f001c057f89 */ /* 0x000e6c00000e0000 */
[----:B------:R-:W-:Y:S08]  /*3250*/  MUFU.EX2 R119, R119 ;  /* 0x0000007700777308 */ /* 0x000ff00000000800 */
[----:B------:R-:W3:Y:S01]  /*3260*/  MUFU.EX2 R42, R79 ;  /* 0x0000004f002a7308 */ /* 0x000ee20000000800 */
[----:B--2---:R-:W-:-:S07]  /*3270*/  F2FP.F16.F32.PACK_AB R161, R40, R117 ;  /* 0x0000007528a1723e */ /* 0x004fce00000000ff */
[----:B------:R-:W-:Y:S01]  /*3280*/  MUFU.EX2 R121, R121 ;  /* 0x0000007900797308 */ /* 0x000fe20000000800 */
[----:B-1----:R-:W-:-:S04]  /*3290*/  FMNMX.FTZ R5, R28, R5, !PT ;  /* 0x000000051c057209 */ /* 0x002fc80007810000 */
[C---:B------:R-:W-:Y:S01]  /*32a0*/  FSETP.NEU.FTZ.AND P2, PT, R5.reuse, -INF , PT ;  /* 0xff8000000500780b */ /* 0x040fe20003f5d000 */
[----:B------:R-:W-:Y:S02]  /*32b0*/  FMUL.FTZ R26, R5, R0 ;  /* 0x00000000051a7220 */ /* 0x000fe40000410000 */
[----:B------:R-:W-:Y:S01]  /*32c0*/  MUFU.EX2 R28, R83 ;  /* 0x00000053001c7308 */ /* 0x000fe20000000800 */
[----:B---3--:R-:W-:Y:S02]  /*32d0*/  F2FP.F16.F32.PACK_AB R163, R42, R119 ;  /* 0x000000772aa3723e */ /* 0x008fe400000000ff */
        /* <DEDUP_REMOVED lines=34> */
[----:B------:R3:W4:Y:S01]  /*3500*/  MUFU.EX2 R182, R29 ;  /* 0x0000001d00b67308 */ /* 0x0007220000000800 */
[----:B------:R-:W-:Y:S01]  /*3510*/  FADD.FTZ R25, R179, R44 ;  /* 0x0000002cb3197221 */ /* 0x000fe20000010000 */
[----:B--2---:R-:W-:Y:S01]  /*3520*/  FADD.FTZ R44, R7, R180 ;  /* 0x000000b4072c7221 */ /* 0x004fe20000010000 */
[-CC-:B------:R-:W-:Y:S01]  /*3530*/  FFMA.FTZ R55, R55, R0.reuse, -R26.reuse ;  /* 0x0000000037377223 */ /* 0x180fe2000001081a */
[-CC-:B------:R-:W-:Y:S01]  /*3540*/  FFMA.FTZ R73, R73, R0.reuse, -R26.reuse ;  /* 0x0000000049497223 */ /* 0x180fe2000001081a */
[----:B------:R-:W-:Y:S01]  /*3550*/  FADD.FTZ R46, R10, R25 ;  /* 0x000000190a2e7221 */ /* 0x000fe20000010000 */
[-CC-:B------:R-:W-:Y:S01]  /*3560*/  FFMA.FTZ R59, R59, R0.reuse, -R26.reuse ;  /* 0x000000003b3b7223 */ /* 0x180fe2000001081a */
[-C--:B------:R-:W-:Y:S01]  /*3570*/  FFMA.FTZ R77, R77, R0.reuse, -R26 ;  /* 0x000000004d4d7223 */ /* 0x080fe2000001081a */
[----:B------:R-:W2:Y:S01]  /*3580*/  MUFU.EX2 R13, R13 ;  /* 0x0000000d000d7308 */ /* 0x000ea20000000800 */
[----:B-1----:R-:W-:Y:S01]  /*3590*/  FADD.FTZ R25, R11, R44 ;  /* 0x0000002c0b197221 */ /* 0x002fe20000010000 */
[----:B---3--:R-:W-:Y:S01]  /*35a0*/  FADD.FTZ R29, R173, R46 ;  /* 0x0000002ead1d7221 */ /* 0x008fe20000010000 */
[-CC-:B------:R-:W-:Y:S01]  /*35b0*/  FFMA.FTZ R63, R63, R0.reuse, -R26.reuse ;  /* 0x000000003f3f7223 */ /* 0x180fe2000001081a */
[----:B------:R-:W-:Y:S01]  /*35c0*/  F2FP.F16.F32.PACK_AB R183, R6, R183 ;  /* 0x000000b706b7723e */ /* 0x000fe200000000ff */
[-CC-:B------:R-:W-:Y:S01]  /*35d0*/  FFMA.FTZ R81, R81, R0.reuse, -R26.reuse ;  /* 0x0000000051517223 */ /* 0x180fe2000001081a */
[----:B------:R-:W-:Y:S01]  /*35e0*/  FADD.FTZ R46, R12, R29 ;  /* 0x0000001d0c2e7221 */ /* 0x000fe20000010000 */
[-C--:B------:R-:W-:Y:S01]  /*35f0*/  FFMA.FTZ R67, R67, R0.reuse, -R26 ;  /* 0x0000000043437223 */ /* 0x080fe2000001081a */
[----:B------:R-:W1:Y:S01]  /*3600*/  MUFU.EX2 R176, R33 ;  /* 0x0000002100b07308 */ /* 0x000e620000000800 */
[----:B----4-:R-:W-:Y:S01]  /*3610*/  FADD.FTZ R44, R182, R25 ;  /* 0x00000019b62c7221 */ /* 0x010fe20000010000 */
[----:B------:R-:W-:Y:S01]  /*3620*/  FADD.FTZ R29, R175, R46 ;  /* 0x0000002eaf1d7221 */ /* 0x000fe20000010000 */
[----:B------:R-:W-:Y:S01]  /*3630*/  FFMA.FTZ R26, R85, R0, -R26 ;  /* 0x00000000551a7223 */ /* 0x000fe2000001081a */
[----:B------:R-:W-:-:S02]  /*3640*/  F2FP.F16.F32.PACK_AB R180, R180, R7 ;  /* 0x00000007b4b4723e */ /* 0x000fc400000000ff */
[----:B------:R-:W-:Y:S01]  /*3650*/  FADD.FTZ R46, R14, R29 ;  /* 0x0000001d0e2e7221 */ /* 0x000fe20000010000 */
[----:B------:R-:W-:Y:S01]  /*3660*/  F2FP.F16.F32.PACK_AB R165, R28, R121 ;  /* 0x000000791ca5723e */ /* 0x000fe200000000ff */
[----:B------:R-:W3:Y:S01]  /*3670*/  MUFU.EX2 R15, R15 ;  /* 0x0000000f000f7308 */ /* 0x000ee20000000800 */
[----:B--2---:R-:W-:Y:S01]  /*3680*/  FADD.FTZ R25, R13, R44 ;  /* 0x0000002c0d197221 */ /* 0x004fe20000010000 */
[----:B------:R-:W-:Y:S01]  /*3690*/  FADD.FTZ R29, R169, R46 ;  /* 0x0000002ea91d7221 */ /* 0x000fe20000010000 */
[----:B------:R-:W-:Y:S02]  /*36a0*/  F2FP.F16.F32.PACK_AB R177, R8, R177 ;  /* 0x000000b108b1723e */ /* 0x000fe400000000ff */
[----:B------:R-:W-:Y:S01]  /*36b0*/  F2FP.F16.F32.PACK_AB R179, R10, R179 ;  /* 0x000000b30ab3723e */ /* 0x000fe200000000ff */
[----:B------:R-:W-:Y:S01]  /*36c0*/  FADD.FTZ R46, R20, R29 ;  /* 0x0000001d142e7221 */ /* 0x000fe20000010000 */
[----:B------:R-:W-:Y:S01]  /*36d0*/  F2FP.F16.F32.PACK_AB R173, R12, R173 ;  /* 0x000000ad0cad723e */ /* 0x000fe200000000ff */
[----:B------:R-:W2:Y:S01]  /*36e0*/  MUFU.EX2 R178, R37 ;  /* 0x0000002500b27308 */ /* 0x000ea20000000800 */
[----:B-1----:R-:W-:Y:S01]  /*36f0*/  FADD.FTZ R44, R176, R25 ;  /* 0x00000019b02c7221 */ /* 0x002fe20000010000 */
[----:B------:R-:W-:Y:S01]  /*3700*/  FADD.FTZ R29, R171, R46 ;  /* 0x0000002eab1d7221 */ /* 0x000fe20000010000 */
[----:B------:R-:W-:-:S02]  /*3710*/  F2FP.F16.F32.PACK_AB R175, R14, R175 ;  /* 0x000000af0eaf723e */ /* 0x000fc400000000ff */
[----:B------:R-:W-:Y:S01]  /*3720*/  F2FP.F16.F32.PACK_AB R169, R20, R169 ;  /* 0x000000a914a9723e */ /* 0x000fe200000000ff */
[C---:B------:R-:W-:Y:S01]  /*3730*/  FADD.FTZ R46, R24.reuse, R29 ;  /* 0x0000001d182e7221 */ /* 0x040fe20000010000 */
[----:B------:R-:W-:Y:S01]  /*3740*/  F2FP.F16.F32.PACK_AB R171, R24, R171 ;  /* 0x000000ab18ab723e */ /* 0x000fe200000000ff */
[----:B------:R-:W1:Y:S01]  /*3750*/  MUFU.EX2 R21, R21 ;  /* 0x0000001500157308 */ /* 0x000e620000000800 */
[----:B---3--:R-:W-:Y:S01]  /*3760*/  FADD.FTZ R25, R15, R44 ;  /* 0x0000002c0f197221 */ /* 0x008fe20000010000 */
[----:B------:R-:W-:Y:S02]  /*3770*/  F2FP.F16.F32.PACK_AB R182, R182, R11 ;  /* 0x0000000bb6b6723e */ /* 0x000fe400000000ff */
[----:B------:R-:W-:-:S04]  /*3780*/  F2FP.F16.F32.PACK_AB R176, R176, R13 ;  /* 0x0000000db0b0723e */ /* 0x000fc800000000ff */
[----:B------:R-:W3:Y:S01]  /*3790*/  MUFU.EX2 R172, R41 ;  /* 0x0000002900ac7308 */ /* 0x000ee20000000800 */
[C---:B--2---:R-:W-:Y:S01]  /*37a0*/  FADD.FTZ R44, R178.reuse, R25 ;  /* 0x00000019b22c7221 */ /* 0x044fe20000010000 */
[----:B------:R-:W-:-:S06]  /*37b0*/  F2FP.F16.F32.PACK_AB R178, R178, R15 ;  /* 0x0000000fb2b2723e */ /* 0x000fcc00000000ff */
[----:B------:R-:W0:Y:S01]  /*37c0*/  MUFU.EX2 R27, R27 ;  /* 0x0000001b001b7308 */ /* 0x000e220000000800 */
[----:B-1----:R-:W-:-:S07]  /*37d0*/  FADD.FTZ R25, R21, R44 ;  /* 0x0000002c15197221 */ /* 0x002fce0000010000 */
[----:B------:R-:W1:Y:S01]  /*37e0*/  MUFU.EX2 R174, R45 ;  /* 0x0000002d00ae7308 */ /* 0x000e620000000800 */
[----:B---3--:R-:W-:Y:S01]  /*37f0*/  FADD.FTZ R44, R172, R25 ;  /* 0x00000019ac2c7221 */ /* 0x008fe20000010000 */
[----:B------:R-:W-:Y:S01]  /*3800*/  FADD.FTZ R25, R153, R46 ;  /* 0x0000002e99197221 */ /* 0x000fe20000010000 */
[----:B------:R-:W-:Y:S02]  /*3810*/  F2FP.F16.F32.PACK_AB R153, R32, R153 ;  /* 0x000000992099723e */ /* 0x000fe400000000ff */
[----:B------:R-:W-:Y:S01]  /*3820*/  F2FP.F16.F32.PACK_AB R172, R172, R21 ;  /* 0x00000015acac723e */ /* 0x000fe200000000ff */
[----:B------:R-:W-:Y:S02]  /*3830*/  FADD.FTZ R46, R32, R25 ;  /* 0x00000019202e7221 */ /* 0x000fe40000010000 */
[----:B------:R-:W2:Y:S01]  /*3840*/  MUFU.EX2 R31, R31 ;  /* 0x0000001f001f7308 */ /* 0x000ea20000000800 */
[----:B0-----:R-:W-:Y:S01]  /*3850*/  FADD.FTZ R3, R27, R44 ;  /* 0x0000002c1b037221 */ /* 0x001fe20000010000 */
[----:B------:R-:W-:Y:S01]  /*3860*/  FADD.FTZ R25, R107, R46 ;  /* 0x0000002e6b197221 */ /* 0x000fe20000010000 */
[----:B------:R-:W-:-:S03]  /*3870*/  IMAD.MOV.U32 R107, RZ, RZ, R151 ;  /* 0x000000ffff6b7224 */ /* 0x000fc600078e0097 */
[----:B------:R-:W-:Y:S02]  /*3880*/  FADD.FTZ R46, R34, R25 ;  /* 0x00000019222e7221 */ /* 0x000fe40000010000 */
[----:B------:R-:W0:Y:S01]  /*3890*/  MUFU.EX2 R168, R49 ;  /* 0x0000003100a87308 */ /* 0x000e220000000800 */
        /* <DEDUP_REMOVED lines=11> */
[C---:B0-----:R-:W-:Y:S01]  /*3950*/  FADD.FTZ R44, R168.reuse, R3 ;  /* 0x00000003a82c7221 */ /* 0x041fe20000010000 */
[----:B------:R-:W-:Y:S01]  /*3960*/  FADD.FTZ R25, R117, R6 ;  /* 0x0000000675197221 */ /* 0x000fe20000010000 */
[----:B------:R-:W-:Y:S01]  /*3970*/  F2FP.F16.F32.PACK_AB R168, R168, R31 ;  /* 0x0000001fa8a8723e */ /* 0x000fe200000000ff */
[----:B------:R-:W-:Y:S02]  /*3980*/  IMAD.MOV.U32 R117, RZ, RZ, R151 ;  /* 0x000000ffff757224 */ /* 0x000fe400078e0097 */
[----:B------:R-:W-:Y:S02]  /*3990*/  FADD.FTZ R6, R40, R25 ;  /* 0x0000001928067221 */ /* 0x000fe40000010000 */
[----:B------:R-:W0:Y:S01]  /*39a0*/  MUFU.EX2 R39, R39 ;  /* 0x0000002700277308 */ /* 0x000e220000000800 */
        /* <DEDUP_REMOVED lines=47> */
[----:B--2---:R-:W-:Y:S01]  /*3ca0*/  FADD.FTZ R7, R67, R4 ;  /* 0x0000000443077221 */ /* 0x004fe20000010000 */
[C---:B0-----:R-:W-:Y:S01]  /*3cb0*/  F2FP.F16.F32.PACK_AB R167, R30.reuse, R123 ;  /* 0x0000007b1ea7723e */ /* 0x041fe200000000ff */
[----:B------:R-:W-:Y:S01]  /*3cc0*/  FADD.FTZ R3, R30, R25 ;  /* 0x000000191e037221 */ /* 0x000fe20000010000 */
[----:B------:R-:W-:Y:S02]  /*3cd0*/  IMAD.MOV.U32 R123, RZ, RZ, R151 ;  /* 0x000000ffff7b7224 */ /* 0x000fe400078e0097 */
[C---:B-1----:R-:W-:Y:S01]  /*3ce0*/  FADD.FTZ R4, R26.reuse, R7 ;  /* 0x000000071a047221 */ /* 0x042fe20000010000 */
        /* <DEDUP_REMOVED lines=37> */
[----:B------:R-:W-:-:S05]  /*3f40*/  UMOV UR54, UR43 ;  /* 0x0000002b00367c82 */ /* 0x000fca0008000000 */
.L_x_7573:
        /* <DEDUP_REMOVED lines=9> */
.L_x_7566:
[----:B------:R-:W-:Y:S01]  /*3fe0*/  ULEA UR6, UR43, UR41, 0x3 ;  /* 0x000000292b067291 */ /* 0x000fe2000f8e183f */
[----:B------:R-:W-:-:S05]  /*3ff0*/  IMAD.U32 R0, RZ, RZ, UR44 ;  /* 0x0000002cff007e24 */ /* 0x000fca000f8e00ff */
[----:B------:R-:W-:-:S04]  /*4000*/  SHF.L.U32 R0, R0, 0x1f, RZ ;  /* 0x0000001f00007819 */ /* 0x000fc800000006ff */
[----:B------:R0:W1:Y:S01]  /*4010*/  SYNCS.PHASECHK.TRANS64.TRYWAIT P2, [UR6+0x28830], R0 ;  /* 0x02883000ff0075a7 */ /* 0x0000620008040146 */
[----:B------:R-:W-:Y:S05]  /*4020*/  @!P0 BRA `(.L_x_7567) ;  /* 0x0000000000048947 */ /* 0x000fea0003800000 */
[----:B------:R-:W-:Y:S01]  /*4030*/  BPT.TRAP 0x1 ;  /* 0x000000040000795c */ /* 0x000fe20000300000 */
.L_x_7567:
[----:B-1----:R-:W-:Y:S05]  /*4040*/  @P2 BRA `(.L_x_7565) ;  /* 0x0000000000082947 */ /* 0x002fea0003800000 */
[----:B------:R-:W1:Y:S02]  /*4050*/  SYNCS.PHASECHK.TRANS64.TRYWAIT P2, [UR6+0x28830], R0 ;  /* 0x02883000ff0075a7 */ /* 0x000e640008040146 */
[----:B-1----:R-:W-:Y:S05]  /*4060*/  @!P2 BRA `(.L_x_7568) ;  /* 0x000000c00020a947 */ /* 0x002fea0003800000 */
.L_x_7565:
[----:B01----:R-:W-:Y:S01]  /*4070*/  VIADD R0, R22, 0x8 ;  /* 0x0000000816007836 */ /* 0x003fe20000000000 */
        /* <DEDUP_REMOVED lines=44> */
.L_x_7570:
[----:B------:R-:W-:Y:S01]  /*4340*/  ULEA UR6, UR54, UR41, 0x3 ;  /* 0x0000002936067291 */ /* 0x000fe2000f8e183f */
[----:B------:R-:W-:-:S05]  /*4350*/  IMAD.U32 R0, RZ, RZ, UR56 ;  /* 0x00000038ff007e24 */ /* 0x000fca000f8e00ff */
[----:B------:R-:W-:-:S04]  /*4360*/  SHF.L.U32 R0, R0, 0x1f, RZ ;  /* 0x0000001f00007819 */ /* 0x000fc800000006ff */
[----:B------:R0:W1:Y:S01]  /*4370*/  SYNCS.PHASECHK.TRANS64.TRYWAIT P2, [UR6+0x28850], R0 ;  /* 0x02885000ff0075a7 */ /* 0x0000620008040146 */
[----:B------:R-:W-:Y:S05]  /*4380*/  @!P0 BRA `(.L_x_7571) ;  /* 0x0000000000048947 */ /* 0x000fea0003800000 */
[----:B------:R-:W-:Y:S01]  /*4390*/  BPT.TRAP 0x1 ;  /* 0x000000040000795c */ /* 0x000fe20000300000 */
.L_x_7571:
[----:B-1----:R-:W-:Y:S05]  /*43a0*/  @P2 BRA `(.L_x_7569) ;  /* 0x0000000000082947 */ /* 0x002fea0003800000 */
[----:B------:R-:W1:Y:S02]  /*43b0*/  SYNCS.PHASECHK.TRANS64.TRYWAIT P2, [UR6+0x28850], R0 ;  /* 0x02885000ff0075a7 */ /* 0x000e640008040146 */
[----:B-1----:R-:W-:Y:S05]  /*43c0*/  @!P2 BRA `(.L_x_7572) ;  /* 0x000000bc0060a947 */ /* 0x002fea0003800000 */
.L_x_7569:
[----:B------:R-:W-:Y:S01]  /*43d0*/  UIADD3 UR6, UR41, 0x400, URZ ;  /* 0x0000040029067890 */ /* 0x000fe2000fffe03f */
[----:B------:R-:W-:Y:S01]  /*43e0*/  WARPGROUP.ARRIVE ;  /* 0x00000000000079c5 */ /* 0x000fe20000000000 */
[----:B------:R-:W-:Y:S01]  /*43f0*/  UMOV UR7, 0x40000040 ;  /* 0x4000004000077882 */ /* 0x000fe20000000000 */
[----:B------:R-:W-:Y:S02]  /*4400*/  UISETP.GT.AND UP0, UPT, UR55, UR53, UPT ;  /* 0x000000353700728c */ /* 0x000fe4000bf04270 */
[----:B------:R-:W-:Y:S01]  /*4410*/  USHF.R.U32.HI UR6, URZ, 0x4, UR6 ;  /* 0x000000043f067899 */ /* 0x000fe20008011606 */
[----:B------:R-:W-:-:S03]  /*4420*/  UMOV UR56, UR44 ;  /* 0x0000002c00387c82 */ /* 0x000fc60008000000 */
        /* <DEDUP_REMOVED lines=11> */
[----:B------:R-:W-:Y:S01]  /*44e0*/  UMOV UR7, 0x40000040 ;  /* 0x4000004000077882 */ /* 0x000fe20000000000 */
[----:B------:R-:W-:Y:S02]  /*44f0*/  UIMAD UR6, UR55, UR6, 0x1 ;  /* 0x00000001370674a4 */ /* 0x000fe4000f8e0206 */
[----:B------:R-:W-:Y:S02]  /*4500*/  UIADD3 UR55, UR55, -0x1, URZ ;  /* 0xffffffff37377890 */ /* 0x000fe4000fffe03f */
[----:B------:R-:W-:-:S04]  /*4510*/  ULEA UR6, UR52, UR6, 0x7 ;  /* 0x0000000634067291 */ /* 0x000fc8000f8e383f */
[----:B------:R-:W-:-:S06]  /*4520*/  UIADD3 UR6, -UR51, UR6, UR47 ;  /* 0x0000000633067290 */ /* 0x000fcc000fffe12f */
[----:B-1----:R-:W-:Y:S01]  /*4530*/  IMAD.U32 R5, RZ, RZ, UR6 ;  /* 0x00000006ff057e24 */ /* 0x002fe2000f8e00ff */
        /* <DEDUP_REMOVED lines=8> */
[----:B0-----:R-:W-:-:S02]  /*45c0*/  FMNMX.FTZ R0, R11, R6, !PT ;  /* 0x000000060b007209 */ /* 0x001fc40007810000 */
        /* <DEDUP_REMOVED lines=102> */
[----:B------:R-:W0:Y:S01]  /*4c30*/  LDC R0, c[0x0][0x988] ;  /* 0x00026200ff007b82 */ /* 0x000e220000000800 */
[----:B------:R-:W-:Y:S02]  /*4c40*/  ISETP.GT.AND P5, PT, R10, 0x1, PT ;  /* 0x000000010a00780c */ /* 0x000fe40003fa4270 */
[----:B------:R-:W1:Y:S01]  /*4c50*/  SHFL.BFLY PT, R5, R12, 0x2, 0x1f ;  /* 0x0c401f000c057f89 */ /* 0x000e6200000e0000 */
[----:B------:R-:W-:-:S02]  /*4c60*/  FSEL R26, R26, -INF , P4 ;  /* 0xff8000001a1a7808 */ /* 0x000fc40002000000 */
[C---:B------:R-:W-:Y:S02]  /*4c70*/  ISETP.GT.AND P3, PT, R10.reuse, 0x8, PT ;  /* 0x000000080a00780c */ /* 0x040fe40003f64270 */
[C---:B------:R-:W-:Y:S02]  /*4c80*/  ISETP.GT.AND P6, PT, R10.reuse, 0x9, PT ;  /* 0x000000090a00780c */ /* 0x040fe40003fc4270 */
[C---:B------:R-:W-:Y:S02]  /*4c90*/  ISETP.GT.AND P4, PT, R10.reuse, 0x10, PT ;  /* 0x000000100a00780c */ /* 0x040fe40003f84270 */
[----:B------:R-:W-:Y:S02]  /*4ca0*/  FSEL R31, R31, -INF , P6 ;  /* 0xff8000001f1f7808 */ /* 0x000fe40003000000 */
[----:B------:R-:W-:Y:S02]  /*4cb0*/  ISETP.GT.AND P6, PT, R10, 0x19, PT ;  /* 0x000000190a00780c */ /* 0x000fe40003fc4270 */
[----:B-1----:R-:W-:-:S02]  /*4cc0*/  FMNMX.FTZ R14, R12, R5, !PT ;  /* 0x000000050c0e7209 */ /* 0x002fc40007810000 */
[----:B------:R-:W-:-:S03]  /*4cd0*/  FMNMX.FTZ R12, R26, R7, !PT ;  /* 0x000000071a0c7209 */ /* 0x000fc60007810000 */
[----:B------:R-:W1:Y:S01]  /*4ce0*/  SHFL.BFLY PT, R5, R14, 0x1, 0x1f ;  /* 0x0c201f000e057f89 */ /* 0x000e6200000e0000 */
[----:B------:R-:W-:Y:S02]  /*4cf0*/  WARPGROUP.DEPBAR.LE gsb0, 0x0 ;  /* 0x00008000000079c5 */ /* 0x000fe40000010000 */
[----:B------:R-:W-:Y:S01]  /*4d00*/  WARPGROUP.ARRIVE ;  /* 0x00000000000079c5 */ /* 0x000fe20000000000 */
[----:B------:R-:W-:Y:S02]  /*4d10*/  FSEL R169, R34, -INF , P4 ;  /* 0xff80000022a97808 */ /* 0x000fe40002000000 */
[----:B------:R-:W-:-:S03]  /*4d20*/  ISETP.GT.AND P4, PT, R10, 0x20, PT ;  /* 0x000000200a00780c */ /* 0x000fc60003f84270 */
[----:B------:R-:W-:Y:S01]  /*4d30*/  HGMMA.64x128x16.F32 R88, R152, gdesc[UR4].tnspB, R88, gsb0 ;  /* 0x41e0000498587df0 */ /* 0x000fe20008000858 */
[----:B------:R-:W-:Y:S01]  /*4d40*/  UIADD3 UR6, UR10, 0x280, URZ ;  /* 0x000002800a067890 */ /* 0x000fe2000fffe03f */
[----:B------:R-:W-:Y:S01]  /*4d50*/  UMOV UR7, 0x40000040 ;  /* 0x4000004000077882 */ /* 0x000fe20000000000 */
[----:B-1----:R-:W-:-:S04]  /*4d60*/  FMNMX.FTZ R5, R14, R5, !PT ;  /* 0x000000050e057209 */ /* 0x002fc80007810000 */
[C---:B------:R-:W-:Y:S01]  /*4d70*/  FSETP.NEU.FTZ.AND P2, PT, R5.reuse, -INF , PT ;  /* 0xff8000000500780b */ /* 0x040fe20003f5d000 */
[----:B0-----:R-:W-:-:S05]  /*4d80*/  FMUL.FTZ R8, R5, R0 ;  /* 0x0000000005087220 */ /* 0x001fca0000410000 */
        /* <DEDUP_REMOVED lines=146> */
[----:B------:R-:W0:Y:S03]  /*56b0*/  SHFL.BFLY PT, R61, R12, 0x2, 0x1f ;  /* 0x0c401f000c3d7f89 */ /* 0x000e2600000e0000 */
        /* <DEDUP_REMOVED lines=11> */
[----:B0-----:R-:W-:Y:S01]  /*5770*/  FMNMX.FTZ R20, R12, R61, !PT ;  /* 0x0000003d0c147209 */ /* 0x001fe20007810000 */
[-CC-:B------:R-:W-:Y:S01]  /*5780*/  FFMA.FTZ R12, R25, R0.reuse, -R8.reuse ;  /* 0x00000000190c7223 */ /* 0x180fe20000010808 */
[-CC-:B------:R-:W-:Y:S01]  /*5790*/  FFMA.FTZ R25, R77, R0.reuse, -R8.reuse ;  /* 0x000000004d197223 */ /* 0x180fe20000010808 */
[----:B------:R-:W-:-:S03]  /*57a0*/  FFMA.FTZ R61, R81, R0, -R8 ;  /* 0x00000000513d7223 */ /* 0x000fc60000010808 */
[----:B------:R-:W-:Y:S01]  /*57b0*/  MUFU.EX2 R37, R37 ;  /* 0x0000002500257308 */ /* 0x000fe20000000800 */
[----:B------:R-:W0:Y:S07]  /*57c0*/  SHFL.BFLY PT, R65, R20, 0x1, 0x1f ;  /* 0x0c201f0014417f89 */ /* 0x000e2e00000e0000 */
[----:B------:R-:W-:Y:S08]  /*57d0*/  MUFU.EX2 R158, R158 ;  /* 0x0000009e009e7308 */ /* 0x000ff00000000800 */
[----:B------:R-:W-:Y:S08]  /*57e0*/  MUFU.EX2 R29, R29 ;  /* 0x0000001d001d7308 */ /* 0x000ff00000000800 */
[----:B------:R-:W-:Y:S01]  /*57f0*/  MUFU.EX2 R12, R12 ;  /* 0x0000000c000c7308 */ /* 0x000fe20000000800 */
[----:B0-----:R-:W-:Y:S01]  /*5800*/  FMNMX.FTZ R9, R20, R65, !PT ;  /* 0x0000004114097209 */ /* 0x001fe20007810000 */
[----:B------:R-:W-:-:S03]  /*5810*/  FADD.FTZ R65, -R45, R6 ;  /* 0x000000062d417221 */ /* 0x000fc60000010100 */
[----:B------:R-:W-:Y:S01]  /*5820*/  FSETP.NEU.FTZ.AND P2, PT, R9, -INF , PT ;  /* 0xff8000000900780b */ /* 0x000fe20003f5d000 */
[-C--:B------:R-:W-:Y:S01]  /*5830*/  FMUL.FTZ R6, R65, R0.reuse ;  /* 0x0000000041067220 */ /* 0x080fe20000410000 */
[----:B------:R-:W-:Y:S01]  /*5840*/  FMUL.FTZ R34, R9, R0 ;  /* 0x0000000009227220 */ /* 0x000fe20000410000 */
[----:B------:R0:W-:Y:S04]  /*5850*/  MUFU.EX2 R20, R24 ;  /* 0x0000001800147308 */ /* 0x0001e80000000800 */
[----:B------:R-:W-:-:S04]  /*5860*/  FSEL R34, R34, RZ, P2 ;  /* 0x000000ff22227208 */ /* 0x000fc80001000000 */
[----:B------:R-:W1:Y:S01]  /*5870*/  MUFU.EX2 R6, R6 ;  /* 0x0000000600067308 */ /* 0x000e620000000800 */
[-CC-:B------:R-:W-:Y:S01]  /*5880*/  FFMA.FTZ R38, R55, R0.reuse, -R34.reuse ;  /* 0x0000000037267223 */ /* 0x180fe20000010822 */
[-CC-:B------:R-:W-:Y:S01]  /*5890*/  FFMA.FTZ R8, R26, R0.reuse, -R34.reuse ;  /* 0x000000001a087223 */ /* 0x180fe20000010822 */
[-CC-:B------:R-:W-:Y:S01]  /*58a0*/  FFMA.FTZ R65, R155, R0.reuse, -R34.reuse ;  /* 0x000000009b417223 */ /* 0x180fe20000010822 */
[-CC-:B0-----:R-:W-:Y:S01]  /*58b0*/  FFMA.FTZ R24, R153, R0.reuse, -R34.reuse ;  /* 0x0000000099187223 */ /* 0x181fe20000010822 */
        /* <DEDUP_REMOVED lines=42> */
[----:B------:R-:W2:Y:S01]  /*5b60*/  MUFU.EX2 R35, R35 ;  /* 0x0000002300237308 */ /* 0x000ea20000000800 */
        /* <DEDUP_REMOVED lines=20> */
[----:B0-----:R-:W-:Y:S01]  /*5cb0*/  F2FP.F16.F32.PACK_AB R181, R65, R8 ;  /* 0x0000000841b5723e */ /* 0x001fe200000000ff */
[----:B------:R-:W0:Y:S01]  /*5cc0*/  MUFU.EX2 R69, R69 ;  /* 0x0000004500457308 */ /* 0x000e220000000800 */
[----:B-1----:R-:W-:-:S02]  /*5cd0*/  F2FP.F16.F32.PACK_AB R183, R31, R24 ;  /* 0x000000181fb7723e */ /* 0x002fc400000000ff */
[----:B------:R-:W-:Y:S02]  /*5ce0*/  @!P1 PRMT R48, RZ, 0x654, R48 ;  /* 0x00000654ff309816 */ /* 0x000fe40000000030 */
[----:B--2---:R-:W-:-:S03]  /*5cf0*/  F2FP.F16.F32.PACK_AB R177, R35, R26 ;  /* 0x0000001a23b1723e */ /* 0x004fc600000000ff */
[----:B------:R-:W-:Y:S01]  /*5d00*/  MUFU.EX2 R30, R30 ;  /* 0x0000001e001e7308 */ /* 0x000fe20000000800 */
[----:B------:R-:W-:Y:S02]  /*5d10*/  WARPGROUP.DEPBAR.LE gsb0, 0x0 ;  /* 0x00008000000079c5 */ /* 0x000fe40000010000 */
[----:B------:R-:W-:-:S05]  /*5d20*/  WARPGROUP.ARRIVE ;  /* 0x00000000000079c5 */ /* 0x000fca0000000000 */
[----:B------:R-:W-:Y:S01]  /*5d30*/  MUFU.EX2 R43, R43 ;  /* 0x0000002b002b7308 */ /* 0x000fe20000000800 */
[----:B------:R-:W-:Y:S02]  /*5d40*/  F2FP.F16.F32.PACK_AB R160, R33, R10 ;  /* 0x0000000a21a0723e */ /* 0x000fe400000000ff */
[----:B0-----:R-:W-:Y:S01]  /*5d50*/  F2FP.F16.F32.PACK_AB R179, R69, R28 ;  /* 0x0000001c45b3723e */ /* 0x001fe200000000ff */
[----:B------:R-:W-:Y:S04]  /*5d60*/  HGMMA.64x128x16.F32 R88, R164, gdesc[UR4].tnspB, R88, gsb0 ;  /* 0x41e00004a4587df0 */ /* 0x000fe80008000858 */
[----:B------:R-:W-:Y:S08]  /*5d70*/  MUFU.EX2 R32, R32 ;  /* 0x0000002000207308 */ /* 0x000ff00000000800 */
[----:B------:R-:W0:Y:S08]  /*5d80*/  MUFU.EX2 R25, R25 ;  /* 0x0000001900197308 */ /* 0x000e300000000800 */
[----:B------:R-:W1:Y:S08]  /*5d90*/  MUFU.EX2 R47, R47 ;  /* 0x0000002f002f7308 */ /* 0x000e700000000800 */
[----:B------:R-:W2:Y:S01]  /*5da0*/  MUFU.EX2 R169, R169 ;  /* 0x000000a900a97308 */ /* 0x000ea20000000800 */
[----:B0-----:R-:W-:-:S07]  /*5db0*/  F2FP.F16.F32.PACK_AB R162, R25, R12 ;  /* 0x0000000c19a2723e */ /* 0x001fce00000000ff */
[----:B------:R-:W0:Y:S08]  /*5dc0*/  MUFU.EX2 R61, R61 ;  /* 0x0000003d003d7308 */ /* 0x000e300000000800 */
[----:B------:R-:W3:Y:S08]  /*5dd0*/  MUFU.EX2 R36, R36 ;  /* 0x0000002400247308 */ /* 0x000ef00000000800 */
        /* <DEDUP_REMOVED lines=16> */
[----:B-1----:R-:W-:Y:S01]  /*5ee0*/  FADD.FTZ R4, R170, R55 ;  /* 0x00000037aa047221 */ /* 0x002fe20000010000 */
[-C--:B------:R-:W-:Y:S01]  /*5ef0*/  FMUL.FTZ R88, R88, R6.reuse ;  /* 0x0000000658587220 */ /* 0x080fe20000410000 */
[-C--:B------:R-:W-:Y:S01]  /*5f00*/  FMUL.FTZ R89, R89, R6.reuse ;  /* 0x0000000659597220 */ /* 0x080fe20000410000 */
[-C--:B------:R-:W-:Y:S01]  /*5f10*/  FMUL.FTZ R92, R92, R6.reuse ;  /* 0x000000065c5c7220 */ /* 0x080fe20000410000 */
[----:B------:R-:W-:Y:S01]  /*5f20*/  FADD.FTZ R55, R53, R4 ;  /* 0x0000000435377221 */ /* 0x000fe20000010000 */
[----:B------:R-:W-:Y:S01]  /*5f30*/  FFMA.FTZ R4, R7, R3, R8 ;  /* 0x0000000307047223 */ /* 0x000fe20000010008 */
[----:B------:R1:W-:Y:S01]  /*5f40*/  @!P1 SYNCS.ARRIVE.TRANS64.RED.A1T0 RZ, [R48+URZ], RZ ;  /* 0x000000ff30ff99a7 */ /* 0x0003e2000810043f */
[----:B------:R-:W1:Y:S01]  /*5f50*/  MUFU.EX2 R163, R175 ;  /* 0x000000af00a37308 */ /* 0x000e620000000800 */
[----:B--2---:R-:W-:Y:S01]  /*5f60*/  FADD.FTZ R46, R152, R55 ;  /* 0x00000037982e7221 */ /* 0x004fe20000010000 */
[----:B------:R-:W-:Y:S01]  /*5f70*/  FADD.FTZ R3, R65, R4 ;  /* 0x0000000441037221 */ /* 0x000fe20000010000 */
[-C--:B------:R-:W-:Y:S01]  /*5f80*/  FMUL.FTZ R93, R93, R6.reuse ;  /* 0x000000065d5d7220 */ /* 0x080fe20000410000 */
[-C--:B------:R-:W-:Y:S01]  /*5f90*/  FMUL.FTZ R96, R96, R6.reuse ;  /* 0x0000000660607220 */ /* 0x080fe20000410000 */
[----:B------:R-:W-:Y:S01]  /*5fa0*/  FADD.FTZ R55, R49, R46 ;  /* 0x0000002e31377221 */ /* 0x000fe20000010000 */
[----:B------:R-:W-:Y:S01]  /*5fb0*/  FADD.FTZ R4, R24, R3 ;  /* 0x0000000318047221 */ /* 0x000fe20000010000 */
[-C--:B------:R-:W-:Y:S01]  /*5fc0*/  FMUL.FTZ R97, R97, R6.reuse ;  /* 0x0000000661617220 */ /* 0x080fe20000410000 */
        /* <DEDUP_REMOVED lines=45> */
[----:B0-----:R-:W-:Y:S01]  /*62a0*/  FADD.FTZ R11, R61, R46 ;  /* 0x0000002e3d0b7221 */ /* 0x001fe20000010000 */
[----:B---3--:R-:W-:Y:S01]  /*62b0*/  FADD.FTZ R4, R36, R3 ;  /* 0x0000000324047221 */ /* 0x008fe20000010000 */
[-C--:B------:R-:W-:Y:S01]  /*62c0*/  FMUL.FTZ R137, R137, R6.reuse ;  /* 0x0000000689897220 */ /* 0x080fe20000410000 */
[-C--:B------:R-:W-:Y:S01]  /*62d0*/  FMUL.FTZ R140, R140, R6.reuse ;  /* 0x000000068c8c7220 */ /* 0x080fe20000410000 */
[----:B------:R-:W-:Y:S01]  /*62e0*/  FADD.FTZ R10, R20, R11 ;  /* 0x0000000b140a7221 */ /* 0x000fe20000010000 */
[----:B----4-:R-:W-:Y:S01]  /*62f0*/  FADD.FTZ R3, R171, R4 ;  /* 0x00000004ab037221 */ /* 0x010fe20000010000 */
[-C--:B------:R-:W-:Y:S01]  /*6300*/  FMUL.FTZ R141, R141, R6.reuse ;  /* 0x000000068d8d7220 */ /* 0x080fe20000410000 */
[-C--:B------:R-:W-:Y:S01]  /*6310*/  FMUL.FTZ R144, R144, R6.reuse ;  /* 0x0000000690907220 */ /* 0x080fe20000410000 */
[----:B-----5:R-:W-:Y:S01]  /*6320*/  FADD.FTZ R4, R45, R10 ;  /* 0x0000000a2d047221 */ /* 0x020fe20000010000 */
        /* <DEDUP_REMOVED lines=44> */
[----:B-1----:R-:W-:Y:S01]  /*65f0*/  FADD.FTZ R10, R163, R10 ;  /* 0x0000000aa30a7221 */ /* 0x002fe20000010000 */
[-C--:B------:R-:W-:Y:S01]  /*6600*/  FMUL.FTZ R150, R150, R7.reuse ;  /* 0x0000000796967220 */ /* 0x080fe20000410000 */
[----:B------:R-:W-:Y:S01]  /*6610*/  FMUL.FTZ R151, R151, R7 ;  /* 0x0000000797977220 */ /* 0x000fe20000410000 */
[----:B------:R-:W-:Y:S01]  /*6620*/  F2FP.F16.F32.PACK_AB R170, R53, R170 ;  /* 0x000000aa35aa723e */ /* 0x000fe200000000ff */
[----:B--2---:R-:W-:Y:S01]  /*6630*/  FADD.FTZ R10, R79, R10 ;  /* 0x0000000a4f0a7221 */ /* 0x004fe20000010000 */
        /* <DEDUP_REMOVED lines=25> */
.L_x_7564:
[----:B------:R-:W-:-:S13]  /*67d0*/  ISETP.LE.AND P2, PT, RZ, UR55, PT ;  /* 0x00000037ff007c0c */ /* 0x000fda000bf43270 */
[----:B------:R-:W-:Y:S05]  /*67e0*/  @!P2 BRA `(.L_x_7574) ;  /* 0x0000001c00f8a947 */ /* 0x000fea0003800000 */
[----:B------:R-:W-:Y:S01]  /*67f0*/  IMAD.MOV.U32 R6, RZ, RZ, R9 ;  /* 0x000000ffff067224 */ /* 0x000fe200078e0009 */
[----:B------:R-:W-:Y:S01]  /*6800*/  UMOV UR51, UR44 ;  /* 0x0000002c00337c82 */ /* 0x000fe20008000000 */
[----:B------:R-:W-:Y:S01]  /*6810*/  IMAD.MOV.U32 R7, RZ, RZ, R5 ;  /* 0x000000ffff077224 */ /* 0x000fe200078e0005 */
[----:B------:R-:W-:-:S06]  /*6820*/  UMOV UR47, UR43 ;  /* 0x0000002b002f7c82 */ /* 0x000fcc0008000000 */
.L_x_7583:
        /* <DEDUP_REMOVED lines=9> */
.L_x_7576:
[----:B------:R-:W-:Y:S01]  /*68c0*/  ULEA UR6, UR43, UR41, 0x3 ;  /* 0x000000292b067291 */ /* 0x000fe2000f8e183f */
[----:B------:R-:W-:-:S05]  /*68d0*/  IMAD.U32 R0, RZ, RZ, UR44 ;  /* 0x0000002cff007e24 */ /* 0x000fca000f8e00ff */
[----:B------:R-:W-:-:S04]  /*68e0*/  SHF.L.U32 R0, R0, 0x1f, RZ ;  /* 0x0000001f00007819 */ /* 0x000fc800000006ff */
[----:B------:R0:W1:Y:S01]  /*68f0*/  SYNCS.PHASECHK.TRANS64.TRYWAIT P2, [UR6+0x28830], R0 ;  /* 0x02883000ff0075a7 */ /* 0x0000620008040146 */
[----:B------:R-:W-:Y:S05]  /*6900*/  @!P0 BRA `(.L_x_7577) ;  /* 0x0000000000048947 */ /* 0x000fea0003800000 */
[----:B------:R-:W-:Y:S01]  /*6910*/  BPT.TRAP 0x1 ;  /* 0x000000040000795c */ /* 0x000fe20000300000 */
.L_x_7577:
[----:B-1----:R-:W-:Y:S05]  /*6920*/  @P2 BRA `(.L_x_7575) ;  /* 0x0000000000082947 */ /* 0x002fea0003800000 */
[----:B------:R-:W1:Y:S02]  /*6930*/  SYNCS.PHASECHK.TRANS64.TRYWAIT P2, [UR6+0x28830], R0 ;  /* 0x02883000ff0075a7 */ /* 0x000e640008040146 */
[----:B-1----:R-:W-:Y:S05]  /*6940*/  @!P2 BRA `(.L_x_7578) ;  /* 0x000000980018a947 */ /* 0x002fea0003800000 */
.L_x_7575:
        /* <DEDUP_REMOVED lines=45> */
.L_x_7580:
[----:B------:R-:W-:Y:S01]  /*6c20*/  ULEA UR6, UR47, UR41, 0x3 ;  /* 0x000000292f067291 */ /* 0x000fe2000f8e183f */
[----:B------:R-:W-:-:S05]  /*6c30*/  IMAD.U32 R0, RZ, RZ, UR51 ;  /* 0x00000033ff007e24 */ /* 0x000fca000f8e00ff */
[----:B------:R-:W-:-:S04]  /*6c40*/  SHF.L.U32 R0, R0, 0x1f, RZ ;  /* 0x0000001f00007819 */ /* 0x000fc800000006ff */
[----:B------:R0:W1:Y:S01]  /*6c50*/  SYNCS.PHASECHK.TRANS64.TRYWAIT P2, [UR6+0x28850], R0 ;  /* 0x02885000ff0075a7 */ /* 0x0000620008040146 */
[----:B------:R-:W-:Y:S05]  /*6c60*/  @!P0 BRA `(.L_x_7581) ;  /* 0x0000000000048947 */ /* 0x000fea0003800000 */
[----:B------:R-:W-:Y:S01]  /*6c70*/  BPT.TRAP 0x1 ;  /* 0x000000040000795c */ /* 0x000fe20000300000 */
.L_x_7581:
[----:B-1----:R-:W-:Y:S05]  /*6c80*/  @P2 BRA `(.L_x_7579) ;  /* 0x0000000000082947 */ /* 0x002fea0003800000 */
[----:B------:R-:W1:Y:S02]  /*6c90*/  SYNCS.PHASECHK.TRANS64.TRYWAIT P2, [UR6+0x28850], R0 ;  /* 0x02885000ff0075a7 */ /* 0x000e640008040146 */
[----:B-1----:R-:W-:Y:S05]  /*6ca0*/  @!P2 BRA `(.L_x_7582) ;  /* 0x000000940058a947 */ /* 0x002fea0003800000 */
.L_x_7579:
        /* <DEDUP_REMOVED lines=50> */
[----:B------:R-:W-:Y:S02]  /*6fd0*/  WARPGROUP.DEPBAR.LE gsb0, 0x0 ;  /* 0x00008000000079c5 */ /* 0x000fe40000010000 */
[----:B------:R-:W-:-:S06]  /*6fe0*/  WARPGROUP.ARRIVE ;  /* 0x00000000000079c5 */ /* 0x000fcc0000000000 */
[----:B------:R-:W-:Y:S01]  /*6ff0*/  HGMMA.64x128x16.F32 R88, R176, gdesc[UR4].tnspB, R88, gsb0 ;  /* 0x41e00004b0587df0 */ /* 0x000fe20008000858 */
[----:B------:R-:W-:Y:S01]  /*7000*/  UIADD3 UR6, UR10, 0x100, URZ ;  /* 0x000001000a067890 */ /* 0x000fe2000fffe03f */
[----:B------:R-:W-:Y:S01]  /*7010*/  UMOV UR7, 0x40000040 ;  /* 0x4000004000077882 */ /* 0x000fe20000000000 */
        /* <DEDUP_REMOVED lines=37> */
[----:B------:R-:W-:-:S06]  /*7270*/  WARPGROUP.ARRIVE ;  /* 0x00000000000079c5 */ /* 0x000fcc0000000000 */
[----:B------:R-:W-:Y:S01]  /*7280*/  HGMMA.64x128x16.F32 R88, R172, gdesc[UR4].tnspB, R88, gsb0 ;  /* 0x41e00004ac587df0 */ /* 0x000fe20008000858 */
[----:B------:R-:W-:Y:S01]  /*7290*/  UIADD3 UR6, UR10, 0x180, URZ ;  /* 0x000001800a067890 */ /* 0x000fe2000fffe03f */
[----:B------:R-:W-:Y:S01]  /*72a0*/  UMOV UR7, 0x40000040 ;  /* 0x4000004000077882 */ /* 0x000fe20000000000 */
[----:B0-----:R-:W-:-:S05]  /*72b0*/  FMNMX.FTZ R14, R9, R10, !PT ;  /* 0x0000000a090e7209 */ /* 0x001fca0007810000 */
[----:B------:R-:W0:Y:S02]  /*72c0*/  SHFL.BFLY PT, R9, R14, 0x1, 0x1f ;  /* 0x0c201f000e097f89 */ /* 0x000e2400000e0000 */
[----:B0-----:R-:W-:Y:S01]  /*72d0*/  FMNMX.FTZ R9, R14, R9, !PT ;  /* 0x000000090e097209 */ /* 0x001fe20007810000 */
        /* <DEDUP_REMOVED lines=26> */
[----:B------:R-:W0:Y:S01]  /*7480*/  MUFU.EX2 R180, R180 ;  /* 0x000000b400b47308 */ /* 0x000e220000000800 */
[----:B------:R-:W-:-:S02]  /*7490*/  IMAD.U32 R27, RZ, RZ, UR43 ;  /* 0x0000002bff1b7e24 */ /* 0x000fc4000f8e00ff */
[-CC-:B------:R-:W-:Y:S01]  /*74a0*/  FFMA.FTZ R183, R30, R0.reuse, -R73.reuse ;  /* 0x000000001eb77223 */ /* 0x180fe20000010849 */
[-CC-:B------:R-:W-:Y:S01]  /*74b0*/  FFMA.FTZ R36, R31, R0.reuse, -R73.reuse ;  /* 0x000000001f247223 */ /* 0x180fe20000010849 */
[-C--:B------:R-:W-:Y:S01]  /*74c0*/  FFMA.FTZ R177, R34, R0.reuse, -R73 ;  /* 0x0000000022b17223 */ /* 0x080fe20000010849 */
[-C--:B------:R-:W-:Y:S01]  /*74d0*/  FFMA.FTZ R15, R33, R0.reuse, -R169 ;  /* 0x00000000210f7223 */ /* 0x080fe200000108a9 */
[----:B------:R-:W-:Y:S01]  /*74e0*/  @!P1 LEA R27, R27, UR41, 0x3 ;  /* 0x000000291b1b9c11 */ /* 0x000fe2000f8e18ff */
[-CC-:B------:R-:W-:Y:S01]  /*74f0*/  FFMA.FTZ R34, R35, R0.reuse, -R73.reuse ;  /* 0x0000000023227223 */ /* 0x180fe20000010849 */
[----:B------:R-:W-:Y:S01]  /*7500*/  MUFU.EX2 R6, R6 ;  /* 0x0000000600067308 */ /* 0x000fe20000000800 */
[----:B------:R-:W-:Y:S01]  /*7510*/  IADD3 R31, -R22, 0xb, RZ ;  /* 0x0000000b161f7810 */ /* 0x000fe20007ffe1ff */
[-C--:B------:R-:W-:Y:S01]  /*7520*/  FFMA.FTZ R179, R38, R0.reuse, -R73 ;  /* 0x0000000026b37223 */ /* 0x080fe20000010849 */
[----:B------:R-:W-:Y:S02]  /*7530*/  @!P1 VIADD R27, R27, 0x28840 ;  /* 0x000288401b1b9836 */ /* 0x000fe40000000000 */
[-C--:B------:R-:W-:Y:S01]  /*7540*/  FFMA.FTZ R21, R37, R0.reuse, -R169 ;  /* 0x0000000025157223 */ /* 0x080fe200000108a9 */
[-C--:B------:R-:W-:Y:S01]  /*7550*/  FFMA.FTZ R38, R39, R0.reuse, -R73 ;  /* 0x0000000027267223 */ /* 0x080fe20000010849 */
[-C--:B------:R-:W-:Y:S01]  /*7560*/  FFMA.FTZ R172, R40, R0.reuse, -R169 ;  /* 0x0000000028ac7223 */ /* 0x080fe200000108a9 */
[----:B------:R-:W-:Y:S01]  /*7570*/  FFMA.FTZ R173, R42, R0, -R73 ;  /* 0x000000002aad7223 */ /* 0x000fe20000010849 */
[----:B------:R-:W1:Y:S01]  /*7580*/  MUFU.EX2 R181, R181 ;  /* 0x000000b500b57308 */ /* 0x000e620000000800 */
[----:B------:R-:W-:Y:S01]  /*7590*/  @!P1 PRMT R27, RZ, 0x654, R27 ;  /* 0x00000654ff1b9816 */ /* 0x000fe2000000001b */
[----:B0-----:R-:W-:Y:S01]  /*75a0*/  FFMA.FTZ R4, R7, R4, R180 ;  /* 0x0000000407047223 */ /* 0x001fe200000100b4 */
[-C--:B------:R-:W-:Y:S01]  /*75b0*/  FFMA.FTZ R30, R43, R0.reuse, -R73 ;  /* 0x000000002b1e7223 */ /* 0x080fe20000010849 */
[-C--:B------:R-:W-:Y:S01]  /*75c0*/  FFMA.FTZ R174, R44, R0.reuse, -R169 ;  /* 0x000000002cae7223 */ /* 0x080fe200000108a9 */
[-C--:B------:R-:W-:Y:S01]  /*75d0*/  FFMA.FTZ R175, R46, R0.reuse, -R73 ;  /* 0x000000002eaf7223 */ /* 0x080fe20000010849 */
[-C--:B------:R-:W-:Y:S01]  /*75e0*/  FFMA.FTZ R29, R45, R0.reuse, -R169 ;  /* 0x000000002d1d7223 */ /* 0x080fe200000108a9 */
[-C--:B------:R-:W-:Y:S01]  /*75f0*/  FFMA.FTZ R26, R47, R0.reuse, -R73 ;  /* 0x000000002f1a7223 */ /* 0x080fe20000010849 */
[----:B------:R-:W0:Y:S01]  /*7600*/  MUFU.EX2 R20, R20 ;  /* 0x0000001400147308 */ /* 0x000e220000000800 */
        /* <DEDUP_REMOVED lines=26> */
[----:B0-----:R-:W-:Y:S01]  /*77b0*/  F2FP.F16.F32.PACK_AB R181, R20, R181 ;  /* 0x000000b514b5723e */ /* 0x001fe200000000ff */
        /* <DEDUP_REMOVED lines=11> */
[----:B------:R-:W-:Y:S01]  /*7870*/  UMOV UR47, UR43 ;  /* 0x0000002b002f7c82 */ /* 0x000fe20008000000 */
[----:B------:R-:W-:Y:S03]  /*7880*/  MUFU.EX2 R176, R176 ;  /* 0x000000b000b07308 */ /* 0x000fe60000000800 */
[----:B------:R-:W-:-:S05]  /*7890*/  @!P1 LEA R35, R35, UR41, 0x3 ;  /* 0x0000002923239c11 */ /* 0x000fca000f8e18ff */
        /* <DEDUP_REMOVED lines=61> */
[----:B------:R-:W1:Y:S01]  /*7c70*/  MUFU.EX2 R61, R61 ;  /* 0x0000003d003d7308 */ /* 0x000e620000000800 */
[----:B------:R-:W-:-:S02]  /*7c80*/  WARPGROUP.DEPBAR.LE gsb0, 0x0 ;  /* 0x00008000000079c5 */ /* 0x000fc40000010000 */
[----:B------:R-:W-:-:S05]  /*7c90*/  WARPGROUP.ARRIVE ;  /* 0x00000000000079c5 */ /* 0x000fca0000000000 */
[----:B------:R-:W2:Y:S01]  /*7ca0*/  MUFU.EX2 R161, R74 ;  /* 0x0000004a00a17308 */ /* 0x000ea20000000800 */
[----:B0-----:R-:W-:Y:S01]  /*7cb0*/  F2FP.F16.F32.PACK_AB R160, R57, R8 ;  /* 0x0000000839a0723e */ /* 0x001fe200000000ff */
[----:B------:R-:W-:Y:S01]  /*7cc0*/  HGMMA.64x128x16.F32 R88, R164, gdesc[UR4].tnspB, R88, gsb0 ;  /* 0x41e00004a4587df0 */ /* 0x000fe20008000858 */
[----:B------:R-:W-:Y:S01]  /*7cd0*/  UIADD3 UR6, UR55, -0x1, URZ ;  /* 0xffffffff37067890 */ /* 0x000fe2000fffe03f */
[----:B-1----:R-:W-:-:S04]  /*7ce0*/  F2FP.F16.F32.PACK_AB R162, R61, R10 ;  /* 0x0000000a3da2723e */ /* 0x002fc800000000ff */
[----:B------:R-:W0:Y:S02]  /*7cf0*/  MUFU.EX2 R163, R78 ;  /* 0x0000004e00a37308 */ /* 0x000e240000000800 */
[----:B------:R-:W-:-:S06]  /*7d00*/  UMOV UR55, UR6 ;  /* 0x0000000600377c82 */ /* 0x000fcc0008000000 */
[----:B------:R-:W1:Y:S08]  /*7d10*/  MUFU.EX2 R79, R79 ;  /* 0x0000004f004f7308 */ /* 0x000e700000000800 */
[----:B------:R-:W3:Y:S08]  /*7d20*/  MUFU.EX2 R12, R12 ;  /* 0x0000000c000c7308 */ /* 0x000ef00000000800 */
[----:B------:R-:W-:Y:S08]  /*7d30*/  MUFU.EX2 R65, R65 ;  /* 0x0000004100417308 */ /* 0x000ff00000000800 */
[----:B------:R-:W-:Y:S08]  /*7d40*/  MUFU.EX2 R83, R83 ;  /* 0x0000005300537308 */ /* 0x000ff00000000800 */
[----:B------:R-:W-:Y:S08]  /*7d50*/  MUFU.EX2 R14, R84 ;  /* 0x00000054000e7308 */ /* 0x000ff00000000800 */
[----:B------:R-:W-:Y:S01]  /*7d60*/  MUFU.EX2 R69, R69 ;  /* 0x0000004500457308 */ /* 0x000fe20000000800 */
[----:B------:R-:W-:-:S02]  /*7d70*/  WARPGROUP.DEPBAR.LE gsb0, 0x0 ;  /* 0x00008000000079c5 */ /* 0x000fc40000010000 */
[----:B------:R4:W-:Y:S06]  /*7d80*/  BAR.ARV R31, 0x100 ;  /* 0x0004001f0000751d */ /* 0x0009ec0000002000 */
[----:B------:R5:W-:Y:S01]  /*7d90*/  @!P1 SYNCS.ARRIVE.TRANS64.RED.A1T0 RZ, [R27+URZ], RZ ;  /* 0x000000ff1bff99a7 */ /* 0x000be2000810043f */
[----:B------:R-:W3:Y:S01]  /*7da0*/  MUFU.EX2 R165, R82 ;  /* 0x0000005200a57308 */ /* 0x000ee20000000800 */
[----:B----4-:R-:W-:Y:S02]  /*7db0*/  @!P1 VIADD R31, R35, 0x28860 ;  /* 0x00028860231f9836 */ /* 0x010fe40000000000 */
[-C--:B------:R-:W-:Y:S01]  /*7dc0*/  FMUL.FTZ R88, R88, R7.reuse ;  /* 0x0000000758587220 */ /* 0x080fe20000410000 */
[-C--:B------:R-:W-:Y:S01]  /*7dd0*/  FMUL.FTZ R89, R89, R7.reuse ;  /* 0x0000000759597220 */ /* 0x080fe20000410000 */
[-C--:B------:R-:W-:Y:S01]  /*7de0*/  FMUL.FTZ R92, R92, R7.reuse ;  /* 0x000000075c5c7220 */ /* 0x080fe20000410000 */
[-C--:B------:R-:W-:Y:S01]  /*7df0*/  FMUL.FTZ R93, R93, R7.reuse ;  /* 0x000000075d5d7220 */ /* 0x080fe20000410000 */
[----:B------:R-:W-:Y:S01]  /*7e00*/  @!P1 PRMT R31, RZ, 0x654, R31 ;  /* 0x00000654ff1f9816 */ /* 0x000fe2000000001f */
[----:B-----5:R-:W-:Y:S01]  /*7e10*/  FADD.FTZ R27, R11, R4 ;  /* 0x000000040b1b7221 */ /* 0x020fe20000010000 */
[----:B------:R-:W-:Y:S01]  /*7e20*/  FADD.FTZ R4, R20, R3 ;  /* 0x0000000314047221 */ /* 0x000fe20000010000 */
[----:B------:R-:W4:Y:S01]  /*7e30*/  MUFU.EX2 R167, R86 ;  /* 0x0000005600a77308 */ /* 0x000f220000000800 */
        /* <DEDUP_REMOVED lines=102> */
[----:B-1----:R-:W-:Y:S01]  /*84a0*/  FADD.FTZ R4, R79, R4 ;  /* 0x000000044f047221 */ /* 0x002fe20000010000 */
[-C--:B------:R-:W-:Y:S01]  /*84b0*/  FMUL.FTZ R130, R130, R6.reuse ;  /* 0x0000000682827220 */ /* 0x080fe20000410000 */
[-C--:B------:R-:W-:Y:S01]  /*84c0*/  FMUL.FTZ R131, R131, R6.reuse ;  /* 0x0000000683837220 */ /* 0x080fe20000410000 */
[----:B---3--:R-:W-:Y:S01]  /*84d0*/  FADD.FTZ R20, R12, R3 ;  /* 0x000000030c147221 */ /* 0x008fe20000010000 */
        /* <DEDUP_REMOVED lines=8> */
[----:B----4-:R-:W-:Y:S01]  /*8560*/  FADD.FTZ R3, R167, R4 ;  /* 0x00000004a7037221 */ /* 0x010fe20000010000 */
        /* <DEDUP_REMOVED lines=38> */
.L_x_7574:
[----:B------:R-:W-:Y:S06]  /*87d0*/  BAR.ARV 0x8, 0x120 ;  /* 0x0204800000007b1d */ /* 0x000fec0000002000 */
[----:B------:R-:W-:Y:S05]  /*87e0*/  @!P0 BRA `(.L_x_7584) ;  /* 0x0000000000048947 */ /* 0x000fea0003800000 */
[----:B------:R-:W-:Y:S01]  /*87f0*/  BPT.TRAP 0x1 ;  /* 0x000000040000795c */ /* 0x000fe20000300000 */
.L_x_7584:
[----:B------:R-:W-:Y:S01]  /*8800*/  ULEA UR5, UR43, UR41, 0x3 ;  /* 0x000000292b057291 */ /* 0x000fe2000f8e183f */
[----:B------:R-:W-:-:S05]  /*8810*/  IMAD.U32 R6, RZ, RZ, UR44 ;  /* 0x0000002cff067e24 */ /* 0x000fca000f8e00ff */
[----:B------:R-:W-:-:S04]  /*8820*/  SHF.L.U32 R6, R6, 0x1f, RZ ;  /* 0x0000001f06067819 */ /* 0x000fc800000006ff */
[----:B------:R0:W1:Y:S01]  /*8830*/  SYNCS.PHASECHK.TRANS64.TRYWAIT P2, [UR5+0x28850], R6 ;  /* 0x02885006ff0075a7 */ /* 0x0000620008040145 */
[----:B------:R-:W-:Y:S05]  /*8840*/  @!P0 BRA `(.L_x_7585) ;  /* 0x0000000000048947 */ /* 0x000fea0003800000 */
[----:B------:R-:W-:Y:S01]  /*8850*/  BPT.TRAP 0x1 ;  /* 0x000000040000795c */ /* 0x000fe20000300000 */
.L_x_7585:
[----:B-1----:R-:W-:Y:S05]  /*8860*/  @P2 BRA `(.L_x_7586) ;  /* 0x0000000000082947 */ /* 0x002fea0003800000 */
[----:B------:R-:W1:Y:S02]  /*8870*/  SYNCS.PHASECHK.TRANS64.TRYWAIT P0, [UR5+0x28850], R6 ;  /* 0x02885006ff0075a7 */ /* 0x000e640008000145 */
[----:B-1----:R-:W-:Y:S05]  /*8880*/  @!P0 BRA `(.L_x_7587) ;  /* 0x0000007800788947 */ /* 0x002fea0003800000 */
.L_x_7586:
[----:B------:R-:W-:Y:S01]  /*8890*/  UIADD3 UR41, UR41, 0x400, URZ ;  /* 0x0000040029297890 */ /* 0x000fe2000fffe03f */
[----:B------:R-:W-:Y:S01]  /*88a0*/  WARPGROUP.ARRIVE ;  /* 0x00000000000079c5 */ /* 0x000fe20000000000 */
[----:B------:R-:W-:Y:S01]  /*88b0*/  UMOV UR7, 0x40000040 ;  /* 0x4000004000077882 */ /* 0x000fe20000000000 */
[----:B-1----:R-:W1:Y:S01]  /*88c0*/  SHFL.BFLY PT, R7, R4, 0x2, 0x1f ;  /* 0x0c401f0004077f89 */ /* 0x002e6200000e0000 */
[----:B------:R-:W-:Y:S01]  /*88d0*/  USHF.R.U32.HI UR41, URZ, 0x4, UR41 ;  /* 0x000000043f297899 */ /* 0x000fe20008011629 */
[----:B------:R-:W-:Y:S01]  /*88e0*/  IMAD.MOV.U32 R13, RZ, RZ, RZ ;  /* 0x000000ffff0d7224 */ /* 0x000fe200078e00ff */
[----:B------:R-:W-:Y:S01]  /*88f0*/  UIADD3 UR45, UR45, 0x1, URZ ;  /* 0x000000012d2d7890 */ /* 0x000fe2000fffe03f */
[----:B0-----:R-:W0:Y:S01]  /*8900*/  SHFL.BFLY PT, R6, R3, 0x2, 0x1f ;  /* 0x0c401f0003067f89 */ /* 0x001e2200000e0000 */
        /* <DEDUP_REMOVED lines=12> */
[----:B------:R-:W-:Y:S01]  /*89d0*/  USEL UR43, UR43, URZ, UP0 ;  /* 0x0000003f2b2b7287 */ /* 0x000fe20008000000 */
[----:B0-----:R-:W-:Y:S01]  /*89e0*/  FADD.FTZ R8, R6, R3 ;  /* 0x0000000306087221 */ /* 0x001fe20000010000 */
[----:B------:R-:W-:Y:S01]  /*89f0*/  IMAD.MOV.U32 R3, RZ, RZ, -0x800000 ;  /* 0xff800000ff037424 */ /* 0x000fe200078e00ff */
[----:B------:R-:W0:Y:S04]  /*8a00*/  SHFL.BFLY PT, R6, R7, 0x1, 0x1f ;  /* 0x0c201f0007067f89 */ /* 0x000e2800000e0000 */
[----:B------:R-:W1:Y:S01]  /*8a10*/  SHFL.BFLY PT, R11, R8, 0x1, 0x1f ;  /* 0x0c201f00080b7f89 */ /* 0x000e6200000e0000 */
[----:B0-----:R-:W-:Y:S01]  /*8a20*/  FADD.FTZ R14, R7, R6 ;  /* 0x00000006070e7221 */ /* 0x001fe20000010000 */
[----:B-1----:R-:W-:-:S04]  /*8a30*/  FADD.FTZ R15, R8, R11 ;  /* 0x0000000b080f7221 */ /* 0x002fc80000010000 */
[----:B------:R-:W-:Y:S01]  /*8a40*/  FSETP.NE.FTZ.AND P0, PT, R14, RZ, PT ;  /* 0x000000ff0e00720b */ /* 0x000fe20003f15000 */
[----:B------:R-:W-:Y:S01]  /*8a50*/  IMAD.U32 R8, RZ, RZ, UR5 ;  /* 0x00000005ff087e24 */ /* 0x000fe2000f8e00ff */
[----:B------:R-:W-:-:S11]  /*8a60*/  FSETP.NE.FTZ.AND P2, PT, R15, RZ, PT ;  /* 0x000000ff0f00720b */ /* 0x000fd60003f55000 */
[----:B------:R-:W0:Y:S01]  /*8a70*/  @P0 MUFU.LG2 R6, R14 ;  /* 0x0000000e00060308 */ /* 0x000e220000000c00 */
[C---:B------:R-:W-:Y:S01]  /*8a80*/  @P0 FMUL.FTZ R4, R0.reuse, 0.69314718246459960938 ;  /* 0x3f31721800040820 */ /* 0x040fe20000410000 */
[----:B------:R-:W-:-:S06]  /*8a90*/  @P2 FMUL.FTZ R21, R0, 0.69314718246459960938 ;  /* 0x3f31721800152820 */ /* 0x000fcc0000410000 */
[----:B------:R-:W1:Y:S08]  /*8aa0*/  @P2 MUFU.LG2 R11, R15 ;  /* 0x0000000f000b2308 */ /* 0x000e700000000c00 */
[----:B------:R-:W2:Y:S01]  /*8ab0*/  @P0 MUFU.RCP R13, R14 ;  /* 0x0000000e000d0308 */ /* 0x000ea20000001000 */
[----:B0-----:R-:W-:Y:S01]  /*8ac0*/  @P0 FMUL.FTZ R7, R6, 0.69314718246459960938 ;  /* 0x3f31721806070820 */ /* 0x001fe20000410000 */
[----:B------:R-:W-:-:S03]  /*8ad0*/  @!P1 VIADD R6, R8, 0x28860 ;  /* 0x0002886008069836 */ /* 0x000fc60000000000 */
[----:B------:R-:W-:Y:S01]  /*8ae0*/  @P0 FFMA.FTZ R12, R4, R5, R7 ;  /* 0x00000005040c0223 */ /* 0x000fe20000010007 */
[----:B------:R-:W-:Y:S02]  /*8af0*/  PLOP3.LUT P0, PT, PT, PT, PT, 0x8, 0x0 ;  /* 0x000000000000781c */ /* 0x000fe40003f0e170 */
[----:B------:R-:W0:Y:S01]  /*8b00*/  @P2 MUFU.RCP R10, R15 ;  /* 0x0000000f000a2308 */ /* 0x000e220000001000 */
[----:B-1----:R-:W-:-:S04]  /*8b10*/  @P2 FMUL.FTZ R0, R11, 0.69314718246459960938 ;  /* 0x3f3172180b002820 */ /* 0x002fc80000410000 */
[----:B------:R-:W-:Y:S01]  /*8b20*/  @P2 FFMA.FTZ R3, R21, R9, R0 ;  /* 0x0000000915032223 */ /* 0x000fe20000010000 */
[----:B------:R-:W-:Y:S01]  /*8b30*/  @!P1 PRMT R0, RZ, 0x654, R6 ;  /* 0x00000654ff009816 */ /* 0x000fe20000000006 */
        /* <DEDUP_REMOVED lines=102> */
.L_x_7557:
        /* <DEDUP_REMOVED lines=19> */
[----:B------:R-:W-:Y:S01]  /*92d0*/  F2FP.F16.F32.PACK_AB R150, R13, R34 ;  /* 0x000000220d96723e */ /* 0x000fe200000000ff */
[----:B------:R-:W-:Y:S01]  /*92e0*/  UISETP.NE.U32.AND UP1, UPT, UR6, URZ, UPT ;  /* 0x0000003f0600728c */ /* 0x000fe2000bf25070 */
[----:B------:R-:W-:Y:S01]  /*92f0*/  F2FP.F16.F32.PACK_AB R151, R151, R32 ;  /* 0x000000209797723e */ /* 0x000fe200000000ff */
[----:B------:R-:W-:-:S02]  /*9300*/  USHF.L.U32 UR10, UR37, 0x2, URZ ;  /* 0x00000002250a7899 */ /* 0x000fc4000800063f */
[----:B------:R-:W-:Y:S02]  /*9310*/  UISETP.NE.AND.EX UP1, UPT, UR7, URZ, UPT, UP1 ;  /* 0x0000003f0700728c */ /* 0x000fe4000bf25310 */
[----:B------:R-:W-:Y:S02]  /*9320*/  USHF.L.U64.HI UR11, UR37, 0x2, UR38 ;  /* 0x00000002250b7899 */ /* 0x000fe40008010226 */
[----:B------:R-:W-:Y:S02]  /*9330*/  UIADD3 UR4, UP2, UR10, UR6, URZ ;  /* 0x000000060a047290 */ /* 0x000fe4000ff5e03f */
[----:B------:R-:W-:Y:S02]  /*9340*/  @UP0 UIADD3 UR6, UP3, UR10, UR8, URZ ;  /* 0x000000080a060290 */ /* 0x000fe4000ff7e03f */
[----:B------:R-:W-:Y:S02]  /*9350*/  UIADD3.X UR8, UR11, UR7, URZ, UP2, !UPT ;  /* 0x000000070b087290 */ /* 0x000fe400097fe43f */
[----:B------:R-:W-:Y:S01]  /*9360*/  @UP0 UIADD3.X UR7, UR11, UR9, URZ, UP3, !UPT ;  /* 0x000000090b070290 */ /* 0x000fe20009ffe43f */
[----:B------:R-:W-:-:S02]  /*9370*/  MOV R14, R0 ;  /* 0x00000000000e7202 */ /* 0x000fc40000000f00 */
[----:B0-----:R-:W-:-:S03]  /*9380*/  MOV R15, R5 ;  /* 0x00000005000f7202 */ /* 0x001fc60000000f00 */
[----:B------:R-:W-:-:S03]  /*9390*/  IMAD.WIDE R4, R185, 0x2, R14 ;  /* 0x00000002b9047825 */ /* 0x000fc600078e020e */
[C---:B------:R-:W-:Y:S02]  /*93a0*/  IADD3 R91, P5, R4.reuse, 0x40, RZ ;  /* 0x00000040045b7810 */ /* 0x040fe40007fbe0ff */
[C---:B------:R-:W-:Y:S02]  /*93b0*/  LOP3.LUT R9, R4.reuse, 0x380, RZ, 0xc0, !PT ;  /* 0x0000038004097812 */ /* 0x040fe400078ec0ff */
[----:B------:R-:W-:Y:S01]  /*93c0*/  LOP3.LUT R26, R91, 0x380, RZ, 0xc0, !PT ;  /* 0x000003805b1a7812 */ /* 0x000fe200078ec0ff */
[----:B------:R-:W-:Y:S01]  /*93d0*/  IMAD.X R29, RZ, RZ, R5, P5 ;  /* 0x000000ffff1d7224 */ /* 0x000fe200028e0605 */
[----:B------:R-:W-:Y:S02]  /*93e0*/  SHF.R.U64 R9, R9, 0x3, RZ ;  /* 0x0000000309097819 */ /* 0x000fe400000012ff */
[C---:B------:R-:W-:Y:S02]  /*93f0*/  IADD3 R49, P6, R4.reuse, 0x20, RZ ;  /* 0x0000002004317810 */ /* 0x040fe40007fde0ff */
[----:B------:R-:W-:-:S02]  /*9400*/  IADD3 R95, P4, R4, 0x60, RZ ;  /* 0x00000060045f7810 */ /* 0x000fc40007f9e0ff */
[C---:B------:R-:W-:Y:S01]  /*9410*/  IADD3 R97, P3, R4.reuse, 0x4000, RZ ;  /* 0x0000400004617810 */ /* 0x040fe20007f7e0ff */
[--C-:B------:R-:W-:Y:S01]  /*9420*/  IMAD.X R31, RZ, RZ, R5.reuse, P6 ;  /* 0x000000ffff1f7224 */ /* 0x100fe200030e0605 */
[C---:B------:R-:W-:Y:S01]  /*9430*/  IADD3 R99, P2, R4.reuse, 0x4020, RZ ;  /* 0x0000402004637810 */ /* 0x040fe20007f5e0ff */
[--C-:B------:R-:W-:Y:S01]  /*9440*/  IMAD.X R27, RZ, RZ, R5.reuse, P4 ;  /* 0x000000ffff1b7224 */ /* 0x100fe200020e0605 */
[C---:B------:R-:W-:Y:S01]  /*9450*/  IADD3 R101, P1, R4.reuse, 0x4040, RZ ;  /* 0x0000404004657810 */ /* 0x040fe20007f3e0ff */
[--C-:B------:R-:W-:Y:S01]  /*9460*/  IMAD.X R11, RZ, RZ, R5.reuse, P3 ;  /* 0x000000ffff0b7224 */ /* 0x100fe200018e0605 */
[----:B------:R-:W-:Y:S01]  /*9470*/  BAR.SYNC.DEFER_BLOCKING 0x1, 0x100 ;  /* 0x0044000000007b1d */ /* 0x000fe20000010000 */
[----:B------:R-:W-:Y:S02]  /*9480*/  IADD3 R103, P0, R4, 0x4060, RZ ;  /* 0x0000406004677810 */ /* 0x000fe40007f1e0ff */
[----:B------:R-:W-:Y:S01]  /*9490*/  SHF.R.U64 R26, R26, 0x3, RZ ;  /* 0x000000031a1a7819 */ /* 0x000fe200000012ff */
[--C-:B------:R-:W-:Y:S01]  /*94a0*/  IMAD.X R25, RZ, RZ, R5.reuse, P1 ;  /* 0x000000ffff197224 */ /* 0x100fe200008e0605 */
[----:B------:R-:W-:Y:S01]  /*94b0*/  LOP3.LUT R4, R9, R4, RZ, 0x3c, !PT ;  /* 0x0000000409047212 */ /* 0x000fe200078e3cff */
[--C-:B------:R-:W-:Y:S01]  /*94c0*/  IMAD.X R9, RZ, RZ, R5.reuse, P2 ;  /* 0x000000ffff097224 */ /* 0x100fe200010e0605 */
[----:B------:R-:W-:Y:S01]  /*94d0*/  LOP3.LUT R28, R26, R91, RZ, 0x3c, !PT ;  /* 0x0000005b1a1c7212 */ /* 0x000fe200078e3cff */
[----:B------:R-:W-:Y:S01]  /*94e0*/  IMAD.X R21, RZ, RZ, R5, P0 ;  /* 0x000000ffff157224 */ /* 0x000fe200000e0605 */
[----:B------:R-:W-:-:S02]  /*94f0*/  MOV R91, R4 ;  /* 0x00000004005b7202 */ /* 0x000fc40000000f00 */
[----:B------:R-:W-:Y:S02]  /*9500*/  LOP3.LUT R10, R49, 0x380, RZ, 0xc0, !PT ;  /* 0x00000380310a7812 */ /* 0x000fe400078ec0ff */
[----:B------:R-:W-:Y:S02]  /*9510*/  LOP3.LUT R48, R95, 0x380, RZ, 0xc0, !PT ;  /* 0x000003805f307812 */ /* 0x000fe400078ec0ff */
[----:B------:R-:W-:Y:S02]  /*9520*/  F2FP.F16.F32.PACK_AB R5, R20, R93 ;  /* 0x0000005d1405723e */ /* 0x000fe400000000ff */
[----:B------:R-:W-:Y:S02]  /*9530*/  LOP3.LUT R50, R97, 0x380, RZ, 0xc0, !PT ;  /* 0x0000038061327812 */ /* 0x000fe400078ec0ff */
[----:B------:R-:W-:Y:S02]  /*9540*/  LOP3.LUT R20, R99, 0x380, RZ, 0xc0, !PT ;  /* 0x0000038063147812 */ /* 0x000fe400078ec0ff */
[----:B------:R-:W-:-:S02]  /*9550*/  SHF.R.U64 R10, R10, 0x3, RZ ;  /* 0x000000030a0a7819 */ /* 0x000fc400000012ff */
[----:B------:R-:W-:Y:S02]  /*9560*/  SHF.R.U64 R48, R48, 0x3, RZ ;  /* 0x0000000330307819 */ /* 0x000fe400000012ff */
[----:B------:R-:W-:Y:S02]  /*9570*/  SHF.R.U64 R50, R50, 0x3, RZ ;  /* 0x0000000332327819 */ /* 0x000fe400000012ff */
[----:B------:R-:W-:Y:S02]  /*9580*/  F2FP.F16.F32.PACK_AB R4, R24, R153 ;  /* 0x000000991804723e */ /* 0x000fe400000000ff */
[----:B------:R-:W-:Y:S02]  /*9590*/  SHF.R.U64 R20, R20, 0x3, RZ ;  /* 0x0000000314147819 */ /* 0x000fe400000012ff */
[----:B------:R-:W-:Y:S01]  /*95a0*/  LOP3.LUT R24, R101, 0x380, RZ, 0xc0, !PT ;  /* 0x0000038065187812 */ /* 0x000fe200078ec0ff */
[----:B------:R0:W-:Y:S01]  /*95b0*/  STSM.16.M88.4 [R91], R4 ;  /* 0x000000045b007844 */ /* 0x0001e20000000200 */
[----:B------:R-:W-:-:S02]  /*95c0*/  LOP3.LUT R30, R10, R49, RZ, 0x3c, !PT ;  /* 0x000000310a1e7212 */ /* 0x000fc400078e3cff */
[----:B------:R-:W-:Y:S02]  /*95d0*/  LOP3.LUT R26, R48, R95, RZ, 0x3c, !PT ;  /* 0x0000005f301a7212 */ /* 0x000fe400078e3cff */
[----:B------:R-:W-:Y:S02]  /*95e0*/  LOP3.LUT R10, R50, R97, RZ, 0x3c, !PT ;  /* 0x00000061320a7212 */ /* 0x000fe400078e3cff */
[----:B------:R-:W-:Y:S02]  /*95f0*/  LOP3.LUT R48, R103, 0x380, RZ, 0xc0, !PT ;  /* 0x0000038067307812 */ /* 0x000fe400078ec0ff */
[----:B------:R-:W-:Y:S02]  /*9600*/  LOP3.LUT R8, R20, R99, RZ, 0x3c, !PT ;  /* 0x0000006314087212 */ /* 0x000fe400078e3cff */
[----:B------:R-:W-:Y:S02]  /*9610*/  SHF.R.U64 R24, R24, 0x3, RZ ;  /* 0x0000000318187819 */ /* 0x000fe400000012ff */
[----:B------:R-:W-:-:S02]  /*9620*/  SHF.R.U64 R48, R48, 0x3, RZ ;  /* 0x0000000330307819 */ /* 0x000fc400000012ff */
[----:B------:R-:W-:Y:S02]  /*9630*/  MOV R50, R10 ;  /* 0x0000000a00327202 */ /* 0x000fe40000000f00 */
[----:B------:R-:W-:Y:S02]  /*9640*/  MOV R49, R8 ;  /* 0x0000000800317202 */ /* 0x000fe40000000f00 */
[----:B------:R-:W-:Y:S02]  /*9650*/  LOP3.LUT R24, R24, R101, RZ, 0x3c, !PT ;  /* 0x0000006518187212 */ /* 0x000fe400078e3cff */
[----:B------:R-:W-:Y:S02]  /*9660*/  MOV R30, R30 ;  /* 0x0000001e001e7202 */ /* 0x000fe40000000f00 */
[----:B------:R-:W-:Y:S02]  /*9670*/  F2FP.F16.F32.PACK_AB R8, R87, R92 ;  /* 0x0000005c5708723e */ /* 0x000fe400000000ff */
[----:B------:R-:W-:-:S02]  /*9680*/  F2FP.F16.F32.PACK_AB R9, R85, R88 ;  /* 0x000000585509723e */ /* 0x000fc400000000ff */
[----:B------:R-:W-:Y:S02]  /*9690*/  F2FP.F16.F32.PACK_AB R10, R83, R86 ;  /* 0x00000056530a723e */ /* 0x000fe400000000ff */
[----:B------:R-:W-:Y:S02]  /*96a0*/  F2FP.F16.F32.PACK_AB R11, R81, R84 ;  /* 0x00000054510b723e */ /* 0x000fe400000000ff */
[----:B------:R-:W-:Y:S02]  /*96b0*/  LOP3.LUT R20, R48, R103, RZ, 0x3c, !PT ;  /* 0x0000006730147212 */ /* 0x000fe400078e3cff */
[----:B------:R-:W-:Y:S01]  /*96c0*/  MOV R90, R28 ;  /* 0x0000001c005a7202 */ /* 0x000fe20000000f00 */
[----:B------:R1:W-:Y:S01]  /*96d0*/  STSM.16.M88.4 [R30], R8 ;  /* 0x000000081e007844 */ /* 0x0003e20000000200 */
[----:B------:R-:W-:Y:S02]  /*96e0*/  MOV R89, R26 ;  /* 0x0000001a00597202 */ /* 0x000fe40000000f00 */
[----:B------:R-:W-:-:S02]  /*96f0*/  MOV R48, R24 ;  /* 0x0000001800307202 */ /* 0x000fc40000000f00 */
[----:B0-----:R-:W-:Y:S02]  /*9700*/  F2FP.F16.F32.PACK_AB R4, R79, R82 ;  /* 0x000000524f04723e */ /* 0x001fe400000000ff */
        /* <DEDUP_REMOVED lines=8> */
[----:B-1----:R-:W-:Y:S02]  /*9790*/  F2FP.F16.F32.PACK_AB R8, R63, R66 ;  /* 0x000000423f08723e */ /* 0x002fe400000000ff */
[----:B------:R-:W-:Y:S01]  /*97a0*/  F2FP.F16.F32.PACK_AB R9, R61, R64 ;  /* 0x000000403d09723e */ /* 0x000fe200000000ff */
[----:B------:R-:W-:Y:S01]  /*97b0*/  STSM.16.M88.4 [R89], R24 ;  /* 0x0000001859007844 */ /* 0x000fe20000000200 */
[----:B------:R-:W-:Y:S02]  /*97c0*/  F2FP.F16.F32.PACK_AB R10, R59, R62 ;  /* 0x0000003e3b0a723e */ /* 0x000fe400000000ff */
[----:B------:R-:W-:Y:S02]  /*97d0*/  F2FP.F16.F32.PACK_AB R11, R57, R60 ;  /* 0x0000003c390b723e */ /* 0x000fe400000000ff */
[----:B------:R-:W-:-:S02]  /*97e0*/  F2FP.F16.F32.PACK_AB R28, R55, R58 ;  /* 0x0000003a371c723e */ /* 0x000fc400000000ff */
[----:B------:R-:W-:Y:S01]  /*97f0*/  F2FP.F16.F32.PACK_AB R29, R53, R56 ;  /* 0x00000038351d723e */ /* 0x000fe200000000ff */
[----:B------:R1:W-:Y:S01]  /*9800*/  STSM.16.M88.4 [R50], R8 ;  /* 0x0000000832007844 */ /* 0x0003e20000000200 */
[----:B------:R-:W-:Y:S01]  /*9810*/  F2FP.F16.F32.PACK_AB R30, R47, R54 ;  /* 0x000000362f1e723e */ /* 0x000fe200000000ff */
[----:B0-----:R-:W-:Y:S01]  /*9820*/  IMAD.U32 R4, RZ, RZ, UR4 ;  /* 0x00000004ff047e24 */ /* 0x001fe2000f8e00ff */
[----:B------:R-:W-:Y:S01]  /*9830*/  F2FP.F16.F32.PACK_AB R31, R45, R52 ;  /* 0x000000342d1f723e */ /* 0x000fe200000000ff */
[----:B------:R-:W-:Y:S01]  /*9840*/  IMAD.U32 R5, RZ, RZ, UR8 ;  /* 0x00000008ff057e24 */ /* 0x000fe2000f8e00ff */
[----:B------:R-:W-:Y:S02]  /*9850*/  F2FP.F16.F32.PACK_AB R52, R43, R46 ;  /* 0x0000002e2b34723e */ /* 0x000fe400000000ff */
[----:B------:R-:W-:Y:S01]  /*9860*/  F2FP.F16.F32.PACK_AB R53, R41, R44 ;  /* 0x0000002c2935723e */ /* 0x000fe200000000ff */
[----:B------:R0:W-:Y:S01]  /*9870*/  STSM.16.M88.4 [R49], R28 ;  /* 0x0000001c31007844 */ /* 0x0001e20000000200 */
[----:B------:R-:W-:-:S02]  /*9880*/  F2FP.F16.F32.PACK_AB R54, R39, R42 ;  /* 0x0000002a2736723e */ /* 0x000fc400000000ff */
[----:B------:R-:W-:Y:S02]  /*9890*/  F2FP.F16.F32.PACK_AB R55, R37, R40 ;  /* 0x000000282537723e */ /* 0x000fe400000000ff */
[----:B------:R-:W-:Y:S02]  /*98a0*/  MOV R20, R20 ;  /* 0x0000001400147202 */ /* 0x000fe40000000f00 */
[----:B------:R-:W-:Y:S01]  /*98b0*/  PLOP3.LUT P0, PT, PT, PT, UP1, 0x80, 0x0 ;  /* 0x000000000000781c */ /* 0x000fe20003f0f018 */
[----:B------:R0:W-:Y:S01]  /*98c0*/  STSM.16.M88.4 [R48], R52 ;  /* 0x0000003430007844 */ /* 0x0001e20000000200 */
[----:B------:R-:W-:-:S03]  /*98d0*/  PLOP3.LUT P2, PT, PT, PT, UP0, 0x80, 0x0 ;  /* 0x000000000000781c */ /* 0x000fc60003f4f008 */
[----:B------:R0:W-:Y:S01]  /*98e0*/  STSM.16.M88.4 [R20], R148 ;  /* 0x0000009414007844 */ /* 0x0001e20000000200 */
[----:B------:R-:W-:Y:S01]  /*98f0*/  BAR.SYNC.DEFER_BLOCKING 0x1, 0x100 ;  /* 0x0044000000007b1d */ /* 0x000fe20000010000 */
[----:B------:R-:W-:Y:S02]  /*9900*/  IMAD.U32 R6, RZ, RZ, UR6 ;  /* 0x00000006ff067e24 */ /* 0x000fe4000f8e00ff */
[----:B------:R-:W-:-:S04]  /*9910*/  IMAD.U32 R7, RZ, RZ, UR7 ;  /* 0x00000007ff077e24 */ /* 0x000fc8000f8e00ff */
[----:B-1----:R-:W2:Y:S04]  /*9920*/  @P0 LDG.E R8, desc[UR48][R4.64] ;  /* 0x0000003004080981 */ /* 0x002ea8000c1e1900 */
        /* <DEDUP_REMOVED lines=8> */
[----:B0-----:R-:W-:-:S14]  /*99b0*/  @P2 BRA `(.L_x_7590) ;  /* 0x0000000000182947 */ /* 0x001fdc0003800000 */
[----:B------:R-:W-:Y:S05]  /*99c0*/  @!P0 BRA `(.L_x_7590) ;  /* 0x0000000000148947 */ /* 0x000fea0003800000 */
[----:B------:R-:W2:Y:S04]  /*99d0*/  LDG.E R7, desc[UR48][R4.64] ;  /* 0x0000003004077981 */ /* 0x000ea8000c1e1900 */
[----:B------:R-:W3:Y:S01]  /*99e0*/  LDG.E R6, desc[UR48][R4.64+0x4] ;  /* 0x0000043004067981 */ /* 0x000ee2000c1e1900 */
[----:B--2---:R-:W-:Y:S02]  /*99f0*/  R2UR UR6, R7 ;  /* 0x00000000070672ca */ /* 0x004fe400000e0000 */
[----:B---3--:R-:W-:-:S13]  /*9a00*/  R2UR UR10, R6 ;  /* 0x00000000060a72ca */ /* 0x008fda00000e0000 */
[----:B------:R-:W-:-:S12]  /*9a10*/  UIADD3 UR10, -UR6, UR10, URZ ;  /* 0x0000000a060a7290 */ /* 0x000fd8000fffe13f */
.L_x_7590:
[----:B------:R-:W-:Y:S01]  /*9a20*/  USHF.R.S32.HI UR14, URZ, 0x1f, UR39 ;  /* 0x0000001f3f0e7899 */ /* 0x000fe20008011427 */
[----:B------:R-:W-:Y:S01]  /*9a30*/  IMAD.U32 R8, RZ, RZ, UR40 ;  /* 0x00000028ff087e24 */ /* 0x000fe2000f8e00ff */
[----:B------:R-:W-:Y:S01]  /*9a40*/  ULDC.64 UR12, c[0x0][0xb70] ;  /* 0x0002dc00000c7ab9 */ /* 0x000fe20000000a00 */
[----:B------:R-:W-:Y:S01]  /*9a50*/  USHF.R.S32.HI UR9, URZ, 0x1f, UR4 ;  /* 0x0000001f3f097899 */ /* 0x000fe20008011404 */
[----:B------:R-:W-:Y:S01]  /*9a60*/  IADD3 R25, P2, R14, 0x2000, RZ ;  /* 0x000020000e197810 */ /* 0x000fe20007f5e0ff */
[----:B------:R-:W-:Y:S01]  /*9a70*/  UIMAD UR11, UR14, UR12, URZ ;  /* 0x0000000c0e0b72a4 */ /* 0x000fe2000f8e023f */
[----:B------:R-:W-:Y:S01]  /*9a80*/  IMAD R8, R8, 0x80, R19 ;  /* 0x0000008008087824 */ /* 0x000fe200078e0213 */
[----:B------:R-:W-:Y:S01]  /*9a90*/  UMOV UR8, UR4 ;  /* 0x0000000400087c82 */ /* 0x000fe20008000000 */
[----:B------:R-:W-:Y:S01]  /*9aa0*/  USEL UR38, UR38, URZ, !UP1 ;  /* 0x0000003f26267287 */ /* 0x000fe2000c800000 */
[----:B------:R-:W-:Y:S01]  /*9ab0*/  IADD3 R7, P6, R14, 0x3000, RZ ;  /* 0x000030000e077810 */ /* 0x000fe20007fde0ff */
[----:B------:R-:W-:Y:S01]  /*9ac0*/  UIMAD.WIDE.U32 UR6, UR39, UR12, UR8 ;  /* 0x0000000c270672a5 */ /* 0x000fe2000f8e0008 */
[----:B------:R-:W-:Y:S01]  /*9ad0*/  SHF.R.S32.HI R5, RZ, 0x1f, R8 ;  /* 0x0000001fff057819 */ /* 0x000fe20000011408 */
[----:B------:R-:W-:Y:S01]  /*9ae0*/  UIMAD UR11, UR39, UR13, UR11 ;  /* 0x0000000d270b72a4 */ /* 0x000fe2000f8e020b */
[----:B------:R-:W-:Y:S01]  /*9af0*/  LOP3.LUT R32, R33, 0x380, RZ, 0xc0, !PT ;  /* 0x0000038021207812 */ /* 0x000fe200078ec0ff */
[----:B------:R-:W-:Y:S01]  /*9b00*/  USEL UR37, UR37, URZ, !UP1 ;  /* 0x0000003f25257287 */ /* 0x000fe2000c800000 */
[----:B------:R-:W-:Y:S01]  /*9b10*/  LOP3.LUT R24, R25, 0x380, RZ, 0xc0, !PT ;  /* 0x0000038019187812 */ /* 0x000fe200078ec0ff */
[----:B------:R-:W-:Y:S01]  /*9b20*/  ULDC.64 UR12, c[0x0][0xb78] ;  /* 0x0002de00000c7ab9 */ /* 0x000fe20000000a00 */
[----:B------:R-:W-:Y:S01]  /*9b30*/  UIADD3 UR7, UR7, UR11, URZ ;  /* 0x0000000b07077290 */ /* 0x000fe2000fffe03f */
[----:B------:R-:W-:Y:S01]  /*9b40*/  LOP3.LUT R4, R7, 0x380, RZ, 0xc0, !PT ;  /* 0x0000038007047812 */ /* 0x000fe200078ec0ff */
[----:B------:R-:W-:Y:S01]  /*9b50*/  UIMAD UR8, UR38, UR12, URZ ;  /* 0x0000000c260872a4 */ /* 0x000fe2000f8e023f */
[----:B------:R-:W-:Y:S01]  /*9b60*/  SHF.R.U64 R32, R32, 0x3, RZ ;  /* 0x0000000320207819 */ /* 0x000fe200000012ff */
[----:B------:R-:W-:Y:S01]  /*9b70*/  UIMAD.WIDE.U32 UR6, UR37, UR12, UR6 ;  /* 0x0000000c250672a5 */ /* 0x000fe2000f8e0006 */
[----:B------:R-:W-:Y:S01]  /*9b80*/  SHF.R.U64 R24, R24, 0x3, RZ ;  /* 0x0000000318187819 */ /* 0x000fe200000012ff */
[----:B------:R-:W-:Y:S01]  /*9b90*/  UIMAD UR8, UR37, UR13, UR8 ;  /* 0x0000000d250872a4 */ /* 0x000fe2000f8e0208 */
[----:B------:R-:W-:-:S02]  /*9ba0*/  SHF.R.U64 R4, R4, 0x3, RZ ;  /* 0x0000000304047819 */ /* 0x000fc400000012ff */
[----:B------:R-:W-:Y:S01]  /*9bb0*/  LOP3.LUT R32, R32, R33, RZ, 0x3c, !PT ;  /* 0x0000002120207212 */ /* 0x000fe200078e3cff */
[--C-:B------:R-:W-:Y:S01]  /*9bc0*/  IMAD.X R33, RZ, RZ, R15.reuse, P1 ;  /* 0x000000ffff217224 */ /* 0x100fe200008e060f */
[----:B------:R-:W-:Y:S01]  /*9bd0*/  IADD3 R6, P0, R8, UR6, RZ ;  /* 0x0000000608067c10 */ /* 0x000fe2000ff1e0ff */
[----:B------:R-:W-:Y:S01]  /*9be0*/  IMAD.U32 R10, RZ, RZ, UR8 ;  /* 0x00000008ff0a7e24 */ /* 0x000fe2000f8e00ff */
[----:B------:R-:W-:Y:S01]  /*9bf0*/  LOP3.LUT R24, R24, R25, RZ, 0x3c, !PT ;  /* 0x0000001918187212 */ /* 0x000fe200078e3cff */
[----:B------:R-:W-:Y:S01]  /*9c00*/  IMAD.X R25, RZ, RZ, R15, P2 ;  /* 0x000000ffff197224 */ /* 0x000fe200010e060f */
[----:B------:R-:W-:Y:S01]  /*9c10*/  IADD3 R41, P5, R14, 0x4000, RZ ;  /* 0x000040000e297810 */ /* 0x000fe20007fbe0ff */
[----:B------:R-:W-:Y:S01]  /*9c20*/  ULDC.64 UR12, c[0x0][0xaa0] ;  /* 0x0002a800000c7ab9 */ /* 0x000fe20000000a00 */
[----:B------:R-:W-:Y:S01]  /*9c30*/  IADD3.X R5, R5, UR7, R10, P0, !PT ;  /* 0x0000000705057c10 */ /* 0x000fe200087fe40a */
[----:B------:R-:W-:Y:S01]  /*9c40*/  ULDC.64 UR6, c[0x0][0xb40] ;  /* 0x0002d00000067ab9 */ /* 0x000fe20000000a00 */
[----:B------:R-:W-:-:S02]  /*9c50*/  LOP3.LUT R4, R4, R7, RZ, 0x3c, !PT ;  /* 0x0000000704047212 */ /* 0x000fc400078e3cff */
[----:B------:R-:W-:Y:S02]  /*9c60*/  LEA R20, P0, R6, UR6, 0x2 ;  /* 0x0000000606147c11 */ /* 0x000fe4000f8010ff */
[----:B------:R-:W-:Y:S02]  /*9c70*/  IADD3 R45, P4, R14, 0x5000, RZ ;  /* 0x000050000e2d7810 */ /* 0x000fe40007f9e0ff */
[----:B------:R-:W-:Y:S01]  /*9c80*/  LEA.HI.X R21, R6, UR7, R5, 0x2, P0 ;  /* 0x0000000706157c11 */ /* 0x000fe200080f1405 */
[----:B------:R-:W-:Y:S01]  /*9c90*/  VIADD R5, R8, 0x8 ;  /* 0x0000000808057836 */ /* 0x000fe20000000000 */
[----:B------:R-:W-:Y:S02]  /*9ca0*/  LOP3.LUT P0, RZ, R23, 0x3, RZ, 0xc0, !PT ;  /* 0x0000000317ff7812 */ /* 0x000fe4000780c0ff */
[----:B------:R-:W-:Y:S02]  /*9cb0*/  IADD3 R29, P3, R14, 0x6000, RZ ;  /* 0x000060000e1d7810 */ /* 0x000fe40007f7e0ff */
[----:B------:R-:W-:-:S02]  /*9cc0*/  ISETP.GE.OR P1, PT, R8, UR10, P0 ;  /* 0x0000000a08007c0c */ /* 0x000fc40008726670 */
[C---:B------:R-:W-:Y:S02]  /*9cd0*/  IADD3 R7, P2, R14.reuse, 0x7000, RZ ;  /* 0x000070000e077810 */ /* 0x040fe40007f5e0ff */
[----:B------:R-:W-:Y:S01]  /*9ce0*/  ISETP.GE.OR P0, PT, R5, UR10, P0 ;  /* 0x0000000a05007c0c */ /* 0x000fe20008706670 */
[----:B------:R-:W-:Y:S01]  /*9cf0*/  IMAD.X R5, RZ, RZ, R15, P6 ;  /* 0x000000ffff057224 */ /* 0x000fe200030e060f */
[----:B------:R-:W-:Y:S02]  /*9d00*/  LOP3.LUT R40, R41, 0x380, RZ, 0xc0, !PT ;  /* 0x0000038029287812 */ /* 0x000fe400078ec0ff */
[----:B------:R-:W-:Y:S02]  /*9d10*/  LOP3.LUT R44, R45, 0x380, RZ, 0xc0, !PT ;  /* 0x000003802d2c7812 */ /* 0x000fe400078ec0ff */
[----:B------:R-:W-:Y:S02]  /*9d20*/  LOP3.LUT R28, R29, 0x380, RZ, 0xc0, !PT ;  /* 0x000003801d1c7812 */ /* 0x000fe400078ec0ff */
[----:B------:R-:W-:Y:S01]  /*9d30*/  LOP3.LUT R9, R14, 0x380, RZ, 0xc0, !PT ;  /* 0x000003800e097812 */ /* 0x000fe200078ec0ff */
[----:B------:R-:W-:Y:S01]  /*9d40*/  UIMAD UR6, UR9, UR12, URZ ;  /* 0x0000000c090672a4 */ /* 0x000fe2000f8e023f */
[----:B------:R-:W-:Y:S01]  /*9d50*/  LOP3.LUT R6, R7, 0x380, RZ, 0xc0, !PT ;  /* 0x0000038007067812 */ /* 0x000fe200078ec0ff */
[----:B------:R-:W-:Y:S01]  /*9d60*/  IMAD.U32 R13, RZ, RZ, UR12 ;  /* 0x0000000cff0d7e24 */ /* 0x000fe2000f8e00ff */
[----:B------:R-:W-:Y:S01]  /*9d70*/  SHF.R.U64 R40, R40, 0x3, RZ ;  /* 0x0000000328287819 */ /* 0x000fe200000012ff */
[----:B------:R0:W-:Y:S01]  /*9d80*/  @!P0 STG.E desc[UR48][R20.64+0x20], R3 ;  /* 0x0000200314008986 */ /* 0x0001e2000c101930 */
[----:B------:R-:W-:Y:S01]  /*9d90*/  SHF.R.U64 R44, R44, 0x3, RZ ;  /* 0x000000032c2c7819 */ /* 0x000fe200000012ff */
[----:B------:R-:W-:Y:S01]  /*9da0*/  ULDC.64 UR8, c[0x0][0xae0] ;  /* 0x0002b80000087ab9 */ /* 0x000fe20000000a00 */
[----:B------:R-:W-:Y:S01]  /*9db0*/  SHF.R.U64 R28, R28, 0x3, RZ ;  /* 0x000000031c1c7819 */ /* 0x000fe200000012ff */
[----:B------:R1:W-:Y:S01]  /*9dc0*/  @!P1 STG.E desc[UR48][R20.64], R12 ;  /* 0x0000000c14009986 */ /* 0x0003e2000c101930 */
[----:B------:R-:W-:-:S02]  /*9dd0*/  SHF.R.U64 R9, R9, 0x3, RZ ;  /* 0x0000000309097819 */ /* 0x000fc400000012ff */
[----:B------:R-:W-:Y:S01]  /*9de0*/  SHF.R.U64 R6, R6, 0x3, RZ ;  /* 0x0000000306067819 */ /* 0x000fe200000012ff */
        /* <DEDUP_REMOVED lines=11> */
[----:B0-----:R-:W-:Y:S01]  /*9ea0*/  SHF.R.S32.HI R3, RZ, 0x1f, R2 ;  /* 0x0000001fff037819 */ /* 0x001fe20000011402 */
[----:B------:R-:W-:-:S02]  /*9eb0*/  UIMAD UR6, UR4, UR13, UR6 ;  /* 0x0000000d040672a4 */ /* 0x000fc4000f8e0206 */
[----:B------:R0:W5:Y:S01]  /*9ec0*/  LD.E.128 R36, desc[UR48][R14.64] ;  /* 0x000000300e247980 */ /* 0x000162000c101d00 */
[----:B-1----:R-:W-:-:S03]  /*9ed0*/  IMAD.WIDE.U32 R12, R13, UR4, R2 ;  /* 0x000000040d0c7c25 */ /* 0x002fc6000f8e0002 */
        /* <DEDUP_REMOVED lines=11> */
[----:B-1----:R-:W1:Y:S01]  /*9f90*/  FENCE.VIEW.ASYNC.S ;  /* 0x00000000000073c6 */ /* 0x002e620000000000 */
        /* <DEDUP_REMOVED lines=12> */
[C---:B0-----:R-:W-:Y:S01]  /*a060*/  VIADD R15, R16.reuse, 0x60 ;  /* 0x00000060100f7836 */ /* 0x041fe20000000000 */
[----:B------:R-:W-:Y:S01]  /*a070*/  PRMT R0, RZ, 0x654, R0 ;  /* 0x00000654ff007816 */ /* 0x000fe20000000000 */
[----:B------:R-:W-:Y:S01]  /*a080*/  IMAD.WIDE.U32 R20, R21, UR37, R12 ;  /* 0x0000002515147c25 */ /* 0x000fe2000f8e000c */
[----:B------:R-:W-:Y:S02]  /*a090*/  SHF.R.S32.HI R17, RZ, 0x1f, R16 ;  /* 0x0000001fff117819 */ /* 0x000fe40000011410 */
[----:B------:R-:W-:Y:S01]  /*a0a0*/  ISETP.GE.AND P1, PT, R15, UR10, PT ;  /* 0x0000000a0f007c0c */ /* 0x000fe2000bf26270 */
[C---:B------:R-:W-:Y:S01]  /*a0b0*/  VIADD R14, R16.reuse, 0x40 ;  /* 0x00000040100e7836 */ /* 0x040fe20000000000 */
[----:B-1----:R0:W-:Y:S01]  /*a0c0*/  SYNCS.ARRIVE.TRANS64.RED.A1T0 RZ, [R0+URZ], RZ ;  /* 0x000000ff00ff79a7 */ /* 0x0021e2000810043f */
        /* <DEDUP_REMOVED lines=24> */
.L_x_7592:
[----:B------:R-:W-:Y:S05]  /*a250*/  BSYNC B1 ;  /* 0x0000000000017941 */ /* 0x000fea0003800000 */
.L_x_7591:
        /* <DEDUP_REMOVED lines=9> */
[----:B0----5:R-:W-:Y:S02]  /*a2f0*/  VIADD R36, R2, 0x40 ;  /* 0x0000004002247836 */ /* 0x021fe40000000000 */
        /* <DEDUP_REMOVED lines=9> */
[----:B------:R1:W-:Y:S02]  /*a390*/  @!P4 STG.E.128 desc[UR48][R36.64+0x80], R44 ;  /* 0x0000802c2400c986 */ /* 0x0003e4000c101d30 */
.L_x_7594:
[----:B------:R-:W-:Y:S05]  /*a3a0*/  BSYNC B1 ;  /* 0x0000000000017941 */ /* 0x000fea0003800000 */
.L_x_7593:
        /* <DEDUP_REMOVED lines=9> */
[----:B-1---5:R-:W-:Y:S02]  /*a440*/  VIADD R32, R2, 0x40 ;  /* 0x0000004002207836 */ /* 0x022fe40000000000 */
        /* <DEDUP_REMOVED lines=10> */
.L_x_7596:
[----:B------:R-:W-:Y:S05]  /*a4f0*/  BSYNC B1 ;  /* 0x0000000000017941 */ /* 0x000fea0003800000 */
.L_x_7595:
[----:B------:R-:W-:Y:S05]  /*a500*/  @P1 BRA `(.L_x_7597) ;  /* 0x0000000c00081947 */ /* 0x000fea0003800000 */
[----:B------:R-:W-:Y:S01]  /*a510*/  IADD3 R3, P0, R14, 0x60, RZ ;  /* 0x000000600e037810 */ /* 0x000fe20007f1e0ff */
        /* <DEDUP_REMOVED lines=15> */
[----:B-----5:R3:W-:Y:S10]  /*a610*/  @!P1 STG.E.128 desc[UR48][R14.64], R4 ;  /* 0x000000040e009986 */ /* 0x0207f4000c101d30 */
[----:B------:R-:W-:Y:S05]  /*a620*/  @P0 BRA `(.L_x_7597) ;  /* 0x0000000800c00947 */ /* 0x000fea0003800000 */
[----:B------:R4:W-:Y:S01]  /*a630*/  STG.E.128 desc[UR48][R14.64+0x80], R8 ;  /* 0x000080080e007986 */ /* 0x0009e2000c101d30 */
[----:B------:R-:W-:Y:S05]  /*a640*/  BRA `(.L_x_7597) ;  /* 0x0000000800b87947 */ /* 0x000fea0003800000 */
.L_x_7589:
[----:B------:R-:W-:Y:S01]  /*a650*/  ULDC.64 UR6, c[0x0][0xbe0] ;  /* 0x0002f80000067ab9 */ /* 0x000fe20000000a00 */
[----:B------:R-:W-:Y:S02]  /*a660*/  USHF.L.U32 UR4, UR37, 0x2, URZ ;  /* 0x0000000225047899 */ /* 0x000fe4000800063f */
[----:B------:R-:W-:Y:S01]  /*a670*/  UISETP.NE.U32.AND UP0, UPT, UR6, URZ, UPT ;  /* 0x0000003f0600728c */ /* 0x000fe2000bf05070 */
[----:B------:R-:W-:Y:S01]  /*a680*/  ULDC.64 UR8, c[0x0][0xbd8] ;  /* 0x0002f60000087ab9 */ /* 0x000fe20000000a00 */
[----:B------:R-:W-:Y:S02]  /*a690*/  USHF.L.U64.HI UR10, UR37, 0x2, UR38 ;  /* 0x00000002250a7899 */ /* 0x000fe40008010226 */
[----:B------:R-:W-:Y:S02]  /*a6a0*/  UISETP.NE.AND.EX UP1, UPT, UR7, URZ, UPT, UP0 ;  /* 0x0000003f0700728c */ /* 0x000fe4000bf25300 */
[----:B------:R-:W-:-:S04]  /*a6b0*/  UISETP.NE.U32.AND UP0, UPT, UR8, URZ, UPT ;  /* 0x0000003f0800728c */ /* 0x000fc8000bf05070 */
[----:B------:R-:W-:Y:S01]  /*a6c0*/  PLOP3.LUT P2, PT, PT, PT, UP1, 0x80, 0x0 ;  /* 0x000000000000781c */ /* 0x000fe20003f4f018 */
[----:B------:R-:W-:-:S04]  /*a6d0*/  UISETP.NE.AND.EX UP0, UPT, UR9, URZ, UPT, UP0 ;  /* 0x0000003f0900728c */ /* 0x000fc8000bf05300 */
[----:B------:R-:W-:Y:S02]  /*a6e0*/  @UP1 UIADD3 UR6, UP2, UR4, UR6, URZ ;  /* 0x0000000604061290 */ /* 0x000fe4000ff5e03f */
[----:B------:R-:W-:Y:S02]  /*a6f0*/  PLOP3.LUT P1, PT, PT, PT, UP0, 0x80, 0x0 ;  /* 0x000000000000781c */ /* 0x000fe40003f2f008 */
[----:B------:R-:W-:Y:S02]  /*a700*/  @UP1 UIADD3.X UR7, UR10, UR7, URZ, UP2, !UPT ;  /* 0x000000070a071290 */ /* 0x000fe400097fe43f */
[----:B------:R-:W-:Y:S01]  /*a710*/  UIADD3 UR4, UP1, UR4, UR8, URZ ;  /* 0x0000000804047290 */ /* 0x000fe2000ff3e03f */
[----:B------:R-:W-:-:S03]  /*a720*/  IMAD.U32 R6, RZ, RZ, UR6 ;  /* 0x00000006ff067e24 */ /* 0x000fc6000f8e00ff */
[----:B------:R-:W-:Y:S01]  /*a730*/  IMAD.U32 R7, RZ, RZ, UR7 ;  /* 0x00000007ff077e24 */ /* 0x000fe2000f8e00ff */
[----:B------:R-:W-:Y:S01]  /*a740*/  UIADD3.X UR6, UR10, UR9, URZ, UP1, !UPT ;  /* 0x000000090a067290 */ /* 0x000fe20008ffe43f */
[----:B------:R-:W-:-:S03]  /*a750*/  IMAD.MOV.U32 R9, RZ, RZ, RZ ;  /* 0x000000ffff097224 */ /* 0x000fc600078e00ff */
[----:B------:R-:W2:Y:S01]  /*a760*/  @P2 LDG.E R6, desc[UR48][R6.64] ;  /* 0x0000003006062981 */ /* 0x000ea2000c1e1900 */
[----:B------:R-:W-:Y:S02]  /*a770*/  IMAD.U32 R4, RZ, RZ, UR4 ;  /* 0x00000004ff047e24 */ /* 0x000fe4000f8e00ff */
[----:B------:R-:W-:-:S05]  /*a780*/  IMAD.U32 R5, RZ, RZ, UR6 ;  /* 0x00000006ff057e24 */ /* 0x000fca000f8e00ff */
[----:B------:R0:W5:Y:S01]  /*a790*/  @P1 LDG.E R9, desc[UR48][R4.64] ;  /* 0x0000003004091981 */ /* 0x000162000c1e1900 */
[----:B------:R-:W-:Y:S01]  /*a7a0*/  ULDC UR4, c[0x0][0xa88] ;  /* 0x0002a20000047ab9 */ /* 0x000fe20000000800 */
[----:B------:R-:W-:Y:S02]  /*a7b0*/  ISETP.GT.AND P0, PT, R186, 0x7f, PT ;  /* 0x0000007fba00780c */ /* 0x000fe40003f04270 */
[----:B--2---:R-:W-:Y:S01]  /*a7c0*/  @P2 R2UR UR4, R6 ;  /* 0x00000000060422ca */ /* 0x004fe200000e0000 */
[----:B0-----:R-:W-:-:S14]  /*a7d0*/  @P2 BRA `(.L_x_7598) ;  /* 0x0000000000182947 */ /* 0x001fdc0003800000 */
[----:B------:R-:W-:Y:S05]  /*a7e0*/  @!P1 BRA `(.L_x_7598) ;  /* 0x0000000000149947 */ /* 0x000fea0003800000 */
[----:B------:R-:W2:Y:S04]  /*a7f0*/  LDG.E R3, desc[UR48][R4.64] ;  /* 0x0000003004037981 */ /* 0x000ea8000c1e1900 */
[----:B------:R-:W3:Y:S01]  /*a800*/  LDG.E R0, desc[UR48][R4.64+0x4] ;  /* 0x0000043004007981 */ /* 0x000ee2000c1e1900 */
[----:B--2---:R-:W-:Y:S02]  /*a810*/  R2UR UR6, R3 ;  /* 0x00000000030672ca */ /* 0x004fe400000e0000 */
[----:B---3--:R-:W-:-:S13]  /*a820*/  R2UR UR4, R0 ;  /* 0x00000000000472ca */ /* 0x008fda00000e0000 */
[----:B------:R-:W-:-:S12]  /*a830*/  UIADD3 UR4, -UR6, UR4, URZ ;  /* 0x0000000406047290 */ /* 0x000fd8000fffe13f */
.L_x_7598:
[----:B------:R-:W-:Y:S01]  /*a840*/  USHF.R.S32.HI UR8, URZ, 0x1f, UR39 ;  /* 0x0000001f3f087899 */ /* 0x000fe20008011427 */
[----:B------:R-:W-:Y:S01]  /*a850*/  BSSY B1, `(.L_x_7599) ;  /* 0x000001f000017945 */ /* 0x000fe20003800000 */
[----:B------:R-:W-:Y:S01]  /*a860*/  USEL UR37, UR37, URZ, !UP0 ;  /* 0x0000003f25257287 */ /* 0x000fe2000c000000 */
[----:B------:R-:W-:Y:S01]  /*a870*/  SHF.R.S32.HI R11, RZ, 0x1f, R2 ;  /* 0x0000001fff0b7819 */ /* 0x000fe20000011402 */
[----:B------:R-:W-:Y:S01]  /*a880*/  USEL UR38, UR38, URZ, !UP0 ;  /* 0x0000003f26267287 */ /* 0x000fe2000c000000 */
[----:B-----5:R-:W-:Y:S01]  /*a890*/  SHF.R.S32.HI R8, RZ, 0x1f, R9 ;  /* 0x0000001fff087819 */ /* 0x020fe20000011409 */
[----:B------:R-:W-:Y:S10]  /*a8a0*/  @P0 BRA `(.L_x_7600) ;  /* 0x0000000000640947 */ /* 0x000ff40003800000 */
[----:B------:R-:W0:Y:S01]  /*a8b0*/  S2R R3, SR_TID.X ;  /* 0x0000000000037919 */ /* 0x000e220000002100 */
[----:B------:R-:W-:-:S04]  /*a8c0*/  IMAD.U32 R0, RZ, RZ, UR40 ;  /* 0x00000028ff007e24 */ /* 0x000fc8000f8e00ff */
[----:B0-----:R-:W-:-:S04]  /*a8d0*/  IMAD R0, R0, 0x80, R3 ;  /* 0x0000008000007824 */ /* 0x001fc800078e0203 */
[----:B------:R-:W-:-:S05]  /*a8e0*/  VIADD R0, R0, 0xffffff80 ;  /* 0xffffff8000007836 */ /* 0x000fca0000000000 */
[----:B------:R-:W-:-:S13]  /*a8f0*/  ISETP.GE.AND P0, PT, R0, UR4, PT ;  /* 0x0000000400007c0c */ /* 0x000fda000bf06270 */
[----:B------:R-:W-:Y:S05]  /*a900*/  @P0 BRA `(.L_x_7600) ;  /* 0x00000000004c0947 */ /* 0x000fea0003800000 */
[C---:B------:R-:W-:Y:S01]  /*a910*/  IADD3 R4, P0, R0.reuse, R9, RZ ;  /* 0x0000000900047210 */ /* 0x040fe20007f1e0ff */
        /* <DEDUP_REMOVED lines=18> */
.L_x_7600:
[----:B------:R-:W-:Y:S05]  /*aa40*/  BSYNC B1 ;  /* 0x0000000000017941 */ /* 0x000fea0003800000 */
.L_x_7599:
[----:B------:R-:W-:Y:S01]  /*aa50*/  ULDC.64 UR6, c[0x0][0xaa0] ;  /* 0x0002a80000067ab9 */ /* 0x000fe20000000a00 */
[----:B0-----:R-:W-:Y:S01]  /*aa60*/  IMAD.MOV.U32 R3, RZ, RZ, R11 ;  /* 0x000000ffff037224 */ /* 0x001fe200078e000b */
[----:B------:R-:W-:Y:S01]  /*aa70*/  ULDC.64 UR10, c[0x0][0xae0] ;  /* 0x0002b800000a7ab9 */ /* 0x000fe20000000a00 */
[----:B------:R-:W-:Y:S01]  /*aa80*/  IMAD R0, R8, UR6, RZ ;  /* 0x0000000608007c24 */ /* 0x000fe2000f8e02ff */
[----:B------:R-:W-:Y:S01]  /*aa90*/  BSSY B1, `(.L_x_7601) ;  /* 0x000002c000017945 */ /* 0x000fe20003800000 */
[----:B------:R-:W-:Y:S01]  /*aaa0*/  IMAD.WIDE.U32 R4, R9, UR6, R2 ;  /* 0x0000000609047c25 */ /* 0x000fe2000f8e0002 */
[----:B------:R-:W-:-:S03]  /*aab0*/  UIMAD UR6, UR8, UR10, URZ ;  /* 0x0000000a080672a4 */ /* 0x000fc6000f8e023f */
[----:B------:R-:W-:Y:S01]  /*aac0*/  IMAD R9, R9, UR7, R0 ;  /* 0x0000000709097c24 */ /* 0x000fe2000f8e0200 */
[----:B------:R-:W-:Y:S01]  /*aad0*/  UIMAD UR7, UR40, -0x80, UR4 ;  /* 0xffffff80280778a4 */ /* 0x000fe2000f8e0204 */
[----:B------:R-:W-:Y:S01]  /*aae0*/  IMAD.U32 R3, RZ, RZ, UR10 ;  /* 0x0000000aff037e24 */ /* 0x000fe2000f8e00ff */
[----:B------:R-:W-:Y:S01]  /*aaf0*/  UIMAD UR6, UR39, UR11, UR6 ;  /* 0x0000000b270672a4 */ /* 0x000fe2000f8e0206 */
[----:B------:R-:W-:Y:S01]  /*ab00*/  IMAD.IADD R5, R5, 0x1, R9 ;  /* 0x0000000105057824 */ /* 0x000fe200078e0209 */
[----:B------:R-:W-:Y:S01]  /*ab10*/  ULDC.64 UR8, c[0x0][0xae8] ;  /* 0x0002ba0000087ab9 */ /* 0x000fe20000000a00 */
[C---:B------:R-:W-:Y:S01]  /*ab20*/  VIADD R0, R16.reuse, 0x20 ;  /* 0x0000002010007836 */ /* 0x040fe20000000000 */
[----:B------:R-:W-:Y:S01]  /*ab30*/  ISETP.GE.AND P2, PT, R16, UR7, PT ;  /* 0x0000000710007c0c */ /* 0x000fe2000bf46270 */
[----:B------:R-:W-:Y:S01]  /*ab40*/  IMAD.WIDE.U32 R4, R3, UR39, R4 ;  /* 0x0000002703047c25 */ /* 0x000fe2000f8e0004 */
[----:B------:R-:W-:Y:S01]  /*ab50*/  UIMAD UR4, UR38, UR8, URZ ;  /* 0x00000008260472a4 */ /* 0x000fe2000f8e023f */
[----:B------:R-:W-:-:S02]  /*ab60*/  SHF.R.S32.HI R9, RZ, 0x1f, R16 ;  /* 0x0000001fff097819 */ /* 0x000fc40000011410 */
[----:B------:R-:W-:Y:S01]  /*ab70*/  VIADD R5, R5, UR6 ;  /* 0x0000000605057c36 */ /* 0x000fe20008000000 */
[----:B------:R-:W-:Y:S01]  /*ab80*/  UIMAD UR4, UR37, UR9, UR4 ;  /* 0x00000009250472a4 */ /* 0x000fe2000f8e0204 */
[----:B------:R-:W-:Y:S01]  /*ab90*/  IMAD.U32 R7, RZ, RZ, UR8 ;  /* 0x00000008ff077e24 */ /* 0x000fe2000f8e00ff */
[----:B------:R-:W-:Y:S01]  /*aba0*/  ISETP.GE.AND P3, PT, R0, UR7, PT ;  /* 0x0000000700007c0c */ /* 0x000fe2000bf66270 */
[----:B------:R-:W-:Y:S02]  /*abb0*/  VIADD R3, R16, 0x60 ;  /* 0x0000006010037836 */ /* 0x000fe40000000000 */
[----:B------:R-:W-:-:S03]  /*abc0*/  IMAD.WIDE.U32 R6, R7, UR37, R4 ;  /* 0x0000002507067c25 */ /* 0x000fc6000f8e0004 */
[----:B------:R-:W-:Y:S01]  /*abd0*/  ISETP.GE.AND P0, PT, R3, UR7, PT ;  /* 0x0000000703007c0c */ /* 0x000fe2000bf06270 */
[----:B------:R-:W-:Y:S02]  /*abe0*/  VIADD R0, R16, 0x40 ;  /* 0x0000004010007836 */ /* 0x000fe40000000000 */
[----:B------:R-:W-:Y:S02]  /*abf0*/  IMAD.U32 R3, RZ, RZ, UR40 ;  /* 0x00000028ff037e24 */ /* 0x000fe4000f8e00ff */
[----:B------:R-:W-:Y:S01]  /*ac00*/  IMAD.MOV.U32 R8, RZ, RZ, R16 ;  /* 0x000000ffff087224 */ /* 0x000fe200078e0010 */
[----:B------:R-:W-:Y:S01]  /*ac10*/  ISETP.GE.AND P1, PT, R0, UR7, PT ;  /* 0x0000000700007c0c */ /* 0x000fe2000bf26270 */
[----:B------:R-:W-:Y:S02]  /*ac20*/  VIADD R11, R7, UR4 ;  /* 0x00000004070b7c36 */ /* 0x000fe40008000000 */
[----:B------:R-:W-:Y:S01]  /*ac30*/  IMAD.WIDE R8, R3, 0x80, R8 ;  /* 0x0000008003087825 */ /* 0x000fe200078e0208 */
[----:B------:R-:W-:Y:S09]  /*ac40*/  @P2 BRA `(.L_x_7602) ;  /* 0x0000000000402947 */ /* 0x000ff20003800000 */
        /* <DEDUP_REMOVED lines=16> */
.L_x_7602:
[----:B------:R-:W-:Y:S05]  /*ad50*/  BSYNC B1 ;  /* 0x0000000000017941 */ /* 0x000fea0003800000 */
.L_x_7601:
        /* <DEDUP_REMOVED lines=15> */
[----:B0-----:R-:W-:Y:S01]  /*ae50*/  LEA R12, P2, R4, UR8, 0x1 ;  /* 0x00000008040c7c11 */ /* 0x001fe2000f8408ff */
[----:B------:R-:W-:-:S05]  /*ae60*/  IMAD.IADD R3, R5, 0x1, R3 ;  /* 0x0000000105037824 */ /* 0x000fca00078e0203 */
[----:B------:R-:W-:-:S05]  /*ae70*/  LEA.HI.X R13, R4, UR9, R3, 0x1, P2 ;  /* 0x00000009040d7c11 */ /* 0x000fca00090f0c03 */
[----:B------:R1:W-:Y:S04]  /*ae80*/  @!P3 STG.E.128 desc[UR48][R12.64], RZ ;  /* 0x000000ff0c00b986 */ /* 0x0003e8000c101d30 */
[----:B------:R1:W-:Y:S02]  /*ae90*/  @!P4 STG.E.128 desc[UR48][R12.64+0x80], RZ ;  /* 0x000080ff0c00c986 */ /* 0x0003e4000c101d30 */
.L_x_7604:
[----:B------:R-:W-:Y:S05]  /*aea0*/  BSYNC B1 ;  /* 0x0000000000017941 */ /* 0x000fea0003800000 */
.L_x_7603:
        /* <DEDUP_REMOVED lines=15> */
[----:B01----:R-:W-:Y:S01]  /*afa0*/  LEA R12, P1, R4, UR8, 0x1 ;  /* 0x00000008040c7c11 */ /* 0x003fe2000f8208ff */
[----:B------:R-:W-:-:S05]  /*afb0*/  IMAD.IADD R3, R5, 0x1, R3 ;  /* 0x0000000105037824 */ /* 0x000fca00078e0203 */
[----:B------:R-:W-:-:S05]  /*afc0*/  LEA.HI.X R13, R4, UR9, R3, 0x1, P1 ;  /* 0x00000009040d7c11 */ /* 0x000fca00088f0c03 */
[----:B------:R2:W-:Y:S04]  /*afd0*/  @!P2 STG.E.128 desc[UR48][R12.64], RZ ;  /* 0x000000ff0c00a986 */ /* 0x0005e8000c101d30 */
[----:B------:R2:W-:Y:S02]  /*afe0*/  @!P3 STG.E.128 desc[UR48][R12.64+0x80], RZ ;  /* 0x000080ff0c00b986 */ /* 0x0005e4000c101d30 */
.L_x_7606:
[----:B------:R-:W-:Y:S05]  /*aff0*/  BSYNC B1 ;  /* 0x0000000000017941 */ /* 0x000fea0003800000 */
.L_x_7605:
        /* <DEDUP_REMOVED lines=19> */
.L_x_7597:
[----:B------:R-:W-:Y:S05]  /*b130*/  BSYNC B0 ;  /* 0x0000000000007941 */ /* 0x000fea0003800000 */
.L_x_7588:
[----:B------:R-:W-:Y:S02]  /*b140*/  ULDC UR4, c[0x0][0xc14] ;  /* 0x0003050000047ab9 */ /* 0x000fe40000000800 */
[----:B------:R-:W-:-:S13]  /*b150*/  ISETP.GE.AND P0, PT, R51, UR4, PT ;  /* 0x0000000433007c0c */ /* 0x000fda000bf06270 */
[----:B------:R-:W-:Y:S05]  /*b160*/  @!P0 BRA `(.L_x_7607) ;  /* 0xffffff5c00088947 */ /* 0x000fea000383ffff */
[----:B------:R-:W-:Y:S05]  /*b170*/  EXIT ;  /* 0x000000000000794d */ /* 0x000fea0003800000 */
.L_x_7552:
        /* <DEDUP_REMOVED lines=61> */
.L_x_7612:
        /* <DEDUP_REMOVED lines=15> */
.L_x_7611:
[----:B------:R-:W-:Y:S05]  /*b640*/  BSYNC B0 ;  /* 0x0000000000007941 */ /* 0x000fea0003800000 */
.L_x_7610:
        /* <DEDUP_REMOVED lines=25> */
.L_x_7608:
        /* <DEDUP_REMOVED lines=20> */
.L_x_7613:
        /* <DEDUP_REMOVED lines=56> */
.L_x_7609:
[----:B------:R-:W-:Y:S02]  /*bca0*/  IMAD.MOV.U32 R17, RZ, RZ, RZ ;  /* 0x000000ffff117224 */ /* 0x000fe400078e00ff */
[----:B------:R-:W-:Y:S02]  /*bcb0*/  IMAD.U32 R16, RZ, RZ, UR6 ;  /* 0x00000006ff107e24 */ /* 0x000fe4000f8e00ff */
[----:B------:R-:W-:-:S07]  /*bcc0*/  IMAD.MOV.U32 R18, RZ, RZ, RZ ;  /* 0x000000ffff127224 */ /* 0x000fce00078e00ff */
.L_x_7614:
        /* <DEDUP_REMOVED lines=20> */
.L_x_7681:
[----:B--2---:R-:W2:Y:S02]  /*be10*/  LDC.64 R2, c[0x0][0xc60] ;  /* 0x00031800ff027b82 */ /* 0x004ea40000000a00 */
[----:B--2---:R-:W-:-:S05]  /*be20*/  IMAD.WIDE R2, R19, 0x4, R2 ;  /* 0x0000000413027825 */ /* 0x004fca00078e0202 */
[----:B------:R-:W2:Y:S01]  /*be30*/  LDG.E R5, desc[UR48][R2.64] ;  /* 0x0000003002057981 */ /* 0x000ea2000c1e1900 */
[----:B------:R-:W-:Y:S05]  /*be40*/  YIELD ;  /* 0x0000000000007946 */ /* 0x000fea0003800000 */
[----:B------:R-:W-:Y:S01]  /*be50*/  ULDC.64 UR4, c[0x0][0xa28] ;  /* 0x00028a0000047ab9 */ /* 0x000fe20000000a00 */
[----:B-1----:R-:W-:Y:S01]  /*be60*/  IMAD.MOV.U32 R0, RZ, RZ, RZ ;  /* 0x000000ffff007224 */ /* 0x002fe200078e00ff */
[----:B------:R-:W-:Y:S01]  /*be70*/  ISETP.NE.U32.AND P0, PT, RZ, UR4, PT ;  /* 0x00000004ff007c0c */ /* 0x000fe2000bf05070 */
[----:B------:R-:W-:Y:S01]  /*be80*/  IMAD.MOV.U32 R6, RZ, RZ, RZ ;  /* 0x000000ffff067224 */ /* 0x000fe200078e00ff */
[----:B------:R-:W-:-:S02]  /*be90*/  ULDC.64 UR6, c[0x0][0xa08] ;  /* 0x0002820000067ab9 */ /* 0x000fc40000000a00 */
[----:B------:R-:W-:Y:S02]  /*bea0*/  ISETP.NE.AND.EX P0, PT, RZ, UR5, PT, P0 ;  /* 0x00000005ff007c0c */ /* 0x000fe4000bf05300 */
        /* <DEDUP_REMOVED lines=23> */
[----:B------:R-:W-:-:S03]  /*c020*/  ISETP.NE.U32.AND P0, PT, RZ, UR6, PT ;  /* 0x00000006ff007c0c */ /* 0x000fc6000bf05070 */
[----:B--2---:R1:W-:Y:S02]  /*c030*/  STL [R1+0x24], R6 ;  /* 0x0000240601007387 */ /* 0x0043e40000100800 */
[----:B-1----:R-:W-:Y:S01]  /*c040*/  IMAD.U32 R6, RZ, RZ, UR4 ;  /* 0x00000004ff067e24 */ /* 0x002fe2000f8e00ff */
[----:B------:R-:W-:-:S05]  /*c050*/  ULDC.64 UR4, c[0x0][0x3f8] ;  /* 0x0000fe0000047ab9 */ /* 0x000fca0000000a00 */
[----:B------:R1:W5:Y:S01]  /*c060*/  @P1 LDG.E R6, desc[UR48][R8.64] ;  /* 0x0000003008061981 */ /* 0x000362000c1e1900 */
[----:B------:R-:W-:Y:S01]  /*c070*/  UISETP.NE.U32.AND UP0, UPT, UR4, URZ, UPT ;  /* 0x0000003f0400728c */ /* 0x000fe2000bf05070 */
[----:B------:R-:W-:Y:S02]  /*c080*/  ISETP.NE.AND.EX P0, PT, RZ, UR7, PT, P0 ;  /* 0x00000007ff007c0c */ /* 0x000fe4000bf05300 */
[----:B------:R-:W-:Y:S01]  /*c090*/  ULDC UR4, c[0x0][0x404] ;  /* 0x0001010000047ab9 */ /* 0x000fe20000000800 */
[----:B------:R-:W-:-:S03]  /*c0a0*/  UISETP.NE.AND.EX UP0, UPT, UR5, URZ, UPT, UP0 ;  /* 0x0000003f0500728c */ /* 0x000fc6000bf05300 */
[----:B------:R-:W-:Y:S01]  /*c0b0*/  ULDC UR5, c[0x0][0x2e0] ;  /* 0x0000b80000057ab9 */ /* 0x000fe20000000800 */
[----:B------:R-:W-:-:S04]  /*c0c0*/  USEL UR4, UR4, 0x1, UP0 ;  /* 0x0000000104047887 */ /* 0x000fc80008000000 */
[----:B------:R-:W-:-:S06]  /*c0d0*/  UIMAD UR4, UR4, UR5, URZ ;  /* 0x00000005040472a4 */ /* 0x000fcc000f8e023f */
[----:B------:R-:W-:Y:S01]  /*c0e0*/  IMAD.U32 R7, RZ, RZ, UR4 ;  /* 0x00000004ff077e24 */ /* 0x000fe2000f8e00ff */
[----:B-1----:R-:W-:Y:S06]  /*c0f0*/  @P1 BRA `(.L_x_7616) ;  /* 0x0000000000101947 */ /* 0x002fec0003800000 */
[----:B------:R-:W-:Y:S05]  /*c100*/  @!P2 BRA `(.L_x_7616) ;  /* 0x00000000000ca947 */ /* 0x000fea0003800000 */
[----:B-----5:R-:W2:Y:S04]  /*c110*/  LDG.E R6, desc[UR48][R2.64] ;  /* 0x0000003002067981 */ /* 0x020ea8000c1e1900 */
[----:B------:R-:W2:Y:S02]  /*c120*/  LDG.E R9, desc[UR48][R2.64+0x4] ;  /* 0x0000043002097981 */ /* 0x000ea4000c1e1900 */
[----:B--2---:R-:W-:-:S07]  /*c130*/  IMAD.IADD R6, R9, 0x1, -R6 ;  /* 0x0000000109067824 */ /* 0x004fce00078e0a06 */
.L_x_7616:
[----:B------:R-:W-:Y:S01]  /*c140*/  IMAD.MOV.U32 R3, RZ, RZ, RZ ;  /* 0x000000ffff037224 */ /* 0x000fe200078e00ff */
[----:B------:R-:W-:-:S05]  /*c150*/  ULDC.64 UR4, c[0x0][0xa20] ;  /* 0x0002880000047ab9 */ /* 0x000fca0000000a00 */
[----:B------:R-:W2:Y:S01]  /*c160*/  @P0 LDG.E R3, desc[UR48][R4.64] ;  /* 0x0000003004030981 */ /* 0x000ea2000c1e1900 */
[----:B------:R-:W-:-:S04]  /*c170*/  ISETP.NE.U32.AND P1, PT, RZ, UR4, PT ;  /* 0x00000004ff007c0c */ /* 0x000fc8000bf25070 */
[----:B------:R-:W-:Y:S01]  /*c180*/  ISETP.NE.AND.EX P1, PT, RZ, UR5, PT, P1 ;  /* 0x00000005ff007c0c */ /* 0x000fe2000bf25310 */
[----:B--2--5:R-:W-:-:S05]  /*c190*/  IMAD.IADD R2, R3, 0x1, R0 ;  /* 0x0000000103027824 */ /* 0x024fca00078e0200 */
[----:B------:R1:W-:Y:S07]  /*c1a0*/  STL [R1+0x4], R2 ;  /* 0x0000040201007387 */ /* 0x0003ee0000100800 */
[----:B------:R-:W-:Y:S05]  /*c1b0*/  @!P1 BRA `(.L_x_7617) ;  /* 0x0000000000109947 */ /* 0x000fea0003800000 */
[----:B-1----:R-:W-:-:S04]  /*c1c0*/  IADD3 R2, P0, R11, UR4, RZ ;  /* 0x000000040b027c10 */ /* 0x002fc8000ff1e0ff */
[----:B------:R-:W-:-:S05]  /*c1d0*/  IADD3.X R3, R10, UR5, RZ, P0, !PT ;  /* 0x000000050a037c10 */ /* 0x000fca00087fe4ff */
[----:B------:R1:W5:Y:S01]  /*c1e0*/  LDG.E R7, desc[UR48][R2.64] ;  /* 0x0000003002077981 */ /* 0x000362000c1e1900 */
[----:B------:R-:W-:Y:S05]  /*c1f0*/  BRA `(.L_x_7618) ;  /* 0x0000000000107947 */ /* 0x000fea0003800000 */
.L_x_7617:
[----:B------:R-:W-:Y:S05]  /*c200*/  @!P0 BRA `(.L_x_7618) ;  /* 0x00000000000c8947 */ /* 0x000fea0003800000 */
[----:B-1----:R-:W2:Y:S04]  /*c210*/  LDG.E R2, desc[UR48][R4.64] ;  /* 0x0000003004027981 */ /* 0x002ea8000c1e1900 */
[----:B------:R-:W2:Y:S02]  /*c220*/  LDG.E R7, desc[UR48][R4.64+0x4] ;  /* 0x0000043004077981 */ /* 0x000ea4000c1e1900 */
[----:B--2---:R-:W-:-:S07]  /*c230*/  IMAD.IADD R7, R7, 0x1, -R2 ;  /* 0x0000000107077824 */ /* 0x004fce00078e0a02 */
.L_x_7618:
[----:B-----5:R-:W-:Y:S01]  /*c240*/  IMAD.IADD R7, R7, 0x1, -R0 ;  /* 0x0000000107077824 */ /* 0x020fe200078e0a00 */
[----:B------:R-:W-:Y:S01]  /*c250*/  LEA R0, R17, 0xff, 0x7 ;  /* 0x000000ff11007811 */ /* 0x000fe200078e38ff */
[----:B------:R-:W-:Y:S03]  /*c260*/  BSSY B6, `(.L_x_7619) ;  /* 0x00002df000067945 */ /* 0x000fe60003800000 */
[C---:B------:R-:W-:Y:S01]  /*c270*/  IADD3 R6, R7.reuse, R0, -R6 ;  /* 0x0000000007067210 */ /* 0x040fe20007ffe806 */
[----:B------:R-:W-:-:S03]  /*c280*/  VIADD R7, R7, 0x7f ;  /* 0x0000007f07077836 */ /* 0x000fc60000000000 */
[----:B-1----:R-:W-:Y:S02]  /*c290*/  SHF.R.S32.HI R3, RZ, 0x1f, R6 ;  /* 0x0000001fff037819 */ /* 0x002fe40000011406 */
[----:B------:R-:W-:Y:S02]  /*c2a0*/  SHF.R.S32.HI R0, RZ, 0x1f, R7 ;  /* 0x0000001fff007819 */ /* 0x000fe40000011407 */
[----:B------:R-:W-:Y:S02]  /*c2b0*/  LEA.HI R3, R3, R6, RZ, 0x7 ;  /* 0x0000000603037211 */ /* 0x000fe400078f38ff */
[----:B------:R-:W-:Y:S02]  /*c2c0*/  LEA.HI R0, R0, R7, RZ, 0x7 ;  /* 0x0000000700007211 */ /* 0x000fe400078f38ff */
[----:B------:R-:W-:Y:S02]  /*c2d0*/  SHF.R.S32.HI R3, RZ, 0x7, R3 ;  /* 0x00000007ff037819 */ /* 0x000fe40000011403 */
[----:B------:R-:W-:-:S04]  /*c2e0*/  SHF.R.S32.HI R0, RZ, 0x7, R0 ;  /* 0x00000007ff007819 */ /* 0x000fc80000011400 */
        /* <DEDUP_REMOVED lines=21> */
.L_x_7620:
        /* <DEDUP_REMOVED lines=23> */
.L_x_7622:
        /* <DEDUP_REMOVED lines=17> */
[----:B01----:R-:W-:-:S07]  /*c6c0*/  IMAD.MOV.U32 R13, RZ, RZ, RZ ;  /* 0x000000ffff0d7224 */ /* 0x003fce00078e00ff */
[----:B------:R-:W-:-:S07]  /*c6d0*/  LEPC R20, `(.L_x_7624) ;  /* 0x000000001014794e */ /* 0x000fce0000000000 */
[----:B--2---:R-:W-:Y:S05]  /*c6e0*/  CALL.ABS.NOINC R2 ;  /* 0x0000000002007343 */ /* 0x004fea0003c00000 */
.L_x_7624:
        /* <DEDUP_REMOVED lines=16> */
.L_x_7623:
        /* <DEDUP_REMOVED lines=31> */
.L_x_7625:
        /* <DEDUP_REMOVED lines=16> */
.L_x_7626:
        /* <DEDUP_REMOVED lines=18> */
.L_x_7697:
[----:B------:R-:W-:Y:S01]  /*cc00*/  UMOV UR4, 0xffffffff ;  /* 0xffffffff00047882 */ /* 0x000fe20000000000 */
[----:B0-----:R-:W-:Y:S02]  /*cc10*/  SHF.R.S32.HI R13, RZ, 0x1f, R4 ;  /* 0x0000001fff0d7819 */ /* 0x001fe40000011404 */
[----:B------:R-:W-:Y:S05]  /*cc20*/  BRA.DIV UR4, `(.L_x_7628) ;  /* 0x0000003604dc7947 */ /* 0x000fea000b800000 */
[----:B------:R-:W-:-:S13]  /*cc30*/  ELECT P6, URZ, PT ;  /* 0x00000000003f782f */ /* 0x000fda00038c0000 */
.L_x_7700:
[----:B------:R-:W-:Y:S05]  /*cc40*/  @!P6 BRA `(.L_x_7629) ;  /* 0x000000040010e947 */ /* 0x000fea0003800000 */
[----:B------:R-:W-:-:S04]  /*cc50*/  ISETP.NE.U32.AND P0, PT, R2, RZ, PT ;  /* 0x000000ff0200720c */ /* 0x000fc80003f05070 */
        /* <DEDUP_REMOVED lines=15> */
[----:B------:R-:W-:-:S04]  /*cd50*/  IMAD.WIDE.U32 R8, R4, UR4, R8 ;  /* 0x0000000404087c25 */ /* 0x000fc8000f8e0008 */
[----:B------:R-:W-:Y:S01]  /*cd60*/  IMAD.IADD R6, R9, 0x1, R10 ;  /* 0x0000000109067824 */ /* 0x000fe200078e020a */
[----:B------:R-:W-:-:S04]  /*cd70*/  LEA R10, P0, R8, R2, 0x2 ;  /* 0x00000002080a7211 */ /* 0x000fc800078010ff */
[----:B------:R-:W-:-:S05]  /*cd80*/  LEA.HI.X R11, R8, R3, R6, 0x2, P0 ;  /* 0x00000003080b7211 */ /* 0x000fca00000f1406 */
[----:B------:R0:W5:Y:S04]  /*cd90*/  LDG.E R6, desc[UR48][R10.64] ;  /* 0x000000300a067981 */ /* 0x000168000c1e1900 */
.L_x_7630:
        /* <DEDUP_REMOVED lines=9> */
.L_x_7701:
        /* <DEDUP_REMOVED lines=11> */
.L_x_7632:
        /* <DEDUP_REMOVED lines=27> */
.L_x_7629:
        /* <DEDUP_REMOVED lines=39> */
.L_x_7702:
[----:B------:R-:W-:Y:S05]  /*d300*/  BSYNC B0 ;  /* 0x0000000000007941 */ /* 0x000fea0003800000 */
.L_x_7633:
        /* <DEDUP_REMOVED lines=42> */
.L_x_7641:
[----:B0-----:R-:W0:Y:S01]  /*d5b0*/  S2R R3, SR_CgaCtaId ;  /* 0x0000000000037919 */ /* 0x001e220000008800 */
[----:B------:R-:W-:-:S04]  /*d5c0*/  MOV R2, 0x400 ;  /* 0x0000040000027802 */ /* 0x000fc80000000f00 */
[----:B0-----:R-:W-:Y:S02]  /*d5d0*/  LEA R2, R3, R2, 0x18 ;  /* 0x0000000203027211 */ /* 0x001fe400078ec0ff */
[----:B------:R-:W-:-:S03]  /*d5e0*/  SHF.L.U32 R3, R12, 0x1f, RZ ;  /* 0x0000001f0c037819 */ /* 0x000fc600000006ff */
[----:B------:R-:W-:-:S04]  /*d5f0*/  IMAD R2, R11, 0x8, R2 ;  /* 0x000000080b027824 */ /* 0x000fc800078e0202 */
[----:B------:R-:W0:Y:S02]  /*d600*/  SYNCS.PHASECHK.TRANS64.TRYWAIT P0, [R2+URZ+0x28840], R3 ;  /* 0x02884003020075a7 */ /* 0x000e24000800017f */
[----:B0-----:R-:W-:Y:S05]  /*d610*/  @!P0 BRA `(.L_x_7642) ;  /* 0x0000002c00b48947 */ /* 0x001fea0003800000 */
.L_x_7703:
        /* <DEDUP_REMOVED lines=11> */
.L_x_7643:
        /* <DEDUP_REMOVED lines=33> */
.L_x_7704:
        /* <DEDUP_REMOVED lines=13> */
.L_x_7645:
        /* <DEDUP_REMOVED lines=31> */
.L_x_7640:
[----:B------:R-:W-:Y:S05]  /*dba0*/  BSYNC B2 ;  /* 0x0000000000027941 */ /* 0x000fea0003800000 */
.L_x_7639:
[----:B------:R-:W2:Y:S04]  /*dbb0*/  LDL.LU R2, [R1+0x14] ;  /* 0x0000140001027983 */ /* 0x000ea80000300800 */
[----:B------:R0:W-:Y:S04]  /*dbc0*/  STL [R1], R11 ;  /* 0x0000000b01007387 */ /* 0x0001e80000100800 */
[----:B------:R0:W-:Y:S02]  /*dbd0*/  STL [R1+0x8], R12 ;  /* 0x0000080c01007387 */ /* 0x0001e40000100800 */
[----:B0-2---:R-:W-:-:S07]  /*dbe0*/  VIADD R7, R2, 0xfffffffd ;  /* 0xfffffffd02077836 */ /* 0x005fce0000000000 */
.L_x_7638:
[----:B------:R-:W-:Y:S05]  /*dbf0*/  BSYNC B1 ;  /* 0x0000000000017941 */ /* 0x000fea0003800000 */
.L_x_7637:
[----:B------:R-:W-:-:S13]  /*dc00*/  ISETP.NE.AND P0, PT, R10, RZ, PT ;  /* 0x000000ff0a00720c */ /* 0x000fda0003f05270 */
[----:B------:R-:W-:Y:S05]  /*dc10*/  @!P0 BRA `(.L_x_7636) ;  /* 0x0000000c00d48947 */ /* 0x000fea0003800000 */
[----:B------:R-:W-:-:S07]  /*dc20*/  IMAD.MOV.U32 R10, RZ, RZ, R6 ;  /* 0x000000ffff0a7224 */ /* 0x000fce00078e0006 */
.L_x_7660:
        /* <DEDUP_REMOVED lines=32> */
.L_x_7648:
[----:B------:R-:W1:Y:S01]  /*de30*/  S2R R3, SR_CgaCtaId ;  /* 0x0000000000037919 */ /* 0x000e620000008800 */
[----:B------:R-:W-:-:S04]  /*de40*/  MOV R2, 0x400 ;  /* 0x0000040000027802 */ /* 0x000fc80000000f00 */
[----:B-1----:R-:W-:Y:S02]  /*de50*/  LEA R2, R3, R2, 0x18 ;  /* 0x0000000203027211 */ /* 0x002fe400078ec0ff */
[----:B------:R-:W-:-:S03]  /*de60*/  SHF.L.U32 R3, R9, 0x1f, RZ ;  /* 0x0000001f09037819 */ /* 0x000fc600000006ff */
[----:B------:R-:W-:-:S04]  /*de70*/  IMAD R2, R8, 0x8, R2 ;  /* 0x0000000808027824 */ /* 0x000fc800078e0202 */
[----:B------:R-:W1:Y:S02]  /*de80*/  SYNCS.PHASECHK.TRANS64.TRYWAIT P0, [R2+URZ+0x28840], R3 ;  /* 0x02884003020075a7 */ /* 0x000e64000800017f */
[----:B-1----:R-:W-:Y:S05]  /*de90*/  @!P0 BRA `(.L_x_7649) ;  /* 0x0000002400bc8947 */ /* 0x002fea0003800000 */
.L_x_7705:
        /* <DEDUP_REMOVED lines=11> */
.L_x_7650:
        /* <DEDUP_REMOVED lines=33> */
.L_x_7706:
        /* <DEDUP_REMOVED lines=8> */
.L_x_7652:
        /* <DEDUP_REMOVED lines=29> */
.L_x_7647:
[----:B------:R-:W-:Y:S05]  /*e3b0*/  BSYNC B1 ;  /* 0x0000000000017941 */ /* 0x000fea0003800000 */
.L_x_7646:
        /* <DEDUP_REMOVED lines=31> */
.L_x_7655:
[----:B------:R-:W2:Y:S01]  /*e5b0*/  S2R R3, SR_CgaCtaId ;  /* 0x0000000000037919 */ /* 0x000ea20000008800 */
[----:B------:R-:W-:-:S04]  /*e5c0*/  MOV R2, 0x400 ;  /* 0x0000040000027802 */ /* 0x000fc80000000f00 */
[----:B--2---:R-:W-:Y:S02]  /*e5d0*/  LEA R2, R3, R2, 0x18 ;  /* 0x0000000203027211 */ /* 0x004fe400078ec0ff */
[----:B------:R-:W-:-:S03]  /*e5e0*/  SHF.L.U32 R3, R14, 0x1f, RZ ;  /* 0x0000001f0e037819 */ /* 0x000fc600000006ff */
[----:B------:R-:W-:-:S04]  /*e5f0*/  IMAD R2, R15, 0x8, R2 ;  /* 0x000000080f027824 */ /* 0x000fc800078e0202 */
[----:B------:R-:W2:Y:S02]  /*e600*/  SYNCS.PHASECHK.TRANS64.TRYWAIT P0, [R2+URZ+0x28840], R3 ;  /* 0x02884003020075a7 */ /* 0x000ea4000800017f */
[----:B--2---:R-:W-:Y:S05]  /*e610*/  @!P0 BRA `(.L_x_7656) ;  /* 0x0000002000048947 */ /* 0x004fea0003800000 */
.L_x_7707:
        /* <DEDUP_REMOVED lines=11> */
.L_x_7657:
        /* <DEDUP_REMOVED lines=33> */
.L_x_7708:
        /* <DEDUP_REMOVED lines=8> */
.L_x_7659:
        /* <DEDUP_REMOVED lines=28> */
.L_x_7654:
[----:B------:R-:W-:Y:S05]  /*eb20*/  BSYNC B1 ;  /* 0x0000000000017941 */ /* 0x000fea0003800000 */
.L_x_7653:
[C---:B------:R-:W-:Y:S01]  /*eb30*/  ISETP.GT.AND P0, PT, R7.reuse, 0x1, PT ;  /* 0x000000010700780c */ /* 0x040fe20003f04270 */
[----:B------:R-:W-:-:S04]  /*eb40*/  VIADD R2, R7, 0xfffffffe ;  /* 0xfffffffe07027836 */ /* 0x000fc80000000000 */
[----:B------:R-:W-:-:S08]  /*eb50*/  IMAD.MOV.U32 R7, RZ, RZ, R2 ;  /* 0x000000ffff077224 */ /* 0x000fd000078e0002 */
[----:B------:R-:W-:Y:S05]  /*eb60*/  @P0 BRA `(.L_x_7660) ;  /* 0xfffffff000300947 */ /* 0x000fea000383ffff */
.L_x_7636:
[----:B------:R-:W-:Y:S05]  /*eb70*/  BSYNC B0 ;  /* 0x0000000000007941 */ /* 0x000fea0003800000 */
.L_x_7635:
        /* <DEDUP_REMOVED lines=17> */
.L_x_7662:
[----:B------:R-:W-:Y:S05]  /*ec90*/  BSYNC B0 ;  /* 0x0000000000007941 */ /* 0x000fea0003800000 */
.L_x_7661:
        /* <DEDUP_REMOVED lines=11> */
.L_x_7709:
        /* <DEDUP_REMOVED lines=11> */
.L_x_7666:
        /* <DEDUP_REMOVED lines=27> */
.L_x_7664:
[----:B------:R-:W-:Y:S05]  /*efb0*/  BSYNC B0 ;  /* 0x0000000000007941 */ /* 0x000fea0003800000 */
.L_x_7663:
        /* <DEDUP_REMOVED lines=9> */
.L_x_7621:
[----:B------:R-:W-:Y:S05]  /*f050*/  BSYNC B6 ;  /* 0x0000000000067941 */ /* 0x000fea0003800000 */
.L_x_7619:
[----:B------:R-:W-:-:S03]  /*f060*/  UMOV UR4, 0xffffffff ;  /* 0xffffffff00047882 */ /* 0x000fc60000000000 */
[----:B------:R-:W-:Y:S05]  /*f070*/  BRA.DIV UR4, `(.L_x_7667) ;  /* 0x0000001604a87947 */ /* 0x000fea000b800000 */
[----:B------:R2:W3:Y:S04]  /*f080*/  SHFL.IDX PT, R4, R16, RZ, 0x1f ;  /* 0x00001fff10047589 */ /* 0x0004e800000e0000 */
[----:B------:R2:W4:Y:S02]  /*f090*/  SHFL.IDX PT, R7, R16, 0x1, 0x1f ;  /* 0x00201f0010077f89 */ /* 0x00052400000e0000 */
.L_x_7713:
        /* <DEDUP_REMOVED lines=13> */
.L_x_7669:
[----:B------:R-:W-:Y:S05]  /*f170*/  BSYNC B0 ;  /* 0x0000000000007941 */ /* 0x000fea0003800000 */
.L_x_7668:
        /* <DEDUP_REMOVED lines=23> */
.L_x_7721:
[----:B------:R-:W-:Y:S02]  /*f2f0*/  ULDC UR4, c[0x0][0xc10] ;  /* 0x0003040000047ab9 */ /* 0x000fe40000000800 */
[----:B------:R-:W-:-:S04]  /*f300*/  IMAD.U32 R5, RZ, RZ, UR4 ;  /* 0x00000004ff057e24 */ /* 0x000fc8000f8e00ff */
[----:B-1----:R-:W-:-:S04]  /*f310*/  IMAD R14, R14, R5, RZ ;  /* 0x000000050e0e7224 */ /* 0x002fc800078e02ff */
[----:B----4-:R-:W-:-:S05]  /*f320*/  IMAD.IADD R7, R7, 0x1, R14 ;  /* 0x0000000107077824 */ /* 0x010fca00078e020e */
[----:B---3--:R-:W-:-:S13]  /*f330*/  ISETP.GT.AND P0, PT, R7, R4, PT ;  /* 0x000000040700720c */ /* 0x008fda0003f04270 */
[----:B------:R-:W-:Y:S05]  /*f340*/  @P0 BRA `(.L_x_7671) ;  /* 0x0000000000b40947 */ /* 0x000fea0003800000 */
[----:B------:R-:W1:Y:S02]  /*f350*/  LDC R0, c[0x0][0xc14] ;  /* 0x00030500ff007b82 */ /* 0x000e640000000800 */
.L_x_7676:
        /* <DEDUP_REMOVED lines=14> */
.L_x_7674:
[----:B------:R-:W-:Y:S05]  /*f440*/  BSYNC B0 ;  /* 0x0000000000007941 */ /* 0x000fea0003800000 */
.L_x_7673:
        /* <DEDUP_REMOVED lines=23> */
.L_x_7729:
[----:B------:R-:W-:Y:S02]  /*f5c0*/  ULDC UR4, c[0x0][0xc10] ;  /* 0x0003040000047ab9 */ /* 0x000fe40000000800 */
[----:B------:R-:W-:-:S04]  /*f5d0*/  IMAD.U32 R5, RZ, RZ, UR4 ;  /* 0x00000004ff057e24 */ /* 0x000fc8000f8e00ff */
[----:B-1----:R-:W-:-:S04]  /*f5e0*/  IMAD R14, R14, R5, RZ ;  /* 0x000000050e0e7224 */ /* 0x002fc800078e02ff */
[----:B------:R-:W-:-:S05]  /*f5f0*/  IMAD.IADD R7, R14, 0x1, R7 ;  /* 0x000000010e077824 */ /* 0x000fca00078e0207 */
[----:B------:R-:W-:-:S13]  /*f600*/  ISETP.GT.AND P0, PT, R7, R4, PT ;  /* 0x000000040700720c */ /* 0x000fda0003f04270 */
[----:B------:R-:W-:Y:S05]  /*f610*/  @!P0 BRA `(.L_x_7676) ;  /* 0xfffffffc00508947 */ /* 0x000fea000383ffff */
.L_x_7671:
        /* <DEDUP_REMOVED lines=8> */
.L_x_7733:
[----:B------:R-:W-:Y:S01]  /*f6a0*/  ISETP.NE.AND P0, PT, R3, RZ, PT ;  /* 0x000000ff0300720c */ /* 0x000fe20003f05270 */
[----:B------:R-:W-:-:S12]  /*f6b0*/  IMAD.MOV.U32 R7, RZ, RZ, RZ ;  /* 0x000000ffff077224 */ /* 0x000fd800078e00ff */
[----:B------:R-:W-:Y:S05]  /*f6c0*/  @!P0 BRA `(.L_x_7678) ;  /* 0x0000000000108947 */ /* 0x000fea0003800000 */
[----:B------:R-:W-:Y:S01]  /*f6d0*/  UMOV UR4, 0xffffffff ;  /* 0xffffffff00047882 */ /* 0x000fe20000000000 */
[----:B------:R-:W-:Y:S02]  /*f6e0*/  VIADD R12, R6, 0xffffffff ;  /* 0xffffffff060c7836 */ /* 0x000fe40000000000 */
[----:B------:R-:W-:Y:S05]  /*f6f0*/  BRA.DIV UR4, `(.L_x_7679) ;  /* 0x0000001a043c7947 */ /* 0x000fea000b800000 */
[----:B------:R3:W4:Y:S02]  /*f700*/  SHFL.IDX PT, R7, R2, R12, 0x1f ;  /* 0x00001f0c02077589 */ /* 0x00072400000e0000 */
.L_x_7678:
        /* <DEDUP_REMOVED lines=67> */
.L_x_7672:
[----:B------:R-:W-:Y:S01]  /*fb40*/  UMOV UR4, URZ ;  /* 0x0000003f00047c82 */ /* 0x000fe20008000000 */
[----:B------:R-:W-:Y:S01]  /*fb50*/  UMOV UR5, URZ ;  /* 0x0000003f00057c82 */ /* 0x000fe20008000000 */
[----:B------:R-:W-:Y:S01]  /*fb60*/  ULDC UR6, c[0x0][0xc14] ;  /* 0x0003050000067ab9 */ /* 0x000fe20000000800 */
[----:B--2---:R-:W-:Y:S02]  /*fb70*/  IMAD.MOV.U32 R16, RZ, RZ, R4 ;  /* 0x000000ffff107224 */ /* 0x004fe400078e0004 */
[----:B------:R-:W-:Y:S02]  /*fb80*/  IMAD.U32 R17, RZ, RZ, UR4 ;  /* 0x00000004ff117e24 */ /* 0x000fe4000f8e00ff */
[----:B------:R-:W-:Y:S02]  /*fb90*/  IMAD.U32 R18, RZ, RZ, UR5 ;  /* 0x00000005ff127e24 */ /* 0x000fe4000f8e00ff */
[----:B------:R-:W-:-:S07]  /*fba0*/  IMAD.U32 R19, RZ, RZ, UR6 ;  /* 0x00000006ff137e24 */ /* 0x000fce000f8e00ff */
.L_x_7680:
        /* <DEDUP_REMOVED lines=12> */
.L_x_7615:
        /* <DEDUP_REMOVED lines=12> */
.L_x_7736:
[----:B------:R-:W-:Y:S05]  /*fd30*/  BSYNC B0 ;  /* 0x0000000000007941 */ /* 0x000fea0003800000 */
.L_x_7682:
[----:B------:R-:W-:-:S03]  /*fd40*/  UMOV UR4, 0xffffffff ;  /* 0xffffffff00047882 */ /* 0x000fc60000000000 */
[----:B------:R-:W-:Y:S05]  /*fd50*/  BRA.DIV UR4, `(.L_x_7684) ;  /* 0x0000001204e07947 */ /* 0x000fea000b800000 */
[----:B------:R-:W2:Y:S02]  /*fd60*/  S2R R2, SR_TID.X ;  /* 0x0000000000027919 */ /* 0x000ea40000002100 */
[----:B--2---:R-:W-:-:S04]  /*fd70*/  SHF.R.U32.HI R2, RZ, 0x5, R2 ;  /* 0x00000005ff027819 */ /* 0x004fc80000011602 */
[----:B------:R-:W-:-:S05]  /*fd80*/  LOP3.LUT R2, R2, 0x3, RZ, 0xc0, !PT ;  /* 0x0000000302027812 */ /* 0x000fca00078ec0ff */
[----:B------:R2:W3:Y:S02]  /*fd90*/  SHFL.IDX PT, R14, R2, RZ, 0x1f ;  /* 0x00001fff020e7589 */ /* 0x0004e400000e0000 */
.L_x_7739:
[----:B---3--:R-:W-:Y:S01]  /*fda0*/  ISETP.NE.AND P0, PT, R14, RZ, PT ;  /* 0x000000ff0e00720c */ /* 0x008fe20003f05270 */
[----:B------:R-:W-:-:S12]  /*fdb0*/  BSSY B0, `(.L_x_7685) ;  /* 0x0000027000007945 */ /* 0x000fd80003800000 */
[----:B------:R-:W-:Y:S05]  /*fdc0*/  @P0 BRA `(.L_x_7686) ;  /* 0x0000000000940947 */ /* 0x000fea0003800000 */
[----:B------:R-:W-:-:S03]  /*fdd0*/  UMOV UR4, 0xffffffff ;  /* 0xffffffff00047882 */ /* 0x000fc60000000000 */
[----:B------:R-:W-:Y:S05]  /*fde0*/  BRA.DIV UR4, `(.L_x_7687) ;  /* 0x0000001204f07947 */ /* 0x000fea000b800000 */
[----:B------:R-:W-:-:S13]  /*fdf0*/  ELECT P6, URZ, PT ;  /* 0x00000000003f782f */ /* 0x000fda00038c0000 */
.L_x_7742:
[----:B------:R-:W-:Y:S05]  /*fe00*/  @!P6 BRA `(.L_x_7686) ;  /* 0x000000000084e947 */ /* 0x000fea0003800000 */
[----:B------:R-:W-:-:S06]  /*fe10*/  ULOP3.LUT UR4, UR36, 0x2, URZ, 0xfc, !UPT ;  /* 0x0000000224047892 */ /* 0x000fcc000f8efc3f */
[----:B--2---:R-:W-:-:S05]  /*fe20*/  IMAD.U32 R2, RZ, RZ, UR4 ;  /* 0x00000004ff027e24 */ /* 0x004fca000f8e00ff */
[----:B------:R-:W-:-:S13]  /*fe30*/  ISETP.NE.AND P2, PT, R2, 0x3, PT ;  /* 0x000000030200780c */ /* 0x000fda0003f45270 */
[----:B------:R-:W-:Y:S05]  /*fe40*/  @!P2 BRA `(.L_x_7688) ;  /* 0x000000000004a947 */ /* 0x000fea0003800000 */
[----:B------:R-:W-:Y:S01]  /*fe50*/  BPT.TRAP 0x1 ;  /* 0x000000040000795c */ /* 0x000fe20000300000 */
.L_x_7688:
        /* <DEDUP_REMOVED lines=14> */
.L_x_7743:
[----:B------:R-:W2:Y:S02]  /*ff40*/  SYNCS.PHASECHK.TRANS64.TRYWAIT P0, [R7+URZ], R2 ;  /* 0x00000002070075a7 */ /* 0x000ea4000800017f */
[----:B--2---:R-:W-:Y:S05]  /*ff50*/  @!P0 BRA `(.L_x_7690) ;  /* 0x0000001000c88947 */ /* 0x004fea0003800000 */
.L_x_7744:
[----:B------:R-:W-:Y:S05]  /*ff60*/  @!P2 BRA `(.L_x_7691) ;  /* 0x000000000004a947 */ /* 0x000fea0003800000 */
[----:B------:R-:W-:Y:S01]  /*ff70*/  BPT.TRAP 0x1 ;  /* 0x000000040000795c */ /* 0x000fe20000300000 */
.L_x_7691:
[----:B------:R-:W3:Y:S01]  /*ff80*/  LDL.LU R4, [R1] ;  /* 0x0000000001047983 */ /* 0x000ee20000300800 */
[----:B------:R-:W-:-:S04]  /*ff90*/  VIADD R0, R0, 0x28860 ;  /* 0x0002886000007836 */ /* 0x000fc80000000000 */
[----:B---3--:R-:W-:-:S04]  /*ffa0*/  IMAD R4, R4, 0x8, R0 ;  /* 0x0000000804047824 */ /* 0x008fc800078e0200 */
[----:B------:R-:W3:Y:S02]  /*ffb0*/  SYNCS.PHASECHK.TRANS64.TRYWAIT P0, [R4+URZ], R5 ;  /* 0x00000005040075a7 */ /* 0x000ee4000800017f */
[----:B---3--:R-:W-:Y:S05]  /*ffc0*/  @!P0 BRA `(.L_x_7692) ;  /* 0x0000001000c08947 */ /* 0x008fea0003800000 */
.L_x_7745:
[----:B------:R-:W-:-:S07]  /*ffd0*/  IMAD R3, R3, 0x8, R0 ;  /* 0x0000000803037824 */ /* 0x000fce00078e0200 */
.L_x_7693:
[----:B----4-:R4:W0:Y:S02]  /*ffe0*/  SYNCS.PHASECHK.TRANS64.TRYWAIT P0, [R3+URZ], R2 ;  /* 0x00000002030075a7 */ /* 0x010824000800017f */
[----:B0-----:R-:W-:Y:S05]  /*fff0*/  @!P0 NANOSLEEP.SYNCS 0x989680 ;  /* 0x009896800000895d */ /* 0x001fea0003900000 */
[----:B------:R-:W0:Y:S02]  /*10000*/  @!P0 SYNCS.PHASECHK.TRANS64 P0, [R3+URZ], R2 ;  /* 0x00000002030085a7 */ /* 0x000e24000800007f */
[----:B0-----:R-:W-:Y:S05]  /*10010*/  @!P0 BRA `(.L_x_7693) ;  /* 0xfffffffc00f08947 */ /* 0x001fea000383ffff */
.L_x_7686:
[----:B------:R-:W-:Y:S05]  /*10020*/  BSYNC B0 ;  /* 0x0000000000007941 */ /* 0x000fea0003800000 */
.L_x_7685:
[----:B------:R-:W-:Y:S05]  /*10030*/  EXIT ;  /* 0x000000000000794d */ /* 0x000fea0003800000 */
.L_x_7559:
[----:B0-----:R-:W-:-:S04]  /*10040*/  IMAD.U32 R3, RZ, RZ, UR41 ;  /* 0x00000029ff037e24 */ /* 0x001fc8000f8e00ff */
[----:B------:R0:W1:Y:S03]  /*10050*/  SYNCS.PHASECHK.TRANS64.TRYWAIT P1, [R3+URZ+0x28800], R0 ;  /* 0x02880000030075a7 */ /* 0x000066000802017f */
[----:B-1----:R-:W-:Y:S05]  /*10060*/  @!P1 NANOSLEEP.SYNCS 0x989680 ;  /* 0x009896800000995d */ /* 0x002fea0003900000 */
[----:B------:R-:W1:Y:S02]  /*10070*/  @!P1 SYNCS.PHASECHK.TRANS64 P1, [R3+URZ+0x28800], R0 ;  /* 0x02880000030095a7 */ /* 0x000e64000802007f */
[----:B-1----:R-:W-:Y:S05]  /*10080*/  @!P1 BRA `(.L_x_7559) ;  /* 0xfffffffc00ec9947 */ /* 0x002fea000383ffff */
[----:B------:R-:W-:Y:S05]  /*10090*/  BRA `(.L_x_7694) ;  /* 0xffffff1400d47947 */ /* 0x000fea000383ffff */
.L_x_7563:
[----:B-1----:R1:W2:Y:S02]  /*100a0*/  SYNCS.PHASECHK.TRANS64.TRYWAIT P2, [R3+URZ+0x28830], R0 ;  /* 0x02883000030075a7 */ /* 0x0022a4000804017f */
[----:B--2---:R-:W-:Y:S05]  /*100b0*/  @!P2 NANOSLEEP.SYNCS 0x989680 ;  /* 0x009896800000a95d */ /* 0x004fea0003900000 */
[----:B------:R-:W2:Y:S02]  /*100c0*/  @!P2 SYNCS.PHASECHK.TRANS64 P2, [R3+URZ+0x28830], R0 ;  /* 0x028830000300a5a7 */ /* 0x000ea4000804007f */
[----:B--2---:R-:W-:Y:S05]  /*100d0*/  @!P2 BRA `(.L_x_7563) ;  /* 0xfffffffc00f0a947 */ /* 0x004fea000383ffff */
[----:B------:R-:W-:Y:S05]  /*100e0*/  BRA `(.L_x_7562) ;  /* 0xffffff1400fc7947 */ /* 0x000fea000383ffff */
.L_x_7568:
[----:B-1----:R-:W-:-:S04]  /*100f0*/  IMAD.U32 R5, RZ, RZ, UR6 ;  /* 0x00000006ff057e24 */ /* 0x002fc8000f8e00ff */
[----:B------:R1:W2:Y:S03]  /*10100*/  SYNCS.PHASECHK.TRANS64.TRYWAIT P2, [R5+URZ+0x28830], R0 ;  /* 0x02883000050075a7 */ /* 0x0002a6000804017f */
[----:B--2---:R-:W-:Y:S05]  /*10110*/  @!P2 NANOSLEEP.SYNCS 0x989680 ;  /* 0x009896800000a95d */ /* 0x004fea0003900000 */
[----:B------:R-:W2:Y:S02]  /*10120*/  @!P2 SYNCS.PHASECHK.TRANS64 P2, [R5+URZ+0x28830], R0 ;  /* 0x028830000500a5a7 */ /* 0x000ea4000804007f */
[----:B--2---:R-:W-:Y:S05]  /*10130*/  @!P2 BRA `(.L_x_7568) ;  /* 0xfffffffc00eca947 */ /* 0x004fea000383ffff */
[----:B------:R-:W-:Y:S05]  /*10140*/  BRA `(.L_x_7565) ;  /* 0xffffff3c00c87947 */ /* 0x000fea000383ffff */
.L_x_7572:
[----:B-1----:R-:W-:-:S04]  /*10150*/  IMAD.U32 R5, RZ, RZ, UR6 ;  /* 0x00000006ff057e24 */ /* 0x002fc8000f8e00ff */
[----:B------:R1:W2:Y:S03]  /*10160*/  SYNCS.PHASECHK.TRANS64.TRYWAIT P2, [R5+URZ+0x28850], R0 ;  /* 0x02885000050075a7 */ /* 0x0002a6000804017f */
[----:B--2---:R-:W-:Y:S05]  /*10170*/  @!P2 NANOSLEEP.SYNCS 0x989680 ;  /* 0x009896800000a95d */ /* 0x004fea0003900000 */
[----:B------:R-:W2:Y:S02]  /*10180*/  @!P2 SYNCS.PHASECHK.TRANS64 P2, [R5+URZ+0x28850], R0 ;  /* 0x028850000500a5a7 */ /* 0x000ea4000804007f */
[----:B--2---:R-:W-:Y:S05]  /*10190*/  @!P2 BRA `(.L_x_7572) ;  /* 0xfffffffc00eca947 */ /* 0x004fea000383ffff */
[----:B------:R-:W-:Y:S05]  /*101a0*/  BRA `(.L_x_7569) ;  /* 0xffffff4000887947 */ /* 0x000fea000383ffff */
.L_x_7578:
[----:B-1----:R-:W-:-:S04]  /*101b0*/  IMAD.U32 R5, RZ, RZ, UR6 ;  /* 0x00000006ff057e24 */ /* 0x002fc8000f8e00ff */
[----:B------:R1:W2:Y:S03]  /*101c0*/  SYNCS.PHASECHK.TRANS64.TRYWAIT P2, [R5+URZ+0x28830], R0 ;  /* 0x02883000050075a7 */ /* 0x0002a6000804017f */
[----:B--2---:R-:W-:Y:S05]  /*101d0*/  @!P2 NANOSLEEP.SYNCS 0x989680 ;  /* 0x009896800000a95d */ /* 0x004fea0003900000 */
[----:B------:R-:W2:Y:S02]  /*101e0*/  @!P2 SYNCS.PHASECHK.TRANS64 P2, [R5+URZ+0x28830], R0 ;  /* 0x028830000500a5a7 */ /* 0x000ea4000804007f */
[----:B--2---:R-:W-:Y:S05]  /*101f0*/  @!P2 BRA `(.L_x_7578) ;  /* 0xfffffffc00eca947 */ /* 0x004fea000383ffff */
[----:B------:R-:W-:Y:S05]  /*10200*/  BRA `(.L_x_7575) ;  /* 0xffffff6400d07947 */ /* 0x000fea000383ffff */
.L_x_7582:
[----:B-1----:R-:W-:-:S04]  /*10210*/  IMAD.U32 R5, RZ, RZ, UR6 ;  /* 0x00000006ff057e24 */ /* 0x002fc8000f8e00ff */
[----:B------:R1:W2:Y:S03]  /*10220*/  SYNCS.PHASECHK.TRANS64.TRYWAIT P2, [R5+URZ+0x28850], R0 ;  /* 0x02885000050075a7 */ /* 0x0002a6000804017f */
[----:B--2---:R-:W-:Y:S05]  /*10230*/  @!P2 NANOSLEEP.SYNCS 0x989680 ;  /* 0x009896800000a95d */ /* 0x004fea0003900000 */
[----:B------:R-:W2:Y:S02]  /*10240*/  @!P2 SYNCS.PHASECHK.TRANS64 P2, [R5+URZ+0x28850], R0 ;  /* 0x028850000500a5a7 */ /* 0x000ea4000804007f */
[----:B--2---:R-:W-:Y:S05]  /*10250*/  @!P2 BRA `(.L_x_7582) ;  /* 0xfffffffc00eca947 */ /* 0x004fea000383ffff */
[----:B------:R-:W-:Y:S05]  /*10260*/  BRA `(.L_x_7579) ;  /* 0xffffff6800907947 */ /* 0x000fea000383ffff */
.L_x_7587:
[----:B-1----:R-:W-:-:S04]  /*10270*/  IMAD.U32 R7, RZ, RZ, UR5 ;  /* 0x00000005ff077e24 */ /* 0x002fc8000f8e00ff */
[----:B------:R1:W2:Y:S03]  /*10280*/  SYNCS.PHASECHK.TRANS64.TRYWAIT P0, [R7+URZ+0x28850], R6 ;  /* 0x02885006070075a7 */ /* 0x0002a6000800017f */
[----:B--2---:R-:W-:Y:S05]  /*10290*/  @!P0 NANOSLEEP.SYNCS 0x989680 ;  /* 0x009896800000895d */ /* 0x004fea0003900000 */
[----:B------:R-:W2:Y:S02]  /*102a0*/  @!P0 SYNCS.PHASECHK.TRANS64 P0, [R7+URZ+0x28850], R6 ;  /* 0x02885006070085a7 */ /* 0x000ea4000800007f */
[----:B--2---:R-:W-:Y:S05]  /*102b0*/  @!P0 BRA `(.L_x_7587) ;  /* 0xfffffffc00ec8947 */ /* 0x004fea000383ffff */
[----:B------:R-:W-:Y:S05]  /*102c0*/  BRA `(.L_x_7586) ;  /* 0xffffff8400707947 */ /* 0x000fea000383ffff */
.L_x_7627:
        /* <DEDUP_REMOVED lines=11> */
.L_x_7696:
[----:B------:R-:W-:Y:S05]  /*10380*/  BSYNC B0 ;  /* 0x0000000000007941 */ /* 0x000fea0003800000 */
.L_x_7695:
[----:B------:R-:W-:Y:S05]  /*10390*/  BRA `(.L_x_7697) ;  /* 0xffffffc800187947 */ /* 0x000fea000383ffff */
.L_x_7628:
[----:B------:R-:W-:Y:S01]  /*103a0*/  BSSY B0, `(.L_x_7698) ;  /* 0x0000006000007945 */ /* 0x000fe20003800000 */
[----:B------:R-:W-:-:S07]  /*103b0*/  IMAD.MOV.U32 R15, RZ, RZ, -0x1 ;  /* 0xffffffffff0f7424 */ /* 0x000fce00078e00ff */
[----:B------:R-:W-:Y:S05]  /*103c0*/  WARPSYNC.COLLECTIVE R15, `(.L_x_7699) ;  /* 0x000000000f0c7348 */ /* 0x000fea0003c00000 */
[----:B------:R-:W-:Y:S02]  /*103d0*/  ELECT P6, UR62, PT ;  /* 0x00000000003e782f */ /* 0x000fe400038c0000 */
[----:B------:R-:W-:Y:S01]  /*103e0*/  MOV R14, UR62 ;  /* 0x0000003e000e7c02 */ /* 0x000fe20008000f00 */
[----:B------:R-:W-:Y:S10]  /*103f0*/  ENDCOLLECTIVE ;  /* 0x000000000000791b */ /* 0x000ff40003800000 */
.L_x_7699:
[----:B------:R-:W-:Y:S05]  /*10400*/  BSYNC B0 ;  /* 0x0000000000007941 */ /* 0x000fea0003800000 */
.L_x_7698:
[----:B------:R-:W-:Y:S05]  /*10410*/  BRA `(.L_x_7700) ;  /* 0xffffffc800087947 */ /* 0x000fea000383ffff */
.L_x_7631:
[----:B0-----:R0:W1:Y:S02]  /*10420*/  SYNCS.PHASECHK.TRANS64.TRYWAIT P0, [R8+URZ+0x28840], R9 ;  /* 0x02884009080075a7 */ /* 0x001064000800017f */
[----:B-1----:R-:W-:Y:S05]  /*10430*/  @!P0 NANOSLEEP.SYNCS 0x989680 ;  /* 0x009896800000895d */ /* 0x002fea0003900000 */
[----:B------:R-:W1:Y:S02]  /*10440*/  @!P0 SYNCS.PHASECHK.TRANS64 P0, [R8+URZ+0x28840], R9 ;  /* 0x02884009080085a7 */ /* 0x000e64000800007f */
[----:B-1----:R-:W-:Y:S05]  /*10450*/  @!P0 BRA `(.L_x_7631) ;  /* 0xfffffffc00f08947 */ /* 0x002fea000383ffff */
[----:B------:R-:W-:Y:S05]  /*10460*/  BRA `(.L_x_7701) ;  /* 0xffffffc800707947 */ /* 0x000fea000383ffff */
.L_x_7634:
        /* <DEDUP_REMOVED lines=8> */
.L_x_7642:
[----:B0-----:R0:W1:Y:S02]  /*104f0*/  SYNCS.PHASECHK.TRANS64.TRYWAIT P0, [R2+URZ+0x28840], R3 ;  /* 0x02884003020075a7 */ /* 0x001064000800017f */
[----:B-1----:R-:W-:Y:S05]  /*10500*/  @!P0 NANOSLEEP.SYNCS 0x989680 ;  /* 0x009896800000895d */ /* 0x002fea0003900000 */
[----:B------:R-:W1:Y:S02]  /*10510*/  @!P0 SYNCS.PHASECHK.TRANS64 P0, [R2+URZ+0x28840], R3 ;  /* 0x02884003020085a7 */ /* 0x000e64000800007f */
[----:B-1----:R-:W-:Y:S05]  /*10520*/  @!P0 BRA `(.L_x_7642) ;  /* 0xfffffffc00f08947 */ /* 0x002fea000383ffff */
[----:B------:R-:W-:Y:S05]  /*10530*/  BRA `(.L_x_7703) ;  /* 0xffffffd000387947 */ /* 0x000fea000383ffff */
.L_x_7644:
[----:B0-----:R0:W1:Y:S02]  /*10540*/  SYNCS.PHASECHK.TRANS64.TRYWAIT P0, [R2+URZ+0x60], R3 ;  /* 0x00006003020075a7 */ /* 0x001064000800017f */
[----:B-1----:R-:W-:Y:S05]  /*10550*/  @!P0 NANOSLEEP.SYNCS 0x989680 ;  /* 0x009896800000895d */ /* 0x002fea0003900000 */
[----:B------:R-:W1:Y:S02]  /*10560*/  @!P0 SYNCS.PHASECHK.TRANS64 P0, [R2+URZ+0x60], R3 ;  /* 0x00006003020085a7 */ /* 0x000e64000800007f */
[----:B-1----:R-:W-:Y:S05]  /*10570*/  @!P0 BRA `(.L_x_7644) ;  /* 0xfffffffc00f08947 */ /* 0x002fea000383ffff */
[----:B------:R-:W-:Y:S05]  /*10580*/  BRA `(.L_x_7704) ;  /* 0xffffffd000d47947 */ /* 0x000fea000383ffff */
.L_x_7649:
[----:B-1----:R1:W2:Y:S02]  /*10590*/  SYNCS.PHASECHK.TRANS64.TRYWAIT P0, [R2+URZ+0x28840], R3 ;  /* 0x02884003020075a7 */ /* 0x0022a4000800017f */
[----:B--2---:R-:W-:Y:S05]  /*105a0*/  @!P0 NANOSLEEP.SYNCS 0x989680 ;  /* 0x009896800000895d */ /* 0x004fea0003900000 */
[----:B------:R-:W2:Y:S02]  /*105b0*/  @!P0 SYNCS.PHASECHK.TRANS64 P0, [R2+URZ+0x28840], R3 ;  /* 0x02884003020085a7 */ /* 0x000ea4000800007f */
[----:B--2---:R-:W-:Y:S05]  /*105c0*/  @!P0 BRA `(.L_x_7649) ;  /* 0xfffffffc00f08947 */ /* 0x004fea000383ffff */
[----:B------:R-:W-:Y:S05]  /*105d0*/  BRA `(.L_x_7705) ;  /* 0xffffffd800307947 */ /* 0x000fea000383ffff */
.L_x_7651:
[----:B0-----:R0:W1:Y:S02]  /*105e0*/  SYNCS.PHASECHK.TRANS64.TRYWAIT P1, [R2+URZ+0x60], R3 ;  /* 0x00006003020075a7 */ /* 0x001064000802017f */
[----:B-1----:R-:W-:Y:S05]  /*105f0*/  @!P1 NANOSLEEP.SYNCS 0x989680 ;  /* 0x009896800000995d */ /* 0x002fea0003900000 */
[----:B------:R-:W1:Y:S02]  /*10600*/  @!P1 SYNCS.PHASECHK.TRANS64 P1, [R2+URZ+0x60], R3 ;  /* 0x00006003020095a7 */ /* 0x000e64000802007f */
[----:B-1----:R-:W-:Y:S05]  /*10610*/  @!P1 BRA `(.L_x_7651) ;  /* 0xfffffffc00f09947 */ /* 0x002fea000383ffff */
[----:B------:R-:W-:Y:S05]  /*10620*/  BRA `(.L_x_7706) ;  /* 0xffffffd800cc7947 */ /* 0x000fea000383ffff */
.L_x_7656:
[----:B--2---:R2:W3:Y:S02]  /*10630*/  SYNCS.PHASECHK.TRANS64.TRYWAIT P0, [R2+URZ+0x28840], R3 ;  /* 0x02884003020075a7 */ /* 0x0044e4000800017f */
[----:B---3--:R-:W-:Y:S05]  /*10640*/  @!P0 NANOSLEEP.SYNCS 0x989680 ;  /* 0x009896800000895d */ /* 0x008fea0003900000 */
[----:B------:R-:W3:Y:S02]  /*10650*/  @!P0 SYNCS.PHASECHK.TRANS64 P0, [R2+URZ+0x28840], R3 ;  /* 0x02884003020085a7 */ /* 0x000ee4000800007f */
[----:B---3--:R-:W-:Y:S05]  /*10660*/  @!P0 BRA `(.L_x_7656) ;  /* 0xfffffffc00f08947 */ /* 0x008fea000383ffff */
[----:B------:R-:W-:Y:S05]  /*10670*/  BRA `(.L_x_7707) ;  /* 0xffffffdc00e87947 */ /* 0x000fea000383ffff */
.L_x_7658:
[----:B0-----:R0:W1:Y:S02]  /*10680*/  SYNCS.PHASECHK.TRANS64.TRYWAIT P1, [R2+URZ+0x60], R9 ;  /* 0x00006009020075a7 */ /* 0x001064000802017f */
[----:B-1----:R-:W-:Y:S05]  /*10690*/  @!P1 NANOSLEEP.SYNCS 0x989680 ;  /* 0x009896800000995d */ /* 0x002fea0003900000 */
[----:B------:R-:W1:Y:S02]  /*106a0*/  @!P1 SYNCS.PHASECHK.TRANS64 P1, [R2+URZ+0x60], R9 ;  /* 0x00006009020095a7 */ /* 0x000e64000802007f */
[----:B-1----:R-:W-:Y:S05]  /*106b0*/  @!P1 BRA `(.L_x_7658) ;  /* 0xfffffffc00f09947 */ /* 0x002fea000383ffff */
[----:B------:R-:W-:Y:S05]  /*106c0*/  BRA `(.L_x_7708) ;  /* 0xffffffe000847947 */ /* 0x000fea000383ffff */
.L_x_7665:
[----:B-1----:R1:W2:Y:S02]  /*106d0*/  SYNCS.PHASECHK.TRANS64.TRYWAIT P0, [R3+URZ+0x28860], R2 ;  /* 0x02886002030075a7 */ /* 0x0022a4000800017f */
[----:B--2---:R-:W-:Y:S05]  /*106e0*/  @!P0 NANOSLEEP.SYNCS 0x989680 ;  /* 0x009896800000895d */ /* 0x004fea0003900000 */
[----:B------:R-:W2:Y:S02]  /*106f0*/  @!P0 SYNCS.PHASECHK.TRANS64 P0, [R3+URZ+0x28860], R2 ;  /* 0x02886002030085a7 */ /* 0x000ea4000800007f */
[----:B--2---:R-:W-:Y:S05]  /*10700*/  @!P0 BRA `(.L_x_7665) ;  /* 0xfffffffc00f08947 */ /* 0x004fea000383ffff */
[----:B------:R-:W-:Y:S05]  /*10710*/  BRA `(.L_x_7709) ;  /* 0xffffffe4008c7947 */ /* 0x000fea000383ffff */
.L_x_7667:
        /* <DEDUP_REMOVED lines=8> */
.L_x_7711:
[----:B------:R-:W-:Y:S05]  /*107a0*/  BSYNC B0 ;  /* 0x0000000000007941 */ /* 0x000fea0003800000 */
.L_x_7710:
        /* <DEDUP_REMOVED lines=8> */
.L_x_7712:
[----:B------:R-:W-:Y:S01]  /*10830*/  IMAD.MOV.U32 R7, RZ, RZ, R14 ;  /* 0x000000ffff077224 */ /* 0x000fe200078e000e */
[----:B------:R-:W-:Y:S06]  /*10840*/  BRA `(.L_x_7713) ;  /* 0xffffffe800147947 */ /* 0x000fec000383ffff */
.L_x_7670:
        /* <DEDUP_REMOVED lines=8> */
.L_x_7715:
[----:B------:R-:W-:Y:S05]  /*108d0*/  BSYNC B0 ;  /* 0x0000000000007941 */ /* 0x000fea0003800000 */
.L_x_7714:
        /* <DEDUP_REMOVED lines=10> */
.L_x_7716:
        /* <DEDUP_REMOVED lines=8> */
.L_x_7717:
        /* <DEDUP_REMOVED lines=8> */
.L_x_7718:
        /* <DEDUP_REMOVED lines=8> */
.L_x_7719:
        /* <DEDUP_REMOVED lines=8> */
.L_x_7720:
[----:B------:R-:W-:Y:S05]  /*10b80*/  BRA `(.L_x_7721) ;  /* 0xffffffe400d87947 */ /* 0x000fea000383ffff */
.L_x_7675:
        /* <DEDUP_REMOVED lines=8> */
.L_x_7723:
[----:B------:R-:W-:Y:S05]  /*10c10*/  BSYNC B0 ;  /* 0x0000000000007941 */ /* 0x000fea0003800000 */
.L_x_7722:
        /* <DEDUP_REMOVED lines=10> */
.L_x_7724:
        /* <DEDUP_REMOVED lines=8> */
.L_x_7725:
        /* <DEDUP_REMOVED lines=8> */
.L_x_7726:
        /* <DEDUP_REMOVED lines=8> */
.L_x_7727:
        /* <DEDUP_REMOVED lines=8> */
.L_x_7728:
[----:B------:R-:W-:Y:S05]  /*10ec0*/  BRA `(.L_x_7729) ;  /* 0xffffffe400bc7947 */ /* 0x000fea000383ffff */
.L_x_7677:
[----:B------:R-:W-:Y:S01]  /*10ed0*/  BSSY B0, `(.L_x_7730) ;  /* 0x0000006000007945 */ /* 0x000fe20003800000 */
[----:B------:R-:W-:Y:S01]  /*10ee0*/  PLOP3.LUT P6, PT, P6, PT, PT, 0x8, 0x0 ;  /* 0x000000000000781c */ /* 0x000fe200037ce170 */
[----:B------:R-:W-:-:S12]  /*10ef0*/  IMAD.MOV.U32 R15, RZ, RZ, -0x1 ;  /* 0xffffffffff0f7424 */ /* 0x000fd800078e00ff */
[----:B0-----:R-:W-:Y:S05]  /*10f00*/  WARPSYNC.COLLECTIVE R15, `(.L_x_7731) ;  /* 0x000000000f087348 */ /* 0x001fea0003c00000 */
[----:B------:R-:W-:Y:S01]  /*10f10*/  VOTE.ANY R14, PT, P6 ;  /* 0x00000000000e7806 */ /* 0x000fe200030e0100 */
[----:B0-----:R-:W-:Y:S06]  /*10f20*/  ENDCOLLECTIVE ;  /* 0x000000000000791b */ /* 0x001fec0003800000 */
.L_x_7731:
[----:B------:R-:W-:Y:S05]  /*10f30*/  BSYNC B0 ;  /* 0x0000000000007941 */ /* 0x000fea0003800000 */
.L_x_7730:
        /* <DEDUP_REMOVED lines=9> */
.L_x_7732:
[----:B------:R-:W-:Y:S01]  /*10fd0*/  IMAD.MOV.U32 R17, RZ, RZ, R14 ;  /* 0x000000ffff117224 */ /* 0x000fe200078e000e */
[----:B------:R-:W-:Y:S06]  /*10fe0*/  BRA `(.L_x_7733) ;  /* 0xffffffe400ac7947 */ /* 0x000fec000383ffff */
.L_x_7679:
[----:B------:R-:W-:Y:S01]  /*10ff0*/  BSSY B0, `(.L_x_7734) ;  /* 0x0000007000007945 */ /* 0x000fe20003800000 */
[----:B------:R-:W-:Y:S02]  /*11000*/  IMAD.MOV.U32 R13, RZ, RZ, R2 ;  /* 0x000000ffff0d7224 */ /* 0x000fe400078e0002 */
[----:B------:R-:W-:Y:S02]  /*11010*/  IMAD.MOV.U32 R11, RZ, RZ, 0x1f ;  /* 0x0000001fff0b7424 */ /* 0x000fe400078e00ff */
[----:B------:R-:W-:-:S07]  /*11020*/  IMAD.MOV.U32 R15, RZ, RZ, -0x1 ;  /* 0xffffffffff0f7424 */ /* 0x000fce00078e00ff */
[----:B012---:R-:W-:Y:S05]  /*11030*/  WARPSYNC.COLLECTIVE R15, `(.L_x_7735) ;  /* 0x000000000f087348 */ /* 0x007fea0003c00000 */
[----:B------:R3:W4:Y:S02]  /*11040*/  SHFL.IDX P6, R14, R13, R12, R11 ;  /* 0x0000000c0d0e7389 */ /* 0x00072400000c000b */
[----:B01234-:R-:W-:Y:S01]  /*11050*/  ENDCOLLECTIVE ;  /* 0x000000000000791b */ /* 0x01ffe20003800000 */
.L_x_7735:
[----:B------:R-:W-:Y:S05]  /*11060*/  BSYNC B0 ;  /* 0x0000000000007941 */ /* 0x000fea0003800000 */
.L_x_7734:
[----:B------:R-:W-:Y:S01]  /*11070*/  IMAD.MOV.U32 R7, RZ, RZ, R14 ;  /* 0x000000ffff077224 */ /* 0x000fe200078e000e */
[----:B------:R-:W-:Y:S06]  /*11080*/  BRA `(.L_x_7678) ;  /* 0xffffffe400a07947 */ /* 0x000fec000383ffff */
.L_x_7683:
[----:B-1----:R1:W2:Y:S02]  /*11090*/  SYNCS.PHASECHK.TRANS64.TRYWAIT P0, [R0+URZ+0x28820], R3 ;  /* 0x02882003000075a7 */ /* 0x0022a4000800017f */
[----:B--2---:R-:W-:Y:S05]  /*110a0*/  @!P0 NANOSLEEP.SYNCS 0x989680 ;  /* 0x009896800000895d */ /* 0x004fea0003900000 */
[----:B------:R-:W2:Y:S02]  /*110b0*/  @!P0 SYNCS.PHASECHK.TRANS64 P0, [R0+URZ+0x28820], R3 ;  /* 0x02882003000085a7 */ /* 0x000ea4000800007f */
[----:B--2---:R-:W-:Y:S05]  /*110c0*/  @!P0 BRA `(.L_x_7683) ;  /* 0xfffffffc00f08947 */ /* 0x004fea000383ffff */
[----:B------:R-:W-:Y:S05]  /*110d0*/  BRA `(.L_x_7736) ;  /* 0xffffffec00147947 */ /* 0x000fea000383ffff */
.L_x_7684:
        /* <DEDUP_REMOVED lines=11> */
.L_x_7738:
[----:B------:R-:W-:Y:S05]  /*11190*/  BSYNC B0 ;  /* 0x0000000000007941 */ /* 0x000fea0003800000 */
.L_x_7737:
[----:B------:R-:W-:Y:S05]  /*111a0*/  BRA `(.L_x_7739) ;  /* 0xffffffe800fc7947 */ /* 0x000fea000383ffff */
.L_x_7687:
[----:B------:R-:W-:Y:S01]  /*111b0*/  BSSY B1, `(.L_x_7740) ;  /* 0x0000006000017945 */ /* 0x000fe20003800000 */
[----:B------:R-:W-:-:S07]  /*111c0*/  IMAD.MOV.U32 R15, RZ, RZ, -0x1 ;  /* 0xffffffffff0f7424 */ /* 0x000fce00078e00ff */
[----:B012---:R-:W-:Y:S05]  /*111d0*/  WARPSYNC.COLLECTIVE R15, `(.L_x_7741) ;  /* 0x000000000f0c7348 */ /* 0x007fea0003c00000 */
[----:B------:R-:W-:Y:S02]  /*111e0*/  ELECT P6, UR62, PT ;  /* 0x00000000003e782f */ /* 0x000fe400038c0000 */
[----:B------:R-:W-:Y:S01]  /*111f0*/  MOV R14, UR62 ;  /* 0x0000003e000e7c02 */ /* 0x000fe20008000f00 */
[----:B012---:R-:W-:Y:S10]  /*11200*/  ENDCOLLECTIVE ;  /* 0x000000000000791b */ /* 0x007ff40003800000 */
.L_x_7741:
[----:B------:R-:W-:Y:S05]  /*11210*/  BSYNC B1 ;  /* 0x0000000000017941 */ /* 0x000fea0003800000 */
.L_x_7740:
[----:B------:R-:W-:Y:S05]  /*11220*/  BRA `(.L_x_7742) ;  /* 0xffffffe800f47947 */ /* 0x000fea000383ffff */
.L_x_7689:
[----:B-1----:R1:W2:Y:S02]  /*11230*/  SYNCS.PHASECHK.TRANS64.TRYWAIT P0, [R6+URZ], R5 ;  /* 0x00000005060075a7 */ /* 0x0022a4000800017f */
[----:B--2---:R-:W-:Y:S05]  /*11240*/  @!P0 NANOSLEEP.SYNCS 0x989680 ;  /* 0x009896800000895d */ /* 0x004fea0003900000 */
[----:B------:R-:W2:Y:S02]  /*11250*/  @!P0 SYNCS.PHASECHK.TRANS64 P0, [R6+URZ], R5 ;  /* 0x00000005060085a7 */ /* 0x000ea4000800007f */
[----:B--2---:R-:W-:Y:S05]  /*11260*/  @!P0 BRA `(.L_x_7689) ;  /* 0xfffffffc00f08947 */ /* 0x004fea000383ffff */
[----:B------:R-:W-:Y:S05]  /*11270*/  BRA `(.L_x_7743) ;  /* 0xffffffec00307947 */ /* 0x000fea000383ffff */
.L_x_7690:
[----:B--2---:R2:W3:Y:S02]  /*11280*/  SYNCS.PHASECHK.TRANS64.TRYWAIT P0, [R7+URZ], R2 ;  /* 0x00000002070075a7 */ /* 0x0044e4000800017f */
[----:B---3--:R-:W-:Y:S05]  /*11290*/  @!P0 NANOSLEEP.SYNCS 0x989680 ;  /* 0x009896800000895d */ /* 0x008fea0003900000 */
[----:B------:R-:W3:Y:S02]  /*112a0*/  @!P0 SYNCS.PHASECHK.TRANS64 P0, [R7+URZ], R2 ;  /* 0x00000002070085a7 */ /* 0x000ee4000800007f */
[----:B---3--:R-:W-:Y:S05]  /*112b0*/  @!P0 BRA `(.L_x_7690) ;  /* 0xfffffffc00f08947 */ /* 0x008fea000383ffff */
[----:B------:R-:W-:Y:S05]  /*112c0*/  BRA `(.L_x_7744) ;  /* 0xffffffec00247947 */ /* 0x000fea000383ffff */
.L_x_7692:
[----:B---3--:R3:W4:Y:S02]  /*112d0*/  SYNCS.PHASECHK.TRANS64.TRYWAIT P0, [R4+URZ], R5 ;  /* 0x00000005040075a7 */ /* 0x008724000800017f */
[----:B----4-:R-:W-:Y:S05]  /*112e0*/  @!P0 NANOSLEEP.SYNCS 0x989680 ;  /* 0x009896800000895d */ /* 0x010fea0003900000 */
[----:B------:R-:W4:Y:S02]  /*112f0*/  @!P0 SYNCS.PHASECHK.TRANS64 P0, [R4+URZ], R5 ;  /* 0x00000005040085a7 */ /* 0x000f24000800007f */
[----:B----4-:R-:W-:Y:S05]  /*11300*/  @!P0 BRA `(.L_x_7692) ;  /* 0xfffffffc00f08947 */ /* 0x010fea000383ffff */
[----:B------:R-:W-:Y:S05]  /*11310*/  BRA `(.L_x_7745) ;  /* 0xffffffec002c7947 */ /* 0x000fea000383ffff */
.L_x_7746:
        /* <DEDUP_REMOVED lines=14> */
.L_x_12777:


//--------------------- .text._ZN7cutlass13device_kernelIN5flash11enable_sm90INS1_16FlashAttnFwdSm90INS1_25CollectiveMainloopFwdSm90ILi2EN4cute5tupleIJNS5_1CILi1EEES8_S8_EEENS6_IJNS7_ILi128EEESA_SA_EEELi128ENS_6half_tEfNS_4arch4Sm90ELb1ELb0ELb0ELb1ELb0ELb1ELb0ELb1ELb1ELb0ELb0ELb0EEENS1_21CollectiveEpilogueFwdISB_S9_SC_SE_Li256ELb1ELb0ELb0ELb0EEENS1_36VarlenDynamicPersistentTileSchedulerILi128ELi128ELi256ELi32ELb0ELb0ELb1ELb1ELb1ELb1EEEEEEEEEvNT_6ParamsE --------------------------
	.section	.text._ZN7cutlass13device_kernelIN5flash11enable_sm90INS1_16FlashAttnFwdSm90INS1_25CollectiveMainloopFwdSm90ILi2EN4cute5tupleIJNS5_1CILi1EEES8_S8_EEENS6_IJNS7_ILi128EEESA_SA_EEELi128ENS_6half_tEfNS_4arch4Sm90ELb1ELb0ELb0ELb1ELb0ELb1ELb0ELb1ELb1ELb0ELb0ELb0EEENS1_21CollectiveEpilogueFwdISB_S9_SC_SE_Li256ELb1ELb0ELb0ELb0EEENS1_36VarlenDynamicPersistentTileSchedulerILi128ELi128ELi256ELi32ELb0ELb0ELb1ELb1ELb1ELb1EEEEEEEEEvNT_6ParamsE,"ax",@progbits
	.align	128
.text._ZN7cutlass13device_kernelIN5flash11enable_sm90INS1_16FlashAttnFwdSm90INS1_25CollectiveMainloopFwdSm90ILi2EN4cute5tupleIJNS5_1CILi1EEES8_S8_EEENS6_IJNS7_ILi128EEESA_SA_EEELi128ENS_6half_tEfNS_4arch4Sm90ELb1ELb0ELb0ELb1ELb0ELb1ELb0ELb1ELb1ELb0ELb0ELb0EEENS1_21CollectiveEpilogueFwdISB_S9_SC_SE_Li256ELb1ELb0ELb0ELb0EEENS1_36VarlenDynamicPersistentTileSchedulerILi128ELi128ELi256ELi32ELb0ELb0ELb1ELb1ELb1ELb1EEEEEEEEEvNT_6ParamsE:
        .type           _ZN7cutlass13device_kernelIN5flash11enable_sm90INS1_16FlashAttnFwdSm90INS1_25CollectiveMainloopFwdSm90ILi2EN4cute5tupleIJNS5_1CILi1EEES8_S8_EEENS6_IJNS7_ILi128EEESA_SA_EEELi128ENS_6half_tEfNS_4arch4Sm90ELb1ELb0ELb0ELb1ELb0ELb1ELb0ELb1ELb1ELb0ELb0ELb0EEENS1_21CollectiveEpilogueFwdISB_S9_SC_SE_Li256ELb1ELb0ELb0ELb0EEENS1_36VarlenDynamicPersistentTileSchedulerILi128ELi128ELi256ELi32ELb0ELb0ELb1ELb1ELb1ELb1EEEEEEEEEvNT_6ParamsE,@function
        .size           _ZN7cutlass13device_kernelIN5flash11enable_sm90INS1_16FlashAttnFwdSm90INS1_25CollectiveMainloopFwdSm90ILi2EN4cute5tupleIJNS5_1CILi1EEES8_S8_EEENS6_IJNS7_ILi128EEESA_SA_EEELi128ENS_6half_tEfNS_4arch4Sm90ELb1ELb0ELb0ELb1ELb0ELb1ELb0ELb1ELb1ELb0ELb0ELb0EEENS1_21CollectiveEpilogueFwdISB_S9_SC_SE_Li256ELb1ELb0ELb0ELb0EEENS1_36VarlenDynamicPersistentTileSchedulerILi128ELi128ELi256ELi32ELb0ELb0ELb1ELb1ELb1ELb1EEEEEEEEEvNT_6ParamsE,(.L_x_12778 - _ZN7cutlass13device_kernelIN5flash11enable_sm90INS1_16FlashAttnFwdSm90INS1_25CollectiveMainloopFwdSm90ILi2EN4cute5tupleIJNS5_1CILi1EEES8_S8_EEENS6_IJNS7_ILi128EEESA_SA_EEELi128ENS_6half_tEfNS_4arch4Sm90ELb1ELb0ELb0ELb1ELb0ELb1ELb0ELb1ELb1ELb0ELb0ELb0EEENS1_21CollectiveEpilogueFwdISB_S9_SC_SE_Li256ELb1ELb0ELb0ELb0EEENS1_36VarlenDynamicPersistentTileSchedulerILi128ELi128ELi256ELi32ELb0ELb0ELb1ELb1ELb1ELb1EEEEEEEEEvNT_6ParamsE)
        .other          _ZN7cutlass13device_kernelIN5flash11enable_sm90INS1_16FlashAttnFwdSm90INS1_25CollectiveMainloopFwdSm90ILi2EN4cute5tupleIJNS5_1CILi1EEES8_S8_EEENS6_IJNS7_ILi128EEESA_SA_EEELi128ENS_6half_tEfNS_4arch4Sm90ELb1ELb0ELb0ELb1ELb0ELb1ELb0ELb1ELb1ELb0ELb0ELb0EEENS1_21CollectiveEpilogueFwdISB_S9_SC_SE_Li256ELb1ELb0ELb0ELb0EEENS1_36VarlenDynamicPersistentTileSchedulerILi128ELi128ELi256ELi32ELb0ELb0ELb1ELb1ELb1ELb1EEEEEEEEEvNT_6ParamsE,@"STO_CUDA_ENTRY STV_DEFAULT"
_ZN7cutlass13device_kernelIN5flash11enable_sm90INS1_16FlashAttnFwdSm90INS1_25CollectiveMainloopFwdSm90ILi2EN4cute5tupleIJNS5_1CILi1EEES8_S8_EEENS6_IJNS7_ILi128EEESA_SA_EEELi128ENS_6half_tEfNS_4arch4Sm90ELb1ELb0ELb0ELb1ELb0ELb1ELb0ELb1ELb1ELb0ELb0ELb0EEENS1_21CollectiveEpilogueFwdISB_S9_SC_SE_Li256ELb1ELb0ELb0ELb0EEENS1_36VarlenDynamicPersistentTileSchedulerILi128ELi128ELi256ELi32ELb0ELb0ELb1ELb1ELb1ELb1EEEEEEEEEvNT_6ParamsE:
        /* <DEDUP_REMOVED lines=26> */
.L_x_7748:
[----:B------:R-:W-:Y:S05]  /*01a0*/  BSYNC B0 ;  /* 0x0000000000007941 */ /* 0x000fea0003800000 */
.L_x_7747:
        /* <DEDUP_REMOVED lines=40> */
.L_x_7749:
        /* <DEDUP_REMOVED lines=22> */
.L_x_7750:
        /* <DEDUP_REMOVED lines=18> */
.L_x_7751:
        /* <DEDUP_REMOVED lines=22> */
.L_x_7752:
        /* <DEDUP_REMOVED lines=22> */
.L_x_7753:
[----:B--2---:R-:W-:Y:S01]  /*0970*/  ISETP.NE.AND P0, PT, R2, RZ, PT ;  /* 0x000000ff0200720c */ /* 0x004fe20003f05270 */
[----:B------:R-:W-:Y:S01]  /*0980*/  IMAD.MOV.U32 R2, RZ, RZ, 0x1 ;  /* 0x00000001ff027424 */ /* 0x000fe200078e00ff */
[----:B------:R-:W-:Y:S01]  /*0990*/  NOP ;  /* 0x0000000000007918 */ /* 0x000fe20000000000 */
[----:B------:R-:W-:Y:S01]  /*09a0*/  ULDC.64 UR40, c[0x0][0x208] ;  /* 0x0000820000287ab9 */ /* 0x000fe20000000a00 */
[----:B------:R-:W-:Y:S02]  /*09b0*/  BSSY B7, `(.L_x_7754) ;  /* 0x0001cc5000077945 */ /* 0x000fe40003800000 */
[----:B------:R-:W-:-:S05]  /*09c0*/  SEL R2, R2, 0x2, !P0 ;  /* 0x0000000202027807 */ /* 0x000fca0004000000 */
[----:B------:R2:W-:Y:S01]  /*09d0*/  STL [R1+0x30], R2 ;  /* 0x0000300201007387 */ /* 0x0005e20000100800 */
[----:B01-34-:R-:W-:Y:S06]  /*09e0*/  BAR.SYNC.DEFER_BLOCKING 0x0 ;  /* 0x0000000000007b1d */ /* 0x01bfec0000010000 */
[----:B------:R-:W-:Y:S05]  /*09f0*/  @!P0 BRA `(.L_x_7755) ;  /* 0x0000016c00548947 */ /* 0x000fea0003800000 */
.L_x_7756:
        /* <DEDUP_REMOVED lines=12> */
[----:B--2---:R-:W-:-:S02]  /*0ac0*/  IMAD.U32 R2, RZ, RZ, UR4 ;  /* 0x00000004ff027e24 */ /* 0x004fc4000f8e00ff */
[----:B------:R-:W-:-:S03]  /*0ad0*/  ULDC UR4, c[0x0][0xc14] ;  /* 0x0003050000047ab9 */ /* 0x000fc60000000800 */
[----:B------:R-:W0:Y:S01]  /*0ae0*/  LDS.128 R192, [R2+0x288d0] ;  /* 0x0288d00002c07984 */ /* 0x000e220000000c00 */
[----:B------:R-:W-:Y:S06]  /*0af0*/  BAR.ARV 0x4, 0x120 ;  /* 0x0104800000007b1d */ /* 0x000fec0000002000 */
[----:B0-----:R-:W-:-:S13]  /*0b00*/  ISETP.GE.AND P0, PT, R195, UR4, PT ;  /* 0x00000004c3007c0c */ /* 0x001fda000bf06270 */
[----:B------:R-:W-:Y:S05]  /*0b10*/  @P0 BRA `(.L_x_7757) ;  /* 0x000001c800b80947 */ /* 0x000fea0003800000 */
[----:B------:R-:W2:Y:S01]  /*0b20*/  LDL.LU R11, [R1+0x30] ;  /* 0x00003000010b7983 */ /* 0x000ea20000300800 */
[----:B------:R-:W-:Y:S01]  /*0b30*/  VIADD R233, R3, 0xffffff80 ;  /* 0xffffff8003e97836 */ /* 0x000fe20000000000 */
[----:B------:R-:W-:Y:S01]  /*0b40*/  IADD3 R226, R2, 0x10400, RZ ;  /* 0x0001040002e27810 */ /* 0x000fe20007ffe0ff */
[----:B------:R-:W-:Y:S01]  /*0b50*/  IMAD.MOV.U32 R223, RZ, RZ, RZ ;  /* 0x000000ffffdf7224 */ /* 0x000fe200078e00ff */
[----:B------:R-:W-:Y:S02]  /*0b60*/  CS2R R184, SRZ ;  /* 0x0000000000b87805 */ /* 0x000fe4000001ff00 */
[----:B------:R-:W-:Y:S02]  /*0b70*/  CS2R R190, SRZ ;  /* 0x0000000000be7805 */ /* 0x000fe4000001ff00 */
[----:B------:R-:W-:-:S04]  /*0b80*/  SHF.R.S32.HI R0, RZ, 0x1f, R233 ;  /* 0x0000001fff007819 */ /* 0x000fc800000114e9 */
[CC--:B------:R-:W-:Y:S02]  /*0b90*/  LEA.HI R4, R0.reuse, R233.reuse, RZ, 0x7 ;  /* 0x000000e900047211 */ /* 0x0c0fe400078f38ff */
[----:B------:R-:W-:Y:S02]  /*0ba0*/  LEA.HI R5, R0, R233, RZ, 0x5 ;  /* 0x000000e900057211 */ /* 0x000fe400078f28ff */
[C---:B------:R-:W-:Y:S02]  /*0bb0*/  LOP3.LUT R6, R4.reuse, 0xffffff80, RZ, 0xc0, !PT ;  /* 0xffffff8004067812 */ /* 0x040fe400078ec0ff */
[----:B------:R-:W-:Y:S01]  /*0bc0*/  SHF.R.S32.HI R231, RZ, 0x7, R4 ;  /* 0x00000007ffe77819 */ /* 0x000fe20000011404 */
[----:B------:R-:W-:Y:S01]  /*0bd0*/  IMAD.SHL.U32 R5, R5, 0x20, RZ ;  /* 0x0000002005057824 */ /* 0x000fe200078e00ff */
[----:B------:R-:W-:Y:S02]  /*0be0*/  IADD3 R227, R233, -R6, RZ ;  /* 0x80000006e9e37210 */ /* 0x000fe40007ffe0ff */
[----:B------:R-:W-:-:S02]  /*0bf0*/  LEA.HI R4, R4, R231, RZ, 0x1 ;  /* 0x000000e704047211 */ /* 0x000fc400078f08ff */
[----:B------:R-:W-:Y:S02]  /*0c00*/  SHF.R.S32.HI R10, RZ, 0x1f, R227 ;  /* 0x0000001fff0a7819 */ /* 0x000fe400000114e3 */
[----:B------:R-:W-:Y:S02]  /*0c10*/  LOP3.LUT R5, R5, 0xfffffc00, RZ, 0xc0, !PT ;  /* 0xfffffc0005057812 */ /* 0x000fe400078ec0ff */
[CC--:B------:R-:W-:Y:S02]  /*0c20*/  LEA.HI R7, R10.reuse, R227.reuse, RZ, 0x2 ;  /* 0x000000e30a077211 */ /* 0x0c0fe400078f10ff */
[----:B------:R-:W-:Y:S02]  /*0c30*/  LEA.HI R10, R10, R227, RZ, 0x5 ;  /* 0x000000e30a0a7211 */ /* 0x000fe400078f28ff */
[--C-:B------:R-:W-:Y:S02]  /*0c40*/  SHF.R.S32.HI R6, RZ, 0x2, R7.reuse ;  /* 0x00000002ff067819 */ /* 0x100fe40000011407 */
[----:B------:R-:W-:-:S02]  /*0c50*/  SHF.R.S32.HI R3, RZ, 0x1f, R7 ;  /* 0x0000001fff037819 */ /* 0x000fc40000011407 */
[----:B------:R-:W-:Y:S02]  /*0c60*/  SHF.R.S32.HI R10, RZ, 0x5, R10 ;  /* 0x00000005ff0a7819 */ /* 0x000fe4000001140a */
        /* <DEDUP_REMOVED lines=8> */
[----:B------:R-:W-:Y:S01]  /*0cf0*/  IMAD R9, R10, 0x10, R9 ;  /* 0x000000100a097824 */ /* 0x000fe200078e0209 */
[----:B------:R-:W-:Y:S01]  /*0d00*/  LOP3.LUT R212, R7, 0x7ffffffc, RZ, 0xc0, !PT ;  /* 0x7ffffffc07d47812 */ /* 0x000fe200078ec0ff */
[----:B------:R-:W-:Y:S01]  /*0d10*/  IMAD.IADD R6, R233, 0x1, -R6 ;  /* 0x00000001e9067824 */ /* 0x000fe200078e0a06 */
[----:B------:R-:W-:Y:S01]  /*0d20*/  LOP3.LUT R3, R3, 0x1ffffffe, RZ, 0xc0, !PT ;  /* 0x1ffffffe03037812 */ /* 0x000fe200078ec0ff */
[----:B------:R-:W-:Y:S02]  /*0d30*/  IMAD.IADD R4, R231, 0x1, -R4 ;  /* 0x00000001e7047824 */ /* 0x000fe400078e0a04 */
[----:B------:R-:W-:Y:S01]  /*0d40*/  IMAD R6, R6, 0x40, R5 ;  /* 0x0000004006067824 */ /* 0x000fe200078e0205 */
[----:B------:R-:W-:Y:S01]  /*0d50*/  IADD3 R3, R8, -R3, RZ ;  /* 0x8000000308037210 */ /* 0x000fe20007ffe0ff */
[----:B------:R-:W-:Y:S02]  /*0d60*/  IMAD R213, R4, 0x40, R9 ;  /* 0x0000004004d57824 */ /* 0x000fe400078e0209 */
[----:B------:R-:W-:-:S02]  /*0d70*/  IMAD.IADD R212, R227, 0x1, -R212 ;  /* 0x00000001e3d47824 */ /* 0x000fc400078e0ad4 */
[----:B------:R-:W-:Y:S01]  /*0d80*/  IMAD R232, R3, 0x8, R6 ;  /* 0x0000000803e87824 */ /* 0x000fe200078e0206 */
[CC--:B------:R-:W-:Y:S02]  /*0d90*/  LEA.HI R3, R0.reuse, R233.reuse, RZ, 0x6 ;  /* 0x000000e900037211 */ /* 0x0c0fe400078f30ff */
[----:B------:R-:W-:-:S03]  /*0da0*/  LEA.HI R0, R0, R233, RZ, 0x3 ;  /* 0x000000e900007211 */ /* 0x000fc600078f18ff */
[----:B------:R-:W-:Y:S01]  /*0db0*/  IMAD.SHL.U32 R3, R3, 0x8, RZ ;  /* 0x0000000803037824 */ /* 0x000fe200078e00ff */
[----:B------:R-:W-:Y:S02]  /*0dc0*/  SHF.R.S32.HI R18, RZ, 0x3, R0 ;  /* 0x00000003ff127819 */ /* 0x000fe40000011400 */
[----:B------:R-:W-:Y:S02]  /*0dd0*/  LOP3.LUT R4, R0, 0xfffffff8, RZ, 0xc0, !PT ;  /* 0xfffffff800047812 */ /* 0x000fe400078ec0ff */
[C---:B------:R-:W-:Y:S01]  /*0de0*/  IADD3 R188, R18.reuse, 0x20, RZ ;  /* 0x0000002012bc7810 */ /* 0x040fe20007ffe0ff */
[C---:B------:R-:W-:Y:S01]  /*0df0*/  VIADD R187, R18.reuse, 0x40 ;  /* 0x0000004012bb7836 */ /* 0x040fe20000000000 */
[----:B------:R-:W-:Y:S01]  /*0e00*/  LOP3.LUT R210, R3, 0xfffffe00, RZ, 0xc0, !PT ;  /* 0xfffffe0003d27812 */ /* 0x000fe200078ec0ff */
[C---:B------:R-:W-:Y:S01]  /*0e10*/  VIADD R189, R18.reuse, 0x60 ;  /* 0x0000006012bd7836 */ /* 0x040fe20000000000 */
        /* <DEDUP_REMOVED lines=10> */
[----:B------:R-:W-:Y:S01]  /*0ec0*/  SHF.L.U32 R200, R187, 0x6, RZ ;  /* 0x00000006bbc87819 */ /* 0x000fe200000006ff */
[----:B------:R-:W-:Y:S01]  /*0ed0*/  IMAD.SHL.U32 R0, R0, 0x40, RZ ;  /* 0x0000004000007824 */ /* 0x000fe200078e00ff */
[----:B------:R-:W-:Y:S01]  /*0ee0*/  LEA.HI R5, R5, R188, RZ, 0x3 ;  /* 0x000000bc05057211 */ /* 0x000fe200078f18ff */
[----:B------:R-:W-:Y:S01]  /*0ef0*/  IMAD.SHL.U32 R4, R4, 0x40, RZ ;  /* 0x0000004004047824 */ /* 0x000fe200078e00ff */
[----:B------:R-:W-:Y:S01]  /*0f00*/  LOP3.LUT R3, R202, 0x1c0, RZ, 0xc0, !PT ;  /* 0x000001c0ca037812 */ /* 0x000fe200078ec0ff */
[----:B------:R-:W-:Y:S01]  /*0f10*/  IMAD.SHL.U32 R22, R219, 0x4, RZ ;  /* 0x00000004db167824 */ /* 0x000fe200078e00ff */
[----:B------:R-:W-:Y:S01]  /*0f20*/  LOP3.LUT R200, R200, 0x1c0, RZ, 0xc0, !PT ;  /* 0x000001c0c8c87812 */ /* 0x000fe200078ec0ff */
[----:B------:R-:W-:Y:S01]  /*0f30*/  VIADD R196, R16, 0x40 ;  /* 0x0000004010c47836 */ /* 0x000fe20000000000 */
[----:B------:R-:W-:Y:S01]  /*0f40*/  LOP3.LUT R199, R199, 0x1c0, RZ, 0xc0, !PT ;  /* 0x000001c0c7c77812 */ /* 0x000fe200078ec0ff */
[----:B------:R-:W-:Y:S01]  /*0f50*/  VIADD R186, R22, 0x20 ;  /* 0x0000002016ba7836 */ /* 0x000fe20000000000 */
[----:B------:R-:W-:-:S02]  /*0f60*/  LOP3.LUT R201, R201, 0x1c0, RZ, 0xc0, !PT ;  /* 0x000001c0c9c97812 */ /* 0x000fc400078ec0ff */
[----:B------:R-:W-:Y:S02]  /*0f70*/  SHF.L.U32 R5, R5, 0x6, RZ ;  /* 0x0000000605057819 */ /* 0x000fe400000006ff */
[----:B------:R-:W-:Y:S02]  /*0f80*/  SHF.R.U32.HI R209, RZ, 0x3, R3 ;  /* 0x00000003ffd17819 */ /* 0x000fe40000011603 */
[----:B------:R-:W-:Y:S02]  /*0f90*/  LOP3.LUT R214, R3, 0x38, R16, 0xf8, !PT ;  /* 0x0000003803d67812 */ /* 0x000fe400078ef810 */
[----:B------:R-:W-:Y:S02]  /*0fa0*/  SHF.R.U32.HI R205, RZ, 0x3, R200 ;  /* 0x00000003ffcd7819 */ /* 0x000fe400000116c8 */
[----:B------:R-:W-:Y:S02]  /*0fb0*/  LOP3.LUT R6, R200, 0x38, R16, 0xf8, !PT ;  /* 0x00000038c8067812 */ /* 0x000fe400078ef810 */
[----:B------:R-:W-:-:S02]  /*0fc0*/  SHF.R.U32.HI R203, RZ, 0x3, R199 ;  /* 0x00000003ffcb7819 */ /* 0x000fc400000116c7 */
[--C-:B------:R-:W-:Y:S02]  /*0fd0*/  LOP3.LUT R7, R199, 0x38, R16.reuse, 0xf8, !PT ;  /* 0x00000038c7077812 */ /* 0x100fe400078ef810 */
[----:B------:R-:W-:Y:S02]  /*0fe0*/  LOP3.LUT R206, R0, 0xfffffe00, RZ, 0xc0, !PT ;  /* 0xfffffe0000ce7812 */ /* 0x000fe400078ec0ff */
[----:B------:R-:W-:Y:S02]  /*0ff0*/  LOP3.LUT R204, R4, 0xfffffe00, RZ, 0xc0, !PT ;  /* 0xfffffe0004cc7812 */ /* 0x000fe400078ec0ff */
[----:B------:R-:W-:Y:S02]  /*1000*/  SHF.R.U32.HI R207, RZ, 0x3, R201 ;  /* 0x00000003ffcf7819 */ /* 0x000fe400000116c9 */
[----:B------:R-:W-:Y:S02]  /*1010*/  LOP3.LUT R3, R201, 0x38, R16, 0xf8, !PT ;  /* 0x00000038c9037812 */ /* 0x000fe400078ef810 */
[----:B------:R-:W-:-:S02]  /*1020*/  LOP3.LUT R208, R5, 0xfffffe00, RZ, 0xc0, !PT ;  /* 0xfffffe0005d07812 */ /* 0x000fc400078ec0ff */
[----:B------:R-:W-:Y:S02]  /*1030*/  LOP3.LUT R214, R210, R214, R209, 0xf6, !PT ;  /* 0x000000d6d2d67212 */ /* 0x000fe400078ef6d1 */
[----:B------:R-:W-:Y:S02]  /*1040*/  LOP3.LUT R229, R206, R6, R205, 0xf6, !PT ;  /* 0x00000006cee57212 */ /* 0x000fe400078ef6cd */
[----:B------:R-:W-:Y:S01]  /*1050*/  LOP3.LUT R7, R204, R7, R203, 0xf6, !PT ;  /* 0x00000007cc077212 */ /* 0x000fe200078ef6cb */
[--C-:B------:R-:W-:Y:S01]  /*1060*/  IMAD R211, R214, 0x2, R226.reuse ;  /* 0x00000002d6d37824 */ /* 0x100fe200078e02e2 */
[----:B------:R-:W-:Y:S01]  /*1070*/  LOP3.LUT R3, R208, R3, R207, 0xf6, !PT ;  /* 0x00000003d0037212 */ /* 0x000fe200078ef6cf */
[----:B------:R-:W-:Y:S01]  /*1080*/  IMAD R229, R229, 0x2, R226 ;  /* 0x00000002e5e57824 */ /* 0x000fe200078e02e2 */
[----:B------:R-:W-:Y:S01]  /*1090*/  SHF.R.S32.HI R19, RZ, 0x1f, R18 ;  /* 0x0000001fff137819 */ /* 0x000fe20000011412 */
[----:B------:R-:W-:Y:S01]  /*10a0*/  IMAD R228, R7, 0x2, R226 ;  /* 0x0000000207e47824 */ /* 0x000fe200078e02e2 */
[----:B------:R-:W-:-:S02]  /*10b0*/  SHF.R.S32.HI R217, RZ, 0x1f, R188 ;  /* 0x0000001fffd97819 */ /* 0x000fc400000114bc */
[----:B------:R-:W-:Y:S02]  /*10c0*/  SHF.R.S32.HI R216, RZ, 0x1f, R187 ;  /* 0x0000001fffd87819 */ /* 0x000fe400000114bb */
[----:B------:R-:W-:Y:S02]  /*10d0*/  SHF.R.S32.HI R215, RZ, 0x1f, R189 ;  /* 0x0000001fffd77819 */ /* 0x000fe400000114bd */
[----:B------:R-:W-:Y:S02]  /*10e0*/  SHF.R.S32.HI R17, RZ, 0x1f, R16 ;  /* 0x0000001fff117819 */ /* 0x000fe40000011410 */
[----:B------:R-:W-:Y:S02]  /*10f0*/  LEA R230, R3, R226, 0x1 ;  /* 0x000000e203e67211 */ /* 0x000fe400078e08ff */
[----:B--2---:R-:W-:-:S07]  /*1100*/  LOP3.LUT R197, R11, 0x1, RZ, 0xfc, !PT ;  /* 0x000000010bc57812 */ /* 0x004fce00078efcff */
.L_x_7978:
[----:B0--3-5:R-:W0:Y:S02]  /*1110*/  LDC.64 R4, c[0x0][0xc60] ;  /* 0x00031800ff047b82 */ /* 0x029e240000000a00 */
[----:B0-----:R-:W-:-:S05]  /*1120*/  IMAD.WIDE R4, R195, 0x4, R4 ;  /* 0x00000004c3047825 */ /* 0x001fca00078e0204 */
[----:B------:R-:W2:Y:S01]  /*1130*/  LDG.E R222, desc[UR40][R4.64] ;  /* 0x0000002804de7981 */ /* 0x000ea2000c1e1900 */
[----:B------:R-:W-:Y:S05]  /*1140*/  YIELD ;  /* 0x0000000000007946 */ /* 0x000fea0003800000 */
[----:B------:R-:W-:Y:S01]  /*1150*/  ULDC.64 UR4, c[0x0][0xa28] ;  /* 0x00028a0000047ab9 */ /* 0x000fe20000000a00 */
[----:B------:R-:W-:Y:S01]  /*1160*/  ULDC.64 UR8, c[0x0][0xa18] ;  /* 0x0002860000087ab9 */ /* 0x000fe20000000a00 */
[----:B------:R-:W-:Y:S01]  /*1170*/  ISETP.NE.U32.AND P1, PT, RZ, UR4, PT ;  /* 0x00000004ff007c0c */ /* 0x000fe2000bf25070 */
[----:B------:R-:W-:Y:S01]  /*1180*/  ULDC.64 UR6, c[0x0][0xa08] ;  /* 0x0002820000067ab9 */ /* 0x000fe20000000a00 */
[----:B------:R-:W-:Y:S01]  /*1190*/  IMAD.MOV.U32 R3, RZ, RZ, RZ ;  /* 0x000000ffff037224 */ /* 0x000fe200078e00ff */
[----:B------:R-:W-:-:S02]  /*11a0*/  ISETP.NE.U32.AND P0, PT, RZ, UR6, PT ;  /* 0x00000006ff007c0c */ /* 0x000fc4000bf05070 */
[----:B------:R-:W-:Y:S02]  /*11b0*/  ISETP.NE.AND.EX P1, PT, RZ, UR5, PT, P1 ;  /* 0x00000005ff007c0c */ /* 0x000fe4000bf25310 */
[----:B------:R-:W-:Y:S02]  /*11c0*/  ISETP.NE.AND.EX P0, PT, RZ, UR7, PT, P0 ;  /* 0x00000007ff007c0c */ /* 0x000fe4000bf05300 */
[----:B------:R-:W-:Y:S02]  /*11d0*/  MOV R29, RZ ;  /* 0x000000ff001d7202 */ /* 0x000fe40000000f00 */
[----:B--2---:R-:W-:Y:S01]  /*11e0*/  SHF.R.S32.HI R225, RZ, 0x1f, R222 ;  /* 0x0000001fffe17819 */ /* 0x004fe200000114de */
[----:B------:R-:W-:-:S06]  /*11f0*/  IMAD.SHL.U32 R220, R222, 0x4, RZ ;  /* 0x00000004dedc7824 */ /* 0x000fcc00078e00ff */
[C---:B----4-:R-:W-:Y:S02]  /*1200*/  @P1 LEA R6, P2, R222.reuse, UR4, 0x2 ;  /* 0x00000004de061c11 */ /* 0x050fe4000f8410ff */
[C-C-:B------:R-:W-:Y:S02]  /*1210*/  SHF.L.U64.HI R221, R222.reuse, 0x2, R225.reuse ;  /* 0x00000002dedd7819 */ /* 0x140fe400000102e1 */
[----:B------:R-:W-:Y:S02]  /*1220*/  @P1 LEA.HI.X R7, R222, UR5, R225, 0x2, P2 ;  /* 0x00000005de071c11 */ /* 0x000fe400090f14e1 */
[----:B------:R-:W-:Y:S01]  /*1230*/  ISETP.NE.U32.AND P2, PT, RZ, UR8, PT ;  /* 0x00000008ff007c0c */ /* 0x000fe2000bf45070 */
[----:B------:R-:W-:Y:S01]  /*1240*/  ULDC UR4, c[0x0][0x288] ;  /* 0x0000a20000047ab9 */ /* 0x000fe20000000800 */
[----:B------:R-:W-:Y:S01]  /*1250*/  IADD3 R8, P3, R220, UR6, RZ ;  /* 0x00000006dc087c10 */ /* 0x000fe2000ff7e0ff */
[----:B------:R0:W5:Y:S01]  /*1260*/  @P1 LDG.E R3, desc[UR40][R6.64] ;  /* 0x0000002806031981 */ /* 0x000162000c1e1900 */
[----:B------:R-:W-:Y:S01]  /*1270*/  ISETP.NE.AND.EX P2, PT, RZ, UR9, PT, P2 ;  /* 0x00000009ff007c0c */ /* 0x000fe2000bf45320 */
[----:B------:R-:W-:Y:S01]  /*1280*/  IMAD.U32 R195, RZ, RZ, UR4 ;  /* 0x00000004ffc37e24 */ /* 0x000fe2000f8e00ff */
[----:B------:R-:W-:Y:S01]  /*1290*/  IADD3.X R9, R221, UR7, RZ, P3, !PT ;  /* 0x00000007dd097c10 */ /* 0x000fe20009ffe4ff */
[----:B------:R-:W-:-:S04]  /*12a0*/  ULDC.64 UR4, c[0x0][0x3f8] ;  /* 0x0000fe0000047ab9 */ /* 0x000fc80000000a00 */
[----:B------:R0:W5:Y:S06]  /*12b0*/  @P0 LDG.E R29, desc[UR40][R8.64] ;  /* 0x00000028081d0981 */ /* 0x00016c000c1e1900 */
[----:B------:R-:W-:-:S04]  /*12c0*/  @P2 IADD3 R4, P1, R220, UR8, RZ ;  /* 0x00000008dc042c10 */ /* 0x000fc8000ff3e0ff */
[----:B------:R-:W-:-:S05]  /*12d0*/  @P2 IADD3.X R5, R221, UR9, RZ, P1, !PT ;  /* 0x00000009dd052c10 */ /* 0x000fca0008ffe4ff */
        /* <DEDUP_REMOVED lines=9> */
[----:B------:R-:W-:Y:S02]  /*1370*/  IMAD.U32 R28, RZ, RZ, UR4 ;  /* 0x00000004ff1c7e24 */ /* 0x000fe4000f8e00ff */
[----:B------:R-:W-:Y:S01]  /*1380*/  IMAD.MOV.U32 R27, RZ, RZ, R222 ;  /* 0x000000ffff1b7224 */ /* 0x000fe200078e00de */
[----:B01----:R-:W-:Y:S06]  /*1390*/  @P2 BRA `(.L_x_7758) ;  /* 0x0000000000242947 */ /* 0x003fec0003800000 */
        /* <DEDUP_REMOVED lines=8> */
[----:B--2---:R-:W-:-:S07]  /*1420*/  IADD3 R195, -R195, R0, RZ ;  /* 0x00000000c3c37210 */ /* 0x004fce0007ffe1ff */
.L_x_7758:
[----:B------:R-:W-:Y:S01]  /*1430*/  ULDC.64 UR4, c[0x0][0xa20] ;  /* 0x0002880000047ab9 */ /* 0x000fe20000000a00 */
[----:B------:R-:W-:Y:S01]  /*1440*/  IMAD.MOV.U32 R224, RZ, RZ, R193 ;  /* 0x000000ffffe07224 */ /* 0x000fe200078e00c1 */
[----:B------:R-:W-:Y:S01]  /*1450*/  ISETP.NE.U32.AND P1, PT, RZ, UR4, PT ;  /* 0x00000004ff007c0c */ /* 0x000fe2000bf25070 */
[----:B------:R-:W-:-:S03]  /*1460*/  IMAD.MOV.U32 R218, RZ, RZ, R194 ;  /* 0x000000ffffda7224 */ /* 0x000fc600078e00c2 */
[----:B------:R-:W-:-:S13]  /*1470*/  ISETP.NE.AND.EX P1, PT, RZ, UR5, PT, P1 ;  /* 0x00000005ff007c0c */ /* 0x000fda000bf25310 */
[----:B------:R-:W-:Y:S05]  /*1480*/  @!P1 BRA `(.L_x_7759) ;  /* 0x0000000000109947 */ /* 0x000fea0003800000 */
[----:B------:R-:W-:-:S04]  /*1490*/  IADD3 R4, P0, R220, UR4, RZ ;  /* 0x00000004dc047c10 */ /* 0x000fc8000ff1e0ff */
[----:B------:R-:W-:-:S05]  /*14a0*/  IADD3.X R5, R221, UR5, RZ, P0, !PT ;  /* 0x00000005dd057c10 */ /* 0x000fca00087fe4ff */
[----:B------:R0:W5:Y:S01]  /*14b0*/  LDG.E R28, desc[UR40][R4.64] ;  /* 0x00000028041c7981 */ /* 0x000162000c1e1900 */
[----:B------:R-:W-:Y:S05]  /*14c0*/  BRA `(.L_x_7760) ;  /* 0x0000000000107947 */ /* 0x000fea0003800000 */
.L_x_7759:
[----:B------:R-:W-:Y:S05]  /*14d0*/  @!P0 BRA `(.L_x_7760) ;  /* 0x00000000000c8947 */ /* 0x000fea0003800000 */
[----:B------:R-:W2:Y:S04]  /*14e0*/  LDG.E R5, desc[UR40][R8.64] ;  /* 0x0000002808057981 */ /* 0x000ea8000c1e1900 */
[----:B------:R-:W2:Y:S02]  /*14f0*/  LDG.E R28, desc[UR40][R8.64+0x4] ;  /* 0x00000428081c7981 */ /* 0x000ea4000c1e1900 */
[----:B--2---:R-:W-:-:S07]  /*1500*/  IMAD.IADD R28, R28, 0x1, -R5 ;  /* 0x000000011c1c7824 */ /* 0x004fce00078e0a05 */
.L_x_7760:
[----:B------:R-:W-:Y:S02]  /*1510*/  ULDC.64 UR4, c[0x0][0xa10] ;  /* 0x0002840000047ab9 */ /* 0x000fe40000000a00 */
[----:B------:R-:W-:-:S04]  /*1520*/  ISETP.NE.U32.AND P0, PT, RZ, UR4, PT ;  /* 0x00000004ff007c0c */ /* 0x000fc8000bf05070 */
[----:B------:R-:W-:Y:S01]  /*1530*/  ISETP.NE.AND.EX P0, PT, RZ, UR5, PT, P0 ;  /* 0x00000005ff007c0c */ /* 0x000fe2000bf05300 */
[----:B------:R-:W-:-:S12]  /*1540*/  ULDC.64 UR4, c[0x0][0xa30] ;  /* 0x00028c0000047ab9 */ /* 0x000fd80000000a00 */
[----:B0-----:R-:W0:Y:S02]  /*1550*/  @P0 LDC.64 R4, c[0x0][0xa10] ;  /* 0x00028400ff040b82 */ /* 0x001e240000000a00 */
[----:B0-----:R-:W-:-:S05]  /*1560*/  @P0 IMAD.WIDE R4, R27, 0x4, R4 ;  /* 0x000000041b040825 */ /* 0x001fca00078e0204 */
[----:B------:R-:W2:Y:S04]  /*1570*/  @P0 LDG.E R0, desc[UR40][R4.64] ;  /* 0x0000002804000981 */ /* 0x000ea8000c1e1900 */
[----:B------:R-:W2:Y:S01]  /*1580*/  @P0 LDG.E R9, desc[UR40][R4.64+0x4] ;  /* 0x0000042804090981 */ /* 0x000ea2000c1e1900 */
[----:B-----5:R-:W-:Y:S01]  /*1590*/  IADD3 R8, -R3, R28, RZ ;  /* 0x0000001c03087210 */ /* 0x020fe20007ffe1ff */
[----:B------:R-:W-:Y:S01]  /*15a0*/  IMAD.MOV.U32 R117, RZ, RZ, R28 ;  /* 0x000000ffff757224 */ /* 0x000fe200078e001c */
[----:B------:R-:W-:Y:S02]  /*15b0*/  LEA R3, R193, 0xff, 0x7 ;  /* 0x000000ffc1037811 */ /* 0x000fe400078e38ff */
[----:B------:R-:W-:Y:S01]  /*15c0*/  ISETP.NE.U32.AND P1, PT, RZ, UR4, PT ;  /* 0x00000004ff007c0c */ /* 0x000fe2000bf25070 */
[----:B------:R-:W-:-:S03]  /*15d0*/  IMAD.MOV R25, RZ, RZ, -R8 ;  /* 0x000000ffff197224 */ /* 0x000fc600078e0a08 */
[----:B------:R-:W-:Y:S02]  /*15e0*/  ISETP.NE.AND.EX P1, PT, RZ, UR5, PT, P1 ;  /* 0x00000005ff007c0c */ /* 0x000fe4000bf25310 */
[----:B------:R-:W-:-:S11]  /*15f0*/  VIMNMX R25, RZ, R25, !PT ;  /* 0x00000019ff197248 */ /* 0x000fd60007fe0100 */
[----:B------:R-:W-:-:S04]  /*1600*/  @P1 IADD3 R6, P2, R220, UR4, RZ ;  /* 0x00000004dc061c10 */ /* 0x000fc8000ff5e0ff */
[----:B------:R-:W-:-:S05]  /*1610*/  @P1 IADD3.X R7, R221, UR5, RZ, P2, !PT ;  /* 0x00000005dd071c10 */ /* 0x000fca00097fe4ff */
[----:B------:R0:W5:Y:S01]  /*1620*/  @P1 LDG.E R117, desc[UR40][R6.64] ;  /* 0x0000002806751981 */ /* 0x000162000c1e1900 */
[----:B--2---:R-:W-:-:S04]  /*1630*/  @P0 IMAD.IADD R24, R9, 0x1, -R0 ;  /* 0x0000000109180824 */ /* 0x004fc800078e0a00 */
[----:B------:R-:W-:-:S04]  /*1640*/  IMAD.IADD R198, R8, 0x1, R24 ;  /* 0x0000000108c67824 */ /* 0x000fc800078e0218 */
[C---:B------:R-:W-:Y:S01]  /*1650*/  VIADD R0, R198.reuse, 0x7f ;  /* 0x0000007fc6007836 */ /* 0x040fe20000000000 */
[----:B------:R-:W-:-:S04]  /*1660*/  IADD3 R4, R198, R3, -R195 ;  /* 0x00000003c6047210 */ /* 0x000fc80007ffe8c3 */
[----:B------:R-:W-:Y:S02]  /*1670*/  SHF.R.S32.HI R3, RZ, 0x1f, R0 ;  /* 0x0000001fff037819 */ /* 0x000fe40000011400 */
[----:B------:R-:W-:Y:S02]  /*1680*/  SHF.R.S32.HI R5, RZ, 0x1f, R4 ;  /* 0x0000001fff057819 */ /* 0x000fe40000011404 */
[----:B------:R-:W-:Y:S02]  /*1690*/  LEA.HI R3, R3, R0, RZ, 0x7 ;  /* 0x0000000003037211 */ /* 0x000fe400078f38ff */
[----:B------:R-:W-:Y:S02]  /*16a0*/  LEA.HI R5, R5, R4, RZ, 0x7 ;  /* 0x0000000405057211 */ /* 0x000fe400078f38ff */
[----:B------:R-:W-:Y:S02]  /*16b0*/  SHF.R.S32.HI R3, RZ, 0x7, R3 ;  /* 0x00000007ff037819 */ /* 0x000fe40000011403 */
[----:B------:R-:W-:-:S04]  /*16c0*/  SHF.R.S32.HI R0, RZ, 0x7, R5 ;  /* 0x00000007ff007819 */ /* 0x000fc80000011405 */
[----:B------:R-:W-:-:S04]  /*16d0*/  VIMNMX R123, R3, R0, PT ;  /* 0x00000000037b7248 */ /* 0x000fc80003fe0100 */
[----:B------:R-:W-:-:S04]  /*16e0*/  LEA R3, R123, -R8, 0x7 ;  /* 0x800000087b037211 */ /* 0x000fc800078e38ff */
[----:B------:R-:W-:-:S04]  /*16f0*/  VIMNMX R0, R3, R24, PT ;  /* 0x0000001803007248 */ /* 0x000fc80003fe0100 */
[----:B------:R-:W-:Y:S02]  /*1700*/  ISETP.GT.AND P0, PT, R0, R25, PT ;  /* 0x000000190000720c */ /* 0x000fe40003f04270 */
[----:B------:R-:W-:-:S05]  /*1710*/  SHF.R.U32.HI R25, RZ, 0x7, R25 ;  /* 0x00000007ff197819 */ /* 0x000fca0000011619 */
[----:B------:R-:W-:-:S06]  /*1720*/  IMAD.MOV.U32 R26, RZ, RZ, R25 ;  /* 0x000000ffff1a7224 */ /* 0x000fcc00078e0019 */
[----:B------:R-:W-:-:S05]  /*1730*/  @P0 VIADD R0, R0, 0x7f ;  /* 0x0000007f00000836 */ /* 0x000fca0000000000 */
[----:B------:R-:W-:-:S04]  /*1740*/  @P0 SHF.R.S32.HI R3, RZ, 0x1f, R0 ;  /* 0x0000001fff030819 */ /* 0x000fc80000011400 */
[----:B------:R-:W-:-:S04]  /*1750*/  @P0 LEA.HI R3, R3, R0, RZ, 0x7 ;  /* 0x0000000003030211 */ /* 0x000fc800078f38ff */
[----:B------:R-:W-:Y:S02]  /*1760*/  @P0 SHF.R.S32.HI R26, RZ, 0x7, R3 ;  /* 0x00000007ff1a0819 */ /* 0x000fe40000011403 */
        /* <DEDUP_REMOVED lines=23> */
.L_x_7763:
[----:B------:R-:W-:Y:S05]  /*18e0*/  BSYNC B6 ;  /* 0x0000000000067941 */ /* 0x000fea0003800000 */
.L_x_7762:
        /* <DEDUP_REMOVED lines=20> */
.L_x_7765:
[----:B------:R-:W-:Y:S05]  /*1a30*/  BSYNC B6 ;  /* 0x0000000000067941 */ /* 0x000fea0003800000 */
.L_x_7764:
[----:B------:R-:W-:Y:S01]  /*1a40*/  ULDC.64 UR4, c[0x0][0x9f8] ;  /* 0x00027e0000047ab9 */ /* 0x000fe20000000a00 */
[----:B------:R-:W0:Y:S01]  /*1a50*/  LDC R0, c[0x0][0x428] ;  /* 0x00010a00ff007b82 */ /* 0x000e220000000800 */
[----:B------:R-:W-:-:S07]  /*1a60*/  ISETP.NE.U32.AND P0, PT, RZ, UR4, PT ;  /* 0x00000004ff007c0c */ /* 0x000fce000bf05070 */
[----:B------:R-:W1:Y:S01]  /*1a70*/  LDC.64 R40, c[0x0][0x2f0] ;  /* 0x0000bc00ff287b82 */ /* 0x000e620000000a00 */
[----:B------:R-:W-:Y:S01]  /*1a80*/  ISETP.NE.AND.EX P0, PT, RZ, UR5, PT, P0 ;  /* 0x00000005ff007c0c */ /* 0x000fe2000bf05300 */
[----:B------:R-:W2:Y:S01]  /*1a90*/  S2R R21, SR_TID.X ;  /* 0x0000000000157919 */ /* 0x000ea20000002100 */
[----:B------:R-:W-:Y:S01]  /*1aa0*/  IMAD.IADD R85, R29, 0x1, R28 ;  /* 0x000000011d557824 */ /* 0x000fe200078e021c */
[----:B------:R-:W-:-:S04]  /*1ab0*/  ULDC.64 UR6, c[0x0][0xa08] ;  /* 0x0002820000067ab9 */ /* 0x000fc80000000a00 */
[----:B------:R-:W3:Y:S06]  /*1ac0*/  LDC.64 R108, c[0x0][0x3d8] ;  /* 0x0000f600ff6c7b82 */ /* 0x000eec0000000a00 */
[----:B------:R-:W-:Y:S02]  /*1ad0*/  @P0 IADD3 R4, P1, R220, UR4, RZ ;  /* 0x00000004dc040c10 */ /* 0x000fe4000ff3e0ff */
[----:B------:R-:W4:Y:S02]  /*1ae0*/  LDC R29, c[0x0][0x3d4] ;  /* 0x0000f500ff1d7b82 */ /* 0x000f240000000800 */
[----:B------:R-:W-:Y:S01]  /*1af0*/  @P0 IADD3.X R5, R221, UR5, RZ, P1, !PT ;  /* 0x00000005dd050c10 */ /* 0x000fe20008ffe4ff */
[----:B------:R-:W-:-:S04]  /*1b00*/  ULDC.64 UR4, c[0x0][0x2f8] ;  /* 0x0000be0000047ab9 */ /* 0x000fc80000000a00 */
[----:B------:R2:W4:Y:S01]  /*1b10*/  @P0 LDG.E R27, desc[UR40][R4.64] ;  /* 0x00000028041b0981 */ /* 0x000522000c1e1900 */
[----:B0-----:R-:W-:Y:S01]  /*1b20*/  ISETP.NE.AND P0, PT, R0, 0x1, PT ;  /* 0x000000010000780c */ /* 0x001fe20003f05270 */
[----:B-1----:R-:W-:Y:S01]  /*1b30*/  IMAD.SHL.U32 R92, R40, 0x20, RZ ;  /* 0x00000020285c7824 */ /* 0x002fe200078e00ff */
[----:B------:R-:W-:Y:S01]  /*1b40*/  SHF.R.S32.HI R35, RZ, 0x1f, R85 ;  /* 0x0000001fff237819 */ /* 0x000fe20000011455 */
[-C--:B------:R-:W-:Y:S01]  /*1b50*/  IMAD.WIDE.U32 R42, R18, R40.reuse, R16 ;  /* 0x00000028122a7225 */ /* 0x080fe200078e0010 */
[----:B------:R-:W-:Y:S02]  /*1b60*/  SHF.R.S32.HI R23, RZ, 0x1f, R22 ;  /* 0x0000001fff177819 */ /* 0x000fe40000011416 */
[----:B------:R-:W-:Y:S01]  /*1b70*/  SHF.L.U64.HI R93, R40, 0x5, R41 ;  /* 0x00000005285d7819 */ /* 0x000fe20000010229 */
[-C--:B------:R-:W-:Y:S01]  /*1b80*/  IMAD R6, R35, R40.reuse, RZ ;  /* 0x0000002823067224 */ /* 0x080fe200078e02ff */
[----:B---3--:R-:W-:Y:S01]  /*1b90*/  SHF.L.U64.HI R15, R108, 0x5, R109 ;  /* 0x000000056c0f7819 */ /* 0x008fe2000001026d */
[----:B--2---:R-:W-:Y:S01]  /*1ba0*/  IMAD.WIDE.U32 R4, R85, R40, RZ ;  /* 0x0000002855047225 */ /* 0x004fe200078e00ff */
[----:B------:R-:W-:-:S03]  /*1bb0*/  SHF.R.U32.HI R21, RZ, 0x7, R21 ;  /* 0x00000007ff157819 */ /* 0x000fc60000011615 */
[----:B------:R-:W0:Y:S01]  /*1bc0*/  @P0 LDC R3, c[0x0][0x42c] ;  /* 0x00010b00ff030b82 */ /* 0x000e220000000800 */
[----:B------:R-:W-:Y:S01]  /*1bd0*/  ISETP.NE.AND P6, PT, R21, 0x1, PT ;  /* 0x000000011500780c */ /* 0x000fe20003fc5270 */
[----:B------:R-:W-:Y:S01]  /*1be0*/  IMAD.WIDE.U32 R10, R18, R108, R16 ;  /* 0x0000006c120a7225 */ /* 0x000fe200078e0010 */
[----:B----4-:R-:W-:-:S03]  /*1bf0*/  ISETP.GE.AND P2, PT, R16, R29, PT ;  /* 0x0000001d1000720c */ /* 0x010fc60003f46270 */
[----:B------:R-:W-:Y:S02]  /*1c00*/  IMAD.WIDE.U32 R90, R18, R40, R92 ;  /* 0x00000028125a7225 */ /* 0x000fe400078e005c */
[----:B------:R-:W1:Y:S02]  /*1c10*/  @P0 LDC R7, c[0x0][0x430] ;  /* 0x00010c00ff070b82 */ /* 0x000e640000000800 */
[----:B------:R-:W-:Y:S02]  /*1c20*/  IMAD.SHL.U32 R116, R29, 0x2, RZ ;  /* 0x000000021d747824 */ /* 0x000fe400078e00ff */
[----:B------:R-:W-:Y:S01]  /*1c30*/  VIADD R126, R21, 0x8 ;  /* 0x00000008157e7836 */ /* 0x000fe20000000000 */
[C---:B------:R-:W-:Y:S01]  /*1c40*/  SHF.L.U64.HI R21, R40.reuse, 0x6, R41 ;  /* 0x0000000628157819 */ /* 0x040fe20000010229 */
        /* <DEDUP_REMOVED lines=12> */
[----:B------:R-:W-:-:S04]  /*1d10*/  ULDC.64 UR4, c[0x0][0x300] ;  /* 0x0000c00000047ab9 */ /* 0x000fc80000000a00 */
[----:B------:R-:W-:Y:S01]  /*1d20*/  IADD3 R5, R5, R3, RZ ;  /* 0x0000000305057210 */ /* 0x000fe20007ffe0ff */
[----:B0-----:R-:W-:-:S04]  /*1d30*/  IMAD R12, R19, R6, RZ ;  /* 0x00000006130c7224 */ /* 0x001fc800078e02ff */
[----:B------:R-:W-:Y:S01]  /*1d40*/  IMAD R87, R18, R7, R12 ;  /* 0x0000000712577224 */ /* 0x000fe200078e020c */
[----:B------:R-:W-:Y:S02]  /*1d50*/  SHF.R.S32.HI R0, RZ, 0x1f, R27 ;  /* 0x0000001fff007819 */ /* 0x000fe4000001141b */
[----:B------:R-:W-:Y:S02]  /*1d60*/  SEL R99, R27, RZ, !P0 ;  /* 0x000000ff1b637207 */ /* 0x000fe40004000000 */
[----:B------:R-:W-:Y:S02]  /*1d70*/  SEL R9, R0, RZ, !P0 ;  /* 0x000000ff00097207 */ /* 0x000fe40004000000 */
[----:B------:R-:W-:Y:S01]  /*1d80*/  IADD3 R84, P0, R18, R85, RZ ;  /* 0x0000005512547210 */ /* 0x000fe20007f1e0ff */
[----:B------:R-:W-:-:S04]  /*1d90*/  IMAD.WIDE.U32 R100, R99, UR4, R4 ;  /* 0x0000000463647c25 */ /* 0x000fc8000f8e0004 */
[----:B------:R-:W-:Y:S02]  /*1da0*/  IMAD R0, R9, UR4, RZ ;  /* 0x0000000409007c24 */ /* 0x000fe4000f8e02ff */
[----:B------:R-:W-:Y:S01]  /*1db0*/  IMAD.X R85, R19, 0x1, R35, P0 ;  /* 0x0000000113557824 */ /* 0x000fe200000e0623 */
[----:B------:R-:W-:Y:S01]  /*1dc0*/  IADD3 R35, P3, R100, 0x40, RZ ;  /* 0x0000004064237810 */ /* 0x000fe20007f7e0ff */
        /* <DEDUP_REMOVED lines=15> */
[----:B------:R-:W-:Y:S01]  /*1ec0*/  IMAD.MOV.U32 R88, RZ, RZ, R8 ;  /* 0x000000ffff587224 */ /* 0x000fe200078e0008 */
[----:B------:R-:W-:Y:S01]  /*1ed0*/  IADD3 R89, R9, R87, RZ ;  /* 0x0000005709597210 */ /* 0x000fe20007ffe0ff */
[----:B------:R-:W-:Y:S01]  /*1ee0*/  IMAD.WIDE.U32 R98, R99, UR4, R4 ;  /* 0x0000000463627c25 */ /* 0x000fe2000f8e0004 */
[----:B-----5:R-:W-:Y:S01]  /*1ef0*/  SHF.R.S32.HI R9, RZ, 0x1f, R117 ;  /* 0x0000001fff097819 */ /* 0x020fe20000011475 */
[----:B------:R-:W-:Y:S02]  /*1f00*/  ULDC UR4, c[0x0][0x2e4] ;  /* 0x0000b90000047ab9 */ /* 0x000fe40000000800 */
[C---:B------:R-:W-:Y:S01]  /*1f10*/  IMAD.IADD R3, R16.reuse, 0x1, R3 ;  /* 0x0000000110037824 */ /* 0x040fe200078e0203 */
[----:B------:R-:W-:Y:S01]  /*1f20*/  ISETP.GE.AND P2, PT, R16, UR4, PT ;  /* 0x0000000410007c0c */ /* 0x000fe2000bf46270 */
[----:B------:R-:W-:-:S03]  /*1f30*/  IMAD.WIDE.U32 R4, R18, R108, R22 ;  /* 0x0000006c12047225 */ /* 0x000fc600078e0016 */
[----:B------:R-:W-:Y:S01]  /*1f40*/  SHF.R.S32.HI R14, RZ, 0x1f, R3 ;  /* 0x0000001fff0e7819 */ /* 0x000fe20000011403 */
[----:B------:R-:W-:Y:S02]  /*1f50*/  IMAD.IADD R5, R5, 0x1, R13 ;  /* 0x0000000105057824 */ /* 0x000fe400078e020d */
[----:B------:R-:W-:Y:S01]  /*1f60*/  IMAD.IADD R11, R13, 0x1, R11 ;  /* 0x000000010d0b7824 */ /* 0x000fe200078e020b */
[-C--:B------:R-:W-:Y:S01]  /*1f70*/  LEA.HI R8, R14, R3.reuse, RZ, 0x6 ;  /* 0x000000030e087211 */ /* 0x080fe200078f30ff */
[----:B------:R-:W-:Y:S01]  /*1f80*/  IMAD.WIDE.U32 R12, R18, R6, R16 ;  /* 0x00000006120c7225 */ /* 0x000fe200078e0010 */
[----:B------:R-:W-:-:S03]  /*1f90*/  LEA.HI R44, R14, R3, RZ, 0x3 ;  /* 0x000000030e2c7211 */ /* 0x000fc600078f18ff */
[----:B------:R-:W-:Y:S01]  /*1fa0*/  IMAD.SHL.U32 R8, R8, 0x80, RZ ;  /* 0x0000008008087824 */ /* 0x000fe200078e00ff */
[----:B------:R-:W-:Y:S01]  /*1fb0*/  LOP3.LUT R3, R44, 0x38, RZ, 0xc0, !PT ;  /* 0x000000382c037812 */ /* 0x000fe200078ec0ff */
[----:B------:R-:W-:Y:S01]  /*1fc0*/  IMAD.WIDE.U32 R96, R117, R108, R4 ;  /* 0x0000006c75607225 */ /* 0x000fe200078e0004 */
[----:B------:R-:W-:Y:S02]  /*1fd0*/  LOP3.LUT R20, R199, 0x38, R44, 0xf8, !PT ;  /* 0x00000038c7147812 */ /* 0x000fe400078ef82c */
[----:B------:R-:W-:Y:S01]  /*1fe0*/  LOP3.LUT R115, R8, 0xffffe000, RZ, 0xc0, !PT ;  /* 0xffffe00008737812 */ /* 0x000fe200078ec0ff */
[----:B------:R-:W-:Y:S01]  /*1ff0*/  IMAD R4, R9, R6, RZ ;  /* 0x0000000609047224 */ /* 0x000fe200078e02ff */
[----:B------:R-:W-:Y:S01]  /*2000*/  LOP3.LUT R8, R3, 0x1c0, R202, 0xf8, !PT ;  /* 0x000001c003087812 */ /* 0x000fe200078ef8ca */
[----:B------:R-:W-:Y:S01]  /*2010*/  IMAD R3, R19, R40, RZ ;  /* 0x0000002813037224 */ /* 0x000fe200078e02ff */
[----:B------:R-:W-:Y:S01]  /*2020*/  LOP3.LUT R14, R200, 0x38, R44, 0xf8, !PT ;  /* 0x00000038c80e7812 */ /* 0x000fe200078ef82c */
[----:B------:R-:W-:Y:S01]  /*2030*/  IMAD.MOV.U32 R86, RZ, RZ, R12 ;  /* 0x000000ffff567224 */ /* 0x000fe200078e000c */
[----:B------:R-:W-:Y:S01]  /*2040*/  LOP3.LUT R12, R201, 0x38, R44, 0xf8, !PT ;  /* 0x00000038c90c7812 */ /* 0x000fe200078ef82c */
[----:B------:R-:W-:Y:S01]  /*2050*/  IMAD R27, R18, R41, R3 ;  /* 0x00000029121b7224 */ /* 0x000fe200078e0203 */
[----:B------:R-:W-:Y:S01]  /*2060*/  LOP3.LUT R20, R20, R203, RZ, 0x3c, !PT ;  /* 0x000000cb14147212 */ /* 0x000fe200078e3cff */
[----:B------:R-:W-:Y:S01]  /*2070*/  IMAD R39, R117, R7, R4 ;  /* 0x0000000775277224 */ /* 0x000fe200078e0204 */
[----:B------:R-:W-:Y:S01]  /*2080*/  IADD3 R4, P1, R92, R90, RZ ;  /* 0x0000005a5c047210 */ /* 0x000fe20007f3e0ff */
[----:B------:R-:W-:Y:S01]  /*2090*/  IMAD.IADD R5, R27, 0x1, R91 ;  /* 0x000000011b057824 */ /* 0x000fe200078e025b */
[----:B------:R-:W-:Y:S01]  /*20a0*/  LOP3.LUT R14, R14, R205, RZ, 0x3c, !PT ;  /* 0x000000cd0e0e7212 */ /* 0x000fe200078e3cff */
[----:B------:R-:W-:Y:S01]  /*20b0*/  IMAD.IADD R32, R101, 0x1, R33 ;  /* 0x0000000165207824 */ /* 0x000fe200078e0221 */
[----:B------:R-:W-:Y:S01]  /*20c0*/  IADD3 R33, P0, R100, R42, RZ ;  /* 0x0000002a64217210 */ /* 0x000fe20007f1e0ff */
[-C--:B------:R-:W-:Y:S01]  /*20d0*/  IMAD R28, R9, R108.reuse, RZ ;  /* 0x0000006c091c7224 */ /* 0x080fe200078e02ff */
[----:B------:R-:W-:Y:S01]  /*20e0*/  LOP3.LUT R12, R12, R207, RZ, 0x3c, !PT ;  /* 0x000000cf0c0c7212 */ /* 0x000fe200078e3cff */
[----:B------:R-:W-:Y:S01]  /*20f0*/  IMAD.IADD R87, R87, 0x1, R13 ;  /* 0x0000000157577824 */ /* 0x000fe200078e020d */
[----:B------:R-:W-:Y:S01]  /*2100*/  IADD3 R111, R20, R115, R204 ;  /* 0x00000073146f7210 */ /* 0x000fe20007ffe0cc */
[----:B------:R-:W-:Y:S01]  /*2110*/  IMAD.IADD R27, R43, 0x1, R27 ;  /* 0x000000012b1b7824 */ /* 0x000fe200078e021b */
[----:B------:R-:W-:Y:S01]  /*2120*/  IADD3.X R20, R5, R93, RZ, P1, !PT ;  /* 0x0000005d05147210 */ /* 0x000fe20000ffe4ff */
[C---:B------:R-:W-:Y:S01]  /*2130*/  IMAD R31, R117.reuse, R109, R28 ;  /* 0x0000006d751f7224 */ /* 0x040fe200078e021c */
[----:B------:R-:W-:Y:S01]  /*2140*/  LOP3.LUT R8, R8, R209, RZ, 0x3c, !PT ;  /* 0x000000d108087212 */ /* 0x000fe200078e3cff */
[----:B------:R-:W-:Y:S01]  /*2150*/  IMAD.WIDE.U32 R94, R117, R108, R10 ;  /* 0x0000006c755e7225 */ /* 0x000fe200078e000a */
[----:B------:R-:W-:-:S02]  /*2160*/  IADD3 R107, P1, R4, R92, RZ ;  /* 0x0000005c046b7210 */ /* 0x000fc40007f3e0ff */
[-C--:B------:R-:W-:Y:S01]  /*2170*/  IADD3 R112, R14, R115.reuse, R206 ;  /* 0x000000730e707210 */ /* 0x080fe20007ffe0ce */
[-C--:B------:R-:W-:Y:S01]  /*2180*/  IMAD.WIDE.U32 R86, R117, R6.reuse, R86 ;  /* 0x0000000675567225 */ /* 0x080fe200078e0056 */
[-C--:B------:R-:W-:Y:S02]  /*2190*/  IADD3 R113, R12, R115.reuse, R208 ;  /* 0x000000730c717210 */ /* 0x080fe40007ffe0d0 */
[----:B------:R-:W-:Y:S01]  /*21a0*/  SHF.L.U64.HI R14, R108, 0x6, R109 ;  /* 0x000000066c0e7819 */ /* 0x000fe2000001026d */
[----:B------:R-:W-:Y:S01]  /*21b0*/  IMAD.X R36, R27, 0x1, R32, P0 ;  /* 0x000000011b247824 */ /* 0x000fe200000e0620 */
[----:B------:R-:W-:Y:S01]  /*21c0*/  IADD3 R37, P0, R33, 0x40, RZ ;  /* 0x0000004021257810 */ /* 0x000fe20007f1e0ff */
[----:B------:R-:W-:Y:S01]  /*21d0*/  IMAD.WIDE.U32 R88, R117, R6, R88 ;  /* 0x0000000675587225 */ /* 0x000fe200078e0058 */
[----:B------:R-:W-:Y:S02]  /*21e0*/  LOP3.LUT R34, R44, 0xfffffff8, RZ, 0xc0, !PT ;  /* 0xfffffff82c227812 */ /* 0x000fe400078ec0ff */
[C---:B------:R-:W-:Y:S01]  /*21f0*/  SHF.L.U64.HI R109, R108.reuse, 0x7, R109 ;  /* 0x000000076c6d7819 */ /* 0x040fe2000001026d */
[C---:B------:R-:W-:Y:S01]  /*2200*/  IMAD.SHL.U32 R12, R108.reuse, 0x40, RZ ;  /* 0x000000406c0c7824 */ /* 0x040fe200078e00ff */
[C---:B------:R-:W-:Y:S01]  /*2210*/  SHF.L.U32 R13, R108.reuse, 0x5, RZ ;  /* 0x000000056c0d7819 */ /* 0x040fe200000006ff */
[----:B------:R-:W-:Y:S01]  /*2220*/  IMAD.SHL.U32 R11, R108, 0x80, RZ ;  /* 0x000000806c0b7824 */ /* 0x000fe200078e00ff */
[----:B------:R-:W-:Y:S01]  /*2230*/  IADD3 R115, R8, R115, R210 ;  /* 0x0000007308737210 */ /* 0x000fe20007ffe0d2 */
[----:B------:R-:W-:Y:S01]  /*2240*/  IMAD.IADD R30, R31, 0x1, R95 ;  /* 0x000000011f1e7824 */ /* 0x000fe200078e025f */
[C-C-:B------:R-:W-:Y:S01]  /*2250*/  SHF.L.U64.HI R10, R6.reuse, 0x5, R7.reuse ;  /* 0x00000005060a7819 */ /* 0x140fe20000010207 */
[C---:B------:R-:W-:Y:S01]  /*2260*/  IMAD.SHL.U32 R8, R6.reuse, 0x20, RZ ;  /* 0x0000002006087824 */ /* 0x040fe200078e00ff */
[----:B------:R-:W-:Y:S01]  /*2270*/  SHF.L.U64.HI R9, R6, 0x6, R7 ;  /* 0x0000000606097819 */ /* 0x000fe20000010207 */
[----:B------:R-:W-:Y:S01]  /*2280*/  IMAD.X R28, R20, 0x1, R93, P1 ;  /* 0x00000001141c7824 */ /* 0x000fe200008e065d */
[C---:B------:R-:W-:Y:S01]  /*2290*/  SHF.L.U64.HI R108, R6.reuse, 0x7, R7 ;  /* 0x00000007066c7819 */ /* 0x040fe20000010207 */
[----:B------:R-:W-:Y:S01]  /*22a0*/  IMAD.X R102, RZ, RZ, R32, P3 ;  /* 0x000000ffff667224 */ /* 0x000fe200018e0620 */
[----:B------:R-:W-:Y:S01]  /*22b0*/  IADD3 R29, R97, R31, RZ ;  /* 0x0000001f611d7210 */ /* 0x000fe20007ffe0ff */
[----:B------:R-:W-:Y:S01]  /*22c0*/  IMAD.IADD R31, R89, 0x1, R39 ;  /* 0x00000001591f7824 */ /* 0x000fe200078e0227 */
[C---:B------:R-:W-:Y:S01]  /*22d0*/  SHF.L.U32 R7, R6.reuse, 0x6, RZ ;  /* 0x0000000606077819 */ /* 0x040fe200000006ff */
[----:B------:R-:W-:Y:S01]  /*22e0*/  IMAD.SHL.U32 R6, R6, 0x80, RZ ;  /* 0x0000008006067824 */ /* 0x000fe200078e00ff */
[----:B------:R-:W-:Y:S01]  /*22f0*/  SHF.L.U64.HI R3, R40, 0x7, R41 ;  /* 0x0000000728037819 */ /* 0x000fe20000010229 */
[----:B------:R-:W-:Y:S01]  /*2300*/  IMAD.X R103, RZ, RZ, R36, P0 ;  /* 0x000000ffff677224 */ /* 0x000fe200000e0624 */
[----:B------:R-:W-:Y:S01]  /*2310*/  IADD3 R38, R39, R87, RZ ;  /* 0x0000005727267210 */ /* 0x000fe20007ffe0ff */
[----:B------:R-:W-:Y:S01]  /*2320*/  IMAD.IADD R104, R99, 0x1, R45 ;  /* 0x0000000163687824 */ /* 0x000fe200078e022d */
[----:B------:R-:W-:Y:S01]  /*2330*/  @!P6 BAR.SYNC.DEFER_BLOCKING 0x9, 0x100 ;  /* 0x024400000000eb1d */ /* 0x000fe20000010000 */
[----:B------:R-:W-:-:S02]  /*2340*/  ISETP.GE.AND P1, PT, R196, UR4, PT ;  /* 0x00000004c4007c0c */ /* 0x000fc4000bf26270 */
[----:B------:R-:W-:Y:S02]  /*2350*/  SHF.R.S32.HI R39, RZ, 0x3, R44 ;  /* 0x00000003ff277819 */ /* 0x000fe4000001142c */
[----:B------:R-:W-:-:S09]  /*2360*/  SHF.R.S32.HI R41, RZ, 0x1f, R34 ;  /* 0x0000001fff297819 */ /* 0x000fd20000011422 */
.L_x_7851:
[----:B0-----:R-:W0:Y:S01]  /*2370*/  LDC R121, c[0x0][0x3d4] ;  /* 0x0000f500ff797b82 */ /* 0x001e220000000800 */
[----:B------:R-:W-:Y:S01]  /*2380*/  VIADD R26, R26, 0xffffffff ;  /* 0xffffffff1a1a7836 */ /* 0x000fe20000000000 */
[----:B------:R-:W-:Y:S01]  /*2390*/  LEA R45, R184, R214, 0xe ;  /* 0x000000d6b82d7211 */ /* 0x000fe200078e70ff */
[----:B------:R-:W-:Y:S05]  /*23a0*/  YIELD ;  /* 0x0000000000007946 */ /* 0x000fea0003800000 */
[----:B------:R-:W-:Y:S01]  /*23b0*/  ISETP.GT.AND P3, PT, R26, R25, PT ;  /* 0x000000191a00720c */ /* 0x000fe20003f64270 */
[----:B------:R-:W-:Y:S01]  /*23c0*/  BSSY B0, `(.L_x_7766) ;  /* 0x0000587000007945 */ /* 0x000fe20003800000 */
[----:B------:R-:W-:-:S02]  /*23d0*/  IMAD R110, R45, 0x2, R2 ;  /* 0x000000022d6e7824 */ /* 0x000fc400078e0202 */
[----:B------:R-:W-:Y:S02]  /*23e0*/  P2R R106, PR, RZ, 0x8 ;  /* 0x00000008ff6a7803 */ /* 0x000fe40000000000 */
        /* <DEDUP_REMOVED lines=8> */
[----:B------:R-:W-:Y:S02]  /*2470*/  IMAD R114, R26, -0x80, R24 ;  /* 0xffffff801a727824 */ /* 0x000fe400078e0218 */
[----:B------:R-:W-:-:S02]  /*2480*/  IMAD R45, R44, R127, R45 ;  /* 0x0000007f2c2d7224 */ /* 0x000fc400078e022d */
[----:B------:R-:W-:Y:S01]  /*2490*/  IMAD R47, R44, R11, R46 ;  /* 0x0000000b2c2f7224 */ /* 0x000fe200078e022e */
[----:B------:R-:W-:Y:S01]  /*24a0*/  VIMNMX R114, R114, 0x80, PT ;  /* 0x0000008072727848 */ /* 0x000fe20003fe0100 */
[----:B------:R-:W-:Y:S02]  /*24b0*/  IMAD R49, R44, R6, R49 ;  /* 0x000000062c317224 */ /* 0x000fe400078e0231 */
[----:B------:R-:W-:-:S04]  /*24c0*/  IMAD.WIDE.U32 R118, R127, R26, RZ ;  /* 0x0000001a7f767225 */ /* 0x000fc800078e00ff */
[----:B------:R-:W-:-:S04]  /*24d0*/  IMAD.WIDE.U32 R78, R11, R26, RZ ;  /* 0x0000001a0b4e7225 */ /* 0x000fc800078e00ff */
[----:B------:R-:W-:-:S04]  /*24e0*/  IMAD.WIDE.U32 R76, R6, R26, RZ ;  /* 0x0000001a064c7225 */ /* 0x000fc800078e00ff */
[----:B------:R-:W-:Y:S02]  /*24f0*/  IMAD.IADD R120, R119, 0x1, R45 ;  /* 0x0000000177787824 */ /* 0x000fe400078e022d */
        /* <DEDUP_REMOVED lines=14> */
[----:B------:R-:W-:Y:S02]  /*25e0*/  CS2R R82, SRZ ;  /* 0x0000000000527805 */ /* 0x000fe4000001ff00 */
[----:B------:R-:W-:Y:S02]  /*25f0*/  IADD3.X R46, R122, R29, RZ, P0, !PT ;  /* 0x0000001d7a2e7210 */ /* 0x000fe400007fe4ff */
        /* <DEDUP_REMOVED lines=15> */
.L_x_7770:
[----:B------:R-:W-:Y:S05]  /*26f0*/  BSYNC B1 ;  /* 0x0000000000017941 */ /* 0x000fea0003800000 */
.L_x_7769:
[----:B------:R-:W-:Y:S01]  /*2700*/  ISETP.GE.AND P4, PT, R188, R114, PT ;  /* 0x00000072bc00720c */ /* 0x000fe20003f86270 */
[----:B0----5:R-:W-:Y:S01]  /*2710*/  IMAD.MOV.U32 R44, RZ, RZ, R72 ;  /* 0x000000ffff2c7224 */ /* 0x021fe200078e0048 */
[----:B------:R-:W-:Y:S01]  /*2720*/  MOV R47, R81 ;  /* 0x00000051002f7202 */ /* 0x000fe20000000f00 */
[----:B------:R-:W-:Y:S01]  /*2730*/  IMAD.MOV.U32 R45, RZ, RZ, R73 ;  /* 0x000000ffff2d7224 */ /* 0x000fe200078e0049 */
        /* <DEDUP_REMOVED lines=10> */
[----:B------:R-:W-:-:S02]  /*27e0*/  CS2R R68, SRZ ;  /* 0x0000000000447805 */ /* 0x000fc4000001ff00 */
[----:B------:R-:W-:Y:S02]  /*27f0*/  CS2R R66, SRZ ;  /* 0x0000000000427805 */ /* 0x000fe4000001ff00 */
[----:B------:R-:W-:Y:S02]  /*2800*/  PRMT R133, R44, 0x5410, R45 ;  /* 0x000054102c857816 */ /* 0x000fe4000000002d */
[----:B------:R-:W-:Y:S02]  /*2810*/  CS2R R70, SRZ ;  /* 0x0000000000467805 */ /* 0x000fe4000001ff00 */
        /* <DEDUP_REMOVED lines=22> */
.L_x_7772:
[----:B------:R-:W-:Y:S05]  /*2980*/  BSYNC B1 ;  /* 0x0000000000017941 */ /* 0x000fea0003800000 */
.L_x_7771:
        /* <DEDUP_REMOVED lines=8> */
[----:B------:R-:W-:Y:S02]  /*2a10*/  MOV R45, R67 ;  /* 0x00000043002d7202 */ /* 0x000fe40000000f00 */
[----:B------:R-:W-:-:S02]  /*2a20*/  CS2R R48, SRZ ;  /* 0x0000000000307805 */ /* 0x000fc4000001ff00 */
[----:B------:R-:W-:Y:S01]  /*2a30*/  PRMT R128, R46, 0x5410, R47 ;  /* 0x000054102e807816 */ /* 0x000fe2000000002f */
[----:B------:R-:W-:Y:S01]  /*2a40*/  IMAD.MOV.U32 R46, RZ, RZ, R70 ;  /* 0x000000ffff2e7224 */ /* 0x000fe200078e0046 */
[----:B------:R-:W-:Y:S01]  /*2a50*/  PRMT R124, R45, 0x5410, R44 ;  /* 0x000054102d7c7816 */ /* 0x000fe2000000002c */
[----:B------:R-:W-:Y:S01]  /*2a60*/  IMAD.MOV.U32 R47, RZ, RZ, R71 ;  /* 0x000000ffff2f7224 */ /* 0x000fe200078e0047 */
[----:B------:R-:W-:Y:S02]  /*2a70*/  CS2R R56, SRZ ;  /* 0x0000000000387805 */ /* 0x000fe4000001ff00 */
[----:B------:R-:W-:Y:S02]  /*2a80*/  CS2R R60, SRZ ;  /* 0x00000000003c7805 */ /* 0x000fe4000001ff00 */
[----:B------:R-:W-:Y:S02]  /*2a90*/  CS2R R58, SRZ ;  /* 0x00000000003a7805 */ /* 0x000fe4000001ff00 */
[----:B------:R-:W-:-:S02]  /*2aa0*/  CS2R R62, SRZ ;  /* 0x00000000003e7805 */ /* 0x000fc4000001ff00 */
[----:B------:R-:W-:Y:S02]  /*2ab0*/  PRMT R129, R46, 0x5410, R47 ;  /* 0x000054102e817816 */ /* 0x000fe4000000002f */
[----:B------:R-:W-:Y:S02]  /*2ac0*/  CS2R R52, SRZ ;  /* 0x0000000000347805 */ /* 0x000fe4000001ff00 */
[----:B------:R-:W-:Y:S02]  /*2ad0*/  CS2R R50, SRZ ;  /* 0x0000000000327805 */ /* 0x000fe4000001ff00 */
        /* <DEDUP_REMOVED lines=23> */
.L_x_7774:
[----:B------:R-:W-:Y:S05]  /*2c50*/  BSYNC B1 ;  /* 0x0000000000017941 */ /* 0x000fea0003800000 */
.L_x_7773:
        /* <DEDUP_REMOVED lines=31> */
.L_x_7776:
[----:B------:R-:W-:Y:S05]  /*2e50*/  BSYNC B1 ;  /* 0x0000000000017941 */ /* 0x000fea0003800000 */
.L_x_7775:
[----:B01---5:R-:W-:Y:S01]  /*2e60*/  IMAD.MOV.U32 R45, RZ, RZ, R57 ;  /* 0x000000ffff2d7224 */ /* 0x023fe200078e0039 */
[----:B------:R-:W-:Y:S01]  /*2e70*/  MOV R44, R56 ;  /* 0x00000038002c7202 */ /* 0x000fe20000000f00 */
[----:B------:R-:W-:Y:S01]  /*2e80*/  IMAD.MOV.U32 R46, RZ, RZ, R60 ;  /* 0x000000ffff2e7224 */ /* 0x000fe200078e003c */
[----:B------:R-:W-:Y:S01]  /*2e90*/  ISETP.NE.AND P0, PT, R197, 0x3, PT ;  /* 0x00000003c500780c */ /* 0x000fe20003f05270 */
        /* <DEDUP_REMOVED lines=23> */
.L_x_7777:
[----:B------:R-:W-:Y:S01]  /*3010*/  IMAD R105, R184, 0x8, R2 ;  /* 0x00000008b8697824 */ /* 0x000fe200078e0202 */
[----:B------:R-:W-:Y:S01]  /*3020*/  SHF.L.U32 R122, R191, 0x1f, RZ ;  /* 0x0000001fbf7a7819 */ /* 0x000fe200000006ff */
[----:B------:R-:W-:Y:S03]  /*3030*/  BSSY B1, `(.L_x_7778) ;  /* 0x0000003000017945 */ /* 0x000fe60003800000 */
[----:B------:R-:W0:Y:S02]  /*3040*/  SYNCS.PHASECHK.TRANS64.TRYWAIT P6, [R105+URZ+0x28890], R122 ;  /* 0x0288907a690075a7 */ /* 0x000e2400080c017f */
[----:B0-----:R-:W-:Y:S05]  /*3050*/  @!P6 BRA `(.L_x_7779) ;  /* 0x000001a40070e947 */ /* 0x001fea0003800000 */
.L_x_8086:
[----:B------:R-:W-:Y:S05]  /*3060*/  BSYNC B1 ;  /* 0x0000000000017941 */ /* 0x000fea0003800000 */
.L_x_7778:
        /* <DEDUP_REMOVED lines=53> */
.L_x_7785:
[----:B------:R-:W-:Y:S05]  /*33c0*/  BSYNC B3 ;  /* 0x0000000000037941 */ /* 0x000fea0003800000 */
.L_x_7784:
[----:B------:R-:W-:Y:S02]  /*33d0*/  ULDC.64 UR4, c[0x0][0x2d8] ;  /* 0x0000b60000047ab9 */ /* 0x000fe40000000a00 */
[----:B------:R-:W-:-:S04]  /*33e0*/  LEA R76, P3, R77, UR4, 0x1 ;  /* 0x000000044d4c7c11 */ /* 0x000fc8000f8608ff */
[----:B------:R-:W-:-:S05]  /*33f0*/  LEA.HI.X R77, R77, UR5, R144, 0x1, P3 ;  /* 0x000000054d4d7c11 */ /* 0x000fca00098f0c90 */
[----:B--2---:R1:W-:Y:S04]  /*3400*/  STG.E.128 desc[UR40][R76.64], R44 ;  /* 0x0000002c4c007986 */ /* 0x0043e8000c101d28 */
.L_x_7783:
[----:B------:R-:W-:Y:S05]  /*3410*/  BSYNC B2 ;  /* 0x0000000000027941 */ /* 0x000fea0003800000 */
.L_x_7782:
[----:B------:R-:W-:Y:S05]  /*3420*/  @P1 BRA `(.L_x_7781) ;  /* 0x0000000000d01947 */ /* 0x000fea0003800000 */
[----:B-1----:R1:W2:Y:S01]  /*3430*/  LDS.128 R44, [R110+0x1c400] ;  /* 0x01c400006e2c7984 */ /* 0x0022a20000000c00 */
        /* <DEDUP_REMOVED lines=46> */
.L_x_7787:
[----:B------:R-:W-:Y:S05]  /*3720*/  BSYNC B2 ;  /* 0x0000000000027941 */ /* 0x000fea0003800000 */
.L_x_7786:
[----:B------:R-:W-:Y:S02]  /*3730*/  ULDC.64 UR4, c[0x0][0x2d8] ;  /* 0x0000b60000047ab9 */ /* 0x000fe40000000a00 */
[----:B------:R-:W-:-:S04]  /*3740*/  LEA R72, P3, R142, UR4, 0x1 ;  /* 0x000000048e487c11 */ /* 0x000fc8000f8608ff */
[----:B------:R-:W-:-:S05]  /*3750*/  LEA.HI.X R73, R142, UR5, R141, 0x1, P3 ;  /* 0x000000058e497c11 */ /* 0x000fca00098f0c8d */
[----:B--2---:R2:W-:Y:S04]  /*3760*/  STG.E.128 desc[UR40][R72.64], R44 ;  /* 0x0000002c48007986 */ /* 0x0045e8000c101d28 */
.L_x_7781:
[----:B------:R-:W-:Y:S05]  /*3770*/  BSYNC B1 ;  /* 0x0000000000017941 */ /* 0x000fea0003800000 */
.L_x_7780:
        /* <DEDUP_REMOVED lines=53> */
.L_x_7793:
[----:B------:R-:W-:Y:S05]  /*3ad0*/  BSYNC B3 ;  /* 0x0000000000037941 */ /* 0x000fea0003800000 */
.L_x_7792:
[----:B------:R-:W-:Y:S02]  /*3ae0*/  ULDC.64 UR4, c[0x0][0x2d8] ;  /* 0x0000b60000047ab9 */ /* 0x000fe40000000a00 */
[----:B------:R-:W-:-:S04]  /*3af0*/  LEA R68, P3, R74, UR4, 0x1 ;  /* 0x000000044a447c11 */ /* 0x000fc8000f8608ff */
[----:B------:R-:W-:-:S05]  /*3b00*/  LEA.HI.X R69, R74, UR5, R75, 0x1, P3 ;  /* 0x000000054a457c11 */ /* 0x000fca00098f0c4b */
[----:B--2---:R2:W-:Y:S04]  /*3b10*/  STG.E.128 desc[UR40][R68.64], R44 ;  /* 0x0000002c44007986 */ /* 0x0045e8000c101d28 */
.L_x_7791:
[----:B------:R-:W-:Y:S05]  /*3b20*/  BSYNC B2 ;  /* 0x0000000000027941 */ /* 0x000fea0003800000 */
.L_x_7790:
[----:B------:R-:W-:Y:S05]  /*3b30*/  @P1 BRA `(.L_x_7789) ;  /* 0x0000000000d01947 */ /* 0x000fea0003800000 */
[----:B-12---:R1:W2:Y:S01]  /*3b40*/  LDS.128 R44, [R110+0x1d400] ;  /* 0x01d400006e2c7984 */ /* 0x0062a20000000c00 */
        /* <DEDUP_REMOVED lines=26> */
[----:B------:R-:W-:Y:S02]  /*3cf0*/  HADD2.F32 R65, -RZ, R124.H1_H1 ;  /* 0x3000007cff417230 */ /* 0x000fe40000004100 */
[----:B------:R-:W-:Y:S01]  /*3d00*/  FFMA.FTZ R74, R47, R68, -R74 ;  /* 0x000000442f4a7223 */ /* 0x000fe2000001084a */
[----:B------:R-:W-:Y:S02]  /*3d10*/  HADD2.F32 R44, -RZ, R44.H0_H0 ;  /* 0x2000002cff2c7230 */ /* 0x000fe40000004100 */
[----:B------:R-:W-:-:S02]  /*3d20*/  HADD2.F32 R67, -RZ, R124.H0_H0 ;  /* 0x2000007cff437230 */ /* 0x000fc40000004100 */
[CC--:B------:R-:W-:Y:S01]  /*3d30*/  FMUL.FTZ R69, R45.reuse, R65.reuse ;  /* 0x000000412d457220 */ /* 0x0c0fe20000410000 */
[--C-:B------:R-:W-:Y:S02]  /*3d40*/  HADD2.F32 R46, -RZ, R64.reuse.H1_H1 ;  /* 0x30000040ff2e7230 */ /* 0x100fe40000004100 */
        /* <DEDUP_REMOVED lines=14> */
.L_x_7795:
[----:B------:R-:W-:Y:S05]  /*3e30*/  BSYNC B2 ;  /* 0x0000000000027941 */ /* 0x000fea0003800000 */
.L_x_7794:
[----:B------:R-:W-:Y:S02]  /*3e40*/  ULDC.64 UR4, c[0x0][0x2d8] ;  /* 0x0000b60000047ab9 */ /* 0x000fe40000000a00 */
[----:B------:R-:W-:-:S04]  /*3e50*/  LEA R64, P3, R75, UR4, 0x1 ;  /* 0x000000044b407c11 */ /* 0x000fc8000f8608ff */
[----:B------:R-:W-:-:S05]  /*3e60*/  LEA.HI.X R65, R75, UR5, R76, 0x1, P3 ;  /* 0x000000054b417c11 */ /* 0x000fca00098f0c4c */
[----:B--2---:R3:W-:Y:S04]  /*3e70*/  STG.E.128 desc[UR40][R64.64], R44 ;  /* 0x0000002c40007986 */ /* 0x0047e8000c101d28 */
.L_x_7789:
[----:B------:R-:W-:Y:S05]  /*3e80*/  BSYNC B1 ;  /* 0x0000000000017941 */ /* 0x000fea0003800000 */
.L_x_7788:
[----:B------:R-:W-:Y:S01]  /*3e90*/  ISETP.NE.AND P3, PT, R134, RZ, PT ;  /* 0x000000ff8600720c */ /* 0x000fe20003f65270 */
[----:B------:R-:W-:-:S12]  /*3ea0*/  BSSY B1, `(.L_x_7796) ;  /* 0x0000070000017945 */ /* 0x000fd80003800000 */
[----:B------:R-:W-:Y:S05]  /*3eb0*/  @P3 BRA `(.L_x_7797) ;  /* 0x0000000400b83947 */ /* 0x000fea0003800000 */
[----:B--2---:R-:W-:Y:S01]  /*3ec0*/  IADD3 R73, P3, P4, R4, R118, R16 ;  /* 0x0000007604497210 */ /* 0x004fe20007c7e010 */
[----:B------:R-:W-:Y:S03]  /*3ed0*/  BSSY B2, `(.L_x_7798) ;  /* 0x0000037000027945 */ /* 0x000fe60003800000 */
[----:B------:R-:W-:Y:S01]  /*3ee0*/  IADD3.X R75, R20, R120, R17, P3, P4 ;  /* 0x00000078144b7210 */ /* 0x000fe20001fe8411 */
[----:B------:R-:W-:Y:S08]  /*3ef0*/  @P2 BRA `(.L_x_7799) ;  /* 0x0000000000d02947 */ /* 0x000ff00003800000 */
[----:B-1-3--:R1:W2:Y:S01]  /*3f00*/  LDS.128 R44, [R110+0x1a400] ;  /* 0x01a400006e2c7984 */ /* 0x00a2a20000000c00 */
        /* <DEDUP_REMOVED lines=46> */
.L_x_7801:
[----:B------:R-:W-:Y:S05]  /*41f0*/  BSYNC B3 ;  /* 0x0000000000037941 */ /* 0x000fea0003800000 */
.L_x_7800:
[----:B------:R-:W-:Y:S02]  /*4200*/  ULDC.64 UR4, c[0x0][0x2d8] ;  /* 0x0000b60000047ab9 */ /* 0x000fe40000000a00 */
[----:B------:R-:W-:-:S04]  /*4210*/  LEA R60, P3, R71, UR4, 0x1 ;  /* 0x00000004473c7c11 */ /* 0x000fc8000f8608ff */
[----:B------:R-:W-:-:S05]  /*4220*/  LEA.HI.X R61, R71, UR5, R72, 0x1, P3 ;  /* 0x00000005473d7c11 */ /* 0x000fca00098f0c48 */
[----:B--2---:R2:W-:Y:S04]  /*4230*/  STG.E.128 desc[UR40][R60.64], R44 ;  /* 0x0000002c3c007986 */ /* 0x0045e8000c101d28 */
.L_x_7799:
[----:B------:R-:W-:Y:S05]  /*4240*/  BSYNC B2 ;  /* 0x0000000000027941 */ /* 0x000fea0003800000 */
.L_x_7798:
        /* <DEDUP_REMOVED lines=48> */
.L_x_7803:
[----:B------:R-:W-:Y:S05]  /*4550*/  BSYNC B2 ;  /* 0x0000000000027941 */ /* 0x000fea0003800000 */
.L_x_7802:
[----:B------:R-:W-:Y:S02]  /*4560*/  ULDC.64 UR4, c[0x0][0x2d8] ;  /* 0x0000b60000047ab9 */ /* 0x000fe40000000a00 */
[----:B------:R-:W-:-:S04]  /*4570*/  LEA R56, P3, R67, UR4, 0x1 ;  /* 0x0000000443387c11 */ /* 0x000fc8000f8608ff */
[----:B------:R-:W-:-:S05]  /*4580*/  LEA.HI.X R57, R67, UR5, R68, 0x1, P3 ;  /* 0x0000000543397c11 */ /* 0x000fca00098f0c44 */
[----:B--2---:R4:W-:Y:S04]  /*4590*/  STG.E.128 desc[UR40][R56.64], R44 ;  /* 0x0000002c38007986 */ /* 0x0049e8000c101d28 */
.L_x_7797:
[----:B------:R-:W-:Y:S05]  /*45a0*/  BSYNC B1 ;  /* 0x0000000000017941 */ /* 0x000fea0003800000 */
.L_x_7796:
[----:B------:R-:W-:Y:S05]  /*45b0*/  @P5 BRA `(.L_x_7804) ;  /* 0x00000034009c5947 */ /* 0x000fea0003800000 */
[----:B------:R-:W-:Y:S01]  /*45c0*/  IADD3 R118, P3, P4, R107, R118, R16 ;  /* 0x000000766b767210 */ /* 0x000fe20007c7e010 */
[----:B------:R-:W-:Y:S03]  /*45d0*/  BSSY B1, `(.L_x_7805) ;  /* 0x0000037000017945 */ /* 0x000fe60003800000 */
[----:B----4-:R-:W-:Y:S01]  /*45e0*/  IADD3.X R57, R28, R120, R17, P3, P4 ;  /* 0x000000781c397210 */ /* 0x010fe20001fe8411 */
[----:B------:R-:W-:Y:S08]  /*45f0*/  @P2 BRA `(.L_x_7806) ;  /* 0x0000000000d02947 */ /* 0x000ff00003800000 */
[----:B-123--:R1:W2:Y:S01]  /*4600*/  LDS.128 R44, [R110+0x1b400] ;  /* 0x01b400006e2c7984 */ /* 0x00e2a20000000c00 */
[----:B------:R-:W-:Y:S01]  /*4610*/  ISETP.GE.AND P4, PT, R22, R121, PT ;  /* 0x000000791600720c */ /* 0x000fe20003f86270 */
[----:B------:R-:W-:Y:S01]  /*4620*/  BSSY B2, `(.L_x_7807) ;  /* 0x000002c000027945 */ /* 0x000fe20003800000 */
[----:B------:R-:W-:-:S11]  /*4630*/  IADD3 R64, P3, R118, R100, RZ ;  /* 0x0000006476407210 */ /* 0x000fd60007f7e0ff */
        /* <DEDUP_REMOVED lines=42> */
.L_x_7808:
[----:B------:R-:W-:Y:S05]  /*48e0*/  BSYNC B2 ;  /* 0x0000000000027941 */ /* 0x000fea0003800000 */
.L_x_7807:
[----:B------:R-:W-:Y:S01]  /*48f0*/  ULDC.64 UR4, c[0x0][0x2d8] ;  /* 0x0000b60000047ab9 */ /* 0x000fe20000000a00 */
[----:B------:R-:W-:Y:S01]  /*4900*/  IMAD.X R53, R57, 0x1, R32, P3 ;  /* 0x0000000139357824 */ /* 0x000fe200018e0620 */
[----:B------:R-:W-:-:S04]  /*4910*/  LEA R52, P3, R64, UR4, 0x1 ;  /* 0x0000000440347c11 */ /* 0x000fc8000f8608ff */
[----:B------:R-:W-:-:S05]  /*4920*/  LEA.HI.X R53, R64, UR5, R53, 0x1, P3 ;  /* 0x0000000540357c11 */ /* 0x000fca00098f0c35 */
[----:B--2---:R4:W-:Y:S04]  /*4930*/  STG.E.128 desc[UR40][R52.64], R44 ;  /* 0x0000002c34007986 */ /* 0x0049e8000c101d28 */
.L_x_7806:
[----:B------:R-:W-:Y:S05]  /*4940*/  BSYNC B1 ;  /* 0x0000000000017941 */ /* 0x000fea0003800000 */
.L_x_7805:
        /* <DEDUP_REMOVED lines=47> */
.L_x_7810:
[----:B------:R-:W-:Y:S05]  /*4c40*/  BSYNC B1 ;  /* 0x0000000000017941 */ /* 0x000fea0003800000 */
.L_x_7809:
[----:B------:R-:W-:Y:S01]  /*4c50*/  ULDC.64 UR4, c[0x0][0x2d8] ;  /* 0x0000b60000047ab9 */ /* 0x000fe20000000a00 */
[----:B------:R-:W-:Y:S01]  /*4c60*/  IMAD.X R57, R57, 0x1, R102, P3 ;  /* 0x0000000139397824 */ /* 0x000fe200018e0666 */
[----:B------:R-:W-:-:S04]  /*4c70*/  LEA R48, P3, R60, UR4, 0x1 ;  /* 0x000000043c307c11 */ /* 0x000fc8000f8608ff */
[----:B------:R-:W-:-:S05]  /*4c80*/  LEA.HI.X R49, R60, UR5, R57, 0x1, P3 ;  /* 0x000000053c317c11 */ /* 0x000fca00098f0c39 */
[----:B--2---:R1:W-:Y:S01]  /*4c90*/  STG.E.128 desc[UR40][R48.64], R44 ;  /* 0x0000002c30007986 */ /* 0x0043e2000c101d28 */
[----:B------:R-:W-:Y:S05]  /*4ca0*/  BRA `(.L_x_7804) ;  /* 0x0000002c00e07947 */ /* 0x000fea0003800000 */
.L_x_7768:
        /* <DEDUP_REMOVED lines=25> */
[----:B------:R-:W-:-:S04]  /*4e40*/  @!P4 IADD3 R48, P5, R86, R76, RZ ;  /* 0x0000004c5630c210 */ /* 0x000fc80007fbe0ff */
[----:B------:R-:W-:Y:S02]  /*4e50*/  @!P4 IADD3.X R49, R105, R38, RZ, P5, !PT ;  /* 0x000000266931c210 */ /* 0x000fe40002ffe4ff */
        /* <DEDUP_REMOVED lines=38> */
[----:B------:R-:W-:Y:S01]  /*50c0*/  ULDC.64 UR4, c[0x0][0x3c8] ;  /* 0x0000f20000047ab9 */ /* 0x000fe20000000a00 */
[----:B------:R-:W-:Y:S01]  /*50d0*/  IMAD.MOV.U32 R73, RZ, RZ, R122 ;  /* 0x000000ffff497224 */ /* 0x000fe200078e007a */
[----:B------:R-:W-:Y:S01]  /*50e0*/  ULDC.64 UR6, c[0x0][0x3e0] ;  /* 0x0000f80000067ab9 */ /* 0x000fe20000000a00 */
[----:B------:R-:W-:-:S03]  /*50f0*/  IMAD.MOV.U32 R77, RZ, RZ, R105 ;  /* 0x000000ffff4d7224 */ /* 0x000fc600078e0069 */
        /* <DEDUP_REMOVED lines=15> */
.L_x_7812:
[----:B------:R-:W-:Y:S05]  /*51f0*/  BSYNC B1 ;  /* 0x0000000000017941 */ /* 0x000fea0003800000 */
.L_x_7811:
[----:B-----5:R-:W-:Y:S01]  /*5200*/  IMAD.MOV.U32 R76, RZ, RZ, R70 ;  /* 0x000000ffff4c7224 */ /* 0x020fe200078e0046 */
[----:B------:R-:W-:Y:S01]  /*5210*/  MOV R77, R71 ;  /* 0x00000047004d7202 */ /* 0x000fe20000000f00 */
[----:B------:R-:W-:Y:S01]  /*5220*/  IMAD.MOV.U32 R78, RZ, RZ, R68 ;  /* 0x000000ffff4e7224 */ /* 0x000fe200078e0044 */
[----:B------:R-:W-:Y:S01]  /*5230*/  ISETP.NE.AND P0, PT, R197, 0x3, PT ;  /* 0x00000003c500780c */ /* 0x000fe20003f05270 */
[----:B------:R-:W-:Y:S01]  /*5240*/  IMAD.MOV.U32 R79, RZ, RZ, R69 ;  /* 0x000000ffff4f7224 */ /* 0x000fe200078e0045 */
[----:B------:R-:W-:Y:S01]  /*5250*/  PRMT R133, R77, 0x5410, R76 ;  /* 0x000054104d857816 */ /* 0x000fe2000000004c */
        /* <DEDUP_REMOVED lines=51> */
.L_x_7813:
        /* <DEDUP_REMOVED lines=9> */
.L_x_8087:
[----:B------:R-:W-:Y:S05]  /*5620*/  BSYNC B1 ;  /* 0x0000000000017941 */ /* 0x000fea0003800000 */
.L_x_7814:
        /* <DEDUP_REMOVED lines=26> */
[----:B------:R-:W-:-:S03]  /*57d0*/  IMAD R77, R77, 0x2, R2 ;  /* 0x000000024d4d7824 */ /* 0x000fc600078e0202 */
[----:B------:R-:W-:-:S03]  /*57e0*/  LEA R80, R79, R2, 0x1 ;  /* 0x000000024f507211 */ /* 0x000fc600078e08ff */
        /* <DEDUP_REMOVED lines=9> */
[----:B------:R-:W-:Y:S02]  /*5880*/  SHF.R.U64 R48, R48, 0x10, R49 ;  /* 0x0000001030307819 */ /* 0x000fe40000001231 */
[--C-:B------:R-:W-:Y:S01]  /*5890*/  SHF.R.U64 R45, R46, 0x10, R47.reuse ;  /* 0x000000102e2d7819 */ /* 0x100fe2000000122f */
[----:B------:R-:W-:Y:S01]  /*58a0*/  HADD2.F32 R152, -RZ, R152.H0_H0 ;  /* 0x20000098ff987230 */ /* 0x000fe20000004100 */
[----:B------:R-:W-:Y:S01]  /*58b0*/  SHF.R.U32.HI R49, RZ, 0x10, R47 ;  /* 0x00000010ff317819 */ /* 0x000fe2000001162f */
[----:B-1----:R-:W-:Y:S01]  /*58c0*/  HADD2.F32 R47, -RZ, R77.H0_H0 ;  /* 0x2000004dff2f7230 */ /* 0x002fe20000004100 */
[--C-:B------:R-:W-:Y:S01]  /*58d0*/  SHF.R.U64 R46, R50, 0x10, R51.reuse ;  /* 0x00000010322e7819 */ /* 0x100fe20000001233 */
[--C-:B--2---:R-:W-:Y:S01]  /*58e0*/  HADD2.F32 R50, -RZ, R81.reuse.H0_H0 ;  /* 0x20000051ff327230 */ /* 0x104fe20000004100 */
[----:B------:R-:W-:Y:S01]  /*58f0*/  SHF.R.U32.HI R149, RZ, 0x10, R51 ;  /* 0x00000010ff957819 */ /* 0x000fe20000011633 */
[----:B------:R-:W-:-:S02]  /*5900*/  HADD2.F32 R51, -RZ, R81.H1_H1 ;  /* 0x30000051ff337230 */ /* 0x000fc40000004100 */
[-C--:B------:R-:W-:Y:S01]  /*5910*/  FMUL.FTZ R81, R47, R150.reuse ;  /* 0x000000962f517220 */ /* 0x080fe20000410000 */
[----:B------:R-:W-:Y:S02]  /*5920*/  HADD2.F32 R77, -RZ, R77.H1_H1 ;  /* 0x3000004dff4d7230 */ /* 0x000fe40000004100 */
[C---:B------:R-:W-:Y:S01]  /*5930*/  FMUL.FTZ R156, R50.reuse, R150 ;  /* 0x00000096329c7220 */ /* 0x040fe20000410000 */
[----:B------:R-:W-:Y:S02]  /*5940*/  HADD2.F32 R45, -RZ, R45.H0_H0 ;  /* 0x2000002dff2d7230 */ /* 0x000fe40000004100 */
[-C--:B------:R-:W-:Y:S01]  /*5950*/  FMUL.FTZ R150, R51, R154.reuse ;  /* 0x0000009a33967220 */ /* 0x080fe20000410000 */
[-C--:B------:R-:W-:Y:S01]  /*5960*/  FFMA.FTZ R50, R50, R151.reuse, R81 ;  /* 0x0000009732327223 */ /* 0x080fe20000010051 */
[C---:B------:R-:W-:Y:S01]  /*5970*/  FMUL.FTZ R154, R77.reuse, R154 ;  /* 0x0000009a4d9a7220 */ /* 0x040fe20000410000 */
[----:B------:R-:W-:Y:S02]  /*5980*/  HADD2.F32 R81, -RZ, R83.H0_H0 ;  /* 0x20000053ff517230 */ /* 0x000fe40000004100 */
[-C--:B------:R-:W-:Y:S01]  /*5990*/  FFMA.FTZ R150, R77, R152.reuse, -R150 ;  /* 0x000000984d967223 */ /* 0x080fe20000010896 */
[----:B------:R-:W-:Y:S01]  /*59a0*/  FFMA.FTZ R47, R47, R151, -R156 ;  /* 0x000000972f2f7223 */ /* 0x000fe2000001089c */
[----:B------:R-:W-:Y:S01]  /*59b0*/  FFMA.FTZ R51, R51, R152, R154 ;  /* 0x0000009833337223 */ /* 0x000fe2000001009a */
[----:B------:R-:W-:-:S02]  /*59c0*/  HADD2.F32 R152, -RZ, R148.H0_H0 ;  /* 0x20000094ff987230 */ /* 0x000fc40000004100 */
[----:B------:R-:W-:Y:S01]  /*59d0*/  HADD2.F32 R148, -RZ, R148.H1_H1 ;  /* 0x30000094ff947230 */ /* 0x000fe20000004100 */
[----:B------:R-:W-:Y:S01]  /*59e0*/  F2FP.F16.F32.PACK_AB R47, R150, R47 ;  /* 0x0000002f962f723e */ /* 0x000fe200000000ff */
[----:B------:R-:W-:Y:S01]  /*59f0*/  HADD2.F32 R77, -RZ, R79.H0_H0 ;  /* 0x2000004fff4d7230 */ /* 0x000fe20000004100 */
[----:B------:R-:W-:Y:S01]  /*5a00*/  F2FP.F16.F32.PACK_AB R50, R51, R50 ;  /* 0x000000323332723e */ /* 0x000fe200000000ff */
[----:B------:R-:W-:Y:S02]  /*5a10*/  HADD2.F32 R83, -RZ, R83.H1_H1 ;  /* 0x30000053ff537230 */ /* 0x000fe40000004100 */
[-C--:B------:R-:W-:Y:S01]  /*5a20*/  FMUL.FTZ R158, R81, R148.reuse ;  /* 0x00000094519e7220 */ /* 0x080fe20000410000 */
[----:B------:R-:W-:Y:S02]  /*5a30*/  HADD2.F32 R156, -RZ, R149.H0_H0 ;  /* 0x20000095ff9c7230 */ /* 0x000fe40000004100 */
[----:B------:R-:W-:Y:S01]  /*5a40*/  FMUL.FTZ R148, R77, R148 ;  /* 0x000000944d947220 */ /* 0x000fe20000410000 */
[----:B------:R-:W-:-:S02]  /*5a50*/  HADD2.F32 R79, -RZ, R79.H1_H1 ;  /* 0x3000004fff4f7230 */ /* 0x000fc40000004100 */
[----:B------:R-:W-:Y:S02]  /*5a60*/  HADD2.F32 R154, -RZ, R49.H0_H0 ;  /* 0x20000031ff9a7230 */ /* 0x000fe40000004100 */
        /* <DEDUP_REMOVED lines=45> */
.L_x_7819:
[----:B------:R-:W-:Y:S05]  /*5d40*/  BSYNC B2 ;  /* 0x0000000000027941 */ /* 0x000fea0003800000 */
.L_x_7818:
        /* <DEDUP_REMOVED lines=11> */
.L_x_7817:
[----:B------:R-:W-:Y:S05]  /*5e00*/  BSYNC B1 ;  /* 0x0000000000017941 */ /* 0x000fea0003800000 */
.L_x_7816:
        /* <DEDUP_REMOVED lines=18> */
[----:B------:R-:W-:Y:S02]  /*5f30*/  LOP3.LUT R44, R201, 0x38, R80, 0xf8, !PT ;  /* 0x00000038c92c7812 */ /* 0x000fe400078ef850 */
[----:B------:R-:W-:Y:S02]  /*5f40*/  SHF.L.U32 R46, R45, 0xa, RZ ;  /* 0x0000000a2d2e7819 */ /* 0x000fe400000006ff */
[----:B------:R-:W-:Y:S02]  /*5f50*/  LOP3.LUT R45, R44, R207, RZ, 0x3c, !PT ;  /* 0x000000cf2c2d7212 */ /* 0x000fe400078e3cff */
        /* <DEDUP_REMOVED lines=11> */
[----:B------:R-:W-:Y:S02]  /*6010*/  SHF.R.U64 R52, R54, 0x10, R55 ;  /* 0x0000001036347819 */ /* 0x000fe40000001237 */
[----:B-1----:R-:W-:Y:S01]  /*6020*/  MOV R54, R44 ;  /* 0x0000002c00367202 */ /* 0x002fe20000000f00 */
[----:B--2---:R-:W-:Y:S01]  /*6030*/  IMAD.MOV.U32 R44, RZ, RZ, R49 ;  /* 0x000000ffff2c7224 */ /* 0x004fe200078e0031 */
[----:B------:R-:W-:Y:S01]  /*6040*/  SHF.R.U32.HI R124, RZ, 0x10, R57 ;  /* 0x00000010ff7c7819 */ /* 0x000fe20000011639 */
[----:B------:R-:W-:Y:S01]  /*6050*/  IMAD.MOV.U32 R49, RZ, RZ, R47 ;  /* 0x000000ffff317224 */ /* 0x000fe200078e002f */
        /* <DEDUP_REMOVED lines=9> */
[----:B------:R-:W-:-:S02]  /*60f0*/  HADD2.F32 R44, -RZ, R45.H0_H0 ;  /* 0x2000002dff2c7230 */ /* 0x000fc40000004100 */
[----:B------:R-:W-:Y:S02]  /*6100*/  HADD2.F32 R124, -RZ, R124.H0_H0 ;  /* 0x2000007cff7c7230 */ /* 0x000fe40000004100 */
[----:B------:R-:W-:Y:S02]  /*6110*/  HADD2.F32 R47, -RZ, R45.H1_H1 ;  /* 0x3000002dff2f7230 */ /* 0x000fe40000004100 */
        /* <DEDUP_REMOVED lines=15> */
[----:B------:R-:W-:Y:S02]  /*6210*/  HADD2.F32 R140, -RZ, R125.H0_H0 ;  /* 0x2000007dff8c7230 */ /* 0x000fe40000004100 */
[----:B------:R-:W-:Y:S02]  /*6220*/  HADD2.F32 R124, -RZ, R142.H0_H0 ;  /* 0x2000008eff7c7230 */ /* 0x000fe40000004100 */
[----:B------:R-:W-:Y:S01]  /*6230*/  FMUL.FTZ R142, R58, R83 ;  /* 0x000000533a8e7220 */ /* 0x000fe20000410000 */
[----:B------:R-:W-:-:S02]  /*6240*/  HADD2.F32 R59, -RZ, R138.H1_H1 ;  /* 0x3000008aff3b7230 */ /* 0x000fc40000004100 */
        /* <DEDUP_REMOVED lines=9> */
[--C-:B------:R-:W-:Y:S02]  /*62e0*/  HADD2.F32 R51, -RZ, R55.reuse.H0_H0 ;  /* 0x20000037ff337230 */ /* 0x100fe40000004100 */
[----:B------:R-:W-:Y:S01]  /*62f0*/  FFMA.FTZ R140, R57, R124, R140 ;  /* 0x0000007c398c7223 */ /* 0x000fe2000001008c */
[--C-:B------:R-:W-:Y:S01]  /*6300*/  HADD2.F32 R49, -RZ, R54.reuse.H0_H0 ;  /* 0x20000036ff317230 */ /* 0x100fe20000004100 */
[----:B------:R-:W-:Y:S01]  /*6310*/  F2FP.F16.F32.PACK_AB R142, R143, R142 ;  /* 0x0000008e8f8e723e */ /* 0x000fe200000000ff */
[----:B------:R-:W-:Y:S02]  /*6320*/  HADD2.F32 R55, -RZ, R55.H1_H1 ;  /* 0x30000037ff377230 */ /* 0x000fe40000004100 */
[-C--:B------:R-:W-:Y:S01]  /*6330*/  FMUL.FTZ R124, R51, R58.reuse ;  /* 0x0000003a337c7220 */ /* 0x080fe20000410000 */
[----:B------:R-:W-:Y:S02]  /*6340*/  HADD2.F32 R54, -RZ, R54.H1_H1 ;  /* 0x30000036ff367230 */ /* 0x000fe40000004100 */
[----:B------:R-:W-:Y:S01]  /*6350*/  FMUL.FTZ R58, R49, R58 ;  /* 0x0000003a313a7220 */ /* 0x000fe20000410000 */
[----:B------:R-:W-:-:S02]  /*6360*/  HADD2.F32 R138, -RZ, R138.H0_H0 ;  /* 0x2000008aff8a7230 */ /* 0x000fc40000004100 */
[-C--:B------:R-:W-:Y:S01]  /*6370*/  FMUL.FTZ R57, R55, R56.reuse ;  /* 0x0000003837397220 */ /* 0x080fe20000410000 */
[----:B------:R-:W-:Y:S02]  /*6380*/  HADD2.F32 R82, -RZ, R82.H0_H0 ;  /* 0x20000052ff527230 */ /* 0x000fe40000004100 */
[C---:B------:R-:W-:Y:S01]  /*6390*/  FMUL.FTZ R56, R54.reuse, R56 ;  /* 0x0000003836387220 */ /* 0x040fe20000410000 */
[-C--:B------:R-:W-:Y:S01]  /*63a0*/  FFMA.FTZ R58, R51, R138.reuse, R58 ;  /* 0x0000008a333a7223 */ /* 0x080fe2000001003a */
[----:B------:R-:W-:Y:S02]  /*63b0*/  FFMA.FTZ R124, R49, R138, -R124 ;  /* 0x0000008a317c7223 */ /* 0x000fe4000001087c */
[-C--:B------:R-:W-:Y:S01]  /*63c0*/  FFMA.FTZ R59, R55, R82.reuse, R56 ;  /* 0x00000052373b7223 */ /* 0x080fe20000010038 */
[----:B------:R-:W-:Y:S02]  /*63d0*/  HADD2.F32 R51, -RZ, R50.H0_H0 ;  /* 0x20000032ff337230 */ /* 0x000fe40000004100 */
[----:B------:R-:W-:Y:S01]  /*63e0*/  FFMA.FTZ R57, R54, R82, -R57 ;  /* 0x0000005236397223 */ /* 0x000fe20000010839 */
[----:B------:R-:W-:-:S02]  /*63f0*/  HADD2.F32 R56, -RZ, R141.H0_H0 ;  /* 0x2000008dff387230 */ /* 0x000fc40000004100 */
[----:B------:R-:W-:Y:S02]  /*6400*/  HADD2.F32 R55, -RZ, R53.H0_H0 ;  /* 0x20000035ff377230 */ /* 0x000fe40000004100 */
[----:B------:R-:W-:Y:S01]  /*6410*/  HADD2.F32 R49, -RZ, R46.H0_H0 ;  /* 0x2000002eff317230 */ /* 0x000fe20000004100 */
[----:B------:R-:W-:Y:S01]  /*6420*/  F2FP.F16.F32.PACK_AB R44, R57, R124 ;  /* 0x0000007c392c723e */ /* 0x000fe200000000ff */
[----:B------:R-:W-:Y:S02]  /*6430*/  HADD2.F32 R50, -RZ, R50.H1_H1 ;  /* 0x30000032ff327230 */ /* 0x000fe40000004100 */
[----:B------:R-:W-:Y:S02]  /*6440*/  HADD2.F32 R46, -RZ, R46.H1_H1 ;  /* 0x3000002eff2e7230 */ /* 0x000fe40000004100 */
[----:B------:R-:W-:Y:S02]  /*6450*/  HADD2.F32 R53, -RZ, R52.H0_H0 ;  /* 0x20000034ff357230 */ /* 0x000fe40000004100 */
[----:B------:R-:W-:Y:S01]  /*6460*/  FMUL.FTZ R52, R51, R56 ;  /* 0x0000003833347220 */ /* 0x000fe20000410000 */
[----:B------:R-:W-:-:S02]  /*6470*/  HADD2.F32 R54, -RZ, R139.H1_H1 ;  /* 0x3000008bff367230 */ /* 0x000fc40000004100 */
[-C--:B------:R-:W-:Y:S01]  /*6480*/  FMUL.FTZ R83, R50, R55.reuse ;  /* 0x0000003732537220 */ /* 0x080fe20000410000 */
[C---:B------:R-:W-:Y:S01]  /*6490*/  FMUL.FTZ R56, R49.reuse, R56 ;  /* 0x0000003831387220 */ /* 0x040fe20000410000 */
[C---:B------:R-:W-:Y:S01]  /*64a0*/  FMUL.FTZ R55, R46.reuse, R55 ;  /* 0x000000372e377220 */ /* 0x040fe20000410000 */
[-C--:B------:R-:W-:Y:S02]  /*64b0*/  FFMA.FTZ R52, R49, R54.reuse, -R52 ;  /* 0x0000003631347223 */ /* 0x080fe40000010834 */
        /* <DEDUP_REMOVED lines=10> */
.L_x_7823:
[----:B------:R-:W-:Y:S05]  /*6560*/  BSYNC B2 ;  /* 0x0000000000027941 */ /* 0x000fea0003800000 */
.L_x_7822:
        /* <DEDUP_REMOVED lines=11> */
.L_x_7821:
[----:B------:R-:W-:Y:S05]  /*6620*/  BSYNC B1 ;  /* 0x0000000000017941 */ /* 0x000fea0003800000 */
.L_x_7820:
        /* <DEDUP_REMOVED lines=22> */
[----:B------:R-:W-:Y:S02]  /*6790*/  IADD3 R47, R45, R46, R206 ;  /* 0x0000002e2d2f7210 */ /* 0x000fe40007ffe0ce */
[----:B------:R-:W-:-:S03]  /*67a0*/  LEA R45, R184, R112, 0xe ;  /* 0x00000070b82d7211 */ /* 0x000fc600078e70ff */
        /* <DEDUP_REMOVED lines=9> */
[--C-:B------:R-:W-:Y:S02]  /*6840*/  SHF.R.U64 R60, R60, 0x10, R61.reuse ;  /* 0x000000103c3c7819 */ /* 0x100fe4000000123d */
[----:B------:R-:W-:Y:S01]  /*6850*/  SHF.R.U32.HI R76, RZ, 0x10, R61 ;  /* 0x00000010ff4c7819 */ /* 0x000fe2000001163d */
[----:B--2---:R-:W-:Y:S01]  /*6860*/  IMAD.MOV.U32 R61, RZ, RZ, R48 ;  /* 0x000000ffff3d7224 */ /* 0x004fe200078e0030 */
[----:B------:R-:W-:Y:S01]  /*6870*/  SHF.R.U64 R56, R62, 0x10, R63 ;  /* 0x000000103e387819 */ /* 0x000fe2000000123f */
[----:B------:R-:W-:Y:S01]  /*6880*/  IMAD.MOV.U32 R62, RZ, RZ, R50 ;  /* 0x000000ffff3e7224 */ /* 0x000fe200078e0032 */
[----:B------:R-:W-:Y:S01]  /*6890*/  SHF.R.U64 R58, R66, 0x10, R67 ;  /* 0x00000010423a7819 */ /* 0x000fe20000001243 */
[--C-:B------:R-:W-:Y:S01]  /*68a0*/  HADD2.F32 R50, -RZ, R49.reuse.H0_H0 ;  /* 0x20000031ff327230 */ /* 0x100fe20000004100 */
[----:B-1----:R-:W-:Y:S01]  /*68b0*/  MOV R48, R47 ;  /* 0x0000002f00307202 */ /* 0x002fe20000000f00 */
[----:B------:R-:W-:Y:S01]  /*68c0*/  HADD2.F32 R49, -RZ, R49.H1_H1 ;  /* 0x30000031ff317230 */ /* 0x000fe20000004100 */
[----:B------:R-:W-:Y:S01]  /*68d0*/  SHF.R.U32.HI R79, RZ, 0x10, R63 ;  /* 0x00000010ff4f7819 */ /* 0x000fe2000001163f */
[----:B------:R-:W-:Y:S01]  /*68e0*/  HADD2.F32 R47, -RZ, R45.H0_H0 ;  /* 0x2000002dff2f7230 */ /* 0x000fe20000004100 */
[----:B------:R-:W-:Y:S01]  /*68f0*/  SHF.R.U32.HI R77, RZ, 0x10, R67 ;  /* 0x00000010ff4d7819 */ /* 0x000fe20000011643 */
[----:B------:R-:W-:-:S02]  /*6900*/  HADD2.F32 R66, -RZ, R64.H0_H0 ;  /* 0x20000040ff427230 */ /* 0x000fc40000004100 */
[----:B------:R-:W-:Y:S02]  /*6910*/  HADD2.F32 R45, -RZ, R45.H1_H1 ;  /* 0x3000002dff2d7230 */ /* 0x000fe40000004100 */
[----:B------:R-:W-:Y:S02]  /*6920*/  HADD2.F32 R64, -RZ, R76.H0_H0 ;  /* 0x2000004cff407230 */ /* 0x000fe40000004100 */
[-C--:B------:R-:W-:Y:S01]  /*6930*/  FMUL.FTZ R78, R49, R66.reuse ;  /* 0x00000042314e7220 */ /* 0x080fe20000410000 */
[----:B------:R-:W-:Y:S02]  /*6940*/  HADD2.F32 R63, -RZ, R135.H1_H1 ;  /* 0x30000087ff3f7230 */ /* 0x000fe40000004100 */
[-C--:B------:R-:W-:Y:S01]  /*6950*/  FMUL.FTZ R76, R50, R65.reuse ;  /* 0x00000041324c7220 */ /* 0x080fe20000410000 */
[----:B------:R-:W-:Y:S01]  /*6960*/  FMUL.FTZ R66, R45, R66 ;  /* 0x000000422d427220 */ /* 0x000fe20000410000 */
[----:B------:R-:W-:Y:S01]  /*6970*/  FMUL.FTZ R65, R47, R65 ;  /* 0x000000412f417220 */ /* 0x000fe20000410000 */
[-C--:B------:R-:W-:Y:S01]  /*6980*/  FFMA.FTZ R67, R45, R64.reuse, -R78 ;  /* 0x000000402d437223 */ /* 0x080fe2000001084e */
[----:B------:R-:W-:Y:S01]  /*6990*/  FFMA.FTZ R76, R47, R63, -R76 ;  /* 0x0000003f2f4c7223 */ /* 0x000fe2000001084c */
[----:B------:R-:W-:Y:S01]  /*69a0*/  FFMA.FTZ R78, R49, R64, R66 ;  /* 0x00000040314e7223 */ /* 0x000fe20000010042 */
[----:B------:R-:W-:-:S02]  /*69b0*/  HADD2.F32 R64, -RZ, R136.H1_H1 ;  /* 0x30000088ff407230 */ /* 0x000fc40000004100 */
[----:B------:R-:W-:Y:S01]  /*69c0*/  FFMA.FTZ R65, R50, R63, R65 ;  /* 0x0000003f32417223 */ /* 0x000fe20000010041 */
[--C-:B------:R-:W-:Y:S02]  /*69d0*/  HADD2.F32 R47, -RZ, R51.reuse.H0_H0 ;  /* 0x20000033ff2f7230 */ /* 0x100fe40000004100 */
[--C-:B------:R-:W-:Y:S02]  /*69e0*/  HADD2.F32 R45, -RZ, R48.reuse.H0_H0 ;  /* 0x20000030ff2d7230 */ /* 0x100fe40000004100 */
        /* <DEDUP_REMOVED lines=16> */
[----:B------:R-:W-:Y:S02]  /*6af0*/  HADD2.F32 R47, -RZ, R61.H0_H0 ;  /* 0x2000003dff2f7230 */ /* 0x000fe40000004100 */
[----:B------:R-:W-:Y:S01]  /*6b00*/  HADD2.F32 R49, -RZ, R83.H0_H0 ;  /* 0x20000053ff317230 */ /* 0x000fe20000004100 */
[----:B------:R-:W-:Y:S01]  /*6b10*/  F2FP.F16.F32.PACK_AB R80, R81, R80 ;  /* 0x000000505150723e */ /* 0x000fe200000000ff */
[----:B------:R-:W-:Y:S02]  /*6b20*/  HADD2.F32 R61, -RZ, R61.H1_H1 ;  /* 0x3000003dff3d7230 */ /* 0x000fe40000004100 */
[----:B------:R-:W-:Y:S01]  /*6b30*/  FMUL.FTZ R64, R47, R50 ;  /* 0x000000322f407220 */ /* 0x000fe20000410000 */
[----:B------:R-:W-:Y:S02]  /*6b40*/  HADD2.F32 R48, -RZ, R135.H0_H0 ;  /* 0x20000087ff307230 */ /* 0x000fe40000004100 */
[--C-:B------:R-:W-:Y:S02]  /*6b50*/  HADD2.F32 R45, -RZ, R44.reuse.H0_H0 ;  /* 0x2000002cff2d7230 */ /* 0x100fe40000004100 */
[----:B------:R-:W-:Y:S01]  /*6b60*/  FMUL.FTZ R51, R61, R49 ;  /* 0x000000313d337220 */ /* 0x000fe20000410000 */
[----:B------:R-:W-:-:S02]  /*6b70*/  HADD2.F32 R44, -RZ, R44.H1_H1 ;  /* 0x3000002cff2c7230 */ /* 0x000fc40000004100 */
[----:B------:R-:W-:Y:S02]  /*6b80*/  HADD2.F32 R136, -RZ, R136.H0_H0 ;  /* 0x20000088ff887230 */ /* 0x000fe40000004100 */
[C---:B------:R-:W-:Y:S01]  /*6b90*/  FMUL.FTZ R50, R45.reuse, R50 ;  /* 0x000000322d327220 */ /* 0x040fe20000410000 */
[----:B------:R-:W-:Y:S01]  /*6ba0*/  FFMA.FTZ R64, R45, R48, -R64 ;  /* 0x000000302d407223 */ /* 0x000fe20000010840 */
[C---:B------:R-:W-:Y:S01]  /*6bb0*/  FMUL.FTZ R66, R44.reuse, R49 ;  /* 0x000000312c427220 */ /* 0x040fe20000410000 */
[----:B------:R-:W-:Y:S01]  /*6bc0*/  FFMA.FTZ R51, R44, R60, -R51 ;  /* 0x0000003c2c337223 */ /* 0x000fe20000010833 */
        /* <DEDUP_REMOVED lines=20> */
[----:B------:R-:W-:-:S02]  /*6d10*/  F2FP.F16.F32.PACK_AB R45, R67, R76 ;  /* 0x0000004c432d723e */ /* 0x000fc400000000ff */
[----:B------:R-:W-:Y:S01]  /*6d20*/  F2FP.F16.F32.PACK_AB R50, R49, R136 ;  /* 0x000000883132723e */ /* 0x000fe200000000ff */
[----:B------:R-:W-:Y:S01]  /*6d30*/  IMAD.MOV.U32 R49, RZ, RZ, R65 ;  /* 0x000000ffff317224 */ /* 0x000fe200078e0041 */
[----:B------:R-:W-:Y:S02]  /*6d40*/  F2FP.F16.F32.PACK_AB R47, R82, R79 ;  /* 0x0000004f522f723e */ /* 0x000fe400000000ff */
[----:B------:R-:W-:-:S07]  /*6d50*/  F2FP.F16.F32.PACK_AB R46, R46, R63 ;  /* 0x0000003f2e2e723e */ /* 0x000fce00000000ff */
.L_x_7827:
[----:B------:R-:W-:Y:S05]  /*6d60*/  BSYNC B2 ;  /* 0x0000000000027941 */ /* 0x000fea0003800000 */
.L_x_7826:
        /* <DEDUP_REMOVED lines=11> */
.L_x_7825:
[----:B------:R-:W-:Y:S05]  /*6e20*/  BSYNC B1 ;  /* 0x0000000000017941 */ /* 0x000fea0003800000 */
.L_x_7824:
        /* <DEDUP_REMOVED lines=42> */
[--C-:B------:R-:W-:Y:S01]  /*70d0*/  SHF.R.U64 R73, R70, 0x10, R71.reuse ;  /* 0x0000001046497819 */ /* 0x100fe20000001247 */
[--C-:B------:R-:W-:Y:S01]  /*70e0*/  HADD2.F32 R46, -RZ, R45.reuse.H0_H0 ;  /* 0x2000002dff2e7230 */ /* 0x100fe20000004100 */
[----:B------:R-:W-:Y:S01]  /*70f0*/  SHF.R.U32.HI R70, RZ, 0x10, R71 ;  /* 0x00000010ff467819 */ /* 0x000fe20000011647 */
[----:B------:R-:W-:Y:S01]  /*7100*/  HADD2.F32 R62, -RZ, R62.H0_H0 ;  /* 0x2000003eff3e7230 */ /* 0x000fe20000004100 */
[----:B------:R-:W-:Y:S01]  /*7110*/  SHF.R.U64 R76, R68, 0x10, R69 ;  /* 0x00000010444c7819 */ /* 0x000fe20000001245 */
        /* <DEDUP_REMOVED lines=14> */
[--C-:B------:R-:W-:Y:S02]  /*7200*/  HADD2.F32 R46, -RZ, R51.reuse.H0_H0 ;  /* 0x20000033ff2e7230 */ /* 0x100fe40000004100 */
[----:B------:R-:W-:Y:S02]  /*7210*/  HADD2.F32 R51, -RZ, R51.H1_H1 ;  /* 0x30000033ff337230 */ /* 0x000fe40000004100 */
[-C--:B------:R-:W-:Y:S01]  /*7220*/  FMUL.FTZ R61, R45, R60.reuse ;  /* 0x0000003c2d3d7220 */ /* 0x080fe20000410000 */
[----:B------:R-:W-:Y:S02]  /*7230*/  HADD2.F32 R62, -RZ, R74.H0_H0 ;  /* 0x2000004aff3e7230 */ /* 0x000fe40000004100 */
[----:B------:R-:W-:Y:S01]  /*7240*/  FMUL.FTZ R68, R46, R60 ;  /* 0x0000003c2e447220 */ /* 0x000fe20000410000 */
[----:B------:R-:W-:Y:S01]  /*7250*/  HADD2.F32 R47, -RZ, R47.H1_H1 ;  /* 0x3000002fff2f7230 */ /* 0x000fe20000004100 */
[----:B------:R-:W-:Y:S01]  /*7260*/  F2FP.F16.F32.PACK_AB R63, R66, R63 ;  /* 0x0000003f423f723e */ /* 0x000fe200000000ff */
[----:B------:R-:W-:-:S02]  /*7270*/  HADD2.F32 R49, -RZ, R133.H0_H0 ;  /* 0x20000085ff317230 */ /* 0x000fc40000004100 */
[-C--:B------:R-:W-:Y:S01]  /*7280*/  FMUL.FTZ R60, R51, R62.reuse ;  /* 0x0000003e333c7220 */ /* 0x080fe20000410000 */
[----:B------:R-:W-:Y:S02]  /*7290*/  HADD2.F32 R50, -RZ, R70.H0_H0 ;  /* 0x20000046ff327230 */ /* 0x000fe40000004100 */
[----:B------:R-:W-:Y:S01]  /*72a0*/  FMUL.FTZ R70, R47, R62 ;  /* 0x0000003e2f467220 */ /* 0x000fe20000410000 */
[----:B------:R-:W-:Y:S02]  /*72b0*/  HADD2.F32 R128, -RZ, R128.H1_H1 ;  /* 0x30000080ff807230 */ /* 0x000fe40000004100 */
[-C--:B------:R-:W-:Y:S01]  /*72c0*/  FFMA.FTZ R62, R46, R49.reuse, R61 ;  /* 0x000000312e3e7223 */ /* 0x080fe2000001003d */
[----:B------:R-:W-:Y:S01]  /*72d0*/  FFMA.FTZ R68, R45, R49, -R68 ;  /* 0x000000312d447223 */ /* 0x000fe20000010844 */
[----:B------:R-:W-:Y:S02]  /*72e0*/  HADD2.F32 R46, -RZ, R58.H0_H0 ;  /* 0x2000003aff2e7230 */ /* 0x000fe40000004100 */
[----:B------:R-:W-:Y:S01]  /*72f0*/  FFMA.FTZ R69, R47, R50, -R60 ;  /* 0x000000322f457223 */ /* 0x000fe2000001083c */
[----:B------:R-:W-:-:S02]  /*7300*/  HADD2.F32 R49, -RZ, R72.H0_H0 ;  /* 0x20000048ff317230 */ /* 0x000fc40000004100 */
[----:B------:R-:W-:Y:S01]  /*7310*/  FFMA.FTZ R71, R51, R50, R70 ;  /* 0x0000003233477223 */ /* 0x000fe20000010046 */
[----:B------:R-:W-:Y:S02]  /*7320*/  HADD2.F32 R45, -RZ, R44.H0_H0 ;  /* 0x2000002cff2d7230 */ /* 0x000fe40000004100 */
[-C--:B------:R-:W-:Y:S01]  /*7330*/  FMUL.FTZ R50, R46, R128.reuse ;  /* 0x000000802e327220 */ /* 0x080fe20000410000 */
        /* <DEDUP_REMOVED lines=8> */
[-C--:B------:R-:W-:Y:S01]  /*73c0*/  FFMA.FTZ R50, R45, R132.reuse, -R50 ;  /* 0x000000842d327223 */ /* 0x080fe20000010832 */
        /* <DEDUP_REMOVED lines=11> */
[----:B------:R-:W-:Y:S02]  /*7480*/  HADD2.F32 R133, -RZ, R133.H1_H1 ;  /* 0x30000085ff857230 */ /* 0x000fe40000004100 */
        /* <DEDUP_REMOVED lines=16> */
.L_x_7829:
[----:B------:R-:W-:Y:S05]  /*7590*/  BSYNC B1 ;  /* 0x0000000000017941 */ /* 0x000fea0003800000 */
.L_x_7828:
        /* <DEDUP_REMOVED lines=10> */
.L_x_7767:
[----:B------:R-:W-:-:S13]  /*7640*/  ISETP.NE.AND P0, PT, R197, 0x3, PT ;  /* 0x00000003c500780c */ /* 0x000fda0003f05270 */
[----:B------:R-:W-:Y:S05]  /*7650*/  @!P0 BRA `(.L_x_7830) ;  /* 0x0000000000048947 */ /* 0x000fea0003800000 */
[----:B------:R-:W-:Y:S01]  /*7660*/  BPT.TRAP 0x1 ;  /* 0x000000040000795c */ /* 0x000fe20000300000 */
.L_x_7830:
        /* <DEDUP_REMOVED lines=9> */
.L_x_8088:
[----:B------:R-:W-:Y:S05]  /*7700*/  BSYNC B1 ;  /* 0x0000000000017941 */ /* 0x000fea0003800000 */
.L_x_7831:
        /* <DEDUP_REMOVED lines=14> */
[----:B------:R-:W-:-:S04]  /*77f0*/  @!P1 IADD3 R58, P3, R37, R52, RZ ;  /* 0x00000034253a9210 */ /* 0x000fc80007f7e0ff */
[----:B------:R-:W-:Y:S02]  /*7800*/  @!P1 IADD3.X R59, R61, R103, RZ, P3, !PT ;  /* 0x000000673d3b9210 */ /* 0x000fe40001ffe4ff */
[----:B----4-:R-:W-:-:S04]  /*7810*/  @!P1 LEA R56, P3, R58, R56, 0x1 ;  /* 0x000000383a389211 */ /* 0x010fc800078608ff */
[----:B------:R-:W-:Y:S01]  /*7820*/  @!P1 LEA.HI.X R57, R58, R57, R59, 0x1, P3 ;  /* 0x000000393a399211 */ /* 0x000fe200018f0c3b */
[----:B--2---:R1:W-:Y:S04]  /*7830*/  @!P2 STG.E.128 desc[UR40][R54.64], R44 ;  /* 0x0000002c3600a986 */ /* 0x0043e8000c101d28 */
[----:B---3--:R1:W-:Y:S04]  /*7840*/  @!P1 STG.E.128 desc[UR40][R56.64], R48 ;  /* 0x0000003038009986 */ /* 0x0083e8000c101d28 */
.L_x_7834:
[----:B------:R-:W-:Y:S05]  /*7850*/  BSYNC B1 ;  /* 0x0000000000017941 */ /* 0x000fea0003800000 */
.L_x_7833:
        /* <DEDUP_REMOVED lines=19> */
.L_x_7836:
[----:B------:R-:W-:Y:S05]  /*7990*/  BSYNC B1 ;  /* 0x0000000000017941 */ /* 0x000fea0003800000 */
.L_x_7835:
        /* <DEDUP_REMOVED lines=19> */
.L_x_7838:
[----:B------:R-:W-:Y:S05]  /*7ad0*/  BSYNC B1 ;  /* 0x0000000000017941 */ /* 0x000fea0003800000 */
.L_x_7837:
        /* <DEDUP_REMOVED lines=16> */
[----:B-1----:R3:W-:Y:S01]  /*7be0*/  @!P2 STG.E.128 desc[UR40][R54.64], R44 ;  /* 0x0000002c3600a986 */ /* 0x0027e2000c101d28 */
[----:B------:R-:W-:Y:S02]  /*7bf0*/  @!P1 IADD3.X R53, R59, R103, RZ, P3, !PT ;  /* 0x000000673b359210 */ /* 0x000fe40001ffe4ff */
[----:B-----5:R-:W-:-:S04]  /*7c00*/  @!P1 LEA R56, P3, R52, R56, 0x1 ;  /* 0x0000003834389211 */ /* 0x020fc800078608ff */
[----:B------:R-:W-:-:S05]  /*7c10*/  @!P1 LEA.HI.X R57, R52, R57, R53, 0x1, P3 ;  /* 0x0000003934399211 */ /* 0x000fca00018f0c35 */
[----:B--2---:R3:W-:Y:S04]  /*7c20*/  @!P1 STG.E.128 desc[UR40][R56.64], R48 ;  /* 0x0000003038009986 */ /* 0x0047e8000c101d28 */
.L_x_7804:
[----:B------:R-:W-:Y:S05]  /*7c30*/  BSYNC B0 ;  /* 0x0000000000007941 */ /* 0x000fea0003800000 */
.L_x_7766:
        /* <DEDUP_REMOVED lines=17> */
.L_x_7840:
[----:B------:R-:W-:Y:S05]  /*7d50*/  BSYNC B0 ;  /* 0x0000000000007941 */ /* 0x000fea0003800000 */
.L_x_7839:
[----:B------:R-:W2:Y:S01]  /*7d60*/  SYNCS.PHASECHK.TRANS64.TRYWAIT P0, [R105+URZ+0x288b0], R122 ;  /* 0x0288b07a690075a7 */ /* 0x000ea2000800017f */
[----:B------:R-:W-:Y:S01]  /*7d70*/  ULDC UR42, c[0x0][0x2e4] ;  /* 0x0000b900002a7ab9 */ /* 0x000fe20000000800 */
[----:B------:R-:W-:Y:S01]  /*7d80*/  ULDC.64 UR36, c[0x0][0x318] ;  /* 0x0000c60000247ab9 */ /* 0x000fe20000000a00 */
[----:B------:R-:W-:Y:S01]  /*7d90*/  ULDC.64 UR38, c[0x0][0x308] ;  /* 0x0000c20000267ab9 */ /* 0x000fe20000000a00 */
[----:B------:R-:W-:Y:S04]  /*7da0*/  BSSY B0, `(.L_x_7841) ;  /* 0x0000002000007945 */ /* 0x000fe80003800000 */
[----:B--2---:R-:W-:Y:S05]  /*7db0*/  @!P0 BRA `(.L_x_7842) ;  /* 0x0000015800548947 */ /* 0x004fea0003800000 */
.L_x_8089:
[----:B------:R-:W-:Y:S05]  /*7dc0*/  BSYNC B0 ;  /* 0x0000000000007941 */ /* 0x000fea0003800000 */
.L_x_7841:
        /* <DEDUP_REMOVED lines=18> */
.L_x_7844:
[----:B------:R-:W-:Y:S05]  /*7ef0*/  BSYNC B0 ;  /* 0x0000000000007941 */ /* 0x000fea0003800000 */
.L_x_7843:
[----:B------:R-:W-:Y:S01]  /*7f00*/  ISETP.GE.AND P0, PT, R188, R114, PT ;  /* 0x00000072bc00720c */ /* 0x000fe20003f06270 */
[----:B------:R-:W-:-:S12]  /*7f10*/  BSSY B0, `(.L_x_7845) ;  /* 0x0000012000007945 */ /* 0x000fd80003800000 */
[----:B------:R-:W-:Y:S05]  /*7f20*/  @P0 BRA `(.L_x_7846) ;  /* 0x0000000000400947 */ /* 0x000fea0003800000 */
[----:B---3--:R-:W-:Y:S01]  /*7f30*/  IADD3 R47, P0, R48, 0x20, RZ ;  /* 0x00000020302f7810 */ /* 0x008fe20007f1e0ff */
[----:B------:R-:W-:-:S03]  /*7f40*/  IMAD.MOV.U32 R45, RZ, RZ, R104 ;  /* 0x000000ffff2d7224 */ /* 0x000fc600078e0068 */
[----:B-1----:R-:W-:-:S05]  /*7f50*/  IADD3.X R44, RZ, R49, RZ, P0, !PT ;  /* 0x00000031ff2c7210 */ /* 0x002fca00007fe4ff */
        /* <DEDUP_REMOVED lines=13> */
.L_x_7846:
[----:B------:R-:W-:Y:S05]  /*8030*/  BSYNC B0 ;  /* 0x0000000000007941 */ /* 0x000fea0003800000 */
.L_x_7845:
[----:B------:R-:W-:Y:S01]  /*8040*/  ISETP.GE.AND P0, PT, R187, R114, PT ;  /* 0x00000072bb00720c */ /* 0x000fe20003f06270 */
[----:B------:R-:W-:-:S12]  /*8050*/  BSSY B0, `(.L_x_7847) ;  /* 0x0000012000007945 */ /* 0x000fd80003800000 */
[----:B------:R-:W-:Y:S05]  /*8060*/  @P0 BRA `(.L_x_7848) ;  /* 0x0000000000400947 */ /* 0x000fea0003800000 */
[----:B---34-:R-:W-:Y:S01]  /*8070*/  IADD3 R47, P0, R48, 0x40, RZ ;  /* 0x00000040302f7810 */ /* 0x018fe20007f1e0ff */
[----:B------:R-:W-:-:S04]  /*8080*/  IMAD.MOV.U32 R45, RZ, RZ, R104 ;  /* 0x000000ffff2d7224 */ /* 0x000fc800078e0068 */
[----:B-1----:R-:W-:-:S04]  /*8090*/  IMAD.X R44, RZ, RZ, R49, P0 ;  /* 0x000000ffff2c7224 */ /* 0x002fc800000e0631 */
[----:B------:R-:W-:Y:S01]  /*80a0*/  IMAD R46, R44, UR36, RZ ;  /* 0x000000242c2e7c24 */ /* 0x000fe2000f8e02ff */
[----:B------:R-:W-:-:S05]  /*80b0*/  MOV R44, R98 ;  /* 0x00000062002c7202 */ /* 0x000fca0000000f00 */
        /* <DEDUP_REMOVED lines=11> */
.L_x_7848:
[----:B------:R-:W-:Y:S05]  /*8170*/  BSYNC B0 ;  /* 0x0000000000007941 */ /* 0x000fea0003800000 */
.L_x_7847:
[----:B------:R-:W-:Y:S01]  /*8180*/  ISETP.GE.AND P0, PT, R189, R114, PT ;  /* 0x00000072bd00720c */ /* 0x000fe20003f06270 */
[----:B------:R-:W-:-:S12]  /*8190*/  BSSY B0, `(.L_x_7849) ;  /* 0x0000012000007945 */ /* 0x000fd80003800000 */
[----:B------:R-:W-:Y:S05]  /*81a0*/  @P0 BRA `(.L_x_7850) ;  /* 0x0000000000400947 */ /* 0x000fea0003800000 */
[----:B-1-34-:R-:W-:Y:S01]  /*81b0*/  IADD3 R47, P0, R48, 0x60, RZ ;  /* 0x00000060302f7810 */ /* 0x01afe20007f1e0ff */
[----:B------:R-:W-:Y:S01]  /*81c0*/  IMAD.MOV.U32 R44, RZ, RZ, R98 ;  /* 0x000000ffff2c7224 */ /* 0x000fe200078e0062 */
[----:B------:R-:W-:-:S03]  /*81d0*/  MOV R45, R104 ;  /* 0x00000068002d7202 */ /* 0x000fc60000000f00 */
        /* <DEDUP_REMOVED lines=13> */
.L_x_7850:
[----:B------:R-:W-:Y:S05]  /*82b0*/  BSYNC B0 ;  /* 0x0000000000007941 */ /* 0x000fea0003800000 */
.L_x_7849:
        /* <DEDUP_REMOVED lines=22> */
.L_x_7761:
[----:B------:R-:W-:Y:S01]  /*8420*/  ISETP.GE.AND P2, PT, R123, 0x1, PT ;  /* 0x000000017b00780c */ /* 0x000fe20003f46270 */
[----:B------:R-:W-:Y:S01]  /*8430*/  IMAD.MOV.U32 R3, RZ, RZ, RZ ;  /* 0x000000ffff037224 */ /* 0x000fe200078e00ff */
[----:B------:R-:W-:Y:S02]  /*8440*/  PLOP3.LUT P1, PT, PT, PT, PT, 0x80, 0x0 ;  /* 0x000000000000781c */ /* 0x000fe40003f2f070 */
[----:B------:R-:W-:Y:S02]  /*8450*/  CS2R R20, SRZ ;  /* 0x0000000000147805 */ /* 0x000fe4000001ff00 */
[----:B------:R-:W-:Y:S02]  /*8460*/  MOV R151, RZ ;  /* 0x000000ff00977202 */ /* 0x000fe40000000f00 */
        /* <DEDUP_REMOVED lines=29> */
[----:B------:R-:W-:Y:S02]  /*8640*/  IMAD.MOV.U32 R59, RZ, RZ, RZ ;  /* 0x000000ffff3b7224 */ /* 0x000fe400078e00ff */
[----:B------:R-:W-:Y:S02]  /*8650*/  IMAD.MOV.U32 R10, RZ, RZ, RZ ;  /* 0x000000ffff0a7224 */ /* 0x000fe400078e00ff */
[----:B------:R-:W-:Y:S01]  /*8660*/  IMAD.MOV.U32 R90, RZ, RZ, RZ ;  /* 0x000000ffff5a7224 */ /* 0x000fe200078e00ff */
[----:B------:R-:W-:Y:S06]  /*8670*/  @P0 BRA `(.L_x_7852) ;  /* 0x00000000000c0947 */ /* 0x000fec0003800000 */
[----:B------:R-:W1:Y:S01]  /*8680*/  FENCE.VIEW.ASYNC.G ;  /* 0x00000000000073c6 */ /* 0x000e620000000100 */
[----:B------:R-:W-:Y:S05]  /*8690*/  WARPSYNC.ALL ;  /* 0x0000000000007948 */ /* 0x000fea0003800000 */
[----:B-1----:R-:W-:Y:S06]  /*86a0*/  BAR.ARV 0xc, 0x120 ;  /* 0x0304800000007b1d */ /* 0x002fec0000002000 */
.L_x_7852:
[----:B------:R-:W-:Y:S01]  /*86b0*/  MOV R58, RZ ;  /* 0x000000ff003a7202 */ /* 0x000fe20000000f00 */
[----:B------:R-:W-:Y:S01]  /*86c0*/  IMAD.MOV.U32 R11, RZ, RZ, RZ ;  /* 0x000000ffff0b7224 */ /* 0x000fe200078e00ff */
[----:B------:R-:W-:Y:S06]  /*86d0*/  @!P2 BRA `(.L_x_7853) ;  /* 0x000000d000dca947 */ /* 0x000fec0003800000 */
[----:B------:R-:W-:-:S03]  /*86e0*/  UMOV UR4, 0xffffffff ;  /* 0xffffffff00047882 */ /* 0x000fc60000000000 */
[----:B------:R-:W-:Y:S05]  /*86f0*/  BRA.DIV UR4, `(.L_x_7854) ;  /* 0x0000015204187947 */ /* 0x000fea000b800000 */
[----:B------:R1:W2:Y:S02]  /*8700*/  SHFL.IDX PT, R192, R231, RZ, 0x1f ;  /* 0x00001fffe7c07589 */ /* 0x0002a400000e0000 */
.L_x_8092:
[----:B--2---:R-:W-:Y:S02]  /*8710*/  LEA.HI R0, R192, R192, RZ, 0x1 ;  /* 0x000000c0c0007211 */ /* 0x004fe400078f08ff */
[----:B------:R-:W-:Y:S02]  /*8720*/  LOP3.LUT P0, RZ, R226, 0x3ff, RZ, 0xc0, !PT ;  /* 0x000003ffe2ff7812 */ /* 0x000fe4000780c0ff */
[----:B------:R-:W-:Y:S02]  /*8730*/  LOP3.LUT R3, R0, 0x1e, RZ, 0xc0, !PT ;  /* 0x0000001e00037812 */ /* 0x000fe400078ec0ff */
[----:B------:R-:W-:-:S03]  /*8740*/  P2R R24, PR, RZ, 0x1 ;  /* 0x00000001ff187803 */ /* 0x000fc60000000000 */
[----:B------:R-:W-:-:S04]  /*8750*/  IMAD.IADD R3, R192, 0x1, -R3 ;  /* 0x00000001c0037824 */ /* 0x000fc800078e0a03 */
[----:B------:R-:W-:-:S05]  /*8760*/  IMAD R3, R3, 0x2000, R226 ;  /* 0x0000200003037824 */ /* 0x000fca00078e02e2 */
[----:B------:R-:W-:-:S04]  /*8770*/  SHF.R.U32.HI R3, RZ, 0x4, R3 ;  /* 0x00000004ff037819 */ /* 0x000fc80000011603 */
[----:B------:R-:W-:Y:S01]  /*8780*/  LOP3.LUT R52, R3, 0x3fff, RZ, 0xc0, !PT ;  /* 0x00003fff03347812 */ /* 0x000fe200078ec0ff */
[----:B------:R-:W-:Y:S06]  /*8790*/  @!P0 BRA `(.L_x_7855) ;  /* 0x0000000000408947 */ /* 0x000fec0003800000 */
[----:B------:R-:W-:Y:S01]  /*87a0*/  MOV R0, 0x0 ;  /* 0x0000000000007802 */ /* 0x000fe20000000f00 */
[----:B------:R-:W-:Y:S01]  /*87b0*/  ULDC.64 UR4, c[0x4][0x1b8] ;  /* 0x01006e0000047ab9 */ /* 0x000fe20000000a00 */
[----:B------:R-:W-:Y:S01]  /*87c0*/  ULDC.64 UR6, c[0x4][0x1c0] ;  /* 0x0100700000067ab9 */ /* 0x000fe20000000a00 */
[----:B------:R-:W-:Y:S01]  /*87d0*/  IMAD.U32 R4, RZ, RZ, UR4 ;  /* 0x00000004ff047e24 */ /* 0x000fe2000f8e00ff */
[----:B------:R2:W3:Y:S01]  /*87e0*/  LDC.64 R14, c[0x4][R0] ;  /* 0x01000000000e7b82 */ /* 0x0004e20000000a00 */
        /* <DEDUP_REMOVED lines=8> */
[----:B--2---:R-:W-:-:S07]  /*8870*/  IMAD.MOV.U32 R13, RZ, RZ, RZ ;  /* 0x000000ffff0d7224 */ /* 0x004fce00078e00ff */
[----:B------:R-:W-:-:S07]  /*8880*/  LEPC R20, `(.L_x_7855) ;  /* 0x000000001014794e */ /* 0x000fce0000000000 */
[----:B01-3-5:R-:W-:Y:S05]  /*8890*/  CALL.ABS.NOINC R14 ;  /* 0x000000000e007343 */ /* 0x02bfea0003c00000 */
.L_x_7855:
[----:B------:R-:W-:Y:S02]  /*88a0*/  ULDC UR4, c[0x0][0x3d4] ;  /* 0x0000f50000047ab9 */ /* 0x000fe40000000800 */
[----:B------:R-:W-:-:S13]  /*88b0*/  ISETP.LT.AND P0, PT, RZ, UR4, PT ;  /* 0x00000004ff007c0c */ /* 0x000fda000bf01270 */
[----:B------:R-:W-:Y:S05]  /*88c0*/  @P0 BRA `(.L_x_7856) ;  /* 0x00000000003c0947 */ /* 0x000fea0003800000 */
[----:B------:R-:W-:-:S04]  /*88d0*/  LEA.HI R0, R223, R223, RZ, 0x1 ;  /* 0x000000dfdf007211 */ /* 0x000fc800078f08ff */
[----:B------:R-:W-:-:S05]  /*88e0*/  LOP3.LUT R0, R0, 0xfffffffe, RZ, 0xc0, !PT ;  /* 0xfffffffe00007812 */ /* 0x000fca00078ec0ff */
[----:B------:R-:W-:-:S05]  /*88f0*/  IMAD.IADD R0, R223, 0x1, -R0 ;  /* 0x00000001df007824 */ /* 0x000fca00078e0a00 */
[----:B------:R-:W-:-:S04]  /*8900*/  SHF.L.U32 R3, R0, 0x1f, RZ ;  /* 0x0000001f00037819 */ /* 0x000fc800000006ff */
[----:B------:R2:W3:Y:S03]  /*8910*/  SYNCS.PHASECHK.TRANS64.TRYWAIT P0, [R2+URZ+0x28800], R3 ;  /* 0x02880003020075a7 */ /* 0x0004e6000800017f */
[----:B---3--:R-:W-:Y:S05]  /*8920*/  @!P0 NANOSLEEP.SYNCS 0x989680 ;  /* 0x009896800000895d */ /* 0x008fea0003900000 */
[----:B------:R-:W3:Y:S01]  /*8930*/  @!P0 SYNCS.PHASECHK.TRANS64 P0, [R2+URZ+0x28800], R3 ;  /* 0x02880003020085a7 */ /* 0x000ee2000800007f */
[----:B------:R-:W-:Y:S04]  /*8940*/  BSSY B0, `(.L_x_7857) ;  /* 0x0000006000007945 */ /* 0x000fe80003800000 */
[----:B---3--:R-:W-:Y:S05]  /*8950*/  @P0 BRA `(.L_x_7858) ;  /* 0x0000000000100947 */ /* 0x008fea0003800000 */
.L_x_7859:
[----:B---3--:R3:W4:Y:S02]  /*8960*/  SYNCS.PHASECHK.TRANS64.TRYWAIT P0, [R2+URZ+0x28800], R3 ;  /* 0x02880003020075a7 */ /* 0x008724000800017f */
[----:B----4-:R-:W-:Y:S05]  /*8970*/  @!P0 NANOSLEEP.SYNCS 0x989680 ;  /* 0x009896800000895d */ /* 0x010fea0003900000 */
[----:B------:R-:W4:Y:S02]  /*8980*/  @!P0 SYNCS.PHASECHK.TRANS64 P0, [R2+URZ+0x28800], R3 ;  /* 0x02880003020085a7 */ /* 0x000f24000800007f */
[----:B----4-:R-:W-:Y:S05]  /*8990*/  @!P0 BRA `(.L_x_7859) ;  /* 0xfffffffc00f08947 */ /* 0x010fea000383ffff */
.L_x_7858:
[----:B------:R-:W-:Y:S05]  /*89a0*/  BSYNC B0 ;  /* 0x0000000000007941 */ /* 0x000fea0003800000 */
.L_x_7857:
[----:B------:R-:W-:Y:S05]  /*89b0*/  BRA `(.L_x_7860) ;  /* 0x0000005000347947 */ /* 0x000fea0003800000 */
.L_x_7856:
[----:B------:R-:W2:Y:S01]  /*89c0*/  LDC.64 R12, c[0x0][0x3d8] ;  /* 0x0000f600ff0c7b82 */ /* 0x000ea20000000a00 */
[----:B-----5:R-:W-:Y:S01]  /*89d0*/  SHF.R.S32.HI R3, RZ, 0x1f, R117 ;  /* 0x0000001fff037819 */ /* 0x020fe20000011475 */
[----:B------:R-:W-:Y:S01]  /*89e0*/  IMAD.MOV.U32 R6, RZ, RZ, R16 ;  /* 0x000000ffff067224 */ /* 0x000fe200078e0010 */
[----:B------:R-:W-:Y:S01]  /*89f0*/  MOV R7, R17 ;  /* 0x0000001100077202 */ /* 0x000fe20000000f00 */
[--C-:B------:R-:W-:Y:S01]  /*8a00*/  IMAD.MOV.U32 R4, RZ, RZ, R22.reuse ;  /* 0x000000ffff047224 */ /* 0x100fe200078e0016 */
[----:B------:R-:W-:Y:S02]  /*8a10*/  ISETP.NE.AND P4, PT, R24, RZ, PT ;  /* 0x000000ff1800720c */ /* 0x000fe40003f85270 */
[----:B------:R-:W-:Y:S01]  /*8a20*/  SHF.R.S32.HI R5, RZ, 0x1f, R22 ;  /* 0x0000001fff057819 */ /* 0x000fe20000011416 */
[----:B------:R-:W3:Y:S01]  /*8a30*/  LDC.64 R14, c[0x0][0x3e8] ;  /* 0x0000fa00ff0e7b82 */ /* 0x000ee20000000a00 */
[-C--:B--2---:R-:W-:Y:S01]  /*8a40*/  IMAD R0, R3, R12.reuse, RZ ;  /* 0x0000000c03007224 */ /* 0x084fe200078e02ff */
[----:B------:R-:W-:Y:S01]  /*8a50*/  SHF.L.U64.HI R30, R12, 0x5, R13 ;  /* 0x000000050c1e7819 */ /* 0x000fe2000001020d */
[----:B------:R-:W-:-:S04]  /*8a60*/  IMAD.WIDE.U32 R8, R18, R12, R6 ;  /* 0x0000000c12087225 */ /* 0x000fc800078e0006 */
[----:B------:R-:W-:Y:S02]  /*8a70*/  IMAD R21, R19, R12, RZ ;  /* 0x0000000c13157224 */ /* 0x000fe400078e02ff */
[-C--:B---3--:R-:W-:Y:S01]  /*8a80*/  IMAD R20, R3, R14.reuse, RZ ;  /* 0x0000000e03147224 */ /* 0x088fe200078e02ff */
        /* <DEDUP_REMOVED lines=28> */
[----:B------:R2:W3:Y:S01]  /*8c50*/  LDC.64 R14, c[0x4][R0] ;  /* 0x01000000000e7b82 */ /* 0x0004e20000000a00 */
        /* <DEDUP_REMOVED lines=8> */
[----:B--2---:R-:W-:-:S07]  /*8ce0*/  IMAD.MOV.U32 R13, RZ, RZ, RZ ;  /* 0x000000ffff0d7224 */ /* 0x004fce00078e00ff */
[----:B------:R-:W-:-:S07]  /*8cf0*/  LEPC R20, `(.L_x_7861) ;  /* 0x000000001014794e */ /* 0x000fce0000000000 */
[----:B01-3--:R-:W-:Y:S05]  /*8d00*/  CALL.ABS.NOINC R14 ;  /* 0x000000000e007343 */ /* 0x00bfea0003c00000 */
.L_x_7861:
[----:B------:R-:W2:Y:S01]  /*8d10*/  LDC.64 R12, c[0x0][0x3d8] ;  /* 0x0000f600ff0c7b82 */ /* 0x000ea20000000a00 */
[----:B------:R-:W-:Y:S01]  /*8d20*/  SHF.R.S32.HI R3, RZ, 0x1f, R193 ;  /* 0x0000001fff037819 */ /* 0x000fe200000114c1 */
[----:B------:R-:W-:Y:S01]  /*8d30*/  ULDC.U8 UR4, c[0x0][0x3f0] ;  /* 0x0000fc0000047ab9 */ /* 0x000fe20000000000 */
[----:B------:R-:W-:Y:S01]  /*8d40*/  BSSY B0, `(.L_x_7862) ;  /* 0x00004cc000007945 */ /* 0x000fe20003800000 */
[----:B------:R-:W-:-:S04]  /*8d50*/  ISETP.NE.AND P0, PT, RZ, UR4, PT ;  /* 0x00000004ff007c0c */ /* 0x000fc8000bf05270 */
[----:B------:R-:W3:Y:S01]  /*8d60*/  LDC.64 R10, c[0x0][0x3e8] ;  /* 0x0000fa00ff0a7b82 */ /* 0x000ee20000000a00 */
[-C--:B--2---:R-:W-:Y:S02]  /*8d70*/  IMAD R0, R3, R12.reuse, RZ ;  /* 0x0000000c03007224 */ /* 0x084fe400078e02ff */
[----:B------:R-:W-:-:S04]  /*8d80*/  IMAD.WIDE.U32 R4, R193, R12, RZ ;  /* 0x0000000cc1047225 */ /* 0x000fc800078e00ff */
[-C--:B---3--:R-:W-:Y:S02]  /*8d90*/  IMAD R6, R3, R10.reuse, RZ ;  /* 0x0000000a03067224 */ /* 0x088fe400078e02ff */
[C---:B------:R-:W-:Y:S02]  /*8da0*/  IMAD R3, R193.reuse, R13, R0 ;  /* 0x0000000dc1037224 */ /* 0x040fe400078e0200 */
[----:B------:R-:W-:-:S03]  /*8db0*/  IMAD.WIDE.U32 R8, R193, R10, RZ ;  /* 0x0000000ac1087225 */ /* 0x000fc600078e00ff */
[----:B------:R-:W-:Y:S01]  /*8dc0*/  IADD3 R5, R5, R3, RZ ;  /* 0x0000000305057210 */ /* 0x000fe20007ffe0ff */
[C---:B------:R-:W-:Y:S02]  /*8dd0*/  IMAD R7, R193.reuse, R11, R6 ;  /* 0x0000000bc1077224 */ /* 0x040fe400078e0206 */
        /* <DEDUP_REMOVED lines=8> */
[----:B------:R-:W2:Y:S01]  /*8e60*/  LDC R0, c[0x0][0x428] ;  /* 0x00010a00ff007b82 */ /* 0x000ea20000000800 */
        /* <DEDUP_REMOVED lines=11> */
[----:B--2---:R-:W-:-:S13]  /*8f20*/  ISETP.NE.AND P4, PT, R0, 0x1, PT ;  /* 0x000000010000780c */ /* 0x004fda0003f85270 */
[----:B------:R-:W2:Y:S08]  /*8f30*/  @P4 LDC R20, c[0x0][0x42c] ;  /* 0x00010b00ff144b82 */ /* 0x000eb00000000800 */
[----:B------:R-:W3:Y:S01]  /*8f40*/  @P4 LDC R21, c[0x0][0x430] ;  /* 0x00010c00ff154b82 */ /* 0x000ee20000000800 */
        /* <DEDUP_REMOVED lines=12> */
[----:B------:R-:W-:Y:S02]  /*9010*/  LEA.HI.X R9, R3, UR5, R14, 0x1, P3 ;  /* 0x0000000503097c11 */ /* 0x000fe400098f0c0e */
[----:B------:R-:W-:Y:S02]  /*9020*/  CS2R R46, SRZ ;  /* 0x00000000002e7805 */ /* 0x000fe4000001ff00 */
[----:B------:R-:W-:Y:S02]  /*9030*/  ISETP.GE.AND P3, PT, R186, UR4, PT ;  /* 0x00000004ba007c0c */ /* 0x000fe4000bf66270 */
[----:B------:R-:W-:-:S02]  /*9040*/  IADD3.X R3, R5, R67, RZ, P2, !PT ;  /* 0x0000004305037210 */ /* 0x000fc400017fe4ff */
[----:B------:R-:W-:-:S04]  /*9050*/  LEA R14, P2, R0, UR6, 0x1 ;  /* 0x00000006000e7c11 */ /* 0x000fc8000f8408ff */
[----:B------:R-:W-:Y:S01]  /*9060*/  LEA.HI.X R15, R0, UR7, R3, 0x1, P2 ;  /* 0x00000007000f7c11 */ /* 0x000fe200090f0c03 */
[----:B------:R4:W5:Y:S04]  /*9070*/  @!P5 LDG.E.64 R48, desc[UR40][R8.64] ;  /* 0x000000280830d981 */ /* 0x000968000c1e1b00 */
[----:B------:R4:W5:Y:S04]  /*9080*/  @!P3 LDG.E.64 R44, desc[UR40][R8.64+0x40] ;  /* 0x00004028082cb981 */ /* 0x000968000c1e1b00 */
[----:B------:R4:W5:Y:S04]  /*9090*/  @!P5 LDG.E.64 R50, desc[UR40][R14.64] ;  /* 0x000000280e32d981 */ /* 0x000968000c1e1b00 */
[----:B------:R4:W5:Y:S02]  /*90a0*/  @!P3 LDG.E.64 R46, desc[UR40][R14.64+0x40] ;  /* 0x000040280e2eb981 */ /* 0x000964000c1e1b00 */
.L_x_7865:
[----:B------:R-:W-:Y:S05]  /*90b0*/  BSYNC B1 ;  /* 0x0000000000017941 */ /* 0x000fea0003800000 */
.L_x_7864:
[----:B------:R-:W-:Y:S04]  /*90c0*/  BSSY B1, `(.L_x_7866) ;  /* 0x0000017000017945 */ /* 0x000fe80003800000 */
[----:B------:R-:W-:Y:S05]  /*90d0*/  @P1 BRA `(.L_x_7867) ;  /* 0x0000000000541947 */ /* 0x000fea0003800000 */
[----:B----4-:R-:W-:Y:S01]  /*90e0*/  IADD3 R9, P2, P3, R63, R29, R6 ;  /* 0x0000001d3f097210 */ /* 0x010fe20007b5e006 */
        /* <DEDUP_REMOVED lines=20> */
.L_x_7867:
[----:B------:R-:W-:Y:S05]  /*9230*/  BSYNC B1 ;  /* 0x0000000000017941 */ /* 0x000fea0003800000 */
.L_x_7866:
[----:B-----5:R-:W-:Y:S01]  /*9240*/  IMAD.MOV.U32 R3, RZ, RZ, R50 ;  /* 0x000000ffff037224 */ /* 0x020fe200078e0032 */
[-C--:B------:R-:W-:Y:S01]  /*9250*/  ISETP.GE.AND P2, PT, R187, R72.reuse, PT ;  /* 0x00000048bb00720c */ /* 0x080fe20003f46270 */
[----:B------:R-:W-:Y:S01]  /*9260*/  IMAD R0, R193, 0x80, R18 ;  /* 0x00000080c1007824 */ /* 0x000fe200078e0212 */
[----:B------:R-:W-:Y:S01]  /*9270*/  ISETP.GE.AND P3, PT, R189, R72, PT ;  /* 0x00000048bd00720c */ /* 0x000fe20003f66270 */
[----:B------:R-:W-:Y:S01]  /*9280*/  IMAD.MOV.U32 R24, RZ, RZ, R51 ;  /* 0x000000ffff187224 */ /* 0x000fe200078e0033 */
[----:B------:R-:W-:Y:S01]  /*9290*/  PRMT R64, R3, 0x7610, R64 ;  /* 0x0000761003407816 */ /* 0x000fe20000000040 */
[----:B------:R-:W-:Y:S01]  /*92a0*/  IMAD R3, R219, 0x20, R0 ;  /* 0x00000020db037824 */ /* 0x000fe200078e0200 */
[----:B------:R-:W-:Y:S01]  /*92b0*/  MOV R25, R47 ;  /* 0x0000002f00197202 */ /* 0x000fe20000000f00 */
[----:B------:R-:W-:Y:S01]  /*92c0*/  IMAD.MOV.U32 R0, RZ, RZ, R46 ;  /* 0x000000ffff007224 */ /* 0x000fe200078e002e */
[----:B------:R-:W-:Y:S01]  /*92d0*/  PRMT R72, R24, 0x7610, R72 ;  /* 0x0000761018487816 */ /* 0x000fe20000000048 */
[----:B----4-:R-:W-:Y:S01]  /*92e0*/  IMAD.MOV.U32 R9, RZ, RZ, R59 ;  /* 0x000000ffff097224 */ /* 0x010fe200078e003b */
[----:B------:R-:W-:Y:S01]  /*92f0*/  PRMT R58, R58, 0x5410, R25 ;  /* 0x000054103a3a7816 */ /* 0x000fe20000000019 */
[----:B------:R-:W-:Y:S01]  /*9300*/  IMAD.MOV.U32 R24, RZ, RZ, R48 ;  /* 0x000000ffff187224 */ /* 0x000fe200078e0030 */
[----:B------:R-:W-:Y:S01]  /*9310*/  PRMT R59, R0, 0x7610, R59 ;  /* 0x00007610003b7816 */ /* 0x000fe2000000003b */
[----:B--2---:R-:W-:Y:S01]  /*9320*/  @P4 IMAD.HI.U32 R0, R3, R20, RZ ;  /* 0x0000001403004227 */ /* 0x004fe200078e00ff */
[----:B------:R-:W-:Y:S01]  /*9330*/  MOV R14, R56 ;  /* 0x00000038000e7202 */ /* 0x000fe20000000f00 */
[----:B------:R-:W-:Y:S01]  /*9340*/  BSSY B1, `(.L_x_7868) ;  /* 0x000003b000017945 */ /* 0x000fe20003800000 */
[----:B------:R-:W-:Y:S01]  /*9350*/  PRMT R64, R64, 0x5410, R24 ;  /* 0x0000541040407816 */ /* 0x000fe20000000018 */
[----:B------:R-:W-:Y:S01]  /*9360*/  IMAD.MOV.U32 R20, RZ, RZ, R49 ;  /* 0x000000ffff147224 */ /* 0x000fe200078e0031 */
[----:B---3--:R-:W-:Y:S01]  /*9370*/  @P4 SHF.R.U32.HI R3, RZ, R21, R0 ;  /* 0x00000015ff034219 */ /* 0x008fe20000011600 */
[----:B------:R-:W-:Y:S01]  /*9380*/  IMAD.MOV.U32 R24, RZ, RZ, R44 ;  /* 0x000000ffff187224 */ /* 0x000fe200078e002c */
[----:B------:R-:W-:Y:S01]  /*9390*/  MOV R0, R42 ;  /* 0x0000002a00007202 */ /* 0x000fe20000000f00 */
[----:B------:R-:W-:Y:S01]  /*93a0*/  IMAD.MOV.U32 R25, RZ, RZ, R45 ;  /* 0x000000ffff197224 */ /* 0x000fe200078e002d */
[----:B------:R-:W-:Y:S01]  /*93b0*/  PRMT R72, R72, 0x5410, R20 ;  /* 0x0000541048487816 */ /* 0x000fe20000000014 */
[----:B------:R-:W-:Y:S01]  /*93c0*/  IMAD.MOV.U32 R20, RZ, RZ, R43 ;  /* 0x000000ffff147224 */ /* 0x000fe200078e002b */
[----:B------:R-:W-:Y:S01]  /*93d0*/  SHF.R.S32.HI R21, RZ, 0x1f, R3 ;  /* 0x0000001fff157819 */ /* 0x000fe20000011403 */
[----:B------:R-:W-:Y:S01]  /*93e0*/  IMAD.MOV.U32 R8, RZ, RZ, R54 ;  /* 0x000000ffff087224 */ /* 0x000fe200078e0036 */
[----:B------:R-:W-:Y:S01]  /*93f0*/  PRMT R59, R59, 0x5410, R24 ;  /* 0x000054103b3b7816 */ /* 0x000fe20000000018 */
[----:B------:R-:W-:Y:S01]  /*9400*/  IMAD.MOV.U32 R24, RZ, RZ, R38 ;  /* 0x000000ffff187224 */ /* 0x000fe200078e0026 */
[----:B------:R-:W-:Y:S01]  /*9410*/  PRMT R58, R25, 0x7610, R58 ;  /* 0x00007610193a7816 */ /* 0x000fe2000000003a */
[----:B------:R-:W-:Y:S01]  /*9420*/  IMAD.MOV.U32 R25, RZ, RZ, R39 ;  /* 0x000000ffff197224 */ /* 0x000fe200078e0027 */
[----:B------:R-:W-:Y:S01]  /*9430*/  PRMT R54, R20, 0x7610, R54 ;  /* 0x0000761014367816 */ /* 0x000fe20000000036 */
[C---:B------:R-:W-:Y:S01]  /*9440*/  IMAD R20, R21.reuse, R10, RZ ;  /* 0x0000000a15147224 */ /* 0x040fe200078e02ff */
[----:B------:R-:W-:Y:S01]  /*9450*/  PRMT R55, R0, 0x7610, R55 ;  /* 0x0000761000377816 */ /* 0x000fe20000000037 */
[----:B------:R-:W-:Y:S01]  /*9460*/  IMAD.MOV.U32 R15, RZ, RZ, R53 ;  /* 0x000000ffff0f7224 */ /* 0x000fe200078e0035 */
[----:B------:R-:W-:Y:S01]  /*9470*/  PRMT R53, R24, 0x5410, R25 ;  /* 0x0000541018357816 */ /* 0x000fe20000000019 */
[-C--:B------:R-:W-:Y:S01]  /*9480*/  IMAD R0, R21, R12.reuse, RZ ;  /* 0x0000000c15007224 */ /* 0x080fe200078e02ff */
[----:B------:R-:W-:Y:S01]  /*9490*/  CS2R R26, SRZ ;  /* 0x00000000001a7805 */ /* 0x000fe2000001ff00 */
[----:B------:R-:W-:Y:S01]  /*94a0*/  IMAD.WIDE.U32 R56, R3, R12, R8 ;  /* 0x0000000c03387225 */ /* 0x000fe200078e0008 */
[----:B------:R-:W-:-:S02]  /*94b0*/  CS2R R34, SRZ ;  /* 0x0000000000227805 */ /* 0x000fc4000001ff00 */
[----:B------:R-:W-:Y:S02]  /*94c0*/  CS2R R30, SRZ ;  /* 0x00000000001e7805 */ /* 0x000fe4000001ff00 */
[----:B------:R-:W-:Y:S01]  /*94d0*/  CS2R R32, SRZ ;  /* 0x0000000000207805 */ /* 0x000fe2000001ff00 */
[C---:B------:R-:W-:Y:S01]  /*94e0*/  IMAD R75, R3.reuse, R11, R20 ;  /* 0x0000000b034b7224 */ /* 0x040fe200078e0214 */
[----:B------:R-:W-:Y:S01]  /*94f0*/  CS2R R20, SRZ ;  /* 0x0000000000147805 */ /* 0x000fe2000001ff00 */
[C---:B------:R-:W-:Y:S01]  /*9500*/  IMAD.WIDE.U32 R14, R3.reuse, R10, R14 ;  /* 0x0000000a030e7225 */ /* 0x040fe200078e000e */
[----:B------:R-:W-:Y:S02]  /*9510*/  CS2R R24, SRZ ;  /* 0x0000000000187805 */ /* 0x000fe4000001ff00 */
[----:B------:R-:W-:Y:S02]  /*9520*/  CS2R R8, SRZ ;  /* 0x0000000000087805 */ /* 0x000fe4000001ff00 */
        /* <DEDUP_REMOVED lines=13> */
[----:B------:R-:W-:Y:S02]  /*9600*/  LEA.HI.X R30, R10, R5, R11, 0x6, P4 ;  /* 0x000000050a1e7211 */ /* 0x000fe400020f340b */
[----:B------:R-:W-:Y:S01]  /*9610*/  LEA R68, P4, R28, UR4, 0x1 ;  /* 0x000000041c447c11 */ /* 0x000fe2000f8808ff */
[----:B------:R-:W-:Y:S01]  /*9620*/  ULDC UR4, c[0x0][0x3d4] ;  /* 0x0000f50000047ab9 */ /* 0x000fe20000000800 */
[----:B------:R-:W-:Y:S02]  /*9630*/  IADD3.X R3, R30, R67, RZ, P5, !PT ;  /* 0x000000431e037210 */ /* 0x000fe40002ffe4ff */
[----:B------:R-:W-:Y:S02]  /*9640*/  CS2R R30, SRZ ;  /* 0x00000000001e7805 */ /* 0x000fe4000001ff00 */
        /* <DEDUP_REMOVED lines=10> */
.L_x_7869:
[----:B------:R-:W-:Y:S05]  /*96f0*/  BSYNC B1 ;  /* 0x0000000000017941 */ /* 0x000fea0003800000 */
.L_x_7868:
        /* <DEDUP_REMOVED lines=27> */
.L_x_7871:
[----:B------:R-:W-:Y:S05]  /*98b0*/  BSYNC B1 ;  /* 0x0000000000017941 */ /* 0x000fea0003800000 */
.L_x_7870:
[----:B------:R-:W-:Y:S01]  /*98c0*/  ULDC.64 UR4, c[0x0][0x3c8] ;  /* 0x0000f20000047ab9 */ /* 0x000fe20000000a00 */
[----:B------:R-:W-:Y:S01]  /*98d0*/  ULDC.64 UR6, c[0x0][0x3e0] ;  /* 0x0000f80000067ab9 */ /* 0x000fe20000000a00 */
[----:B---3--:R-:W-:Y:S01]  /*98e0*/  IMAD.IADD R5, R57, 0x1, R73 ;  /* 0x0000000139057824 */ /* 0x008fe200078e0249 */
        /* <DEDUP_REMOVED lines=9> */
[----:B------:R-:W-:Y:S01]  /*9980*/  LEA.HI R6, R223, R223, RZ, 0x1 ;  /* 0x000000dfdf067211 */ /* 0x000fe200078f08ff */
[----:B------:R-:W-:Y:S06]  /*9990*/  BRA.DIV UR4, `(.L_x_7872) ;  /* 0x0000013e049c7947 */ /* 0x000fec000b800000 */
.L_x_8095:
[----:B------:R-:W-:-:S03]  /*99a0*/  UMOV UR4, 0xffffffff ;  /* 0xffffffff00047882 */ /* 0x000fc60000000000 */
[----:B------:R-:W-:Y:S05]  /*99b0*/  BRA.DIV UR4, `(.L_x_7873) ;  /* 0x0000013e04bc7947 */ /* 0x000fea000b800000 */
.L_x_8098:
[----:B------:R-:W-:-:S03]  /*99c0*/  UMOV UR4, 0xffffffff ;  /* 0xffffffff00047882 */ /* 0x000fc60000000000 */
[----:B------:R-:W-:Y:S05]  /*99d0*/  BRA.DIV UR4, `(.L_x_7874) ;  /* 0x0000013e04dc7947 */ /* 0x000fea000b800000 */
.L_x_8101:
[----:B------:R-:W-:-:S03]  /*99e0*/  UMOV UR4, 0xffffffff ;  /* 0xffffffff00047882 */ /* 0x000fc60000000000 */
[----:B------:R-:W-:Y:S05]  /*99f0*/  BRA.DIV UR4, `(.L_x_7875) ;  /* 0x0000013e04fc7947 */ /* 0x000fea000b800000 */
.L_x_8104:
[----:B------:R-:W-:-:S03]  /*9a00*/  UMOV UR4, 0xffffffff ;  /* 0xffffffff00047882 */ /* 0x000fc60000000000 */
[----:B------:R-:W-:Y:S05]  /*9a10*/  BRA.DIV UR4, `(.L_x_7876) ;  /* 0x00000142041c7947 */ /* 0x000fea000b800000 */
.L_x_8107:
[----:B------:R-:W-:-:S03]  /*9a20*/  UMOV UR4, 0xffffffff ;  /* 0xffffffff00047882 */ /* 0x000fc60000000000 */
[----:B------:R-:W-:Y:S05]  /*9a30*/  BRA.DIV UR4, `(.L_x_7877) ;  /* 0x00000142043c7947 */ /* 0x000fea000b800000 */
.L_x_8110:
[----:B------:R-:W-:-:S03]  /*9a40*/  UMOV UR4, 0xffffffff ;  /* 0xffffffff00047882 */ /* 0x000fc60000000000 */
[----:B------:R-:W-:Y:S05]  /*9a50*/  BRA.DIV UR4, `(.L_x_7878) ;  /* 0x00000142045c7947 */ /* 0x000fea000b800000 */
.L_x_8113:
[----:B------:R-:W-:-:S03]  /*9a60*/  UMOV UR4, 0xffffffff ;  /* 0xffffffff00047882 */ /* 0x000fc60000000000 */
[----:B------:R-:W-:Y:S05]  /*9a70*/  BRA.DIV UR4, `(.L_x_7879) ;  /* 0x00000142047c7947 */ /* 0x000fea000b800000 */
.L_x_8116:
[----:B------:R-:W-:-:S03]  /*9a80*/  UMOV UR4, 0xffffffff ;  /* 0xffffffff00047882 */ /* 0x000fc60000000000 */
[----:B------:R-:W-:Y:S05]  /*9a90*/  BRA.DIV UR4, `(.L_x_7880) ;  /* 0x00000142049c7947 */ /* 0x000fea000b800000 */
.L_x_8119:
[----:B------:R-:W-:-:S03]  /*9aa0*/  UMOV UR4, 0xffffffff ;  /* 0xffffffff00047882 */ /* 0x000fc60000000000 */
[----:B------:R-:W-:Y:S05]  /*9ab0*/  BRA.DIV UR4, `(.L_x_7881) ;  /* 0x0000014204bc7947 */ /* 0x000fea000b800000 */
.L_x_8122:
[----:B------:R-:W-:-:S03]  /*9ac0*/  UMOV UR4, 0xffffffff ;  /* 0xffffffff00047882 */ /* 0x000fc60000000000 */
[----:B------:R-:W-:Y:S05]  /*9ad0*/  BRA.DIV UR4, `(.L_x_7882) ;  /* 0x0000014204dc7947 */ /* 0x000fea000b800000 */
.L_x_8125:
[----:B------:R-:W-:-:S03]  /*9ae0*/  UMOV UR4, 0xffffffff ;  /* 0xffffffff00047882 */ /* 0x000fc60000000000 */
[----:B------:R-:W-:Y:S05]  /*9af0*/  BRA.DIV UR4, `(.L_x_7883) ;  /* 0x0000014204fc7947 */ /* 0x000fea000b800000 */
.L_x_8128:
[----:B------:R-:W-:-:S03]  /*9b00*/  UMOV UR4, 0xffffffff ;  /* 0xffffffff00047882 */ /* 0x000fc60000000000 */
[----:B------:R-:W-:Y:S05]  /*9b10*/  BRA.DIV UR4, `(.L_x_7884) ;  /* 0x00000146041c7947 */ /* 0x000fea000b800000 */
.L_x_8131:
[----:B------:R-:W-:Y:S01]  /*9b20*/  UMOV UR4, 0xffffffff ;  /* 0xffffffff00047882 */ /* 0x000fe20000000000 */
[----:B------:R-:W-:Y:S02]  /*9b30*/  LOP3.LUT R6, R6, 0xfffffffe, RZ, 0xc0, !PT ;  /* 0xfffffffe06067812 */ /* 0x000fe400078ec0ff */
[----:B------:R-:W-:Y:S05]  /*9b40*/  BRA.DIV UR4, `(.L_x_7885) ;  /* 0x0000014604387947 */ /* 0x000fea000b800000 */
.L_x_8134:
[----:B------:R-:W-:Y:S01]  /*9b50*/  UMOV UR4, 0xffffffff ;  /* 0xffffffff00047882 */ /* 0x000fe20000000000 */
[----:B------:R-:W-:Y:S02]  /*9b60*/  IADD3 R6, R223, -R6, RZ ;  /* 0x80000006df067210 */ /* 0x000fe40007ffe0ff */
[----:B------:R-:W-:Y:S05]  /*9b70*/  BRA.DIV UR4, `(.L_x_7886) ;  /* 0x0000014604547947 */ /* 0x000fea000b800000 */
.L_x_8137:
[----:B------:R-:W-:Y:S01]  /*9b80*/  UMOV UR4, 0xffffffff ;  /* 0xffffffff00047882 */ /* 0x000fe20000000000 */
[----:B------:R-:W-:Y:S02]  /*9b90*/  SHF.L.U32 R3, R6, 0x1f, RZ ;  /* 0x0000001f06037819 */ /* 0x000fe400000006ff */
[----:B------:R-:W-:Y:S05]  /*9ba0*/  BRA.DIV UR4, `(.L_x_7887) ;  /* 0x0000014604707947 */ /* 0x000fea000b800000 */
.L_x_8140:
[----:B------:R-:W3:Y:S01]  /*9bb0*/  SYNCS.PHASECHK.TRANS64.TRYWAIT P4, [R2+URZ+0x28800], R3 ;  /* 0x02880003020075a7 */ /* 0x000ee2000808017f */
[----:B------:R-:W-:Y:S01]  /*9bc0*/  IMAD.MOV.U32 R4, RZ, RZ, R37 ;  /* 0x000000ffff047224 */ /* 0x000fe200078e0025 */
[----:B------:R-:W-:Y:S01]  /*9bd0*/  BSSY B1, `(.L_x_7888) ;  /* 0x000001c000017945 */ /* 0x000fe20003800000 */
[----:B-----5:R-:W-:Y:S02]  /*9be0*/  IMAD.MOV.U32 R5, RZ, RZ, R34 ;  /* 0x000000ffff057224 */ /* 0x020fe400078e0022 */
        /* <DEDUP_REMOVED lines=25> */
[----:B---3--:R-:W-:Y:S06]  /*9d80*/  @!P4 BRA `(.L_x_7889) ;  /* 0x000001440020c947 */ /* 0x008fec0003800000 */
.L_x_8141:
[----:B------:R-:W-:Y:S05]  /*9d90*/  BSYNC B1 ;  /* 0x0000000000017941 */ /* 0x000fea0003800000 */
.L_x_7888:
[----:B------:R-:W-:Y:S01]  /*9da0*/  BSSY B1, `(.L_x_7890) ;  /* 0x000005e000017945 */ /* 0x000fe20003800000 */
[----:B---3--:R-:W-:-:S03]  /*9db0*/  PRMT R3, R4, 0x5410, R5 ;  /* 0x0000541004037816 */ /* 0x008fc60000000005 */
[----:B------:R-:W-:Y:S05]  /*9dc0*/  @P0 BRA `(.L_x_7891) ;  /* 0x00000004006c0947 */ /* 0x000fea0003800000 */
[----:B------:R-:W3:Y:S01]  /*9dd0*/  LDC R5, c[0x0][0x3d4] ;  /* 0x0000f500ff057b82 */ /* 0x000ee20000000800 */
[----:B------:R-:W-:Y:S01]  /*9de0*/  BSSY B2, `(.L_x_7892) ;  /* 0x000002e000027945 */ /* 0x000fe20003800000 */
[-C--:B---3--:R-:W-:Y:S02]  /*9df0*/  ISETP.GE.AND P0, PT, R22, R5.reuse, PT ;  /* 0x000000051600720c */ /* 0x088fe40003f06270 */
[----:B------:R-:W-:-:S11]  /*9e00*/  ISETP.GE.AND P4, PT, R186, R5, PT ;  /* 0x00000005ba00720c */ /* 0x000fd60003f86270 */
[----:B------:R-:W-:Y:S05]  /*9e10*/  @P0 BRA `(.L_x_7893) ;  /* 0x0000000000a80947 */ /* 0x000fea0003800000 */
[----:B------:R-:W3:Y:S01]  /*9e20*/  LDS.128 R4, [R211] ;  /* 0x00000000d3047984 */ /* 0x000ee20000000c00 */
        /* <DEDUP_REMOVED lines=8> */
[----:B---3--:R-:W-:-:S02]  /*9eb0*/  HADD2.F32 R50, -RZ, R7.H0_H0 ;  /* 0x20000007ff327230 */ /* 0x008fc40000004100 */
[----:B------:R-:W-:Y:S02]  /*9ec0*/  HADD2.F32 R51, -RZ, R7.H1_H1 ;  /* 0x30000007ff337230 */ /* 0x000fe40000004100 */
[--C-:B------:R-:W-:Y:S02]  /*9ed0*/  HADD2.F32 R7, -RZ, R4.reuse.H0_H0 ;  /* 0x20000004ff077230 */ /* 0x100fe40000004100 */
[----:B------:R-:W-:Y:S02]  /*9ee0*/  HADD2.F32 R4, -RZ, R4.H1_H1 ;  /* 0x30000004ff047230 */ /* 0x000fe40000004100 */
[C---:B------:R-:W-:Y:S01]  /*9ef0*/  FMUL.FTZ R63, R51.reuse, R62 ;  /* 0x0000003e333f7220 */ /* 0x040fe20000410000 */
[-C--:B------:R-:W-:Y:S01]  /*9f00*/  FMUL.FTZ R51, R51, R60.reuse ;  /* 0x0000003c33337220 */ /* 0x080fe20000410000 */
[--C-:B------:R-:W-:Y:S02]  /*9f10*/  HADD2.F32 R48, -RZ, R6.reuse.H0_H0 ;  /* 0x20000006ff307230 */ /* 0x100fe40000004100 */
[----:B------:R-:W-:Y:S01]  /*9f20*/  FMUL.FTZ R64, R4, R61 ;  /* 0x0000003d04407220 */ /* 0x000fe20000410000 */
[----:B------:R-:W-:Y:S01]  /*9f30*/  FFMA.FTZ R65, R50, R60, -R63 ;  /* 0x0000003c32417223 */ /* 0x000fe2000001083f */
[----:B------:R-:W-:-:S02]  /*9f40*/  HADD2.F32 R49, -RZ, R6.H1_H1 ;  /* 0x30000006ff317230 */ /* 0x000fc40000004100 */
[-C--:B------:R-:W-:Y:S01]  /*9f50*/  FMUL.FTZ R60, R4, R56.reuse ;  /* 0x00000038043c7220 */ /* 0x080fe20000410000 */
[C---:B------:R-:W-:Y:S01]  /*9f60*/  FFMA.FTZ R64, R7.reuse, R56, -R64 ;  /* 0x0000003807407223 */ /* 0x040fe20000010840 */
[--C-:B------:R-:W-:Y:S02]  /*9f70*/  HADD2.F32 R6, -RZ, R5.reuse.H0_H0 ;  /* 0x20000005ff067230 */ /* 0x100fe40000004100 */
[----:B------:R-:W-:Y:S01]  /*9f80*/  FFMA.FTZ R62, R50, R62, R51 ;  /* 0x0000003e323e7223 */ /* 0x000fe20000010033 */
[--C-:B------:R-:W-:Y:S02]  /*9f90*/  HADD2.F32 R56, -RZ, R72.reuse.H0_H0 ;  /* 0x20000048ff387230 */ /* 0x100fe40000004100 */
[----:B------:R-:W-:Y:S01]  /*9fa0*/  FFMA.FTZ R61, R7, R61, R60 ;  /* 0x0000003d073d7223 */ /* 0x000fe2000001003c */
[----:B------:R-:W-:Y:S02]  /*9fb0*/  HADD2.F32 R5, -RZ, R5.H1_H1 ;  /* 0x30000005ff057230 */ /* 0x000fe40000004100 */
[----:B------:R-:W-:-:S02]  /*9fc0*/  HADD2.F32 R50, -RZ, R72.H1_H1 ;  /* 0x30000048ff327230 */ /* 0x000fc40000004100 */
        /* <DEDUP_REMOVED lines=15> */
.L_x_7893:
[----:B------:R-:W-:Y:S05]  /*a0c0*/  BSYNC B2 ;  /* 0x0000000000027941 */ /* 0x000fea0003800000 */
.L_x_7892:
[----:B------:R-:W-:Y:S05]  /*a0d0*/  @P4 BRA `(.L_x_7891) ;  /* 0x0000000000a84947 */ /* 0x000fea0003800000 */
[----:B---3--:R-:W3:Y:S01]  /*a0e0*/  LDS.128 R4, [R211+0x4000] ;  /* 0x00400000d3047984 */ /* 0x008ee20000000c00 */
[----:B------:R-:W-:Y:S01]  /*a0f0*/  SHF.R.U32.HI R50, RZ, 0x10, R47 ;  /* 0x00000010ff327819 */ /* 0x000fe2000001162f */
[--C-:B------:R-:W-:Y:S01]  /*a100*/  HADD2.F32 R48, -RZ, R59.reuse.H1_H1 ;  /* 0x3000003bff307230 */ /* 0x100fe20000004100 */
[----:B------:R-:W-:Y:S01]  /*a110*/  SHF.R.U32.HI R49, RZ, 0x10, R45 ;  /* 0x00000010ff317819 */ /* 0x000fe2000001162d */
[----:B------:R-:W-:Y:S01]  /*a120*/  HADD2.F32 R59, -RZ, R59.H0_H0 ;  /* 0x2000003bff3b7230 */ /* 0x000fe20000004100 */
[----:B------:R-:W-:Y:S01]  /*a130*/  SHF.R.U64 R61, R46, 0x10, R47 ;  /* 0x000000102e3d7819 */ /* 0x000fe2000000122f */
[----:B------:R-:W-:Y:S01]  /*a140*/  HADD2.F32 R50, -RZ, R50.H0_H0 ;  /* 0x20000032ff327230 */ /* 0x000fe20000004100 */
[----:B------:R-:W-:Y:S01]  /*a150*/  SHF.R.U64 R62, R44, 0x10, R45 ;  /* 0x000000102c3e7819 */ /* 0x000fe2000000122d */
[----:B------:R-:W-:Y:S02]  /*a160*/  HADD2.F32 R49, -RZ, R49.H0_H0 ;  /* 0x20000031ff317230 */ /* 0x000fe40000004100 */
[----:B---3--:R-:W-:-:S02]  /*a170*/  HADD2.F32 R47, -RZ, R7.H1_H1 ;  /* 0x30000007ff2f7230 */ /* 0x008fc40000004100 */
        /* <DEDUP_REMOVED lines=32> */
.L_x_7891:
[----:B------:R-:W-:Y:S05]  /*a380*/  BSYNC B1 ;  /* 0x0000000000017941 */ /* 0x000fea0003800000 */
.L_x_7890:
[----:B------:R-:W-:Y:S04]  /*a390*/  BSSY B1, `(.L_x_7894) ;  /* 0x000005d000017945 */ /* 0x000fe80003800000 */
[----:B------:R-:W-:Y:S05]  /*a3a0*/  @P1 BRA `(.L_x_7895) ;  /* 0x00000004006c1947 */ /* 0x000fea0003800000 */
[----:B---34-:R-:W3:Y:S01]  /*a3b0*/  LDC R5, c[0x0][0x3d4] ;  /* 0x0000f500ff057b82 */ /* 0x018ee20000000800 */
[----:B------:R-:W-:Y:S01]  /*a3c0*/  BSSY B2, `(.L_x_7896) ;  /* 0x000002e000027945 */ /* 0x000fe20003800000 */
[-C--:B---3--:R-:W-:Y:S02]  /*a3d0*/  ISETP.GE.AND P0, PT, R22, R5.reuse, PT ;  /* 0x000000051600720c */ /* 0x088fe40003f06270 */
[----:B------:R-:W-:-:S11]  /*a3e0*/  ISETP.GE.AND P1, PT, R186, R5, PT ;  /* 0x00000005ba00720c */ /* 0x000fd60003f26270 */
[----:B------:R-:W-:Y:S05]  /*a3f0*/  @P0 BRA `(.L_x_7897) ;  /* 0x0000000000a80947 */ /* 0x000fea0003800000 */
[----:B------:R-:W3:Y:S01]  /*a400*/  LDS.128 R4, [R211+0x1000] ;  /* 0x00100000d3047984 */ /* 0x000ee20000000c00 */
        /* <DEDUP_REMOVED lines=9> */
[--C-:B---3--:R-:W-:Y:S02]  /*a4a0*/  HADD2.F32 R43, -RZ, R7.reuse.H1_H1 ;  /* 0x30000007ff2b7230 */ /* 0x108fe40000004100 */
        /* <DEDUP_REMOVED lines=31> */
.L_x_7897:
[----:B------:R-:W-:Y:S05]  /*a6a0*/  BSYNC B2 ;  /* 0x0000000000027941 */ /* 0x000fea0003800000 */
.L_x_7896:
[----:B------:R-:W-:Y:S05]  /*a6b0*/  @P1 BRA `(.L_x_7895) ;  /* 0x0000000000a81947 */ /* 0x000fea0003800000 */
[----:B---3--:R-:W3:Y:S01]  /*a6c0*/  LDS.128 R4, [R211+0x5000] ;  /* 0x00500000d3047984 */ /* 0x008ee20000000c00 */
[----:B------:R-:W-:Y:S01]  /*a6d0*/  SHF.R.U32.HI R42, RZ, 0x10, R39 ;  /* 0x00000010ff2a7819 */ /* 0x000fe20000011627 */
[----:B------:R-:W-:Y:S01]  /*a6e0*/  HADD2.F32 R55, -RZ, R55.H1_H1 ;  /* 0x30000037ff377230 */ /* 0x000fe20000004100 */
        /* <DEDUP_REMOVED lines=8> */
[--C-:B---3--:R-:W-:Y:S02]  /*a770*/  HADD2.F32 R39, -RZ, R7.reuse.H1_H1 ;  /* 0x30000007ff277230 */ /* 0x108fe40000004100 */
        /* <DEDUP_REMOVED lines=30> */
.L_x_7895:
[----:B------:R-:W-:Y:S05]  /*a960*/  BSYNC B1 ;  /* 0x0000000000017941 */ /* 0x000fea0003800000 */
.L_x_7894:
        /* <DEDUP_REMOVED lines=17> */
[--C-:B---3--:R-:W-:Y:S02]  /*aa80*/  HADD2.F32 R35, -RZ, R7.reuse.H1_H1 ;  /* 0x30000007ff237230 */ /* 0x108fe40000004100 */
        /* <DEDUP_REMOVED lines=31> */
.L_x_7901:
[----:B------:R-:W-:Y:S05]  /*ac80*/  BSYNC B2 ;  /* 0x0000000000027941 */ /* 0x000fea0003800000 */
.L_x_7900:
[----:B------:R-:W-:Y:S05]  /*ac90*/  @P1 BRA `(.L_x_7899) ;  /* 0x0000000000a81947 */ /* 0x000fea0003800000 */
[----:B---3--:R-:W3:Y:S01]  /*aca0*/  LDS.128 R4, [R211+0x6000] ;  /* 0x00600000d3047984 */ /* 0x008ee20000000c00 */
        /* <DEDUP_REMOVED lines=9> */
[--C-:B---3--:R-:W-:Y:S02]  /*ad40*/  HADD2.F32 R29, -RZ, R7.reuse.H1_H1 ;  /* 0x30000007ff1d7230 */ /* 0x108fe40000004100 */
        /* <DEDUP_REMOVED lines=31> */
.L_x_7899:
[----:B------:R-:W-:Y:S05]  /*af40*/  BSYNC B1 ;  /* 0x0000000000017941 */ /* 0x000fea0003800000 */
.L_x_7898:
[----:B------:R-:W-:Y:S05]  /*af50*/  @P3 BRA `(.L_x_7902) ;  /* 0x0000002800a83947 */ /* 0x000fea0003800000 */
[----:B---34-:R-:W3:Y:S01]  /*af60*/  LDC R5, c[0x0][0x3d4] ;  /* 0x0000f500ff057b82 */ /* 0x018ee20000000800 */
[----:B------:R-:W-:Y:S01]  /*af70*/  BSSY B1, `(.L_x_7903) ;  /* 0x000002e000017945 */ /* 0x000fe20003800000 */
[-C--:B---3--:R-:W-:Y:S02]  /*af80*/  ISETP.GE.AND P0, PT, R22, R5.reuse, PT ;  /* 0x000000051600720c */ /* 0x088fe40003f06270 */
[----:B------:R-:W-:-:S11]  /*af90*/  ISETP.GE.AND P1, PT, R186, R5, PT ;  /* 0x00000005ba00720c */ /* 0x000fd60003f26270 */
[----:B------:R-:W-:Y:S05]  /*afa0*/  @P0 BRA `(.L_x_7904) ;  /* 0x0000000000a80947 */ /* 0x000fea0003800000 */
[----:B------:R-:W3:Y:S01]  /*afb0*/  LDS.128 R4, [R211+0x3000] ;  /* 0x00300000d3047984 */ /* 0x000ee20000000c00 */
        /* <DEDUP_REMOVED lines=41> */
.L_x_7904:
[----:B------:R-:W-:Y:S05]  /*b250*/  BSYNC B1 ;  /* 0x0000000000017941 */ /* 0x000fea0003800000 */
.L_x_7903:
[----:B------:R-:W-:Y:S05]  /*b260*/  @P1 BRA `(.L_x_7902) ;  /* 0x0000002400e41947 */ /* 0x000fea0003800000 */
[----:B---3--:R-:W3:Y:S01]  /*b270*/  LDS.128 R4, [R211+0x7000] ;  /* 0x00700000d3047984 */ /* 0x008ee20000000c00 */
        /* <DEDUP_REMOVED lines=42> */
.L_x_7863:
[----:B------:R-:W2:Y:S01]  /*b520*/  LDC R21, c[0x0][0x3d4] ;  /* 0x0000f500ff157b82 */ /* 0x000ea20000000800 */
[-C--:B------:R-:W-:Y:S01]  /*b530*/  ISETP.GE.AND P0, PT, R188, R72.reuse, PT ;  /* 0x00000048bc00720c */ /* 0x080fe20003f06270 */
[----:B------:R-:W-:Y:S01]  /*b540*/  ULDC.64 UR4, c[0x0][0x3c8] ;  /* 0x0000f20000047ab9 */ /* 0x000fe20000000a00 */
[-C--:B------:R-:W-:Y:S01]  /*b550*/  ISETP.GE.AND P1, PT, R187, R72.reuse, PT ;  /* 0x00000048bb00720c */ /* 0x080fe20003f26270 */
[----:B------:R-:W-:Y:S01]  /*b560*/  ULDC.64 UR6, c[0x0][0x3e0] ;  /* 0x0000f80000067ab9 */ /* 0x000fe20000000a00 */
[-C--:B------:R-:W-:Y:S02]  /*b570*/  ISETP.GE.AND P2, PT, R189, R72.reuse, PT ;  /* 0x00000048bd00720c */ /* 0x080fe40003f46270 */
[----:B------:R-:W-:Y:S02]  /*b580*/  ISETP.GE.AND P3, PT, R18, R72, PT ;  /* 0x000000481200720c */ /* 0x000fe40003f66270 */
[CC--:B--2---:R-:W-:Y:S02]  /*b590*/  ISETP.GE.OR P0, PT, R16.reuse, R21.reuse, P0 ;  /* 0x000000151000720c */ /* 0x0c4fe40000706670 */
[----:B------:R-:W-:-:S02]  /*b5a0*/  ISETP.GE.OR P1, PT, R16, R21, P1 ;  /* 0x000000151000720c */ /* 0x000fc40000f26670 */
[CC--:B------:R-:W-:Y:S02]  /*b5b0*/  ISETP.GE.OR P2, PT, R16.reuse, R21.reuse, P2 ;  /* 0x000000151000720c */ /* 0x0c0fe40001746670 */
[----:B------:R-:W-:-:S07]  /*b5c0*/  ISETP.GE.OR P3, PT, R16, R21, P3 ;  /* 0x000000151000720c */ /* 0x000fce0001f66670 */
[--C-:B------:R-:W-:Y:S01]  /*b5d0*/  @!P0 IADD3 R29, P4, P5, R27, R29, R6.reuse ;  /* 0x0000001d1b1d8210 */ /* 0x100fe20007d9e006 */
[----:B------:R-:W2:Y:S03]  /*b5e0*/  @!P0 LDC.64 R62, c[0x0][0x3e0] ;  /* 0x0000f800ff3e8b82 */ /* 0x000ea60000000a00 */
[--C-:B------:R-:W-:Y:S01]  /*b5f0*/  @!P0 IADD3.X R30, R31, R30, R7.reuse, P4, P5 ;  /* 0x0000001e1f1e8210 */ /* 0x100fe200027ea407 */
[C---:B------:R-:W-:Y:S01]  /*b600*/  @!P2 IMAD.WIDE.U32 R8, R12.reuse, 0x60, R6 ;  /* 0x000000600c08a825 */ /* 0x040fe200078e0006 */
[----:B------:R-:W-:-:S03]  /*b610*/  @!P1 LEA R0, P4, R12, R6, 0x6 ;  /* 0x000000060c009211 */ /* 0x000fc600078830ff */
[----:B------:R-:W3:Y:S01]  /*b620*/  @!P1 LDC.64 R66, c[0x0][0x3e0] ;  /* 0x0000f800ff429b82 */ /* 0x000ee20000000a00 */
[----:B------:R-:W-:Y:S01]  /*b630*/  @!P1 IADD3 R25, P5, R0, R27, RZ ;  /* 0x0000001b00199210 */ /* 0x000fe20007fbe0ff */
[----:B------:R-:W-:Y:S01]  /*b640*/  @!P2 IMAD R0, R13, 0x60, RZ ;  /* 0x000000600d00a824 */ /* 0x000fe200078e02ff */
[----:B------:R-:W-:Y:S02]  /*b650*/  @!P1 LEA.HI.X R26, R12, R7, R13, 0x6, P4 ;  /* 0x000000070c1a9211 */ /* 0x000fe400020f340d */
[----:B------:R-:W-:-:S03]  /*b660*/  @!P3 IADD3 R3, P4, R6, R27, RZ ;  /* 0x0000001b0603b210 */ /* 0x000fc60007f9e0ff */
[----:B------:R-:W-:Y:S01]  /*b670*/  @!P1 IMAD.X R26, R26, 0x1, R31, P5 ;  /* 0x000000011a1a9824 */ /* 0x000fe200028e061f */
[----:B------:R-:W-:Y:S01]  /*b680*/  @!P2 IADD3 R6, P5, R27, R8, RZ ;  /* 0x000000081b06a210 */ /* 0x000fe20007fbe0ff */
[----:B------:R-:W4:Y:S01]  /*b690*/  @!P2 LDC.64 R70, c[0x0][0x3e0] ;  /* 0x0000f800ff46ab82 */ /* 0x000f220000000a00 */
[----:B------:R-:W-:Y:S02]  /*b6a0*/  @!P3 IADD3.X R14, R7, R31, RZ, P4, !PT ;  /* 0x0000001f070eb210 */ /* 0x000fe400027fe4ff */
[----:B------:R-:W-:Y:S01]  /*b6b0*/  @!P2 IADD3.X R7, R31, R0, R9, P5, !PT ;  /* 0x000000001f07a210 */ /* 0x000fe20002ffe409 */
[----:B------:R-:W-:Y:S01]  /*b6c0*/  @!P2 IMAD R31, R11, 0x60, RZ ;  /* 0x000000600b1fa824 */ /* 0x000fe200078e02ff */
[----:B------:R-:W-:-:S03]  /*b6d0*/  @!P0 IADD3 R27, P4, P5, R33, R24, R4 ;  /* 0x00000018211b8210 */ /* 0x000fc60007d9e004 */
[----:B------:R-:W0:Y:S01]  /*b6e0*/  @!P0 LDC.64 R60, c[0x0][0x3c8] ;  /* 0x0000f200ff3c8b82 */ /* 0x000e220000000a00 */
[----:B------:R-:W-:Y:S02]  /*b6f0*/  @!P0 IADD3.X R28, R35, R28, R5, P4, P5 ;  /* 0x0000001c231c8210 */ /* 0x000fe400027ea405 */
[----:B------:R-:W-:Y:S02]  /*b700*/  @!P3 IADD3 R15, P4, R4, R33, RZ ;  /* 0x00000021040fb210 */ /* 0x000fe40007f9e0ff */
[----:B------:R-:W-:-:S03]  /*b710*/  @!P1 LEA R20, P5, R10, R4, 0x6 ;  /* 0x000000040a149211 */ /* 0x000fc600078a30ff */
[----:B------:R-:W-:Y:S01]  /*b720*/  @!P3 IMAD.X R32, R5, 0x1, R35, P4 ;  /* 0x000000010520b824 */ /* 0x000fe200020e0623 */
[C---:B------:R-:W-:Y:S01]  /*b730*/  @!P3 LEA R8, P4, R3.reuse, UR4, 0x1 ;  /* 0x000000040308bc11 */ /* 0x040fe2000f8808ff */
[----:B------:R-:W1:Y:S01]  /*b740*/  @!P1 LDC.64 R64, c[0x0][0x3c8] ;  /* 0x0000f200ff409b82 */ /* 0x000e620000000a00 */
[C---:B------:R-:W-:Y:S01]  /*b750*/  @!P1 LEA.HI.X R24, R10.reuse, R5, R11, 0x6, P5 ;  /* 0x000000050a189211 */ /* 0x040fe200028f340b */
[----:B------:R-:W-:Y:S01]  /*b760*/  @!P2 IMAD.WIDE.U32 R4, R10, 0x60, R4 ;  /* 0x000000600a04a825 */ /* 0x000fe200078e0004 */
[----:B------:R-:W-:Y:S02]  /*b770*/  @!P3 LEA.HI.X R9, R3, UR5, R14, 0x1, P4 ;  /* 0x000000050309bc11 */ /* 0x000fe4000a0f0c0e */
[C---:B------:R-:W-:Y:S02]  /*b780*/  @!P3 LEA R14, P4, R15.reuse, UR6, 0x1 ;  /* 0x000000060f0ebc11 */ /* 0x040fe4000f8808ff */
[----:B------:R-:W-:Y:S01]  /*b790*/  @!P1 IADD3 R20, P5, R20, R33, RZ ;  /* 0x0000002114149210 */ /* 0x000fe20007fbe0ff */
[----:B------:R-:W1:Y:S01]  /*b7a0*/  @!P2 LDC.64 R68, c[0x0][0x3c8] ;  /* 0x0000f200ff44ab82 */ /* 0x000e620000000a00 */
[----:B------:R-:W-:-:S02]  /*b7b0*/  @!P3 LEA.HI.X R15, R15, UR7, R32, 0x1, P4 ;  /* 0x000000070f0fbc11 */ /* 0x000fc4000a0f0c20 */
[----:B--2---:R-:W-:Y:S01]  /*b7c0*/  @!P0 LEA R62, P4, R27, R62, 0x1 ;  /* 0x0000003e1b3e8211 */ /* 0x004fe200078808ff */
[----:B------:R-:W-:Y:S01]  /*b7d0*/  @!P1 IMAD.X R24, R24, 0x1, R35, P5 ;  /* 0x0000000118189824 */ /* 0x000fe200028e0623 */
[----:B------:R-:W-:Y:S02]  /*b7e0*/  @!P2 IADD3 R0, P5, R33, R4, RZ ;  /* 0x000000042100a210 */ /* 0x000fe40007fbe0ff */
[----:B------:R-:W-:Y:S02]  /*b7f0*/  @!P0 LEA.HI.X R63, R27, R63, R28, 0x1, P4 ;  /* 0x0000003f1b3f8211 */ /* 0x000fe400020f0c1c */
[C---:B---3--:R-:W-:Y:S02]  /*b800*/  @!P1 LEA R66, P4, R20.reuse, R66, 0x1 ;  /* 0x0000004214429211 */ /* 0x048fe400078808ff */
[----:B------:R-:W-:Y:S02]  /*b810*/  @!P2 IADD3.X R3, R35, R31, R5, P5, !PT ;  /* 0x0000001f2303a210 */ /* 0x000fe40002ffe405 */
[----:B------:R-:W-:-:S02]  /*b820*/  @!P1 LEA.HI.X R67, R20, R67, R24, 0x1, P4 ;  /* 0x0000004314439211 */ /* 0x000fc400020f0c18 */
[----:B------:R-:W-:Y:S02]  /*b830*/  CS2R R32, SRZ ;  /* 0x0000000000207805 */ /* 0x000fe4000001ff00 */
[C---:B----4-:R-:W-:Y:S02]  /*b840*/  @!P2 LEA R70, P4, R0.reuse, R70, 0x1 ;  /* 0x000000460046a211 */ /* 0x050fe400078808ff */
[----:B------:R-:W-:Y:S02]  /*b850*/  CS2R R34, SRZ ;  /* 0x0000000000227805 */ /* 0x000fe4000001ff00 */
[----:B0-----:R-:W-:Y:S02]  /*b860*/  @!P0 LEA R60, P5, R29, R60, 0x1 ;  /* 0x0000003c1d3c8211 */ /* 0x001fe400078a08ff */
[----:B------:R-:W-:Y:S02]  /*b870*/  CS2R R4, SRZ ;  /* 0x0000000000047805 */ /* 0x000fe4000001ff00 */
[----:B------:R-:W-:-:S02]  /*b880*/  @!P2 LEA.HI.X R71, R0, R71, R3, 0x1, P4 ;  /* 0x000000470047a211 */ /* 0x000fc400020f0c03 */
[----:B------:R-:W0:Y:S01]  /*b890*/  LDC R0, c[0x0][0x428] ;  /* 0x00010a00ff007b82 */ /* 0x000e220000000800 */
[----:B------:R-:W-:Y:S02]  /*b8a0*/  @!P0 LEA.HI.X R61, R29, R61, R30, 0x1, P5 ;  /* 0x0000003d1d3d8211 */ /* 0x000fe400028f0c1e */
[----:B------:R-:W-:Y:S02]  /*b8b0*/  CS2R R28, SRZ ;  /* 0x00000000001c7805 */ /* 0x000fe4000001ff00 */
[----:B------:R-:W-:Y:S02]  /*b8c0*/  CS2R R30, SRZ ;  /* 0x00000000001e7805 */ /* 0x000fe4000001ff00 */
[C---:B-1----:R-:W-:Y:S01]  /*b8d0*/  @!P1 LEA R64, P5, R25.reuse, R64, 0x1 ;  /* 0x0000004019409211 */ /* 0x042fe200078a08ff */
[----:B------:R-:W5:Y:S03]  /*b8e0*/  @!P0 LDG.E.128 R32, desc[UR40][R62.64] ;  /* 0x000000283e208981 */ /* 0x000f66000c1e1d00 */
[----:B------:R-:W-:Y:S01]  /*b8f0*/  @!P1 LEA.HI.X R65, R25, R65, R26, 0x1, P5 ;  /* 0x0000004119419211 */ /* 0x000fe200028f0c1a */
[----:B------:R-:W5:Y:S01]  /*b900*/  @!P0 LDG.E.128 R28, desc[UR40][R60.64] ;  /* 0x000000283c1c8981 */ /* 0x000f62000c1e1d00 */
[----:B------:R-:W-:-:S02]  /*b910*/  @!P2 LEA R68, P5, R6, R68, 0x1 ;  /* 0x000000440644a211 */ /* 0x000fc400078a08ff */
[----:B------:R-:W-:Y:S02]  /*b920*/  CS2R R24, SRZ ;  /* 0x0000000000187805 */ /* 0x000fe4000001ff00 */
[----:B------:R-:W-:Y:S02]  /*b930*/  CS2R R26, SRZ ;  /* 0x00000000001a7805 */ /* 0x000fe4000001ff00 */
[----:B------:R-:W-:Y:S02]  /*b940*/  @!P2 LEA.HI.X R69, R6, R69, R7, 0x1, P5 ;  /* 0x000000450645a211 */ /* 0x000fe400028f0c07 */
[----:B------:R-:W-:Y:S02]  /*b950*/  CS2R R6, SRZ ;  /* 0x0000000000067805 */ /* 0x000fe4000001ff00 */
[----:B------:R-:W-:Y:S01]  /*b960*/  MOV R58, R54 ;  /* 0x00000036003a7202 */ /* 0x000fe20000000f00 */
[----:B------:R-:W-:Y:S01]  /*b970*/  IMAD.MOV.U32 R57, RZ, RZ, R53 ;  /* 0x000000ffff397224 */ /* 0x000fe200078e0035 */
[----:B------:R-:W5:Y:S04]  /*b980*/  @!P3 LDG.E.128 R24, desc[UR40][R14.64] ;  /* 0x000000280e18b981 */ /* 0x000f68000c1e1d00 */
[----:B------:R1:W5:Y:S01]  /*b990*/  @!P3 LDG.E.128 R4, desc[UR40][R8.64] ;  /* 0x000000280804b981 */ /* 0x000362000c1e1d00 */
[----:B0-----:R-:W-:-:S13]  /*b9a0*/  ISETP.NE.AND P0, PT, R0, 0x1, PT ;  /* 0x000000010000780c */ /* 0x001fda0003f05270 */
[----:B-1----:R-:W0:Y:S08]  /*b9b0*/  @P0 LDC R8, c[0x0][0x42c] ;  /* 0x00010b00ff080b82 */ /* 0x002e300000000800 */
[----:B------:R-:W1:Y:S01]  /*b9c0*/  @P0 LDC R9, c[0x0][0x430] ;  /* 0x00010c00ff090b82 */ /* 0x000e620000000800 */
[----:B------:R-:W-:-:S04]  /*b9d0*/  IMAD R0, R193, 0x80, R18 ;  /* 0x00000080c1007824 */ /* 0x000fc800078e0212 */
[----:B------:R-:W-:-:S04]  /*b9e0*/  IMAD R3, R219, 0x20, R0 ;  /* 0x00000020db037824 */ /* 0x000fc800078e0200 */
[----:B0-----:R-:W-:-:S05]  /*b9f0*/  @P0 IMAD.HI.U32 R0, R3, R8, RZ ;  /* 0x0000000803000227 */ /* 0x001fca00078e00ff */
[----:B-1----:R-:W-:-:S04]  /*ba00*/  @P0 SHF.R.U32.HI R3, RZ, R9, R0 ;  /* 0x00000009ff030219 */ /* 0x002fc80000011600 */
[----:B------:R-:W-:Y:S01]  /*ba10*/  SHF.R.S32.HI R9, RZ, 0x1f, R3 ;  /* 0x0000001fff097819 */ /* 0x000fe20000011403 */
[----:B------:R-:W-:-:S04]  /*ba20*/  IMAD.WIDE.U32 R14, R3, R12, R58 ;  /* 0x0000000c030e7225 */ /* 0x000fc800078e003a */
[C---:B------:R-:W-:Y:S02]  /*ba30*/  IMAD R0, R9.reuse, R12, RZ ;  /* 0x0000000c09007224 */ /* 0x040fe400078e02ff */
[-C--:B------:R-:W-:Y:S02]  /*ba40*/  IMAD R8, R9, R10.reuse, RZ ;  /* 0x0000000a09087224 */ /* 0x080fe400078e02ff */
[C---:B------:R-:W-:Y:S02]  /*ba50*/  IMAD R9, R3.reuse, R13, R0 ;  /* 0x0000000d03097224 */ /* 0x040fe400078e0200 */
[----:B------:R-:W-:-:S04]  /*ba60*/  IMAD.WIDE.U32 R12, R3, R10, R56 ;  /* 0x0000000a030c7225 */ /* 0x000fc800078e0038 */
[----:B------:R-:W-:Y:S01]  /*ba70*/  IMAD R3, R3, R11, R8 ;  /* 0x0000000b03037224 */ /* 0x000fe200078e0208 */
[----:B------:R-:W-:Y:S01]  /*ba80*/  LEA R8, P4, R14, UR4, 0x1 ;  /* 0x000000040e087c11 */ /* 0x000fe2000f8808ff */
[----:B------:R-:W-:Y:S01]  /*ba90*/  IMAD.IADD R9, R15, 0x1, R9 ;  /* 0x000000010f097824 */ /* 0x000fe200078e0209 */
        /* <DEDUP_REMOVED lines=8> */
[----:B------:R-:W-:Y:S01]  /*bb20*/  LEA.HI.X R9, R14, UR5, R9, 0x1, P4 ;  /* 0x000000050e097c11 */ /* 0x000fe2000a0f0c09 */
[----:B------:R-:W-:Y:S01]  /*bb30*/  IMAD.IADD R3, R13, 0x1, R3 ;  /* 0x000000010d037824 */ /* 0x000fe200078e0203 */
[----:B------:R-:W-:Y:S01]  /*bb40*/  LEA R0, P4, R12, UR6, 0x1 ;  /* 0x000000060c007c11 */ /* 0x000fe2000f8808ff */
[----:B------:R-:W-:Y:S01]  /*bb50*/  UMOV UR4, 0xffffffff ;  /* 0xffffffff00047882 */ /* 0x000fe20000000000 */
[----:B------:R-:W-:Y:S01]  /*bb60*/  ISETP.GE.AND P0, PT, R16, R21, PT ;  /* 0x000000151000720c */ /* 0x000fe20003f06270 */
[----:B------:R0:W5:Y:S01]  /*bb70*/  @!P1 LDG.E.128 R36, desc[UR40][R64.64] ;  /* 0x0000002840249981 */ /* 0x000162000c1e1d00 */
[----:B------:R-:W-:-:S02]  /*bb80*/  LEA.HI.X R3, R12, UR7, R3, 0x1, P4 ;  /* 0x000000070c037c11 */ /* 0x000fc4000a0f0c03 */
[-C--:B------:R-:W-:Y:S01]  /*bb90*/  ISETP.GE.OR P3, PT, R187, R72.reuse, P0 ;  /* 0x00000048bb00720c */ /* 0x080fe20000766670 */
[----:B------:R0:W5:Y:S01]  /*bba0*/  @!P1 LDG.E.128 R40, desc[UR40][R66.64] ;  /* 0x0000002842289981 */ /* 0x000162000c1e1d00 */
[----:B------:R-:W-:-:S03]  /*bbb0*/  ISETP.GE.OR P1, PT, R18, R72, P0 ;  /* 0x000000481200720c */ /* 0x000fc60000726670 */
[----:B------:R0:W5:Y:S04]  /*bbc0*/  @!P2 LDG.E.128 R44, desc[UR40][R68.64] ;  /* 0x00000028442ca981 */ /* 0x000168000c1e1d00 */
[----:B------:R0:W5:Y:S01]  /*bbd0*/  @!P2 LDG.E.128 R48, desc[UR40][R70.64] ;  /* 0x000000284630a981 */ /* 0x000162000c1e1d00 */
[-C--:B------:R-:W-:Y:S02]  /*bbe0*/  ISETP.GE.OR P2, PT, R188, R72.reuse, P0 ;  /* 0x00000048bc00720c */ /* 0x080fe40000746670 */
[----:B------:R-:W-:Y:S01]  /*bbf0*/  ISETP.GE.OR P0, PT, R189, R72, P0 ;  /* 0x00000048bd00720c */ /* 0x000fe20000706670 */
[----:B------:R-:W-:-:S12]  /*bc00*/  BRA.DIV UR4, `(.L_x_7905) ;  /* 0x0000012604947947 */ /* 0x000fd8000b800000 */
.L_x_8144:
[----:B------:R-:W-:-:S03]  /*bc10*/  UMOV UR4, 0xffffffff ;  /* 0xffffffff00047882 */ /* 0x000fc60000000000 */
[----:B------:R-:W-:Y:S05]  /*bc20*/  BRA.DIV UR4, `(.L_x_7906) ;  /* 0x0000012604b47947 */ /* 0x000fea000b800000 */
.L_x_8147:
[----:B------:R-:W-:-:S03]  /*bc30*/  UMOV UR4, 0xffffffff ;  /* 0xffffffff00047882 */ /* 0x000fc60000000000 */
[----:B------:R-:W-:Y:S05]  /*bc40*/  BRA.DIV UR4, `(.L_x_7907) ;  /* 0x0000012604d47947 */ /* 0x000fea000b800000 */
.L_x_8150:
[----:B------:R-:W-:-:S03]  /*bc50*/  UMOV UR4, 0xffffffff ;  /* 0xffffffff00047882 */ /* 0x000fc60000000000 */
[----:B------:R-:W-:Y:S05]  /*bc60*/  BRA.DIV UR4, `(.L_x_7908) ;  /* 0x0000012604f47947 */ /* 0x000fea000b800000 */
.L_x_8153:
[----:B------:R-:W-:-:S03]  /*bc70*/  UMOV UR4, 0xffffffff ;  /* 0xffffffff00047882 */ /* 0x000fc60000000000 */
[----:B------:R-:W-:Y:S05]  /*bc80*/  BRA.DIV UR4, `(.L_x_7909) ;  /* 0x0000012a04147947 */ /* 0x000fea000b800000 */
.L_x_8156:
[----:B------:R-:W-:-:S03]  /*bc90*/  UMOV UR4, 0xffffffff ;  /* 0xffffffff00047882 */ /* 0x000fc60000000000 */
[----:B------:R-:W-:Y:S05]  /*bca0*/  BRA.DIV UR4, `(.L_x_7910) ;  /* 0x0000012a04347947 */ /* 0x000fea000b800000 */
.L_x_8159:
[----:B------:R-:W-:-:S03]  /*bcb0*/  UMOV UR4, 0xffffffff ;  /* 0xffffffff00047882 */ /* 0x000fc60000000000 */
[----:B------:R-:W-:Y:S05]  /*bcc0*/  BRA.DIV UR4, `(.L_x_7911) ;  /* 0x0000012a04547947 */ /* 0x000fea000b800000 */
.L_x_8162:
[----:B------:R-:W-:-:S03]  /*bcd0*/  UMOV UR4, 0xffffffff ;  /* 0xffffffff00047882 */ /* 0x000fc60000000000 */
[----:B------:R-:W-:Y:S05]  /*bce0*/  BRA.DIV UR4, `(.L_x_7912) ;  /* 0x0000012a04747947 */ /* 0x000fea000b800000 */
.L_x_8165:
[----:B------:R-:W-:-:S03]  /*bcf0*/  UMOV UR4, 0xffffffff ;  /* 0xffffffff00047882 */ /* 0x000fc60000000000 */
[----:B------:R-:W-:Y:S05]  /*bd00*/  BRA.DIV UR4, `(.L_x_7913) ;  /* 0x0000012a04947947 */ /* 0x000fea000b800000 */
.L_x_8168:
[----:B------:R-:W-:-:S03]  /*bd10*/  UMOV UR4, 0xffffffff ;  /* 0xffffffff00047882 */ /* 0x000fc60000000000 */
[----:B------:R-:W-:Y:S05]  /*bd20*/  BRA.DIV UR4, `(.L_x_7914) ;  /* 0x0000012a04b47947 */ /* 0x000fea000b800000 */
.L_x_8171:
[----:B------:R-:W-:-:S03]  /*bd30*/  UMOV UR4, 0xffffffff ;  /* 0xffffffff00047882 */ /* 0x000fc60000000000 */
[----:B------:R-:W-:Y:S05]  /*bd40*/  BRA.DIV UR4, `(.L_x_7915) ;  /* 0x0000012a04d47947 */ /* 0x000fea000b800000 */
.L_x_8174:
[----:B------:R-:W-:-:S03]  /*bd50*/  UMOV UR4, 0xffffffff ;  /* 0xffffffff00047882 */ /* 0x000fc60000000000 */
[----:B------:R-:W-:Y:S05]  /*bd60*/  BRA.DIV UR4, `(.L_x_7916) ;  /* 0x0000012a04f47947 */ /* 0x000fea000b800000 */
.L_x_8177:
[----:B------:R-:W-:-:S03]  /*bd70*/  UMOV UR4, 0xffffffff ;  /* 0xffffffff00047882 */ /* 0x000fc60000000000 */
[----:B------:R-:W-:Y:S05]  /*bd80*/  BRA.DIV UR4, `(.L_x_7917) ;  /* 0x0000012e04147947 */ /* 0x000fea000b800000 */
.L_x_8180:
[----:B------:R-:W-:-:S03]  /*bd90*/  UMOV UR4, 0xffffffff ;  /* 0xffffffff00047882 */ /* 0x000fc60000000000 */
[----:B------:R-:W-:Y:S05]  /*bda0*/  BRA.DIV UR4, `(.L_x_7918) ;  /* 0x0000012e04347947 */ /* 0x000fea000b800000 */
.L_x_8183:
[----:B------:R-:W-:-:S03]  /*bdb0*/  UMOV UR4, 0xffffffff ;  /* 0xffffffff00047882 */ /* 0x000fc60000000000 */
[----:B------:R-:W-:Y:S05]  /*bdc0*/  BRA.DIV UR4, `(.L_x_7919) ;  /* 0x0000012e04547947 */ /* 0x000fea000b800000 */
.L_x_8186:
[----:B------:R-:W-:-:S03]  /*bdd0*/  UMOV UR4, 0xffffffff ;  /* 0xffffffff00047882 */ /* 0x000fc60000000000 */
[----:B------:R-:W-:Y:S05]  /*bde0*/  BRA.DIV UR4, `(.L_x_7920) ;  /* 0x0000012e04747947 */ /* 0x000fea000b800000 */
.L_x_8189:
[----:B-----5:R-:W-:Y:S01]  /*bdf0*/  IMAD.MOV.U32 R0, RZ, RZ, R4 ;  /* 0x000000ffff007224 */ /* 0x020fe200078e0004 */
[----:B------:R-:W-:Y:S01]  /*be00*/  MOV R3, R5 ;  /* 0x0000000500037202 */ /* 0x000fe20000000f00 */
[----:B------:R-:W-:Y:S01]  /*be10*/  IMAD.MOV.U32 R8, RZ, RZ, R6 ;  /* 0x000000ffff087224 */ /* 0x000fe200078e0006 */
[----:B------:R-:W-:Y:S01]  /*be20*/  BSSY B1, `(.L_x_7921) ;  /* 0x0000039000017945 */ /* 0x000fe20003800000 */
[----:B------:R-:W-:Y:S01]  /*be30*/  IMAD.MOV.U32 R9, RZ, RZ, R7 ;  /* 0x000000ffff097224 */ /* 0x000fe200078e0007 */
[----:B0-----:R-:W-:Y:S01]  /*be40*/  PRMT R71, R71, 0x5410, R0 ;  /* 0x0000541047477816 */ /* 0x001fe20000000000 */
        /* <DEDUP_REMOVED lines=11> */
[----:B------:R-:W-:-:S02]  /*bf00*/  LEA.HI R0, R223, R223, RZ, 0x1 ;  /* 0x000000dfdf007211 */ /* 0x000fc400078f08ff */
[----:B------:R-:W-:Y:S01]  /*bf10*/  PRMT R71, R9, 0x7610, R71 ;  /* 0x0000761009477816 */ /* 0x000fe20000000047 */
[----:B------:R-:W-:Y:S01]  /*bf20*/  IMAD.MOV.U32 R9, RZ, RZ, R30 ;  /* 0x000000ffff097224 */ /* 0x000fe200078e001e */
[----:B------:R-:W-:Y:S02]  /*bf30*/  LOP3.LUT R0, R0, 0xfffffffe, RZ, 0xc0, !PT ;  /* 0xfffffffe00007812 */ /* 0x000fe400078ec0ff */
[----:B------:R-:W-:Y:S01]  /*bf40*/  PRMT R61, R3, 0x7610, R61 ;  /* 0x00007610033d7816 */ /* 0x000fe2000000003d */
[----:B------:R-:W-:Y:S01]  /*bf50*/  IMAD.MOV.U32 R3, RZ, RZ, R32 ;  /* 0x000000ffff037224 */ /* 0x000fe200078e0020 */
[----:B------:R-:W-:Y:S02]  /*bf60*/  IADD3 R0, R223, -R0, RZ ;  /* 0x80000000df007210 */ /* 0x000fe40007ffe0ff */
[----:B------:R-:W-:Y:S02]  /*bf70*/  PRMT R60, R9, 0x7610, R60 ;  /* 0x00007610093c7816 */ /* 0x000fe4000000003c */
[----:B------:R-:W-:Y:S01]  /*bf80*/  SHF.L.U32 R9, R0, 0x1f, RZ ;  /* 0x0000001f00097819 */ /* 0x000fe200000006ff */
[----:B------:R-:W-:Y:S01]  /*bf90*/  IMAD.MOV.U32 R0, RZ, RZ, R34 ;  /* 0x000000ffff007224 */ /* 0x000fe200078e0022 */
[----:B------:R-:W-:Y:S01]  /*bfa0*/  PRMT R62, R8, 0x7610, R62 ;  /* 0x00007610083e7816 */ /* 0x000fe2000000003e */
[----:B------:R-:W-:Y:S01]  /*bfb0*/  IMAD.MOV.U32 R8, RZ, RZ, R33 ;  /* 0x000000ffff087224 */ /* 0x000fe200078e0021 */
[----:B------:R-:W0:Y:S01]  /*bfc0*/  SYNCS.PHASECHK.TRANS64.TRYWAIT P4, [R2+URZ+0x28800], R9 ;  /* 0x02880009020075a7 */ /* 0x000e22000808017f */
[----:B------:R-:W-:Y:S01]  /*bfd0*/  PRMT R59, R59, 0x5410, R10 ;  /* 0x000054103b3b7816 */ /* 0x000fe2000000000a */
[----:B------:R-:W-:Y:S01]  /*bfe0*/  IMAD.MOV.U32 R10, RZ, RZ, R37 ;  /* 0x000000ffff0a7224 */ /* 0x000fe200078e0025 */
[----:B------:R-:W-:-:S02]  /*bff0*/  PRMT R61, R61, 0x5410, R3 ;  /* 0x000054103d3d7816 */ /* 0x000fc40000000003 */
        /* <DEDUP_REMOVED lines=26> */
[----:B0-----:R-:W-:Y:S06]  /*c1a0*/  @!P4 BRA `(.L_x_7922) ;  /* 0x0000012800acc947 */ /* 0x001fec0003800000 */
.L_x_8190:
[----:B------:R-:W-:Y:S05]  /*c1b0*/  BSYNC B1 ;  /* 0x0000000000017941 */ /* 0x000fea0003800000 */
.L_x_7921:
        /* <DEDUP_REMOVED lines=97> */
.L_x_7924:
[----:B------:R-:W-:Y:S05]  /*c7d0*/  BSYNC B1 ;  /* 0x0000000000017941 */ /* 0x000fea0003800000 */
.L_x_7923:
[----:B------:R-:W-:Y:S04]  /*c7e0*/  BSSY B1, `(.L_x_7925) ;  /* 0x0000060000017945 */ /* 0x000fe80003800000 */
[----:B------:R-:W-:Y:S05]  /*c7f0*/  @P2 BRA `(.L_x_7926) ;  /* 0x0000000400782947 */ /* 0x000fea0003800000 */
[----:B-1----:R-:W-:Y:S02]  /*c800*/  LEA.HI R4, R21, R219, RZ, 0x1d ;  /* 0x000000db15047211 */ /* 0x002fe400078fe8ff */
[----:B------:R-:W-:Y:S01]  /*c810*/  SHF.R.U64 R69, R30, 0x10, R31 ;  /* 0x000000101e457819 */ /* 0x000fe2000000121f */
[--C-:B------:R-:W-:Y:S01]  /*c820*/  HADD2.F32 R30, -RZ, R62.reuse.H0_H0 ;  /* 0x2000003eff1e7230 */ /* 0x100fe20000004100 */
[----:B------:R-:W-:Y:S01]  /*c830*/  SHF.R.S32.HI R5, RZ, 0x1f, R4 ;  /* 0x0000001fff057819 */ /* 0x000fe20000011404 */
[----:B------:R-:W-:Y:S01]  /*c840*/  HADD2.F32 R62, -RZ, R62.H1_H1 ;  /* 0x3000003eff3e7230 */ /* 0x000fe20000004100 */
[----:B------:R-:W-:Y:S02]  /*c850*/  SHF.L.U32 R6, R4, 0x3, RZ ;  /* 0x0000000304067819 */ /* 0x000fe400000006ff */
[----:B------:R-:W-:Y:S02]  /*c860*/  LEA.HI R5, R5, R4, RZ, 0x3 ;  /* 0x0000000405057211 */ /* 0x000fe400078f18ff */
[----:B------:R-:W-:-:S02]  /*c870*/  LOP3.LUT R4, R201, 0x38, R6, 0xf8, !PT ;  /* 0x00000038c9047812 */ /* 0x000fc400078ef806 */
[----:B------:R-:W-:Y:S01]  /*c880*/  SHF.R.U64 R65, R32, 0x10, R33 ;  /* 0x0000001020417819 */ /* 0x000fe20000001221 */
[----:B------:R-:W-:Y:S01]  /*c890*/  IMAD.SHL.U32 R5, R5, 0x400, RZ ;  /* 0x0000040005057824 */ /* 0x000fe200078e00ff */
[----:B0-----:R-:W-:Y:S02]  /*c8a0*/  LOP3.LUT R9, R4, R207, RZ, 0x3c, !PT ;  /* 0x000000cf04097212 */ /* 0x001fe400078e3cff */
[--C-:B------:R-:W-:Y:S02]  /*c8b0*/  SHF.R.U64 R70, R28, 0x10, R29.reuse ;  /* 0x000000101c467819 */ /* 0x100fe4000000121d */
[----:B------:R-:W-:Y:S02]  /*c8c0*/  LOP3.LUT R8, R5, 0x7fffe000, RZ, 0xc0, !PT ;  /* 0x7fffe00005087812 */ /* 0x000fe400078ec0ff */
[----:B------:R-:W0:Y:S01]  /*c8d0*/  LDS.128 R4, [R230] ;  /* 0x00000000e6047984 */ /* 0x000e220000000c00 */
[----:B------:R-:W-:Y:S02]  /*c8e0*/  SHF.R.U32.HI R64, RZ, 0x10, R29 ;  /* 0x00000010ff407819 */ /* 0x000fe4000001161d */
[----:B------:R-:W-:-:S02]  /*c8f0*/  IADD3 R9, R9, R8, R208 ;  /* 0x0000000809097210 */ /* 0x000fc40007ffe0d0 */
[----:B------:R-:W-:Y:S02]  /*c900*/  SHF.R.U32.HI R29, RZ, 0x10, R33 ;  /* 0x00000010ff1d7819 */ /* 0x000fe40000011621 */
[----:B------:R-:W-:Y:S01]  /*c910*/  SHF.R.U32.HI R67, RZ, 0x10, R31 ;  /* 0x00000010ff437819 */ /* 0x000fe2000001161f */
[----:B------:R-:W-:Y:S01]  /*c920*/  IMAD R12, R9, 0x2, R2 ;  /* 0x00000002090c7824 */ /* 0x000fe200078e0202 */
[--C-:B------:R-:W-:Y:S01]  /*c930*/  SHF.R.U64 R63, R34, 0x10, R35.reuse ;  /* 0x00000010223f7819 */ /* 0x100fe20000001223 */
[----:B------:R-:W-:Y:S01]  /*c940*/  HADD2.F32 R29, -RZ, R29.H0_H0 ;  /* 0x2000001dff1d7230 */ /* 0x000fe20000004100 */
[----:B------:R-:W-:Y:S02]  /*c950*/  SHF.R.U32.HI R35, RZ, 0x10, R35 ;  /* 0x00000010ff237819 */ /* 0x000fe40000011623 */
        /* <DEDUP_REMOVED lines=8> */
[----:B-1----:R-:W-:-:S02]  /*c9e0*/  HADD2.F32 R25, -RZ, R9.H0_H0 ;  /* 0x20000009ff197230 */ /* 0x002fc40000004100 */
[----:B------:R-:W-:Y:S02]  /*c9f0*/  HADD2.F32 R26, -RZ, R9.H1_H1 ;  /* 0x30000009ff1a7230 */ /* 0x000fe40000004100 */
[----:B------:R-:W-:Y:S02]  /*ca00*/  HADD2.F32 R9, -RZ, R8.H0_H0 ;  /* 0x20000008ff097230 */ /* 0x000fe40000004100 */
[C---:B------:R-:W-:Y:S01]  /*ca10*/  FMUL.FTZ R32, R25.reuse, R62 ;  /* 0x0000003e19207220 */ /* 0x040fe20000410000 */
[-C--:B------:R-:W-:Y:S01]  /*ca20*/  FMUL.FTZ R34, R25, R30.reuse ;  /* 0x0000001e19227220 */ /* 0x080fe20000410000 */
[----:B------:R-:W-:Y:S02]  /*ca30*/  HADD2.F32 R25, -RZ, R64.H0_H0 ;  /* 0x20000040ff197230 */ /* 0x000fe40000004100 */
[----:B------:R-:W-:Y:S01]  /*ca40*/  FMUL.FTZ R33, R26, R29 ;  /* 0x0000001d1a217220 */ /* 0x000fe20000410000 */
[----:B------:R-:W-:Y:S01]  /*ca50*/  FFMA.FTZ R31, R13, R30, -R32 ;  /* 0x0000001e0d1f7223 */ /* 0x000fe20000010820 */
[----:B------:R-:W-:-:S02]  /*ca60*/  HADD2.F32 R32, -RZ, R61.H1_H1 ;  /* 0x3000003dff207230 */ /* 0x000fc40000004100 */
[----:B------:R-:W-:Y:S01]  /*ca70*/  FFMA.FTZ R62, R13, R62, R34 ;  /* 0x0000003e0d3e7223 */ /* 0x000fe20000010022 */
[----:B------:R-:W-:Y:S02]  /*ca80*/  HADD2.F32 R30, -RZ, R61.H0_H0 ;  /* 0x2000003dff1e7230 */ /* 0x000fe40000004100 */
[----:B------:R-:W-:Y:S01]  /*ca90*/  FMUL.FTZ R13, R26, R25 ;  /* 0x000000191a0d7220 */ /* 0x000fe20000410000 */
[----:B------:R-:W-:Y:S02]  /*caa0*/  HADD2.F32 R27, -RZ, R10.H0_H0 ;  /* 0x2000000aff1b7230 */ /* 0x000fe40000004100 */
[C---:B------:R-:W-:Y:S01]  /*cab0*/  FMUL.FTZ R34, R9.reuse, R32 ;  /* 0x0000002009227220 */ /* 0x040fe20000410000 */
[--C-:B------:R-:W-:Y:S02]  /*cac0*/  HADD2.F32 R26, -RZ, R60.reuse.H1_H1 ;  /* 0x3000003cff1a7230 */ /* 0x100fe40000004100 */
[----:B------:R-:W-:Y:S01]  /*cad0*/  FMUL.FTZ R9, R9, R30 ;  /* 0x0000001e09097220 */ /* 0x000fe20000410000 */
[----:B------:R-:W-:-:S02]  /*cae0*/  HADD2.F32 R60, -RZ, R60.H0_H0 ;  /* 0x2000003cff3c7230 */ /* 0x000fc40000004100 */
[C---:B------:R-:W-:Y:S01]  /*caf0*/  FFMA.FTZ R34, R5.reuse, R30, -R34 ;  /* 0x0000001e05227223 */ /* 0x040fe20000010822 */
[----:B------:R-:W-:Y:S02]  /*cb00*/  HADD2.F32 R28, -RZ, R11.H0_H0 ;  /* 0x2000000bff1c7230 */ /* 0x000fe40000004100 */
[----:B------:R-:W-:Y:S01]  /*cb10*/  FFMA.FTZ R32, R5, R32, R9 ;  /* 0x0000002005207223 */ /* 0x000fe20000010009 */
[--C-:B------:R-:W-:Y:S02]  /*cb20*/  HADD2.F32 R5, -RZ, R59.reuse.H1_H1 ;  /* 0x3000003bff057230 */ /* 0x100fe40000004100 */
[C---:B------:R-:W-:Y:S01]  /*cb30*/  FFMA.FTZ R64, R14.reuse, R25, -R33 ;  /* 0x000000190e407223 */ /* 0x040fe20000010821 */
[----:B------:R-:W-:Y:S01]  /*cb40*/  FFMA.FTZ R29, R14, R29, R13 ;  /* 0x0000001d0e1d7223 */ /* 0x000fe2000001000d */
[----:B------:R-:W-:Y:S02]  /*cb50*/  HADD2.F32 R59, -RZ, R59.H0_H0 ;  /* 0x2000003bff3b7230 */ /* 0x000fe40000004100 */
[C---:B------:R-:W-:Y:S01]  /*cb60*/  FMUL.FTZ R14, R27.reuse, R26 ;  /* 0x0000001a1b0e7220 */ /* 0x040fe20000410000 */
        /* <DEDUP_REMOVED lines=39> */
.L_x_7926:
[----:B------:R-:W-:Y:S05]  /*cde0*/  BSYNC B1 ;  /* 0x0000000000017941 */ /* 0x000fea0003800000 */
.L_x_7925:
        /* <DEDUP_REMOVED lines=21> */
[----:B------:R-:W-:-:S02]  /*cf40*/  LEA R12, R9, R2, 0x1 ;  /* 0x00000002090c7211 */ /* 0x000fc400078e08ff */
[----:B------:R-:W-:Y:S02]  /*cf50*/  SHF.R.U32.HI R39, RZ, 0x10, R39 ;  /* 0x00000010ff277819 */ /* 0x000fe40000011627 */
[----:B------:R-:W-:Y:S01]  /*cf60*/  SHF.R.U32.HI R42, RZ, 0x10, R43 ;  /* 0x00000010ff2a7819 */ /* 0x000fe2000001162b */
        /* <DEDUP_REMOVED lines=72> */
.L_x_7928:
[----:B------:R-:W-:Y:S05]  /*d3f0*/  BSYNC B1 ;  /* 0x0000000000017941 */ /* 0x000fea0003800000 */
.L_x_7927:
[----:B------:R-:W-:Y:S01]  /*d400*/  PRMT R36, R0, 0x5410, R3 ;  /* 0x0000541000247816 */ /* 0x000fe20000000003 */
[----:B------:R-:W-:Y:S06]  /*d410*/  @P0 BRA `(.L_x_7902) ;  /* 0x0000000400780947 */ /* 0x000fec0003800000 */
[----:B------:R-:W-:Y:S01]  /*d420*/  LEA.HI R21, R21, R219, RZ, 0x1d ;  /* 0x000000db15157211 */ /* 0x000fe200078fe8ff */
[----:B------:R-:W-:Y:S01]  /*d430*/  HADD2.F32 R27, -RZ, R54.H1_H1 ;  /* 0x30000036ff1b7230 */ /* 0x000fe20000004100 */
[----:B------:R-:W-:Y:S01]  /*d440*/  SHF.R.U64 R35, R44, 0x10, R45 ;  /* 0x000000102c237819 */ /* 0x000fe2000000122d */
[----:B------:R-:W-:Y:S01]  /*d450*/  HADD2.F32 R26, -RZ, R20.H1_H1 ;  /* 0x30000014ff1a7230 */ /* 0x000fe20000004100 */
[----:B-123--:R-:W-:Y:S01]  /*d460*/  SHF.R.S32.HI R4, RZ, 0x1f, R21 ;  /* 0x0000001fff047819 */ /* 0x00efe20000011415 */
        /* <DEDUP_REMOVED lines=12> */
[----:B------:R-:W1:Y:S01]  /*d530*/  LDS.128 R4, [R228] ;  /* 0x00000000e4047984 */ /* 0x000e620000000c00 */
        /* <DEDUP_REMOVED lines=76> */
.L_x_7902:
[----:B------:R-:W-:Y:S05]  /*da00*/  BSYNC B0 ;  /* 0x0000000000007941 */ /* 0x000fea0003800000 */
.L_x_7862:
        /* <DEDUP_REMOVED lines=8> */
.L_x_7860:
[----:B------:R-:W-:-:S13]  /*da90*/  ISETP.NE.AND P0, PT, R197, 0x3, PT ;  /* 0x00000003c500780c */ /* 0x000fda0003f05270 */
[----:B------:R-:W-:Y:S05]  /*daa0*/  @!P0 BRA `(.L_x_7929) ;  /* 0x0000000000048947 */ /* 0x000fea0003800000 */
[----:B------:R-:W-:Y:S01]  /*dab0*/  BPT.TRAP 0x1 ;  /* 0x000000040000795c */ /* 0x000fe20000300000 */
.L_x_7929:
[----:B0-23--:R-:W-:Y:S01]  /*dac0*/  IMAD R3, R185, 0x8, R2 ;  /* 0x00000008b9037824 */ /* 0x00dfe200078e0202 */
[----:B------:R-:W-:-:S04]  /*dad0*/  SHF.L.U32 R0, R190, 0x1f, RZ ;  /* 0x0000001fbe007819 */ /* 0x000fc800000006ff */
[----:B------:R0:W2:Y:S01]  /*dae0*/  SYNCS.PHASECHK.TRANS64.TRYWAIT P2, [R3+URZ+0x28830], R0 ;  /* 0x02883000030075a7 */ /* 0x0000a2000804017f */
[----:B------:R-:W-:Y:S05]  /*daf0*/  @!P0 BRA `(.L_x_7930) ;  /* 0x0000000000048947 */ /* 0x000fea0003800000 */
[----:B------:R-:W-:Y:S01]  /*db00*/  BPT.TRAP 0x1 ;  /* 0x000000040000795c */ /* 0x000fe20000300000 */
.L_x_7930:
[----:B-1--4-:R-:W1:Y:S01]  /*db10*/  S2R R4, SR_TID.X ;  /* 0x0000000000047919 */ /* 0x012e620000002100 */
[----:B------:R-:W-:Y:S02]  /*db20*/  MOV R151, RZ ;  /* 0x000000ff00977202 */ /* 0x000fe40000000f00 */
[----:B-1----:R-:W-:-:S04]  /*db30*/  LOP3.LUT R4, R4, 0x7f, RZ, 0xc0, !PT ;  /* 0x0000007f04047812 */ /* 0x002fc800078ec0ff */
[----:B------:R-:W-:Y:S01]  /*db40*/  ISETP.NE.AND P1, PT, R4, RZ, PT ;  /* 0x000000ff0400720c */ /* 0x000fe20003f25270 */
[----:B--2---:R-:W-:-:S12]  /*db50*/  @P2 BRA `(.L_x_7931) ;  /* 0x0000000000082947 */ /* 0x004fd80003800000 */
[----:B------:R-:W1:Y:S02]  /*db60*/  SYNCS.PHASECHK.TRANS64.TRYWAIT P2, [R3+URZ+0x28830], R0 ;  /* 0x02883000030075a7 */ /* 0x000e64000804017f */
[----:B-1----:R-:W-:Y:S05]  /*db70*/  @!P2 BRA `(.L_x_7932) ;  /* 0x00000110004ca947 */ /* 0x002fea0003800000 */
.L_x_7931:
[----:B------:R-:W-:Y:S05]  /*db80*/  WARPSYNC.ALL ;  /* 0x0000000000007948 */ /* 0x000fea0003800000 */
[----:B01----:R-:W-:Y:S01]  /*db90*/  VIADD R0, R2, 0x18400 ;  /* 0x0001840002007836 */ /* 0x003fe20000000000 */
[----:B------:R-:W-:Y:S01]  /*dba0*/  R2UR UR24, R52 ;  /* 0x00000000341872ca */ /* 0x000fe200000e0000 */
[----:B------:R-:W-:Y:S01]  /*dbb0*/  IMAD.MOV.U32 R7, RZ, RZ, 0x40000040 ;  /* 0x40000040ff077424 */ /* 0x000fe200078e00ff */
[----:B------:R-:W-:Y:S01]  /*dbc0*/  WARPGROUP.ARRIVE ;  /* 0x00000000000079c5 */ /* 0x000fe20000000000 */
[----:B------:R-:W-:Y:S01]  /*dbd0*/  UMOV UR25, 0x40000040 ;  /* 0x4000004000197882 */ /* 0x000fe20000000000 */
[----:B------:R-:W-:Y:S01]  /*dbe0*/  SHF.R.U32.HI R0, RZ, 0x4, R0 ;  /* 0x00000004ff007819 */ /* 0x000fe20000011600 */
[----:B------:R-:W-:Y:S01]  /*dbf0*/  UMOV UR29, 0x40000040 ;  /* 0x40000040001d7882 */ /* 0x000fe20000000000 */
[----:B------:R-:W-:Y:S01]  /*dc00*/  R2UR UR27, R7 ;  /* 0x00000000071b72ca */ /* 0x000fe200000e0000 */
[----:B------:R-:W-:Y:S01]  /*dc10*/  UMOV UR33, 0x40000040 ;  /* 0x4000004000217882 */ /* 0x000fe20000000000 */
[----:B------:R-:W-:Y:S01]  /*dc20*/  LOP3.LUT R0, R0, 0x3fff, RZ, 0xc0, !PT ;  /* 0x00003fff00007812 */ /* 0x000fe200078ec0ff */
[----:B------:R-:W-:Y:S01]  /*dc30*/  UMOV UR5, 0x40000040 ;  /* 0x4000004000057882 */ /* 0x000fe20000000000 */
[----:B------:R-:W-:Y:S01]  /*dc40*/  MOV R9, 0x40000040 ;  /* 0x4000004000097802 */ /* 0x000fe20000000f00 */
[----:B------:R-:W-:Y:S01]  /*dc50*/  UMOV UR9, 0x40000040 ;  /* 0x4000004000097882 */ /* 0x000fe20000000000 */
[----:B------:R-:W-:Y:S01]  /*dc60*/  LOP3.LUT R5, R0, 0x10000, RZ, 0xfc, !PT ;  /* 0x0001000000057812 */ /* 0x000fe200078efcff */
[----:B------:R-:W-:Y:S01]  /*dc70*/  ULOP3.LUT UR24, UR24, 0x10000, URZ, 0xfc, !UPT ;  /* 0x0001000018187892 */ /* 0x000fe2000f8efc3f */
[----:B------:R-:W-:Y:S01]  /*dc80*/  R2UR UR31, R9 ;  /* 0x00000000091f72ca */ /* 0x000fe200000e0000 */
[----:B------:R-:W-:Y:S01]  /*dc90*/  IMAD.MOV.U32 R9, RZ, RZ, 0x40000040 ;  /* 0x40000040ff097424 */ /* 0x000fe200078e00ff */
[----:B------:R-:W-:Y:S01]  /*dca0*/  UMOV UR13, 0x40000040 ;  /* 0x40000040000d7882 */ /* 0x000fe20000000000 */
[----:B------:R-:W-:Y:S01]  /*dcb0*/  IMAD R6, R185, 0x800, R5 ;  /* 0x00000800b9067824 */ /* 0x000fe200078e0205 */
[----:B------:R-:W-:Y:S01]  /*dcc0*/  UIADD3 UR28, UR24, 0x2, URZ ;  /* 0x00000002181c7890 */ /* 0x000fe2000fffe03f */
[----:B------:R-:W-:Y:S01]  /*dcd0*/  IMAD.MOV.U32 R7, RZ, RZ, 0x40000040 ;  /* 0x40000040ff077424 */ /* 0x000fe200078e00ff */
[----:B------:R-:W-:Y:S01]  /*dce0*/  R2UR UR35, R9 ;  /* 0x00000000092372ca */ /* 0x000fe200000e0000 */
[C---:B------:R-:W-:Y:S01]  /*dcf0*/  VIADD R8, R6.reuse, 0x2 ;  /* 0x0000000206087836 */ /* 0x040fe20000000000 */
[----:B------:R-:W-:Y:S01]  /*dd00*/  R2UR UR26, R6 ;  /* 0x00000000061a72ca */ /* 0x000fe200000e0000 */
[----:B------:R-:W-:Y:S01]  /*dd10*/  UIADD3 UR32, UR24, 0x4, URZ ;  /* 0x0000000418207890 */ /* 0x000fe2000fffe03f */
[----:B------:R-:W-:Y:S01]  /*dd20*/  IMAD.MOV.U32 R9, RZ, RZ, 0x40000040 ;  /* 0x40000040ff097424 */ /* 0x000fe200078e00ff */
[----:B------:R-:W-:Y:S01]  /*dd30*/  UIADD3 UR4, UR24, 0x6, URZ ;  /* 0x0000000618047890 */ /* 0x000fe2000fffe03f */
[----:B------:R-:W-:Y:S01]  /*dd40*/  R2UR UR30, R8 ;  /* 0x00000000081e72ca */ /* 0x000fe200000e0000 */
[----:B------:R-:W-:Y:S01]  /*dd50*/  VIADD R8, R6, 0x4 ;  /* 0x0000000406087836 */ /* 0x000fe20000000000 */
[----:B------:R-:W-:Y:S01]  /*dd60*/  UIADD3 UR8, UR24, 0x400, URZ ;  /* 0x0000040018087890 */ /* 0x000fe2000fffe03f */
[----:B------:R-:W-:Y:S01]  /*dd70*/  R2UR UR7, R9 ;  /* 0x00000000090772ca */ /* 0x000fe200000e0000 */
[----:B------:R-:W-:Y:S01]  /*dd80*/  IMAD.MOV.U32 R9, RZ, RZ, 0x40000040 ;  /* 0x40000040ff097424 */ /* 0x000fe200078e00ff */
[----:B------:R-:W-:Y:S01]  /*dd90*/  UIADD3 UR12, UR24, 0x402, URZ ;  /* 0x00000402180c7890 */ /* 0x000fe2000fffe03f */
[----:B------:R-:W-:Y:S01]  /*dda0*/  R2UR UR34, R8 ;  /* 0x00000000082272ca */ /* 0x000fe200000e0000 */
[----:B------:R-:W-:Y:S01]  /*ddb0*/  VIADD R8, R6, 0x6 ;  /* 0x0000000606087836 */ /* 0x000fe20000000000 */
[----:B------:R-:W-:-:S02]  /*ddc0*/  UIADD3 UR16, UR24, 0x404, URZ ;  /* 0x0000040418107890 */ /* 0x000fc4000fffe03f */
[----:B------:R-:W-:Y:S01]  /*ddd0*/  HGMMA.64x128x16.F32 R24, gdesc[UR24], RZ, !UPT, gsb0 ;  /* 0x01e00000181879f0 */ /* 0x000fe2000c0008ff */
[----:B------:R-:W-:Y:S01]  /*dde0*/  R2UR UR11, R9 ;  /* 0x00000000090b72ca */ /* 0x000fe200000e0000 */
[----:B------:R-:W-:Y:S01]  /*ddf0*/  IMAD.MOV.U32 R9, RZ, RZ, 0x40000040 ;  /* 0x40000040ff097424 */ /* 0x000fe200078e00ff */
[----:B------:R-:W-:Y:S01]  /*de00*/  R2UR UR6, R8 ;  /* 0x00000000080672ca */ /* 0x000fe200000e0000 */
[----:B------:R-:W-:Y:S01]  /*de10*/  UMOV UR17, 0x40000040 ;  /* 0x4000004000117882 */ /* 0x000fe20000000000 */
[----:B------:R-:W-:Y:S01]  /*de20*/  IADD3 R8, R6, 0x400, RZ ;  /* 0x0000040006087810 */ /* 0x000fe20007ffe0ff */
[----:B------:R-:W-:Y:S01]  /*de30*/  UIADD3 UR20, UR24, 0x406, URZ ;  /* 0x0000040618147890 */ /* 0x000fe2000fffe03f */
[----:B------:R-:W-:Y:S01]  /*de40*/  R2UR UR15, R9 ;  /* 0x00000000090f72ca */ /* 0x000fe200000e0000 */
[----:B------:R-:W-:Y:S01]  /*de50*/  UMOV UR21, 0x40000040 ;  /* 0x4000004000157882 */ /* 0x000fe20000000000 */
[----:B------:R-:W-:Y:S01]  /*de60*/  R2UR UR10, R8 ;  /* 0x00000000080a72ca */ /* 0x000fe200000e0000 */
[----:B------:R-:W-:Y:S01]  /*de70*/  VIADD R8, R6, 0x402 ;  /* 0x0000040206087836 */ /* 0x000fe20000000000 */
[----:B------:R-:W-:Y:S01]  /*de80*/  MOV R9, 0x40000040 ;  /* 0x4000004000097802 */ /* 0x000fe20000000f00 */
[----:B------:R-:W-:Y:S01]  /*de90*/  IMAD.MOV.U32 R0, RZ, RZ, -0x80 ;  /* 0xffffff80ff007424 */ /* 0x000fe200078e00ff */
[----:B------:R-:W-:Y:S01]  /*dea0*/  R2UR UR23, R7 ;  /* 0x00000000071772ca */ /* 0x000fe200000e0000 */
[----:B------:R-:W-:Y:S01]  /*deb0*/  @!P1 VIADD R3, R3, 0x28840 ;  /* 0x0002884003039836 */ /* 0x000fe20000000000 */
[----:B------:R-:W-:Y:S01]  /*dec0*/  R2UR UR14, R8 ;  /* 0x00000000080e72ca */ /* 0x000fe200000e0000 */
[C---:B------:R-:W-:Y:S01]  /*ded0*/  VIADD R8, R6.reuse, 0x404 ;  /* 0x0000040406087836 */ /* 0x040fe20000000000 */
[----:B------:R-:W-:Y:S01]  /*dee0*/  R2UR UR19, R9 ;  /* 0x00000000091372ca */ /* 0x000fe200000e0000 */
[----:B------:R-:W-:Y:S01]  /*def0*/  VIADD R6, R6, 0x406 ;  /* 0x0000040606067836 */ /* 0x000fe20000000000 */
[----:B------:R-:W-:Y:S01]  /*df00*/  @!P1 PRMT R3, RZ, 0x654, R3 ;  /* 0x00000654ff039816 */ /* 0x000fe20000000003 */
[----:B------:R-:W-:Y:S01]  /*df10*/  IMAD R7, R123, R0, 0x80 ;  /* 0x000000807b077424 */ /* 0x000fe200078e0200 */
[----:B------:R-:W-:Y:S01]  /*df20*/  R2UR UR18, R8 ;  /* 0x00000000081272ca */ /* 0x000fe200000e0000 */
[----:B------:R-:W-:Y:S01]  /*df30*/  ULDC UR43, c[0x0][0x988] ;  /* 0x00026200002b7ab9 */ /* 0x000fe20000000800 */
[----:B------:R-:W-:Y:S01]  /*df40*/  R2UR UR22, R6 ;  /* 0x00000000061672ca */ /* 0x000fe200000e0000 */
[----:B------:R-:W-:Y:S01]  /*df50*/  IMAD.IADD R7, R198, 0x1, R7 ;  /* 0x00000001c6077824 */ /* 0x000fe200078e0207 */
[----:B------:R-:W-:Y:S01]  /*df60*/  LEA R6, R193, R213, 0x7 ;  /* 0x000000d5c1067211 */ /* 0x000fe200078e38ff */
[----:B------:R-:W-:Y:S01]  /*df70*/  ULDC UR44, c[0x0][0x988] ;  /* 0x00026200002c7ab9 */ /* 0x000fe20000000800 */
[----:B------:R-:W-:Y:S01]  /*df80*/  IMAD.MOV.U32 R150, RZ, RZ, R151 ;  /* 0x000000ffff967224 */ /* 0x000fe200078e0097 */
[-C--:B------:R-:W-:Y:S01]  /*df90*/  MOV R146, R151.reuse ;  /* 0x0000009700927202 */ /* 0x080fe20000000f00 */
[C-C-:B------:R-:W-:Y:S01]  /*dfa0*/  IMAD R4, R212.reuse, -0x2, R7.reuse ;  /* 0xfffffffed4047824 */ /* 0x140fe200078e0207 */
[----:B------:R-:W-:Y:S01]  /*dfb0*/  IADD3 R9, -R195, 0x1, R7 ;  /* 0x00000001c3097810 */ /* 0x000fe20007ffe107 */
[--C-:B------:R-:W-:Y:S01]  /*dfc0*/  IMAD.MOV.U32 R149, RZ, RZ, R151.reuse ;  /* 0x000000ffff957224 */ /* 0x100fe200078e0097 */
[-C--:B------:R-:W-:Y:S01]  /*dfd0*/  MOV R141, R151.reuse ;  /* 0x00000097008d7202 */ /* 0x080fe20000000f00 */
[----:B------:R-:W-:Y:S01]  /*dfe0*/  IMAD.MOV.U32 R148, RZ, RZ, R151 ;  /* 0x000000ffff947224 */ /* 0x000fe200078e0097 */
[-C--:B------:R-:W-:Y:S01]  /*dff0*/  MOV R136, R151.reuse ;  /* 0x0000009700887202 */ /* 0x080fe20000000f00 */
[----:B------:R-:W-:Y:S01]  /*e000*/  IMAD R89, R212, -0x2, R9 ;  /* 0xfffffffed4597824 */ /* 0x000fe200078e0209 */
[-C--:B------:R-:W-:Y:S01]  /*e010*/  MOV R131, R151.reuse ;  /* 0x0000009700837202 */ /* 0x080fe20000000f00 */
[--C-:B------:R-:W-:Y:S01]  /*e020*/  IMAD.MOV.U32 R147, RZ, RZ, R151.reuse ;  /* 0x000000ffff937224 */ /* 0x100fe200078e0097 */
[-C--:B------:R-:W-:Y:S01]  /*e030*/  MOV R126, R151.reuse ;  /* 0x00000097007e7202 */ /* 0x080fe20000000f00 */
[--C-:B------:R-:W-:Y:S01]  /*e040*/  IMAD.MOV.U32 R145, RZ, RZ, R151.reuse ;  /* 0x000000ffff917224 */ /* 0x100fe200078e0097 */
[----:B------:R-:W-:Y:S01]  /*e050*/  IADD3 R7, R89, 0x8, R6 ;  /* 0x0000000859077810 */ /* 0x000fe20007ffe006 */
[--C-:B------:R-:W-:Y:S01]  /*e060*/  IMAD.MOV.U32 R144, RZ, RZ, R151.reuse ;  /* 0x000000ffff907224 */ /* 0x100fe200078e0097 */
[----:B------:R-:W-:Y:S01]  /*e070*/  MOV R121, R151 ;  /* 0x0000009700797202 */ /* 0x000fe20000000f00 */
[--C-:B------:R-:W-:Y:S01]  /*e080*/  IMAD.MOV.U32 R143, RZ, RZ, R151.reuse ;  /* 0x000000ffff8f7224 */ /* 0x100fe200078e0097 */
[----:B------:R-:W-:Y:S01]  /*e090*/  VIMNMX R0, R4, R7, PT ;  /* 0x0000000704007248 */ /* 0x000fe20003fe0100 */
[--C-:B------:R-:W-:Y:S01]  /*e0a0*/  IMAD.MOV.U32 R142, RZ, RZ, R151.reuse ;  /* 0x000000ffff8e7224 */ /* 0x100fe200078e0097 */
[-C--:B------:R-:W-:Y:S01]  /*e0b0*/  MOV R116, R151.reuse ;  /* 0x0000009700747202 */ /* 0x080fe20000000f00 */
[--C-:B------:R-:W-:Y:S01]  /*e0c0*/  IMAD.MOV.U32 R140, RZ, RZ, R151.reuse ;  /* 0x000000ffff8c7224 */ /* 0x100fe200078e0097 */
[C---:B------:R-:W-:Y:S01]  /*e0d0*/  ISETP.GT.AND P2, PT, R0.reuse, RZ, PT ;  /* 0x000000ff0000720c */ /* 0x040fe20003f44270 */
[--C-:B------:R-:W-:Y:S01]  /*e0e0*/  IMAD.MOV.U32 R139, RZ, RZ, R151.reuse ;  /* 0x000000ffff8b7224 */ /* 0x100fe200078e0097 */
[C---:B------:R-:W-:Y:S01]  /*e0f0*/  ISETP.GT.AND P3, PT, R0.reuse, 0x1, PT ;  /* 0x000000010000780c */ /* 0x040fe20003f64270 */
[--C-:B------:R-:W-:Y:S01]  /*e100*/  IMAD.MOV.U32 R138, RZ, RZ, R151.reuse ;  /* 0x000000ffff8a7224 */ /* 0x100fe200078e0097 */
[----:B------:R-:W-:Y:S01]  /*e110*/  ISETP.GT.AND P4, PT, R0, 0x8, PT ;  /* 0x000000080000780c */ /* 0x000fe20003f84270 */
        /* <DEDUP_REMOVED lines=17> */
[--C-:B-----5:R-:W-:Y:S02]  /*e230*/  IMAD.MOV.U32 R117, RZ, RZ, R151.reuse ;  /* 0x000000ffff757224 */ /* 0x120fe400078e0097 */
        /* <DEDUP_REMOVED lines=22> */
[----:B------:R-:W-:Y:S01]  /*e3a0*/  HGMMA.64x128x16.F32 R24, gdesc[UR4], R24, gsb0 ;  /* 0x01e00000041879f0 */ /* 0x000fe20008000818 */
[----:B------:R-:W-:Y:S02]  /*e3b0*/  ULDC UR6, c[0x0][0x988] ;  /* 0x0002620000067ab9 */ /* 0x000fe40000000800 */
        /* <DEDUP_REMOVED lines=47> */
[----:B------:R-:W-:Y:S01]  /*e6b0*/  FSEL R39, R50, -INF , P3 ;  /* 0xff80000032277808 */ /* 0x000fe20001800000 */
[----:B------:R-:W-:Y:S01]  /*e6c0*/  IMAD.IADD R50, R198, 0x1, -R195 ;  /* 0x00000001c6327824 */ /* 0x000fe200078e0ac3 */
[----:B------:R-:W-:-:S02]  /*e6d0*/  FMNMX.FTZ R8, R47, R8, !PT ;  /* 0x000000082f087209 */ /* 0x000fc40007810000 */
[C---:B------:R-:W-:Y:S01]  /*e6e0*/  ISETP.GT.AND P3, PT, R0.reuse, 0x38, PT ;  /* 0x000000380000780c */ /* 0x040fe20003f64270 */
[----:B------:R-:W-:Y:S01]  /*e6f0*/  IMAD R50, R193, 0x80, R50 ;  /* 0x00000080c1327824 */ /* 0x000fe200078e0232 */
[----:B------:R-:W-:Y:S02]  /*e700*/  FSEL R51, R51, -INF , P2 ;  /* 0xff80000033337808 */ /* 0x000fe40001000000 */
        /* <DEDUP_REMOVED lines=49> */
[----:B------:R-:W-:Y:S01]  /*ea20*/  ISETP.GT.AND P2, PT, R0, 0x79, PT ;  /* 0x000000790000780c */ /* 0x000fe20003f44270 */
[----:B------:R-:W-:Y:S01]  /*ea30*/  IMAD.U32 R0, RZ, RZ, UR6 ;  /* 0x00000006ff007e24 */ /* 0x000fe2000f8e00ff */
[----:B------:R-:W-:Y:S02]  /*ea40*/  FSEL R31, R86, -INF , P3 ;  /* 0xff800000561f7808 */ /* 0x000fe40001800000 */
[----:B------:R-:W-:-:S02]  /*ea50*/  FMNMX.FTZ R8, R83, R8, !PT ;  /* 0x0000000853087209 */ /* 0x000fc40007810000 */
[----:B------:R-:W-:Y:S02]  /*ea60*/  FSEL R87, R87, -INF , P2 ;  /* 0xff80000057577808 */ /* 0x000fe40001000000 */
[----:B------:R-:W-:Y:S02]  /*ea70*/  FMNMX.FTZ R8, R31, R8, !PT ;  /* 0x000000081f087209 */ /* 0x000fe40007810000 */
[----:B------:R-:W-:Y:S02]  /*ea80*/  VIADDMNMX R34, R6, R89, R4, PT ;  /* 0x0000005906227246 */ /* 0x000fe40003800104 */
[----:B------:R-:W-:Y:S02]  /*ea90*/  FMNMX.FTZ R10, R87, R8, !PT ;  /* 0x00000008570a7209 */ /* 0x000fe40007810000 */
[C---:B------:R-:W-:Y:S02]  /*eaa0*/  ISETP.GT.AND P3, PT, R34.reuse, 0x1, PT ;  /* 0x000000012200780c */ /* 0x040fe40003f64270 */
[----:B------:R-:W-:Y:S01]  /*eab0*/  ISETP.GT.AND P4, PT, R34, 0x8, PT ;  /* 0x000000082200780c */ /* 0x000fe20003f84270 */
[----:B------:R-:W1:Y:S01]  /*eac0*/  SHFL.BFLY PT, R43, R10, 0x2, 0x1f ;  /* 0x0c401f000a2b7f89 */ /* 0x000e6200000e0000 */
[----:B------:R-:W-:-:S02]  /*ead0*/  FSEL R30, R25, -INF , P3 ;  /* 0xff800000191e7808 */ /* 0x000fc40001800000 */
[----:B------:R-:W-:Y:S02]  /*eae0*/  FSEL R25, R28, -INF , P4 ;  /* 0xff8000001c197808 */ /* 0x000fe40002000000 */
[----:B------:R-:W-:-:S04]  /*eaf0*/  ISETP.GT.AND P3, PT, R34, 0x10, PT ;  /* 0x000000102200780c */ /* 0x000fc80003f64270 */
[----:B------:R-:W-:Y:S02]  /*eb00*/  FSEL R89, R32, -INF , P3 ;  /* 0xff80000020597808 */ /* 0x000fe40001800000 */
[----:B------:R-:W-:Y:S02]  /*eb10*/  ISETP.GT.AND P3, PT, R34, 0x18, PT ;  /* 0x000000182200780c */ /* 0x000fe40003f64270 */
[----:B-1----:R-:W-:-:S05]  /*eb20*/  FMNMX.FTZ R43, R10, R43, !PT ;  /* 0x0000002b0a2b7209 */ /* 0x002fca0007810000 */
[----:B------:R-:W1:Y:S02]  /*eb30*/  SHFL.BFLY PT, R8, R43, 0x1, 0x1f ;  /* 0x0c201f002b087f89 */ /* 0x000e6400000e0000 */
[----:B-1----:R-:W-:-:S04]  /*eb40*/  FMNMX.FTZ R8, R43, R8, !PT ;  /* 0x000000082b087209 */ /* 0x002fc80007810000 */
[C---:B------:R-:W-:Y:S01]  /*eb50*/  FSETP.NEU.FTZ.AND P2, PT, R8.reuse, -INF , PT ;  /* 0xff8000000800780b */ /* 0x040fe20003f5d000 */
[----:B------:R-:W-:-:S05]  /*eb60*/  FMUL.FTZ R26, R8, R0 ;  /* 0x00000000081a7220 */ /* 0x000fca0000410000 */
[----:B------:R-:W-:Y:S02]  /*eb70*/  FSEL R26, R26, RZ, P2 ;  /* 0x000000ff1a1a7208 */ /* 0x000fe40001000000 */
[----:B------:R-:W-:-:S03]  /*eb80*/  ISETP.GT.AND P2, PT, R34, RZ, PT ;  /* 0x000000ff2200720c */ /* 0x000fc60003f44270 */
[-CC-:B------:R-:W-:Y:S01]  /*eb90*/  FFMA.FTZ R181, R91, R0.reuse, -R26.reuse ;  /* 0x000000005bb57223 */ /* 0x180fe2000001081a */
[----:B------:R-:W-:Y:S01]  /*eba0*/  FSEL R43, R24, -INF , P2 ;  /* 0xff800000182b7808 */ /* 0x000fe20001000000 */
[-CC-:B------:R-:W-:Y:S01]  /*ebb0*/  FFMA.FTZ R93, R93, R0.reuse, -R26.reuse ;  /* 0x000000005d5d7223 */ /* 0x180fe2000001081a */
[C---:B------:R-:W-:Y:S01]  /*ebc0*/  ISETP.GT.AND P2, PT, R34.reuse, 0x9, PT ;  /* 0x000000092200780c */ /* 0x040fe20003f44270 */
[--C-:B------:R-:W-:Y:S01]  /*ebd0*/  FFMA.FTZ R183, R95, R0, -R26.reuse ;  /* 0x000000005fb77223 */ /* 0x100fe2000001081a */
[----:B------:R-:W-:Y:S01]  /*ebe0*/  FMNMX.FTZ R10, R43, R30, !PT ;  /* 0x0000001e2b0a7209 */ /* 0x000fe20007810000 */
[----:B------:R1:W-:Y:S01]  /*ebf0*/  MUFU.EX2 R4, R93 ;  /* 0x0000005d00047308 */ /* 0x0003e20000000800 */
[----:B------:R-:W-:Y:S01]  /*ec00*/  FSEL R29, R29, -INF , P2 ;  /* 0xff8000001d1d7808 */ /* 0x000fe20001000000 */
[--C-:B------:R-:W-:Y:S01]  /*ec10*/  FFMA.FTZ R6, R97, R0, -R26.reuse ;  /* 0x0000000061067223 */ /* 0x100fe2000001081a */
[----:B------:R-:W-:Y:S01]  /*ec20*/  FMNMX.FTZ R10, R25, R10, !PT ;  /* 0x0000000a190a7209 */ /* 0x000fe20007810000 */
[-CC-:B------:R-:W-:Y:S01]  /*ec30*/  FFMA.FTZ R177, R99, R0.reuse, -R26.reuse ;  /* 0x0000000063b17223 */ /* 0x180fe2000001081a */
[C---:B------:R-:W-:Y:S01]  /*ec40*/  ISETP.GT.AND P2, PT, R34.reuse, 0x11, PT ;  /* 0x000000112200780c */ /* 0x040fe20003f44270 */
        /* <DEDUP_REMOVED lines=13> */
[C---:B------:R-:W-:Y:S01]  /*ed20*/  ISETP.GT.AND P3, PT, R34.reuse, 0x20, PT ;  /* 0x000000202200780c */ /* 0x040fe20003f64270 */
[----:B------:R2:W-:Y:S01]  /*ed30*/  MUFU.EX2 R10, R101 ;  /* 0x00000065000a7308 */ /* 0x0005e20000000800 */
[----:B------:R-:W-:Y:S01]  /*ed40*/  FSEL R37, R37, -INF , P2 ;  /* 0xff80000025257808 */ /* 0x000fe20001000000 */
[--C-:B------:R-:W-:Y:S01]  /*ed50*/  FFMA.FTZ R153, R13, R0, -R26.reuse ;  /* 0x000000000d997223 */ /* 0x100fe2000001081a */
[----:B------:R-:W-:Y:S01]  /*ed60*/  FMNMX.FTZ R12, R91, R12, !PT ;  /* 0x0000000c5b0c7209 */ /* 0x000fe20007810000 */
[-CC-:B------:R-:W-:Y:S01]  /*ed70*/  FFMA.FTZ R155, R7, R0.reuse, -R26.reuse ;  /* 0x00000000079b7223 */ /* 0x180fe2000001081a */
[----:B------:R-:W-:Y:S01]  /*ed80*/  ISETP.GT.AND P2, PT, R34, 0x21, PT ;  /* 0x000000212200780c */ /* 0x000fe20003f44270 */
[--C-:B------:R-:W-:Y:S01]  /*ed90*/  FFMA.FTZ R157, R9, R0, -R26.reuse ;  /* 0x00000000099d7223 */ /* 0x100fe2000001081a */
[----:B-1----:R-:W-:Y:S01]  /*eda0*/  FSEL R93, R40, -INF , P3 ;  /* 0xff800000285d7808 */ /* 0x002fe20001800000 */
[----:B------:R-:W1:Y:S01]  /*edb0*/  MUFU.EX2 R181, R181 ;  /* 0x000000b500b57308 */ /* 0x000e620000000800 */
[----:B------:R-:W-:Y:S01]  /*edc0*/  FMNMX.FTZ R12, R37, R12, !PT ;  /* 0x0000000c250c7209 */ /* 0x000fe20007810000 */
[-CC-:B------:R-:W-:Y:S01]  /*edd0*/  FFMA.FTZ R159, R11, R0.reuse, -R26.reuse ;  /* 0x000000000b9f7223 */ /* 0x180fe2000001081a */
[C---:B------:R-:W-:Y:S01]  /*ede0*/  ISETP.GT.AND P3, PT, R34.reuse, 0x28, PT ;  /* 0x000000282200780c */ /* 0x040fe20003f64270 */
[-CC-:B------:R-:W-:Y:S01]  /*edf0*/  FFMA.FTZ R105, R105, R0.reuse, -R26.reuse ;  /* 0x0000000069697223 */ /* 0x180fe2000001081a */
[----:B------:R-:W-:Y:S01]  /*ee00*/  FSEL R41, R41, -INF , P2 ;  /* 0xff80000029297808 */ /* 0x000fe20001000000 */
[--C-:B------:R-:W-:Y:S01]  /*ee10*/  FFMA.FTZ R173, R107, R0, -R26.reuse ;  /* 0x000000006bad7223 */ /* 0x100fe2000001081a */
[----:B------:R-:W-:Y:S01]  /*ee20*/  FMNMX.FTZ R12, R93, R12, !PT ;  /* 0x0000000c5d0c7209 */ /* 0x000fe20007810000 */
[----:B------:R-:W3:Y:S01]  /*ee30*/  MUFU.EX2 R183, R183 ;  /* 0x000000b700b77308 */ /* 0x000ee20000000800 */
[----:B------:R-:W-:Y:S01]  /*ee40*/  ISETP.GT.AND P2, PT, R34, 0x29, PT ;  /* 0x000000292200780c */ /* 0x000fe20003f44270 */
[-CC-:B------:R-:W-:Y:S01]  /*ee50*/  FFMA.FTZ R161, R15, R0.reuse, -R26.reuse ;  /* 0x000000000fa17223 */ /* 0x180fe2000001081a */
[----:B------:R-:W-:Y:S01]  /*ee60*/  FSEL R95, R44, -INF , P3 ;  /* 0xff8000002c5f7808 */ /* 0x000fe20001800000 */
[--C-:B------:R-:W-:Y:S01]  /*ee70*/  FFMA.FTZ R109, R109, R0, -R26.reuse ;  /* 0x000000006d6d7223 */ /* 0x100fe2000001081a */
[----:B------:R-:W-:Y:S01]  /*ee80*/  FMNMX.FTZ R14, R41, R12, !PT ;  /* 0x0000000c290e7209 */ /* 0x000fe20007810000 */
[-CC-:B------:R-:W-:Y:S01]  /*ee90*/  FFMA.FTZ R175, R111, R0.reuse, -R26.reuse ;  /* 0x000000006faf7223 */ /* 0x180fe2000001081a */
[C---:B------:R-:W-:Y:S01]  /*eea0*/  ISETP.GT.AND P3, PT, R34.reuse, 0x30, PT ;  /* 0x000000302200780c */ /* 0x040fe20003f64270 */
[----:B------:R-:W4:Y:S01]  /*eeb0*/  MUFU.EX2 R6, R6 ;  /* 0x0000000600067308 */ /* 0x000f220000000800 */
[----:B------:R-:W-:Y:S01]  /*eec0*/  FSEL R45, R45, -INF , P2 ;  /* 0xff8000002d2d7808 */ /* 0x000fe20001000000 */
[--C-:B------:R-:W-:Y:S01]  /*eed0*/  FFMA.FTZ R163, R21, R0, -R26.reuse ;  /* 0x0000000015a37223 */ /* 0x100fe2000001081a */
[----:B------:R-:W-:Y:S01]  /*eee0*/  FMNMX.FTZ R14, R95, R14, !PT ;  /* 0x0000000e5f0e7209 */ /* 0x000fe20007810000 */
[-CC-:B------:R-:W-:Y:S01]  /*eef0*/  FFMA.FTZ R165, R27, R0.reuse, -R26.reuse ;  /* 0x000000001ba57223 */ /* 0x180fe2000001081a */
[----:B------:R-:W-:Y:S01]  /*ef00*/  ISETP.GT.AND P2, PT, R34, 0x31, PT ;  /* 0x000000312200780c */ /* 0x000fe20003f44270 */
[--C-:B------:R-:W-:Y:S01]  /*ef10*/  FFMA.FTZ R59, R59, R0, -R26.reuse ;  /* 0x000000003b3b7223 */ /* 0x100fe2000001081a */
[----:B------:R-:W-:Y:S01]  /*ef20*/  FSEL R97, R48, -INF , P3 ;  /* 0xff80000030617808 */ /* 0x000fe20001800000 */
[----:B------:R-:W0:Y:S01]  /*ef30*/  MUFU.EX2 R177, R177 ;  /* 0x000000b100b17308 */ /* 0x000e220000000800 */
[----:B------:R-:W-:Y:S01]  /*ef40*/  FMNMX.FTZ R14, R45, R14, !PT ;  /* 0x0000000e2d0e7209 */ /* 0x000fe20007810000 */
[-CC-:B------:R-:W-:Y:S01]  /*ef50*/  FFMA.FTZ R167, R31, R0.reuse, -R26.reuse ;  /* 0x000000001fa77223 */ /* 0x180fe2000001081a */
[C---:B------:R-:W-:Y:S01]  /*ef60*/  ISETP.GT.AND P3, PT, R34.reuse, 0x38, PT ;  /* 0x000000382200780c */ /* 0x040fe20003f64270 */
[-CC-:B------:R-:W-:Y:S01]  /*ef70*/  FFMA.FTZ R38, R71, R0.reuse, -R26.reuse ;  /* 0x0000000047267223 */ /* 0x180fe2000001081a */
[----:B------:R-:W-:Y:S01]  /*ef80*/  FSEL R49, R49, -INF , P2 ;  /* 0xff80000031317808 */ /* 0x000fe20001000000 */
[--C-:B------:R-:W-:Y:S01]  /*ef90*/  FFMA.FTZ R42, R79, R0, -R26.reuse ;  /* 0x000000004f2a7223 */ /* 0x100fe2000001081a */
[----:B------:R-:W-:Y:S01]  /*efa0*/  FMNMX.FTZ R14, R97, R14, !PT ;  /* 0x0000000e610e7209 */ /* 0x000fe20007810000 */
[----:B------:R-:W0:Y:S01]  /*efb0*/  MUFU.EX2 R179, R179 ;  /* 0x000000b300b37308 */ /* 0x000e220000000800 */
[----:B------:R-:W-:Y:S01]  /*efc0*/  ISETP.GT.AND P2, PT, R34, 0x39, PT ;  /* 0x000000392200780c */ /* 0x000fe20003f44270 */
[----:B------:R-:W-:Y:S01]  /*efd0*/  FFMA.FTZ R83, R83, R0, -R26 ;  /* 0x0000000053537223 */ /* 0x000fe2000001081a */
[----:B------:R-:W-:Y:S01]  /*efe0*/  FSEL R99, R52, -INF , P3 ;  /* 0xff80000034637808 */ /* 0x000fe20001800000 */
[----:B------:R-:W-:Y:S01]  /*eff0*/  IMAD.MOV.U32 R107, RZ, RZ, R151 ;  /* 0x000000ffff6b7224 */ /* 0x000fe200078e0097 */
[----:B------:R-:W-:-:S02]  /*f000*/  FMNMX.FTZ R20, R49, R14, !PT ;  /* 0x0000000e31147209 */ /* 0x000fc40007810000 */
[C---:B------:R-:W-:Y:S01]  /*f010*/  ISETP.GT.AND P3, PT, R34.reuse, 0x40, PT ;  /* 0x000000402200780c */ /* 0x040fe20003f64270 */
[----:B------:R1:W0:Y:S01]  /*f020*/  MUFU.EX2 R12, R105 ;  /* 0x00000069000c7308 */ /* 0x0002220000000800 */
[----:B------:R-:W-:Y:S02]  /*f030*/  FSEL R53, R53, -INF , P2 ;  /* 0xff80000035357808 */ /* 0x000fe40001000000 */
[----:B------:R-:W-:Y:S02]  /*f040*/  FMNMX.FTZ R20, R99, R20, !PT ;  /* 0x0000001463147209 */ /* 0x000fe40007810000 */
[----:B------:R-:W-:Y:S02]  /*f050*/  ISETP.GT.AND P2, PT, R34, 0x41, PT ;  /* 0x000000412200780c */ /* 0x000fe40003f44270 */
[----:B--2---:R-:W-:Y:S01]  /*f060*/  FSEL R101, R56, -INF , P3 ;  /* 0xff80000038657808 */ /* 0x004fe20001800000 */
[----:B------:R-:W-:Y:S01]  /*f070*/  MUFU.EX2 R173, R173 ;  /* 0x000000ad00ad7308 */ /* 0x000fe20000000800 */
[----:B------:R-:W-:Y:S01]  /*f080*/  FMNMX.FTZ R20, R53, R20, !PT ;  /* 0x0000001435147209 */ /* 0x000fe20007810000 */
[----:B-1----:R-:W-:Y:S01]  /*f090*/  IMAD.MOV.U32 R105, RZ, RZ, R151 ;  /* 0x000000ffff697224 */ /* 0x002fe200078e0097 */
        /* <DEDUP_REMOVED lines=8> */
[----:B------:R2:W-:Y:S01]  /*f120*/  MUFU.EX2 R20, R28 ;  /* 0x0000001c00147308 */ /* 0x0005e20000000800 */
[----:B------:R-:W-:Y:S01]  /*f130*/  FSEL R61, R61, -INF , P2 ;  /* 0xff8000003d3d7808 */ /* 0x000fe20001000000 */
[----:B-1----:R-:W-:Y:S01]  /*f140*/  IMAD.MOV.U32 R109, RZ, RZ, R151 ;  /* 0x000000ffff6d7224 */ /* 0x002fe200078e0097 */
[----:B------:R-:W-:-:S02]  /*f150*/  FMNMX.FTZ R24, R103, R24, !PT ;  /* 0x0000001867187209 */ /* 0x000fc40007810000 */
[----:B------:R-:W-:Y:S02]  /*f160*/  ISETP.GT.AND P2, PT, R34, 0x51, PT ;  /* 0x000000512200780c */ /* 0x000fe40003f44270 */
[----:B------:R-:W-:Y:S01]  /*f170*/  FSEL R47, R64, -INF , P3 ;  /* 0xff800000402f7808 */ /* 0x000fe20001800000 */
[----:B------:R-:W-:Y:S01]  /*f180*/  MUFU.EX2 R175, R175 ;  /* 0x000000af00af7308 */ /* 0x000fe20000000800 */
[----:B------:R-:W-:Y:S02]  /*f190*/  FMNMX.FTZ R24, R61, R24, !PT ;  /* 0x000000183d187209 */ /* 0x000fe40007810000 */
[C---:B------:R-:W-:Y:S02]  /*f1a0*/  ISETP.GT.AND P3, PT, R34.reuse, 0x58, PT ;  /* 0x000000582200780c */ /* 0x040fe40003f64270 */
[----:B------:R-:W-:Y:S02]  /*f1b0*/  FSEL R65, R65, -INF , P2 ;  /* 0xff80000041417808 */ /* 0x000fe40001000000 */
[----:B------:R-:W-:Y:S01]  /*f1c0*/  FMNMX.FTZ R24, R47, R24, !PT ;  /* 0x000000182f187209 */ /* 0x000fe20007810000 */
[----:B------:R-:W-:Y:S01]  /*f1d0*/  MUFU.EX2 R169, R169 ;  /* 0x000000a900a97308 */ /* 0x000fe20000000800 */
[----:B------:R-:W-:-:S02]  /*f1e0*/  ISETP.GT.AND P2, PT, R34, 0x59, PT ;  /* 0x000000592200780c */ /* 0x000fc40003f44270 */
[----:B------:R-:W-:Y:S02]  /*f1f0*/  FSEL R39, R68, -INF , P3 ;  /* 0xff80000044277808 */ /* 0x000fe40001800000 */
[----:B--2---:R-:W-:Y:S02]  /*f200*/  FMNMX.FTZ R28, R65, R24, !PT ;  /* 0x00000018411c7209 */ /* 0x004fe40007810000 */
[C---:B------:R-:W-:Y:S01]  /*f210*/  ISETP.GT.AND P3, PT, R34.reuse, 0x60, PT ;  /* 0x000000602200780c */ /* 0x040fe20003f64270 */
[----:B------:R1:W-:Y:S01]  /*f220*/  MUFU.EX2 R24, R32 ;  /* 0x0000002000187308 */ /* 0x0003e20000000800 */
[----:B------:R-:W-:Y:S02]  /*f230*/  FSEL R69, R69, -INF , P2 ;  /* 0xff80000045457808 */ /* 0x000fe40001000000 */
[----:B------:R-:W-:Y:S02]  /*f240*/  FMNMX.FTZ R28, R39, R28, !PT ;  /* 0x0000001c271c7209 */ /* 0x000fe40007810000 */
[----:B------:R-:W-:-:S02]  /*f250*/  ISETP.GT.AND P2, PT, R34, 0x61, PT ;  /* 0x000000612200780c */ /* 0x000fc40003f44270 */
        /* <DEDUP_REMOVED lines=9> */
[----:B-1----:R-:W-:Y:S02]  /*f2f0*/  FMNMX.FTZ R32, R73, R28, !PT ;  /* 0x0000001c49207209 */ /* 0x002fe40007810000 */
[C---:B------:R-:W-:Y:S01]  /*f300*/  ISETP.GT.AND P3, PT, R34.reuse, 0x70, PT ;  /* 0x000000702200780c */ /* 0x040fe20003f64270 */
[----:B------:R1:W-:Y:S01]  /*f310*/  MUFU.EX2 R28, R36 ;  /* 0x00000024001c7308 */ /* 0x0003e20000000800 */
[----:B------:R-:W-:Y:S02]  /*f320*/  FSEL R77, R77, -INF , P2 ;  /* 0xff8000004d4d7808 */ /* 0x000fe40001000000 */
[----:B------:R-:W-:Y:S02]  /*f330*/  FMNMX.FTZ R32, R35, R32, !PT ;  /* 0x0000002023207209 */ /* 0x000fe40007810000 */
[----:B------:R-:W-:-:S02]  /*f340*/  ISETP.GT.AND P2, PT, R34, 0x71, PT ;  /* 0x000000712200780c */ /* 0x000fc40003f44270 */
[----:B------:R-:W-:Y:S01]  /*f350*/  FSEL R55, R80, -INF , P3 ;  /* 0xff80000050377808 */ /* 0x000fe20001800000 */
[----:B------:R-:W-:Y:S01]  /*f360*/  MUFU.EX2 R155, R155 ;  /* 0x0000009b009b7308 */ /* 0x000fe20000000800 */
[----:B------:R-:W-:Y:S01]  /*f370*/  FMNMX.FTZ R32, R77, R32, !PT ;  /* 0x000000204d207209 */ /* 0x000fe20007810000 */
[----:B-1----:R-:W-:Y:S01]  /*f380*/  FFMA.FTZ R36, R67, R0, -R26 ;  /* 0x0000000043247223 */ /* 0x002fe2000001081a */
[C---:B------:R-:W-:Y:S02]  /*f390*/  ISETP.GT.AND P3, PT, R34.reuse, 0x78, PT ;  /* 0x000000782200780c */ /* 0x040fe40003f64270 */
[----:B------:R-:W-:Y:S02]  /*f3a0*/  FSEL R81, R81, -INF , P2 ;  /* 0xff80000051517808 */ /* 0x000fe40001000000 */
[----:B------:R-:W-:Y:S01]  /*f3b0*/  FMNMX.FTZ R32, R55, R32, !PT ;  /* 0x0000002037207209 */ /* 0x000fe20007810000 */
[----:B------:R-:W-:Y:S01]  /*f3c0*/  MUFU.EX2 R157, R157 ;  /* 0x0000009d009d7308 */ /* 0x000fe20000000800 */
[----:B------:R-:W-:-:S02]  /*f3d0*/  ISETP.GT.AND P2, PT, R34, 0x79, PT ;  /* 0x000000792200780c */ /* 0x000fc40003f44270 */
[----:B------:R-:W-:Y:S02]  /*f3e0*/  FSEL R13, R84, -INF , P3 ;  /* 0xff800000540d7808 */ /* 0x000fe40001800000 */
[----:B------:R-:W-:Y:S02]  /*f3f0*/  FMNMX.FTZ R34, R81, R32, !PT ;  /* 0x0000002051227209 */ /* 0x000fe40007810000 */
[----:B------:R-:W-:Y:S01]  /*f400*/  FSEL R85, R85, -INF , P2 ;  /* 0xff80000055557808 */ /* 0x000fe20001000000 */
[----:B------:R-:W-:Y:S01]  /*f410*/  MUFU.EX2 R32, R59 ;  /* 0x0000003b00207308 */ /* 0x000fe20000000800 */
[----:B------:R-:W-:Y:S02]  /*f420*/  FMNMX.FTZ R34, R13, R34, !PT ;  /* 0x000000220d227209 */ /* 0x000fe40007810000 */
[----:B------:R-:W-:Y:S02]  /*f430*/  MOV R111, R151 ;  /* 0x00000097006f7202 */ /* 0x000fe40000000f00 */
[----:B------:R-:W-:Y:S01]  /*f440*/  FMNMX.FTZ R7, R85, R34, !PT ;  /* 0x0000002255077209 */ /* 0x000fe20007810000 */
[----:B------:R-:W-:-:S02]  /*f450*/  FFMA.FTZ R34, R63, R0, -R26 ;  /* 0x000000003f227223 */ /* 0x000fc4000001081a */
[----:B------:R-:W-:Y:S02]  /*f460*/  MUFU.EX2 R36, R36 ;  /* 0x0000002400247308 */ /* 0x000fe40000000800 */
[----:B------:R-:W1:Y:S06]  /*f470*/  SHFL.BFLY PT, R40, R7, 0x2, 0x1f ;  /* 0x0c401f0007287f89 */ /* 0x000e6c00000e0000 */
[----:B------:R-:W-:Y:S08]  /*f480*/  MUFU.EX2 R34, R34 ;  /* 0x0000002200227308 */ /* 0x000ff00000000800 */
        /* <DEDUP_REMOVED lines=13> */
[----:B------:R-:W-:Y:S01]  /*f560*/  MUFU.EX2 R165, R165 ;  /* 0x000000a500a57308 */ /* 0x000fe20000000800 */
[----:B------:R-:W-:-:S05]  /*f570*/  FSEL R46, R9, RZ, P2 ;  /* 0x000000ff092e7208 */ /* 0x000fca0001000000 */
[-CC-:B------:R-:W-:Y:S01]  /*f580*/  FFMA.FTZ R180, R43, R0.reuse, -R46.reuse ;  /* 0x000000002bb47223 */ /* 0x180fe2000001082e */
[-C--:B------:R-:W-:Y:S01]  /*f590*/  FFMA.FTZ R11, R30, R0.reuse, -R46 ;  /* 0x000000001e0b7223 */ /* 0x080fe2000001082e */
[----:B------:R-:W-:Y:S01]  /*f5a0*/  FADD.FTZ R30, R181, R4 ;  /* 0x00000004b51e7221 */ /* 0x000fe20000010000 */
        /* <DEDUP_REMOVED lines=8> */
[----:B----4-:R-:W-:Y:S01]  /*f630*/  FADD.FTZ R30, R6, R9 ;  /* 0x00000009061e7221 */ /* 0x010fe20000010000 */
[-CC-:B------:R-:W-:Y:S01]  /*f640*/  FFMA.FTZ R25, R37, R0.reuse, -R46.reuse ;  /* 0x0000000025197223 */ /* 0x180fe2000001082e */
[-C--:B------:R-:W-:Y:S01]  /*f650*/  FFMA.FTZ R172, R93, R0.reuse, -R46 ;  /* 0x000000005dac7223 */ /* 0x080fe2000001082e */
[----:B------:R-:W1:Y:S01]  /*f660*/  MUFU.EX2 R11, R11 ;  /* 0x0000000b000b7308 */ /* 0x000e620000000800 */
[----:B0-----:R-:W-:Y:S01]  /*f670*/  FADD.FTZ R9, R177, R30 ;  /* 0x0000001eb1097221 */ /* 0x001fe20000010000 */
[-CC-:B------:R-:W-:Y:S01]  /*f680*/  FFMA.FTZ R174, R95, R0.reuse, -R46.reuse ;  /* 0x000000005fae7223 */ /* 0x180fe2000001082e */
[-C--:B------:R-:W-:Y:S01]  /*f690*/  FFMA.FTZ R29, R45, R0.reuse, -R46 ;  /* 0x000000002d1d7223 */ /* 0x080fe2000001082e */
[----:B------:R-:W-:Y:S01]  /*f6a0*/  SHF.R.S32.HI R43, RZ, 0x1f, R50 ;  /* 0x0000001fff2b7819 */ /* 0x000fe20000011432 */
        /* <DEDUP_REMOVED lines=17> */
[----:B------:R-:W-:Y:S01]  /*f7c0*/  FADD.FTZ R48, R14, R41 ;  /* 0x000000290e307221 */ /* 0x000fe20000010000 */
[----:B------:R-:W-:Y:S01]  /*f7d0*/  F2FP.F16.F32.PACK_AB R181, R4, R181 ;  /* 0x000000b504b5723e */ /* 0x000fe200000000ff */
[----:B------:R-:W1:Y:S01]  /*f7e0*/  MUFU.EX2 R176, R176 ;  /* 0x000000b000b07308 */ /* 0x000e620000000800 */
[----:B0-----:R-:W-:Y:S01]  /*f7f0*/  FADD.FTZ R30, R182, R9 ;  /* 0x00000009b61e7221 */ /* 0x001fe20000010000 */
[-CC-:B------:R-:W-:Y:S01]  /*f800*/  FFMA.FTZ R39, R39, R0.reuse, -R46.reuse ;  /* 0x0000000027277223 */ /* 0x180fe2000001082e */
[----:B------:R-:W-:Y:S01]  /*f810*/  F2FP.F16.F32.PACK_AB R183, R6, R183 ;  /* 0x000000b706b7723e */ /* 0x000fe200000000ff */
[-CC-:B------:R-:W-:Y:S01]  /*f820*/  FFMA.FTZ R69, R69, R0.reuse, -R46.reuse ;  /* 0x0000000045457223 */ /* 0x180fe2000001082e */
[-CC-:B------:R-:W-:Y:S01]  /*f830*/  FFMA.FTZ R51, R51, R0.reuse, -R46.reuse ;  /* 0x0000000033337223 */ /* 0x180fe2000001082e */
[-CC-:B------:R-:W-:Y:S01]  /*f840*/  FFMA.FTZ R73, R73, R0.reuse, -R46.reuse ;  /* 0x0000000049497223 */ /* 0x180fe2000001082e */
[-C--:B------:R-:W-:Y:S01]  /*f850*/  FFMA.FTZ R35, R35, R0.reuse, -R46 ;  /* 0x0000000023237223 */ /* 0x080fe2000001082e */
[----:B------:R-:W0:Y:S01]  /*f860*/  MUFU.EX2 R21, R21 ;  /* 0x0000001500157308 */ /* 0x000e220000000800 */
[----:B--2---:R-:W-:Y:S01]  /*f870*/  FADD.FTZ R9, R15, R30 ;  /* 0x0000001e0f097221 */ /* 0x004fe20000010000 */
[-CC-:B------:R-:W-:Y:S01]  /*f880*/  FFMA.FTZ R77, R77, R0.reuse, -R46.reuse ;  /* 0x000000004d4d7223 */ /* 0x180fe2000001082e */
[-CC-:B------:R-:W-:Y:S01]  /*f890*/  FFMA.FTZ R55, R55, R0.reuse, -R46.reuse ;  /* 0x0000000037377223 */ /* 0x180fe2000001082e */
[-CC-:B------:R-:W-:Y:S01]  /*f8a0*/  FFMA.FTZ R81, R81, R0.reuse, -R46.reuse ;  /* 0x0000000051517223 */ /* 0x180fe2000001082e */
[-CC-:B------:R-:W-:Y:S01]  /*f8b0*/  FFMA.FTZ R13, R13, R0.reuse, -R46.reuse ;  /* 0x000000000d0d7223 */ /* 0x180fe2000001082e */
[----:B------:R-:W-:Y:S01]  /*f8c0*/  FFMA.FTZ R46, R85, R0, -R46 ;  /* 0x00000000552e7223 */ /* 0x000fe2000001082e */
[----:B------:R-:W-:Y:S01]  /*f8d0*/  F2FP.F16.F32.PACK_AB R180, R11, R180 ;  /* 0x000000b40bb4723e */ /* 0x000fe200000000ff */
[----:B------:R-:W2:Y:S01]  /*f8e0*/  MUFU.EX2 R178, R178 ;  /* 0x000000b200b27308 */ /* 0x000ea20000000800 */
[----:B-1----:R-:W-:Y:S01]  /*f8f0*/  FADD.FTZ R30, R176, R9 ;  /* 0x00000009b01e7221 */ /* 0x002fe20000010000 */
[----:B------:R-:W-:Y:S01]  /*f900*/  FADD.FTZ R9, R175, R48 ;  /* 0x00000030af097221 */ /* 0x000fe20000010000 */
[----:B------:R-:W-:Y:S01]  /*f910*/  F2FP.F16.F32.PACK_AB R177, R10, R177 ;  /* 0x000000b10ab1723e */ /* 0x000fe200000000ff */
[----:B------:R-:W-:Y:S01]  /*f920*/  IMAD.MOV.U32 R103, RZ, RZ, R151 ;  /* 0x000000ffff677224 */ /* 0x000fe200078e0097 */
[----:B------:R-:W-:Y:S01]  /*f930*/  F2FP.F16.F32.PACK_AB R179, R12, R179 ;  /* 0x000000b30cb3723e */ /* 0x000fe200000000ff */
[----:B------:R-:W-:Y:S01]  /*f940*/  FADD.FTZ R48, R20, R9 ;  /* 0x0000000914307221 */ /* 0x000fe20000010000 */
[----:B------:R-:W-:Y:S01]  /*f950*/  LEA.HI R9, R43, R50, RZ, 0x7 ;  /* 0x000000322b097211 */ /* 0x000fe200078f38ff */
[----:B------:R-:W1:Y:S01]  /*f960*/  MUFU.EX2 R25, R25 ;  /* 0x0000001900197308 */ /* 0x000e620000000800 */
[----:B0-----:R-:W-:Y:S01]  /*f970*/  FADD.FTZ R41, R21, R30 ;  /* 0x0000001e15297221 */ /* 0x001fe20000010000 */
[----:B------:R-:W-:Y:S01]  /*f980*/  FADD.FTZ R43, R169, R48 ;  /* 0x00000030a92b7221 */ /* 0x000fe20000010000 */
[----:B------:R-:W-:Y:S01]  /*f990*/  SHF.R.S32.HI R9, RZ, 0x7, R9 ;  /* 0x00000007ff097819 */ /* 0x000fe20000011409 */
[----:B------:R-:W-:Y:S01]  /*f9a0*/  IMAD.MOV.U32 R99, RZ, RZ, R151 ;  /* 0x000000ffff637224 */ /* 0x000fe200078e0097 */
[----:B------:R-:W-:Y:S01]  /*f9b0*/  F2FP.F16.F32.PACK_AB R173, R14, R173 ;  /* 0x000000ad0ead723e */ /* 0x000fe200000000ff */
[----:B------:R-:W-:Y:S01]  /*f9c0*/  FADD.FTZ R48, R24, R43 ;  /* 0x0000002b18307221 */ /* 0x000fe20000010000 */
[----:B------:R-:W-:Y:S01]  /*f9d0*/  VIMNMX R10, RZ, R9, !PT ;  /* 0x00000009ff0a7248 */ /* 0x000fe20007fe0100 */
        /* <DEDUP_REMOVED lines=11> */
[----:B------:R-:W-:Y:S01]  /*fa90*/  IMAD.MOV.U32 R89, RZ, RZ, R151 ;  /* 0x000000ffff597224 */ /* 0x000fe200078e0097 */
[----:B------:R-:W-:-:S02]  /*faa0*/  F2FP.F16.F32.PACK_AB R178, R25, R178 ;  /* 0x000000b219b2723e */ /* 0x000fc400000000ff */
[----:B------:R-:W-:Y:S02]  /*fab0*/  MOV R101, R151 ;  /* 0x0000009700657202 */ /* 0x000fe40000000f00 */
[----:B------:R-:W1:Y:S01]  /*fac0*/  MUFU.EX2 R174, R174 ;  /* 0x000000ae00ae7308 */ /* 0x000e620000000800 */
[----:B0-----:R-:W-:Y:S01]  /*fad0*/  FADD.FTZ R30, R172, R41 ;  /* 0x00000029ac1e7221 */ /* 0x001fe20000010000 */
[----:B------:R-:W-:Y:S01]  /*fae0*/  FADD.FTZ R41, R171, R48 ;  /* 0x00000030ab297221 */ /* 0x000fe20000010000 */
[C---:B------:R-:W-:Y:S02]  /*faf0*/  F2FP.F16.F32.PACK_AB R171, R28.reuse, R171 ;  /* 0x000000ab1cab723e */ /* 0x040fe400000000ff */
[----:B------:R-:W-:Y:S01]  /*fb00*/  MOV R91, R151 ;  /* 0x00000097005b7202 */ /* 0x000fe20000000f00 */
[----:B------:R-:W-:Y:S02]  /*fb10*/  FADD.FTZ R48, R28, R41 ;  /* 0x000000291c307221 */ /* 0x000fe40000010000 */
[----:B------:R-:W0:Y:S01]  /*fb20*/  MUFU.EX2 R29, R29 ;  /* 0x0000001d001d7308 */ /* 0x000e220000000800 */
[----:B--2---:R-:W-:Y:S01]  /*fb30*/  FADD.FTZ R3, R27, R30 ;  /* 0x0000001e1b037221 */ /* 0x004fe20000010000 */
[----:B------:R-:W-:Y:S01]  /*fb40*/  FADD.FTZ R41, R153, R48 ;  /* 0x0000003099297221 */ /* 0x000fe20000010000 */
[----:B------:R-:W-:-:S02]  /*fb50*/  F2FP.F16.F32.PACK_AB R153, R32, R153 ;  /* 0x000000992099723e */ /* 0x000fc400000000ff */
[----:B------:R-:W-:Y:S01]  /*fb60*/  F2FP.F16.F32.PACK_AB R172, R27, R172 ;  /* 0x000000ac1bac723e */ /* 0x000fe200000000ff */
        /* <DEDUP_REMOVED lines=8> */
[----:B------:R-:W-:Y:S01]  /*fbf0*/  FADD.FTZ R41, R157, R48 ;  /* 0x000000309d297221 */ /* 0x000fe20000010000 */
[----:B------:R-:W-:Y:S02]  /*fc00*/  F2FP.F16.F32.PACK_AB R157, R36, R157 ;  /* 0x0000009d249d723e */ /* 0x000fe400000000ff */
[----:B------:R-:W-:-:S03]  /*fc10*/  F2FP.F16.F32.PACK_AB R174, R29, R174 ;  /* 0x000000ae1dae723e */ /* 0x000fc600000000ff */
        /* <DEDUP_REMOVED lines=9> */
[----:B------:R-:W-:Y:S01]  /*fcb0*/  FADD.FTZ R30, R36, R41 ;  /* 0x00000029241e7221 */ /* 0x000fe20000010000 */
[----:B------:R-:W-:-:S03]  /*fcc0*/  F2FP.F16.F32.PACK_AB R170, R33, R170 ;  /* 0x000000aa21aa723e */ /* 0x000fc600000000ff */
[----:B------:R-:W-:Y:S01]  /*fcd0*/  FADD.FTZ R41, R159, R30 ;  /* 0x0000001e9f297221 */ /* 0x000fe20000010000 */
[----:B------:R-:W-:Y:S01]  /*fce0*/  F2FP.F16.F32.PACK_AB R159, R38, R159 ;  /* 0x0000009f269f723e */ /* 0x000fe200000000ff */
[----:B------:R-:W2:Y:S01]  /*fcf0*/  MUFU.EX2 R154, R154 ;  /* 0x0000009a009a7308 */ /* 0x000ea20000000800 */
[----:B-1----:R-:W-:Y:S01]  /*fd00*/  FADD.FTZ R4, R152, R3 ;  /* 0x0000000398047221 */ /* 0x002fe20000010000 */
[----:B------:R-:W-:-:S06]  /*fd10*/  FADD.FTZ R6, R38, R41 ;  /* 0x0000002926067221 */ /* 0x000fcc0000010000 */
[----:B------:R-:W1:Y:S01]  /*fd20*/  MUFU.EX2 R61, R61 ;  /* 0x0000003d003d7308 */ /* 0x000e620000000800 */
[C---:B0-----:R-:W-:Y:S01]  /*fd30*/  FADD.FTZ R3, R37.reuse, R4 ;  /* 0x0000000425037221 */ /* 0x041fe20000010000 */
[----:B------:R-:W-:-:S06]  /*fd40*/  F2FP.F16.F32.PACK_AB R152, R37, R152 ;  /* 0x000000982598723e */ /* 0x000fcc00000000ff */
[----:B------:R-:W0:Y:S01]  /*fd50*/  MUFU.EX2 R47, R47 ;  /* 0x0000002f002f7308 */ /* 0x000e220000000800 */
[----:B--2---:R-:W-:Y:S01]  /*fd60*/  FADD.FTZ R4, R154, R3 ;  /* 0x000000039a047221 */ /* 0x004fe20000010000 */
[----:B------:R-:W-:Y:S01]  /*fd70*/  FADD.FTZ R3, R161, R6 ;  /* 0x00000006a1037221 */ /* 0x000fe20000010000 */
[----:B------:R-:W-:-:S03]  /*fd80*/  F2FP.F16.F32.PACK_AB R161, R40, R161 ;  /* 0x000000a128a1723e */ /* 0x000fc600000000ff */
[----:B------:R-:W-:Y:S02]  /*fd90*/  FADD.FTZ R6, R40, R3 ;  /* 0x0000000328067221 */ /* 0x000fe40000010000 */
[----:B------:R-:W2:Y:S01]  /*fda0*/  MUFU.EX2 R156, R65 ;  /* 0x00000041009c7308 */ /* 0x000ea20000000800 */
[----:B-1----:R-:W-:Y:S01]  /*fdb0*/  FADD.FTZ R4, R61, R4 ;  /* 0x000000043d047221 */ /* 0x002fe20000010000 */
[----:B------:R-:W-:Y:S01]  /*fdc0*/  FADD.FTZ R41, R163, R6 ;  /* 0x00000006a3297221 */ /* 0x000fe20000010000 */
[C---:B------:R-:W-:Y:S02]  /*fdd0*/  F2FP.F16.F32.PACK_AB R163, R42.reuse, R163 ;  /* 0x000000a32aa3723e */ /* 0x040fe400000000ff */
[----:B------:R-:W-:Y:S01]  /*fde0*/  F2FP.F16.F32.PACK_AB R154, R61, R154 ;  /* 0x0000009a3d9a723e */ /* 0x000fe200000000ff */
        /* <DEDUP_REMOVED lines=30> */
[C---:B-1----:R-:W-:Y:S01]  /*ffd0*/  F2FP.F16.F32.PACK_AB R166, R46.reuse, R13 ;  /* 0x0000000d2ea6723e */ /* 0x042fe200000000ff */
[----:B------:R-:W-:Y:S01]  /*ffe0*/  FADD.FTZ R4, R46, R11 ;  /* 0x0000000b2e047221 */ /* 0x000fe20000010000 */
[----:B------:R-:W-:Y:S01]  /*fff0*/  IADD3 R13, R123, -0x2, RZ ;  /* 0xfffffffe7b0d7810 */ /* 0x000fe20007ffe0ff */
[----:B------:R-:W-:-:S03]  /*10000*/  IMAD.MOV.U32 R123, RZ, RZ, R151 ;  /* 0x000000ffff7b7224 */ /* 0x000fc600078e0097 */
[----:B------:R-:W-:Y:S01]  /*10010*/  ISETP.GE.AND P2, PT, R13, R10, PT ;  /* 0x0000000a0d00720c */ /* 0x000fe20003f46270 */
[----:B------:R-:W1:Y:S01]  /*10020*/  MUFU.EX2 R26, R26 ;  /* 0x0000001a001a7308 */ /* 0x000e620000000800 */
[C---:B0-----:R-:W-:Y:S01]  /*10030*/  FADD.FTZ R6, R44.reuse, R41 ;  /* 0x000000292c067221 */ /* 0x041fe20000010000 */
[----:B------:R-:W-:-:S03]  /*10040*/  F2FP.F16.F32.PACK_AB R165, R44, R165 ;  /* 0x000000a52ca5723e */ /* 0x000fc600000000ff */
[----:B--2---:R-:W-:-:S04]  /*10050*/  FADD.FTZ R41, R167, R6 ;  /* 0x00000006a7297221 */ /* 0x004fc80000010000 */
[C---:B-1----:R-:W-:Y:S01]  /*10060*/  FADD.FTZ R3, R26.reuse, R41 ;  /* 0x000000291a037221 */ /* 0x042fe20000010000 */
[----:B------:R-:W-:Y:S02]  /*10070*/  F2FP.F16.F32.PACK_AB R167, R26, R167 ;  /* 0x000000a71aa7723e */ /* 0x000fe400000000ff */
[----:B------:R-:W-:Y:S05]  /*10080*/  @!P2 BRA `(.L_x_7933) ;  /* 0x0000002c0038a947 */ /* 0x000fea0003800000 */
[----:B------:R-:W-:Y:S01]  /*10090*/  IMAD.MOV.U32 R11, RZ, RZ, R8 ;  /* 0x000000ffff0b7224 */ /* 0x000fe200078e0008 */
[----:B------:R-:W-:Y:S01]  /*100a0*/  MOV R12, R7 ;  /* 0x00000007000c7202 */ /* 0x000fe20000000f00 */
[----:B------:R-:W-:Y:S01]  /*100b0*/  IMAD.MOV.U32 R15, RZ, RZ, R190 ;  /* 0x000000ffff0f7224 */ /* 0x000fe200078e00be */
[----:B------:R-:W-:Y:S01]  /*100c0*/  CS2R R150, SRZ ;  /* 0x0000000000967805 */ /* 0x000fe2000001ff00 */
        /* <DEDUP_REMOVED lines=32> */
.L_x_7943:
        /* <DEDUP_REMOVED lines=10> */
.L_x_7935:
[----:B------:R-:W-:Y:S01]  /*10370*/  IMAD R0, R185, 0x8, R2 ;  /* 0x00000008b9007824 */ /* 0x000fe200078e0202 */
[----:B------:R-:W-:-:S04]  /*10380*/  SHF.L.U32 R7, R190, 0x1f, RZ ;  /* 0x0000001fbe077819 */ /* 0x000fc800000006ff */
[----:B------:R0:W1:Y:S01]  /*10390*/  SYNCS.PHASECHK.TRANS64.TRYWAIT P3, [R0+URZ+0x28830], R7 ;  /* 0x02883007000075a7 */ /* 0x000062000806017f */
[----:B------:R-:W-:Y:S05]  /*103a0*/  @!P0 BRA `(.L_x_7936) ;  /* 0x0000000000048947 */ /* 0x000fea0003800000 */
[----:B------:R-:W-:Y:S01]  /*103b0*/  BPT.TRAP 0x1 ;  /* 0x000000040000795c */ /* 0x000fe20000300000 */
.L_x_7936:
[----:B------:R-:W-:Y:S04]  /*103c0*/  BSSY B0, `(.L_x_7934) ;  /* 0x0000004000007945 */ /* 0x000fe80003800000 */
[----:B-1----:R-:W-:Y:S05]  /*103d0*/  @P3 BRA `(.L_x_7937) ;  /* 0x0000000000083947 */ /* 0x002fea0003800000 */
[----:B------:R-:W1:Y:S02]  /*103e0*/  SYNCS.PHASECHK.TRANS64.TRYWAIT P3, [R0+URZ+0x28830], R7 ;  /* 0x02883007000075a7 */ /* 0x000e64000806017f */
[----:B-1----:R-:W-:Y:S05]  /*103f0*/  @!P3 BRA `(.L_x_7938) ;  /* 0x000000e80040b947 */ /* 0x002fea0003800000 */
.L_x_7937:
[----:B------:R-:W-:Y:S05]  /*10400*/  BSYNC B0 ;  /* 0x0000000000007941 */ /* 0x000fea0003800000 */
.L_x_7934:
[----:B01----:R-:W0:Y:S01]  /*10410*/  S2R R0, SR_TID.X ;  /* 0x0000000000007919 */ /* 0x003e220000002100 */
[----:B------:R-:W-:Y:S05]  /*10420*/  WARPSYNC.ALL ;  /* 0x0000000000007948 */ /* 0x000fea0003800000 */
[----:B------:R-:W-:Y:S01]  /*10430*/  IMAD.MOV.U32 R7, RZ, RZ, 0x40000040 ;  /* 0x40000040ff077424 */ /* 0x000fe200078e00ff */
[----:B------:R-:W-:Y:S01]  /*10440*/  LEA R6, R185, R5, 0xb ;  /* 0x00000005b9067211 */ /* 0x000fe200078e58ff */
[----:B------:R-:W-:-:S03]  /*10450*/  IMAD.MOV.U32 R9, RZ, RZ, 0x40000040 ;  /* 0x40000040ff097424 */ /* 0x000fc600078e00ff */
[C---:B------:R-:W-:Y:S01]  /*10460*/  R2UR UR26, R6.reuse ;  /* 0x00000000061a72ca */ /* 0x040fe200000e0000 */
[----:B------:R-:W-:Y:S01]  /*10470*/  VIADD R8, R6, 0x2 ;  /* 0x0000000206087836 */ /* 0x000fe20000000000 */
[----:B------:R-:W-:Y:S01]  /*10480*/  R2UR UR27, R7 ;  /* 0x00000000071b72ca */ /* 0x000fe200000e0000 */
[----:B------:R-:W-:Y:S01]  /*10490*/  IMAD.MOV.U32 R7, RZ, RZ, 0x40000040 ;  /* 0x40000040ff077424 */ /* 0x000fe200078e00ff */
        /* <DEDUP_REMOVED lines=12> */
[----:B------:R-:W-:Y:S02]  /*10560*/  MOV R9, 0x40000040 ;  /* 0x4000004000097802 */ /* 0x000fe40000000f00 */
        /* <DEDUP_REMOVED lines=9> */
[----:B------:R-:W-:Y:S02]  /*10600*/  IADD3 R6, R6, 0x406, RZ ;  /* 0x0000040606067810 */ /* 0x000fe40007ffe0ff */
[----:B------:R-:W-:Y:S01]  /*10610*/  R2UR UR15, R9 ;  /* 0x00000000090f72ca */ /* 0x000fe200000e0000 */
[----:B------:R-:W-:Y:S01]  /*10620*/  IMAD.MOV.U32 R9, RZ, RZ, 0x40000040 ;  /* 0x40000040ff097424 */ /* 0x000fe200078e00ff */
[----:B------:R-:W-:Y:S02]  /*10630*/  R2UR UR18, R8 ;  /* 0x00000000081272ca */ /* 0x000fe400000e0000 */
[----:B------:R-:W-:-:S02]  /*10640*/  R2UR UR22, R6 ;  /* 0x00000000061672ca */ /* 0x000fc400000e0000 */
        /* <DEDUP_REMOVED lines=28> */
.L_x_7940:
[----:B------:R-:W-:Y:S01]  /*10810*/  SHF.L.U32 R0, R15, 0x1f, RZ ;  /* 0x0000001f0f007819 */ /* 0x000fe200000006ff */
[----:B------:R-:W-:-:S04]  /*10820*/  IMAD R7, R14, 0x8, R2 ;  /* 0x000000080e077824 */ /* 0x000fc800078e0202 */
[----:B------:R0:W1:Y:S01]  /*10830*/  SYNCS.PHASECHK.TRANS64.TRYWAIT P2, [R7+URZ+0x28850], R0 ;  /* 0x02885000070075a7 */ /* 0x000062000804017f */
[----:B------:R-:W-:Y:S05]  /*10840*/  @!P0 BRA `(.L_x_7941) ;  /* 0x0000000000048947 */ /* 0x000fea0003800000 */
[----:B------:R-:W-:Y:S01]  /*10850*/  BPT.TRAP 0x1 ;  /* 0x000000040000795c */ /* 0x000fe20000300000 */
.L_x_7941:
[----:B-1----:R-:W-:Y:S05]  /*10860*/  @P2 BRA `(.L_x_7939) ;  /* 0x0000000000082947 */ /* 0x002fea0003800000 */
[----:B------:R-:W1:Y:S02]  /*10870*/  SYNCS.PHASECHK.TRANS64.TRYWAIT P2, [R7+URZ+0x28850], R0 ;  /* 0x02885000070075a7 */ /* 0x000e64000804017f */
[----:B-1----:R-:W-:Y:S05]  /*10880*/  @!P2 BRA `(.L_x_7942) ;  /* 0x000000e40030a947 */ /* 0x002fea0003800000 */
.L_x_7939:
[----:B01----:R-:W-:Y:S01]  /*10890*/  VIADD R0, R2, 0x400 ;  /* 0x0000040002007836 */ /* 0x003fe20000000000 */
[----:B------:R-:W-:Y:S05]  /*108a0*/  WARPSYNC.ALL ;  /* 0x0000000000007948 */ /* 0x000fea0003800000 */
[----:B------:R-:W-:Y:S01]  /*108b0*/  SHF.R.U32.HI R0, RZ, 0x4, R0 ;  /* 0x00000004ff007819 */ /* 0x000fe20000011600 */
[----:B------:R-:W-:Y:S01]  /*108c0*/  WARPGROUP.ARRIVE ;  /* 0x00000000000079c5 */ /* 0x000fe20000000000 */
[----:B------:R-:W-:-:S05]  /*108d0*/  IMAD.MOV.U32 R9, RZ, RZ, 0x40000040 ;  /* 0x40000040ff097424 */ /* 0x000fca00078e00ff */
[----:B------:R-:W0:Y:S01]  /*108e0*/  S2R R194, SR_TID.X ;  /* 0x0000000000c27919 */ /* 0x000e220000002100 */
[----:B------:R-:W-:-:S04]  /*108f0*/  LOP3.LUT R0, R0, 0x3fff, RZ, 0xc0, !PT ;  /* 0x00003fff00007812 */ /* 0x000fc800078ec0ff */
[----:B------:R-:W-:Y:S02]  /*10900*/  LOP3.LUT R7, R0, 0x4000000, RZ, 0xfc, !PT ;  /* 0x0400000000077812 */ /* 0x000fe400078efcff */
[----:B------:R-:W-:-:S03]  /*10910*/  MOV R0, 0xffffff80 ;  /* 0xffffff8000007802 */ /* 0x000fc60000000f00 */
[----:B------:R-:W-:Y:S01]  /*10920*/  IMAD R6, R14, 0x800, R7 ;  /* 0x000008000e067824 */ /* 0x000fe200078e0207 */
[----:B------:R-:W-:Y:S01]  /*10930*/  MOV R7, 0x40000040 ;  /* 0x4000004000077802 */ /* 0x000fe20000000f00 */
[----:B------:R-:W-:Y:S02]  /*10940*/  IMAD R0, R13, R0, 0x1 ;  /* 0x000000010d007424 */ /* 0x000fe400078e0200 */
[C---:B------:R-:W-:Y:S01]  /*10950*/  VIADD R8, R6.reuse, 0x80 ;  /* 0x0000008006087836 */ /* 0x040fe20000000000 */
[----:B------:R-:W-:Y:S01]  /*10960*/  R2UR UR6, R6 ;  /* 0x00000000060672ca */ /* 0x000fe200000e0000 */
[----:B------:R-:W-:Y:S01]  /*10970*/  IMAD R0, R193, 0x80, R0 ;  /* 0x00000080c1007824 */ /* 0x000fe200078e0200 */
[----:B------:R-:W-:-:S04]  /*10980*/  R2UR UR7, R7 ;  /* 0x00000000070772ca */ /* 0x000fc800000e0000 */
[----:B------:R-:W-:-:S05]  /*10990*/  IADD3 R7, -R195, R0, R198 ;  /* 0x00000000c3077210 */ /* 0x000fca0007ffe1c6 */
[----:B------:R-:W-:-:S04]  /*109a0*/  IMAD R0, R212, -0x2, R7 ;  /* 0xfffffffed4007824 */ /* 0x000fc800078e0207 */
[----:B------:R-:W-:Y:S01]  /*109b0*/  HGMMA.64x128x16.F32 R88, R180, gdesc[UR4].tnspB, R88, gsb0 ;  /* 0x41e00004b4587df0 */ /* 0x000fe20008000858 */
[----:B------:R-:W-:Y:S01]  /*109c0*/  R2UR UR6, R8 ;  /* 0x00000000080672ca */ /* 0x000fe200000e0000 */
[----:B------:R-:W-:Y:S01]  /*109d0*/  VIADD R8, R6, 0x100 ;  /* 0x0000010006087836 */ /* 0x000fe20000000000 */
[----:B------:R-:W-:Y:S01]  /*109e0*/  R2UR UR7, R9 ;  /* 0x00000000090772ca */ /* 0x000fe200000e0000 */
[----:B------:R-:W-:Y:S01]  /*109f0*/  IMAD.MOV.U32 R9, RZ, RZ, 0x40000040 ;  /* 0x40000040ff097424 */ /* 0x000fe200078e00ff */
[----:B0-----:R-:W-:Y:S01]  /*10a00*/  SHF.R.U32.HI R194, RZ, 0x7, R194 ;  /* 0x00000007ffc27819 */ /* 0x001fe200000116c2 */
[----:B------:R-:W-:-:S05]  /*10a10*/  IMAD.IADD R15, R213, 0x1, R0 ;  /* 0x00000001d50f7824 */ /* 0x000fca00078e0200 */
[C---:B------:R-:W-:Y:S02]  /*10a20*/  ISETP.GT.AND P2, PT, R15.reuse, RZ, PT ;  /* 0x000000ff0f00720c */ /* 0x040fe40003f44270 */
[C---:B------:R-:W-:Y:S02]  /*10a30*/  ISETP.GT.AND P3, PT, R15.reuse, 0x1, PT ;  /* 0x000000010f00780c */ /* 0x040fe40003f64270 */
[----:B------:R-:W-:Y:S02]  /*10a40*/  FSEL R21, R24, -INF , P2 ;  /* 0xff80000018157808 */ /* 0x000fe40001000000 */
[----:B------:R-:W-:Y:S02]  /*10a50*/  ISETP.GT.AND P2, PT, R15, 0x8, PT ;  /* 0x000000080f00780c */ /* 0x000fe40003f44270 */
[----:B------:R-:W-:Y:S02]  /*10a60*/  FSEL R25, R25, -INF , P3 ;  /* 0xff80000019197808 */ /* 0x000fe40001800000 */
[----:B------:R-:W-:-:S02]  /*10a70*/  FMNMX.FTZ R0, R21, R12, !PT ;  /* 0x0000000c15007209 */ /* 0x000fc40007810000 */
[----:B------:R-:W-:Y:S02]  /*10a80*/  ISETP.GT.AND P3, PT, R15, 0x9, PT ;  /* 0x000000090f00780c */ /* 0x000fe40003f64270 */
[----:B------:R-:W-:Y:S02]  /*10a90*/  FMNMX.FTZ R0, R25, R0, !PT ;  /* 0x0000000019007209 */ /* 0x000fe40007810000 */
        /* <DEDUP_REMOVED lines=27> */
[----:B------:R-:W-:Y:S01]  /*10c50*/  ISETP.GT.AND P3, PT, R15, 0x79, PT ;  /* 0x000000790f00780c */ /* 0x000fe20003f64270 */
        /* <DEDUP_REMOVED lines=10> */
[----:B------:R-:W-:Y:S02]  /*10d00*/  R2UR UR6, R8 ;  /* 0x00000000080672ca */ /* 0x000fe400000e0000 */
[----:B------:R-:W-:Y:S01]  /*10d10*/  R2UR UR7, R9 ;  /* 0x00000000090772ca */ /* 0x000fe200000e0000 */
[----:B------:R-:W-:Y:S01]  /*10d20*/  IMAD.MOV.U32 R9, RZ, RZ, 0x40000040 ;  /* 0x40000040ff097424 */ /* 0x000fe200078e00ff */
[----:B------:R-:W-:Y:S01]  /*10d30*/  IADD3 R8, R6, 0x200, RZ ;  /* 0x0000020006087810 */ /* 0x000fe20007ffe0ff */
[----:B------:R-:W-:Y:S02]  /*10d40*/  WARPGROUP.DEPBAR.LE gsb0, 0x0 ;  /* 0x00008000000079c5 */ /* 0x000fe40000010000 */
[----:B------:R-:W-:Y:S01]  /*10d50*/  WARPGROUP.ARRIVE ;  /* 0x00000000000079c5 */ /* 0x000fe20000000000 */
[----:B------:R-:W-:Y:S02]  /*10d60*/  FSEL R173, R28, -INF , P2 ;  /* 0xff8000001cad7808 */ /* 0x000fe40001000000 */
[----:B------:R-:W-:-:S02]  /*10d70*/  ISETP.GT.AND P2, PT, R15, 0x10, PT ;  /* 0x000000100f00780c */ /* 0x000fc40003f44270 */
[----:B------:R-:W-:-:S03]  /*10d80*/  FMNMX.FTZ R0, R173, R0, !PT ;  /* 0x00000000ad007209 */ /* 0x000fc60007810000 */
[----:B------:R-:W-:Y:S01]  /*10d90*/  HGMMA.64x128x16.F32 R88, R168, gdesc[UR4].tnspB, R88, gsb0 ;  /* 0x41e00004a8587df0 */ /* 0x000fe20008000858 */
[----:B------:R-:W-:Y:S01]  /*10da0*/  R2UR UR6, R8 ;  /* 0x00000000080672ca */ /* 0x000fe200000e0000 */
[----:B------:R-:W-:Y:S01]  /*10db0*/  VIADD R8, R6, 0x280 ;  /* 0x0000028006087836 */ /* 0x000fe20000000000 */
[----:B------:R-:W-:Y:S01]  /*10dc0*/  R2UR UR7, R9 ;  /* 0x00000000090772ca */ /* 0x000fe200000e0000 */
[----:B------:R-:W-:Y:S01]  /*10dd0*/  IMAD.MOV.U32 R9, RZ, RZ, 0x40000040 ;  /* 0x40000040ff097424 */ /* 0x000fe200078e00ff */
[----:B------:R-:W-:Y:S02]  /*10de0*/  FSEL R175, R32, -INF , P2 ;  /* 0xff80000020af7808 */ /* 0x000fe40001000000 */
[----:B------:R-:W-:Y:S02]  /*10df0*/  FMNMX.FTZ R0, R29, R0, !PT ;  /* 0x000000001d007209 */ /* 0x000fe40007810000 */
[----:B------:R-:W-:Y:S02]  /*10e00*/  ISETP.GT.AND P2, PT, R15, 0x18, PT ;  /* 0x000000180f00780c */ /* 0x000fe40003f44270 */
[----:B------:R-:W-:-:S04]  /*10e10*/  FMNMX.FTZ R0, R175, R0, !PT ;  /* 0x00000000af007209 */ /* 0x000fc80007810000 */
[----:B------:R-:W-:Y:S01]  /*10e20*/  FMNMX.FTZ R0, R33, R0, !PT ;  /* 0x0000000021007209 */ /* 0x000fe20007810000 */
[----:B------:R-:W-:Y:S02]  /*10e30*/  WARPGROUP.DEPBAR.LE gsb0, 0x0 ;  /* 0x00008000000079c5 */ /* 0x000fe40000010000 */
[----:B------:R-:W-:Y:S01]  /*10e40*/  WARPGROUP.ARRIVE ;  /* 0x00000000000079c5 */ /* 0x000fe20000000000 */
[----:B------:R-:W-:Y:S02]  /*10e50*/  FSEL R169, R36, -INF , P2 ;  /* 0xff80000024a97808 */ /* 0x000fe40001000000 */
[----:B------:R-:W-:Y:S02]  /*10e60*/  ISETP.GT.AND P2, PT, R15, 0x20, PT ;  /* 0x000000200f00780c */ /* 0x000fe40003f44270 */
[----:B------:R-:W-:Y:S01]  /*10e70*/  FMNMX.FTZ R0, R169, R0, !PT ;  /* 0x00000000a9007209 */ /* 0x000fe20007810000 */
[----:B------:R-:W-:Y:S01]  /*10e80*/  HGMMA.64x128x16.F32 R88, R152, gdesc[UR4].tnspB, R88, gsb0 ;  /* 0x41e0000498587df0 */ /* 0x000fe20008000858 */
[----:B------:R-:W-:-:S02]  /*10e90*/  FSEL R171, R40, -INF , P2 ;  /* 0xff80000028ab7808 */ /* 0x000fc40001000000 */
[----:B------:R-:W-:Y:S02]  /*10ea0*/  FMNMX.FTZ R0, R37, R0, !PT ;  /* 0x0000000025007209 */ /* 0x000fe40007810000 */
[----:B------:R-:W-:Y:S02]  /*10eb0*/  ISETP.GT.AND P2, PT, R15, 0x28, PT ;  /* 0x000000280f00780c */ /* 0x000fe40003f44270 */
[----:B------:R-:W-:Y:S02]  /*10ec0*/  FMNMX.FTZ R0, R171, R0, !PT ;  /* 0x00000000ab007209 */ /* 0x000fe40007810000 */
[----:B------:R-:W-:Y:S02]  /*10ed0*/  FSEL R177, R44, -INF , P2 ;  /* 0xff8000002cb17808 */ /* 0x000fe40001000000 */
[----:B------:R-:W-:Y:S02]  /*10ee0*/  FMNMX.FTZ R0, R41, R0, !PT ;  /* 0x0000000029007209 */ /* 0x000fe40007810000 */
[----:B------:R-:W-:-:S02]  /*10ef0*/  ISETP.GT.AND P2, PT, R15, 0x30, PT ;  /* 0x000000300f00780c */ /* 0x000fc40003f44270 */
[----:B------:R-:W-:Y:S02]  /*10f00*/  FMNMX.FTZ R0, R177, R0, !PT ;  /* 0x00000000b1007209 */ /* 0x000fe40007810000 */
[----:B------:R-:W-:Y:S02]  /*10f10*/  FSEL R179, R48, -INF , P2 ;  /* 0xff80000030b37808 */ /* 0x000fe40001000000 */
[----:B------:R-:W-:Y:S02]  /*10f20*/  FMNMX.FTZ R0, R45, R0, !PT ;  /* 0x000000002d007209 */ /* 0x000fe40007810000 */
        /* <DEDUP_REMOVED lines=32> */
[----:B------:R-:W-:-:S02]  /*11130*/  R2UR UR6, R8 ;  /* 0x00000000080672ca */ /* 0x000fc400000e0000 */
[----:B------:R-:W-:Y:S02]  /*11140*/  R2UR UR7, R9 ;  /* 0x00000000090772ca */ /* 0x000fe400000e0000 */
[----:B------:R-:W-:Y:S02]  /*11150*/  ISETP.GT.AND P2, PT, R15, 0x78, PT ;  /* 0x000000780f00780c */ /* 0x000fe40003f44270 */
[----:B------:R-:W-:Y:S02]  /*11160*/  FMNMX.FTZ R0, R80, R7, !PT ;  /* 0x0000000750007209 */ /* 0x000fe40007810000 */
[----:B------:R-:W-:Y:S02]  /*11170*/  FSEL R84, R84, -INF , P2 ;  /* 0xff80000054547808 */ /* 0x000fe40001000000 */
[----:B------:R-:W-:Y:S02]  /*11180*/  FMNMX.FTZ R7, R81, R0, !PT ;  /* 0x0000000051077209 */ /* 0x000fe40007810000 */
[----:B------:R-:W-:-:S02]  /*11190*/  IADD3 R15, R15, 0x8, RZ ;  /* 0x000000080f0f7810 */ /* 0x000fc40007ffe0ff */
[----:B------:R-:W-:Y:S02]  /*111a0*/  FMNMX.FTZ R0, R84, R7, !PT ;  /* 0x0000000754007209 */ /* 0x000fe40007810000 */
        /* <DEDUP_REMOVED lines=15> */
[----:B------:R-:W-:Y:S01]  /*112a0*/  WARPGROUP.ARRIVE ;  /* 0x00000000000079c5 */ /* 0x000fe20000000000 */
[----:B------:R-:W-:Y:S02]  /*112b0*/  FSEL R153, R85, -INF , P3 ;  /* 0xff80000055997808 */ /* 0x000fe40001800000 */
[----:B------:R-:W-:Y:S02]  /*112c0*/  ISETP.GT.AND P3, PT, R15, RZ, PT ;  /* 0x000000ff0f00720c */ /* 0x000fe40003f64270 */
[----:B------:R-:W-:Y:S01]  /*112d0*/  FMNMX.FTZ R20, R153, R0, !PT ;  /* 0x0000000099147209 */ /* 0x000fe20007810000 */
[----:B------:R-:W-:Y:S01]  /*112e0*/  HGMMA.64x128x16.F32 R88, R156, gdesc[UR4].tnspB, R88, gsb0 ;  /* 0x41e000049c587df0 */ /* 0x000fe20008000858 */
[----:B------:R-:W-:Y:S01]  /*112f0*/  IMAD.U32 R0, RZ, RZ, UR44 ;  /* 0x0000002cff007e24 */ /* 0x000fe2000f8e00ff */
[----:B------:R-:W-:-:S02]  /*11300*/  FSEL R26, R26, -INF , P3 ;  /* 0xff8000001a1a7808 */ /* 0x000fc40001800000 */
[----:B------:R-:W0:Y:S01]  /*11310*/  SHFL.BFLY PT, R7, R20, 0x2, 0x1f ;  /* 0x0c401f0014077f89 */ /* 0x000e2200000e0000 */
[C---:B------:R-:W-:Y:S02]  /*11320*/  ISETP.GT.AND P3, PT, R15.reuse, 0x8, PT ;  /* 0x000000080f00780c */ /* 0x040fe40003f64270 */
[----:B------:R-:W-:Y:S02]  /*11330*/  FMNMX.FTZ R8, R26, R11, !PT ;  /* 0x0000000b1a087209 */ /* 0x000fe40007810000 */
[----:B------:R-:W-:Y:S02]  /*11340*/  ISETP.GT.AND P4, PT, R15, 0x39, PT ;  /* 0x000000390f00780c */ /* 0x000fe40003f84270 */
[----:B------:R-:W-:Y:S02]  /*11350*/  FMNMX.FTZ R8, R27, R8, !PT ;  /* 0x000000081b087209 */ /* 0x000fe40007810000 */
[----:B------:R-:W-:Y:S02]  /*11360*/  FSEL R55, R55, -INF , P4 ;  /* 0xff80000037377808 */ /* 0x000fe40002000000 */
[----:B------:R-:W-:-:S04]  /*11370*/  ISETP.GT.AND P4, PT, R15, 0x41, PT ;  /* 0x000000410f00780c */ /* 0x000fc80003f84270 */
[----:B------:R-:W-:Y:S02]  /*11380*/  FSEL R59, R59, -INF , P4 ;  /* 0xff8000003b3b7808 */ /* 0x000fe40002000000 */
[----:B------:R-:W-:-:S04]  /*11390*/  ISETP.GT.AND P4, PT, R15, 0x49, PT ;  /* 0x000000490f00780c */ /* 0x000fc80003f84270 */
[----:B------:R-:W-:Y:S02]  /*113a0*/  FSEL R63, R63, -INF , P4 ;  /* 0xff8000003f3f7808 */ /* 0x000fe40002000000 */
[----:B------:R-:W-:Y:S02]  /*113b0*/  ISETP.GT.AND P4, PT, R15, 0x51, PT ;  /* 0x000000510f00780c */ /* 0x000fe40003f84270 */
[----:B0-----:R-:W-:Y:S01]  /*113c0*/  FMNMX.FTZ R28, R20, R7, !PT ;  /* 0x00000007141c7209 */ /* 0x001fe20007810000 */
[----:B------:R-:W-:Y:S01]  /*113d0*/  VIADD R20, R6, 0x300 ;  /* 0x0000030006147836 */ /* 0x000fe20000000000 */
[----:B------:R-:W-:Y:S02]  /*113e0*/  FSEL R67, R67, -INF , P4 ;  /* 0xff80000043437808 */ /* 0x000fe40002000000 */
[----:B------:R-:W-:Y:S01]  /*113f0*/  ISETP.GT.AND P4, PT, R15, 0x59, PT ;  /* 0x000000590f00780c */ /* 0x000fe20003f84270 */
[----:B------:R-:W0:Y:S01]  /*11400*/  SHFL.BFLY PT, R7, R28, 0x1, 0x1f ;  /* 0x0c201f001c077f89 */ /* 0x000e2200000e0000 */
[----:B------:R-:W-:-:S02]  /*11410*/  R2UR UR6, R20 ;  /* 0x00000000140672ca */ /* 0x000fc400000e0000 */
        /* <DEDUP_REMOVED lines=8> */
[----:B0-----:R-:W-:Y:S02]  /*114a0*/  FMNMX.FTZ R7, R28, R7, !PT ;  /* 0x000000071c077209 */ /* 0x001fe40007810000 */
[----:B------:R-:W-:Y:S02]  /*114b0*/  FSEL R87, R87, -INF , P4 ;  /* 0xff80000057577808 */ /* 0x000fe40002000000 */
[C---:B------:R-:W-:Y:S01]  /*114c0*/  FSETP.NEU.FTZ.AND P2, PT, R7.reuse, -INF , PT ;  /* 0xff8000000700780b */ /* 0x040fe20003f5d000 */
[----:B------:R-:W-:-:S05]  /*114d0*/  FMUL.FTZ R24, R7, R0 ;  /* 0x0000000007187220 */ /* 0x000fca0000410000 */
[----:B------:R-:W-:-:S05]  /*114e0*/  FSEL R24, R24, RZ, P2 ;  /* 0x000000ff18187208 */ /* 0x000fca0001000000 */
        /* <DEDUP_REMOVED lines=37> */
[----:B------:R-:W-:-:S02]  /*11740*/  FFMA.FTZ R153, R153, R0, -R24 ;  /* 0x0000000099997223 */ /* 0x000fc40000010818 */
[----:B------:R-:W-:Y:S08]  /*11750*/  MUFU.EX2 R182, R182 ;  /* 0x000000b600b67308 */ /* 0x000ff00000000800 */
[----:B------:R-:W-:Y:S08]  /*11760*/  MUFU.EX2 R9, R9 ;  /* 0x0000000900097308 */ /* 0x000ff00000000800 */
[----:B------:R-:W-:Y:S08]  /*11770*/  MUFU.EX2 R176, R176 ;  /* 0x000000b000b07308 */ /* 0x000ff00000000800 */
[----:B------:R-:W-:Y:S01]  /*11780*/  MUFU.EX2 R29, R29 ;  /* 0x0000001d001d7308 */ /* 0x000fe20000000800 */
[----:B------:R-:W-:-:S02]  /*11790*/  WARPGROUP.DEPBAR.LE gsb0, 0x0 ;  /* 0x00008000000079c5 */ /* 0x000fc40000010000 */
[----:B------:R-:W-:Y:S01]  /*117a0*/  FSEL R157, R42, -INF , P3 ;  /* 0xff8000002a9d7808 */ /* 0x000fe20001800000 */
[----:B------:R-:W-:Y:S01]  /*117b0*/  WARPGROUP.ARRIVE ;  /* 0x00000000000079c5 */ /* 0x000fe20000000000 */
[----:B------:R-:W-:Y:S01]  /*117c0*/  ISETP.GT.AND P3, PT, R15, 0x28, PT ;  /* 0x000000280f00780c */ /* 0x000fe20003f64270 */
[--C-:B------:R-:W-:Y:S01]  /*117d0*/  FFMA.FTZ R156, R237, R0, -R24.reuse ;  /* 0x00000000ed9c7223 */ /* 0x100fe20000010818 */
[----:B------:R-:W-:Y:S01]  /*117e0*/  FMNMX.FTZ R8, R157, R8, !PT ;  /* 0x000000089d087209 */ /* 0x000fe20007810000 */
[----:B------:R-:W-:Y:S01]  /*117f0*/  FFMA.FTZ R158, R68, R0, -R24 ;  /* 0x00000000449e7223 */ /* 0x000fe20000010818 */
[----:B------:R-:W-:Y:S01]  /*11800*/  FSEL R159, R46, -INF , P3 ;  /* 0xff8000002e9f7808 */ /* 0x000fe20001800000 */
[----:B------:R-:W-:Y:S01]  /*11810*/  MUFU.EX2 R178, R178 ;  /* 0x000000b200b27308 */ /* 0x000fe20000000800 */
[----:B------:R-:W-:Y:S02]  /*11820*/  FMNMX.FTZ R8, R43, R8, !PT ;  /* 0x000000082b087209 */ /* 0x000fe40007810000 */
[----:B------:R-:W-:-:S02]  /*11830*/  ISETP.GT.AND P3, PT, R15, 0x30, PT ;  /* 0x000000300f00780c */ /* 0x000fc40003f64270 */
[----:B------:R-:W-:Y:S02]  /*11840*/  FMNMX.FTZ R8, R159, R8, !PT ;  /* 0x000000089f087209 */ /* 0x000fe40007810000 */
[----:B------:R-:W-:Y:S01]  /*11850*/  FSEL R169, R50, -INF , P3 ;  /* 0xff80000032a97808 */ /* 0x000fe20001800000 */
[----:B------:R-:W-:Y:S01]  /*11860*/  MUFU.EX2 R37, R37 ;  /* 0x0000002500257308 */ /* 0x000fe20000000800 */
[----:B------:R-:W-:Y:S02]  /*11870*/  FMNMX.FTZ R8, R47, R8, !PT ;  /* 0x000000082f087209 */ /* 0x000fe40007810000 */
[----:B------:R-:W-:Y:S02]  /*11880*/  ISETP.GT.AND P3, PT, R15, 0x38, PT ;  /* 0x000000380f00780c */ /* 0x000fe40003f64270 */
[----:B------:R-:W-:Y:S02]  /*11890*/  FMNMX.FTZ R8, R169, R8, !PT ;  /* 0x00000008a9087209 */ /* 0x000fe40007810000 */
[----:B------:R-:W-:Y:S01]  /*118a0*/  FSEL R171, R54, -INF , P3 ;  /* 0xff80000036ab7808 */ /* 0x000fe20001800000 */
[----:B------:R-:W-:Y:S01]  /*118b0*/  MUFU.EX2 R172, R172 ;  /* 0x000000ac00ac7308 */ /* 0x000fe20000000800 */
[----:B------:R-:W-:-:S02]  /*118c0*/  FMNMX.FTZ R8, R51, R8, !PT ;  /* 0x0000000833087209 */ /* 0x000fc40007810000 */
[----:B------:R-:W-:Y:S02]  /*118d0*/  ISETP.GT.AND P3, PT, R15, 0x40, PT ;  /* 0x000000400f00780c */ /* 0x000fe40003f64270 */
[----:B------:R-:W-:Y:S02]  /*118e0*/  FMNMX.FTZ R8, R171, R8, !PT ;  /* 0x00000008ab087209 */ /* 0x000fe40007810000 */
[----:B------:R-:W-:Y:S01]  /*118f0*/  FSEL R173, R58, -INF , P3 ;  /* 0xff8000003aad7808 */ /* 0x000fe20001800000 */
[----:B------:R-:W-:Y:S01]  /*11900*/  MUFU.EX2 R41, R41 ;  /* 0x0000002900297308 */ /* 0x000fe20000000800 */
[----:B------:R-:W-:Y:S02]  /*11910*/  FMNMX.FTZ R8, R55, R8, !PT ;  /* 0x0000000837087209 */ /* 0x000fe40007810000 */
[----:B------:R-:W-:Y:S02]  /*11920*/  ISETP.GT.AND P3, PT, R15, 0x48, PT ;  /* 0x000000480f00780c */ /* 0x000fe40003f64270 */
[----:B------:R-:W-:-:S02]  /*11930*/  FMNMX.FTZ R8, R173, R8, !PT ;  /* 0x00000008ad087209 */ /* 0x000fc40007810000 */
        /* <DEDUP_REMOVED lines=32> */
[----:B------:R-:W-:-:S04]  /*11b40*/  FMNMX.FTZ R15, R83, R8, !PT ;  /* 0x00000008530f7209 */ /* 0x000fc80007810000 */
        /* <DEDUP_REMOVED lines=8> */
[----:B------:R-:W-:Y:S01]  /*11bd0*/  FSEL R81, R7, RZ, P2 ;  /* 0x000000ff07517208 */ /* 0x000fe20001000000 */
[----:B------:R-:W0:Y:S01]  /*11be0*/  SHFL.BFLY PT, R21, R8, 0x2, 0x1f ;  /* 0x0c401f0008157f89 */ /* 0x000e2200000e0000 */
        /* <DEDUP_REMOVED lines=9> */
[----:B0-----:R-:W-:Y:S01]  /*11c80*/  FMNMX.FTZ R8, R34, R21, !PT ;  /* 0x0000001522087209 */ /* 0x001fe20007810000 */
[----:B------:R-:W-:-:S03]  /*11c90*/  IMAD.MOV.U32 R21, RZ, RZ, 0x40000040 ;  /* 0x40000040ff157424 */ /* 0x000fc600078e00ff */
[C---:B------:R-:W-:Y:S01]  /*11ca0*/  FSETP.NEU.FTZ.AND P2, PT, R8.reuse, -INF , PT ;  /* 0xff8000000800780b */ /* 0x040fe20003f5d000 */
[CC--:B------:R-:W-:Y:S01]  /*11cb0*/  FMUL.FTZ R46, R8.reuse, R0.reuse ;  /* 0x00000000082e7220 */ /* 0x0c0fe20000410000 */
[----:B------:R-:W-:Y:S01]  /*11cc0*/  R2UR UR7, R21 ;  /* 0x00000000150772ca */ /* 0x000fe200000e0000 */
[----:B------:R-:W-:Y:S01]  /*11cd0*/  FADD.FTZ R21, -R81, R12 ;  /* 0x0000000c51157221 */ /* 0x000fe20000010100 */
[----:B------:R-:W-:Y:S01]  /*11ce0*/  FSEL R20, R8, RZ, P2 ;  /* 0x000000ff08147208 */ /* 0x000fe20001000000 */
[----:B------:R-:W-:Y:S01]  /*11cf0*/  MUFU.EX2 R81, R153 ;  /* 0x0000009900517308 */ /* 0x000fe20000000800 */
[----:B------:R-:W-:Y:S01]  /*11d00*/  FSEL R46, R46, RZ, P2 ;  /* 0x000000ff2e2e7208 */ /* 0x000fe20001000000 */
[----:B------:R-:W-:Y:S01]  /*11d10*/  FMUL.FTZ R12, R21, R0 ;  /* 0x00000000150c7220 */ /* 0x000fe20000410000 */
[----:B------:R-:W-:Y:S02]  /*11d20*/  IMAD.MOV.U32 R21, RZ, RZ, 0x40000040 ;  /* 0x40000040ff157424 */ /* 0x000fe400078e00ff */
[----:B------:R-:W-:Y:S01]  /*11d30*/  FADD.FTZ R11, -R20, R11 ;  /* 0x0000000b140b7221 */ /* 0x000fe20000010100 */
[----:B------:R-:W-:-:S02]  /*11d40*/  VIADD R20, R6, 0x380 ;  /* 0x0000038006147836 */ /* 0x000fc40000000000 */
[-CC-:B------:R-:W-:Y:S01]  /*11d50*/  FFMA.FTZ R24, R26, R0.reuse, -R46.reuse ;  /* 0x000000001a187223 */ /* 0x180fe2000001082e */
[-CC-:B------:R-:W-:Y:S01]  /*11d60*/  FFMA.FTZ R40, R43, R0.reuse, -R46.reuse ;  /* 0x000000002b287223 */ /* 0x180fe2000001082e */
[----:B------:R-:W0:Y:S01]  /*11d70*/  MUFU.EX2 R12, R12 ;  /* 0x0000000c000c7308 */ /* 0x000e220000000800 */
[-C--:B------:R-:W-:Y:S01]  /*11d80*/  FMUL.FTZ R11, R11, R0.reuse ;  /* 0x000000000b0b7220 */ /* 0x080fe20000410000 */
[----:B------:R-:W-:Y:S01]  /*11d90*/  HGMMA.64x128x16.F32 R88, R160, gdesc[UR4].tnspB, R88, gsb0 ;  /* 0x41e00004a0587df0 */ /* 0x000fe20008000858 */
[----:B------:R-:W-:Y:S01]  /*11da0*/  R2UR UR6, R20 ;  /* 0x00000000140672ca */ /* 0x000fe200000e0000 */
[-CC-:B------:R-:W-:Y:S01]  /*11db0*/  FFMA.FTZ R27, R27, R0.reuse, -R46.reuse ;  /* 0x000000001b1b7223 */ /* 0x180fe2000001082e */
[----:B------:R-:W-:Y:S01]  /*11dc0*/  R2UR UR7, R21 ;  /* 0x00000000150772ca */ /* 0x000fe200000e0000 */
        /* <DEDUP_REMOVED lines=11> */
[----:B0-----:R-:W-:Y:S01]  /*11e80*/  FFMA.FTZ R43, R12, R4, R85 ;  /* 0x000000040c2b7223 */ /* 0x001fe20000010055 */
[-CC-:B------:R-:W-:Y:S01]  /*11e90*/  FFMA.FTZ R169, R169, R0.reuse, -R46.reuse ;  /* 0x00000000a9a97223 */ /* 0x180fe2000001082e */
[-CC-:B------:R-:W-:Y:S01]  /*11ea0*/  FFMA.FTZ R44, R51, R0.reuse, -R46.reuse ;  /* 0x00000000332c7223 */ /* 0x180fe2000001082e */
[-CC-:B------:R-:W-:Y:S01]  /*11eb0*/  FFMA.FTZ R171, R171, R0.reuse, -R46.reuse ;  /* 0x00000000abab7223 */ /* 0x180fe2000001082e */
[----:B------:R-:W-:Y:S01]  /*11ec0*/  FADD.FTZ R43, R180, R43 ;  /* 0x0000002bb42b7221 */ /* 0x000fe20000010000 */
[-CC-:B------:R-:W-:Y:S01]  /*11ed0*/  FFMA.FTZ R6, R55, R0.reuse, -R46.reuse ;  /* 0x0000000037067223 */ /* 0x180fe2000001082e */
[--C-:B------:R-:W-:Y:S01]  /*11ee0*/  FFMA.FTZ R153, R173, R0, -R46.reuse ;  /* 0x00000000ad997223 */ /* 0x100fe2000001082e */
[----:B------:R-:W0:Y:S01]  /*11ef0*/  MUFU.EX2 R27, R27 ;  /* 0x0000001b001b7308 */ /* 0x000e220000000800 */
[----:B------:R-:W-:Y:S01]  /*11f00*/  FADD.FTZ R4, R182, R43 ;  /* 0x0000002bb6047221 */ /* 0x000fe20000010000 */
[----:B------:R-:W-:Y:S01]  /*11f10*/  @!P1 LEA R43, R185, R2, 0x3 ;  /* 0x00000002b92b9211 */ /* 0x000fe200078e18ff */
[-CC-:B------:R-:W-:Y:S01]  /*11f20*/  FFMA.FTZ R20, R59, R0.reuse, -R46.reuse ;  /* 0x000000003b147223 */ /* 0x180fe2000001082e */
[-C--:B------:R-:W-:Y:S01]  /*11f30*/  FFMA.FTZ R155, R175, R0.reuse, -R46 ;  /* 0x00000000af9b7223 */ /* 0x080fe2000001082e */
[----:B------:R-:W-:Y:S01]  /*11f40*/  FADD.FTZ R21, R9, R4 ;  /* 0x0000000409157221 */ /* 0x000fe20000010000 */
[----:B------:R-:W-:Y:S01]  /*11f50*/  IADD3 R4, -R194, 0xb, RZ ;  /* 0x0000000bc2047810 */ /* 0x000fe20007ffe1ff */
[-CC-:B------:R-:W-:Y:S01]  /*11f60*/  FFMA.FTZ R157, R177, R0.reuse, -R46.reuse ;  /* 0x00000000b19d7223 */ /* 0x180fe2000001082e */
[----:B------:R-:W2:Y:S01]  /*11f70*/  MUFU.EX2 R25, R25 ;  /* 0x0000001900197308 */ /* 0x000ea20000000800 */
[----:B------:R-:W-:Y:S01]  /*11f80*/  FADD.FTZ R48, R176, R21 ;  /* 0x00000015b0307221 */ /* 0x000fe20000010000 */
[-CC-:B------:R-:W-:Y:S01]  /*11f90*/  FFMA.FTZ R159, R179, R0.reuse, -R46.reuse ;  /* 0x00000000b39f7223 */ /* 0x180fe2000001082e */
[-CC-:B------:R-:W-:Y:S01]  /*11fa0*/  FFMA.FTZ R75, R75, R0.reuse, -R46.reuse ;  /* 0x000000004b4b7223 */ /* 0x180fe2000001082e */
[-C--:B------:R-:W-:Y:S01]  /*11fb0*/  FFMA.FTZ R79, R79, R0.reuse, -R46 ;  /* 0x000000004f4f7223 */ /* 0x080fe2000001082e */
[----:B------:R-:W-:Y:S01]  /*11fc0*/  FADD.FTZ R21, R29, R48 ;  /* 0x000000301d157221 */ /* 0x000fe20000010000 */
[----:B-1----:R-:W-:Y:S01]  /*11fd0*/  FFMA.FTZ R48, R11, R3, R24 ;  /* 0x000000030b307223 */ /* 0x002fe20000010018 */
[-C--:B------:R-:W-:Y:S01]  /*11fe0*/  FFMA.FTZ R183, R183, R0.reuse, -R46 ;  /* 0x00000000b7b77223 */ /* 0x080fe2000001082e */
[----:B------:R-:W1:Y:S01]  /*11ff0*/  MUFU.EX2 R26, R26 ;  /* 0x0000001a001a7308 */ /* 0x000e620000000800 */
[----:B------:R-:W-:Y:S01]  /*12000*/  FADD.FTZ R52, R178, R21 ;  /* 0x00000015b2347221 */ /* 0x000fe20000010000 */
[----:B0-----:R-:W-:Y:S01]  /*12010*/  FADD.FTZ R50, R27, R48 ;  /* 0x000000301b327221 */ /* 0x001fe20000010000 */
[-CC-:B------:R-:W-:Y:S01]  /*12020*/  FFMA.FTZ R48, R63, R0.reuse, -R46.reuse ;  /* 0x000000003f307223 */ /* 0x180fe2000001082e */
[-C--:B------:R-:W-:Y:S01]  /*12030*/  FFMA.FTZ R83, R83, R0.reuse, -R46 ;  /* 0x0000000053537223 */ /* 0x080fe2000001082e */
[----:B------:R-:W-:Y:S01]  /*12040*/  FADD.FTZ R3, R37, R52 ;  /* 0x0000003425037221 */ /* 0x000fe20000010000 */
[-CC-:B------:R-:W-:Y:S01]  /*12050*/  FFMA.FTZ R86, R86, R0.reuse, -R46.reuse ;  /* 0x0000000056567223 */ /* 0x180fe2000001082e */
[----:B------:R-:W-:Y:S01]  /*12060*/  FFMA.FTZ R87, R87, R0, -R46 ;  /* 0x0000000057577223 */ /* 0x000fe2000001082e */
[----:B------:R-:W0:Y:S01]  /*12070*/  MUFU.EX2 R31, R31 ;  /* 0x0000001f001f7308 */ /* 0x000e220000000800 */
[----:B--2---:R-:W-:Y:S01]  /*12080*/  FADD.FTZ R21, R25, R50 ;  /* 0x0000003219157221 */ /* 0x004fe20000010000 */
[----:B------:R-:W-:Y:S01]  /*12090*/  FADD.FTZ R52, R172, R3 ;  /* 0x00000003ac347221 */ /* 0x000fe20000010000 */
[----:B------:R-:W-:Y:S01]  /*120a0*/  @!P1 VIADD R3, R43, 0x28840 ;  /* 0x000288402b039836 */ /* 0x000fe20000000000 */
[----:B------:R-:W-:-:S02]  /*120b0*/  F2FP.F16.F32.PACK_AB R182, R9, R182 ;  /* 0x000000b609b6723e */ /* 0x000fc400000000ff */
[----:B------:R-:W-:Y:S01]  /*120c0*/  FADD.FTZ R43, R41, R52 ;  /* 0x00000034292b7221 */ /* 0x000fe20000010000 */
[C---:B------:R-:W-:Y:S01]  /*120d0*/  ISETP.GT.AND P2, PT, R13.reuse, R10, PT ;  /* 0x0000000a0d00720c */ /* 0x040fe20003f44270 */
[----:B------:R-:W2:Y:S01]  /*120e0*/  MUFU.EX2 R36, R36 ;  /* 0x0000002400247308 */ /* 0x000ea20000000800 */
[----:B-1----:R-:W-:Y:S01]  /*120f0*/  FADD.FTZ R50, R26, R21 ;  /* 0x000000151a327221 */ /* 0x002fe20000010000 */
[----:B------:R-:W-:Y:S01]  /*12100*/  @!P1 PRMT R3, RZ, 0x654, R3 ;  /* 0x00000654ff039816 */ /* 0x000fe20000000003 */
[----:B------:R-:W-:Y:S01]  /*12110*/  VIADD R13, R13, 0xffffffff ;  /* 0xffffffff0d0d7836 */ /* 0x000fe20000000000 */
[----:B------:R-:W-:Y:S02]  /*12120*/  F2FP.F16.F32.PACK_AB R180, R180, R85 ;  /* 0x00000055b4b4723e */ /* 0x000fe400000000ff */
[----:B------:R-:W-:Y:S02]  /*12130*/  F2FP.F16.F32.PACK_AB R176, R29, R176 ;  /* 0x000000b01db0723e */ /* 0x000fe400000000ff */
[----:B------:R-:W-:Y:S01]  /*12140*/  MUFU.EX2 R33, R33 ;  /* 0x0000002100217308 */ /* 0x000fe20000000800 */
[----:B0-----:R-:W-:Y:S01]  /*12150*/  FADD.FTZ R21, R31, R50 ;  /* 0x000000321f157221 */ /* 0x001fe20000010000 */
[----:B------:R-:W-:Y:S01]  /*12160*/  FADD.FTZ R50, R174, R43 ;  /* 0x0000002bae327221 */ /* 0x000fe20000010000 */
[----:B------:R-:W-:-:S02]  /*12170*/  @!P1 IMAD R43, R14, 0x8, R2 ;  /* 0x000000080e2b9824 */ /* 0x000fc400078e0202 */
[----:B------:R-:W-:Y:S01]  /*12180*/  FFMA.FTZ R14, R67, R0, -R46 ;  /* 0x00000000430e7223 */ /* 0x000fe2000001082e */
[----:B------:R-:W-:Y:S01]  /*12190*/  F2FP.F16.F32.PACK_AB R178, R37, R178 ;  /* 0x000000b225b2723e */ /* 0x000fe200000000ff */
[----:B------:R-:W-:Y:S01]  /*121a0*/  @!P1 VIADD R43, R43, 0x28860 ;  /* 0x000288602b2b9836 */ /* 0x000fe20000000000 */
[----:B------:R-:W0:Y:S01]  /*121b0*/  MUFU.EX2 R38, R38 ;  /* 0x0000002600267308 */ /* 0x000e220000000800 */
[----:B------:R-:W-:Y:S02]  /*121c0*/  F2FP.F16.F32.PACK_AB R172, R41, R172 ;  /* 0x000000ac29ac723e */ /* 0x000fe400000000ff */
[----:B------:R-:W-:Y:S02]  /*121d0*/  F2FP.F16.F32.PACK_AB R174, R45, R174 ;  /* 0x000000ae2dae723e */ /* 0x000fe400000000ff */
[----:B------:R-:W-:Y:S02]  /*121e0*/  @!P1 PRMT R43, RZ, 0x654, R43 ;  /* 0x00000654ff2b9816 */ /* 0x000fe4000000002b */
[----:B--2---:R-:W-:Y:S01]  /*121f0*/  F2FP.F16.F32.PACK_AB R177, R36, R31 ;  /* 0x0000001f24b1723e */ /* 0x004fe200000000ff */
[----:B------:R-:W-:Y:S08]  /*12200*/  MUFU.EX2 R35, R35 ;  /* 0x0000002300237308 */ /* 0x000ff00000000800 */
[----:B------:R-:W1:Y:S01]  /*12210*/  MUFU.EX2 R40, R40 ;  /* 0x0000002800287308 */ /* 0x000e620000000800 */
[----:B0-----:R-:W-:-:S07]  /*12220*/  F2FP.F16.F32.PACK_AB R179, R38, R33 ;  /* 0x0000002126b3723e */ /* 0x001fce00000000ff */
[----:B------:R-:W-:Y:S08]  /*12230*/  MUFU.EX2 R39, R39 ;  /* 0x0000002700277308 */ /* 0x000ff00000000800 */
[----:B------:R-:W0:Y:S01]  /*12240*/  MUFU.EX2 R42, R42 ;  /* 0x0000002a002a7308 */ /* 0x000e220000000800 */
[----:B-1----:R-:W-:-:S07]  /*12250*/  F2FP.F16.F32.PACK_AB R173, R40, R35 ;  /* 0x0000002328ad723e */ /* 0x002fce00000000ff */
[----:B------:R-:W-:Y:S08]  /*12260*/  MUFU.EX2 R169, R169 ;  /* 0x000000a900a97308 */ /* 0x000ff00000000800 */
[----:B------:R-:W-:Y:S01]  /*12270*/  MUFU.EX2 R44, R44 ;  /* 0x0000002c002c7308 */ /* 0x000fe20000000800 */
[----:B0-----:R-:W-:-:S07]  /*12280*/  F2FP.F16.F32.PACK_AB R175, R42, R39 ;  /* 0x000000272aaf723e */ /* 0x001fce00000000ff */
[----:B------:R-:W-:Y:S08]  /*12290*/  MUFU.EX2 R171, R171 ;  /* 0x000000ab00ab7308 */ /* 0x000ff00000000800 */
[----:B------:R-:W-:Y:S01]  /*122a0*/  MUFU.EX2 R6, R6 ;  /* 0x0000000600067308 */ /* 0x000fe20000000800 */
[----:B------:R-:W-:Y:S02]  /*122b0*/  WARPGROUP.DEPBAR.LE gsb0, 0x0 ;  /* 0x00008000000079c5 */ /* 0x000fe40000010000 */
[----:B------:R-:W-:-:S05]  /*122c0*/  WARPGROUP.ARRIVE ;  /* 0x00000000000079c5 */ /* 0x000fca0000000000 */
[----:B------:R-:W-:Y:S01]  /*122d0*/  MUFU.EX2 R153, R153 ;  /* 0x0000009900997308 */ /* 0x000fe20000000800 */
[-CC-:B------:R-:W-:Y:S01]  /*122e0*/  FFMA.FTZ R161, R181, R0.reuse, -R46.reuse ;  /* 0x00000000b5a17223 */ /* 0x180fe2000001082e */
[----:B------:R-:W-:Y:S01]  /*122f0*/  FFMA.FTZ R163, R78, R0, -R46 ;  /* 0x000000004ea37223 */ /* 0x000fe2000001082e */
[----:B------:R-:W-:Y:S01]  /*12300*/  F2FP.F16.F32.PACK_AB R181, R27, R24 ;  /* 0x000000181bb5723e */ /* 0x000fe200000000ff */
[----:B------:R-:W-:Y:S04]  /*12310*/  HGMMA.64x128x16.F32 R88, R164, gdesc[UR4].tnspB, R88, gsb0 ;  /* 0x41e00004a4587df0 */ /* 0x000fe80008000858 */
        /* <DEDUP_REMOVED lines=12> */
[----:B------:R-:W0:Y:S08]  /*123e0*/  MUFU.EX2 R73, R73 ;  /* 0x0000004900497308 */ /* 0x000e300000000800 */
[----:B------:R-:W-:Y:S08]  /*123f0*/  MUFU.EX2 R79, R79 ;  /* 0x0000004f004f7308 */ /* 0x000ff00000000800 */
[----:B------:R-:W1:Y:S01]  /*12400*/  MUFU.EX2 R32, R32 ;  /* 0x0000002000207308 */ /* 0x000e620000000800 */
[----:B0-----:R-:W-:-:S07]  /*12410*/  F2FP.F16.F32.PACK_AB R162, R73, R30 ;  /* 0x0000001e49a2723e */ /* 0x001fce00000000ff */
[----:B------:R-:W0:Y:S08]  /*12420*/  MUFU.EX2 R77, R77 ;  /* 0x0000004d004d7308 */ /* 0x000e300000000800 */
[----:B------:R-:W-:Y:S08]  /*12430*/  MUFU.EX2 R83, R83 ;  /* 0x0000005300537308 */ /* 0x000ff00000000800 */
[----:B------:R-:W-:Y:S08]  /*12440*/  MUFU.EX2 R34, R84 ;  /* 0x0000005400227308 */ /* 0x000ff00000000800 */
[----:B------:R-:W-:Y:S01]  /*12450*/  MUFU.EX2 R87, R87 ;  /* 0x0000005700577308 */ /* 0x000fe20000000800 */
[----:B------:R-:W-:-:S02]  /*12460*/  WARPGROUP.DEPBAR.LE gsb0, 0x0 ;  /* 0x00008000000079c5 */ /* 0x000fc40000010000 */
[----:B------:R2:W-:Y:S06]  /*12470*/  BAR.ARV R4, 0x100 ;  /* 0x000400040000751d */ /* 0x0005ec0000002000 */
[----:B------:R3:W-:Y:S01]  /*12480*/  @!P1 SYNCS.ARRIVE.TRANS64.RED.A1T0 RZ, [R3+URZ], RZ ;  /* 0x000000ff03ff99a7 */ /* 0x0007e2000810043f */
[----:B------:R-:W-:Y:S01]  /*12490*/  MUFU.EX2 R165, R183 ;  /* 0x000000b700a57308 */ /* 0x000fe20000000800 */
[----:B--2---:R-:W-:Y:S01]  /*124a0*/  FADD.FTZ R4, R36, R21 ;  /* 0x0000001524047221 */ /* 0x004fe20000010000 */
[----:B------:R-:W-:Y:S01]  /*124b0*/  FADD.FTZ R21, R45, R50 ;  /* 0x000000322d157221 */ /* 0x000fe20000010000 */
[-C--:B------:R-:W-:Y:S01]  /*124c0*/  FMUL.FTZ R88, R88, R12.reuse ;  /* 0x0000000c58587220 */ /* 0x080fe20000410000 */
[-C--:B------:R-:W-:Y:S01]  /*124d0*/  FMUL.FTZ R89, R89, R12.reuse ;  /* 0x0000000c59597220 */ /* 0x080fe20000410000 */
[-C--:B------:R-:W-:Y:S01]  /*124e0*/  FMUL.FTZ R92, R92, R12.reuse ;  /* 0x0000000c5c5c7220 */ /* 0x080fe20000410000 */
[----:B------:R-:W-:Y:S01]  /*124f0*/  FADD.FTZ R50, R168, R21 ;  /* 0x00000015a8327221 */ /* 0x000fe20000010000 */
[----:B---3--:R-:W-:Y:S01]  /*12500*/  FADD.FTZ R3, R33, R4 ;  /* 0x0000000421037221 */ /* 0x008fe20000010000 */
[----:B------:R-:W-:Y:S01]  /*12510*/  MUFU.EX2 R167, R86 ;  /* 0x0000005600a77308 */ /* 0x000fe20000000800 */
        /* <DEDUP_REMOVED lines=12> */
[-C--:B------:R-:W-:Y:S01]  /*125e0*/  FMUL.FTZ R101, R101, R12.reuse ;  /* 0x0000000c65657220 */ /* 0x080fe20000410000 */
[----:B------:R-:W-:Y:S01]  /*125f0*/  FADD.FTZ R52, R152, R21 ;  /* 0x0000001598347221 */ /* 0x000fe20000010000 */
[----:B------:R-:W-:Y:S01]  /*12600*/  FADD.FTZ R3, R39, R4 ;  /* 0x0000000427037221 */ /* 0x000fe20000010000 */
[----:B------:R-:W-:Y:S01]  /*12610*/  MUFU.EX2 R46, R75 ;  /* 0x0000004b002e7308 */ /* 0x000fe20000000800 */
[-C--:B------:R-:W-:Y:S01]  /*12620*/  FMUL.FTZ R104, R104, R12.reuse ;  /* 0x0000000c68687220 */ /* 0x080fe20000410000 */
[----:B------:R-:W-:Y:S01]  /*12630*/  FADD.FTZ R21, R57, R52 ;  /* 0x0000003439157221 */ /* 0x000fe20000010000 */
[----:B------:R-:W-:Y:S01]  /*12640*/  FADD.FTZ R4, R42, R3 ;  /* 0x000000032a047221 */ /* 0x000fe20000010000 */
[-C--:B------:R-:W-:Y:S01]  /*12650*/  FMUL.FTZ R105, R105, R12.reuse ;  /* 0x0000000c69697220 */ /* 0x080fe20000410000 */
[----:B------:R-:W-:Y:S01]  /*12660*/  FMUL.FTZ R108, R108, R12 ;  /* 0x0000000c6c6c7220 */ /* 0x000fe20000410000 */
[----:B------:R-:W-:Y:S01]  /*12670*/  FADD.FTZ R52, R154, R21 ;  /* 0x000000159a347221 */ /* 0x000fe20000010000 */
[----:B------:R-:W-:Y:S01]  /*12680*/  FADD.FTZ R3, R169, R4 ;  /* 0x00000004a9037221 */ /* 0x000fe20000010000 */
[----:B------:R-:W3:Y:S01]  /*12690*/  MUFU.EX2 R50, R50 ;  /* 0x0000003200327308 */ /* 0x000ee20000000800 */
[C---:B------:R-:W-:Y:S01]  /*126a0*/  F2FP.F16.F32.PACK_AB R154, R15.reuse, R154 ;  /* 0x0000009a0f9a723e */ /* 0x040fe200000000ff */
        /* <DEDUP_REMOVED lines=36> */
[----:B-1----:R-:W-:Y:S01]  /*128f0*/  FADD.FTZ R52, R32, R9 ;  /* 0x0000000920347221 */ /* 0x002fe20000010000 */
[----:B------:R-:W-:Y:S01]  /*12900*/  FADD.FTZ R3, R159, R4 ;  /* 0x000000049f037221 */ /* 0x000fe20000010000 */
[-C--:B------:R-:W-:Y:S01]  /*12910*/  FMUL.FTZ R144, R144, R12.reuse ;  /* 0x0000000c90907220 */ /* 0x080fe20000410000 */
[-C--:B------:R-:W-:Y:S01]  /*12920*/  FMUL.FTZ R145, R145, R12.reuse ;  /* 0x0000000c91917220 */ /* 0x080fe20000410000 */
[----:B0-----:R-:W-:Y:S01]  /*12930*/  FADD.FTZ R9, R77, R52 ;  /* 0x000000344d097221 */ /* 0x001fe20000010000 */
[----:B---3--:R-:W-:Y:S01]  /*12940*/  FADD.FTZ R4, R50, R3 ;  /* 0x0000000332047221 */ /* 0x008fe20000010000 */
[-C--:B------:R-:W-:Y:S01]  /*12950*/  FMUL.FTZ R148, R148, R12.reuse ;  /* 0x0000000c94947220 */ /* 0x080fe20000410000 */
[----:B------:R-:W-:Y:S01]  /*12960*/  FMUL.FTZ R149, R149, R12 ;  /* 0x0000000c95957220 */ /* 0x000fe20000410000 */
        /* <DEDUP_REMOVED lines=43> */
[----:B------:R-:W-:Y:S01]  /*12c20*/  FADD.FTZ R3, R87, R28 ;  /* 0x0000001c57037221 */ /* 0x000fe20000010000 */
[----:B------:R-:W-:Y:S01]  /*12c30*/  F2FP.F16.F32.PACK_AB R152, R57, R152 ;  /* 0x000000983998723e */ /* 0x000fe200000000ff */
[----:B------:R-:W-:Y:S01]  /*12c40*/  IMAD.MOV.U32 R14, RZ, RZ, R185 ;  /* 0x000000ffff0e7224 */ /* 0x000fe200078e00b9 */
        /* <DEDUP_REMOVED lines=16> */
[----:B------:R-:W-:Y:S01]  /*12d50*/  MOV R15, R190 ;  /* 0x000000be000f7202 */ /* 0x000fe20000000f00 */
[----:B--2---:R-:W-:Y:S06]  /*12d60*/  @P2 BRA `(.L_x_7943) ;  /* 0xffffffd400582947 */ /* 0x004fec000383ffff */
.L_x_7933:
[----:B------:R-:W-:-:S13]  /*12d70*/  ISETP.GE.AND P2, PT, R13, RZ, PT ;  /* 0x000000ff0d00720c */ /* 0x000fda0003f46270 */
[----:B------:R-:W-:Y:S05]  /*12d80*/  @!P2 BRA `(.L_x_7944) ;  /* 0x000000200084a947 */ /* 0x000fea0003800000 */
[----:B------:R-:W-:Y:S01]  /*12d90*/  IMAD.MOV.U32 R10, RZ, RZ, R8 ;  /* 0x000000ffff0a7224 */ /* 0x000fe200078e0008 */
[----:B------:R-:W-:Y:S01]  /*12da0*/  MOV R12, R7 ;  /* 0x00000007000c7202 */ /* 0x000fe20000000f00 */
[----:B------:R-:W-:Y:S02]  /*12db0*/  IMAD.MOV.U32 R14, RZ, RZ, R190 ;  /* 0x000000ffff0e7224 */ /* 0x000fe400078e00be */
[----:B------:R-:W-:-:S07]  /*12dc0*/  IMAD.MOV.U32 R11, RZ, RZ, R185 ;  /* 0x000000ffff0b7224 */ /* 0x000fce00078e00b9 */
.L_x_7954:
        /* <DEDUP_REMOVED lines=10> */
.L_x_7946:
[----:B------:R-:W-:Y:S01]  /*12e70*/  IMAD R0, R185, 0x8, R2 ;  /* 0x00000008b9007824 */ /* 0x000fe200078e0202 */
[----:B------:R-:W-:-:S04]  /*12e80*/  SHF.L.U32 R7, R190, 0x1f, RZ ;  /* 0x0000001fbe077819 */ /* 0x000fc800000006ff */
[----:B------:R0:W1:Y:S01]  /*12e90*/  SYNCS.PHASECHK.TRANS64.TRYWAIT P3, [R0+URZ+0x28830], R7 ;  /* 0x02883007000075a7 */ /* 0x000062000806017f */
[----:B------:R-:W-:Y:S05]  /*12ea0*/  @!P0 BRA `(.L_x_7947) ;  /* 0x0000000000048947 */ /* 0x000fea0003800000 */
[----:B------:R-:W-:Y:S01]  /*12eb0*/  BPT.TRAP 0x1 ;  /* 0x000000040000795c */ /* 0x000fe20000300000 */
.L_x_7947:
[----:B------:R-:W-:Y:S04]  /*12ec0*/  BSSY B0, `(.L_x_7945) ;  /* 0x0000004000007945 */ /* 0x000fe80003800000 */
[----:B-1----:R-:W-:Y:S05]  /*12ed0*/  @P3 BRA `(.L_x_7948) ;  /* 0x0000000000083947 */ /* 0x002fea0003800000 */
[----:B------:R-:W1:Y:S02]  /*12ee0*/  SYNCS.PHASECHK.TRANS64.TRYWAIT P3, [R0+URZ+0x28830], R7 ;  /* 0x02883007000075a7 */ /* 0x000e64000806017f */
[----:B-1----:R-:W-:Y:S05]  /*12ef0*/  @!P3 BRA `(.L_x_7949) ;  /* 0x000000bc00a8b947 */ /* 0x002fea0003800000 */
.L_x_7948:
[----:B------:R-:W-:Y:S05]  /*12f00*/  BSYNC B0 ;  /* 0x0000000000007941 */ /* 0x000fea0003800000 */
.L_x_7945:
        /* <DEDUP_REMOVED lines=64> */
.L_x_7951:
[----:B------:R-:W-:Y:S01]  /*13310*/  SHF.L.U32 R0, R14, 0x1f, RZ ;  /* 0x0000001f0e007819 */ /* 0x000fe200000006ff */
[----:B------:R-:W-:-:S04]  /*13320*/  IMAD R7, R11, 0x8, R2 ;  /* 0x000000080b077824 */ /* 0x000fc800078e0202 */
[----:B------:R0:W1:Y:S01]  /*13330*/  SYNCS.PHASECHK.TRANS64.TRYWAIT P2, [R7+URZ+0x28850], R0 ;  /* 0x02885000070075a7 */ /* 0x000062000804017f */
[----:B------:R-:W-:Y:S05]  /*13340*/  @!P0 BRA `(.L_x_7952) ;  /* 0x0000000000048947 */ /* 0x000fea0003800000 */
[----:B------:R-:W-:Y:S01]  /*13350*/  BPT.TRAP 0x1 ;  /* 0x000000040000795c */ /* 0x000fe20000300000 */
.L_x_7952:
[----:B-1----:R-:W-:Y:S05]  /*13360*/  @P2 BRA `(.L_x_7950) ;  /* 0x0000000000082947 */ /* 0x002fea0003800000 */
[----:B------:R-:W1:Y:S02]  /*13370*/  SYNCS.PHASECHK.TRANS64.TRYWAIT P2, [R7+URZ+0x28850], R0 ;  /* 0x02885000070075a7 */ /* 0x000e64000804017f */
[----:B-1----:R-:W-:Y:S05]  /*13380*/  @!P2 BRA `(.L_x_7953) ;  /* 0x000000b80098a947 */ /* 0x002fea0003800000 */
.L_x_7950:
[----:B01----:R-:W-:Y:S01]  /*13390*/  VIADD R0, R2, 0x400 ;  /* 0x0000040002007836 */ /* 0x003fe20000000000 */
[----:B------:R-:W-:Y:S01]  /*133a0*/  MOV R7, 0x40000040 ;  /* 0x4000004000077802 */ /* 0x000fe20000000f00 */
[----:B------:R-:W-:Y:S05]  /*133b0*/  WARPSYNC.ALL ;  /* 0x0000000000007948 */ /* 0x000fea0003800000 */
[----:B------:R-:W-:Y:S01]  /*133c0*/  SHF.R.U32.HI R0, RZ, 0x4, R0 ;  /* 0x00000004ff007819 */ /* 0x000fe20000011600 */
[----:B------:R-:W-:Y:S01]  /*133d0*/  WARPGROUP.ARRIVE ;  /* 0x00000000000079c5 */ /* 0x000fe20000000000 */
[----:B------:R-:W-:Y:S01]  /*133e0*/  R2UR UR7, R7 ;  /* 0x00000000070772ca */ /* 0x000fe200000e0000 */
[----:B------:R-:W-:Y:S01]  /*133f0*/  IMAD.MOV.U32 R9, RZ, RZ, 0x40000040 ;  /* 0x40000040ff097424 */ /* 0x000fe200078e00ff */
[----:B------:R-:W-:-:S03]  /*13400*/  LOP3.LUT R0, R0, 0x3fff, RZ, 0xc0, !PT ;  /* 0x00003fff00007812 */ /* 0x000fc600078ec0ff */
[----:B------:R-:W0:Y:S01]  /*13410*/  S2R R193, SR_TID.X ;  /* 0x0000000000c17919 */ /* 0x000e220000002100 */
[C---:B------:R-:W-:Y:S02]  /*13420*/  ISETP.GT.AND P2, PT, R13.reuse, RZ, PT ;  /* 0x000000ff0d00720c */ /* 0x040fe40003f44270 */
[----:B------:R-:W-:Y:S02]  /*13430*/  LOP3.LUT R0, R0, 0x4000000, RZ, 0xfc, !PT ;  /* 0x0400000000007812 */ /* 0x000fe400078efcff */
[----:B------:R-:W-:-:S03]  /*13440*/  IADD3 R13, R13, -0x1, RZ ;  /* 0xffffffff0d0d7810 */ /* 0x000fc60007ffe0ff */
[----:B------:R-:W-:Y:S01]  /*13450*/  IMAD R6, R11, 0x800, R0 ;  /* 0x000008000b067824 */ /* 0x000fe200078e0200 */
[----:B------:R-:W-:-:S03]  /*13460*/  FMNMX.FTZ R0, R24, R12, !PT ;  /* 0x0000000c18007209 */ /* 0x000fc60007810000 */
[C---:B------:R-:W-:Y:S01]  /*13470*/  VIADD R8, R6.reuse, 0x80 ;  /* 0x0000008006087836 */ /* 0x040fe20000000000 */
[----:B------:R-:W-:Y:S02]  /*13480*/  R2UR UR6, R6 ;  /* 0x00000000060672ca */ /* 0x000fe400000e0000 */
[----:B------:R-:W-:-:S04]  /*13490*/  FMNMX.FTZ R7, R25, R0, !PT ;  /* 0x0000000019077209 */ /* 0x000fc80007810000 */
[----:B------:R-:W-:-:S04]  /*134a0*/  FMNMX.FTZ R0, R28, R7, !PT ;  /* 0x000000071c007209 */ /* 0x000fc80007810000 */
[----:B------:R-:W-:-:S03]  /*134b0*/  FMNMX.FTZ R7, R29, R0, !PT ;  /* 0x000000001d077209 */ /* 0x000fc60007810000 */
[----:B------:R-:W-:Y:S01]  /*134c0*/  HGMMA.64x128x16.F32 R88, R180, gdesc[UR4].tnspB, R88, gsb0 ;  /* 0x41e00004b4587df0 */ /* 0x000fe20008000858 */
[----:B------:R-:W-:Y:S01]  /*134d0*/  R2UR UR6, R8 ;  /* 0x00000000080672ca */ /* 0x000fe200000e0000 */
[----:B------:R-:W-:Y:S01]  /*134e0*/  VIADD R8, R6, 0x100 ;  /* 0x0000010006087836 */ /* 0x000fe20000000000 */
[----:B------:R-:W-:Y:S01]  /*134f0*/  R2UR UR7, R9 ;  /* 0x00000000090772ca */ /* 0x000fe200000e0000 */
[----:B------:R-:W-:Y:S01]  /*13500*/  IMAD.MOV.U32 R9, RZ, RZ, 0x40000040 ;  /* 0x40000040ff097424 */ /* 0x000fe200078e00ff */
        /* <DEDUP_REMOVED lines=30> */
[----:B------:R-:W-:Y:S01]  /*136f0*/  HGMMA.64x128x16.F32 R88, R176, gdesc[UR4].tnspB, R88, gsb0 ;  /* 0x41e00004b0587df0 */ /* 0x000fe20008000858 */
[----:B------:R-:W-:Y:S02]  /*13700*/  R2UR UR6, R8 ;  /* 0x00000000080672ca */ /* 0x000fe400000e0000 */
[----:B------:R-:W-:Y:S01]  /*13710*/  R2UR UR7, R9 ;  /* 0x00000000090772ca */ /* 0x000fe200000e0000 */
[----:B------:R-:W-:Y:S01]  /*13720*/  IMAD.MOV.U32 R9, RZ, RZ, 0x40000040 ;  /* 0x40000040ff097424 */ /* 0x000fe200078e00ff */
[----:B------:R-:W-:Y:S01]  /*13730*/  IADD3 R8, R6, 0x180, RZ ;  /* 0x0000018006087810 */ /* 0x000fe20007ffe0ff */
[----:B------:R-:W-:Y:S02]  /*13740*/  WARPGROUP.DEPBAR.LE gsb0, 0x0 ;  /* 0x00008000000079c5 */ /* 0x000fe40000010000 */
[----:B------:R-:W-:-:S08]  /*13750*/  WARPGROUP.ARRIVE ;  /* 0x00000000000079c5 */ /* 0x000fd00000000000 */
[----:B------:R-:W-:Y:S01]  /*13760*/  HGMMA.64x128x16.F32 R88, R172, gdesc[UR4].tnspB, R88, gsb0 ;  /* 0x41e00004ac587df0 */ /* 0x000fe20008000858 */
[----:B------:R-:W-:Y:S02]  /*13770*/  R2UR UR6, R8 ;  /* 0x00000000080672ca */ /* 0x000fe400000e0000 */
[----:B------:R-:W-:Y:S02]  /*13780*/  R2UR UR7, R9 ;  /* 0x00000000090772ca */ /* 0x000fe400000e0000 */
[----:B------:R-:W-:Y:S01]  /*13790*/  FMNMX.FTZ R8, R85, R0, !PT ;  /* 0x0000000055087209 */ /* 0x000fe20007810000 */
[----:B------:R-:W-:-:S04]  /*137a0*/  IMAD.U32 R0, RZ, RZ, UR43 ;  /* 0x0000002bff007e24 */ /* 0x000fc8000f8e00ff */
[----:B------:R-:W0:Y:S02]  /*137b0*/  SHFL.BFLY PT, R7, R8, 0x2, 0x1f ;  /* 0x0c401f0008077f89 */ /* 0x000e2400000e0000 */
[----:B0-----:R-:W-:Y:S01]  /*137c0*/  FMNMX.FTZ R14, R8, R7, !PT ;  /* 0x00000007080e7209 */ /* 0x001fe20007810000 */
[----:B------:R-:W-:-:S04]  /*137d0*/  VIADD R8, R6, 0x200 ;  /* 0x0000020006087836 */ /* 0x000fc80000000000 */
[----:B------:R-:W0:Y:S02]  /*137e0*/  SHFL.BFLY PT, R7, R14, 0x1, 0x1f ;  /* 0x0c201f000e077f89 */ /* 0x000e2400000e0000 */
[----:B0-----:R-:W-:-:S05]  /*137f0*/  FMNMX.FTZ R7, R14, R7, !PT ;  /* 0x000000070e077209 */ /* 0x001fca0007810000 */
[C---:B------:R-:W-:Y:S01]  /*13800*/  FADD.FTZ R9, -R7.reuse, R12 ;  /* 0x0000000c07097221 */ /* 0x040fe20000010100 */
[----:B------:R-:W-:-:S03]  /*13810*/  FMUL.FTZ R21, R7, R0 ;  /* 0x0000000007157220 */ /* 0x000fc60000410000 */
[-C--:B------:R-:W-:Y:S01]  /*13820*/  FMUL.FTZ R15, R9, R0.reuse ;  /* 0x00000000090f7220 */ /* 0x080fe20000410000 */
[----:B------:R-:W-:Y:S02]  /*13830*/  IMAD.MOV.U32 R9, RZ, RZ, 0x40000040 ;  /* 0x40000040ff097424 */ /* 0x000fe400078e00ff */
        /* <DEDUP_REMOVED lines=16> */
[----:B-1----:R-:W-:-:S07]  /*13940*/  F2FP.F16.F32.PACK_AB R180, R25, R180 ;  /* 0x000000b419b4723e */ /* 0x002fce00000000ff */
        /* <DEDUP_REMOVED lines=32> */
[----:B------:R-:W-:Y:S02]  /*13b50*/  IADD3 R8, R6, 0x280, RZ ;  /* 0x0000028006087810 */ /* 0x000fe40007ffe0ff */
[----:B------:R-:W-:Y:S01]  /*13b60*/  FMNMX.FTZ R12, R62, R9, !PT ;  /* 0x000000093e0c7209 */ /* 0x000fe20007810000 */
[----:B------:R-:W-:Y:S01]  /*13b70*/  IMAD.MOV.U32 R9, RZ, RZ, 0x40000040 ;  /* 0x40000040ff097424 */ /* 0x000fe200078e00ff */
[----:B------:R-:W-:Y:S02]  /*13b80*/  WARPGROUP.DEPBAR.LE gsb0, 0x0 ;  /* 0x00008000000079c5 */ /* 0x000fe40000010000 */
[----:B------:R-:W-:Y:S01]  /*13b90*/  WARPGROUP.ARRIVE ;  /* 0x00000000000079c5 */ /* 0x000fe20000000000 */
[-CC-:B------:R-:W-:Y:S01]  /*13ba0*/  FFMA.FTZ R168, R48, R0.reuse, -R21.reuse ;  /* 0x0000000030a87223 */ /* 0x180fe20000010815 */
[----:B------:R-:W-:-:S04]  /*13bb0*/  FFMA.FTZ R170, R52, R0, -R21 ;  /* 0x0000000034aa7223 */ /* 0x000fc80000010815 */
[----:B------:R-:W-:Y:S01]  /*13bc0*/  HGMMA.64x128x16.F32 R88, R152, gdesc[UR4].tnspB, R88, gsb0 ;  /* 0x41e0000498587df0 */ /* 0x000fe20008000858 */
[----:B------:R-:W-:Y:S01]  /*13bd0*/  R2UR UR6, R8 ;  /* 0x00000000080672ca */ /* 0x000fe200000e0000 */
[----:B------:R-:W-:Y:S01]  /*13be0*/  MUFU.EX2 R168, R168 ;  /* 0x000000a800a87308 */ /* 0x000fe20000000800 */
[----:B------:R-:W-:-:S07]  /*13bf0*/  R2UR UR7, R9 ;  /* 0x00000000090772ca */ /* 0x000fce00000e0000 */
[----:B------:R-:W-:Y:S01]  /*13c00*/  MUFU.EX2 R170, R170 ;  /* 0x000000aa00aa7308 */ /* 0x000fe20000000800 */
[----:B------:R-:W-:Y:S02]  /*13c10*/  WARPGROUP.DEPBAR.LE gsb0, 0x0 ;  /* 0x00008000000079c5 */ /* 0x000fe40000010000 */
[----:B------:R-:W-:Y:S01]  /*13c20*/  WARPGROUP.ARRIVE ;  /* 0x00000000000079c5 */ /* 0x000fe20000000000 */
[-CC-:B------:R-:W-:Y:S01]  /*13c30*/  FFMA.FTZ R153, R33, R0.reuse, -R21.reuse ;  /* 0x0000000021997223 */ /* 0x180fe20000010815 */
[-CC-:B------:R-:W-:Y:S01]  /*13c40*/  FFMA.FTZ R33, R37, R0.reuse, -R21.reuse ;  /* 0x0000000025217223 */ /* 0x180fe20000010815 */
[-CC-:B------:R-:W-:Y:S01]  /*13c50*/  FFMA.FTZ R37, R41, R0.reuse, -R21.reuse ;  /* 0x0000000029257223 */ /* 0x180fe20000010815 */
[--C-:B------:R-:W-:Y:S01]  /*13c60*/  FFMA.FTZ R41, R49, R0, -R21.reuse ;  /* 0x0000000031297223 */ /* 0x100fe20000010815 */
[----:B------:R-:W-:Y:S01]  /*13c70*/  FMNMX.FTZ R49, R63, R12, !PT ;  /* 0x0000000c3f317209 */ /* 0x000fe20007810000 */
[----:B------:R-:W-:Y:S01]  /*13c80*/  HGMMA.64x128x16.F32 R88, R156, gdesc[UR4].tnspB, R88, gsb0 ;  /* 0x41e000049c587df0 */ /* 0x000fe20008000858 */
        /* <DEDUP_REMOVED lines=30> */
[----:B------:R-:W-:Y:S08]  /*13e70*/  MUFU.EX2 R155, R155 ;  /* 0x0000009b009b7308 */ /* 0x000ff00000000800 */
[----:B------:R-:W-:Y:S01]  /*13e80*/  MUFU.EX2 R154, R154 ;  /* 0x0000009a009a7308 */ /* 0x000fe20000000800 */
[----:B-1----:R-:W-:Y:S01]  /*13e90*/  FMNMX.FTZ R20, R8, R9, !PT ;  /* 0x0000000908147209 */ /* 0x002fe20007810000 */
[----:B------:R-:W-:-:S02]  /*13ea0*/  VIADD R8, R6, 0x300 ;  /* 0x0000030006087836 */ /* 0x000fc40000000000 */
[----:B------:R-:W-:-:S04]  /*13eb0*/  IMAD.MOV.U32 R9, RZ, RZ, 0x40000040 ;  /* 0x40000040ff097424 */ /* 0x000fc800078e00ff */
[----:B------:R-:W-:Y:S01]  /*13ec0*/  MUFU.EX2 R53, R53 ;  /* 0x0000003500357308 */ /* 0x000fe20000000800 */
[----:B------:R-:W-:Y:S02]  /*13ed0*/  R2UR UR6, R8 ;  /* 0x00000000080672ca */ /* 0x000fe400000e0000 */
[----:B------:R-:W-:Y:S01]  /*13ee0*/  R2UR UR7, R9 ;  /* 0x00000000090772ca */ /* 0x000fe200000e0000 */
[----:B------:R-:W-:-:S04]  /*13ef0*/  FFMA.FTZ R9, R84, R0, -R21 ;  /* 0x0000000054097223 */ /* 0x000fc80000010815 */
[----:B------:R-:W-:Y:S08]  /*13f00*/  MUFU.EX2 R57, R57 ;  /* 0x0000003900397308 */ /* 0x000ff00000000800 */
[----:B------:R-:W-:Y:S08]  /*13f10*/  MUFU.EX2 R65, R65 ;  /* 0x0000004100417308 */ /* 0x000ff00000000800 */
[----:B------:R-:W-:Y:S08]  /*13f20*/  MUFU.EX2 R12, R12 ;  /* 0x0000000c000c7308 */ /* 0x000ff00000000800 */
[----:B------:R-:W1:Y:S08]  /*13f30*/  MUFU.EX2 R61, R61 ;  /* 0x0000003d003d7308 */ /* 0x000e700000000800 */
[----:B------:R-:W3:Y:S08]  /*13f40*/  MUFU.EX2 R69, R69 ;  /* 0x0000004500457308 */ /* 0x000ef00000000800 */
[----:B------:R-:W-:Y:S08]  /*13f50*/  MUFU.EX2 R73, R73 ;  /* 0x0000004900497308 */ /* 0x000ff00000000800 */
[----:B------:R-:W-:Y:S01]  /*13f60*/  MUFU.EX2 R9, R9 ;  /* 0x0000000900097308 */ /* 0x000fe20000000800 */
[----:B------:R-:W-:-:S02]  /*13f70*/  WARPGROUP.DEPBAR.LE gsb0, 0x0 ;  /* 0x00008000000079c5 */ /* 0x000fc40000010000 */
[----:B------:R-:W-:Y:S01]  /*13f80*/  WARPGROUP.ARRIVE ;  /* 0x00000000000079c5 */ /* 0x000fe20000000000 */
[----:B------:R-:W4:Y:S01]  /*13f90*/  SHFL.BFLY PT, R157, R20, 0x1, 0x1f ;  /* 0x0c201f00149d7f89 */ /* 0x000f2200000e0000 */
[-CC-:B------:R-:W-:Y:S01]  /*13fa0*/  FFMA.FTZ R156, R64, R0.reuse, -R21.reuse ;  /* 0x00000000409c7223 */ /* 0x180fe20000010815 */
[----:B------:R-:W-:-:S03]  /*13fb0*/  FFMA.FTZ R158, R68, R0, -R21 ;  /* 0x00000000449e7223 */ /* 0x000fc60000010815 */
[----:B------:R-:W-:Y:S02]  /*13fc0*/  HGMMA.64x128x16.F32 R88, R160, gdesc[UR4].tnspB, R88, gsb0 ;  /* 0x41e00004a0587df0 */ /* 0x000fe40008000858 */
[----:B------:R-:W-:Y:S08]  /*13fd0*/  MUFU.EX2 R156, R156 ;  /* 0x0000009c009c7308 */ /* 0x000ff00000000800 */
[----:B------:R-:W-:Y:S01]  /*13fe0*/  MUFU.EX2 R158, R158 ;  /* 0x0000009e009e7308 */ /* 0x000fe20000000800 */
[----:B----4-:R-:W-:Y:S01]  /*13ff0*/  FMNMX.FTZ R8, R20, R157, !PT ;  /* 0x0000009d14087209 */ /* 0x010fe20007810000 */
[----:B------:R-:W-:-:S04]  /*14000*/  VIADD R20, R6, 0x380 ;  /* 0x0000038006147836 */ /* 0x000fc80000000000 */
[----:B------:R-:W-:Y:S01]  /*14010*/  FADD.FTZ R21, -R8, R10 ;  /* 0x0000000a08157221 */ /* 0x000fe20000010100 */
[----:B------:R-:W-:Y:S01]  /*14020*/  R2UR UR6, R20 ;  /* 0x00000000140672ca */ /* 0x000fe200000e0000 */
[-C--:B------:R-:W-:Y:S01]  /*14030*/  FMUL.FTZ R77, R8, R0.reuse ;  /* 0x00000000084d7220 */ /* 0x080fe20000410000 */
[----:B------:R-:W-:Y:S01]  /*14040*/  MUFU.EX2 R10, R85 ;  /* 0x00000055000a7308 */ /* 0x000fe20000000800 */
[-C--:B------:R-:W-:Y:S02]  /*14050*/  FMUL.FTZ R21, R21, R0.reuse ;  /* 0x0000000015157220 */ /* 0x080fe40000410000 */
[-CC-:B------:R-:W-:Y:S01]  /*14060*/  FFMA.FTZ R181, R26, R0.reuse, -R77.reuse ;  /* 0x000000001ab57223 */ /* 0x180fe2000001084d */
[-CC-:B------:R-:W-:Y:S01]  /*14070*/  FFMA.FTZ R26, R27, R0.reuse, -R77.reuse ;  /* 0x000000001b1a7223 */ /* 0x180fe2000001084d */
[-CC-:B------:R-:W-:Y:S01]  /*14080*/  FFMA.FTZ R183, R30, R0.reuse, -R77.reuse ;  /* 0x000000001eb77223 */ /* 0x180fe2000001084d */
[-CC-:B------:R-:W-:Y:S01]  /*14090*/  FFMA.FTZ R30, R31, R0.reuse, -R77.reuse ;  /* 0x000000001f1e7223 */ /* 0x180fe2000001084d */
[-CC-:B------:R-:W-:Y:S01]  /*140a0*/  FFMA.FTZ R177, R34, R0.reuse, -R77.reuse ;  /* 0x0000000022b17223 */ /* 0x180fe2000001084d */
[----:B------:R4:W-:Y:S01]  /*140b0*/  MUFU.EX2 R28, R21 ;  /* 0x00000015001c7308 */ /* 0x0009e20000000800 */
[----:B------:R-:W-:Y:S01]  /*140c0*/  IADD3 R31, -R193, 0xb, RZ ;  /* 0x0000000bc11f7810 */ /* 0x000fe20007ffe1ff */
[-CC-:B------:R-:W-:Y:S01]  /*140d0*/  FFMA.FTZ R32, R35, R0.reuse, -R77.reuse ;  /* 0x0000000023207223 */ /* 0x180fe2000001084d */
[----:B------:R-:W-:Y:S01]  /*140e0*/  FFMA.FTZ R179, R38, R0, -R77 ;  /* 0x0000000026b37223 */ /* 0x000fe2000001084d */
[----:B------:R-:W-:-:S02]  /*140f0*/  @!P1 IMAD R35, R11, 0x8, R2 ;  /* 0x000000080b239824 */ /* 0x000fc400078e0202 */
[-CC-:B------:R-:W-:Y:S01]  /*14100*/  FFMA.FTZ R173, R42, R0.reuse, -R77.reuse ;  /* 0x000000002aad7223 */ /* 0x180fe2000001084d */
[----:B------:R-:W-:Y:S01]  /*14110*/  FADD.FTZ R11, R25, R4 ;  /* 0x00000004190b7221 */ /* 0x000fe20000010000 */
[-C--:B------:R-:W-:Y:S01]  /*14120*/  FFMA.FTZ R34, R39, R0.reuse, -R77 ;  /* 0x0000000027227223 */ /* 0x080fe2000001084d */
[----:B------:R-:W-:Y:S01]  /*14130*/  MUFU.EX2 R181, R181 ;  /* 0x000000b500b57308 */ /* 0x000fe20000000800 */
[----:B----4-:R-:W-:Y:S01]  /*14140*/  MOV R21, 0x40000040 ;  /* 0x4000004000157802 */ /* 0x010fe20000000f00 */
[----:B--2---:R-:W-:Y:S01]  /*14150*/  FADD.FTZ R44, R182, R11 ;  /* 0x0000000bb62c7221 */ /* 0x004fe20000010000 */
[-CC-:B------:R-:W-:Y:S01]  /*14160*/  FFMA.FTZ R36, R43, R0.reuse, -R77.reuse ;  /* 0x000000002b247223 */ /* 0x180fe2000001084d */
[-CC-:B------:R-:W-:Y:S01]  /*14170*/  FFMA.FTZ R175, R46, R0.reuse, -R77.reuse ;  /* 0x000000002eaf7223 */ /* 0x180fe2000001084d */
[----:B------:R-:W-:Y:S01]  /*14180*/  R2UR UR7, R21 ;  /* 0x00000000150772ca */ /* 0x000fe200000e0000 */
[----:B------:R-:W-:Y:S02]  /*14190*/  @!P1 IMAD R21, R185, 0x8, R2 ;  /* 0x00000008b9159824 */ /* 0x000fe400078e0202 */
        /* <DEDUP_REMOVED lines=21> */
[----:B------:R-:W-:Y:S01]  /*142f0*/  FFMA.FTZ R86, R86, R0, -R77 ;  /* 0x0000000056567223 */ /* 0x000fe2000001084d */
[----:B0-----:R-:W-:-:S03]  /*14300*/  F2FP.F16.F32.PACK_AB R182, R29, R182 ;  /* 0x000000b61db6723e */ /* 0x001fc600000000ff */
        /* <DEDUP_REMOVED lines=11> */
[----:B------:R-:W-:Y:S01]  /*143c0*/  FFMA.FTZ R161, R74, R0, -R77 ;  /* 0x000000004aa17223 */ /* 0x000fe2000001084d */
[----:B-1----:R-:W-:-:S03]  /*143d0*/  F2FP.F16.F32.PACK_AB R160, R61, R12 ;  /* 0x0000000c3da0723e */ /* 0x002fc600000000ff */
[----:B------:R-:W-:Y:S01]  /*143e0*/  MUFU.EX2 R40, R40 ;  /* 0x0000002800287308 */ /* 0x000fe20000000800 */
[----:B---3--:R-:W-:Y:S01]  /*143f0*/  F2FP.F16.F32.PACK_AB R162, R69, R14 ;  /* 0x0000000e45a2723e */ /* 0x008fe200000000ff */
[----:B------:R-:W-:Y:S06]  /*14400*/  HGMMA.64x128x16.F32 R88, R164, gdesc[UR4].tnspB, R88, gsb0 ;  /* 0x41e00004a4587df0 */ /* 0x000fec0008000858 */
        /* <DEDUP_REMOVED lines=11> */
[----:B------:R-:W1:Y:S01]  /*144c0*/  MUFU.EX2 R83, R83 ;  /* 0x0000005300537308 */ /* 0x000e620000000800 */
[----:B0-----:R-:W-:-:S07]  /*144d0*/  F2FP.F16.F32.PACK_AB R163, R79, R78 ;  /* 0x0000004e4fa3723e */ /* 0x001fce00000000ff */
[----:B------:R-:W-:Y:S01]  /*144e0*/  MUFU.EX2 R86, R86 ;  /* 0x0000005600567308 */ /* 0x000fe20000000800 */
[----:B------:R-:W-:Y:S02]  /*144f0*/  WARPGROUP.DEPBAR.LE gsb0, 0x0 ;  /* 0x00008000000079c5 */ /* 0x000fe40000010000 */
[----:B------:R0:W-:Y:S06]  /*14500*/  BAR.ARV R31, 0x100 ;  /* 0x0004001f0000751d */ /* 0x0001ec0000002000 */
[----:B------:R2:W-:Y:S01]  /*14510*/  @!P1 SYNCS.ARRIVE.TRANS64.RED.A1T0 RZ, [R27+URZ], RZ ;  /* 0x000000ff1bff99a7 */ /* 0x0005e2000810043f */
[----:B------:R-:W-:Y:S01]  /*14520*/  F2FP.F16.F32.PACK_AB R166, R10, R9 ;  /* 0x000000090aa6723e */ /* 0x000fe200000000ff */
[-C--:B------:R-:W-:Y:S01]  /*14530*/  FMUL.FTZ R88, R88, R15.reuse ;  /* 0x0000000f58587220 */ /* 0x080fe20000410000 */
[----:B------:R-:W-:Y:S01]  /*14540*/  F2FP.F16.F32.PACK_AB R164, R73, R24 ;  /* 0x0000001849a4723e */ /* 0x000fe200000000ff */
[-C--:B------:R-:W-:Y:S01]  /*14550*/  FMUL.FTZ R89, R89, R15.reuse ;  /* 0x0000000f59597220 */ /* 0x080fe20000410000 */
[----:B-1----:R-:W-:Y:S01]  /*14560*/  F2FP.F16.F32.PACK_AB R165, R83, R82 ;  /* 0x0000005253a5723e */ /* 0x002fe200000000ff */
[-C--:B------:R-:W-:Y:S01]  /*14570*/  FMUL.FTZ R92, R92, R15.reuse ;  /* 0x0000000f5c5c7220 */ /* 0x080fe20000410000 */
[----:B------:R-:W-:Y:S01]  /*14580*/  FMUL.FTZ R93, R93, R15 ;  /* 0x0000000f5d5d7220 */ /* 0x000fe20000410000 */
[----:B--2---:R-:W-:Y:S01]  /*14590*/  FFMA.FTZ R27, R28, R3, R181 ;  /* 0x000000031c1b7223 */ /* 0x004fe200000100b5 */
[----:B------:R-:W-:Y:S01]  /*145a0*/  F2FP.F16.F32.PACK_AB R181, R26, R181 ;  /* 0x000000b51ab5723e */ /* 0x000fe200000000ff */
[----:B------:R-:W1:Y:S01]  /*145b0*/  MUFU.EX2 R3, R62 ;  /* 0x0000003e00037308 */ /* 0x000e620000000800 */
[----:B------:R-:W-:Y:S01]  /*145c0*/  FMUL.FTZ R96, R96, R15 ;  /* 0x0000000f60607220 */ /* 0x000fe20000410000 */
[----:B------:R-:W-:Y:S01]  /*145d0*/  FADD.FTZ R42, R26, R27 ;  /* 0x0000001b1a2a7221 */ /* 0x000fe20000010000 */
[----:B------:R-:W-:-:S02]  /*145e0*/  @!P1 VIADD R27, R35, 0x28860 ;  /* 0x00028860231b9836 */ /* 0x000fc40000000000 */
[-C--:B------:R-:W-:Y:S01]  /*145f0*/  FMUL.FTZ R97, R97, R15.reuse ;  /* 0x0000000f61617220 */ /* 0x080fe20000410000 */
[----:B------:R-:W-:Y:S01]  /*14600*/  FMUL.FTZ R100, R100, R15 ;  /* 0x0000000f64647220 */ /* 0x000fe20000410000 */
[----:B------:R-:W-:Y:S01]  /*14610*/  FADD.FTZ R11, R183, R42 ;  /* 0x0000002ab70b7221 */ /* 0x000fe20000010000 */
[C---:B------:R-:W-:Y:S01]  /*14620*/  F2FP.F16.F32.PACK_AB R183, R30.reuse, R183 ;  /* 0x000000b71eb7723e */ /* 0x040fe200000000ff */
[-C--:B------:R-:W-:Y:S01]  /*14630*/  FMUL.FTZ R101, R101, R15.reuse ;  /* 0x0000000f65657220 */ /* 0x080fe20000410000 */
[----:B0-----:R-:W-:Y:S01]  /*14640*/  @!P1 PRMT R31, RZ, 0x654, R27 ;  /* 0x00000654ff1f9816 */ /* 0x001fe2000000001b */
[----:B------:R-:W-:Y:S01]  /*14650*/  FADD.FTZ R27, R29, R44 ;  /* 0x0000002c1d1b7221 */ /* 0x000fe20000010000 */
[----:B------:R-:W-:Y:S01]  /*14660*/  FADD.FTZ R42, R30, R11 ;  /* 0x0000000b1e2a7221 */ /* 0x000fe20000010000 */
[----:B------:R-:W-:Y:S01]  /*14670*/  FMUL.FTZ R104, R104, R15 ;  /* 0x0000000f68687220 */ /* 0x000fe20000410000 */
[----:B------:R0:W-:Y:S01]  /*14680*/  @!P1 SYNCS.ARRIVE.TRANS64.RED.A1T0 RZ, [R31+URZ], RZ ;  /* 0x000000ff1fff99a7 */ /* 0x0001e2000810043f */
[----:B------:R-:W-:Y:S01]  /*14690*/  FADD.FTZ R44, R176, R27 ;  /* 0x0000001bb02c7221 */ /* 0x000fe20000010000 */
[----:B------:R-:W-:Y:S01]  /*146a0*/  FADD.FTZ R11, R177, R42 ;  /* 0x0000002ab10b7221 */ /* 0x000fe20000010000 */
[-C--:B------:R-:W-:Y:S01]  /*146b0*/  FFMA.FTZ R42, R67, R0.reuse, -R77 ;  /* 0x00000000432a7223 */ /* 0x080fe2000001084d */
[C---:B------:R-:W-:Y:S01]  /*146c0*/  F2FP.F16.F32.PACK_AB R177, R32.reuse, R177 ;  /* 0x000000b120b1723e */ /* 0x040fe200000000ff */
[----:B------:R-:W-:Y:S01]  /*146d0*/  FADD.FTZ R27, R153, R44 ;  /* 0x0000002c991b7221 */ /* 0x000fe20000010000 */
[----:B------:R-:W-:Y:S01]  /*146e0*/  FADD.FTZ R46, R32, R11 ;  /* 0x0000000b202e7221 */ /* 0x000fe20000010000 */
[----:B------:R-:W-:Y:S01]  /*146f0*/  FFMA.FTZ R44, R71, R0, -R77 ;  /* 0x00000000472c7223 */ /* 0x000fe2000001084d */
[----:B------:R-:W-:Y:S01]  /*14700*/  F2FP.F16.F32.PACK_AB R176, R153, R176 ;  /* 0x000000b099b0723e */ /* 0x000fe200000000ff */
[----:B------:R-:W-:Y:S01]  /*14710*/  FADD.FTZ R48, R178, R27 ;  /* 0x0000001bb2307221 */ /* 0x000fe20000010000 */
[----:B------:R-:W-:Y:S01]  /*14720*/  FADD.FTZ R11, R179, R46 ;  /* 0x0000002eb30b7221 */ /* 0x000fe20000010000 */
[----:B------:R-:W2:Y:S01]  /*14730*/  MUFU.EX2 R42, R42 ;  /* 0x0000002a002a7308 */ /* 0x000ea20000000800 */
[----:B------:R-:W-:Y:S01]  /*14740*/  F2FP.F16.F32.PACK_AB R153, R21, R20 ;  /* 0x000000141599723e */ /* 0x000fe200000000ff */
[----:B------:R-:W-:Y:S01]  /*14750*/  FADD.FTZ R27, R33, R48 ;  /* 0x00000030211b7221 */ /* 0x000fe20000010000 */
[----:B------:R-:W-:Y:S01]  /*14760*/  FADD.FTZ R46, R34, R11 ;  /* 0x0000000b222e7221 */ /* 0x000fe20000010000 */
[----:B------:R-:W-:Y:S01]  /*14770*/  FFMA.FTZ R77, R87, R0, -R77 ;  /* 0x00000000574d7223 */ /* 0x000fe2000001084d */
[----:B------:R-:W-:Y:S01]  /*14780*/  F2FP.F16.F32.PACK_AB R178, R33, R178 ;  /* 0x000000b221b2723e */ /* 0x000fe200000000ff */
[----:B------:R-:W-:Y:S01]  /*14790*/  FADD.FTZ R48, R172, R27 ;  /* 0x0000001bac307221 */ /* 0x000fe20000010000 */
[----:B------:R-:W-:Y:S01]  /*147a0*/  FADD.FTZ R11, R173, R46 ;  /* 0x0000002ead0b7221 */ /* 0x000fe20000010000 */
[----:B------:R-:W3:Y:S01]  /*147b0*/  MUFU.EX2 R44, R44 ;  /* 0x0000002c002c7308 */ /* 0x000ee20000000800 */
[----:B------:R-:W-:Y:S01]  /*147c0*/  F2FP.F16.F32.PACK_AB R179, R34, R179 ;  /* 0x000000b322b3723e */ /* 0x000fe200000000ff */
[C---:B------:R-:W-:Y:S01]  /*147d0*/  FADD.FTZ R27, R37.reuse, R48 ;  /* 0x00000030251b7221 */ /* 0x040fe20000010000 */
[----:B------:R-:W-:Y:S01]  /*147e0*/  FADD.FTZ R46, R36, R11 ;  /* 0x0000000b242e7221 */ /* 0x000fe20000010000 */
[----:B------:R-:W-:Y:S01]  /*147f0*/  F2FP.F16.F32.PACK_AB R172, R37, R172 ;  /* 0x000000ac25ac723e */ /* 0x000fe200000000ff */
[----:B------:R-:W-:Y:S01]  /*14800*/  FMUL.FTZ R105, R105, R15 ;  /* 0x0000000f69697220 */ /* 0x000fe20000410000 */
[----:B------:R-:W-:Y:S01]  /*14810*/  FADD.FTZ R48, R174, R27 ;  /* 0x0000001bae307221 */ /* 0x000fe20000010000 */
[----:B------:R-:W-:Y:S01]  /*14820*/  FADD.FTZ R11, R175, R46 ;  /* 0x0000002eaf0b7221 */ /* 0x000fe20000010000 */
[----:B------:R-:W-:Y:S01]  /*14830*/  MUFU.EX2 R77, R77 ;  /* 0x0000004d004d7308 */ /* 0x000fe20000000800 */
[----:B------:R-:W-:Y:S01]  /*14840*/  F2FP.F16.F32.PACK_AB R173, R36, R173 ;  /* 0x000000ad24ad723e */ /* 0x000fe200000000ff */
[C---:B------:R-:W-:Y:S01]  /*14850*/  FADD.FTZ R27, R45.reuse, R48 ;  /* 0x000000302d1b7221 */ /* 0x040fe20000010000 */
[----:B------:R-:W-:Y:S01]  /*14860*/  FADD.FTZ R46, R38, R11 ;  /* 0x0000000b262e7221 */ /* 0x000fe20000010000 */
[----:B------:R-:W-:Y:S01]  /*14870*/  F2FP.F16.F32.PACK_AB R174, R45, R174 ;  /* 0x000000ae2dae723e */ /* 0x000fe200000000ff */
[----:B------:R-:W-:Y:S01]  /*14880*/  FMUL.FTZ R108, R108, R15 ;  /* 0x0000000f6c6c7220 */ /* 0x000fe20000410000 */
[----:B------:R-:W-:Y:S01]  /*14890*/  FADD.FTZ R48, R168, R27 ;  /* 0x0000001ba8307221 */ /* 0x000fe20000010000 */
[----:B------:R-:W-:Y:S01]  /*148a0*/  FADD.FTZ R11, R169, R46 ;  /* 0x0000002ea90b7221 */ /* 0x000fe20000010000 */
[----:B------:R-:W-:Y:S01]  /*148b0*/  F2FP.F16.F32.PACK_AB R175, R38, R175 ;  /* 0x000000af26af723e */ /* 0x000fe200000000ff */
[-C--:B------:R-:W-:Y:S01]  /*148c0*/  FMUL.FTZ R109, R109, R15.reuse ;  /* 0x0000000f6d6d7220 */ /* 0x080fe20000410000 */
[C---:B------:R-:W-:Y:S01]  /*148d0*/  FADD.FTZ R25, R41.reuse, R48 ;  /* 0x0000003029197221 */ /* 0x040fe20000010000 */
[----:B------:R-:W-:Y:S01]  /*148e0*/  FADD.FTZ R46, R40, R11 ;  /* 0x0000000b282e7221 */ /* 0x000fe20000010000 */
[----:B------:R-:W-:Y:S01]  /*148f0*/  F2FP.F16.F32.PACK_AB R168, R41, R168 ;  /* 0x000000a829a8723e */ /* 0x000fe200000000ff */
[----:B------:R-:W-:Y:S01]  /*14900*/  FMUL.FTZ R112, R112, R15 ;  /* 0x0000000f70707220 */ /* 0x000fe20000410000 */
[----:B------:R-:W-:Y:S01]  /*14910*/  FADD.FTZ R26, R170, R25 ;  /* 0x00000019aa1a7221 */ /* 0x000fe20000010000 */
[----:B------:R-:W-:Y:S01]  /*14920*/  FADD.FTZ R11, R171, R46 ;  /* 0x0000002eab0b7221 */ /* 0x000fe20000010000 */
[C---:B------:R-:W-:Y:S01]  /*14930*/  F2FP.F16.F32.PACK_AB R171, R6.reuse, R171 ;  /* 0x000000ab06ab723e */ /* 0x040fe200000000ff */
[----:B------:R-:W-:Y:S01]  /*14940*/  FMUL.FTZ R113, R113, R15 ;  /* 0x0000000f71717220 */ /* 0x000fe20000410000 */
[----:B------:R-:W-:Y:S01]  /*14950*/  FADD.FTZ R25, R49, R26 ;  /* 0x0000001a31197221 */ /* 0x000fe20000010000 */
[----:B------:R-:W-:Y:S01]  /*14960*/  FADD.FTZ R11, R6, R11 ;  /* 0x0000000b060b7221 */ /* 0x000fe20000010000 */
[----:B------:R-:W4:Y:S01]  /*14970*/  MUFU.EX2 R26, R75 ;  /* 0x0000004b001a7308 */ /* 0x000f220000000800 */
[----:B------:R-:W-:Y:S01]  /*14980*/  F2FP.F16.F32.PACK_AB R169, R40, R169 ;  /* 0x000000a928a9723e */ /* 0x000fe200000000ff */
[----:B------:R-:W-:Y:S01]  /*14990*/  FADD.FTZ R30, R152, R25 ;  /* 0x00000019981e7221 */ /* 0x000fe20000010000 */
[----:B------:R-:W-:Y:S01]  /*149a0*/  FADD.FTZ R32, R20, R11 ;  /* 0x0000000b14207221 */ /* 0x000fe20000010000 */
[C---:B------:R-:W-:Y:S01]  /*149b0*/  F2FP.F16.F32.PACK_AB R152, R155.reuse, R152 ;  /* 0x000000989b98723e */ /* 0x040fe200000000ff */
[----:B------:R-:W-:Y:S01]  /*149c0*/  FMUL.FTZ R116, R116, R15 ;  /* 0x0000000f74747220 */ /* 0x000fe20000410000 */
[----:B------:R-:W-:Y:S01]  /*149d0*/  FADD.FTZ R11, R155, R30 ;  /* 0x0000001e9b0b7221 */ /* 0x000fe20000010000 */
[----:B------:R-:W-:Y:S01]  /*149e0*/  FADD.FTZ R32, R21, R32 ;  /* 0x0000002015207221 */ /* 0x000fe20000010000 */
[----:B-1----:R-:W-:Y:S01]  /*149f0*/  F2FP.F16.F32.PACK_AB R155, R4, R3 ;  /* 0x00000003049b723e */ /* 0x002fe200000000ff */
        /* <DEDUP_REMOVED lines=12> */
[----:B------:R-:W-:Y:S01]  /*14ac0*/  FMUL.FTZ R124, R124, R15 ;  /* 0x0000000f7c7c7220 */ /* 0x000fe20000410000 */
[----:B------:R-:W-:Y:S01]  /*14ad0*/  FADD.FTZ R25, R57, R32 ;  /* 0x0000002039197221 */ /* 0x000fe20000010000 */
[C---:B--2---:R-:W-:Y:S01]  /*14ae0*/  FADD.FTZ R30, R42.reuse, R11 ;  /* 0x0000000b2a1e7221 */ /* 0x044fe20000010000 */
[----:B------:R-:W-:Y:S01]  /*14af0*/  F2FP.F16.F32.PACK_AB R157, R42, R157 ;  /* 0x0000009d2a9d723e */ /* 0x000fe200000000ff */
[-C--:B------:R-:W-:Y:S01]  /*14b00*/  FMUL.FTZ R125, R125, R15.reuse ;  /* 0x0000000f7d7d7220 */ /* 0x080fe20000410000 */
[----:B------:R-:W-:Y:S01]  /*14b10*/  FADD.FTZ R32, R158, R25 ;  /* 0x000000199e207221 */ /* 0x000fe20000010000 */
[----:B------:R-:W-:Y:S01]  /*14b20*/  FADD.FTZ R11, R159, R30 ;  /* 0x0000001e9f0b7221 */ /* 0x000fe20000010000 */
[C---:B------:R-:W-:Y:S01]  /*14b30*/  F2FP.F16.F32.PACK_AB R158, R65.reuse, R158 ;  /* 0x0000009e419e723e */ /* 0x040fe200000000ff */
[----:B------:R-:W-:Y:S01]  /*14b40*/  FMUL.FTZ R128, R128, R15 ;  /* 0x0000000f80807220 */ /* 0x000fe20000410000 */
[----:B------:R-:W-:Y:S01]  /*14b50*/  FADD.FTZ R25, R65, R32 ;  /* 0x0000002041197221 */ /* 0x000fe20000010000 */
[C---:B---3--:R-:W-:Y:S01]  /*14b60*/  FADD.FTZ R6, R44.reuse, R11 ;  /* 0x0000000b2c067221 */ /* 0x048fe20000010000 */
[----:B------:R-:W-:Y:S01]  /*14b70*/  F2FP.F16.F32.PACK_AB R159, R44, R159 ;  /* 0x0000009f2c9f723e */ /* 0x000fe200000000ff */
[----:B------:R-:W-:Y:S01]  /*14b80*/  FMUL.FTZ R129, R129, R15 ;  /* 0x0000000f81817220 */ /* 0x000fe20000410000 */
[----:B------:R-:W-:Y:S01]  /*14b90*/  FADD.FTZ R20, R12, R25 ;  /* 0x000000190c147221 */ /* 0x000fe20000010000 */
[----:B------:R-:W-:Y:S01]  /*14ba0*/  FADD.FTZ R11, R161, R6 ;  /* 0x00000006a10b7221 */ /* 0x000fe20000010000 */
[----:B----4-:R-:W-:Y:S01]  /*14bb0*/  F2FP.F16.F32.PACK_AB R161, R26, R161 ;  /* 0x000000a11aa1723e */ /* 0x010fe200000000ff */
[-C--:B------:R-:W-:Y:S01]  /*14bc0*/  FMUL.FTZ R132, R132, R15.reuse ;  /* 0x0000000f84847220 */ /* 0x080fe20000410000 */
[----:B------:R-:W-:Y:S01]  /*14bd0*/  FADD.FTZ R3, R61, R20 ;  /* 0x000000143d037221 */ /* 0x000fe20000010000 */
[----:B------:R-:W-:Y:S01]  /*14be0*/  FADD.FTZ R11, R26, R11 ;  /* 0x0000000b1a0b7221 */ /* 0x000fe20000010000 */
[----:B------:R-:W-:Y:S01]  /*14bf0*/  F2FP.F16.F32.PACK_AB R167, R77, R86 ;  /* 0x000000564da7723e */ /* 0x000fe200000000ff */
        /* <DEDUP_REMOVED lines=58> */
.L_x_7944:
[----:B------:R-:W-:Y:S05]  /*14fa0*/  WARPSYNC.ALL ;  /* 0x0000000000007948 */ /* 0x000fea0003800000 */
[----:B------:R-:W-:Y:S06]  /*14fb0*/  BAR.ARV 0x8, 0x120 ;  /* 0x0204800000007b1d */ /* 0x000fec0000002000 */
[----:B------:R-:W-:Y:S05]  /*14fc0*/  @!P0 BRA `(.L_x_7955) ;  /* 0x0000000000048947 */ /* 0x000fea0003800000 */
[----:B------:R-:W-:Y:S01]  /*14fd0*/  BPT.TRAP 0x1 ;  /* 0x000000040000795c */ /* 0x000fe20000300000 */
.L_x_7955:
[----:B------:R-:W-:Y:S02]  /*14fe0*/  LEA R12, R185, R2, 0x3 ;  /* 0x00000002b90c7211 */ /* 0x000fe400078e18ff */
[----:B------:R-:W-:-:S04]  /*14ff0*/  SHF.L.U32 R5, R190, 0x1f, RZ ;  /* 0x0000001fbe057819 */ /* 0x000fc800000006ff */
[----:B------:R0:W1:Y:S01]  /*15000*/  SYNCS.PHASECHK.TRANS64.TRYWAIT P2, [R12+URZ+0x28850], R5 ;  /* 0x028850050c0075a7 */ /* 0x000062000804017f */
[----:B------:R-:W-:Y:S05]  /*15010*/  @!P0 BRA `(.L_x_7956) ;  /* 0x0000000000048947 */ /* 0x000fea0003800000 */
[----:B------:R-:W-:Y:S01]  /*15020*/  BPT.TRAP 0x1 ;  /* 0x000000040000795c */ /* 0x000fe20000300000 */
.L_x_7956:
[----:B------:R-:W-:-:S05]  /*15030*/  VIADD R2, R2, 0x400 ;  /* 0x0000040002027836 */ /* 0x000fca0000000000 */
[----:B------:R-:W-:-:S04]  /*15040*/  SHF.R.U32.HI R2, RZ, 0x4, R2 ;  /* 0x00000004ff027819 */ /* 0x000fc80000011602 */
[----:B------:R-:W-:-:S04]  /*15050*/  LOP3.LUT R2, R2, 0x3fff, RZ, 0xc0, !PT ;  /* 0x00003fff02027812 */ /* 0x000fc800078ec0ff */
[----:B------:R-:W-:Y:S01]  /*15060*/  LOP3.LUT R2, R2, 0x4000000, RZ, 0xfc, !PT ;  /* 0x0400000002027812 */ /* 0x000fe200078efcff */
[----:B-1----:R-:W-:Y:S06]  /*15070*/  @P2 BRA `(.L_x_7957) ;  /* 0x0000000000082947 */ /* 0x002fec0003800000 */
[----:B------:R-:W1:Y:S02]  /*15080*/  SYNCS.PHASECHK.TRANS64.TRYWAIT P0, [R12+URZ+0x28850], R5 ;  /* 0x028850050c0075a7 */ /* 0x000e64000800017f */
[----:B-1----:R-:W-:Y:S05]  /*15090*/  @!P0 BRA `(.L_x_7958) ;  /* 0x0000009c00688947 */ /* 0x002fea0003800000 */
.L_x_7957:
[----:B------:R-:W-:Y:S01]  /*150a0*/  IMAD R10, R185, 0x800, R2 ;  /* 0x00000800b90a7824 */ /* 0x000fe200078e0202 */
[----:B------:R-:W-:Y:S05]  /*150b0*/  WARPSYNC.ALL ;  /* 0x0000000000007948 */ /* 0x000fea0003800000 */
[----:B------:R-:W-:Y:S01]  /*150c0*/  IMAD.MOV.U32 R11, RZ, RZ, 0x40000040 ;  /* 0x40000040ff0b7424 */ /* 0x000fe200078e00ff */
[C---:B------:R-:W-:Y:S01]  /*150d0*/  R2UR UR6, R10.reuse ;  /* 0x000000000a0672ca */ /* 0x040fe200000e0000 */
[----:B------:R-:W-:Y:S01]  /*150e0*/  WARPGROUP.ARRIVE ;  /* 0x00000000000079c5 */ /* 0x000fe20000000000 */
[----:B------:R-:W-:Y:S01]  /*150f0*/  VIADD R14, R10, 0x80 ;  /* 0x000000800a0e7836 */ /* 0x000fe20000000000 */
[----:B------:R-:W-:Y:S01]  /*15100*/  MOV R15, 0x40000040 ;  /* 0x40000040000f7802 */ /* 0x000fe20000000f00 */
[----:B------:R-:W2:Y:S01]  /*15110*/  SHFL.BFLY PT, R2, R3, 0x2, 0x1f ;  /* 0x0c401f0003027f89 */ /* 0x000ea200000e0000 */
[----:B------:R-:W-:Y:S01]  /*15120*/  R2UR UR7, R11 ;  /* 0x000000000b0772ca */ /* 0x000fe200000e0000 */
[----:B------:R-:W-:-:S02]  /*15130*/  IMAD.MOV.U32 R11, RZ, RZ, 0x40000040 ;  /* 0x40000040ff0b7424 */ /* 0x000fc400078e00ff */
[----:B01----:R-:W0:Y:S01]  /*15140*/  SHFL.BFLY PT, R5, R4, 0x2, 0x1f ;  /* 0x0c401f0004057f89 */ /* 0x003e2200000e0000 */
[----:B------:R-:W-:Y:S02]  /*15150*/  IMAD.MOV.U32 R21, RZ, RZ, RZ ;  /* 0x000000ffff157224 */ /* 0x000fe400078e00ff */
[----:B------:R-:W-:Y:S02]  /*15160*/  VIADD R185, R185, 0x1 ;  /* 0x00000001b9b97836 */ /* 0x000fe40000000000 */
[----:B------:R-:W-:Y:S02]  /*15170*/  IMAD.MOV.U32 R20, RZ, RZ, -0x800000 ;  /* 0xff800000ff147424 */ /* 0x000fe400078e00ff */
[----:B------:R-:W-:Y:S01]  /*15180*/  VIADD R223, R223, 0x1 ;  /* 0x00000001dfdf7836 */ /* 0x000fe20000000000 */
[----:B------:R-:W-:Y:S02]  /*15190*/  ISETP.NE.AND P0, PT, R185, 0x2, PT ;  /* 0x00000002b900780c */ /* 0x000fe40003f05270 */
[----:B------:R-:W-:Y:S01]  /*151a0*/  HGMMA.64x128x16.F32 R88, R180, gdesc[UR4].tnspB, R88, gsb0 ;  /* 0x41e00004b4587df0 */ /* 0x000fe20008000858 */
[----:B------:R-:W-:Y:S01]  /*151b0*/  R2UR UR6, R14 ;  /* 0x000000000e0672ca */ /* 0x000fe200000e0000 */
[----:B------:R-:W-:Y:S01]  /*151c0*/  VIADD R14, R10, 0x100 ;  /* 0x000001000a0e7836 */ /* 0x000fe20000000000 */
[----:B------:R-:W-:Y:S01]  /*151d0*/  R2UR UR7, R15 ;  /* 0x000000000f0772ca */ /* 0x000fe200000e0000 */
[----:B------:R-:W-:Y:S01]  /*151e0*/  IMAD.MOV.U32 R15, RZ, RZ, 0x40000040 ;  /* 0x40000040ff0f7424 */ /* 0x000fe200078e00ff */
[----:B------:R-:W-:Y:S01]  /*151f0*/  SEL R185, R185, RZ, P0 ;  /* 0x000000ffb9b97207 */ /* 0x000fe20000000000 */
[----:B--2---:R-:W-:Y:S01]  /*15200*/  FADD.FTZ R6, R2, R3 ;  /* 0x0000000302067221 */ /* 0x004fe20000010000 */
[----:B------:R-:W-:Y:S01]  /*15210*/  SEL R3, RZ, 0x1, P0 ;  /* 0x00000001ff037807 */ /* 0x000fe20000000000 */
[----:B0-----:R-:W-:-:S03]  /*15220*/  FADD.FTZ R5, R5, R4 ;  /* 0x0000000405057221 */ /* 0x001fc60000010000 */
[----:B------:R-:W0:Y:S01]  /*15230*/  SHFL.BFLY PT, R9, R6, 0x1, 0x1f ;  /* 0x0c201f0006097f89 */ /* 0x000e2200000e0000 */
[----:B------:R-:W-:Y:S01]  /*15240*/  LOP3.LUT R190, R190, R3, RZ, 0x3c, !PT ;  /* 0x00000003bebe7212 */ /* 0x000fe200078e3cff */
[----:B------:R-:W-:Y:S02]  /*15250*/  IMAD.MOV.U32 R3, RZ, RZ, -0x800000 ;  /* 0xff800000ff037424 */ /* 0x000fe400078e00ff */
[----:B------:R-:W1:Y:S01]  /*15260*/  SHFL.BFLY PT, R2, R5, 0x1, 0x1f ;  /* 0x0c201f0005027f89 */ /* 0x000e6200000e0000 */
[----:B0-----:R-:W-:Y:S01]  /*15270*/  FADD.FTZ R13, R6, R9 ;  /* 0x00000009060d7221 */ /* 0x001fe20000010000 */
[----:B------:R-:W-:-:S04]  /*15280*/  IMAD.MOV.U32 R6, RZ, RZ, RZ ;  /* 0x000000ffff067224 */ /* 0x000fc800078e00ff */
[----:B------:R-:W-:-:S13]  /*15290*/  FSETP.NE.FTZ.AND P3, PT, R13, RZ, PT ;  /* 0x000000ff0d00720b */ /* 0x000fda0003f75000 */
[----:B------:R-:W0:Y:S08]  /*152a0*/  @P3 MUFU.LG2 R9, R13 ;  /* 0x0000000d00093308 */ /* 0x000e300000000c00 */
[----:B------:R-:W-:Y:S01]  /*152b0*/  @P3 MUFU.RCP R6, R13 ;  /* 0x0000000d00063308 */ /* 0x000fe20000001000 */
[----:B0-----:R-:W-:Y:S01]  /*152c0*/  @P3 FMUL.FTZ R9, R9, 0.69314718246459960938 ;  /* 0x3f31721809093820 */ /* 0x001fe20000410000 */
[----:B------:R-:W-:-:S02]  /*152d0*/  WARPGROUP.DEPBAR.LE gsb0, 0x0 ;  /* 0x00008000000079c5 */ /* 0x000fc40000010000 */
        /* <DEDUP_REMOVED lines=26> */
[----:B------:R-:W-:Y:S01]  /*15480*/  VIADD R10, R10, 0x380 ;  /* 0x000003800a0a7836 */ /* 0x000fe20000000000 */
[----:B------:R-:W-:Y:S01]  /*15490*/  MOV R15, 0x40000040 ;  /* 0x40000040000f7802 */ /* 0x000fe20000000f00 */
[----:B------:R-:W-:Y:S02]  /*154a0*/  WARPGROUP.DEPBAR.LE gsb0, 0x0 ;  /* 0x00008000000079c5 */ /* 0x000fe40000010000 */
[----:B------:R-:W-:-:S08]  /*154b0*/  WARPGROUP.ARRIVE ;  /* 0x00000000000079c5 */ /* 0x000fd00000000000 */
[----:B------:R-:W-:Y:S01]  /*154c0*/  HGMMA.64x128x16.F32 R88, R156, gdesc[UR4].tnspB, R88, gsb0 ;  /* 0x41e000049c587df0 */ /* 0x000fe20008000858 */
[----:B------:R-:W-:Y:S02]  /*154d0*/  R2UR UR6, R14 ;  /* 0x000000000e0672ca */ /* 0x000fe400000e0000 */
[----:B------:R-:W-:Y:S01]  /*154e0*/  R2UR UR7, R15 ;  /* 0x000000000f0772ca */ /* 0x000fe200000e0000 */
[----:B------:R-:W-:Y:S02]  /*154f0*/  WARPGROUP.DEPBAR.LE gsb0, 0x0 ;  /* 0x00008000000079c5 */ /* 0x000fe40000010000 */
[----:B------:R-:W-:-:S10]  /*15500*/  WARPGROUP.ARRIVE ;  /* 0x00000000000079c5 */ /* 0x000fd40000000000 */
[----:B------:R-:W-:Y:S01]  /*15510*/  HGMMA.64x128x16.F32 R88, R160, gdesc[UR4].tnspB, R88, gsb0 ;  /* 0x41e00004a0587df0 */ /* 0x000fe20008000858 */
[----:B------:R-:W-:Y:S02]  /*15520*/  R2UR UR6, R10 ;  /* 0x000000000a0672ca */ /* 0x000fe400000e0000 */
[----:B------:R-:W-:Y:S01]  /*15530*/  R2UR UR7, R11 ;  /* 0x000000000b0772ca */ /* 0x000fe200000e0000 */
[----:B-1----:R-:W-:Y:S01]  /*15540*/  FADD.FTZ R11, R5, R2 ;  /* 0x00000002050b7221 */ /* 0x002fe20000010000 */
[----:B------:R-:W-:-:S04]  /*15550*/  @!P1 IADD3 R10, R12, 0x28860, RZ ;  /* 0x000288600c0a9810 */ /* 0x000fc80007ffe0ff */
[----:B------:R-:W-:Y:S02]  /*15560*/  FSETP.NE.FTZ.AND P2, PT, R11, RZ, PT ;  /* 0x000000ff0b00720b */ /* 0x000fe40003f55000 */
[----:B------:R-:W-:-:S11]  /*15570*/  @!P1 PRMT R10, RZ, 0x654, R10 ;  /* 0x00000654ff0a9816 */ /* 0x000fd6000000000a */
[----:B------:R-:W0:Y:S01]  /*15580*/  @P2 MUFU.LG2 R4, R11 ;  /* 0x0000000b00042308 */ /* 0x000e220000000c00 */
[C---:B------:R-:W-:Y:S01]  /*15590*/  @P2 FMUL.FTZ R2, R0.reuse, 0.69314718246459960938 ;  /* 0x3f31721800022820 */ /* 0x040fe20000410000 */
[----:B------:R-:W-:-:S04]  /*155a0*/  @P3 FMUL.FTZ R0, R0, 0.69314718246459960938 ;  /* 0x3f31721800003820 */ /* 0x000fc80000410000 */
[----:B------:R-:W-:Y:S02]  /*155b0*/  @P3 FFMA.FTZ R3, R0, R8, R9 ;  /* 0x0000000800033223 */ /* 0x000fe40000010009 */
[----:B------:R-:W1:Y:S01]  /*155c0*/  @P2 MUFU.RCP R21, R11 ;  /* 0x0000000b00152308 */ /* 0x000e620000001000 */
[----:B0-----:R-:W-:-:S04]  /*155d0*/  @P2 FMUL.FTZ R5, R4, 0.69314718246459960938 ;  /* 0x3f31721804052820 */ /* 0x001fc80000410000 */
[----:B------:R-:W-:Y:S01]  /*155e0*/  @P2 FFMA.FTZ R20, R2, R7, R5 ;  /* 0x0000000702142223 */ /* 0x000fe20000010005 */
[----:B------:R-:W-:Y:S02]  /*155f0*/  WARPGROUP.DEPBAR.LE gsb0, 0x0 ;  /* 0x00008000000079c5 */ /* 0x000fe40000010000 */
[----:B------:R-:W-:-:S06]  /*15600*/  WARPGROUP.ARRIVE ;  /* 0x00000000000079c5 */ /* 0x000fcc0000000000 */
[----:B------:R-:W-:Y:S03]  /*15610*/  HGMMA.64x128x16.F32 R88, R164, gdesc[UR4].tnspB, R88, gsb0 ;  /* 0x41e00004a4587df0 */ /* 0x000fe60008000858 */
        /* <DEDUP_REMOVED lines=67> */
.L_x_7853:
[----:B------:R-:W-:Y:S05]  /*15a50*/  WARPSYNC.ALL ;  /* 0x0000000000007948 */ /* 0x000fea0003800000 */
[----:B------:R-:W1:Y:S08]  /*15a60*/  S2UR UR5, SR_CgaCtaId ;  /* 0x00000000000579c3 */ /* 0x000e700000008800 */
[----:B------:R-:W-:Y:S06]  /*15a70*/  BAR.SYNC.DEFER_BLOCKING 0x5, 0x120 ;  /* 0x0144800000007b1d */ /* 0x000fec0000010000 */
[----:B------:R-:W-:Y:S01]  /*15a80*/  UMOV UR4, 0x400 ;  /* 0x0000040000047882 */ /* 0x000fe20000000000 */
[----:B------:R-:W-:Y:S01]  /*15a90*/  BSSY B0, `(.L_x_7959) ;  /* 0x00001c7000007945 */ /* 0x000fe20003800000 */
[----:B-1----:R-:W-:-:S06]  /*15aa0*/  ULEA UR4, UR5, UR4, 0x18 ;  /* 0x0000000405047291 */ /* 0x002fcc000f8ec03f */
[----:B------:R-:W-:-:S05]  /*15ab0*/  MOV R2, UR4 ;  /* 0x0000000400027c02 */ /* 0x000fca0008000f00 */
[----:B------:R1:W2:Y:S01]  /*15ac0*/  LDS.128 R192, [R2+0x288d0] ;  /* 0x0288d00002c07984 */ /* 0x0002a20000000c00 */
[----:B------:R-:W-:Y:S06]  /*15ad0*/  BAR.ARV 0x4, 0x120 ;  /* 0x0104800000007b1d */ /* 0x000fec0000002000 */
[----:B------:R-:W-:Y:S05]  /*15ae0*/  @P1 BRA `(.L_x_7960) ;  /* 0x0000001000a81947 */ /* 0x000fea0003800000 */
[----:B------:R-:W3:Y:S01]  /*15af0*/  S2R R5, SR_SWINHI ;  /* 0x0000000000057919 */ /* 0x000ee20000002f00 */
        /* <DEDUP_REMOVED lines=9> */
[----:B------:R-:W-:Y:S02]  /*15b90*/  MOV R36, R2 ;  /* 0x0000000200247202 */ /* 0x000fe40000000f00 */
[----:B---3--:R-:W-:-:S03]  /*15ba0*/  MOV R37, R5 ;  /* 0x0000000500257202 */ /* 0x008fc60000000f00 */
[----:B------:R-:W-:-:S03]  /*15bb0*/  IMAD.WIDE R8, R232, 0x2, R36 ;  /* 0x00000002e8087825 */ /* 0x000fc600078e0224 */
[C---:B------:R-:W-:Y:S02]  /*15bc0*/  IADD3 R91, P5, R8.reuse, 0x20, RZ ;  /* 0x00000020085b7810 */ /* 0x040fe40007fbe0ff */
[C---:B------:R-:W-:Y:S02]  /*15bd0*/  LOP3.LUT R29, R8.reuse, 0x380, RZ, 0xc0, !PT ;  /* 0x00000380081d7812 */ /* 0x040fe400078ec0ff */
[----:B------:R-:W-:Y:S01]  /*15be0*/  IADD3 R93, P0, R8, 0x40, RZ ;  /* 0x00000040085d7810 */ /* 0x000fe20007f1e0ff */
[--C-:B------:R-:W-:Y:S01]  /*15bf0*/  IMAD.X R5, RZ, RZ, R9.reuse, P5 ;  /* 0x000000ffff057224 */ /* 0x100fe200028e0609 */
[----:B------:R-:W-:Y:S02]  /*15c00*/  LOP3.LUT R4, R91, 0x380, RZ, 0xc0, !PT ;  /* 0x000003805b047812 */ /* 0x000fe400078ec0ff */
[----:B------:R-:W-:Y:S01]  /*15c10*/  SHF.R.U64 R29, R29, 0x3, RZ ;  /* 0x000000031d1d7819 */ /* 0x000fe200000012ff */
[----:B------:R-:W-:Y:S01]  /*15c20*/  IMAD.X R7, RZ, RZ, R9, P0 ;  /* 0x000000ffff077224 */ /* 0x000fe200000e0609 */
[----:B------:R-:W-:-:S02]  /*15c30*/  LOP3.LUT R6, R93, 0x380, RZ, 0xc0, !PT ;  /* 0x000003805d067812 */ /* 0x000fc400078ec0ff */
[C---:B------:R-:W-:Y:S02]  /*15c40*/  IADD3 R95, P1, R8.reuse, 0x60, RZ ;  /* 0x00000060085f7810 */ /* 0x040fe40007f3e0ff */
[C---:B------:R-:W-:Y:S02]  /*15c50*/  IADD3 R97, P2, R8.reuse, 0x4000, RZ ;  /* 0x0000400008617810 */ /* 0x040fe40007f5e0ff */
[C---:B------:R-:W-:Y:S01]  /*15c60*/  IADD3 R99, P3, R8.reuse, 0x4020, RZ ;  /* 0x0000402008637810 */ /* 0x040fe20007f7e0ff */
[--C-:B------:R-:W-:Y:S01]  /*15c70*/  IMAD.X R13, RZ, RZ, R9.reuse, P1 ;  /* 0x000000ffff0d7224 */ /* 0x100fe200008e0609 */
[C---:B------:R-:W-:Y:S01]  /*15c80*/  IADD3 R101, P4, R8.reuse, 0x4040, RZ ;  /* 0x0000404008657810 */ /* 0x040fe20007f9e0ff */
[--C-:B------:R-:W-:Y:S01]  /*15c90*/  IMAD.X R15, RZ, RZ, R9.reuse, P2 ;  /* 0x000000ffff0f7224 */ /* 0x100fe200010e0609 */
[----:B------:R-:W-:Y:S02]  /*15ca0*/  IADD3 R103, P5, R8, 0x4060, RZ ;  /* 0x0000406008677810 */ /* 0x000fe40007fbe0ff */
[----:B------:R-:W-:Y:S01]  /*15cb0*/  SHF.R.U64 R4, R4, 0x3, RZ ;  /* 0x0000000304047819 */ /* 0x000fe200000012ff */
[--C-:B------:R-:W-:Y:S01]  /*15cc0*/  IMAD.X R27, RZ, RZ, R9.reuse, P4 ;  /* 0x000000ffff1b7224 */ /* 0x100fe200020e0609 */
[----:B------:R-:W-:Y:S01]  /*15cd0*/  LOP3.LUT R8, R29, R8, RZ, 0x3c, !PT ;  /* 0x000000081d087212 */ /* 0x000fe200078e3cff */
[----:B------:R-:W-:Y:S01]  /*15ce0*/  IMAD.X R29, RZ, RZ, R9, P5 ;  /* 0x000000ffff1d7224 */ /* 0x000fe200028e0609 */
[----:B------:R-:W-:-:S02]  /*15cf0*/  SHF.R.U64 R6, R6, 0x3, RZ ;  /* 0x0000000306067819 */ /* 0x000fc400000012ff */
[----:B------:R-:W-:Y:S02]  /*15d00*/  LOP3.LUT R4, R4, R91, RZ, 0x3c, !PT ;  /* 0x0000005b04047212 */ /* 0x000fe400078e3cff */
[----:B------:R-:W-:Y:S02]  /*15d10*/  LOP3.LUT R26, R101, 0x380, RZ, 0xc0, !PT ;  /* 0x00000380651a7812 */ /* 0x000fe400078ec0ff */
[----:B------:R-:W-:Y:S02]  /*15d20*/  LOP3.LUT R12, R95, 0x380, RZ, 0xc0, !PT ;  /* 0x000003805f0c7812 */ /* 0x000fe400078ec0ff */
[----:B------:R-:W-:Y:S02]  /*15d30*/  LOP3.LUT R14, R97, 0x380, RZ, 0xc0, !PT ;  /* 0x00000380610e7812 */ /* 0x000fe400078ec0ff */
[----:B------:R-:W-:Y:S02]  /*15d40*/  MOV R91, R8 ;  /* 0x00000008005b7202 */ /* 0x000fe40000000f00 */
[----:B------:R-:W-:-:S02]  /*15d50*/  IADD3.X R25, RZ, R9, RZ, P3, !PT ;  /* 0x00000009ff197210 */ /* 0x000fc40001ffe4ff */
[----:B------:R-:W-:Y:S02]  /*15d60*/  LOP3.LUT R24, R99, 0x380, RZ, 0xc0, !PT ;  /* 0x0000038063187812 */ /* 0x000fe400078ec0ff */
[----:B------:R-:W-:Y:S02]  /*15d70*/  LOP3.LUT R28, R103, 0x380, RZ, 0xc0, !PT ;  /* 0x00000380671c7812 */ /* 0x000fe400078ec0ff */
[----:B------:R-:W-:Y:S02]  /*15d80*/  F2FP.F16.F32.PACK_AB R8, R58, R11 ;  /* 0x0000000b3a08723e */ /* 0x000fe400000000ff */
[----:B------:R-:W-:Y:S02]  /*15d90*/  LOP3.LUT R6, R6, R93, RZ, 0x3c, !PT ;  /* 0x0000005d06067212 */ /* 0x000fe400078e3cff */
[----:B------:R-:W-:Y:S02]  /*15da0*/  F2FP.F16.F32.PACK_AB R9, R89, R90 ;  /* 0x0000005a5909723e */ /* 0x000fe400000000ff */
[----:B------:R-:W-:-:S02]  /*15db0*/  F2FP.F16.F32.PACK_AB R11, R87, R88 ;  /* 0x00000058570b723e */ /* 0x000fc400000000ff */
[----:B------:R-:W-:Y:S02]  /*15dc0*/  SHF.R.U64 R26, R26, 0x3, RZ ;  /* 0x000000031a1a7819 */ /* 0x000fe400000012ff */
[----:B------:R-:W-:Y:S01]  /*15dd0*/  SHF.R.U64 R12, R12, 0x3, RZ ;  /* 0x000000030c0c7819 */ /* 0x000fe200000012ff */
[----:B------:R3:W-:Y:S01]  /*15de0*/  STSM.16.M88.4 [R91], R8 ;  /* 0x000000085b007844 */ /* 0x0007e20000000200 */
[----:B------:R-:W-:Y:S02]  /*15df0*/  SHF.R.U64 R14, R14, 0x3, RZ ;  /* 0x000000030e0e7819 */ /* 0x000fe400000012ff */
[----:B------:R-:W-:Y:S02]  /*15e00*/  SHF.R.U64 R24, R24, 0x3, RZ ;  /* 0x0000000318187819 */ /* 0x000fe400000012ff */
[----:B------:R-:W-:Y:S02]  /*15e10*/  SHF.R.U64 R28, R28, 0x3, RZ ;  /* 0x000000031c1c7819 */ /* 0x000fe400000012ff */
[----:B------:R-:W-:-:S02]  /*15e20*/  MOV R90, R4 ;  /* 0x00000004005a7202 */ /* 0x000fc40000000f00 */
[----:B------:R-:W-:Y:S02]  /*15e30*/  MOV R89, R6 ;  /* 0x0000000600597202 */ /* 0x000fe40000000f00 */
[----:B------:R-:W-:Y:S02]  /*15e40*/  LOP3.LUT R26, R26, R101, RZ, 0x3c, !PT ;  /* 0x000000651a1a7212 */ /* 0x000fe400078e3cff */
[----:B------:R-:W-:Y:S02]  /*15e50*/  F2FP.F16.F32.PACK_AB R4, R50, R49 ;  /* 0x000000313204723e */ /* 0x000fe400000000ff */
[----:B------:R-:W-:Y:S02]  /*15e60*/  F2FP.F16.F32.PACK_AB R5, R85, R86 ;  /* 0x000000565505723e */ /* 0x000fe400000000ff */
[----:B------:R-:W-:Y:S02]  /*15e70*/  F2FP.F16.F32.PACK_AB R6, R57, R48 ;  /* 0x000000303906723e */ /* 0x000fe400000000ff */
[----:B------:R-:W-:-:S02]  /*15e80*/  F2FP.F16.F32.PACK_AB R7, R83, R84 ;  /* 0x000000545307723e */ /* 0x000fc400000000ff */
[----:B------:R-:W-:Y:S02]  /*15e90*/  LOP3.LUT R12, R12, R95, RZ, 0x3c, !PT ;  /* 0x0000005f0c0c7212 */ /* 0x000fe400078e3cff */
[----:B------:R-:W-:Y:S01]  /*15ea0*/  LOP3.LUT R14, R14, R97, RZ, 0x3c, !PT ;  /* 0x000000610e0e7212 */ /* 0x000fe200078e3cff */
[----:B------:R-:W-:Y:S01]  /*15eb0*/  STSM.16.M88.4 [R90], R4 ;  /* 0x000000045a007844 */ /* 0x000fe20000000200 */
        /* <DEDUP_REMOVED lines=8> */
[----:B------:R-:W-:Y:S02]  /*15f40*/  MOV R88, R12 ;  /* 0x0000000c00587202 */ /* 0x000fe40000000f00 */
[----:B------:R-:W-:Y:S02]  /*15f50*/  MOV R87, R14 ;  /* 0x0000000e00577202 */ /* 0x000fe40000000f00 */
[----:B------:R-:W-:-:S02]  /*15f60*/  F2FP.F16.F32.PACK_AB R26, R51, R42 ;  /* 0x0000002a331a723e */ /* 0x000fc400000000ff */
[----:B------:R-:W-:Y:S02]  /*15f70*/  MOV R59, R24 ;  /* 0x00000018003b7202 */ /* 0x000fe40000000f00 */
[----:B------:R-:W-:Y:S02]  /*15f80*/  F2FP.F16.F32.PACK_AB R12, R54, R45 ;  /* 0x0000002d360c723e */ /* 0x000fe400000000ff */
[----:B------:R-:W-:Y:S02]  /*15f90*/  F2FP.F16.F32.PACK_AB R13, R77, R78 ;  /* 0x0000004e4d0d723e */ /* 0x000fe400000000ff */
[----:B------:R-:W-:Y:S01]  /*15fa0*/  F2FP.F16.F32.PACK_AB R14, R53, R44 ;  /* 0x0000002c350e723e */ /* 0x000fe200000000ff */
[----:B------:R-:W-:Y:S01]  /*15fb0*/  IMAD.MOV.U32 R44, RZ, RZ, RZ ;  /* 0x000000ffff2c7224 */ /* 0x000fe200078e00ff */
[----:B------:R-:W-:Y:S02]  /*15fc0*/  F2FP.F16.F32.PACK_AB R15, R75, R76 ;  /* 0x0000004c4b0f723e */ /* 0x000fe400000000ff */
[----:B------:R-:W-:-:S02]  /*15fd0*/  MOV R42, R28 ;  /* 0x0000001c002a7202 */ /* 0x000fc40000000f00 */
[----:B------:R-:W-:Y:S01]  /*15fe0*/  F2FP.F16.F32.PACK_AB R24, R52, R43 ;  /* 0x0000002b3418723e */ /* 0x000fe200000000ff */
[----:B------:R4:W-:Y:S01]  /*15ff0*/  STSM.16.M88.4 [R88], R12 ;  /* 0x0000000c58007844 */ /* 0x0009e20000000200 */
[----:B------:R-:W-:Y:S02]  /*16000*/  F2FP.F16.F32.PACK_AB R25, R73, R74 ;  /* 0x0000004a4919723e */ /* 0x000fe400000000ff */
[----:B------:R-:W-:Y:S02]  /*16010*/  F2FP.F16.F32.PACK_AB R27, R71, R72 ;  /* 0x00000048471b723e */ /* 0x000fe400000000ff */
[----:B------:R-:W-:Y:S02]  /*16020*/  F2FP.F16.F32.PACK_AB R28, R40, R31 ;  /* 0x0000001f281c723e */ /* 0x000fe400000000ff */
[----:B------:R-:W-:Y:S01]  /*16030*/  ISETP.NE.U32.AND P2, PT, RZ, UR4, PT ;  /* 0x00000004ff007c0c */ /* 0x000fe2000bf45070 */
[----:B------:R4:W-:Y:S01]  /*16040*/  STSM.16.M88.4 [R87], R24 ;  /* 0x0000001857007844 */ /* 0x0009e20000000200 */
[----:B---3--:R-:W-:-:S02]  /*16050*/  IADD3 R8, P0, R220, UR4, RZ ;  /* 0x00000004dc087c10 */ /* 0x008fc4000ff1e0ff */
[----:B------:R-:W-:Y:S02]  /*16060*/  F2FP.F16.F32.PACK_AB R29, R69, R70 ;  /* 0x00000046451d723e */ /* 0x000fe400000000ff */
[----:B------:R-:W-:Y:S02]  /*16070*/  F2FP.F16.F32.PACK_AB R31, R67, R68 ;  /* 0x00000044431f723e */ /* 0x000fe400000000ff */
[----:B------:R-:W-:Y:S02]  /*16080*/  F2FP.F16.F32.PACK_AB R4, R39, R38 ;  /* 0x000000262704723e */ /* 0x000fe400000000ff */
[----:B------:R-:W-:Y:S01]  /*16090*/  F2FP.F16.F32.PACK_AB R5, R61, R62 ;  /* 0x0000003e3d05723e */ /* 0x000fe200000000ff */
[----:B------:R4:W-:Y:S01]  /*160a0*/  STSM.16.M88.4 [R59], R28 ;  /* 0x0000001c3b007844 */ /* 0x0009e20000000200 */
[----:B------:R-:W-:Y:S02]  /*160b0*/  F2FP.F16.F32.PACK_AB R6, R21, R0 ;  /* 0x000000001506723e */ /* 0x000fe400000000ff */
[----:B------:R-:W-:Y:S01]  /*160c0*/  F2FP.F16.F32.PACK_AB R7, R151, R60 ;  /* 0x0000003c9707723e */ /* 0x000fe200000000ff */
[----:B------:R4:W-:Y:S01]  /*160d0*/  STSM.16.M88.4 [R58], R32 ;  /* 0x000000203a007844 */ /* 0x0009e20000000200 */
        /* <DEDUP_REMOVED lines=9> */
[----:B------:R-:W-:Y:S02]  /*16170*/  MOV R49, UR4 ;  /* 0x0000000400317c02 */ /* 0x000fe40008000f00 */
[----:B------:R-:W-:Y:S01]  /*16180*/  @P0 IADD3.X R221, R221, UR5, RZ, P1, !PT ;  /* 0x00000005dddd0c10 */ /* 0x000fe20008ffe4ff */
[----:B------:R4:W5:Y:S01]  /*16190*/  @P2 LDG.E R44, desc[UR40][R8.64] ;  /* 0x00000028082c2981 */ /* 0x000962000c1e1900 */
[----:B------:R-:W-:-:S03]  /*161a0*/  IMAD.IADD R11, R16, 0x1, R202 ;  /* 0x00000001100b7824 */ /* 0x000fc600078e02ca */
[----:B------:R4:W5:Y:S01]  /*161b0*/  @P0 LDG.E R49, desc[UR40][R220.64] ;  /* 0x00000028dc310981 */ /* 0x000962000c1e1900 */
[----:B------:R-:W-:Y:S01]  /*161c0*/  IMAD.WIDE R36, R11, 0x2, R36 ;  /* 0x000000020b247825 */ /* 0x000fe200078e0224 */
[----:B------:R-:W-:Y:S06]  /*161d0*/  @P0 BRA `(.L_x_7961) ;  /* 0x0000000000100947 */ /* 0x000fec0003800000 */
[----:B------:R-:W-:Y:S05]  /*161e0*/  @!P2 BRA `(.L_x_7961) ;  /* 0x00000000000ca947 */ /* 0x000fea0003800000 */
[----:B------:R-:W3:Y:S04]  /*161f0*/  LDG.E R0, desc[UR40][R8.64] ;  /* 0x0000002808007981 */ /* 0x000ee8000c1e1900 */
[----:B-----5:R-:W3:Y:S02]  /*16200*/  LDG.E R49, desc[UR40][R8.64+0x4] ;  /* 0x0000042808317981 */ /* 0x020ee4000c1e1900 */
[----:B---3--:R-:W-:-:S07]  /*16210*/  IMAD.IADD R49, R49, 0x1, -R0 ;  /* 0x0000000131317824 */ /* 0x008fce00078e0a00 */
.L_x_7961:
[----:B------:R-:W-:Y:S01]  /*16220*/  SHF.R.S32.HI R48, RZ, 0x1f, R218 ;  /* 0x0000001fff307819 */ /* 0x000fe200000114da */
[----:B------:R-:W-:Y:S01]  /*16230*/  ULDC.64 UR4, c[0x0][0xb70] ;  /* 0x0002dc0000047ab9 */ /* 0x000fe20000000a00 */
[--C-:B-----5:R-:W-:Y:S01]  /*16240*/  SHF.R.S32.HI R45, RZ, 0x1f, R44.reuse ;  /* 0x0000001fff2d7819 */ /* 0x120fe2000001142c */
[----:B------:R-:W-:Y:S01]  /*16250*/  IMAD R10, R224, 0x80, R213 ;  /* 0x00000080e00a7824 */ /* 0x000fe200078e02d5 */
[----:B------:R-:W-:Y:S01]  /*16260*/  SEL R225, R225, RZ, !P2 ;  /* 0x000000ffe1e17207 */ /* 0x000fe20005000000 */
[----:B----4-:R-:W-:Y:S01]  /*16270*/  IMAD R7, R48, UR4, RZ ;  /* 0x0000000430077c24 */ /* 0x010fe2000f8e02ff */
[----:B------:R-:W-:Y:S01]  /*16280*/  SEL R51, R222, RZ, !P2 ;  /* 0x000000ffde337207 */ /* 0x000fe20005000000 */
[----:B------:R-:W-:Y:S01]  /*16290*/  IMAD.WIDE.U32 R4, R218, UR4, R44 ;  /* 0x00000004da047c25 */ /* 0x000fe2000f8e002c */
[C---:B------:R-:W-:Y:S02]  /*162a0*/  IADD3 R9, P0, R36.reuse, 0x1000, RZ ;  /* 0x0000100024097810 */ /* 0x040fe40007f1e0ff */
[----:B------:R-:W-:Y:S01]  /*162b0*/  IADD3 R25, P2, R36, 0x3000, RZ ;  /* 0x0000300024197810 */ /* 0x000fe20007f5e0ff */
[----:B------:R-:W-:Y:S01]  /*162c0*/  IMAD R7, R218, UR5, R7 ;  /* 0x00000005da077c24 */ /* 0x000fe2000f8e0207 */
[----:B------:R-:W-:Y:S01]  /*162d0*/  ULDC.64 UR4, c[0x0][0xb78] ;  /* 0x0002de0000047ab9 */ /* 0x000fe20000000a00 */
[----:B------:R-:W-:Y:S01]  /*162e0*/  LOP3.LUT R8, R9, 0x380, RZ, 0xc0, !PT ;  /* 0x0000038009087812 */ /* 0x000fe200078ec0ff */
[----:B------:R-:W-:Y:S01]  /*162f0*/  IMAD R0, R225, UR4, RZ ;  /* 0x00000004e1007c24 */ /* 0x000fe2000f8e02ff */
[----:B------:R-:W-:Y:S01]  /*16300*/  IADD3 R13, P1, R36, 0x2000, RZ ;  /* 0x00002000240d7810 */ /* 0x000fe20007f3e0ff */
[----:B------:R-:W-:Y:S01]  /*16310*/  IMAD.IADD R5, R5, 0x1, R7 ;  /* 0x0000000105057824 */ /* 0x000fe200078e0207 */
[----:B------:R-:W-:Y:S01]  /*16320*/  SHF.R.S32.HI R7, RZ, 0x1f, R10 ;  /* 0x0000001fff077819 */ /* 0x000fe2000001140a */
[----:B------:R-:W-:Y:S01]  /*16330*/  IMAD R6, R51, UR5, R0 ;  /* 0x0000000533067c24 */ /* 0x000fe2000f8e0200 */
[----:B------:R-:W-:Y:S01]  /*16340*/  LOP3.LUT R24, R25, 0x380, RZ, 0xc0, !PT ;  /* 0x0000038019187812 */ /* 0x000fe200078ec0ff */
[----:B------:R-:W-:Y:S01]  /*16350*/  IMAD.WIDE.U32 R4, R51, UR4, R4 ;  /* 0x0000000433047c25 */ /* 0x000fe2000f8e0004 */
[----:B------:R-:W-:Y:S01]  /*16360*/  ULDC.64 UR4, c[0x0][0xb40] ;  /* 0x0002d00000047ab9 */ /* 0x000fe20000000a00 */
[----:B------:R-:W-:-:S02]  /*16370*/  SHF.R.U64 R8, R8, 0x3, RZ ;  /* 0x0000000308087819 */ /* 0x000fc400000012ff */
[----:B------:R-:W-:Y:S02]  /*16380*/  LOP3.LUT R12, R13, 0x380, RZ, 0xc0, !PT ;  /* 0x000003800d0c7812 */ /* 0x000fe400078ec0ff */
[----:B------:R-:W-:Y:S02]  /*16390*/  IADD3 R0, P4, R10, R4, RZ ;  /* 0x000000040a007210 */ /* 0x000fe40007f9e0ff */
[----:B------:R-:W-:Y:S02]  /*163a0*/  SHF.R.U64 R24, R24, 0x3, RZ ;  /* 0x0000000318187819 */ /* 0x000fe400000012ff */
[----:B------:R-:W-:Y:S02]  /*163b0*/  IADD3.X R7, R7, R5, R6, P4, !PT ;  /* 0x0000000507077210 */ /* 0x000fe400027fe406 */
[----:B------:R-:W-:Y:S02]  /*163c0*/  LEA R46, P5, R0, UR4, 0x2 ;  /* 0x00000004002e7c11 */ /* 0x000fe4000f8a10ff */
[----:B------:R-:W-:Y:S01]  /*163d0*/  LOP3.LUT R8, R8, R9, RZ, 0x3c, !PT ;  /* 0x0000000908087212 */ /* 0x000fe200078e3cff */
[----:B------:R-:W-:Y:S01]  /*163e0*/  IMAD.X R9, RZ, RZ, R37, P0 ;  /* 0x000000ffff097224 */ /* 0x000fe200000e0625 */
[----:B------:R-:W-:-:S02]  /*163f0*/  SHF.R.U64 R12, R12, 0x3, RZ ;  /* 0x000000030c0c7819 */ /* 0x000fc400000012ff */
[----:B------:R-:W-:Y:S01]  /*16400*/  LEA.HI.X R47, R0, UR5, R7, 0x2, P5 ;  /* 0x00000005002f7c11 */ /* 0x000fe2000a8f1407 */
[----:B------:R-:W-:Y:S01]  /*16410*/  VIADD R0, R10, 0x8 ;  /* 0x000000080a007836 */ /* 0x000fe20000000000 */
[----:B------:R-:W-:Y:S01]  /*16420*/  LOP3.LUT R24, R24, R25, RZ, 0x3c, !PT ;  /* 0x0000001918187212 */ /* 0x000fe200078e3cff */
[----:B------:R-:W-:Y:S01]  /*16430*/  IMAD.X R25, RZ, RZ, R37, P2 ;  /* 0x000000ffff197224 */ /* 0x000fe200010e0625 */
[----:B------:R-:W-:Y:S01]  /*16440*/  LOP3.LUT P0, RZ, R227, 0x3, RZ, 0xc0, !PT ;  /* 0x00000003e3ff7812 */ /* 0x000fe2000780c0ff */
[----:B------:R-:W-:Y:S01]  /*16450*/  ULDC.64 UR4, c[0x0][0xaa0] ;  /* 0x0002a80000047ab9 */ /* 0x000fe20000000a00 */
[C---:B------:R-:W-:Y:S02]  /*16460*/  IADD3 R29, P3, R36.reuse, 0x4000, RZ ;  /* 0x00004000241d7810 */ /* 0x040fe40007f7e0ff */
[C---:B------:R-:W-:Y:S02]  /*16470*/  IADD3 R33, P4, R36.reuse, 0x5000, RZ ;  /* 0x0000500024217810 */ /* 0x040fe40007f9e0ff */
[----:B------:R-:W-:-:S02]  /*16480*/  IADD3 R39, P5, R36, 0x6000, RZ ;  /* 0x0000600024277810 */ /* 0x000fc40007fbe0ff */
[----:B------:R-:W-:Y:S02]  /*16490*/  LOP3.LUT R12, R12, R13, RZ, 0x3c, !PT ;  /* 0x0000000d0c0c7212 */ /* 0x000fe400078e3cff */
[----:B------:R-:W-:Y:S02]  /*164a0*/  IADD3 R7, P2, R36, 0x7000, RZ ;  /* 0x0000700024077810 */ /* 0x000fe40007f5e0ff */
[----:B------:R-:W-:Y:S02]  /*164b0*/  IADD3.X R13, RZ, R37, RZ, P1, !PT ;  /* 0x00000025ff0d7210 */ /* 0x000fe40000ffe4ff */
[----:B------:R-:W-:Y:S01]  /*164c0*/  ISETP.GE.OR P1, PT, R10, R49, P0 ;  /* 0x000000310a00720c */ /* 0x000fe20000726670 */
[----:B------:R-:W-:Y:S01]  /*164d0*/  IMAD.X R41, RZ, RZ, R37, P2 ;  /* 0x000000ffff297224 */ /* 0x000fe200010e0625 */
[----:B------:R-:W-:Y:S02]  /*164e0*/  LOP3.LUT R28, R29, 0x380, RZ, 0xc0, !PT ;  /* 0x000003801d1c7812 */ /* 0x000fe400078ec0ff */
[----:B------:R-:W-:-:S02]  /*164f0*/  LOP3.LUT R32, R33, 0x380, RZ, 0xc0, !PT ;  /* 0x0000038021207812 */ /* 0x000fc400078ec0ff */
[----:B------:R-:W-:Y:S02]  /*16500*/  LOP3.LUT R38, R39, 0x380, RZ, 0xc0, !PT ;  /* 0x0000038027267812 */ /* 0x000fe400078ec0ff */
[----:B------:R-:W-:Y:S02]  /*16510*/  LOP3.LUT R5, R36, 0x380, RZ, 0xc0, !PT ;  /* 0x0000038024057812 */ /* 0x000fe400078ec0ff */
[----:B------:R-:W-:Y:S02]  /*16520*/  ISETP.GE.OR P0, PT, R0, R49, P0 ;  /* 0x000000310000720c */ /* 0x000fe40000706670 */
[----:B------:R-:W-:Y:S01]  /*16530*/  LOP3.LUT R0, R7, 0x380, RZ, 0xc0, !PT ;  /* 0x0000038007007812 */ /* 0x000fe200078ec0ff */
[----:B------:R3:W-:Y:S01]  /*16540*/  @!P1 STG.E desc[UR40][R46.64], R20 ;  /* 0x000000142e009986 */ /* 0x0007e2000c101928 */
[----:B------:R-:W-:Y:S02]  /*16550*/  SHF.R.U64 R28, R28, 0x3, RZ ;  /* 0x000000031c1c7819 */ /* 0x000fe400000012ff */
[----:B------:R-:W-:-:S02]  /*16560*/  SHF.R.U64 R32, R32, 0x3, RZ ;  /* 0x0000000320207819 */ /* 0x000fc400000012ff */
        /* <DEDUP_REMOVED lines=9> */
[----:B------:R-:W5:Y:S01]  /*16600*/  LD.E.128 R8, desc[UR40][R8.64] ;  /* 0x0000002808087980 */ /* 0x000f62000c101d00 */
[----:B------:R-:W-:Y:S01]  /*16610*/  LOP3.LUT R4, R5, R36, RZ, 0x3c, !PT ;  /* 0x0000002405047212 */ /* 0x000fe200078e3cff */
[----:B------:R-:W-:Y:S01]  /*16620*/  IMAD.MOV.U32 R5, RZ, RZ, R37 ;  /* 0x000000ffff057224 */ /* 0x000fe200078e0025 */
[----:B------:R-:W-:Y:S01]  /*16630*/  IADD3.X R39, RZ, R37, RZ, P5, !PT ;  /* 0x00000025ff277210 */ /* 0x000fe20002ffe4ff */
[----:B------:R-:W5:Y:S01]  /*16640*/  LD.E.128 R12, desc[UR40][R12.64] ;  /* 0x000000280c0c7980 */ /* 0x000f62000c101d00 */
[----:B------:R-:W-:Y:S01]  /*16650*/  LOP3.LUT R40, R0, R7, RZ, 0x3c, !PT ;  /* 0x0000000700287212 */ /* 0x000fe200078e3cff */
[----:B------:R-:W-:-:S02]  /*16660*/  IMAD R45, R45, UR4, RZ ;  /* 0x000000042d2d7c24 */ /* 0x000fc4000f8e02ff */
[----:B------:R-:W5:Y:S01]  /*16670*/  LD.E.128 R4, desc[UR40][R4.64] ;  /* 0x0000002804047980 */ /* 0x000f62000c101d00 */
[----:B---3--:R-:W-:-:S03]  /*16680*/  IMAD.MOV.U32 R20, RZ, RZ, R16 ;  /* 0x000000ffff147224 */ /* 0x008fc600078e0010 */
        /* <DEDUP_REMOVED lines=11> */
[----:B---3--:R-:W3:Y:S01]  /*16740*/  FENCE.VIEW.ASYNC.S ;  /* 0x00000000000073c6 */ /* 0x008ee20000000000 */
[----:B------:R-:W-:-:S04]  /*16750*/  IMAD.WIDE.U32 R20, R44, UR4, R20 ;  /* 0x000000042c147c25 */ /* 0x000fc8000f8e0014 */
[----:B------:R-:W-:Y:S01]  /*16760*/  IMAD R45, R44, UR5, R45 ;  /* 0x000000052c2d7c24 */ /* 0x000fe2000f8e022d */
[----:B------:R-:W-:Y:S01]  /*16770*/  ULDC.64 UR4, c[0x0][0xae0] ;  /* 0x0002b80000047ab9 */ /* 0x000fe20000000a00 */
[----:B------:R-:W-:Y:S02]  /*16780*/  IMAD R49, R224, -0x80, R49 ;  /* 0xffffff80e0317824 */ /* 0x000fe400078e0231 */
[----:B----4-:R-:W-:Y:S01]  /*16790*/  IMAD R3, R48, UR4, RZ ;  /* 0x0000000430037c24 */ /* 0x010fe2000f8e02ff */
[----:B------:R-:W-:Y:S02]  /*167a0*/  IADD3 R21, R21, R45, RZ ;  /* 0x0000002d15157210 */ /* 0x000fe40007ffe0ff */
        /* <DEDUP_REMOVED lines=11> */
[----:B---3--:R3:W-:Y:S01]  /*16860*/  SYNCS.ARRIVE.TRANS64.RED.A1T0 RZ, [R0+URZ], RZ ;  /* 0x000000ff00ff79a7 */ /* 0x0087e2000810043f */
[----:B------:R-:W-:-:S02]  /*16870*/  ISETP.GE.AND P0, PT, R188, R49, PT ;  /* 0x00000031bc00720c */ /* 0x000fc40003f06270 */
[-C--:B------:R-:W-:Y:S01]  /*16880*/  ISETP.GE.AND P1, PT, R187, R49.reuse, PT ;  /* 0x00000031bb00720c */ /* 0x080fe20003f26270 */
[----:B------:R-:W-:Y:S01]  /*16890*/  IMAD.WIDE R44, R224, 0x80, R18 ;  /* 0x00000080e02c7825 */ /* 0x000fe200078e0212 */
[----:B------:R-:W-:-:S03]  /*168a0*/  ISETP.GE.AND P2, PT, R189, R49, PT ;  /* 0x00000031bd00720c */ /* 0x000fc60003f46270 */
[----:B------:R-:W-:Y:S01]  /*168b0*/  IMAD.IADD R51, R47, 0x1, R3 ;  /* 0x000000012f337824 */ /* 0x000fe200078e0203 */
[----:B---3--:R-:W-:Y:S09]  /*168c0*/  @P3 BRA `(.L_x_7963) ;  /* 0x00000000003c3947 */ /* 0x008ff20003800000 */
[----:B------:R-:W-:Y:S01]  /*168d0*/  ULDC.64 UR6, c[0x0][0xad8] ;  /* 0x0002b60000067ab9 */ /* 0x000fe20000000a00 */
[----:B------:R-:W-:Y:S01]  /*168e0*/  MOV R21, R51 ;  /* 0x0000003300157202 */ /* 0x000fe20000000f00 */
[----:B------:R-:W-:Y:S01]  /*168f0*/  IMAD R3, R45, UR6, RZ ;  /* 0x000000062d037c24 */ /* 0x000fe2000f8e02ff */
[----:B------:R-:W-:Y:S01]  /*16900*/  ULDC UR4, c[0x0][0xa8c] ;  /* 0x0002a30000047ab9 */ /* 0x000fe20000000800 */
        /* <DEDUP_REMOVED lines=10> */
[----:B------:R3:W-:Y:S02]  /*169b0*/  @!P4 STG.E.128 desc[UR40][R48.64+0x80], R28 ;  /* 0x0000801c3000c986 */ /* 0x0007e4000c101d28 */
.L_x_7963:
[----:B------:R-:W-:Y:S05]  /*169c0*/  BSYNC B1 ;  /* 0x0000000000017941 */ /* 0x000fea0003800000 */
.L_x_7962:
        /* <DEDUP_REMOVED lines=14> */
[----:B------:R-:W-:Y:S02]  /*16ab0*/  LEA R6, P0, R4, UR6, 0x1 ;  /* 0x0000000604067c11 */ /* 0x000fe4000f8008ff */
[----:B------:R-:W-:-:S04]  /*16ac0*/  IADD3 R3, R5, R3, RZ ;  /* 0x0000000305037210 */ /* 0x000fc80007ffe0ff */
[----:B------:R-:W-:-:S05]  /*16ad0*/  LEA.HI.X R7, R4, UR7, R3, 0x1, P0 ;  /* 0x0000000704077c11 */ /* 0x000fca00080f0c03 */
[----:B------:R4:W-:Y:S04]  /*16ae0*/  @!P3 STG.E.128 desc[UR40][R6.64], R8 ;  /* 0x000000080600b986 */ /* 0x0009e8000c101d28 */
[----:B------:R4:W-:Y:S02]  /*16af0*/  @!P4 STG.E.128 desc[UR40][R6.64+0x80], R32 ;  /* 0x000080200600c986 */ /* 0x0009e4000c101d28 */
.L_x_7965:
[----:B------:R-:W-:Y:S05]  /*16b00*/  BSYNC B1 ;  /* 0x0000000000017941 */ /* 0x000fea0003800000 */
.L_x_7964:
        /* <DEDUP_REMOVED lines=19> */
.L_x_7967:
[----:B------:R-:W-:Y:S05]  /*16c40*/  BSYNC B1 ;  /* 0x0000000000017941 */ /* 0x000fea0003800000 */
.L_x_7966:
[----:B------:R-:W-:Y:S05]  /*16c50*/  @P2 BRA `(.L_x_7968) ;  /* 0x0000000800a82947 */ /* 0x000fea0003800000 */
[----:B------:R-:W-:Y:S01]  /*16c60*/  IADD3 R3, P0, R44, 0x60, RZ ;  /* 0x000000602c037810 */ /* 0x000fe20007f1e0ff */
[----:B------:R-:W-:Y:S01]  /*16c70*/  ULDC.64 UR6, c[0x0][0xad8] ;  /* 0x0002b60000067ab9 */ /* 0x000fe20000000a00 */
[----:B---3-5:R-:W-:Y:S01]  /*16c80*/  IMAD.MOV.U32 R4, RZ, RZ, R46 ;  /* 0x000000ffff047224 */ /* 0x028fe200078e002e */
[----:B------:R-:W-:Y:S01]  /*16c90*/  ULDC UR4, c[0x0][0xa8c] ;  /* 0x0002a30000047ab9 */ /* 0x000fe20000000800 */
[----:B------:R-:W-:Y:S01]  /*16ca0*/  IADD3.X R44, RZ, R45, RZ, P0, !PT ;  /* 0x0000002dff2c7210 */ /* 0x000fe200007fe4ff */
[----:B------:R-:W-:Y:S01]  /*16cb0*/  IMAD.MOV.U32 R5, RZ, RZ, R51 ;  /* 0x000000ffff057224 */ /* 0x000fe200078e0033 */
[----:B------:R-:W-:-:S03]  /*16cc0*/  ISETP.GE.AND P1, PT, R16, UR4, PT ;  /* 0x0000000410007c0c */ /* 0x000fc6000bf26270 */
[----:B------:R-:W-:Y:S02]  /*16cd0*/  IMAD R44, R44, UR6, RZ ;  /* 0x000000062c2c7c24 */ /* 0x000fe4000f8e02ff */
[----:B------:R-:W-:-:S04]  /*16ce0*/  IMAD.WIDE.U32 R4, R3, UR6, R4 ;  /* 0x0000000603047c25 */ /* 0x000fc8000f8e0004 */
[----:B------:R-:W-:Y:S01]  /*16cf0*/  IMAD R3, R3, UR7, R44 ;  /* 0x0000000703037c24 */ /* 0x000fe2000f8e022c */
[----:B------:R-:W-:Y:S02]  /*16d00*/  ULDC.64 UR6, c[0x0][0xa80] ;  /* 0x0002a00000067ab9 */ /* 0x000fe40000000a00 */
[----:B----4-:R-:W-:Y:S01]  /*16d10*/  LEA R6, P0, R4, UR6, 0x1 ;  /* 0x0000000604067c11 */ /* 0x010fe2000f8008ff */
[----:B------:R-:W-:-:S05]  /*16d20*/  IMAD.IADD R3, R5, 0x1, R3 ;  /* 0x0000000105037824 */ /* 0x000fca00078e0203 */
[----:B------:R-:W-:Y:S02]  /*16d30*/  LEA.HI.X R7, R4, UR7, R3, 0x1, P0 ;  /* 0x0000000704077c11 */ /* 0x000fe400080f0c03 */
[----:B------:R-:W-:-:S03]  /*16d40*/  ISETP.GE.AND P0, PT, R196, UR4, PT ;  /* 0x00000004c4007c0c */ /* 0x000fc6000bf06270 */
[----:B------:R3:W-:Y:S10]  /*16d50*/  @!P1 STG.E.128 desc[UR40][R6.64], R24 ;  /* 0x0000001806009986 */ /* 0x0007f4000c101d28 */
[----:B------:R-:W-:Y:S05]  /*16d60*/  @P0 BRA `(.L_x_7968) ;  /* 0x0000000800640947 */ /* 0x000fea0003800000 */
[----:B------:R4:W-:Y:S01]  /*16d70*/  STG.E.128 desc[UR40][R6.64+0x80], R40 ;  /* 0x0000802806007986 */ /* 0x0009e2000c101d28 */
[----:B------:R-:W-:Y:S05]  /*16d80*/  BRA `(.L_x_7968) ;  /* 0x00000008005c7947 */ /* 0x000fea0003800000 */
.L_x_7960:
        /* <DEDUP_REMOVED lines=12> */
[----:B------:R-:W-:Y:S02]  /*16e50*/  MOV R3, UR4 ;  /* 0x0000000400037c02 */ /* 0x000fe40008000f00 */
[----:B------:R-:W-:-:S05]  /*16e60*/  @P1 IADD3.X R221, R221, UR5, RZ, P2, !PT ;  /* 0x00000005dddd1c10 */ /* 0x000fca00097fe4ff */
[----:B------:R3:W5:Y:S01]  /*16e70*/  @P1 LDG.E R3, desc[UR40][R220.64] ;  /* 0x00000028dc031981 */ /* 0x000762000c1e1900 */
[----:B------:R-:W-:Y:S01]  /*16e80*/  ISETP.GT.AND P2, PT, R233, 0x7f, PT ;  /* 0x0000007fe900780c */ /* 0x000fe20003f44270 */
[----:B------:R-:W-:-:S12]  /*16e90*/  @P1 BRA `(.L_x_7969) ;  /* 0x0000000000101947 */ /* 0x000fd80003800000 */
[----:B------:R-:W-:Y:S05]  /*16ea0*/  @!P0 BRA `(.L_x_7969) ;  /* 0x00000000000c8947 */ /* 0x000fea0003800000 */
[----:B------:R-:W4:Y:S04]  /*16eb0*/  LDG.E R0, desc[UR40][R4.64] ;  /* 0x0000002804007981 */ /* 0x000f28000c1e1900 */
[----:B-----5:R-:W4:Y:S02]  /*16ec0*/  LDG.E R3, desc[UR40][R4.64+0x4] ;  /* 0x0000042804037981 */ /* 0x020f24000c1e1900 */
[----:B----4-:R-:W-:-:S07]  /*16ed0*/  IMAD.IADD R3, R3, 0x1, -R0 ;  /* 0x0000000103037824 */ /* 0x010fce00078e0a00 */
.L_x_7969:
[----:B------:R-:W-:Y:S01]  /*16ee0*/  BSSY B1, `(.L_x_7970) ;  /* 0x000001c000017945 */ /* 0x000fe20003800000 */
[----:B------:R-:W-:Y:S02]  /*16ef0*/  SHF.R.S32.HI R10, RZ, 0x1f, R218 ;  /* 0x0000001fff0a7819 */ /* 0x000fe400000114da */
[----:B------:R-:W-:Y:S02]  /*16f00*/  SEL R11, R222, RZ, !P0 ;  /* 0x000000ffde0b7207 */ /* 0x000fe40004000000 */
[----:B------:R-:W-:Y:S02]  /*16f10*/  SEL R225, R225, RZ, !P0 ;  /* 0x000000ffe1e17207 */ /* 0x000fe40004000000 */
[----:B-----5:R-:W-:Y:S01]  /*16f20*/  SHF.R.S32.HI R8, RZ, 0x1f, R9 ;  /* 0x0000001fff087819 */ /* 0x020fe20000011409 */
[----:B------:R-:W-:Y:S06]  /*16f30*/  @P2 BRA `(.L_x_7971) ;  /* 0x0000000000582947 */ /* 0x000fec0003800000 */
[----:B---3--:R-:W3:Y:S02]  /*16f40*/  S2R R5, SR_TID.X ;  /* 0x0000000000057919 */ /* 0x008ee40000002100 */
[----:B---3--:R-:W-:-:S04]  /*16f50*/  IMAD R0, R224, 0x80, R5 ;  /* 0x00000080e0007824 */ /* 0x008fc800078e0205 */
        /* <DEDUP_REMOVED lines=20> */
.L_x_7971:
[----:B------:R-:W-:Y:S05]  /*170a0*/  BSYNC B1 ;  /* 0x0000000000017941 */ /* 0x000fea0003800000 */
.L_x_7970:
[----:B------:R-:W-:Y:S01]  /*170b0*/  ULDC.64 UR4, c[0x0][0xaa0] ;  /* 0x0002a80000047ab9 */ /* 0x000fe20000000a00 */
[----:B---3--:R-:W-:Y:S01]  /*170c0*/  IMAD.MOV.U32 R4, RZ, RZ, R16 ;  /* 0x000000ffff047224 */ /* 0x008fe200078e0010 */
[----:B------:R-:W-:Y:S01]  /*170d0*/  BSSY B1, `(.L_x_7972) ;  /* 0x0000028000017945 */ /* 0x000fe20003800000 */
[----:B----4-:R-:W-:Y:S02]  /*170e0*/  IMAD.MOV.U32 R5, RZ, RZ, R17 ;  /* 0x000000ffff057224 */ /* 0x010fe400078e0011 */
        /* <DEDUP_REMOVED lines=37> */
[----:B------:R3:W-:Y:S02]  /*17340*/  @!P5 STG.E.128 desc[UR40][R12.64+0x80], RZ ;  /* 0x000080ff0c00d986 */ /* 0x0007e4000c101d28 */
.L_x_7973:
[----:B------:R-:W-:Y:S05]  /*17350*/  BSYNC B1 ;  /* 0x0000000000017941 */ /* 0x000fea0003800000 */
.L_x_7972:
        /* <DEDUP_REMOVED lines=14> */
[----:B---3--:R-:W-:Y:S02]  /*17440*/  LEA R12, P2, R4, UR6, 0x1 ;  /* 0x00000006040c7c11 */ /* 0x008fe4000f8408ff */
[----:B------:R-:W-:-:S04]  /*17450*/  IADD3 R3, R5, R3, RZ ;  /* 0x0000000305037210 */ /* 0x000fc80007ffe0ff */
[----:B------:R-:W-:-:S05]  /*17460*/  LEA.HI.X R13, R4, UR7, R3, 0x1, P2 ;  /* 0x00000007040d7c11 */ /* 0x000fca00090f0c03 */
[----:B------:R4:W-:Y:S04]  /*17470*/  @!P3 STG.E.128 desc[UR40][R12.64], RZ ;  /* 0x000000ff0c00b986 */ /* 0x0009e8000c101d28 */
[----:B------:R4:W-:Y:S02]  /*17480*/  @!P4 STG.E.128 desc[UR40][R12.64+0x80], RZ ;  /* 0x000080ff0c00c986 */ /* 0x0009e4000c101d28 */
.L_x_7975:
[----:B------:R-:W-:Y:S05]  /*17490*/  BSYNC B1 ;  /* 0x0000000000017941 */ /* 0x000fea0003800000 */
.L_x_7974:
        /* <DEDUP_REMOVED lines=14> */
[----:B---34-:R-:W-:Y:S01]  /*17580*/  LEA R12, P0, R4, UR6, 0x1 ;  /* 0x00000006040c7c11 */ /* 0x018fe2000f8008ff */
[----:B------:R-:W-:-:S05]  /*17590*/  IMAD.IADD R3, R5, 0x1, R3 ;  /* 0x0000000105037824 */ /* 0x000fca00078e0203 */
[----:B------:R-:W-:-:S05]  /*175a0*/  LEA.HI.X R13, R4, UR7, R3, 0x1, P0 ;  /* 0x00000007040d7c11 */ /* 0x000fca00080f0c03 */
[----:B------:R3:W-:Y:S04]  /*175b0*/  @!P2 STG.E.128 desc[UR40][R12.64], RZ ;  /* 0x000000ff0c00a986 */ /* 0x0007e8000c101d28 */
[----:B------:R3:W-:Y:S02]  /*175c0*/  @!P3 STG.E.128 desc[UR40][R12.64+0x80], RZ ;  /* 0x000080ff0c00b986 */ /* 0x0007e4000c101d28 */
.L_x_7977:
[----:B------:R-:W-:Y:S05]  /*175d0*/  BSYNC B1 ;  /* 0x0000000000017941 */ /* 0x000fea0003800000 */
.L_x_7976:
        /* <DEDUP_REMOVED lines=16> */
[----:B------:R0:W-:Y:S04]  /*176e0*/  @!P1 STG.E.128 desc[UR40][R6.64], RZ ;  /* 0x000000ff06009986 */ /* 0x0001e8000c101d28 */
[----:B------:R0:W-:Y:S02]  /*176f0*/  @!P2 STG.E.128 desc[UR40][R6.64+0x80], RZ ;  /* 0x000080ff0600a986 */ /* 0x0001e4000c101d28 */
.L_x_7968:
[----:B------:R-:W-:Y:S05]  /*17700*/  BSYNC B0 ;  /* 0x0000000000007941 */ /* 0x000fea0003800000 */
.L_x_7959:
[----:B------:R-:W-:Y:S02]  /*17710*/  ULDC UR4, c[0x0][0xc14] ;  /* 0x0003050000047ab9 */ /* 0x000fe40000000800 */
[----:B--2---:R-:W-:-:S13]  /*17720*/  ISETP.GE.AND P0, PT, R195, UR4, PT ;  /* 0x00000004c3007c0c */ /* 0x004fda000bf06270 */
[----:B------:R-:W-:Y:S05]  /*17730*/  @!P0 BRA `(.L_x_7978) ;  /* 0xfffffe9800748947 */ /* 0x000fea000383ffff */
[----:B------:R-:W-:Y:S05]  /*17740*/  BRA `(.L_x_7757) ;  /* 0x0000005c00ac7947 */ /* 0x000fea0003800000 */
.L_x_7755:
[----:B------:R-:W-:-:S08]  /*17750*/  NOP ;  /* 0x0000000000007918 */ /* 0x000fd00000000000 */
[----:B--2---:R-:W0:-:S00]  /*17760*/  USETMAXREG.DEALLOC.CTAPOOL 0x18 ;  /* 0x00000018000079c8 */ /* 0x004e0000080e0500 */
        /* <DEDUP_REMOVED lines=59> */
.L_x_7983:
        /* <DEDUP_REMOVED lines=16> */
.L_x_7982:
[----:B------:R-:W-:Y:S05]  /*17c20*/  BSYNC B0 ;  /* 0x0000000000007941 */ /* 0x000fea0003800000 */
.L_x_7981:
        /* <DEDUP_REMOVED lines=25> */
.L_x_7979:
        /* <DEDUP_REMOVED lines=20> */
.L_x_7984:
        /* <DEDUP_REMOVED lines=38> */
[----:B------:R-:W-:Y:S02]  /*18160*/  LOP3.LUT R2, R5, R8, RZ, 0x3c, !PT ;  /* 0x0000000805027212 */ /* 0x000fe400078e3cff */
[----:B------:R-:W-:Y:S01]  /*18170*/  IADD3 R7, RZ, -R7, RZ ;  /* 0x80000007ff077210 */ /* 0x000fe20007ffe0ff */
        /* <DEDUP_REMOVED lines=16> */
.L_x_7980:
[----:B------:R-:W-:Y:S01]  /*18280*/  IMAD.MOV.U32 R17, RZ, RZ, RZ ;  /* 0x000000ffff117224 */ /* 0x000fe200078e00ff */
[----:B------:R-:W-:Y:S01]  /*18290*/  MOV R18, RZ ;  /* 0x000000ff00127202 */ /* 0x000fe20000000f00 */
[----:B------:R-:W-:-:S07]  /*182a0*/  IMAD.U32 R16, RZ, RZ, UR6 ;  /* 0x00000006ff107e24 */ /* 0x000fce000f8e00ff */
.L_x_7985:
        /* <DEDUP_REMOVED lines=22> */
[----:B------:R-:W-:Y:S01]  /*18410*/  ULDC.64 UR38, c[0x0][0x198] ;  /* 0x0000660000267ab9 */ /* 0x000fe20000000a00 */
[----:B------:R-:W-:Y:S02]  /*18420*/  ULDC UR36, c[0x0][0xc] ;  /* 0x0000030000247ab9 */ /* 0x000fe40000000800 */
[----:B------:R-:W-:Y:S02]  /*18430*/  LOP3.LUT R2, R2, 0xfffffffd, RZ, 0xc0, !PT ;  /* 0xfffffffd02027812 */ /* 0x000fe400078ec0ff */
[----:B--2---:R-:W-:Y:S02]  /*18440*/  LOP3.LUT R3, R4, 0x2, RZ, 0xfc, !PT ;  /* 0x0000000204037812 */ /* 0x004fe400078efcff */
[----:B------:R-:W1:Y:S03]  /*18450*/  S2R R4, SR_TID.X ;  /* 0x0000000000047919 */ /* 0x000e660000002100 */
[----:B------:R2:W-:Y:S04]  /*18460*/  STL [R1+0x2c], R3 ;  /* 0x00002c0301007387 */ /* 0x0005e80000100800 */
[----:B------:R2:W-:Y:S04]  /*18470*/  STL [R1+0xc], RZ ;  /* 0x00000cff01007387 */ /* 0x0005e80000100800 */
[----:B------:R2:W-:Y:S04]  /*18480*/  STL [R1+0x10], R0 ;  /* 0x0000100001007387 */ /* 0x0005e80000100800 */
        /* <DEDUP_REMOVED lines=9> */
.L_x_8075:
[----:B--23--:R-:W1:Y:S02]  /*18520*/  LDC.64 R2, c[0x0][0xc60] ;  /* 0x00031800ff027b82 */ /* 0x00ce640000000a00 */
        /* <DEDUP_REMOVED lines=30> */
[----:B------:R-:W-:Y:S01]  /*18710*/  IADD3 R6, P1, R15, UR8, RZ ;  /* 0x000000080f067c10 */ /* 0x000fe2000ff3e0ff */
[----:B------:R-:W-:Y:S01]  /*18720*/  IMAD.U32 R10, RZ, RZ, UR4 ;  /* 0x00000004ff0a7e24 */ /* 0x000fe2000f8e00ff */
[----:B------:R-:W-:-:S02]  /*18730*/  ULDC.64 UR4, c[0x0][0x3f8] ;  /* 0x0000fe0000047ab9 */ /* 0x000fc40000000a00 */
[----:B------:R-:W-:-:S03]  /*18740*/  IADD3.X R7, R14, UR9, RZ, P1, !PT ;  /* 0x000000090e077c10 */ /* 0x000fc60008ffe4ff */
        /* <DEDUP_REMOVED lines=12> */
[----:B------:R-:W-:Y:S02]  /*18810*/  ISETP.NE.U32.AND P1, PT, RZ, UR10, PT ;  /* 0x0000000aff007c0c */ /* 0x000fe4000bf25070 */
[----:B------:R-:W-:Y:S02]  /*18820*/  MOV R0, UR6 ;  /* 0x0000000600007c02 */ /* 0x000fe40008000f00 */
[----:B------:R-:W-:Y:S01]  /*18830*/  ISETP.NE.AND.EX P1, PT, RZ, UR11, PT, P1 ;  /* 0x0000000bff007c0c */ /* 0x000fe2000bf25310 */
[----:B--2---:R1:W-:Y:S02]  /*18840*/  STL [R1+0x38], R9 ;  /* 0x0000380901007387 */ /* 0x0043e40000100800 */
[----:B-1----:R-:W-:Y:S01]  /*18850*/  IMAD.U32 R9, RZ, RZ, UR4 ;  /* 0x00000004ff097e24 */ /* 0x002fe2000f8e00ff */
[----:B0-----:R-:W-:Y:S09]  /*18860*/  @P0 BRA `(.L_x_7987) ;  /* 0x0000000000100947 */ /* 0x001ff20003800000 */
[----:B------:R-:W-:Y:S05]  /*18870*/  @!P2 BRA `(.L_x_7987) ;  /* 0x00000000000ca947 */ /* 0x000fea0003800000 */
[----:B-----5:R-:W2:Y:S04]  /*18880*/  LDG.E R10, desc[UR40][R2.64] ;  /* 0x00000028020a7981 */ /* 0x020ea8000c1e1900 */
[----:B------:R-:W2:Y:S02]  /*18890*/  LDG.E R2, desc[UR40][R2.64+0x4] ;  /* 0x0000042802027981 */ /* 0x000ea4000c1e1900 */
[----:B--2---:R-:W-:-:S07]  /*188a0*/  IMAD.IADD R10, R2, 0x1, -R10 ;  /* 0x00000001020a7824 */ /* 0x004fce00078e0a0a */
.L_x_7987:
        /* <DEDUP_REMOVED lines=14> */
.L_x_7988:
[----:B------:R-:W-:Y:S05]  /*18990*/  @!P3 BRA `(.L_x_7989) ;  /* 0x00000000000cb947 */ /* 0x000fea0003800000 */
[----:B------:R-:W2:Y:S04]  /*189a0*/  LDG.E R9, desc[UR40][R6.64] ;  /* 0x0000002806097981 */ /* 0x000ea8000c1e1900 */
[----:B------:R-:W2:Y:S02]  /*189b0*/  LDG.E R6, desc[UR40][R6.64+0x4] ;  /* 0x0000042806067981 */ /* 0x000ea4000c1e1900 */
[----:B--2---:R-:W-:-:S07]  /*189c0*/  IMAD.IADD R9, R6, 0x1, -R9 ;  /* 0x0000000106097824 */ /* 0x004fce00078e0a09 */
.L_x_7989:
[----:B01----:R-:W2:Y:S01]  /*189d0*/  @P1 LDG.E R2, desc[UR40][R4.64] ;  /* 0x0000002804021981 */ /* 0x003ea2000c1e1900 */
[----:B-----5:R-:W-:-:S03]  /*189e0*/  IMAD.IADD R9, R9, 0x1, -R8 ;  /* 0x0000000109097824 */ /* 0x020fc600078e0a08 */
[----:B------:R-:W2:Y:S01]  /*189f0*/  @P1 LDG.E R4, desc[UR40][R4.64+0x4] ;  /* 0x0000042804041981 */ /* 0x000ea2000c1e1900 */
[----:B------:R-:W-:Y:S01]  /*18a00*/  LEA R3, R17, 0xff, 0x7 ;  /* 0x000000ff11037811 */ /* 0x000fe200078e38ff */
[----:B------:R-:W-:Y:S01]  /*18a10*/  BSSY B0, `(.L_x_7990) ;  /* 0x00000e2000007945 */ /* 0x000fe20003800000 */
[----:B------:R-:W-:Y:S01]  /*18a20*/  PLOP3.LUT P2, PT, PT, PT, PT, 0x80, 0x0 ;  /* 0x000000000000781c */ /* 0x000fe20003f4f070 */
[----:B--2---:R-:W-:-:S04]  /*18a30*/  @P1 IMAD.IADD R0, R4, 0x1, -R2 ;  /* 0x0000000104001824 */ /* 0x004fc800078e0a02 */
[----:B------:R-:W-:-:S05]  /*18a40*/  IMAD.IADD R2, R9, 0x1, R0 ;  /* 0x0000000109027824 */ /* 0x000fca00078e0200 */
[C---:B------:R-:W-:Y:S02]  /*18a50*/  IADD3 R10, R2.reuse, R3, -R10 ;  /* 0x00000003020a7210 */ /* 0x040fe40007ffe80a */
[----:B------:R-:W-:-:S04]  /*18a60*/  IADD3 R2, R2, 0x7f, RZ ;  /* 0x0000007f02027810 */ /* 0x000fc80007ffe0ff */
[----:B------:R-:W-:-:S04]  /*18a70*/  SHF.R.S32.HI R3, RZ, 0x1f, R2 ;  /* 0x0000001fff037819 */ /* 0x000fc80000011402 */
[----:B------:R-:W-:Y:S02]  /*18a80*/  LEA.HI R3, R3, R2, RZ, 0x7 ;  /* 0x0000000203037211 */ /* 0x000fe400078f38ff */
[----:B------:R-:W-:-:S04]  /*18a90*/  SHF.R.S32.HI R2, RZ, 0x1f, R10 ;  /* 0x0000001fff027819 */ /* 0x000fc8000001140a */
[----:B------:R-:W-:Y:S02]  /*18aa0*/  LEA.HI R2, R2, R10, RZ, 0x7 ;  /* 0x0000000a02027211 */ /* 0x000fe400078f38ff */
[----:B------:R-:W-:Y:S02]  /*18ab0*/  SHF.R.S32.HI R3, RZ, 0x7, R3 ;  /* 0x00000007ff037819 */ /* 0x000fe40000011403 */
[----:B------:R-:W-:-:S04]  /*18ac0*/  SHF.R.S32.HI R2, RZ, 0x7, R2 ;  /* 0x00000007ff027819 */ /* 0x000fc80000011402 */
[----:B------:R-:W-:Y:S01]  /*18ad0*/  VIMNMX R6, R3, R2, PT ;  /* 0x0000000203067248 */ /* 0x000fe20003fe0100 */
[----:B------:R-:W-:-:S04]  /*18ae0*/  IMAD.MOV R3, RZ, RZ, -R9 ;  /* 0x000000ffff037224 */ /* 0x000fc800078e0a09 */
[----:B------:R-:W-:Y:S01]  /*18af0*/  IMAD R2, R6, 0x80, -R9 ;  /* 0x0000008006027824 */ /* 0x000fe200078e0a09 */
[----:B------:R-:W-:-:S04]  /*18b00*/  VIMNMX R3, RZ, R3, !PT ;  /* 0x00000003ff037248 */ /* 0x000fc80007fe0100 */
[----:B------:R-:W-:-:S04]  /*18b10*/  VIMNMX R0, R2, R0, PT ;  /* 0x0000000002007248 */ /* 0x000fc80003fe0100 */
[----:B------:R-:W-:Y:S01]  /*18b20*/  ISETP.GT.AND P0, PT, R0, R3, PT ;  /* 0x000000030000720c */ /* 0x000fe20003f04270 */
[----:B------:R0:W-:-:S12]  /*18b30*/  STL [R1+0x20], R6 ;  /* 0x0000200601007387 */ /* 0x0001d80000100800 */
[----:B------:R-:W-:Y:S01]  /*18b40*/  @P0 VIADD R2, R0, 0x7f ;  /* 0x0000007f00020836 */ /* 0x000fe20000000000 */
[----:B------:R-:W-:-:S04]  /*18b50*/  SHF.R.U32.HI R0, RZ, 0x7, R3 ;  /* 0x00000007ff007819 */ /* 0x000fc80000011603 */
[----:B------:R-:W-:Y:S01]  /*18b60*/  @P0 SHF.R.S32.HI R3, RZ, 0x1f, R2 ;  /* 0x0000001fff030819 */ /* 0x000fe20000011402 */
[----:B------:R-:W-:-:S03]  /*18b70*/  IMAD.MOV.U32 R4, RZ, RZ, R0 ;  /* 0x000000ffff047224 */ /* 0x000fc600078e0000 */
[----:B------:R-:W-:-:S04]  /*18b80*/  @P0 LEA.HI R2, R3, R2, RZ, 0x7 ;  /* 0x0000000203020211 */ /* 0x000fc800078f38ff */
[----:B------:R-:W-:-:S04]  /*18b90*/  @P0 SHF.R.S32.HI R4, RZ, 0x7, R2 ;  /* 0x00000007ff040819 */ /* 0x000fc80000011402 */
        /* <DEDUP_REMOVED lines=12> */
.L_x_8193:
[----:B------:R-:W-:-:S03]  /*18c60*/  UMOV UR4, 0xffffffff ;  /* 0xffffffff00047882 */ /* 0x000fc60000000000 */
[----:B------:R-:W-:Y:S05]  /*18c70*/  BRA.DIV UR4, `(.L_x_7993) ;  /* 0x0000006204b87947 */ /* 0x000fea000b800000 */
[----:B------:R-:W-:-:S13]  /*18c80*/  ELECT P6, URZ, PT ;  /* 0x00000000003f782f */ /* 0x000fda00038c0000 */
.L_x_8196:
        /* <DEDUP_REMOVED lines=12> */
.L_x_8197:
[----:B------:R-:W-:Y:S05]  /*18d50*/  BSYNC B1 ;  /* 0x0000000000017941 */ /* 0x000fea0003800000 */
.L_x_7994:
        /* <DEDUP_REMOVED lines=8> */
.L_x_8198:
        /* <DEDUP_REMOVED lines=11> */
.L_x_7999:
        /* <DEDUP_REMOVED lines=10> */
[----:B--2---:R-:W-:-:S04]  /*18f30*/  LEA R6, R6, R9, 0xf ;  /* 0x0000000906067211 */ /* 0x004fc800078e78ff */
        /* <DEDUP_REMOVED lines=13> */
.L_x_8199:
        /* <DEDUP_REMOVED lines=10> */
.L_x_8001:
[----:B------:R-:W-:Y:S01]  /*190b0*/  LEA R7, R7, R9, 0x1 ;  /* 0x0000000907077211 */ /* 0x000fe200078e08ff */
        /* <DEDUP_REMOVED lines=9> */
[----:B------:R-:W-:-:S05]  /*19150*/  R2UR UR13, R3 ;  /* 0x00000000030d72ca */ /* 0x000fca00000e0000 */
[----:B------:R-:W-:Y:S02]  /*19160*/  UIADD3 UR9, UR9, 0x288b0, URZ ;  /* 0x000288b009097890 */ /* 0x000fe4000fffe03f */
        /* <DEDUP_REMOVED lines=8> */
.L_x_7997:
[----:B------:R-:W-:Y:S05]  /*191f0*/  BSYNC B1 ;  /* 0x0000000000017941 */ /* 0x000fea0003800000 */
.L_x_7996:
[----:B0-----:R-:W2:Y:S04]  /*19200*/  LDL.LU R5, [R1+0xc] ;  /* 0x00000c0001057983 */ /* 0x001ea80000300800 */
        /* <DEDUP_REMOVED lines=15> */
.L_x_8008:
        /* <DEDUP_REMOVED lines=9> */
.L_x_8200:
        /* <DEDUP_REMOVED lines=11> */
.L_x_8005:
        /* <DEDUP_REMOVED lines=22> */
.L_x_8201:
        /* <DEDUP_REMOVED lines=8> */
.L_x_8007:
        /* <DEDUP_REMOVED lines=19> */
.L_x_8003:
[----:B------:R-:W-:Y:S05]  /*19750*/  BSYNC B1 ;  /* 0x0000000000017941 */ /* 0x000fea0003800000 */
.L_x_8002:
        /* <DEDUP_REMOVED lines=13> */
.L_x_7991:
[----:B------:R-:W-:Y:S05]  /*19830*/  BSYNC B0 ;  /* 0x0000000000007941 */ /* 0x000fea0003800000 */
.L_x_7990:
        /* <DEDUP_REMOVED lines=23> */
.L_x_8010:
        /* <DEDUP_REMOVED lines=15> */
[----:B0-----:R-:W-:Y:S01]  /*19aa0*/  MOV R8, 0x70 ;  /* 0x0000007000087802 */ /* 0x001fe20000000f00 */
[----:B------:R-:W-:Y:S02]  /*19ab0*/  IMAD.U32 R7, RZ, RZ, UR9 ;  /* 0x00000009ff077e24 */ /* 0x000fe4000f8e00ff */
[----:B------:R-:W-:-:S02]  /*19ac0*/  IMAD.U32 R10, RZ, RZ, UR4 ;  /* 0x00000004ff0a7e24 */ /* 0x000fc4000f8e00ff */
[----:B------:R-:W-:Y:S02]  /*19ad0*/  IMAD.U32 R11, RZ, RZ, UR5 ;  /* 0x00000005ff0b7e24 */ /* 0x000fe4000f8e00ff */
[----:B------:R-:W-:Y:S02]  /*19ae0*/  IMAD.MOV.U32 R12, RZ, RZ, 0x1 ;  /* 0x00000001ff0c7424 */ /* 0x000fe400078e00ff */
[----:B------:R-:W-:-:S07]  /*19af0*/  IMAD.MOV.U32 R13, RZ, RZ, RZ ;  /* 0x000000ffff0d7224 */ /* 0x000fce00078e00ff */
[----:B------:R-:W-:-:S07]  /*19b00*/  LEPC R20, `(.L_x_8012) ;  /* 0x000000001014794e */ /* 0x000fce0000000000 */
[----:B-1----:R-:W-:Y:S05]  /*19b10*/  CALL.ABS.NOINC R2 ;  /* 0x0000000002007343 */ /* 0x002fea0003c00000 */
.L_x_8012:
        /* <DEDUP_REMOVED lines=20> */
.L_x_8014:
        /* <DEDUP_REMOVED lines=16> */
.L_x_8013:
[----:B------:R-:W2:Y:S01]  /*19d60*/  LDL.LU R2, [R1+0x24] ;  /* 0x0000240001027983 */ /* 0x000ea20000300800 */
[----:B------:R-:W-:-:S03]  /*19d70*/  ULDC.64 UR4, c[0x0][0x9f8] ;  /* 0x00027e0000047ab9 */ /* 0x000fc60000000a00 */
[----:B------:R-:W3:Y:S04]  /*19d80*/  LDL.LU R0, [R1+0x28] ;  /* 0x0000280001007983 */ /* 0x000ee80000300800 */
[----:B------:R-:W4:Y:S04]  /*19d90*/  LDL.LU R4, [R1+0x38] ;  /* 0x0000380001047983 */ /* 0x000f280000300800 */
[----:B------:R-:W4:Y:S01]  /*19da0*/  LDL.LU R6, [R1+0x1c] ;  /* 0x00001c0001067983 */ /* 0x000f220000300800 */
[----:B------:R-:W-:-:S04]  /*19db0*/  ISETP.NE.U32.AND P0, PT, RZ, UR4, PT ;  /* 0x00000004ff007c0c */ /* 0x000fc8000bf05070 */
[----:B------:R-:W-:Y:S01]  /*19dc0*/  ISETP.NE.AND.EX P0, PT, RZ, UR5, PT, P0 ;  /* 0x00000005ff007c0c */ /* 0x000fe2000bf05300 */
[----:B0-----:R-:W0:Y:S01]  /*19dd0*/  S2R R7, SR_TID.X ;  /* 0x0000000000077919 */ /* 0x001e220000002100 */
[----:B------:R-:W-:Y:S01]  /*19de0*/  IMAD.MOV.U32 R5, RZ, RZ, R18 ;  /* 0x000000ffff057224 */ /* 0x000fe200078e0012 */
        /* <DEDUP_REMOVED lines=17> */
[----:B0-----:R-:W-:-:S05]  /*19f00*/  @P0 IMAD.HI.U32 R2, R18, R2, RZ ;  /* 0x0000000212020227 */ /* 0x001fca00078e00ff */
[----:B-1----:R-:W-:Y:S02]  /*19f10*/  @P0 SHF.R.U32.HI R5, RZ, R4, R2 ;  /* 0x00000004ff050219 */ /* 0x002fe40000011602 */
[----:B------:R-:W-:-:S04]  /*19f20*/  ISETP.NE.U32.AND P0, PT, RZ, UR4, PT ;  /* 0x00000004ff007c0c */ /* 0x000fc8000bf05070 */
[----:B------:R-:W-:-:S04]  /*19f30*/  ISETP.NE.AND.EX P0, PT, RZ, UR5, PT, P0 ;  /* 0x00000005ff007c0c */ /* 0x000fc8000bf05300 */
[----:B------:R-:W-:-:S09]  /*19f40*/  SEL R2, R6, RZ, !P0 ;  /* 0x000000ff06027207 */ /* 0x000fd20004000000 */
.L_x_8015:
        /* <DEDUP_REMOVED lines=16> */
.L_x_8016:
        /* <DEDUP_REMOVED lines=15> */
[----:B-----5:R-:W-:Y:S02]  /*1a140*/  SEL R6, R0, RZ, !P0 ;  /* 0x000000ff00067207 */ /* 0x020fe40004000000 */
[----:B--2---:R-:W-:Y:S01]  /*1a150*/  IADD3 R4, R4, -0x1, RZ ;  /* 0xffffffff04047810 */ /* 0x004fe20007ffe0ff */
[----:B------:R-:W-:Y:S06]  /*1a160*/  BRA.DIV UR4, `(.L_x_8017) ;  /* 0x0000005204007947 */ /* 0x000fec000b800000 */
.L_x_8204:
[----:B------:R-:W-:Y:S01]  /*1a170*/  UMOV UR4, 0xffffffff ;  /* 0xffffffff00047882 */ /* 0x000fe20000000000 */
[----:B------:R-:W-:Y:S02]  /*1a180*/  SHF.R.S32.HI R17, RZ, 0x1f, R0 ;  /* 0x0000001fff117819 */ /* 0x000fe40000011400 */
[----:B------:R-:W-:Y:S05]  /*1a190*/  BRA.DIV UR4, `(.L_x_8018) ;  /* 0x0000005204287947 */ /* 0x000fea000b800000 */
[----:B------:R-:W-:-:S13]  /*1a1a0*/  ELECT P6, URZ, PT ;  /* 0x00000000003f782f */ /* 0x000fda00038c0000 */
.L_x_8207:
        /* <DEDUP_REMOVED lines=21> */
.L_x_8020:
        /* <DEDUP_REMOVED lines=9> */
.L_x_8208:
        /* <DEDUP_REMOVED lines=11> */
.L_x_8022:
        /* <DEDUP_REMOVED lines=27> */
.L_x_8019:
        /* <DEDUP_REMOVED lines=39> */
.L_x_8209:
[----:B------:R-:W-:Y:S05]  /*1a860*/  BSYNC B0 ;  /* 0x0000000000007941 */ /* 0x000fea0003800000 */
.L_x_8023:
[----:B0-----:R-:W2:Y:S01]  /*1a870*/  LDL R3, [R1+0x20] ;  /* 0x0000200001037983 */ /* 0x001ea20000100800 */
[----:B------:R-:W-:Y:S01]  /*1a880*/  BSSY B0, `(.L_x_8025) ;  /* 0x000018b000007945 */ /* 0x000fe20003800000 */
[----:B--2---:R-:W-:-:S13]  /*1a890*/  ISETP.GE.AND P0, PT, R3, 0x2, PT ;  /* 0x000000020300780c */ /* 0x004fda0003f06270 */
[----:B------:R-:W-:Y:S05]  /*1a8a0*/  @!P0 BRA `(.L_x_8026) ;  /* 0x0000001800208947 */ /* 0x000fea0003800000 */
[C---:B------:R-:W-:Y:S01]  /*1a8b0*/  LOP3.LUT R2, R3.reuse, 0x1, RZ, 0xc0, !PT ;  /* 0x0000000103027812 */ /* 0x040fe200078ec0ff */
[----:B------:R-:W-:Y:S03]  /*1a8c0*/  BSSY B1, `(.L_x_8027) ;  /* 0x0000087000017945 */ /* 0x000fe60003800000 */
[----:B------:R-:W-:Y:S02]  /*1a8d0*/  ISETP.NE.U32.AND P0, PT, R2, 0x1, PT ;  /* 0x000000010200780c */ /* 0x000fe40003f05070 */
[----:B------:R-:W-:-:S05]  /*1a8e0*/  IADD3 R2, R3, -0x2, RZ ;  /* 0xfffffffe03027810 */ /* 0x000fca0007ffe0ff */
[----:B------:R-:W-:-:S06]  /*1a8f0*/  IMAD.MOV.U32 R7, RZ, RZ, R2 ;  /* 0x000000ffff077224 */ /* 0x000fcc00078e0002 */
        /* <DEDUP_REMOVED lines=25> */
[----:B------:R-:W-:-:S04]  /*1aa90*/  IMAD.MOV.U32 R10, RZ, RZ, R3 ;  /* 0x000000ffff0a7224 */ /* 0x000fc800078e0003 */
[----:B------:R-:W-:-:S04]  /*1aaa0*/  IMAD.WIDE.U32 R10, R0, UR4, R10 ;  /* 0x00000004000a7c25 */ /* 0x000fc8000f8e000a */
[----:B------:R-:W-:Y:S01]  /*1aab0*/  IMAD.IADD R7, R7, 0x1, R11 ;  /* 0x0000000107077824 */ /* 0x000fe200078e020b */
[----:B------:R-:W-:-:S04]  /*1aac0*/  LEA R8, P0, R10, R8, 0x2 ;  /* 0x000000080a087211 */ /* 0x000fc800078010ff */
[----:B------:R-:W-:Y:S01]  /*1aad0*/  LEA.HI.X R9, R10, R9, R7, 0x2, P0 ;  /* 0x000000090a097211 */ /* 0x000fe200000f1407 */
[----:B------:R-:W-:-:S04]  /*1aae0*/  IMAD.MOV R7, RZ, RZ, -R3 ;  /* 0x000000ffff077224 */ /* 0x000fc800078e0a03 */
[----:B------:R0:W5:Y:S01]  /*1aaf0*/  LDG.E R3, desc[UR40][R8.64] ;  /* 0x0000002808037981 */ /* 0x000162000c1e1900 */
[----:B------:R-:W-:-:S07]  /*1ab00*/  IMAD R7, R14, R7, R2 ;  /* 0x000000070e077224 */ /* 0x000fce00078e0202 */
.L_x_8031:
[----:B0-----:R-:W0:Y:S01]  /*1ab10*/  S2R R9, SR_CgaCtaId ;  /* 0x0000000000097919 */ /* 0x001e220000008800 */
[----:B------:R-:W-:-:S04]  /*1ab20*/  MOV R8, 0x400 ;  /* 0x0000040000087802 */ /* 0x000fc80000000f00 */
[----:B0-----:R-:W-:Y:S02]  /*1ab30*/  LEA R8, R9, R8, 0x18 ;  /* 0x0000000809087211 */ /* 0x001fe400078ec0ff */
[----:B------:R-:W-:-:S03]  /*1ab40*/  SHF.L.U32 R9, R13, 0x1f, RZ ;  /* 0x0000001f0d097819 */ /* 0x000fc600000006ff */
[----:B------:R-:W-:-:S04]  /*1ab50*/  IMAD R8, R12, 0x8, R8 ;  /* 0x000000080c087824 */ /* 0x000fc800078e0208 */
[----:B------:R-:W0:Y:S02]  /*1ab60*/  SYNCS.PHASECHK.TRANS64.TRYWAIT P0, [R8+URZ+0x28840], R9 ;  /* 0x02884009080075a7 */ /* 0x000e24000800017f */
[----:B0-----:R-:W-:Y:S05]  /*1ab70*/  @!P0 BRA `(.L_x_8032) ;  /* 0x0000004800048947 */ /* 0x001fea0003800000 */
.L_x_8210:
        /* <DEDUP_REMOVED lines=11> */
.L_x_8033:
        /* <DEDUP_REMOVED lines=32> */
.L_x_8211:
[----:B------:R-:W2:Y:S01]  /*1ae30*/  LDL R10, [R1+0x2c] ;  /* 0x00002c00010a7983 */ /* 0x000ea20000100800 */
[----:B------:R-:W1:Y:S02]  /*1ae40*/  S2R R11, SR_TID.X ;  /* 0x00000000000b7919 */ /* 0x000e640000002100 */
[----:B-1----:R-:W-:-:S04]  /*1ae50*/  LOP3.LUT R11, R11, 0x7f, RZ, 0xc0, !PT ;  /* 0x0000007f0b0b7812 */ /* 0x002fc800078ec0ff */
[----:B------:R-:W-:-:S13]  /*1ae60*/  ISETP.NE.AND P0, PT, R11, RZ, PT ;  /* 0x000000ff0b00720c */ /* 0x000fda0003f05270 */
[----:B0-----:R-:W-:-:S04]  /*1ae70*/  @!P0 IMAD.MOV.U32 R9, RZ, RZ, 0x8000 ;  /* 0x00008000ff098424 */ /* 0x001fc800078e00ff */
[----:B------:R2:W-:Y:S02]  /*1ae80*/  @!P0 SYNCS.ARRIVE.TRANS64 RZ, [R8+URZ+0x28850], R9 ;  /* 0x0288500908ff89a7 */ /* 0x0005e4000800003f */
[----:B--2---:R-:W-:-:S04]  /*1ae90*/  PRMT R9, R10, 0x9910, RZ ;  /* 0x000099100a097816 */ /* 0x004fc800000000ff */
[----:B------:R-:W-:-:S13]  /*1aea0*/  ISETP.NE.AND P0, PT, R9, 0x2, PT ;  /* 0x000000020900780c */ /* 0x000fda0003f05270 */
[----:B------:R-:W-:Y:S05]  /*1aeb0*/  @P0 BRA `(.L_x_8035) ;  /* 0x0000000000040947 */ /* 0x000fea0003800000 */
[----:B------:R-:W-:Y:S01]  /*1aec0*/  BPT.TRAP 0x1 ;  /* 0x000000040000795c */ /* 0x000fe20000300000 */
.L_x_8035:
[----:B------:R-:W2:Y:S02]  /*1aed0*/  LDL R9, [R1+0x14] ;  /* 0x0000140001097983 */ /* 0x000ea40000100800 */
[----:B--2---:R-:W-:-:S13]  /*1aee0*/  LOP3.LUT P0, RZ, R9, 0x40, RZ, 0xc0, !PT ;  /* 0x0000004009ff7812 */ /* 0x004fda000780c0ff */
[----:B------:R-:W-:Y:S05]  /*1aef0*/  @P0 BRA `(.L_x_8036) ;  /* 0x0000000000040947 */ /* 0x000fea0003800000 */
[----:B------:R-:W-:Y:S01]  /*1af00*/  BPT.TRAP 0x1 ;  /* 0x000000040000795c */ /* 0x000fe20000300000 */
.L_x_8036:
        /* <DEDUP_REMOVED lines=29> */
.L_x_8030:
[----:B------:R-:W-:Y:S05]  /*1b0e0*/  BSYNC B2 ;  /* 0x0000000000027941 */ /* 0x000fea0003800000 */
.L_x_8029:
[----:B------:R-:W2:Y:S04]  /*1b0f0*/  LDL.LU R3, [R1+0x20] ;  /* 0x0000200001037983 */ /* 0x000ea80000300800 */
[----:B------:R0:W-:Y:S04]  /*1b100*/  STL [R1], R12 ;  /* 0x0000000c01007387 */ /* 0x0001e80000100800 */
[----:B------:R0:W-:Y:S02]  /*1b110*/  STL [R1+0x8], R13 ;  /* 0x0000080d01007387 */ /* 0x0001e40000100800 */
[----:B0-2---:R-:W-:-:S07]  /*1b120*/  VIADD R7, R3, 0xfffffffd ;  /* 0xfffffffd03077836 */ /* 0x005fce0000000000 */
.L_x_8028:
[----:B------:R-:W-:Y:S05]  /*1b130*/  BSYNC B1 ;  /* 0x0000000000017941 */ /* 0x000fea0003800000 */
.L_x_8027:
[----:B------:R-:W-:-:S13]  /*1b140*/  ISETP.NE.AND P0, PT, R2, RZ, PT ;  /* 0x000000ff0200720c */ /* 0x000fda0003f05270 */
[----:B------:R-:W-:Y:S05]  /*1b150*/  @!P0 BRA `(.L_x_8026) ;  /* 0x0000000c00f48947 */ /* 0x000fea0003800000 */
[----:B------:R-:W-:-:S07]  /*1b160*/  IMAD.MOV.U32 R11, RZ, RZ, R6 ;  /* 0x000000ffff0b7224 */ /* 0x000fce00078e0006 */
.L_x_8053:
        /* <DEDUP_REMOVED lines=32> */
.L_x_8039:
[----:B------:R-:W1:Y:S01]  /*1b370*/  S2R R3, SR_CgaCtaId ;  /* 0x0000000000037919 */ /* 0x000e620000008800 */
[----:B------:R-:W-:-:S04]  /*1b380*/  MOV R2, 0x400 ;  /* 0x0000040000027802 */ /* 0x000fc80000000f00 */
[----:B-1----:R-:W-:Y:S02]  /*1b390*/  LEA R2, R3, R2, 0x18 ;  /* 0x0000000203027211 */ /* 0x002fe400078ec0ff */
[----:B------:R-:W-:-:S03]  /*1b3a0*/  SHF.L.U32 R3, R9, 0x1f, RZ ;  /* 0x0000001f09037819 */ /* 0x000fc600000006ff */
[----:B------:R-:W-:-:S04]  /*1b3b0*/  IMAD R2, R8, 0x8, R2 ;  /* 0x0000000808027824 */ /* 0x000fc800078e0202 */
[----:B------:R-:W1:Y:S02]  /*1b3c0*/  SYNCS.PHASECHK.TRANS64.TRYWAIT P0, [R2+URZ+0x28840], R3 ;  /* 0x02884003020075a7 */ /* 0x000e64000800017f */
[----:B-1----:R-:W-:Y:S05]  /*1b3d0*/  @!P0 BRA `(.L_x_8040) ;  /* 0x0000004000148947 */ /* 0x002fea0003800000 */
.L_x_8212:
        /* <DEDUP_REMOVED lines=11> */
.L_x_8041:
        /* <DEDUP_REMOVED lines=32> */
.L_x_8213:
        /* <DEDUP_REMOVED lines=10> */
.L_x_8043:
[----:B------:R-:W2:Y:S02]  /*1b730*/  LDL R3, [R1+0x14] ;  /* 0x0000140001037983 */ /* 0x000ea40000100800 */
[----:B--2---:R-:W-:-:S13]  /*1b740*/  LOP3.LUT P0, RZ, R3, 0x40, RZ, 0xc0, !PT ;  /* 0x0000004003ff7812 */ /* 0x004fda000780c0ff */
[----:B------:R-:W-:Y:S05]  /*1b750*/  @P0 BRA `(.L_x_8044) ;  /* 0x0000000000040947 */ /* 0x000fea0003800000 */
[----:B------:R-:W-:Y:S01]  /*1b760*/  BPT.TRAP 0x1 ;  /* 0x000000040000795c */ /* 0x000fe20000300000 */
.L_x_8044:
        /* <DEDUP_REMOVED lines=14> */
[----:B------:R-:W-:Y:S01]  /*1b850*/  MOV R4, R12 ;  /* 0x0000000c00047202 */ /* 0x000fe20000000f00 */
        /* <DEDUP_REMOVED lines=14> */
.L_x_8038:
[----:B------:R-:W-:Y:S05]  /*1b940*/  BSYNC B1 ;  /* 0x0000000000017941 */ /* 0x000fea0003800000 */
.L_x_8037:
        /* <DEDUP_REMOVED lines=31> */
.L_x_8047:
[----:B------:R-:W2:Y:S01]  /*1bb40*/  S2R R3, SR_CgaCtaId ;  /* 0x0000000000037919 */ /* 0x000ea20000008800 */
[----:B------:R-:W-:-:S04]  /*1bb50*/  MOV R2, 0x400 ;  /* 0x0000040000027802 */ /* 0x000fc80000000f00 */
[----:B--2---:R-:W-:Y:S02]  /*1bb60*/  LEA R2, R3, R2, 0x18 ;  /* 0x0000000203027211 */ /* 0x004fe400078ec0ff */
[----:B------:R-:W-:-:S03]  /*1bb70*/  SHF.L.U32 R3, R14, 0x1f, RZ ;  /* 0x0000001f0e037819 */ /* 0x000fc600000006ff */
[----:B------:R-:W-:-:S04]  /*1bb80*/  IMAD R2, R15, 0x8, R2 ;  /* 0x000000080f027824 */ /* 0x000fc800078e0202 */
[----:B------:R-:W2:Y:S02]  /*1bb90*/  SYNCS.PHASECHK.TRANS64.TRYWAIT P0, [R2+URZ+0x28840], R3 ;  /* 0x02884003020075a7 */ /* 0x000ea4000800017f */
[----:B--2---:R-:W-:Y:S05]  /*1bba0*/  @!P0 BRA `(.L_x_8048) ;  /* 0x0000003800488947 */ /* 0x004fea0003800000 */
.L_x_8214:
        /* <DEDUP_REMOVED lines=11> */
.L_x_8049:
        /* <DEDUP_REMOVED lines=31> */
.L_x_8215:
[----:B------:R-:W2:Y:S01]  /*1be50*/  LDL R12, [R1+0x2c] ;  /* 0x00002c00010c7983 */ /* 0x000ea20000100800 */
[----:B------:R-:W1:Y:S02]  /*1be60*/  S2R R3, SR_TID.X ;  /* 0x0000000000037919 */ /* 0x000e640000002100 */
[----:B-1----:R-:W-:-:S04]  /*1be70*/  LOP3.LUT R3, R3, 0x7f, RZ, 0xc0, !PT ;  /* 0x0000007f03037812 */ /* 0x002fc800078ec0ff */
[----:B------:R-:W-:-:S13]  /*1be80*/  ISETP.NE.AND P0, PT, R3, RZ, PT ;  /* 0x000000ff0300720c */ /* 0x000fda0003f05270 */
[----:B------:R-:W-:-:S04]  /*1be90*/  @!P0 IMAD.MOV.U32 R3, RZ, RZ, 0x8000 ;  /* 0x00008000ff038424 */ /* 0x000fc800078e00ff */
[----:B------:R2:W-:Y:S02]  /*1bea0*/  @!P0 SYNCS.ARRIVE.TRANS64 RZ, [R2+URZ+0x28850], R3 ;  /* 0x0288500302ff89a7 */ /* 0x0005e4000800003f */
[----:B--2---:R-:W-:-:S04]  /*1beb0*/  PRMT R3, R12, 0x9910, RZ ;  /* 0x000099100c037816 */ /* 0x004fc800000000ff */
[----:B------:R-:W-:-:S13]  /*1bec0*/  ISETP.NE.AND P0, PT, R3, 0x2, PT ;  /* 0x000000020300780c */ /* 0x000fda0003f05270 */
[----:B------:R-:W-:Y:S05]  /*1bed0*/  @P0 BRA `(.L_x_8051) ;  /* 0x0000000000040947 */ /* 0x000fea0003800000 */
[----:B------:R-:W-:Y:S01]  /*1bee0*/  BPT.TRAP 0x1 ;  /* 0x000000040000795c */ /* 0x000fe20000300000 */
.L_x_8051:
[----:B------:R-:W2:Y:S02]  /*1bef0*/  LDL R3, [R1+0x14] ;  /* 0x0000140001037983 */ /* 0x000ea40000100800 */
[----:B--2---:R-:W-:-:S13]  /*1bf00*/  LOP3.LUT P0, RZ, R3, 0x40, RZ, 0xc0, !PT ;  /* 0x0000004003ff7812 */ /* 0x004fda000780c0ff */
[----:B------:R-:W-:Y:S05]  /*1bf10*/  @P0 BRA `(.L_x_8052) ;  /* 0x0000000000040947 */ /* 0x000fea0003800000 */
[----:B------:R-:W-:Y:S01]  /*1bf20*/  BPT.TRAP 0x1 ;  /* 0x000000040000795c */ /* 0x000fe20000300000 */
.L_x_8052:
        /* <DEDUP_REMOVED lines=28> */
.L_x_8046:
[----:B------:R-:W-:Y:S05]  /*1c0f0*/  BSYNC B1 ;  /* 0x0000000000017941 */ /* 0x000fea0003800000 */
.L_x_8045:
[C---:B------:R-:W-:Y:S02]  /*1c100*/  ISETP.GT.AND P0, PT, R7.reuse, 0x1, PT ;  /* 0x000000010700780c */ /* 0x040fe40003f04270 */
[----:B------:R-:W-:-:S11]  /*1c110*/  IADD3 R7, R7, -0x2, RZ ;  /* 0xfffffffe07077810 */ /* 0x000fd60007ffe0ff */
[----:B------:R-:W-:Y:S05]  /*1c120*/  @P0 BRA `(.L_x_8053) ;  /* 0xfffffff000100947 */ /* 0x000fea000383ffff */
.L_x_8026:
[----:B------:R-:W-:Y:S05]  /*1c130*/  BSYNC B0 ;  /* 0x0000000000007941 */ /* 0x000fea0003800000 */
.L_x_8025:
[----:B------:R-:W1:Y:S01]  /*1c140*/  S2R R2, SR_TID.X ;  /* 0x0000000000027919 */ /* 0x000e620000002100 */
[----:B------:R-:W-:Y:S01]  /*1c150*/  BSSY B0, `(.L_x_8054) ;  /* 0x0000010000007945 */ /* 0x000fe20003800000 */
[----:B-1----:R-:W-:-:S04]  /*1c160*/  LOP3.LUT R2, R2, 0x1f, RZ, 0xc0, !PT ;  /* 0x0000001f02027812 */ /* 0x002fc800078ec0ff */
[----:B------:R-:W-:-:S13]  /*1c170*/  ISETP.NE.AND P0, PT, R2, RZ, PT ;  /* 0x000000ff0200720c */ /* 0x000fda0003f05270 */
[----:B------:R-:W-:Y:S05]  /*1c180*/  @P0 BRA `(.L_x_8055) ;  /* 0x0000000000300947 */ /* 0x000fea0003800000 */
[----:B------:R-:W1:Y:S01]  /*1c190*/  S2R R3, SR_LANEID ;  /* 0x0000000000037919 */ /* 0x000e620000000000 */
[----:B------:R-:W-:Y:S02]  /*1c1a0*/  VOTEU.ANY UR4, UPT, PT ;  /* 0x0000000000047886 */ /* 0x000fe400038e0100 */
[----:B------:R-:W1:Y:S08]  /*1c1b0*/  FLO.U32 R0, UR4 ;  /* 0x0000000400007d00 */ /* 0x000e7000080e0000 */
[----:B------:R-:W2:Y:S01]  /*1c1c0*/  POPC R7, UR4 ;  /* 0x0000000400077d09 */ /* 0x000ea20008000000 */
[----:B-1----:R-:W-:-:S02]  /*1c1d0*/  ISETP.EQ.U32.AND P0, PT, R0, R3, PT ;  /* 0x000000030000720c */ /* 0x002fc40003f02070 */
[----:B------:R-:W2:Y:S11]  /*1c1e0*/  LDC.64 R2, c[0x0][0xc38] ;  /* 0x00030e00ff027b82 */ /* 0x000eb60000000a00 */
[----:B--2---:R-:W2:Y:S01]  /*1c1f0*/  @P0 ATOMG.E.ADD.STRONG.GPU PT, R3, desc[UR40][R2.64], R7 ;  /* 0x00000007020309a8 */ /* 0x004ea200081ee1e8 */
[----:B------:R-:W1:Y:S02]  /*1c200*/  S2R R8, SR_LTMASK ;  /* 0x0000000000087919 */ /* 0x000e640000003900 */
[----:B-1----:R-:W-:-:S04]  /*1c210*/  LOP3.LUT R8, R8, UR4, RZ, 0xc0, !PT ;  /* 0x0000000408087c12 */ /* 0x002fc8000f8ec0ff */
[----:B------:R-:W1:Y:S01]  /*1c220*/  POPC R9, R8 ;  /* 0x0000000800097309 */ /* 0x000e620000000000 */
[----:B--2---:R-:W1:Y:S02]  /*1c230*/  SHFL.IDX PT, R0, R3, R0, 0x1f ;  /* 0x00001f0003007589 */ /* 0x004e6400000e0000 */
[----:B-1----:R-:W-:-:S07]  /*1c240*/  IADD3 R16, R0, UR36, R9 ;  /* 0x0000002400107c10 */ /* 0x002fce000fffe009 */
.L_x_8055:
[----:B------:R-:W-:Y:S05]  /*1c250*/  BSYNC B0 ;  /* 0x0000000000007941 */ /* 0x000fea0003800000 */
.L_x_8054:
        /* <DEDUP_REMOVED lines=11> */
.L_x_8216:
[----:B------:R-:W2:Y:S01]  /*1c310*/  LDL R2, [R1+0x2c] ;  /* 0x00002c0001027983 */ /* 0x000ea20000100800 */
[----:B------:R-:W3:Y:S02]  /*1c320*/  S2R R7, SR_TID.X ;  /* 0x0000000000077919 */ /* 0x000ee40000002100 */
[----:B---3--:R-:W-:-:S04]  /*1c330*/  LOP3.LUT R7, R7, 0x7f, RZ, 0xc0, !PT ;  /* 0x0000007f07077812 */ /* 0x008fc800078ec0ff */
[----:B------:R-:W-:-:S13]  /*1c340*/  ISETP.NE.AND P0, PT, R7, RZ, PT ;  /* 0x000000ff0700720c */ /* 0x000fda0003f05270 */
[----:B-1----:R-:W-:-:S04]  /*1c350*/  @!P0 IMAD.MOV.U32 R3, RZ, RZ, 0x8000 ;  /* 0x00008000ff038424 */ /* 0x002fc800078e00ff */
[----:B------:R1:W-:Y:S01]  /*1c360*/  @!P0 SYNCS.ARRIVE.TRANS64 RZ, [R0+URZ+0x28850], R3 ;  /* 0x0288500300ff89a7 */ /* 0x0003e2000800003f */
[----:B--2---:R-:W-:-:S04]  /*1c370*/  PRMT R2, R2, 0x9910, RZ ;  /* 0x0000991002027816 */ /* 0x004fc800000000ff */
[----:B------:R-:W-:-:S13]  /*1c380*/  ISETP.NE.AND P0, PT, R2, 0x2, PT ;  /* 0x000000020200780c */ /* 0x000fda0003f05270 */
[----:B-1----:R-:W-:Y:S05]  /*1c390*/  @P0 BRA `(.L_x_8059) ;  /* 0x0000000000040947 */ /* 0x002fea0003800000 */
[----:B------:R-:W-:Y:S01]  /*1c3a0*/  BPT.TRAP 0x1 ;  /* 0x000000040000795c */ /* 0x000fe20000300000 */
.L_x_8059:
[----:B------:R-:W2:Y:S02]  /*1c3b0*/  LDL R2, [R1+0x14] ;  /* 0x0000140001027983 */ /* 0x000ea40000100800 */
[----:B--2---:R-:W-:-:S13]  /*1c3c0*/  LOP3.LUT P0, RZ, R2, 0x40, RZ, 0xc0, !PT ;  /* 0x0000004002ff7812 */ /* 0x004fda000780c0ff */
[----:B------:R-:W-:Y:S05]  /*1c3d0*/  @P0 BRA `(.L_x_8060) ;  /* 0x0000000000040947 */ /* 0x000fea0003800000 */
[----:B------:R-:W-:Y:S01]  /*1c3e0*/  BPT.TRAP 0x1 ;  /* 0x000000040000795c */ /* 0x000fe20000300000 */
.L_x_8060:
        /* <DEDUP_REMOVED lines=27> */
.L_x_8057:
[----:B------:R-:W-:Y:S05]  /*1c5a0*/  BSYNC B0 ;  /* 0x0000000000007941 */ /* 0x000fea0003800000 */
.L_x_8056:
        /* <DEDUP_REMOVED lines=9> */
.L_x_8011:
[----:B------:R-:W-:Y:S05]  /*1c640*/  BSYNC B6 ;  /* 0x0000000000067941 */ /* 0x000fea0003800000 */
.L_x_8009:
[----:B------:R-:W-:-:S03]  /*1c650*/  UMOV UR4, 0xffffffff ;  /* 0xffffffff00047882 */ /* 0x000fc60000000000 */
[----:B------:R-:W-:Y:S05]  /*1c660*/  BRA.DIV UR4, `(.L_x_8061) ;  /* 0x0000002e04d47947 */ /* 0x000fea000b800000 */
[----:B------:R2:W3:Y:S04]  /*1c670*/  SHFL.IDX PT, R4, R16, RZ, 0x1f ;  /* 0x00001fff10047589 */ /* 0x0004e800000e0000 */
[----:B------:R2:W4:Y:S02]  /*1c680*/  SHFL.IDX PT, R6, R16, 0x1, 0x1f ;  /* 0x00201f0010067f89 */ /* 0x00052400000e0000 */
.L_x_8220:
[----:B------:R-:W5:Y:S01]  /*1c690*/  S2R R9, SR_TID.X ;  /* 0x0000000000097919 */ /* 0x000f620000002100 */
[----:B------:R-:W-:Y:S01]  /*1c6a0*/  ULDC UR4, c[0x0][0xc14] ;  /* 0x0003050000047ab9 */ /* 0x000fe20000000800 */
[----:B------:R-:W-:Y:S01]  /*1c6b0*/  BSSY B0, `(.L_x_8062) ;  /* 0x000000b000007945 */ /* 0x000fe20003800000 */
[----:B-1----:R-:W-:Y:S02]  /*1c6c0*/  IMAD.U32 R0, RZ, RZ, UR4 ;  /* 0x00000004ff007e24 */ /* 0x002fe4000f8e00ff */
[----:B------:R-:W-:Y:S01]  /*1c6d0*/  IMAD.MOV.U32 R3, RZ, RZ, RZ ;  /* 0x000000ffff037224 */ /* 0x000fe200078e00ff */
[----:B-----5:R-:W-:-:S04]  /*1c6e0*/  LOP3.LUT R9, R9, 0x1f, RZ, 0xc0, !PT ;  /* 0x0000001f09097812 */ /* 0x020fc800078ec0ff */
[C---:B------:R-:W-:Y:S02]  /*1c6f0*/  ISETP.NE.AND P0, PT, R9.reuse, 0x1f, PT ;  /* 0x0000001f0900780c */ /* 0x040fe40003f05270 */
[----:B------:R-:W-:-:S04]  /*1c700*/  IADD3 R5, R9, R19, RZ ;  /* 0x0000001309057210 */ /* 0x000fc80007ffe0ff */
[----:B------:R-:W-:-:S13]  /*1c710*/  ISETP.GE.OR P0, PT, R5, R0, !P0 ;  /* 0x000000000500720c */ /* 0x000fda0004706670 */
[----:B------:R-:W-:Y:S05]  /*1c720*/  @P0 BRA `(.L_x_8063) ;  /* 0x00000000000c0947 */ /* 0x000fea0003800000 */
[----:B------:R-:W1:Y:S02]  /*1c730*/  LDC.64 R2, c[0x0][0xc58] ;  /* 0x00031600ff027b82 */ /* 0x000e640000000a00 */
[----:B-1----:R-:W-:-:S06]  /*1c740*/  IMAD.WIDE R2, R5, 0x4, R2 ;  /* 0x0000000405027825 */ /* 0x002fcc00078e0202 */
[----:B------:R1:W5:Y:S02]  /*1c750*/  LDG.E R3, desc[UR40][R2.64] ;  /* 0x0000002802037981 */ /* 0x000364000c1e1900 */
.L_x_8063:
[----:B------:R-:W-:Y:S05]  /*1c760*/  BSYNC B0 ;  /* 0x0000000000007941 */ /* 0x000fea0003800000 */
.L_x_8062:
        /* <DEDUP_REMOVED lines=21> */
[----:B-1----:R-:W-:-:S05]  /*1c8c0*/  IMAD.IADD R2, R8, 0x1, R9 ;  /* 0x0000000108027824 */ /* 0x002fca00078e0209 */
[----:B------:R0:W1:Y:S02]  /*1c8d0*/  SHFL.IDX PT, R14, R2, 0x1f, 0x1f ;  /* 0x03e01f00020e7f89 */ /* 0x00006400000e0000 */
.L_x_8228:
[----:B------:R-:W-:Y:S02]  /*1c8e0*/  ULDC UR4, c[0x0][0xc10] ;  /* 0x0003040000047ab9 */ /* 0x000fe40000000800 */
[----:B------:R-:W-:-:S04]  /*1c8f0*/  IMAD.U32 R5, RZ, RZ, UR4 ;  /* 0x00000004ff057e24 */ /* 0x000fc8000f8e00ff */
[----:B-1----:R-:W-:-:S04]  /*1c900*/  IMAD R9, R14, R5, RZ ;  /* 0x000000050e097224 */ /* 0x002fc800078e02ff */
[----:B----4-:R-:W-:-:S05]  /*1c910*/  IMAD.IADD R6, R6, 0x1, R9 ;  /* 0x0000000106067824 */ /* 0x010fca00078e0209 */
[----:B---3--:R-:W-:-:S13]  /*1c920*/  ISETP.GT.AND P0, PT, R6, R4, PT ;  /* 0x000000040600720c */ /* 0x008fda0003f04270 */
[----:B------:R-:W-:Y:S05]  /*1c930*/  @P0 BRA `(.L_x_8065) ;  /* 0x0000000000b40947 */ /* 0x000fea0003800000 */
[----:B------:R-:W1:Y:S02]  /*1c940*/  LDC R0, c[0x0][0xc14] ;  /* 0x00030500ff007b82 */ /* 0x000e640000000800 */
.L_x_8070:
        /* <DEDUP_REMOVED lines=14> */
.L_x_8068:
[----:B------:R-:W-:Y:S05]  /*1ca30*/  BSYNC B0 ;  /* 0x0000000000007941 */ /* 0x000fea0003800000 */
.L_x_8067:
[----:B------:R-:W-:-:S03]  /*1ca40*/  UMOV UR4, 0xffffffff ;  /* 0xffffffff00047882 */ /* 0x000fc60000000000 */
[----:B------:R-:W-:Y:S05]  /*1ca50*/  BRA.DIV UR4, `(.L_x_8069) ;  /* 0x0000002e04f47947 */ /* 0x000fea000b800000 */
[----:B-----5:R-:W0:Y:S01]  /*1ca60*/  SHFL.UP PT, R14, R3, 0x1, RZ ;  /* 0x04200000030e7989 */ /* 0x020e2200000e00ff */
[C---:B------:R-:W-:Y:S02]  /*1ca70*/  ISETP.NE.AND P0, PT, R7.reuse, RZ, PT ;  /* 0x000000ff0700720c */ /* 0x040fe40003f05270 */
[C---:B------:R-:W-:Y:S02]  /*1ca80*/  ISETP.GE.U32.AND P1, PT, R7.reuse, 0x2, PT ;  /* 0x000000020700780c */ /* 0x040fe40003f26070 */
[----:B01----:R-:W-:Y:S02]  /*1ca90*/  SEL R2, R14, RZ, P0 ;  /* 0x000000ff0e027207 */ /* 0x003fe40000000000 */
        /* <DEDUP_REMOVED lines=17> */
.L_x_8236:
[----:B------:R-:W-:Y:S02]  /*1cbb0*/  ULDC UR4, c[0x0][0xc10] ;  /* 0x0003040000047ab9 */ /* 0x000fe40000000800 */
[----:B------:R-:W-:-:S04]  /*1cbc0*/  IMAD.U32 R5, RZ, RZ, UR4 ;  /* 0x00000004ff057e24 */ /* 0x000fc8000f8e00ff */
[----:B-1----:R-:W-:-:S04]  /*1cbd0*/  IMAD R9, R14, R5, RZ ;  /* 0x000000050e097224 */ /* 0x002fc800078e02ff */
[----:B------:R-:W-:-:S05]  /*1cbe0*/  IMAD.IADD R6, R9, 0x1, R6 ;  /* 0x0000000109067824 */ /* 0x000fca00078e0206 */
[----:B------:R-:W-:-:S13]  /*1cbf0*/  ISETP.GT.AND P0, PT, R6, R4, PT ;  /* 0x000000040600720c */ /* 0x000fda0003f04270 */
[----:B------:R-:W-:Y:S05]  /*1cc00*/  @!P0 BRA `(.L_x_8070) ;  /* 0xfffffffc00508947 */ /* 0x000fea000383ffff */
.L_x_8065:
[----:B------:R-:W-:Y:S01]  /*1cc10*/  IADD3 R9, -R9, R6, RZ ;  /* 0x0000000609097210 */ /* 0x000fe20007ffe1ff */
[----:B------:R-:W-:-:S04]  /*1cc20*/  UMOV UR4, 0xffffffff ;  /* 0xffffffff00047882 */ /* 0x000fc80000000000 */
[----:B------:R-:W-:-:S05]  /*1cc30*/  IMAD R7, R2, R5, R9 ;  /* 0x0000000502077224 */ /* 0x000fca00078e0209 */
[----:B------:R-:W-:Y:S01]  /*1cc40*/  ISETP.GT.AND P6, PT, R7, R4, PT ;  /* 0x000000040700720c */ /* 0x000fe20003fc4270 */
[----:B------:R-:W-:-:S12]  /*1cc50*/  BRA.DIV UR4, `(.L_x_8071) ;  /* 0x0000003204487947 */ /* 0x000fd8000b800000 */
[----:B------:R-:W-:-:S04]  /*1cc60*/  VOTE.ANY R6, PT, !P6 ;  /* 0x0000000000067806 */ /* 0x000fc800070e0100 */
[----:B------:R-:W1:Y:S02]  /*1cc70*/  POPC R7, R6 ;  /* 0x0000000600077309 */ /* 0x000e640000000000 */
[----:B-1----:R1:W3:Y:S02]  /*1cc80*/  SHFL.IDX PT, R17, R3, R7, 0x1f ;  /* 0x00001f0703117589 */ /* 0x0022e400000e0000 */
.L_x_8240:
[----:B------:R-:W-:Y:S01]  /*1cc90*/  ISETP.NE.AND P0, PT, R6, RZ, PT ;  /* 0x000000ff0600720c */ /* 0x000fe20003f05270 */
[----:B--2---:R-:W-:-:S12]  /*1cca0*/  IMAD.MOV.U32 R16, RZ, RZ, RZ ;  /* 0x000000ffff107224 */ /* 0x004fd800078e00ff */
[----:B------:R-:W-:Y:S05]  /*1ccb0*/  @!P0 BRA `(.L_x_8072) ;  /* 0x0000000000108947 */ /* 0x000fea0003800000 */
[----:B------:R-:W-:Y:S01]  /*1ccc0*/  UMOV UR4, 0xffffffff ;  /* 0xffffffff00047882 */ /* 0x000fe20000000000 */
[----:B------:R-:W-:Y:S02]  /*1ccd0*/  VIADD R12, R7, 0xffffffff ;  /* 0xffffffff070c7836 */ /* 0x000fe40000000000 */
[----:B------:R-:W-:Y:S05]  /*1cce0*/  BRA.DIV UR4, `(.L_x_8073) ;  /* 0x00000032046c7947 */ /* 0x000fea000b800000 */
[----:B------:R2:W4:Y:S02]  /*1ccf0*/  SHFL.IDX PT, R16, R2, R12, 0x1f ;  /* 0x00001f0c02107589 */ /* 0x00052400000e0000 */
.L_x_8072:
[----:B012---:R-:W0:Y:S01]  /*1cd00*/  LDC.64 R2, c[0x0][0xc68] ;  /* 0x00031a00ff027b82 */ /* 0x007e220000000a00 */
[----:B------:R-:W-:-:S04]  /*1cd10*/  IMAD.IADD R19, R7, 0x1, R19 ;  /* 0x0000000107137824 */ /* 0x000fc800078e0213 */
[----:B0-----:R-:W-:-:S05]  /*1cd20*/  IMAD.WIDE R2, R19, 0x4, R2 ;  /* 0x0000000413027825 */ /* 0x001fca00078e0202 */
[----:B------:R-:W3:Y:S01]  /*1cd30*/  LDG.E R7, desc[UR40][R2.64] ;  /* 0x0000002802077981 */ /* 0x000ee2000c1e1900 */
[----:B----4-:R-:W-:Y:S02]  /*1cd40*/  IMAD R16, R16, R5, R9 ;  /* 0x0000000510107224 */ /* 0x010fe400078e0209 */
[----:B---3--:R-:W-:-:S05]  /*1cd50*/  IMAD R6, R17, R7, RZ ;  /* 0x0000000711067224 */ /* 0x008fca00078e02ff */
        /* <DEDUP_REMOVED lines=47> */
[----:B------:R-:W-:Y:S01]  /*1d050*/  @!P0 IADD3 R6, R6, -R5, RZ ;  /* 0x8000000506068210 */ /* 0x000fe20007ffe0ff */
[----:B------:R-:W-:-:S03]  /*1d060*/  @!P0 VIADD R2, R2, 0x1 ;  /* 0x0000000102028836 */ /* 0x000fc60000000000 */
[----:B------:R-:W-:-:S13]  /*1d070*/  ISETP.GE.U32.AND P0, PT, R6, R5, PT ;  /* 0x000000050600720c */ /* 0x000fda0003f06070 */
[----:B------:R-:W-:Y:S01]  /*1d080*/  @P0 VIADD R2, R2, 0x1 ;  /* 0x0000000102020836 */ /* 0x000fe20000000000 */
[----:B------:R-:W-:Y:S01]  /*1d090*/  ISETP.GE.AND P0, PT, R3, RZ, PT ;  /* 0x000000ff0300720c */ /* 0x000fe20003f06270 */
[----:B------:R-:W-:-:S12]  /*1d0a0*/  IMAD.IADD R3, R4, 0x1, R8 ;  /* 0x0000000104037824 */ /* 0x000fd800078e0208 */
[----:B------:R-:W-:Y:S01]  /*1d0b0*/  @!P0 IMAD.MOV R2, RZ, RZ, -R2 ;  /* 0x000000ffff028224 */ /* 0x000fe200078e0a02 */
[----:B------:R-:W-:-:S13]  /*1d0c0*/  ISETP.NE.AND P0, PT, R7, RZ, PT ;  /* 0x000000ff0700720c */ /* 0x000fda0003f05270 */
[----:B------:R-:W-:Y:S02]  /*1d0d0*/  @!P0 LOP3.LUT R2, RZ, R7, RZ, 0x33, !PT ;  /* 0x00000007ff028212 */ /* 0x000fe400078e33ff */
[----:B------:R-:W-:-:S05]  /*1d0e0*/  IADD3 R7, -R7, RZ, RZ ;  /* 0x000000ff07077210 */ /* 0x000fca0007ffe1ff */
[----:B------:R-:W-:Y:S01]  /*1d0f0*/  IMAD R18, R2, R7, R3 ;  /* 0x0000000702127224 */ /* 0x000fe200078e0203 */
[----:B------:R-:W-:-:S05]  /*1d100*/  LOP3.LUT R2, RZ, R2, RZ, 0x33, !PT ;  /* 0x00000002ff027212 */ /* 0x000fca00078e33ff */
[----:B------:R-:W-:Y:S01]  /*1d110*/  IMAD.IADD R17, R17, 0x1, R2 ;  /* 0x0000000111117824 */ /* 0x000fe200078e0202 */
[----:B------:R-:W-:Y:S06]  /*1d120*/  BRA `(.L_x_8074) ;  /* 0x00000000001c7947 */ /* 0x000fec0003800000 */
.L_x_8066:
[----:B------:R-:W-:Y:S01]  /*1d130*/  UMOV UR4, URZ ;  /* 0x0000003f00047c82 */ /* 0x000fe20008000000 */
[----:B------:R-:W-:Y:S01]  /*1d140*/  UMOV UR5, URZ ;  /* 0x0000003f00057c82 */ /* 0x000fe20008000000 */
[----:B------:R-:W-:Y:S01]  /*1d150*/  ULDC UR6, c[0x0][0xc14] ;  /* 0x0003050000067ab9 */ /* 0x000fe20000000800 */
[----:B--2---:R-:W-:Y:S01]  /*1d160*/  IMAD.MOV.U32 R16, RZ, RZ, R4 ;  /* 0x000000ffff107224 */ /* 0x004fe200078e0004 */
[----:B------:R-:W-:Y:S01]  /*1d170*/  MOV R19, UR6 ;  /* 0x0000000600137c02 */ /* 0x000fe20008000f00 */
[----:B------:R-:W-:Y:S02]  /*1d180*/  IMAD.U32 R17, RZ, RZ, UR4 ;  /* 0x00000004ff117e24 */ /* 0x000fe4000f8e00ff */
[----:B------:R-:W-:-:S07]  /*1d190*/  IMAD.U32 R18, RZ, RZ, UR5 ;  /* 0x00000005ff127e24 */ /* 0x000fce000f8e00ff */
.L_x_8074:
        /* <DEDUP_REMOVED lines=12> */
.L_x_7986:
[----:B-1----:R-:W2:Y:S01]  /*1d260*/  LDL.LU R0, [R1+0x34] ;  /* 0x0000340001007983 */ /* 0x002ea20000300800 */
[----:B------:R-:W-:Y:S01]  /*1d270*/  BSSY B0, `(.L_x_8076) ;  /* 0x000000b000007945 */ /* 0x000fe20003800000 */
[----:B------:R-:W1:Y:S01]  /*1d280*/  S2R R5, SR_CgaCtaId ;  /* 0x0000000000057919 */ /* 0x000e620000008800 */
[----:B--2---:R-:W-:-:S05]  /*1d290*/  VIADD R0, R0, 0x1 ;  /* 0x0000000100007836 */ /* 0x004fca0000000000 */
[----:B---3--:R-:W-:-:S04]  /*1d2a0*/  LEA.HI R2, R0, R0, RZ, 0x1 ;  /* 0x0000000000027211 */ /* 0x008fc800078f08ff */
[----:B------:R-:W-:-:S05]  /*1d2b0*/  LOP3.LUT R3, R2, 0xfffffffe, RZ, 0xc0, !PT ;  /* 0xfffffffe02037812 */ /* 0x000fca00078ec0ff */
[----:B------:R-:W-:Y:S01]  /*1d2c0*/  IMAD.IADD R3, R0, 0x1, -R3 ;  /* 0x0000000100037824 */ /* 0x000fe200078e0a03 */
[----:B------:R-:W-:-:S04]  /*1d2d0*/  MOV R0, 0x400 ;  /* 0x0000040000007802 */ /* 0x000fc80000000f00 */
[----:B-1----:R-:W-:Y:S02]  /*1d2e0*/  LEA R0, R5, R0, 0x18 ;  /* 0x0000000005007211 */ /* 0x002fe400078ec0ff */
[----:B------:R-:W-:-:S04]  /*1d2f0*/  SHF.L.U32 R3, R3, 0x1f, RZ ;  /* 0x0000001f03037819 */ /* 0x000fc800000006ff */
[----:B------:R-:W1:Y:S02]  /*1d300*/  SYNCS.PHASECHK.TRANS64.TRYWAIT P0, [R0+URZ+0x28820], R3 ;  /* 0x02882003000075a7 */ /* 0x000e64000800017f */
[----:B-1----:R-:W-:Y:S05]  /*1d310*/  @!P0 BRA `(.L_x_8077) ;  /* 0x0000002c00088947 */ /* 0x002fea0003800000 */
.L_x_8243:
[----:B------:R-:W-:Y:S05]  /*1d320*/  BSYNC B0 ;  /* 0x0000000000007941 */ /* 0x000fea0003800000 */
.L_x_8076:
[----:B------:R-:W-:-:S03]  /*1d330*/  UMOV UR4, 0xffffffff ;  /* 0xffffffff00047882 */ /* 0x000fc60000000000 */
[----:B------:R-:W-:Y:S05]  /*1d340*/  BRA.DIV UR4, `(.L_x_8078) ;  /* 0x0000002e04107947 */ /* 0x000fea000b800000 */
[----:B------:R-:W2:Y:S02]  /*1d350*/  S2R R2, SR_TID.X ;  /* 0x0000000000027919 */ /* 0x000ea40000002100 */
[----:B--2---:R-:W-:-:S04]  /*1d360*/  SHF.R.U32.HI R2, RZ, 0x5, R2 ;  /* 0x00000005ff027819 */ /* 0x004fc80000011602 */
[----:B------:R-:W-:-:S05]  /*1d370*/  LOP3.LUT R2, R2, 0x3, RZ, 0xc0, !PT ;  /* 0x0000000302027812 */ /* 0x000fca00078ec0ff */
[----:B------:R2:W3:Y:S02]  /*1d380*/  SHFL.IDX PT, R14, R2, RZ, 0x1f ;  /* 0x00001fff020e7589 */ /* 0x0004e400000e0000 */
.L_x_8246:
[----:B---3--:R-:W-:-:S13]  /*1d390*/  ISETP.NE.AND P0, PT, R14, RZ, PT ;  /* 0x000000ff0e00720c */ /* 0x008fda0003f05270 */
[----:B------:R-:W-:Y:S05]  /*1d3a0*/  @P0 BRA `(.L_x_7757) ;  /* 0x0000000000940947 */ /* 0x000fea0003800000 */
[----:B------:R-:W-:-:S03]  /*1d3b0*/  UMOV UR4, 0xffffffff ;  /* 0xffffffff00047882 */ /* 0x000fc60000000000 */
[----:B------:R-:W-:Y:S05]  /*1d3c0*/  BRA.DIV UR4, `(.L_x_8079) ;  /* 0x0000002e04247947 */ /* 0x000fea000b800000 */
[----:B------:R-:W-:-:S13]  /*1d3d0*/  ELECT P6, URZ, PT ;  /* 0x00000000003f782f */ /* 0x000fda00038c0000 */
.L_x_8249:
[----:B------:R-:W-:Y:S05]  /*1d3e0*/  @!P6 BRA `(.L_x_7757) ;  /* 0x000000000084e947 */ /* 0x000fea0003800000 */
[----:B--2---:R-:W2:Y:S02]  /*1d3f0*/  LDL.LU R2, [R1+0x30] ;  /* 0x0000300001027983 */ /* 0x004ea40000300800 */
[----:B--2---:R-:W-:-:S04]  /*1d400*/  LOP3.LUT R2, R2, 0x2, RZ, 0xfc, !PT ;  /* 0x0000000202027812 */ /* 0x004fc800078efcff */
[----:B------:R-:W-:-:S13]  /*1d410*/  ISETP.NE.AND P2, PT, R2, 0x3, PT ;  /* 0x000000030200780c */ /* 0x000fda0003f45270 */
[----:B------:R-:W-:Y:S05]  /*1d420*/  @!P2 BRA `(.L_x_8080) ;  /* 0x000000000004a947 */ /* 0x000fea0003800000 */
[----:B------:R-:W-:Y:S01]  /*1d430*/  BPT.TRAP 0x1 ;  /* 0x000000040000795c */ /* 0x000fe20000300000 */
.L_x_8080:
[----:B-1----:R-:W2:Y:S04]  /*1d440*/  LDL R3, [R1] ;  /* 0x0000000001037983 */ /* 0x002ea80000100800 */
[----:B------:R-:W3:Y:S01]  /*1d450*/  LDL.LU R7, [R1+0x8] ;  /* 0x0000080001077983 */ /* 0x000ee20000300800 */
[----:B------:R-:W-:-:S04]  /*1d460*/  VIADD R2, R0, 0x28840 ;  /* 0x0002884000027836 */ /* 0x000fc80000000000 */
[C---:B--2---:R-:W-:Y:S01]  /*1d470*/  IMAD R6, R3.reuse, 0x8, R2 ;  /* 0x0000000803067824 */ /* 0x044fe200078e0202 */
[----:B------:R-:W-:Y:S02]  /*1d480*/  IADD3 R3, R3, 0x1, RZ ;  /* 0x0000000103037810 */ /* 0x000fe40007ffe0ff */
[----:B---3--:R-:W-:Y:S02]  /*1d490*/  SHF.L.U32 R5, R7, 0x1f, RZ ;  /* 0x0000001f07057819 */ /* 0x008fe400000006ff */
[C---:B------:R-:W-:Y:S02]  /*1d4a0*/  ISETP.NE.AND P1, PT, R3.reuse, 0x2, PT ;  /* 0x000000020300780c */ /* 0x040fe40003f25270 */
[----:B------:R-:W1:Y:S02]  /*1d4b0*/  SYNCS.PHASECHK.TRANS64.TRYWAIT P0, [R6+URZ], R5 ;  /* 0x00000005060075a7 */ /* 0x000e64000800017f */
[----:B------:R-:W-:Y:S02]  /*1d4c0*/  SEL R4, RZ, 0x1, P1 ;  /* 0x00000001ff047807 */ /* 0x000fe40000800000 */
[----:B------:R-:W-:-:S02]  /*1d4d0*/  SEL R3, R3, RZ, P1 ;  /* 0x000000ff03037207 */ /* 0x000fc40000800000 */
[----:B------:R-:W-:-:S03]  /*1d4e0*/  LOP3.LUT R4, R7, R4, RZ, 0x3c, !PT ;  /* 0x0000000407047212 */ /* 0x000fc600078e3cff */
[----:B------:R-:W-:Y:S01]  /*1d4f0*/  IMAD R7, R3, 0x8, R2 ;  /* 0x0000000803077824 */ /* 0x000fe200078e0202 */
[----:B------:R-:W-:Y:S01]  /*1d500*/  SHF.L.U32 R2, R4, 0x1f, RZ ;  /* 0x0000001f04027819 */ /* 0x000fe200000006ff */
[----:B-1----:R-:W-:Y:S06]  /*1d510*/  @!P0 BRA `(.L_x_8081) ;  /* 0x0000002800f08947 */ /* 0x002fec0003800000 */
.L_x_8250:
[----:B------:R-:W2:Y:S02]  /*1d520*/  SYNCS.PHASECHK.TRANS64.TRYWAIT P0, [R7+URZ], R2 ;  /* 0x00000002070075a7 */ /* 0x000ea4000800017f */
[----:B--2---:R-:W-:Y:S05]  /*1d530*/  @!P0 BRA `(.L_x_8082) ;  /* 0x0000002800fc8947 */ /* 0x004fea0003800000 */
.L_x_8251:
[----:B------:R-:W-:Y:S05]  /*1d540*/  @!P2 BRA `(.L_x_8083) ;  /* 0x000000000004a947 */ /* 0x000fea0003800000 */
[----:B------:R-:W-:Y:S01]  /*1d550*/  BPT.TRAP 0x1 ;  /* 0x000000040000795c */ /* 0x000fe20000300000 */
.L_x_8083:
[----:B------:R-:W3:Y:S01]  /*1d560*/  LDL.LU R4, [R1] ;  /* 0x0000000001047983 */ /* 0x000ee20000300800 */
[----:B------:R-:W-:-:S04]  /*1d570*/  VIADD R0, R0, 0x28860 ;  /* 0x0002886000007836 */ /* 0x000fc80000000000 */
[----:B---3--:R-:W-:-:S04]  /*1d580*/  IMAD R4, R4, 0x8, R0 ;  /* 0x0000000804047824 */ /* 0x008fc800078e0200 */
[----:B------:R-:W3:Y:S02]  /*1d590*/  SYNCS.PHASECHK.TRANS64.TRYWAIT P0, [R4+URZ], R5 ;  /* 0x00000005040075a7 */ /* 0x000ee4000800017f */
[----:B---3--:R-:W-:Y:S05]  /*1d5a0*/  @!P0 BRA `(.L_x_8084) ;  /* 0x0000002800f48947 */ /* 0x008fea0003800000 */
.L_x_8252:
[----:B------:R-:W-:-:S07]  /*1d5b0*/  IMAD R3, R3, 0x8, R0 ;  /* 0x0000000803037824 */ /* 0x000fce00078e0200 */
.L_x_8085:
[----:B----4-:R4:W0:Y:S02]  /*1d5c0*/  SYNCS.PHASECHK.TRANS64.TRYWAIT P0, [R3+URZ], R2 ;  /* 0x00000002030075a7 */ /* 0x010824000800017f */
[----:B0-----:R-:W-:Y:S05]  /*1d5d0*/  @!P0 NANOSLEEP.SYNCS 0x989680 ;  /* 0x009896800000895d */ /* 0x001fea0003900000 */
[----:B------:R-:W0:Y:S02]  /*1d5e0*/  @!P0 SYNCS.PHASECHK.TRANS64 P0, [R3+URZ], R2 ;  /* 0x00000002030085a7 */ /* 0x000e24000800007f */
[----:B0-----:R-:W-:Y:S05]  /*1d5f0*/  @!P0 BRA `(.L_x_8085) ;  /* 0xfffffffc00f08947 */ /* 0x001fea000383ffff */
.L_x_7757:
[----:B------:R-:W-:Y:S05]  /*1d600*/  BSYNC B7 ;  /* 0x0000000000077941 */ /* 0x000fea0003800000 */
.L_x_7754:
[----:B------:R-:W-:Y:S05]  /*1d610*/  EXIT ;  /* 0x000000000000794d */ /* 0x000fea0003800000 */
.L_x_7779:
[----:B0-----:R0:W1:Y:S02]  /*1d620*/  SYNCS.PHASECHK.TRANS64.TRYWAIT P6, [R105+URZ+0x28890], R122 ;  /* 0x0288907a690075a7 */ /* 0x00106400080c017f */
[----:B-1----:R-:W-:Y:S05]  /*1d630*/  @!P6 NANOSLEEP.SYNCS 0x989680 ;  /* 0x009896800000e95d */ /* 0x002fea0003900000 */
[----:B------:R-:W1:Y:S02]  /*1d640*/  @!P6 SYNCS.PHASECHK.TRANS64 P6, [R105+URZ+0x28890], R122 ;  /* 0x0288907a6900e5a7 */ /* 0x000e6400080c007f */
[----:B-1----:R-:W-:Y:S05]  /*1d650*/  @!P6 BRA `(.L_x_7779) ;  /* 0xfffffffc00f0e947 */ /* 0x002fea000383ffff */
[----:B------:R-:W-:Y:S05]  /*1d660*/  BRA `(.L_x_8086) ;  /* 0xfffffe58007c7947 */ /* 0x000fea000383ffff */
.L_x_7815:
[----:B0-----:R0:W1:Y:S02]  /*1d670*/  SYNCS.PHASECHK.TRANS64.TRYWAIT P4, [R105+URZ+0x28890], R122 ;  /* 0x0288907a690075a7 */ /* 0x001064000808017f */
[----:B-1----:R-:W-:Y:S05]  /*1d680*/  @!P4 NANOSLEEP.SYNCS 0x989680 ;  /* 0x009896800000c95d */ /* 0x002fea0003900000 */
[----:B------:R-:W1:Y:S02]  /*1d690*/  @!P4 SYNCS.PHASECHK.TRANS64 P4, [R105+URZ+0x28890], R122 ;  /* 0x0288907a6900c5a7 */ /* 0x000e64000808007f */
[----:B-1----:R-:W-:Y:S05]  /*1d6a0*/  @!P4 BRA `(.L_x_7815) ;  /* 0xfffffffc00f0c947 */ /* 0x002fea000383ffff */
[----:B------:R-:W-:Y:S05]  /*1d6b0*/  BRA `(.L_x_8087) ;  /* 0xfffffe7c00d87947 */ /* 0x000fea000383ffff */
.L_x_7832:
[----:B0-----:R0:W1:Y:S02]  /*1d6c0*/  SYNCS.PHASECHK.TRANS64.TRYWAIT P3, [R105+URZ+0x28890], R122 ;  /* 0x0288907a690075a7 */ /* 0x001064000806017f */
[----:B-1----:R-:W-:Y:S05]  /*1d6d0*/  @!P3 NANOSLEEP.SYNCS 0x989680 ;  /* 0x009896800000b95d */ /* 0x002fea0003900000 */
[----:B------:R-:W1:Y:S02]  /*1d6e0*/  @!P3 SYNCS.PHASECHK.TRANS64 P3, [R105+URZ+0x28890], R122 ;  /* 0x0288907a6900b5a7 */ /* 0x000e64000806007f */
[----:B-1----:R-:W-:Y:S05]  /*1d6f0*/  @!P3 BRA `(.L_x_7832) ;  /* 0xfffffffc00f0b947 */ /* 0x002fea000383ffff */
[----:B------:R-:W-:Y:S05]  /*1d700*/  BRA `(.L_x_8088) ;  /* 0xfffffe9c00fc7947 */ /* 0x000fea000383ffff */
.L_x_7842:
[----:B--2---:R2:W3:Y:S02]  /*1d710*/  SYNCS.PHASECHK.TRANS64.TRYWAIT P0, [R105+URZ+0x288b0], R122 ;  /* 0x0288b07a690075a7 */ /* 0x0044e4000800017f */
[----:B---3--:R-:W-:Y:S05]  /*1d720*/  @!P0 NANOSLEEP.SYNCS 0x989680 ;  /* 0x009896800000895d */ /* 0x008fea0003900000 */
[----:B------:R-:W3:Y:S02]  /*1d730*/  @!P0 SYNCS.PHASECHK.TRANS64 P0, [R105+URZ+0x288b0], R122 ;  /* 0x0288b07a690085a7 */ /* 0x000ee4000800007f */
[----:B---3--:R-:W-:Y:S05]  /*1d740*/  @!P0 BRA `(.L_x_7842) ;  /* 0xfffffffc00f08947 */ /* 0x008fea000383ffff */
[----:B------:R-:W-:Y:S05]  /*1d750*/  BRA `(.L_x_8089) ;  /* 0xfffffea400987947 */ /* 0x000fea000383ffff */
.L_x_7854:
[----:B------:R-:W-:Y:S01]  /*1d760*/  BSSY B0, `(.L_x_8090) ;  /* 0x0000008000007945 */ /* 0x000fe20003800000 */
[----:B------:R-:W-:Y:S01]  /*1d770*/  MOV R13, R231 ;  /* 0x000000e7000d7202 */ /* 0x000fe20000000f00 */
[----:B------:R-:W-:Y:S02]  /*1d780*/  IMAD.MOV.U32 R12, RZ, RZ, RZ ;  /* 0x000000ffff0c7224 */ /* 0x000fe400078e00ff */
[----:B------:R-:W-:Y:S02]  /*1d790*/  IMAD.MOV.U32 R11, RZ, RZ, 0x1f ;  /* 0x0000001fff0b7424 */ /* 0x000fe400078e00ff */
[----:B------:R-:W-:-:S07]  /*1d7a0*/  IMAD.MOV.U32 R15, RZ, RZ, -0x1 ;  /* 0xffffffffff0f7424 */ /* 0x000fce00078e00ff */
[----:B0----5:R-:W-:Y:S05]  /*1d7b0*/  WARPSYNC.COLLECTIVE R15, `(.L_x_8091) ;  /* 0x000000000f087348 */ /* 0x021fea0003c00000 */
[----:B------:R1:W2:Y:S02]  /*1d7c0*/  SHFL.IDX P6, R14, R13, R12, R11 ;  /* 0x0000000c0d0e7389 */ /* 0x0002a400000c000b */
[----:B012--5:R-:W-:Y:S01]  /*1d7d0*/  ENDCOLLECTIVE ;  /* 0x000000000000791b */ /* 0x027fe20003800000 */
.L_x_8091:
[----:B------:R-:W-:Y:S05]  /*1d7e0*/  BSYNC B0 ;  /* 0x0000000000007941 */ /* 0x000fea0003800000 */
.L_x_8090:
[----:B------:R-:W-:Y:S01]  /*1d7f0*/  IMAD.MOV.U32 R192, RZ, RZ, R14 ;  /* 0x000000ffffc07224 */ /* 0x000fe200078e000e */
[----:B------:R-:W-:Y:S06]  /*1d800*/  BRA `(.L_x_8092) ;  /* 0xfffffeac00c07947 */ /* 0x000fec000383ffff */
.L_x_7872:
[----:B------:R-:W-:Y:S01]  /*1d810*/  BSSY B1, `(.L_x_8093) ;  /* 0x0000008000017945 */ /* 0x000fe20003800000 */
[----:B------:R-:W-:Y:S01]  /*1d820*/  MOV R13, R5 ;  /* 0x00000005000d7202 */ /* 0x000fe20000000f00 */
[----:B------:R-:W-:Y:S02]  /*1d830*/  IMAD.MOV.U32 R12, RZ, RZ, RZ ;  /* 0x000000ffff0c7224 */ /* 0x000fe400078e00ff */
[----:B------:R-:W-:Y:S02]  /*1d840*/  IMAD.MOV.U32 R11, RZ, RZ, 0x181f ;  /* 0x0000181fff0b7424 */ /* 0x000fe400078e00ff */
[----:B------:R-:W-:-:S07]  /*1d850*/  IMAD.MOV.U32 R15, RZ, RZ, -0x1 ;  /* 0xffffffffff0f7424 */ /* 0x000fce00078e00ff */
[----:B012--5:R-:W-:Y:S05]  /*1d860*/  WARPSYNC.COLLECTIVE R15, `(.L_x_8094) ;  /* 0x000000000f087348 */ /* 0x027fea0003c00000 */
[----:B------:R3:W4:Y:S02]  /*1d870*/  SHFL.IDX P6, R14, R13, R12, R11 ;  /* 0x0000000c0d0e7389 */ /* 0x00072400000c000b */
[----:B012345:R-:W-:Y:S01]  /*1d880*/  ENDCOLLECTIVE ;  /* 0x000000000000791b */ /* 0x03ffe20003800000 */
.L_x_8094:
[----:B------:R-:W-:Y:S05]  /*1d890*/  BSYNC B1 ;  /* 0x0000000000017941 */ /* 0x000fea0003800000 */
.L_x_8093:
[----:B------:R-:W-:Y:S05]  /*1d8a0*/  BRA `(.L_x_8095) ;  /* 0xfffffec0003c7947 */ /* 0x000fea000383ffff */
.L_x_7873:
[----:B------:R-:W-:Y:S01]  /*1d8b0*/  BSSY B1, `(.L_x_8096) ;  /* 0x0000008000017945 */ /* 0x000fe20003800000 */
[----:B------:R-:W-:Y:S01]  /*1d8c0*/  IMAD.MOV.U32 R13, RZ, RZ, R4 ;  /* 0x000000ffff0d7224 */ /* 0x000fe200078e0004 */
[----:B------:R-:W-:Y:S01]  /*1d8d0*/  MOV R12, RZ ;  /* 0x000000ff000c7202 */ /* 0x000fe20000000f00 */
[----:B------:R-:W-:Y:S02]  /*1d8e0*/  IMAD.MOV.U32 R11, RZ, RZ, 0x181f ;  /* 0x0000181fff0b7424 */ /* 0x000fe400078e00ff */
[----:B------:R-:W-:-:S07]  /*1d8f0*/  IMAD.MOV.U32 R15, RZ, RZ, -0x1 ;  /* 0xffffffffff0f7424 */ /* 0x000fce00078e00ff */
[----:B012--5:R-:W-:Y:S05]  /*1d900*/  WARPSYNC.COLLECTIVE R15, `(.L_x_8097) ;  /* 0x000000000f087348 */ /* 0x027fea0003c00000 */
[----:B------:R3:W4:Y:S02]  /*1d910*/  SHFL.IDX P6, R14, R13, R12, R11 ;  /* 0x0000000c0d0e7389 */ /* 0x00072400000c000b */
[----:B012345:R-:W-:Y:S01]  /*1d920*/  ENDCOLLECTIVE ;  /* 0x000000000000791b */ /* 0x03ffe20003800000 */
.L_x_8097:
[----:B------:R-:W-:Y:S05]  /*1d930*/  BSYNC B1 ;  /* 0x0000000000017941 */ /* 0x000fea0003800000 */
.L_x_8096:
[----:B------:R-:W-:Y:S05]  /*1d940*/  BRA `(.L_x_8098) ;  /* 0xfffffec0001c7947 */ /* 0x000fea000383ffff */
.L_x_7874:
[----:B------:R-:W-:Y:S01]  /*1d950*/  BSSY B1, `(.L_x_8099) ;  /* 0x0000008000017945 */ /* 0x000fe20003800000 */
[----:B------:R-:W-:Y:S01]  /*1d960*/  IMAD.MOV.U32 R13, RZ, RZ, R3 ;  /* 0x000000ffff0d7224 */ /* 0x000fe200078e0003 */
[----:B------:R-:W-:Y:S01]  /*1d970*/  MOV R11, 0x181f ;  /* 0x0000181f000b7802 */ /* 0x000fe20000000f00 */
[----:B------:R-:W-:Y:S02]  /*1d980*/  IMAD.MOV.U32 R12, RZ, RZ, RZ ;  /* 0x000000ffff0c7224 */ /* 0x000fe400078e00ff */
[----:B------:R-:W-:-:S07]  /*1d990*/  IMAD.MOV.U32 R15, RZ, RZ, -0x1 ;  /* 0xffffffffff0f7424 */ /* 0x000fce00078e00ff */
[----:B012--5:R-:W-:Y:S05]  /*1d9a0*/  WARPSYNC.COLLECTIVE R15, `(.L_x_8100) ;  /* 0x000000000f087348 */ /* 0x027fea0003c00000 */
[----:B------:R3:W4:Y:S02]  /*1d9b0*/  SHFL.IDX P6, R14, R13, R12, R11 ;  /* 0x0000000c0d0e7389 */ /* 0x00072400000c000b */
[----:B012345:R-:W-:Y:S01]  /*1d9c0*/  ENDCOLLECTIVE ;  /* 0x000000000000791b */ /* 0x03ffe20003800000 */
.L_x_8100:
[----:B------:R-:W-:Y:S05]  /*1d9d0*/  BSYNC B1 ;  /* 0x0000000000017941 */ /* 0x000fea0003800000 */
.L_x_8099:
[----:B------:R-:W-:Y:S05]  /*1d9e0*/  BRA `(.L_x_8101) ;  /* 0xfffffebc00fc7947 */ /* 0x000fea000383ffff */
.L_x_7875:
[----:B------:R-:W-:Y:S01]  /*1d9f0*/  BSSY B1, `(.L_x_8102) ;  /* 0x0000008000017945 */ /* 0x000fe20003800000 */
[----:B------:R-:W-:Y:S01]  /*1da00*/  IMAD.MOV.U32 R13, RZ, RZ, R0 ;  /* 0x000000ffff0d7224 */ /* 0x000fe200078e0000 */
[----:B------:R-:W-:Y:S01]  /*1da10*/  MOV R15, 0xffffffff ;  /* 0xffffffff000f7802 */ /* 0x000fe20000000f00 */
[----:B------:R-:W-:Y:S02]  /*1da20*/  IMAD.MOV.U32 R12, RZ, RZ, RZ ;  /* 0x000000ffff0c7224 */ /* 0x000fe400078e00ff */
[----:B------:R-:W-:-:S07]  /*1da30*/  IMAD.MOV.U32 R11, RZ, RZ, 0x181f ;  /* 0x0000181fff0b7424 */ /* 0x000fce00078e00ff */
[----:B012--5:R-:W-:Y:S05]  /*1da40*/  WARPSYNC.COLLECTIVE R15, `(.L_x_8103) ;  /* 0x000000000f087348 */ /* 0x027fea0003c00000 */
[----:B------:R3:W4:Y:S02]  /*1da50*/  SHFL.IDX P6, R14, R13, R12, R11 ;  /* 0x0000000c0d0e7389 */ /* 0x00072400000c000b */
[----:B012345:R-:W-:Y:S01]  /*1da60*/  ENDCOLLECTIVE ;  /* 0x000000000000791b */ /* 0x03ffe20003800000 */
.L_x_8103:
[----:B------:R-:W-:Y:S05]  /*1da70*/  BSYNC B1 ;  /* 0x0000000000017941 */ /* 0x000fea0003800000 */
.L_x_8102:
[----:B------:R-:W-:Y:S05]  /*1da80*/  BRA `(.L_x_8104) ;  /* 0xfffffebc00dc7947 */ /* 0x000fea000383ffff */
.L_x_7876:
[----:B------:R-:W-:Y:S01]  /*1da90*/  BSSY B1, `(.L_x_8105) ;  /* 0x0000008000017945 */ /* 0x000fe20003800000 */
[----:B------:R-:W-:Y:S02]  /*1daa0*/  IMAD.MOV.U32 R13, RZ, RZ, R5 ;  /* 0x000000ffff0d7224 */ /* 0x000fe400078e0005 */
[----:B------:R-:W-:Y:S02]  /*1dab0*/  IMAD.MOV.U32 R12, RZ, RZ, 0x1 ;  /* 0x00000001ff0c7424 */ /* 0x000fe400078e00ff */
[----:B------:R-:W-:Y:S02]  /*1dac0*/  IMAD.MOV.U32 R11, RZ, RZ, 0x181f ;  /* 0x0000181fff0b7424 */ /* 0x000fe400078e00ff */
[----:B------:R-:W-:-:S07]  /*1dad0*/  IMAD.MOV.U32 R15, RZ, RZ, -0x1 ;  /* 0xffffffffff0f7424 */ /* 0x000fce00078e00ff */
[----:B012--5:R-:W-:Y:S05]  /*1dae0*/  WARPSYNC.COLLECTIVE R15, `(.L_x_8106) ;  /* 0x000000000f087348 */ /* 0x027fea0003c00000 */
[----:B------:R3:W4:Y:S02]  /*1daf0*/  SHFL.IDX P6, R14, R13, R12, R11 ;  /* 0x0000000c0d0e7389 */ /* 0x00072400000c000b */
[----:B012345:R-:W-:Y:S01]  /*1db00*/  ENDCOLLECTIVE ;  /* 0x000000000000791b */ /* 0x03ffe20003800000 */
.L_x_8106:
[----:B------:R-:W-:Y:S05]  /*1db10*/  BSYNC B1 ;  /* 0x0000000000017941 */ /* 0x000fea0003800000 */
.L_x_8105:
[----:B------:R-:W-:Y:S05]  /*1db20*/  BRA `(.L_x_8107) ;  /* 0xfffffebc00bc7947 */ /* 0x000fea000383ffff */
.L_x_7877:
[----:B------:R-:W-:Y:S01]  /*1db30*/  BSSY B1, `(.L_x_8108) ;  /* 0x0000008000017945 */ /* 0x000fe20003800000 */
[----:B------:R-:W-:Y:S01]  /*1db40*/  MOV R13, R4 ;  /* 0x00000004000d7202 */ /* 0x000fe20000000f00 */
[----:B------:R-:W-:Y:S02]  /*1db50*/  IMAD.MOV.U32 R12, RZ, RZ, 0x1 ;  /* 0x00000001ff0c7424 */ /* 0x000fe400078e00ff */
[----:B------:R-:W-:Y:S02]  /*1db60*/  IMAD.MOV.U32 R11, RZ, RZ, 0x181f ;  /* 0x0000181fff0b7424 */ /* 0x000fe400078e00ff */
[----:B------:R-:W-:-:S07]  /*1db70*/  IMAD.MOV.U32 R15, RZ, RZ, -0x1 ;  /* 0xffffffffff0f7424 */ /* 0x000fce00078e00ff */
[----:B012--5:R-:W-:Y:S05]  /*1db80*/  WARPSYNC.COLLECTIVE R15, `(.L_x_8109) ;  /* 0x000000000f087348 */ /* 0x027fea0003c00000 */
[----:B------:R3:W4:Y:S02]  /*1db90*/  SHFL.IDX P6, R14, R13, R12, R11 ;  /* 0x0000000c0d0e7389 */ /* 0x00072400000c000b */
[----:B012345:R-:W-:Y:S01]  /*1dba0*/  ENDCOLLECTIVE ;  /* 0x000000000000791b */ /* 0x03ffe20003800000 */
.L_x_8109:
[----:B------:R-:W-:Y:S05]  /*1dbb0*/  BSYNC B1 ;  /* 0x0000000000017941 */ /* 0x000fea0003800000 */
.L_x_8108:
[----:B------:R-:W-:Y:S05]  /*1dbc0*/  BRA `(.L_x_8110) ;  /* 0xfffffebc009c7947 */ /* 0x000fea000383ffff */
.L_x_7878:
[----:B------:R-:W-:Y:S01]  /*1dbd0*/  BSSY B1, `(.L_x_8111) ;  /* 0x0000008000017945 */ /* 0x000fe20003800000 */
[----:B------:R-:W-:Y:S01]  /*1dbe0*/  IMAD.MOV.U32 R13, RZ, RZ, R3 ;  /* 0x000000ffff0d7224 */ /* 0x000fe200078e0003 */
[----:B------:R-:W-:Y:S01]  /*1dbf0*/  MOV R12, 0x1 ;  /* 0x00000001000c7802 */ /* 0x000fe20000000f00 */
[----:B------:R-:W-:Y:S02]  /*1dc00*/  IMAD.MOV.U32 R11, RZ, RZ, 0x181f ;  /* 0x0000181fff0b7424 */ /* 0x000fe400078e00ff */
[----:B------:R-:W-:-:S07]  /*1dc10*/  IMAD.MOV.U32 R15, RZ, RZ, -0x1 ;  /* 0xffffffffff0f7424 */ /* 0x000fce00078e00ff */
[----:B012--5:R-:W-:Y:S05]  /*1dc20*/  WARPSYNC.COLLECTIVE R15, `(.L_x_8112) ;  /* 0x000000000f087348 */ /* 0x027fea0003c00000 */
[----:B------:R3:W4:Y:S02]  /*1dc30*/  SHFL.IDX P6, R14, R13, R12, R11 ;  /* 0x0000000c0d0e7389 */ /* 0x00072400000c000b */
[----:B012345:R-:W-:Y:S01]  /*1dc40*/  ENDCOLLECTIVE ;  /* 0x000000000000791b */ /* 0x03ffe20003800000 */
.L_x_8112:
[----:B------:R-:W-:Y:S05]  /*1dc50*/  BSYNC B1 ;  /* 0x0000000000017941 */ /* 0x000fea0003800000 */
.L_x_8111:
[----:B------:R-:W-:Y:S05]  /*1dc60*/  BRA `(.L_x_8113) ;  /* 0xfffffebc007c7947 */ /* 0x000fea000383ffff */
.L_x_7879:
        /* <DEDUP_REMOVED lines=8> */
.L_x_8115:
[----:B------:R-:W-:Y:S05]  /*1dcf0*/  BSYNC B1 ;  /* 0x0000000000017941 */ /* 0x000fea0003800000 */
.L_x_8114:
[----:B------:R-:W-:Y:S05]  /*1dd00*/  BRA `(.L_x_8116) ;  /* 0xfffffebc005c7947 */ /* 0x000fea000383ffff */
.L_x_7880:
[----:B------:R-:W-:Y:S01]  /*1dd10*/  BSSY B1, `(.L_x_8117) ;  /* 0x0000008000017945 */ /* 0x000fe20003800000 */
[----:B------:R-:W-:Y:S01]  /*1dd20*/  IMAD.MOV.U32 R13, RZ, RZ, R5 ;  /* 0x000000ffff0d7224 */ /* 0x000fe200078e0005 */
[----:B------:R-:W-:Y:S01]  /*1dd30*/  MOV R15, 0xffffffff ;  /* 0xffffffff000f7802 */ /* 0x000fe20000000f00 */
[----:B------:R-:W-:Y:S02]  /*1dd40*/  IMAD.MOV.U32 R12, RZ, RZ, 0x2 ;  /* 0x00000002ff0c7424 */ /* 0x000fe400078e00ff */
[----:B------:R-:W-:-:S07]  /*1dd50*/  IMAD.MOV.U32 R11, RZ, RZ, 0x181f ;  /* 0x0000181fff0b7424 */ /* 0x000fce00078e00ff */
[----:B012--5:R-:W-:Y:S05]  /*1dd60*/  WARPSYNC.COLLECTIVE R15, `(.L_x_8118) ;  /* 0x000000000f087348 */ /* 0x027fea0003c00000 */
[----:B------:R3:W4:Y:S02]  /*1dd70*/  SHFL.IDX P6, R14, R13, R12, R11 ;  /* 0x0000000c0d0e7389 */ /* 0x00072400000c000b */
[----:B012345:R-:W-:Y:S01]  /*1dd80*/  ENDCOLLECTIVE ;  /* 0x000000000000791b */ /* 0x03ffe20003800000 */
.L_x_8118:
[----:B------:R-:W-:Y:S05]  /*1dd90*/  BSYNC B1 ;  /* 0x0000000000017941 */ /* 0x000fea0003800000 */
.L_x_8117:
[----:B------:R-:W-:Y:S05]  /*1dda0*/  BRA `(.L_x_8119) ;  /* 0xfffffebc003c7947 */ /* 0x000fea000383ffff */
.L_x_7881:
        /* <DEDUP_REMOVED lines=8> */
.L_x_8121:
[----:B------:R-:W-:Y:S05]  /*1de30*/  BSYNC B1 ;  /* 0x0000000000017941 */ /* 0x000fea0003800000 */
.L_x_8120:
[----:B------:R-:W-:Y:S05]  /*1de40*/  BRA `(.L_x_8122) ;  /* 0xfffffebc001c7947 */ /* 0x000fea000383ffff */
.L_x_7882:
        /* <DEDUP_REMOVED lines=8> */
.L_x_8124:
[----:B------:R-:W-:Y:S05]  /*1ded0*/  BSYNC B1 ;  /* 0x0000000000017941 */ /* 0x000fea0003800000 */
.L_x_8123:
[----:B------:R-:W-:Y:S05]  /*1dee0*/  BRA `(.L_x_8125) ;  /* 0xfffffeb800fc7947 */ /* 0x000fea000383ffff */
.L_x_7883:
        /* <DEDUP_REMOVED lines=8> */
.L_x_8127:
[----:B------:R-:W-:Y:S05]  /*1df70*/  BSYNC B1 ;  /* 0x0000000000017941 */ /* 0x000fea0003800000 */
.L_x_8126:
[----:B------:R-:W-:Y:S05]  /*1df80*/  BRA `(.L_x_8128) ;  /* 0xfffffeb800dc7947 */ /* 0x000fea000383ffff */
.L_x_7884:
        /* <DEDUP_REMOVED lines=8> */
.L_x_8130:
[----:B------:R-:W-:Y:S05]  /*1e010*/  BSYNC B1 ;  /* 0x0000000000017941 */ /* 0x000fea0003800000 */
.L_x_8129:
[----:B------:R-:W-:Y:S05]  /*1e020*/  BRA `(.L_x_8131) ;  /* 0xfffffeb800bc7947 */ /* 0x000fea000383ffff */
.L_x_7885:
        /* <DEDUP_REMOVED lines=8> */
.L_x_8133:
[----:B------:R-:W-:Y:S05]  /*1e0b0*/  BSYNC B1 ;  /* 0x0000000000017941 */ /* 0x000fea0003800000 */
.L_x_8132:
[----:B------:R-:W-:Y:S05]  /*1e0c0*/  BRA `(.L_x_8134) ;  /* 0xfffffeb800a07947 */ /* 0x000fea000383ffff */
.L_x_7886:
        /* <DEDUP_REMOVED lines=8> */
.L_x_8136:
[----:B------:R-:W-:Y:S05]  /*1e150*/  BSYNC B1 ;  /* 0x0000000000017941 */ /* 0x000fea0003800000 */
.L_x_8135:
[----:B------:R-:W-:Y:S05]  /*1e160*/  BRA `(.L_x_8137) ;  /* 0xfffffeb800847947 */ /* 0x000fea000383ffff */
.L_x_7887:
        /* <DEDUP_REMOVED lines=8> */
.L_x_8139:
[----:B------:R-:W-:Y:S05]  /*1e1f0*/  BSYNC B1 ;  /* 0x0000000000017941 */ /* 0x000fea0003800000 */
.L_x_8138:
[----:B------:R-:W-:Y:S05]  /*1e200*/  BRA `(.L_x_8140) ;  /* 0xfffffeb800687947 */ /* 0x000fea000383ffff */
.L_x_7889:
[----:B---3--:R3:W4:Y:S02]  /*1e210*/  SYNCS.PHASECHK.TRANS64.TRYWAIT P4, [R2+URZ+0x28800], R3 ;  /* 0x02880003020075a7 */ /* 0x008724000808017f */
[----:B----4-:R-:W-:Y:S05]  /*1e220*/  @!P4 NANOSLEEP.SYNCS 0x989680 ;  /* 0x009896800000c95d */ /* 0x010fea0003900000 */
[----:B------:R-:W4:Y:S02]  /*1e230*/  @!P4 SYNCS.PHASECHK.TRANS64 P4, [R2+URZ+0x28800], R3 ;  /* 0x028800030200c5a7 */ /* 0x000f24000808007f */
[----:B----4-:R-:W-:Y:S05]  /*1e240*/  @!P4 BRA `(.L_x_7889) ;  /* 0xfffffffc00f0c947 */ /* 0x010fea000383ffff */
[----:B------:R-:W-:Y:S05]  /*1e250*/  BRA `(.L_x_8141) ;  /* 0xfffffeb800cc7947 */ /* 0x000fea000383ffff */
.L_x_7905:
[----:B------:R-:W-:Y:S01]  /*1e260*/  BSSY B1, `(.L_x_8142) ;  /* 0x0000008000017945 */ /* 0x000fe20003800000 */
[----:B------:R-:W-:Y:S01]  /*1e270*/  IMAD.MOV.U32 R13, RZ, RZ, R9 ;  /* 0x000000ffff0d7224 */ /* 0x000fe200078e0009 */
[----:B------:R-:W-:Y:S01]  /*1e280*/  MOV R12, RZ ;  /* 0x000000ff000c7202 */ /* 0x000fe20000000f00 */
[----:B------:R-:W-:Y:S02]  /*1e290*/  IMAD.MOV.U32 R11, RZ, RZ, 0x181f ;  /* 0x0000181fff0b7424 */ /* 0x000fe400078e00ff */
[----:B------:R-:W-:-:S07]  /*1e2a0*/  IMAD.MOV.U32 R15, RZ, RZ, -0x1 ;  /* 0xffffffffff0f7424 */ /* 0x000fce00078e00ff */
[----:B0----5:R-:W-:Y:S05]  /*1e2b0*/  WARPSYNC.COLLECTIVE R15, `(.L_x_8143) ;  /* 0x000000000f087348 */ /* 0x021fea0003c00000 */
[----:B------:R1:W2:Y:S02]  /*1e2c0*/  SHFL.IDX P6, R14, R13, R12, R11 ;  /* 0x0000000c0d0e7389 */ /* 0x0002a400000c000b */
[----:B012--5:R-:W-:Y:S01]  /*1e2d0*/  ENDCOLLECTIVE ;  /* 0x000000000000791b */ /* 0x027fe20003800000 */
.L_x_8143:
[----:B------:R-:W-:Y:S05]  /*1e2e0*/  BSYNC B1 ;  /* 0x0000000000017941 */ /* 0x000fea0003800000 */
.L_x_8142:
[----:B------:R-:W-:Y:S05]  /*1e2f0*/  BRA `(.L_x_8144) ;  /* 0xfffffed800447947 */ /* 0x000fea000383ffff */
.L_x_7906:
[----:B------:R-:W-:Y:S01]  /*1e300*/  BSSY B1, `(.L_x_8145) ;  /* 0x0000008000017945 */ /* 0x000fe20003800000 */
[----:B------:R-:W-:Y:S01]  /*1e310*/  IMAD.MOV.U32 R13, RZ, RZ, R8 ;  /* 0x000000ffff0d7224 */ /* 0x000fe200078e0008 */
[----:B------:R-:W-:Y:S01]  /*1e320*/  MOV R11, 0x181f ;  /* 0x0000181f000b7802 */ /* 0x000fe20000000f00 */
[----:B------:R-:W-:Y:S02]  /*1e330*/  IMAD.MOV.U32 R12, RZ, RZ, RZ ;  /* 0x000000ffff0c7224 */ /* 0x000fe400078e00ff */
[----:B------:R-:W-:-:S07]  /*1e340*/  IMAD.MOV.U32 R15, RZ, RZ, -0x1 ;  /* 0xffffffffff0f7424 */ /* 0x000fce00078e00ff */
[----:B0----5:R-:W-:Y:S05]  /*1e350*/  WARPSYNC.COLLECTIVE R15, `(.L_x_8146) ;  /* 0x000000000f087348 */ /* 0x021fea0003c00000 */
[----:B------:R1:W2:Y:S02]  /*1e360*/  SHFL.IDX P6, R14, R13, R12, R11 ;  /* 0x0000000c0d0e7389 */ /* 0x0002a400000c000b */
[----:B012--5:R-:W-:Y:S01]  /*1e370*/  ENDCOLLECTIVE ;  /* 0x000000000000791b */ /* 0x027fe20003800000 */
.L_x_8146:
[----:B------:R-:W-:Y:S05]  /*1e380*/  BSYNC B1 ;  /* 0x0000000000017941 */ /* 0x000fea0003800000 */
.L_x_8145:
[----:B------:R-:W-:Y:S05]  /*1e390*/  BRA `(.L_x_8147) ;  /* 0xfffffed800247947 */ /* 0x000fea000383ffff */
.L_x_7907:
[----:B------:R-:W-:Y:S01]  /*1e3a0*/  BSSY B1, `(.L_x_8148) ;  /* 0x0000008000017945 */ /* 0x000fe20003800000 */
[----:B------:R-:W-:Y:S01]  /*1e3b0*/  IMAD.MOV.U32 R13, RZ, RZ, R3 ;  /* 0x000000ffff0d7224 */ /* 0x000fe200078e0003 */
[----:B------:R-:W-:Y:S01]  /*1e3c0*/  MOV R15, 0xffffffff ;  /* 0xffffffff000f7802 */ /* 0x000fe20000000f00 */
[----:B------:R-:W-:Y:S02]  /*1e3d0*/  IMAD.MOV.U32 R12, RZ, RZ, RZ ;  /* 0x000000ffff0c7224 */ /* 0x000fe400078e00ff */
[----:B------:R-:W-:-:S07]  /*1e3e0*/  IMAD.MOV.U32 R11, RZ, RZ, 0x181f ;  /* 0x0000181fff0b7424 */ /* 0x000fce00078e00ff */
[----:B0----5:R-:W-:Y:S05]  /*1e3f0*/  WARPSYNC.COLLECTIVE R15, `(.L_x_8149) ;  /* 0x000000000f087348 */ /* 0x021fea0003c00000 */
[----:B------:R1:W2:Y:S02]  /*1e400*/  SHFL.IDX P6, R14, R13, R12, R11 ;  /* 0x0000000c0d0e7389 */ /* 0x0002a400000c000b */
[----:B012--5:R-:W-:Y:S01]  /*1e410*/  ENDCOLLECTIVE ;  /* 0x000000000000791b */ /* 0x027fe20003800000 */
.L_x_8149:
[----:B------:R-:W-:Y:S05]  /*1e420*/  BSYNC B1 ;  /* 0x0000000000017941 */ /* 0x000fea0003800000 */
.L_x_8148:
[----:B------:R-:W-:Y:S05]  /*1e430*/  BRA `(.L_x_8150) ;  /* 0xfffffed800047947 */ /* 0x000fea000383ffff */
.L_x_7908:
[----:B------:R-:W-:Y:S01]  /*1e440*/  BSSY B1, `(.L_x_8151) ;  /* 0x0000008000017945 */ /* 0x000fe20003800000 */
[----:B------:R-:W-:Y:S02]  /*1e450*/  IMAD.MOV.U32 R13, RZ, RZ, R0 ;  /* 0x000000ffff0d7224 */ /* 0x000fe400078e0000 */
[----:B------:R-:W-:Y:S02]  /*1e460*/  IMAD.MOV.U32 R12, RZ, RZ, RZ ;  /* 0x000000ffff0c7224 */ /* 0x000fe400078e00ff */
[----:B------:R-:W-:Y:S02]  /*1e470*/  IMAD.MOV.U32 R11, RZ, RZ, 0x181f ;  /* 0x0000181fff0b7424 */ /* 0x000fe400078e00ff */
[----:B------:R-:W-:-:S07]  /*1e480*/  IMAD.MOV.U32 R15, RZ, RZ, -0x1 ;  /* 0xffffffffff0f7424 */ /* 0x000fce00078e00ff */
[----:B0----5:R-:W-:Y:S05]  /*1e490*/  WARPSYNC.COLLECTIVE R15, `(.L_x_8152) ;  /* 0x000000000f087348 */ /* 0x021fea0003c00000 */
[----:B------:R1:W2:Y:S02]  /*1e4a0*/  SHFL.IDX P6, R14, R13, R12, R11 ;  /* 0x0000000c0d0e7389 */ /* 0x0002a400000c000b */
[----:B012--5:R-:W-:Y:S01]  /*1e4b0*/  ENDCOLLECTIVE ;  /* 0x000000000000791b */ /* 0x027fe20003800000 */
.L_x_8152:
[----:B------:R-:W-:Y:S05]  /*1e4c0*/  BSYNC B1 ;  /* 0x0000000000017941 */ /* 0x000fea0003800000 */
.L_x_8151:
[----:B------:R-:W-:Y:S05]  /*1e4d0*/  BRA `(.L_x_8153) ;  /* 0xfffffed400e47947 */ /* 0x000fea000383ffff */
.L_x_7909:
[----:B------:R-:W-:Y:S01]  /*1e4e0*/  BSSY B1, `(.L_x_8154) ;  /* 0x0000008000017945 */ /* 0x000fe20003800000 */
[----:B------:R-:W-:Y:S01]  /*1e4f0*/  MOV R13, R9 ;  /* 0x00000009000d7202 */ /* 0x000fe20000000f00 */
[----:B------:R-:W-:Y:S02]  /*1e500*/  IMAD.MOV.U32 R12, RZ, RZ, 0x1 ;  /* 0x00000001ff0c7424 */ /* 0x000fe400078e00ff */
[----:B------:R-:W-:Y:S02]  /*1e510*/  IMAD.MOV.U32 R11, RZ, RZ, 0x181f ;  /* 0x0000181fff0b7424 */ /* 0x000fe400078e00ff */
[----:B------:R-:W-:-:S07]  /*1e520*/  IMAD.MOV.U32 R15, RZ, RZ, -0x1 ;  /* 0xffffffffff0f7424 */ /* 0x000fce00078e00ff */
[----:B0----5:R-:W-:Y:S05]  /*1e530*/  WARPSYNC.COLLECTIVE R15, `(.L_x_8155) ;  /* 0x000000000f087348 */ /* 0x021fea0003c00000 */
[----:B------:R1:W2:Y:S02]  /*1e540*/  SHFL.IDX P6, R14, R13, R12, R11 ;  /* 0x0000000c0d0e7389 */ /* 0x0002a400000c000b */
[----:B012--5:R-:W-:Y:S01]  /*1e550*/  ENDCOLLECTIVE ;  /* 0x000000000000791b */ /* 0x027fe20003800000 */
.L_x_8155:
[----:B------:R-:W-:Y:S05]  /*1e560*/  BSYNC B1 ;  /* 0x0000000000017941 */ /* 0x000fea0003800000 */
.L_x_8154:
[----:B------:R-:W-:Y:S05]  /*1e570*/  BRA `(.L_x_8156) ;  /* 0xfffffed400c47947 */ /* 0x000fea000383ffff */
.L_x_7910:
[----:B------:R-:W-:Y:S01]  /*1e580*/  BSSY B1, `(.L_x_8157) ;  /* 0x0000008000017945 */ /* 0x000fe20003800000 */
[----:B------:R-:W-:Y:S01]  /*1e590*/  IMAD.MOV.U32 R13, RZ, RZ, R8 ;  /* 0x000000ffff0d7224 */ /* 0x000fe200078e0008 */
[----:B------:R-:W-:Y:S01]  /*1e5a0*/  MOV R12, 0x1 ;  /* 0x00000001000c7802 */ /* 0x000fe20000000f00 */
[----:B------:R-:W-:Y:S02]  /*1e5b0*/  IMAD.MOV.U32 R11, RZ, RZ, 0x181f ;  /* 0x0000181fff0b7424 */ /* 0x000fe400078e00ff */
[----:B------:R-:W-:-:S07]  /*1e5c0*/  IMAD.MOV.U32 R15, RZ, RZ, -0x1 ;  /* 0xffffffffff0f7424 */ /* 0x000fce00078e00ff */
[----:B0----5:R-:W-:Y:S05]  /*1e5d0*/  WARPSYNC.COLLECTIVE R15, `(.L_x_8158) ;  /* 0x000000000f087348 */ /* 0x021fea0003c00000 */
[----:B------:R1:W2:Y:S02]  /*1e5e0*/  SHFL.IDX P6, R14, R13, R12, R11 ;  /* 0x0000000c0d0e7389 */ /* 0x0002a400000c000b */
[----:B012--5:R-:W-:Y:S01]  /*1e5f0*/  ENDCOLLECTIVE ;  /* 0x000000000000791b */ /* 0x027fe20003800000 */
.L_x_8158:
[----:B------:R-:W-:Y:S05]  /*1e600*/  BSYNC B1 ;  /* 0x0000000000017941 */ /* 0x000fea0003800000 */
.L_x_8157:
[----:B------:R-:W-:Y:S05]  /*1e610*/  BRA `(.L_x_8159) ;  /* 0xfffffed400a47947 */ /* 0x000fea000383ffff */
.L_x_7911:
        /* <DEDUP_REMOVED lines=8> */
.L_x_8161:
[----:B------:R-:W-:Y:S05]  /*1e6a0*/  BSYNC B1 ;  /* 0x0000000000017941 */ /* 0x000fea0003800000 */
.L_x_8160:
[----:B------:R-:W-:Y:S05]  /*1e6b0*/  BRA `(.L_x_8162) ;  /* 0xfffffed400847947 */ /* 0x000fea000383ffff */
.L_x_7912:
[----:B------:R-:W-:Y:S01]  /*1e6c0*/  BSSY B1, `(.L_x_8163) ;  /* 0x0000008000017945 */ /* 0x000fe20003800000 */
[----:B------:R-:W-:Y:S01]  /*1e6d0*/  IMAD.MOV.U32 R13, RZ, RZ, R0 ;  /* 0x000000ffff0d7224 */ /* 0x000fe200078e0000 */
[----:B------:R-:W-:Y:S01]  /*1e6e0*/  MOV R15, 0xffffffff ;  /* 0xffffffff000f7802 */ /* 0x000fe20000000f00 */
[----:B------:R-:W-:Y:S02]  /*1e6f0*/  IMAD.MOV.U32 R12, RZ, RZ, 0x1 ;  /* 0x00000001ff0c7424 */ /* 0x000fe400078e00ff */
[----:B------:R-:W-:-:S07]  /*1e700*/  IMAD.MOV.U32 R11, RZ, RZ, 0x181f ;  /* 0x0000181fff0b7424 */ /* 0x000fce00078e00ff */
[----:B0----5:R-:W-:Y:S05]  /*1e710*/  WARPSYNC.COLLECTIVE R15, `(.L_x_8164) ;  /* 0x000000000f087348 */ /* 0x021fea0003c00000 */
[----:B------:R1:W2:Y:S02]  /*1e720*/  SHFL.IDX P6, R14, R13, R12, R11 ;  /* 0x0000000c0d0e7389 */ /* 0x0002a400000c000b */
[----:B012--5:R-:W-:Y:S01]  /*1e730*/  ENDCOLLECTIVE ;  /* 0x000000000000791b */ /* 0x027fe20003800000 */
.L_x_8164:
[----:B------:R-:W-:Y:S05]  /*1e740*/  BSYNC B1 ;  /* 0x0000000000017941 */ /* 0x000fea0003800000 */
.L_x_8163:
[----:B------:R-:W-:Y:S05]  /*1e750*/  BRA `(.L_x_8165) ;  /* 0xfffffed400647947 */ /* 0x000fea000383ffff */
.L_x_7913:
[----:B------:R-:W-:Y:S01]  /*1e760*/  BSSY B1, `(.L_x_8166) ;  /* 0x0000008000017945 */ /* 0x000fe20003800000 */
[----:B------:R-:W-:Y:S02]  /*1e770*/  IMAD.MOV.U32 R13, RZ, RZ, R9 ;  /* 0x000000ffff0d7224 */ /* 0x000fe400078e0009 */
[----:B------:R-:W-:Y:S02]  /*1e780*/  IMAD.MOV.U32 R12, RZ, RZ, 0x2 ;  /* 0x00000002ff0c7424 */ /* 0x000fe400078e00ff */
[----:B------:R-:W-:Y:S02]  /*1e790*/  IMAD.MOV.U32 R11, RZ, RZ, 0x181f ;  /* 0x0000181fff0b7424 */ /* 0x000fe400078e00ff */
[----:B------:R-:W-:-:S07]  /*1e7a0*/  IMAD.MOV.U32 R15, RZ, RZ, -0x1 ;  /* 0xffffffffff0f7424 */ /* 0x000fce00078e00ff */
[----:B0----5:R-:W-:Y:S05]  /*1e7b0*/  WARPSYNC.COLLECTIVE R15, `(.L_x_8167) ;  /* 0x000000000f087348 */ /* 0x021fea0003c00000 */
[----:B------:R1:W2:Y:S02]  /*1e7c0*/  SHFL.IDX P6, R14, R13, R12, R11 ;  /* 0x0000000c0d0e7389 */ /* 0x0002a400000c000b */
[----:B012--5:R-:W-:Y:S01]  /*1e7d0*/  ENDCOLLECTIVE ;  /* 0x000000000000791b */ /* 0x027fe20003800000 */
.L_x_8167:
[----:B------:R-:W-:Y:S05]  /*1e7e0*/  BSYNC B1 ;  /* 0x0000000000017941 */ /* 0x000fea0003800000 */
.L_x_8166:
[----:B------:R-:W-:Y:S05]  /*1e7f0*/  BRA `(.L_x_8168) ;  /* 0xfffffed400447947 */ /* 0x000fea000383ffff */
.L_x_7914:
        /* <DEDUP_REMOVED lines=8> */
.L_x_8170:
[----:B------:R-:W-:Y:S05]  /*1e880*/  BSYNC B1 ;  /* 0x0000000000017941 */ /* 0x000fea0003800000 */
.L_x_8169:
[----:B------:R-:W-:Y:S05]  /*1e890*/  BRA `(.L_x_8171) ;  /* 0xfffffed400247947 */ /* 0x000fea000383ffff */
.L_x_7915:
        /* <DEDUP_REMOVED lines=8> */
.L_x_8173:
[----:B------:R-:W-:Y:S05]  /*1e920*/  BSYNC B1 ;  /* 0x0000000000017941 */ /* 0x000fea0003800000 */
.L_x_8172:
[----:B------:R-:W-:Y:S05]  /*1e930*/  BRA `(.L_x_8174) ;  /* 0xfffffed400047947 */ /* 0x000fea000383ffff */
.L_x_7916:
        /* <DEDUP_REMOVED lines=8> */
.L_x_8176:
[----:B------:R-:W-:Y:S05]  /*1e9c0*/  BSYNC B1 ;  /* 0x0000000000017941 */ /* 0x000fea0003800000 */
.L_x_8175:
[----:B------:R-:W-:Y:S05]  /*1e9d0*/  BRA `(.L_x_8177) ;  /* 0xfffffed000e47947 */ /* 0x000fea000383ffff */
.L_x_7917:
        /* <DEDUP_REMOVED lines=8> */
.L_x_8179:
[----:B------:R-:W-:Y:S05]  /*1ea60*/  BSYNC B1 ;  /* 0x0000000000017941 */ /* 0x000fea0003800000 */
.L_x_8178:
[----:B------:R-:W-:Y:S05]  /*1ea70*/  BRA `(.L_x_8180) ;  /* 0xfffffed000c47947 */ /* 0x000fea000383ffff */
.L_x_7918:
        /* <DEDUP_REMOVED lines=8> */
.L_x_8182:
[----:B------:R-:W-:Y:S05]  /*1eb00*/  BSYNC B1 ;  /* 0x0000000000017941 */ /* 0x000fea0003800000 */
.L_x_8181:
[----:B------:R-:W-:Y:S05]  /*1eb10*/  BRA `(.L_x_8183) ;  /* 0xfffffed000a47947 */ /* 0x000fea000383ffff */
.L_x_7919:
        /* <DEDUP_REMOVED lines=8> */
.L_x_8185:
[----:B------:R-:W-:Y:S05]  /*1eba0*/  BSYNC B1 ;  /* 0x0000000000017941 */ /* 0x000fea0003800000 */
.L_x_8184:
[----:B------:R-:W-:Y:S05]  /*1ebb0*/  BRA `(.L_x_8186) ;  /* 0xfffffed000847947 */ /* 0x000fea000383ffff */
.L_x_7920:
        /* <DEDUP_REMOVED lines=8> */
.L_x_8188:
[----:B------:R-:W-:Y:S05]  /*1ec40*/  BSYNC B1 ;  /* 0x0000000000017941 */ /* 0x000fea0003800000 */
.L_x_8187:
[----:B------:R-:W-:Y:S05]  /*1ec50*/  BRA `(.L_x_8189) ;  /* 0xfffffed000647947 */ /* 0x000fea000383ffff */
.L_x_7922:
[----:B0-----:R0:W1:Y:S02]  /*1ec60*/  SYNCS.PHASECHK.TRANS64.TRYWAIT P4, [R2+URZ+0x28800], R9 ;  /* 0x02880009020075a7 */ /* 0x001064000808017f */
[----:B-1----:R-:W-:Y:S05]  /*1ec70*/  @!P4 NANOSLEEP.SYNCS 0x989680 ;  /* 0x009896800000c95d */ /* 0x002fea0003900000 */
[----:B------:R-:W1:Y:S02]  /*1ec80*/  @!P4 SYNCS.PHASECHK.TRANS64 P4, [R2+URZ+0x28800], R9 ;  /* 0x028800090200c5a7 */ /* 0x000e64000808007f */
[----:B-1----:R-:W-:Y:S05]  /*1ec90*/  @!P4 BRA `(.L_x_7922) ;  /* 0xfffffffc00f0c947 */ /* 0x002fea000383ffff */
[----:B------:R-:W-:Y:S05]  /*1eca0*/  BRA `(.L_x_8190) ;  /* 0xfffffed400407947 */ /* 0x000fea000383ffff */
.L_x_7932:
[----:B-1----:R1:W2:Y:S02]  /*1ecb0*/  SYNCS.PHASECHK.TRANS64.TRYWAIT P2, [R3+URZ+0x28830], R0 ;  /* 0x02883000030075a7 */ /* 0x0022a4000804017f */
[----:B--2---:R-:W-:Y:S05]  /*1ecc0*/  @!P2 NANOSLEEP.SYNCS 0x989680 ;  /* 0x009896800000a95d */ /* 0x004fea0003900000 */
[----:B------:R-:W2:Y:S02]  /*1ecd0*/  @!P2 SYNCS.PHASECHK.TRANS64 P2, [R3+URZ+0x28830], R0 ;  /* 0x028830000300a5a7 */ /* 0x000ea4000804007f */
[----:B--2---:R-:W-:Y:S05]  /*1ece0*/  @!P2 BRA `(.L_x_7932) ;  /* 0xfffffffc00f0a947 */ /* 0x004fea000383ffff */
[----:B------:R-:W-:Y:S05]  /*1ecf0*/  BRA `(.L_x_7931) ;  /* 0xfffffeec00a07947 */ /* 0x000fea000383ffff */
.L_x_7938:
[----:B-1----:R1:W2:Y:S02]  /*1ed00*/  SYNCS.PHASECHK.TRANS64.TRYWAIT P3, [R0+URZ+0x28830], R7 ;  /* 0x02883007000075a7 */ /* 0x0022a4000806017f */
[----:B--2---:R-:W-:Y:S05]  /*1ed10*/  @!P3 NANOSLEEP.SYNCS 0x989680 ;  /* 0x009896800000b95d */ /* 0x004fea0003900000 */
[----:B------:R-:W2:Y:S02]  /*1ed20*/  @!P3 SYNCS.PHASECHK.TRANS64 P3, [R0+URZ+0x28830], R7 ;  /* 0x028830070000b5a7 */ /* 0x000ea4000806007f */
[----:B--2---:R-:W-:Y:S05]  /*1ed30*/  @!P3 BRA `(.L_x_7938) ;  /* 0xfffffffc00f0b947 */ /* 0x004fea000383ffff */
[----:B------:R-:W-:Y:S05]  /*1ed40*/  BRA `(.L_x_7937) ;  /* 0xffffff1400ac7947 */ /* 0x000fea000383ffff */
.L_x_7942:
[----:B-1----:R1:W2:Y:S02]  /*1ed50*/  SYNCS.PHASECHK.TRANS64.TRYWAIT P2, [R7+URZ+0x28850], R0 ;  /* 0x02885000070075a7 */ /* 0x0022a4000804017f */
[----:B--2---:R-:W-:Y:S05]  /*1ed60*/  @!P2 NANOSLEEP.SYNCS 0x989680 ;  /* 0x009896800000a95d */ /* 0x004fea0003900000 */
[----:B------:R-:W2:Y:S02]  /*1ed70*/  @!P2 SYNCS.PHASECHK.TRANS64 P2, [R7+URZ+0x28850], R0 ;  /* 0x028850000700a5a7 */ /* 0x000ea4000804007f */
[----:B--2---:R-:W-:Y:S05]  /*1ed80*/  @!P2 BRA `(.L_x_7942) ;  /* 0xfffffffc00f0a947 */ /* 0x004fea000383ffff */
[----:B------:R-:W-:Y:S05]  /*1ed90*/  BRA `(.L_x_7939) ;  /* 0xffffff1800bc7947 */ /* 0x000fea000383ffff */
.L_x_7949:
[----:B-1----:R1:W2:Y:S02]  /*1eda0*/  SYNCS.PHASECHK.TRANS64.TRYWAIT P3, [R0+URZ+0x28830], R7 ;  /* 0x02883007000075a7 */ /* 0x0022a4000806017f */
[----:B--2---:R-:W-:Y:S05]  /*1edb0*/  @!P3 NANOSLEEP.SYNCS 0x989680 ;  /* 0x009896800000b95d */ /* 0x004fea0003900000 */
[----:B------:R-:W2:Y:S02]  /*1edc0*/  @!P3 SYNCS.PHASECHK.TRANS64 P3, [R0+URZ+0x28830], R7 ;  /* 0x028830070000b5a7 */ /* 0x000ea4000806007f */
[----:B--2---:R-:W-:Y:S05]  /*1edd0*/  @!P3 BRA `(.L_x_7949) ;  /* 0xfffffffc00f0b947 */ /* 0x004fea000383ffff */
[----:B------:R-:W-:Y:S05]  /*1ede0*/  BRA `(.L_x_7948) ;  /* 0xffffff4000447947 */ /* 0x000fea000383ffff */
.L_x_7953:
[----:B-1----:R1:W2:Y:S02]  /*1edf0*/  SYNCS.PHASECHK.TRANS64.TRYWAIT P2, [R7+URZ+0x28850], R0 ;  /* 0x02885000070075a7 */ /* 0x0022a4000804017f */
[----:B--2---:R-:W-:Y:S05]  /*1ee00*/  @!P2 NANOSLEEP.SYNCS 0x989680 ;  /* 0x009896800000a95d */ /* 0x004fea0003900000 */
[----:B------:R-:W2:Y:S02]  /*1ee10*/  @!P2 SYNCS.PHASECHK.TRANS64 P2, [R7+URZ+0x28850], R0 ;  /* 0x028850000700a5a7 */ /* 0x000ea4000804007f */
[----:B--2---:R-:W-:Y:S05]  /*1ee20*/  @!P2 BRA `(.L_x_7953) ;  /* 0xfffffffc00f0a947 */ /* 0x004fea000383ffff */
[----:B------:R-:W-:Y:S05]  /*1ee30*/  BRA `(.L_x_7950) ;  /* 0xffffff4400547947 */ /* 0x000fea000383ffff */
.L_x_7958:
[----:B-1----:R1:W2:Y:S02]  /*1ee40*/  SYNCS.PHASECHK.TRANS64.TRYWAIT P0, [R12+URZ+0x28850], R5 ;  /* 0x028850050c0075a7 */ /* 0x0022a4000800017f */
[----:B--2---:R-:W-:Y:S05]  /*1ee50*/  @!P0 NANOSLEEP.SYNCS 0x989680 ;  /* 0x009896800000895d */ /* 0x004fea0003900000 */
[----:B------:R-:W2:Y:S02]  /*1ee60*/  @!P0 SYNCS.PHASECHK.TRANS64 P0, [R12+URZ+0x28850], R5 ;  /* 0x028850050c0085a7 */ /* 0x000ea4000800007f */
[----:B--2---:R-:W-:Y:S05]  /*1ee70*/  @!P0 BRA `(.L_x_7958) ;  /* 0xfffffffc00f08947 */ /* 0x004fea000383ffff */
[----:B------:R-:W-:Y:S05]  /*1ee80*/  BRA `(.L_x_7957) ;  /* 0xffffff6000847947 */ /* 0x000fea000383ffff */
.L_x_7992:
        /* <DEDUP_REMOVED lines=11> */
.L_x_8192:
[----:B------:R-:W-:Y:S05]  /*1ef40*/  BSYNC B1 ;  /* 0x0000000000017941 */ /* 0x000fea0003800000 */
.L_x_8191:
[----:B------:R-:W-:Y:S05]  /*1ef50*/  BRA `(.L_x_8193) ;  /* 0xffffff9c00407947 */ /* 0x000fea000383ffff */
.L_x_7993:
[----:B------:R-:W-:Y:S01]  /*1ef60*/  BSSY B1, `(.L_x_8194) ;  /* 0x0000006000017945 */ /* 0x000fe20003800000 */
[----:B------:R-:W-:-:S07]  /*1ef70*/  IMAD.MOV.U32 R15, RZ, RZ, -0x1 ;  /* 0xffffffffff0f7424 */ /* 0x000fce00078e00ff */
[----:B------:R-:W-:Y:S05]  /*1ef80*/  WARPSYNC.COLLECTIVE R15, `(.L_x_8195) ;  /* 0x000000000f0c7348 */ /* 0x000fea0003c00000 */
[----:B------:R-:W-:Y:S02]  /*1ef90*/  ELECT P6, UR62, PT ;  /* 0x00000000003e782f */ /* 0x000fe400038c0000 */
[----:B------:R-:W-:Y:S01]  /*1efa0*/  MOV R14, UR62 ;  /* 0x0000003e000e7c02 */ /* 0x000fe20008000f00 */
[----:B------:R-:W-:Y:S10]  /*1efb0*/  ENDCOLLECTIVE ;  /* 0x000000000000791b */ /* 0x000ff40003800000 */
.L_x_8195:
[----:B------:R-:W-:Y:S05]  /*1efc0*/  BSYNC B1 ;  /* 0x0000000000017941 */ /* 0x000fea0003800000 */
.L_x_8194:
[----:B------:R-:W-:Y:S05]  /*1efd0*/  BRA `(.L_x_8196) ;  /* 0xffffff9c002c7947 */ /* 0x000fea000383ffff */
.L_x_7995:
[----:B0-----:R0:W1:Y:S02]  /*1efe0*/  SYNCS.PHASECHK.TRANS64.TRYWAIT P0, [R9+URZ+0x28820], R5 ;  /* 0x02882005090075a7 */ /* 0x001064000800017f */
[----:B-1----:R-:W-:Y:S05]  /*1eff0*/  @!P0 NANOSLEEP.SYNCS 0x989680 ;  /* 0x009896800000895d */ /* 0x002fea0003900000 */
[----:B------:R-:W1:Y:S02]  /*1f000*/  @!P0 SYNCS.PHASECHK.TRANS64 P0, [R9+URZ+0x28820], R5 ;  /* 0x02882005090085a7 */ /* 0x000e64000800007f */
[----:B-1----:R-:W-:Y:S05]  /*1f010*/  @!P0 BRA `(.L_x_7995) ;  /* 0xfffffffc00f08947 */ /* 0x002fea000383ffff */
[----:B------:R-:W-:Y:S05]  /*1f020*/  BRA `(.L_x_8197) ;  /* 0xffffff9c00487947 */ /* 0x000fea000383ffff */
.L_x_7998:
[----:B0-----:R0:W1:Y:S02]  /*1f030*/  SYNCS.PHASECHK.TRANS64.TRYWAIT P0, [R5+URZ+0x288a0], R7 ;  /* 0x0288a007050075a7 */ /* 0x001064000800017f */
[----:B-1----:R-:W-:Y:S05]  /*1f040*/  @!P0 NANOSLEEP.SYNCS 0x989680 ;  /* 0x009896800000895d */ /* 0x002fea0003900000 */
[----:B------:R-:W1:Y:S02]  /*1f050*/  @!P0 SYNCS.PHASECHK.TRANS64 P0, [R5+URZ+0x288a0], R7 ;  /* 0x0288a007050085a7 */ /* 0x000e64000800007f */
[----:B-1----:R-:W-:Y:S05]  /*1f060*/  @!P0 BRA `(.L_x_7998) ;  /* 0xfffffffc00f08947 */ /* 0x002fea000383ffff */
[----:B------:R-:W-:Y:S05]  /*1f070*/  BRA `(.L_x_8198) ;  /* 0xffffff9c00587947 */ /* 0x000fea000383ffff */
.L_x_8000:
[----:B-1----:R1:W2:Y:S02]  /*1f080*/  SYNCS.PHASECHK.TRANS64.TRYWAIT P0, [R5+URZ+0x288c0], R7 ;  /* 0x0288c007050075a7 */ /* 0x0022a4000800017f */
[----:B--2---:R-:W-:Y:S05]  /*1f090*/  @!P0 NANOSLEEP.SYNCS 0x989680 ;  /* 0x009896800000895d */ /* 0x004fea0003900000 */
[----:B------:R-:W2:Y:S02]  /*1f0a0*/  @!P0 SYNCS.PHASECHK.TRANS64 P0, [R5+URZ+0x288c0], R7 ;  /* 0x0288c007050085a7 */ /* 0x000ea4000800007f */
[----:B--2---:R-:W-:Y:S05]  /*1f0b0*/  @!P0 BRA `(.L_x_8000) ;  /* 0xfffffffc00f08947 */ /* 0x004fea000383ffff */
[----:B------:R-:W-:Y:S05]  /*1f0c0*/  BRA `(.L_x_8199) ;  /* 0xffffff9c00d07947 */ /* 0x000fea000383ffff */
.L_x_8004:
[----:B0-----:R0:W1:Y:S02]  /*1f0d0*/  SYNCS.PHASECHK.TRANS64.TRYWAIT P0, [R6+URZ+0x288a0], R7 ;  /* 0x0288a007060075a7 */ /* 0x001064000800017f */
[----:B-1----:R-:W-:Y:S05]  /*1f0e0*/  @!P0 NANOSLEEP.SYNCS 0x989680 ;  /* 0x009896800000895d */ /* 0x002fea0003900000 */
[----:B------:R-:W1:Y:S02]  /*1f0f0*/  @!P0 SYNCS.PHASECHK.TRANS64 P0, [R6+URZ+0x288a0], R7 ;  /* 0x0288a007060085a7 */ /* 0x000e64000800007f */
[----:B-1----:R-:W-:Y:S05]  /*1f100*/  @!P0 BRA `(.L_x_8004) ;  /* 0xfffffffc00f08947 */ /* 0x002fea000383ffff */
[----:B------:R-:W-:Y:S05]  /*1f110*/  BRA `(.L_x_8200) ;  /* 0xffffffa0009c7947 */ /* 0x000fea000383ffff */
.L_x_8006:
[----:B-1----:R1:W2:Y:S02]  /*1f120*/  SYNCS.PHASECHK.TRANS64.TRYWAIT P1, [R6+URZ+0x288c0], R7 ;  /* 0x0288c007060075a7 */ /* 0x0022a4000802017f */
[----:B--2---:R-:W-:Y:S05]  /*1f130*/  @!P1 NANOSLEEP.SYNCS 0x989680 ;  /* 0x009896800000995d */ /* 0x004fea0003900000 */
[----:B------:R-:W2:Y:S02]  /*1f140*/  @!P1 SYNCS.PHASECHK.TRANS64 P1, [R6+URZ+0x288c0], R7 ;  /* 0x0288c007060095a7 */ /* 0x000ea4000802007f */
[----:B--2---:R-:W-:Y:S05]  /*1f150*/  @!P1 BRA `(.L_x_8006) ;  /* 0xfffffffc00f09947 */ /* 0x004fea000383ffff */
[----:B------:R-:W-:Y:S05]  /*1f160*/  BRA `(.L_x_8201) ;  /* 0xffffffa4000c7947 */ /* 0x000fea000383ffff */
.L_x_8017:
        /* <DEDUP_REMOVED lines=11> */
.L_x_8203:
[----:B------:R-:W-:Y:S05]  /*1f220*/  BSYNC B0 ;  /* 0x0000000000007941 */ /* 0x000fea0003800000 */
.L_x_8202:
[----:B------:R-:W-:Y:S05]  /*1f230*/  BRA `(.L_x_8204) ;  /* 0xffffffac00cc7947 */ /* 0x000fea000383ffff */
.L_x_8018:
[----:B------:R-:W-:Y:S01]  /*1f240*/  BSSY B0, `(.L_x_8205) ;  /* 0x0000006000007945 */ /* 0x000fe20003800000 */
[----:B------:R-:W-:-:S07]  /*1f250*/  IMAD.MOV.U32 R15, RZ, RZ, -0x1 ;  /* 0xffffffffff0f7424 */ /* 0x000fce00078e00ff */
[----:B------:R-:W-:Y:S05]  /*1f260*/  WARPSYNC.COLLECTIVE R15, `(.L_x_8206) ;  /* 0x000000000f0c7348 */ /* 0x000fea0003c00000 */
[----:B------:R-:W-:Y:S02]  /*1f270*/  ELECT P6, UR62, PT ;  /* 0x00000000003e782f */ /* 0x000fe400038c0000 */
[----:B------:R-:W-:Y:S01]  /*1f280*/  MOV R14, UR62 ;  /* 0x0000003e000e7c02 */ /* 0x000fe20008000f00 */
[----:B------:R-:W-:Y:S10]  /*1f290*/  ENDCOLLECTIVE ;  /* 0x000000000000791b */ /* 0x000ff40003800000 */
.L_x_8206:
[----:B------:R-:W-:Y:S05]  /*1f2a0*/  BSYNC B0 ;  /* 0x0000000000007941 */ /* 0x000fea0003800000 */
.L_x_8205:
[----:B------:R-:W-:Y:S05]  /*1f2b0*/  BRA `(.L_x_8207) ;  /* 0xffffffac00bc7947 */ /* 0x000fea000383ffff */
.L_x_8021:
[----:B0-----:R0:W1:Y:S02]  /*1f2c0*/  SYNCS.PHASECHK.TRANS64.TRYWAIT P0, [R7+URZ+0x28840], R10 ;  /* 0x0288400a070075a7 */ /* 0x001064000800017f */
[----:B-1----:R-:W-:Y:S05]  /*1f2d0*/  @!P0 NANOSLEEP.SYNCS 0x989680 ;  /* 0x009896800000895d */ /* 0x002fea0003900000 */
[----:B------:R-:W1:Y:S02]  /*1f2e0*/  @!P0 SYNCS.PHASECHK.TRANS64 P0, [R7+URZ+0x28840], R10 ;  /* 0x0288400a070085a7 */ /* 0x000e64000800007f */
[----:B-1----:R-:W-:Y:S05]  /*1f2f0*/  @!P0 BRA `(.L_x_8021) ;  /* 0xfffffffc00f08947 */ /* 0x002fea000383ffff */
[----:B------:R-:W-:Y:S05]  /*1f300*/  BRA `(.L_x_8208) ;  /* 0xffffffb000207947 */ /* 0x000fea000383ffff */
.L_x_8024:
        /* <DEDUP_REMOVED lines=8> */
.L_x_8032:
[----:B0-----:R0:W1:Y:S02]  /*1f390*/  SYNCS.PHASECHK.TRANS64.TRYWAIT P0, [R8+URZ+0x28840], R9 ;  /* 0x02884009080075a7 */ /* 0x001064000800017f */
[----:B-1----:R-:W-:Y:S05]  /*1f3a0*/  @!P0 NANOSLEEP.SYNCS 0x989680 ;  /* 0x009896800000895d */ /* 0x002fea0003900000 */
[----:B------:R-:W1:Y:S02]  /*1f3b0*/  @!P0 SYNCS.PHASECHK.TRANS64 P0, [R8+URZ+0x28840], R9 ;  /* 0x02884009080085a7 */ /* 0x000e64000800007f */
[----:B-1----:R-:W-:Y:S05]  /*1f3c0*/  @!P0 BRA `(.L_x_8032) ;  /* 0xfffffffc00f08947 */ /* 0x002fea000383ffff */
[----:B------:R-:W-:Y:S05]  /*1f3d0*/  BRA `(.L_x_8210) ;  /* 0xffffffb400e87947 */ /* 0x000fea000383ffff */
.L_x_8034:
[----:B0-----:R0:W1:Y:S02]  /*1f3e0*/  SYNCS.PHASECHK.TRANS64.TRYWAIT P0, [R8+URZ+0x28860], R9 ;  /* 0x02886009080075a7 */ /* 0x001064000800017f */
[----:B-1----:R-:W-:Y:S05]  /*1f3f0*/  @!P0 NANOSLEEP.SYNCS 0x989680 ;  /* 0x009896800000895d */ /* 0x002fea0003900000 */
[----:B------:R-:W1:Y:S02]  /*1f400*/  @!P0 SYNCS.PHASECHK.TRANS64 P0, [R8+URZ+0x28860], R9 ;  /* 0x02886009080085a7 */ /* 0x000e64000800007f */
[----:B-1----:R-:W-:Y:S05]  /*1f410*/  @!P0 BRA `(.L_x_8034) ;  /* 0xfffffffc00f08947 */ /* 0x002fea000383ffff */
[----:B------:R-:W-:Y:S05]  /*1f420*/  BRA `(.L_x_8211) ;  /* 0xffffffb800807947 */ /* 0x000fea000383ffff */
.L_x_8040:
[----:B-1----:R1:W2:Y:S02]  /*1f430*/  SYNCS.PHASECHK.TRANS64.TRYWAIT P0, [R2+URZ+0x28840], R3 ;  /* 0x02884003020075a7 */ /* 0x0022a4000800017f */
[----:B--2---:R-:W-:Y:S05]  /*1f440*/  @!P0 NANOSLEEP.SYNCS 0x989680 ;  /* 0x009896800000895d */ /* 0x004fea0003900000 */
[----:B------:R-:W2:Y:S02]  /*1f450*/  @!P0 SYNCS.PHASECHK.TRANS64 P0, [R2+URZ+0x28840], R3 ;  /* 0x02884003020085a7 */ /* 0x000ea4000800007f */
[----:B--2---:R-:W-:Y:S05]  /*1f460*/  @!P0 BRA `(.L_x_8040) ;  /* 0xfffffffc00f08947 */ /* 0x004fea000383ffff */
[----:B------:R-:W-:Y:S05]  /*1f470*/  BRA `(.L_x_8212) ;  /* 0xffffffbc00d87947 */ /* 0x000fea000383ffff */
.L_x_8042:
[----:B0-----:R0:W1:Y:S02]  /*1f480*/  SYNCS.PHASECHK.TRANS64.TRYWAIT P0, [R2+URZ+0x28860], R3 ;  /* 0x02886003020075a7 */ /* 0x001064000800017f */
[----:B-1----:R-:W-:Y:S05]  /*1f490*/  @!P0 NANOSLEEP.SYNCS 0x989680 ;  /* 0x009896800000895d */ /* 0x002fea0003900000 */
[----:B------:R-:W1:Y:S02]  /*1f4a0*/  @!P0 SYNCS.PHASECHK.TRANS64 P0, [R2+URZ+0x28860], R3 ;  /* 0x02886003020085a7 */ /* 0x000e64000800007f */
[----:B-1----:R-:W-:Y:S05]  /*1f4b0*/  @!P0 BRA `(.L_x_8042) ;  /* 0xfffffffc00f08947 */ /* 0x002fea000383ffff */
[----:B------:R-:W-:Y:S05]  /*1f4c0*/  BRA `(.L_x_8213) ;  /* 0xffffffc000707947 */ /* 0x000fea000383ffff */
.L_x_8048:
[----:B--2---:R2:W3:Y:S02]  /*1f4d0*/  SYNCS.PHASECHK.TRANS64.TRYWAIT P0, [R2+URZ+0x28840], R3 ;  /* 0x02884003020075a7 */ /* 0x0044e4000800017f */
[----:B---3--:R-:W-:Y:S05]  /*1f4e0*/  @!P0 NANOSLEEP.SYNCS 0x989680 ;  /* 0x009896800000895d */ /* 0x008fea0003900000 */
[----:B------:R-:W3:Y:S02]  /*1f4f0*/  @!P0 SYNCS.PHASECHK.TRANS64 P0, [R2+URZ+0x28840], R3 ;  /* 0x02884003020085a7 */ /* 0x000ee4000800007f */
[----:B---3--:R-:W-:Y:S05]  /*1f500*/  @!P0 BRA `(.L_x_8048) ;  /* 0xfffffffc00f08947 */ /* 0x008fea000383ffff */
[----:B------:R-:W-:Y:S05]  /*1f510*/  BRA `(.L_x_8214) ;  /* 0xffffffc400a47947 */ /* 0x000fea000383ffff */
.L_x_8050:
[----:B0-----:R0:W1:Y:S02]  /*1f520*/  SYNCS.PHASECHK.TRANS64.TRYWAIT P0, [R2+URZ+0x28860], R9 ;  /* 0x02886009020075a7 */ /* 0x001064000800017f */
[----:B-1----:R-:W-:Y:S05]  /*1f530*/  @!P0 NANOSLEEP.SYNCS 0x989680 ;  /* 0x009896800000895d */ /* 0x002fea0003900000 */
[----:B------:R-:W1:Y:S02]  /*1f540*/  @!P0 SYNCS.PHASECHK.TRANS64 P0, [R2+URZ+0x28860], R9 ;  /* 0x02886009020085a7 */ /* 0x000e64000800007f */
[----:B-1----:R-:W-:Y:S05]  /*1f550*/  @!P0 BRA `(.L_x_8050) ;  /* 0xfffffffc00f08947 */ /* 0x002fea000383ffff */
[----:B------:R-:W-:Y:S05]  /*1f560*/  BRA `(.L_x_8215) ;  /* 0xffffffc800387947 */ /* 0x000fea000383ffff */
.L_x_8058:
[----:B-1----:R1:W2:Y:S02]  /*1f570*/  SYNCS.PHASECHK.TRANS64.TRYWAIT P0, [R0+URZ+0x28860], R3 ;  /* 0x02886003000075a7 */ /* 0x0022a4000800017f */
[----:B--2---:R-:W-:Y:S05]  /*1f580*/  @!P0 NANOSLEEP.SYNCS 0x989680 ;  /* 0x009896800000895d */ /* 0x004fea0003900000 */
[----:B------:R-:W2:Y:S02]  /*1f590*/  @!P0 SYNCS.PHASECHK.TRANS64 P0, [R0+URZ+0x28860], R3 ;  /* 0x02886003000085a7 */ /* 0x000ea4000800007f */
[----:B--2---:R-:W-:Y:S05]  /*1f5a0*/  @!P0 BRA `(.L_x_8058) ;  /* 0xfffffffc00f08947 */ /* 0x004fea000383ffff */
[----:B------:R-:W-:Y:S05]  /*1f5b0*/  BRA `(.L_x_8216) ;  /* 0xffffffcc00547947 */ /* 0x000fea000383ffff */
.L_x_8061:
[----:B------:R-:W-:Y:S01]  /*1f5c0*/  BSSY B0, `(.L_x_8217) ;  /* 0x0000008000007945 */ /* 0x000fe20003800000 */
[----:B------:R-:W-:Y:S01]  /*1f5d0*/  IMAD.MOV.U32 R13, RZ, RZ, R16 ;  /* 0x000000ffff0d7224 */ /* 0x000fe200078e0010 */
[----:B------:R-:W-:Y:S01]  /*1f5e0*/  MOV R11, 0x1f ;  /* 0x0000001f000b7802 */ /* 0x000fe20000000f00 */
[----:B------:R-:W-:Y:S02]  /*1f5f0*/  IMAD.MOV.U32 R12, RZ, RZ, RZ ;  /* 0x000000ffff0c7224 */ /* 0x000fe400078e00ff */
[----:B0-----:R-:W-:-:S07]  /*1f600*/  IMAD.MOV.U32 R15, RZ, RZ, -0x1 ;  /* 0xffffffffff0f7424 */ /* 0x001fce00078e00ff */
[----:B-1----:R-:W-:Y:S05]  /*1f610*/  WARPSYNC.COLLECTIVE R15, `(.L_x_8218) ;  /* 0x000000000f087348 */ /* 0x002fea0003c00000 */
[----:B------:R0:W2:Y:S02]  /*1f620*/  SHFL.IDX P6, R14, R13, R12, R11 ;  /* 0x0000000c0d0e7389 */ /* 0x0000a400000c000b */
[----:B012---:R-:W-:Y:S01]  /*1f630*/  ENDCOLLECTIVE ;  /* 0x000000000000791b */ /* 0x007fe20003800000 */
.L_x_8218:
[----:B------:R-:W-:Y:S05]  /*1f640*/  BSYNC B0 ;  /* 0x0000000000007941 */ /* 0x000fea0003800000 */
.L_x_8217:
        /* <DEDUP_REMOVED lines=8> */
.L_x_8219:
[----:B------:R-:W-:Y:S01]  /*1f6d0*/  IMAD.MOV.U32 R6, RZ, RZ, R14 ;  /* 0x000000ffff067224 */ /* 0x000fe200078e000e */
[----:B------:R-:W-:Y:S06]  /*1f6e0*/  BRA `(.L_x_8220) ;  /* 0xffffffcc00e87947 */ /* 0x000fec000383ffff */
.L_x_8064:
[----:B------:R-:W-:Y:S01]  /*1f6f0*/  BSSY B0, `(.L_x_8221) ;  /* 0x0000008000007945 */ /* 0x000fe20003800000 */
[----:B-----5:R-:W-:Y:S01]  /*1f700*/  IMAD.MOV.U32 R13, RZ, RZ, R3 ;  /* 0x000000ffff0d7224 */ /* 0x020fe200078e0003 */
[----:B------:R-:W-:Y:S01]  /*1f710*/  MOV R11, RZ ;  /* 0x000000ff000b7202 */ /* 0x000fe20000000f00 */
[----:B------:R-:W-:Y:S02]  /*1f720*/  IMAD.MOV.U32 R12, RZ, RZ, 0x1 ;  /* 0x00000001ff0c7424 */ /* 0x000fe400078e00ff */
[----:B0-----:R-:W-:-:S07]  /*1f730*/  IMAD.MOV.U32 R15, RZ, RZ, -0x1 ;  /* 0xffffffffff0f7424 */ /* 0x001fce00078e00ff */
[----:B-1234-:R-:W-:Y:S05]  /*1f740*/  WARPSYNC.COLLECTIVE R15, `(.L_x_8222) ;  /* 0x000000000f087348 */ /* 0x01efea0003c00000 */
[----:B------:R0:W0:Y:S02]  /*1f750*/  SHFL.UP P6, R14, R13, R12, R11 ;  /* 0x0400000c0d0e7389 */ /* 0x00002400000c000b */
[----:B01234-:R-:W-:Y:S01]  /*1f760*/  ENDCOLLECTIVE ;  /* 0x000000000000791b */ /* 0x01ffe20003800000 */
.L_x_8222:
[----:B------:R-:W-:Y:S05]  /*1f770*/  BSYNC B0 ;  /* 0x0000000000007941 */ /* 0x000fea0003800000 */
.L_x_8221:
        /* <DEDUP_REMOVED lines=10> */
.L_x_8223:
        /* <DEDUP_REMOVED lines=8> */
.L_x_8224:
        /* <DEDUP_REMOVED lines=8> */
.L_x_8225:
        /* <DEDUP_REMOVED lines=8> */
.L_x_8226:
        /* <DEDUP_REMOVED lines=8> */
.L_x_8227:
[----:B------:R-:W-:Y:S05]  /*1fa20*/  BRA `(.L_x_8228) ;  /* 0xffffffcc00ac7947 */ /* 0x000fea000383ffff */
.L_x_8069:
[----:B------:R-:W-:Y:S01]  /*1fa30*/  BSSY B0, `(.L_x_8229) ;  /* 0x0000008000007945 */ /* 0x000fe20003800000 */
[----:B-----5:R-:W-:Y:S01]  /*1fa40*/  IMAD.MOV.U32 R13, RZ, RZ, R3 ;  /* 0x000000ffff0d7224 */ /* 0x020fe200078e0003 */
[----:B------:R-:W-:Y:S01]  /*1fa50*/  MOV R15, 0xffffffff ;  /* 0xffffffff000f7802 */ /* 0x000fe20000000f00 */
[----:B------:R-:W-:Y:S02]  /*1fa60*/  IMAD.MOV.U32 R12, RZ, RZ, 0x1 ;  /* 0x00000001ff0c7424 */ /* 0x000fe400078e00ff */
[----:B------:R-:W-:-:S07]  /*1fa70*/  IMAD.MOV.U32 R11, RZ, RZ, RZ ;  /* 0x000000ffff0b7224 */ /* 0x000fce00078e00ff */
[----:B012---:R-:W-:Y:S05]  /*1fa80*/  WARPSYNC.COLLECTIVE R15, `(.L_x_8230) ;  /* 0x000000000f087348 */ /* 0x007fea0003c00000 */
[----:B------:R3:W4:Y:S02]  /*1fa90*/  SHFL.UP P6, R14, R13, R12, R11 ;  /* 0x0400000c0d0e7389 */ /* 0x00072400000c000b */
[----:B01234-:R-:W-:Y:S01]  /*1faa0*/  ENDCOLLECTIVE ;  /* 0x000000000000791b */ /* 0x01ffe20003800000 */
.L_x_8230:
[----:B------:R-:W-:Y:S05]  /*1fab0*/  BSYNC B0 ;  /* 0x0000000000007941 */ /* 0x000fea0003800000 */
.L_x_8229:
[C---:B------:R-:W-:Y:S01]  /*1fac0*/  ISETP.NE.AND P0, PT, R7.reuse, RZ, PT ;  /* 0x000000ff0700720c */ /* 0x040fe20003f05270 */
[----:B------:R-:W-:Y:S01]  /*1fad0*/  IMAD.MOV.U32 R12, RZ, RZ, 0x2 ;  /* 0x00000002ff0c7424 */ /* 0x000fe200078e00ff */
[----:B------:R-:W-:Y:S01]  /*1fae0*/  MOV R11, RZ ;  /* 0x000000ff000b7202 */ /* 0x000fe20000000f00 */
[----:B------:R-:W-:Y:S01]  /*1faf0*/  IMAD.MOV.U32 R15, RZ, RZ, -0x1 ;  /* 0xffffffffff0f7424 */ /* 0x000fe200078e00ff */
[----:B------:R-:W-:Y:S02]  /*1fb00*/  SEL R2, R14, RZ, P0 ;  /* 0x000000ff0e027207 */ /* 0x000fe40000000000 */
[----:B------:R-:W-:-:S03]  /*1fb10*/  ISETP.GE.U32.AND P0, PT, R7, 0x2, PT ;  /* 0x000000020700780c */ /* 0x000fc60003f06070 */
[----:B------:R-:W-:-:S04]  /*1fb20*/  IMAD.IADD R2, R3, 0x1, R2 ;  /* 0x0000000103027824 */ /* 0x000fc800078e0202 */
[----:B------:R-:W-:-:S07]  /*1fb30*/  IMAD.MOV.U32 R13, RZ, RZ, R2 ;  /* 0x000000ffff0d7224 */ /* 0x000fce00078e0002 */
[----:B------:R-:W-:Y:S05]  /*1fb40*/  WARPSYNC.COLLECTIVE R15, `(.L_x_8231) ;  /* 0x000000000f087348 */ /* 0x000fea0003c00000 */
[----:B------:R0:W1:Y:S02]  /*1fb50*/  SHFL.UP P6, R14, R13, R12, R11 ;  /* 0x0400000c0d0e7389 */ /* 0x00006400000c000b */
[----:B01----:R-:W-:Y:S01]  /*1fb60*/  ENDCOLLECTIVE ;  /* 0x000000000000791b */ /* 0x003fe20003800000 */
.L_x_8231:
        /* <DEDUP_REMOVED lines=8> */
.L_x_8232:
        /* <DEDUP_REMOVED lines=8> */
.L_x_8233:
        /* <DEDUP_REMOVED lines=8> */
.L_x_8234:
        /* <DEDUP_REMOVED lines=8> */
.L_x_8235:
[----:B------:R-:W-:Y:S05]  /*1fd70*/  BRA `(.L_x_8236) ;  /* 0xffffffcc008c7947 */ /* 0x000fea000383ffff */
.L_x_8071:
[----:B------:R-:W-:Y:S01]  /*1fd80*/  BSSY B0, `(.L_x_8237) ;  /* 0x0000006000007945 */ /* 0x000fe20003800000 */
[----:B------:R-:W-:Y:S01]  /*1fd90*/  PLOP3.LUT P6, PT, P6, PT, PT, 0x8, 0x0 ;  /* 0x000000000000781c */ /* 0x000fe200037ce170 */
[----:B------:R-:W-:-:S12]  /*1fda0*/  IMAD.MOV.U32 R15, RZ, RZ, -0x1 ;  /* 0xffffffffff0f7424 */ /* 0x000fd800078e00ff */
[----:B0-2---:R-:W-:Y:S05]  /*1fdb0*/  WARPSYNC.COLLECTIVE R15, `(.L_x_8238) ;  /* 0x000000000f087348 */ /* 0x005fea0003c00000 */
[----:B------:R-:W-:Y:S01]  /*1fdc0*/  VOTE.ANY R14, PT, P6 ;  /* 0x00000000000e7806 */ /* 0x000fe200030e0100 */
[----:B0-2---:R-:W-:Y:S06]  /*1fdd0*/  ENDCOLLECTIVE ;  /* 0x000000000000791b */ /* 0x005fec0003800000 */
.L_x_8238:
[----:B------:R-:W-:Y:S05]  /*1fde0*/  BSYNC B0 ;  /* 0x0000000000007941 */ /* 0x000fea0003800000 */
.L_x_8237:
[----:B------:R-:W-:Y:S01]  /*1fdf0*/  MOV R6, R14 ;  /* 0x0000000e00067202 */ /* 0x000fe20000000f00 */
[----:B------:R-:W-:Y:S01]  /*1fe00*/  IMAD.MOV.U32 R13, RZ, RZ, R3 ;  /* 0x000000ffff0d7224 */ /* 0x000fe200078e0003 */
[----:B------:R-:W-:Y:S01]  /*1fe10*/  MOV R15, 0xffffffff ;  /* 0xffffffff000f7802 */ /* 0x000fe20000000f00 */
[----:B------:R-:W-:Y:S01]  /*1fe20*/  IMAD.MOV.U32 R11, RZ, RZ, 0x1f ;  /* 0x0000001fff0b7424 */ /* 0x000fe200078e00ff */
[----:B------:R-:W0:Y:S02]  /*1fe30*/  POPC R7, R6 ;  /* 0x0000000600077309 */ /* 0x000e240000000000 */
[----:B0-----:R-:W-:-:S07]  /*1fe40*/  IMAD.MOV.U32 R12, RZ, RZ, R7 ;  /* 0x000000ffff0c7224 */ /* 0x001fce00078e0007 */
[----:B------:R-:W-:Y:S05]  /*1fe50*/  WARPSYNC.COLLECTIVE R15, `(.L_x_8239) ;  /* 0x000000000f087348 */ /* 0x000fea0003c00000 */
[----:B------:R0:W1:Y:S02]  /*1fe60*/  SHFL.IDX P6, R14, R13, R12, R11 ;  /* 0x0000000c0d0e7389 */ /* 0x00006400000c000b */
[----:B01----:R-:W-:Y:S01]  /*1fe70*/  ENDCOLLECTIVE ;  /* 0x000000000000791b */ /* 0x003fe20003800000 */
.L_x_8239:
[----:B------:R-:W-:Y:S01]  /*1fe80*/  IMAD.MOV.U32 R17, RZ, RZ, R14 ;  /* 0x000000ffff117224 */ /* 0x000fe200078e000e */
[----:B------:R-:W-:Y:S06]  /*1fe90*/  BRA `(.L_x_8240) ;  /* 0xffffffcc007c7947 */ /* 0x000fec000383ffff */
.L_x_8073:
[----:B------:R-:W-:Y:S01]  /*1fea0*/  BSSY B0, `(.L_x_8241) ;  /* 0x0000007000007945 */ /* 0x000fe20003800000 */
[----:B------:R-:W-:Y:S01]  /*1feb0*/  IMAD.MOV.U32 R13, RZ, RZ, R2 ;  /* 0x000000ffff0d7224 */ /* 0x000fe200078e0002 */
[----:B------:R-:W-:Y:S01]  /*1fec0*/  MOV R15, 0xffffffff ;  /* 0xffffffff000f7802 */ /* 0x000fe20000000f00 */
[----:B------:R-:W-:-:S07]  /*1fed0*/  IMAD.MOV.U32 R11, RZ, RZ, 0x1f ;  /* 0x0000001fff0b7424 */ /* 0x000fce00078e00ff */
[----:B01-3--:R-:W-:Y:S05]  /*1fee0*/  WARPSYNC.COLLECTIVE R15, `(.L_x_8242) ;  /* 0x000000000f087348 */ /* 0x00bfea0003c00000 */
[----:B------:R2:W4:Y:S02]  /*1fef0*/  SHFL.IDX P6, R14, R13, R12, R11 ;  /* 0x0000000c0d0e7389 */ /* 0x00052400000c000b */
[----:B01234-:R-:W-:Y:S01]  /*1ff00*/  ENDCOLLECTIVE ;  /* 0x000000000000791b */ /* 0x01ffe20003800000 */
.L_x_8242:
[----:B------:R-:W-:Y:S05]  /*1ff10*/  BSYNC B0 ;  /* 0x0000000000007941 */ /* 0x000fea0003800000 */
.L_x_8241:
[----:B------:R-:W-:Y:S01]  /*1ff20*/  IMAD.MOV.U32 R16, RZ, RZ, R14 ;  /* 0x000000ffff107224 */ /* 0x000fe200078e000e */
[----:B------:R-:W-:Y:S06]  /*1ff30*/  BRA `(.L_x_8072) ;  /* 0xffffffcc00707947 */ /* 0x000fec000383ffff */
.L_x_8077:
[----:B-1----:R1:W2:Y:S02]  /*1ff40*/  SYNCS.PHASECHK.TRANS64.TRYWAIT P0, [R0+URZ+0x28820], R3 ;  /* 0x02882003000075a7 */ /* 0x0022a4000800017f */
[----:B--2---:R-:W-:Y:S05]  /*1ff50*/  @!P0 NANOSLEEP.SYNCS 0x989680 ;  /* 0x009896800000895d */ /* 0x004fea0003900000 */
[----:B------:R-:W2:Y:S02]  /*1ff60*/  @!P0 SYNCS.PHASECHK.TRANS64 P0, [R0+URZ+0x28820], R3 ;  /* 0x02882003000085a7 */ /* 0x000ea4000800007f */
[----:B--2---:R-:W-:Y:S05]  /*1ff70*/  @!P0 BRA `(.L_x_8077) ;  /* 0xfffffffc00f08947 */ /* 0x004fea000383ffff */
[----:B------:R-:W-:Y:S05]  /*1ff80*/  BRA `(.L_x_8243) ;  /* 0xffffffd000e47947 */ /* 0x000fea000383ffff */
.L_x_8078:
[----:B------:R-:W2:Y:S01]  /*1ff90*/  S2R R2, SR_TID.X ;  /* 0x0000000000027919 */ /* 0x000ea20000002100 */
[----:B------:R-:W-:Y:S01]  /*1ffa0*/  BSSY B0, `(.L_x_8244) ;  /* 0x000000a000007945 */ /* 0x000fe20003800000 */
[----:B------:R-:W-:Y:S01]  /*1ffb0*/  IMAD.MOV.U32 R12, RZ, RZ, RZ ;  /* 0x000000ffff0c7224 */ /* 0x000fe200078e00ff */
[----:B0-----:R-:W-:Y:S01]  /*1ffc0*/  MOV R11, 0x1f ;  /* 0x0000001f000b7802 */ /* 0x001fe20000000f00 */
[----:B------:R-:W-:Y:S01]  /*1ffd0*/  IMAD.MOV.U32 R15, RZ, RZ, -0x1 ;  /* 0xffffffffff0f7424 */ /* 0x000fe200078e00ff */
[----:B--2---:R-:W-:-:S04]  /*1ffe0*/  SHF.R.U32.HI R2, RZ, 0x5, R2 ;  /* 0x00000005ff027819 */ /* 0x004fc80000011602 */
[----:B------:R-:W-:-:S05]  /*1fff0*/  LOP3.LUT R2, R2, 0x3, RZ, 0xc0, !PT ;  /* 0x0000000302027812 */ /* 0x000fca00078ec0ff */
[----:B------:R-:W-:-:S07]  /*20000*/  IMAD.MOV.U32 R13, RZ, RZ, R2 ;  /* 0x000000ffff0d7224 */ /* 0x000fce00078e0002 */
[----:B-1----:R-:W-:Y:S05]  /*20010*/  WARPSYNC.COLLECTIVE R15, `(.L_x_8245) ;  /* 0x000000000f087348 */ /* 0x002fea0003c00000 */
[----:B------:R0:W2:Y:S02]  /*20020*/  SHFL.IDX P6, R14, R13, R12, R11 ;  /* 0x0000000c0d0e7389 */ /* 0x0000a400000c000b */
[----:B012---:R-:W-:Y:S01]  /*20030*/  ENDCOLLECTIVE ;  /* 0x000000000000791b */ /* 0x007fe20003800000 */
.L_x_8245:
[----:B------:R-:W-:Y:S05]  /*20040*/  BSYNC B0 ;  /* 0x0000000000007941 */ /* 0x000fea0003800000 */
.L_x_8244:
[----:B------:R-:W-:Y:S05]  /*20050*/  BRA `(.L_x_8246) ;  /* 0xffffffd000cc7947 */ /* 0x000fea000383ffff */
.L_x_8079:
[----:B------:R-:W-:Y:S01]  /*20060*/  BSSY B0, `(.L_x_8247) ;  /* 0x0000006000007945 */ /* 0x000fe20003800000 */
[----:B------:R-:W-:-:S07]  /*20070*/  IMAD.MOV.U32 R15, RZ, RZ, -0x1 ;  /* 0xffffffffff0f7424 */ /* 0x000fce00078e00ff */
[----:B012---:R-:W-:Y:S05]  /*20080*/  WARPSYNC.COLLECTIVE R15, `(.L_x_8248) ;  /* 0x000000000f0c7348 */ /* 0x007fea0003c00000 */
[----:B------:R-:W-:Y:S02]  /*20090*/  ELECT P6, UR62, PT ;  /* 0x00000000003e782f */ /* 0x000fe400038c0000 */
[----:B------:R-:W-:Y:S01]  /*200a0*/  MOV R14, UR62 ;  /* 0x0000003e000e7c02 */ /* 0x000fe20008000f00 */
[----:B012---:R-:W-:Y:S10]  /*200b0*/  ENDCOLLECTIVE ;  /* 0x000000000000791b */ /* 0x007ff40003800000 */
.L_x_8248:
[----:B------:R-:W-:Y:S05]  /*200c0*/  BSYNC B0 ;  /* 0x0000000000007941 */ /* 0x000fea0003800000 */
.L_x_8247:
[----:B------:R-:W-:Y:S05]  /*200d0*/  BRA `(.L_x_8249) ;  /* 0xffffffd000c07947 */ /* 0x000fea000383ffff */
.L_x_8081:
[----:B-1----:R1:W2:Y:S02]  /*200e0*/  SYNCS.PHASECHK.TRANS64.TRYWAIT P0, [R6+URZ], R5 ;  /* 0x00000005060075a7 */ /* 0x0022a4000800017f */
[----:B--2---:R-:W-:Y:S05]  /*200f0*/  @!P0 NANOSLEEP.SYNCS 0x989680 ;  /* 0x009896800000895d */ /* 0x004fea0003900000 */
[----:B------:R-:W2:Y:S02]  /*20100*/  @!P0 SYNCS.PHASECHK.TRANS64 P0, [R6+URZ], R5 ;  /* 0x00000005060085a7 */ /* 0x000ea4000800007f */
[----:B--2---:R-:W-:Y:S05]  /*20110*/  @!P0 BRA `(.L_x_8081) ;  /* 0xfffffffc00f08947 */ /* 0x004fea000383ffff */
[----:B------:R-:W-:Y:S05]  /*20120*/  BRA `(.L_x_8250) ;  /* 0xffffffd000fc7947 */ /* 0x000fea000383ffff */
.L_x_8082:
[----:B--2---:R2:W3:Y:S02]  /*20130*/  SYNCS.PHASECHK.TRANS64.TRYWAIT P0, [R7+URZ], R2 ;  /* 0x00000002070075a7 */ /* 0x0044e4000800017f */
[----:B---3--:R-:W-:Y:S05]  /*20140*/  @!P0 NANOSLEEP.SYNCS 0x989680 ;  /* 0x009896800000895d */ /* 0x008fea0003900000 */
[----:B------:R-:W3:Y:S02]  /*20150*/  @!P0 SYNCS.PHASECHK.TRANS64 P0, [R7+URZ], R2 ;  /* 0x00000002070085a7 */ /* 0x000ee4000800007f */
[----:B---3--:R-:W-:Y:S05]  /*20160*/  @!P0 BRA `(.L_x_8082) ;  /* 0xfffffffc00f08947 */ /* 0x008fea000383ffff */
[----:B------:R-:W-:Y:S05]  /*20170*/  BRA `(.L_x_8251) ;  /* 0xffffffd000f07947 */ /* 0x000fea000383ffff */
.L_x_8084:
[----:B---3--:R3:W4:Y:S02]  /*20180*/  SYNCS.PHASECHK.TRANS64.TRYWAIT P0, [R4+URZ], R5 ;  /* 0x00000005040075a7 */ /* 0x008724000800017f */
[----:B----4-:R-:W-:Y:S05]  /*20190*/  @!P0 NANOSLEEP.SYNCS 0x989680 ;  /* 0x009896800000895d */ /* 0x010fea0003900000 */
[----:B------:R-:W4:Y:S02]  /*201a0*/  @!P0 SYNCS.PHASECHK.TRANS64 P0, [R4+URZ], R5 ;  /* 0x00000005040085a7 */ /* 0x000f24000800007f */
[----:B----4-:R-:W-:Y:S05]  /*201b0*/  @!P0 BRA `(.L_x_8084) ;  /* 0xfffffffc00f08947 */ /* 0x010fea000383ffff */
[----:B------:R-:W-:Y:S05]  /*201c0*/  BRA `(.L_x_8252) ;  /* 0xffffffd000f87947 */ /* 0x000fea000383ffff */
.L_x_8253:
        /* <DEDUP_REMOVED lines=11> */
.L_x_12778:


//--------------------- .text._ZN7cutlass13device_kernelIN5flash11enable_sm90INS1_16FlashAttnFwdSm90INS1_25CollectiveMainloopFwdSm90ILi2EN4cute5tupleIJNS5_1CILi1EEES8_S8_EEENS6_IJNS7_ILi192EEENS7_ILi144EEENS7_ILi96EEEEEELi96ENS_6half_tEfNS_4arch4Sm90ELb0ELb0ELb0ELb0ELb0ELb0ELb0ELb0ELb1ELb0ELb0ELb0EEENS1_21CollectiveEpilogueFwdINS6_IJSA_SC_SB_EEES9_SE_SG_Li384ELb0ELb0ELb0ELb0EEENS1_29StaticPersistentTileSchedulerILb0EEEEEEEEEvNT_6ParamsE --------------------------
	.section	.text._ZN7cutlass13device_kernelIN5flash11enable_sm90INS1_16FlashAttnFwdSm90INS1_25CollectiveMainloopFwdSm90ILi2EN4cute5tupleIJNS5_1CILi1EEES8_S8_EEENS6_IJNS7_ILi192EEENS7_ILi144EEENS7_ILi96EEEEEELi96ENS_6half_tEfNS_4arch4Sm90ELb0ELb0ELb0ELb0ELb0ELb0ELb0ELb0ELb1ELb0ELb0ELb0EEENS1_21CollectiveEpilogueFwdINS6_IJSA_SC_SB_EEES9_SE_SG_Li384ELb0ELb0ELb0ELb0EEENS1_29StaticPersistentTileSchedulerILb0EEEEEEEEEvNT_6ParamsE,"ax",@progbits
	.align	128
.text._ZN7cutlass13device_kernelIN5flash11enable_sm90INS1_16FlashAttnFwdSm90INS1_25CollectiveMainloopFwdSm90ILi2EN4cute5tupleIJNS5_1CILi1EEES8_S8_EEENS6_IJNS7_ILi192EEENS7_ILi144EEENS7_ILi96EEEEEELi96ENS_6half_tEfNS_4arch4Sm90ELb0ELb0ELb0ELb0ELb0ELb0ELb0ELb0ELb1ELb0ELb0ELb0EEENS1_21CollectiveEpilogueFwdINS6_IJSA_SC_SB_EEES9_SE_SG_Li384ELb0ELb0ELb0ELb0EEENS1_29StaticPersistentTileSchedulerILb0EEEEEEEEEvNT_6ParamsE:
        .type           _ZN7cutlass13device_kernelIN5flash11enable_sm90INS1_16FlashAttnFwdSm90INS1_25CollectiveMainloopFwdSm90ILi2EN4cute5tupleIJNS5_1CILi1EEES8_S8_EEENS6_IJNS7_ILi192EEENS7_ILi144EEENS7_ILi96EEEEEELi96ENS_6half_tEfNS_4arch4Sm90ELb0ELb0ELb0ELb0ELb0ELb0ELb0ELb0ELb1ELb0ELb0ELb0EEENS1_21CollectiveEpilogueFwdINS6_IJSA_SC_SB_EEES9_SE_SG_Li384ELb0ELb0ELb0ELb0EEENS1_29StaticPersistentTileSchedulerILb0EEEEEEEEEvNT_6ParamsE,@function
        .size           _ZN7cutlass13device_kernelIN5flash11enable_sm90INS1_16FlashAttnFwdSm90INS1_25CollectiveMainloopFwdSm90ILi2EN4cute5tupleIJNS5_1CILi1EEES8_S8_EEENS6_IJNS7_ILi192EEENS7_ILi144EEENS7_ILi96EEEEEELi96ENS_6half_tEfNS_4arch4Sm90ELb0ELb0ELb0ELb0ELb0ELb0ELb0ELb0ELb1ELb0ELb0ELb0EEENS1_21CollectiveEpilogueFwdINS6_IJSA_SC_SB_EEES9_SE_SG_Li384ELb0ELb0ELb0ELb0EEENS1_29StaticPersistentTileSchedulerILb0EEEEEEEEEvNT_6ParamsE,(.L_x_12779 - _ZN7cutlass13device_kernelIN5flash11enable_sm90INS1_16FlashAttnFwdSm90INS1_25CollectiveMainloopFwdSm90ILi2EN4cute5tupleIJNS5_1CILi1EEES8_S8_EEENS6_IJNS7_ILi192EEENS7_ILi144EEENS7_ILi96EEEEEELi96ENS_6half_tEfNS_4arch4Sm90ELb0ELb0ELb0ELb0ELb0ELb0ELb0ELb0ELb1ELb0ELb0ELb0EEENS1_21CollectiveEpilogueFwdINS6_IJSA_SC_SB_EEES9_SE_SG_Li384ELb0ELb0ELb0ELb0EEENS1_29StaticPersistentTileSchedulerILb0EEEEEEEEEvNT_6ParamsE)
        .other          _ZN7cutlass13device_kernelIN5flash11enable_sm90INS1_16FlashAttnFwdSm90INS1_25CollectiveMainloopFwdSm90ILi2EN4cute5tupleIJNS5_1CILi1EEES8_S8_EEENS6_IJNS7_ILi192EEENS7_ILi144EEENS7_ILi96EEEEEELi96ENS_6half_tEfNS_4arch4Sm90ELb0ELb0ELb0ELb0ELb0ELb0ELb0ELb0ELb1ELb0ELb0ELb0EEENS1_21CollectiveEpilogueFwdINS6_IJSA_SC_SB_EEES9_SE_SG_Li384ELb0ELb0ELb0ELb0EEENS1_29StaticPersistentTileSchedulerILb0EEEEEEEEEvNT_6ParamsE,@"STO_CUDA_ENTRY STV_DEFAULT"
_ZN7cutlass13device_kernelIN5flash11enable_sm90INS1_16FlashAttnFwdSm90INS1_25CollectiveMainloopFwdSm90ILi2EN4cute5tupleIJNS5_1CILi1EEES8_S8_EEENS6_IJNS7_ILi192EEENS7_ILi144EEENS7_ILi96EEEEEELi96ENS_6half_tEfNS_4arch4Sm90ELb0ELb0ELb0ELb0ELb0ELb0ELb0ELb0ELb1ELb0ELb0ELb0EEENS1_21CollectiveEpilogueFwdINS6_IJSA_SC_SB_EEES9_SE_SG_Li384ELb0ELb0ELb0ELb0EEENS1_29StaticPersistentTileSchedulerILb0EEEEEEEEEvNT_6ParamsE:
        /* <DEDUP_REMOVED lines=23> */
.L_x_8255:
[----:B------:R-:W-:Y:S05]  /*0170*/  BSYNC B0 ;  /* 0x0000000000007941 */ /* 0x000fea0003800000 */
.L_x_8254:
[----:B------:R-:W-:Y:S01]  /*0180*/  VOTEU.ANY UP0, P0 ;  /* 0x00000000003f7886 */ /* 0x000fe20000000100 */
[----:B------:R-:W1:Y:S01]  /*0190*/  SHFL.IDX PT, R2, R0, RZ, 0x1f ;  /* 0x00001fff00027589 */ /* 0x000e6200000e0000 */
[----:B------:R-:W-:Y:S01]  /*01a0*/  UMOV UR4, 0x1 ;  /* 0x0000000100047882 */ /* 0x000fe20000000000 */
[----:B------:R-:W-:Y:S01]  /*01b0*/  SHF.R.U32.HI R3, RZ, 0x7, R3 ;  /* 0x00000007ff037819 */ /* 0x000fe20000011603 */
[----:B------:R-:W-:Y:S01]  /*01c0*/  VOTEU.ANY UP1, P0 ;  /* 0x00000000003f7886 */ /* 0x000fe20000020100 */
[----:B------:R-:W2:Y:S01]  /*01d0*/  @UP0 S2UR UR7, SR_CgaCtaId ;  /* 0x00000000000709c3 */ /* 0x000ea20000008800 */
[----:B------:R-:W-:Y:S01]  /*01e0*/  @UP0 UMOV UR6, 0x400 ;  /* 0x0000040000060882 */ /* 0x000fe20000000000 */
[----:B------:R-:W-:-:S04]  /*01f0*/  @UP0 UIADD3 UR4, -UR4, 0x100000, URZ ;  /* 0x0010000004040890 */ /* 0x000fc8000fffe13f */
[----:B------:R-:W-:Y:S02]  /*0200*/  @UP0 USHF.L.U32 UR5, UR4, 0xb, URZ ;  /* 0x0000000b04050899 */ /* 0x000fe4000800063f */
[----:B------:R-:W-:Y:S01]  /*0210*/  @UP0 USHF.L.U32 UR4, UR4, 0x1, URZ ;  /* 0x0000000104040899 */ /* 0x000fe2000800063f */
[----:B-1----:R-:W-:Y:S02]  /*0220*/  ISETP.NE.AND P1, PT, R2, RZ, PT ;  /* 0x000000ff0200720c */ /* 0x002fe40003f25270 */
[----:B------:R1:W3:Y:S01]  /*0230*/  SHFL.IDX PT, R2, R3, RZ, 0x1f ;  /* 0x00001fff03027589 */ /* 0x0002e200000e0000 */
[----:B--2---:R-:W-:Y:S01]  /*0240*/  @UP0 ULEA UR6, UR7, UR6, 0x18 ;  /* 0x0000000607060291 */ /* 0x004fe2000f8ec03f */
[----:B------:R-:W-:Y:S02]  /*0250*/  VOTEU.ANY UP0, P0 ;  /* 0x00000000003f7886 */ /* 0x000fe40000000100 */
[----:B------:R-:W2:Y:S09]  /*0260*/  FENCE.VIEW.ASYNC.S ;  /* 0x00000000000073c6 */ /* 0x000eb20000000000 */
[----:B--2---:R1:W2:Y:S01]  /*0270*/  @UP0 SYNCS.EXCH.64 URZ, [UR6+0x31c00], UR4 ;  /* 0x031c0004063f05b2 */ /* 0x0042a20008000100 */
[----:B------:R1:W4:Y:S02]  /*0280*/  @UP1 SYNCS.EXCH.64 URZ, [UR6+0x31c20], UR4 ;  /* 0x031c2004063f15b2 */ /* 0x0003240008000100 */
[----:B-1----:R-:W-:Y:S05]  /*0290*/  @P1 BRA `(.L_x_8256) ;  /* 0x0000000000481947 */ /* 0x002fea0003800000 */
[----:B------:R-:W1:Y:S01]  /*02a0*/  S2UR UR5, SR_CgaCtaId ;  /* 0x00000000000579c3 */ /* 0x000e620000008800 */
        /* <DEDUP_REMOVED lines=17> */
.L_x_8256:
[----:B------:R-:W5:Y:S01]  /*03c0*/  SHFL.IDX PT, R3, R0, RZ, 0x1f ;  /* 0x00001fff00037589 */ /* 0x000f6200000e0000 */
[----:B------:R-:W-:Y:S01]  /*03d0*/  NOP ;  /* 0x0000000000007918 */ /* 0x000fe20000000000 */
[----:B-----5:R-:W-:-:S13]  /*03e0*/  ISETP.NE.AND P0, PT, R3, RZ, PT ;  /* 0x000000ff0300720c */ /* 0x020fda0003f05270 */
        /* <DEDUP_REMOVED lines=19> */
.L_x_8257:
[----:B------:R-:W5:Y:S01]  /*0520*/  SHFL.IDX PT, R3, R0, RZ, 0x1f ;  /* 0x00001fff00037589 */ /* 0x000f6200000e0000 */
[----:B------:R-:W-:Y:S01]  /*0530*/  NOP ;  /* 0x0000000000007918 */ /* 0x000fe20000000000 */
[----:B-----5:R-:W-:-:S13]  /*0540*/  ISETP.NE.AND P0, PT, R3, RZ, PT ;  /* 0x000000ff0300720c */ /* 0x020fda0003f05270 */
        /* <DEDUP_REMOVED lines=13> */
[----:B------:R1:W1:Y:S01]  /*0620*/  SYNCS.EXCH.64 URZ, [UR6+0x31c88], UR4 ;  /* 0x031c8804063f75b2 */ /* 0x0002620008000100 */
[----:B------:R-:W-:Y:S01]  /*0630*/  NOP ;  /* 0x0000000000007918 */ /* 0x000fe20000000000 */
.L_x_8258:
        /* <DEDUP_REMOVED lines=22> */
.L_x_8259:
        /* <DEDUP_REMOVED lines=22> */
.L_x_8260:
[----:B---3--:R-:W-:Y:S01]  /*0900*/  ISETP.NE.AND P0, PT, R2, RZ, PT ;  /* 0x000000ff0200720c */ /* 0x008fe20003f05270 */
[----:B------:R-:W-:Y:S01]  /*0910*/  IMAD.MOV.U32 R2, RZ, RZ, 0x1 ;  /* 0x00000001ff027424 */ /* 0x000fe200078e00ff */
[----:B------:R-:W-:-:S04]  /*0920*/  NOP ;  /* 0x0000000000007918 */ /* 0x000fc80000000000 */
[----:B------:R-:W-:-:S05]  /*0930*/  SEL R2, R2, 0x2, !P0 ;  /* 0x0000000202027807 */ /* 0x000fca0004000000 */
[----:B------:R3:W-:Y:S01]  /*0940*/  STL [R1], R2 ;  /* 0x0000000201007387 */ /* 0x0007e20000100800 */
[----:B-12-4-:R-:W-:Y:S06]  /*0950*/  BAR.SYNC.DEFER_BLOCKING 0x0 ;  /* 0x0000000000007b1d */ /* 0x016fec0000010000 */
[----:B------:R-:W-:Y:S05]  /*0960*/  @!P0 BRA `(.L_x_8261) ;  /* 0x0000008c00108947 */ /* 0x000fea0003800000 */
.L_x_8262:
[----:B------:R-:W-:-:S08]  /*0970*/  NOP ;  /* 0x0000000000007918 */ /* 0x000fd00000000000 */
[----:B------:R-:W1:Y:S02]  /*0980*/  USETMAXREG.TRY_ALLOC.CTAPOOL UP0, 0xa0 ;  /* 0x000000a0000079c8 */ /* 0x000e640008000600 */
[----:B-1----:R-:W-:-:S13]  /*0990*/  PLOP3.LUT P0, PT, PT, PT, UP0, 0x80, 0x0 ;  /* 0x000000000000781c */ /* 0x002fda0003f0f008 */
[----:B------:R-:W-:Y:S05]  /*09a0*/  @!P0 BRA `(.L_x_8262) ;  /* 0xfffffffc00f08947 */ /* 0x000fea000383ffff */
[----:B---3--:R-:W1:Y:S01]  /*09b0*/  S2R R2, SR_TID.X ;  /* 0x0000000000027919 */ /* 0x008e620000002100 */
        /* <DEDUP_REMOVED lines=8> */
[----:B------:R-:W2:Y:S01]  /*0a40*/  LDL.LU R12, [R1] ;  /* 0x00000000010c7983 */ /* 0x000ea20000300800 */
[----:B------:R-:W-:Y:S01]  /*0a50*/  VIADD R145, R2, 0xffffff80 ;  /* 0xffffff8002917836 */ /* 0x000fe20000000000 */
[----:B------:R-:W1:Y:S04]  /*0a60*/  S2UR UR4, SR_CgaCtaId ;  /* 0x00000000000479c3 */ /* 0x000e680000008800 */
[----:B------:R-:W-:-:S04]  /*0a70*/  SHF.R.S32.HI R0, RZ, 0x1f, R145 ;  /* 0x0000001fff007819 */ /* 0x000fc80000011491 */
[CC--:B------:R-:W-:Y:S02]  /*0a80*/  LEA.HI R2, R0.reuse, R145.reuse, RZ, 0x4 ;  /* 0x0000009100027211 */ /* 0x0c0fe400078f20ff */
[-C--:B------:R-:W-:Y:S02]  /*0a90*/  LEA.HI R148, R0, R145.reuse, RZ, 0x7 ;  /* 0x0000009100947211 */ /* 0x080fe400078f38ff */
[----:B------:R-:W-:Y:S02]  /*0aa0*/  LOP3.LUT R4, R2, 0xfffffff0, RZ, 0xc0, !PT ;  /* 0xfffffff002047812 */ /* 0x000fe400078ec0ff */
[----:B------:R-:W-:Y:S02]  /*0ab0*/  LOP3.LUT R6, R148, 0xffffff80, RZ, 0xc0, !PT ;  /* 0xffffff8094067812 */ /* 0x000fe400078ec0ff */
[----:B------:R-:W-:Y:S01]  /*0ac0*/  LEA.HI R149, R0, R145, RZ, 0x5 ;  /* 0x0000009100957211 */ /* 0x000fe200078f28ff */
[C---:B------:R-:W-:Y:S02]  /*0ad0*/  IMAD.IADD R4, R145.reuse, 0x1, -R4 ;  /* 0x0000000191047824 */ /* 0x040fe400078e0a04 */
[----:B------:R-:W-:-:S05]  /*0ae0*/  IMAD.IADD R145, R145, 0x1, -R6 ;  /* 0x0000000191917824 */ /* 0x000fca00078e0a06 */
[----:B------:R-:W-:Y:S02]  /*0af0*/  SHF.R.S32.HI R6, RZ, 0x1f, R145 ;  /* 0x0000001fff067819 */ /* 0x000fe40000011491 */
[----:B------:R-:W-:Y:S02]  /*0b00*/  SHF.R.S32.HI R3, RZ, 0x1f, R4 ;  /* 0x0000001fff037819 */ /* 0x000fe40000011404 */
[----:B------:R-:W-:Y:S02]  /*0b10*/  LEA.HI R8, R6, R145, RZ, 0x2 ;  /* 0x0000009106087211 */ /* 0x000fe400078f10ff */
[----:B------:R-:W-:Y:S02]  /*0b20*/  SHF.R.S32.HI R5, RZ, 0x4, R2 ;  /* 0x00000004ff057819 */ /* 0x000fe40000011402 */
[CC--:B------:R-:W-:Y:S02]  /*0b30*/  LEA.HI R0, R3.reuse, R4.reuse, RZ, 0x3 ;  /* 0x0000000403007211 */ /* 0x0c0fe400078f18ff */
[----:B------:R-:W-:-:S02]  /*0b40*/  LEA.HI R3, R3, R4, RZ, 0x2 ;  /* 0x0000000403037211 */ /* 0x000fc400078f10ff */
[--C-:B------:R-:W-:Y:S02]  /*0b50*/  SHF.R.S32.HI R9, RZ, 0x2, R8.reuse ;  /* 0x00000002ff097819 */ /* 0x100fe40000011408 */
[----:B------:R-:W-:Y:S02]  /*0b60*/  SHF.R.S32.HI R10, RZ, 0x1f, R8 ;  /* 0x0000001fff0a7819 */ /* 0x000fe40000011408 */
[----:B------:R-:W-:Y:S01]  /*0b70*/  LEA.HI R2, R2, R5, RZ, 0x1 ;  /* 0x0000000502027211 */ /* 0x000fe200078f08ff */
[----:B------:R-:W3:Y:S01]  /*0b80*/  S2UR UR6, SR_SWINHI ;  /* 0x00000000000679c3 */ /* 0x000ee20000002f00 */
[----:B------:R-:W-:Y:S01]  /*0b90*/  LOP3.LUT R7, R3, 0x7fffffc, RZ, 0xc0, !PT ;  /* 0x07fffffc03077812 */ /* 0x000fe200078ec0ff */
[----:B------:R-:W-:Y:S01]  /*0ba0*/  IMAD.SHL.U32 R0, R0, 0x10, RZ ;  /* 0x0000001000007824 */ /* 0x000fe200078e00ff */
[----:B------:R-:W-:Y:S02]  /*0bb0*/  LEA.HI R10, R10, R9, RZ, 0x3 ;  /* 0x000000090a0a7211 */ /* 0x000fe400078f18ff */
[----:B------:R-:W-:-:S02]  /*0bc0*/  LOP3.LUT R2, R2, 0x1ffffffe, RZ, 0xc0, !PT ;  /* 0x1ffffffe02027812 */ /* 0x000fc400078ec0ff */
[----:B------:R-:W-:Y:S02]  /*0bd0*/  SHF.R.S32.HI R3, RZ, 0x2, R3 ;  /* 0x00000002ff037819 */ /* 0x000fe40000011403 */
[----:B------:R-:W-:Y:S01]  /*0be0*/  LOP3.LUT R10, R10, 0xfffffff8, RZ, 0xc0, !PT ;  /* 0xfffffff80a0a7812 */ /* 0x000fe200078ec0ff */
[----:B------:R-:W-:Y:S01]  /*0bf0*/  IMAD.IADD R2, R5, 0x1, -R2 ;  /* 0x0000000105027824 */ /* 0x000fe200078e0a02 */
[----:B------:R-:W-:Y:S01]  /*0c00*/  SHF.R.S32.HI R149, RZ, 0x5, R149 ;  /* 0x00000005ff957819 */ /* 0x000fe20000011495 */
[----:B------:R-:W-:Y:S01]  /*0c10*/  IMAD.SHL.U32 R3, R3, 0x40, RZ ;  /* 0x0000004003037824 */ /* 0x000fe200078e00ff */
[----:B------:R-:W-:Y:S01]  /*0c20*/  LOP3.LUT R0, R0, 0x7fffff80, RZ, 0xc0, !PT ;  /* 0x7fffff8000007812 */ /* 0x000fe200078ec0ff */
[----:B------:R-:W-:Y:S01]  /*0c30*/  IMAD.IADD R11, R9, 0x1, -R10 ;  /* 0x00000001090b7824 */ /* 0x000fe200078e0a0a */
[----:B------:R-:W-:Y:S01]  /*0c40*/  SHF.R.S32.HI R148, RZ, 0x7, R148 ;  /* 0x00000007ff947819 */ /* 0x000fe20000011494 */
[----:B------:R-:W-:Y:S01]  /*0c50*/  IMAD R9, R149, 0x10, R4 ;  /* 0x0000001095097824 */ /* 0x000fe200078e0204 */
[----:B------:R-:W-:Y:S01]  /*0c60*/  LOP3.LUT R3, R3, 0x40, RZ, 0xc0, !PT ;  /* 0x0000004003037812 */ /* 0x000fe200078ec0ff */
[----:B------:R-:W-:-:S02]  /*0c70*/  IMAD.SHL.U32 R2, R2, 0x8, RZ ;  /* 0x0000000802027824 */ /* 0x000fc400078e00ff */
[----:B------:R-:W-:Y:S02]  /*0c80*/  IMAD.IADD R7, R4, 0x1, -R7 ;  /* 0x0000000104077824 */ /* 0x000fe400078e0a07 */
[----:B------:R-:W-:Y:S01]  /*0c90*/  IMAD R0, R149, 0x100, R0 ;  /* 0x0000010095007824 */ /* 0x000fe200078e0200 */
[----:B------:R-:W-:Y:S01]  /*0ca0*/  UMOV UR39, 0x400 ;  /* 0x0000040000277882 */ /* 0x000fe20000000000 */
[--C-:B------:R-:W-:Y:S01]  /*0cb0*/  IMAD.U32 R9, R9, 0x20, R2.reuse ;  /* 0x0000002009097824 */ /* 0x100fe200078e0002 */
[----:B------:R-:W-:Y:S01]  /*0cc0*/  LOP3.LUT R2, R3, 0x8, R2, 0xf8, !PT ;  /* 0x0000000803027812 */ /* 0x000fe200078ef802 */
[----:B------:R-:W-:Y:S01]  /*0cd0*/  IMAD R7, R7, 0x10, R0 ;  /* 0x0000001007077824 */ /* 0x000fe200078e0200 */
[----:B------:R-:W-:Y:S01]  /*0ce0*/  SHF.R.U32.HI R3, RZ, 0x3, R3 ;  /* 0x00000003ff037819 */ /* 0x000fe20000011603 */
[----:B------:R-:W-:Y:S01]  /*0cf0*/  IMAD.HI R0, R148, 0x55555556, RZ ;  /* 0x5555555694007827 */ /* 0x000fe200078e02ff */
[----:B-1----:R-:W-:Y:S01]  /*0d00*/  ULEA UR39, UR4, UR39, 0x18 ;  /* 0x0000002704277291 */ /* 0x002fe2000f8ec03f */
[----:B------:R-:W-:-:S02]  /*0d10*/  LEA.HI R6, R6, R145, RZ, 0x5 ;  /* 0x0000009106067211 */ /* 0x000fc400078f28ff */
[----:B------:R-:W-:Y:S02]  /*0d20*/  LOP3.LUT R2, R2, R3, RZ, 0x3c, !PT ;  /* 0x0000000302027212 */ /* 0x000fe400078e3cff */
[----:B------:R-:W-:Y:S02]  /*0d30*/  LEA.HI R5, R0, R0, RZ, 0x1 ;  /* 0x0000000000057211 */ /* 0x000fe400078f08ff */
[----:B------:R-:W-:Y:S02]  /*0d40*/  LOP3.LUT R8, R8, 0x7ffffffc, RZ, 0xc0, !PT ;  /* 0x7ffffffc08087812 */ /* 0x000fe400078ec0ff */
[----:B------:R-:W-:Y:S01]  /*0d50*/  SHF.R.S32.HI R6, RZ, 0x5, R6 ;  /* 0x00000005ff067819 */ /* 0x000fe20000011406 */
[----:B------:R-:W-:Y:S01]  /*0d60*/  UMOV UR4, UR39 ;  /* 0x0000002700047c82 */ /* 0x000fe20008000000 */
[----:B---3--:R-:W-:Y:S01]  /*0d70*/  UMOV UR5, UR6 ;  /* 0x0000000600057c82 */ /* 0x008fe20008000000 */
[----:B------:R-:W-:Y:S02]  /*0d80*/  IMAD.IADD R2, R2, 0x1, R7 ;  /* 0x0000000102027824 */ /* 0x000fe400078e0207 */
[----:B------:R-:W-:-:S02]  /*0d90*/  IMAD.MOV.U32 R151, RZ, RZ, -0x2 ;  /* 0xfffffffeff977424 */ /* 0x000fc400078e00ff */
[----:B------:R-:W-:Y:S02]  /*0da0*/  IMAD.IADD R8, R145, 0x1, -R8 ;  /* 0x0000000191087824 */ /* 0x000fe400078e0a08 */
[----:B------:R-:W-:Y:S02]  /*0db0*/  IMAD.U32 R16, RZ, RZ, UR4 ;  /* 0x00000004ff107e24 */ /* 0x000fe4000f8e00ff */
[----:B------:R-:W-:Y:S02]  /*0dc0*/  IMAD.U32 R17, RZ, RZ, UR5 ;  /* 0x00000005ff117e24 */ /* 0x000fe4000f8e00ff */
[----:B------:R-:W-:Y:S02]  /*0dd0*/  IMAD R5, R5, -0x3, R148 ;  /* 0xfffffffd05057824 */ /* 0x000fe400078e0294 */
[----:B------:R-:W-:Y:S01]  /*0de0*/  IMAD R6, R6, 0x10, R11 ;  /* 0x0000001006067824 */ /* 0x000fe200078e020b */
[----:B------:R-:W-:Y:S01]  /*0df0*/  LEA R2, R2, UR39, 0x1 ;  /* 0x0000002702027c11 */ /* 0x000fe2000f8e08ff */
[----:B------:R-:W-:-:S02]  /*0e00*/  IMAD R151, R8, R151, 0x90 ;  /* 0x0000009008977424 */ /* 0x000fc400078e0297 */
[----:B------:R-:W-:Y:S01]  /*0e10*/  IMAD.WIDE R16, R9, 0x2, R16 ;  /* 0x0000000209107825 */ /* 0x000fe200078e0210 */
[----:B------:R-:W-:-:S03]  /*0e20*/  UMOV UR60, URZ ;  /* 0x0000003f003c7c82 */ /* 0x000fc60008000000 */
[----:B------:R-:W-:Y:S02]  /*0e30*/  IMAD R150, R5, 0x40, R6 ;  /* 0x0000004005967824 */ /* 0x000fe400078e0206 */
[----:B------:R-:W-:Y:S02]  /*0e40*/  IMAD.U32 R19, RZ, RZ, UR7 ;  /* 0x00000007ff137e24 */ /* 0x000fe4000f8e00ff */
[----:B------:R-:W-:Y:S01]  /*0e50*/  IMAD.MOV.U32 R144, RZ, RZ, RZ ;  /* 0x000000ffff907224 */ /* 0x000fe200078e00ff */
[----:B------:R-:W-:Y:S01]  /*0e60*/  UMOV UR38, URZ ;  /* 0x0000003f00267c82 */ /* 0x000fe20008000000 */
[----:B--2---:R-:W-:-:S07]  /*0e70*/  LOP3.LUT R18, R12, 0x1, RZ, 0xfc, !PT ;  /* 0x000000010c127812 */ /* 0x004fce00078efcff */
.L_x_8285:
[----:B-1----:R-:W1:Y:S01]  /*0e80*/  SHFL.IDX PT, R0, R148, RZ, 0x1f ;  /* 0x00001fff94007589 */ /* 0x002e6200000e0000 */
[----:B------:R-:W2:Y:S01]  /*0e90*/  LDC R64, c[0x0][0x2e0] ;  /* 0x0000b800ff407b82 */ /* 0x000ea20000000800 */
[----:B------:R-:W-:Y:S01]  /*0ea0*/  ULDC UR4, c[0x0][0xda8] ;  /* 0x00036a0000047ab9 */ /* 0x000fe20000000800 */
[----:B------:R-:W-:Y:S01]  /*0eb0*/  R2UR UR11, R19 ;  /* 0x00000000130b72ca */ /* 0x000fe200000e0000 */
[----:B------:R-:W-:Y:S01]  /*0ec0*/  ULDC.64 UR6, c[0x0][0x3f8] ;  /* 0x0000fe0000067ab9 */ /* 0x000fe20000000a00 */
[----:B------:R-:W-:Y:S02]  /*0ed0*/  UISETP.NE.AND UP1, UPT, UR4, 0x1, UPT ;  /* 0x000000010400788c */ /* 0x000fe4000bf25270 */
[----:B------:R-:W-:Y:S01]  /*0ee0*/  UISETP.NE.U32.AND UP0, UPT, UR6, URZ, UPT ;  /* 0x0000003f0600728c */ /* 0x000fe2000bf05070 */
[----:B------:R-:W-:Y:S01]  /*0ef0*/  ULDC UR4, c[0x0][0xdb4] ;  /* 0x00036d0000047ab9 */ /* 0x000fe20000000800 */
[----:B------:R-:W-:Y:S02]  /*0f00*/  ULDC UR8, c[0x0][0x404] ;  /* 0x0001010000087ab9 */ /* 0x000fe40000000800 */
[----:B------:R-:W-:-:S02]  /*0f10*/  UISETP.NE.AND.EX UP0, UPT, UR7, URZ, UPT, UP0 ;  /* 0x0000003f0700728c */ /* 0x000fc4000bf05300 */
[----:B------:R-:W-:Y:S02]  /*0f20*/  UISETP.NE.AND UP2, UPT, UR4, 0x1, UPT ;  /* 0x000000010400788c */ /* 0x000fe4000bf45270 */
[----:B------:R-:W-:Y:S02]  /*0f30*/  UIADD3 UR9, UR39, 0x24300, URZ ;  /* 0x0002430027097890 */ /* 0x000fe4000fffe03f */
[----:B------:R-:W-:Y:S01]  /*0f40*/  USEL UR8, UR8, 0x1, UP0 ;  /* 0x0000000108087887 */ /* 0x000fe20008000000 */
[----:B------:R-:W-:Y:S01]  /*0f50*/  @UP1 ULDC UR4, c[0x0][0xdac] ;  /* 0x00036b0000041ab9 */ /* 0x000fe20000000800 */
[----:B------:R-:W-:Y:S02]  /*0f60*/  ULOP3.LUT UP0, URZ, UR9, 0x9f, URZ, 0xc0, !UPT ;  /* 0x0000009f093f7892 */ /* 0x000fe4000f80c03f */
[----:B------:R-:W-:Y:S01]  /*0f70*/  UIMAD.WIDE.U32 UR4, UR11, UR4, URZ ;  /* 0x000000040b0472a5 */ /* 0x000fe2000f8e003f */
[----:B-1----:R-:W-:Y:S01]  /*0f80*/  R2UR UR37, R0 ;  /* 0x00000000002572ca */ /* 0x002fe200000e0000 */
[----:B------:R-:W-:Y:S01]  /*0f90*/  @UP1 ULDC UR10, c[0x0][0xdb0] ;  /* 0x00036c00000a1ab9 */ /* 0x000fe20000000800 */
[----:B------:R-:W-:Y:S01]  /*0fa0*/  UMOV UR12, UR11 ;  /* 0x0000000b000c7c82 */ /* 0x000fe20008000000 */
[----:B--2---:R-:W-:Y:S01]  /*0fb0*/  IMAD R64, R64, UR8, RZ ;  /* 0x0000000840407c24 */ /* 0x004fe2000f8e02ff */
[----:B------:R-:W-:Y:S01]  /*0fc0*/  @UP1 USHF.R.U32.HI UR12, URZ, UR10, UR5 ;  /* 0x0000000a3f0c1299 */ /* 0x000fe20008011605 */
[----:B------:R-:W-:-:S02]  /*0fd0*/  PLOP3.LUT P0, PT, PT, PT, UP0, 0x80, 0x0 ;  /* 0x000000000000781c */ /* 0x000fc40003f0f008 */
[----:B------:R-:W-:-:S03]  /*0fe0*/  VIADD R0, R64, 0x8f ;  /* 0x0000008f40007836 */ /* 0x000fc60000000000 */
[----:B------:R-:W-:Y:S01]  /*0ff0*/  IMAD.U32 R147, RZ, RZ, UR12 ;  /* 0x0000000cff937e24 */ /* 0x000fe2000f8e00ff */
[----:B------:R-:W-:Y:S01]  /*1000*/  UMOV UR36, UR12 ;  /* 0x0000000c00247c82 */ /* 0x000fe20008000000 */
[----:B------:R-:W-:Y:S01]  /*1010*/  IMAD.HI R0, R0, 0x38e38e39, RZ ;  /* 0x38e38e3900007827 */ /* 0x000fe200078e02ff */
[----:B------:R-:W-:-:S04]  /*1020*/  UIMAD.WIDE UR6, UR37, 0x55555556, URZ ;  /* 0x55555556250678a5 */ /* 0x000fc8000f8e023f */
[----:B------:R-:W-:Y:S01]  /*1030*/  ULEA.HI UR40, UR7, UR7, URZ, 0x1 ;  /* 0x0000000707287291 */ /* 0x000fe2000f8f083f */
[----:B------:R-:W-:Y:S02]  /*1040*/  SHF.R.U32.HI R3, RZ, 0x1f, R0 ;  /* 0x0000001fff037819 */ /* 0x000fe40000011600 */
[----:B------:R-:W-:Y:S01]  /*1050*/  @UP2 ULDC.64 UR6, c[0x0][0xdb8] ;  /* 0x00036e0000062ab9 */ /* 0x000fe20000000a00 */
[----:B------:R-:W-:Y:S01]  /*1060*/  UIMAD UR40, UR40, -0x3, UR37 ;  /* 0xfffffffd282878a4 */ /* 0x000fe2000f8e0225 */
[----:B------:R-:W-:Y:S01]  /*1070*/  LEA.HI.SX32 R22, R0, R3, 0x1b ;  /* 0x0000000300167211 */ /* 0x000fe200078fdaff */
[----:B------:R-:W-:Y:S02]  /*1080*/  UIMAD.WIDE.U32 UR4, UR12, UR6, URZ ;  /* 0x000000060c0472a5 */ /* 0x000fe4000f8e003f */
[----:B------:R-:W-:Y:S02]  /*1090*/  ULEA UR6, UR40, UR9, 0xb ;  /* 0x0000000928067291 */ /* 0x000fe4000f8e583f */
[----:B------:R-:W-:-:S02]  /*10a0*/  @UP2 USHF.R.U32.HI UR36, URZ, UR7, UR5 ;  /* 0x000000073f242299 */ /* 0x000fc40008011605 */
[----:B------:R-:W-:Y:S01]  /*10b0*/  USHF.R.U32.HI UR6, URZ, 0x4, UR6 ;  /* 0x000000043f067899 */ /* 0x000fe20008011606 */
[----:B------:R-:W-:-:S03]  /*10c0*/  UMOV UR4, UR11 ;  /* 0x0000000b00047c82 */ /* 0x000fc60008000000 */
        /* <DEDUP_REMOVED lines=19> */
.L_x_8263:
[----:B------:R-:W-:Y:S02]  /*1200*/  LOP3.LUT R0, R144, 0x1, RZ, 0xc0, !PT ;  /* 0x0000000190007812 */ /* 0x000fe400078ec0ff */
[----:B------:R-:W-:Y:S02]  /*1210*/  ISETP.NE.AND P0, PT, R18, 0x3, PT ;  /* 0x000000031200780c */ /* 0x000fe40003f05270 */
[----:B------:R-:W-:-:S04]  /*1220*/  SHF.L.U32 R0, R0, 0x1f, RZ ;  /* 0x0000001f00007819 */ /* 0x000fc800000006ff */
[----:B------:R-:W1:Y:S02]  /*1230*/  SYNCS.PHASECHK.TRANS64.TRYWAIT P1, [UR39+0x31c00], R0 ;  /* 0x031c0000ff0075a7 */ /* 0x000e640008020167 */
[----:B-1----:R-:W-:Y:S05]  /*1240*/  @!P1 BRA `(.L_x_8264) ;  /* 0x000000b000449947 */ /* 0x002fea0003800000 */
.L_x_8343:
[----:B------:R-:W-:Y:S05]  /*1250*/  @!P0 BRA `(.L_x_8265) ;  /* 0x0000000000048947 */ /* 0x000fea0003800000 */
[----:B------:R-:W-:Y:S01]  /*1260*/  BPT.TRAP 0x1 ;  /* 0x000000040000795c */ /* 0x000fe20000300000 */
.L_x_8265:
[----:B------:R-:W-:Y:S02]  /*1270*/  IMAD.U32 R4, RZ, RZ, UR38 ;  /* 0x00000026ff047e24 */ /* 0x000fe4000f8e00ff */
[----:B-1----:R-:W-:-:S03]  /*1280*/  IMAD.U32 R3, RZ, RZ, UR60 ;  /* 0x0000003cff037e24 */ /* 0x002fc6000f8e00ff */
[----:B------:R-:W-:Y:S02]  /*1290*/  LEA R4, R4, UR39, 0x3 ;  /* 0x0000002704047c11 */ /* 0x000fe4000f8e18ff */
[----:B------:R-:W-:-:S04]  /*12a0*/  SHF.L.U32 R3, R3, 0x1f, RZ ;  /* 0x0000001f03037819 */ /* 0x000fc800000006ff */
[----:B------:R1:W2:Y:S01]  /*12b0*/  SYNCS.PHASECHK.TRANS64.TRYWAIT P2, [R4+URZ+0x31c30], R3 ;  /* 0x031c3003040075a7 */ /* 0x0002a2000804017f */
[----:B------:R-:W-:Y:S05]  /*12c0*/  @!P0 BRA `(.L_x_8266) ;  /* 0x0000000000048947 */ /* 0x000fea0003800000 */
[----:B------:R-:W-:Y:S01]  /*12d0*/  BPT.TRAP 0x1 ;  /* 0x000000040000795c */ /* 0x000fe20000300000 */
.L_x_8266:
[----:B------:R-:W3:Y:S01]  /*12e0*/  S2R R0, SR_TID.X ;  /* 0x0000000000007919 */ /* 0x000ee20000002100 */
[----:B------:R-:W-:Y:S01]  /*12f0*/  IMAD.MOV.U32 R71, RZ, RZ, RZ ;  /* 0x000000ffff477224 */ /* 0x000fe200078e00ff */
[----:B---3--:R-:W-:Y:S01]  /*1300*/  LOP3.LUT P1, RZ, R0, 0x7f, RZ, 0xc0, !PT ;  /* 0x0000007f00ff7812 */ /* 0x008fe2000782c0ff */
[----:B--2---:R-:W-:-:S12]  /*1310*/  @P2 BRA `(.L_x_8267) ;  /* 0x0000000000082947 */ /* 0x004fd80003800000 */
[----:B------:R-:W2:Y:S02]  /*1320*/  SYNCS.PHASECHK.TRANS64.TRYWAIT P2, [R4+URZ+0x31c30], R3 ;  /* 0x031c3003040075a7 */ /* 0x000ea4000804017f */
[----:B--2---:R-:W-:Y:S05]  /*1330*/  @!P2 BRA `(.L_x_8268) ;  /* 0x000000b00020a947 */ /* 0x004fea0003800000 */
.L_x_8267:
[----:B------:R-:W-:Y:S05]  /*1340*/  WARPSYNC.ALL ;  /* 0x0000000000007948 */ /* 0x000fea0003800000 */
[----:B------:R-:W-:Y:S01]  /*1350*/  UIADD3 UR4, UR39, 0x16a00, URZ ;  /* 0x00016a0027047890 */ /* 0x000fe2000fffe03f */
[----:B------:R-:W-:Y:S01]  /*1360*/  WARPGROUP.ARRIVE ;  /* 0x00000000000079c5 */ /* 0x000fe20000000000 */
[----:B------:R-:W-:Y:S01]  /*1370*/  ULEA UR40, UR40, UR39, 0xc ;  /* 0x0000002728287291 */ /* 0x000fe2000f8e603f */
[----:B------:R-:W-:Y:S01]  /*1380*/  IMAD.IADD R5, R151, 0x1, R64 ;  /* 0x0000000197057824 */ /* 0x000fe200078e0240 */
[----:B------:R-:W-:Y:S01]  /*1390*/  USHF.R.U32.HI UR4, URZ, 0x4, UR4 ;  /* 0x000000043f047899 */ /* 0x000fe20008011604 */
[----:B------:R-:W-:Y:S01]  /*13a0*/  P2R R9, PR, RZ, 0x2 ;  /* 0x00000002ff097803 */ /* 0x000fe20000000000 */
[----:B------:R-:W-:Y:S01]  /*13b0*/  UIADD3 UR40, UR40, 0xda00, URZ ;  /* 0x0000da0028287890 */ /* 0x000fe2000fffe03f */
[----:B------:R-:W-:Y:S01]  /*13c0*/  IMAD R5, R22, -0x90, R5 ;  /* 0xffffff7016057824 */ /* 0x000fe200078e0205 */
[----:B------:R-:W-:Y:S01]  /*13d0*/  ULOP3.LUT UR4, UR4, 0x3fff, URZ, 0xc0, !UPT ;  /* 0x00003fff04047892 */ /* 0x000fe2000f8ec03f */
[----:B------:R-:W-:Y:S01]  /*13e0*/  P2R R7, PR, RZ, 0x1 ;  /* 0x00000001ff077803 */ /* 0x000fe20000000000 */
[----:B------:R-:W-:-:S02]  /*13f0*/  USHF.R.U32.HI UR40, URZ, 0x4, UR40 ;  /* 0x000000043f287899 */ /* 0x000fc40008011628 */
[----:B------:R-:W-:Y:S01]  /*1400*/  ULOP3.LUT UR7, UR4, 0x10000, URZ, 0xfc, !UPT ;  /* 0x0001000004077892 */ /* 0x000fe2000f8efc3f */
[C---:B------:R-:W-:Y:S01]  /*1410*/  ISETP.GT.AND P2, PT, R5.reuse, RZ, PT ;  /* 0x000000ff0500720c */ /* 0x040fe20003f44270 */
[----:B------:R-:W-:Y:S01]  /*1420*/  ULOP3.LUT UR5, UR40, 0x3fff, URZ, 0xc0, !UPT ;  /* 0x00003fff28057892 */ /* 0x000fe2000f8ec03f */
[C---:B------:R-:W-:Y:S01]  /*1430*/  ISETP.GT.AND P3, PT, R5.reuse, 0x1, PT ;  /* 0x000000010500780c */ /* 0x040fe20003f64270 */
[----:B------:R-:W-:Y:S01]  /*1440*/  UIMAD UR4, UR38, 0x6c0, UR7 ;  /* 0x000006c0260478a4 */ /* 0x000fe2000f8e0207 */
[C---:B------:R-:W-:Y:S01]  /*1450*/  ISETP.GT.AND P4, PT, R5.reuse, 0x8, PT ;  /* 0x000000080500780c */ /* 0x040fe20003f84270 */
[----:B------:R-:W-:Y:S01]  /*1460*/  ULOP3.LUT UR5, UR5, 0x10000, URZ, 0xfc, !UPT ;  /* 0x0001000005057892 */ /* 0x000fe2000f8efc3f */
[C---:B------:R-:W-:Y:S01]  /*1470*/  ISETP.GT.AND P5, PT, R5.reuse, 0x9, PT ;  /* 0x000000090500780c */ /* 0x040fe20003fa4270 */
[----:B------:R-:W-:Y:S01]  /*1480*/  UMOV UR31, 0x80000020 ;  /* 0x80000020001f7882 */ /* 0x000fe20000000000 */
[----:B------:R-:W-:Y:S01]  /*1490*/  UMOV UR29, 0x80000020 ;  /* 0x80000020001d7882 */ /* 0x000fe20000000000 */
[----:B------:R-:W-:Y:S01]  /*14a0*/  UIADD3 UR10, UR4, 0x40, URZ ;  /* 0x00000040040a7890 */ /* 0x000fe2000fffe03f */
[C---:B------:R-:W-:Y:S01]  /*14b0*/  ISETP.GT.AND P6, PT, R5.reuse, 0x41, PT ;  /* 0x000000410500780c */ /* 0x040fe20003fc4270 */
[----:B------:R-:W-:Y:S01]  /*14c0*/  UMOV UR30, UR4 ;  /* 0x00000004001e7c82 */ /* 0x000fe20008000000 */
[----:B------:R-:W-:Y:S01]  /*14d0*/  UMOV UR28, UR5 ;  /* 0x00000005001c7c82 */ /* 0x000fe20008000000 */
[----:B------:R-:W-:Y:S01]  /*14e0*/  UMOV UR9, UR29 ;  /* 0x0000001d00097c82 */ /* 0x000fe20008000000 */
[----:B------:R-:W-:Y:S01]  /*14f0*/  HGMMA.64x16x16.F32 R96, gdesc[UR28], RZ, !UPT, gsb0 ;  /* 0x002000001c6079f0 */ /* 0x000fe2000c0008ff */
[----:B------:R-:W-:Y:S01]  /*1500*/  UMOV UR8, UR28 ;  /* 0x0000001c00087c82 */ /* 0x000fe20008000000 */
[----:B------:R-:W-:Y:S01]  /*1510*/  UMOV UR11, 0x80000020 ;  /* 0x80000020000b7882 */ /* 0x000fe20000000000 */
[----:B------:R-:W-:Y:S01]  /*1520*/  UIADD3 UR6, UR4, 0xc0, URZ ;  /* 0x000000c004067890 */ /* 0x000fe2000fffe03f */
[C---:B------:R-:W-:Y:S01]  /*1530*/  ISETP.GT.AND P1, PT, R5.reuse, 0x69, PT ;  /* 0x000000690500780c */ /* 0x040fe20003f24270 */
[----:B------:R-:W-:Y:S01]  /*1540*/  UIADD3 UR12, UR4, 0x100, URZ ;  /* 0x00000100040c7890 */ /* 0x000fe2000fffe03f */
[----:B------:R-:W-:Y:S01]  /*1550*/  ISETP.GT.AND P0, PT, R5, 0x70, PT ;  /* 0x000000700500780c */ /* 0x000fe20003f04270 */
[----:B------:R-:W-:-:S02]  /*1560*/  UIADD3 UR13, UR4, 0x140, URZ ;  /* 0x00000140040d7890 */ /* 0x000fc4000fffe03f */
[----:B------:R-:W-:Y:S02]  /*1570*/  UIADD3 UR14, UR4, 0x180, URZ ;  /* 0x00000180040e7890 */ /* 0x000fe4000fffe03f */
[----:B------:R-:W-:Y:S02]  /*1580*/  UIADD3 UR15, UR5, 0x300, URZ ;  /* 0x00000300050f7890 */ /* 0x000fe4000fffe03f */
        /* <DEDUP_REMOVED lines=72> */
[----:B------:R-:W-:Y:S01]  /*1a10*/  UMOV UR10, UR14 ;  /* 0x0000000e000a7c82 */ /* 0x000fe20008000000 */
[----:B------:R-:W-:Y:S01]  /*1a20*/  UMOV UR11, 0x80000020 ;  /* 0x80000020000b7882 */ /* 0x000fe20000000000 */
        /* <DEDUP_REMOVED lines=88> */
[----:B------:R-:W-:Y:S01]  /*1fb0*/  UMOV UR16, UR11 ;  /* 0x0000000b00107c82 */ /* 0x000fe20008000000 */
        /* <DEDUP_REMOVED lines=123> */
[----:B-12---:R-:W-:Y:S01]  /*2770*/  FMNMX.FTZ R3, R96, R97, !PT ;  /* 0x0000006160037209 */ /* 0x006fe20007810000 */
        /* <DEDUP_REMOVED lines=60> */
[----:B------:R-:W-:Y:S01]  /*2b40*/  UMOV UR26, UR5 ;  /* 0x00000005001a7c82 */ /* 0x000fe20008000000 */
[----:B------:R-:W-:Y:S01]  /*2b50*/  UMOV UR27, 0x80000020 ;  /* 0x80000020001b7882 */ /* 0x000fe20000000000 */
[----:B------:R-:W-:Y:S01]  /*2b60*/  UIADD3 UR5, UR4, 0x642, URZ ;  /* 0x0000064204057890 */ /* 0x000fe2000fffe03f */
[----:B------:R-:W-:-:S02]  /*2b70*/  FSEL R118, R76, -INF , P4 ;  /* 0xff8000004c767808 */ /* 0x000fc40002000000 */
[----:B------:R-:W-:Y:S02]  /*2b80*/  FMNMX.FTZ R3, R114, R3, !PT ;  /* 0x0000000372037209 */ /* 0x000fe40007810000 */
[----:B------:R-:W-:Y:S02]  /*2b90*/  FSEL R74, R74, -INF , P2 ;  /* 0xff8000004a4a7808 */ /* 0x000fe40001000000 */
[----:B------:R-:W-:Y:S02]  /*2ba0*/  FSEL R120, R77, -INF , P5 ;  /* 0xff8000004d787808 */ /* 0x000fe40002800000 */
[----:B------:R-:W-:Y:S02]  /*2bb0*/  ISETP.GT.AND P2, PT, R5, 0x40, PT ;  /* 0x000000400500780c */ /* 0x000fe40003f44270 */
[----:B------:R-:W-:Y:S02]  /*2bc0*/  FMNMX.FTZ R3, R118, R3, !PT ;  /* 0x0000000376037209 */ /* 0x000fe40007810000 */
[----:B------:R-:W-:-:S02]  /*2bd0*/  FSEL R70, R79, -INF , P5 ;  /* 0xff8000004f467808 */ /* 0x000fc40002800000 */
[----:B------:R-:W-:Y:S02]  /*2be0*/  FMNMX.FTZ R3, R120, R3, !PT ;  /* 0x0000000378037209 */ /* 0x000fe40007810000 */
[C---:B------:R-:W-:Y:S02]  /*2bf0*/  ISETP.GT.AND P5, PT, R5.reuse, 0x48, PT ;  /* 0x000000480500780c */ /* 0x040fe40003fa4270 */
[----:B------:R-:W-:Y:S02]  /*2c00*/  FSEL R78, R78, -INF , P4 ;  /* 0xff8000004e4e7808 */ /* 0x000fe40002000000 */
[----:B------:R-:W-:Y:S02]  /*2c10*/  ISETP.GT.AND P4, PT, R5, 0x49, PT ;  /* 0x000000490500780c */ /* 0x000fe40003f84270 */
[----:B------:R-:W-:Y:S02]  /*2c20*/  FSEL R66, R75, -INF , P3 ;  /* 0xff8000004b427808 */ /* 0x000fe40001800000 */
[----:B------:R-:W-:Y:S01]  /*2c30*/  ISETP.GT.AND P3, PT, R5, 0x50, PT ;  /* 0x000000500500780c */ /* 0x000fe20003f64270 */
[----:B------:R-:W-:-:S02]  /*2c40*/  WARPGROUP.DEPBAR.LE gsb0, 0x0 ;  /* 0x00008000000079c5 */ /* 0x000fc40000010000 */
        /* <DEDUP_REMOVED lines=10> */
[----:B------:R-:W-:Y:S02]  /*2cf0*/  FMNMX.FTZ R3, R130, R3, !PT ;  /* 0x0000000382037209 */ /* 0x000fe40007810000 */
[----:B------:R-:W-:Y:S02]  /*2d00*/  FSEL R58, R58, -INF , P2 ;  /* 0xff8000003a3a7808 */ /* 0x000fe40001000000 */
[----:B------:R-:W-:Y:S02]  /*2d10*/  ISETP.GT.AND P2, PT, R5, 0x51, PT ;  /* 0x000000510500780c */ /* 0x000fe40003f44270 */
[----:B------:R-:W-:Y:S02]  /*2d20*/  FMNMX.FTZ R3, R134, R3, !PT ;  /* 0x0000000386037209 */ /* 0x000fe40007810000 */
[----:B------:R-:W-:-:S02]  /*2d30*/  FSEL R62, R62, -INF , P5 ;  /* 0xff8000003e3e7808 */ /* 0x000fc40002800000 */
[----:B------:R-:W-:Y:S01]  /*2d40*/  ISETP.GT.AND P5, PT, R5, 0x59, PT ;  /* 0x000000590500780c */ /* 0x000fe20003fa4270 */
        /* <DEDUP_REMOVED lines=8> */
[----:B------:R-:W-:-:S02]  /*2dd0*/  FSEL R76, R49, -INF , P2 ;  /* 0xff800000314c7808 */ /* 0x000fc40001000000 */
[----:B------:R-:W-:Y:S02]  /*2de0*/  FMNMX.FTZ R3, R122, R3, !PT ;  /* 0x000000037a037209 */ /* 0x000fe40007810000 */
        /* <DEDUP_REMOVED lines=23> */
[----:B------:R-:W-:Y:S01]  /*2f60*/  ULDC UR4, c[0x0][0x988] ;  /* 0x0002620000047ab9 */ /* 0x000fe20000000800 */
[----:B------:R-:W-:-:S02]  /*2f70*/  FSEL R140, R45, -INF , P1 ;  /* 0xff8000002d8c7808 */ /* 0x000fc40000800000 */
[----:B------:R-:W-:Y:S02]  /*2f80*/  FMNMX.FTZ R3, R138, R3, !PT ;  /* 0x000000038a037209 */ /* 0x000fe40007810000 */
[C---:B------:R-:W-:Y:S02]  /*2f90*/  ISETP.GT.AND P1, PT, R5.reuse, 0x71, PT ;  /* 0x000000710500780c */ /* 0x040fe40003f24270 */
[----:B------:R-:W-:Y:S02]  /*2fa0*/  FMNMX.FTZ R3, R140, R3, !PT ;  /* 0x000000038c037209 */ /* 0x000fe40007810000 */
[----:B------:R-:W-:Y:S02]  /*2fb0*/  FSEL R46, R46, -INF , P2 ;  /* 0xff8000002e2e7808 */ /* 0x000fe40001000000 */
[----:B------:R-:W-:Y:S02]  /*2fc0*/  ISETP.GT.AND P2, PT, R5, 0x79, PT ;  /* 0x000000790500780c */ /* 0x000fe40003f44270 */
[----:B------:R-:W-:-:S02]  /*2fd0*/  FSEL R42, R42, -INF , P4 ;  /* 0xff8000002a2a7808 */ /* 0x000fc40002000000 */
[----:B------:R-:W-:Y:S02]  /*2fe0*/  ISETP.GT.AND P4, PT, R5, 0x81, PT ;  /* 0x000000810500780c */ /* 0x000fe40003f84270 */
[----:B------:R-:W-:Y:S02]  /*2ff0*/  FSEL R40, R55, -INF , P5 ;  /* 0xff80000037287808 */ /* 0x000fe40002800000 */
[----:B------:R-:W-:Y:S02]  /*3000*/  ISETP.GT.AND P5, PT, R5, 0x88, PT ;  /* 0x000000880500780c */ /* 0x000fe40003fa4270 */
[----:B------:R-:W-:Y:S02]  /*3010*/  P2R R15, PR, RZ, 0x4 ;  /* 0x00000004ff0f7803 */ /* 0x000fe40000000000 */
[----:B------:R-:W-:Y:S01]  /*3020*/  P2R R23, PR, RZ, 0x2 ;  /* 0x00000002ff177803 */ /* 0x000fe20000000000 */
        /* <DEDUP_REMOVED lines=15> */
[----:B------:R-:W-:-:S02]  /*3120*/  ISETP.GT.AND P0, PT, R5, 0x69, PT ;  /* 0x000000690500780c */ /* 0x000fc40003f04270 */
[----:B------:R-:W-:-:S04]  /*3130*/  ISETP.GT.AND P1, PT, R5, 0x70, PT ;  /* 0x000000700500780c */ /* 0x000fc80003f24270 */
[----:B------:R-:W-:Y:S02]  /*3140*/  FSEL R34, R34, -INF , P1 ;  /* 0xff80000022227808 */ /* 0x000fe40000800000 */
[----:B------:R-:W-:Y:S01]  /*3150*/  ISETP.NE.AND P1, PT, R23, RZ, PT ;  /* 0x000000ff1700720c */ /* 0x000fe20003f25270 */
[----:B------:R-:W-:Y:S02]  /*3160*/  WARPGROUP.DEPBAR.LE gsb0, 0x0 ;  /* 0x00008000000079c5 */ /* 0x000fe40000010000 */
[----:B------:R-:W-:Y:S02]  /*3170*/  FSEL R37, R24, -INF , P3 ;  /* 0xff80000018257808 */ /* 0x000fe40001800000 */
[----:B------:R-:W-:Y:S02]  /*3180*/  FSEL R45, R25, -INF , P4 ;  /* 0xff800000192d7808 */ /* 0x000fe40002000000 */
[----:B------:R-:W-:Y:S02]  /*3190*/  FMNMX.FTZ R0, R37, R0, !PT ;  /* 0x0000000025007209 */ /* 0x000fe40007810000 */
[----:B------:R-:W-:-:S02]  /*31a0*/  FSEL R154, R28, -INF , P5 ;  /* 0xff8000001c9a7808 */ /* 0x000fc40002800000 */
[----:B------:R-:W-:Y:S02]  /*31b0*/  FMNMX.FTZ R3, R45, R0, !PT ;  /* 0x000000002d037209 */ /* 0x000fe40007810000 */
[----:B------:R-:W-:Y:S02]  /*31c0*/  FSEL R156, R29, -INF , P6 ;  /* 0xff8000001d9c7808 */ /* 0x000fe40003000000 */
[----:B------:R-:W-:Y:S02]  /*31d0*/  FMNMX.FTZ R3, R154, R3, !PT ;  /* 0x000000039a037209 */ /* 0x000fe40007810000 */
[----:B------:R-:W-:Y:S02]  /*31e0*/  FSEL R24, R47, -INF , P0 ;  /* 0xff8000002f187808 */ /* 0x000fe40000000000 */
[----:B------:R-:W-:Y:S01]  /*31f0*/  FMNMX.FTZ R11, R156, R3, !PT ;  /* 0x000000039c0b7209 */ /* 0x000fe20007810000 */
[----:B------:R-:W-:Y:S01]  /*3200*/  IMAD.U32 R3, RZ, RZ, UR4 ;  /* 0x00000004ff037e24 */ /* 0x000fe2000f8e00ff */
[----:B------:R-:W-:-:S02]  /*3210*/  ISETP.NE.AND P0, PT, R21, RZ, PT ;  /* 0x000000ff1500720c */ /* 0x000fc40003f05270 */
[----:B------:R-:W-:Y:S01]  /*3220*/  FSEL R28, R35, -INF , P1 ;  /* 0xff800000231c7808 */ /* 0x000fe20000800000 */
[----:B------:R-:W1:Y:S01]  /*3230*/  SHFL.BFLY PT, R0, R11, 0x2, 0x1f ;  /* 0x0c401f000b007f89 */ /* 0x000e6200000e0000 */
[----:B------:R-:W-:Y:S02]  /*3240*/  FSEL R38, R38, -INF , P0 ;  /* 0xff80000026267808 */ /* 0x000fe40000000000 */
[----:B------:R-:W-:Y:S02]  /*3250*/  FSEL R26, R26, -INF , P3 ;  /* 0xff8000001a1a7808 */ /* 0x000fe40001800000 */
[----:B------:R-:W-:Y:S02]  /*3260*/  ISETP.NE.AND P0, PT, R7, RZ, PT ;  /* 0x000000ff0700720c */ /* 0x000fe40003f05270 */
[----:B------:R-:W-:-:S13]  /*3270*/  ISETP.NE.AND P1, PT, R9, RZ, PT ;  /* 0x000000ff0900720c */ /* 0x000fda0003f25270 */
[----:B------:R-:W-:Y:S01]  /*3280*/  @!P1 VIADD R4, R4, 0x31c40 ;  /* 0x00031c4004049836 */ /* 0x000fe20000000000 */
[----:B-1----:R-:W-:Y:S02]  /*3290*/  FMNMX.FTZ R13, R11, R0, !PT ;  /* 0x000000000b0d7209 */ /* 0x002fe40007810000 */
[----:B------:R-:W-:Y:S02]  /*32a0*/  FMNMX.FTZ R11, R98, R99, !PT ;  /* 0x00000063620b7209 */ /* 0x000fe40007810000 */
[----:B------:R-:W-:Y:S01]  /*32b0*/  @!P1 PRMT R4, RZ, 0x654, R4 ;  /* 0x00000654ff049816 */ /* 0x000fe20000000004 */
[----:B------:R-:W1:Y:S01]  /*32c0*/  SHFL.BFLY PT, R0, R13, 0x1, 0x1f ;  /* 0x0c201f000d007f89 */ /* 0x000e6200000e0000 */
[----:B------:R-:W-:Y:S02]  /*32d0*/  FMNMX.FTZ R11, R102, R11, !PT ;  /* 0x0000000b660b7209 */ /* 0x000fe40007810000 */
[----:B------:R2:W-:Y:S01]  /*32e0*/  @!P1 SYNCS.ARRIVE.TRANS64.RED.A1T0 RZ, [R4+URZ], RZ ;  /* 0x000000ff04ff99a7 */ /* 0x0005e2000810043f */
[----:B-1----:R-:W-:-:S02]  /*32f0*/  FMNMX.FTZ R0, R13, R0, !PT ;  /* 0x000000000d007209 */ /* 0x002fc40007810000 */
        /* <DEDUP_REMOVED lines=57> */
[----:B------:R-:W-:-:S02]  /*3690*/  FMNMX.FTZ R21, R52, R15, !PT ;  /* 0x0000000f34157209 */ /* 0x000fc40007810000 */
[----:B-1----:R-:W-:Y:S01]  /*36a0*/  FSEL R112, R30, -INF , P5 ;  /* 0xff8000001e707808 */ /* 0x002fe20002800000 */
[--C-:B------:R-:W-:Y:S01]  /*36b0*/  FFMA.FTZ R30, R76, R3, -R43.reuse ;  /* 0x000000034c1e7223 */ /* 0x100fe2000001082b */
[----:B------:R-:W-:Y:S02]  /*36c0*/  FMNMX.FTZ R21, R50, R21, !PT ;  /* 0x0000001532157209 */ /* 0x000fe40007810000 */
[----:B--2---:R-:W-:Y:S01]  /*36d0*/  F2FP.F16.F32.PACK_AB R4, R96, R5 ;  /* 0x000000056004723e */ /* 0x004fe200000000ff */
[----:B------:R1:W-:Y:S01]  /*36e0*/  MUFU.EX2 R15, R118 ;  /* 0x00000076000f7308 */ /* 0x0003e20000000800 */
[----:B------:R-:W-:Y:S01]  /*36f0*/  FMNMX.FTZ R21, R56, R21, !PT ;  /* 0x0000001538157209 */ /* 0x000fe20007810000 */
[----:B---3--:R-:W-:-:S03]  /*3700*/  FFMA.FTZ R92, R140, R3, -R43 ;  /* 0x000000038c5c7223 */ /* 0x008fc6000001082b */
[----:B------:R-:W-:-:S03]  /*3710*/  FMNMX.FTZ R21, R54, R21, !PT ;  /* 0x0000001536157209 */ /* 0x000fc60007810000 */
[----:B------:R-:W-:Y:S01]  /*3720*/  MUFU.EX2 R100, R100 ;  /* 0x0000006400647308 */ /* 0x000fe20000000800 */
[----:B------:R-:W-:Y:S02]  /*3730*/  FMNMX.FTZ R29, R40, R21, !PT ;  /* 0x00000015281d7209 */ /* 0x000fe40007810000 */
[----:B-1----:R-:W-:Y:S01]  /*3740*/  FSEL R118, R31, -INF , P6 ;  /* 0xff8000001f767808 */ /* 0x002fe20003000000 */
[--C-:B------:R-:W-:Y:S01]  /*3750*/  FFMA.FTZ R31, R116, R3, -R43.reuse ;  /* 0x00000003741f7223 */ /* 0x100fe2000001082b */
        /* <DEDUP_REMOVED lines=19> */
[----:B------:R-:W-:Y:S01]  /*3890*/  FMNMX.FTZ R27, R118, R35, !PT ;  /* 0x00000023761b7209 */ /* 0x000fe20007810000 */
[----:B------:R-:W-:-:S04]  /*38a0*/  FFMA.FTZ R35, R126, R3, -R43 ;  /* 0x000000037e237223 */ /* 0x000fc8000001082b */
[----:B------:R-:W1:Y:S02]  /*38b0*/  SHFL.BFLY PT, R76, R27, 0x2, 0x1f ;  /* 0x0c401f001b4c7f89 */ /* 0x000e6400000e0000 */
        /* <DEDUP_REMOVED lines=48> */
[----:B------:R3:W4:Y:S01]  /*3bc0*/  MUFU.EX2 R65, R6 ;  /* 0x0000000600417308 */ /* 0x0007220000000800 */
        /* <DEDUP_REMOVED lines=9> */
[----:B--2---:R-:W-:Y:S01]  /*3c60*/  FADD.FTZ R8, R102, R67 ;  /* 0x0000004366087221 */ /* 0x004fe20000010000 */
[----:B------:R-:W-:Y:S01]  /*3c70*/  FFMA.FTZ R118, R118, R3, -R27 ;  /* 0x0000000376767223 */ /* 0x000fe2000001081b */
[----:B------:R-:W-:Y:S01]  /*3c80*/  F2FP.F16.F32.PACK_AB R5, R99, R98 ;  /* 0x000000626305723e */ /* 0x000fe200000000ff */
[----:B------:R-:W-:Y:S01]  /*3c90*/  FADD.FTZ R69, R7, R6 ;  /* 0x0000000607457221 */ /* 0x000fe20000010000 */
[C---:B------:R-:W-:Y:S01]  /*3ca0*/  F2FP.F16.F32.PACK_AB R6, R100.reuse, R7 ;  /* 0x000000076406723e */ /* 0x040fe200000000ff */
[----:B------:R-:W-:Y:S01]  /*3cb0*/  IMAD.MOV.U32 R70, RZ, RZ, R71 ;  /* 0x000000ffff467224 */ /* 0x000fe200078e0047 */
[----:B------:R-:W2:Y:S01]  /*3cc0*/  MUFU.EX2 R90, R90 ;  /* 0x0000005a005a7308 */ /* 0x000ea20000000800 */
[----:B------:R-:W-:Y:S01]  /*3cd0*/  FADD.FTZ R10, R100, R69 ;  /* 0x00000045640a7221 */ /* 0x000fe20000010000 */
[C---:B----4-:R-:W-:Y:S01]  /*3ce0*/  FADD.FTZ R8, R65.reuse, R8 ;  /* 0x0000000841087221 */ /* 0x050fe20000010000 */
[----:B------:R-:W-:Y:S01]  /*3cf0*/  F2FP.F16.F32.PACK_AB R7, R65, R102 ;  /* 0x000000664107723e */ /* 0x000fe200000000ff */
[----:B------:R-:W-:Y:S01]  /*3d00*/  FFMA.FTZ R65, R40, R3, -R27 ;  /* 0x0000000328417223 */ /* 0x000fe2000001081b */
[----:B------:R-:W-:Y:S01]  /*3d10*/  FADD.FTZ R67, R9, R10 ;  /* 0x0000000a09437221 */ /* 0x000fe20000010000 */
[----:B------:R-:W-:-:S02]  /*3d20*/  IMAD.MOV.U32 R62, RZ, RZ, R71 ;  /* 0x000000ffff3e7224 */ /* 0x000fc400078e0047 */
[----:B------:R-:W3:Y:S01]  /*3d30*/  MUFU.EX2 R49, R49 ;  /* 0x0000003100317308 */ /* 0x000ee20000000800 */
[----:B-1----:R-:W-:Y:S01]  /*3d40*/  FADD.FTZ R69, R43, R8 ;  /* 0x000000082b457221 */ /* 0x002fe20000010000 */
[----:B------:R-:W-:Y:S01]  /*3d50*/  FADD.FTZ R8, R84, R67 ;  /* 0x0000004354087221 */ /* 0x000fe20000010000 */
[----:B------:R1:W-:Y:S01]  /*3d60*/  STSM.16.M88.4 [R2+0x24300], R4 ;  /* 0x0243000402007844 */ /* 0x0003e20000000200 */
[----:B------:R-:W-:Y:S02]  /*3d70*/  IMAD.MOV.U32 R56, RZ, RZ, R71 ;  /* 0x000000ffff387224 */ /* 0x000fe400078e0047 */
[----:B------:R-:W-:Y:S02]  /*3d80*/  FADD.FTZ R67, R11, R8 ;  /* 0x000000080b437221 */ /* 0x000fe40000010000 */
[----:B------:R-:W4:Y:S01]  /*3d90*/  MUFU.EX2 R94, R94 ;  /* 0x0000005e005e7308 */ /* 0x000f220000000800 */
[----:B--2---:R-:W-:Y:S01]  /*3da0*/  FADD.FTZ R10, R90, R69 ;  /* 0x000000455a0a7221 */ /* 0x004fe20000010000 */
[----:B------:R-:W-:-:S04]  /*3db0*/  FADD.FTZ R8, R44, R67 ;  /* 0x000000432c087221 */ /* 0x000fc80000010000 */
[----:B------:R-:W-:Y:S02]  /*3dc0*/  FADD.FTZ R67, R25, R8 ;  /* 0x0000000819437221 */ /* 0x000fe40000010000 */
[----:B------:R-:W2:Y:S01]  /*3dd0*/  MUFU.EX2 R51, R51 ;  /* 0x0000003300337308 */ /* 0x000ea20000000800 */
[----:B---3--:R-:W-:Y:S01]  /*3de0*/  FADD.FTZ R69, R49, R10 ;  /* 0x0000000a31457221 */ /* 0x008fe20000010000 */
[C---:B------:R-:W-:Y:S01]  /*3df0*/  FADD.FTZ R8, R80.reuse, R67 ;  /* 0x0000004350087221 */ /* 0x040fe20000010000 */
[----:B-1----:R-:W-:-:S03]  /*3e00*/  F2FP.F16.F32.PACK_AB R4, R80, R25 ;  /* 0x000000195004723e */ /* 0x002fc600000000ff */
[----:B------:R-:W-:Y:S02]  /*3e10*/  FADD.FTZ R67, R23, R8 ;  /* 0x0000000817437221 */ /* 0x000fe40000010000 */
[----:B------:R-:W1:Y:S01]  /*3e20*/  MUFU.EX2 R82, R82 ;  /* 0x0000005200527308 */ /* 0x000e620000000800 */
[----:B----4-:R-:W-:-:S07]  /*3e30*/  FADD.FTZ R10, R94, R69 ;  /* 0x000000455e0a7221 */ /* 0x010fce0000010000 */
[----:B------:R-:W3:Y:S01]  /*3e40*/  MUFU.EX2 R12, R12 ;  /* 0x0000000c000c7308 */ /* 0x000ee20000000800 */
[----:B--2---:R-:W-:Y:S01]  /*3e50*/  FADD.FTZ R69, R51, R10 ;  /* 0x0000000a33457221 */ /* 0x004fe20000010000 */
[----:B------:R-:W-:-:S04]  /*3e60*/  FADD.FTZ R10, R72, R67 ;  /* 0x00000043480a7221 */ /* 0x000fc80000010000 */
[----:B------:R-:W-:Y:S01]  /*3e70*/  FADD.FTZ R67, R13, R10 ;  /* 0x0000000a0d437221 */ /* 0x000fe20000010000 */
[----:B------:R-:W-:Y:S01]  /*3e80*/  F2FP.F16.F32.PACK_AB R10, R44, R11 ;  /* 0x0000000b2c0a723e */ /* 0x000fe200000000ff */
[----:B------:R-:W2:Y:S01]  /*3e90*/  MUFU.EX2 R53, R53 ;  /* 0x0000003500357308 */ /* 0x000ea20000000800 */
[----:B-1----:R-:W-:Y:S01]  /*3ea0*/  FADD.FTZ R69, R82, R69 ;  /* 0x0000004552457221 */ /* 0x002fe20000010000 */
[----:B------:R-:W-:Y:S01]  /*3eb0*/  F2FP.F16.F32.PACK_AB R11, R94, R49 ;  /* 0x000000315e0b723e */ /* 0x000fe200000000ff */
[--C-:B------:R-:W-:Y:S02]  /*3ec0*/  IMAD.MOV.U32 R49, RZ, RZ, R71.reuse ;  /* 0x000000ffff317224 */ /* 0x100fe400078e0047 */
[----:B------:R-:W-:-:S03]  /*3ed0*/  IMAD.MOV.U32 R44, RZ, RZ, R71 ;  /* 0x000000ffff2c7224 */ /* 0x000fc600078e0047 */
[----:B------:R-:W1:Y:S01]  /*3ee0*/  MUFU.EX2 R14, R14 ;  /* 0x0000000e000e7308 */ /* 0x000e620000000800 */
[----:B---3--:R-:W-:Y:S01]  /*3ef0*/  FADD.FTZ R8, R12, R69 ;  /* 0x000000450c087221 */ /* 0x008fe20000010000 */
[----:B------:R-:W-:-:S06]  /*3f00*/  IMAD.MOV.U32 R69, RZ, RZ, R71 ;  /* 0x000000ffff457224 */ /* 0x000fcc00078e0047 */
[----:B------:R-:W3:Y:S01]  /*3f10*/  MUFU.EX2 R57, R57 ;  /* 0x0000003900397308 */ /* 0x000ee20000000800 */
[----:B--2---:R-:W-:Y:S01]  /*3f20*/  FADD.FTZ R27, R53, R8 ;  /* 0x00000008351b7221 */ /* 0x004fe20000010000 */
[----:B------:R-:W-:Y:S02]  /*3f30*/  F2FP.F16.F32.PACK_AB R8, R84, R9 ;  /* 0x000000095408723e */ /* 0x000fe400000000ff */
[----:B------:R-:W-:Y:S01]  /*3f40*/  F2FP.F16.F32.PACK_AB R9, R90, R43 ;  /* 0x0000002b5a09723e */ /* 0x000fe200000000ff */
[----:B------:R-:W-:-:S03]  /*3f50*/  IMAD.MOV.U32 R43, RZ, RZ, R71 ;  /* 0x000000ffff2b7224 */ /* 0x000fc600078e0047 */
[----:B------:R-:W2:Y:S01]  /*3f60*/  MUFU.EX2 R59, R59 ;  /* 0x0000003b003b7308 */ /* 0x000ea20000000800 */
[----:B-1----:R-:W-:Y:S01]  /*3f70*/  FADD.FTZ R26, R14, R27 ;  /* 0x0000001b0e1a7221 */ /* 0x002fe20000010000 */
[----:B------:R-:W-:Y:S06]  /*3f80*/  STSM.16.M88.4 [R2+0x25b00], R8 ;  /* 0x025b000802007844 */ /* 0x000fec0000000200 */
[----:B------:R-:W1:Y:S01]  /*3f90*/  MUFU.EX2 R66, R66 ;  /* 0x0000004200427308 */ /* 0x000e620000000800 */
[----:B---3--:R-:W-:-:S07]  /*3fa0*/  FADD.FTZ R26, R57, R26 ;  /* 0x0000001a391a7221 */ /* 0x008fce0000010000 */
[----:B------:R-:W3:Y:S01]  /*3fb0*/  MUFU.EX2 R55, R55 ;  /* 0x0000003700377308 */ /* 0x000ee20000000800 */
[----:B--2---:R-:W-:-:S07]  /*3fc0*/  FADD.FTZ R7, R59, R26 ;  /* 0x0000001a3b077221 */ /* 0x004fce0000010000 */
[----:B------:R2:W-:Y:S01]  /*3fd0*/  MUFU.EX2 R28, R32 ;  /* 0x00000020001c7308 */ /* 0x0005e20000000800 */
[----:B-1----:R-:W-:Y:S01]  /*3fe0*/  FADD.FTZ R26, R66, R7 ;  /* 0x00000007421a7221 */ /* 0x002fe20000010000 */
[----:B------:R-:W-:Y:S01]  /*3ff0*/  F2FP.F16.F32.PACK_AB R7, R53, R12 ;  /* 0x0000000c3507723e */ /* 0x000fe200000000ff */
[--C-:B------:R-:W-:Y:S01]  /*4000*/  IMAD.MOV.U32 R53, RZ, RZ, R71.reuse ;  /* 0x000000ffff357224 */ /* 0x100fe200078e0047 */
[C---:B------:R-:W-:Y:S02]  /*4010*/  F2FP.F16.F32.PACK_AB R12, R60.reuse, R13 ;  /* 0x0000000d3c0c723e */ /* 0x040fe400000000ff */
[----:B------:R-:W-:Y:S01]  /*4020*/  F2FP.F16.F32.PACK_AB R13, R57, R14 ;  /* 0x0000000e390d723e */ /* 0x000fe200000000ff */
[----:B------:R-:W-:Y:S01]  /*4030*/  IMAD.MOV.U32 R57, RZ, RZ, R71 ;  /* 0x000000ffff397224 */ /* 0x000fe200078e0047 */
[----:B------:R-:W1:Y:S01]  /*4040*/  MUFU.EX2 R58, R58 ;  /* 0x0000003a003a7308 */ /* 0x000e620000000800 */
[----:B--2---:R-:W-:Y:S01]  /*4050*/  FADD.FTZ R32, R60, R67 ;  /* 0x000000433c207221 */ /* 0x004fe20000010000 */
[----:B------:R-:W-:Y:S01]  /*4060*/  F2FP.F16.F32.PACK_AB R14, R36, R15 ;  /* 0x0000000f240e723e */ /* 0x000fe200000000ff */
[----:B------:R-:W-:-:S02]  /*4070*/  IMAD.MOV.U32 R67, RZ, RZ, R71 ;  /* 0x000000ffff437224 */ /* 0x000fc400078e0047 */
[----:B------:R-:W-:Y:S01]  /*4080*/  FADD.FTZ R5, R15, R32 ;  /* 0x000000200f057221 */ /* 0x000fe20000010000 */
[----:B------:R-:W-:Y:S01]  /*4090*/  F2FP.F16.F32.PACK_AB R15, R66, R59 ;  /* 0x0000003b420f723e */ /* 0x000fe200000000ff */
[----:B------:R-:W-:Y:S01]  /*40a0*/  IMAD.MOV.U32 R66, RZ, RZ, R71 ;  /* 0x000000ffff427224 */ /* 0x000fe200078e0047 */
[----:B------:R-:W2:Y:S01]  /*40b0*/  MUFU.EX2 R48, R48 ;  /* 0x0000003000307308 */ /* 0x000ea20000000800 */
[----:B------:R-:W-:Y:S01]  /*40c0*/  FADD.FTZ R6, R36, R5 ;  /* 0x0000000524067221 */ /* 0x000fe20000010000 */
[----:B------:R-:W-:Y:S01]  /*40d0*/  F2FP.F16.F32.PACK_AB R5, R82, R51 ;  /* 0x000000335205723e */ /* 0x000fe200000000ff */
[----:B------:R-:W-:Y:S02]  /*40e0*/  IMAD.MOV.U32 R60, RZ, RZ, R71 ;  /* 0x000000ffff3c7224 */ /* 0x000fe400078e0047 */
[----:B------:R-:W-:Y:S01]  /*40f0*/  FADD.FTZ R25, R21, R6 ;  /* 0x0000000615197221 */ /* 0x000fe20000010000 */
[----:B------:R-:W-:Y:S01]  /*4100*/  F2FP.F16.F32.PACK_AB R6, R72, R23 ;  /* 0x000000174806723e */ /* 0x000fe200000000ff */
[----:B---3--:R-:W-:Y:S01]  /*4110*/  FADD.FTZ R23, R55, R26 ;  /* 0x0000001a37177221 */ /* 0x008fe20000010000 */
[----:B------:R-:W3:Y:S01]  /*4120*/  MUFU.EX2 R61, R61 ;  /* 0x0000003d003d7308 */ /* 0x000ee20000000800 */
[----:B------:R-:W-:Y:S01]  /*4130*/  FADD.FTZ R25, R68, R25 ;  /* 0x0000001944197221 */ /* 0x000fe20000010000 */
[----:B------:R-:W-:-:S02]  /*4140*/  IMAD.MOV.U32 R59, RZ, RZ, R71 ;  /* 0x000000ffff3b7224 */ /* 0x000fc400078e0047 */
[----:B-1----:R-:W-:Y:S01]  /*4150*/  FADD.FTZ R23, R58, R23 ;  /* 0x000000173a177221 */ /* 0x002fe20000010000 */
[----:B------:R1:W-:Y:S01]  /*4160*/  STSM.16.M88.4 [R2+0x27300], R4 ;  /* 0x0273000402007844 */ /* 0x0003e20000000200 */
[--C-:B------:R-:W-:Y:S02]  /*4170*/  IMAD.MOV.U32 R51, RZ, RZ, R71.reuse ;  /* 0x000000ffff337224 */ /* 0x100fe400078e0047 */
[----:B------:R-:W-:Y:S01]  /*4180*/  IMAD.MOV.U32 R36, RZ, RZ, R71 ;  /* 0x000000ffff247224 */ /* 0x000fe200078e0047 */
[----:B------:R-:W4:Y:S01]  /*4190*/  MUFU.EX2 R50, R50 ;  /* 0x0000003200327308 */ /* 0x000f220000000800 */
[----:B--2---:R-:W-:Y:S01]  /*41a0*/  FADD.FTZ R26, R48, R23 ;  /* 0x00000017301a7221 */ /* 0x004fe20000010000 */
[----:B------:R-:W-:Y:S06]  /*41b0*/  STSM.16.M88.4 [R2+0x28b00], R12 ;  /* 0x028b000c02007844 */ /* 0x000fec0000000200 */
[----:B------:R-:W2:Y:S01]  /*41c0*/  MUFU.EX2 R63, R63 ;  /* 0x0000003f003f7308 */ /* 0x000ea20000000800 */
[----:B---3--:R-:W-:Y:S01]  /*41d0*/  FADD.FTZ R23, R61, R26 ;  /* 0x0000001a3d177221 */ /* 0x008fe20000010000 */
[----:B-1----:R-:W-:-:S06]  /*41e0*/  F2FP.F16.F32.PACK_AB R4, R30, R33 ;  /* 0x000000211e04723e */ /* 0x002fcc00000000ff */
[----:B------:R-:W1:Y:S08]  /*41f0*/  MUFU.EX2 R31, R31 ;  /* 0x0000001f001f7308 */ /* 0x000e700000000800 */
[----:B------:R3:W-:Y:S08]  /*4200*/  MUFU.EX2 R91, R24 ;  /* 0x00000018005b7308 */ /* 0x0007f00000000800 */
[----:B------:R5:W1:Y:S01]  /*4210*/  MUFU.EX2 R40, R54 ;  /* 0x0000003600287308 */ /* 0x000a620000000800 */
[----:B---3--:R-:W-:-:S04]  /*4220*/  FADD.FTZ R24, R20, R25 ;  /* 0x0000001914187221 */ /* 0x008fc80000010000 */
[----:B------:R-:W-:-:S03]  /*4230*/  FADD.FTZ R24, R29, R24 ;  /* 0x000000181d187221 */ /* 0x000fc60000010000 */
[----:B------:R-:W3:Y:S01]  /*4240*/  MUFU.EX2 R104, R104 ;  /* 0x0000006800687308 */ /* 0x000ee20000000800 */
[----:B------:R-:W-:Y:S01]  /*4250*/  FADD.FTZ R25, R33, R24 ;  /* 0x0000001821197221 */ /* 0x000fe20000010000 */
[----:B----4-:R-:W-:Y:S01]  /*4260*/  FADD.FTZ R24, R50, R23 ;  /* 0x0000001732187221 */ /* 0x010fe20000010000 */
[----:B-----5:R-:W-:Y:S02]  /*4270*/  IMAD.MOV.U32 R54, RZ, RZ, R71 ;  /* 0x000000ffff367224 */ /* 0x020fe400078e0047 */
[----:B------:R-:W-:Y:S01]  /*4280*/  FADD.FTZ R26, R30, R25 ;  /* 0x000000191e1a7221 */ /* 0x000fe20000010000 */
[----:B--2---:R-:W-:Y:S01]  /*4290*/  FADD.FTZ R23, R63, R24 ;  /* 0x000000183f177221 */ /* 0x004fe20000010000 */
[----:B------:R-:W-:Y:S01]  /*42a0*/  F2FP.F16.F32.PACK_AB R24, R68, R21 ;  /* 0x000000154418723e */ /* 0x000fe200000000ff */
[----:B------:R-:W2:Y:S01]  /*42b0*/  MUFU.EX2 R65, R65 ;  /* 0x0000004100417308 */ /* 0x000ea20000000800 */
[----:B-1----:R-:W-:Y:S01]  /*42c0*/  FADD.FTZ R27, R31, R26 ;  /* 0x0000001a1f1b7221 */ /* 0x002fe20000010000 */
[----:B------:R-:W-:Y:S01]  /*42d0*/  FADD.FTZ R32, R40, R23 ;  /* 0x0000001728207221 */ /* 0x000fe20000010000 */
[----:B------:R-:W-:Y:S01]  /*42e0*/  F2FP.F16.F32.PACK_AB R25, R58, R55 ;  /* 0x000000373a19723e */ /* 0x000fe200000000ff */
[--C-:B------:R-:W-:Y:S01]  /*42f0*/  IMAD.MOV.U32 R68, RZ, RZ, R71.reuse ;  /* 0x000000ffff447224 */ /* 0x100fe200078e0047 */
[----:B------:R-:W-:Y:S01]  /*4300*/  F2FP.F16.F32.PACK_AB R26, R29, R20 ;  /* 0x000000141d1a723e */ /* 0x000fe200000000ff */
[----:B------:R-:W-:-:S02]  /*4310*/  IMAD.MOV.U32 R58, RZ, RZ, R71 ;  /* 0x000000ffff3a7224 */ /* 0x000fc400078e0047 */
[----:B------:R-:W1:Y:S01]  /*4320*/  MUFU.EX2 R35, R35 ;  /* 0x0000002300237308 */ /* 0x000e620000000800 */
[----:B---3--:R-:W-:Y:S01]  /*4330*/  FADD.FTZ R8, R104, R27 ;  /* 0x0000001b68087221 */ /* 0x008fe20000010000 */
[----:B------:R-:W-:Y:S01]  /*4340*/  F2FP.F16.F32.PACK_AB R27, R61, R48 ;  /* 0x000000303d1b723e */ /* 0x000fe200000000ff */
[--C-:B------:R-:W-:Y:S02]  /*4350*/  IMAD.MOV.U32 R61, RZ, RZ, R71.reuse ;  /* 0x000000ffff3d7224 */ /* 0x100fe400078e0047 */
[--C-:B------:R-:W-:Y:S02]  /*4360*/  IMAD.MOV.U32 R55, RZ, RZ, R71.reuse ;  /* 0x000000ffff377224 */ /* 0x100fe400078e0047 */
[----:B------:R3:W-:Y:S01]  /*4370*/  STSM.16.M88.4 [R2+0x2a300], R24 ;  /* 0x02a3001802007844 */ /* 0x0007e20000000200 */
[----:B------:R-:W4:Y:S01]  /*4380*/  MUFU.EX2 R89, R89 ;  /* 0x0000005900597308 */ /* 0x000f220000000800 */
[----:B--2---:R-:W-:Y:S01]  /*4390*/  FADD.FTZ R32, R65, R32 ;  /* 0x0000002041207221 */ /* 0x004fe20000010000 */
[----:B------:R-:W-:-:S02]  /*43a0*/  IMAD.MOV.U32 R48, RZ, RZ, R71 ;  /* 0x000000ffff307224 */ /* 0x000fc400078e0047 */
[--C-:B------:R-:W-:Y:S02]  /*43b0*/  IMAD.MOV.U32 R33, RZ, RZ, R71.reuse ;  /* 0x000000ffff217224 */ /* 0x100fe400078e0047 */
[--C-:B------:R-:W-:Y:S02]  /*43c0*/  IMAD.MOV.U32 R30, RZ, RZ, R71.reuse ;  /* 0x000000ffff1e7224 */ /* 0x100fe400078e0047 */
[----:B------:R-:W2:Y:S01]  /*43d0*/  MUFU.EX2 R88, R88 ;  /* 0x0000005800587308 */ /* 0x000ea20000000800 */
[----:B-1----:R-:W-:Y:S01]  /*43e0*/  FADD.FTZ R5, R35, R8 ;  /* 0x0000000823057221 */ /* 0x002fe20000010000 */
[--C-:B------:R-:W-:Y:S02]  /*43f0*/  IMAD.MOV.U32 R29, RZ, RZ, R71.reuse ;  /* 0x000000ffff1d7224 */ /* 0x100fe400078e0047 */
[----:B---3--:R-:W-:-:S04]  /*4400*/  IMAD.MOV.U32 R27, RZ, RZ, R71 ;  /* 0x000000ffff1b7224 */ /* 0x008fc800078e0047 */
[----:B------:R-:W1:Y:S01]  /*4410*/  MUFU.EX2 R39, R39 ;  /* 0x0000002700277308 */ /* 0x000e620000000800 */
[----:B----4-:R-:W-:Y:S01]  /*4420*/  FADD.FTZ R7, R89, R32 ;  /* 0x0000002059077221 */ /* 0x010fe20000010000 */
[C---:B------:R-:W-:Y:S01]  /*4430*/  F2FP.F16.F32.PACK_AB R89, R28.reuse, R89 ;  /* 0x000000591c59723e */ /* 0x040fe200000000ff */
[----:B------:R-:W-:Y:S02]  /*4440*/  IMAD.MOV.U32 R32, RZ, RZ, R71 ;  /* 0x000000ffff207224 */ /* 0x000fe400078e0047 */
[----:B------:R-:W-:Y:S01]  /*4450*/  FADD.FTZ R7, R28, R7 ;  /* 0x000000071c077221 */ /* 0x000fe20000010000 */
[----:B------:R-:W-:Y:S02]  /*4460*/  IMAD.MOV.U32 R28, RZ, RZ, R71 ;  /* 0x000000ffff1c7224 */ /* 0x000fe400078e0047 */
[----:B------:R-:W3:Y:S01]  /*4470*/  MUFU.EX2 R46, R46 ;  /* 0x0000002e002e7308 */ /* 0x000ee20000000800 */
[C---:B--2---:R-:W-:Y:S01]  /*4480*/  FADD.FTZ R6, R88.reuse, R5 ;  /* 0x0000000558067221 */ /* 0x044fe20000010000 */
[----:B------:R-:W-:Y:S01]  /*4490*/  F2FP.F16.F32.PACK_AB R5, R63, R50 ;  /* 0x000000323f05723e */ /* 0x000fe200000000ff */
[--C-:B------:R-:W-:Y:S01]  /*44a0*/  IMAD.MOV.U32 R63, RZ, RZ, R71.reuse ;  /* 0x000000ffff3f7224 */ /* 0x100fe200078e0047 */
[----:B------:R-:W-:Y:S01]  /*44b0*/  F2FP.F16.F32.PACK_AB R88, R88, R35 ;  /* 0x000000235858723e */ /* 0x000fe200000000ff */
[----:B------:R-:W-:-:S02]  /*44c0*/  IMAD.MOV.U32 R50, RZ, RZ, R71 ;  /* 0x000000ffff327224 */ /* 0x000fc400078e0047 */
[--C-:B------:R-:W-:Y:S01]  /*44d0*/  IMAD.MOV.U32 R35, RZ, RZ, R71.reuse ;  /* 0x000000ffff237224 */ /* 0x100fe200078e0047 */
[----:B------:R-:W2:Y:S01]  /*44e0*/  MUFU.EX2 R92, R92 ;  /* 0x0000005c005c7308 */ /* 0x000ea20000000800 */
[----:B-1----:R-:W-:Y:S01]  /*44f0*/  FADD.FTZ R11, R39, R6 ;  /* 0x00000006270b7221 */ /* 0x002fe20000010000 */
[----:B------:R-:W-:Y:S01]  /*4500*/  F2FP.F16.F32.PACK_AB R6, R104, R31 ;  /* 0x0000001f6806723e */ /* 0x000fe200000000ff */
[--C-:B------:R-:W-:Y:S02]  /*4510*/  IMAD.MOV.U32 R31, RZ, RZ, R71.reuse ;  /* 0x000000ffff1f7224 */ /* 0x100fe400078e0047 */
[--C-:B------:R-:W-:Y:S02]  /*4520*/  IMAD.MOV.U32 R26, RZ, RZ, R71.reuse ;  /* 0x000000ffff1a7224 */ /* 0x100fe400078e0047 */
[----:B------:R-:W-:Y:S01]  /*4530*/  IMAD.MOV.U32 R25, RZ, RZ, R71 ;  /* 0x000000ffff197224 */ /* 0x000fe200078e0047 */
[----:B------:R-:W1:Y:S01]  /*4540*/  MUFU.EX2 R47, R47 ;  /* 0x0000002f002f7308 */ /* 0x000e620000000800 */
[----:B---3--:R-:W-:Y:S01]  /*4550*/  FADD.FTZ R8, R46, R7 ;  /* 0x000000072e087221 */ /* 0x008fe20000010000 */
[----:B------:R-:W-:Y:S01]  /*4560*/  F2FP.F16.F32.PACK_AB R7, R65, R40 ;  /* 0x000000284107723e */ /* 0x000fe200000000ff */
[----:B------:R-:W-:-:S02]  /*4570*/  IMAD.MOV.U32 R65, RZ, RZ, R71 ;  /* 0x000000ffff417224 */ /* 0x000fc400078e0047 */
[----:B------:R-:W-:Y:S02]  /*4580*/  IMAD.MOV.U32 R40, RZ, RZ, R71 ;  /* 0x000000ffff287224 */ /* 0x000fe400078e0047 */
[----:B------:R3:W-:Y:S01]  /*4590*/  STSM.16.M88.4 [R2+0x2bb00], R4 ;  /* 0x02bb000402007844 */ /* 0x0007e20000000200 */
[----:B------:R-:W4:Y:S01]  /*45a0*/  MUFU.EX2 R34, R34 ;  /* 0x0000002200227308 */ /* 0x000f220000000800 */
[C---:B--2---:R-:W-:Y:S01]  /*45b0*/  FADD.FTZ R10, R92.reuse, R11 ;  /* 0x0000000b5c0a7221 */ /* 0x044fe20000010000 */
[C---:B------:R-:W-:Y:S01]  /*45c0*/  FADD.FTZ R11, R91.reuse, R8 ;  /* 0x000000085b0b7221 */ /* 0x040fe20000010000 */
[----:B------:R-:W-:Y:S01]  /*45d0*/  F2FP.F16.F32.PACK_AB R90, R92, R39 ;  /* 0x000000275c5a723e */ /* 0x000fe200000000ff */
[--C-:B------:R-:W-:Y:S01]  /*45e0*/  IMAD.MOV.U32 R39, RZ, RZ, R71.reuse ;  /* 0x000000ffff277224 */ /* 0x100fe200078e0047 */
[----:B------:R-:W-:Y:S01]  /*45f0*/  F2FP.F16.F32.PACK_AB R91, R91, R46 ;  /* 0x0000002e5b5b723e */ /* 0x000fe200000000ff */
[--C-:B------:R-:W-:Y:S02]  /*4600*/  IMAD.MOV.U32 R46, RZ, RZ, R71.reuse ;  /* 0x000000ffff2e7224 */ /* 0x100fe400078e0047 */
[----:B------:R-:W2:Y:S01]  /*4610*/  MUFU.EX2 R110, R110 ;  /* 0x0000006e006e7308 */ /* 0x000ea20000000800 */
[----:B-1----:R-:W-:Y:S01]  /*4620*/  FADD.FTZ R13, R47, R10 ;  /* 0x0000000a2f0d7221 */ /* 0x002fe20000010000 */
[----:B------:R1:W-:Y:S01]  /*4630*/  STSM.16.M88.4 [R2+0x2d300], R88 ;  /* 0x02d3005802007844 */ /* 0x0003e20000000200 */
[----:B------:R-:W-:-:S05]  /*4640*/  IMAD.MOV.U32 R24, RZ, RZ, R71 ;  /* 0x000000ffff187224 */ /* 0x000fca00078e0047 */
[----:B------:R-:W5:Y:S01]  /*4650*/  MUFU.EX2 R41, R41 ;  /* 0x0000002900297308 */ /* 0x000f620000000800 */
[----:B----4-:R-:W-:-:S07]  /*4660*/  FADD.FTZ R10, R34, R11 ;  /* 0x0000000b220a7221 */ /* 0x010fce0000010000 */
[----:B------:R4:W3:Y:S01]  /*4670*/  MUFU.EX2 R113, R42 ;  /* 0x0000002a00717308 */ /* 0x0008e20000000800 */
[----:B--2---:R-:W-:-:S07]  /*4680*/  FADD.FTZ R12, R110, R13 ;  /* 0x0000000d6e0c7221 */ /* 0x004fce0000010000 */
[----:B------:R-:W2:Y:S01]  /*4690*/  MUFU.EX2 R114, R114 ;  /* 0x0000007200727308 */ /* 0x000ea20000000800 */
[----:B-----5:R-:W-:Y:S01]  /*46a0*/  FADD.FTZ R15, R41, R12 ;  /* 0x0000000c290f7221 */ /* 0x020fe20000010000 */
[----:B----4-:R-:W-:-:S06]  /*46b0*/  IMAD.MOV.U32 R42, RZ, RZ, R71 ;  /* 0x000000ffff2a7224 */ /* 0x010fcc00078e0047 */
[----:B------:R-:W4:Y:S01]  /*46c0*/  MUFU.EX2 R38, R38 ;  /* 0x0000002600267308 */ /* 0x000f220000000800 */
[C---:B---3--:R-:W-:Y:S01]  /*46d0*/  FADD.FTZ R13, R113.reuse, R10 ;  /* 0x0000000a710d7221 */ /* 0x048fe20000010000 */
[----:B------:R-:W-:Y:S01]  /*46e0*/  F2FP.F16.F32.PACK_AB R113, R113, R34 ;  /* 0x000000227171723e */ /* 0x000fe200000000ff */
[----:B------:R-:W-:-:S05]  /*46f0*/  IMAD.MOV.U32 R34, RZ, RZ, R71 ;  /* 0x000000ffff227224 */ /* 0x000fca00078e0047 */
[----:B------:R-:W3:Y:S01]  /*4700*/  MUFU.EX2 R37, R37 ;  /* 0x0000002500257308 */ /* 0x000ee20000000800 */
[C---:B--2---:R-:W-:Y:S01]  /*4710*/  FADD.FTZ R4, R114.reuse, R15 ;  /* 0x0000000f72047221 */ /* 0x044fe20000010000 */
[----:B------:R-:W-:Y:S01]  /*4720*/  F2FP.F16.F32.PACK_AB R114, R114, R41 ;  /* 0x000000297272723e */ /* 0x000fe200000000ff */
[----:B------:R-:W-:-:S05]  /*4730*/  IMAD.MOV.U32 R41, RZ, RZ, R71 ;  /* 0x000000ffff297224 */ /* 0x000fca00078e0047 */
[----:B------:R-:W2:Y:S01]  /*4740*/  MUFU.EX2 R115, R106 ;  /* 0x0000006a00737308 */ /* 0x000ea20000000800 */
[----:B----4-:R-:W-:-:S07]  /*4750*/  FADD.FTZ R10, R38, R13 ;  /* 0x0000000d260a7221 */ /* 0x010fce0000010000 */
[----:B------:R-:W4:Y:S01]  /*4760*/  MUFU.EX2 R116, R116 ;  /* 0x0000007400747308 */ /* 0x000f220000000800 */
[----:B---3--:R-:W-:-:S07]  /*4770*/  FADD.FTZ R7, R37, R4 ;  /* 0x0000000425077221 */ /* 0x008fce0000010000 */
[----:B------:R-:W-:Y:S01]  /*4780*/  MUFU.EX2 R45, R45 ;  /* 0x0000002d002d7308 */ /* 0x000fe20000000800 */
[C---:B--2---:R-:W-:Y:S01]  /*4790*/  FADD.FTZ R5, R115.reuse, R10 ;  /* 0x0000000a73057221 */ /* 0x044fe20000010000 */
[----:B------:R-:W-:Y:S01]  /*47a0*/  F2FP.F16.F32.PACK_AB R115, R115, R38 ;  /* 0x000000267373723e */ /* 0x000fe200000000ff */
[----:B------:R-:W-:-:S05]  /*47b0*/  IMAD.MOV.U32 R38, RZ, RZ, R71 ;  /* 0x000000ffff267224 */ /* 0x000fca00078e0047 */
[----:B------:R-:W-:Y:S01]  /*47c0*/  MUFU.EX2 R120, R120 ;  /* 0x0000007800787308 */ /* 0x000fe20000000800 */
[C---:B----4-:R-:W-:Y:S01]  /*47d0*/  FADD.FTZ R6, R116.reuse, R7 ;  /* 0x0000000774067221 */ /* 0x050fe20000010000 */
[----:B------:R-:W-:Y:S01]  /*47e0*/  F2FP.F16.F32.PACK_AB R116, R116, R37 ;  /* 0x000000257474723e */ /* 0x000fe200000000ff */
[----:B------:R-:W-:-:S05]  /*47f0*/  IMAD.MOV.U32 R37, RZ, RZ, R71 ;  /* 0x000000ffff257224 */ /* 0x000fca00078e0047 */
[----:B------:R-:W2:Y:S08]  /*4800*/  MUFU.EX2 R52, R52 ;  /* 0x0000003400347308 */ /* 0x000eb00000000800 */
[----:B------:R-:W3:Y:S08]  /*4810*/  MUFU.EX2 R9, R108 ;  /* 0x0000006c00097308 */ /* 0x000ef00000000800 */
[----:B------:R4:W-:Y:S01]  /*4820*/  MUFU.EX2 R8, R112 ;  /* 0x0000007000087308 */ /* 0x0009e20000000800 */
[----:B--2---:R-:W-:-:S07]  /*4830*/  FADD.FTZ R4, R52, R5 ;  /* 0x0000000534047221 */ /* 0x004fce0000010000 */
[----:B------:R2:W5:Y:S01]  /*4840*/  MUFU.EX2 R11, R118 ;  /* 0x00000076000b7308 */ /* 0x0005620000000800 */
[----:B----4-:R-:W-:Y:S01]  /*4850*/  F2FP.F16.F32.PACK_AB R112, R110, R47 ;  /* 0x0000002f6e70723e */ /* 0x010fe200000000ff */
[C---:B---3--:R-:W-:Y:S01]  /*4860*/  FADD.FTZ R5, R9.reuse, R4 ;  /* 0x0000000409057221 */ /* 0x048fe20000010000 */
[----:B------:R-:W-:Y:S01]  /*4870*/  F2FP.F16.F32.PACK_AB R117, R9, R52 ;  /* 0x000000340975723e */ /* 0x000fe200000000ff */
[--C-:B------:R-:W-:Y:S02]  /*4880*/  IMAD.MOV.U32 R52, RZ, RZ, R71.reuse ;  /* 0x000000ffff347224 */ /* 0x100fe400078e0047 */
[----:B------:R1:W-:Y:S01]  /*4890*/  STSM.16.M88.4 [R2+0x2eb00], R112 ;  /* 0x02eb007002007844 */ /* 0x0003e20000000200 */
[----:B------:R-:W-:Y:S01]  /*48a0*/  IMAD.MOV.U32 R47, RZ, RZ, R71 ;  /* 0x000000ffff2f7224 */ /* 0x000fe200078e0047 */
[----:B--2---:R-:W-:Y:S01]  /*48b0*/  F2FP.F16.F32.PACK_AB R118, R120, R45 ;  /* 0x0000002d7876723e */ /* 0x004fe200000000ff */
[----:B------:R-:W-:-:S04]  /*48c0*/  FADD.FTZ R45, R45, R6 ;  /* 0x000000062d2d7221 */ /* 0x000fc80000010000 */
[----:B------:R-:W-:Y:S01]  /*48d0*/  FADD.FTZ R6, R120, R45 ;  /* 0x0000002d78067221 */ /* 0x000fe20000010000 */
[----:B------:R-:W-:Y:S01]  /*48e0*/  IMAD.MOV.U32 R45, RZ, RZ, R71 ;  /* 0x000000ffff2d7224 */ /* 0x000fe200078e0047 */
[----:B-----5:R-:W-:Y:S01]  /*48f0*/  F2FP.F16.F32.PACK_AB R119, R11, R8 ;  /* 0x000000080b77723e */ /* 0x020fe200000000ff */
[----:B------:R-:W-:-:S04]  /*4900*/  FADD.FTZ R8, R8, R5 ;  /* 0x0000000508087221 */ /* 0x000fc80000010000 */
[----:B------:R1:W-:Y:S01]  /*4910*/  STSM.16.M88.4 [R2+0x30300], R116 ;  /* 0x0303007402007844 */ /* 0x0003e20000000200 */
[----:B------:R-:W-:Y:S01]  /*4920*/  FADD.FTZ R7, R11, R8 ;  /* 0x000000080b077221 */ /* 0x000fe20000010000 */
[----:B------:R2:W-:Y:S06]  /*4930*/  MEMBAR.ALL.CTA ;  /* 0x0000000000007992 */ /* 0x0005ec0000008000 */
[----:B--2---:R-:W2:Y:S02]  /*4940*/  FENCE.VIEW.ASYNC.S ;  /* 0x00000000000073c6 */ /* 0x004ea40000000000 */
[----:B--2---:R-:W-:Y:S01]  /*4950*/  NOP ;  /* 0x0000000000007918 */ /* 0x004fe20000000000 */
[----:B------:R-:W-:Y:S05]  /*4960*/  @!P2 BRA `(.L_x_8269) ;  /* 0x000000380034a947 */ /* 0x000fea0003800000 */
[----:B------:R-:W-:Y:S01]  /*4970*/  VIADD R4, R22, 0xfffffffe ;  /* 0xfffffffe16047836 */ /* 0x000fe20000000000 */
[----:B------:R-:W-:Y:S01]  /*4980*/  CS2R R70, SRZ ;  /* 0x0000000000467805 */ /* 0x000fe2000001ff00 */
        /* <DEDUP_REMOVED lines=25> */
[----:B------:R-:W-:Y:S01]  /*4b20*/  UMOV UR6, UR60 ;  /* 0x0000003c00067c82 */ /* 0x000fe20008000000 */
[----:B------:R-:W-:-:S05]  /*4b30*/  UMOV UR5, UR38 ;  /* 0x0000002600057c82 */ /* 0x000fca0008000000 */
.L_x_8278:
[----:B------:R-:W-:Y:S01]  /*4b40*/  UIADD3 UR38, UR5, 0x1, URZ ;  /* 0x0000000105267890 */ /* 0x000fe2000fffe03f */
[----:B------:R-:W-:-:S03]  /*4b50*/  ISETP.NE.AND P3, PT, RZ, UR37, PT ;  /* 0x00000025ff007c0c */ /* 0x000fc6000bf65270 */
[----:B------:R-:W-:-:S04]  /*4b60*/  UISETP.NE.AND UP0, UPT, UR38, 0x2, UPT ;  /* 0x000000022600788c */ /* 0x000fc8000bf05270 */
[----:B------:R-:W-:Y:S02]  /*4b70*/  USEL UR60, URZ, 0x1, UP0 ;  /* 0x000000013f3c7887 */ /* 0x000fe40008000000 */
[----:B------:R-:W-:Y:S02]  /*4b80*/  USEL UR38, UR38, URZ, UP0 ;  /* 0x0000003f26267287 */ /* 0x000fe40008000000 */
[----:B------:R-:W-:Y:S02]  /*4b90*/  ULOP3.LUT UR60, UR6, UR60, URZ, 0x3c, !UPT ;  /* 0x0000003c063c7292 */ /* 0x000fe4000f8e3c3f */
[----:B---3--:R-:W-:Y:S10]  /*4ba0*/  @P3 BRA `(.L_x_8270) ;  /* 0x00000000002c3947 */ /* 0x008ff40003800000 */
[----:B------:R-:W-:Y:S05]  /*4bb0*/  @!P0 BRA `(.L_x_8271) ;  /* 0x0000000000048947 */ /* 0x000fea0003800000 */
[----:B------:R-:W-:Y:S01]  /*4bc0*/  BPT.TRAP 0x1 ;  /* 0x000000040000795c */ /* 0x000fe20000300000 */
.L_x_8271:
[----:B------:R-:W-:Y:S01]  /*4bd0*/  ULEA UR4, UR38, UR39, 0x3 ;  /* 0x0000002726047291 */ /* 0x000fe2000f8e183f */
[----:B------:R-:W-:-:S05]  /*4be0*/  IMAD.U32 R0, RZ, RZ, UR60 ;  /* 0x0000003cff007e24 */ /* 0x000fca000f8e00ff */
[----:B------:R-:W-:-:S04]  /*4bf0*/  SHF.L.U32 R0, R0, 0x1f, RZ ;  /* 0x0000001f00007819 */ /* 0x000fc800000006ff */
[----:B------:R2:W3:Y:S01]  /*4c00*/  SYNCS.PHASECHK.TRANS64.TRYWAIT P2, [UR4+0x31c30], R0 ;  /* 0x031c3000ff0075a7 */ /* 0x0004e20008040144 */
[----:B------:R-:W-:Y:S05]  /*4c10*/  @!P0 BRA `(.L_x_8272) ;  /* 0x0000000000048947 */ /* 0x000fea0003800000 */
[----:B------:R-:W-:Y:S01]  /*4c20*/  BPT.TRAP 0x1 ;  /* 0x000000040000795c */ /* 0x000fe20000300000 */
.L_x_8272:
[----:B---3--:R-:W-:Y:S05]  /*4c30*/  @P2 BRA `(.L_x_8270) ;  /* 0x0000000000082947 */ /* 0x008fea0003800000 */
[----:B------:R-:W3:Y:S02]  /*4c40*/  SYNCS.PHASECHK.TRANS64.TRYWAIT P2, [UR4+0x31c30], R0 ;  /* 0x031c3000ff0075a7 */ /* 0x000ee40008040144 */
[----:B---3--:R-:W-:Y:S05]  /*4c50*/  @!P2 BRA `(.L_x_8273) ;  /* 0x0000007400eca947 */ /* 0x008fea0003800000 */
.L_x_8270:
[----:B---3--:R-:W3:Y:S01]  /*4c60*/  S2R R3, SR_TID.X ;  /* 0x0000000000037919 */ /* 0x008ee20000002100 */
[----:B------:R-:W-:Y:S01]  /*4c70*/  UIMAD UR4, UR38, 0x6c0, UR7 ;  /* 0x000006c0260478a4 */ /* 0x000fe2000f8e0207 */
[----:B------:R-:W-:Y:S01]  /*4c80*/  UMOV UR31, 0x80000020 ;  /* 0x80000020001f7882 */ /* 0x000fe20000000000 */
[----:B------:R-:W-:Y:S02]  /*4c90*/  UMOV UR32, UR28 ;  /* 0x0000001c00207c82 */ /* 0x000fe40008000000 */
[----:B------:R-:W-:Y:S01]  /*4ca0*/  UIADD3 UR34, UR4, 0x40, URZ ;  /* 0x0000004004227890 */ /* 0x000fe2000fffe03f */
[----:B------:R-:W-:Y:S02]  /*4cb0*/  UMOV UR33, UR29 ;  /* 0x0000001d00217c82 */ /* 0x000fe40008000000 */
        /* <DEDUP_REMOVED lines=19> */
[----:B---3--:R-:W-:Y:S01]  /*4df0*/  SHF.R.U32.HI R3, RZ, 0x7, R3 ;  /* 0x00000007ff037819 */ /* 0x008fe20000011603 */
[----:B------:R-:W-:Y:S01]  /*4e00*/  UMOV UR56, UR28 ;  /* 0x0000001c00387c82 */ /* 0x000fe20008000000 */
[----:B------:R-:W-:Y:S01]  /*4e10*/  UMOV UR57, UR29 ;  /* 0x0000001d00397c82 */ /* 0x000fe20008000000 */
[----:B------:R-:W-:Y:S01]  /*4e20*/  UMOV UR59, 0x80000020 ;  /* 0x80000020003b7882 */ /* 0x000fe20000000000 */
[----:B------:R-:W-:Y:S01]  /*4e30*/  UIADD3 UR10, UR4, 0x200, URZ ;  /* 0x00000200040a7890 */ /* 0x000fe2000fffe03f */
[----:B--2---:R-:W-:Y:S01]  /*4e40*/  VIADD R0, R3, 0x8 ;  /* 0x0000000803007836 */ /* 0x004fe20000000000 */
[----:B------:R-:W-:Y:S01]  /*4e50*/  UMOV UR11, 0x80000020 ;  /* 0x80000020000b7882 */ /* 0x000fe20000000000 */
[----:B------:R-:W-:Y:S01]  /*4e60*/  UIADD3 UR14, UR4, 0x202, URZ ;  /* 0x00000202040e7890 */ /* 0x000fe2000fffe03f */
[----:B------:R-:W-:-:S02]  /*4e70*/  UMOV UR15, 0x80000020 ;  /* 0x80000020000f7882 */ /* 0x000fc40000000000 */
[----:B------:R2:W-:Y:S01]  /*4e80*/  BAR.SYNC.DEFER_BLOCKING R0, 0x100 ;  /* 0x000400000000751d */ /* 0x0005e20000010000 */
[----:B------:R-:W-:Y:S02]  /*4e90*/  UIADD3 UR18, UR4, 0x242, URZ ;  /* 0x0000024204127890 */ /* 0x000fe4000fffe03f */
[----:B------:R-:W-:Y:S02]  /*4ea0*/  UIADD3 UR22, UR4, 0x480, URZ ;  /* 0x0000048004167890 */ /* 0x000fe4000fffe03f */
[----:B------:R-:W-:Y:S01]  /*4eb0*/  UIADD3 UR26, UR4, 0x482, URZ ;  /* 0x00000482041a7890 */ /* 0x000fe2000fffe03f */
[----:B------:R-:W-:Y:S01]  /*4ec0*/  UMOV UR19, 0x80000020 ;  /* 0x8000002000137882 */ /* 0x000fe20000000000 */
[----:B------:R-:W-:Y:S01]  /*4ed0*/  UMOV UR23, 0x80000020 ;  /* 0x8000002000177882 */ /* 0x000fe20000000000 */
[----:B------:R-:W-:Y:S01]  /*4ee0*/  UMOV UR27, 0x80000020 ;  /* 0x80000020001b7882 */ /* 0x000fe20000000000 */
        /* <DEDUP_REMOVED lines=19> */
[----:B-1----:R-:W-:-:S06]  /*5020*/  WARPGROUP.ARRIVE ;  /* 0x00000000000079c5 */ /* 0x002fcc0000000000 */
        /* <DEDUP_REMOVED lines=292> */
[----:B--2---:R-:W-:Y:S05]  /*6270*/  @P3 BRA `(.L_x_8274) ;  /* 0x00000000002c3947 */ /* 0x004fea0003800000 */
[----:B------:R-:W-:Y:S05]  /*6280*/  @!P0 BRA `(.L_x_8275) ;  /* 0x0000000000048947 */ /* 0x000fea0003800000 */
[----:B------:R-:W-:Y:S01]  /*6290*/  BPT.TRAP 0x1 ;  /* 0x000000040000795c */ /* 0x000fe20000300000 */
.L_x_8275:
[----:B------:R-:W-:Y:S01]  /*62a0*/  ULEA UR4, UR5, UR39, 0x3 ;  /* 0x0000002705047291 */ /* 0x000fe2000f8e183f */
[----:B------:R-:W-:-:S05]  /*62b0*/  IMAD.U32 R0, RZ, RZ, UR6 ;  /* 0x00000006ff007e24 */ /* 0x000fca000f8e00ff */
[----:B------:R-:W-:-:S04]  /*62c0*/  SHF.L.U32 R0, R0, 0x1f, RZ ;  /* 0x0000001f00007819 */ /* 0x000fc800000006ff */
[----:B------:R1:W2:Y:S01]  /*62d0*/  SYNCS.PHASECHK.TRANS64.TRYWAIT P2, [UR4+0x31c50], R0 ;  /* 0x031c5000ff0075a7 */ /* 0x0002a20008040144 */
[----:B------:R-:W-:Y:S05]  /*62e0*/  @!P0 BRA `(.L_x_8276) ;  /* 0x0000000000048947 */ /* 0x000fea0003800000 */
[----:B------:R-:W-:Y:S01]  /*62f0*/  BPT.TRAP 0x1 ;  /* 0x000000040000795c */ /* 0x000fe20000300000 */
.L_x_8276:
[----:B--2---:R-:W-:Y:S05]  /*6300*/  @P2 BRA `(.L_x_8274) ;  /* 0x0000000000082947 */ /* 0x004fea0003800000 */
[----:B------:R-:W2:Y:S02]  /*6310*/  SYNCS.PHASECHK.TRANS64.TRYWAIT P2, [UR4+0x31c50], R0 ;  /* 0x031c5000ff0075a7 */ /* 0x000ea40008040144 */
[----:B--2---:R-:W-:Y:S05]  /*6320*/  @!P2 BRA `(.L_x_8277) ;  /* 0x000000600050a947 */ /* 0x004fea0003800000 */
.L_x_8274:
[----:B------:R-:W-:Y:S01]  /*6330*/  UIADD3 UR4, UR39, 0x200, URZ ;  /* 0x0000020027047890 */ /* 0x000fe2000fffe03f */
[----:B------:R-:W-:Y:S01]  /*6340*/  WARPGROUP.ARRIVE ;  /* 0x00000000000079c5 */ /* 0x000fe20000000000 */
[----:B------:R-:W-:Y:S01]  /*6350*/  UMOV UR33, 0xc0000010 ;  /* 0xc000001000217882 */ /* 0x000fe20000000000 */
[----:B------:R-:W-:Y:S01]  /*6360*/  UMOV UR35, 0x80000020 ;  /* 0x8000002000237882 */ /* 0x000fe20000000000 */
[----:B------:R-:W-:Y:S01]  /*6370*/  USHF.R.U32.HI UR4, URZ, 0x4, UR4 ;  /* 0x000000043f047899 */ /* 0x000fe20008011604 */
[----:B-12---:R-:W-:Y:S02]  /*6380*/  FMNMX.FTZ R0, R136, R5, !PT ;  /* 0x0000000588007209 */ /* 0x006fe40007810000 */
[----:B------:R-:W1:Y:S01]  /*6390*/  S2R R152, SR_TID.X ;  /* 0x0000000000987919 */ /* 0x000e620000002100 */
[----:B------:R-:W-:Y:S01]  /*63a0*/  FMNMX.FTZ R20, R138, R8, !PT ;  /* 0x000000088a147209 */ /* 0x000fe20007810000 */
[----:B------:R-:W-:Y:S01]  /*63b0*/  ULOP3.LUT UR4, UR4, 0x3fff, URZ, 0xc0, !UPT ;  /* 0x00003fff04047892 */ /* 0x000fe2000f8ec03f */
[----:B------:R-:W-:-:S02]  /*63c0*/  FMNMX.FTZ R3, R137, R0, !PT ;  /* 0x0000000089037209 */ /* 0x000fc40007810000 */
[----:B------:R-:W-:Y:S01]  /*63d0*/  FMNMX.FTZ R21, R139, R20, !PT ;  /* 0x000000148b157209 */ /* 0x000fe20007810000 */
[----:B------:R-:W-:Y:S01]  /*63e0*/  ULOP3.LUT UR6, UR4, 0x2400000, URZ, 0xfc, !UPT ;  /* 0x0240000004067892 */ /* 0x000fe2000f8efc3f */
[----:B------:R-:W-:Y:S01]  /*63f0*/  FMNMX.FTZ R0, R140, R3, !PT ;  /* 0x000000038c007209 */ /* 0x000fe20007810000 */
[----:B------:R-:W-:Y:S01]  /*6400*/  ULOP3.LUT UR4, UR61, 0x10000, URZ, 0xfc, !UPT ;  /* 0x000100003d047892 */ /* 0x000fe2000f8efc3f */
[----:B------:R-:W-:Y:S01]  /*6410*/  FMNMX.FTZ R22, R142, R21, !PT ;  /* 0x000000158e167209 */ /* 0x000fe20007810000 */
[----:B------:R-:W-:Y:S01]  /*6420*/  UIMAD UR6, UR5, 0x6c0, UR6 ;  /* 0x000006c0050678a4 */ /* 0x000fe2000f8e0206 */
[----:B------:R-:W-:Y:S02]  /*6430*/  FMNMX.FTZ R3, R141, R0, !PT ;  /* 0x000000008d037209 */ /* 0x000fe40007810000 */
[----:B------:R-:W-:Y:S02]  /*6440*/  FMNMX.FTZ R23, R143, R22, !PT ;  /* 0x000000168f177209 */ /* 0x000fe40007810000 */
[----:B------:R-:W-:Y:S01]  /*6450*/  UMOV UR32, UR4 ;  /* 0x0000000400207c82 */ /* 0x000fe20008000000 */
[----:B------:R-:W-:Y:S01]  /*6460*/  FMNMX.FTZ R0, R128, R3, !PT ;  /* 0x0000000380007209 */ /* 0x000fe20007810000 */
[----:B------:R-:W-:Y:S01]  /*6470*/  UMOV UR34, UR6 ;  /* 0x0000000600227c82 */ /* 0x000fe20008000000 */
[----:B------:R-:W-:Y:S01]  /*6480*/  FMNMX.FTZ R22, R130, R23, !PT ;  /* 0x0000001782167209 */ /* 0x000fe20007810000 */
[----:B------:R-:W-:Y:S01]  /*6490*/  HGMMA.64x96x16.F32 R24, gdesc[UR32].tnspB, R24, gsb0 ;  /* 0x41600000201879f0 */ /* 0x000fe20008000818 */
[----:B------:R-:W-:Y:S01]  /*64a0*/  UIADD3 UR32, UR4, 0x180, URZ ;  /* 0x0000018004207890 */ /* 0x000fe2000fffe03f */
[----:B------:R-:W-:Y:S01]  /*64b0*/  FMNMX.FTZ R3, R129, R0, !PT ;  /* 0x0000000081037209 */ /* 0x000fe20007810000 */
[----:B------:R-:W-:Y:S01]  /*64c0*/  UIADD3 UR34, UR6, 0x40, URZ ;  /* 0x0000004006227890 */ /* 0x000fe2000fffe03f */
[----:B------:R-:W-:Y:S01]  /*64d0*/  FMNMX.FTZ R23, R131, R22, !PT ;  /* 0x0000001683177209 */ /* 0x000fe20007810000 */
[----:B------:R-:W-:Y:S01]  /*64e0*/  UMOV UR33, 0xc0000010 ;  /* 0xc000001000217882 */ /* 0x000fe20000000000 */
[----:B------:R-:W-:Y:S01]  /*64f0*/  UMOV UR35, 0x80000020 ;  /* 0x8000002000237882 */ /* 0x000fe20000000000 */
[----:B------:R-:W-:-:S04]  /*6500*/  FMNMX.FTZ R0, R132, R3, !PT ;  /* 0x0000000384007209 */ /* 0x000fc80007810000 */
[----:B------:R-:W-:Y:S02]  /*6510*/  FMNMX.FTZ R3, R133, R0, !PT ;  /* 0x0000000085037209 */ /* 0x000fe40007810000 */
[----:B-1----:R-:W-:Y:S02]  /*6520*/  ISETP.GE.U32.AND P2, PT, R152, 0x180, PT ;  /* 0x000001809800780c */ /* 0x002fe40003f46070 */
[----:B------:R-:W-:Y:S02]  /*6530*/  FMNMX.FTZ R0, R120, R3, !PT ;  /* 0x0000000378007209 */ /* 0x000fe40007810000 */
[----:B------:R-:W-:Y:S02]  /*6540*/  SHF.R.U32.HI R152, RZ, 0x7, R152 ;  /* 0x00000007ff987819 */ /* 0x000fe40000011698 */
        /* <DEDUP_REMOVED lines=25> */
[----:B------:R-:W-:Y:S01]  /*66e0*/  HGMMA.64x96x16.F32 R24, gdesc[UR32].tnspB, R24, gsb0 ;  /* 0x41600000201879f0 */ /* 0x000fe20008000818 */
[----:B------:R-:W-:Y:S02]  /*66f0*/  UIADD3 UR32, UR4, 0x300, URZ ;  /* 0x0000030004207890 */ /* 0x000fe4000fffe03f */
[----:B------:R-:W-:Y:S01]  /*6700*/  UIADD3 UR34, UR6, 0x80, URZ ;  /* 0x0000008006227890 */ /* 0x000fe2000fffe03f */
[----:B------:R-:W-:Y:S01]  /*6710*/  FMNMX.FTZ R0, R72, R3, !PT ;  /* 0x0000000348007209 */ /* 0x000fe20007810000 */
[----:B------:R-:W-:Y:S01]  /*6720*/  UMOV UR33, 0xc0000010 ;  /* 0xc000001000217882 */ /* 0x000fe20000000000 */
[----:B------:R-:W-:Y:S02]  /*6730*/  UMOV UR35, 0x80000020 ;  /* 0x8000002000237882 */ /* 0x000fe40000000000 */
[----:B------:R-:W-:-:S04]  /*6740*/  FMNMX.FTZ R3, R73, R0, !PT ;  /* 0x0000000049037209 */ /* 0x000fc80007810000 */
[----:B------:R-:W-:Y:S02]  /*6750*/  FMNMX.FTZ R0, R76, R3, !PT ;  /* 0x000000034c007209 */ /* 0x000fe40007810000 */
[----:B------:R-:W1:Y:S02]  /*6760*/  LDC R3, c[0x0][0x988] ;  /* 0x00026200ff037b82 */ /* 0x000e640000000800 */
[----:B------:R-:W-:-:S05]  /*6770*/  FMNMX.FTZ R9, R77, R0, !PT ;  /* 0x000000004d097209 */ /* 0x000fca0007810000 */
[----:B------:R-:W2:Y:S02]  /*6780*/  SHFL.BFLY PT, R0, R9, 0x2, 0x1f ;  /* 0x0c401f0009007f89 */ /* 0x000ea400000e0000 */
[----:B--2---:R-:W-:-:S05]  /*6790*/  FMNMX.FTZ R11, R9, R0, !PT ;  /* 0x00000000090b7209 */ /* 0x004fca0007810000 */
[----:B------:R-:W2:Y:S02]  /*67a0*/  SHFL.BFLY PT, R0, R11, 0x1, 0x1f ;  /* 0x0c201f000b007f89 */ /* 0x000ea400000e0000 */
[----:B--2---:R-:W-:-:S05]  /*67b0*/  FMNMX.FTZ R0, R11, R0, !PT ;  /* 0x000000000b007209 */ /* 0x004fca0007810000 */
[----:B------:R-:W-:-:S04]  /*67c0*/  FADD.FTZ R10, -R0, R5 ;  /* 0x00000005000a7221 */ /* 0x000fc80000010100 */
[-C--:B-1----:R-:W-:Y:S01]  /*67d0*/  FMUL.FTZ R5, R10, R3.reuse ;  /* 0x000000030a057220 */ /* 0x082fe20000410000 */
[----:B------:R-:W-:-:S04]  /*67e0*/  FMUL.FTZ R10, R0, R3 ;  /* 0x00000003000a7220 */ /* 0x000fc80000410000 */
        /* <DEDUP_REMOVED lines=14> */
[----:B------:R-:W-:-:S02]  /*68d0*/  WARPGROUP.DEPBAR.LE gsb0, 0x0 ;  /* 0x00008000000079c5 */ /* 0x000fc40000010000 */
[----:B------:R-:W-:Y:S01]  /*68e0*/  WARPGROUP.ARRIVE ;  /* 0x00000000000079c5 */ /* 0x000fe20000000000 */
[----:B------:R-:W-:Y:S01]  /*68f0*/  FMNMX.FTZ R121, R123, R120, !PT ;  /* 0x000000787b797209 */ /* 0x000fe20007810000 */
[----:B------:R1:W-:Y:S01]  /*6900*/  MUFU.EX2 R20, R132 ;  /* 0x0000008400147308 */ /* 0x0003e20000000800 */
[-CC-:B------:R-:W-:Y:S01]  /*6910*/  FFMA.FTZ R21, R133, R3.reuse, -R10.reuse ;  /* 0x0000000385157223 */ /* 0x180fe2000001080a */
[--C-:B------:R-:W-:Y:S01]  /*6920*/  FFMA.FTZ R112, R112, R3, -R10.reuse ;  /* 0x0000000370707223 */ /* 0x100fe2000001080a */
[----:B------:R-:W-:Y:S01]  /*6930*/  FMNMX.FTZ R124, R126, R121, !PT ;  /* 0x000000797e7c7209 */ /* 0x000fe20007810000 */
[----:B------:R-:W-:Y:S01]  /*6940*/  HGMMA.64x96x16.F32 R24, gdesc[UR32].tnspB, R24, gsb0 ;  /* 0x41600000201879f0 */ /* 0x000fe20008000818 */
[----:B------:R-:W-:Y:S01]  /*6950*/  UIADD3 UR32, UR4, 0x480, URZ ;  /* 0x0000048004207890 */ /* 0x000fe2000fffe03f */
[-CC-:B------:R-:W-:Y:S01]  /*6960*/  FFMA.FTZ R121, R125, R3.reuse, -R10.reuse ;  /* 0x000000037d797223 */ /* 0x180fe2000001080a */
[----:B------:R-:W-:Y:S01]  /*6970*/  UIADD3 UR34, UR6, 0xc0, URZ ;  /* 0x000000c006227890 */ /* 0x000fe2000fffe03f */
[----:B------:R-:W-:Y:S01]  /*6980*/  FMNMX.FTZ R125, R127, R124, !PT ;  /* 0x0000007c7f7d7209 */ /* 0x000fe20007810000 */
[----:B------:R-:W-:Y:S01]  /*6990*/  UMOV UR33, 0xc0000010 ;  /* 0xc000001000217882 */ /* 0x000fe20000000000 */
[----:B------:R-:W-:Y:S01]  /*69a0*/  UMOV UR35, 0x80000020 ;  /* 0x8000002000237882 */ /* 0x000fe20000000000 */
[--C-:B-1----:R-:W-:Y:S01]  /*69b0*/  FFMA.FTZ R132, R76, R3, -R10.reuse ;  /* 0x000000034c847223 */ /* 0x102fe2000001080a */
[----:B------:R-:W-:Y:S01]  /*69c0*/  FMNMX.FTZ R124, R114, R125, !PT ;  /* 0x0000007d727c7209 */ /* 0x000fe20007810000 */
[----:B------:R-:W-:Y:S01]  /*69d0*/  MUFU.EX2 R120, R129 ;  /* 0x0000008100787308 */ /* 0x000fe20000000800 */
        /* <DEDUP_REMOVED lines=29> */
[----:B------:R-:W-:Y:S01]  /*6bb0*/  IMAD.U32 R10, RZ, RZ, UR38 ;  /* 0x00000026ff0a7e24 */ /* 0x000fe2000f8e00ff */
[----:B------:R-:W-:Y:S01]  /*6bc0*/  FMNMX.FTZ R124, R98, R125, !PT ;  /* 0x0000007d627c7209 */ /* 0x000fe20007810000 */
[----:B------:R-:W-:Y:S03]  /*6bd0*/  MUFU.EX2 R5, R5 ;  /* 0x0000000500057308 */ /* 0x000fe60000000800 */
[----:B------:R-:W-:-:S02]  /*6be0*/  FMNMX.FTZ R125, R99, R124, !PT ;  /* 0x0000007c637d7209 */ /* 0x000fc40007810000 */
[----:B------:R-:W-:Y:S02]  /*6bf0*/  @!P1 LEA R10, R10, UR39, 0x3 ;  /* 0x000000270a0a9c11 */ /* 0x000fe4000f8e18ff */
[----:B------:R-:W-:Y:S01]  /*6c00*/  FMNMX.FTZ R124, R102, R125, !PT ;  /* 0x0000007d667c7209 */ /* 0x000fe20007810000 */
[----:B------:R-:W1:Y:S02]  /*6c10*/  MUFU.EX2 R9, R9 ;  /* 0x0000000900097308 */ /* 0x000e640000000800 */
[----:B------:R-:W-:Y:S01]  /*6c20*/  @!P1 VIADD R10, R10, 0x31c40 ;  /* 0x00031c400a0a9836 */ /* 0x000fe20000000000 */
[----:B------:R-:W-:-:S04]  /*6c30*/  FMNMX.FTZ R125, R103, R124, !PT ;  /* 0x0000007c677d7209 */ /* 0x000fc80007810000 */
[----:B------:R-:W-:Y:S01]  /*6c40*/  FMNMX.FTZ R124, R90, R125, !PT ;  /* 0x0000007d5a7c7209 */ /* 0x000fe20007810000 */
[----:B------:R-:W2:Y:S01]  /*6c50*/  MUFU.EX2 R11, R11 ;  /* 0x0000000b000b7308 */ /* 0x000ea20000000800 */
[----:B------:R-:W-:Y:S02]  /*6c60*/  @!P1 PRMT R10, RZ, 0x654, R10 ;  /* 0x00000654ff0a9816 */ /* 0x000fe4000000000a */
[----:B------:R-:W-:-:S04]  /*6c70*/  FMNMX.FTZ R125, R91, R124, !PT ;  /* 0x0000007c5b7d7209 */ /* 0x000fc80007810000 */
[----:B------:R-:W-:Y:S01]  /*6c80*/  FMNMX.FTZ R124, R94, R125, !PT ;  /* 0x0000007d5e7c7209 */ /* 0x000fe20007810000 */
[----:B------:R-:W3:Y:S01]  /*6c90*/  MUFU.EX2 R12, R12 ;  /* 0x0000000c000c7308 */ /* 0x000ee20000000800 */
[----:B-1----:R-:W-:Y:S02]  /*6ca0*/  FFMA.FTZ R6, R5, R6, R9 ;  /* 0x0000000605067223 */ /* 0x002fe40000010009 */
[----:B------:R-:W-:-:S04]  /*6cb0*/  FMNMX.FTZ R125, R95, R124, !PT ;  /* 0x0000007c5f7d7209 */ /* 0x000fc80007810000 */
[----:B------:R-:W-:Y:S01]  /*6cc0*/  FMNMX.FTZ R124, R82, R125, !PT ;  /* 0x0000007d527c7209 */ /* 0x000fe20007810000 */
[----:B------:R-:W1:Y:S03]  /*6cd0*/  MUFU.EX2 R13, R13 ;  /* 0x0000000d000d7308 */ /* 0x000e660000000800 */
        /* <DEDUP_REMOVED lines=9> */
[----:B------:R-:W-:Y:S01]  /*6d70*/  FMNMX.FTZ R124, R79, R124, !PT ;  /* 0x0000007c4f7c7209 */ /* 0x000fe20007810000 */
[----:B------:R-:W-:Y:S02]  /*6d80*/  WARPGROUP.DEPBAR.LE gsb0, 0x0 ;  /* 0x00008000000079c5 */ /* 0x000fe40000010000 */
[----:B------:R-:W-:Y:S02]  /*6d90*/  WARPGROUP.ARRIVE ;  /* 0x00000000000079c5 */ /* 0x000fe40000000000 */
[----:B------:R-:W5:Y:S01]  /*6da0*/  SHFL.BFLY PT, R125, R124, 0x2, 0x1f ;  /* 0x0c401f007c7d7f89 */ /* 0x000f6200000e0000 */
[----:B------:R-:W-:Y:S03]  /*6db0*/  MUFU.EX2 R23, R23 ;  /* 0x0000001700177308 */ /* 0x000fe60000000800 */
[----:B------:R-:W-:Y:S01]  /*6dc0*/  HGMMA.64x96x16.F32 R24, gdesc[UR32].tnspB, R24, gsb0 ;  /* 0x41600000201879f0 */ /* 0x000fe20008000818 */
[----:B------:R-:W-:-:S02]  /*6dd0*/  UIADD3 UR32, UR4, 0x600, URZ ;  /* 0x0000060004207890 */ /* 0x000fc4000fffe03f */
[----:B------:R-:W-:Y:S02]  /*6de0*/  UIADD3 UR34, UR6, 0x100, URZ ;  /* 0x0000010006227890 */ /* 0x000fe4000fffe03f */
[----:B------:R-:W-:Y:S01]  /*6df0*/  MUFU.EX2 R121, R121 ;  /* 0x0000007900797308 */ /* 0x000fe20000000800 */
[----:B------:R-:W-:Y:S01]  /*6e00*/  UMOV UR33, 0xc0000010 ;  /* 0xc000001000217882 */ /* 0x000fe20000000000 */
[----:B------:R-:W-:-:S06]  /*6e10*/  UMOV UR35, 0x80000020 ;  /* 0x8000002000237882 */ /* 0x000fcc0000000000 */
[----:B------:R-:W-:Y:S01]  /*6e20*/  MUFU.EX2 R112, R112 ;  /* 0x0000007000707308 */ /* 0x000fe20000000800 */
[----:B-----5:R-:W-:-:S07]  /*6e30*/  FMNMX.FTZ R125, R124, R125, !PT ;  /* 0x0000007d7c7d7209 */ /* 0x020fce0007810000 */
[----:B------:R-:W-:Y:S01]  /*6e40*/  MUFU.EX2 R113, R113 ;  /* 0x0000007100717308 */ /* 0x000fe20000000800 */
[----:B------:R-:W5:Y:S07]  /*6e50*/  SHFL.BFLY PT, R124, R125, 0x1, 0x1f ;  /* 0x0c201f007d7c7f89 */ /* 0x000f6e00000e0000 */
[----:B------:R-:W-:Y:S08]  /*6e60*/  MUFU.EX2 R116, R116 ;  /* 0x0000007400747308 */ /* 0x000ff00000000800 */
[----:B------:R-:W-:Y:S08]  /*6e70*/  MUFU.EX2 R117, R117 ;  /* 0x0000007500757308 */ /* 0x000ff00000000800 */
[----:B------:R-:W-:Y:S01]  /*6e80*/  MUFU.EX2 R104, R104 ;  /* 0x0000006800687308 */ /* 0x000fe20000000800 */
[----:B-----5:R-:W-:-:S07]  /*6e90*/  FMNMX.FTZ R76, R125, R124, !PT ;  /* 0x0000007c7d4c7209 */ /* 0x020fce0007810000 */
[----:B------:R5:W-:Y:S01]  /*6ea0*/  MUFU.EX2 R124, R132 ;  /* 0x00000084007c7308 */ /* 0x000be20000000800 */
[C---:B------:R-:W-:Y:S01]  /*6eb0*/  FMUL.FTZ R128, R76.reuse, R3 ;  /* 0x000000034c807220 */ /* 0x040fe20000410000 */
[----:B------:R-:W-:-:S03]  /*6ec0*/  FADD.FTZ R8, -R76, R8 ;  /* 0x000000084c087221 */ /* 0x000fc60000010100 */
[-CC-:B------:R-:W-:Y:S01]  /*6ed0*/  FFMA.FTZ R129, R138, R3.reuse, -R128.reuse ;  /* 0x000000038a817223 */ /* 0x180fe20000010880 */
[-C--:B------:R-:W-:Y:S01]  /*6ee0*/  FMUL.FTZ R8, R8, R3.reuse ;  /* 0x0000000308087220 */ /* 0x080fe20000410000 */
[----:B------:R-:W-:Y:S02]  /*6ef0*/  IMAD.U32 R138, RZ, RZ, UR5 ;  /* 0x00000005ff8a7e24 */ /* 0x000fe4000f8e00ff */
[-CC-:B------:R-:W-:Y:S01]  /*6f00*/  FFMA.FTZ R133, R139, R3.reuse, -R128.reuse ;  /* 0x000000038b857223 */ /* 0x180fe20000010880 */
[-CC-:B-----5:R-:W-:Y:S01]  /*6f10*/  FFMA.FTZ R132, R142, R3.reuse, -R128.reuse ;  /* 0x000000038e847223 */ /* 0x1a0fe20000010880 */
[----:B------:R5:W-:Y:S01]  /*6f20*/  MUFU.EX2 R125, R8 ;  /* 0x00000008007d7308 */ /* 0x000be20000000800 */
[-CC-:B------:R-:W-:Y:S01]  /*6f30*/  FFMA.FTZ R136, R143, R3.reuse, -R128.reuse ;  /* 0x000000038f887223 */ /* 0x180fe20000010880 */
[----:B------:R-:W-:Y:S01]  /*6f40*/  @!P1 LEA R138, R138, UR39, 0x3 ;  /* 0x000000278a8a9c11 */ /* 0x000fe2000f8e18ff */
[-CC-:B------:R-:W-:Y:S01]  /*6f50*/  FFMA.FTZ R137, R131, R3.reuse, -R128.reuse ;  /* 0x0000000383897223 */ /* 0x180fe20000010880 */
[-CC-:B------:R-:W-:Y:S01]  /*6f60*/  FFMA.FTZ R131, R134, R3.reuse, -R128.reuse ;  /* 0x0000000386837223 */ /* 0x180fe20000010880 */
[-CC-:B------:R-:W-:Y:S01]  /*6f70*/  FFMA.FTZ R134, R123, R3.reuse, -R128.reuse ;  /* 0x000000037b867223 */ /* 0x180fe20000010880 */
[----:B------:R-:W-:Y:S01]  /*6f80*/  FFMA.FTZ R130, R130, R3, -R128 ;  /* 0x0000000382827223 */ /* 0x000fe20000010880 */
[----:B------:R-:W-:Y:S01]  /*6f90*/  @!P1 VIADD R138, R138, 0x31c60 ;  /* 0x00031c608a8a9836 */ /* 0x000fe20000000000 */
[----:B------:R-:W4:Y:S01]  /*6fa0*/  MUFU.EX2 R129, R129 ;  /* 0x0000008100817308 */ /* 0x000f220000000800 */
[----:B-----5:R-:W-:-:S02]  /*6fb0*/  VIADD R8, R152, 0x9 ;  /* 0x0000000998087836 */ /* 0x020fc40000000000 */
[-CC-:B------:R-:W-:Y:S01]  /*6fc0*/  FFMA.FTZ R123, R126, R3.reuse, -R128.reuse ;  /* 0x000000037e7b7223 */ /* 0x180fe20000010880 */
[-CC-:B------:R-:W-:Y:S01]  /*6fd0*/  FFMA.FTZ R126, R127, R3.reuse, -R128.reuse ;  /* 0x000000037f7e7223 */ /* 0x180fe20000010880 */
[-C--:B------:R-:W-:Y:S01]  /*6fe0*/  FFMA.FTZ R127, R115, R3.reuse, -R128 ;  /* 0x00000003737f7223 */ /* 0x080fe20000010880 */
[----:B------:R-:W-:Y:S01]  /*6ff0*/  @!P1 PRMT R138, RZ, 0x654, R138 ;  /* 0x00000654ff8a9816 */ /* 0x000fe2000000008a */
[-CC-:B------:R-:W-:Y:S01]  /*7000*/  FFMA.FTZ R115, R118, R3.reuse, -R128.reuse ;  /* 0x0000000376737223 */ /* 0x180fe20000010880 */
[----:B------:R-:W-:Y:S01]  /*7010*/  SEL R8, R8, 0x9, !P2 ;  /* 0x0000000908087807 */ /* 0x000fe20005000000 */
[----:B------:R-:W5:Y:S01]  /*7020*/  MUFU.EX2 R133, R133 ;  /* 0x0000008500857308 */ /* 0x000f620000000800 */
[-CC-:B------:R-:W-:Y:S01]  /*7030*/  FFMA.FTZ R107, R107, R3.reuse, -R128.reuse ;  /* 0x000000036b6b7223 */ /* 0x180fe20000010880 */
[-CC-:B------:R-:W-:Y:S01]  /*7040*/  FFMA.FTZ R118, R119, R3.reuse, -R128.reuse ;  /* 0x0000000377767223 */ /* 0x180fe20000010880 */
[-CC-:B------:R-:W-:Y:S01]  /*7050*/  FFMA.FTZ R119, R111, R3.reuse, -R128.reuse ;  /* 0x000000036f777223 */ /* 0x180fe20000010880 */
[-CC-:B------:R-:W-:Y:S01]  /*7060*/  FFMA.FTZ R135, R135, R3.reuse, -R128.reuse ;  /* 0x0000000387877223 */ /* 0x180fe20000010880 */
[-CC-:B------:R-:W-:Y:S01]  /*7070*/  FFMA.FTZ R122, R122, R3.reuse, -R128.reuse ;  /* 0x000000037a7a7223 */ /* 0x180fe20000010880 */
[-CC-:B------:R-:W-:Y:S01]  /*7080*/  FFMA.FTZ R114, R114, R3.reuse, -R128.reuse ;  /* 0x0000000372727223 */ /* 0x180fe20000010880 */
[-CC-:B------:R-:W-:Y:S01]  /*7090*/  FFMA.FTZ R103, R103, R3.reuse, -R128.reuse ;  /* 0x0000000367677223 */ /* 0x180fe20000010880 */
        /* <DEDUP_REMOVED lines=12> */
[----:B------:R-:W-:Y:S01]  /*7160*/  FFMA.FTZ R79, R79, R3, -R128 ;  /* 0x000000034f4f7223 */ /* 0x000fe20000010880 */
[C---:B------:R-:W-:Y:S01]  /*7170*/  ISETP.GT.AND P2, PT, R4.reuse, RZ, PT ;  /* 0x000000ff0400720c */ /* 0x040fe20003f44270 */
[----:B------:R-:W-:Y:S01]  /*7180*/  UMOV UR5, UR38 ;  /* 0x0000002600057c82 */ /* 0x000fe20008000000 */
[----:B------:R-:W-:Y:S01]  /*7190*/  VIADD R4, R4, 0xffffffff ;  /* 0xffffffff04047836 */ /* 0x000fe20000000000 */
[----:B------:R-:W-:-:S02]  /*71a0*/  WARPGROUP.DEPBAR.LE gsb0, 0x0 ;  /* 0x00008000000079c5 */ /* 0x000fc40000010000 */
[----:B------:R-:W-:Y:S01]  /*71b0*/  WARPGROUP.ARRIVE ;  /* 0x00000000000079c5 */ /* 0x000fe20000000000 */
[----:B------:R-:W5:Y:S05]  /*71c0*/  MUFU.EX2 R130, R130 ;  /* 0x0000008200827308 */ /* 0x000f6a0000000800 */
[----:B------:R-:W-:Y:S01]  /*71d0*/  HGMMA.64x96x16.F32 R24, gdesc[UR32].tnspB, R24, gsb0 ;  /* 0x41600000201879f0 */ /* 0x000fe20008000818 */
[----:B------:R-:W-:Y:S02]  /*71e0*/  UIADD3 UR32, UR4, 0x780, URZ ;  /* 0x0000078004207890 */ /* 0x000fe4000fffe03f */
[----:B------:R-:W-:Y:S01]  /*71f0*/  UIADD3 UR34, UR6, 0x140, URZ ;  /* 0x0000014006227890 */ /* 0x000fe2000fffe03f */
[----:B------:R-:W-:Y:S01]  /*7200*/  MUFU.EX2 R111, R107 ;  /* 0x0000006b006f7308 */ /* 0x000fe20000000800 */
[----:B------:R-:W-:Y:S01]  /*7210*/  UMOV UR33, 0xc0000010 ;  /* 0xc000001000217882 */ /* 0x000fe20000000000 */
[----:B------:R-:W-:-:S06]  /*7220*/  UMOV UR35, 0x80000020 ;  /* 0x8000002000237882 */ /* 0x000fcc0000000000 */
[----:B------:R2:W-:Y:S08]  /*7230*/  MUFU.EX2 R107, R119 ;  /* 0x00000077006b7308 */ /* 0x0005f00000000800 */
[----:B------:R-:W5:Y:S01]  /*7240*/  MUFU.EX2 R137, R137 ;  /* 0x0000008900897308 */ /* 0x000f620000000800 */
[----:B--2---:R-:W-:-:S07]  /*7250*/  FADD.FTZ R119, R11, R6 ;  /* 0x000000060b777221 */ /* 0x004fce0000010000 */
[----:B------:R-:W2:Y:S08]  /*7260*/  MUFU.EX2 R131, R131 ;  /* 0x0000008300837308 */ /* 0x000eb00000000800 */
        /* <DEDUP_REMOVED lines=8> */
[----:B------:R-:W2:Y:S01]  /*72f0*/  MUFU.EX2 R118, R118 ;  /* 0x0000007600767308 */ /* 0x000ea20000000800 */
[----:B------:R-:W-:-:S02]  /*7300*/  WARPGROUP.DEPBAR.LE gsb0, 0x0 ;  /* 0x00008000000079c5 */ /* 0x000fc40000010000 */
[----:B------:R-:W-:-:S05]  /*7310*/  WARPGROUP.ARRIVE ;  /* 0x00000000000079c5 */ /* 0x000fca0000000000 */
[----:B------:R-:W2:Y:S01]  /*7320*/  MUFU.EX2 R106, R106 ;  /* 0x0000006a006a7308 */ /* 0x000ea20000000800 */
[----:B------:R-:W-:Y:S01]  /*7330*/  HGMMA.64x96x16.F32 R24, gdesc[UR32].tnspB, R24, gsb0 ;  /* 0x41600000201879f0 */ /* 0x000fe20008000818 */
[----:B------:R-:W-:Y:S02]  /*7340*/  UIADD3 UR32, UR4, 0x900, URZ ;  /* 0x0000090004207890 */ /* 0x000fe4000fffe03f */
[----:B------:R-:W-:Y:S01]  /*7350*/  UIADD3 UR34, UR6, 0x180, URZ ;  /* 0x0000018006227890 */ /* 0x000fe2000fffe03f */
[----:B------:R-:W-:Y:S01]  /*7360*/  UMOV UR33, 0xc0000010 ;  /* 0xc000001000217882 */ /* 0x000fe20000000000 */
[----:B------:R-:W-:Y:S02]  /*7370*/  UMOV UR35, 0x80000020 ;  /* 0x8000002000237882 */ /* 0x000fe40000000000 */
[----:B------:R-:W2:Y:S08]  /*7380*/  MUFU.EX2 R105, R105 ;  /* 0x0000006900697308 */ /* 0x000eb00000000800 */
[----:B------:R-:W2:Y:S08]  /*7390*/  MUFU.EX2 R108, R108 ;  /* 0x0000006c006c7308 */ /* 0x000eb00000000800 */
[----:B------:R-:W2:Y:S08]  /*73a0*/  MUFU.EX2 R110, R110 ;  /* 0x0000006e006e7308 */ /* 0x000eb00000000800 */
[----:B------:R-:W2:Y:S08]  /*73b0*/  MUFU.EX2 R109, R109 ;  /* 0x0000006d006d7308 */ /* 0x000eb00000000800 */
[----:B------:R-:W2:Y:S08]  /*73c0*/  MUFU.EX2 R96, R96 ;  /* 0x0000006000607308 */ /* 0x000eb00000000800 */
        /* <DEDUP_REMOVED lines=10> */
[----:B------:R-:W-:Y:S01]  /*7470*/  HGMMA.64x96x16.F32 R24, gdesc[UR32].tnspB, R24, gsb0 ;  /* 0x41600000201879f0 */ /* 0x000fe20008000818 */
[----:B------:R-:W-:Y:S02]  /*7480*/  UIADD3 UR32, UR4, 0xa80, URZ ;  /* 0x00000a8004207890 */ /* 0x000fe4000fffe03f */
[----:B------:R-:W-:-:S04]  /*7490*/  UIADD3 UR34, UR6, 0x1c0, URZ ;  /* 0x000001c006227890 */ /* 0x000fc8000fffe03f */
[----:B------:R-:W-:Y:S01]  /*74a0*/  MUFU.EX2 R93, R93 ;  /* 0x0000005d005d7308 */ /* 0x000fe20000000800 */
[----:B------:R-:W-:Y:S01]  /*74b0*/  UMOV UR33, 0xc0000010 ;  /* 0xc000001000217882 */ /* 0x000fe20000000000 */
[----:B------:R-:W-:-:S06]  /*74c0*/  UMOV UR35, 0x80000020 ;  /* 0x8000002000237882 */ /* 0x000fcc0000000000 */
        /* <DEDUP_REMOVED lines=17> */
[----:B------:R-:W-:Y:S01]  /*75e0*/  UIADD3 UR34, UR6, 0x200, URZ ;  /* 0x0000020006227890 */ /* 0x000fe2000fffe03f */
[----:B------:R-:W-:Y:S01]  /*75f0*/  UMOV UR33, 0xc0000010 ;  /* 0xc000001000217882 */ /* 0x000fe20000000000 */
[----:B------:R-:W-:Y:S02]  /*7600*/  UMOV UR35, 0x80000020 ;  /* 0x8000002000237882 */ /* 0x000fe40000000000 */
[----:B------:R-:W-:Y:S01]  /*7610*/  MUFU.EX2 R79, R79 ;  /* 0x0000004f004f7308 */ /* 0x000fe20000000800 */
[----:B------:R-:W-:Y:S01]  /*7620*/  UMOV UR6, UR60 ;  /* 0x0000003c00067c82 */ /* 0x000fe20008000000 */
[----:B------:R-:W-:-:S02]  /*7630*/  WARPGROUP.DEPBAR.LE gsb0, 0x0 ;  /* 0x00008000000079c5 */ /* 0x000fc40000010000 */
[----:B------:R-:W-:-:S06]  /*7640*/  WARPGROUP.ARRIVE ;  /* 0x00000000000079c5 */ /* 0x000fcc0000000000 */
[----:B------:R-:W-:Y:S03]  /*7650*/  HGMMA.64x96x16.F32 R24, gdesc[UR32].tnspB, R24, gsb0 ;  /* 0x41600000201879f0 */ /* 0x000fe60008000818 */
[----:B------:R-:W-:Y:S02]  /*7660*/  WARPGROUP.DEPBAR.LE gsb0, 0x0 ;  /* 0x00008000000079c5 */ /* 0x000fe40000010000 */
[----:B------:R3:W-:Y:S06]  /*7670*/  BAR.ARV R8, 0x100 ;  /* 0x000400080000751d */ /* 0x0007ec0000002000 */
[----:B------:R4:W-:Y:S01]  /*7680*/  @!P1 SYNCS.ARRIVE.TRANS64.RED.A1T0 RZ, [R10+URZ], RZ ;  /* 0x000000ff0aff99a7 */ /* 0x0009e2000810043f */
[-C--:B------:R-:W-:Y:S01]  /*7690*/  FMUL.FTZ R24, R24, R5.reuse ;  /* 0x0000000518187220 */ /* 0x080fe20000410000 */
[----:B---3--:R-:W-:Y:S01]  /*76a0*/  FADD.FTZ R8, R12, R119 ;  /* 0x000000770c087221 */ /* 0x008fe20000010000 */
[-C--:B------:R-:W-:Y:S01]  /*76b0*/  FMUL.FTZ R25, R25, R5.reuse ;  /* 0x0000000519197220 */ /* 0x080fe20000410000 */
[-C--:B------:R-:W-:Y:S01]  /*76c0*/  FMUL.FTZ R28, R28, R5.reuse ;  /* 0x000000051c1c7220 */ /* 0x080fe20000410000 */
[-C--:B------:R-:W-:Y:S01]  /*76d0*/  FMUL.FTZ R29, R29, R5.reuse ;  /* 0x000000051d1d7220 */ /* 0x080fe20000410000 */
[----:B-1----:R-:W-:Y:S01]  /*76e0*/  FADD.FTZ R119, R13, R8 ;  /* 0x000000080d777221 */ /* 0x002fe20000010000 */
[----:B------:R-:W-:Y:S01]  /*76f0*/  FMUL.FTZ R32, R32, R5 ;  /* 0x0000000520207220 */ /* 0x000fe20000410000 */
[----:B------:R1:W-:Y:S01]  /*7700*/  @!P1 SYNCS.ARRIVE.TRANS64.RED.A1T0 RZ, [R138+URZ], RZ ;  /* 0x000000ff8aff99a7 */ /* 0x0003e2000810043f */
[-CC-:B----4-:R-:W-:Y:S01]  /*7710*/  FFMA.FTZ R10, R99, R3.reuse, -R128.reuse ;  /* 0x00000003630a7223 */ /* 0x190fe20000010880 */
[-CC-:B------:R-:W-:Y:S01]  /*7720*/  FFMA.FTZ R99, R102, R3.reuse, -R128.reuse ;  /* 0x0000000366637223 */ /* 0x180fe20000010880 */
[--C-:B------:R-:W-:Y:S01]  /*7730*/  FFMA.FTZ R102, R91, R3, -R128.reuse ;  /* 0x000000035b667223 */ /* 0x100fe20000010880 */
[----:B------:R-:W-:Y:S01]  /*7740*/  FADD.FTZ R8, R14, R119 ;  /* 0x000000770e087221 */ /* 0x000fe20000010000 */
[----:B------:R3:W4:Y:S01]  /*7750*/  MUFU.EX2 R6, R10 ;  /* 0x0000000a00067308 */ /* 0x0007220000000800 */
[-C--:B------:R-:W-:Y:S01]  /*7760*/  FMUL.FTZ R33, R33, R5.reuse ;  /* 0x0000000521217220 */ /* 0x080fe20000410000 */
[----:B------:R-:W-:Y:S01]  /*7770*/  FMUL.FTZ R36, R36, R5 ;  /* 0x0000000524247220 */ /* 0x000fe20000410000 */
[----:B-1----:R-:W-:Y:S01]  /*7780*/  FFMA.FTZ R138, R125, R7, R129 ;  /* 0x000000077d8a7223 */ /* 0x002fe20000010081 */
[-CC-:B------:R-:W-:Y:S01]  /*7790*/  FFMA.FTZ R7, R90, R3.reuse, -R128.reuse ;  /* 0x000000035a077223 */ /* 0x180fe20000010880 */
[----:B------:R-:W-:Y:S01]  /*77a0*/  FFMA.FTZ R90, R82, R3, -R128 ;  /* 0x00000003525a7223 */ /* 0x000fe20000010880 */
[-C--:B------:R-:W-:Y:S01]  /*77b0*/  FMUL.FTZ R37, R37, R5.reuse ;  /* 0x0000000525257220 */ /* 0x080fe20000410000 */
[----:B-----5:R-:W-:Y:S01]  /*77c0*/  FADD.FTZ R91, R133, R138 ;  /* 0x0000008a855b7221 */ /* 0x020fe20000010000 */
[----:B------:R1:W-:Y:S01]  /*77d0*/  MUFU.EX2 R82, R103 ;  /* 0x0000006700527308 */ /* 0x0003e20000000800 */
[-C--:B------:R-:W-:Y:S01]  /*77e0*/  FMUL.FTZ R40, R40, R5.reuse ;  /* 0x0000000528287220 */ /* 0x080fe20000410000 */
[-C--:B------:R-:W-:Y:S01]  /*77f0*/  FMUL.FTZ R41, R41, R5.reuse ;  /* 0x0000000529297220 */ /* 0x080fe20000410000 */
[----:B------:R-:W-:Y:S01]  /*7800*/  FADD.FTZ R91, R132, R91 ;  /* 0x0000005b845b7221 */ /* 0x000fe20000010000 */
[-C--:B------:R-:W-:Y:S01]  /*7810*/  FMUL.FTZ R44, R44, R5.reuse ;  /* 0x000000052c2c7220 */ /* 0x080fe20000410000 */
[-C--:B------:R-:W-:Y:S01]  /*7820*/  FMUL.FTZ R45, R45, R5.reuse ;  /* 0x000000052d2d7220 */ /* 0x080fe20000410000 */
[-C--:B------:R-:W-:Y:S01]  /*7830*/  FMUL.FTZ R48, R48, R5.reuse ;  /* 0x0000000530307220 */ /* 0x080fe20000410000 */
[----:B------:R-:W-:Y:S01]  /*7840*/  FADD.FTZ R91, R136, R91 ;  /* 0x0000005b885b7221 */ /* 0x000fe20000010000 */
[----:B------:R-:W5:Y:S01]  /*7850*/  MUFU.EX2 R99, R99 ;  /* 0x0000006300637308 */ /* 0x000f620000000800 */
[-C--:B------:R-:W-:Y:S01]  /*7860*/  FMUL.FTZ R49, R49, R5.reuse ;  /* 0x0000000531317220 */ /* 0x080fe20000410000 */
[----:B------:R-:W-:Y:S01]  /*7870*/  FMUL.FTZ R52, R52, R5 ;  /* 0x0000000534347220 */ /* 0x000fe20000410000 */
[----:B---3--:R-:W-:Y:S01]  /*7880*/  FADD.FTZ R10, R130, R91 ;  /* 0x0000005b820a7221 */ /* 0x008fe20000010000 */
[----:B------:R-:W-:Y:S01]  /*7890*/  FADD.FTZ R91, R15, R8 ;  /* 0x000000080f5b7221 */ /* 0x000fe20000010000 */
[----:B------:R-:W-:Y:S01]  /*78a0*/  F2FP.F16.F32.PACK_AB R8, R11, R9 ;  /* 0x000000090b08723e */ /* 0x000fe200000000ff */
[----:B------:R-:W-:Y:S01]  /*78b0*/  FMUL.FTZ R53, R53, R5 ;  /* 0x0000000535357220 */ /* 0x000fe20000410000 */
[----:B------:R-:W-:Y:S01]  /*78c0*/  FADD.FTZ R10, R137, R10 ;  /* 0x0000000a890a7221 */ /* 0x000fe20000010000 */
[----:B------:R-:W-:Y:S01]  /*78d0*/  FADD.FTZ R138, R20, R91 ;  /* 0x0000005b148a7221 */ /* 0x000fe20000010000 */
[----:B------:R-:W-:Y:S01]  /*78e0*/  F2FP.F16.F32.PACK_AB R9, R133, R129 ;  /* 0x000000818509723e */ /* 0x000fe200000000ff */
[----:B------:R-:W-:Y:S01]  /*78f0*/  FFMA.FTZ R91, R74, R3, -R128 ;  /* 0x000000034a5b7223 */ /* 0x000fe20000010880 */
[----:B--2---:R-:W-:Y:S01]  /*7900*/  FADD.FTZ R140, R131, R10 ;  /* 0x0000000a838c7221 */ /* 0x004fe20000010000 */
[----:B------:R-:W-:Y:S01]  /*7910*/  F2FP.F16.F32.PACK_AB R10, R13, R12 ;  /* 0x0000000c0d0a723e */ /* 0x000fe200000000ff */
[----:B------:R-:W-:Y:S01]  /*7920*/  FADD.FTZ R11, R21, R138 ;  /* 0x0000008a150b7221 */ /* 0x000fe20000010000 */
[----:B------:R2:W-:Y:S01]  /*7930*/  MUFU.EX2 R74, R102 ;  /* 0x00000066004a7308 */ /* 0x0005e20000000800 */
[----:B------:R-:W-:Y:S01]  /*7940*/  FADD.FTZ R13, R135, R140 ;  /* 0x0000008c870d7221 */ /* 0x000fe20000010000 */
[-C--:B------:R-:W-:Y:S01]  /*7950*/  FMUL.FTZ R56, R56, R5.reuse ;  /* 0x0000000538387220 */ /* 0x080fe20000410000 */
[----:B------:R-:W-:Y:S01]  /*7960*/  FADD.FTZ R12, R22, R11 ;  /* 0x0000000b160c7221 */ /* 0x000fe20000010000 */
[----:B------:R-:W-:Y:S01]  /*7970*/  F2FP.F16.F32.PACK_AB R11, R136, R132 ;  /* 0x00000084880b723e */ /* 0x000fe200000000ff */
[----:B------:R-:W-:Y:S01]  /*7980*/  FADD.FTZ R13, R122, R13 ;  /* 0x0000000d7a0d7221 */ /* 0x000fe20000010000 */
[-C--:B------:R-:W-:Y:S01]  /*7990*/  FMUL.FTZ R57, R57, R5.reuse ;  /* 0x0000000539397220 */ /* 0x080fe20000410000 */
[----:B-1----:R-:W-:Y:S01]  /*79a0*/  FADD.FTZ R103, R23, R12 ;  /* 0x0000000c17677221 */ /* 0x002fe20000010000 */
[----:B------:R-:W1:Y:S01]  /*79b0*/  MUFU.EX2 R7, R7 ;  /* 0x0000000700077308 */ /* 0x000e620000000800 */
[----:B------:R-:W-:Y:S01]  /*79c0*/  FADD.FTZ R12, R134, R13 ;  /* 0x0000000d860c7221 */ /* 0x000fe20000010000 */
[----:B------:R3:W-:Y:S01]  /*79d0*/  STSM.16.M88.4 [R2+0x24300], R8 ;  /* 0x0243000802007844 */ /* 0x0007e20000000200 */
[----:B------:R-:W-:Y:S01]  /*79e0*/  FADD.FTZ R132, R120, R103 ;  /* 0x0000006778847221 */ /* 0x000fe20000010000 */
[-C--:B------:R-:W-:Y:S01]  /*79f0*/  FMUL.FTZ R60, R60, R5.reuse ;  /* 0x000000053c3c7220 */ /* 0x080fe20000410000 */
[----:B------:R-:W-:Y:S01]  /*7a00*/  FADD.FTZ R13, R123, R12 ;  /* 0x0000000c7b0d7221 */ /* 0x000fe20000010000 */
[-C--:B------:R-:W-:Y:S01]  /*7a10*/  FMUL.FTZ R61, R61, R5.reuse ;  /* 0x000000053d3d7220 */ /* 0x080fe20000410000 */
[----:B------:R-:W-:Y:S01]  /*7a20*/  FADD.FTZ R103, R121, R132 ;  /* 0x0000008479677221 */ /* 0x000fe20000010000 */
[-C--:B------:R-:W-:Y:S01]  /*7a30*/  FMUL.FTZ R64, R64, R5.reuse ;  /* 0x0000000540407220 */ /* 0x080fe20000410000 */
[----:B------:R-:W-:Y:S01]  /*7a40*/  FADD.FTZ R13, R126, R13 ;  /* 0x0000000d7e0d7221 */ /* 0x000fe20000010000 */
[-C--:B------:R-:W-:Y:S01]  /*7a50*/  FMUL.FTZ R65, R65, R5.reuse ;  /* 0x0000000541417220 */ /* 0x080fe20000410000 */
[----:B------:R-:W-:Y:S01]  /*7a60*/  FADD.FTZ R12, R112, R103 ;  /* 0x00000067700c7221 */ /* 0x000fe20000010000 */
[----:B------:R-:W-:Y:S01]  /*7a70*/  F2FP.F16.F32.PACK_AB R112, R113, R112 ;  /* 0x000000707170723e */ /* 0x000fe200000000ff */
[-C--:B------:R-:W-:Y:S01]  /*7a80*/  FMUL.FTZ R68, R68, R5.reuse ;  /* 0x0000000544447220 */ /* 0x080fe20000410000 */
[----:B------:R-:W-:Y:S01]  /*7a90*/  FMUL.FTZ R69, R69, R5 ;  /* 0x0000000545457220 */ /* 0x000fe20000410000 */
[-C--:B------:R-:W-:Y:S01]  /*7aa0*/  FMUL.FTZ R26, R26, R125.reuse ;  /* 0x0000007d1a1a7220 */ /* 0x080fe20000410000 */
[-C--:B------:R-:W-:Y:S01]  /*7ab0*/  FMUL.FTZ R27, R27, R125.reuse ;  /* 0x0000007d1b1b7220 */ /* 0x080fe20000410000 */
[-C--:B------:R-:W-:Y:S01]  /*7ac0*/  FMUL.FTZ R30, R30, R125.reuse ;  /* 0x0000007d1e1e7220 */ /* 0x080fe20000410000 */
[----:B---3--:R-:W-:Y:S01]  /*7ad0*/  F2FP.F16.F32.PACK_AB R8, R15, R14 ;  /* 0x0000000e0f08723e */ /* 0x008fe200000000ff */
        /* <DEDUP_REMOVED lines=11> */
[----:B------:R3:W1:Y:S01]  /*7b90*/  MUFU.EX2 R20, R90 ;  /* 0x0000005a00147308 */ /* 0x0006620000000800 */
[----:B------:R-:W-:Y:S01]  /*7ba0*/  FADD.FTZ R15, R118, R15 ;  /* 0x0000000f760f7221 */ /* 0x000fe20000010000 */
[----:B------:R-:W-:Y:S01]  /*7bb0*/  FADD.FTZ R22, R104, R21 ;  /* 0x0000001568167221 */ /* 0x000fe20000010000 */
[----:B------:R-:W-:Y:S01]  /*7bc0*/  F2FP.F16.F32.PACK_AB R11, R135, R131 ;  /* 0x00000083870b723e */ /* 0x000fe200000000ff */
[-C--:B------:R-:W-:Y:S01]  /*7bd0*/  FMUL.FTZ R35, R35, R125.reuse ;  /* 0x0000007d23237220 */ /* 0x080fe20000410000 */
[----:B--2---:R-:W-:Y:S01]  /*7be0*/  FADD.FTZ R102, R106, R15 ;  /* 0x0000000f6a667221 */ /* 0x004fe20000010000 */
[----:B------:R-:W-:Y:S01]  /*7bf0*/  FADD.FTZ R21, R105, R22 ;  /* 0x0000001669157221 */ /* 0x000fe20000010000 */
[----:B------:R-:W-:Y:S01]  /*7c00*/  F2FP.F16.F32.PACK_AB R13, R134, R122 ;  /* 0x0000007a860d723e */ /* 0x000fe200000000ff */
[----:B------:R2:W-:Y:S01]  /*7c10*/  STSM.16.M88.4 [R2+0x25b00], R8 ;  /* 0x025b000802007844 */ /* 0x0005e20000000200 */
[----:B------:R-:W-:Y:S01]  /*7c20*/  FADD.FTZ R23, R111, R102 ;  /* 0x000000666f177221 */ /* 0x000fe20000010000 */
[----:B------:R-:W-:Y:S01]  /*7c30*/  FADD.FTZ R22, R108, R21 ;  /* 0x000000156c167221 */ /* 0x000fe20000010000 */
[----:B------:R-:W-:Y:S01]  /*7c40*/  F2FP.F16.F32.PACK_AB R14, R121, R120 ;  /* 0x00000078790e723e */ /* 0x000fe200000000ff */
[----:B------:R-:W-:Y:S01]  /*7c50*/  FMUL.FTZ R38, R38, R125 ;  /* 0x0000007d26267220 */ /* 0x000fe20000410000 */
[----:B---3--:R-:W-:Y:S01]  /*7c60*/  FADD.FTZ R90, R110, R23 ;  /* 0x000000176e5a7221 */ /* 0x008fe20000010000 */
[----:B------:R-:W-:Y:S01]  /*7c70*/  FADD.FTZ R21, R109, R22 ;  /* 0x000000166d157221 */ /* 0x000fe20000010000 */
[----:B------:R-:W-:Y:S01]  /*7c80*/  F2FP.F16.F32.PACK_AB R15, R126, R123 ;  /* 0x0000007b7e0f723e */ /* 0x000fe200000000ff */
[-C--:B------:R-:W-:Y:S01]  /*7c90*/  FMUL.FTZ R39, R39, R125.reuse ;  /* 0x0000007d27277220 */ /* 0x080fe20000410000 */
[----:B------:R-:W-:Y:S01]  /*7ca0*/  FADD.FTZ R23, R107, R90 ;  /* 0x0000005a6b177221 */ /* 0x000fe20000010000 */
[----:B------:R-:W-:Y:S01]  /*7cb0*/  FADD.FTZ R22, R96, R21 ;  /* 0x0000001560167221 */ /* 0x000fe20000010000 */
[C---:B------:R-:W-:Y:S01]  /*7cc0*/  F2FP.F16.F32.PACK_AB R96, R97.reuse, R96 ;  /* 0x000000606160723e */ /* 0x040fe200000000ff */
[----:B------:R3:W-:Y:S01]  /*7cd0*/  STSM.16.M88.4 [R2+0x27300], R12 ;  /* 0x0273000c02007844 */ /* 0x0007e20000000200 */
        /* <DEDUP_REMOVED lines=8> */
[----:B-----5:R-:W-:Y:S01]  /*7d60*/  FADD.FTZ R21, R99, R22 ;  /* 0x0000001663157221 */ /* 0x020fe20000010000 */
[----:B--2---:R-:W-:Y:S01]  /*7d70*/  FADD.FTZ R9, R101, R90 ;  /* 0x0000005a65097221 */ /* 0x004fe20000010000 */
[----:B------:R-:W-:Y:S01]  /*7d80*/  F2FP.F16.F32.PACK_AB R104, R105, R104 ;  /* 0x000000686968723e */ /* 0x000fe200000000ff */
[----:B------:R-:W-:Y:S01]  /*7d90*/  FMUL.FTZ R46, R46, R125 ;  /* 0x0000007d2e2e7220 */ /* 0x000fe20000410000 */
[----:B------:R-:W-:Y:S01]  /*7da0*/  FADD.FTZ R8, R82, R21 ;  /* 0x0000001552087221 */ /* 0x000fe20000010000 */
[----:B------:R-:W-:Y:S01]  /*7db0*/  FADD.FTZ R10, R88, R9 ;  /* 0x00000009580a7221 */ /* 0x000fe20000010000 */
[----:B------:R-:W-:Y:S01]  /*7dc0*/  F2FP.F16.F32.PACK_AB R88, R89, R88 ;  /* 0x000000585958723e */ /* 0x000fe200000000ff */
[----:B---3--:R-:W2:Y:S01]  /*7dd0*/  MUFU.EX2 R12, R91 ;  /* 0x0000005b000c7308 */ /* 0x008ea20000000800 */
[----:B-1----:R-:W-:Y:S01]  /*7de0*/  FADD.FTZ R9, R7, R8 ;  /* 0x0000000807097221 */ /* 0x002fe20000010000 */
[----:B------:R-:W-:Y:S01]  /*7df0*/  FADD.FTZ R11, R89, R10 ;  /* 0x0000000a590b7221 */ /* 0x000fe20000010000 */
[C---:B------:R-:W-:Y:S01]  /*7e00*/  F2FP.F16.F32.PACK_AB R89, R74.reuse, R7 ;  /* 0x000000074a59723e */ /* 0x040fe200000000ff */
        /* <DEDUP_REMOVED lines=12> */
[----:B------:R3:W-:Y:S01]  /*7ed0*/  STSM.16.M88.4 [R2+0x28b00], R112 ;  /* 0x028b007002007844 */ /* 0x0007e20000000200 */
        /* <DEDUP_REMOVED lines=16> */
[----:B--2---:R-:W-:Y:S01]  /*7fe0*/  FADD.FTZ R7, R12, R7 ;  /* 0x000000070c077221 */ /* 0x004fe20000010000 */
[----:B------:R-:W-:Y:S01]  /*7ff0*/  F2FP.F16.F32.PACK_AB R80, R81, R80 ;  /* 0x000000505150723e */ /* 0x000fe200000000ff */
[----:B------:R-:W-:Y:S01]  /*8000*/  FADD.FTZ R9, R73, R6 ;  /* 0x0000000649097221 */ /* 0x000fe20000010000 */
[----:B------:R-:W-:Y:S01]  /*8010*/  F2FP.F16.F32.PACK_AB R90, R93, R92 ;  /* 0x0000005c5d5a723e */ /* 0x000fe200000000ff */
[----:B------:R-:W-:Y:S01]  /*8020*/  FADD.FTZ R7, R75, R7 ;  /* 0x000000074b077221 */ /* 0x000fe20000010000 */
[----:B------:R-:W-:Y:S01]  /*8030*/  F2FP.F16.F32.PACK_AB R91, R95, R94 ;  /* 0x0000005e5f5b723e */ /* 0x000fe200000000ff */
[----:B------:R3:W-:Y:S01]  /*8040*/  STSM.16.M88.4 [R2+0x2bb00], R96 ;  /* 0x02bb006002007844 */ /* 0x0007e20000000200 */
[----:B------:R-:W-:Y:S01]  /*8050*/  F2FP.F16.F32.PACK_AB R81, R83, R20 ;  /* 0x000000145351723e */ /* 0x000fe200000000ff */
[----:B------:R-:W-:Y:S01]  /*8060*/  FADD.FTZ R6, R124, R9 ;  /* 0x000000097c067221 */ /* 0x000fe20000010000 */
[----:B------:R-:W-:Y:S01]  /*8070*/  F2FP.F16.F32.PACK_AB R72, R73, R72 ;  /* 0x000000484948723e */ /* 0x000fe200000000ff */
[----:B------:R3:W-:Y:S01]  /*8080*/  STSM.16.M88.4 [R2+0x2d300], R88 ;  /* 0x02d3005802007844 */ /* 0x0007e20000000200 */
[----:B------:R-:W-:Y:S01]  /*8090*/  F2FP.F16.F32.PACK_AB R82, R85, R84 ;  /* 0x000000545552723e */ /* 0x000fe200000000ff */
[----:B------:R-:W-:Y:S01]  /*80a0*/  FADD.FTZ R7, R78, R7 ;  /* 0x000000074e077221 */ /* 0x000fe20000010000 */
[----:B------:R-:W-:Y:S01]  /*80b0*/  F2FP.F16.F32.PACK_AB R83, R87, R86 ;  /* 0x000000565753723e */ /* 0x000fe200000000ff */
[----:B------:R-:W-:Y:S01]  /*80c0*/  FADD.FTZ R6, R77, R6 ;  /* 0x000000064d067221 */ /* 0x000fe20000010000 */
[----:B------:R-:W-:Y:S01]  /*80d0*/  F2FP.F16.F32.PACK_AB R73, R75, R12 ;  /* 0x0000000c4b49723e */ /* 0x000fe200000000ff */
[----:B------:R-:W-:Y:S01]  /*80e0*/  FADD.FTZ R7, R79, R7 ;  /* 0x000000074f077221 */ /* 0x000fe20000010000 */
[----:B------:R-:W-:Y:S01]  /*80f0*/  F2FP.F16.F32.PACK_AB R74, R77, R124 ;  /* 0x0000007c4d4a723e */ /* 0x000fe200000000ff */
[----:B------:R3:W-:Y:S01]  /*8100*/  STSM.16.M88.4 [R2+0x2eb00], R80 ;  /* 0x02eb005002007844 */ /* 0x0007e20000000200 */
[----:B------:R-:W-:Y:S01]  /*8110*/  F2FP.F16.F32.PACK_AB R75, R79, R78 ;  /* 0x0000004e4f4b723e */ /* 0x000fe200000000ff */
[-C--:B------:R-:W-:Y:S01]  /*8120*/  FMUL.FTZ R59, R59, R125.reuse ;  /* 0x0000007d3b3b7220 */ /* 0x080fe20000410000 */
[-C--:B------:R-:W-:Y:S01]  /*8130*/  FMUL.FTZ R62, R62, R125.reuse ;  /* 0x0000007d3e3e7220 */ /* 0x080fe20000410000 */
[-C--:B------:R-:W-:Y:S01]  /*8140*/  FMUL.FTZ R63, R63, R125.reuse ;  /* 0x0000007d3f3f7220 */ /* 0x080fe20000410000 */
[-C--:B------:R-:W-:Y:S01]  /*8150*/  FMUL.FTZ R66, R66, R125.reuse ;  /* 0x0000007d42427220 */ /* 0x080fe20000410000 */
[----:B------:R3:W-:Y:S01]  /*8160*/  STSM.16.M88.4 [R2+0x30300], R72 ;  /* 0x0303004802007844 */ /* 0x0007e20000000200 */
[-C--:B------:R-:W-:Y:S01]  /*8170*/  FMUL.FTZ R67, R67, R125.reuse ;  /* 0x0000007d43437220 */ /* 0x080fe20000410000 */
[-C--:B------:R-:W-:Y:S01]  /*8180*/  FMUL.FTZ R70, R70, R125.reuse ;  /* 0x0000007d46467220 */ /* 0x080fe20000410000 */
[----:B------:R-:W-:Y:S01]  /*8190*/  FMUL.FTZ R71, R71, R125 ;  /* 0x0000007d47477220 */ /* 0x000fe20000410000 */
[----:B------:R-:W-:Y:S01]  /*81a0*/  @!PT LDS RZ, [RZ] ;  /* 0x00000000fffff984 */ /* 0x000fe20000000800 */
[----:B------:R-:W-:Y:S01]  /*81b0*/  @!PT LDS RZ, [RZ] ;  /* 0x00000000fffff984 */ /* 0x000fe20000000800 */
[----:B------:R-:W-:Y:S01]  /*81c0*/  @!PT LDS RZ, [RZ] ;  /* 0x00000000fffff984 */ /* 0x000fe20000000800 */
[----:B------:R-:W-:Y:S01]  /*81d0*/  @!PT LDS RZ, [RZ] ;  /* 0x00000000fffff984 */ /* 0x000fe20000000800 */
[----:B------:R1:W-:Y:S06]  /*81e0*/  MEMBAR.ALL.CTA ;  /* 0x0000000000007992 */ /* 0x0003ec0000008000 */
[----:B-1----:R-:W1:Y:S01]  /*81f0*/  FENCE.VIEW.ASYNC.S ;  /* 0x00000000000073c6 */ /* 0x002e620000000000 */
[----:B------:R-:W-:-:S02]  /*8200*/  IMAD.MOV.U32 R8, RZ, RZ, R76 ;  /* 0x000000ffff087224 */ /* 0x000fc400078e004c */
[----:B------:R-:W-:Y:S01]  /*8210*/  IMAD.MOV.U32 R5, RZ, RZ, R0 ;  /* 0x000000ffff057224 */ /* 0x000fe200078e0000 */
[----:B-1----:R-:W-:Y:S01]  /*8220*/  NOP ;  /* 0x0000000000007918 */ /* 0x002fe20000000000 */
[----:B------:R-:W-:Y:S05]  /*8230*/  @P2 BRA `(.L_x_8278) ;  /* 0xffffffc800402947 */ /* 0x000fea000383ffff */
.L_x_8269:
[----:B------:R-:W-:Y:S06]  /*8240*/  BAR.ARV 0x8, 0x1a0 ;  /* 0x0206800000007b1d */ /* 0x000fec0000002000 */
[----:B------:R-:W-:Y:S05]  /*8250*/  @!P0 BRA `(.L_x_8279) ;  /* 0x0000000000048947 */ /* 0x000fea0003800000 */
[----:B------:R-:W-:Y:S01]  /*8260*/  BPT.TRAP 0x1 ;  /* 0x000000040000795c */ /* 0x000fe20000300000 */
.L_x_8279:
[----:B------:R-:W-:Y:S01]  /*8270*/  ULEA UR12, UR38, UR39, 0x3 ;  /* 0x00000027260c7291 */ /* 0x000fe2000f8e183f */
[----:B------:R-:W-:-:S05]  /*8280*/  IMAD.U32 R4, RZ, RZ, UR60 ;  /* 0x0000003cff047e24 */ /* 0x000fca000f8e00ff */
[----:B------:R-:W-:-:S04]  /*8290*/  SHF.L.U32 R4, R4, 0x1f, RZ ;  /* 0x0000001f04047819 */ /* 0x000fc800000006ff */
[----:B------:R2:W4:Y:S01]  /*82a0*/  SYNCS.PHASECHK.TRANS64.TRYWAIT P2, [UR12+0x31c50], R4 ;  /* 0x031c5004ff0075a7 */ /* 0x000522000804014c */
[----:B------:R-:W-:Y:S05]  /*82b0*/  @!P0 BRA `(.L_x_8280) ;  /* 0x0000000000048947 */ /* 0x000fea0003800000 */
[----:B------:R-:W-:Y:S01]  /*82c0*/  BPT.TRAP 0x1 ;  /* 0x000000040000795c */ /* 0x000fe20000300000 */
.L_x_8280:
[----:B----4-:R-:W-:Y:S05]  /*82d0*/  @P2 BRA `(.L_x_8281) ;  /* 0x0000000000082947 */ /* 0x010fea0003800000 */
[----:B------:R-:W4:Y:S02]  /*82e0*/  SYNCS.PHASECHK.TRANS64.TRYWAIT P0, [UR12+0x31c50], R4 ;  /* 0x031c5004ff0075a7 */ /* 0x000f24000800014c */
[----:B----4-:R-:W-:Y:S05]  /*82f0*/  @!P0 BRA `(.L_x_8282) ;  /* 0x0000004000748947 */ /* 0x010fea0003800000 */
.L_x_8281:
[----:B------:R-:W-:Y:S01]  /*8300*/  UIADD3 UR4, UR39, 0x200, URZ ;  /* 0x0000020027047890 */ /* 0x000fe2000fffe03f */
[----:B------:R-:W-:Y:S01]  /*8310*/  WARPGROUP.ARRIVE ;  /* 0x00000000000079c5 */ /* 0x000fe20000000000 */
[----:B------:R-:W-:Y:S01]  /*8320*/  UMOV UR5, 0xc0000010 ;  /* 0xc000001000057882 */ /* 0x000fe20000000000 */
[----:B------:R-:W-:Y:S01]  /*8330*/  UMOV UR7, 0x80000020 ;  /* 0x8000002000077882 */ /* 0x000fe20000000000 */
[----:B------:R-:W-:Y:S01]  /*8340*/  USHF.R.U32.HI UR4, URZ, 0x4, UR4 ;  /* 0x000000043f047899 */ /* 0x000fe20008011604 */
[----:B----4-:R-:W4:Y:S01]  /*8350*/  SHFL.BFLY PT, R5, R6, 0x2, 0x1f ;  /* 0x0c401f0006057f89 */ /* 0x010f2200000e0000 */
[----:B------:R-:W-:Y:S01]  /*8360*/  UMOV UR9, 0xc0000010 ;  /* 0xc000001000097882 */ /* 0x000fe20000000000 */
[----:B------:R-:W-:Y:S01]  /*8370*/  UMOV UR11, 0x80000020 ;  /* 0x80000020000b7882 */ /* 0x000fe20000000000 */
[----:B------:R-:W-:Y:S01]  /*8380*/  ULOP3.LUT UR4, UR4, 0x3fff, URZ, 0xc0, !UPT ;  /* 0x00003fff04047892 */ /* 0x000fe2000f8ec03f */
[----:B------:R-:W5:Y:S01]  /*8390*/  SHFL.BFLY PT, R10, R7, 0x2, 0x1f ;  /* 0x0c401f00070a7f89 */ /* 0x000f6200000e0000 */
[C---:B------:R-:W-:Y:S01]  /*83a0*/  IADD3 R9, P6, R16.reuse, 0x20, RZ ;  /* 0x0000002010097810 */ /* 0x040fe20007fde0ff */
[----:B------:R-:W-:Y:S01]  /*83b0*/  UIADD3 UR35, -UR36, URZ, URZ ;  /* 0x0000003f24237290 */ /* 0x000fe2000fffe13f */
[----:B---3--:R-:W-:Y:S01]  /*83c0*/  LOP3.LUT R73, R16, 0x180, RZ, 0xc0, !PT ;  /* 0x0000018010497812 */ /* 0x008fe200078ec0ff */
[----:B------:R-:W-:Y:S01]  /*83d0*/  ULOP3.LUT UR6, UR4, 0x2400000, URZ, 0xfc, !UPT ;  /* 0x0240000004067892 */ /* 0x000fe2000f8efc3f */
[----:B------:R-:W-:Y:S01]  /*83e0*/  LOP3.LUT R8, R9, 0x180, RZ, 0xc0, !PT ;  /* 0x0000018009087812 */ /* 0x000fe200078ec0ff */
[----:B------:R-:W-:Y:S01]  /*83f0*/  ULOP3.LUT UR4, UR61, 0x10000, URZ, 0xfc, !UPT ;  /* 0x000100003d047892 */ /* 0x000fe2000f8efc3f */
[----:B------:R-:W-:Y:S01]  /*8400*/  SHF.R.U64 R73, R73, 0x3, RZ ;  /* 0x0000000349497819 */ /* 0x000fe200000012ff */
[----:B------:R-:W-:Y:S01]  /*8410*/  UIMAD UR6, UR38, 0x6c0, UR6 ;  /* 0x000006c0260678a4 */ /* 0x000fe2000f8e0206 */
[----:B------:R-:W-:Y:S01]  /*8420*/  SHF.R.U64 R8, R8, 0x3, RZ ;  /* 0x0000000308087819 */ /* 0x000fe200000012ff */
[----:B------:R-:W-:Y:S01]  /*8430*/  UIADD3 UR8, UR4, 0x180, URZ ;  /* 0x0000018004087890 */ /* 0x000fe2000fffe03f */
[----:B------:R-:W-:Y:S01]  /*8440*/  LOP3.LUT R72, R73, R16, RZ, 0x3c, !PT ;  /* 0x0000001049487212 */ /* 0x000fe200078e3cff */
[----:B------:R-:W-:Y:S01]  /*8450*/  UIADD3 UR10, UR6, 0x40, URZ ;  /* 0x00000040060a7890 */ /* 0x000fe2000fffe03f */
[----:B------:R-:W-:Y:S01]  /*8460*/  LOP3.LUT R8, R8, R9, RZ, 0x3c, !PT ;  /* 0x0000000908087212 */ /* 0x000fe200078e3cff */
[--C-:B------:R-:W-:Y:S01]  /*8470*/  IMAD.MOV.U32 R73, RZ, RZ, R17.reuse ;  /* 0x000000ffff497224 */ /* 0x100fe200078e0011 */
[----:B------:R-:W-:Y:S01]  /*8480*/  IADD3 R21, P4, R16, 0x3020, RZ ;  /* 0x0000302010157810 */ /* 0x000fe20007f9e0ff */
[----:B------:R-:W-:Y:S01]  /*8490*/  IMAD.X R9, RZ, RZ, R17, P6 ;  /* 0x000000ffff097224 */ /* 0x000fe200030e0611 */
[----:B------:R-:W-:Y:S01]  /*84a0*/  HGMMA.64x96x16.F32 R24, gdesc[UR4].tnspB, R24, gsb0 ;  /* 0x41600000041879f0 */ /* 0x000fe20008000818 */
[----:B------:R-:W-:Y:S01]  /*84b0*/  UMOV UR5, 0xc0000010 ;  /* 0xc000001000057882 */ /* 0x000fe20000000000 */
[----:B------:R-:W-:Y:S01]  /*84c0*/  UMOV UR7, 0x80000020 ;  /* 0x8000002000077882 */ /* 0x000fe20000000000 */
[----:B----4-:R-:W-:Y:S01]  /*84d0*/  FADD.FTZ R5, R5, R6 ;  /* 0x0000000605057221 */ /* 0x010fe20000010000 */
[----:B------:R-:W-:Y:S01]  /*84e0*/  MOV R72, R72 ;  /* 0x0000004800487202 */ /* 0x000fe20000000f00 */
[----:B------:R-:W-:Y:S01]  /*84f0*/  IMAD.MOV.U32 R22, RZ, RZ, -0x800000 ;  /* 0xff800000ff167424 */ /* 0x000fe200078e00ff */
[----:B------:R-:W-:Y:S01]  /*8500*/  MOV R73, R8 ;  /* 0x0000000800497202 */ /* 0x000fe20000000f00 */
[----:B-----5:R-:W-:Y:S01]  /*8510*/  FADD.FTZ R10, R10, R7 ;  /* 0x000000070a0a7221 */ /* 0x020fe20000010000 */
[----:B--2---:R-:W2:Y:S01]  /*8520*/  SHFL.BFLY PT, R4, R5, 0x1, 0x1f ;  /* 0x0c201f0005047f89 */ /* 0x004ea200000e0000 */
[----:B------:R-:W-:Y:S01]  /*8530*/  IADD3 R7, P3, R16, 0x6000, RZ ;  /* 0x0000600010077810 */ /* 0x000fe20007f7e0ff */
[----:B------:R-:W-:Y:S01]  /*8540*/  IMAD.MOV.U32 R8, RZ, RZ, RZ ;  /* 0x000000ffff087224 */ /* 0x000fe200078e00ff */
[----:B------:R-:W-:-:S02]  /*8550*/  LOP3.LUT R20, R21, 0x180, RZ, 0xc0, !PT ;  /* 0x0000018015147812 */ /* 0x000fc400078ec0ff */
[----:B------:R-:W-:Y:S02]  /*8560*/  LOP3.LUT R6, R7, 0x180, RZ, 0xc0, !PT ;  /* 0x0000018007067812 */ /* 0x000fe400078ec0ff */
[----:B------:R-:W-:Y:S02]  /*8570*/  R2UR UR14, R147 ;  /* 0x00000000930e72ca */ /* 0x000fe400000e0000 */
[----:B------:R-:W-:Y:S02]  /*8580*/  SHF.R.U64 R20, R20, 0x3, RZ ;  /* 0x0000000314147819 */ /* 0x000fe400000012ff */
[----:B------:R-:W-:Y:S02]  /*8590*/  SHF.R.U64 R6, R6, 0x3, RZ ;  /* 0x0000000306067819 */ /* 0x000fe400000012ff */
[----:B------:R-:W-:Y:S01]  /*85a0*/  LOP3.LUT R20, R20, R21, RZ, 0x3c, !PT ;  /* 0x0000001514147212 */ /* 0x000fe200078e3cff */
[--C-:B------:R-:W-:Y:S01]  /*85b0*/  IMAD.X R21, RZ, RZ, R17.reuse, P4 ;  /* 0x000000ffff157224 */ /* 0x100fe200020e0611 */
[----:B------:R-:W-:Y:S01]  /*85c0*/  LOP3.LUT R6, R6, R7, RZ, 0x3c, !PT ;  /* 0x0000000706067212 */ /* 0x000fe200078e3cff */
[----:B------:R-:W-:Y:S01]  /*85d0*/  IMAD.X R7, RZ, RZ, R17, P3 ;  /* 0x000000ffff077224 */ /* 0x000fe200018e0611 */
[----:B------:R-:W-:-:S02]  /*85e0*/  R2UR UR13, R146 ;  /* 0x00000000920d72ca */ /* 0x000fc400000e0000 */
[C---:B------:R-:W-:Y:S01]  /*85f0*/  IADD3 R11, P0, R16.reuse, 0x6020, RZ ;  /* 0x00006020100b7810 */ /* 0x040fe20007f1e0ff */
[----:B------:R-:W-:Y:S01]  /*8600*/  UIADD3 UR34, -UR14, URZ, URZ ;  /* 0x0000003f0e227290 */ /* 0x000fe2000fffe13f */
[----:B------:R-:W-:Y:S02]  /*8610*/  MOV R20, R20 ;  /* 0x0000001400147202 */ /* 0x000fe40000000f00 */
[----:B------:R-:W-:Y:S01]  /*8620*/  MOV R21, R6 ;  /* 0x0000000600157202 */ /* 0x000fe20000000f00 */
[----:B--2---:R-:W-:Y:S01]  /*8630*/  FADD.FTZ R12, R5, R4 ;  /* 0x00000004050c7221 */ /* 0x004fe20000010000 */
[----:B------:R-:W-:Y:S01]  /*8640*/  LOP3.LUT R4, R11, 0x180, RZ, 0xc0, !PT ;  /* 0x000001800b047812 */ /* 0x000fe200078ec0ff */
[----:B------:R-:W2:Y:S01]  /*8650*/  SHFL.BFLY PT, R5, R10, 0x1, 0x1f ;  /* 0x0c201f000a057f89 */ /* 0x000ea200000e0000 */
[----:B------:R-:W-:Y:S02]  /*8660*/  IADD3 R75, P5, R16, 0x3000, RZ ;  /* 0x00003000104b7810 */ /* 0x000fe40007fbe0ff */
[----:B------:R-:W-:-:S02]  /*8670*/  FSETP.NE.FTZ.AND P2, PT, R12, RZ, PT ;  /* 0x000000ff0c00720b */ /* 0x000fc40003f55000 */
[----:B------:R-:W-:Y:S02]  /*8680*/  SHF.R.U64 R4, R4, 0x3, RZ ;  /* 0x0000000304047819 */ /* 0x000fe400000012ff */
[----:B------:R-:W-:Y:S02]  /*8690*/  LOP3.LUT R74, R75, 0x180, RZ, 0xc0, !PT ;  /* 0x000001804b4a7812 */ /* 0x000fe400078ec0ff */
[----:B------:R-:W-:Y:S02]  /*86a0*/  LOP3.LUT R4, R4, R11, RZ, 0x3c, !PT ;  /* 0x0000000b04047212 */ /* 0x000fe400078e3cff */
[----:B------:R-:W-:-:S04]  /*86b0*/  SHF.R.U64 R74, R74, 0x3, RZ ;  /* 0x000000034a4a7819 */ /* 0x000fc800000012ff */
[----:B------:R-:W-:Y:S01]  /*86c0*/  LOP3.LUT R74, R74, R75, RZ, 0x3c, !PT ;  /* 0x0000004b4a4a7212 */ /* 0x000fe200078e3cff */
[----:B------:R-:W3:Y:S01]  /*86d0*/  @P2 MUFU.LG2 R9, R12 ;  /* 0x0000000c00092308 */ /* 0x000ee20000000c00 */
[----:B------:R-:W-:Y:S01]  /*86e0*/  @P2 FMUL.FTZ R7, R3, 0.69314718246459960938 ;  /* 0x3f31721803072820 */ /* 0x000fe20000410000 */
[----:B------:R-:W-:-:S05]  /*86f0*/  IMAD.X R75, RZ, RZ, R17, P5 ;  /* 0x000000ffff4b7224 */ /* 0x000fca00028e0611 */
[----:B------:R-:W-:Y:S01]  /*8700*/  MOV R74, R74 ;  /* 0x0000004a004a7202 */ /* 0x000fe20000000f00 */
[----:B--2---:R-:W-:Y:S01]  /*8710*/  FADD.FTZ R13, R10, R5 ;  /* 0x000000050a0d7221 */ /* 0x004fe20000010000 */
[----:B------:R2:W-:Y:S01]  /*8720*/  @P2 MUFU.RCP R8, R12 ;  /* 0x0000000c00082308 */ /* 0x0005e20000001000 */
[----:B------:R-:W-:Y:S02]  /*8730*/  IMAD.MOV.U32 R10, RZ, RZ, RZ ;  /* 0x000000ffff0a7224 */ /* 0x000fe400078e00ff */
[----:B------:R-:W-:Y:S01]  /*8740*/  IMAD.X R5, RZ, RZ, R17, P0 ;  /* 0x000000ffff057224 */ /* 0x000fe200000e0611 */
[----:B------:R-:W-:Y:S02]  /*8750*/  FSETP.NE.FTZ.AND P4, PT, R13, RZ, PT ;  /* 0x000000ff0d00720b */ /* 0x000fe40003f95000 */
[----:B------:R-:W-:Y:S01]  /*8760*/  LOP3.LUT P0, RZ, R145, 0x3, RZ, 0xc0, !PT ;  /* 0x0000000391ff7812 */ /* 0x000fe2000780c0ff */
[----:B---3--:R-:W-:Y:S01]  /*8770*/  @P2 FMUL.FTZ R6, R9, 0.69314718246459960938 ;  /* 0x3f31721809062820 */ /* 0x008fe20000410000 */
[----:B--2---:R-:W-:Y:S01]  /*8780*/  IMAD.U32 R12, RZ, RZ, UR12 ;  /* 0x0000000cff0c7e24 */ /* 0x004fe2000f8e00ff */
[----:B------:R-:W-:-:S02]  /*8790*/  MOV R23, R4 ;  /* 0x0000000400177202 */ /* 0x000fc40000000f00 */
[----:B------:R-:W-:Y:S01]  /*87a0*/  @P2 FFMA.FTZ R22, R7, R0, R6 ;  /* 0x0000000007162223 */ /* 0x000fe20000010006 */
[----:B------:R-:W-:Y:S01]  /*87b0*/  @!P1 VIADD R12, R12, 0x31c60 ;  /* 0x00031c600c0c9836 */ /* 0x000fe20000000000 */
[----:B------:R-:W2:Y:S04]  /*87c0*/  LDC.64 R6, c[0x0][0xb78] ;  /* 0x0002de00ff067b82 */ /* 0x000ea80000000a00 */
[----:B------:R-:W3:Y:S01]  /*87d0*/  @P4 MUFU.LG2 R11, R13 ;  /* 0x0000000d000b4308 */ /* 0x000ee20000000c00 */
[----:B------:R-:W-:Y:S01]  /*87e0*/  @!P1 PRMT R12, RZ, 0x654, R12 ;  /* 0x00000654ff0c9816 */ /* 0x000fe2000000000c */
[----:B------:R-:W-:-:S06]  /*87f0*/  @P4 FMUL.FTZ R14, R3, 0.69314718246459960938 ;  /* 0x3f317218030e4820 */ /* 0x000fcc0000410000 */
[----:B------:R4:W5:Y:S01]  /*8800*/  @P4 MUFU.RCP R10, R13 ;  /* 0x0000000d000a4308 */ /* 0x0009620000001000 */
[----:B---3--:R-:W-:Y:S01]  /*8810*/  @P4 FMUL.FTZ R11, R11, 0.69314718246459960938 ;  /* 0x3f3172180b0b4820 */ /* 0x008fe20000410000 */
[----:B------:R-:W-:Y:S02]  /*8820*/  WARPGROUP.DEPBAR.LE gsb0, 0x0 ;  /* 0x00008000000079c5 */ /* 0x000fe40000010000 */
[----:B------:R-:W-:-:S06]  /*8830*/  WARPGROUP.ARRIVE ;  /* 0x00000000000079c5 */ /* 0x000fcc0000000000 */
[----:B------:R-:W-:Y:S01]  /*8840*/  HGMMA.64x96x16.F32 R24, gdesc[UR8].tnspB, R24, gsb0 ;  /* 0x41600000081879f0 */ /* 0x000fe20008000818 */
[----:B------:R-:W-:Y:S02]  /*8850*/  UIADD3 UR8, UR4, 0x300, URZ ;  /* 0x0000030004087890 */ /* 0x000fe4000fffe03f */
[----:B------:R-:W-:Y:S01]  /*8860*/  UIADD3 UR10, UR6, 0x80, URZ ;  /* 0x00000080060a7890 */ /* 0x000fe2000fffe03f */
[----:B------:R-:W-:Y:S01]  /*8870*/  UMOV UR9, 0xc0000010 ;  /* 0xc000001000097882 */ /* 0x000fe20000000000 */
[----:B------:R-:W-:Y:S01]  /*8880*/  UMOV UR11, 0x80000020 ;  /* 0x80000020000b7882 */ /* 0x000fe20000000000 */
        /* <DEDUP_REMOVED lines=35> */
[----:B------:R-:W-:Y:S02]  /*8ac0*/  UIADD3 UR4, UR4, 0xc00, URZ ;  /* 0x00000c0004047890 */ /* 0x000fe4000fffe03f */
[----:B------:R-:W-:Y:S01]  /*8ad0*/  UIADD3 UR6, UR6, 0x200, URZ ;  /* 0x0000020006067890 */ /* 0x000fe2000fffe03f */
[----:B------:R-:W-:Y:S02]  /*8ae0*/  WARPGROUP.DEPBAR.LE gsb0, 0x0 ;  /* 0x00008000000079c5 */ /* 0x000fe40000010000 */
[----:B------:R-:W-:-:S06]  /*8af0*/  WARPGROUP.ARRIVE ;  /* 0x00000000000079c5 */ /* 0x000fcc0000000000 */
[----:B------:R-:W-:Y:S01]  /*8b00*/  HGMMA.64x96x16.F32 R24, gdesc[UR8].tnspB, R24, gsb0 ;  /* 0x41600000081879f0 */ /* 0x000fe20008000818 */
[----:B------:R-:W-:Y:S01]  /*8b10*/  ULDC.64 UR8, c[0x0][0xb70] ;  /* 0x0002dc0000087ab9 */ /* 0x000fe20000000a00 */
[----:B------:R-:W-:Y:S01]  /*8b20*/  R2UR UR10, R19 ;  /* 0x00000000130a72ca */ /* 0x000fe200000e0000 */
[----:B------:R-:W-:Y:S02]  /*8b30*/  IMAD.MOV.U32 R19, RZ, RZ, -0x800000 ;  /* 0xff800000ff137424 */ /* 0x000fe400078e00ff */
[----:B------:R-:W-:Y:S01]  /*8b40*/  @P4 FFMA.FTZ R19, R14, R76, R11 ;  /* 0x0000004c0e134223 */ /* 0x000fe2000001000b */
[----:B------:R-:W-:Y:S02]  /*8b50*/  WARPGROUP.DEPBAR.LE gsb0, 0x0 ;  /* 0x00008000000079c5 */ /* 0x000fe40000010000 */
[----:B------:R-:W-:-:S06]  /*8b60*/  WARPGROUP.ARRIVE ;  /* 0x00000000000079c5 */ /* 0x000fcc0000000000 */
[----:B------:R-:W-:Y:S01]  /*8b70*/  HGMMA.64x96x16.F32 R24, gdesc[UR4].tnspB, R24, gsb0 ;  /* 0x41600000041879f0 */ /* 0x000fe20008000818 */
[----:B------:R-:W-:Y:S01]  /*8b80*/  ULDC UR4, c[0x0][0xdb4] ;  /* 0x00036d0000047ab9 */ /* 0x000fe20000000800 */
[----:B------:R-:W-:Y:S01]  /*8b90*/  ULDC UR5, c[0x0][0xda8] ;  /* 0x00036a0000057ab9 */ /* 0x000fe20000000800 */
[----:B------:R-:W-:Y:S02]  /*8ba0*/  UIMAD UR35, UR4, UR35, UR14 ;  /* 0x00000023042372a4 */ /* 0x000fe4000f8e020e */
[----:B------:R-:W-:Y:S02]  /*8bb0*/  UIMAD UR34, UR5, UR34, UR13 ;  /* 0x00000022052272a4 */ /* 0x000fe4000f8e020d */
[----:B------:R-:W-:Y:S02]  /*8bc0*/  USHF.R.S32.HI UR4, URZ, 0x1f, UR35 ;  /* 0x0000001f3f047899 */ /* 0x000fe40008011423 */
[----:B------:R-:W-:Y:S02]  /*8bd0*/  UIMAD UR34, UR34, 0xc0, URZ ;  /* 0x000000c0222278a4 */ /* 0x000fe4000f8e023f */
[----:B------:R-:W-:-:S02]  /*8be0*/  UIMAD UR6, UR4, UR8, URZ ;  /* 0x00000008040672a4 */ /* 0x000fc4000f8e023f */
[----:B------:R-:W-:Y:S02]  /*8bf0*/  UIMAD.WIDE.U32 UR4, UR35, UR8, URZ ;  /* 0x00000008230472a5 */ /* 0x000fe4000f8e003f */
[----:B------:R-:W-:Y:S01]  /*8c00*/  UIMAD UR6, UR35, UR9, UR6 ;  /* 0x00000009230672a4 */ /* 0x000fe2000f8e0206 */
[----:B------:R-:W-:Y:S01]  /*8c10*/  VIADD R75, R150, UR34 ;  /* 0x00000022964b7c36 */ /* 0x000fe20008000000 */
[----:B------:R-:W-:Y:S01]  /*8c20*/  ULDC UR7, c[0x0][0xa88] ;  /* 0x0002a20000077ab9 */ /* 0x000fe20000000800 */
[----:B------:R-:W-:Y:S01]  /*8c30*/  ULDC.64 UR14, c[0x0][0x208] ;  /* 0x00008200000e7ab9 */ /* 0x000fe20000000a00 */
[----:B------:R-:W-:Y:S01]  /*8c40*/  IMAD.U32 R4, RZ, RZ, UR4 ;  /* 0x00000004ff047e24 */ /* 0x000fe2000f8e00ff */
[----:B------:R-:W-:Y:S02]  /*8c50*/  UIADD3 UR4, UR5, UR6, URZ ;  /* 0x0000000605047290 */ /* 0x000fe4000fffe03f */
[----:B------:R-:W-:Y:S02]  /*8c60*/  IMAD.U32 R5, RZ, RZ, UR5 ;  /* 0x00000005ff057e24 */ /* 0x000fe4000f8e00ff */
[----:B----4-:R-:W-:-:S02]  /*8c70*/  VIADD R13, R75, 0x8 ;  /* 0x000000084b0d7836 */ /* 0x010fc40000000000 */
[----:B------:R-:W-:Y:S01]  /*8c80*/  IMAD.U32 R5, RZ, RZ, UR4 ;  /* 0x00000004ff057e24 */ /* 0x000fe2000f8e00ff */
[----:B------:R-:W-:Y:S02]  /*8c90*/  USHF.R.S32.HI UR4, URZ, 0x1f, UR36 ;  /* 0x0000001f3f047899 */ /* 0x000fe40008011424 */
[----:B------:R-:W-:Y:S02]  /*8ca0*/  ISETP.GE.OR P3, PT, R13, UR7, P0 ;  /* 0x000000070d007c0c */ /* 0x000fe40008766670 */
[----:B------:R-:W-:Y:S01]  /*8cb0*/  ISETP.GE.OR P0, PT, R75, UR7, P0 ;  /* 0x000000074b007c0c */ /* 0x000fe20008706670 */
[----:B------:R-:W-:Y:S02]  /*8cc0*/  WARPGROUP.DEPBAR.LE gsb0, 0x0 ;  /* 0x00008000000079c5 */ /* 0x000fe40000010000 */
[----:B------:R3:W-:Y:S01]  /*8cd0*/  @!P1 SYNCS.ARRIVE.TRANS64.RED.A1T0 RZ, [R12+URZ], RZ ;  /* 0x000000ff0cff99a7 */ /* 0x0007e2000810043f */
[-C--:B------:R-:W-:Y:S01]  /*8ce0*/  FMUL.FTZ R15, R33, R8.reuse ;  /* 0x00000008210f7220 */ /* 0x080fe20000410000 */
[-C--:B------:R-:W-:Y:S01]  /*8cf0*/  FMUL.FTZ R3, R24, R8.reuse ;  /* 0x0000000818037220 */ /* 0x080fe20000410000 */
[-C--:B------:R-:W-:Y:S01]  /*8d00*/  FMUL.FTZ R33, R41, R8.reuse ;  /* 0x0000000829217220 */ /* 0x080fe20000410000 */
[----:B------:R-:W-:Y:S01]  /*8d10*/  FMUL.FTZ R41, R49, R8 ;  /* 0x0000000831297220 */ /* 0x000fe20000410000 */
[----:B--2---:R-:W-:-:S02]  /*8d20*/  IMAD R24, R6, UR4, RZ ;  /* 0x0000000406187c24 */ /* 0x004fc4000f8e02ff */
[----:B-----5:R-:W-:Y:S01]  /*8d30*/  FMUL.FTZ R13, R31, R10 ;  /* 0x0000000a1f0d7220 */ /* 0x020fe20000410000 */
[-C--:B------:R-:W-:Y:S01]  /*8d40*/  FMUL.FTZ R11, R29, R8.reuse ;  /* 0x000000081d0b7220 */ /* 0x080fe20000410000 */
        /* <DEDUP_REMOVED lines=21> */
[----:B------:R-:W-:Y:S01]  /*8ea0*/  FMUL.FTZ R65, R68, R8 ;  /* 0x0000000844417220 */ /* 0x000fe20000410000 */
[----:B------:R-:W-:-:S02]  /*8eb0*/  IMAD R54, R7, UR36, R24 ;  /* 0x0000002407367c24 */ /* 0x000fc4000f8e0218 */
[----:B------:R-:W-:Y:S01]  /*8ec0*/  FMUL.FTZ R8, R27, R10 ;  /* 0x0000000a1b087220 */ /* 0x000fe20000410000 */
[----:B------:R-:W-:-:S04]  /*8ed0*/  IMAD.WIDE.U32 R24, R6, UR36, R4 ;  /* 0x0000002406187c25 */ /* 0x000fc8000f8e0004 */
        /* <DEDUP_REMOVED lines=14> */
[----:B------:R-:W-:Y:S01]  /*8fc0*/  SHF.R.S32.HI R3, RZ, 0x1f, R75 ;  /* 0x0000001fff037819 */ /* 0x000fe2000001144b */
[----:B------:R-:W-:Y:S01]  /*8fd0*/  FMUL.FTZ R53, R59, R10 ;  /* 0x0000000a3b357220 */ /* 0x000fe20000410000 */
[----:B------:R-:W-:Y:S01]  /*8fe0*/  IADD3 R0, P1, R75, R24, RZ ;  /* 0x000000184b007210 */ /* 0x000fe20007f3e0ff */
[-C--:B------:R-:W-:Y:S01]  /*8ff0*/  FMUL.FTZ R55, R63, R10.reuse ;  /* 0x0000000a3f377220 */ /* 0x080fe20000410000 */
[-C--:B------:R-:W-:Y:S01]  /*9000*/  FMUL.FTZ R51, R67, R10.reuse ;  /* 0x0000000a43337220 */ /* 0x080fe20000410000 */
[-C--:B------:R-:W-:Y:S01]  /*9010*/  FMUL.FTZ R62, R66, R10.reuse ;  /* 0x0000000a423e7220 */ /* 0x080fe20000410000 */
[-C--:B------:R-:W-:Y:S01]  /*9020*/  FMUL.FTZ R63, R71, R10.reuse ;  /* 0x0000000a473f7220 */ /* 0x080fe20000410000 */
[----:B------:R-:W-:Y:S01]  /*9030*/  FMUL.FTZ R70, R70, R10 ;  /* 0x0000000a46467220 */ /* 0x000fe20000410000 */
[----:B------:R-:W-:Y:S01]  /*9040*/  F2FP.F16.F32.PACK_AB R5, R8, R9 ;  /* 0x000000090805723e */ /* 0x000fe200000000ff */
[----:B------:R-:W-:Y:S01]  /*9050*/  ULDC.64 UR4, c[0x0][0xb40] ;  /* 0x0002d00000047ab9 */ /* 0x000fe20000000a00 */
[----:B------:R-:W-:-:S02]  /*9060*/  F2FP.F16.F32.PACK_AB R6, R11, R12 ;  /* 0x0000000c0b06723e */ /* 0x000fc400000000ff */
[----:B------:R-:W-:Y:S01]  /*9070*/  F2FP.F16.F32.PACK_AB R7, R13, R14 ;  /* 0x0000000e0d07723e */ /* 0x000fe200000000ff */
[----:B------:R-:W-:Y:S01]  /*9080*/  BAR.SYNC.DEFER_BLOCKING 0x1, 0x180 ;  /* 0x0046000000007b1d */ /* 0x000fe20000010000 */
        /* <DEDUP_REMOVED lines=8> */
[----:B------:R-:W-:Y:S02]  /*9110*/  IADD3.X R3, R3, R25, R54, P1, !PT ;  /* 0x0000001903037210 */ /* 0x000fe40000ffe436 */
[----:B------:R-:W-:Y:S02]  /*9120*/  F2FP.F16.F32.PACK_AB R24, R41, R44 ;  /* 0x0000002c2918723e */ /* 0x000fe400000000ff */
        /* <DEDUP_REMOVED lines=10> */
[----:B------:R-:W-:Y:S01]  /*91d0*/  F2FP.F16.F32.PACK_AB R55, R55, R58 ;  /* 0x0000003a3737723e */ /* 0x000fe200000000ff */
[----:B------:R-:W-:Y:S01]  /*91e0*/  STSM.16.M88.4 [R20], R24 ;  /* 0x0000001814007844 */ /* 0x000fe20000000200 */
[----:B------:R-:W-:Y:S02]  /*91f0*/  F2FP.F16.F32.PACK_AB R61, R51, R62 ;  /* 0x0000003e333d723e */ /* 0x000fe400000000ff */
[----:B------:R-:W-:Y:S01]  /*9200*/  F2FP.F16.F32.PACK_AB R62, R64, R65 ;  /* 0x00000041403e723e */ /* 0x000fe200000000ff */
[----:B------:R-:W-:Y:S01]  /*9210*/  STSM.16.M88.4 [R21], R52 ;  /* 0x0000003415007844 */ /* 0x000fe20000000200 */
[----:B------:R-:W-:Y:S02]  /*9220*/  F2FP.F16.F32.PACK_AB R63, R63, R70 ;  /* 0x000000463f3f723e */ /* 0x000fe400000000ff */
[C---:B--2---:R-:W-:Y:S01]  /*9230*/  LEA R4, P1, R0.reuse, UR4, 0x2 ;  /* 0x0000000400047c11 */ /* 0x044fe2000f8210ff */
[----:B------:R-:W-:Y:S02]  /*9240*/  ULDC UR4, c[0x0][0xc] ;  /* 0x0000030000047ab9 */ /* 0x000fe40000000800 */
[----:B------:R-:W-:Y:S01]  /*9250*/  STSM.16.M88.4 [R23], R60 ;  /* 0x0000003c17007844 */ /* 0x000fe20000000200 */
[----:B------:R-:W-:Y:S01]  /*9260*/  LEA.HI.X R5, R0, UR5, R3, 0x2, P1 ;  /* 0x0000000500057c11 */ /* 0x000fe200088f1403 */
[----:B------:R-:W-:Y:S01]  /*9270*/  UIADD3 UR10, UR4, UR10, URZ ;  /* 0x0000000a040a7290 */ /* 0x000fe2000fffe03f */
[----:B------:R-:W-:Y:S01]  /*9280*/  @!PT LDS RZ, [RZ] ;  /* 0x00000000fffff984 */ /* 0x000fe20000000800 */
[----:B------:R-:W-:Y:S01]  /*9290*/  @!PT LDS RZ, [RZ] ;  /* 0x00000000fffff984 */ /* 0x000fe20000000800 */
[----:B------:R-:W-:Y:S01]  /*92a0*/  @!PT LDS RZ, [RZ] ;  /* 0x00000000fffff984 */ /* 0x000fe20000000800 */
[----:B------:R-:W-:Y:S01]  /*92b0*/  @!PT LDS RZ, [RZ] ;  /* 0x00000000fffff984 */ /* 0x000fe20000000800 */
[----:B------:R2:W-:Y:S06]  /*92c0*/  MEMBAR.ALL.CTA ;  /* 0x0000000000007992 */ /* 0x0005ec0000008000 */
[----:B--2---:R-:W2:Y:S04]  /*92d0*/  FENCE.VIEW.ASYNC.S ;  /* 0x00000000000073c6 */ /* 0x004ea80000000000 */
[----:B--2---:R-:W2:Y:S01]  /*92e0*/  SHFL.IDX PT, R0, R149, RZ, 0x1f ;  /* 0x00001fff95007589 */ /* 0x004ea200000e0000 */
[----:B------:R-:W-:Y:S06]  /*92f0*/  BAR.ARV 0x1, 0x1a0 ;  /* 0x0046800000007b1d */ /* 0x000fec0000002000 */
[----:B------:R-:W-:Y:S01]  /*9300*/  @!P0 STG.E desc[UR14][R4.64], R22 ;  /* 0x0000001604008986 */ /* 0x000fe2000c10190e */
[----:B--2---:R-:W-:-:S03]  /*9310*/  ISETP.NE.AND P0, PT, R0, 0xb, PT ;  /* 0x0000000b0000780c */ /* 0x004fc60003f05270 */
[----:B------:R2:W-:Y:S02]  /*9320*/  @!P3 STG.E desc[UR14][R4.64+0x20], R19 ;  /* 0x000020130400b986 */ /* 0x0005e4000c10190e */
[----:B--2---:R-:W-:-:S08]  /*9330*/  IMAD.U32 R19, RZ, RZ, UR10 ;  /* 0x0000000aff137e24 */ /* 0x004fd0000f8e00ff */
        /* <DEDUP_REMOVED lines=15> */
[----:B--2---:R-:W-:Y:S01]  /*9430*/  UMOV UR32, UR6 ;  /* 0x0000000600207c82 */ /* 0x004fe20008000000 */
[----:B------:R-:W-:Y:S01]  /*9440*/  UMOV UR33, UR7 ;  /* 0x0000000700217c82 */ /* 0x000fe20008000000 */
[----:B------:R-:W-:Y:S01]  /*9450*/  UMOV UR6, 0x40 ;  /* 0x0000004000067882 */ /* 0x000fe20000000000 */
        /* <DEDUP_REMOVED lines=9> */
.L_x_8284:
[----:B------:R-:W-:Y:S05]  /*94f0*/  BSYNC B0 ;  /* 0x0000000000007941 */ /* 0x000fea0003800000 */
.L_x_8283:
[----:B------:R-:W2:Y:S01]  /*9500*/  LDC R0, c[0x0][0xda4] ;  /* 0x00036900ff007b82 */ /* 0x000ea20000000800 */
[----:B------:R-:W-:Y:S01]  /*9510*/  R2UR UR5, R19 ;  /* 0x00000000130572ca */ /* 0x000fe200000e0000 */
[----:B------:R-:W-:Y:S01]  /*9520*/  UIADD3 UR38, UR38, 0x1, URZ ;  /* 0x0000000126267890 */ /* 0x000fe2000fffe03f */
[----:B------:R-:W-:-:S03]  /*9530*/  VIADD R144, R144, 0x1 ;  /* 0x0000000190907836 */ /* 0x000fc60000000000 */
[----:B------:R-:W-:-:S04]  /*9540*/  UISETP.NE.AND UP0, UPT, UR38, 0x2, UPT ;  /* 0x000000022600788c */ /* 0x000fc8000bf05270 */
[----:B------:R-:W-:Y:S02]  /*9550*/  USEL UR4, URZ, 0x1, UP0 ;  /* 0x000000013f047887 */ /* 0x000fe40008000000 */
[----:B------:R-:W-:Y:S02]  /*9560*/  USEL UR38, UR38, URZ, UP0 ;  /* 0x0000003f26267287 */ /* 0x000fe40008000000 */
[----:B------:R-:W-:Y:S01]  /*9570*/  ULOP3.LUT UR60, UR60, UR4, URZ, 0x3c, !UPT ;  /* 0x000000043c3c7292 */ /* 0x000fe2000f8e3c3f */
[----:B--2---:R-:W-:-:S13]  /*9580*/  ISETP.LE.AND P0, PT, R0, UR5, PT ;  /* 0x0000000500007c0c */ /* 0x004fda000bf03270 */
[----:B------:R-:W-:Y:S05]  /*9590*/  @!P0 BRA `(.L_x_8285) ;  /* 0xffffff7800388947 */ /* 0x000fea000383ffff */
[----:B------:R-:W-:Y:S05]  /*95a0*/  EXIT ;  /* 0x000000000000794d */ /* 0x000fea0003800000 */
.L_x_8261:
[----:B------:R-:W-:-:S08]  /*95b0*/  NOP ;  /* 0x0000000000007918 */ /* 0x000fd00000000000 */
[----:B---3--:R-:W1:-:S00]  /*95c0*/  USETMAXREG.DEALLOC.CTAPOOL 0x20 ;  /* 0x00000020000079c8 */ /* 0x008e4000080e0500 */
        /* <DEDUP_REMOVED lines=11> */
[----:B------:R-:W1:Y:S01]  /*9680*/  S2R R2, SR_TID.X ;  /* 0x0000000000027919 */ /* 0x000e620000002100 */
[----:B------:R-:W-:Y:S01]  /*9690*/  IMAD.U32 R26, RZ, RZ, UR4 ;  /* 0x00000004ff1a7e24 */ /* 0x000fe2000f8e00ff */
[----:B------:R-:W-:Y:S01]  /*96a0*/  ULDC.64 UR36, c[0x0][0x198] ;  /* 0x0000660000247ab9 */ /* 0x000fe20000000a00 */
[----:B------:R-:W-:Y:S01]  /*96b0*/  IMAD.MOV.U32 R16, RZ, RZ, RZ ;  /* 0x000000ffff107224 */ /* 0x000fe200078e00ff */
[----:B------:R-:W-:Y:S01]  /*96c0*/  ULDC UR38, c[0x0][0xc] ;  /* 0x0000030000267ab9 */ /* 0x000fe20000000800 */
[----:B------:R-:W-:Y:S02]  /*96d0*/  IMAD.MOV.U32 R17, RZ, RZ, 0x1 ;  /* 0x00000001ff117424 */ /* 0x000fe400078e00ff */
[----:B------:R-:W-:Y:S01]  /*96e0*/  IMAD.MOV.U32 R29, RZ, RZ, RZ ;  /* 0x000000ffff1d7224 */ /* 0x000fe200078e00ff */
[----:B-1----:R-:W-:-:S07]  /*96f0*/  LOP3.LUT R27, R2, 0x1f, RZ, 0xc0, !PT ;  /* 0x0000001f021b7812 */ /* 0x002fce00078ec0ff */
.L_x_8330:
[----:B-1----:R-:W1:Y:S01]  /*9700*/  LDC R0, c[0x0][0xda8] ;  /* 0x00036a00ff007b82 */ /* 0x002e620000000800 */
[----:B--2---:R-:W2:Y:S01]  /*9710*/  S2R R6, SR_CgaCtaId ;  /* 0x0000000000067919 */ /* 0x004ea20000008800 */
[----:B------:R-:W-:Y:S05]  /*9720*/  YIELD ;  /* 0x0000000000007946 */ /* 0x000fea0003800000 */
[----:B------:R-:W-:Y:S01]  /*9730*/  ULDC.64 UR4, c[0x0][0x3f8] ;  /* 0x0000fe0000047ab9 */ /* 0x000fe20000000a00 */
[----:B------:R-:W3:Y:S01]  /*9740*/  LDC R4, c[0x0][0xdb4] ;  /* 0x00036d00ff047b82 */ /* 0x000ee20000000800 */
[----:B------:R-:W-:Y:S01]  /*9750*/  IMAD.MOV.U32 R25, RZ, RZ, R26 ;  /* 0x000000ffff197224 */ /* 0x000fe200078e001a */
[----:B------:R-:W-:Y:S01]  /*9760*/  UISETP.NE.U32.AND UP0, UPT, UR4, URZ, UPT ;  /* 0x0000003f0400728c */ /* 0x000fe2000bf05070 */
[----:B------:R-:W-:-:S02]  /*9770*/  MOV R23, 0x400 ;  /* 0x0000040000177802 */ /* 0x000fc40000000f00 */
[----:B------:R-:W-:Y:S01]  /*9780*/  ULDC UR4, c[0x0][0x404] ;  /* 0x0001010000047ab9 */ /* 0x000fe20000000800 */
[----:B------:R-:W-:Y:S02]  /*9790*/  UISETP.NE.AND.EX UP0, UPT, UR5, URZ, UPT, UP0 ;  /* 0x0000003f0500728c */ /* 0x000fe4000bf05300 */
[----:B------:R-:W4:Y:S02]  /*97a0*/  LDC R28, c[0x0][0x2e0] ;  /* 0x0000b800ff1c7b82 */ /* 0x000f240000000800 */
[----:B------:R-:W-:Y:S01]  /*97b0*/  USEL UR4, UR4, 0x1, UP0 ;  /* 0x0000000104047887 */ /* 0x000fe20008000000 */
[----:B-1----:R-:W-:Y:S02]  /*97c0*/  ISETP.NE.AND P0, PT, R0, 0x1, PT ;  /* 0x000000010000780c */ /* 0x002fe40003f05270 */
[----:B---3--:R-:W-:Y:S02]  /*97d0*/  ISETP.NE.AND P1, PT, R4, 0x1, PT ;  /* 0x000000010400780c */ /* 0x008fe40003f25270 */
[----:B--2---:R-:W-:-:S09]  /*97e0*/  LEA R23, R6, R23, 0x18 ;  /* 0x0000001706177211 */ /* 0x004fd200078ec0ff */
[----:B------:R-:W1:Y:S01]  /*97f0*/  @P0 LDC R5, c[0x0][0xdac] ;  /* 0x00036b00ff050b82 */ /* 0x000e620000000800 */
[----:B----4-:R-:W-:-:S07]  /*9800*/  IMAD R28, R28, UR4, RZ ;  /* 0x000000041c1c7c24 */ /* 0x010fce000f8e02ff */
[----:B------:R-:W2:Y:S08]  /*9810*/  @P0 LDC R7, c[0x0][0xdb0] ;  /* 0x00036c00ff070b82 */ /* 0x000eb00000000800 */
[----:B------:R-:W3:Y:S01]  /*9820*/  @P1 LDC.64 R2, c[0x0][0xdb8] ;  /* 0x00036e00ff021b82 */ /* 0x000ee20000000a00 */
[----:B-1----:R-:W-:-:S05]  /*9830*/  @P0 IMAD.HI.U32 R0, R26, R5, RZ ;  /* 0x000000051a000227 */ /* 0x002fca00078e00ff */
[----:B--2---:R-:W-:Y:S01]  /*9840*/  @P0 SHF.R.U32.HI R25, RZ, R7, R0 ;  /* 0x00000007ff190219 */ /* 0x004fe20000011600 */
[----:B------:R-:W-:-:S04]  /*9850*/  VIADD R0, R28, 0x8f ;  /* 0x0000008f1c007836 */ /* 0x000fc80000000000 */
[----:B------:R-:W-:Y:S02]  /*9860*/  IMAD.MOV.U32 R19, RZ, RZ, R25 ;  /* 0x000000ffff137224 */ /* 0x000fe400078e0019 */
[----:B------:R-:W-:-:S04]  /*9870*/  IMAD.HI R0, R0, 0x38e38e39, RZ ;  /* 0x38e38e3900007827 */ /* 0x000fc800078e02ff */
[----:B---3--:R-:W-:-:S05]  /*9880*/  @P1 IMAD.HI.U32 R2, R25, R2, RZ ;  /* 0x0000000219021227 */ /* 0x008fca00078e00ff */
[----:B------:R-:W-:Y:S01]  /*9890*/  @P1 SHF.R.U32.HI R19, RZ, R3, R2 ;  /* 0x00000003ff131219 */ /* 0x000fe20000011602 */
[----:B------:R-:W-:Y:S01]  /*98a0*/  VIADD R2, R23, 0x16a00 ;  /* 0x00016a0017027836 */ /* 0x000fe20000000000 */
[----:B------:R-:W-:-:S03]  /*98b0*/  SHF.R.U32.HI R3, RZ, 0x1f, R0 ;  /* 0x0000001fff037819 */ /* 0x000fc60000011600 */
[----:B------:R-:W-:Y:S01]  /*98c0*/  IMAD.MOV R22, RZ, RZ, -R19 ;  /* 0x000000ffff167224 */ /* 0x000fe200078e0a13 */
[----:B------:R-:W-:Y:S02]  /*98d0*/  LOP3.LUT P0, RZ, R2, 0x1bf, RZ, 0xc0, !PT ;  /* 0x000001bf02ff7812 */ /* 0x000fe4000780c0ff */
[----:B------:R-:W-:Y:S01]  /*98e0*/  LEA.HI.SX32 R24, R0, R3, 0x1b ;  /* 0x0000000300187211 */ /* 0x000fe200078fdaff */
[----:B------:R-:W-:-:S10]  /*98f0*/  IMAD R22, R4, R22, R25 ;  /* 0x0000001604167224 */ /* 0x000fd400078e0219 */
        /* <DEDUP_REMOVED lines=17> */
.L_x_8287:
        /* <DEDUP_REMOVED lines=19> */
.L_x_8289:
        /* <DEDUP_REMOVED lines=16> */
.L_x_8288:
[----:B------:R-:W-:Y:S01]  /*9c40*/  ULDC.64 UR4, c[0x0][0x9f8] ;  /* 0x00027e0000047ab9 */ /* 0x000fe20000000a00 */
[----:B------:R-:W1:Y:S01]  /*9c50*/  LDC R0, c[0x0][0x428] ;  /* 0x00010a00ff007b82 */ /* 0x000e620000000800 */
[----:B------:R-:W-:Y:S01]  /*9c60*/  ISETP.NE.U32.AND P0, PT, RZ, UR4, PT ;  /* 0x00000004ff007c0c */ /* 0x000fe2000bf05070 */
[----:B------:R-:W-:Y:S01]  /*9c70*/  IMAD.MOV.U32 R6, RZ, RZ, R19 ;  /* 0x000000ffff067224 */ /* 0x000fe200078e0013 */
[----:B------:R-:W-:Y:S01]  /*9c80*/  ULDC.64 UR6, c[0x0][0x208] ;  /* 0x0000820000067ab9 */ /* 0x000fe20000000a00 */
[----:B------:R-:W-:Y:S01]  /*9c90*/  ISETP.NE.AND P1, PT, R27, RZ, PT ;  /* 0x000000ff1b00720c */ /* 0x000fe20003f25270 */
[----:B------:R-:W-:Y:S01]  /*9ca0*/  IMAD.MOV R9, RZ, RZ, -R25 ;  /* 0x000000ffff097224 */ /* 0x000fe200078e0a19 */
[----:B------:R-:W-:Y:S01]  /*9cb0*/  ISETP.NE.AND.EX P0, PT, RZ, UR5, PT, P0 ;  /* 0x00000005ff007c0c */ /* 0x000fe2000bf05300 */
[----:B------:R-:W-:-:S12]  /*9cc0*/  ULDC UR4, c[0x0][0xda8] ;  /* 0x00036a0000047ab9 */ /* 0x000fd80000000800 */
[----:B------:R-:W2:Y:S02]  /*9cd0*/  @P0 LDC.64 R2, c[0x0][0x9f8] ;  /* 0x00027e00ff020b82 */ /* 0x000ea40000000a00 */
[----:B--2---:R-:W-:-:S05]  /*9ce0*/  @P0 IMAD.WIDE R2, R19, 0x4, R2 ;  /* 0x0000000413020825 */ /* 0x004fca00078e0202 */
[----:B------:R2:W5:Y:S01]  /*9cf0*/  @P0 LDG.E R6, desc[UR6][R2.64] ;  /* 0x0000000602060981 */ /* 0x000562000c1e1900 */
[----:B-1----:R-:W-:Y:S01]  /*9d00*/  ISETP.NE.AND P0, PT, R0, 0x1, PT ;  /* 0x000000010000780c */ /* 0x002fe20003f05270 */
[----:B------:R-:W-:Y:S01]  /*9d10*/  VOTEU.ALL UP1, P1 ;  /* 0x00000000003f7886 */ /* 0x000fe20000820000 */
[----:B------:R-:W-:Y:S01]  /*9d20*/  IMAD R9, R9, UR4, R26 ;  /* 0x0000000409097c24 */ /* 0x000fe2000f8e021a */
[----:B------:R-:W-:Y:S01]  /*9d30*/  PLOP3.LUT P2, PT, P1, PT, PT, 0x8, 0x0 ;  /* 0x000000000000781c */ /* 0x000fe20000f4e170 */
[----:B------:R-:W-:Y:S02]  /*9d40*/  IMAD.MOV.U32 R0, RZ, RZ, R22 ;  /* 0x000000ffff007224 */ /* 0x000fe400078e0016 */
[----:B------:R-:W-:Y:S01]  /*9d50*/  @!UP1 UIADD3 UR8, UP0, UR36, 0x270, URZ ;  /* 0x0000027024089890 */ /* 0x000fe2000ff1e03f */
[----:B------:R-:W-:-:S03]  /*9d60*/  IMAD R9, R9, 0xc0, RZ ;  /* 0x000000c009097824 */ /* 0x000fc600078e02ff */
[----:B------:R-:W-:-:S03]  /*9d70*/  @!UP1 UIADD3.X UR9, URZ, UR37, URZ, UP0, !UPT ;  /* 0x000000253f099290 */ /* 0x000fc600087fe43f */
[----:B------:R-:W1:Y:S01]  /*9d80*/  @P0 LDC R5, c[0x0][0x42c] ;  /* 0x00010b00ff050b82 */ /* 0x000e620000000800 */
[----:B------:R-:W-:-:S07]  /*9d90*/  VOTEU.ALL UP0, P1 ;  /* 0x00000000003f7886 */ /* 0x000fce0000800000 */
[----:B------:R-:W3:Y:S01]  /*9da0*/  @P0 LDC R7, c[0x0][0x430] ;  /* 0x00010c00ff070b82 */ /* 0x000ee20000000800 */
[----:B-1----:R-:W-:-:S05]  /*9db0*/  @P0 IMAD.HI.U32 R4, R22, R5, RZ ;  /* 0x0000000516040227 */ /* 0x002fca00078e00ff */
[----:B--23--:R-:W-:-:S07]  /*9dc0*/  @P0 SHF.R.U32.HI R0, RZ, R7, R4 ;  /* 0x00000007ff000219 */ /* 0x00cfce0000011604 */
.L_x_8290:
        /* <DEDUP_REMOVED lines=13> */
.L_x_8291:
        /* <DEDUP_REMOVED lines=12> */
.L_x_8292:
        /* <DEDUP_REMOVED lines=15> */
.L_x_8346:
[----:B------:R-:W-:Y:S01]  /*a050*/  UMOV UR4, 0xffffffff ;  /* 0xffffffff00047882 */ /* 0x000fe20000000000 */
[----:B------:R-:W-:Y:S01]  /*a060*/  SHF.R.S32.HI R8, RZ, 0x1f, R6 ;  /* 0x0000001fff087819 */ /* 0x000fe20000011406 */
[----:B------:R-:W-:Y:S01]  /*a070*/  VIADD R10, R24, 0xffffffff ;  /* 0xffffffff180a7836 */ /* 0x000fe20000000000 */
[----:B------:R-:W-:Y:S06]  /*a080*/  BRA.DIV UR4, `(.L_x_8294) ;  /* 0x00000026045c7947 */ /* 0x000fec000b800000 */
[----:B------:R-:W-:-:S13]  /*a090*/  ELECT P6, URZ, PT ;  /* 0x00000000003f782f */ /* 0x000fda00038c0000 */
.L_x_8349:
        /* <DEDUP_REMOVED lines=23> */
.L_x_8296:
[----:B------:R-:W2:Y:S01]  /*a210*/  S2R R4, SR_TID.X ;  /* 0x0000000000047919 */ /* 0x000ea20000002100 */
[----:B------:R-:W-:Y:S01]  /*a220*/  IMAD R5, R16, 0x8, R23 ;  /* 0x0000000810057824 */ /* 0x000fe200078e0217 */
[----:B--2---:R-:W-:Y:S02]  /*a230*/  LOP3.LUT R11, R4, 0x7f, RZ, 0xc0, !PT ;  /* 0x0000007f040b7812 */ /* 0x004fe400078ec0ff */
[----:B------:R-:W-:Y:S02]  /*a240*/  SHF.L.U32 R4, R17, 0x1f, RZ ;  /* 0x0000001f11047819 */ /* 0x000fe400000006ff */
[----:B------:R-:W-:Y:S02]  /*a250*/  ISETP.NE.AND P2, PT, R11, RZ, PT ;  /* 0x000000ff0b00720c */ /* 0x000fe40003f45270 */
[----:B------:R-:W2:Y:S02]  /*a260*/  SYNCS.PHASECHK.TRANS64.TRYWAIT P1, [R5+URZ+0x31c40], R4 ;  /* 0x031c4004050075a7 */ /* 0x000ea4000802017f */
[----:B--2---:R-:W-:Y:S09]  /*a270*/  @!P1 BRA `(.L_x_8297) ;  /* 0x0000002400009947 */ /* 0x004ff20003800000 */
.L_x_8350:
[----:B------:R-:W-:Y:S05]  /*a280*/  @P2 BRA `(.L_x_8298) ;  /* 0x0000000000142947 */ /* 0x000fea0003800000 */
[----:B------:R-:W-:Y:S01]  /*a290*/  ISETP.NE.AND P1, PT, R27, RZ, PT ;  /* 0x000000ff1b00720c */ /* 0x000fe20003f25270 */
[----:B--2---:R-:W-:-:S04]  /*a2a0*/  IMAD.MOV.U32 R4, RZ, RZ, 0x6c00 ;  /* 0x00006c00ff047424 */ /* 0x004fc800078e00ff */
[----:B------:R3:W-:Y:S08]  /*a2b0*/  SYNCS.ARRIVE.TRANS64 RZ, [R5+URZ+0x31c30], R4 ;  /* 0x031c300405ff79a7 */ /* 0x0007f0000800003f */
[----:B------:R-:W-:Y:S05]  /*a2c0*/  @!P1 BRA `(.L_x_8298) ;  /* 0x0000000000049947 */ /* 0x000fea0003800000 */
[----:B------:R-:W-:Y:S01]  /*a2d0*/  BPT.TRAP 0x1 ;  /* 0x000000040000795c */ /* 0x000fe20000300000 */
.L_x_8298:
[----:B--23--:R-:W-:Y:S01]  /*a2e0*/  IMAD R4, R16, 0x6c00, R23 ;  /* 0x00006c0010047824 */ /* 0x00cfe200078e0217 */
        /* <DEDUP_REMOVED lines=26> */
.L_x_8295:
[----:B------:R-:W-:Y:S05]  /*a490*/  WARPSYNC.ALL ;  /* 0x0000000000007948 */ /* 0x000fea0003800000 */
[----:B------:R-:W-:Y:S01]  /*a4a0*/  BAR.SYNC.DEFER_BLOCKING 0x8, 0x1a0 ;  /* 0x0206800000007b1d */ /* 0x000fe20000010000 */
[----:B------:R-:W-:Y:S02]  /*a4b0*/  R2UR UR24, R23 ;  /* 0x00000000171872ca */ /* 0x000fe400000e0000 */
        /* <DEDUP_REMOVED lines=12> */
[----:B------:R-:W-:Y:S01]  /*a580*/  UIADD3 UR8, UR24, 0xda00, URZ ;  /* 0x0000da0018087890 */ /* 0x000fe2000fffe03f */
[----:B------:R-:W-:Y:S01]  /*a590*/  @P1 IMAD.MOV.U32 R4, RZ, RZ, 0x9000 ;  /* 0x00009000ff041424 */ /* 0x000fe200078e00ff */
[----:B------:R-:W-:Y:S01]  /*a5a0*/  UIADD3 UR9, UR24, 0x31c00, URZ ;  /* 0x00031c0018097890 */ /* 0x000fe2000fffe03f */
[----:B------:R-:W-:Y:S01]  /*a5b0*/  @P1 R2UR UR19, R9 ;  /* 0x00000000091312ca */ /* 0x000fe200000e0000 */
[----:B------:R-:W-:Y:S01]  /*a5c0*/  UIADD3 UR16, UR24, 0x10a00, URZ ;  /* 0x00010a0018107890 */ /* 0x000fe2000fffe03f */
[----:B------:R-:W-:Y:S01]  /*a5d0*/  BSSY B0, `(.L_x_8299) ;  /* 0x0000014000007945 */ /* 0x000fe20003800000 */
[----:B------:R-:W-:Y:S01]  /*a5e0*/  UMOV UR15, 0x12f00000 ;  /* 0x12f00000000f7882 */ /* 0x000fe20000000000 */
[----:B------:R-:W-:Y:S01]  /*a5f0*/  UMOV UR18, 0x20 ;  /* 0x0000002000127882 */ /* 0x000fe20000000000 */
[----:B------:R-:W-:Y:S01]  /*a600*/  UMOV UR22, 0x0 ;  /* 0x0000000000167882 */ /* 0x000fe20000000000 */
[----:B------:R-:W-:Y:S01]  /*a610*/  UMOV UR17, UR9 ;  /* 0x0000000900117c82 */ /* 0x000fe20008000000 */
[----:B------:R2:W-:Y:S01]  /*a620*/  @P1 SYNCS.ARRIVE.TRANS64 RZ, [R23+URZ+0x31c00], R4 ;  /* 0x031c000417ff19a7 */ /* 0x0005e2000800003f */
[----:B------:R3:W-:Y:S01]  /*a630*/  UTMALDG.4D [UR8], [UR4], desc[UR6] ;  /* 0x00000608040075b4 */ /* 0x0007e20008019000 */
[----:B------:R-:W-:Y:S01]  /*a640*/  UMOV UR23, 0x12f00000 ;  /* 0x12f0000000177882 */ /* 0x000fe20000000000 */
[----:B------:R-:W-:-:S03]  /*a650*/  ISETP.GE.AND P2, PT, R28, 0x91, PT ;  /* 0x000000911c00780c */ /* 0x000fc60003f46270 */
[----:B------:R4:W-:Y:S01]  /*a660*/  UTMALDG.4D [UR16], [UR4], desc[UR14] ;  /* 0x00000e10040075b4 */ /* 0x0009e20008019000 */
[----:B--2---:R-:W-:-:S04]  /*a670*/  LOP3.LUT R4, R29, 0x1, RZ, 0xc, !PT ;  /* 0x000000011d047812 */ /* 0x004fc800078e0cff */
[----:B------:R-:W-:Y:S02]  /*a680*/  SHF.L.U32 R4, R4, 0x1f, RZ ;  /* 0x0000001f04047819 */ /* 0x000fe400000006ff */
[----:B---3--:R-:W-:Y:S01]  /*a690*/  @P1 R2UR UR13, R19 ;  /* 0x00000000130d12ca */ /* 0x008fe200000e0000 */
[----:B------:R-:W-:Y:S01]  /*a6a0*/  UIADD3 UR8, UR24, 0x13a00, URZ ;  /* 0x00013a0018087890 */ /* 0x000fe2000fffe03f */
[----:B------:R-:W-:Y:S01]  /*a6b0*/  @P1 R2UR UR12, R22 ;  /* 0x00000000160c12ca */ /* 0x000fe200000e0000 */
[----:B------:R-:W-:Y:S01]  /*a6c0*/  UMOV UR10, 0x40 ;  /* 0x00000040000a7882 */ /* 0x000fe20000000000 */
[----:B------:R-:W-:-:S13]  /*a6d0*/  @P1 R2UR UR11, R9 ;  /* 0x00000000090b12ca */ /* 0x000fda00000e0000 */
[----:B------:R4:W-:Y:S01]  /*a6e0*/  UTMALDG.4D [UR8], [UR4], desc[UR22] ;  /* 0x00001608040075b4 */ /* 0x0009e20008019000 */
[----:B------:R-:W2:Y:S02]  /*a6f0*/  SYNCS.PHASECHK.TRANS64.TRYWAIT P1, [R23+URZ+0x31c20], R4 ;  /* 0x031c2004170075a7 */ /* 0x000ea4000802017f */
[----:B--2-4-:R-:W-:Y:S05]  /*a700*/  @!P1 BRA `(.L_x_8300) ;  /* 0x0000001c00f09947 */ /* 0x014fea0003800000 */
.L_x_8351:
[----:B------:R-:W-:Y:S05]  /*a710*/  BSYNC B0 ;  /* 0x0000000000007941 */ /* 0x000fea0003800000 */
.L_x_8299:
[----:B------:R-:W-:Y:S05]  /*a720*/  @!P2 BRA `(.L_x_8301) ;  /* 0x000000140060a947 */ /* 0x000fea0003800000 */
[----:B------:R-:W-:Y:S02]  /*a730*/  IMAD.MOV R11, RZ, RZ, -R24 ;  /* 0x000000ffff0b7224 */ /* 0x000fe400078e0a18 */
[----:B--2---:R-:W-:Y:S02]  /*a740*/  IMAD.MOV.U32 R4, RZ, RZ, 0x1 ;  /* 0x00000001ff047424 */ /* 0x004fe400078e00ff */
[----:B------:R-:W-:-:S03]  /*a750*/  VIADD R9, R24, 0xfffffffe ;  /* 0xfffffffe18097836 */ /* 0x000fc60000000000 */
[----:B------:R-:W-:-:S05]  /*a760*/  VIADDMNMX R11, R11, R4, 0xffffffff, !PT ;  /* 0xffffffff0b0b7446 */ /* 0x000fca0007800104 */
[----:B------:R-:W-:-:S05]  /*a770*/  IMAD.IADD R4, R24, 0x1, R11 ;  /* 0x0000000118047824 */ /* 0x000fca00078e020b */
[----:B------:R-:W-:-:S04]  /*a780*/  LOP3.LUT R4, R4, 0x1, RZ, 0xc0, !PT ;  /* 0x0000000104047812 */ /* 0x000fc800078ec0ff */
[----:B------:R-:W-:-:S13]  /*a790*/  ISETP.NE.U32.AND P1, PT, R4, 0x1, PT ;  /* 0x000000010400780c */ /* 0x000fda0003f25070 */
[----:B------:R-:W-:Y:S05]  /*a7a0*/  @P1 BRA `(.L_x_8302) ;  /* 0x0000000400b81947 */ /* 0x000fea0003800000 */
[----:B-1----:R-:W-:Y:S01]  /*a7b0*/  VIADD R12, R16, 0x1 ;  /* 0x00000001100c7836 */ /* 0x002fe20000000000 */
        /* <DEDUP_REMOVED lines=26> */
.L_x_8305:
[----:B-1----:R-:W1:Y:S01]  /*a960*/  S2R R2, SR_TID.X ;  /* 0x0000000000027919 */ /* 0x002e620000002100 */
[----:B------:R-:W-:Y:S01]  /*a970*/  IMAD R3, R12, 0x8, R23 ;  /* 0x000000080c037824 */ /* 0x000fe200078e0217 */
[----:B-1----:R-:W-:Y:S02]  /*a980*/  LOP3.LUT R5, R2, 0x7f, RZ, 0xc0, !PT ;  /* 0x0000007f02057812 */ /* 0x002fe400078ec0ff */
[----:B------:R-:W-:Y:S02]  /*a990*/  SHF.L.U32 R2, R13, 0x1f, RZ ;  /* 0x0000001f0d027819 */ /* 0x000fe400000006ff */
[----:B------:R-:W-:Y:S02]  /*a9a0*/  ISETP.NE.AND P1, PT, R5, RZ, PT ;  /* 0x000000ff0500720c */ /* 0x000fe40003f25270 */
[----:B------:R-:W1:Y:S02]  /*a9b0*/  SYNCS.PHASECHK.TRANS64.TRYWAIT P2, [R3+URZ+0x31c40], R2 ;  /* 0x031c4002030075a7 */ /* 0x000e64000804017f */
[----:B-1----:R-:W-:Y:S09]  /*a9c0*/  @!P2 BRA `(.L_x_8306) ;  /* 0x0000001c0054a947 */ /* 0x002ff20003800000 */
.L_x_8352:
[----:B------:R-:W-:Y:S05]  /*a9d0*/  @P1 BRA `(.L_x_8307) ;  /* 0x0000000000141947 */ /* 0x000fea0003800000 */
[----:B------:R-:W-:Y:S01]  /*a9e0*/  ISETP.NE.AND P2, PT, R27, RZ, PT ;  /* 0x000000ff1b00720c */ /* 0x000fe20003f45270 */
[----:B-1----:R-:W-:-:S04]  /*a9f0*/  IMAD.MOV.U32 R2, RZ, RZ, 0x6c00 ;  /* 0x00006c00ff027424 */ /* 0x002fc800078e00ff */
[----:B------:R2:W-:Y:S08]  /*aa00*/  SYNCS.ARRIVE.TRANS64 RZ, [R3+URZ+0x31c30], R2 ;  /* 0x031c300203ff79a7 */ /* 0x0005f0000800003f */
[----:B------:R-:W-:Y:S05]  /*aa10*/  @!P2 BRA `(.L_x_8307) ;  /* 0x000000000004a947 */ /* 0x000fea0003800000 */
[----:B------:R-:W-:Y:S01]  /*aa20*/  BPT.TRAP 0x1 ;  /* 0x000000040000795c */ /* 0x000fe20000300000 */
.L_x_8307:
[----:B-12---:R-:W-:Y:S01]  /*aa30*/  IMAD R2, R12, 0x6c00, R23 ;  /* 0x00006c000c027824 */ /* 0x006fe200078e0217 */
        /* <DEDUP_REMOVED lines=29> */
.L_x_8353:
[----:B------:R-:W-:Y:S05]  /*ac10*/  @P1 BRA `(.L_x_8309) ;  /* 0x0000000000181947 */ /* 0x000fea0003800000 */
[----:B------:R-:W-:Y:S01]  /*ac20*/  ISETP.NE.AND P1, PT, R27, RZ, PT ;  /* 0x000000ff1b00720c */ /* 0x000fe20003f25270 */
[----:B-1----:R-:W-:Y:S02]  /*ac30*/  IMAD R2, R16, 0x8, R23 ;  /* 0x0000000810027824 */ /* 0x002fe400078e0217 */
[----:B------:R-:W-:-:S04]  /*ac40*/  IMAD.MOV.U32 R3, RZ, RZ, 0x6c00 ;  /* 0x00006c00ff037424 */ /* 0x000fc800078e00ff */
[----:B------:R2:W-:Y:S06]  /*ac50*/  SYNCS.ARRIVE.TRANS64 RZ, [R2+URZ+0x31c50], R3 ;  /* 0x031c500302ff79a7 */ /* 0x0005ec000800003f */
[----:B------:R-:W-:Y:S05]  /*ac60*/  @!P1 BRA `(.L_x_8309) ;  /* 0x0000000000049947 */ /* 0x000fea0003800000 */
[----:B------:R-:W-:Y:S01]  /*ac70*/  BPT.TRAP 0x1 ;  /* 0x000000040000795c */ /* 0x000fe20000300000 */
.L_x_8309:
[--C-:B--2---:R-:W-:Y:S01]  /*ac80*/  IMAD R3, R16, 0x6c00, R23.reuse ;  /* 0x00006c0010037824 */ /* 0x104fe200078e0217 */
[----:B------:R-:W-:Y:S01]  /*ac90*/  R2UR UR11, R18 ;  /* 0x00000000120b72ca */ /* 0x000fe200000e0000 */
        /* <DEDUP_REMOVED lines=12> */
[----:B------:R-:W-:Y:S01]  /*ad60*/  UIMAD UR11, UR11, 0x90, URZ ;  /* 0x000000900b0b78a4 */ /* 0x000fe2000f8e023f */
[----:B------:R-:W-:-:S03]  /*ad70*/  IMAD.MOV.U32 R18, RZ, RZ, R9 ;  /* 0x000000ffff127224 */ /* 0x000fc600078e0009 */
[----:B------:R-:W-:Y:S02]  /*ad80*/  UIADD3 UR8, UR15, 0x200, URZ ;  /* 0x000002000f087890 */ /* 0x000fe4000fffe03f */
        /* <DEDUP_REMOVED lines=12> */
.L_x_8304:
[----:B------:R-:W-:Y:S05]  /*ae50*/  BSYNC B0 ;  /* 0x0000000000007941 */ /* 0x000fea0003800000 */
.L_x_8303:
[----:B------:R-:W-:Y:S02]  /*ae60*/  VIADD R9, R24, 0xfffffffd ;  /* 0xfffffffd18097836 */ /* 0x000fe40000000000 */
[----:B------:R-:W-:Y:S02]  /*ae70*/  IMAD.MOV.U32 R16, RZ, RZ, R12 ;  /* 0x000000ffff107224 */ /* 0x000fe400078e000c */
[----:B------:R-:W-:-:S07]  /*ae80*/  IMAD.MOV.U32 R17, RZ, RZ, R13 ;  /* 0x000000ffff117224 */ /* 0x000fce00078e000d */
.L_x_8302:
[----:B------:R-:W-:Y:S01]  /*ae90*/  IMAD.MOV R11, RZ, RZ, -R11 ;  /* 0x000000ffff0b7224 */ /* 0x000fe200078e0a0b */
[----:B------:R-:W-:Y:S04]  /*aea0*/  BSSY B0, `(.L_x_8301) ;  /* 0x00000e0000007945 */ /* 0x000fe80003800000 */
[----:B------:R-:W-:-:S13]  /*aeb0*/  ISETP.NE.AND P1, PT, R10, R11, PT ;  /* 0x0000000b0a00720c */ /* 0x000fda0003f25270 */
[----:B------:R-:W-:Y:S05]  /*aec0*/  @!P1 BRA `(.L_x_8310) ;  /* 0x0000000c00749947 */ /* 0x000fea0003800000 */
[----:B------:R-:W-:-:S07]  /*aed0*/  IMAD.MOV.U32 R4, RZ, RZ, R7 ;  /* 0x000000ffff047224 */ /* 0x000fce00078e0007 */
.L_x_8325:
[----:B------:R-:W-:Y:S01]  /*aee0*/  VIADD R10, R16, 0x1 ;  /* 0x00000001100a7836 */ /* 0x000fe20000000000 */
[----:B------:R-:W-:Y:S04]  /*aef0*/  BSSY B1, `(.L_x_8311) ;  /* 0x000006a000017945 */ /* 0x000fe80003800000 */
[----:B------:R-:W-:-:S04]  /*af00*/  ISETP.NE.AND P1, PT, R10, 0x2, PT ;  /* 0x000000020a00780c */ /* 0x000fc80003f25270 */
[----:B-12---:R-:W-:Y:S02]  /*af10*/  SEL R2, RZ, 0x1, P1 ;  /* 0x00000001ff027807 */ /* 0x006fe40000800000 */
[----:B------:R-:W-:Y:S02]  /*af20*/  SEL R10, R10, RZ, P1 ;  /* 0x000000ff0a0a7207 */ /* 0x000fe40000800000 */
[----:B------:R-:W-:Y:S01]  /*af30*/  LOP3.LUT R11, R17, R2, RZ, 0x3c, !PT ;  /* 0x00000002110b7212 */ /* 0x000fe200078e3cff */
[----:B------:R-:W-:Y:S06]  /*af40*/  @!P6 BRA `(.L_x_8312) ;  /* 0x000000040090e947 */ /* 0x000fec0003800000 */
[----:B-1----:R-:W-:Y:S01]  /*af50*/  IMAD.MOV.U32 R12, RZ, RZ, R9 ;  /* 0x000000ffff0c7224 */ /* 0x002fe200078e0009 */
[----:B------:R-:W-:Y:S06]  /*af60*/  @!P0 BRA `(.L_x_8313) ;  /* 0x0000000000508947 */ /* 0x000fec0003800000 */
[----:B------:R-:W1:Y:S01]  /*af70*/  LDC R12, c[0x0][0x41c] ;  /* 0x00010700ff0c7b82 */ /* 0x000e620000000800 */
[----:B------:R-:W-:Y:S01]  /*af80*/  IMAD.MOV.U32 R13, RZ, RZ, R9 ;  /* 0x000000ffff0d7224 */ /* 0x000fe200078e0009 */
[----:B------:R-:W-:Y:S01]  /*af90*/  ULDC.64 UR4, c[0x0][0x408] ;  /* 0x0001020000047ab9 */ /* 0x000fe20000000a00 */
[----:B------:R-:W-:Y:S01]  /*afa0*/  ULDC.64 UR6, c[0x0][0x208] ;  /* 0x0000820000067ab9 */ /* 0x000fe20000000a00 */
[----:B------:R-:W-:-:S04]  /*afb0*/  IMAD R15, R8, UR4, RZ ;  /* 0x00000004080f7c24 */ /* 0x000fc8000f8e02ff */
[----:B------:R-:W2:Y:S01]  /*afc0*/  LDC.64 R4, c[0x0][0x3f8] ;  /* 0x0000fe00ff047b82 */ /* 0x000ea20000000a00 */
        /* <DEDUP_REMOVED lines=9> */
[----:B--2---:R-:W-:-:S04]  /*b060*/  LEA R4, P1, R2, R4, 0x2 ;  /* 0x0000000402047211 */ /* 0x004fc800078210ff */
[----:B------:R-:W-:-:S05]  /*b070*/  LEA.HI.X R5, R2, R5, R3, 0x2, P1 ;  /* 0x0000000502057211 */ /* 0x000fca00008f1403 */
[----:B------:R1:W5:Y:S01]  /*b080*/  LDG.E R4, desc[UR6][R4.64] ;  /* 0x0000000604047981 */ /* 0x000362000c1e1900 */
[----:B------:R-:W-:-:S04]  /*b090*/  IMAD.MOV R2, RZ, RZ, -R13 ;  /* 0x000000ffff027224 */ /* 0x000fc800078e0a0d */
[----:B------:R-:W-:-:S07]  /*b0a0*/  IMAD R12, R12, R2, R9 ;  /* 0x000000020c0c7224 */ /* 0x000fce00078e0209 */
.L_x_8313:
[----:B------:R-:W1:Y:S01]  /*b0b0*/  S2R R2, SR_TID.X ;  /* 0x0000000000027919 */ /* 0x000e620000002100 */
[----:B------:R-:W-:Y:S01]  /*b0c0*/  IMAD R3, R10, 0x8, R23 ;  /* 0x000000080a037824 */ /* 0x000fe200078e0217 */
[----:B-1----:R-:W-:Y:S02]  /*b0d0*/  LOP3.LUT R5, R2, 0x7f, RZ, 0xc0, !PT ;  /* 0x0000007f02057812 */ /* 0x002fe400078ec0ff */
[----:B------:R-:W-:Y:S02]  /*b0e0*/  SHF.L.U32 R2, R11, 0x1f, RZ ;  /* 0x0000001f0b027819 */ /* 0x000fe400000006ff */
[----:B------:R-:W-:Y:S02]  /*b0f0*/  ISETP.NE.AND P1, PT, R5, RZ, PT ;  /* 0x000000ff0500720c */ /* 0x000fe40003f25270 */
[----:B------:R-:W1:Y:S02]  /*b100*/  SYNCS.PHASECHK.TRANS64.TRYWAIT P2, [R3+URZ+0x31c40], R2 ;  /* 0x031c4002030075a7 */ /* 0x000e64000804017f */
[----:B-1----:R-:W-:Y:S09]  /*b110*/  @!P2 BRA `(.L_x_8314) ;  /* 0x0000001400a8a947 */ /* 0x002ff20003800000 */
.L_x_8354:
[----:B------:R-:W-:Y:S05]  /*b120*/  @P1 BRA `(.L_x_8315) ;  /* 0x0000000000141947 */ /* 0x000fea0003800000 */
[----:B------:R-:W-:Y:S01]  /*b130*/  ISETP.NE.AND P2, PT, R27, RZ, PT ;  /* 0x000000ff1b00720c */ /* 0x000fe20003f45270 */
[----:B-1----:R-:W-:-:S04]  /*b140*/  IMAD.MOV.U32 R2, RZ, RZ, 0x6c00 ;  /* 0x00006c00ff027424 */ /* 0x002fc800078e00ff */
[----:B------:R2:W-:Y:S08]  /*b150*/  SYNCS.ARRIVE.TRANS64 RZ, [R3+URZ+0x31c30], R2 ;  /* 0x031c300203ff79a7 */ /* 0x0005f0000800003f */
[----:B------:R-:W-:Y:S05]  /*b160*/  @!P2 BRA `(.L_x_8315) ;  /* 0x000000000004a947 */ /* 0x000fea0003800000 */
[----:B------:R-:W-:Y:S01]  /*b170*/  BPT.TRAP 0x1 ;  /* 0x000000040000795c */ /* 0x000fe20000300000 */
.L_x_8315:
        /* <DEDUP_REMOVED lines=30> */
.L_x_8355:
[----:B------:R-:W-:Y:S05]  /*b360*/  @P1 BRA `(.L_x_8317) ;  /* 0x0000000000141947 */ /* 0x000fea0003800000 */
[----:B------:R-:W-:Y:S01]  /*b370*/  ISETP.NE.AND P1, PT, R27, RZ, PT ;  /* 0x000000ff1b00720c */ /* 0x000fe20003f25270 */
[----:B------:R-:W-:-:S04]  /*b380*/  IMAD.MOV.U32 R3, RZ, RZ, 0x6c00 ;  /* 0x00006c00ff037424 */ /* 0x000fc800078e00ff */
[----:B------:R2:W-:Y:S08]  /*b390*/  SYNCS.ARRIVE.TRANS64 RZ, [R2+URZ+0x50], R3 ;  /* 0x0000500302ff79a7 */ /* 0x0005f0000800003f */
[----:B------:R-:W-:Y:S05]  /*b3a0*/  @!P1 BRA `(.L_x_8317) ;  /* 0x0000000000049947 */ /* 0x000fea0003800000 */
[----:B------:R-:W-:Y:S01]  /*b3b0*/  BPT.TRAP 0x1 ;  /* 0x000000040000795c */ /* 0x000fe20000300000 */
.L_x_8317:
        /* <DEDUP_REMOVED lines=22> */
[----:B---3--:R-:W-:Y:S01]  /*b520*/  UMOV UR8, UR15 ;  /* 0x0000000f00087c82 */ /* 0x008fe20008000000 */
[----:B------:R-:W-:Y:S02]  /*b530*/  UMOV UR10, UR17 ;  /* 0x00000011000a7c82 */ /* 0x000fe40008000000 */
[----:B------:R3:W-:Y:S02]  /*b540*/  UTMALDG.4D [UR8], [UR4], desc[UR6] ;  /* 0x00000608040075b4 */ /* 0x0007e40008019000 */
[----:B---3--:R-:W-:Y:S01]  /*b550*/  UMOV UR8, UR16 ;  /* 0x0000001000087c82 */ /* 0x008fe20008000000 */
[----:B------:R-:W-:-:S02]  /*b560*/  UMOV UR10, UR14 ;  /* 0x0000000e000a7c82 */ /* 0x000fc40008000000 */
[----:B------:R3:W-:Y:S02]  /*b570*/  UTMALDG.4D [UR8], [UR4], desc[UR6] ;  /* 0x00000608040075b4 */ /* 0x0007e40008019000 */
[----:B---3--:R-:W-:Y:S01]  /*b580*/  NOP ;  /* 0x0000000000007918 */ /* 0x008fe20000000000 */
.L_x_8312:
[----:B------:R-:W-:Y:S05]  /*b590*/  BSYNC B1 ;  /* 0x0000000000017941 */ /* 0x000fea0003800000 */
.L_x_8311:
        /* <DEDUP_REMOVED lines=29> */
.L_x_8320:
[----:B------:R-:W1:Y:S01]  /*b770*/  S2R R2, SR_TID.X ;  /* 0x0000000000027919 */ /* 0x000e620000002100 */
[----:B------:R-:W-:Y:S02]  /*b780*/  SHF.L.U32 R3, R17, 0x1f, RZ ;  /* 0x0000001f11037819 */ /* 0x000fe400000006ff */
[----:B-1----:R-:W-:Y:S01]  /*b790*/  LOP3.LUT R5, R2, 0x7f, RZ, 0xc0, !PT ;  /* 0x0000007f02057812 */ /* 0x002fe200078ec0ff */
[----:B------:R-:W-:-:S03]  /*b7a0*/  IMAD R2, R16, 0x8, R23 ;  /* 0x0000000810027824 */ /* 0x000fc600078e0217 */
[----:B------:R-:W-:Y:S01]  /*b7b0*/  ISETP.NE.AND P1, PT, R5, RZ, PT ;  /* 0x000000ff0500720c */ /* 0x000fe20003f25270 */
[----:B------:R-:W1:Y:S02]  /*b7c0*/  SYNCS.PHASECHK.TRANS64.TRYWAIT P2, [R2+URZ+0x31c40], R3 ;  /* 0x031c4003020075a7 */ /* 0x000e64000804017f */
[----:B-1----:R-:W-:Y:S10]  /*b7d0*/  @!P2 BRA `(.L_x_8321) ;  /* 0x000000100020a947 */ /* 0x002ff40003800000 */
.L_x_8356:
[----:B------:R-:W-:Y:S05]  /*b7e0*/  @P1 BRA `(.L_x_8322) ;  /* 0x0000000000141947 */ /* 0x000fea0003800000 */
[----:B------:R-:W-:Y:S01]  /*b7f0*/  ISETP.NE.AND P2, PT, R27, RZ, PT ;  /* 0x000000ff1b00720c */ /* 0x000fe20003f45270 */
[----:B-1----:R-:W-:-:S04]  /*b800*/  IMAD.MOV.U32 R3, RZ, RZ, 0x6c00 ;  /* 0x00006c00ff037424 */ /* 0x002fc800078e00ff */
[----:B------:R2:W-:Y:S08]  /*b810*/  SYNCS.ARRIVE.TRANS64 RZ, [R2+URZ+0x31c30], R3 ;  /* 0x031c300302ff79a7 */ /* 0x0005f0000800003f */
[----:B------:R-:W-:Y:S05]  /*b820*/  @!P2 BRA `(.L_x_8322) ;  /* 0x000000000004a947 */ /* 0x000fea0003800000 */
[----:B------:R-:W-:Y:S01]  /*b830*/  BPT.TRAP 0x1 ;  /* 0x000000040000795c */ /* 0x000fe20000300000 */
.L_x_8322:
[----:B-12---:R-:W-:Y:S01]  /*b840*/  IMAD R2, R16, 0x6c00, R23 ;  /* 0x00006c0010027824 */ /* 0x006fe200078e0217 */
[----:B------:R-:W-:Y:S01]  /*b850*/  R2UR UR11, R13 ;  /* 0x000000000d0b72ca */ /* 0x000fe200000e0000 */
[----:B------:R-:W-:Y:S01]  /*b860*/  VIADD R3, R23, 0x31c00 ;  /* 0x00031c0017037836 */ /* 0x000fe20000000000 */
[----:B------:R-:W-:Y:S01]  /*b870*/  UIADD3 UR4, UP0, UR36, 0x370, URZ ;  /* 0x0000037024047890 */ /* 0x000fe2000ff1e03f */
[----:B------:R-:W-:Y:S01]  /*b880*/  R2UR UR12, R0 ;  /* 0x00000000000c72ca */ /* 0x000fe200000e0000 */
[----:B------:R-:W-:Y:S01]  /*b890*/  UMOV UR10, URZ ;  /* 0x0000003f000a7c82 */ /* 0x000fe20008000000 */
[----:B------:R-:W-:Y:S01]  /*b8a0*/  R2UR UR8, R2 ;  /* 0x00000000020872ca */ /* 0x000fe200000e0000 */
[--C-:B------:R-:W-:Y:S01]  /*b8b0*/  IMAD R2, R16, 0x8, R3.reuse ;  /* 0x0000000810027824 */ /* 0x100fe200078e0203 */
[----:B-----5:R-:W-:Y:S01]  /*b8c0*/  R2UR UR13, R4 ;  /* 0x00000000040d72ca */ /* 0x020fe200000e0000 */
[----:B------:R-:W-:Y:S01]  /*b8d0*/  UIADD3.X UR5, URZ, UR37, URZ, UP0, !UPT ;  /* 0x000000253f057290 */ /* 0x000fe200087fe43f */
[----:B------:R-:W-:Y:S01]  /*b8e0*/  SHF.L.U32 R11, R11, 0x1f, RZ ;  /* 0x0000001f0b0b7819 */ /* 0x000fe200000006ff */
[----:B------:R-:W-:Y:S01]  /*b8f0*/  UMOV UR6, 0x0 ;  /* 0x0000000000067882 */ /* 0x000fe20000000000 */
[----:B------:R-:W-:Y:S01]  /*b900*/  R2UR UR9, R2 ;  /* 0x00000000020972ca */ /* 0x000fe200000e0000 */
[----:B------:R-:W-:Y:S01]  /*b910*/  UMOV UR7, 0x14f00000 ;  /* 0x14f0000000077882 */ /* 0x000fe20000000000 */
[----:B------:R-:W-:Y:S01]  /*b920*/  UIMAD UR11, UR11, 0x90, URZ ;  /* 0x000000900b0b78a4 */ /* 0x000fe2000f8e023f */
[----:B------:R-:W-:Y:S01]  /*b930*/  IMAD R2, R10, 0x8, R3 ;  /* 0x000000080a027824 */ /* 0x000fe200078e0203 */
[----:B------:R-:W-:Y:S01]  /*b940*/  UMOV UR17, 0x20 ;  /* 0x0000002000117882 */ /* 0x000fe20000000000 */
[----:B------:R-:W-:-:S02]  /*b950*/  UMOV UR18, 0x40 ;  /* 0x0000004000127882 */ /* 0x000fc40000000000 */
[----:B------:R-:W-:Y:S02]  /*b960*/  UIADD3 UR14, UR8, 0x16a00, URZ ;  /* 0x00016a00080e7890 */ /* 0x000fe4000fffe03f */
[----:B------:R-:W-:Y:S02]  /*b970*/  UIADD3 UR15, UR8, 0x18e00, URZ ;  /* 0x00018e00080f7890 */ /* 0x000fe4000fffe03f */
[----:B------:R-:W-:Y:S02]  /*b980*/  UIADD3 UR16, UR8, 0x1b200, URZ ;  /* 0x0001b20008107890 */ /* 0x000fe4000fffe03f */
[----:B------:R-:W-:Y:S01]  /*b990*/  UIADD3 UR9, UR9, 0x30, URZ ;  /* 0x0000003009097890 */ /* 0x000fe2000fffe03f */
[----:B------:R-:W-:-:S08]  /*b9a0*/  UMOV UR8, UR14 ;  /* 0x0000000e00087c82 */ /* 0x000fd00008000000 */
        /* <DEDUP_REMOVED lines=9> */
.L_x_8357:
[----:B------:R-:W-:Y:S05]  /*ba40*/  @P1 BRA `(.L_x_8324) ;  /* 0x0000000000141947 */ /* 0x000fea0003800000 */
[----:B------:R-:W-:Y:S01]  /*ba50*/  ISETP.NE.AND P1, PT, R27, RZ, PT ;  /* 0x000000ff1b00720c */ /* 0x000fe20003f25270 */
[----:B------:R-:W-:-:S04]  /*ba60*/  IMAD.MOV.U32 R3, RZ, RZ, 0x6c00 ;  /* 0x00006c00ff037424 */ /* 0x000fc800078e00ff */
[----:B------:R2:W-:Y:S08]  /*ba70*/  SYNCS.ARRIVE.TRANS64 RZ, [R2+URZ+0x50], R3 ;  /* 0x0000500302ff79a7 */ /* 0x0005f0000800003f */
[----:B------:R-:W-:Y:S05]  /*ba80*/  @!P1 BRA `(.L_x_8324) ;  /* 0x0000000000049947 */ /* 0x000fea0003800000 */
[----:B------:R-:W-:Y:S01]  /*ba90*/  BPT.TRAP 0x1 ;  /* 0x000000040000795c */ /* 0x000fe20000300000 */
.L_x_8324:
        /* <DEDUP_REMOVED lines=18> */
[----:B------:R-:W-:-:S05]  /*bbc0*/  UIADD3 UR15, UR15, 0x4a00, URZ ;  /* 0x00004a000f0f7890 */ /* 0x000fca000fffe03f */
[----:B------:R3:W-:Y:S02]  /*bbd0*/  UTMALDG.4D [UR8], [UR4], desc[UR6] ;  /* 0x00000608040075b4 */ /* 0x0007e40008019000 */
[----:B---3--:R-:W-:Y:S01]  /*bbe0*/  UMOV UR8, UR14 ;  /* 0x0000000e00087c82 */ /* 0x008fe20008000000 */
[----:B------:R-:W-:Y:S01]  /*bbf0*/  UMOV UR10, UR16 ;  /* 0x00000010000a7c82 */ /* 0x000fe20008000000 */
[----:B------:R-:W-:Y:S01]  /*bc00*/  UMOV UR14, 0x40 ;  /* 0x00000040000e7882 */ /* 0x000fe20000000000 */
[----:B------:R3:W-:Y:S02]  /*bc10*/  UTMALDG.4D [UR8], [UR4], desc[UR6] ;  /* 0x00000608040075b4 */ /* 0x0007e40008019000 */
[----:B---3--:R-:W-:Y:S01]  /*bc20*/  UMOV UR8, UR15 ;  /* 0x0000000f00087c82 */ /* 0x008fe20008000000 */
[----:B------:R-:W-:Y:S02]  /*bc30*/  UMOV UR10, UR14 ;  /* 0x0000000e000a7c82 */ /* 0x000fe40008000000 */
[----:B------:R3:W-:Y:S02]  /*bc40*/  UTMALDG.4D [UR8], [UR4], desc[UR6] ;  /* 0x00000608040075b4 */ /* 0x0007e40008019000 */
[----:B---3--:R-:W-:Y:S01]  /*bc50*/  NOP ;  /* 0x0000000000007918 */ /* 0x008fe20000000000 */
.L_x_8319:
[----:B------:R-:W-:Y:S05]  /*bc60*/  BSYNC B1 ;  /* 0x0000000000017941 */ /* 0x000fea0003800000 */
.L_x_8318:
[C---:B------:R-:W-:Y:S01]  /*bc70*/  ISETP.GT.AND P1, PT, R9.reuse, 0x1, PT ;  /* 0x000000010900780c */ /* 0x040fe20003f24270 */
[----:B------:R-:W-:-:S12]  /*bc80*/  VIADD R9, R9, 0xfffffffe ;  /* 0xfffffffe09097836 */ /* 0x000fd80000000000 */
[----:B------:R-:W-:Y:S05]  /*bc90*/  @P1 BRA `(.L_x_8325) ;  /* 0xfffffff000901947 */ /* 0x000fea000383ffff */
.L_x_8310:
[----:B------:R-:W-:Y:S05]  /*bca0*/  BSYNC B0 ;  /* 0x0000000000007941 */ /* 0x000fea0003800000 */
.L_x_8301:
[----:B------:R-:W-:Y:S04]  /*bcb0*/  BSSY B0, `(.L_x_8326) ;  /* 0x000002a000007945 */ /* 0x000fe80003800000 */
[----:B------:R-:W-:Y:S05]  /*bcc0*/  @!P6 BRA `(.L_x_8327) ;  /* 0x0000000000a0e947 */ /* 0x000fea0003800000 */
[----:B-12---:R-:W1:Y:S01]  /*bcd0*/  S2R R2, SR_TID.X ;  /* 0x0000000000027919 */ /* 0x006e620000002100 */
[----:B------:R-:W-:Y:S01]  /*bce0*/  IMAD R3, R16, 0x8, R23 ;  /* 0x0000000810037824 */ /* 0x000fe200078e0217 */
[----:B-1----:R-:W-:Y:S02]  /*bcf0*/  LOP3.LUT R4, R2, 0x7f, RZ, 0xc0, !PT ;  /* 0x0000007f02047812 */ /* 0x002fe400078ec0ff */
[----:B------:R-:W-:Y:S02]  /*bd00*/  SHF.L.U32 R2, R17, 0x1f, RZ ;  /* 0x0000001f11027819 */ /* 0x000fe400000006ff */
[----:B------:R-:W-:Y:S02]  /*bd10*/  ISETP.NE.AND P1, PT, R4, RZ, PT ;  /* 0x000000ff0400720c */ /* 0x000fe40003f25270 */
[----:B------:R-:W1:Y:S02]  /*bd20*/  SYNCS.PHASECHK.TRANS64.TRYWAIT P0, [R3+URZ+0x31c60], R2 ;  /* 0x031c6002030075a7 */ /* 0x000e64000800017f */
[----:B-1----:R-:W-:Y:S09]  /*bd30*/  @!P0 BRA `(.L_x_8328) ;  /* 0x0000000800f08947 */ /* 0x002ff20003800000 */
.L_x_8358:
[----:B------:R-:W-:Y:S05]  /*bd40*/  @P1 BRA `(.L_x_8329) ;  /* 0x0000000000141947 */ /* 0x000fea0003800000 */
[----:B------:R-:W-:Y:S01]  /*bd50*/  ISETP.NE.AND P0, PT, R27, RZ, PT ;  /* 0x000000ff1b00720c */ /* 0x000fe20003f05270 */
[----:B-1----:R-:W-:-:S04]  /*bd60*/  IMAD.MOV.U32 R2, RZ, RZ, 0x6c00 ;  /* 0x00006c00ff027424 */ /* 0x002fc800078e00ff */
[----:B------:R2:W-:Y:S08]  /*bd70*/  SYNCS.ARRIVE.TRANS64 RZ, [R3+URZ+0x31c50], R2 ;  /* 0x031c500203ff79a7 */ /* 0x0005f0000800003f */
[----:B------:R-:W-:Y:S05]  /*bd80*/  @!P0 BRA `(.L_x_8329) ;  /* 0x0000000000048947 */ /* 0x000fea0003800000 */
[----:B------:R-:W-:Y:S01]  /*bd90*/  BPT.TRAP 0x1 ;  /* 0x000000040000795c */ /* 0x000fe20000300000 */
.L_x_8329:
        /* <DEDUP_REMOVED lines=27> */
.L_x_8327:
[----:B------:R-:W-:Y:S05]  /*bf50*/  BSYNC B0 ;  /* 0x0000000000007941 */ /* 0x000fea0003800000 */
.L_x_8326:
[----:B------:R-:W-:Y:S01]  /*bf60*/  VIADD R26, R26, UR38 ;  /* 0x000000261a1a7c36 */ /* 0x000fe20008000000 */
[----:B------:R-:W-:Y:S01]  /*bf70*/  ULDC UR4, c[0x0][0xda4] ;  /* 0x0003690000047ab9 */ /* 0x000fe20000000800 */
[----:B------:R-:W-:Y:S02]  /*bf80*/  VIADD R16, R16, 0x1 ;  /* 0x0000000110107836 */ /* 0x000fe40000000000 */
[----:B------:R-:W-:Y:S01]  /*bf90*/  VIADD R29, R29, 0x1 ;  /* 0x000000011d1d7836 */ /* 0x000fe20000000000 */
[----:B------:R-:W-:Y:S02]  /*bfa0*/  ISETP.GE.AND P1, PT, R26, UR4, PT ;  /* 0x000000041a007c0c */ /* 0x000fe4000bf26270 */
[----:B------:R-:W-:-:S04]  /*bfb0*/  ISETP.NE.AND P0, PT, R16, 0x2, PT ;  /* 0x000000021000780c */ /* 0x000fc80003f05270 */
[----:B------:R-:W-:Y:S02]  /*bfc0*/  SEL R0, RZ, 0x1, P0 ;  /* 0x00000001ff007807 */ /* 0x000fe40000000000 */
[----:B------:R-:W-:Y:S02]  /*bfd0*/  SEL R16, R16, RZ, P0 ;  /* 0x000000ff10107207 */ /* 0x000fe40000000000 */
[----:B------:R-:W-:-:S03]  /*bfe0*/  LOP3.LUT R17, R17, R0, RZ, 0x3c, !PT ;  /* 0x0000000011117212 */ /* 0x000fc600078e3cff */
[----:B------:R-:W-:Y:S05]  /*bff0*/  @!P1 BRA `(.L_x_8330) ;  /* 0xffffffd400c09947 */ /* 0x000fea000383ffff */
[----:B------:R-:W-:-:S07]  /*c000*/  LOP3.LUT R29, R29, 0x1, RZ, 0xc, !PT ;  /* 0x000000011d1d7812 */ /* 0x000fce00078e0cff */
.L_x_8286:
[----:B-12---:R-:W1:Y:S01]  /*c010*/  S2R R3, SR_CgaCtaId ;  /* 0x0000000000037919 */ /* 0x006e620000008800 */
[----:B------:R-:W-:Y:S01]  /*c020*/  MOV R0, 0x400 ;  /* 0x0000040000007802 */ /* 0x000fe20000000f00 */
[----:B------:R-:W-:Y:S01]  /*c030*/  BSSY B0, `(.L_x_8331) ;  /* 0x0000005000007945 */ /* 0x000fe20003800000 */
[----:B------:R-:W-:Y:S02]  /*c040*/  SHF.L.U32 R29, R29, 0x1f, RZ ;  /* 0x0000001f1d1d7819 */ /* 0x000fe400000006ff */
[----:B-1----:R-:W-:-:S04]  /*c050*/  LEA R8, R3, R0, 0x18 ;  /* 0x0000000003087211 */ /* 0x002fc800078ec0ff */
[----:B------:R-:W1:Y:S02]  /*c060*/  SYNCS.PHASECHK.TRANS64.TRYWAIT P0, [R8+URZ+0x31c20], R29 ;  /* 0x031c201d080075a7 */ /* 0x000e64000800017f */
[----:B-1----:R-:W-:Y:S05]  /*c070*/  @!P0 BRA `(.L_x_8332) ;  /* 0x0000000800348947 */ /* 0x002fea0003800000 */
.L_x_8359:
[----:B------:R-:W-:Y:S05]  /*c080*/  BSYNC B0 ;  /* 0x0000000000007941 */ /* 0x000fea0003800000 */
.L_x_8331:
[----:B------:R-:W-:-:S03]  /*c090*/  UMOV UR4, 0xffffffff ;  /* 0xffffffff00047882 */ /* 0x000fc60000000000 */
[----:B------:R-:W-:Y:S05]  /*c0a0*/  BRA.DIV UR4, `(.L_x_8333) ;  /* 0x0000000a043c7947 */ /* 0x000fea000b800000 */
[----:B------:R-:W2:Y:S02]  /*c0b0*/  S2R R0, SR_TID.X ;  /* 0x0000000000007919 */ /* 0x000ea40000002100 */
[----:B--2---:R-:W-:-:S04]  /*c0c0*/  SHF.R.U32.HI R0, RZ, 0x5, R0 ;  /* 0x00000005ff007819 */ /* 0x004fc80000011600 */
[----:B------:R-:W-:-:S05]  /*c0d0*/  LOP3.LUT R0, R0, 0x3, RZ, 0xc0, !PT ;  /* 0x0000000300007812 */ /* 0x000fca00078ec0ff */
[----:B------:R2:W3:Y:S02]  /*c0e0*/  SHFL.IDX PT, R14, R0, RZ, 0x1f ;  /* 0x00001fff000e7589 */ /* 0x0004e400000e0000 */
.L_x_8362:
[----:B---3--:R-:W-:Y:S01]  /*c0f0*/  ISETP.NE.AND P0, PT, R14, RZ, PT ;  /* 0x000000ff0e00720c */ /* 0x008fe20003f05270 */
[----:B------:R-:W-:-:S12]  /*c100*/  BSSY B0, `(.L_x_8334) ;  /* 0x0000024000007945 */ /* 0x000fd80003800000 */
[----:B------:R-:W-:Y:S05]  /*c110*/  @P0 BRA `(.L_x_8335) ;  /* 0x0000000000880947 */ /* 0x000fea0003800000 */
[----:B------:R-:W-:-:S03]  /*c120*/  UMOV UR4, 0xffffffff ;  /* 0xffffffff00047882 */ /* 0x000fc60000000000 */
[----:B------:R-:W-:Y:S05]  /*c130*/  BRA.DIV UR4, `(.L_x_8336) ;  /* 0x0000000a044c7947 */ /* 0x000fea000b800000 */
[----:B------:R-:W-:-:S13]  /*c140*/  ELECT P6, URZ, PT ;  /* 0x00000000003f782f */ /* 0x000fda00038c0000 */
.L_x_8365:
[----:B------:R-:W-:Y:S05]  /*c150*/  @!P6 BRA `(.L_x_8335) ;  /* 0x000000000078e947 */ /* 0x000fea0003800000 */
[----:B--2---:R-:W2:Y:S02]  /*c160*/  LDL.LU R0, [R1] ;  /* 0x0000000001007983 */ /* 0x004ea40000300800 */
[----:B--2---:R-:W-:-:S04]  /*c170*/  LOP3.LUT R0, R0, 0x2, RZ, 0xfc, !PT ;  /* 0x0000000200007812 */ /* 0x004fc800078efcff */
[----:B------:R-:W-:-:S13]  /*c180*/  ISETP.NE.AND P2, PT, R0, 0x3, PT ;  /* 0x000000030000780c */ /* 0x000fda0003f45270 */
[----:B------:R-:W-:Y:S05]  /*c190*/  @!P2 BRA `(.L_x_8337) ;  /* 0x000000000004a947 */ /* 0x000fea0003800000 */
[----:B------:R-:W-:Y:S01]  /*c1a0*/  BPT.TRAP 0x1 ;  /* 0x000000040000795c */ /* 0x000fe20000300000 */
.L_x_8337:
[----:B------:R-:W-:Y:S01]  /*c1b0*/  VIADD R3, R8, 0x31c40 ;  /* 0x00031c4008037836 */ /* 0x000fe20000000000 */
[----:B------:R-:W-:Y:S01]  /*c1c0*/  SHF.L.U32 R4, R17, 0x1f, RZ ;  /* 0x0000001f11047819 */ /* 0x000fe200000006ff */
[C---:B------:R-:W-:Y:S02]  /*c1d0*/  VIADD R0, R16.reuse, 0x1 ;  /* 0x0000000110007836 */ /* 0x040fe40000000000 */
[----:B------:R-:W-:-:S03]  /*c1e0*/  IMAD R5, R16, 0x8, R3 ;  /* 0x0000000810057824 */ /* 0x000fc600078e0203 */
[C---:B------:R-:W-:Y:S01]  /*c1f0*/  ISETP.NE.AND P1, PT, R0.reuse, 0x2, PT ;  /* 0x000000020000780c */ /* 0x040fe20003f25270 */
[----:B------:R-:W2:Y:S03]  /*c200*/  SYNCS.PHASECHK.TRANS64.TRYWAIT P0, [R5+URZ], R4 ;  /* 0x00000004050075a7 */ /* 0x000ea6000800017f */
[----:B------:R-:W-:Y:S02]  /*c210*/  SEL R2, RZ, 0x1, P1 ;  /* 0x00000001ff027807 */ /* 0x000fe40000800000 */
[----:B------:R-:W-:Y:S02]  /*c220*/  SEL R6, R0, RZ, P1 ;  /* 0x000000ff00067207 */ /* 0x000fe40000800000 */
[----:B------:R-:W-:-:S03]  /*c230*/  LOP3.LUT R0, R17, R2, RZ, 0x3c, !PT ;  /* 0x0000000211007212 */ /* 0x000fc600078e3cff */
[----:B------:R-:W-:Y:S01]  /*c240*/  IMAD R3, R6, 0x8, R3 ;  /* 0x0000000806037824 */ /* 0x000fe200078e0203 */
[----:B------:R-:W-:Y:S01]  /*c250*/  SHF.L.U32 R0, R0, 0x1f, RZ ;  /* 0x0000001f00007819 */ /* 0x000fe200000006ff */
[----:B--2---:R-:W-:Y:S06]  /*c260*/  @!P0 BRA `(.L_x_8338) ;  /* 0x0000000800208947 */ /* 0x004fec0003800000 */
.L_x_8366:
[----:B------:R-:W3:Y:S02]  /*c270*/  SYNCS.PHASECHK.TRANS64.TRYWAIT P0, [R3+URZ], R0 ;  /* 0x00000000030075a7 */ /* 0x000ee4000800017f */
[----:B---3--:R-:W-:Y:S05]  /*c280*/  @!P0 BRA `(.L_x_8339) ;  /* 0x00000008002c8947 */ /* 0x008fea0003800000 */
.L_x_8367:
[----:B------:R-:W-:Y:S05]  /*c290*/  @!P2 BRA `(.L_x_8340) ;  /* 0x000000000004a947 */ /* 0x000fea0003800000 */
[----:B------:R-:W-:Y:S01]  /*c2a0*/  BPT.TRAP 0x1 ;  /* 0x000000040000795c */ /* 0x000fe20000300000 */
.L_x_8340:
[----:B---3--:R-:W-:-:S04]  /*c2b0*/  VIADD R3, R8, 0x31c60 ;  /* 0x00031c6008037836 */ /* 0x008fc80000000000 */
[----:B--2---:R-:W-:-:S04]  /*c2c0*/  IMAD R5, R16, 0x8, R3 ;  /* 0x0000000810057824 */ /* 0x004fc800078e0203 */
[----:B------:R-:W2:Y:S02]  /*c2d0*/  SYNCS.PHASECHK.TRANS64.TRYWAIT P0, [R5+URZ], R4 ;  /* 0x00000004050075a7 */ /* 0x000ea4000800017f */
[----:B--2---:R-:W-:Y:S05]  /*c2e0*/  @!P0 BRA `(.L_x_8341) ;  /* 0x0000000800288947 */ /* 0x004fea0003800000 */
.L_x_8368:
[----:B------:R-:W-:-:S07]  /*c2f0*/  IMAD R3, R6, 0x8, R3 ;  /* 0x0000000806037824 */ /* 0x000fce00078e0203 */
.L_x_8342:
[----:B---3--:R3:W4:Y:S02]  /*c300*/  SYNCS.PHASECHK.TRANS64.TRYWAIT P0, [R3+URZ], R0 ;  /* 0x00000000030075a7 */ /* 0x008724000800017f */
[----:B----4-:R-:W-:Y:S05]  /*c310*/  @!P0 NANOSLEEP.SYNCS 0x989680 ;  /* 0x009896800000895d */ /* 0x010fea0003900000 */
[----:B------:R-:W4:Y:S02]  /*c320*/  @!P0 SYNCS.PHASECHK.TRANS64 P0, [R3+URZ], R0 ;  /* 0x00000000030085a7 */ /* 0x000f24000800007f */
[----:B----4-:R-:W-:Y:S05]  /*c330*/  @!P0 BRA `(.L_x_8342) ;  /* 0xfffffffc00f08947 */ /* 0x010fea000383ffff */
.L_x_8335:
[----:B------:R-:W-:Y:S05]  /*c340*/  BSYNC B0 ;  /* 0x0000000000007941 */ /* 0x000fea0003800000 */
.L_x_8334:
[----:B------:R-:W-:Y:S05]  /*c350*/  EXIT ;  /* 0x000000000000794d */ /* 0x000fea0003800000 */
.L_x_8264:
[----:B-1----:R-:W-:-:S04]  /*c360*/  IMAD.U32 R3, RZ, RZ, UR39 ;  /* 0x00000027ff037e24 */ /* 0x002fc8000f8e00ff */
[----:B------:R1:W2:Y:S03]  /*c370*/  SYNCS.PHASECHK.TRANS64.TRYWAIT P1, [R3+URZ+0x31c00], R0 ;  /* 0x031c0000030075a7 */ /* 0x0002a6000802017f */
[----:B--2---:R-:W-:Y:S05]  /*c380*/  @!P1 NANOSLEEP.SYNCS 0x989680 ;  /* 0x009896800000995d */ /* 0x004fea0003900000 */
[----:B------:R-:W2:Y:S02]  /*c390*/  @!P1 SYNCS.PHASECHK.TRANS64 P1, [R3+URZ+0x31c00], R0 ;  /* 0x031c0000030095a7 */ /* 0x000ea4000802007f */
[----:B--2---:R-:W-:Y:S05]  /*c3a0*/  @!P1 BRA `(.L_x_8264) ;  /* 0xfffffffc00ec9947 */ /* 0x004fea000383ffff */
[----:B------:R-:W-:Y:S05]  /*c3b0*/  BRA `(.L_x_8343) ;  /* 0xffffff4c00a47947 */ /* 0x000fea000383ffff */
.L_x_8268:
[----:B--2---:R2:W3:Y:S02]  /*c3c0*/  SYNCS.PHASECHK.TRANS64.TRYWAIT P2, [R4+URZ+0x31c30], R3 ;  /* 0x031c3003040075a7 */ /* 0x0044e4000804017f */
[----:B---3--:R-:W-:Y:S05]  /*c3d0*/  @!P2 NANOSLEEP.SYNCS 0x989680 ;  /* 0x009896800000a95d */ /* 0x008fea0003900000 */
[----:B------:R-:W3:Y:S02]  /*c3e0*/  @!P2 SYNCS.PHASECHK.TRANS64 P2, [R4+URZ+0x31c30], R3 ;  /* 0x031c30030400a5a7 */ /* 0x000ee4000804007f */
[----:B---3--:R-:W-:Y:S05]  /*c3f0*/  @!P2 BRA `(.L_x_8268) ;  /* 0xfffffffc00f0a947 */ /* 0x008fea000383ffff */
[----:B------:R-:W-:Y:S05]  /*c400*/  BRA `(.L_x_8267) ;  /* 0xffffff4c00cc7947 */ /* 0x000fea000383ffff */
.L_x_8273:
[----:B---3--:R-:W-:-:S04]  /*c410*/  IMAD.U32 R3, RZ, RZ, UR4 ;  /* 0x00000004ff037e24 */ /* 0x008fc8000f8e00ff */
[----:B------:R3:W4:Y:S03]  /*c420*/  SYNCS.PHASECHK.TRANS64.TRYWAIT P2, [R3+URZ+0x31c30], R0 ;  /* 0x031c3000030075a7 */ /* 0x000726000804017f */
[----:B----4-:R-:W-:Y:S05]  /*c430*/  @!P2 NANOSLEEP.SYNCS 0x989680 ;  /* 0x009896800000a95d */ /* 0x010fea0003900000 */
[----:B------:R-:W4:Y:S02]  /*c440*/  @!P2 SYNCS.PHASECHK.TRANS64 P2, [R3+URZ+0x31c30], R0 ;  /* 0x031c30000300a5a7 */ /* 0x000f24000804007f */
[----:B----4-:R-:W-:Y:S05]  /*c450*/  @!P2 BRA `(.L_x_8273) ;  /* 0xfffffffc00eca947 */ /* 0x010fea000383ffff */
[----:B------:R-:W-:Y:S05]  /*c460*/  BRA `(.L_x_8270) ;  /* 0xffffff8400fc7947 */ /* 0x000fea000383ffff */
.L_x_8277:
[----:B--2---:R-:W-:-:S04]  /*c470*/  IMAD.U32 R3, RZ, RZ, UR4 ;  /* 0x00000004ff037e24 */ /* 0x004fc8000f8e00ff */
[----:B------:R2:W3:Y:S03]  /*c480*/  SYNCS.PHASECHK.TRANS64.TRYWAIT P2, [R3+URZ+0x31c50], R0 ;  /* 0x031c5000030075a7 */ /* 0x0004e6000804017f */
[----:B---3--:R-:W-:Y:S05]  /*c490*/  @!P2 NANOSLEEP.SYNCS 0x989680 ;  /* 0x009896800000a95d */ /* 0x008fea0003900000 */
[----:B------:R-:W3:Y:S02]  /*c4a0*/  @!P2 SYNCS.PHASECHK.TRANS64 P2, [R3+URZ+0x31c50], R0 ;  /* 0x031c50000300a5a7 */ /* 0x000ee4000804007f */
[----:B---3--:R-:W-:Y:S05]  /*c4b0*/  @!P2 BRA `(.L_x_8277) ;  /* 0xfffffffc00eca947 */ /* 0x008fea000383ffff */
[----:B------:R-:W-:Y:S05]  /*c4c0*/  BRA `(.L_x_8274) ;  /* 0xffffff9c00987947 */ /* 0x000fea000383ffff */
.L_x_8282:
[----:B----4-:R-:W-:-:S04]  /*c4d0*/  IMAD.U32 R5, RZ, RZ, UR12 ;  /* 0x0000000cff057e24 */ /* 0x010fc8000f8e00ff */
[----:B------:R4:W1:Y:S03]  /*c4e0*/  SYNCS.PHASECHK.TRANS64.TRYWAIT P0, [R5+URZ+0x31c50], R4 ;  /* 0x031c5004050075a7 */ /* 0x000866000800017f */
[----:B-1----:R-:W-:Y:S05]  /*c4f0*/  @!P0 NANOSLEEP.SYNCS 0x989680 ;  /* 0x009896800000895d */ /* 0x002fea0003900000 */
[----:B------:R-:W1:Y:S02]  /*c500*/  @!P0 SYNCS.PHASECHK.TRANS64 P0, [R5+URZ+0x31c50], R4 ;  /* 0x031c5004050085a7 */ /* 0x000e64000800007f */
[----:B-1----:R-:W-:Y:S05]  /*c510*/  @!P0 BRA `(.L_x_8282) ;  /* 0xfffffffc00ec8947 */ /* 0x002fea000383ffff */
[----:B------:R-:W-:Y:S05]  /*c520*/  BRA `(.L_x_8281) ;  /* 0xffffffbc00747947 */ /* 0x000fea000383ffff */
.L_x_8293:
        /* <DEDUP_REMOVED lines=11> */
.L_x_8345:
[----:B------:R-:W-:Y:S05]  /*c5e0*/  BSYNC B0 ;  /* 0x0000000000007941 */ /* 0x000fea0003800000 */
.L_x_8344:
[----:B------:R-:W-:Y:S05]  /*c5f0*/  BRA `(.L_x_8346) ;  /* 0xffffffd800947947 */ /* 0x000fea000383ffff */
.L_x_8294:
[----:B------:R-:W-:Y:S01]  /*c600*/  BSSY B0, `(.L_x_8347) ;  /* 0x0000006000007945 */ /* 0x000fe20003800000 */
[----:B------:R-:W-:-:S07]  /*c610*/  IMAD.MOV.U32 R15, RZ, RZ, -0x1 ;  /* 0xffffffffff0f7424 */ /* 0x000fce00078e00ff */
[----:B------:R-:W-:Y:S05]  /*c620*/  WARPSYNC.COLLECTIVE R15, `(.L_x_8348) ;  /* 0x000000000f0c7348 */ /* 0x000fea0003c00000 */
[----:B------:R-:W-:Y:S02]  /*c630*/  ELECT P6, UR62, PT ;  /* 0x00000000003e782f */ /* 0x000fe400038c0000 */
[----:B------:R-:W-:Y:S01]  /*c640*/  MOV R14, UR62 ;  /* 0x0000003e000e7c02 */ /* 0x000fe20008000f00 */
[----:B------:R-:W-:Y:S10]  /*c650*/  ENDCOLLECTIVE ;  /* 0x000000000000791b */ /* 0x000ff40003800000 */
.L_x_8348:
[----:B------:R-:W-:Y:S05]  /*c660*/  BSYNC B0 ;  /* 0x0000000000007941 */ /* 0x000fea0003800000 */
.L_x_8347:
[----:B------:R-:W-:Y:S05]  /*c670*/  BRA `(.L_x_8349) ;  /* 0xffffffd800887947 */ /* 0x000fea000383ffff */
.L_x_8297:
[----:B--2---:R2:W3:Y:S02]  /*c680*/  SYNCS.PHASECHK.TRANS64.TRYWAIT P1, [R5+URZ+0x31c40], R4 ;  /* 0x031c4004050075a7 */ /* 0x0044e4000802017f */
[----:B---3--:R-:W-:Y:S05]  /*c690*/  @!P1 NANOSLEEP.SYNCS 0x989680 ;  /* 0x009896800000995d */ /* 0x008fea0003900000 */
[----:B------:R-:W3:Y:S02]  /*c6a0*/  @!P1 SYNCS.PHASECHK.TRANS64 P1, [R5+URZ+0x31c40], R4 ;  /* 0x031c4004050095a7 */ /* 0x000ee4000802007f */
[----:B---3--:R-:W-:Y:S05]  /*c6b0*/  @!P1 BRA `(.L_x_8297) ;  /* 0xfffffffc00f09947 */ /* 0x008fea000383ffff */
[----:B------:R-:W-:Y:S05]  /*c6c0*/  BRA `(.L_x_8350) ;  /* 0xffffffd800ec7947 */ /* 0x000fea000383ffff */
.L_x_8300:
[----:B--2---:R2:W3:Y:S02]  /*c6d0*/  SYNCS.PHASECHK.TRANS64.TRYWAIT P1, [R23+URZ+0x31c20], R4 ;  /* 0x031c2004170075a7 */ /* 0x0044e4000802017f */
[----:B---3--:R-:W-:Y:S05]  /*c6e0*/  @!P1 NANOSLEEP.SYNCS 0x989680 ;  /* 0x009896800000995d */ /* 0x008fea0003900000 */
[----:B------:R-:W3:Y:S02]  /*c6f0*/  @!P1 SYNCS.PHASECHK.TRANS64 P1, [R23+URZ+0x31c20], R4 ;  /* 0x031c2004170095a7 */ /* 0x000ee4000802007f */
[----:B---3--:R-:W-:Y:S05]  /*c700*/  @!P1 BRA `(.L_x_8300) ;  /* 0xfffffffc00f09947 */ /* 0x008fea000383ffff */
[----:B------:R-:W-:Y:S05]  /*c710*/  BRA `(.L_x_8351) ;  /* 0xffffffdc00fc7947 */ /* 0x000fea000383ffff */
.L_x_8306:
[----:B-1----:R1:W2:Y:S02]  /*c720*/  SYNCS.PHASECHK.TRANS64.TRYWAIT P2, [R3+URZ+0x31c40], R2 ;  /* 0x031c4002030075a7 */ /* 0x0022a4000804017f */
[----:B--2---:R-:W-:Y:S05]  /*c730*/  @!P2 NANOSLEEP.SYNCS 0x989680 ;  /* 0x009896800000a95d */ /* 0x004fea0003900000 */
[----:B------:R-:W2:Y:S02]  /*c740*/  @!P2 SYNCS.PHASECHK.TRANS64 P2, [R3+URZ+0x31c40], R2 ;  /* 0x031c40020300a5a7 */ /* 0x000ea4000804007f */
[----:B--2---:R-:W-:Y:S05]  /*c750*/  @!P2 BRA `(.L_x_8306) ;  /* 0xfffffffc00f0a947 */ /* 0x004fea000383ffff */
[----:B------:R-:W-:Y:S05]  /*c760*/  BRA `(.L_x_8352) ;  /* 0xffffffe000987947 */ /* 0x000fea000383ffff */
.L_x_8308:
[----:B-1----:R1:W2:Y:S02]  /*c770*/  SYNCS.PHASECHK.TRANS64.TRYWAIT P2, [R2+URZ+0x60], R5 ;  /* 0x00006005020075a7 */ /* 0x0022a4000804017f */
[----:B--2---:R-:W-:Y:S05]  /*c780*/  @!P2 NANOSLEEP.SYNCS 0x989680 ;  /* 0x009896800000a95d */ /* 0x004fea0003900000 */
[----:B------:R-:W2:Y:S02]  /*c790*/  @!P2 SYNCS.PHASECHK.TRANS64 P2, [R2+URZ+0x60], R5 ;  /* 0x000060050200a5a7 */ /* 0x000ea4000804007f */
[----:B--2---:R-:W-:Y:S05]  /*c7a0*/  @!P2 BRA `(.L_x_8308) ;  /* 0xfffffffc00f0a947 */ /* 0x004fea000383ffff */
[----:B------:R-:W-:Y:S05]  /*c7b0*/  BRA `(.L_x_8353) ;  /* 0xffffffe400147947 */ /* 0x000fea000383ffff */
.L_x_8314:
[----:B-1----:R1:W2:Y:S02]  /*c7c0*/  SYNCS.PHASECHK.TRANS64.TRYWAIT P2, [R3+URZ+0x31c40], R2 ;  /* 0x031c4002030075a7 */ /* 0x0022a4000804017f */
[----:B--2---:R-:W-:Y:S05]  /*c7d0*/  @!P2 NANOSLEEP.SYNCS 0x989680 ;  /* 0x009896800000a95d */ /* 0x004fea0003900000 */
[----:B------:R-:W2:Y:S02]  /*c7e0*/  @!P2 SYNCS.PHASECHK.TRANS64 P2, [R3+URZ+0x31c40], R2 ;  /* 0x031c40020300a5a7 */ /* 0x000ea4000804007f */
[----:B--2---:R-:W-:Y:S05]  /*c7f0*/  @!P2 BRA `(.L_x_8314) ;  /* 0xfffffffc00f0a947 */ /* 0x004fea000383ffff */
[----:B------:R-:W-:Y:S05]  /*c800*/  BRA `(.L_x_8354) ;  /* 0xffffffe800447947 */ /* 0x000fea000383ffff */
.L_x_8316:
[----:B-1----:R1:W2:Y:S02]  /*c810*/  SYNCS.PHASECHK.TRANS64.TRYWAIT P2, [R2+URZ+0x60], R17 ;  /* 0x00006011020075a7 */ /* 0x0022a4000804017f */
[----:B--2---:R-:W-:Y:S05]  /*c820*/  @!P2 NANOSLEEP.SYNCS 0x989680 ;  /* 0x009896800000a95d */ /* 0x004fea0003900000 */
[----:B------:R-:W2:Y:S02]  /*c830*/  @!P2 SYNCS.PHASECHK.TRANS64 P2, [R2+URZ+0x60], R17 ;  /* 0x000060110200a5a7 */ /* 0x000ea4000804007f */
[----:B--2---:R-:W-:Y:S05]  /*c840*/  @!P2 BRA `(.L_x_8316) ;  /* 0xfffffffc00f0a947 */ /* 0x004fea000383ffff */
[----:B------:R-:W-:Y:S05]  /*c850*/  BRA `(.L_x_8355) ;  /* 0xffffffe800c07947 */ /* 0x000fea000383ffff */
.L_x_8321:
[----:B-1----:R1:W2:Y:S02]  /*c860*/  SYNCS.PHASECHK.TRANS64.TRYWAIT P2, [R2+URZ+0x31c40], R3 ;  /* 0x031c4003020075a7 */ /* 0x0022a4000804017f */
[----:B--2---:R-:W-:Y:S05]  /*c870*/  @!P2 NANOSLEEP.SYNCS 0x989680 ;  /* 0x009896800000a95d */ /* 0x004fea0003900000 */
[----:B------:R-:W2:Y:S02]  /*c880*/  @!P2 SYNCS.PHASECHK.TRANS64 P2, [R2+URZ+0x31c40], R3 ;  /* 0x031c40030200a5a7 */ /* 0x000ea4000804007f */
[----:B--2---:R-:W-:Y:S05]  /*c890*/  @!P2 BRA `(.L_x_8321) ;  /* 0xfffffffc00f0a947 */ /* 0x004fea000383ffff */
[----:B------:R-:W-:Y:S05]  /*c8a0*/  BRA `(.L_x_8356) ;  /* 0xffffffec00cc7947 */ /* 0x000fea000383ffff */
.L_x_8323:
[----:B-1----:R1:W2:Y:S02]  /*c8b0*/  SYNCS.PHASECHK.TRANS64.TRYWAIT P2, [R2+URZ+0x60], R11 ;  /* 0x0000600b020075a7 */ /* 0x0022a4000804017f */
[----:B--2---:R-:W-:Y:S05]  /*c8c0*/  @!P2 NANOSLEEP.SYNCS 0x989680 ;  /* 0x009896800000a95d */ /* 0x004fea0003900000 */
[----:B------:R-:W2:Y:S02]  /*c8d0*/  @!P2 SYNCS.PHASECHK.TRANS64 P2, [R2+URZ+0x60], R11 ;  /* 0x0000600b0200a5a7 */ /* 0x000ea4000804007f */
[----:B--2---:R-:W-:Y:S05]  /*c8e0*/  @!P2 BRA `(.L_x_8323) ;  /* 0xfffffffc00f0a947 */ /* 0x004fea000383ffff */
[----:B------:R-:W-:Y:S05]  /*c8f0*/  BRA `(.L_x_8357) ;  /* 0xfffffff000507947 */ /* 0x000fea000383ffff */
.L_x_8328:
[----:B-1----:R1:W2:Y:S02]  /*c900*/  SYNCS.PHASECHK.TRANS64.TRYWAIT P0, [R3+URZ+0x31c60], R2 ;  /* 0x031c6002030075a7 */ /* 0x0022a4000800017f */
[----:B--2---:R-:W-:Y:S05]  /*c910*/  @!P0 NANOSLEEP.SYNCS 0x989680 ;  /* 0x009896800000895d */ /* 0x004fea0003900000 */
[----:B------:R-:W2:Y:S02]  /*c920*/  @!P0 SYNCS.PHASECHK.TRANS64 P0, [R3+URZ+0x31c60], R2 ;  /* 0x031c6002030085a7 */ /* 0x000ea4000800007f */
[----:B--2---:R-:W-:Y:S05]  /*c930*/  @!P0 BRA `(.L_x_8328) ;  /* 0xfffffffc00f08947 */ /* 0x004fea000383ffff */
[----:B------:R-:W-:Y:S05]  /*c940*/  BRA `(.L_x_8358) ;  /* 0xfffffff000fc7947 */ /* 0x000fea000383ffff */
.L_x_8332:
[----:B-1----:R1:W2:Y:S02]  /*c950*/  SYNCS.PHASECHK.TRANS64.TRYWAIT P0, [R8+URZ+0x31c20], R29 ;  /* 0x031c201d080075a7 */ /* 0x0022a4000800017f */
[----:B--2---:R-:W-:Y:S05]  /*c960*/  @!P0 NANOSLEEP.SYNCS 0x989680 ;  /* 0x009896800000895d */ /* 0x004fea0003900000 */
[----:B------:R-:W2:Y:S02]  /*c970*/  @!P0 SYNCS.PHASECHK.TRANS64 P0, [R8+URZ+0x31c20], R29 ;  /* 0x031c201d080085a7 */ /* 0x000ea4000800007f */
[----:B--2---:R-:W-:Y:S05]  /*c980*/  @!P0 BRA `(.L_x_8332) ;  /* 0xfffffffc00f08947 */ /* 0x004fea000383ffff */
[----:B------:R-:W-:Y:S05]  /*c990*/  BRA `(.L_x_8359) ;  /* 0xfffffff400b87947 */ /* 0x000fea000383ffff */
.L_x_8333:
        /* <DEDUP_REMOVED lines=11> */
.L_x_8361:
[----:B------:R-:W-:Y:S05]  /*ca50*/  BSYNC B0 ;  /* 0x0000000000007941 */ /* 0x000fea0003800000 */
.L_x_8360:
[----:B------:R-:W-:Y:S05]  /*ca60*/  BRA `(.L_x_8362) ;  /* 0xfffffff400a07947 */ /* 0x000fea000383ffff */
.L_x_8336:
[----:B------:R-:W-:Y:S01]  /*ca70*/  BSSY B1, `(.L_x_8363) ;  /* 0x0000006000017945 */ /* 0x000fe20003800000 */
[----:B------:R-:W-:-:S07]  /*ca80*/  IMAD.MOV.U32 R15, RZ, RZ, -0x1 ;  /* 0xffffffffff0f7424 */ /* 0x000fce00078e00ff */
[----:B-12---:R-:W-:Y:S05]  /*ca90*/  WARPSYNC.COLLECTIVE R15, `(.L_x_8364) ;  /* 0x000000000f0c7348 */ /* 0x006fea0003c00000 */
[----:B------:R-:W-:Y:S02]  /*caa0*/  ELECT P6, UR62, PT ;  /* 0x00000000003e782f */ /* 0x000fe400038c0000 */
[----:B------:R-:W-:Y:S01]  /*cab0*/  MOV R14, UR62 ;  /* 0x0000003e000e7c02 */ /* 0x000fe20008000f00 */
[----:B-12---:R-:W-:Y:S10]  /*cac0*/  ENDCOLLECTIVE ;  /* 0x000000000000791b */ /* 0x006ff40003800000 */
.L_x_8364:
[----:B------:R-:W-:Y:S05]  /*cad0*/  BSYNC B1 ;  /* 0x0000000000017941 */ /* 0x000fea0003800000 */
.L_x_8363:
[----:B------:R-:W-:Y:S05]  /*cae0*/  BRA `(.L_x_8365) ;  /* 0xfffffff400987947 */ /* 0x000fea000383ffff */
.L_x_8338:
[----:B--2---:R2:W3:Y:S02]  /*caf0*/  SYNCS.PHASECHK.TRANS64.TRYWAIT P0, [R5+URZ], R4 ;  /* 0x00000004050075a7 */ /* 0x0044e4000800017f */
[----:B---3--:R-:W-:Y:S05]  /*cb00*/  @!P0 NANOSLEEP.SYNCS 0x989680 ;  /* 0x009896800000895d */ /* 0x008fea0003900000 */
[----:B------:R-:W3:Y:S02]  /*cb10*/  @!P0 SYNCS.PHASECHK.TRANS64 P0, [R5+URZ], R4 ;  /* 0x00000004050085a7 */ /* 0x000ee4000800007f */
[----:B---3--:R-:W-:Y:S05]  /*cb20*/  @!P0 BRA `(.L_x_8338) ;  /* 0xfffffffc00f08947 */ /* 0x008fea000383ffff */
[----:B------:R-:W-:Y:S05]  /*cb30*/  BRA `(.L_x_8366) ;  /* 0xfffffff400cc7947 */ /* 0x000fea000383ffff */
.L_x_8339:
[----:B---3--:R3:W4:Y:S02]  /*cb40*/  SYNCS.PHASECHK.TRANS64.TRYWAIT P0, [R3+URZ], R0 ;  /* 0x00000000030075a7 */ /* 0x008724000800017f */
[----:B----4-:R-:W-:Y:S05]  /*cb50*/  @!P0 NANOSLEEP.SYNCS 0x989680 ;  /* 0x009896800000895d */ /* 0x010fea0003900000 */
[----:B------:R-:W4:Y:S02]  /*cb60*/  @!P0 SYNCS.PHASECHK.TRANS64 P0, [R3+URZ], R0 ;  /* 0x00000000030085a7 */ /* 0x000f24000800007f */
[----:B----4-:R-:W-:Y:S05]  /*cb70*/  @!P0 BRA `(.L_x_8339) ;  /* 0xfffffffc00f08947 */ /* 0x010fea000383ffff */
[----:B------:R-:W-:Y:S05]  /*cb80*/  BRA `(.L_x_8367) ;  /* 0xfffffff400c07947 */ /* 0x000fea000383ffff */
.L_x_8341:
[----:B--2---:R2:W3:Y:S02]  /*cb90*/  SYNCS.PHASECHK.TRANS64.TRYWAIT P0, [R5+URZ], R4 ;  /* 0x00000004050075a7 */ /* 0x0044e4000800017f */
[----:B---3--:R-:W-:Y:S05]  /*cba0*/  @!P0 NANOSLEEP.SYNCS 0x989680 ;  /* 0x009896800000895d */ /* 0x008fea0003900000 */
[----:B------:R-:W3:Y:S02]  /*cbb0*/  @!P0 SYNCS.PHASECHK.TRANS64 P0, [R5+URZ], R4 ;  /* 0x00000004050085a7 */ /* 0x000ee4000800007f */
[----:B---3--:R-:W-:Y:S05]  /*cbc0*/  @!P0 BRA `(.L_x_8341) ;  /* 0xfffffffc00f08947 */ /* 0x008fea000383ffff */
[----:B------:R-:W-:Y:S05]  /*cbd0*/  BRA `(.L_x_8368) ;  /* 0xfffffff400c47947 */ /* 0x000fea000383ffff */
.L_x_8369:
        /* <DEDUP_REMOVED lines=10> */
.L_x_12779:


//--------------------- .text._ZN7cutlass13device_kernelIN5flash11enable_sm90INS1_16FlashAttnFwdSm90INS1_25CollectiveMainloopFwdSm90ILi2EN4cute5tupleIJNS5_1CILi1EEES8_S8_EEENS6_IJNS7_ILi192EEENS7_ILi144EEENS7_ILi96EEEEEELi96ENS_6half_tEfNS_4arch4Sm90ELb0ELb0ELb0ELb1ELb0ELb0ELb0ELb0ELb1ELb0ELb0ELb0EEENS1_21CollectiveEpilogueFwdINS6_IJSA_SC_SB_EEES9_SE_SG_Li384ELb1ELb0ELb0ELb0EEENS1_36VarlenDynamicPersistentTileSchedulerILi192ELi144ELi384ELi32ELb0ELb0ELb1ELb0ELb1ELb1EEEEEEEEEvNT_6ParamsE --------------------------
	.section	.text._ZN7cutlass13device_kernelIN5flash11enable_sm90INS1_16FlashAttnFwdSm90INS1_25CollectiveMainloopFwdSm90ILi2EN4cute5tupleIJNS5_1CILi1EEES8_S8_EEENS6_IJNS7_ILi192EEENS7_ILi144EEENS7_ILi96EEEEEELi96ENS_6half_tEfNS_4arch4Sm90ELb0ELb0ELb0ELb1ELb0ELb0ELb0ELb0ELb1ELb0ELb0ELb0EEENS1_21CollectiveEpilogueFwdINS6_IJSA_SC_SB_EEES9_SE_SG_Li384ELb1ELb0ELb0ELb0EEENS1_36VarlenDynamicPersistentTileSchedulerILi192ELi144ELi384ELi32ELb0ELb0ELb1ELb0ELb1ELb1EEEEEEEEEvNT_6ParamsE,"ax",@progbits
	.align	128
.text._ZN7cutlass13device_kernelIN5flash11enable_sm90INS1_16FlashAttnFwdSm90INS1_25CollectiveMainloopFwdSm90ILi2EN4cute5tupleIJNS5_1CILi1EEES8_S8_EEENS6_IJNS7_ILi192EEENS7_ILi144EEENS7_ILi96EEEEEELi96ENS_6half_tEfNS_4arch4Sm90ELb0ELb0ELb0ELb1ELb0ELb0ELb0ELb0ELb1ELb0ELb0ELb0EEENS1_21CollectiveEpilogueFwdINS6_IJSA_SC_SB_EEES9_SE_SG_Li384ELb1ELb0ELb0ELb0EEENS1_36VarlenDynamicPersistentTileSchedulerILi192ELi144ELi384ELi32ELb0ELb0ELb1ELb0ELb1ELb1EEEEEEEEEvNT_6ParamsE:
        .type           _ZN7cutlass13device_kernelIN5flash11enable_sm90INS1_16FlashAttnFwdSm90INS1_25CollectiveMainloopFwdSm90ILi2EN4cute5tupleIJNS5_1CILi1EEES8_S8_EEENS6_IJNS7_ILi192EEENS7_ILi144EEENS7_ILi96EEEEEELi96ENS_6half_tEfNS_4arch4Sm90ELb0ELb0ELb0ELb1ELb0ELb0ELb0ELb0ELb1ELb0ELb0ELb0EEENS1_21CollectiveEpilogueFwdINS6_IJSA_SC_SB_EEES9_SE_SG_Li384ELb1ELb0ELb0ELb0EEENS1_36VarlenDynamicPersistentTileSchedulerILi192ELi144ELi384ELi32ELb0ELb0ELb1ELb0ELb1ELb1EEEEEEEEEvNT_6ParamsE,@function
        .size           _ZN7cutlass13device_kernelIN5flash11enable_sm90INS1_16FlashAttnFwdSm90INS1_25CollectiveMainloopFwdSm90ILi2EN4cute5tupleIJNS5_1CILi1EEES8_S8_EEENS6_IJNS7_ILi192EEENS7_ILi144EEENS7_ILi96EEEEEELi96ENS_6half_tEfNS_4arch4Sm90ELb0ELb0ELb0ELb1ELb0ELb0ELb0ELb0ELb1ELb0ELb0ELb0EEENS1_21CollectiveEpilogueFwdINS6_IJSA_SC_SB_EEES9_SE_SG_Li384ELb1ELb0ELb0ELb0EEENS1_36VarlenDynamicPersistentTileSchedulerILi192ELi144ELi384ELi32ELb0ELb0ELb1ELb0ELb1ELb1EEEEEEEEEvNT_6ParamsE,(.L_x_12780 - _ZN7cutlass13device_kernelIN5flash11enable_sm90INS1_16FlashAttnFwdSm90INS1_25CollectiveMainloopFwdSm90ILi2EN4cute5tupleIJNS5_1CILi1EEES8_S8_EEENS6_IJNS7_ILi192EEENS7_ILi144EEENS7_ILi96EEEEEELi96ENS_6half_tEfNS_4arch4Sm90ELb0ELb0ELb0ELb1ELb0ELb0ELb0ELb0ELb1ELb0ELb0ELb0EEENS1_21CollectiveEpilogueFwdINS6_IJSA_SC_SB_EEES9_SE_SG_Li384ELb1ELb0ELb0ELb0EEENS1_36VarlenDynamicPersistentTileSchedulerILi192ELi144ELi384ELi32ELb0ELb0ELb1ELb0ELb1ELb1EEEEEEEEEvNT_6ParamsE)
        .other          _ZN7cutlass13device_kernelIN5flash11enable_sm90INS1_16FlashAttnFwdSm90INS1_25CollectiveMainloopFwdSm90ILi2EN4cute5tupleIJNS5_1CILi1EEES8_S8_EEENS6_IJNS7_ILi192EEENS7_ILi144EEENS7_ILi96EEEEEELi96ENS_6half_tEfNS_4arch4Sm90ELb0ELb0ELb0ELb1ELb0ELb0ELb0ELb0ELb1ELb0ELb0ELb0EEENS1_21CollectiveEpilogueFwdINS6_IJSA_SC_SB_EEES9_SE_SG_Li384ELb1ELb0ELb0ELb0EEENS1_36VarlenDynamicPersistentTileSchedulerILi192ELi144ELi384ELi32ELb0ELb0ELb1ELb0ELb1ELb1EEEEEEEEEvNT_6ParamsE,@"STO_CUDA_ENTRY STV_DEFAULT"
_ZN7cutlass13device_kernelIN5flash11enable_sm90INS1_16FlashAttnFwdSm90INS1_25CollectiveMainloopFwdSm90ILi2EN4cute5tupleIJNS5_1CILi1EEES8_S8_EEENS6_IJNS7_ILi192EEENS7_ILi144EEENS7_ILi96EEEEEELi96ENS_6half_tEfNS_4arch4Sm90ELb0ELb0ELb0ELb1ELb0ELb0ELb0ELb0ELb1ELb0ELb0ELb0EEENS1_21CollectiveEpilogueFwdINS6_IJSA_SC_SB_EEES9_SE_SG_Li384ELb1ELb0ELb0ELb0EEENS1_36VarlenDynamicPersistentTileSchedulerILi192ELi144ELi384ELi32ELb0ELb0ELb1ELb0ELb1ELb1EEEEEEEEEvNT_6ParamsE:
        /* <DEDUP_REMOVED lines=20> */
.L_x_8371:
[----:B------:R-:W-:Y:S05]  /*0140*/  BSYNC B0 ;  /* 0x0000000000007941 */ /* 0x000fea0003800000 */
.L_x_8370:
        /* <DEDUP_REMOVED lines=40> */
.L_x_8372:
        /* <DEDUP_REMOVED lines=22> */
.L_x_8373:
        /* <DEDUP_REMOVED lines=18> */
.L_x_8374:
        /* <DEDUP_REMOVED lines=22> */
.L_x_8375:
        /* <DEDUP_REMOVED lines=22> */
.L_x_8376:
        /* <DEDUP_REMOVED lines=8> */
.L_x_8378:
        /* <DEDUP_REMOVED lines=8> */
[----:B-1----:R-:W-:-:S03]  /*0a10*/  ULEA UR36, UR4, UR36, 0x18 ;  /* 0x0000002404247291 */ /* 0x002fc6000f8ec03f */
[----:B------:R-:W-:Y:S01]  /*0a20*/  ULDC UR4, c[0x0][0xc14] ;  /* 0x0003050000047ab9 */ /* 0x000fe20000000800 */
[----:B0-----:R-:W-:-:S04]  /*0a30*/  LOP3.LUT R0, R2, 0xffffff80, RZ, 0xc0, !PT ;  /* 0xffffff8002007812 */ /* 0x001fc800078ec0ff */
[----:B------:R-:W-:-:S13]  /*0a40*/  ISETP.NE.AND P0, PT, R0, 0x80, PT ;  /* 0x000000800000780c */ /* 0x000fda0003f05270 */
[----:B------:R-:W-:Y:S08]  /*0a50*/  @!P0 BAR.ARV 0x9, 0x100 ;  /* 0x0244000000008b1d */ /* 0x000ff00000002000 */
[----:B------:R-:W-:Y:S06]  /*0a60*/  BAR.SYNC.DEFER_BLOCKING 0x5, 0x1a0 ;  /* 0x0146800000007b1d */ /* 0x000fec0000010000 */
[----:B------:R-:W0:Y:S02]  /*0a70*/  LDS.128 R28, [UR36+0x31cd0] ;  /* 0x031cd024ff1c7984 */ /* 0x000e240008000c00 */
[----:B------:R-:W-:Y:S06]  /*0a80*/  BAR.ARV 0x4, 0x1a0 ;  /* 0x0106800000007b1d */ /* 0x000fec0000002000 */
[----:B0-----:R-:W-:-:S13]  /*0a90*/  ISETP.GE.AND P0, PT, R31, UR4, PT ;  /* 0x000000041f007c0c */ /* 0x001fda000bf06270 */
[----:B------:R-:W-:Y:S05]  /*0aa0*/  @P0 EXIT ;  /* 0x000000000000094d */ /* 0x000fea0003800000 */
[----:B------:R-:W2:Y:S01]  /*0ab0*/  LDL.LU R14, [R1+0x14] ;  /* 0x00001400010e7983 */ /* 0x000ea20000300800 */
[----:B------:R-:W-:-:S05]  /*0ac0*/  VIADD R155, R2, 0xffffff80 ;  /* 0xffffff80029b7836 */ /* 0x000fca0000000000 */
[----:B------:R-:W-:-:S04]  /*0ad0*/  SHF.R.S32.HI R0, RZ, 0x1f, R155 ;  /* 0x0000001fff007819 */ /* 0x000fc8000001149b */
[----:B------:R-:W-:-:S04]  /*0ae0*/  LEA.HI R2, R0, R155, RZ, 0x4 ;  /* 0x0000009b00027211 */ /* 0x000fc800078f20ff */
[----:B------:R-:W-:-:S04]  /*0af0*/  SHF.R.S32.HI R3, RZ, 0x4, R2 ;  /* 0x00000004ff037819 */ /* 0x000fc80000011402 */
[C---:B------:R-:W-:Y:S02]  /*0b00*/  LEA.HI R4, R2.reuse, R3, RZ, 0x1 ;  /* 0x0000000302047211 */ /* 0x040fe400078f08ff */
[----:B------:R-:W-:Y:S02]  /*0b10*/  LOP3.LUT R2, R2, 0xfffffff0, RZ, 0xc0, !PT ;  /* 0xfffffff002027812 */ /* 0x000fe400078ec0ff */
[----:B------:R-:W-:-:S03]  /*0b20*/  LOP3.LUT R4, R4, 0x1ffffffe, RZ, 0xc0, !PT ;  /* 0x1ffffffe04047812 */ /* 0x000fc600078ec0ff */
[----:B------:R-:W-:Y:S01]  /*0b30*/  IMAD.IADD R2, R155, 0x1, -R2 ;  /* 0x000000019b027824 */ /* 0x000fe200078e0a02 */
[CC--:B------:R-:W-:Y:S01]  /*0b40*/  LEA.HI R151, R0.reuse, R155.reuse, RZ, 0x7 ;  /* 0x0000009b00977211 */ /* 0x0c0fe200078f38ff */
[----:B------:R-:W-:Y:S01]  /*0b50*/  IMAD.IADD R4, R3, 0x1, -R4 ;  /* 0x0000000103047824 */ /* 0x000fe200078e0a04 */
[----:B------:R-:W-:Y:S02]  /*0b60*/  LEA.HI R5, R0, R155, RZ, 0x5 ;  /* 0x0000009b00057211 */ /* 0x000fe400078f28ff */
[----:B------:R-:W-:Y:S02]  /*0b70*/  SHF.R.S32.HI R3, RZ, 0x1f, R2 ;  /* 0x0000001fff037819 */ /* 0x000fe40000011402 */
[----:B------:R-:W-:Y:S02]  /*0b80*/  LOP3.LUT R150, R151, 0xffffff80, RZ, 0xc0, !PT ;  /* 0xffffff8097967812 */ /* 0x000fe400078ec0ff */
[----:B------:R-:W-:Y:S02]  /*0b90*/  SHF.R.S32.HI R7, RZ, 0x5, R5 ;  /* 0x00000005ff077819 */ /* 0x000fe40000011405 */
[-C--:B------:R-:W-:Y:S01]  /*0ba0*/  LEA.HI R5, R3, R2.reuse, RZ, 0x3 ;  /* 0x0000000203057211 */ /* 0x080fe200078f18ff */
[----:B------:R-:W-:Y:S01]  /*0bb0*/  IMAD.IADD R150, R155, 0x1, -R150 ;  /* 0x000000019b967824 */ /* 0x000fe200078e0a96 */
[----:B------:R-:W-:-:S03]  /*0bc0*/  LEA.HI R3, R3, R2, RZ, 0x2 ;  /* 0x0000000203037211 */ /* 0x000fc600078f10ff */
[----:B------:R-:W-:Y:S01]  /*0bd0*/  IMAD.SHL.U32 R6, R5, 0x10, RZ ;  /* 0x0000001005067824 */ /* 0x000fe200078e00ff */
[----:B------:R-:W-:Y:S02]  /*0be0*/  LOP3.LUT R5, R3, 0x7fffffc, RZ, 0xc0, !PT ;  /* 0x07fffffc03057812 */ /* 0x000fe400078ec0ff */
[----:B------:R-:W-:Y:S02]  /*0bf0*/  SHF.R.S32.HI R9, RZ, 0x1f, R150 ;  /* 0x0000001fff097819 */ /* 0x000fe40000011496 */
[----:B------:R-:W-:Y:S02]  /*0c00*/  SHF.R.S32.HI R3, RZ, 0x2, R3 ;  /* 0x00000002ff037819 */ /* 0x000fe40000011403 */
[----:B------:R-:W-:-:S03]  /*0c10*/  LEA.HI R10, R9, R150, RZ, 0x2 ;  /* 0x00000096090a7211 */ /* 0x000fc600078f10ff */
[----:B------:R-:W-:Y:S01]  /*0c20*/  IMAD.SHL.U32 R3, R3, 0x40, RZ ;  /* 0x0000004003037824 */ /* 0x000fe200078e00ff */
[----:B------:R-:W-:Y:S01]  /*0c30*/  SHF.R.S32.HI R11, RZ, 0x2, R10 ;  /* 0x00000002ff0b7819 */ /* 0x000fe2000001140a */
[----:B------:R-:W-:Y:S01]  /*0c40*/  IMAD R13, R7, 0x10, R2 ;  /* 0x00000010070d7824 */ /* 0x000fe200078e0202 */
[----:B------:R-:W-:Y:S01]  /*0c50*/  SHF.R.S32.HI R12, RZ, 0x1f, R10 ;  /* 0x0000001fff0c7819 */ /* 0x000fe2000001140a */
[----:B------:R-:W-:Y:S01]  /*0c60*/  IMAD.SHL.U32 R4, R4, 0x8, RZ ;  /* 0x0000000804047824 */ /* 0x000fe200078e00ff */
[----:B------:R-:W-:Y:S02]  /*0c70*/  SHF.R.S32.HI R151, RZ, 0x7, R151 ;  /* 0x00000007ff977819 */ /* 0x000fe40000011497 */
[----:B------:R-:W-:Y:S02]  /*0c80*/  LOP3.LUT R3, R3, 0x40, RZ, 0xc0, !PT ;  /* 0x0000004003037812 */ /* 0x000fe400078ec0ff */
[----:B------:R-:W-:Y:S01]  /*0c90*/  LOP3.LUT R6, R6, 0x7fffff80, RZ, 0xc0, !PT ;  /* 0x7fffff8006067812 */ /* 0x000fe200078ec0ff */
[--C-:B------:R-:W-:Y:S01]  /*0ca0*/  IMAD.U32 R154, R13, 0x20, R4.reuse ;  /* 0x000000200d9a7824 */ /* 0x100fe200078e0004 */
[----:B------:R-:W-:Y:S01]  /*0cb0*/  LEA.HI R12, R12, R11, RZ, 0x3 ;  /* 0x0000000b0c0c7211 */ /* 0x000fe200078f18ff */
[----:B------:R-:W-:Y:S01]  /*0cc0*/  IMAD.HI R8, R151, 0x55555556, RZ ;  /* 0x5555555697087827 */ /* 0x000fe200078e02ff */
[----:B------:R-:W-:-:S02]  /*0cd0*/  LOP3.LUT R4, R3, 0x8, R4, 0xf8, !PT ;  /* 0x0000000803047812 */ /* 0x000fc400078ef804 */
[----:B------:R-:W-:Y:S01]  /*0ce0*/  SHF.R.U32.HI R3, RZ, 0x3, R3 ;  /* 0x00000003ff037819 */ /* 0x000fe20000011603 */
[----:B------:R-:W-:Y:S01]  /*0cf0*/  IMAD.IADD R5, R2, 0x1, -R5 ;  /* 0x0000000102057824 */ /* 0x000fe200078e0a05 */
[----:B------:R-:W-:Y:S01]  /*0d00*/  LOP3.LUT R12, R12, 0xfffffff8, RZ, 0xc0, !PT ;  /* 0xfffffff80c0c7812 */ /* 0x000fe200078ec0ff */
[----:B------:R-:W-:Y:S01]  /*0d10*/  IMAD R6, R7, 0x100, R6 ;  /* 0x0000010007067824 */ /* 0x000fe200078e0206 */
[----:B------:R-:W-:Y:S02]  /*0d20*/  LEA.HI R9, R9, R150, RZ, 0x5 ;  /* 0x0000009609097211 */ /* 0x000fe400078f28ff */
[----:B------:R-:W-:Y:S01]  /*0d30*/  LEA.HI R0, R0, R155, RZ, 0x2 ;  /* 0x0000009b00007211 */ /* 0x000fe200078f10ff */
[----:B------:R-:W-:Y:S01]  /*0d40*/  IMAD R6, R5, 0x10, R6 ;  /* 0x0000001005067824 */ /* 0x000fe200078e0206 */
[----:B------:R-:W-:Y:S01]  /*0d50*/  LOP3.LUT R3, R4, R3, RZ, 0x3c, !PT ;  /* 0x0000000304037212 */ /* 0x000fe200078e3cff */
[----:B------:R-:W-:Y:S01]  /*0d60*/  IMAD.IADD R12, R11, 0x1, -R12 ;  /* 0x000000010b0c7824 */ /* 0x000fe200078e0a0c */
[----:B------:R-:W-:-:S02]  /*0d70*/  LEA.HI R8, R8, R8, RZ, 0x1 ;  /* 0x0000000808087211 */ /* 0x000fc400078f08ff */
[----:B------:R-:W-:Y:S02]  /*0d80*/  LOP3.LUT R7, R10, 0x7ffffffc, RZ, 0xc0, !PT ;  /* 0x7ffffffc0a077812 */ /* 0x000fe400078ec0ff */
[----:B------:R-:W-:Y:S02]  /*0d90*/  SHF.R.S32.HI R9, RZ, 0x5, R9 ;  /* 0x00000005ff097819 */ /* 0x000fe40000011409 */
[----:B------:R-:W-:Y:S01]  /*0da0*/  LOP3.LUT R4, R0, 0x1ffffffc, RZ, 0xc0, !PT ;  /* 0x1ffffffc00047812 */ /* 0x000fe200078ec0ff */
[----:B------:R-:W-:Y:S02]  /*0db0*/  IMAD.IADD R2, R3, 0x1, R6 ;  /* 0x0000000103027824 */ /* 0x000fe400078e0206 */
[----:B------:R-:W-:Y:S02]  /*0dc0*/  IMAD.MOV.U32 R152, RZ, RZ, -0x2 ;  /* 0xfffffffeff987424 */ /* 0x000fe400078e00ff */
[----:B------:R-:W-:Y:S02]  /*0dd0*/  IMAD.IADD R7, R150, 0x1, -R7 ;  /* 0x0000000196077824 */ /* 0x000fe400078e0a07 */
[----:B------:R-:W-:-:S02]  /*0de0*/  IMAD R8, R8, -0x3, R151 ;  /* 0xfffffffd08087824 */ /* 0x000fc400078e0297 */
[----:B------:R-:W-:Y:S02]  /*0df0*/  IMAD R9, R9, 0x10, R12 ;  /* 0x0000001009097824 */ /* 0x000fe400078e020c */
[----:B------:R-:W-:Y:S01]  /*0e00*/  IMAD.IADD R4, R155, 0x1, -R4 ;  /* 0x000000019b047824 */ /* 0x000fe200078e0a04 */
[----:B------:R-:W-:Y:S01]  /*0e10*/  SHF.R.S32.HI R18, RZ, 0x2, R0 ;  /* 0x00000002ff127819 */ /* 0x000fe20000011400 */
[----:B------:R-:W-:Y:S01]  /*0e20*/  IMAD R152, R7, R152, 0x90 ;  /* 0x0000009007987424 */ /* 0x000fe200078e0298 */
[----:B------:R-:W-:Y:S01]  /*0e30*/  LEA R2, R2, UR36, 0x1 ;  /* 0x0000002402027c11 */ /* 0x000fe2000f8e08ff */
[----:B------:R-:W-:Y:S02]  /*0e40*/  IMAD R153, R8, 0x40, R9 ;  /* 0x0000004008997824 */ /* 0x000fe400078e0209 */
[----:B------:R-:W-:Y:S02]  /*0e50*/  IMAD.MOV.U32 R149, RZ, RZ, RZ ;  /* 0x000000ffff957224 */ /* 0x000fe400078e00ff */
[----:B------:R-:W-:-:S02]  /*0e60*/  IMAD.MOV.U32 R16, RZ, RZ, RZ ;  /* 0x000000ffff107224 */ /* 0x000fc400078e00ff */
[----:B------:R-:W-:Y:S01]  /*0e70*/  IMAD.SHL.U32 R17, R4, 0x8, RZ ;  /* 0x0000000804117824 */ /* 0x000fe200078e00ff */
[----:B------:R-:W-:Y:S01]  /*0e80*/  UMOV UR39, URZ ;  /* 0x0000003f00277c82 */ /* 0x000fe20008000000 */
[----:B--2---:R-:W-:-:S07]  /*0e90*/  LOP3.LUT R144, R14, 0x1, RZ, 0xfc, !PT ;  /* 0x000000010e907812 */ /* 0x004fce00078efcff */
.L_x_8412:
[----:B---3-5:R-:W0:Y:S01]  /*0ea0*/  LDC.64 R4, c[0x0][0xc60] ;  /* 0x00031800ff047b82 */ /* 0x028e220000000a00 */
[----:B------:R-:W-:Y:S01]  /*0eb0*/  ULDC.64 UR4, c[0x0][0xa28] ;  /* 0x00028a0000047ab9 */ /* 0x000fe20000000a00 */
[----:B------:R-:W-:Y:S01]  /*0ec0*/  IMAD.MOV.U32 R0, RZ, RZ, RZ ;  /* 0x000000ffff007224 */ /* 0x000fe200078e00ff */
[----:B------:R-:W-:Y:S01]  /*0ed0*/  ULDC.64 UR6, c[0x0][0xa20] ;  /* 0x0002880000067ab9 */ /* 0x000fe20000000a00 */
[----:B0-----:R-:W-:-:S05]  /*0ee0*/  IMAD.WIDE R4, R31, 0x4, R4 ;  /* 0x000000041f047825 */ /* 0x001fca00078e0204 */
        /* <DEDUP_REMOVED lines=16> */
[C---:B------:R-:W-:Y:S02]  /*0ff0*/  @P0 LEA R4, P1, R145.reuse, UR6, 0x2 ;  /* 0x0000000691040c11 */ /* 0x040fe4000f8210ff */
[----:B------:R-:W-:Y:S02]  /*1000*/  IMAD.U32 R23, RZ, RZ, UR4 ;  /* 0x00000004ff177e24 */ /* 0x000fe4000f8e00ff */
[----:B------:R-:W-:-:S05]  /*1010*/  @P0 LEA.HI.X R5, R145, UR7, R148, 0x2, P1 ;  /* 0x0000000791050c11 */ /* 0x000fca00088f1494 */
[----:B------:R0:W5:Y:S01]  /*1020*/  @P0 LDG.E R23, desc[UR58][R4.64] ;  /* 0x0000003a04170981 */ /* 0x000162000c1e1900 */
[----:B-1--4-:R-:W-:Y:S05]  /*1030*/  @P0 BRA `(.L_x_8379) ;  /* 0x0000000000240947 */ /* 0x012fea0003800000 */
        /* <DEDUP_REMOVED lines=9> */
.L_x_8379:
        /* <DEDUP_REMOVED lines=11> */
[----:B------:R-:W-:Y:S02]  /*1180*/  CS2R R36, SRZ ;  /* 0x0000000000247805 */ /* 0x000fe4000001ff00 */
[----:B------:R-:W-:Y:S02]  /*1190*/  CS2R R42, SRZ ;  /* 0x00000000002a7805 */ /* 0x000fe4000001ff00 */
[----:B------:R-:W-:Y:S02]  /*11a0*/  SHF.R.U32.HI R3, RZ, 0x1f, R0 ;  /* 0x0000001fff037819 */ /* 0x000fe40000011600 */
[----:B------:R-:W-:Y:S02]  /*11b0*/  CS2R R48, SRZ ;  /* 0x0000000000307805 */ /* 0x000fe4000001ff00 */
[----:B------:R-:W-:Y:S02]  /*11c0*/  CS2R R46, SRZ ;  /* 0x00000000002e7805 */ /* 0x000fe4000001ff00 */
[----:B------:R-:W-:-:S02]  /*11d0*/  CS2R R40, SRZ ;  /* 0x0000000000287805 */ /* 0x000fc4000001ff00 */
[----:B------:R-:W-:Y:S01]  /*11e0*/  LEA.HI.SX32 R22, R0, R3, 0x1b ;  /* 0x0000000300167211 */ /* 0x000fe200078fdaff */
[----:B------:R-:W-:Y:S01]  /*11f0*/  IMAD.MOV.U32 R3, RZ, RZ, RZ ;  /* 0x000000ffff037224 */ /* 0x000fe200078e00ff */
        /* <DEDUP_REMOVED lines=12> */
[----:B0-----:R-:W-:Y:S01]  /*12c0*/  CS2R R6, SRZ ;  /* 0x0000000000067805 */ /* 0x001fe2000001ff00 */
[----:B------:R-:W-:Y:S01]  /*12d0*/  IMAD.MOV.U32 R8, RZ, RZ, RZ ;  /* 0x000000ffff087224 */ /* 0x000fe200078e00ff */
[----:B------:R-:W-:Y:S01]  /*12e0*/  CS2R R80, SRZ ;  /* 0x0000000000507805 */ /* 0x000fe2000001ff00 */
[----:B------:R-:W-:Y:S02]  /*12f0*/  IMAD.MOV.U32 R24, RZ, RZ, RZ ;  /* 0x000000ffff187224 */ /* 0x000fe400078e00ff */
[----:B------:R-:W-:Y:S02]  /*1300*/  IMAD.MOV.U32 R33, RZ, RZ, RZ ;  /* 0x000000ffff217224 */ /* 0x000fe400078e00ff */
[----:B------:R-:W-:Y:S01]  /*1310*/  IMAD.MOV.U32 R83, RZ, RZ, RZ ;  /* 0x000000ffff537224 */ /* 0x000fe200078e00ff */
[----:B------:R-:W-:Y:S06]  /*1320*/  @!P1 BRA `(.L_x_8380) ;  /* 0x0000007c000c9947 */ /* 0x000fec0003800000 */
[----:B------:R-:W0:Y:S01]  /*1330*/  SHFL.IDX PT, R0, R151, RZ, 0x1f ;  /* 0x00001fff97007589 */ /* 0x000e2200000e0000 */
[----:B------:R-:W-:-:S04]  /*1340*/  UIADD3 UR6, UR36, 0x24300, URZ ;  /* 0x0002430024067890 */ /* 0x000fc8000fffe03f */
[----:B------:R-:W-:-:S06]  /*1350*/  ULOP3.LUT UP0, URZ, UR6, 0x9f, URZ, 0xc0, !UPT ;  /* 0x0000009f063f7892 */ /* 0x000fcc000f80c03f */
[----:B------:R-:W-:Y:S02]  /*1360*/  PLOP3.LUT P0, PT, PT, PT, UP0, 0x80, 0x0 ;  /* 0x000000000000781c */ /* 0x000fe40003f0f008 */
[----:B0-----:R-:W-:-:S13]  /*1370*/  R2UR UR38, R0 ;  /* 0x00000000002672ca */ /* 0x001fda00000e0000 */
[----:B------:R-:W-:-:S04]  /*1380*/  UIMAD.WIDE UR4, UR38, 0x55555556, URZ ;  /* 0x55555556260478a5 */ /* 0x000fc8000f8e023f */
[----:B------:R-:W-:-:S04]  /*1390*/  ULEA.HI UR5, UR5, UR5, URZ, 0x1 ;  /* 0x0000000505057291 */ /* 0x000fc8000f8f083f */
[----:B------:R-:W-:-:S04]  /*13a0*/  UIMAD UR40, UR5, -0x3, UR38 ;  /* 0xfffffffd052878a4 */ /* 0x000fc8000f8e0226 */
        /* <DEDUP_REMOVED lines=20> */
.L_x_8381:
[----:B------:R-:W-:Y:S02]  /*14f0*/  LEA.HI R0, R149, R149, RZ, 0x1 ;  /* 0x0000009595007211 */ /* 0x000fe400078f08ff */
[----:B------:R-:W-:Y:S02]  /*1500*/  ISETP.NE.AND P0, PT, R144, 0x3, PT ;  /* 0x000000039000780c */ /* 0x000fe40003f05270 */
[----:B------:R-:W-:-:S05]  /*1510*/  LOP3.LUT R0, R0, 0xfffffffe, RZ, 0xc0, !PT ;  /* 0xfffffffe00007812 */ /* 0x000fca00078ec0ff */
[----:B------:R-:W-:-:S05]  /*1520*/  IMAD.IADD R0, R149, 0x1, -R0 ;  /* 0x0000000195007824 */ /* 0x000fca00078e0a00 */
[----:B------:R-:W-:-:S04]  /*1530*/  SHF.L.U32 R0, R0, 0x1f, RZ ;  /* 0x0000001f00007819 */ /* 0x000fc800000006ff */
[----:B------:R-:W0:Y:S02]  /*1540*/  SYNCS.PHASECHK.TRANS64.TRYWAIT P1, [UR36+0x31c00], R0 ;  /* 0x031c0000ff0075a7 */ /* 0x000e240008020164 */
[----:B0-----:R-:W-:Y:S05]  /*1550*/  @!P1 BRA `(.L_x_8382) ;  /* 0x000000d400a49947 */ /* 0x001fea0003800000 */
.L_x_8498:
[----:B------:R-:W-:Y:S05]  /*1560*/  @!P0 BRA `(.L_x_8383) ;  /* 0x0000000000048947 */ /* 0x000fea0003800000 */
[----:B------:R-:W-:Y:S01]  /*1570*/  BPT.TRAP 0x1 ;  /* 0x000000040000795c */ /* 0x000fe20000300000 */
.L_x_8383:
[----:B------:R-:W-:Y:S01]  /*1580*/  IMAD.U32 R4, RZ, RZ, UR39 ;  /* 0x00000027ff047e24 */ /* 0x000fe2000f8e00ff */
[----:B0-----:R-:W-:-:S04]  /*1590*/  SHF.L.U32 R3, R16, 0x1f, RZ ;  /* 0x0000001f10037819 */ /* 0x001fc800000006ff */
[----:B------:R-:W-:-:S04]  /*15a0*/  LEA R4, R4, UR36, 0x3 ;  /* 0x0000002404047c11 */ /* 0x000fc8000f8e18ff */
[----:B------:R0:W1:Y:S01]  /*15b0*/  SYNCS.PHASECHK.TRANS64.TRYWAIT P2, [R4+URZ+0x31c30], R3 ;  /* 0x031c3003040075a7 */ /* 0x000062000804017f */
[----:B------:R-:W-:Y:S05]  /*15c0*/  @!P0 BRA `(.L_x_8384) ;  /* 0x0000000000048947 */ /* 0x000fea0003800000 */
[----:B------:R-:W-:Y:S01]  /*15d0*/  BPT.TRAP 0x1 ;  /* 0x000000040000795c */ /* 0x000fe20000300000 */
.L_x_8384:
[----:B------:R-:W2:Y:S01]  /*15e0*/  S2R R0, SR_TID.X ;  /* 0x0000000000007919 */ /* 0x000ea20000002100 */
[----:B------:R-:W-:Y:S01]  /*15f0*/  IMAD.MOV.U32 R71, RZ, RZ, RZ ;  /* 0x000000ffff477224 */ /* 0x000fe200078e00ff */
[----:B--2---:R-:W-:Y:S01]  /*1600*/  LOP3.LUT P1, RZ, R0, 0x7f, RZ, 0xc0, !PT ;  /* 0x0000007f00ff7812 */ /* 0x004fe2000782c0ff */
[----:B-1----:R-:W-:-:S12]  /*1610*/  @P2 BRA `(.L_x_8385) ;  /* 0x0000000000082947 */ /* 0x002fd80003800000 */
[----:B------:R-:W1:Y:S02]  /*1620*/  SYNCS.PHASECHK.TRANS64.TRYWAIT P2, [R4+URZ+0x31c30], R3 ;  /* 0x031c3003040075a7 */ /* 0x000e64000804017f */
[----:B-1----:R-:W-:Y:S05]  /*1630*/  @!P2 BRA `(.L_x_8386) ;  /* 0x000000d40084a947 */ /* 0x002fea0003800000 */
.L_x_8385:
        /* <DEDUP_REMOVED lines=26> */
[----:B------:R-:W-:Y:S01]  /*17e0*/  UMOV UR7, 0x80000020 ;  /* 0x8000002000077882 */ /* 0x000fe20000000000 */
[----:B------:R-:W-:Y:S01]  /*17f0*/  HGMMA.64x16x16.F32 R96, gdesc[UR24], RZ, !UPT, gsb0 ;  /* 0x00200000186079f0 */ /* 0x000fe2000c0008ff */
        /* <DEDUP_REMOVED lines=293> */
[----:B01----:R-:W-:Y:S01]  /*2a50*/  FMNMX.FTZ R3, R96, R97, !PT ;  /* 0x0000006160037209 */ /* 0x003fe20007810000 */
        /* <DEDUP_REMOVED lines=103> */
[----:B------:R-:W-:-:S02]  /*30d0*/  FMNMX.FTZ R3, R120, R3, !PT ;  /* 0x0000000378037209 */ /* 0x000fc40007810000 */
        /* <DEDUP_REMOVED lines=8> */
[----:B------:R-:W-:Y:S02]  /*3160*/  FMNMX.FTZ R3, R122, R3, !PT ;  /* 0x000000037a037209 */ /* 0x000fe40007810000 */
[----:B------:R-:W-:Y:S02]  /*3170*/  FSEL R56, R51, -INF , P2 ;  /* 0xff80000033387808 */ /* 0x000fe40001000000 */
[----:B------:R-:W-:Y:S02]  /*3180*/  ISETP.GT.AND P2, PT, R5, 0x68, PT ;  /* 0x000000680500780c */ /* 0x000fe40003f44270 */
[----:B------:R-:W-:-:S02]  /*3190*/  FSEL R54, R54, -INF , P6 ;  /* 0xff80000036367808 */ /* 0x000fc40003000000 */
        /* <DEDUP_REMOVED lines=30> */
[----:B------:R-:W-:Y:S01]  /*3380*/  FMNMX.FTZ R0, R156, R3, !PT ;  /* 0x000000039c007209 */ /* 0x000fe20007810000 */
[----:B------:R-:W-:Y:S01]  /*3390*/  IMAD.U32 R3, RZ, RZ, UR6 ;  /* 0x00000006ff037e24 */ /* 0x000fe2000f8e00ff */
[----:B------:R-:W-:-:S02]  /*33a0*/  FSEL R32, R43, -INF , P3 ;  /* 0xff8000002b207808 */ /* 0x000fc40001800000 */
[----:B------:R-:W-:Y:S02]  /*33b0*/  FSEL R59, R37, -INF , P2 ;  /* 0xff800000253b7808 */ /* 0x000fe40001000000 */
[----:B------:R-:W-:Y:S02]  /*33c0*/  FMNMX.FTZ R0, R53, R0, !PT ;  /* 0x0000000035007209 */ /* 0x000fe40007810000 */
[----:B------:R-:W-:Y:S02]  /*33d0*/  ISETP.GT.AND P3, PT, R5, 0x80, PT ;  /* 0x000000800500780c */ /* 0x000fe40003f64270 */
[----:B------:R-:W-:Y:S02]  /*33e0*/  FMNMX.FTZ R0, R59, R0, !PT ;  /* 0x000000003b007209 */ /* 0x000fe40007810000 */
[----:B------:R-:W-:Y:S02]  /*33f0*/  P2R R21, PR, RZ, 0x1 ;  /* 0x00000001ff157803 */ /* 0x000fe40000000000 */
[----:B------:R-:W-:-:S02]  /*3400*/  ISETP.GT.AND P0, PT, R5, 0x69, PT ;  /* 0x000000690500780c */ /* 0x000fc40003f04270 */
[----:B------:R-:W-:Y:S02]  /*3410*/  P2R R33, PR, RZ, 0x2 ;  /* 0x00000002ff217803 */ /* 0x000fe40000000000 */
        /* <DEDUP_REMOVED lines=12> */
[----:B------:R-:W-:Y:S02]  /*34e0*/  FMNMX.FTZ R11, R51, R0, !PT ;  /* 0x00000000330b7209 */ /* 0x000fe40007810000 */
[----:B------:R-:W-:-:S02]  /*34f0*/  ISETP.NE.AND P0, PT, R21, RZ, PT ;  /* 0x000000ff1500720c */ /* 0x000fc40003f05270 */
[----:B------:R-:W-:Y:S01]  /*3500*/  FSEL R28, R35, -INF , P1 ;  /* 0xff800000231c7808 */ /* 0x000fe20000800000 */
[----:B------:R-:W0:Y:S01]  /*3510*/  SHFL.BFLY PT, R0, R11, 0x2, 0x1f ;  /* 0x0c401f000b007f89 */ /* 0x000e2200000e0000 */
[----:B------:R-:W-:Y:S02]  /*3520*/  FSEL R38, R38, -INF , P0 ;  /* 0xff80000026267808 */ /* 0x000fe40000000000 */
[----:B------:R-:W-:Y:S02]  /*3530*/  FSEL R26, R26, -INF , P3 ;  /* 0xff8000001a1a7808 */ /* 0x000fe40001800000 */
[----:B------:R-:W-:Y:S02]  /*3540*/  ISETP.NE.AND P0, PT, R7, RZ, PT ;  /* 0x000000ff0700720c */ /* 0x000fe40003f05270 */
[----:B------:R-:W-:-:S13]  /*3550*/  ISETP.NE.AND P1, PT, R9, RZ, PT ;  /* 0x000000ff0900720c */ /* 0x000fda0003f25270 */
[----:B------:R-:W-:Y:S01]  /*3560*/  @!P1 VIADD R4, R4, 0x31c40 ;  /* 0x00031c4004049836 */ /* 0x000fe20000000000 */
[----:B0-----:R-:W-:Y:S02]  /*3570*/  FMNMX.FTZ R13, R11, R0, !PT ;  /* 0x000000000b0d7209 */ /* 0x001fe40007810000 */
[----:B------:R-:W-:Y:S02]  /*3580*/  FMNMX.FTZ R11, R98, R99, !PT ;  /* 0x00000063620b7209 */ /* 0x000fe40007810000 */
[----:B------:R-:W-:Y:S01]  /*3590*/  @!P1 PRMT R4, RZ, 0x654, R4 ;  /* 0x00000654ff049816 */ /* 0x000fe20000000004 */
[----:B------:R-:W0:Y:S01]  /*35a0*/  SHFL.BFLY PT, R0, R13, 0x1, 0x1f ;  /* 0x0c201f000d007f89 */ /* 0x000e2200000e0000 */
[----:B------:R-:W-:Y:S02]  /*35b0*/  FMNMX.FTZ R11, R102, R11, !PT ;  /* 0x0000000b660b7209 */ /* 0x000fe40007810000 */
[----:B------:R1:W-:Y:S01]  /*35c0*/  @!P1 SYNCS.ARRIVE.TRANS64.RED.A1T0 RZ, [R4+URZ], RZ ;  /* 0x000000ff04ff99a7 */ /* 0x0003e2000810043f */
[----:B0-----:R-:W-:-:S02]  /*35d0*/  FMNMX.FTZ R0, R13, R0, !PT ;  /* 0x000000000d007209 */ /* 0x001fc40007810000 */
        /* <DEDUP_REMOVED lines=43> */
[----:B------:R0:W-:Y:S01]  /*3890*/  MUFU.EX2 R13, R112 ;  /* 0x00000070000d7308 */ /* 0x0001e20000000800 */
[--C-:B------:R-:W-:Y:S01]  /*38a0*/  FFMA.FTZ R130, R130, R3, -R55.reuse ;  /* 0x0000000382827223 */ /* 0x100fe20000010837 */
[----:B------:R-:W-:Y:S01]  /*38b0*/  FMNMX.FTZ R15, R58, R15, !PT ;  /* 0x0000000f3a0f7209 */ /* 0x000fe20007810000 */
[-CC-:B------:R-:W-:Y:S01]  /*38c0*/  FFMA.FTZ R120, R120, R3.reuse, -R55.reuse ;  /* 0x0000000378787223 */ /* 0x180fe20000010837 */
[-CC-:B------:R-:W-:Y:S01]  /*38d0*/  FFMA.FTZ R43, R116, R3.reuse, -R55.reuse ;  /* 0x00000003742b7223 */ /* 0x180fe20000010837 */
[--C-:B------:R-:W-:Y:S01]  /*38e0*/  FFMA.FTZ R96, R122, R3, -R55.reuse ;  /* 0x000000037a607223 */ /* 0x100fe20000010837 */
[----:B------:R-:W-:Y:S01]  /*38f0*/  FMNMX.FTZ R15, R48, R15, !PT ;  /* 0x0000000f300f7209 */ /* 0x000fe20007810000 */
[-CC-:B------:R-:W-:Y:S01]  /*3900*/  FFMA.FTZ R41, R126, R3.reuse, -R55.reuse ;  /* 0x000000037e297223 */ /* 0x180fe20000010837 */
[----:B------:R-:W1:Y:S01]  /*3910*/  MUFU.EX2 R106, R106 ;  /* 0x0000006a006a7308 */ /* 0x000e620000000800 */
[----:B0-----:R-:W-:Y:S01]  /*3920*/  FSEL R112, R27, -INF , P4 ;  /* 0xff8000001b707808 */ /* 0x001fe20002000000 */
[--C-:B------:R-:W-:Y:S01]  /*3930*/  FFMA.FTZ R84, R136, R3, -R55.reuse ;  /* 0x0000000388547223 */ /* 0x100fe20000010837 */
        /* <DEDUP_REMOVED lines=8> */
[----:B------:R-:W-:Y:S01]  /*39c0*/  MUFU.EX2 R9, R9 ;  /* 0x0000000900097308 */ /* 0x000fe20000000800 */
[----:B-1----:R-:W-:Y:S02]  /*39d0*/  F2FP.F16.F32.PACK_AB R4, R106, R5 ;  /* 0x000000056a04723e */ /* 0x002fe400000000ff */
        /* <DEDUP_REMOVED lines=8> */
[----:B------:R-:W-:Y:S01]  /*3a60*/  MUFU.EX2 R44, R44 ;  /* 0x0000002c002c7308 */ /* 0x000fe20000000800 */
[----:B0-----:R-:W-:Y:S02]  /*3a70*/  FFMA.FTZ R92, R156, R3, -R55 ;  /* 0x000000039c5c7223 */ /* 0x001fe40000010837 */
        /* <DEDUP_REMOVED lines=12> */
[----:B0-----:R-:W-:-:S03]  /*3b40*/  FFMA.FTZ R76, R134, R3, -R55 ;  /* 0x00000003864c7223 */ /* 0x001fc60000010837 */
[----:B------:R-:W0:Y:S04]  /*3b50*/  SHFL.BFLY PT, R30, R37, 0x2, 0x1f ;  /* 0x0c401f00251e7f89 */ /* 0x000e2800000e0000 */
[----:B------:R-:W-:Y:S08]  /*3b60*/  MUFU.EX2 R68, R68 ;  /* 0x0000004400447308 */ /* 0x000ff00000000800 */
[----:B------:R-:W-:Y:S08]  /*3b70*/  MUFU.EX2 R60, R60 ;  /* 0x0000003c003c7308 */ /* 0x000ff00000000800 */
[----:B------:R-:W-:Y:S01]  /*3b80*/  MUFU.EX2 R36, R36 ;  /* 0x0000002400247308 */ /* 0x000fe20000000800 */
[----:B0-----:R-:W-:Y:S01]  /*3b90*/  FMNMX.FTZ R27, R37, R30, !PT ;  /* 0x0000001e251b7209 */ /* 0x001fe20007810000 */
[-CC-:B------:R-:W-:Y:S01]  /*3ba0*/  FFMA.FTZ R30, R45, R3.reuse, -R55.reuse ;  /* 0x000000032d1e7223 */ /* 0x180fe20000010837 */
[-CC-:B------:R-:W-:Y:S01]  /*3bb0*/  FFMA.FTZ R37, R142, R3.reuse, -R55.reuse ;  /* 0x000000038e257223 */ /* 0x180fe20000010837 */
[----:B------:R-:W-:-:S04]  /*3bc0*/  FFMA.FTZ R45, R57, R3, -R55 ;  /* 0x00000003392d7223 */ /* 0x000fc80000010837 */
[----:B------:R-:W-:Y:S01]  /*3bd0*/  MUFU.EX2 R25, R25 ;  /* 0x0000001900197308 */ /* 0x000fe20000000800 */
[----:B------:R-:W0:Y:S07]  /*3be0*/  SHFL.BFLY PT, R104, R27, 0x1, 0x1f ;  /* 0x0c201f001b687f89 */ /* 0x000e2e00000e0000 */
[----:B------:R-:W-:Y:S08]  /*3bf0*/  MUFU.EX2 R66, R66 ;  /* 0x0000004200427308 */ /* 0x000ff00000000800 */
[----:B------:R-:W-:Y:S08]  /*3c00*/  MUFU.EX2 R21, R130 ;  /* 0x0000008200157308 */ /* 0x000ff00000000800 */
[----:B------:R-:W-:Y:S01]  /*3c10*/  MUFU.EX2 R76, R76 ;  /* 0x0000004c004c7308 */ /* 0x000fe20000000800 */
[----:B0-----:R-:W-:Y:S01]  /*3c20*/  FMNMX.FTZ R73, R27, R104, !PT ;  /* 0x000000681b497209 */ /* 0x001fe20007810000 */
[----:B------:R-:W-:-:S03]  /*3c30*/  FFMA.FTZ R104, R51, R3, -R55 ;  /* 0x0000000333687223 */ /* 0x000fc60000010837 */
[C---:B------:R-:W-:Y:S01]  /*3c40*/  FSETP.NEU.FTZ.AND P2, PT, R73.reuse, -INF , PT ;  /* 0xff8000004900780b */ /* 0x040fe20003f5d000 */
[----:B------:R-:W-:Y:S02]  /*3c50*/  FMUL.FTZ R27, R73, R3 ;  /* 0x00000003491b7220 */ /* 0x000fe40000410000 */
[----:B------:R-:W-:Y:S03]  /*3c60*/  MUFU.EX2 R35, R120 ;  /* 0x0000007800237308 */ /* 0x000fe60000000800 */
[----:B------:R-:W-:Y:S02]  /*3c70*/  FSEL R27, R27, RZ, P2 ;  /* 0x000000ff1b1b7208 */ /* 0x000fe40001000000 */
[----:B------:R-:W-:-:S03]  /*3c80*/  ISETP.GE.AND P2, PT, R23, 0x91, PT ;  /* 0x000000911700780c */ /* 0x000fc60003f46270 */
        /* <DEDUP_REMOVED lines=30> */
[----:B------:R2:W3:Y:S01]  /*3e70*/  MUFU.EX2 R65, R6 ;  /* 0x0000000600417308 */ /* 0x0004e20000000800 */
[----:B0-----:R-:W-:Y:S01]  /*3e80*/  FADD.FTZ R67, R98, R99 ;  /* 0x0000006362437221 */ /* 0x001fe20000010000 */
[-CC-:B------:R-:W-:Y:S01]  /*3e90*/  FFMA.FTZ R34, R34, R3.reuse, -R27.reuse ;  /* 0x0000000322227223 */ /* 0x180fe2000001081b */
[-CC-:B------:R-:W-:Y:S01]  /*3ea0*/  FFMA.FTZ R42, R28, R3.reuse, -R27.reuse ;  /* 0x000000031c2a7223 */ /* 0x180fe2000001081b */
[-CC-:B------:R-:W-:Y:S01]  /*3eb0*/  FFMA.FTZ R38, R38, R3.reuse, -R27.reuse ;  /* 0x0000000326267223 */ /* 0x180fe2000001081b */
[-CC-:B------:R-:W-:Y:S01]  /*3ec0*/  FFMA.FTZ R110, R110, R3.reuse, -R27.reuse ;  /* 0x000000036e6e7223 */ /* 0x180fe2000001081b */
[-CC-:B------:R-:W-:Y:S01]  /*3ed0*/  FFMA.FTZ R46, R26, R3.reuse, -R27.reuse ;  /* 0x000000031a2e7223 */ /* 0x180fe2000001081b */
[-C--:B------:R-:W-:Y:S01]  /*3ee0*/  FFMA.FTZ R112, R112, R3.reuse, -R27 ;  /* 0x0000000370707223 */ /* 0x080fe2000001081b */
[----:B------:R-:W0:Y:S01]  /*3ef0*/  MUFU.EX2 R49, R49 ;  /* 0x0000003100317308 */ /* 0x000e220000000800 */
[----:B--2---:R-:W-:Y:S01]  /*3f00*/  FADD.FTZ R6, R5, R106 ;  /* 0x0000006a05067221 */ /* 0x004fe20000010000 */
[----:B-1----:R-:W-:Y:S01]  /*3f10*/  FADD.FTZ R8, R102, R67 ;  /* 0x0000004366087221 */ /* 0x002fe20000010000 */
[-CC-:B------:R-:W-:Y:S01]  /*3f20*/  FFMA.FTZ R118, R118, R3.reuse, -R27.reuse ;  /* 0x0000000376767223 */ /* 0x180fe2000001081b */
[----:B------:R-:W-:Y:S01]  /*3f30*/  FFMA.FTZ R114, R114, R3, -R27 ;  /* 0x0000000372727223 */ /* 0x000fe2000001081b */
[----:B------:R-:W-:Y:S01]  /*3f40*/  FADD.FTZ R69, R7, R6 ;  /* 0x0000000607457221 */ /* 0x000fe20000010000 */
[C---:B------:R-:W-:Y:S01]  /*3f50*/  F2FP.F16.F32.PACK_AB R6, R108.reuse, R7 ;  /* 0x000000076c06723e */ /* 0x040fe200000000ff */
[----:B------:R-:W-:Y:S01]  /*3f60*/  IMAD.MOV.U32 R62, RZ, RZ, R71 ;  /* 0x000000ffff3e7224 */ /* 0x000fe200078e0047 */
[----:B------:R-:W1:Y:S01]  /*3f70*/  MUFU.EX2 R90, R90 ;  /* 0x0000005a005a7308 */ /* 0x000e620000000800 */
[----:B------:R-:W-:Y:S01]  /*3f80*/  FADD.FTZ R10, R108, R69 ;  /* 0x000000456c0a7221 */ /* 0x000fe20000010000 */
[C---:B---3--:R-:W-:Y:S01]  /*3f90*/  FADD.FTZ R8, R65.reuse, R8 ;  /* 0x0000000841087221 */ /* 0x048fe20000010000 */
[----:B------:R-:W-:Y:S01]  /*3fa0*/  F2FP.F16.F32.PACK_AB R7, R65, R102 ;  /* 0x000000664107723e */ /* 0x000fe200000000ff */
[----:B------:R-:W-:Y:S01]  /*3fb0*/  FFMA.FTZ R65, R40, R3, -R27 ;  /* 0x0000000328417223 */ /* 0x000fe2000001081b */
[----:B------:R-:W-:Y:S01]  /*3fc0*/  FADD.FTZ R67, R9, R10 ;  /* 0x0000000a09437221 */ /* 0x000fe20000010000 */
[----:B------:R-:W-:Y:S01]  /*3fd0*/  F2FP.F16.F32.PACK_AB R5, R99, R98 ;  /* 0x000000626305723e */ /* 0x000fe200000000ff */
[----:B------:R-:W-:Y:S01]  /*3fe0*/  IMAD.MOV.U32 R58, RZ, RZ, R71 ;  /* 0x000000ffff3a7224 */ /* 0x000fe200078e0047 */
[----:B------:R-:W2:Y:S01]  /*3ff0*/  MUFU.EX2 R51, R51 ;  /* 0x0000003300337308 */ /* 0x000ea20000000800 */
[----:B0-----:R-:W-:Y:S01]  /*4000*/  FADD.FTZ R69, R49, R8 ;  /* 0x0000000831457221 */ /* 0x001fe20000010000 */
[----:B------:R-:W-:Y:S01]  /*4010*/  FADD.FTZ R8, R72, R67 ;  /* 0x0000004348087221 */ /* 0x000fe20000010000 */
[----:B------:R0:W-:Y:S01]  /*4020*/  STSM.16.M88.4 [R2+0x24300], R4 ;  /* 0x0243000402007844 */ /* 0x0001e20000000200 */
[----:B------:R-:W-:-:S02]  /*4030*/  IMAD.MOV.U32 R56, RZ, RZ, R71 ;  /* 0x000000ffff387224 */ /* 0x000fc400078e0047 */
[----:B------:R-:W-:Y:S02]  /*4040*/  FADD.FTZ R67, R11, R8 ;  /* 0x000000080b437221 */ /* 0x000fe40000010000 */
[----:B------:R-:W3:Y:S01]  /*4050*/  MUFU.EX2 R94, R94 ;  /* 0x0000005e005e7308 */ /* 0x000ee20000000800 */
[----:B-1----:R-:W-:Y:S01]  /*4060*/  FADD.FTZ R10, R90, R69 ;  /* 0x000000455a0a7221 */ /* 0x002fe20000010000 */
[----:B------:R-:W-:-:S04]  /*4070*/  FADD.FTZ R8, R44, R67 ;  /* 0x000000432c087221 */ /* 0x000fc80000010000 */
[----:B------:R-:W-:Y:S02]  /*4080*/  FADD.FTZ R67, R33, R8 ;  /* 0x0000000821437221 */ /* 0x000fe40000010000 */
[----:B------:R-:W1:Y:S01]  /*4090*/  MUFU.EX2 R53, R53 ;  /* 0x0000003500357308 */ /* 0x000e620000000800 */
[----:B--2---:R-:W-:Y:S01]  /*40a0*/  FADD.FTZ R69, R51, R10 ;  /* 0x0000000a33457221 */ /* 0x004fe20000010000 */
[C---:B------:R-:W-:Y:S01]  /*40b0*/  FADD.FTZ R8, R70.reuse, R67 ;  /* 0x0000004346087221 */ /* 0x040fe20000010000 */
[----:B0-----:R-:W-:Y:S01]  /*40c0*/  F2FP.F16.F32.PACK_AB R4, R70, R33 ;  /* 0x000000214604723e */ /* 0x001fe200000000ff */
[--C-:B------:R-:W-:Y:S02]  /*40d0*/  IMAD.MOV.U32 R70, RZ, RZ, R71.reuse ;  /* 0x000000ffff467224 */ /* 0x100fe400078e0047 */
[----:B------:R-:W-:Y:S01]  /*40e0*/  FADD.FTZ R67, R29, R8 ;  /* 0x000000081d437221 */ /* 0x000fe20000010000 */
[----:B------:R-:W-:Y:S01]  /*40f0*/  IMAD.MOV.U32 R33, RZ, RZ, R71 ;  /* 0x000000ffff217224 */ /* 0x000fe200078e0047 */
[----:B------:R-:W0:Y:S01]  /*4100*/  MUFU.EX2 R82, R82 ;  /* 0x0000005200527308 */ /* 0x000e220000000800 */
[----:B---3--:R-:W-:-:S07]  /*4110*/  FADD.FTZ R10, R94, R69 ;  /* 0x000000455e0a7221 */ /* 0x008fce0000010000 */
[----:B------:R-:W2:Y:S01]  /*4120*/  MUFU.EX2 R12, R12 ;  /* 0x0000000c000c7308 */ /* 0x000ea20000000800 */
[----:B-1----:R-:W-:Y:S01]  /*4130*/  FADD.FTZ R69, R53, R10 ;  /* 0x0000000a35457221 */ /* 0x002fe20000010000 */
[----:B------:R-:W-:-:S04]  /*4140*/  FADD.FTZ R10, R68, R67 ;  /* 0x00000043440a7221 */ /* 0x000fc80000010000 */
[----:B------:R-:W-:Y:S01]  /*4150*/  FADD.FTZ R67, R13, R10 ;  /* 0x0000000a0d437221 */ /* 0x000fe20000010000 */
[----:B------:R-:W-:Y:S01]  /*4160*/  F2FP.F16.F32.PACK_AB R10, R44, R11 ;  /* 0x0000000b2c0a723e */ /* 0x000fe200000000ff */
[----:B------:R-:W1:Y:S01]  /*4170*/  MUFU.EX2 R55, R55 ;  /* 0x0000003700377308 */ /* 0x000e620000000800 */
[----:B0-----:R-:W-:Y:S01]  /*4180*/  FADD.FTZ R69, R82, R69 ;  /* 0x0000004552457221 */ /* 0x001fe20000010000 */
[----:B------:R-:W-:Y:S01]  /*4190*/  FADD.FTZ R52, R60, R67 ;  /* 0x000000433c347221 */ /* 0x000fe20000010000 */
[----:B------:R-:W-:Y:S01]  /*41a0*/  F2FP.F16.F32.PACK_AB R11, R94, R51 ;  /* 0x000000335e0b723e */ /* 0x000fe200000000ff */
[--C-:B------:R-:W-:Y:S02]  /*41b0*/  IMAD.MOV.U32 R67, RZ, RZ, R71.reuse ;  /* 0x000000ffff437224 */ /* 0x100fe400078e0047 */
[----:B------:R-:W-:Y:S01]  /*41c0*/  FADD.FTZ R5, R15, R52 ;  /* 0x000000340f057221 */ /* 0x000fe20000010000 */
[----:B------:R-:W-:Y:S01]  /*41d0*/  IMAD.MOV.U32 R52, RZ, RZ, R71 ;  /* 0x000000ffff347224 */ /* 0x000fe200078e0047 */
[----:B------:R-:W0:Y:S01]  /*41e0*/  MUFU.EX2 R14, R14 ;  /* 0x0000000e000e7308 */ /* 0x000e220000000800 */
[----:B--2---:R-:W-:Y:S01]  /*41f0*/  FADD.FTZ R8, R12, R69 ;  /* 0x000000450c087221 */ /* 0x004fe20000010000 */
[----:B------:R-:W-:Y:S01]  /*4200*/  FADD.FTZ R6, R36, R5 ;  /* 0x0000000524067221 */ /* 0x000fe20000010000 */
[----:B------:R-:W-:Y:S01]  /*4210*/  F2FP.F16.F32.PACK_AB R5, R82, R53 ;  /* 0x000000355205723e */ /* 0x000fe200000000ff */
[----:B------:R-:W-:-:S02]  /*4220*/  IMAD.MOV.U32 R69, RZ, RZ, R71 ;  /* 0x000000ffff457224 */ /* 0x000fc400078e0047 */
[--C-:B------:R-:W-:Y:S02]  /*4230*/  IMAD.MOV.U32 R53, RZ, RZ, R71.reuse ;  /* 0x000000ffff357224 */ /* 0x100fe400078e0047 */
[----:B------:R-:W2:Y:S01]  /*4240*/  MUFU.EX2 R57, R57 ;  /* 0x0000003900397308 */ /* 0x000ea20000000800 */
[----:B-1----:R-:W-:Y:S01]  /*4250*/  FADD.FTZ R27, R55, R8 ;  /* 0x00000008371b7221 */ /* 0x002fe20000010000 */
[----:B------:R-:W-:Y:S01]  /*4260*/  F2FP.F16.F32.PACK_AB R8, R72, R9 ;  /* 0x000000094808723e */ /* 0x000fe200000000ff */
[--C-:B------:R-:W-:Y:S01]  /*4270*/  IMAD.MOV.U32 R51, RZ, RZ, R71.reuse ;  /* 0x000000ffff337224 */ /* 0x100fe200078e0047 */
[----:B------:R-:W-:Y:S01]  /*4280*/  F2FP.F16.F32.PACK_AB R9, R90, R49 ;  /* 0x000000315a09723e */ /* 0x000fe200000000ff */
[--C-:B------:R-:W-:Y:S02]  /*4290*/  IMAD.MOV.U32 R49, RZ, RZ, R71.reuse ;  /* 0x000000ffff317224 */ /* 0x100fe400078e0047 */
[----:B------:R-:W-:Y:S01]  /*42a0*/  IMAD.MOV.U32 R44, RZ, RZ, R71 ;  /* 0x000000ffff2c7224 */ /* 0x000fe200078e0047 */
[----:B------:R-:W1:Y:S01]  /*42b0*/  MUFU.EX2 R59, R59 ;  /* 0x0000003b003b7308 */ /* 0x000e620000000800 */
[----:B0-----:R-:W-:Y:S01]  /*42c0*/  FADD.FTZ R26, R14, R27 ;  /* 0x0000001b0e1a7221 */ /* 0x001fe20000010000 */
[----:B------:R-:W-:Y:S01]  /*42d0*/  FADD.FTZ R27, R25, R6 ;  /* 0x00000006191b7221 */ /* 0x000fe20000010000 */
[----:B------:R-:W-:Y:S01]  /*42e0*/  F2FP.F16.F32.PACK_AB R6, R68, R29 ;  /* 0x0000001d4406723e */ /* 0x000fe200000000ff */
[----:B------:R-:W-:Y:S01]  /*42f0*/  STSM.16.M88.4 [R2+0x25b00], R8 ;  /* 0x025b000802007844 */ /* 0x000fe20000000200 */
[----:B------:R-:W-:-:S03]  /*4300*/  IMAD.MOV.U32 R68, RZ, RZ, R71 ;  /* 0x000000ffff447224 */ /* 0x000fc600078e0047 */
[----:B------:R-:W0:Y:S01]  /*4310*/  MUFU.EX2 R64, R64 ;  /* 0x0000004000407308 */ /* 0x000e220000000800 */
[----:B--2---:R-:W-:-:S07]  /*4320*/  FADD.FTZ R26, R57, R26 ;  /* 0x0000001a391a7221 */ /* 0x004fce0000010000 */
[----:B------:R-:W2:Y:S01]  /*4330*/  MUFU.EX2 R20, R20 ;  /* 0x0000001400147308 */ /* 0x000ea20000000800 */
[----:B-1----:R-:W-:Y:S01]  /*4340*/  FADD.FTZ R7, R59, R26 ;  /* 0x0000001a3b077221 */ /* 0x002fe20000010000 */
[----:B------:R-:W-:-:S04]  /*4350*/  FADD.FTZ R26, R66, R27 ;  /* 0x0000001b421a7221 */ /* 0x000fc80000010000 */
[----:B------:R-:W-:Y:S02]  /*4360*/  FADD.FTZ R29, R21, R26 ;  /* 0x0000001a151d7221 */ /* 0x000fe40000010000 */
[----:B------:R-:W1:Y:S01]  /*4370*/  MUFU.EX2 R61, R61 ;  /* 0x0000003d003d7308 */ /* 0x000e620000000800 */
[----:B0-----:R-:W-:Y:S01]  /*4380*/  FADD.FTZ R7, R64, R7 ;  /* 0x0000000740077221 */ /* 0x001fe20000010000 */
[----:B------:R-:W-:-:S04]  /*4390*/  FADD.FTZ R26, R76, R29 ;  /* 0x0000001d4c1a7221 */ /* 0x000fc80000010000 */
[----:B------:R-:W-:Y:S02]  /*43a0*/  FADD.FTZ R29, R35, R26 ;  /* 0x0000001a231d7221 */ /* 0x000fe40000010000 */
[----:B------:R-:W0:Y:S08]  /*43b0*/  MUFU.EX2 R48, R48 ;  /* 0x0000003000307308 */ /* 0x000e300000000800 */
[----:B------:R-:W3:Y:S08]  /*43c0*/  MUFU.EX2 R63, R63 ;  /* 0x0000003f003f7308 */ /* 0x000ef00000000800 */
[----:B------:R-:W-:Y:S08]  /*43d0*/  MUFU.EX2 R28, R32 ;  /* 0x00000020001c7308 */ /* 0x000ff00000000800 */
[----:B------:R-:W4:Y:S08]  /*43e0*/  MUFU.EX2 R50, R50 ;  /* 0x0000003200327308 */ /* 0x000f300000000800 */
[----:B------:R2:W-:Y:S08]  /*43f0*/  MUFU.EX2 R32, R24 ;  /* 0x0000001800207308 */ /* 0x0005f00000000800 */
[----:B------:R-:W5:Y:S01]  /*4400*/  MUFU.EX2 R100, R100 ;  /* 0x0000006400647308 */ /* 0x000f620000000800 */
[----:B--2---:R-:W-:Y:S01]  /*4410*/  FADD.FTZ R24, R20, R7 ;  /* 0x0000000714187221 */ /* 0x004fe20000010000 */
[----:B------:R-:W-:Y:S01]  /*4420*/  F2FP.F16.F32.PACK_AB R7, R55, R12 ;  /* 0x0000000c3707723e */ /* 0x000fe200000000ff */
[----:B------:R-:W-:Y:S01]  /*4430*/  IMAD.MOV.U32 R55, RZ, RZ, R71 ;  /* 0x000000ffff377224 */ /* 0x000fe200078e0047 */
[----:B------:R-:W-:Y:S01]  /*4440*/  F2FP.F16.F32.PACK_AB R12, R60, R13 ;  /* 0x0000000d3c0c723e */ /* 0x000fe200000000ff */
[----:B-1----:R-:W-:Y:S01]  /*4450*/  FADD.FTZ R27, R61, R24 ;  /* 0x000000183d1b7221 */ /* 0x002fe20000010000 */
[----:B------:R-:W-:Y:S01]  /*4460*/  F2FP.F16.F32.PACK_AB R13, R57, R14 ;  /* 0x0000000e390d723e */ /* 0x000fe200000000ff */
[----:B------:R1:W-:Y:S01]  /*4470*/  STSM.16.M88.4 [R2+0x27300], R4 ;  /* 0x0273000402007844 */ /* 0x0003e20000000200 */
[----:B------:R-:W2:Y:S01]  /*4480*/  MUFU.EX2 R23, R23 ;  /* 0x0000001700177308 */ /* 0x000ea20000000800 */
[----:B0-----:R-:W-:Y:S01]  /*4490*/  FADD.FTZ R24, R48, R27 ;  /* 0x0000001b30187221 */ /* 0x001fe20000010000 */
[----:B------:R-:W-:Y:S01]  /*44a0*/  F2FP.F16.F32.PACK_AB R14, R36, R15 ;  /* 0x0000000f240e723e */ /* 0x000fe200000000ff */
[--C-:B------:R-:W-:Y:S01]  /*44b0*/  IMAD.MOV.U32 R60, RZ, RZ, R71.reuse ;  /* 0x000000ffff3c7224 */ /* 0x100fe200078e0047 */
[----:B------:R-:W-:Y:S01]  /*44c0*/  F2FP.F16.F32.PACK_AB R15, R64, R59 ;  /* 0x0000003b400f723e */ /* 0x000fe200000000ff */
[----:B---3--:R-:W-:Y:S01]  /*44d0*/  FADD.FTZ R27, R63, R24 ;  /* 0x000000183f1b7221 */ /* 0x008fe20000010000 */
[----:B------:R-:W-:-:S02]  /*44e0*/  IMAD.MOV.U32 R64, RZ, RZ, R71 ;  /* 0x000000ffff407224 */ /* 0x000fc400078e0047 */
[----:B------:R-:W0:Y:S01]  /*44f0*/  MUFU.EX2 R43, R43 ;  /* 0x0000002b002b7308 */ /* 0x000e220000000800 */
[----:B----4-:R-:W-:Y:S01]  /*4500*/  FADD.FTZ R24, R50, R27 ;  /* 0x0000001b32187221 */ /* 0x010fe20000010000 */
[C---:B-----5:R-:W-:Y:S01]  /*4510*/  FADD.FTZ R26, R100.reuse, R29 ;  /* 0x0000001d641a7221 */ /* 0x060fe20000010000 */
[----:B------:R-:W-:Y:S01]  /*4520*/  STSM.16.M88.4 [R2+0x28b00], R12 ;  /* 0x028b000c02007844 */ /* 0x000fe20000000200 */
[--C-:B------:R-:W-:Y:S02]  /*4530*/  IMAD.MOV.U32 R59, RZ, RZ, R71.reuse ;  /* 0x000000ffff3b7224 */ /* 0x100fe400078e0047 */
[--C-:B------:R-:W-:Y:S01]  /*4540*/  IMAD.MOV.U32 R57, RZ, RZ, R71.reuse ;  /* 0x000000ffff397224 */ /* 0x100fe200078e0047 */
[----:B-1----:R-:W-:Y:S01]  /*4550*/  F2FP.F16.F32.PACK_AB R4, R100, R35 ;  /* 0x000000236404723e */ /* 0x002fe200000000ff */
[----:B------:R1:W3:Y:S01]  /*4560*/  MUFU.EX2 R40, R54 ;  /* 0x0000003600287308 */ /* 0x0002e20000000800 */
[----:B--2---:R-:W-:Y:S01]  /*4570*/  FADD.FTZ R27, R23, R24 ;  /* 0x00000018171b7221 */ /* 0x004fe20000010000 */
[----:B------:R-:W-:Y:S01]  /*4580*/  F2FP.F16.F32.PACK_AB R24, R66, R25 ;  /* 0x000000194218723e */ /* 0x000fe200000000ff */
[--C-:B------:R-:W-:Y:S01]  /*4590*/  IMAD.MOV.U32 R66, RZ, RZ, R71.reuse ;  /* 0x000000ffff427224 */ /* 0x100fe200078e0047 */
[----:B------:R-:W-:Y:S01]  /*45a0*/  F2FP.F16.F32.PACK_AB R25, R61, R20 ;  /* 0x000000143d19723e */ /* 0x000fe200000000ff */
[----:B------:R-:W-:-:S02]  /*45b0*/  IMAD.MOV.U32 R61, RZ, RZ, R71 ;  /* 0x000000ffff3d7224 */ /* 0x000fc400078e0047 */
[--C-:B------:R-:W-:Y:S01]  /*45c0*/  IMAD.MOV.U32 R35, RZ, RZ, R71.reuse ;  /* 0x000000ffff237224 */ /* 0x100fe200078e0047 */
[----:B------:R-:W2:Y:S01]  /*45d0*/  MUFU.EX2 R96, R96 ;  /* 0x0000006000607308 */ /* 0x000ea20000000800 */
[----:B0-----:R-:W-:Y:S01]  /*45e0*/  FADD.FTZ R29, R43, R26 ;  /* 0x0000001a2b1d7221 */ /* 0x001fe20000010000 */
[----:B------:R-:W-:Y:S01]  /*45f0*/  F2FP.F16.F32.PACK_AB R26, R76, R21 ;  /* 0x000000154c1a723e */ /* 0x000fe200000000ff */
[----:B-1----:R-:W-:-:S05]  /*4600*/  IMAD.MOV.U32 R54, RZ, RZ, R71 ;  /* 0x000000ffff367224 */ /* 0x002fca00078e0047 */
[----:B------:R-:W0:Y:S01]  /*4610*/  MUFU.EX2 R65, R65 ;  /* 0x0000004100417308 */ /* 0x000e220000000800 */
[----:B---3--:R-:W-:Y:S01]  /*4620*/  FADD.FTZ R36, R40, R27 ;  /* 0x0000001b28247221 */ /* 0x008fe20000010000 */
[----:B------:R-:W-:Y:S01]  /*4630*/  F2FP.F16.F32.PACK_AB R27, R63, R48 ;  /* 0x000000303f1b723e */ /* 0x000fe200000000ff */
[--C-:B------:R-:W-:Y:S02]  /*4640*/  IMAD.MOV.U32 R63, RZ, RZ, R71.reuse ;  /* 0x000000ffff3f7224 */ /* 0x100fe400078e0047 */
[----:B------:R-:W-:Y:S02]  /*4650*/  IMAD.MOV.U32 R48, RZ, RZ, R71 ;  /* 0x000000ffff307224 */ /* 0x000fe400078e0047 */
[----:B------:R1:W-:Y:S01]  /*4660*/  STSM.16.M88.4 [R2+0x2a300], R24 ;  /* 0x02a3001802007844 */ /* 0x0003e20000000200 */
[----:B------:R-:W3:Y:S01]  /*4670*/  MUFU.EX2 R41, R41 ;  /* 0x0000002900297308 */ /* 0x000ee20000000800 */
[----:B--2---:R-:W-:Y:S01]  /*4680*/  FADD.FTZ R8, R96, R29 ;  /* 0x0000001d60087221 */ /* 0x004fe20000010000 */
[----:B------:R-:W-:-:S06]  /*4690*/  IMAD.MOV.U32 R29, RZ, RZ, R71 ;  /* 0x000000ffff1d7224 */ /* 0x000fcc00078e0047 */
[----:B------:R-:W2:Y:S01]  /*46a0*/  MUFU.EX2 R85, R85 ;  /* 0x0000005500557308 */ /* 0x000ea20000000800 */
[----:B0-----:R-:W-:Y:S01]  /*46b0*/  FADD.FTZ R36, R65, R36 ;  /* 0x0000002441247221 */ /* 0x001fe20000010000 */
[----:B-1----:R-:W-:-:S06]  /*46c0*/  IMAD.MOV.U32 R27, RZ, RZ, R71 ;  /* 0x000000ffff1b7224 */ /* 0x002fcc00078e0047 */
[----:B------:R-:W0:Y:S01]  /*46d0*/  MUFU.EX2 R84, R84 ;  /* 0x0000005400547308 */ /* 0x000e220000000800 */
[----:B---3--:R-:W-:Y:S01]  /*46e0*/  FADD.FTZ R5, R41, R8 ;  /* 0x0000000829057221 */ /* 0x008fe20000010000 */
[--C-:B------:R-:W-:Y:S02]  /*46f0*/  IMAD.MOV.U32 R26, RZ, RZ, R71.reuse ;  /* 0x000000ffff1a7224 */ /* 0x100fe400078e0047 */
[--C-:B------:R-:W-:Y:S02]  /*4700*/  IMAD.MOV.U32 R25, RZ, RZ, R71.reuse ;  /* 0x000000ffff197224 */ /* 0x100fe400078e0047 */
[--C-:B------:R-:W-:Y:S02]  /*4710*/  IMAD.MOV.U32 R24, RZ, RZ, R71.reuse ;  /* 0x000000ffff187224 */ /* 0x100fe400078e0047 */
        /* <DEDUP_REMOVED lines=8> */
[C---:B0-----:R-:W-:Y:S01]  /*47a0*/  FADD.FTZ R6, R84.reuse, R5 ;  /* 0x0000000554067221 */ /* 0x041fe20000010000 */
[----:B------:R-:W-:Y:S01]  /*47b0*/  F2FP.F16.F32.PACK_AB R5, R23, R50 ;  /* 0x000000321705723e */ /* 0x000fe200000000ff */
[--C-:B------:R-:W-:Y:S01]  /*47c0*/  IMAD.MOV.U32 R50, RZ, RZ, R71.reuse ;  /* 0x000000ffff327224 */ /* 0x100fe200078e0047 */
[----:B------:R-:W-:Y:S01]  /*47d0*/  F2FP.F16.F32.PACK_AB R84, R84, R41 ;  /* 0x000000295454723e */ /* 0x000fe200000000ff */
[--C-:B------:R-:W-:Y:S02]  /*47e0*/  IMAD.MOV.U32 R41, RZ, RZ, R71.reuse ;  /* 0x000000ffff297224 */ /* 0x100fe400078e0047 */
[--C-:B------:R-:W-:Y:S01]  /*47f0*/  IMAD.MOV.U32 R40, RZ, RZ, R71.reuse ;  /* 0x000000ffff287224 */ /* 0x100fe200078e0047 */
[----:B------:R-:W0:Y:S01]  /*4800*/  MUFU.EX2 R88, R88 ;  /* 0x0000005800587308 */ /* 0x000e220000000800 */
[----:B-1----:R-:W-:Y:S01]  /*4810*/  FADD.FTZ R11, R39, R6 ;  /* 0x00000006270b7221 */ /* 0x002fe20000010000 */
[----:B------:R-:W-:Y:S01]  /*4820*/  F2FP.F16.F32.PACK_AB R6, R96, R43 ;  /* 0x0000002b6006723e */ /* 0x000fe200000000ff */
[----:B------:R-:W-:-:S02]  /*4830*/  IMAD.MOV.U32 R43, RZ, RZ, R71 ;  /* 0x000000ffff2b7224 */ /* 0x000fc400078e0047 */
[----:B------:R-:W-:Y:S02]  /*4840*/  IMAD.MOV.U32 R28, RZ, RZ, R71 ;  /* 0x000000ffff1c7224 */ /* 0x000fe400078e0047 */
[----:B------:R1:W-:Y:S01]  /*4850*/  STSM.16.M88.4 [R2+0x2bb00], R4 ;  /* 0x02bb000402007844 */ /* 0x0003e20000000200 */
[----:B------:R-:W3:Y:S01]  /*4860*/  MUFU.EX2 R37, R37 ;  /* 0x0000002500257308 */ /* 0x000ee20000000800 */
[----:B--2---:R-:W-:Y:S01]  /*4870*/  FADD.FTZ R13, R87, R8 ;  /* 0x00000008570d7221 */ /* 0x004fe20000010000 */
[----:B------:R-:W-:-:S03]  /*4880*/  F2FP.F16.F32.PACK_AB R87, R32, R87 ;  /* 0x000000572057723e */ /* 0x000fc600000000ff */
[----:B------:R-:W-:Y:S01]  /*4890*/  FADD.FTZ R13, R32, R13 ;  /* 0x0000000d200d7221 */ /* 0x000fe20000010000 */
[----:B------:R-:W-:Y:S02]  /*48a0*/  IMAD.MOV.U32 R32, RZ, RZ, R71 ;  /* 0x000000ffff207224 */ /* 0x000fe400078e0047 */
[----:B------:R-:W2:Y:S01]  /*48b0*/  MUFU.EX2 R92, R92 ;  /* 0x0000005c005c7308 */ /* 0x000ea20000000800 */
[C---:B0-----:R-:W-:Y:S01]  /*48c0*/  FADD.FTZ R8, R88.reuse, R11 ;  /* 0x0000000b58087221 */ /* 0x041fe20000010000 */
[----:B------:R-:W-:Y:S01]  /*48d0*/  F2FP.F16.F32.PACK_AB R86, R88, R39 ;  /* 0x000000275856723e */ /* 0x000fe200000000ff */
[----:B------:R-:W-:-:S04]  /*48e0*/  IMAD.MOV.U32 R39, RZ, RZ, R71 ;  /* 0x000000ffff277224 */ /* 0x000fc800078e0047 */
[----:B------:R0:W-:Y:S01]  /*48f0*/  STSM.16.M88.4 [R2+0x2d300], R84 ;  /* 0x02d3005402007844 */ /* 0x0001e20000000200 */
[----:B------:R-:W4:Y:S01]  /*4900*/  MUFU.EX2 R34, R34 ;  /* 0x0000002200227308 */ /* 0x000f220000000800 */
[----:B---3--:R-:W-:-:S07]  /*4910*/  FADD.FTZ R11, R37, R8 ;  /* 0x00000008250b7221 */ /* 0x008fce0000010000 */
[----:B------:R3:W5:Y:S01]  /*4920*/  MUFU.EX2 R93, R42 ;  /* 0x0000002a005d7308 */ /* 0x0007620000000800 */
[C---:B--2---:R-:W-:Y:S01]  /*4930*/  FADD.FTZ R10, R92.reuse, R11 ;  /* 0x0000000b5c0a7221 */ /* 0x044fe20000010000 */
[----:B------:R-:W-:Y:S01]  /*4940*/  F2FP.F16.F32.PACK_AB R92, R92, R37 ;  /* 0x000000255c5c723e */ /* 0x000fe200000000ff */
[----:B------:R-:W-:-:S05]  /*4950*/  IMAD.MOV.U32 R37, RZ, RZ, R71 ;  /* 0x000000ffff257224 */ /* 0x000fca00078e0047 */
[----:B------:R-:W2:Y:S01]  /*4960*/  MUFU.EX2 R31, R31 ;  /* 0x0000001f001f7308 */ /* 0x000ea20000000800 */
[----:B----4-:R-:W-:Y:S01]  /*4970*/  FADD.FTZ R8, R34, R13 ;  /* 0x0000000d22087221 */ /* 0x010fe20000010000 */
[----:B---3--:R-:W-:-:S06]  /*4980*/  IMAD.MOV.U32 R42, RZ, RZ, R71 ;  /* 0x000000ffff2a7224 */ /* 0x008fcc00078e0047 */
[----:B------:R-:W3:Y:S01]  /*4990*/  MUFU.EX2 R38, R38 ;  /* 0x0000002600267308 */ /* 0x000ee20000000800 */
[C---:B-----5:R-:W-:Y:S01]  /*49a0*/  FADD.FTZ R13, R93.reuse, R8 ;  /* 0x000000085d0d7221 */ /* 0x060fe20000010000 */
[----:B------:R-:W-:Y:S01]  /*49b0*/  F2FP.F16.F32.PACK_AB R93, R93, R34 ;  /* 0x000000225d5d723e */ /* 0x000fe200000000ff */
[----:B------:R-:W-:-:S05]  /*49c0*/  IMAD.MOV.U32 R34, RZ, RZ, R71 ;  /* 0x000000ffff227224 */ /* 0x000fca00078e0047 */
[----:B------:R-:W4:Y:S01]  /*49d0*/  MUFU.EX2 R80, R80 ;  /* 0x0000005000507308 */ /* 0x000f220000000800 */
[----:B--2---:R-:W-:-:S07]  /*49e0*/  FADD.FTZ R15, R31, R10 ;  /* 0x0000000a1f0f7221 */ /* 0x004fce0000010000 */
[----:B------:R-:W1:Y:S01]  /*49f0*/  MUFU.EX2 R95, R110 ;  /* 0x0000006e005f7308 */ /* 0x000e620000000800 */
[----:B---3--:R-:W-:-:S07]  /*4a00*/  FADD.FTZ R8, R38, R13 ;  /* 0x0000000d26087221 */ /* 0x008fce0000010000 */
[----:B------:R-:W2:Y:S01]  /*4a10*/  MUFU.EX2 R30, R30 ;  /* 0x0000001e001e7308 */ /* 0x000ea20000000800 */
[C---:B----4-:R-:W-:Y:S01]  /*4a20*/  FADD.FTZ R15, R80.reuse, R15 ;  /* 0x0000000f500f7221 */ /* 0x050fe20000010000 */
[----:B------:R-:W-:Y:S01]  /*4a30*/  F2FP.F16.F32.PACK_AB R94, R80, R31 ;  /* 0x0000001f505e723e */ /* 0x000fe200000000ff */
[----:B------:R-:W-:-:S05]  /*4a40*/  IMAD.MOV.U32 R31, RZ, RZ, R71 ;  /* 0x000000ffff1f7224 */ /* 0x000fca00078e0047 */
[----:B------:R-:W3:Y:S01]  /*4a50*/  MUFU.EX2 R45, R45 ;  /* 0x0000002d002d7308 */ /* 0x000ee20000000800 */
[C---:B-1----:R-:W-:Y:S01]  /*4a60*/  FADD.FTZ R5, R95.reuse, R8 ;  /* 0x000000085f057221 */ /* 0x042fe20000010000 */
[----:B------:R-:W-:Y:S01]  /*4a70*/  F2FP.F16.F32.PACK_AB R95, R95, R38 ;  /* 0x000000265f5f723e */ /* 0x000fe200000000ff */
[----:B------:R-:W-:-:S04]  /*4a80*/  IMAD.MOV.U32 R38, RZ, RZ, R71 ;  /* 0x000000ffff267224 */ /* 0x000fc800078e0047 */
[----:B------:R0:W-:Y:S01]  /*4a90*/  STSM.16.M88.4 [R2+0x2eb00], R92 ;  /* 0x02eb005c02007844 */ /* 0x0001e20000000200 */
[----:B------:R-:W1:Y:S01]  /*4aa0*/  MUFU.EX2 R47, R47 ;  /* 0x0000002f002f7308 */ /* 0x000e620000000800 */
[----:B--2---:R-:W-:-:S07]  /*4ab0*/  FADD.FTZ R4, R30, R15 ;  /* 0x0000000f1e047221 */ /* 0x004fce0000010000 */
[----:B------:R-:W2:Y:S01]  /*4ac0*/  MUFU.EX2 R104, R104 ;  /* 0x0000006800687308 */ /* 0x000ea20000000800 */
[C---:B---3--:R-:W-:Y:S01]  /*4ad0*/  F2FP.F16.F32.PACK_AB R12, R45.reuse, R30 ;  /* 0x0000001e2d0c723e */ /* 0x048fe200000000ff */
[----:B------:R-:W-:Y:S01]  /*4ae0*/  FADD.FTZ R4, R45, R4 ;  /* 0x000000042d047221 */ /* 0x000fe20000010000 */
[--C-:B------:R-:W-:Y:S02]  /*4af0*/  IMAD.MOV.U32 R45, RZ, RZ, R71.reuse ;  /* 0x000000ffff2d7224 */ /* 0x100fe400078e0047 */
[----:B------:R-:W-:-:S03]  /*4b00*/  IMAD.MOV.U32 R30, RZ, RZ, R71 ;  /* 0x000000ffff1e7224 */ /* 0x000fc600078e0047 */
[----:B------:R-:W3:Y:S01]  /*4b10*/  MUFU.EX2 R46, R46 ;  /* 0x0000002e002e7308 */ /* 0x000ee20000000800 */
[----:B-1----:R-:W-:-:S07]  /*4b20*/  FADD.FTZ R7, R47, R4 ;  /* 0x000000042f077221 */ /* 0x002fce0000010000 */
[----:B------:R-:W1:Y:S01]  /*4b30*/  MUFU.EX2 R9, R112 ;  /* 0x0000007000097308 */ /* 0x000e620000000800 */
[C---:B--2---:R-:W-:Y:S01]  /*4b40*/  F2FP.F16.F32.PACK_AB R14, R104.reuse, R47 ;  /* 0x0000002f680e723e */ /* 0x044fe200000000ff */
[----:B------:R-:W-:Y:S01]  /*4b50*/  FADD.FTZ R7, R104, R7 ;  /* 0x0000000768077221 */ /* 0x000fe20000010000 */
[----:B------:R-:W-:-:S05]  /*4b60*/  IMAD.MOV.U32 R47, RZ, RZ, R71 ;  /* 0x000000ffff2f7224 */ /* 0x000fca00078e0047 */
[----:B------:R-:W2:Y:S01]  /*4b70*/  MUFU.EX2 R118, R118 ;  /* 0x0000007600767308 */ /* 0x000ea20000000800 */
[----:B---3--:R-:W-:-:S07]  /*4b80*/  FADD.FTZ R6, R46, R5 ;  /* 0x000000052e067221 */ /* 0x008fce0000010000 */
[----:B------:R-:W3:Y:S01]  /*4b90*/  MUFU.EX2 R11, R114 ;  /* 0x00000072000b7308 */ /* 0x000ee20000000800 */
[C---:B-1----:R-:W-:Y:S01]  /*4ba0*/  F2FP.F16.F32.PACK_AB R13, R9.reuse, R46 ;  /* 0x0000002e090d723e */ /* 0x042fe200000000ff */
[----:B------:R-:W-:Y:S01]  /*4bb0*/  FADD.FTZ R5, R9, R6 ;  /* 0x0000000609057221 */ /* 0x000fe20000010000 */
[----:B------:R-:W-:-:S03]  /*4bc0*/  IMAD.MOV.U32 R46, RZ, RZ, R71 ;  /* 0x000000ffff2e7224 */ /* 0x000fc600078e0047 */
[----:B--2---:R-:W-:Y:S01]  /*4bd0*/  FADD.FTZ R6, R118, R5 ;  /* 0x0000000576067221 */ /* 0x004fe20000010000 */
[----:B---3--:R-:W-:-:S03]  /*4be0*/  F2FP.F16.F32.PACK_AB R15, R11, R118 ;  /* 0x000000760b0f723e */ /* 0x008fc600000000ff */
[----:B------:R-:W-:Y:S02]  /*4bf0*/  FADD.FTZ R6, R11, R6 ;  /* 0x000000060b067221 */ /* 0x000fe40000010000 */
[----:B------:R0:W-:Y:S01]  /*4c00*/  STSM.16.M88.4 [R2+0x30300], R12 ;  /* 0x0303000c02007844 */ /* 0x0001e20000000200 */
[----:B------:R1:W-:Y:S06]  /*4c10*/  MEMBAR.ALL.CTA ;  /* 0x0000000000007992 */ /* 0x0003ec0000008000 */
[----:B-1----:R-:W1:Y:S02]  /*4c20*/  FENCE.VIEW.ASYNC.S ;  /* 0x00000000000073c6 */ /* 0x002e640000000000 */
[----:B-1----:R-:W-:Y:S01]  /*4c30*/  NOP ;  /* 0x0000000000007918 */ /* 0x002fe20000000000 */
[----:B------:R-:W-:Y:S05]  /*4c40*/  @!P2 BRA `(.L_x_8387) ;  /* 0x000000380038a947 */ /* 0x000fea0003800000 */
        /* <DEDUP_REMOVED lines=28> */
[----:B------:R-:W-:-:S06]  /*4e10*/  UMOV UR57, UR39 ;  /* 0x0000002700397c82 */ /* 0x000fcc0008000000 */
.L_x_8396:
[----:B------:R-:W-:Y:S01]  /*4e20*/  UIADD3 UR39, UR57, 0x1, URZ ;  /* 0x0000000139277890 */ /* 0x000fe2000fffe03f */
[----:B------:R-:W-:-:S03]  /*4e30*/  ISETP.NE.AND P3, PT, RZ, UR38, PT ;  /* 0x00000026ff007c0c */ /* 0x000fc6000bf65270 */
[----:B------:R-:W-:-:S04]  /*4e40*/  UISETP.NE.AND UP0, UPT, UR39, 0x2, UPT ;  /* 0x000000022700788c */ /* 0x000fc8000bf05270 */
[----:B------:R-:W-:Y:S02]  /*4e50*/  USEL UR6, URZ, 0x1, UP0 ;  /* 0x000000013f067887 */ /* 0x000fe40008000000 */
[----:B------:R-:W-:-:S04]  /*4e60*/  USEL UR39, UR39, URZ, UP0 ;  /* 0x0000003f27277287 */ /* 0x000fc80008000000 */
[----:B------:R-:W-:Y:S01]  /*4e70*/  LOP3.LUT R16, R9, UR6, RZ, 0x3c, !PT ;  /* 0x0000000609107c12 */ /* 0x000fe2000f8e3cff */
[----:B------:R-:W-:Y:S07]  /*4e80*/  @P3 BRA `(.L_x_8388) ;  /* 0x0000000000283947 */ /* 0x000fee0003800000 */
[----:B------:R-:W-:Y:S05]  /*4e90*/  @!P0 BRA `(.L_x_8389) ;  /* 0x0000000000048947 */ /* 0x000fea0003800000 */
[----:B------:R-:W-:Y:S01]  /*4ea0*/  BPT.TRAP 0x1 ;  /* 0x000000040000795c */ /* 0x000fe20000300000 */
.L_x_8389:
[----:B------:R-:W-:Y:S01]  /*4eb0*/  ULEA UR6, UR39, UR36, 0x3 ;  /* 0x0000002427067291 */ /* 0x000fe2000f8e183f */
[----:B------:R-:W-:-:S08]  /*4ec0*/  SHF.L.U32 R0, R16, 0x1f, RZ ;  /* 0x0000001f10007819 */ /* 0x000fd000000006ff */
[----:B------:R1:W2:Y:S01]  /*4ed0*/  SYNCS.PHASECHK.TRANS64.TRYWAIT P2, [UR6+0x31c30], R0 ;  /* 0x031c3000ff0075a7 */ /* 0x0002a20008040146 */
[----:B------:R-:W-:Y:S05]  /*4ee0*/  @!P0 BRA `(.L_x_8390) ;  /* 0x0000000000048947 */ /* 0x000fea0003800000 */
[----:B------:R-:W-:Y:S01]  /*4ef0*/  BPT.TRAP 0x1 ;  /* 0x000000040000795c */ /* 0x000fe20000300000 */
.L_x_8390:
[----:B--2---:R-:W-:Y:S05]  /*4f00*/  @P2 BRA `(.L_x_8388) ;  /* 0x0000000000082947 */ /* 0x004fea0003800000 */
[----:B------:R-:W2:Y:S02]  /*4f10*/  SYNCS.PHASECHK.TRANS64.TRYWAIT P2, [UR6+0x31c30], R0 ;  /* 0x031c3000ff0075a7 */ /* 0x000ea40008040146 */
[----:B--2---:R-:W-:Y:S05]  /*4f20*/  @!P2 BRA `(.L_x_8391) ;  /* 0x0000009c005ca947 */ /* 0x004fea0003800000 */
.L_x_8388:
[----:B--2---:R-:W2:Y:S01]  /*4f30*/  S2R R3, SR_TID.X ;  /* 0x0000000000037919 */ /* 0x004ea20000002100 */
[----:B------:R-:W-:Y:S01]  /*4f40*/  UIMAD UR26, UR39, 0x6c0, UR56 ;  /* 0x000006c0271a78a4 */ /* 0x000fe2000f8e0238 */
[----:B------:R-:W-:Y:S01]  /*4f50*/  UMOV UR27, 0x80000020 ;  /* 0x80000020001b7882 */ /* 0x000fe20000000000 */
[----:B------:R-:W-:Y:S02]  /*4f60*/  UMOV UR28, UR24 ;  /* 0x00000018001c7c82 */ /* 0x000fe40008000000 */
[----:B------:R-:W-:Y:S01]  /*4f70*/  UIADD3 UR30, UR26, 0x40, URZ ;  /* 0x000000401a1e7890 */ /* 0x000fe2000fffe03f */
        /* <DEDUP_REMOVED lines=20> */
[----:B--2---:R-:W-:Y:S01]  /*50c0*/  SHF.R.U32.HI R3, RZ, 0x7, R3 ;  /* 0x00000007ff037819 */ /* 0x004fe20000011603 */
[----:B------:R-:W-:Y:S01]  /*50d0*/  UMOV UR53, UR25 ;  /* 0x0000001900357c82 */ /* 0x000fe20008000000 */
[----:B------:R-:W-:Y:S01]  /*50e0*/  UMOV UR55, 0x80000020 ;  /* 0x8000002000377882 */ /* 0x000fe20000000000 */
[----:B------:R-:W-:-:S02]  /*50f0*/  UIADD3 UR6, UR26, 0x200, URZ ;  /* 0x000002001a067890 */ /* 0x000fc4000fffe03f */
[----:B-1----:R-:W-:Y:S01]  /*5100*/  VIADD R0, R3, 0x8 ;  /* 0x0000000803007836 */ /* 0x002fe20000000000 */
[----:B------:R-:W-:Y:S01]  /*5110*/  UMOV UR7, 0x80000020 ;  /* 0x8000002000077882 */ /* 0x000fe20000000000 */
[----:B------:R-:W-:Y:S01]  /*5120*/  UIADD3 UR10, UR26, 0x202, URZ ;  /* 0x000002021a0a7890 */ /* 0x000fe2000fffe03f */
[----:B------:R-:W-:Y:S02]  /*5130*/  UMOV UR11, 0x80000020 ;  /* 0x80000020000b7882 */ /* 0x000fe40000000000 */
        /* <DEDUP_REMOVED lines=8> */
[----:B------:R-:W-:Y:S03]  /*51c0*/  HGMMA.64x16x16.F32 R136, gdesc[UR24], RZ, !UPT, gsb0 ;  /* 0x00200000188879f0 */ /* 0x000fe6000c0008ff */
        /* <DEDUP_REMOVED lines=36> */
[----:B0-----:R-:W-:-:S06]  /*5410*/  WARPGROUP.ARRIVE ;  /* 0x00000000000079c5 */ /* 0x001fcc0000000000 */
        /* <DEDUP_REMOVED lines=280> */
.L_x_8393:
[----:B------:R-:W-:Y:S01]  /*65a0*/  ULEA UR6, UR57, UR36, 0x3 ;  /* 0x0000002439067291 */ /* 0x000fe2000f8e183f */
[----:B------:R-:W-:-:S08]  /*65b0*/  SHF.L.U32 R0, R9, 0x1f, RZ ;  /* 0x0000001f09007819 */ /* 0x000fd000000006ff */
[----:B------:R0:W1:Y:S01]  /*65c0*/  SYNCS.PHASECHK.TRANS64.TRYWAIT P2, [UR6+0x31c50], R0 ;  /* 0x031c5000ff0075a7 */ /* 0x0000620008040146 */
[----:B------:R-:W-:Y:S05]  /*65d0*/  @!P0 BRA `(.L_x_8394) ;  /* 0x0000000000048947 */ /* 0x000fea0003800000 */
[----:B------:R-:W-:Y:S01]  /*65e0*/  BPT.TRAP 0x1 ;  /* 0x000000040000795c */ /* 0x000fe20000300000 */
.L_x_8394:
[----:B-1----:R-:W-:Y:S05]  /*65f0*/  @P2 BRA `(.L_x_8392) ;  /* 0x0000000000082947 */ /* 0x002fea0003800000 */
[----:B------:R-:W1:Y:S02]  /*6600*/  SYNCS.PHASECHK.TRANS64.TRYWAIT P2, [UR6+0x31c50], R0 ;  /* 0x031c5000ff0075a7 */ /* 0x000e640008040146 */
[----:B-1----:R-:W-:Y:S05]  /*6610*/  @!P2 BRA `(.L_x_8395) ;  /* 0x0000008400b8a947 */ /* 0x002fea0003800000 */
.L_x_8392:
[----:B------:R-:W-:Y:S01]  /*6620*/  UIADD3 UR6, UR36, 0x200, URZ ;  /* 0x0000020024067890 */ /* 0x000fe2000fffe03f */
[----:B------:R-:W-:Y:S01]  /*6630*/  WARPGROUP.ARRIVE ;  /* 0x00000000000079c5 */ /* 0x000fe20000000000 */
[----:B------:R-:W-:Y:S01]  /*6640*/  ULOP3.LUT UR7, UR37, 0x10000, URZ, 0xfc, !UPT ;  /* 0x0001000025077892 */ /* 0x000fe2000f8efc3f */
[----:B01----:R-:W-:Y:S01]  /*6650*/  FMNMX.FTZ R0, R136, R5, !PT ;  /* 0x0000000588007209 */ /* 0x003fe20007810000 */
[----:B------:R-:W-:Y:S01]  /*6660*/  USHF.R.U32.HI UR6, URZ, 0x4, UR6 ;  /* 0x000000043f067899 */ /* 0x000fe20008011606 */
[----:B------:R-:W-:Y:S01]  /*6670*/  FMNMX.FTZ R22, R138, R8, !PT ;  /* 0x000000088a167209 */ /* 0x000fe20007810000 */
[----:B------:R-:W-:Y:S01]  /*6680*/  UMOV UR29, 0xc0000010 ;  /* 0xc0000010001d7882 */ /* 0x000fe20000000000 */
[----:B------:R-:W-:Y:S01]  /*6690*/  UMOV UR31, 0x80000020 ;  /* 0x80000020001f7882 */ /* 0x000fe20000000000 */
[----:B------:R-:W-:Y:S01]  /*66a0*/  ULOP3.LUT UR6, UR6, 0x3fff, URZ, 0xc0, !UPT ;  /* 0x00003fff06067892 */ /* 0x000fe2000f8ec03f */
[----:B------:R-:W-:Y:S01]  /*66b0*/  FMNMX.FTZ R3, R137, R0, !PT ;  /* 0x0000000089037209 */ /* 0x000fe20007810000 */
[----:B------:R-:W-:Y:S01]  /*66c0*/  UMOV UR28, UR7 ;  /* 0x00000007001c7c82 */ /* 0x000fe20008000000 */
[----:B------:R-:W-:Y:S01]  /*66d0*/  FMNMX.FTZ R23, R139, R22, !PT ;  /* 0x000000168b177209 */ /* 0x000fe20007810000 */
[----:B------:R-:W-:Y:S01]  /*66e0*/  ULOP3.LUT UR6, UR6, 0x2400000, URZ, 0xfc, !UPT ;  /* 0x0240000006067892 */ /* 0x000fe2000f8efc3f */
[----:B------:R-:W-:-:S03]  /*66f0*/  FMNMX.FTZ R0, R140, R3, !PT ;  /* 0x000000038c007209 */ /* 0x000fc60007810000 */
[----:B------:R-:W-:Y:S01]  /*6700*/  UIMAD UR6, UR57, 0x6c0, UR6 ;  /* 0x000006c0390678a4 */ /* 0x000fe2000f8e0206 */
[----:B------:R-:W-:-:S04]  /*6710*/  FMNMX.FTZ R3, R141, R0, !PT ;  /* 0x000000008d037209 */ /* 0x000fc80007810000 */
[----:B------:R-:W-:Y:S02]  /*6720*/  FMNMX.FTZ R0, R128, R3, !PT ;  /* 0x0000000380007209 */ /* 0x000fe40007810000 */
[----:B------:R-:W-:Y:S02]  /*6730*/  UMOV UR30, UR6 ;  /* 0x00000006001e7c82 */ /* 0x000fe40008000000 */
[----:B------:R-:W-:Y:S01]  /*6740*/  HGMMA.64x96x16.F32 R24, gdesc[UR28].tnspB, R24, gsb0 ;  /* 0x416000001c1879f0 */ /* 0x000fe20008000818 */
[----:B------:R-:W-:Y:S01]  /*6750*/  UIADD3 UR28, UR7, 0x180, URZ ;  /* 0x00000180071c7890 */ /* 0x000fe2000fffe03f */
[----:B------:R-:W-:Y:S01]  /*6760*/  FMNMX.FTZ R3, R129, R0, !PT ;  /* 0x0000000081037209 */ /* 0x000fe20007810000 */
[----:B------:R-:W-:Y:S01]  /*6770*/  UIADD3 UR30, UR6, 0x40, URZ ;  /* 0x00000040061e7890 */ /* 0x000fe2000fffe03f */
[----:B------:R-:W-:Y:S01]  /*6780*/  UMOV UR29, 0xc0000010 ;  /* 0xc0000010001d7882 */ /* 0x000fe20000000000 */
        /* <DEDUP_REMOVED lines=37> */
[----:B------:R-:W0:Y:S02]  /*69e0*/  LDC R3, c[0x0][0x988] ;  /* 0x00026200ff037b82 */ /* 0x000e240000000800 */
[----:B------:R-:W-:-:S05]  /*69f0*/  FMNMX.FTZ R9, R77, R0, !PT ;  /* 0x000000004d097209 */ /* 0x000fca0007810000 */
[----:B------:R-:W1:Y:S02]  /*6a00*/  SHFL.BFLY PT, R0, R9, 0x2, 0x1f ;  /* 0x0c401f0009007f89 */ /* 0x000e6400000e0000 */
[----:B-1----:R-:W-:-:S05]  /*6a10*/  FMNMX.FTZ R12, R9, R0, !PT ;  /* 0x00000000090c7209 */ /* 0x002fca0007810000 */
[----:B------:R-:W1:Y:S02]  /*6a20*/  SHFL.BFLY PT, R11, R12, 0x1, 0x1f ;  /* 0x0c201f000c0b7f89 */ /* 0x000e6400000e0000 */
[----:B-1----:R-:W-:-:S05]  /*6a30*/  FMNMX.FTZ R0, R12, R11, !PT ;  /* 0x0000000b0c007209 */ /* 0x002fca0007810000 */
[----:B------:R-:W-:-:S04]  /*6a40*/  FADD.FTZ R10, -R0, R5 ;  /* 0x00000005000a7221 */ /* 0x000fc80000010100 */
[-C--:B0-----:R-:W-:Y:S01]  /*6a50*/  FMUL.FTZ R5, R10, R3.reuse ;  /* 0x000000030a057220 */ /* 0x081fe20000410000 */
[----:B------:R-:W-:-:S04]  /*6a60*/  FMUL.FTZ R10, R0, R3 ;  /* 0x00000003000a7220 */ /* 0x000fc80000410000 */
        /* <DEDUP_REMOVED lines=10> */
[----:B------:R-:W0:Y:S01]  /*6b10*/  S2R R141, SR_TID.X ;  /* 0x00000000008d7919 */ /* 0x000e220000002100 */
[----:B------:R1:W-:Y:S01]  /*6b20*/  MUFU.EX2 R23, R128 ;  /* 0x0000008000177308 */ /* 0x0003e20000000800 */
[----:B------:R-:W-:Y:S01]  /*6b30*/  FFMA.FTZ R9, R136, R3, -R10 ;  /* 0x0000000388097223 */ /* 0x000fe2000001080a */
[----:B------:R-:W-:Y:S01]  /*6b40*/  FMNMX.FTZ R121, R131, R120, !PT ;  /* 0x0000007883797209 */ /* 0x000fe20007810000 */
[----:B------:R-:W-:-:S02]  /*6b50*/  WARPGROUP.DEPBAR.LE gsb0, 0x0 ;  /* 0x00008000000079c5 */ /* 0x000fc40000010000 */
[----:B------:R-:W-:Y:S01]  /*6b60*/  WARPGROUP.ARRIVE ;  /* 0x00000000000079c5 */ /* 0x000fe20000000000 */
[--C-:B------:R-:W-:Y:S01]  /*6b70*/  FFMA.FTZ R120, R124, R3, -R10.reuse ;  /* 0x000000037c787223 */ /* 0x100fe2000001080a */
[----:B------:R-:W-:Y:S01]  /*6b80*/  FMNMX.FTZ R124, R134, R121, !PT ;  /* 0x00000079867c7209 */ /* 0x000fe20007810000 */
[-CC-:B------:R-:W-:Y:S01]  /*6b90*/  FFMA.FTZ R11, R137, R3.reuse, -R10.reuse ;  /* 0x00000003890b7223 */ /* 0x180fe2000001080a */
[-CC-:B------:R-:W-:Y:S01]  /*6ba0*/  FFMA.FTZ R20, R132, R3.reuse, -R10.reuse ;  /* 0x0000000384147223 */ /* 0x180fe2000001080a */
[-CC-:B------:R-:W-:Y:S01]  /*6bb0*/  FFMA.FTZ R21, R133, R3.reuse, -R10.reuse ;  /* 0x0000000385157223 */ /* 0x180fe2000001080a */
[----:B------:R-:W-:Y:S01]  /*6bc0*/  HGMMA.64x96x16.F32 R24, gdesc[UR28].tnspB, R24, gsb0 ;  /* 0x416000001c1879f0 */ /* 0x000fe20008000818 */
[----:B------:R-:W-:Y:S01]  /*6bd0*/  UIADD3 UR28, UR7, 0x480, URZ ;  /* 0x00000480071c7890 */ /* 0x000fe2000fffe03f */
[----:B------:R-:W-:Y:S01]  /*6be0*/  FMNMX.FTZ R121, R135, R124, !PT ;  /* 0x0000007c87797209 */ /* 0x000fe20007810000 */
[----:B------:R-:W-:Y:S01]  /*6bf0*/  UIADD3 UR30, UR6, 0xc0, URZ ;  /* 0x000000c0061e7890 */ /* 0x000fe2000fffe03f */
[--C-:B------:R-:W-:Y:S01]  /*6c00*/  FFMA.FTZ R112, R112, R3, -R10.reuse ;  /* 0x0000000370707223 */ /* 0x100fe2000001080a */
[----:B------:R-:W-:Y:S01]  /*6c10*/  UMOV UR29, 0xc0000010 ;  /* 0xc0000010001d7882 */ /* 0x000fe20000000000 */
[----:B------:R-:W-:Y:S01]  /*6c20*/  UMOV UR31, 0x80000020 ;  /* 0x80000020001f7882 */ /* 0x000fe20000000000 */
        /* <DEDUP_REMOVED lines=14> */
[----:B0-----:R-:W-:Y:S01]  /*6d10*/  SHF.R.U32.HI R140, RZ, 0x7, R141 ;  /* 0x00000007ff8c7819 */ /* 0x001fe2000001168d */
[--C-:B------:R-:W-:Y:S01]  /*6d20*/  FFMA.FTZ R101, R101, R3, -R10.reuse ;  /* 0x0000000365657223 */ /* 0x100fe2000001080a */
[----:B------:R-:W-:Y:S01]  /*6d30*/  FMNMX.FTZ R124, R114, R125, !PT ;  /* 0x0000007d727c7209 */ /* 0x000fe20007810000 */
[-CC-:B------:R-:W-:Y:S01]  /*6d40*/  FFMA.FTZ R88, R88, R3.reuse, -R10.reuse ;  /* 0x0000000358587223 */ /* 0x180fe2000001080a */
[----:B------:R-:W-:Y:S01]  /*6d50*/  ISETP.GE.U32.AND P2, PT, R141, 0x180, PT ;  /* 0x000001808d00780c */ /* 0x000fe20003f46070 */
        /* <DEDUP_REMOVED lines=14> */
[----:B------:R-:W0:Y:S03]  /*6e40*/  MUFU.EX2 R5, R5 ;  /* 0x0000000500057308 */ /* 0x000e260000000800 */
[----:B------:R-:W-:-:S04]  /*6e50*/  FMNMX.FTZ R125, R107, R124, !PT ;  /* 0x0000007c6b7d7209 */ /* 0x000fc80007810000 */
[----:B------:R-:W-:Y:S01]  /*6e60*/  FMNMX.FTZ R124, R110, R125, !PT ;  /* 0x0000007d6e7c7209 */ /* 0x000fe20007810000 */
[----:B------:R-:W2:Y:S03]  /*6e70*/  MUFU.EX2 R9, R9 ;  /* 0x0000000900097308 */ /* 0x000ea60000000800 */
[----:B------:R-:W-:-:S04]  /*6e80*/  FMNMX.FTZ R125, R111, R124, !PT ;  /* 0x0000007c6f7d7209 */ /* 0x000fc80007810000 */
[----:B------:R-:W-:Y:S01]  /*6e90*/  FMNMX.FTZ R124, R98, R125, !PT ;  /* 0x0000007d627c7209 */ /* 0x000fe20007810000 */
[----:B------:R3:W-:Y:S03]  /*6ea0*/  MUFU.EX2 R121, R129 ;  /* 0x0000008100797308 */ /* 0x0007e60000000800 */
        /* <DEDUP_REMOVED lines=17> */
[----:B------:R-:W-:Y:S01]  /*6fc0*/  WARPGROUP.ARRIVE ;  /* 0x00000000000079c5 */ /* 0x000fe20000000000 */
[----:B------:R-:W-:Y:S01]  /*6fd0*/  FMNMX.FTZ R124, R74, R125, !PT ;  /* 0x0000007d4a7c7209 */ /* 0x000fe20007810000 */
[----:B------:R-:W-:Y:S03]  /*6fe0*/  MUFU.EX2 R20, R20 ;  /* 0x0000001400147308 */ /* 0x000fe60000000800 */
[----:B------:R-:W-:Y:S01]  /*6ff0*/  FMNMX.FTZ R125, R75, R124, !PT ;  /* 0x0000007c4b7d7209 */ /* 0x000fe20007810000 */
[----:B------:R-:W-:Y:S01]  /*7000*/  HGMMA.64x96x16.F32 R24, gdesc[UR28].tnspB, R24, gsb0 ;  /* 0x416000001c1879f0 */ /* 0x000fe20008000818 */
[----:B------:R-:W-:-:S02]  /*7010*/  UIADD3 UR28, UR7, 0x600, URZ ;  /* 0x00000600071c7890 */ /* 0x000fc4000fffe03f */
[----:B------:R-:W-:Y:S01]  /*7020*/  UIADD3 UR30, UR6, 0x100, URZ ;  /* 0x00000100061e7890 */ /* 0x000fe2000fffe03f */
[----:B------:R-:W-:Y:S01]  /*7030*/  FMNMX.FTZ R124, R78, R125, !PT ;  /* 0x0000007d4e7c7209 */ /* 0x000fe20007810000 */
[----:B------:R-:W-:Y:S01]  /*7040*/  UMOV UR29, 0xc0000010 ;  /* 0xc0000010001d7882 */ /* 0x000fe20000000000 */
[----:B------:R-:W-:Y:S01]  /*7050*/  UMOV UR31, 0x80000020 ;  /* 0x80000020001f7882 */ /* 0x000fe20000000000 */
[----:B------:R-:W-:Y:S01]  /*7060*/  MUFU.EX2 R21, R21 ;  /* 0x0000001500157308 */ /* 0x000fe20000000800 */
[----:B------:R-:W-:-:S05]  /*7070*/  FMNMX.FTZ R124, R79, R124, !PT ;  /* 0x0000007c4f7c7209 */ /* 0x000fca0007810000 */
[----:B------:R-:W5:Y:S02]  /*7080*/  SHFL.BFLY PT, R125, R124, 0x2, 0x1f ;  /* 0x0c401f007c7d7f89 */ /* 0x000f6400000e0000 */
[----:B------:R-:W-:Y:S08]  /*7090*/  MUFU.EX2 R22, R22 ;  /* 0x0000001600167308 */ /* 0x000ff00000000800 */
[----:B------:R-:W-:Y:S08]  /*70a0*/  MUFU.EX2 R120, R120 ;  /* 0x0000007800787308 */ /* 0x000ff00000000800 */
[----:B------:R-:W-:Y:S01]  /*70b0*/  MUFU.EX2 R112, R112 ;  /* 0x0000007000707308 */ /* 0x000fe20000000800 */
[----:B-----5:R-:W-:Y:S01]  /*70c0*/  FMNMX.FTZ R125, R124, R125, !PT ;  /* 0x0000007d7c7d7209 */ /* 0x020fe20007810000 */
[----:B------:R-:W-:Y:S01]  /*70d0*/  FFMA.FTZ R124, R73, R3, -R10 ;  /* 0x00000003497c7223 */ /* 0x000fe2000001080a */
[----:B------:R-:W-:-:S05]  /*70e0*/  IMAD.U32 R10, RZ, RZ, UR39 ;  /* 0x00000027ff0a7e24 */ /* 0x000fca000f8e00ff */
[----:B------:R-:W-:Y:S01]  /*70f0*/  MUFU.EX2 R113, R113 ;  /* 0x0000007100717308 */ /* 0x000fe20000000800 */
[----:B-1----:R-:W1:Y:S01]  /*7100*/  SHFL.BFLY PT, R128, R125, 0x1, 0x1f ;  /* 0x0c201f007d807f89 */ /* 0x002e6200000e0000 */
[----:B------:R-:W-:-:S06]  /*7110*/  @!P1 LEA R10, R10, UR36, 0x3 ;  /* 0x000000240a0a9c11 */ /* 0x000fcc000f8e18ff */
[----:B------:R-:W-:Y:S01]  /*7120*/  MUFU.EX2 R116, R116 ;  /* 0x0000007400747308 */ /* 0x000fe20000000800 */
[----:B------:R-:W-:-:S05]  /*7130*/  @!P1 VIADD R10, R10, 0x31c40 ;  /* 0x00031c400a0a9836 */ /* 0x000fca0000000000 */
[----:B------:R-:W-:Y:S02]  /*7140*/  @!P1 PRMT R10, RZ, 0x654, R10 ;  /* 0x00000654ff0a9816 */ /* 0x000fe4000000000a */
[----:B------:R-:W-:Y:S08]  /*7150*/  MUFU.EX2 R117, R117 ;  /* 0x0000007500757308 */ /* 0x000ff00000000800 */
[----:B------:R-:W-:Y:S01]  /*7160*/  MUFU.EX2 R104, R104 ;  /* 0x0000006800687308 */ /* 0x000fe20000000800 */
[----:B-1----:R-:W-:-:S05]  /*7170*/  FMNMX.FTZ R73, R125, R128, !PT ;  /* 0x000000807d497209 */ /* 0x002fca0007810000 */
[C---:B------:R-:W-:Y:S01]  /*7180*/  FADD.FTZ R8, -R73.reuse, R8 ;  /* 0x0000000849087221 */ /* 0x040fe20000010100 */
[-C--:B------:R-:W-:Y:S01]  /*7190*/  FMUL.FTZ R128, R73, R3.reuse ;  /* 0x0000000349807220 */ /* 0x080fe20000410000 */
[----:B------:R-:W-:Y:S02]  /*71a0*/  MUFU.EX2 R105, R105 ;  /* 0x0000006900697308 */ /* 0x000fe40000000800 */
[-C--:B------:R-:W-:Y:S01]  /*71b0*/  FMUL.FTZ R8, R8, R3.reuse ;  /* 0x0000000308087220 */ /* 0x080fe20000410000 */
[-CC-:B---3--:R-:W-:Y:S01]  /*71c0*/  FFMA.FTZ R129, R138, R3.reuse, -R128.reuse ;  /* 0x000000038a817223 */ /* 0x188fe20000010880 */
        /* <DEDUP_REMOVED lines=13> */
[----:B-1----:R-:W-:-:S02]  /*72a0*/  VIADD R8, R140, 0x9 ;  /* 0x000000098c087836 */ /* 0x002fc40000000000 */
[-CC-:B------:R-:W-:Y:S01]  /*72b0*/  FFMA.FTZ R123, R123, R3.reuse, -R128.reuse ;  /* 0x000000037b7b7223 */ /* 0x180fe20000010880 */
[-CC-:B------:R-:W-:Y:S01]  /*72c0*/  FFMA.FTZ R115, R118, R3.reuse, -R128.reuse ;  /* 0x0000000376737223 */ /* 0x180fe20000010880 */
[-CC-:B------:R-:W-:Y:S01]  /*72d0*/  FFMA.FTZ R118, R119, R3.reuse, -R128.reuse ;  /* 0x0000000377767223 */ /* 0x180fe20000010880 */
[-CC-:B------:R-:W-:Y:S01]  /*72e0*/  FFMA.FTZ R119, R107, R3.reuse, -R128.reuse ;  /* 0x000000036b777223 */ /* 0x180fe20000010880 */
[----:B------:R-:W-:Y:S01]  /*72f0*/  SEL R8, R8, 0x9, !P2 ;  /* 0x0000000908087807 */ /* 0x000fe20005000000 */
[-CC-:B------:R-:W-:Y:S01]  /*7300*/  FFMA.FTZ R107, R110, R3.reuse, -R128.reuse ;  /* 0x000000036e6b7223 */ /* 0x180fe20000010880 */
[----:B------:R-:W1:Y:S01]  /*7310*/  MUFU.EX2 R132, R132 ;  /* 0x0000008400847308 */ /* 0x000e620000000800 */
[-CC-:B------:R-:W-:Y:S01]  /*7320*/  FFMA.FTZ R103, R103, R3.reuse, -R128.reuse ;  /* 0x0000000367677223 */ /* 0x180fe20000010880 */
[-CC-:B------:R-:W-:Y:S01]  /*7330*/  FFMA.FTZ R114, R114, R3.reuse, -R128.reuse ;  /* 0x0000000372727223 */ /* 0x180fe20000010880 */
[-CC-:B------:R-:W-:Y:S01]  /*7340*/  FFMA.FTZ R106, R106, R3.reuse, -R128.reuse ;  /* 0x000000036a6a7223 */ /* 0x180fe20000010880 */
[----:B------:R-:W-:Y:S01]  /*7350*/  FFMA.FTZ R98, R98, R3, -R128 ;  /* 0x0000000362627223 */ /* 0x000fe20000010880 */
[----:B------:R-:W-:-:S02]  /*7360*/  WARPGROUP.DEPBAR.LE gsb0, 0x0 ;  /* 0x00008000000079c5 */ /* 0x000fc40000010000 */
[----:B------:R-:W-:Y:S01]  /*7370*/  WARPGROUP.ARRIVE ;  /* 0x00000000000079c5 */ /* 0x000fe20000000000 */
[----:B------:R-:W5:Y:S01]  /*7380*/  MUFU.EX2 R136, R136 ;  /* 0x0000008800887308 */ /* 0x000f620000000800 */
[-CC-:B------:R-:W-:Y:S01]  /*7390*/  FFMA.FTZ R86, R86, R3.reuse, -R128.reuse ;  /* 0x0000000356567223 */ /* 0x180fe20000010880 */
[-CC-:B------:R-:W-:Y:S01]  /*73a0*/  FFMA.FTZ R87, R87, R3.reuse, -R128.reuse ;  /* 0x0000000357577223 */ /* 0x180fe20000010880 */
[-CC-:B------:R-:W-:Y:S01]  /*73b0*/  FFMA.FTZ R75, R75, R3.reuse, -R128.reuse ;  /* 0x000000034b4b7223 */ /* 0x180fe20000010880 */
[-CC-:B------:R-:W-:Y:S01]  /*73c0*/  FFMA.FTZ R78, R78, R3.reuse, -R128.reuse ;  /* 0x000000034e4e7223 */ /* 0x180fe20000010880 */
[----:B------:R-:W-:Y:S01]  /*73d0*/  HGMMA.64x96x16.F32 R24, gdesc[UR28].tnspB, R24, gsb0 ;  /* 0x416000001c1879f0 */ /* 0x000fe20008000818 */
[----:B------:R-:W-:Y:S01]  /*73e0*/  UIADD3 UR28, UR7, 0x780, URZ ;  /* 0x00000780071c7890 */ /* 0x000fe2000fffe03f */
[----:B------:R-:W-:Y:S01]  /*73f0*/  FFMA.FTZ R79, R79, R3, -R128 ;  /* 0x000000034f4f7223 */ /* 0x000fe20000010880 */
[----:B------:R-:W-:Y:S01]  /*7400*/  UIADD3 UR30, UR6, 0x140, URZ ;  /* 0x00000140061e7890 */ /* 0x000fe2000fffe03f */
[----:B------:R-:W5:Y:S01]  /*7410*/  MUFU.EX2 R137, R137 ;  /* 0x0000008900897308 */ /* 0x000f620000000800 */
[----:B------:R-:W-:Y:S01]  /*7420*/  UMOV UR29, 0xc0000010 ;  /* 0xc0000010001d7882 */ /* 0x000fe20000000000 */
[----:B------:R-:W-:Y:S01]  /*7430*/  UMOV UR31, 0x80000020 ;  /* 0x80000020001f7882 */ /* 0x000fe20000000000 */
[C---:B------:R-:W-:Y:S01]  /*7440*/  ISETP.GT.AND P2, PT, R4.reuse, RZ, PT ;  /* 0x000000ff0400720c */ /* 0x040fe20003f44270 */
[----:B------:R-:W-:-:S04]  /*7450*/  VIADD R4, R4, 0xffffffff ;  /* 0xffffffff04047836 */ /* 0x000fc80000000000 */
        /* <DEDUP_REMOVED lines=13> */
[----:B------:R-:W-:-:S05]  /*7530*/  WARPGROUP.ARRIVE ;  /* 0x00000000000079c5 */ /* 0x000fca0000000000 */
[----:B------:R-:W5:Y:S01]  /*7540*/  MUFU.EX2 R106, R106 ;  /* 0x0000006a006a7308 */ /* 0x000f620000000800 */
[----:B------:R-:W-:Y:S01]  /*7550*/  HGMMA.64x96x16.F32 R24, gdesc[UR28].tnspB, R24, gsb0 ;  /* 0x416000001c1879f0 */ /* 0x000fe20008000818 */
[----:B------:R-:W-:Y:S02]  /*7560*/  UIADD3 UR28, UR7, 0x900, URZ ;  /* 0x00000900071c7890 */ /* 0x000fe4000fffe03f */
[----:B------:R-:W-:Y:S01]  /*7570*/  UIADD3 UR30, UR6, 0x180, URZ ;  /* 0x00000180061e7890 */ /* 0x000fe2000fffe03f */
[----:B------:R-:W-:Y:S01]  /*7580*/  UMOV UR29, 0xc0000010 ;  /* 0xc0000010001d7882 */ /* 0x000fe20000000000 */
[----:B------:R-:W-:Y:S02]  /*7590*/  UMOV UR31, 0x80000020 ;  /* 0x80000020001f7882 */ /* 0x000fe40000000000 */
[----:B------:R-:W5:Y:S08]  /*75a0*/  MUFU.EX2 R108, R108 ;  /* 0x0000006c006c7308 */ /* 0x000f700000000800 */
        /* <DEDUP_REMOVED lines=41> */
[----:B------:R-:W-:Y:S03]  /*7840*/  HGMMA.64x96x16.F32 R24, gdesc[UR28].tnspB, R24, gsb0 ;  /* 0x416000001c1879f0 */ /* 0x000fe60008000818 */
[----:B------:R-:W-:Y:S02]  /*7850*/  WARPGROUP.DEPBAR.LE gsb0, 0x0 ;  /* 0x00008000000079c5 */ /* 0x000fe40000010000 */
[----:B------:R2:W-:Y:S06]  /*7860*/  BAR.ARV R8, 0x100 ;  /* 0x000400080000751d */ /* 0x0005ec0000002000 */
[----:B------:R-:W-:Y:S01]  /*7870*/  @!P1 SYNCS.ARRIVE.TRANS64.RED.A1T0 RZ, [R10+URZ], RZ ;  /* 0x000000ff0aff99a7 */ /* 0x000fe2000810043f */
[-C--:B0-----:R-:W-:Y:S01]  /*7880*/  FMUL.FTZ R24, R24, R5.reuse ;  /* 0x0000000518187220 */ /* 0x081fe20000410000 */
[----:B--2---:R-:W-:Y:S01]  /*7890*/  IMAD.U32 R8, RZ, RZ, UR57 ;  /* 0x00000039ff087e24 */ /* 0x004fe2000f8e00ff */
        /* <DEDUP_REMOVED lines=14> */
[----:B------:R-:W-:Y:S01]  /*7980*/  @!P1 PRMT R8, RZ, 0x654, R8 ;  /* 0x00000654ff089816 */ /* 0x000fe20000000008 */
        /* <DEDUP_REMOVED lines=10> */
[----:B------:R-:W-:Y:S01]  /*7a30*/  FMUL.FTZ R65, R65, R5 ;  /* 0x0000000541417220 */ /* 0x000fe20000410000 */
[----:B0-----:R-:W-:Y:S01]  /*7a40*/  FFMA.FTZ R8, R5, R7, R9 ;  /* 0x0000000705087223 */ /* 0x001fe20000010009 */
[----:B------:R-:W-:Y:S01]  /*7a50*/  FFMA.FTZ R7, R111, R3, -R128 ;  /* 0x000000036f077223 */ /* 0x000fe20000010880 */
[-C--:B------:R-:W-:Y:S01]  /*7a60*/  FMUL.FTZ R68, R68, R5.reuse ;  /* 0x0000000544447220 */ /* 0x080fe20000410000 */
[----:B------:R-:W-:Y:S01]  /*7a70*/  FMUL.FTZ R69, R69, R5 ;  /* 0x0000000545457220 */ /* 0x000fe20000410000 */
[C---:B----4-:R-:W-:Y:S01]  /*7a80*/  FADD.FTZ R111, R11.reuse, R8 ;  /* 0x000000080b6f7221 */ /* 0x050fe20000010000 */
[----:B------:R-:W-:Y:S01]  /*7a90*/  F2FP.F16.F32.PACK_AB R8, R11, R9 ;  /* 0x000000090b08723e */ /* 0x000fe200000000ff */
[----:B---3--:R-:W-:Y:S01]  /*7aa0*/  FFMA.FTZ R9, R125, R6, R129 ;  /* 0x000000067d097223 */ /* 0x008fe20000010081 */
[-CC-:B------:R-:W-:Y:S01]  /*7ab0*/  FFMA.FTZ R6, R99, R3.reuse, -R128.reuse ;  /* 0x0000000363067223 */ /* 0x180fe20000010880 */
[----:B------:R-:W-:Y:S01]  /*7ac0*/  FADD.FTZ R10, R12, R111 ;  /* 0x0000006f0c0a7221 */ /* 0x000fe20000010000 */
[----:B------:R-:W-:Y:S01]  /*7ad0*/  FFMA.FTZ R99, R102, R3, -R128 ;  /* 0x0000000366637223 */ /* 0x000fe20000010880 */
[----:B------:R-:W0:Y:S01]  /*7ae0*/  MUFU.EX2 R7, R7 ;  /* 0x0000000700077308 */ /* 0x000e220000000800 */
[----:B------:R-:W-:Y:S01]  /*7af0*/  FMUL.FTZ R26, R26, R125 ;  /* 0x0000007d1a1a7220 */ /* 0x000fe20000410000 */
[C---:B------:R-:W-:Y:S01]  /*7b00*/  FADD.FTZ R11, R13.reuse, R10 ;  /* 0x0000000a0d0b7221 */ /* 0x040fe20000010000 */
[----:B------:R-:W-:Y:S01]  /*7b10*/  F2FP.F16.F32.PACK_AB R10, R13, R12 ;  /* 0x0000000c0d0a723e */ /* 0x000fe200000000ff */
[C---:B-1----:R-:W-:Y:S01]  /*7b20*/  FADD.FTZ R13, R132.reuse, R9 ;  /* 0x00000009840d7221 */ /* 0x042fe20000010000 */
[----:B------:R-:W-:Y:S01]  /*7b30*/  F2FP.F16.F32.PACK_AB R9, R132, R129 ;  /* 0x000000818409723e */ /* 0x000fe200000000ff */
[-CC-:B------:R-:W-:Y:S01]  /*7b40*/  FFMA.FTZ R12, R91, R3.reuse, -R128.reuse ;  /* 0x000000035b0c7223 */ /* 0x180fe20000010880 */
[-CC-:B------:R-:W-:Y:S01]  /*7b50*/  FFMA.FTZ R91, R94, R3.reuse, -R128.reuse ;  /* 0x000000035e5b7223 */ /* 0x180fe20000010880 */
[----:B-----5:R-:W-:Y:S01]  /*7b60*/  FADD.FTZ R102, R136, R13 ;  /* 0x0000000d88667221 */ /* 0x020fe20000010000 */
[-CC-:B------:R-:W-:Y:S01]  /*7b70*/  FFMA.FTZ R13, R90, R3.reuse, -R128.reuse ;  /* 0x000000035a0d7223 */ /* 0x180fe20000010880 */
[----:B------:R-:W-:Y:S01]  /*7b80*/  FADD.FTZ R90, R14, R11 ;  /* 0x0000000b0e5a7221 */ /* 0x000fe20000010000 */
[----:B------:R-:W-:Y:S01]  /*7b90*/  FFMA.FTZ R94, R83, R3, -R128 ;  /* 0x00000003535e7223 */ /* 0x000fe20000010880 */
[----:B------:R-:W-:Y:S01]  /*7ba0*/  FADD.FTZ R102, R137, R102 ;  /* 0x0000006689667221 */ /* 0x000fe20000010000 */
[----:B------:R-:W-:Y:S01]  /*7bb0*/  MUFU.EX2 R83, R13 ;  /* 0x0000000d00537308 */ /* 0x000fe20000000800 */
[----:B------:R-:W-:Y:S01]  /*7bc0*/  FADD.FTZ R111, R15, R90 ;  /* 0x0000005a0f6f7221 */ /* 0x000fe20000010000 */
[----:B------:R-:W-:Y:S01]  /*7bd0*/  FMUL.FTZ R27, R27, R125 ;  /* 0x0000007d1b1b7220 */ /* 0x000fe20000410000 */
[----:B------:R-:W-:Y:S01]  /*7be0*/  FADD.FTZ R11, R133, R102 ;  /* 0x00000066850b7221 */ /* 0x000fe20000010000 */
[-CC-:B------:R-:W-:Y:S01]  /*7bf0*/  FFMA.FTZ R102, R95, R3.reuse, -R128.reuse ;  /* 0x000000035f667223 */ /* 0x180fe20000010880 */
[----:B------:R-:W-:Y:S01]  /*7c00*/  FADD.FTZ R110, R20, R111 ;  /* 0x0000006f146e7221 */ /* 0x000fe20000010000 */
[----:B------:R-:W-:Y:S01]  /*7c10*/  FFMA.FTZ R95, R82, R3, -R128 ;  /* 0x00000003525f7223 */ /* 0x000fe20000010880 */
[----:B------:R-:W-:Y:S01]  /*7c20*/  FADD.FTZ R90, R138, R11 ;  /* 0x0000000b8a5a7221 */ /* 0x000fe20000010000 */
[----:B------:R1:W-:Y:S01]  /*7c30*/  MUFU.EX2 R82, R103 ;  /* 0x0000006700527308 */ /* 0x0003e20000000800 */
[----:B------:R-:W-:Y:S01]  /*7c40*/  FADD.FTZ R111, R21, R110 ;  /* 0x0000006e156f7221 */ /* 0x000fe20000010000 */
[----:B------:R-:W-:Y:S01]  /*7c50*/  FMUL.FTZ R30, R30, R125 ;  /* 0x0000007d1e1e7220 */ /* 0x000fe20000410000 */
[----:B------:R-:W-:Y:S01]  /*7c60*/  FADD.FTZ R11, R131, R90 ;  /* 0x0000005a830b7221 */ /* 0x000fe20000010000 */
[----:B------:R-:W-:Y:S01]  /*7c70*/  FFMA.FTZ R90, R74, R3, -R128 ;  /* 0x000000034a5a7223 */ /* 0x000fe20000010880 */
[----:B------:R-:W-:Y:S01]  /*7c80*/  FADD.FTZ R110, R22, R111 ;  /* 0x0000006f166e7221 */ /* 0x000fe20000010000 */
[-C--:B------:R-:W-:Y:S01]  /*7c90*/  FMUL.FTZ R31, R31, R125.reuse ;  /* 0x0000007d1f1f7220 */ /* 0x080fe20000410000 */
[----:B------:R-:W-:Y:S01]  /*7ca0*/  FADD.FTZ R129, R134, R11 ;  /* 0x0000000b86817221 */ /* 0x000fe20000010000 */
[----:B------:R-:W-:Y:S01]  /*7cb0*/  F2FP.F16.F32.PACK_AB R11, R137, R136 ;  /* 0x00000088890b723e */ /* 0x000fe200000000ff */
[----:B-1----:R-:W-:Y:S01]  /*7cc0*/  FADD.FTZ R103, R23, R110 ;  /* 0x0000006e17677221 */ /* 0x002fe20000010000 */
[----:B------:R1:W-:Y:S01]  /*7cd0*/  MUFU.EX2 R74, R12 ;  /* 0x0000000c004a7308 */ /* 0x0003e20000000800 */
[----:B------:R-:W-:Y:S01]  /*7ce0*/  FADD.FTZ R132, R130, R129 ;  /* 0x0000008182847221 */ /* 0x000fe20000010000 */
[-C--:B------:R-:W-:Y:S01]  /*7cf0*/  FMUL.FTZ R34, R34, R125.reuse ;  /* 0x0000007d22227220 */ /* 0x080fe20000410000 */
[----:B------:R-:W-:Y:S01]  /*7d00*/  FADD.FTZ R110, R120, R103 ;  /* 0x00000067786e7221 */ /* 0x000fe20000010000 */
[----:B------:R2:W-:Y:S01]  /*7d10*/  STSM.16.M88.4 [R2+0x24300], R8 ;  /* 0x0243000802007844 */ /* 0x0005e20000000200 */
[----:B------:R-:W-:Y:S01]  /*7d20*/  FADD.FTZ R111, R123, R132 ;  /* 0x000000847b6f7221 */ /* 0x000fe20000010000 */
[-C--:B------:R-:W-:Y:S01]  /*7d30*/  FMUL.FTZ R35, R35, R125.reuse ;  /* 0x0000007d23237220 */ /* 0x080fe20000410000 */
[----:B------:R-:W-:Y:S01]  /*7d40*/  FADD.FTZ R13, R121, R110 ;  /* 0x0000006e790d7221 */ /* 0x000fe20000010000 */
[----:B------:R-:W3:Y:S01]  /*7d50*/  MUFU.EX2 R6, R6 ;  /* 0x0000000600067308 */ /* 0x000ee20000000800 */
[----:B------:R-:W-:Y:S01]  /*7d60*/  FADD.FTZ R111, R122, R111 ;  /* 0x0000006f7a6f7221 */ /* 0x000fe20000010000 */
[-C--:B------:R-:W-:Y:S01]  /*7d70*/  FMUL.FTZ R38, R38, R125.reuse ;  /* 0x0000007d26267220 */ /* 0x080fe20000410000 */
[----:B------:R-:W-:Y:S01]  /*7d80*/  FADD.FTZ R110, R112, R13 ;  /* 0x0000000d706e7221 */ /* 0x000fe20000010000 */
[----:B------:R-:W-:Y:S01]  /*7d90*/  F2FP.F16.F32.PACK_AB R112, R113, R112 ;  /* 0x000000707170723e */ /* 0x000fe200000000ff */
[----:B------:R-:W-:Y:S01]  /*7da0*/  FADD.FTZ R111, R126, R111 ;  /* 0x0000006f7e6f7221 */ /* 0x000fe20000010000 */
[-C--:B------:R-:W-:Y:S01]  /*7db0*/  FMUL.FTZ R39, R39, R125.reuse ;  /* 0x0000007d27277220 */ /* 0x080fe20000410000 */
[----:B------:R-:W-:Y:S01]  /*7dc0*/  FADD.FTZ R13, R113, R110 ;  /* 0x0000006e710d7221 */ /* 0x000fe20000010000 */
[----:B------:R-:W4:Y:S01]  /*7dd0*/  MUFU.EX2 R99, R99 ;  /* 0x0000006300637308 */ /* 0x000f220000000800 */
[----:B-1----:R-:W-:Y:S01]  /*7de0*/  FADD.FTZ R12, R114, R111 ;  /* 0x0000006f720c7221 */ /* 0x002fe20000010000 */
[----:B------:R-:W-:Y:S01]  /*7df0*/  F2FP.F16.F32.PACK_AB R113, R127, R114 ;  /* 0x000000727f71723e */ /* 0x000fe200000000ff */
[----:B------:R-:W-:Y:S01]  /*7e00*/  FMUL.FTZ R42, R42, R125 ;  /* 0x0000007d2a2a7220 */ /* 0x000fe20000410000 */
[----:B--2---:R-:W-:Y:S01]  /*7e10*/  F2FP.F16.F32.PACK_AB R8, R15, R14 ;  /* 0x0000000e0f08723e */ /* 0x004fe200000000ff */
[----:B------:R-:W-:Y:S01]  /*7e20*/  FADD.FTZ R14, R116, R13 ;  /* 0x0000000d740e7221 */ /* 0x000fe20000010000 */
[----:B------:R-:W-:Y:S01]  /*7e30*/  F2FP.F16.F32.PACK_AB R10, R21, R20 ;  /* 0x00000014150a723e */ /* 0x000fe200000000ff */
[----:B------:R-:W-:Y:S01]  /*7e40*/  FADD.FTZ R12, R127, R12 ;  /* 0x0000000c7f0c7221 */ /* 0x000fe20000010000 */
[----:B------:R-:W-:Y:S01]  /*7e50*/  F2FP.F16.F32.PACK_AB R9, R138, R133 ;  /* 0x000000858a09723e */ /* 0x000fe200000000ff */
[----:B------:R-:W-:Y:S01]  /*7e60*/  FADD.FTZ R21, R117, R14 ;  /* 0x0000000e75157221 */ /* 0x000fe20000010000 */
[----:B------:R-:W-:Y:S01]  /*7e70*/  F2FP.F16.F32.PACK_AB R11, R134, R131 ;  /* 0x00000083860b723e */ /* 0x000fe200000000ff */
[----:B------:R-:W-:Y:S01]  /*7e80*/  FADD.FTZ R15, R115, R12 ;  /* 0x0000000c730f7221 */ /* 0x000fe20000010000 */
[----:B------:R-:W-:Y:S01]  /*7e90*/  F2FP.F16.F32.PACK_AB R12, R23, R22 ;  /* 0x00000016170c723e */ /* 0x000fe200000000ff */
[----:B------:R-:W-:Y:S01]  /*7ea0*/  FADD.FTZ R20, R104, R21 ;  /* 0x0000001568147221 */ /* 0x000fe20000010000 */
[----:B------:R-:W1:Y:S01]  /*7eb0*/  MUFU.EX2 R91, R91 ;  /* 0x0000005b005b7308 */ /* 0x000e620000000800 */
[----:B------:R-:W-:Y:S01]  /*7ec0*/  FADD.FTZ R15, R118, R15 ;  /* 0x0000000f760f7221 */ /* 0x000fe20000010000 */
[----:B------:R2:W-:Y:S01]  /*7ed0*/  STSM.16.M88.4 [R2+0x25b00], R8 ;  /* 0x025b000802007844 */ /* 0x0005e20000000200 */
[----:B------:R-:W-:Y:S01]  /*7ee0*/  FADD.FTZ R21, R105, R20 ;  /* 0x0000001469157221 */ /* 0x000fe20000010000 */
[----:B------:R-:W-:Y:S01]  /*7ef0*/  F2FP.F16.F32.PACK_AB R13, R123, R130 ;  /* 0x000000827b0d723e */ /* 0x000fe200000000ff */
[----:B------:R-:W-:Y:S01]  /*7f00*/  FADD.FTZ R22, R106, R15 ;  /* 0x0000000f6a167221 */ /* 0x000fe20000010000 */
[----:B------:R-:W-:Y:S01]  /*7f10*/  F2FP.F16.F32.PACK_AB R14, R121, R120 ;  /* 0x00000078790e723e */ /* 0x000fe200000000ff */
[----:B------:R-:W-:Y:S01]  /*7f20*/  FADD.FTZ R20, R108, R21 ;  /* 0x000000156c147221 */ /* 0x000fe20000010000 */
[----:B------:R-:W5:Y:S01]  /*7f30*/  MUFU.EX2 R102, R102 ;  /* 0x0000006600667308 */ /* 0x000f620000000800 */
[----:B------:R-:W-:Y:S01]  /*7f40*/  FADD.FTZ R22, R119, R22 ;  /* 0x0000001677167221 */ /* 0x000fe20000010000 */
[----:B------:R-:W-:Y:S01]  /*7f50*/  F2FP.F16.F32.PACK_AB R15, R126, R122 ;  /* 0x0000007a7e0f723e */ /* 0x000fe200000000ff */
[----:B------:R-:W-:Y:S01]  /*7f60*/  FADD.FTZ R21, R109, R20 ;  /* 0x000000146d157221 */ /* 0x000fe20000010000 */
[----:B------:R-:W-:Y:S01]  /*7f70*/  F2FP.F16.F32.PACK_AB R104, R105, R104 ;  /* 0x000000686968723e */ /* 0x000fe200000000ff */
[----:B------:R-:W-:Y:S01]  /*7f80*/  FADD.FTZ R22, R107, R22 ;  /* 0x000000166b167221 */ /* 0x000fe20000010000 */
[C---:B0-----:R-:W-:Y:S01]  /*7f90*/  F2FP.F16.F32.PACK_AB R107, R7.reuse, R107 ;  /* 0x0000006b076b723e */ /* 0x041fe200000000ff */
[----:B------:R-:W-:Y:S01]  /*7fa0*/  FADD.FTZ R20, R96, R21 ;  /* 0x0000001560147221 */ /* 0x000fe20000010000 */
[----:B------:R-:W-:Y:S01]  /*7fb0*/  MUFU.EX2 R95, R95 ;  /* 0x0000005f005f7308 */ /* 0x000fe20000000800 */
[----:B------:R-:W-:Y:S01]  /*7fc0*/  FADD.FTZ R23, R7, R22 ;  /* 0x0000001607177221 */ /* 0x000fe20000010000 */
[C---:B------:R-:W-:Y:S01]  /*7fd0*/  F2FP.F16.F32.PACK_AB R96, R97.reuse, R96 ;  /* 0x000000606160723e */ /* 0x040fe200000000ff */
[----:B------:R-:W-:Y:S01]  /*7fe0*/  FADD.FTZ R21, R97, R20 ;  /* 0x0000001461157221 */ /* 0x000fe20000010000 */
[----:B---3--:R-:W-:Y:S01]  /*7ff0*/  F2FP.F16.F32.PACK_AB R97, R6, R98 ;  /* 0x000000620661723e */ /* 0x008fe200000000ff */
[----:B------:R-:W-:Y:S01]  /*8000*/  FADD.FTZ R23, R98, R23 ;  /* 0x0000001762177221 */ /* 0x000fe20000010000 */
[----:B------:R0:W-:Y:S01]  /*8010*/  STSM.16.M88.4 [R2+0x27300], R12 ;  /* 0x0273000c02007844 */ /* 0x0001e20000000200 */
[----:B------:R-:W-:Y:S01]  /*8020*/  FADD.FTZ R22, R100, R21 ;  /* 0x0000001564167221 */ /* 0x000fe20000010000 */
[----:B------:R-:W3:Y:S01]  /*8030*/  MUFU.EX2 R94, R94 ;  /* 0x0000005e005e7308 */ /* 0x000ee20000000800 */
[----:B------:R-:W-:Y:S01]  /*8040*/  FADD.FTZ R20, R6, R23 ;  /* 0x0000001706147221 */ /* 0x000fe20000010000 */
[----:B------:R-:W-:Y:S01]  /*8050*/  F2FP.F16.F32.PACK_AB R114, R117, R116 ;  /* 0x000000747572723e */ /* 0x000fe200000000ff */
[----:B--2---:R-:W-:Y:S01]  /*8060*/  FADD.FTZ R9, R101, R22 ;  /* 0x0000001665097221 */ /* 0x004fe20000010000 */
[----:B------:R-:W-:Y:S01]  /*8070*/  F2FP.F16.F32.PACK_AB R115, R118, R115 ;  /* 0x000000737673723e */ /* 0x000fe200000000ff */
[----:B----4-:R-:W-:Y:S01]  /*8080*/  FADD.FTZ R21, R99, R20 ;  /* 0x0000001463157221 */ /* 0x010fe20000010000 */
[----:B------:R-:W-:Y:S01]  /*8090*/  F2FP.F16.F32.PACK_AB R105, R119, R106 ;  /* 0x0000006a7769723e */ /* 0x000fe200000000ff */
[----:B------:R-:W-:Y:S01]  /*80a0*/  FADD.FTZ R10, R88, R9 ;  /* 0x00000009580a7221 */ /* 0x000fe20000010000 */
[----:B------:R-:W-:Y:S01]  /*80b0*/  F2FP.F16.F32.PACK_AB R106, R109, R108 ;  /* 0x0000006c6d6a723e */ /* 0x000fe200000000ff */
[C---:B------:R-:W-:Y:S01]  /*80c0*/  FADD.FTZ R8, R82.reuse, R21 ;  /* 0x0000001552087221 */ /* 0x040fe20000010000 */
[----:B------:R-:W-:Y:S01]  /*80d0*/  F2FP.F16.F32.PACK_AB R98, R101, R100 ;  /* 0x000000646562723e */ /* 0x000fe200000000ff */
[----:B------:R-:W-:Y:S01]  /*80e0*/  FADD.FTZ R9, R89, R10 ;  /* 0x0000000a59097221 */ /* 0x000fe20000010000 */
[----:B------:R-:W-:Y:S01]  /*80f0*/  F2FP.F16.F32.PACK_AB R99, R82, R99 ;  /* 0x000000635263723e */ /* 0x000fe200000000ff */
[----:B------:R-:W-:Y:S01]  /*8100*/  FADD.FTZ R7, R83, R8 ;  /* 0x0000000853077221 */ /* 0x000fe20000010000 */
[----:B0-----:R0:W2:Y:S01]  /*8110*/  MUFU.EX2 R12, R90 ;  /* 0x0000005a000c7308 */ /* 0x0010a20000000800 */
[----:B------:R-:W-:Y:S01]  /*8120*/  FADD.FTZ R8, R92, R9 ;  /* 0x000000095c087221 */ /* 0x000fe20000010000 */
[----:B------:R-:W-:Y:S01]  /*8130*/  F2FP.F16.F32.PACK_AB R88, R89, R88 ;  /* 0x000000585958723e */ /* 0x000fe200000000ff */
[C---:B------:R-:W-:Y:S01]  /*8140*/  FADD.FTZ R6, R74.reuse, R7 ;  /* 0x000000074a067221 */ /* 0x040fe20000010000 */
[----:B------:R-:W-:Y:S01]  /*8150*/  F2FP.F16.F32.PACK_AB R89, R74, R83 ;  /* 0x000000534a59723e */ /* 0x000fe200000000ff */
[----:B------:R-:W-:Y:S01]  /*8160*/  FADD.FTZ R9, R93, R8 ;  /* 0x000000085d097221 */ /* 0x000fe20000010000 */
[----:B------:R-:W-:Y:S01]  /*8170*/  F2FP.F16.F32.PACK_AB R82, R85, R84 ;  /* 0x000000545552723e */ /* 0x000fe200000000ff */
[----:B-1----:R-:W-:Y:S01]  /*8180*/  FADD.FTZ R7, R91, R6 ;  /* 0x000000065b077221 */ /* 0x002fe20000010000 */
[----:B-----5:R-:W-:Y:S01]  /*8190*/  F2FP.F16.F32.PACK_AB R91, R102, R91 ;  /* 0x0000005b665b723e */ /* 0x020fe200000000ff */
[----:B------:R-:W-:Y:S01]  /*81a0*/  FADD.FTZ R8, R80, R9 ;  /* 0x0000000950087221 */ /* 0x000fe20000010000 */
[----:B0-----:R-:W-:Y:S01]  /*81b0*/  F2FP.F16.F32.PACK_AB R90, R93, R92 ;  /* 0x0000005c5d5a723e */ /* 0x001fe200000000ff */
[----:B------:R-:W-:Y:S01]  /*81c0*/  FADD.FTZ R6, R102, R7 ;  /* 0x0000000766067221 */ /* 0x000fe20000010000 */
[C---:B------:R-:W-:Y:S01]  /*81d0*/  F2FP.F16.F32.PACK_AB R80, R81.reuse, R80 ;  /* 0x000000505150723e */ /* 0x040fe200000000ff */
[----:B------:R-:W-:Y:S01]  /*81e0*/  FADD.FTZ R9, R81, R8 ;  /* 0x0000000851097221 */ /* 0x000fe20000010000 */
[----:B---3--:R-:W-:Y:S01]  /*81f0*/  F2FP.F16.F32.PACK_AB R81, R94, R95 ;  /* 0x0000005f5e51723e */ /* 0x008fe200000000ff */
[----:B------:R-:W-:Y:S01]  /*8200*/  FADD.FTZ R7, R95, R6 ;  /* 0x000000065f077221 */ /* 0x000fe20000010000 */
[----:B------:R-:W-:Y:S01]  /*8210*/  F2FP.F16.F32.PACK_AB R83, R87, R86 ;  /* 0x000000565753723e */ /* 0x000fe200000000ff */
[----:B------:R-:W-:Y:S01]  /*8220*/  FADD.FTZ R6, R84, R9 ;  /* 0x0000000954067221 */ /* 0x000fe20000010000 */
[----:B------:R-:W-:Y:S01]  /*8230*/  STSM.16.M88.4 [R2+0x28b00], R112 ;  /* 0x028b007002007844 */ /* 0x000fe20000000200 */
[----:B------:R-:W-:Y:S01]  /*8240*/  F2FP.F16.F32.PACK_AB R8, R124, R72 ;  /* 0x000000487c08723e */ /* 0x000fe200000000ff */
[----:B------:R-:W-:Y:S01]  /*8250*/  FADD.FTZ R7, R94, R7 ;  /* 0x000000075e077221 */ /* 0x000fe20000010000 */
[----:B------:R-:W-:Y:S01]  /*8260*/  FADD.FTZ R9, R85, R6 ;  /* 0x0000000655097221 */ /* 0x000fe20000010000 */
[----:B------:R-:W-:Y:S01]  /*8270*/  F2FP.F16.F32.PACK_AB R10, R77, R76 ;  /* 0x0000004c4d0a723e */ /* 0x000fe200000000ff */
[----:B------:R-:W-:Y:S01]  /*8280*/  STSM.16.M88.4 [R2+0x2a300], R104 ;  /* 0x02a3006802007844 */ /* 0x000fe20000000200 */
[----:B------:R-:W-:Y:S01]  /*8290*/  F2FP.F16.F32.PACK_AB R11, R79, R78 ;  /* 0x0000004e4f0b723e */ /* 0x000fe200000000ff */
[----:B------:R-:W-:Y:S01]  /*82a0*/  FADD.FTZ R9, R72, R9 ;  /* 0x0000000948097221 */ /* 0x000fe20000010000 */
[----:B------:R-:W-:Y:S01]  /*82b0*/  FADD.FTZ R7, R86, R7 ;  /* 0x0000000756077221 */ /* 0x000fe20000010000 */
[----:B------:R-:W-:Y:S01]  /*82c0*/  STSM.16.M88.4 [R2+0x2bb00], R96 ;  /* 0x02bb006002007844 */ /* 0x000fe20000000200 */
[-C--:B------:R-:W-:Y:S01]  /*82d0*/  FMUL.FTZ R43, R43, R125.reuse ;  /* 0x0000007d2b2b7220 */ /* 0x080fe20000410000 */
[----:B------:R-:W-:Y:S01]  /*82e0*/  FADD.FTZ R13, R124, R9 ;  /* 0x000000097c0d7221 */ /* 0x000fe20000010000 */
[----:B--2---:R-:W-:Y:S01]  /*82f0*/  F2FP.F16.F32.PACK_AB R9, R75, R12 ;  /* 0x0000000c4b09723e */ /* 0x004fe200000000ff */
[----:B------:R-:W-:Y:S01]  /*8300*/  STSM.16.M88.4 [R2+0x2d300], R88 ;  /* 0x02d3005802007844 */ /* 0x000fe20000000200 */
[----:B------:R-:W-:Y:S01]  /*8310*/  FADD.FTZ R7, R87, R7 ;  /* 0x0000000757077221 */ /* 0x000fe20000010000 */
[----:B------:R-:W-:Y:S01]  /*8320*/  FADD.FTZ R76, R76, R13 ;  /* 0x0000000d4c4c7221 */ /* 0x000fe20000010000 */
[-C--:B------:R-:W-:Y:S01]  /*8330*/  FMUL.FTZ R46, R46, R125.reuse ;  /* 0x0000007d2e2e7220 */ /* 0x080fe20000410000 */
[----:B------:R-:W-:Y:S01]  /*8340*/  STSM.16.M88.4 [R2+0x2eb00], R80 ;  /* 0x02eb005002007844 */ /* 0x000fe20000000200 */
[----:B------:R-:W-:Y:S01]  /*8350*/  FADD.FTZ R7, R12, R7 ;  /* 0x000000070c077221 */ /* 0x000fe20000010000 */
[-C--:B------:R-:W-:Y:S01]  /*8360*/  FMUL.FTZ R47, R47, R125.reuse ;  /* 0x0000007d2f2f7220 */ /* 0x080fe20000410000 */
[-C--:B------:R-:W-:Y:S01]  /*8370*/  FMUL.FTZ R50, R50, R125.reuse ;  /* 0x0000007d32327220 */ /* 0x080fe20000410000 */
[----:B------:R0:W-:Y:S01]  /*8380*/  STSM.16.M88.4 [R2+0x30300], R8 ;  /* 0x0303000802007844 */ /* 0x0001e20000000200 */
[----:B------:R-:W-:Y:S01]  /*8390*/  FADD.FTZ R7, R75, R7 ;  /* 0x000000074b077221 */ /* 0x000fe20000010000 */
[-C--:B------:R-:W-:Y:S01]  /*83a0*/  FMUL.FTZ R51, R51, R125.reuse ;  /* 0x0000007d33337220 */ /* 0x080fe20000410000 */
[-C--:B------:R-:W-:Y:S01]  /*83b0*/  FMUL.FTZ R54, R54, R125.reuse ;  /* 0x0000007d36367220 */ /* 0x080fe20000410000 */
[----:B------:R-:W-:Y:S01]  /*83c0*/  @!PT LDS RZ, [RZ] ;  /* 0x00000000fffff984 */ /* 0x000fe20000000800 */
[----:B------:R-:W-:Y:S01]  /*83d0*/  @!PT LDS RZ, [RZ] ;  /* 0x00000000fffff984 */ /* 0x000fe20000000800 */
[----:B------:R-:W-:Y:S01]  /*83e0*/  @!PT LDS RZ, [RZ] ;  /* 0x00000000fffff984 */ /* 0x000fe20000000800 */
[----:B------:R-:W-:Y:S01]  /*83f0*/  @!PT LDS RZ, [RZ] ;  /* 0x00000000fffff984 */ /* 0x000fe20000000800 */
[----:B------:R1:W-:Y:S06]  /*8400*/  MEMBAR.ALL.CTA ;  /* 0x0000000000007992 */ /* 0x0003ec0000008000 */
[----:B-1----:R-:W1:Y:S01]  /*8410*/  FENCE.VIEW.ASYNC.S ;  /* 0x00000000000073c6 */ /* 0x002e620000000000 */
        /* <DEDUP_REMOVED lines=12> */
[----:B0-----:R-:W-:-:S02]  /*84e0*/  IMAD.MOV.U32 R9, RZ, RZ, R16 ;  /* 0x000000ffff097224 */ /* 0x001fc400078e0010 */
[----:B------:R-:W-:Y:S02]  /*84f0*/  IMAD.MOV.U32 R8, RZ, RZ, R73 ;  /* 0x000000ffff087224 */ /* 0x000fe400078e0049 */
[----:B------:R-:W-:Y:S01]  /*8500*/  IMAD.MOV.U32 R5, RZ, RZ, R0 ;  /* 0x000000ffff057224 */ /* 0x000fe200078e0000 */
[----:B-1----:R-:W-:Y:S01]  /*8510*/  NOP ;  /* 0x0000000000007918 */ /* 0x002fe20000000000 */
[----:B------:R-:W-:Y:S05]  /*8520*/  @P2 BRA `(.L_x_8396) ;  /* 0xffffffc8003c2947 */ /* 0x000fea000383ffff */
.L_x_8387:
[----:B------:R-:W-:Y:S06]  /*8530*/  BAR.ARV 0x8, 0x1a0 ;  /* 0x0206800000007b1d */ /* 0x000fec0000002000 */
[----:B------:R-:W-:Y:S05]  /*8540*/  @!P0 BRA `(.L_x_8397) ;  /* 0x0000000000048947 */ /* 0x000fea0003800000 */
[----:B------:R-:W-:Y:S01]  /*8550*/  BPT.TRAP 0x1 ;  /* 0x000000040000795c */ /* 0x000fe20000300000 */
.L_x_8397:
[----:B------:R-:W-:Y:S01]  /*8560*/  ULEA UR9, UR39, UR36, 0x3 ;  /* 0x0000002427097291 */ /* 0x000fe2000f8e183f */
[----:B------:R-:W-:-:S08]  /*8570*/  SHF.L.U32 R4, R16, 0x1f, RZ ;  /* 0x0000001f10047819 */ /* 0x000fd000000006ff */
[----:B------:R1:W2:Y:S01]  /*8580*/  SYNCS.PHASECHK.TRANS64.TRYWAIT P2, [UR9+0x31c50], R4 ;  /* 0x031c5004ff0075a7 */ /* 0x0002a20008040149 */
[----:B------:R-:W-:Y:S05]  /*8590*/  @!P0 BRA `(.L_x_8398) ;  /* 0x0000000000048947 */ /* 0x000fea0003800000 */
[----:B------:R-:W-:Y:S01]  /*85a0*/  BPT.TRAP 0x1 ;  /* 0x000000040000795c */ /* 0x000fe20000300000 */
.L_x_8398:
[----:B--2---:R-:W-:Y:S05]  /*85b0*/  @P2 BRA `(.L_x_8399) ;  /* 0x0000000000082947 */ /* 0x004fea0003800000 */
[----:B------:R-:W2:Y:S02]  /*85c0*/  SYNCS.PHASECHK.TRANS64.TRYWAIT P0, [UR9+0x31c50], R4 ;  /* 0x031c5004ff0075a7 */ /* 0x000ea40008000149 */
[----:B--2---:R-:W-:Y:S05]  /*85d0*/  @!P0 BRA `(.L_x_8400) ;  /* 0x0000006400e08947 */ /* 0x004fea0003800000 */
.L_x_8399:
[----:B------:R-:W-:Y:S01]  /*85e0*/  UIADD3 UR36, UR36, 0x200, URZ ;  /* 0x0000020024247890 */ /* 0x000fe2000fffe03f */
[----:B------:R-:W-:Y:S01]  /*85f0*/  WARPGROUP.ARRIVE ;  /* 0x00000000000079c5 */ /* 0x000fe20000000000 */
[----:B------:R-:W-:Y:S01]  /*8600*/  ULOP3.LUT UR37, UR37, 0x10000, URZ, 0xfc, !UPT ;  /* 0x0001000025257892 */ /* 0x000fe2000f8efc3f */
[----:B-12---:R-:W1:Y:S01]  /*8610*/  SHFL.BFLY PT, R4, R7, 0x2, 0x1f ;  /* 0x0c401f0007047f89 */ /* 0x006e6200000e0000 */
[----:B------:R-:W-:Y:S01]  /*8620*/  USHF.R.U32.HI UR36, URZ, 0x4, UR36 ;  /* 0x000000043f247899 */ /* 0x000fe20008011624 */
[----:B------:R-:W-:Y:S01]  /*8630*/  IMAD.MOV.U32 R20, RZ, RZ, -0x800000 ;  /* 0xff800000ff147424 */ /* 0x000fe200078e00ff */
[----:B------:R-:W-:Y:S01]  /*8640*/  UMOV UR5, 0xc0000010 ;  /* 0xc000001000057882 */ /* 0x000fe20000000000 */
[----:B------:R-:W-:Y:S01]  /*8650*/  UMOV UR7, 0x80000020 ;  /* 0x8000002000077882 */ /* 0x000fe20000000000 */
[----:B------:R-:W-:Y:S01]  /*8660*/  ULOP3.LUT UR36, UR36, 0x3fff, URZ, 0xc0, !UPT ;  /* 0x00003fff24247892 */ /* 0x000fe2000f8ec03f */
[----:B------:R-:W2:Y:S01]  /*8670*/  SHFL.BFLY PT, R5, R6, 0x2, 0x1f ;  /* 0x0c401f0006057f89 */ /* 0x000ea200000e0000 */
[----:B------:R-:W-:Y:S01]  /*8680*/  UMOV UR4, UR37 ;  /* 0x0000002500047c82 */ /* 0x000fe20008000000 */
[----:B------:R-:W-:Y:S01]  /*8690*/  IMAD.MOV.U32 R21, RZ, RZ, -0x800000 ;  /* 0xff800000ff157424 */ /* 0x000fe200078e00ff */
[----:B------:R-:W-:Y:S01]  /*86a0*/  ULOP3.LUT UR8, UR36, 0x2400000, URZ, 0xfc, !UPT ;  /* 0x0240000024087892 */ /* 0x000fe2000f8efc3f */
[----:B------:R-:W-:-:S03]  /*86b0*/  VIADD R149, R149, 0x1 ;  /* 0x0000000195957836 */ /* 0x000fc60000000000 */
[----:B------:R-:W-:Y:S02]  /*86c0*/  UIMAD UR8, UR39, 0x6c0, UR8 ;  /* 0x000006c0270878a4 */ /* 0x000fe4000f8e0208 */
[----:B------:R-:W-:-:S04]  /*86d0*/  UIADD3 UR39, UR39, 0x1, URZ ;  /* 0x0000000127277890 */ /* 0x000fc8000fffe03f */
[----:B------:R-:W-:Y:S01]  /*86e0*/  UISETP.NE.AND UP0, UPT, UR39, 0x2, UPT ;  /* 0x000000022700788c */ /* 0x000fe2000bf05270 */
[----:B------:R-:W-:Y:S02]  /*86f0*/  UMOV UR6, UR8 ;  /* 0x0000000800067c82 */ /* 0x000fe40008000000 */
[----:B------:R-:W-:Y:S01]  /*8700*/  HGMMA.64x96x16.F32 R24, gdesc[UR4].tnspB, R24, gsb0 ;  /* 0x41600000041879f0 */ /* 0x000fe20008000818 */
[----:B------:R-:W-:Y:S01]  /*8710*/  UIADD3 UR4, UR37, 0x180, URZ ;  /* 0x0000018025047890 */ /* 0x000fe2000fffe03f */
[----:B-1----:R-:W-:Y:S01]  /*8720*/  FADD.FTZ R4, R4, R7 ;  /* 0x0000000704047221 */ /* 0x002fe20000010000 */
[----:B------:R-:W-:Y:S01]  /*8730*/  UIADD3 UR6, UR8, 0x40, URZ ;  /* 0x0000004008067890 */ /* 0x000fe2000fffe03f */
[----:B------:R-:W-:Y:S01]  /*8740*/  UMOV UR5, 0xc0000010 ;  /* 0xc000001000057882 */ /* 0x000fe20000000000 */
[----:B------:R-:W-:Y:S01]  /*8750*/  UMOV UR7, 0x80000020 ;  /* 0x8000002000077882 */ /* 0x000fe20000000000 */
[----:B--2---:R-:W-:Y:S01]  /*8760*/  FADD.FTZ R8, R5, R6 ;  /* 0x0000000605087221 */ /* 0x004fe20000010000 */
[----:B------:R-:W-:Y:S01]  /*8770*/  USEL UR39, UR39, URZ, UP0 ;  /* 0x0000003f27277287 */ /* 0x000fe20008000000 */
[----:B------:R-:W1:Y:S04]  /*8780*/  SHFL.BFLY PT, R5, R4, 0x1, 0x1f ;  /* 0x0c201f0004057f89 */ /* 0x000e6800000e0000 */
[----:B------:R-:W0:Y:S01]  /*8790*/  SHFL.BFLY PT, R9, R8, 0x1, 0x1f ;  /* 0x0c201f0008097f89 */ /* 0x000e2200000e0000 */
[----:B-1----:R-:W-:Y:S01]  /*87a0*/  FADD.FTZ R11, R4, R5 ;  /* 0x00000005040b7221 */ /* 0x002fe20000010000 */
[----:B------:R-:W-:-:S02]  /*87b0*/  IMAD.U32 R4, RZ, RZ, UR9 ;  /* 0x00000009ff047e24 */ /* 0x000fc4000f8e00ff */
[----:B------:R-:W-:Y:S02]  /*87c0*/  IMAD.MOV.U32 R5, RZ, RZ, RZ ;  /* 0x000000ffff057224 */ /* 0x000fe400078e00ff */
[----:B0-----:R-:W-:Y:S01]  /*87d0*/  FADD.FTZ R12, R8, R9 ;  /* 0x00000009080c7221 */ /* 0x001fe20000010000 */
[----:B------:R-:W-:Y:S01]  /*87e0*/  FSETP.NE.FTZ.AND P0, PT, R11, RZ, PT ;  /* 0x000000ff0b00720b */ /* 0x000fe20003f15000 */
[----:B------:R-:W-:-:S03]  /*87f0*/  IMAD.MOV.U32 R9, RZ, RZ, RZ ;  /* 0x000000ffff097224 */ /* 0x000fc600078e00ff */
[----:B------:R-:W-:-:S09]  /*8800*/  FSETP.NE.FTZ.AND P2, PT, R12, RZ, PT ;  /* 0x000000ff0c00720b */ /* 0x000fd20003f55000 */
[C---:B------:R-:W-:Y:S01]  /*8810*/  @P0 FMUL.FTZ R7, R3.reuse, 0.69314718246459960938 ;  /* 0x3f31721803070820 */ /* 0x040fe20000410000 */
[----:B------:R-:W0:Y:S03]  /*8820*/  @P0 MUFU.LG2 R6, R11 ;  /* 0x0000000b00060308 */ /* 0x000e260000000c00 */
[----:B------:R-:W-:Y:S01]  /*8830*/  @P2 FMUL.FTZ R13, R3, 0.69314718246459960938 ;  /* 0x3f317218030d2820 */ /* 0x000fe20000410000 */
[----:B------:R-:W-:-:S04]  /*8840*/  @!P1 VIADD R3, R4, 0x31c60 ;  /* 0x00031c6004039836 */ /* 0x000fc80000000000 */
        /* <DEDUP_REMOVED lines=61> */
[----:B------:R-:W-:-:S06]  /*8c20*/  USEL UR4, URZ, 0x1, UP0 ;  /* 0x000000013f047887 */ /* 0x000fcc0008000000 */
[----:B------:R-:W-:Y:S01]  /*8c30*/  LOP3.LUT R16, R16, UR4, RZ, 0x3c, !PT ;  /* 0x0000000410107c12 */ /* 0x000fe2000f8e3cff */
        /* <DEDUP_REMOVED lines=50> */
.L_x_8380:
[----:B------:R-:W0:Y:S08]  /*8f60*/  S2UR UR4, SR_CgaCtaId ;  /* 0x00000000000479c3 */ /* 0x000e300000008800 */
[----:B------:R-:W-:Y:S06]  /*8f70*/  BAR.SYNC.DEFER_BLOCKING 0x5, 0x1a0 ;  /* 0x0146800000007b1d */ /* 0x000fec0000010000 */
[----:B------:R-:W-:Y:S01]  /*8f80*/  UMOV UR36, 0x400 ;  /* 0x0000040000247882 */ /* 0x000fe20000000000 */
[----:B------:R-:W-:Y:S01]  /*8f90*/  BSSY B0, `(.L_x_8401) ;  /* 0x0000166000007945 */ /* 0x000fe20003800000 */
[----:B0-----:R-:W-:-:S09]  /*8fa0*/  ULEA UR36, UR4, UR36, 0x18 ;  /* 0x0000002404247291 */ /* 0x001fd2000f8ec03f */
[----:B------:R-:W0:Y:S01]  /*8fb0*/  LDS.128 R28, [UR36+0x31cd0] ;  /* 0x031cd024ff1c7984 */ /* 0x000e220008000c00 */
[----:B------:R-:W-:Y:S06]  /*8fc0*/  BAR.ARV 0x4, 0x1a0 ;  /* 0x0106800000007b1d */ /* 0x000fec0000002000 */
[----:B------:R-:W-:Y:S05]  /*8fd0*/  @P0 BRA `(.L_x_8402) ;  /* 0x0000000c00a40947 */ /* 0x000fea0003800000 */
[----:B------:R-:W1:Y:S08]  /*8fe0*/  S2UR UR6, SR_SWINHI ;  /* 0x00000000000679c3 */ /* 0x000e700000002f00 */
[----:B------:R-:W-:Y:S01]  /*8ff0*/  BAR.SYNC.DEFER_BLOCKING 0x1, 0x180 ;  /* 0x0046000000007b1d */ /* 0x000fe20000010000 */
[----:B------:R-:W-:Y:S02]  /*9000*/  F2FP.F16.F32.PACK_AB R7, R7, R8 ;  /* 0x000000080707723e */ /* 0x000fe400000000ff */
[----:B------:R-:W-:-:S02]  /*9010*/  F2FP.F16.F32.PACK_AB R6, R6, R81 ;  /* 0x000000510606723e */ /* 0x000fc400000000ff */
[----:B------:R-:W-:Y:S02]  /*9020*/  F2FP.F16.F32.PACK_AB R36, R45, R36 ;  /* 0x000000242d24723e */ /* 0x000fe400000000ff */
[----:B------:R-:W-:Y:S01]  /*9030*/  F2FP.F16.F32.PACK_AB R39, R39, R34 ;  /* 0x000000222727723e */ /* 0x000fe200000000ff */
[----:B------:R-:W-:Y:S01]  /*9040*/  UMOV UR4, UR36 ;  /* 0x0000002400047c82 */ /* 0x000fe20008000000 */
[----:B-1----:R-:W-:Y:S01]  /*9050*/  UMOV UR5, UR6 ;  /* 0x0000000600057c82 */ /* 0x002fe20008000000 */
[----:B------:R-:W-:Y:S02]  /*9060*/  IMAD.U32 R22, RZ, RZ, UR4 ;  /* 0x00000004ff167e24 */ /* 0x000fe4000f8e00ff */
[----:B------:R-:W-:Y:S01]  /*9070*/  IMAD.U32 R23, RZ, RZ, UR5 ;  /* 0x00000005ff177e24 */ /* 0x000fe2000f8e00ff */
[----:B------:R-:W-:Y:S01]  /*9080*/  ULDC.64 UR4, c[0x0][0xbe0] ;  /* 0x0002f80000047ab9 */ /* 0x000fe20000000a00 */
[----:B------:R-:W-:-:S03]  /*9090*/  IMAD.WIDE R4, R154, 0x2, R22 ;  /* 0x000000029a047825 */ /* 0x000fc600078e0216 */
[C---:B------:R-:W-:Y:S02]  /*90a0*/  LOP3.LUT R25, R4.reuse, 0x180, RZ, 0xc0, !PT ;  /* 0x0000018004197812 */ /* 0x040fe400078ec0ff */
[C---:B------:R-:W-:Y:S02]  /*90b0*/  IADD3 R55, P4, R4.reuse, 0x20, RZ ;  /* 0x0000002004377810 */ /* 0x040fe40007f9e0ff */
        /* <DEDUP_REMOVED lines=12> */
[----:B0-----:R-:W-:-:S02]  /*9180*/  MOV R28, R4 ;  /* 0x00000004001c7202 */ /* 0x001fc40000000f00 */
[----:B------:R-:W-:Y:S02]  /*9190*/  F2FP.F16.F32.PACK_AB R5, R24, R33 ;  /* 0x000000211805723e */ /* 0x000fe400000000ff */
[----:B------:R-:W-:Y:S02]  /*91a0*/  LOP3.LUT R24, R63, 0x180, RZ, 0xc0, !PT ;  /* 0x000001803f187812 */ /* 0x000fe400078ec0ff */
[----:B------:R-:W-:Y:S02]  /*91b0*/  LOP3.LUT R32, R71, 0x180, RZ, 0xc0, !PT ;  /* 0x0000018047207812 */ /* 0x000fe400078ec0ff */
[----:B------:R-:W-:Y:S02]  /*91c0*/  SHF.R.U64 R24, R24, 0x3, RZ ;  /* 0x0000000318187819 */ /* 0x000fe400000012ff */
[----:B------:R-:W-:Y:S02]  /*91d0*/  SHF.R.U64 R26, R26, 0x3, RZ ;  /* 0x000000031a1a7819 */ /* 0x000fe400000012ff */
[----:B------:R-:W-:-:S02]  /*91e0*/  SHF.R.U64 R32, R32, 0x3, RZ ;  /* 0x0000000320207819 */ /* 0x000fc400000012ff */
[----:B------:R-:W-:Y:S02]  /*91f0*/  LOP3.LUT R8, R24, R63, RZ, 0x3c, !PT ;  /* 0x0000003f18087212 */ /* 0x000fe400078e3cff */
[----:B------:R-:W-:Y:S02]  /*9200*/  LOP3.LUT R24, R26, R67, RZ, 0x3c, !PT ;  /* 0x000000431a187212 */ /* 0x000fe400078e3cff */
[----:B------:R-:W-:Y:S02]  /*9210*/  LOP3.LUT R26, R32, R71, RZ, 0x3c, !PT ;  /* 0x00000047201a7212 */ /* 0x000fe400078e3cff */
[----:B------:R-:W0:Y:S01]  /*9220*/  LDC.64 R32, c[0x0][0xbd8] ;  /* 0x0002f600ff207b82 */ /* 0x000e220000000a00 */
[----:B------:R-:W-:Y:S02]  /*9230*/  LOP3.LUT R10, R55, 0x180, RZ, 0xc0, !PT ;  /* 0x00000180370a7812 */ /* 0x000fe400078ec0ff */
[----:B------:R-:W-:Y:S02]  /*9240*/  LOP3.LUT R12, R59, 0x180, RZ, 0xc0, !PT ;  /* 0x000001803b0c7812 */ /* 0x000fe400078ec0ff */
[----:B------:R-:W-:-:S02]  /*9250*/  SHF.R.U64 R10, R10, 0x3, RZ ;  /* 0x000000030a0a7819 */ /* 0x000fc400000012ff */
[----:B------:R-:W-:Y:S02]  /*9260*/  SHF.R.U64 R12, R12, 0x3, RZ ;  /* 0x000000030c0c7819 */ /* 0x000fe400000012ff */
[----:B------:R-:W-:Y:S02]  /*9270*/  LOP3.LUT R10, R10, R55, RZ, 0x3c, !PT ;  /* 0x000000370a0a7212 */ /* 0x000fe400078e3cff */
[----:B------:R-:W-:Y:S02]  /*9280*/  LOP3.LUT R12, R12, R59, RZ, 0x3c, !PT ;  /* 0x0000003b0c0c7212 */ /* 0x000fe400078e3cff */
        /* <DEDUP_REMOVED lines=8> */
[----:B------:R-:W-:Y:S02]  /*9310*/  MOV R58, R12 ;  /* 0x0000000c003a7202 */ /* 0x000fe40000000f00 */
[----:B------:R-:W-:Y:S01]  /*9320*/  F2FP.F16.F32.PACK_AB R14, R76, R15 ;  /* 0x0000000f4c0e723e */ /* 0x000fe200000000ff */
[----:B------:R2:W-:Y:S01]  /*9330*/  STSM.16.M88.4 [R59], R8 ;  /* 0x000000083b007844 */ /* 0x0005e20000000200 */
[----:B------:R-:W-:-:S02]  /*9340*/  F2FP.F16.F32.PACK_AB R12, R79, R72 ;  /* 0x000000484f0c723e */ /* 0x000fc400000000ff */
[----:B------:R-:W-:Y:S02]  /*9350*/  F2FP.F16.F32.PACK_AB R13, R61, R64 ;  /* 0x000000403d0d723e */ /* 0x000fe400000000ff */
[----:B------:R-:W-:Y:S02]  /*9360*/  F2FP.F16.F32.PACK_AB R15, R57, R60 ;  /* 0x0000003c390f723e */ /* 0x000fe400000000ff */
[----:B-1----:R-:W-:Y:S02]  /*9370*/  MOV R28, R26 ;  /* 0x0000001a001c7202 */ /* 0x002fe40000000f00 */
[----:B0-----:R-:W-:Y:S01]  /*9380*/  ISETP.NE.U32.AND P0, PT, R32, RZ, PT ;  /* 0x000000ff2000720c */ /* 0x001fe20003f05070 */
[----:B------:R-:W-:Y:S01]  /*9390*/  STSM.16.M88.4 [R58], R12 ;  /* 0x0000000c3a007844 */ /* 0x000fe20000000200 */
[----:B------:R-:W-:Y:S02]  /*93a0*/  MOV R54, R24 ;  /* 0x0000001800367202 */ /* 0x000fe40000000f00 */
[----:B------:R-:W-:-:S02]  /*93b0*/  F2FP.F16.F32.PACK_AB R4, R73, R44 ;  /* 0x0000002c4904723e */ /* 0x000fc400000000ff */
[----:B------:R-:W-:Y:S01]  /*93c0*/  F2FP.F16.F32.PACK_AB R5, R53, R56 ;  /* 0x000000383505723e */ /* 0x000fe200000000ff */
[C---:B--2---:R-:W-:Y:S01]  /*93d0*/  IMAD.SHL.U32 R9, R145.reuse, 0x4, RZ ;  /* 0x0000000491097824 */ /* 0x044fe200078e00ff */
[----:B------:R-:W-:Y:S02]  /*93e0*/  F2FP.F16.F32.PACK_AB R6, R52, R41 ;  /* 0x000000293406723e */ /* 0x000fe400000000ff */
[----:B------:R-:W-:Y:S02]  /*93f0*/  F2FP.F16.F32.PACK_AB R7, R50, R51 ;  /* 0x000000333207723e */ /* 0x000fe400000000ff */
[----:B------:R-:W-:Y:S02]  /*9400*/  F2FP.F16.F32.PACK_AB R26, R48, R37 ;  /* 0x00000025301a723e */ /* 0x000fe400000000ff */
[----:B------:R-:W-:Y:S01]  /*9410*/  SHF.L.U64.HI R10, R145, 0x2, R148 ;  /* 0x00000002910a7819 */ /* 0x000fe20000010294 */
[----:B------:R-:W-:Y:S01]  /*9420*/  STSM.16.M88.4 [R55], R4 ;  /* 0x0000000437007844 */ /* 0x000fe20000000200 */
[----:B------:R-:W-:-:S02]  /*9430*/  IADD3 R32, P1, R9, R32, RZ ;  /* 0x0000002009207210 */ /* 0x000fc40007f3e0ff */
[----:B------:R-:W-:Y:S01]  /*9440*/  F2FP.F16.F32.PACK_AB R24, R49, R40 ;  /* 0x000000283118723e */ /* 0x000fe200000000ff */
[----:B------:R-:W-:Y:S01]  /*9450*/  IMAD.MOV.U32 R40, RZ, RZ, RZ ;  /* 0x000000ffff287224 */ /* 0x000fe200078e00ff */
[----:B------:R-:W-:Y:S02]  /*9460*/  F2FP.F16.F32.PACK_AB R25, R46, R47 ;  /* 0x0000002f2e19723e */ /* 0x000fe400000000ff */
[----:B------:R-:W-:Y:S02]  /*9470*/  F2FP.F16.F32.PACK_AB R27, R42, R43 ;  /* 0x0000002b2a1b723e */ /* 0x000fe400000000ff */
[----:B------:R-:W-:Y:S02]  /*9480*/  F2FP.F16.F32.PACK_AB R37, R35, R38 ;  /* 0x000000262325723e */ /* 0x000fe400000000ff */
[----:B------:R-:W-:Y:S01]  /*9490*/  F2FP.F16.F32.PACK_AB R38, R3, R0 ;  /* 0x000000000326723e */ /* 0x000fe200000000ff */
[----:B------:R-:W-:Y:S01]  /*94a0*/  STSM.16.M88.4 [R54], R24 ;  /* 0x0000001836007844 */ /* 0x000fe20000000200 */
[----:B------:R-:W-:Y:S01]  /*94b0*/  ISETP.NE.AND.EX P0, PT, R33, RZ, PT, P0 ;  /* 0x000000ff2100720c */ /* 0x000fe20003f05300 */
[----:B------:R-:W-:Y:S01]  /*94c0*/  IMAD.X R33, R10, 0x1, R33, P1 ;  /* 0x000000010a217824 */ /* 0x000fe200008e0621 */
[----:B------:R-:W-:Y:S01]  /*94d0*/  ISETP.NE.U32.AND P1, PT, RZ, UR4, PT ;  /* 0x00000004ff007c0c */ /* 0x000fe2000bf25070 */
[----:B------:R0:W-:Y:S01]  /*94e0*/  STSM.16.M88.4 [R28], R36 ;  /* 0x000000241c007844 */ /* 0x0001e20000000200 */
[----:B------:R-:W1:Y:S08]  /*94f0*/  LDC R0, c[0x0][0xa88] ;  /* 0x0002a200ff007b82 */ /* 0x000e700000000800 */
[----:B------:R-:W-:Y:S01]  /*9500*/  BAR.SYNC.DEFER_BLOCKING 0x1, 0x180 ;  /* 0x0046000000007b1d */ /* 0x000fe20000010000 */
[----:B------:R-:W-:-:S13]  /*9510*/  ISETP.NE.AND.EX P1, PT, RZ, UR5, PT, P1 ;  /* 0x00000005ff007c0c */ /* 0x000fda000bf25310 */
[----:B------:R-:W-:-:S04]  /*9520*/  @P1 IADD3 R8, P2, R9, UR4, RZ ;  /* 0x0000000409081c10 */ /* 0x000fc8000ff5e0ff */
[----:B------:R-:W-:Y:S01]  /*9530*/  @P1 IADD3.X R9, R10, UR5, RZ, P2, !PT ;  /* 0x000000050a091c10 */ /* 0x000fe200097fe4ff */
[----:B------:R2:W5:Y:S01]  /*9540*/  @P0 LDG.E R40, desc[UR58][R32.64] ;  /* 0x0000003a20280981 */ /* 0x000562000c1e1900 */
[----:B------:R-:W-:Y:S01]  /*9550*/  IMAD R3, R18, 0x20, R17 ;  /* 0x0000002012037824 */ /* 0x000fe200078e0211 */
[----:B0-----:R-:W-:Y:S02]  /*9560*/  SHF.R.S32.HI R28, RZ, 0x1f, R146 ;  /* 0x0000001fff1c7819 */ /* 0x001fe40000011492 */
[----:B-1----:R2:W5:Y:S01]  /*9570*/  @P1 LDG.E R0, desc[UR58][R8.64] ;  /* 0x0000003a08001981 */ /* 0x002562000c1e1900 */
[----:B------:R-:W-:Y:S01]  /*9580*/  IMAD.WIDE R22, R3, 0x2, R22 ;  /* 0x0000000203167825 */ /* 0x000fe200078e0216 */
[----:B------:R-:W-:Y:S06]  /*9590*/  @P1 BRA `(.L_x_8403) ;  /* 0x0000000000101947 */ /* 0x000fec0003800000 */
[----:B------:R-:W-:Y:S05]  /*95a0*/  @!P0 BRA `(.L_x_8403) ;  /* 0x00000000000c8947 */ /* 0x000fea0003800000 */
[----:B------:R-:W3:Y:S04]  /*95b0*/  LDG.E R3, desc[UR58][R32.64] ;  /* 0x0000003a20037981 */ /* 0x000ee8000c1e1900 */
[----:B-----5:R-:W3:Y:S02]  /*95c0*/  LDG.E R0, desc[UR58][R32.64+0x4] ;  /* 0x0000043a20007981 */ /* 0x020ee4000c1e1900 */
[----:B---3--:R-:W-:-:S07]  /*95d0*/  IMAD.IADD R0, R0, 0x1, -R3 ;  /* 0x0000000100007824 */ /* 0x008fce00078e0a03 */
.L_x_8403:
[----:B------:R-:W-:Y:S01]  /*95e0*/  ULDC.64 UR4, c[0x0][0xb70] ;  /* 0x0002dc0000047ab9 */ /* 0x000fe20000000a00 */
[--C-:B-----5:R-:W-:Y:S01]  /*95f0*/  SHF.R.S32.HI R41, RZ, 0x1f, R40.reuse ;  /* 0x0000001fff297819 */ /* 0x120fe20000011428 */
[----:B------:R-:W-:Y:S01]  /*9600*/  IMAD R3, R28, UR4, RZ ;  /* 0x000000041c037c24 */ /* 0x000fe2000f8e02ff */
[----:B------:R-:W-:Y:S01]  /*9610*/  IADD3 R7, P1, R22, 0x1800, RZ ;  /* 0x0000180016077810 */ /* 0x000fe20007f3e0ff */
[----:B--2---:R-:W-:Y:S01]  /*9620*/  IMAD R9, R147, 0xc0, R153 ;  /* 0x000000c093097824 */ /* 0x004fe200078e0299 */
[----:B------:R-:W-:Y:S01]  /*9630*/  SEL R148, R148, RZ, !P0 ;  /* 0x000000ff94947207 */ /* 0x000fe20004000000 */
[C---:B------:R-:W-:Y:S01]  /*9640*/  IMAD R3, R146.reuse, UR5, R3 ;  /* 0x0000000592037c24 */ /* 0x040fe2000f8e0203 */
[----:B------:R-:W-:Y:S01]  /*9650*/  LOP3.LUT R6, R7, 0x180, RZ, 0xc0, !PT ;  /* 0x0000018007067812 */ /* 0x000fe200078ec0ff */
[----:B------:R-:W-:Y:S01]  /*9660*/  IMAD.WIDE.U32 R4, R146, UR4, R40 ;  /* 0x0000000492047c25 */ /* 0x000fe2000f8e0028 */
[----:B------:R-:W-:Y:S01]  /*9670*/  SEL R145, R145, RZ, !P0 ;  /* 0x000000ff91917207 */ /* 0x000fe20004000000 */
[----:B------:R-:W-:Y:S01]  /*9680*/  ULDC.64 UR4, c[0x0][0xb78] ;  /* 0x0002de0000047ab9 */ /* 0x000fe20000000a00 */
[----:B------:R-:W-:Y:S01]  /*9690*/  SHF.R.U64 R6, R6, 0x3, RZ ;  /* 0x0000000306067819 */ /* 0x000fe200000012ff */
[----:B------:R-:W-:Y:S01]  /*96a0*/  IMAD.IADD R5, R5, 0x1, R3 ;  /* 0x0000000105057824 */ /* 0x000fe200078e0203 */
[----:B------:R-:W-:Y:S01]  /*96b0*/  LOP3.LUT P0, RZ, R150, 0x3, RZ, 0xc0, !PT ;  /* 0x0000000396ff7812 */ /* 0x000fe2000780c0ff */
[----:B------:R-:W-:Y:S01]  /*96c0*/  IMAD R3, R148, UR4, RZ ;  /* 0x0000000494037c24 */ /* 0x000fe2000f8e02ff */
[----:B------:R-:W-:Y:S01]  /*96d0*/  LOP3.LUT R6, R6, R7, RZ, 0x3c, !PT ;  /* 0x0000000706067212 */ /* 0x000fe200078e3cff */
[C---:B------:R-:W-:Y:S01]  /*96e0*/  IMAD.WIDE.U32 R4, R145.reuse, UR4, R4 ;  /* 0x0000000491047c25 */ /* 0x040fe2000f8e0004 */
[C---:B------:R-:W-:Y:S01]  /*96f0*/  IADD3 R25, P4, R22.reuse, 0x3000, RZ ;  /* 0x0000300016197810 */ /* 0x040fe20007f9e0ff */
[----:B------:R-:W-:Y:S01]  /*9700*/  ULDC.64 UR6, c[0x0][0xae0] ;  /* 0x0002b80000067ab9 */ /* 0x000fe20000000a00 */
[----:B------:R-:W-:Y:S01]  /*9710*/  IADD3 R13, P3, R22, 0x4800, RZ ;  /* 0x00004800160d7810 */ /* 0x000fe20007f7e0ff */
[----:B------:R-:W-:Y:S01]  /*9720*/  IMAD R7, R145, UR5, R3 ;  /* 0x0000000591077c24 */ /* 0x000fe2000f8e0203 */
[----:B------:R-:W-:Y:S01]  /*9730*/  SHF.R.S32.HI R3, RZ, 0x1f, R9 ;  /* 0x0000001fff037819 */ /* 0x000fe20000011409 */
[----:B------:R-:W-:Y:S01]  /*9740*/  ULDC.64 UR4, c[0x0][0xb40] ;  /* 0x0002d00000047ab9 */ /* 0x000fe20000000a00 */
[----:B------:R-:W-:-:S02]  /*9750*/  IADD3 R4, P5, R9, R4, RZ ;  /* 0x0000000409047210 */ /* 0x000fc40007fbe0ff */
[----:B------:R-:W-:Y:S02]  /*9760*/  IADD3 R37, P2, R22, 0x6000, RZ ;  /* 0x0000600016257810 */ /* 0x000fe40007f5e0ff */
[----:B------:R-:W-:Y:S01]  /*9770*/  IADD3.X R7, R3, R5, R7, P5, !PT ;  /* 0x0000000503077210 */ /* 0x000fe20002ffe407 */
[C---:B------:R-:W-:Y:S01]  /*9780*/  VIADD R3, R9.reuse, 0x8 ;  /* 0x0000000809037836 */ /* 0x040fe20000000000 */
[C---:B------:R-:W-:Y:S02]  /*9790*/  LEA R44, P6, R4.reuse, UR4, 0x2 ;  /* 0x00000004042c7c11 */ /* 0x040fe4000f8c10ff */
[----:B------:R-:W-:Y:S02]  /*97a0*/  ISETP.GE.OR P5, PT, R9, R0, P0 ;  /* 0x000000000900720c */ /* 0x000fe400007a6670 */
[----:B------:R-:W-:Y:S01]  /*97b0*/  LEA.HI.X R45, R4, UR5, R7, 0x2, P6 ;  /* 0x00000005042d7c11 */ /* 0x000fe2000b0f1407 */
[----:B------:R-:W-:Y:S01]  /*97c0*/  IMAD.X R7, RZ, RZ, R23, P1 ;  /* 0x000000ffff077224 */ /* 0x000fe200008e0617 */
[----:B------:R-:W-:Y:S01]  /*97d0*/  IADD3 R4, P6, R22, 0x7800, RZ ;  /* 0x0000780016047810 */ /* 0x000fe20007fde0ff */
[----:B------:R-:W-:Y:S01]  /*97e0*/  ULDC.64 UR4, c[0x0][0xaa0] ;  /* 0x0002a80000047ab9 */ /* 0x000fe20000000a00 */
[----:B------:R-:W-:-:S02]  /*97f0*/  LOP3.LUT R24, R25, 0x180, RZ, 0xc0, !PT ;  /* 0x0000018019187812 */ /* 0x000fc400078ec0ff */
[----:B------:R-:W-:Y:S01]  /*9800*/  LOP3.LUT R12, R13, 0x180, RZ, 0xc0, !PT ;  /* 0x000001800d0c7812 */ /* 0x000fe200078ec0ff */
[----:B------:R-:W-:Y:S01]  /*9810*/  IMAD.X R33, RZ, RZ, R23, P6 ;  /* 0x000000ffff217224 */ /* 0x000fe200030e0617 */
[----:B------:R-:W-:Y:S02]  /*9820*/  LOP3.LUT R36, R37, 0x180, RZ, 0xc0, !PT ;  /* 0x0000018025247812 */ /* 0x000fe400078ec0ff */
[----:B------:R-:W-:Y:S01]  /*9830*/  ISETP.GE.OR P0, PT, R3, R0, P0 ;  /* 0x000000000300720c */ /* 0x000fe20000706670 */
[----:B------:R-:W-:Y:S01]  /*9840*/  @!P5 STG.E desc[UR58][R44.64], R21 ;  /* 0x000000152c00d986 */ /* 0x000fe2000c10193a */
[----:B------:R-:W-:Y:S02]  /*9850*/  LOP3.LUT R3, R4, 0x180, RZ, 0xc0, !PT ;  /* 0x0000018004037812 */ /* 0x000fe400078ec0ff */
[----:B------:R-:W-:Y:S02]  /*9860*/  LOP3.LUT R5, R22, 0x180, RZ, 0xc0, !PT ;  /* 0x0000018016057812 */ /* 0x000fe400078ec0ff */
[----:B------:R-:W-:-:S02]  /*9870*/  SHF.R.U64 R24, R24, 0x3, RZ ;  /* 0x0000000318187819 */ /* 0x000fc400000012ff */
[----:B------:R-:W-:Y:S02]  /*9880*/  SHF.R.U64 R12, R12, 0x3, RZ ;  /* 0x000000030c0c7819 */ /* 0x000fe400000012ff */
[----:B------:R-:W-:Y:S02]  /*9890*/  SHF.R.U64 R36, R36, 0x3, RZ ;  /* 0x0000000324247819 */ /* 0x000fe400000012ff */
        /* <DEDUP_REMOVED lines=11> */
[----:B------:R-:W-:-:S03]  /*9950*/  LOP3.LUT R22, R5, R22, RZ, 0x3c, !PT ;  /* 0x0000001605167212 */ /* 0x000fc600078e3cff */
[----:B------:R-:W5:Y:S01]  /*9960*/  LD.E.128 R4, desc[UR58][R6.64] ;  /* 0x0000003a06047980 */ /* 0x000f62000c101d00 */
[----:B------:R-:W-:-:S03]  /*9970*/  SHF.R.S32.HI R43, RZ, 0x1f, R17 ;  /* 0x0000001fff2b7819 */ /* 0x000fc60000011411 */
[----:B------:R1:W5:Y:S01]  /*9980*/  LD.E.128 R8, desc[UR58][R22.64] ;  /* 0x0000003a16087980 */ /* 0x000362000c101d00 */
[----:B------:R-:W-:-:S03]  /*9990*/  IMAD R3, R41, UR4, RZ ;  /* 0x0000000429037c24 */ /* 0x000fc6000f8e02ff */
[----:B------:R-:W5:Y:S01]  /*99a0*/  LD.E.128 R12, desc[UR58][R12.64] ;  /* 0x0000003a0c0c7980 */ /* 0x000f62000c101d00 */
[----:B------:R-:W-:-:S03]  /*99b0*/  IMAD.MOV.U32 R42, RZ, RZ, R17 ;  /* 0x000000ffff2a7224 */ /* 0x000fc600078e0011 */
        /* <DEDUP_REMOVED lines=8> */
[----:B0-----:R-:W-:-:S04]  /*9a40*/  IMAD.WIDE.U32 R20, R40, UR4, R42 ;  /* 0x0000000428147c25 */ /* 0x001fc8000f8e002a */
[----:B------:R-:W-:Y:S02]  /*9a50*/  IMAD R3, R40, UR5, R3 ;  /* 0x0000000528037c24 */ /* 0x000fe4000f8e0203 */
[----:B------:R-:W-:Y:S01]  /*9a60*/  IMAD R19, R147, -0xc0, R0 ;  /* 0xffffff4093137824 */ /* 0x000fe200078e0200 */
[----:B------:R-:W-:Y:S01]  /*9a70*/  UIADD3 UR4, UR36, 0x31c20, URZ ;  /* 0x00031c2024047890 */ /* 0x000fe2000fffe03f */
[----:B------:R-:W-:Y:S02]  /*9a80*/  IMAD.IADD R21, R21, 0x1, R3 ;  /* 0x0000000115157824 */ /* 0x000fe400078e0203 */
[----:B------:R-:W-:Y:S01]  /*9a90*/  IMAD R3, R28, UR6, RZ ;  /* 0x000000061c037c24 */ /* 0x000fe2000f8e02ff */
[C---:B------:R-:W-:Y:S01]  /*9aa0*/  ISETP.GE.AND P0, PT, R18.reuse, R19, PT ;  /* 0x000000131200720c */ /* 0x040fe20003f06270 */
[----:B------:R-:W-:Y:S01]  /*9ab0*/  VIADD R0, R18, 0x60 ;  /* 0x0000006012007836 */ /* 0x000fe20000000000 */
[----:B------:R-:W-:Y:S01]  /*9ac0*/  UPRMT UR4, URZ, 0x654, UR4 ;  /* 0x000006543f047896 */ /* 0x000fe20008000004 */
[----:B------:R-:W-:-:S02]  /*9ad0*/  IMAD R3, R146, UR7, R3 ;  /* 0x0000000792037c24 */ /* 0x000fc4000f8e0203 */
[----:B------:R-:W-:Y:S01]  /*9ae0*/  IMAD.WIDE.U32 R20, R146, UR6, R20 ;  /* 0x0000000692147c25 */ /* 0x000fe2000f8e0014 */
[----:B------:R-:W-:Y:S01]  /*9af0*/  ULDC.64 UR6, c[0x0][0xae8] ;  /* 0x0002ba0000067ab9 */ /* 0x000fe20000000a00 */
[----:B------:R-:W-:Y:S02]  /*9b00*/  ISETP.GE.AND P3, PT, R0, R19, PT ;  /* 0x000000130000720c */ /* 0x000fe40003f66270 */
[----:B------:R-:W-:Y:S02]  /*9b10*/  IMAD.IADD R21, R21, 0x1, R3 ;  /* 0x0000000115157824 */ /* 0x000fe400078e0203 */
[----:B------:R-:W-:Y:S01]  /*9b20*/  IMAD R0, R148, UR6, RZ ;  /* 0x0000000694007c24 */ /* 0x000fe2000f8e02ff */
[----:B------:R-:W-:Y:S01]  /*9b30*/  SHF.R.S32.HI R19, RZ, 0x1f, R18 ;  /* 0x0000001fff137819 */ /* 0x000fe20000011412 */
[C---:B------:R-:W-:Y:S01]  /*9b40*/  IMAD.WIDE.U32 R40, R145.reuse, UR6, R20 ;  /* 0x0000000691287c25 */ /* 0x040fe2000f8e0014 */
[----:B--2---:R-:W-:Y:S01]  /*9b50*/  SYNCS.ARRIVE.TRANS64.RED.A1T0 RZ, [UR4], RZ ;  /* 0x000000ffffff79a7 */ /* 0x004fe20008100404 */
[----:B------:R-:W-:Y:S02]  /*9b60*/  BSSY B1, `(.L_x_8404) ;  /* 0x0000018000017945 */ /* 0x000fe40003800000 */
[----:B------:R-:W-:-:S02]  /*9b70*/  IMAD R3, R145, UR7, R0 ;  /* 0x0000000791037c24 */ /* 0x000fc4000f8e0200 */
[----:B-1----:R-:W-:-:S04]  /*9b80*/  IMAD.WIDE R22, R147, 0xc0, R18 ;  /* 0x000000c093167825 */ /* 0x002fc800078e0212 */
        /* <DEDUP_REMOVED lines=21> */
.L_x_8405:
[----:B------:R-:W-:Y:S05]  /*9ce0*/  BSYNC B1 ;  /* 0x0000000000017941 */ /* 0x000fea0003800000 */
.L_x_8404:
[----:B------:R-:W-:Y:S05]  /*9cf0*/  @P3 BRA `(.L_x_8406) ;  /* 0x00000008003c3947 */ /* 0x000fea0003800000 */
[----:B------:R-:W-:Y:S01]  /*9d00*/  IADD3 R3, P0, R22, 0x60, RZ ;  /* 0x0000006016037810 */ /* 0x000fe20007f1e0ff */
[----:B------:R-:W-:Y:S01]  /*9d10*/  ULDC.64 UR4, c[0x0][0xad8] ;  /* 0x0002b60000047ab9 */ /* 0x000fe20000000a00 */
[----:B0----5:R-:W-:Y:S01]  /*9d20*/  IMAD.MOV.U32 R8, RZ, RZ, R40 ;  /* 0x000000ffff087224 */ /* 0x021fe200078e0028 */
        /* <DEDUP_REMOVED lines=20> */
.L_x_8402:
[----:B------:R-:W1:Y:S01]  /*9e70*/  LDC.64 R6, c[0x0][0xbd8] ;  /* 0x0002f600ff067b82 */ /* 0x000e620000000a00 */
[C---:B------:R-:W-:Y:S01]  /*9e80*/  IMAD.SHL.U32 R5, R145.reuse, 0x4, RZ ;  /* 0x0000000491057824 */ /* 0x040fe200078e00ff */
[----:B------:R-:W-:Y:S01]  /*9e90*/  SHF.L.U64.HI R8, R145, 0x2, R148 ;  /* 0x0000000291087819 */ /* 0x000fe20000010294 */
[----:B------:R-:W-:Y:S01]  /*9ea0*/  ULDC.64 UR4, c[0x0][0xbe0] ;  /* 0x0002f80000047ab9 */ /* 0x000fe20000000a00 */
[----:B------:R-:W-:-:S04]  /*9eb0*/  IMAD.MOV.U32 R3, RZ, RZ, RZ ;  /* 0x000000ffff037224 */ /* 0x000fc800078e00ff */
[----:B------:R-:W2:Y:S01]  /*9ec0*/  LDC R0, c[0x0][0xa88] ;  /* 0x0002a200ff007b82 */ /* 0x000ea20000000800 */
[----:B-1----:R-:W-:Y:S02]  /*9ed0*/  ISETP.NE.U32.AND P0, PT, R6, RZ, PT ;  /* 0x000000ff0600720c */ /* 0x002fe40003f05070 */
        /* <DEDUP_REMOVED lines=8> */
[----:B--2---:R1:W5:Y:S01]  /*9f60*/  @P1 LDG.E R0, desc[UR58][R4.64] ;  /* 0x0000003a04001981 */ /* 0x004362000c1e1900 */
[----:B------:R-:W-:Y:S01]  /*9f70*/  ISETP.GT.AND P2, PT, R155, 0xbf, PT ;  /* 0x000000bf9b00780c */ /* 0x000fe20003f44270 */
[----:B------:R-:W-:-:S12]  /*9f80*/  @P1 BRA `(.L_x_8407) ;  /* 0x0000000000101947 */ /* 0x000fd80003800000 */
[----:B------:R-:W-:Y:S05]  /*9f90*/  @!P0 BRA `(.L_x_8407) ;  /* 0x00000000000c8947 */ /* 0x000fea0003800000 */
[----:B-1----:R-:W2:Y:S04]  /*9fa0*/  LDG.E R5, desc[UR58][R6.64] ;  /* 0x0000003a06057981 */ /* 0x002ea8000c1e1900 */
[----:B-----5:R-:W2:Y:S02]  /*9fb0*/  LDG.E R0, desc[UR58][R6.64+0x4] ;  /* 0x0000043a06007981 */ /* 0x020ea4000c1e1900 */
[----:B--2---:R-:W-:-:S07]  /*9fc0*/  IMAD.IADD R0, R0, 0x1, -R5 ;  /* 0x0000000100007824 */ /* 0x004fce00078e0a05 */
.L_x_8407:
[----:B------:R-:W-:Y:S01]  /*9fd0*/  BSSY B1, `(.L_x_8408) ;  /* 0x000001d000017945 */ /* 0x000fe20003800000 */
[----:B------:R-:W-:Y:S02]  /*9fe0*/  SHF.R.S32.HI R9, RZ, 0x1f, R146 ;  /* 0x0000001fff097819 */ /* 0x000fe40000011492 */
[----:B------:R-:W-:Y:S02]  /*9ff0*/  SHF.R.S32.HI R10, RZ, 0x1f, R17 ;  /* 0x0000001fff0a7819 */ /* 0x000fe40000011411 */
[----:B------:R-:W-:Y:S02]  /*a000*/  SEL R145, R145, RZ, !P0 ;  /* 0x000000ff91917207 */ /* 0x000fe40004000000 */
[----:B------:R-:W-:Y:S02]  /*a010*/  SEL R148, R148, RZ, !P0 ;  /* 0x000000ff94947207 */ /* 0x000fe40004000000 */
[----:B-----5:R-:W-:Y:S01]  /*a020*/  SHF.R.S32.HI R8, RZ, 0x1f, R3 ;  /* 0x0000001fff087819 */ /* 0x020fe20000011403 */
[----:B------:R-:W-:Y:S06]  /*a030*/  @P2 BRA `(.L_x_8409) ;  /* 0x0000000000582947 */ /* 0x000fec0003800000 */
[----:B-1----:R-:W1:Y:S02]  /*a040*/  S2R R4, SR_TID.X ;  /* 0x0000000000047919 */ /* 0x002e640000002100 */
[----:B-1----:R-:W-:-:S04]  /*a050*/  IMAD R4, R147, 0xc0, R4 ;  /* 0x000000c093047824 */ /* 0x002fc800078e0204 */
        /* <DEDUP_REMOVED lines=20> */
.L_x_8409:
[----:B------:R-:W-:Y:S05]  /*a1a0*/  BSYNC B1 ;  /* 0x0000000000017941 */ /* 0x000fea0003800000 */
.L_x_8408:
[----:B------:R-:W-:Y:S01]  /*a1b0*/  ULDC.64 UR4, c[0x0][0xaa0] ;  /* 0x0002a80000047ab9 */ /* 0x000fe20000000a00 */
[----:B-1----:R-:W-:Y:S01]  /*a1c0*/  IMAD.MOV.U32 R4, RZ, RZ, R17 ;  /* 0x000000ffff047224 */ /* 0x002fe200078e0011 */
[----:B------:R-:W-:Y:S01]  /*a1d0*/  BSSY B1, `(.L_x_8410) ;  /* 0x000002b000017945 */ /* 0x000fe20003800000 */
[----:B--2---:R-:W-:Y:S02]  /*a1e0*/  IMAD.MOV.U32 R5, RZ, RZ, R10 ;  /* 0x000000ffff057224 */ /* 0x004fe400078e000a */
[----:B------:R-:W-:Y:S02]  /*a1f0*/  IMAD R6, R8, UR4, RZ ;  /* 0x0000000408067c24 */ /* 0x000fe4000f8e02ff */
[----:B------:R-:W-:-:S04]  /*a200*/  IMAD.WIDE.U32 R4, R3, UR4, R4 ;  /* 0x0000000403047c25 */ /* 0x000fc8000f8e0004 */
[----:B------:R-:W-:Y:S01]  /*a210*/  IMAD R3, R3, UR5, R6 ;  /* 0x0000000503037c24 */ /* 0x000fe2000f8e0206 */
[----:B------:R-:W-:Y:S01]  /*a220*/  ULDC.64 UR4, c[0x0][0xae0] ;  /* 0x0002b80000047ab9 */ /* 0x000fe20000000a00 */
[----:B------:R-:W-:Y:S02]  /*a230*/  IMAD.MOV.U32 R8, RZ, RZ, R18 ;  /* 0x000000ffff087224 */ /* 0x000fe400078e0012 */
[----:B------:R-:W-:Y:S02]  /*a240*/  IMAD.IADD R5, R5, 0x1, R3 ;  /* 0x0000000105057824 */ /* 0x000fe400078e0203 */
[----:B------:R-:W-:Y:S02]  /*a250*/  IMAD R3, R147, -0xc0, R0 ;  /* 0xffffff4093037824 */ /* 0x000fe400078e0200 */
[----:B------:R-:W-:Y:S01]  /*a260*/  IMAD R7, R9, UR4, RZ ;  /* 0x0000000409077c24 */ /* 0x000fe2000f8e02ff */
[----:B------:R-:W-:Y:S01]  /*a270*/  SHF.R.S32.HI R9, RZ, 0x1f, R18 ;  /* 0x0000001fff097819 */ /* 0x000fe20000011412 */
[C---:B------:R-:W-:Y:S01]  /*a280*/  VIADD R0, R18.reuse, 0x60 ;  /* 0x0000006012007836 */ /* 0x040fe20000000000 */
[----:B------:R-:W-:Y:S01]  /*a290*/  ISETP.GE.AND P0, PT, R18, R3, PT ;  /* 0x000000031200720c */ /* 0x000fe20003f06270 */
[----:B------:R-:W-:-:S02]  /*a2a0*/  IMAD R7, R146, UR5, R7 ;  /* 0x0000000592077c24 */ /* 0x000fc4000f8e0207 */
[----:B------:R-:W-:Y:S01]  /*a2b0*/  IMAD.WIDE.U32 R4, R146, UR4, R4 ;  /* 0x0000000492047c25 */ /* 0x000fe2000f8e0004 */
[----:B------:R-:W-:Y:S01]  /*a2c0*/  ULDC.64 UR4, c[0x0][0xae8] ;  /* 0x0002ba0000047ab9 */ /* 0x000fe20000000a00 */
[----:B------:R-:W-:Y:S02]  /*a2d0*/  ISETP.GE.AND P1, PT, R0, R3, PT ;  /* 0x000000030000720c */ /* 0x000fe40003f26270 */
[----:B------:R-:W-:Y:S02]  /*a2e0*/  IMAD.IADD R5, R5, 0x1, R7 ;  /* 0x0000000105057824 */ /* 0x000fe400078e0207 */
        /* <DEDUP_REMOVED lines=25> */
.L_x_8411:
[----:B------:R-:W-:Y:S05]  /*a480*/  BSYNC B1 ;  /* 0x0000000000017941 */ /* 0x000fea0003800000 */
.L_x_8410:
        /* <DEDUP_REMOVED lines=22> */
.L_x_8406:
[----:B------:R-:W-:Y:S05]  /*a5f0*/  BSYNC B0 ;  /* 0x0000000000007941 */ /* 0x000fea0003800000 */
.L_x_8401:
[----:B------:R-:W-:Y:S02]  /*a600*/  ULDC UR4, c[0x0][0xc14] ;  /* 0x0003050000047ab9 */ /* 0x000fe40000000800 */
[----:B0-----:R-:W-:-:S13]  /*a610*/  ISETP.GE.AND P0, PT, R31, UR4, PT ;  /* 0x000000041f007c0c */ /* 0x001fda000bf06270 */
[----:B------:R-:W-:Y:S05]  /*a620*/  @!P0 BRA `(.L_x_8412) ;  /* 0xffffff68001c8947 */ /* 0x000fea000383ffff */
[----:B------:R-:W-:Y:S05]  /*a630*/  EXIT ;  /* 0x000000000000794d */ /* 0x000fea0003800000 */
.L_x_8377:
        /* <DEDUP_REMOVED lines=39> */
[----:B------:R-:W-:Y:S02]  /*a8b0*/  IMAD.IADD R7, R4, 0x1, R7 ;  /* 0x0000000104077824 */ /* 0x000fe400078e0207 */
[----:B------:R-:W-:-:S03]  /*a8c0*/  IMAD.MOV.U32 R4, RZ, RZ, RZ ;  /* 0x000000ffff047224 */ /* 0x000fc600078e00ff */
        /* <DEDUP_REMOVED lines=20> */
.L_x_8417:
[----:B------:R-:W-:Y:S02]  /*aa10*/  VIADD R4, R4, 0x1f ;  /* 0x0000001f04047836 */ /* 0x000fe40000000000 */
[----:B------:R-:W-:-:S03]  /*aa20*/  IMAD.U32 R19, RZ, RZ, UR7 ;  /* 0x00000007ff137e24 */ /* 0x000fc6000f8e00ff */
[----:B------:R-:W-:-:S13]  /*aa30*/  ISETP.GE.AND P0, PT, R4, UR5, PT ;  /* 0x0000000504007c0c */ /* 0x000fda000bf06270 */
[----:B------:R-:W-:Y:S05]  /*aa40*/  @P0 BRA `(.L_x_8414) ;  /* 0x0000000400380947 */ /* 0x000fea0003800000 */
[C---:B------:R-:W-:Y:S01]  /*aa50*/  IMAD.IADD R7, R27.reuse, 0x1, R4 ;  /* 0x000000011b077824 */ /* 0x040fe200078e0204 */
[----:B------:R-:W-:Y:S01]  /*aa60*/  ISETP.NE.AND P1, PT, R27, 0x1f, PT ;  /* 0x0000001f1b00780c */ /* 0x000fe20003f25270 */
[----:B------:R-:W-:Y:S01]  /*aa70*/  BSSY B0, `(.L_x_8415) ;  /* 0x0000007000007945 */ /* 0x000fe20003800000 */
[----:B------:R-:W-:Y:S02]  /*aa80*/  IMAD.MOV.U32 R0, RZ, RZ, RZ ;  /* 0x000000ffff007224 */ /* 0x000fe400078e00ff */
[----:B------:R-:W-:-:S13]  /*aa90*/  ISETP.GE.OR P0, PT, R7, UR5, !P1 ;  /* 0x0000000507007c0c */ /* 0x000fda000cf06670 */
[----:B------:R-:W-:Y:S05]  /*aaa0*/  @P0 BRA `(.L_x_8416) ;  /* 0x00000000000c0947 */ /* 0x000fea0003800000 */
[----:B------:R-:W0:Y:S02]  /*aab0*/  LDC.64 R2, c[0x0][0xc58] ;  /* 0x00031600ff027b82 */ /* 0x000e240000000a00 */
[----:B0-----:R-:W-:-:S05]  /*aac0*/  IMAD.WIDE R2, R7, 0x4, R2 ;  /* 0x0000000407027825 */ /* 0x001fca00078e0202 */
[----:B------:R0:W5:Y:S02]  /*aad0*/  LDG.E R0, desc[UR58][R2.64] ;  /* 0x0000003a02007981 */ /* 0x000164000c1e1900 */
.L_x_8416:
[----:B------:R-:W-:Y:S05]  /*aae0*/  BSYNC B0 ;  /* 0x0000000000007941 */ /* 0x000fea0003800000 */
.L_x_8415:
        /* <DEDUP_REMOVED lines=25> */
.L_x_8413:
        /* <DEDUP_REMOVED lines=11> */
[----:B------:R0:W1:Y:S01]  /*ad30*/  F2I.FTZ.U32.TRUNC.NTZ R3, R2 ;  /* 0x0000000200037305 */ /* 0x000062000021f000 */
[----:B------:R-:W-:Y:S05]  /*ad40*/  @!P0 BRA `(.L_x_8418) ;  /* 0x0000000000088947 */ /* 0x000fea0003800000 */
[----:B------:R-:W-:-:S05]  /*ad50*/  VIADD R7, R19, 0xffffffff ;  /* 0xffffffff13077836 */ /* 0x000fca0000000000 */
[----:B------:R2:W3:Y:S02]  /*ad60*/  SHFL.IDX PT, R16, R8, R7, 0x1f ;  /* 0x00001f0708107589 */ /* 0x0004e400000e0000 */
.L_x_8418:
[----:B---3--:R-:W-:Y:S01]  /*ad70*/  IMAD R16, R16, UR4, R11 ;  /* 0x0000000410107c24 */ /* 0x008fe2000f8e020b */
[----:B------:R-:W-:Y:S01]  /*ad80*/  IABS R10, R0 ;  /* 0x00000000000a7213 */ /* 0x000fe20000000000 */
[----:B01----:R-:W-:Y:S02]  /*ad90*/  IMAD.MOV R2, RZ, RZ, -R3 ;  /* 0x000000ffff027224 */ /* 0x003fe400078e0a03 */
[----:B------:R-:W-:Y:S01]  /*ada0*/  IMAD.IADD R19, R19, 0x1, R4 ;  /* 0x0000000113137824 */ /* 0x000fe200078e0204 */
[----:B------:R-:W-:Y:S01]  /*adb0*/  IADD3 R9, -R16, UR6, RZ ;  /* 0x0000000610097c10 */ /* 0x000fe2000fffe1ff */
[----:B--2---:R-:W-:Y:S02]  /*adc0*/  IMAD R7, R2, R5, RZ ;  /* 0x0000000502077224 */ /* 0x004fe400078e02ff */
[----:B------:R-:W-:Y:S01]  /*add0*/  IMAD.MOV.U32 R2, RZ, RZ, RZ ;  /* 0x000000ffff027224 */ /* 0x000fe200078e00ff */
[----:B------:R-:W-:Y:S01]  /*ade0*/  IABS R8, R9 ;  /* 0x0000000900087213 */ /* 0x000fe20000000000 */
[----:B------:R-:W-:-:S02]  /*adf0*/  IMAD.MOV R10, RZ, RZ, -R10 ;  /* 0x000000ffff0a7224 */ /* 0x000fc400078e0a0a */
[----:B------:R-:W-:-:S04]  /*ae00*/  IMAD.HI.U32 R2, R3, R7, R2 ;  /* 0x0000000703027227 */ /* 0x000fc800078e0002 */
[----:B------:R-:W-:Y:S02]  /*ae10*/  IMAD.MOV.U32 R3, RZ, RZ, R8 ;  /* 0x000000ffff037224 */ /* 0x000fe400078e0008 */
[----:B------:R-:W-:Y:S02]  /*ae20*/  IMAD.MOV.U32 R8, RZ, RZ, R10 ;  /* 0x000000ffff087224 */ /* 0x000fe400078e000a */
        /* <DEDUP_REMOVED lines=16> */
.L_x_8414:
[----:B------:R-:W-:Y:S02]  /*af30*/  IMAD.MOV.U32 R17, RZ, RZ, RZ ;  /* 0x000000ffff117224 */ /* 0x000fe400078e00ff */
[----:B------:R-:W-:Y:S02]  /*af40*/  IMAD.U32 R16, RZ, RZ, UR6 ;  /* 0x00000006ff107e24 */ /* 0x000fe4000f8e00ff */
[----:B------:R-:W-:-:S07]  /*af50*/  IMAD.MOV.U32 R18, RZ, RZ, RZ ;  /* 0x000000ffff127224 */ /* 0x000fce00078e00ff */
.L_x_8419:
[----:B------:R-:W-:Y:S01]  /*af60*/  ISETP.NE.AND P0, PT, R27, RZ, PT ;  /* 0x000000ff1b00720c */ /* 0x000fe20003f05270 */
[----:B------:R0:W-:Y:S01]  /*af70*/  STL [R1+0xc], RZ ;  /* 0x00000cff01007387 */ /* 0x0001e20000100800 */
[----:B------:R-:W-:Y:S02]  /*af80*/  IMAD.MOV.U32 R24, RZ, RZ, 0x1 ;  /* 0x00000001ff187424 */ /* 0x000fe400078e00ff */
[----:B------:R-:W-:-:S09]  /*af90*/  IMAD.MOV.U32 R22, RZ, RZ, RZ ;  /* 0x000000ffff167224 */ /* 0x000fd200078e00ff */
[----:B------:R-:W1:Y:S01]  /*afa0*/  @!P0 S2R R3, SR_CgaCtaId ;  /* 0x0000000000038919 */ /* 0x000e620000008800 */
[----:B------:R-:W-:-:S04]  /*afb0*/  @!P0 MOV R0, 0x400 ;  /* 0x0000040000008802 */ /* 0x000fc80000000f00 */
[----:B-1----:R-:W-:-:S05]  /*afc0*/  @!P0 LEA R0, R3, R0, 0x18 ;  /* 0x0000000003008211 */ /* 0x002fca00078ec0ff */
[----:B------:R0:W-:Y:S01]  /*afd0*/  @!P0 STS.128 [R0+0x31cd0], R16 ;  /* 0x031cd01000008388 */ /* 0x0001e20000000c00 */
[----:B------:R-:W-:Y:S06]  /*afe0*/  BAR.ARV 0x5, 0x1a0 ;  /* 0x0146800000007b1d */ /* 0x000fec0000002000 */
[----:B------:R-:W-:-:S13]  /*aff0*/  ISETP.GE.AND P0, PT, R19, UR5, PT ;  /* 0x0000000513007c0c */ /* 0x000fda000bf06270 */
[----:B------:R-:W-:Y:S05]  /*b000*/  @P0 BRA `(.L_x_8420) ;  /* 0x0000003800100947 */ /* 0x000fea0003800000 */
[----:B------:R1:W-:Y:S01]  /*b010*/  STL [R1+0xc], RZ ;  /* 0x00000cff01007387 */ /* 0x0003e20000100800 */
[----:B------:R-:W-:Y:S01]  /*b020*/  IMAD.MOV.U32 R24, RZ, RZ, 0x1 ;  /* 0x00000001ff187424 */ /* 0x000fe200078e00ff */
[----:B------:R-:W-:Y:S01]  /*b030*/  ULDC UR36, c[0x0][0xc] ;  /* 0x0000030000247ab9 */ /* 0x000fe20000000800 */
[----:B------:R-:W-:Y:S01]  /*b040*/  IMAD.MOV.U32 R22, RZ, RZ, RZ ;  /* 0x000000ffff167224 */ /* 0x000fe200078e00ff */
[----:B------:R-:W-:-:S06]  /*b050*/  ULDC.64 UR38, c[0x0][0x198] ;  /* 0x0000660000267ab9 */ /* 0x000fcc0000000a00 */
.L_x_8485:
[----:B--2---:R-:W2:Y:S02]  /*b060*/  LDC.64 R28, c[0x0][0xc60] ;  /* 0x00031800ff1c7b82 */ /* 0x004ea40000000a00 */
[----:B--2---:R-:W-:-:S06]  /*b070*/  IMAD.WIDE R28, R19, 0x4, R28 ;  /* 0x00000004131c7825 */ /* 0x004fcc00078e021c */
[----:B------:R-:W2:Y:S01]  /*b080*/  LDG.E R28, desc[UR58][R28.64] ;  /* 0x0000003a1c1c7981 */ /* 0x000ea2000c1e1900 */
[----:B------:R-:W-:Y:S05]  /*b090*/  YIELD ;  /* 0x0000000000007946 */ /* 0x000fea0003800000 */
[----:B------:R-:W-:Y:S01]  /*b0a0*/  ULDC.64 UR4, c[0x0][0xa28] ;  /* 0x00028a0000047ab9 */ /* 0x000fe20000000a00 */
[----:B------:R-:W-:Y:S01]  /*b0b0*/  IMAD.MOV.U32 R23, RZ, RZ, RZ ;  /* 0x000000ffff177224 */ /* 0x000fe200078e00ff */
[----:B------:R-:W-:-:S04]  /*b0c0*/  ISETP.NE.U32.AND P0, PT, RZ, UR4, PT ;  /* 0x00000004ff007c0c */ /* 0x000fc8000bf05070 */
[----:B------:R-:W-:Y:S01]  /*b0d0*/  ISETP.NE.AND.EX P0, PT, RZ, UR5, PT, P0 ;  /* 0x00000005ff007c0c */ /* 0x000fe2000bf05300 */
[----:B0-----:R-:W-:Y:S01]  /*b0e0*/  IMAD.MOV.U32 R0, RZ, RZ, RZ ;  /* 0x000000ffff007224 */ /* 0x001fe200078e00ff */
[----:B--2---:R-:W-:-:S11]  /*b0f0*/  SHF.R.S32.HI R5, RZ, 0x1f, R28 ;  /* 0x0000001fff057819 */ /* 0x004fd6000001141c */
        /* <DEDUP_REMOVED lines=11> */
[----:B------:R-:W-:-:S03]  /*b1b0*/  IMAD.SHL.U32 R6, R28, 0x4, RZ ;  /* 0x000000041c067824 */ /* 0x000fc600078e00ff */
[----:B------:R-:W-:-:S13]  /*b1c0*/  ISETP.NE.AND.EX P0, PT, RZ, UR5, PT, P0 ;  /* 0x00000005ff007c0c */ /* 0x000fda000bf05300 */
[----:B------:R-:W-:Y:S01]  /*b1d0*/  @P0 IADD3 R4, P1, R6, UR4, RZ ;  /* 0x0000000406040c10 */ /* 0x000fe2000ff3e0ff */
[----:B--2---:R0:W-:Y:S04]  /*b1e0*/  STL [R1+0x10], R0 ;  /* 0x0000100001007387 */ /* 0x0041e80000100800 */
[----:B------:R2:W-:Y:S01]  /*b1f0*/  STL [R1], R6 ;  /* 0x0000000601007387 */ /* 0x0005e20000100800 */
[----:B0-----:R-:W-:-:S04]  /*b200*/  SHF.L.U64.HI R0, R28, 0x2, R5 ;  /* 0x000000021c007819 */ /* 0x001fc80000010205 */
[----:B------:R-:W-:Y:S01]  /*b210*/  @P0 IADD3.X R5, R0, UR5, RZ, P1, !PT ;  /* 0x0000000500050c10 */ /* 0x000fe20008ffe4ff */
[----:B------:R-:W-:Y:S01]  /*b220*/  ULDC.64 UR4, c[0x0][0xa08] ;  /* 0x0002820000047ab9 */ /* 0x000fe20000000a00 */
[----:B------:R0:W-:Y:S01]  /*b230*/  STL [R1+0x4], R0 ;  /* 0x0000040001007387 */ /* 0x0001e20000100800 */
[----:B------:R-:W-:Y:S01]  /*b240*/  IADD3 R2, P1, R6, UR4, RZ ;  /* 0x0000000406027c10 */ /* 0x000fe2000ff3e0ff */
[----:B--2---:R-:W-:-:S03]  /*b250*/  IMAD.MOV.U32 R6, RZ, RZ, RZ ;  /* 0x000000ffff067224 */ /* 0x004fc600078e00ff */
        /* <DEDUP_REMOVED lines=15> */
[----:B--2---:R-:W2:Y:S04]  /*b350*/  LDG.E R5, desc[UR58][R2.64] ;  /* 0x0000003a02057981 */ /* 0x004ea8000c1e1900 */
[----:B-----5:R-:W2:Y:S02]  /*b360*/  LDG.E R0, desc[UR58][R2.64+0x4] ;  /* 0x0000043a02007981 */ /* 0x020ea4000c1e1900 */
[----:B--2---:R-:W-:-:S07]  /*b370*/  IMAD.IADD R0, R0, 0x1, -R5 ;  /* 0x0000000100007824 */ /* 0x004fce00078e0a05 */
.L_x_8421:
[--C-:B--2--5:R-:W-:Y:S01]  /*b380*/  IMAD.IADD R2, R0, 0x1, -R23.reuse ;  /* 0x0000000100027824 */ /* 0x124fe200078e0a17 */
[----:B------:R-:W-:Y:S01]  /*b390*/  BSSY B6, `(.L_x_8422) ;  /* 0x00002b4000067945 */ /* 0x000fe20003800000 */
[----:B------:R-:W-:Y:S02]  /*b3a0*/  IMAD.IADD R23, R6, 0x1, R23 ;  /* 0x0000000106177824 */ /* 0x000fe400078e0217 */
[C---:B------:R-:W-:Y:S01]  /*b3b0*/  VIADD R0, R2.reuse, 0x8f ;  /* 0x0000008f02007836 */ /* 0x040fe20000000000 */
[----:B------:R0:W-:Y:S01]  /*b3c0*/  STL [R1+0x8], R2 ;  /* 0x0000080201007387 */ /* 0x0001e20000100800 */
[----:B------:R-:W-:Y:S02]  /*b3d0*/  ISETP.GT.AND P0, PT, R2, RZ, PT ;  /* 0x000000ff0200720c */ /* 0x000fe40003f04270 */
[----:B------:R-:W-:-:S05]  /*b3e0*/  IMAD.HI R0, R0, 0x38e38e39, RZ ;  /* 0x38e38e3900007827 */ /* 0x000fca00078e02ff */
[----:B------:R-:W-:-:S04]  /*b3f0*/  SHF.R.U32.HI R29, RZ, 0x1f, R0 ;  /* 0x0000001fff1d7819 */ /* 0x000fc80000011600 */
[----:B------:R-:W-:Y:S02]  /*b400*/  LEA.HI.SX32 R29, R0, R29, 0x1b ;  /* 0x0000001d001d7211 */ /* 0x000fe400078fdaff */
[----:B0-----:R-:W-:Y:S05]  /*b410*/  @P0 BRA `(.L_x_8423) ;  /* 0x00000000003c0947 */ /* 0x001fea0003800000 */
[----:B------:R-:W-:-:S13]  /*b420*/  ISETP.NE.AND P1, PT, R27, RZ, PT ;  /* 0x000000ff1b00720c */ /* 0x000fda0003f25270 */
[----:B------:R-:W-:Y:S05]  /*b430*/  @P1 BRA `(.L_x_8424) ;  /* 0x0000002800a41947 */ /* 0x000fea0003800000 */
[----:B------:R-:W0:Y:S01]  /*b440*/  S2R R7, SR_LANEID ;  /* 0x0000000000077919 */ /* 0x000e220000000000 */
[----:B------:R-:W-:Y:S01]  /*b450*/  VOTEU.ANY UR4, UPT, PT ;  /* 0x0000000000047886 */ /* 0x000fe200038e0100 */
[----:B------:R-:W2:Y:S01]  /*b460*/  LDC.64 R2, c[0x0][0xc38] ;  /* 0x00030e00ff027b82 */ /* 0x000ea20000000a00 */
[----:B------:R-:W0:Y:S08]  /*b470*/  FLO.U32 R0, UR4 ;  /* 0x0000000400007d00 */ /* 0x000e3000080e0000 */
[----:B------:R-:W2:Y:S01]  /*b480*/  POPC R5, UR4 ;  /* 0x0000000400057d09 */ /* 0x000ea20008000000 */
[----:B0-----:R-:W-:-:S13]  /*b490*/  ISETP.EQ.U32.AND P0, PT, R0, R7, PT ;  /* 0x000000070000720c */ /* 0x001fda0003f02070 */
[----:B--2---:R-:W2:Y:S01]  /*b4a0*/  @P0 ATOMG.E.ADD.STRONG.GPU PT, R3, desc[UR58][R2.64], R5 ;  /* 0x00000005020309a8 */ /* 0x004ea200081ee1fa */
[----:B------:R-:W0:Y:S02]  /*b4b0*/  S2R R4, SR_LTMASK ;  /* 0x0000000000047919 */ /* 0x000e240000003900 */
[----:B0-----:R-:W-:-:S04]  /*b4c0*/  LOP3.LUT R4, R4, UR4, RZ, 0xc0, !PT ;  /* 0x0000000404047c12 */ /* 0x001fc8000f8ec0ff */
[----:B------:R-:W0:Y:S01]  /*b4d0*/  POPC R7, R4 ;  /* 0x0000000400077309 */ /* 0x000e220000000000 */
[----:B--2---:R-:W0:Y:S02]  /*b4e0*/  SHFL.IDX PT, R0, R3, R0, 0x1f ;  /* 0x00001f0003007589 */ /* 0x004e2400000e0000 */
[----:B0-----:R-:W-:Y:S01]  /*b4f0*/  IADD3 R16, R0, UR36, R7 ;  /* 0x0000002400107c10 */ /* 0x001fe2000fffe007 */
[----:B------:R-:W-:Y:S06]  /*b500*/  BRA `(.L_x_8424) ;  /* 0x0000002800707947 */ /* 0x000fec0003800000 */
.L_x_8423:
[----:B------:R-:W0:Y:S01]  /*b510*/  S2R R3, SR_CgaCtaId ;  /* 0x0000000000037919 */ /* 0x000e220000008800 */
[----:B------:R-:W-:-:S04]  /*b520*/  MOV R26, 0x400 ;  /* 0x00000400001a7802 */ /* 0x000fc80000000f00 */
[----:B0-----:R-:W-:-:S05]  /*b530*/  LEA R26, R3, R26, 0x18 ;  /* 0x0000001a031a7211 */ /* 0x001fca00078ec0ff */
[----:B------:R-:W-:-:S05]  /*b540*/  VIADD R0, R26, 0x16a00 ;  /* 0x00016a001a007836 */ /* 0x000fca0000000000 */
[----:B------:R-:W-:-:S13]  /*b550*/  LOP3.LUT P0, RZ, R0, 0x1bf, RZ, 0xc0, !PT ;  /* 0x000001bf00ff7812 */ /* 0x000fda000780c0ff */
[----:B------:R-:W-:Y:S05]  /*b560*/  @!P0 BRA `(.L_x_8425) ;  /* 0x0000000000408947 */ /* 0x000fea0003800000 */
        /* <DEDUP_REMOVED lines=15> */
[----:B01----:R-:W-:Y:S05]  /*b660*/  CALL.ABS.NOINC R2 ;  /* 0x0000000002007343 */ /* 0x003fea0003c00000 */
.L_x_8425:
        /* <DEDUP_REMOVED lines=18> */
[----:B-12---:R-:W-:Y:S05]  /*b790*/  CALL.ABS.NOINC R2 ;  /* 0x0000000002007343 */ /* 0x006fea0003c00000 */
.L_x_8427:
        /* <DEDUP_REMOVED lines=16> */
.L_x_8426:
[----:B------:R-:W2:Y:S01]  /*b8a0*/  LDL.LU R2, [R1] ;  /* 0x0000000001027983 */ /* 0x000ea20000300800 */
[----:B------:R-:W-:Y:S01]  /*b8b0*/  ULDC.64 UR4, c[0x0][0x9f8] ;  /* 0x00027e0000047ab9 */ /* 0x000fe20000000a00 */
[----:B------:R-:W0:Y:S02]  /*b8c0*/  LDC R0, c[0x0][0x428] ;  /* 0x00010a00ff007b82 */ /* 0x000e240000000800 */
[----:B------:R-:W3:Y:S04]  /*b8d0*/  LDL.LU R21, [R1+0x4] ;  /* 0x0000040001157983 */ /* 0x000ee80000300800 */
[----:B------:R-:W4:Y:S01]  /*b8e0*/  LDL.LU R20, [R1+0x10] ;  /* 0x0000100001147983 */ /* 0x000f220000300800 */
[----:B------:R-:W-:Y:S01]  /*b8f0*/  ISETP.NE.U32.AND P0, PT, RZ, UR4, PT ;  /* 0x00000004ff007c0c */ /* 0x000fe2000bf05070 */
[----:B------:R-:W-:-:S03]  /*b900*/  IMAD.MOV.U32 R6, RZ, RZ, R28 ;  /* 0x000000ffff067224 */ /* 0x000fc600078e001c */
[----:B------:R-:W-:Y:S02]  /*b910*/  ISETP.NE.AND.EX P0, PT, RZ, UR5, PT, P0 ;  /* 0x00000005ff007c0c */ /* 0x000fe4000bf05300 */
[----:B------:R-:W-:-:S13]  /*b920*/  ISETP.NE.AND P6, PT, R27, RZ, PT ;  /* 0x000000ff1b00720c */ /* 0x000fda0003fc5270 */
[----:B------:R-:W-:-:S05]  /*b930*/  VOTEU.ALL UP1, P6 ;  /* 0x00000000003f7886 */ /* 0x000fca0003020000 */
[----:B------:R-:W-:-:S04]  /*b940*/  @!UP1 UIADD3 UR8, UP0, UR38, 0x270, URZ ;  /* 0x0000027026089890 */ /* 0x000fc8000ff1e03f */
[----:B------:R-:W-:-:S03]  /*b950*/  @!UP1 UIADD3.X UR9, URZ, UR39, URZ, UP0, !UPT ;  /* 0x000000273f099290 */ /* 0x000fc600087fe43f */
[----:B------:R-:W-:Y:S01]  /*b960*/  VOTEU.ALL UP0, P6 ;  /* 0x00000000003f7886 */ /* 0x000fe20003000000 */
[----:B--2---:R-:W-:-:S04]  /*b970*/  @P0 IADD3 R2, P1, R2, UR4, RZ ;  /* 0x0000000402020c10 */ /* 0x004fc8000ff3e0ff */
[----:B---3--:R-:W-:Y:S01]  /*b980*/  @P0 IADD3.X R3, R21, UR5, RZ, P1, !PT ;  /* 0x0000000515030c10 */ /* 0x008fe20008ffe4ff */
[----:B------:R-:W-:-:S04]  /*b990*/  ULDC.64 UR4, c[0x0][0xa00] ;  /* 0x0002800000047ab9 */ /* 0x000fc80000000a00 */
[----:B------:R2:W5:Y:S01]  /*b9a0*/  @P0 LDG.E R6, desc[UR58][R2.64] ;  /* 0x0000003a02060981 */ /* 0x000562000c1e1900 */
[----:B0-----:R-:W-:Y:S01]  /*b9b0*/  ISETP.NE.AND P0, PT, R0, 0x1, PT ;  /* 0x000000010000780c */ /* 0x001fe20003f05270 */
[----:B------:R-:W-:Y:S01]  /*b9c0*/  IMAD.MOV.U32 R0, RZ, RZ, R18 ;  /* 0x000000ffff007224 */ /* 0x000fe200078e0012 */
[----:B------:R-:W-:Y:S01]  /*b9d0*/  PLOP3.LUT P1, PT, P6, PT, PT, 0x8, 0x0 ;  /* 0x000000000000781c */ /* 0x000fe2000372e170 */
[----:B----4-:R-:W-:-:S10]  /*b9e0*/  IMAD R17, R17, 0xc0, R20 ;  /* 0x000000c011117824 */ /* 0x010fd400078e0214 */
[----:B------:R-:W0:Y:S08]  /*b9f0*/  @P0 LDC R5, c[0x0][0x42c] ;  /* 0x00010b00ff050b82 */ /* 0x000e300000000800 */
[----:B------:R-:W3:Y:S01]  /*ba00*/  @P0 LDC R7, c[0x0][0x430] ;  /* 0x00010c00ff070b82 */ /* 0x000ee20000000800 */
[----:B0-----:R-:W-:-:S05]  /*ba10*/  @P0 IMAD.HI.U32 R4, R18, R5, RZ ;  /* 0x0000000512040227 */ /* 0x001fca00078e00ff */
[----:B---3--:R-:W-:Y:S02]  /*ba20*/  @P0 SHF.R.U32.HI R0, RZ, R7, R4 ;  /* 0x00000007ff000219 */ /* 0x008fe40000011604 */
[----:B------:R-:W-:-:S04]  /*ba30*/  ISETP.NE.U32.AND P0, PT, RZ, UR4, PT ;  /* 0x00000004ff007c0c */ /* 0x000fc8000bf05070 */
[----:B------:R-:W-:-:S04]  /*ba40*/  ISETP.NE.AND.EX P0, PT, RZ, UR5, PT, P0 ;  /* 0x00000005ff007c0c */ /* 0x000fc8000bf05300 */
[----:B--2---:R-:W-:-:S09]  /*ba50*/  SEL R9, R28, RZ, !P0 ;  /* 0x000000ff1c097207 */ /* 0x004fd20004000000 */
.L_x_8428:
        /* <DEDUP_REMOVED lines=10> */
[----:B------:R-:W-:Y:S01]  /*bb00*/  ISETP.NE.AND P2, PT, R27, RZ, PT ;  /* 0x000000ff1b00720c */ /* 0x000fe20003f45270 */
[----:B------:R-:W-:-:S03]  /*bb10*/  UMOV UR4, 0x20 ;  /* 0x0000002000047882 */ /* 0x000fc60000000000 */
[----:B------:R-:W-:-:S09]  /*bb20*/  PLOP3.LUT P1, PT, P2, PT, PT, 0x8, 0x0 ;  /* 0x000000000000781c */ /* 0x000fd2000172e170 */
[----:B------:R-:W-:-:S05]  /*bb30*/  VOTEU.ALL UP0, P2 ;  /* 0x00000000003f7886 */ /* 0x000fca0001000000 */
.L_x_8429:
        /* <DEDUP_REMOVED lines=13> */
.L_x_8430:
        /* <DEDUP_REMOVED lines=16> */
.L_x_8501:
[----:B------:R-:W-:Y:S01]  /*bd10*/  UMOV UR4, 0xffffffff ;  /* 0xffffffff00047882 */ /* 0x000fe20000000000 */
[----:B------:R-:W-:Y:S01]  /*bd20*/  SHF.R.S32.HI R8, RZ, 0x1f, R6 ;  /* 0x0000001fff087819 */ /* 0x000fe20000011406 */
[----:B------:R-:W-:Y:S01]  /*bd30*/  VIADD R10, R29, 0xffffffff ;  /* 0xffffffff1d0a7836 */ /* 0x000fe20000000000 */
[----:B------:R-:W-:Y:S06]  /*bd40*/  BRA.DIV UR4, `(.L_x_8432) ;  /* 0x0000003204507947 */ /* 0x000fec000b800000 */
[----:B------:R-:W-:-:S13]  /*bd50*/  ELECT P6, URZ, PT ;  /* 0x00000000003f782f */ /* 0x000fda00038c0000 */
.L_x_8504:
[----:B------:R-:W-:Y:S05]  /*bd60*/  @!P6 BRA `(.L_x_8433) ;  /* 0x0000000000fce947 */ /* 0x000fea0003800000 */
[----:B------:R-:W-:Y:S01]  /*bd70*/  ISETP.NE.U32.AND P0, PT, R2, RZ, PT ;  /* 0x000000ff0200720c */ /* 0x000fe20003f05070 */
[----:B------:R-:W-:-:S03]  /*bd80*/  IMAD.MOV.U32 R25, RZ, RZ, R10 ;  /* 0x000000ffff197224 */ /* 0x000fc600078e000a */
        /* <DEDUP_REMOVED lines=20> */
.L_x_8434:
[----:B------:R-:W-:Y:S01]  /*bed0*/  IMAD R5, R22, 0x8, R26 ;  /* 0x0000000816057824 */ /* 0x000fe200078e021a */
[----:B------:R-:W-:-:S04]  /*bee0*/  SHF.L.U32 R4, R24, 0x1f, RZ ;  /* 0x0000001f18047819 */ /* 0x000fc800000006ff */
[----:B------:R-:W2:Y:S02]  /*bef0*/  SYNCS.PHASECHK.TRANS64.TRYWAIT P0, [R5+URZ+0x31c40], R4 ;  /* 0x031c4004050075a7 */ /* 0x000ea4000800017f */
[----:B--2---:R-:W-:Y:S05]  /*bf00*/  @!P0 BRA `(.L_x_8435) ;  /* 0x0000003000008947 */ /* 0x004fea0003800000 */
.L_x_8505:
[----:B------:R-:W3:Y:S02]  /*bf10*/  S2R R11, SR_TID.X ;  /* 0x00000000000b7919 */ /* 0x000ee40000002100 */
[----:B---3--:R-:W-:-:S04]  /*bf20*/  LOP3.LUT R11, R11, 0x7f, RZ, 0xc0, !PT ;  /* 0x0000007f0b0b7812 */ /* 0x008fc800078ec0ff */
[----:B------:R-:W-:-:S13]  /*bf30*/  ISETP.NE.AND P0, PT, R11, RZ, PT ;  /* 0x000000ff0b00720c */ /* 0x000fda0003f05270 */
[----:B------:R-:W-:Y:S05]  /*bf40*/  @P0 BRA `(.L_x_8436) ;  /* 0x0000000000140947 */ /* 0x000fea0003800000 */
[----:B------:R-:W-:Y:S01]  /*bf50*/  ISETP.NE.AND P1, PT, R27, RZ, PT ;  /* 0x000000ff1b00720c */ /* 0x000fe20003f25270 */
[----:B--2---:R-:W-:-:S04]  /*bf60*/  IMAD.MOV.U32 R4, RZ, RZ, 0x6c00 ;  /* 0x00006c00ff047424 */ /* 0x004fc800078e00ff */
[----:B------:R3:W-:Y:S08]  /*bf70*/  SYNCS.ARRIVE.TRANS64 RZ, [R5+URZ+0x31c30], R4 ;  /* 0x031c300405ff79a7 */ /* 0x0007f0000800003f */
[----:B------:R-:W-:Y:S05]  /*bf80*/  @!P1 BRA `(.L_x_8436) ;  /* 0x0000000000049947 */ /* 0x000fea0003800000 */
[----:B------:R-:W-:Y:S01]  /*bf90*/  BPT.TRAP 0x1 ;  /* 0x000000040000795c */ /* 0x000fe20000300000 */
.L_x_8436:
[----:B--23--:R-:W-:Y:S01]  /*bfa0*/  IMAD R4, R22, 0x6c00, R26 ;  /* 0x00006c0016047824 */ /* 0x00cfe200078e021a */
        /* <DEDUP_REMOVED lines=11> */
[----:B------:R-:W-:Y:S02]  /*c060*/  UIMAD UR11, UR11, 0x90, UR5 ;  /* 0x000000900b0b78a4 */ /* 0x000fe4000f8e0205 */
[----:B------:R-:W-:Y:S02]  /*c070*/  UIADD3 UR9, UR9, 0x31c30, URZ ;  /* 0x00031c3009097890 */ /* 0x000fe4000fffe03f */
[----:B------:R-:W-:Y:S02]  /*c080*/  UIADD3 UR14, UR8, 0x16a00, URZ ;  /* 0x00016a00080e7890 */ /* 0x000fe4000fffe03f */
[----:B------:R-:W-:Y:S02]  /*c090*/  UIADD3.X UR5, URZ, UR39, URZ, UP0, !UPT ;  /* 0x000000273f057290 */ /* 0x000fe400087fe43f */
        /* <DEDUP_REMOVED lines=12> */
.L_x_8433:
[----:B------:R-:W2:Y:S01]  /*c160*/  LDL.LU R11, [R1+0xc] ;  /* 0x00000c00010b7983 */ /* 0x000ea20000300800 */
[----:B------:R-:W-:Y:S05]  /*c170*/  WARPSYNC.ALL ;  /* 0x0000000000007948 */ /* 0x000fea0003800000 */
        /* <DEDUP_REMOVED lines=15> */
[----:B------:R-:W-:Y:S01]  /*c270*/  BAR.SYNC.DEFER_BLOCKING 0x8, 0x1a0 ;  /* 0x0206800000007b1d */ /* 0x000fe20000010000 */
[----:B------:R-:W-:Y:S01]  /*c280*/  UIADD3 UR9, UR24, 0x31c00, URZ ;  /* 0x00031c0018097890 */ /* 0x000fe2000fffe03f */
[----:B------:R-:W-:Y:S01]  /*c290*/  @P0 R2UR UR19, R17 ;  /* 0x00000000111302ca */ /* 0x000fe200000e0000 */
[----:B------:R-:W-:-:S03]  /*c2a0*/  UIADD3 UR16, UR24, 0x10a00, URZ ;  /* 0x00010a0018107890 */ /* 0x000fc6000fffe03f */
[----:B------:R-:W-:Y:S01]  /*c2b0*/  UMOV UR15, 0x12f00000 ;  /* 0x12f00000000f7882 */ /* 0x000fe20000000000 */
[----:B------:R-:W-:Y:S01]  /*c2c0*/  UMOV UR18, 0x20 ;  /* 0x0000002000127882 */ /* 0x000fe20000000000 */
[----:B------:R-:W-:Y:S01]  /*c2d0*/  UMOV UR17, UR9 ;  /* 0x0000000900117c82 */ /* 0x000fe20008000000 */
[----:B------:R-:W-:Y:S01]  /*c2e0*/  UMOV UR22, 0x0 ;  /* 0x0000000000167882 */ /* 0x000fe20000000000 */
[----:B------:R-:W-:Y:S01]  /*c2f0*/  UMOV UR23, 0x12f00000 ;  /* 0x12f0000000177882 */ /* 0x000fe20000000000 */
[----:B------:R-:W-:Y:S01]  /*c300*/  BSSY B0, `(.L_x_8437) ;  /* 0x0000012000007945 */ /* 0x000fe20003800000 */
[----:B------:R3:W-:Y:S01]  /*c310*/  @P0 SYNCS.ARRIVE.TRANS64 RZ, [R26+URZ+0x31c00], R5 ;  /* 0x031c00051aff09a7 */ /* 0x0007e2000800003f */
[----:B------:R4:W-:Y:S02]  /*c320*/  UTMALDG.4D [UR8], [UR4], desc[UR6] ;  /* 0x00000608040075b4 */ /* 0x0009e40008019000 */
[----:B------:R0:W-:Y:S01]  /*c330*/  UTMALDG.4D [UR16], [UR4], desc[UR14] ;  /* 0x00000e10040075b4 */ /* 0x0001e20008019000 */
[----:B----4-:R-:W-:Y:S01]  /*c340*/  @P0 R2UR UR13, R9 ;  /* 0x00000000090d02ca */ /* 0x010fe200000e0000 */
        /* <DEDUP_REMOVED lines=10> */
[----:B---3--:R-:W-:-:S04]  /*c3f0*/  SHF.L.U32 R5, R4, 0x1f, RZ ;  /* 0x0000001f04057819 */ /* 0x008fc800000006ff */
[----:B------:R-:W2:Y:S02]  /*c400*/  SYNCS.PHASECHK.TRANS64.TRYWAIT P0, [R26+URZ+0x31c20], R5 ;  /* 0x031c20051a0075a7 */ /* 0x000ea4000800017f */
[----:B0-2---:R-:W-:Y:S05]  /*c410*/  @!P0 BRA `(.L_x_8438) ;  /* 0x0000002800d08947 */ /* 0x005fea0003800000 */
.L_x_8506:
[----:B------:R-:W-:Y:S05]  /*c420*/  BSYNC B0 ;  /* 0x0000000000007941 */ /* 0x000fea0003800000 */
.L_x_8437:
[----:B------:R-:W2:Y:S01]  /*c430*/  LDL.LU R4, [R1+0x8] ;  /* 0x0000080001047983 */ /* 0x000ea20000300800 */
[----:B------:R-:W-:Y:S01]  /*c440*/  BSSY B0, `(.L_x_8439) ;  /* 0x0000167000007945 */ /* 0x000fe20003800000 */
[----:B--2---:R-:W-:-:S13]  /*c450*/  ISETP.GE.AND P0, PT, R4, 0x91, PT ;  /* 0x000000910400780c */ /* 0x004fda0003f06270 */
[----:B------:R-:W-:Y:S05]  /*c460*/  @!P0 BRA `(.L_x_8440) ;  /* 0x0000001400908947 */ /* 0x000fea0003800000 */
[----:B------:R-:W-:Y:S01]  /*c470*/  IMAD.MOV R11, RZ, RZ, -R29 ;  /* 0x000000ffff0b7224 */ /* 0x000fe200078e0a1d */
[----:B------:R-:W-:Y:S01]  /*c480*/  BSSY B1, `(.L_x_8441) ;  /* 0x000007a000017945 */ /* 0x000fe20003800000 */
[----:B------:R-:W-:Y:S02]  /*c490*/  IMAD.MOV.U32 R4, RZ, RZ, 0x1 ;  /* 0x00000001ff047424 */ /* 0x000fe400078e00ff */
[----:B------:R-:W-:-:S03]  /*c4a0*/  VIADD R9, R29, 0xfffffffe ;  /* 0xfffffffe1d097836 */ /* 0x000fc60000000000 */
[----:B------:R-:W-:-:S05]  /*c4b0*/  VIADDMNMX R11, R11, R4, 0xffffffff, !PT ;  /* 0xffffffff0b0b7446 */ /* 0x000fca0007800104 */
        /* <DEDUP_REMOVED lines=15> */
[----:B------:R-:W2:Y:S01]  /*c5b0*/  LDC R17, c[0x0][0x41c] ;  /* 0x00010700ff117b82 */ /* 0x000ea20000000800 */
[----:B------:R-:W-:Y:S01]  /*c5c0*/  IMAD.MOV.U32 R14, RZ, RZ, R9 ;  /* 0x000000ffff0e7224 */ /* 0x000fe200078e0009 */
[----:B------:R-:W-:Y:S02]  /*c5d0*/  ULDC.64 UR4, c[0x0][0x408] ;  /* 0x0001020000047ab9 */ /* 0x000fe40000000a00 */
[----:B------:R-:W-:-:S04]  /*c5e0*/  IMAD R15, R8, UR4, RZ ;  /* 0x00000004080f7c24 */ /* 0x000fc8000f8e02ff */
[----:B------:R-:W-:Y:S01]  /*c5f0*/  IMAD R15, R6, UR5, R15 ;  /* 0x00000005060f7c24 */ /* 0x000fe2000f8e020f */
[----:B--2---:R-:W-:-:S13]  /*c600*/  ISETP.NE.AND P0, PT, R17, 0x1, PT ;  /* 0x000000011100780c */ /* 0x004fda0003f05270 */
[----:B0-----:R-:W0:Y:S02]  /*c610*/  @P0 LDC.64 R4, c[0x0][0x420] ;  /* 0x00010800ff040b82 */ /* 0x001e240000000a00 */
        /* <DEDUP_REMOVED lines=9> */
[----:B------:R-:W-:Y:S02]  /*c6b0*/  IMAD R9, R17, R4, R9 ;  /* 0x0000000411097224 */ /* 0x000fe400078e0209 */
[----:B------:R2:W5:Y:S05]  /*c6c0*/  LDG.E R4, desc[UR58][R2.64] ;  /* 0x0000003a02047981 */ /* 0x00056a000c1e1900 */
.L_x_8445:
[----:B--2---:R-:W-:Y:S01]  /*c6d0*/  IMAD R3, R12, 0x8, R26 ;  /* 0x000000080c037824 */ /* 0x004fe200078e021a */
[----:B------:R-:W-:-:S04]  /*c6e0*/  SHF.L.U32 R2, R13, 0x1f, RZ ;  /* 0x0000001f0d027819 */ /* 0x000fc800000006ff */
[----:B------:R-:W2:Y:S02]  /*c6f0*/  SYNCS.PHASECHK.TRANS64.TRYWAIT P0, [R3+URZ+0x31c40], R2 ;  /* 0x031c4002030075a7 */ /* 0x000ea4000800017f */
[----:B--2---:R-:W-:Y:S05]  /*c700*/  @!P0 BRA `(.L_x_8446) ;  /* 0x0000002800288947 */ /* 0x004fea0003800000 */
.L_x_8507:
[----:B0-----:R-:W0:Y:S02]  /*c710*/  S2R R5, SR_TID.X ;  /* 0x0000000000057919 */ /* 0x001e240000002100 */
[----:B0-----:R-:W-:-:S04]  /*c720*/  LOP3.LUT R5, R5, 0x7f, RZ, 0xc0, !PT ;  /* 0x0000007f05057812 */ /* 0x001fc800078ec0ff */
[----:B------:R-:W-:-:S13]  /*c730*/  ISETP.NE.AND P1, PT, R5, RZ, PT ;  /* 0x000000ff0500720c */ /* 0x000fda0003f25270 */
[----:B------:R-:W-:Y:S05]  /*c740*/  @P1 BRA `(.L_x_8447) ;  /* 0x0000000000141947 */ /* 0x000fea0003800000 */
[----:B------:R-:W-:Y:S01]  /*c750*/  ISETP.NE.AND P0, PT, R27, RZ, PT ;  /* 0x000000ff1b00720c */ /* 0x000fe20003f05270 */
[----:B--2---:R-:W-:-:S04]  /*c760*/  IMAD.MOV.U32 R2, RZ, RZ, 0x6c00 ;  /* 0x00006c00ff027424 */ /* 0x004fc800078e00ff */
[----:B------:R0:W-:Y:S08]  /*c770*/  SYNCS.ARRIVE.TRANS64 RZ, [R3+URZ+0x31c30], R2 ;  /* 0x031c300203ff79a7 */ /* 0x0001f0000800003f */
[----:B------:R-:W-:Y:S05]  /*c780*/  @!P0 BRA `(.L_x_8447) ;  /* 0x0000000000048947 */ /* 0x000fea0003800000 */
[----:B------:R-:W-:Y:S01]  /*c790*/  BPT.TRAP 0x1 ;  /* 0x000000040000795c */ /* 0x000fe20000300000 */
.L_x_8447:
[----:B0-2---:R-:W-:Y:S01]  /*c7a0*/  IMAD R2, R12, 0x6c00, R26 ;  /* 0x00006c000c027824 */ /* 0x005fe200078e021a */
        /* <DEDUP_REMOVED lines=11> */
[----:B------:R-:W-:Y:S01]  /*c860*/  VIADD R3, R26, 0x31c00 ;  /* 0x00031c001a037836 */ /* 0x000fe20000000000 */
[----:B------:R-:W-:Y:S01]  /*c870*/  UMOV UR17, 0x40 ;  /* 0x0000004000117882 */ /* 0x000fe20000000000 */
[----:B------:R-:W-:-:S02]  /*c880*/  SHF.L.U32 R5, R24, 0x1f, RZ ;  /* 0x0000001f18057819 */ /* 0x000fc400000006ff */
[----:B------:R-:W-:Y:S01]  /*c890*/  UIMAD UR11, UR11, 0x90, UR5 ;  /* 0x000000900b0b78a4 */ /* 0x000fe2000f8e0205 */
[----:B------:R-:W-:Y:S01]  /*c8a0*/  IMAD R2, R22, 0x8, R3 ;  /* 0x0000000816027824 */ /* 0x000fe200078e0203 */
[----:B------:R-:W-:Y:S02]  /*c8b0*/  UIADD3 UR9, UR9, 0x31c30, URZ ;  /* 0x00031c3009097890 */ /* 0x000fe4000fffe03f */
[----:B------:R-:W-:Y:S02]  /*c8c0*/  UIADD3 UR8, UR14, 0x16a00, URZ ;  /* 0x00016a000e087890 */ /* 0x000fe4000fffe03f */
[----:B------:R-:W-:Y:S02]  /*c8d0*/  UIADD3.X UR5, URZ, UR39, URZ, UP0, !UPT ;  /* 0x000000273f057290 */ /* 0x000fe400087fe43f */
[----:B------:R-:W-:Y:S02]  /*c8e0*/  UIADD3 UR15, UR14, 0x18e00, URZ ;  /* 0x00018e000e0f7890 */ /* 0x000fe4000fffe03f */
[----:B------:R-:W-:-:S05]  /*c8f0*/  UIADD3 UR14, UR14, 0x1b200, URZ ;  /* 0x0001b2000e0e7890 */ /* 0x000fca000fffe03f */
[----:B------:R0:W-:Y:S02]  /*c900*/  UTMALDG.4D [UR8], [UR4], desc[UR6] ;  /* 0x00000608040075b4 */ /* 0x0001e40008019000 */
[----:B0-----:R-:W-:Y:S01]  /*c910*/  UMOV UR8, UR15 ;  /* 0x0000000f00087c82 */ /* 0x001fe20008000000 */
[----:B------:R-:W-:Y:S02]  /*c920*/  UMOV UR10, UR16 ;  /* 0x00000010000a7c82 */ /* 0x000fe40008000000 */
[----:B------:R0:W-:Y:S02]  /*c930*/  UTMALDG.4D [UR8], [UR4], desc[UR6] ;  /* 0x00000608040075b4 */ /* 0x0001e40008019000 */
[----:B0-----:R-:W-:Y:S01]  /*c940*/  UMOV UR8, UR14 ;  /* 0x0000000e00087c82 */ /* 0x001fe20008000000 */
[----:B------:R-:W-:Y:S02]  /*c950*/  UMOV UR10, UR17 ;  /* 0x00000011000a7c82 */ /* 0x000fe40008000000 */
[----:B------:R0:W-:Y:S01]  /*c960*/  UTMALDG.4D [UR8], [UR4], desc[UR6] ;  /* 0x00000608040075b4 */ /* 0x0001e20008019000 */
[----:B------:R-:W2:Y:S02]  /*c970*/  SYNCS.PHASECHK.TRANS64.TRYWAIT P0, [R2+URZ+0x60], R5 ;  /* 0x00006005020075a7 */ /* 0x000ea4000800017f */
[----:B0-2---:R-:W-:Y:S05]  /*c980*/  @!P0 BRA `(.L_x_8448) ;  /* 0x00000024009c8947 */ /* 0x005fea0003800000 */
.L_x_8508:
[----:B------:R-:W-:Y:S05]  /*c990*/  @P1 BRA `(.L_x_8449) ;  /* 0x0000000000181947 */ /* 0x000fea0003800000 */
[----:B------:R-:W-:Y:S01]  /*c9a0*/  ISETP.NE.AND P0, PT, R27, RZ, PT ;  /* 0x000000ff1b00720c */ /* 0x000fe20003f05270 */
[----:B0-----:R-:W-:Y:S02]  /*c9b0*/  IMAD R2, R22, 0x8, R26 ;  /* 0x0000000816027824 */ /* 0x001fe400078e021a */
[----:B------:R-:W-:-:S04]  /*c9c0*/  IMAD.MOV.U32 R3, RZ, RZ, 0x6c00 ;  /* 0x00006c00ff037424 */ /* 0x000fc800078e00ff */
[----:B------:R2:W-:Y:S06]  /*c9d0*/  SYNCS.ARRIVE.TRANS64 RZ, [R2+URZ+0x31c50], R3 ;  /* 0x031c500302ff79a7 */ /* 0x0005ec000800003f */
[----:B------:R-:W-:Y:S05]  /*c9e0*/  @!P0 BRA `(.L_x_8449) ;  /* 0x0000000000048947 */ /* 0x000fea0003800000 */
[----:B------:R-:W-:Y:S01]  /*c9f0*/  BPT.TRAP 0x1 ;  /* 0x000000040000795c */ /* 0x000fe20000300000 */
.L_x_8449:
[C-C-:B0-2---:R-:W-:Y:S01]  /*ca00*/  IMAD R2, R22.reuse, 0x8, R26.reuse ;  /* 0x0000000816027824 */ /* 0x145fe200078e021a */
[----:B------:R-:W-:Y:S01]  /*ca10*/  R2UR UR11, R25 ;  /* 0x00000000190b72ca */ /* 0x000fe200000e0000 */
        /* <DEDUP_REMOVED lines=12> */
[----:B------:R-:W-:Y:S01]  /*cae0*/  IMAD.MOV.U32 R25, RZ, RZ, R9 ;  /* 0x000000ffff197224 */ /* 0x000fe200078e0009 */
[----:B------:R-:W-:Y:S02]  /*caf0*/  UIMAD UR11, UR11, 0x90, UR5 ;  /* 0x000000900b0b78a4 */ /* 0x000fe4000f8e0205 */
[----:B------:R-:W-:Y:S02]  /*cb00*/  UIADD3 UR9, UR9, 0x31c50, URZ ;  /* 0x00031c5009097890 */ /* 0x000fe4000fffe03f */
[----:B------:R-:W-:Y:S02]  /*cb10*/  UIADD3 UR8, UR15, 0x200, URZ ;  /* 0x000002000f087890 */ /* 0x000fe4000fffe03f */
[----:B------:R-:W-:Y:S02]  /*cb20*/  UIADD3.X UR5, URZ, UR39, URZ, UP0, !UPT ;  /* 0x000000273f057290 */ /* 0x000fe400087fe43f */
        /* <DEDUP_REMOVED lines=10> */
[----:B--2---:R-:W-:Y:S01]  /*cbd0*/  NOP ;  /* 0x0000000000007918 */ /* 0x004fe20000000000 */
.L_x_8444:
[----:B------:R-:W-:Y:S05]  /*cbe0*/  BSYNC B2 ;  /* 0x0000000000027941 */ /* 0x000fea0003800000 */
.L_x_8443:
[----:B------:R-:W-:Y:S02]  /*cbf0*/  VIADD R9, R29, 0xfffffffd ;  /* 0xfffffffd1d097836 */ /* 0x000fe40000000000 */
[----:B------:R-:W-:Y:S02]  /*cc00*/  IMAD.MOV.U32 R22, RZ, RZ, R12 ;  /* 0x000000ffff167224 */ /* 0x000fe400078e000c */
[----:B------:R-:W-:-:S07]  /*cc10*/  IMAD.MOV.U32 R24, RZ, RZ, R13 ;  /* 0x000000ffff187224 */ /* 0x000fce00078e000d */
.L_x_8442:
[----:B------:R-:W-:Y:S05]  /*cc20*/  BSYNC B1 ;  /* 0x0000000000017941 */ /* 0x000fea0003800000 */
.L_x_8441:
[----:B------:R-:W-:-:S05]  /*cc30*/  IMAD.MOV R11, RZ, RZ, -R11 ;  /* 0x000000ffff0b7224 */ /* 0x000fca00078e0a0b */
[----:B------:R-:W-:-:S13]  /*cc40*/  ISETP.NE.AND P0, PT, R10, R11, PT ;  /* 0x0000000b0a00720c */ /* 0x000fda0003f05270 */
[----:B------:R-:W-:Y:S05]  /*cc50*/  @!P0 BRA `(.L_x_8440) ;  /* 0x0000000c00948947 */ /* 0x000fea0003800000 */
[----:B------:R-:W-:-:S07]  /*cc60*/  IMAD.MOV.U32 R4, RZ, RZ, R7 ;  /* 0x000000ffff047224 */ /* 0x000fce00078e0007 */
.L_x_8464:
        /* <DEDUP_REMOVED lines=13> */
[----:B------:R-:W2:Y:S01]  /*cd40*/  LDC R12, c[0x0][0x41c] ;  /* 0x00010700ff0c7b82 */ /* 0x000ea20000000800 */
[----:B------:R-:W-:Y:S01]  /*cd50*/  IMAD.MOV.U32 R13, RZ, RZ, R9 ;  /* 0x000000ffff0d7224 */ /* 0x000fe200078e0009 */
[----:B------:R-:W-:Y:S02]  /*cd60*/  ULDC.64 UR6, c[0x0][0x408] ;  /* 0x0001020000067ab9 */ /* 0x000fe40000000a00 */
[----:B0-----:R-:W-:-:S04]  /*cd70*/  IMAD R5, R8, UR6, RZ ;  /* 0x0000000608057c24 */ /* 0x001fc8000f8e02ff */
[----:B------:R-:W-:Y:S01]  /*cd80*/  IMAD R5, R6, UR7, R5 ;  /* 0x0000000706057c24 */ /* 0x000fe2000f8e0205 */
[----:B--2---:R-:W-:-:S13]  /*cd90*/  ISETP.NE.AND P0, PT, R12, 0x1, PT ;  /* 0x000000010c00780c */ /* 0x004fda0003f05270 */
[----:B------:R-:W0:Y:S02]  /*cda0*/  @P0 LDC.64 R2, c[0x0][0x420] ;  /* 0x00010800ff020b82 */ /* 0x000e240000000a00 */
[----:B0-----:R-:W-:-:S05]  /*cdb0*/  @P0 IMAD.HI.U32 R2, R9, R2, RZ ;  /* 0x0000000209020227 */ /* 0x001fca00078e00ff */
[----:B------:R-:W-:-:S04]  /*cdc0*/  @P0 SHF.R.U32.HI R13, RZ, R3, R2 ;  /* 0x00000003ff0d0219 */ /* 0x000fc80000011602 */
[--C-:B------:R-:W-:Y:S01]  /*cdd0*/  SHF.R.S32.HI R3, RZ, 0x1f, R13.reuse ;  /* 0x0000001fff037819 */ /* 0x100fe2000001140d */
[----:B------:R-:W-:-:S04]  /*cde0*/  IMAD.MOV.U32 R2, RZ, RZ, R13 ;  /* 0x000000ffff027224 */ /* 0x000fc800078e000d */
[----:B------:R-:W-:-:S04]  /*cdf0*/  IMAD.WIDE.U32 R2, R6, UR6, R2 ;  /* 0x0000000606027c25 */ /* 0x000fc8000f8e0002 */
[----:B------:R-:W-:Y:S01]  /*ce00*/  IMAD.IADD R3, R5, 0x1, R3 ;  /* 0x0000000105037824 */ /* 0x000fe200078e0203 */
[----:B------:R-:W-:-:S04]  /*ce10*/  LEA R4, P0, R2, UR4, 0x2 ;  /* 0x0000000402047c11 */ /* 0x000fc8000f8010ff */
[----:B------:R-:W-:-:S05]  /*ce20*/  LEA.HI.X R5, R2, UR5, R3, 0x2, P0 ;  /* 0x0000000502057c11 */ /* 0x000fca00080f1403 */
[----:B------:R2:W5:Y:S01]  /*ce30*/  LDG.E R4, desc[UR58][R4.64] ;  /* 0x0000003a04047981 */ /* 0x000562000c1e1900 */
[----:B------:R-:W-:-:S04]  /*ce40*/  IMAD.MOV R2, RZ, RZ, -R13 ;  /* 0x000000ffff027224 */ /* 0x000fc800078e0a0d */
[----:B------:R-:W-:-:S07]  /*ce50*/  IMAD R12, R12, R2, R9 ;  /* 0x000000020c0c7224 */ /* 0x000fce00078e0209 */
.L_x_8452:
[----:B------:R-:W-:Y:S01]  /*ce60*/  IMAD R3, R10, 0x8, R26 ;  /* 0x000000080a037824 */ /* 0x000fe200078e021a */
[----:B------:R-:W-:-:S04]  /*ce70*/  SHF.L.U32 R2, R11, 0x1f, RZ ;  /* 0x0000001f0b027819 */ /* 0x000fc800000006ff */
[----:B------:R-:W3:Y:S02]  /*ce80*/  SYNCS.PHASECHK.TRANS64.TRYWAIT P0, [R3+URZ+0x31c40], R2 ;  /* 0x031c4002030075a7 */ /* 0x000ee4000800017f */
[----:B---3--:R-:W-:Y:S05]  /*ce90*/  @!P0 BRA `(.L_x_8453) ;  /* 0x00000020006c8947 */ /* 0x008fea0003800000 */
.L_x_8509:
[----:B0-2---:R-:W0:Y:S02]  /*cea0*/  S2R R5, SR_TID.X ;  /* 0x0000000000057919 */ /* 0x005e240000002100 */
[----:B0-----:R-:W-:-:S04]  /*ceb0*/  LOP3.LUT R5, R5, 0x7f, RZ, 0xc0, !PT ;  /* 0x0000007f05057812 */ /* 0x001fc800078ec0ff */
[----:B------:R-:W-:-:S13]  /*cec0*/  ISETP.NE.AND P0, PT, R5, RZ, PT ;  /* 0x000000ff0500720c */ /* 0x000fda0003f05270 */
[----:B------:R-:W-:Y:S05]  /*ced0*/  @P0 BRA `(.L_x_8454) ;  /* 0x0000000000140947 */ /* 0x000fea0003800000 */
[----:B------:R-:W-:Y:S01]  /*cee0*/  ISETP.NE.AND P1, PT, R27, RZ, PT ;  /* 0x000000ff1b00720c */ /* 0x000fe20003f25270 */
[----:B---3--:R-:W-:-:S04]  /*cef0*/  IMAD.MOV.U32 R2, RZ, RZ, 0x6c00 ;  /* 0x00006c00ff027424 */ /* 0x008fc800078e00ff */
[----:B------:R0:W-:Y:S08]  /*cf00*/  SYNCS.ARRIVE.TRANS64 RZ, [R3+URZ+0x31c30], R2 ;  /* 0x031c300203ff79a7 */ /* 0x0001f0000800003f */
[----:B------:R-:W-:Y:S05]  /*cf10*/  @!P1 BRA `(.L_x_8454) ;  /* 0x0000000000049947 */ /* 0x000fea0003800000 */
[----:B------:R-:W-:Y:S01]  /*cf20*/  BPT.TRAP 0x1 ;  /* 0x000000040000795c */ /* 0x000fe20000300000 */
.L_x_8454:
[----:B0--3--:R-:W-:Y:S01]  /*cf30*/  IMAD R2, R10, 0x6c00, R26 ;  /* 0x00006c000a027824 */ /* 0x009fe200078e021a */
        /* <DEDUP_REMOVED lines=30> */
.L_x_8510:
[----:B------:R-:W-:Y:S05]  /*d120*/  @P0 BRA `(.L_x_8456) ;  /* 0x0000000000140947 */ /* 0x000fea0003800000 */
[----:B------:R-:W-:Y:S01]  /*d130*/  ISETP.NE.AND P1, PT, R27, RZ, PT ;  /* 0x000000ff1b00720c */ /* 0x000fe20003f25270 */
[----:B------:R-:W-:-:S04]  /*d140*/  IMAD.MOV.U32 R2, RZ, RZ, 0x6c00 ;  /* 0x00006c00ff027424 */ /* 0x000fc800078e00ff */
[----:B------:R2:W-:Y:S08]  /*d150*/  SYNCS.ARRIVE.TRANS64 RZ, [R3+URZ+0x50], R2 ;  /* 0x0000500203ff79a7 */ /* 0x0005f0000800003f */
[----:B------:R-:W-:Y:S05]  /*d160*/  @!P1 BRA `(.L_x_8456) ;  /* 0x0000000000049947 */ /* 0x000fea0003800000 */
[----:B------:R-:W-:Y:S01]  /*d170*/  BPT.TRAP 0x1 ;  /* 0x000000040000795c */ /* 0x000fe20000300000 */
.L_x_8456:
        /* <DEDUP_REMOVED lines=13> */
[----:B------:R-:W-:Y:S02]  /*d250*/  IMAD.MOV.U32 R7, RZ, RZ, R4 ;  /* 0x000000ffff077224 */ /* 0x000fe400078e0004 */
[----:B------:R-:W-:Y:S02]  /*d260*/  UIMAD UR11, UR11, 0x90, UR5 ;  /* 0x000000900b0b78a4 */ /* 0x000fe4000f8e0205 */
[----:B------:R-:W-:Y:S02]  /*d270*/  UIADD3 UR9, UR9, 0x50, URZ ;  /* 0x0000005009097890 */ /* 0x000fe4000fffe03f */
[----:B------:R-:W-:Y:S02]  /*d280*/  UIADD3 UR14, UR8, 0x200, URZ ;  /* 0x00000200080e7890 */ /* 0x000fe4000fffe03f */
[----:B------:R-:W-:Y:S02]  /*d290*/  UIADD3.X UR5, URZ, UR39, URZ, UP0, !UPT ;  /* 0x000000273f057290 */ /* 0x000fe400087fe43f */
[----:B------:R-:W-:-:S02]  /*d2a0*/  UIADD3 UR15, UR8, 0x2600, URZ ;  /* 0x00002600080f7890 */ /* 0x000fc4000fffe03f */
        /* <DEDUP_REMOVED lines=11> */
.L_x_8451:
[----:B------:R-:W-:Y:S05]  /*d360*/  BSYNC B1 ;  /* 0x0000000000017941 */ /* 0x000fea0003800000 */
.L_x_8450:
[----:B------:R-:W-:Y:S01]  /*d370*/  VIADD R22, R10, 0x1 ;  /* 0x000000010a167836 */ /* 0x000fe20000000000 */
[----:B------:R-:W-:Y:S04]  /*d380*/  BSSY B1, `(.L_x_8457) ;  /* 0x000006e000017945 */ /* 0x000fe80003800000 */
[----:B------:R-:W-:-:S04]  /*d390*/  ISETP.NE.AND P0, PT, R22, 0x2, PT ;  /* 0x000000021600780c */ /* 0x000fc80003f05270 */
[----:B0-----:R-:W-:Y:S02]  /*d3a0*/  SEL R24, RZ, 0x1, P0 ;  /* 0x00000001ff187807 */ /* 0x001fe40000000000 */
[----:B------:R-:W-:Y:S02]  /*d3b0*/  SEL R22, R22, RZ, P0 ;  /* 0x000000ff16167207 */ /* 0x000fe40000000000 */
[----:B------:R-:W-:Y:S01]  /*d3c0*/  LOP3.LUT R24, R11, R24, RZ, 0x3c, !PT ;  /* 0x000000180b187212 */ /* 0x000fe200078e3cff */
[----:B------:R-:W-:Y:S06]  /*d3d0*/  @!P6 BRA `(.L_x_8458) ;  /* 0x0000000400a0e947 */ /* 0x000fec0003800000 */
[----:B------:R-:W-:Y:S01]  /*d3e0*/  ULDC.64 UR4, c[0x0][0x3f8] ;  /* 0x0000fe0000047ab9 */ /* 0x000fe20000000a00 */
[----:B------:R-:W-:Y:S01]  /*d3f0*/  VIADD R13, R9, 0xffffffff ;  /* 0xffffffff090d7836 */ /* 0x000fe20000000000 */
[----:B------:R-:W-:-:S04]  /*d400*/  ISETP.NE.U32.AND P0, PT, RZ, UR4, PT ;  /* 0x00000004ff007c0c */ /* 0x000fc8000bf05070 */
[----:B------:R-:W-:-:S13]  /*d410*/  ISETP.NE.AND.EX P0, PT, RZ, UR5, PT, P0 ;  /* 0x00000005ff007c0c */ /* 0x000fda000bf05300 */
[----:B------:R-:W-:Y:S05]  /*d420*/  @!P0 BRA `(.L_x_8459) ;  /* 0x0000000000488947 */ /* 0x000fea0003800000 */
[----:B------:R-:W0:Y:S01]  /*d430*/  LDC R12, c[0x0][0x41c] ;  /* 0x00010700ff0c7b82 */ /* 0x000e220000000800 */
[----:B------:R-:W-:Y:S01]  /*d440*/  IMAD.MOV.U32 R15, RZ, RZ, R13 ;  /* 0x000000ffff0f7224 */ /* 0x000fe200078e000d */
[----:B------:R-:W-:Y:S02]  /*d450*/  ULDC.64 UR6, c[0x0][0x408] ;  /* 0x0001020000067ab9 */ /* 0x000fe40000000a00 */
[----:B------:R-:W-:-:S04]  /*d460*/  IMAD R5, R8, UR6, RZ ;  /* 0x0000000608057c24 */ /* 0x000fc8000f8e02ff */
[----:B------:R-:W-:Y:S01]  /*d470*/  IMAD R5, R6, UR7, R5 ;  /* 0x0000000706057c24 */ /* 0x000fe2000f8e0205 */
[----:B0-----:R-:W-:-:S13]  /*d480*/  ISETP.NE.AND P0, PT, R12, 0x1, PT ;  /* 0x000000010c00780c */ /* 0x001fda0003f05270 */
[----:B--2---:R-:W0:Y:S02]  /*d490*/  @P0 LDC.64 R2, c[0x0][0x420] ;  /* 0x00010800ff020b82 */ /* 0x004e240000000a00 */
        /* <DEDUP_REMOVED lines=11> */
.L_x_8459:
[----:B--2---:R-:W-:Y:S01]  /*d550*/  IMAD R2, R22, 0x8, R26 ;  /* 0x0000000816027824 */ /* 0x004fe200078e021a */
[----:B------:R-:W-:-:S04]  /*d560*/  SHF.L.U32 R3, R24, 0x1f, RZ ;  /* 0x0000001f18037819 */ /* 0x000fc800000006ff */
[----:B------:R-:W2:Y:S02]  /*d570*/  SYNCS.PHASECHK.TRANS64.TRYWAIT P0, [R2+URZ+0x31c40], R3 ;  /* 0x031c4003020075a7 */ /* 0x000ea4000800017f */
[----:B--2---:R-:W-:Y:S05]  /*d580*/  @!P0 BRA `(.L_x_8460) ;  /* 0x0000001800d88947 */ /* 0x004fea0003800000 */
.L_x_8511:
        /* <DEDUP_REMOVED lines=9> */
.L_x_8461:
[----:B0-2---:R-:W-:Y:S01]  /*d620*/  IMAD R2, R22, 0x6c00, R26 ;  /* 0x00006c0016027824 */ /* 0x005fe200078e021a */
[----:B------:R-:W-:Y:S01]  /*d630*/  R2UR UR11, R13 ;  /* 0x000000000d0b72ca */ /* 0x000fe200000e0000 */
[----:B------:R-:W-:Y:S01]  /*d640*/  VIADD R3, R26, 0x31c00 ;  /* 0x00031c001a037836 */ /* 0x000fe20000000000 */
[----:B------:R-:W-:Y:S01]  /*d650*/  R2UR UR5, R23 ;  /* 0x00000000170572ca */ /* 0x000fe200000e0000 */
[----:B------:R-:W-:Y:S01]  /*d660*/  UIADD3 UR4, UP0, UR38, 0x370, URZ ;  /* 0x0000037026047890 */ /* 0x000fe2000ff1e03f */
[----:B------:R-:W-:Y:S01]  /*d670*/  R2UR UR8, R2 ;  /* 0x00000000020872ca */ /* 0x000fe200000e0000 */
[--C-:B------:R-:W-:Y:S01]  /*d680*/  IMAD R2, R22, 0x8, R3.reuse ;  /* 0x0000000816027824 */ /* 0x100fe200078e0203 */
[----:B------:R-:W-:Y:S01]  /*d690*/  R2UR UR12, R0 ;  /* 0x00000000000c72ca */ /* 0x000fe200000e0000 */
[----:B------:R-:W-:Y:S01]  /*d6a0*/  UMOV UR10, URZ ;  /* 0x0000003f000a7c82 */ /* 0x000fe20008000000 */
[----:B-----5:R-:W-:Y:S01]  /*d6b0*/  R2UR UR13, R4 ;  /* 0x00000000040d72ca */ /* 0x020fe200000e0000 */
[----:B------:R-:W-:Y:S01]  /*d6c0*/  UMOV UR6, 0x0 ;  /* 0x0000000000067882 */ /* 0x000fe20000000000 */
[----:B------:R-:W-:Y:S01]  /*d6d0*/  R2UR UR9, R2 ;  /* 0x00000000020972ca */ /* 0x000fe200000e0000 */
[----:B------:R-:W-:Y:S01]  /*d6e0*/  UMOV UR7, 0x14f00000 ;  /* 0x14f0000000077882 */ /* 0x000fe20000000000 */
[----:B------:R-:W-:Y:S01]  /*d6f0*/  UMOV UR17, 0x20 ;  /* 0x0000002000117882 */ /* 0x000fe20000000000 */
[----:B------:R-:W-:Y:S01]  /*d700*/  UMOV UR18, 0x40 ;  /* 0x0000004000127882 */ /* 0x000fe20000000000 */
[----:B------:R-:W-:Y:S01]  /*d710*/  SHF.L.U32 R11, R11, 0x1f, RZ ;  /* 0x0000001f0b0b7819 */ /* 0x000fe200000006ff */
[----:B------:R-:W-:Y:S01]  /*d720*/  UIMAD UR11, UR11, 0x90, UR5 ;  /* 0x000000900b0b78a4 */ /* 0x000fe2000f8e0205 */
[----:B------:R-:W-:Y:S01]  /*d730*/  IMAD R2, R10, 0x8, R3 ;  /* 0x000000080a027824 */ /* 0x000fe200078e0203 */
[----:B------:R-:W-:-:S02]  /*d740*/  UIADD3 UR14, UR8, 0x16a00, URZ ;  /* 0x00016a00080e7890 */ /* 0x000fc4000fffe03f */
[----:B------:R-:W-:Y:S02]  /*d750*/  UIADD3.X UR5, URZ, UR39, URZ, UP0, !UPT ;  /* 0x000000273f057290 */ /* 0x000fe400087fe43f */
[----:B------:R-:W-:Y:S02]  /*d760*/  UIADD3 UR15, UR8, 0x18e00, URZ ;  /* 0x00018e00080f7890 */ /* 0x000fe4000fffe03f */
[----:B------:R-:W-:Y:S02]  /*d770*/  UIADD3 UR9, UR9, 0x30, URZ ;  /* 0x0000003009097890 */ /* 0x000fe4000fffe03f */
[----:B------:R-:W-:-:S03]  /*d780*/  UIADD3 UR16, UR8, 0x1b200, URZ ;  /* 0x0001b20008107890 */ /* 0x000fc6000fffe03f */
[----:B------:R-:W-:-:S04]  /*d790*/  UMOV UR8, UR14 ;  /* 0x0000000e00087c82 */ /* 0x000fc80008000000 */
        /* <DEDUP_REMOVED lines=9> */
.L_x_8512:
[----:B------:R-:W-:Y:S05]  /*d830*/  @P0 BRA `(.L_x_8463) ;  /* 0x0000000000140947 */ /* 0x000fea0003800000 */
[----:B------:R-:W-:Y:S01]  /*d840*/  ISETP.NE.AND P1, PT, R27, RZ, PT ;  /* 0x000000ff1b00720c */ /* 0x000fe20003f25270 */
[----:B------:R-:W-:-:S04]  /*d850*/  IMAD.MOV.U32 R3, RZ, RZ, 0x6c00 ;  /* 0x00006c00ff037424 */ /* 0x000fc800078e00ff */
[----:B------:R2:W-:Y:S08]  /*d860*/  SYNCS.ARRIVE.TRANS64 RZ, [R2+URZ+0x50], R3 ;  /* 0x0000500302ff79a7 */ /* 0x0005f0000800003f */
[----:B------:R-:W-:Y:S05]  /*d870*/  @!P1 BRA `(.L_x_8463) ;  /* 0x0000000000049947 */ /* 0x000fea0003800000 */
[----:B------:R-:W-:Y:S01]  /*d880*/  BPT.TRAP 0x1 ;  /* 0x000000040000795c */ /* 0x000fe20000300000 */
.L_x_8463:
        /* <DEDUP_REMOVED lines=29> */
.L_x_8458:
[----:B------:R-:W-:Y:S05]  /*da60*/  BSYNC B1 ;  /* 0x0000000000017941 */ /* 0x000fea0003800000 */
.L_x_8457:
[C---:B------:R-:W-:Y:S01]  /*da70*/  ISETP.GT.AND P0, PT, R9.reuse, 0x1, PT ;  /* 0x000000010900780c */ /* 0x040fe20003f04270 */
[----:B0-2---:R-:W-:-:S04]  /*da80*/  VIADD R2, R9, 0xfffffffe ;  /* 0xfffffffe09027836 */ /* 0x005fc80000000000 */
[----:B------:R-:W-:-:S08]  /*da90*/  IMAD.MOV.U32 R9, RZ, RZ, R2 ;  /* 0x000000ffff097224 */ /* 0x000fd000078e0002 */
[----:B------:R-:W-:Y:S05]  /*daa0*/  @P0 BRA `(.L_x_8464) ;  /* 0xfffffff000700947 */ /* 0x000fea000383ffff */
.L_x_8440:
[----:B------:R-:W-:Y:S05]  /*dab0*/  BSYNC B0 ;  /* 0x0000000000007941 */ /* 0x000fea0003800000 */
.L_x_8439:
[----:B------:R-:W-:Y:S01]  /*dac0*/  ISETP.NE.AND P0, PT, R27, RZ, PT ;  /* 0x000000ff1b00720c */ /* 0x000fe20003f05270 */
[----:B------:R-:W-:-:S12]  /*dad0*/  BSSY B0, `(.L_x_8465) ;  /* 0x000000e000007945 */ /* 0x000fd80003800000 */
[----:B------:R-:W-:Y:S05]  /*dae0*/  @P0 BRA `(.L_x_8466) ;  /* 0x0000000000300947 */ /* 0x000fea0003800000 */
[----:B------:R-:W2:Y:S01]  /*daf0*/  S2R R9, SR_LANEID ;  /* 0x0000000000097919 */ /* 0x000ea20000000000 */
[----:B------:R-:W-:Y:S01]  /*db00*/  VOTEU.ANY UR4, UPT, PT ;  /* 0x0000000000047886 */ /* 0x000fe200038e0100 */
[----:B------:R-:W3:Y:S01]  /*db10*/  LDC.64 R2, c[0x0][0xc38] ;  /* 0x00030e00ff027b82 */ /* 0x000ee20000000a00 */
[----:B------:R-:W2:Y:S08]  /*db20*/  FLO.U32 R4, UR4 ;  /* 0x0000000400047d00 */ /* 0x000eb000080e0000 */
[----:B0-----:R-:W3:Y:S01]  /*db30*/  POPC R5, UR4 ;  /* 0x0000000400057d09 */ /* 0x001ee20008000000 */
[----:B--2---:R-:W-:-:S13]  /*db40*/  ISETP.EQ.U32.AND P0, PT, R4, R9, PT ;  /* 0x000000090400720c */ /* 0x004fda0003f02070 */
[----:B---3--:R-:W2:Y:S01]  /*db50*/  @P0 ATOMG.E.ADD.STRONG.GPU PT, R3, desc[UR58][R2.64], R5 ;  /* 0x00000005020309a8 */ /* 0x008ea200081ee1fa */
[----:B------:R-:W0:Y:S02]  /*db60*/  S2R R6, SR_LTMASK ;  /* 0x0000000000067919 */ /* 0x000e240000003900 */
[----:B0-----:R-:W-:-:S04]  /*db70*/  LOP3.LUT R6, R6, UR4, RZ, 0xc0, !PT ;  /* 0x0000000406067c12 */ /* 0x001fc8000f8ec0ff */
[----:B------:R-:W0:Y:S01]  /*db80*/  POPC R9, R6 ;  /* 0x0000000600097309 */ /* 0x000e220000000000 */
[----:B--2---:R-:W0:Y:S02]  /*db90*/  SHFL.IDX PT, R4, R3, R4, 0x1f ;  /* 0x00001f0403047589 */ /* 0x004e2400000e0000 */
[----:B0-----:R-:W-:-:S07]  /*dba0*/  IADD3 R16, R4, UR36, R9 ;  /* 0x0000002404107c10 */ /* 0x001fce000fffe009 */
.L_x_8466:
[----:B------:R-:W-:Y:S05]  /*dbb0*/  BSYNC B0 ;  /* 0x0000000000007941 */ /* 0x000fea0003800000 */
.L_x_8465:
[----:B------:R-:W-:Y:S04]  /*dbc0*/  BSSY B0, `(.L_x_8467) ;  /* 0x000002b000007945 */ /* 0x000fe80003800000 */
[----:B------:R-:W-:Y:S05]  /*dbd0*/  @!P6 BRA `(.L_x_8468) ;  /* 0x0000000000a4e947 */ /* 0x000fea0003800000 */
[----:B------:R-:W-:Y:S01]  /*dbe0*/  IMAD R3, R22, 0x8, R26 ;  /* 0x0000000816037824 */ /* 0x000fe200078e021a */
[----:B------:R-:W-:-:S04]  /*dbf0*/  SHF.L.U32 R2, R24, 0x1f, RZ ;  /* 0x0000001f18027819 */ /* 0x000fc800000006ff */
[----:B------:R-:W2:Y:S02]  /*dc00*/  SYNCS.PHASECHK.TRANS64.TRYWAIT P0, [R3+URZ+0x31c60], R2 ;  /* 0x031c6002030075a7 */ /* 0x000ea4000800017f */
[----:B--2---:R-:W-:Y:S05]  /*dc10*/  @!P0 BRA `(.L_x_8469) ;  /* 0x00000014005c8947 */ /* 0x004fea0003800000 */
.L_x_8513:
        /* <DEDUP_REMOVED lines=9> */
.L_x_8470:
[----:B0-----:R-:W-:Y:S01]  /*dcb0*/  IMAD R26, R22, 0x6c00, R26 ;  /* 0x00006c00161a7824 */ /* 0x001fe200078e021a */
        /* <DEDUP_REMOVED lines=10> */
[----:B------:R-:W-:-:S05]  /*dd60*/  R2UR UR13, R7 ;  /* 0x00000000070d72ca */ /* 0x000fca00000e0000 */
        /* <DEDUP_REMOVED lines=15> */
[----:B----4-:R-:W-:Y:S01]  /*de60*/  NOP ;  /* 0x0000000000007918 */ /* 0x010fe20000000000 */
.L_x_8468:
[----:B------:R-:W-:Y:S05]  /*de70*/  BSYNC B0 ;  /* 0x0000000000007941 */ /* 0x000fea0003800000 */
.L_x_8467:
[----:B------:R-:W-:-:S05]  /*de80*/  VIADD R22, R22, 0x1 ;  /* 0x0000000116167836 */ /* 0x000fca0000000000 */
[----:B------:R-:W-:-:S04]  /*de90*/  ISETP.NE.AND P0, PT, R22, 0x2, PT ;  /* 0x000000021600780c */ /* 0x000fc80003f05270 */
[----:B--23--:R-:W-:Y:S02]  /*dea0*/  SEL R3, RZ, 0x1, P0 ;  /* 0x00000001ff037807 */ /* 0x00cfe40000000000 */
[----:B------:R-:W-:Y:S02]  /*deb0*/  SEL R22, R22, RZ, P0 ;  /* 0x000000ff16167207 */ /* 0x000fe40000000000 */
[----:B------:R-:W-:-:S07]  /*dec0*/  LOP3.LUT R24, R24, R3, RZ, 0x3c, !PT ;  /* 0x0000000318187212 */ /* 0x000fce00078e3cff */
.L_x_8424:
[----:B------:R-:W-:Y:S05]  /*ded0*/  BSYNC B6 ;  /* 0x0000000000067941 */ /* 0x000fea0003800000 */
.L_x_8422:
[----:B------:R-:W-:-:S03]  /*dee0*/  UMOV UR4, 0xffffffff ;  /* 0xffffffff00047882 */ /* 0x000fc60000000000 */
[----:B------:R-:W-:Y:S05]  /*def0*/  BRA.DIV UR4, `(.L_x_8471) ;  /* 0x0000001204b87947 */ /* 0x000fea000b800000 */
[----:B0-----:R0:W2:Y:S04]  /*df00*/  SHFL.IDX PT, R5, R16, RZ, 0x1f ;  /* 0x00001fff10057589 */ /* 0x0010a800000e0000 */
[----:B------:R0:W3:Y:S02]  /*df10*/  SHFL.IDX PT, R4, R16, 0x1, 0x1f ;  /* 0x00201f0010047f89 */ /* 0x0000e400000e0000 */
.L_x_8517:
[----:B------:R-:W-:Y:S01]  /*df20*/  ULDC UR4, c[0x0][0xc14] ;  /* 0x0003050000047ab9 */ /* 0x000fe20000000800 */
[C---:B------:R-:W-:Y:S01]  /*df30*/  IMAD.IADD R7, R27.reuse, 0x1, R19 ;  /* 0x000000011b077824 */ /* 0x040fe200078e0213 */
[----:B------:R-:W-:Y:S01]  /*df40*/  ISETP.NE.AND P0, PT, R27, 0x1f, PT ;  /* 0x0000001f1b00780c */ /* 0x000fe20003f05270 */
[----:B------:R-:W-:Y:S01]  /*df50*/  IMAD.U32 R0, RZ, RZ, UR4 ;  /* 0x00000004ff007e24 */ /* 0x000fe2000f8e00ff */
[----:B------:R-:W-:Y:S01]  /*df60*/  BSSY B0, `(.L_x_8472) ;  /* 0x0000007000007945 */ /* 0x000fe20003800000 */
[----:B------:R-:W-:-:S03]  /*df70*/  IMAD.MOV.U32 R2, RZ, RZ, RZ ;  /* 0x000000ffff027224 */ /* 0x000fc600078e00ff */
[----:B------:R-:W-:-:S13]  /*df80*/  ISETP.GE.OR P0, PT, R7, R0, !P0 ;  /* 0x000000000700720c */ /* 0x000fda0004706670 */
[----:B------:R-:W-:Y:S05]  /*df90*/  @P0 BRA `(.L_x_8473) ;  /* 0x00000000000c0947 */ /* 0x000fea0003800000 */
[----:B------:R-:W4:Y:S02]  /*dfa0*/  LDC.64 R2, c[0x0][0xc58] ;  /* 0x00031600ff027b82 */ /* 0x000f240000000a00 */
[----:B----4-:R-:W-:-:S06]  /*dfb0*/  IMAD.WIDE R2, R7, 0x4, R2 ;  /* 0x0000000407027825 */ /* 0x010fcc00078e0202 */
[----:B------:R4:W5:Y:S02]  /*dfc0*/  LDG.E R2, desc[UR58][R2.64] ;  /* 0x0000003a02027981 */ /* 0x000964000c1e1900 */
.L_x_8473:
[----:B------:R-:W-:Y:S05]  /*dfd0*/  BSYNC B0 ;  /* 0x0000000000007941 */ /* 0x000fea0003800000 */
.L_x_8472:
[----:B------:R-:W-:-:S03]  /*dfe0*/  UMOV UR4, 0xffffffff ;  /* 0xffffffff00047882 */ /* 0x000fc60000000000 */
[----:B------:R-:W-:Y:S05]  /*dff0*/  BRA.DIV UR4, `(.L_x_8474) ;  /* 0x0000001204c47947 */ /* 0x000fea000b800000 */
[----:B-----5:R-:W0:Y:S01]  /*e000*/  SHFL.UP PT, R14, R2, 0x1, RZ ;  /* 0x04200000020e7989 */ /* 0x020e2200000e00ff */
        /* <DEDUP_REMOVED lines=8> */
[----:B----4-:R-:W-:-:S05]  /*e090*/  IMAD.IADD R3, R13, 0x1, R14 ;  /* 0x000000010d037824 */ /* 0x010fca00078e020e */
        /* <DEDUP_REMOVED lines=10> */
[----:B------:R0:W4:Y:S02]  /*e140*/  SHFL.IDX PT, R14, R8, 0x1f, 0x1f ;  /* 0x03e01f00080e7f89 */ /* 0x00012400000e0000 */
.L_x_8525:
[----:B------:R-:W-:Y:S02]  /*e150*/  ULDC UR4, c[0x0][0xc10] ;  /* 0x0003040000047ab9 */ /* 0x000fe40000000800 */
[----:B------:R-:W-:-:S04]  /*e160*/  IMAD.U32 R7, RZ, RZ, UR4 ;  /* 0x00000004ff077e24 */ /* 0x000fc8000f8e00ff */
[----:B----4-:R-:W-:-:S04]  /*e170*/  IMAD R3, R14, R7, RZ ;  /* 0x000000070e037224 */ /* 0x010fc800078e02ff */
[----:B---3--:R-:W-:-:S05]  /*e180*/  IMAD.IADD R4, R4, 0x1, R3 ;  /* 0x0000000104047824 */ /* 0x008fca00078e0203 */
[----:B--2---:R-:W-:-:S13]  /*e190*/  ISETP.GT.AND P0, PT, R4, R5, PT ;  /* 0x000000050400720c */ /* 0x004fda0003f04270 */
[----:B------:R-:W-:Y:S05]  /*e1a0*/  @P0 BRA `(.L_x_8475) ;  /* 0x0000000000ac0947 */ /* 0x000fea0003800000 */
[----:B------:R-:W2:Y:S02]  /*e1b0*/  LDC R0, c[0x0][0xc14] ;  /* 0x00030500ff007b82 */ /* 0x000ea40000000800 */
.L_x_8480:
[----:B------:R-:W-:-:S05]  /*e1c0*/  VIADD R19, R19, 0x1f ;  /* 0x0000001f13137836 */ /* 0x000fca0000000000 */
[----:B--2---:R-:W-:-:S13]  /*e1d0*/  ISETP.GE.AND P0, PT, R19, R0, PT ;  /* 0x000000001300720c */ /* 0x004fda0003f06270 */
[----:B------:R-:W-:Y:S05]  /*e1e0*/  @P0 BRA `(.L_x_8476) ;  /* 0x0000000400540947 */ /* 0x000fea0003800000 */
[C---:B------:R-:W-:Y:S01]  /*e1f0*/  IMAD.IADD R7, R27.reuse, 0x1, R19 ;  /* 0x000000011b077824 */ /* 0x040fe200078e0213 */
[----:B------:R-:W-:Y:S01]  /*e200*/  ISETP.NE.AND P1, PT, R27, 0x1f, PT ;  /* 0x0000001f1b00780c */ /* 0x000fe20003f25270 */
[----:B------:R-:W-:Y:S01]  /*e210*/  BSSY B0, `(.L_x_8477) ;  /* 0x0000007000007945 */ /* 0x000fe20003800000 */
[----:B------:R-:W-:Y:S02]  /*e220*/  IMAD.MOV.U32 R2, RZ, RZ, RZ ;  /* 0x000000ffff027224 */ /* 0x000fe400078e00ff */
[----:B------:R-:W-:-:S13]  /*e230*/  ISETP.GE.OR P0, PT, R7, R0, !P1 ;  /* 0x000000000700720c */ /* 0x000fda0004f06670 */
[----:B------:R-:W-:Y:S05]  /*e240*/  @P0 BRA `(.L_x_8478) ;  /* 0x00000000000c0947 */ /* 0x000fea0003800000 */
[----:B------:R-:W2:Y:S02]  /*e250*/  LDC.64 R2, c[0x0][0xc58] ;  /* 0x00031600ff027b82 */ /* 0x000ea40000000a00 */
[----:B--2---:R-:W-:-:S06]  /*e260*/  IMAD.WIDE R2, R7, 0x4, R2 ;  /* 0x0000000407027825 */ /* 0x004fcc00078e0202 */
[----:B------:R2:W5:Y:S02]  /*e270*/  LDG.E R2, desc[UR58][R2.64] ;  /* 0x0000003a02027981 */ /* 0x000564000c1e1900 */
.L_x_8478:
[----:B------:R-:W-:Y:S05]  /*e280*/  BSYNC B0 ;  /* 0x0000000000007941 */ /* 0x000fea0003800000 */
.L_x_8477:
[----:B------:R-:W-:-:S03]  /*e290*/  UMOV UR4, 0xffffffff ;  /* 0xffffffff00047882 */ /* 0x000fc60000000000 */
[----:B------:R-:W-:Y:S05]  /*e2a0*/  BRA.DIV UR4, `(.L_x_8479) ;  /* 0x0000001204e87947 */ /* 0x000fea000b800000 */
[----:B-----5:R-:W3:Y:S01]  /*e2b0*/  SHFL.UP PT, R14, R2, 0x1, RZ ;  /* 0x04200000020e7989 */ /* 0x020ee200000e00ff */
[C---:B------:R-:W-:Y:S02]  /*e2c0*/  ISETP.NE.AND P0, PT, R27.reuse, RZ, PT ;  /* 0x000000ff1b00720c */ /* 0x040fe40003f05270 */
[C---:B------:R-:W-:Y:S02]  /*e2d0*/  ISETP.GE.U32.AND P1, PT, R27.reuse, 0x2, PT ;  /* 0x000000021b00780c */ /* 0x040fe40003f26070 */
[----:B---3--:R-:W-:Y:S02]  /*e2e0*/  SEL R13, R14, RZ, P0 ;  /* 0x000000ff0e0d7207 */ /* 0x008fe40000000000 */
[----:B------:R-:W-:-:S03]  /*e2f0*/  ISETP.GE.U32.AND P0, PT, R27, 0x4, PT ;  /* 0x000000041b00780c */ /* 0x000fc60003f06070 */
[----:B------:R-:W-:-:S05]  /*e300*/  IMAD.IADD R13, R2, 0x1, R13 ;  /* 0x00000001020d7824 */ /* 0x000fca00078e020d */
[----:B------:R-:W3:Y:S02]  /*e310*/  SHFL.UP PT, R14, R13, 0x2, RZ ;  /* 0x044000000d0e7989 */ /* 0x000ee400000e00ff */
[----:B---3--:R-:W-:Y:S02]  /*e320*/  SEL R14, R14, RZ, P1 ;  /* 0x000000ff0e0e7207 */ /* 0x008fe40000800000 */
[----:B------:R-:W-:-:S03]  /*e330*/  ISETP.GE.U32.AND P1, PT, R27, 0x8, PT ;  /* 0x000000081b00780c */ /* 0x000fc60003f26070 */
[----:B--2---:R-:W-:-:S05]  /*e340*/  IMAD.IADD R3, R13, 0x1, R14 ;  /* 0x000000010d037824 */ /* 0x004fca00078e020e */
[----:B------:R-:W2:Y:S02]  /*e350*/  SHFL.UP PT, R14, R3, 0x4, RZ ;  /* 0x04800000030e7989 */ /* 0x000ea400000e00ff */
[----:B--2---:R-:W-:Y:S02]  /*e360*/  SEL R6, R14, RZ, P0 ;  /* 0x000000ff0e067207 */ /* 0x004fe40000000000 */
[----:B------:R-:W-:-:S03]  /*e370*/  ISETP.GE.U32.AND P0, PT, R27, 0x10, PT ;  /* 0x000000101b00780c */ /* 0x000fc60003f06070 */
[----:B------:R-:W-:-:S05]  /*e380*/  IMAD.IADD R6, R3, 0x1, R6 ;  /* 0x0000000103067824 */ /* 0x000fca00078e0206 */
[----:B------:R-:W2:Y:S02]  /*e390*/  SHFL.UP PT, R14, R6, 0x8, RZ ;  /* 0x05000000060e7989 */ /* 0x000ea400000e00ff */
[----:B--2---:R-:W-:-:S05]  /*e3a0*/  SEL R7, R14, RZ, P1 ;  /* 0x000000ff0e077207 */ /* 0x004fca0000800000 */
[----:B------:R-:W-:-:S05]  /*e3b0*/  IMAD.IADD R7, R6, 0x1, R7 ;  /* 0x0000000106077824 */ /* 0x000fca00078e0207 */
[----:B------:R-:W0:Y:S02]  /*e3c0*/  SHFL.UP PT, R14, R7, 0x10, RZ ;  /* 0x06000000070e7989 */ /* 0x000e2400000e00ff */
[----:B0-----:R-:W-:-:S05]  /*e3d0*/  SEL R8, R14, RZ, P0 ;  /* 0x000000ff0e087207 */ /* 0x001fca0000000000 */
[----:B------:R-:W-:-:S05]  /*e3e0*/  IMAD.IADD R8, R7, 0x1, R8 ;  /* 0x0000000107087824 */ /* 0x000fca00078e0208 */
[----:B------:R0:W2:Y:S02]  /*e3f0*/  SHFL.IDX PT, R14, R8, 0x1f, 0x1f ;  /* 0x03e01f00080e7f89 */ /* 0x0000a400000e0000 */
.L_x_8533:
[----:B------:R-:W-:Y:S02]  /*e400*/  ULDC UR4, c[0x0][0xc10] ;  /* 0x0003040000047ab9 */ /* 0x000fe40000000800 */
[----:B------:R-:W-:-:S04]  /*e410*/  IMAD.U32 R7, RZ, RZ, UR4 ;  /* 0x00000004ff077e24 */ /* 0x000fc8000f8e00ff */
[----:B--2---:R-:W-:-:S04]  /*e420*/  IMAD R3, R14, R7, RZ ;  /* 0x000000070e037224 */ /* 0x004fc800078e02ff */
[----:B------:R-:W-:-:S05]  /*e430*/  IMAD.IADD R4, R3, 0x1, R4 ;  /* 0x0000000103047824 */ /* 0x000fca00078e0204 */
[----:B------:R-:W-:-:S13]  /*e440*/  ISETP.GT.AND P0, PT, R4, R5, PT ;  /* 0x000000050400720c */ /* 0x000fda0003f04270 */
[----:B------:R-:W-:Y:S05]  /*e450*/  @!P0 BRA `(.L_x_8480) ;  /* 0xfffffffc00588947 */ /* 0x000fea000383ffff */
.L_x_8475:
        /* <DEDUP_REMOVED lines=8> */
.L_x_8537:
[----:B------:R-:W-:Y:S01]  /*e4e0*/  ISETP.NE.AND P0, PT, R3, RZ, PT ;  /* 0x000000ff0300720c */ /* 0x000fe20003f05270 */
[----:B------:R-:W-:-:S12]  /*e4f0*/  IMAD.MOV.U32 R14, RZ, RZ, RZ ;  /* 0x000000ffff0e7224 */ /* 0x000fd800078e00ff */
[----:B------:R-:W-:Y:S05]  /*e500*/  @!P0 BRA `(.L_x_8482) ;  /* 0x0000000000108947 */ /* 0x000fea0003800000 */
[----:B------:R-:W-:Y:S01]  /*e510*/  UMOV UR4, 0xffffffff ;  /* 0xffffffff00047882 */ /* 0x000fe20000000000 */
[----:B------:R-:W-:Y:S02]  /*e520*/  VIADD R12, R4, 0xffffffff ;  /* 0xffffffff040c7836 */ /* 0x000fe40000000000 */
[----:B------:R-:W-:Y:S05]  /*e530*/  BRA.DIV UR4, `(.L_x_8483) ;  /* 0x00000016045c7947 */ /* 0x000fea000b800000 */
[----:B------:R4:W0:Y:S02]  /*e540*/  SHFL.IDX PT, R14, R8, R12, 0x1f ;  /* 0x00001f0c080e7589 */ /* 0x00082400000e0000 */
.L_x_8482:
[----:B---3--:R-:W-:Y:S01]  /*e550*/  IABS R6, R17 ;  /* 0x0000001100067213 */ /* 0x008fe20000000000 */
[----:B0-----:R-:W-:Y:S02]  /*e560*/  IMAD R16, R14, R7, R16 ;  /* 0x000000070e107224 */ /* 0x001fe400078e0210 */
[----:B------:R-:W-:Y:S01]  /*e570*/  IMAD.IADD R19, R4, 0x1, R19 ;  /* 0x0000000104137824 */ /* 0x000fe200078e0213 */
[----:B----4-:R-:W0:Y:S01]  /*e580*/  I2F.RP R8, R6 ;  /* 0x0000000600087306 */ /* 0x010e220000209400 */
[----:B------:R-:W-:Y:S01]  /*e590*/  IMAD.IADD R10, R5, 0x1, -R16 ;  /* 0x00000001050a7824 */ /* 0x000fe200078e0a10 */
[----:B------:R-:W-:-:S05]  /*e5a0*/  IABS R5, R17 ;  /* 0x0000001100057213 */ /* 0x000fca0000000000 */
[----:B------:R-:W-:Y:S01]  /*e5b0*/  IMAD.MOV R5, RZ, RZ, -R5 ;  /* 0x000000ffff057224 */ /* 0x000fe200078e0a05 */
[----:B0-----:R-:W2:Y:S02]  /*e5c0*/  MUFU.RCP R8, R8 ;  /* 0x0000000800087308 */ /* 0x001ea40000001000 */
[----:B--2---:R-:W-:-:S06]  /*e5d0*/  VIADD R2, R8, 0xffffffe ;  /* 0x0ffffffe08027836 */ /* 0x004fcc0000000000 */
[----:B------:R0:W2:Y:S02]  /*e5e0*/  F2I.FTZ.U32.TRUNC.NTZ R3, R2 ;  /* 0x0000000200037305 */ /* 0x0000a4000021f000 */
[----:B0-----:R-:W-:Y:S02]  /*e5f0*/  IMAD.MOV.U32 R2, RZ, RZ, RZ ;  /* 0x000000ffff027224 */ /* 0x001fe400078e00ff */
[----:B--2---:R-:W-:-:S04]  /*e600*/  IMAD.MOV R7, RZ, RZ, -R3 ;  /* 0x000000ffff077224 */ /* 0x004fc800078e0a03 */
        /* <DEDUP_REMOVED lines=19> */
.L_x_8476:
[----:B------:R-:W-:Y:S01]  /*e740*/  UMOV UR4, URZ ;  /* 0x0000003f00047c82 */ /* 0x000fe20008000000 */
[----:B------:R-:W-:Y:S01]  /*e750*/  UMOV UR5, URZ ;  /* 0x0000003f00057c82 */ /* 0x000fe20008000000 */
[----:B------:R-:W-:Y:S01]  /*e760*/  ULDC UR6, c[0x0][0xc14] ;  /* 0x0003050000067ab9 */ /* 0x000fe20000000800 */
[----:B------:R-:W-:Y:S02]  /*e770*/  IMAD.MOV.U32 R16, RZ, RZ, R5 ;  /* 0x000000ffff107224 */ /* 0x000fe400078e0005 */
[----:B------:R-:W-:Y:S02]  /*e780*/  IMAD.U32 R17, RZ, RZ, UR4 ;  /* 0x00000004ff117e24 */ /* 0x000fe4000f8e00ff */
[----:B------:R-:W-:Y:S02]  /*e790*/  IMAD.U32 R18, RZ, RZ, UR5 ;  /* 0x00000005ff127e24 */ /* 0x000fe4000f8e00ff */
[----:B------:R-:W-:-:S07]  /*e7a0*/  IMAD.U32 R19, RZ, RZ, UR6 ;  /* 0x00000006ff137e24 */ /* 0x000fce000f8e00ff */
.L_x_8484:
[----:B------:R-:W-:Y:S01]  /*e7b0*/  ISETP.NE.AND P0, PT, R27, RZ, PT ;  /* 0x000000ff1b00720c */ /* 0x000fe20003f05270 */
[----:B------:R-:W-:Y:S05]  /*e7c0*/  WARPSYNC.ALL ;  /* 0x0000000000007948 */ /* 0x000fea0003800000 */
[----:B------:R-:W-:Y:S07]  /*e7d0*/  BAR.SYNC.DEFER_BLOCKING 0x4, 0x1a0 ;  /* 0x0106800000007b1d */ /* 0x000fee0000010000 */
[----:B------:R-:W-:Y:S01]  /*e7e0*/  @!P0 MOV R2, 0x400 ;  /* 0x0000040000028802 */ /* 0x000fe20000000f00 */
[----:B------:R-:W2:Y:S03]  /*e7f0*/  @!P0 S2R R3, SR_CgaCtaId ;  /* 0x0000000000038919 */ /* 0x000ea60000008800 */
[----:B--2---:R-:W-:-:S05]  /*e800*/  @!P0 LEA R2, R3, R2, 0x18 ;  /* 0x0000000203028211 */ /* 0x004fca00078ec0ff */
[----:B------:R2:W-:Y:S01]  /*e810*/  @!P0 STS.128 [R2+0x31cd0], R16 ;  /* 0x031cd01002008388 */ /* 0x0005e20000000c00 */
[----:B------:R-:W-:Y:S06]  /*e820*/  BAR.ARV 0x5, 0x1a0 ;  /* 0x0146800000007b1d */ /* 0x000fec0000002000 */
[----:B------:R-:W-:-:S13]  /*e830*/  ISETP.GE.AND P0, PT, R19, R0, PT ;  /* 0x000000001300720c */ /* 0x000fda0003f06270 */
[----:B------:R-:W-:Y:S05]  /*e840*/  @!P0 BRA `(.L_x_8485) ;  /* 0xffffffc800048947 */ /* 0x000fea000383ffff */
.L_x_8420:
[----:B0-----:R-:W3:Y:S01]  /*e850*/  LDL.LU R0, [R1+0xc] ;  /* 0x00000c0001007983 */ /* 0x001ee20000300800 */
[----:B------:R-:W-:Y:S01]  /*e860*/  BSSY B0, `(.L_x_8486) ;  /* 0x000000b000007945 */ /* 0x000fe20003800000 */
[----:B------:R-:W0:Y:S01]  /*e870*/  S2R R5, SR_CgaCtaId ;  /* 0x0000000000057919 */ /* 0x000e220000008800 */
[----:B---3--:R-:W-:-:S05]  /*e880*/  VIADD R0, R0, 0x1 ;  /* 0x0000000100007836 */ /* 0x008fca0000000000 */
[----:B--2---:R-:W-:-:S04]  /*e890*/  LEA.HI R2, R0, R0, RZ, 0x1 ;  /* 0x0000000000027211 */ /* 0x004fc800078f08ff */
[----:B------:R-:W-:Y:S02]  /*e8a0*/  LOP3.LUT R3, R2, 0xfffffffe, RZ, 0xc0, !PT ;  /* 0xfffffffe02037812 */ /* 0x000fe400078ec0ff */
[----:B------:R-:W-:-:S03]  /*e8b0*/  MOV R2, 0x400 ;  /* 0x0000040000027802 */ /* 0x000fc60000000f00 */
[----:B------:R-:W-:Y:S01]  /*e8c0*/  IMAD.IADD R0, R0, 0x1, -R3 ;  /* 0x0000000100007824 */ /* 0x000fe200078e0a03 */
[----:B0-----:R-:W-:-:S04]  /*e8d0*/  LEA R9, R5, R2, 0x18 ;  /* 0x0000000205097211 */ /* 0x001fc800078ec0ff */
[----:B------:R-:W-:-:S04]  /*e8e0*/  SHF.L.U32 R0, R0, 0x1f, RZ ;  /* 0x0000001f00007819 */ /* 0x000fc800000006ff */
[----:B------:R-:W0:Y:S02]  /*e8f0*/  SYNCS.PHASECHK.TRANS64.TRYWAIT P0, [R9+URZ+0x31c20], R0 ;  /* 0x031c2000090075a7 */ /* 0x000e24000800017f */
[----:B0-----:R-:W-:Y:S05]  /*e900*/  @!P0 BRA `(.L_x_8487) ;  /* 0x00000010008c8947 */ /* 0x001fea0003800000 */
.L_x_8540:
[----:B------:R-:W-:Y:S05]  /*e910*/  BSYNC B0 ;  /* 0x0000000000007941 */ /* 0x000fea0003800000 */
.L_x_8486:
[----:B------:R-:W-:-:S03]  /*e920*/  UMOV UR4, 0xffffffff ;  /* 0xffffffff00047882 */ /* 0x000fc60000000000 */
[----:B------:R-:W-:Y:S05]  /*e930*/  BRA.DIV UR4, `(.L_x_8488) ;  /* 0x0000001204947947 */ /* 0x000fea000b800000 */
[----:B0-----:R-:W0:Y:S02]  /*e940*/  S2R R0, SR_TID.X ;  /* 0x0000000000007919 */ /* 0x001e240000002100 */
[----:B0-----:R-:W-:-:S04]  /*e950*/  SHF.R.U32.HI R0, RZ, 0x5, R0 ;  /* 0x00000005ff007819 */ /* 0x001fc80000011600 */
[----:B------:R-:W-:-:S05]  /*e960*/  LOP3.LUT R0, R0, 0x3, RZ, 0xc0, !PT ;  /* 0x0000000300007812 */ /* 0x000fca00078ec0ff */
[----:B------:R0:W2:Y:S02]  /*e970*/  SHFL.IDX PT, R14, R0, RZ, 0x1f ;  /* 0x00001fff000e7589 */ /* 0x0000a400000e0000 */
.L_x_8543:
[----:B--2---:R-:W-:Y:S01]  /*e980*/  ISETP.NE.AND P0, PT, R14, RZ, PT ;  /* 0x000000ff0e00720c */ /* 0x004fe20003f05270 */
[----:B------:R-:W-:-:S12]  /*e990*/  BSSY B0, `(.L_x_8489) ;  /* 0x0000024000007945 */ /* 0x000fd80003800000 */
[----:B------:R-:W-:Y:S05]  /*e9a0*/  @P0 BRA `(.L_x_8490) ;  /* 0x0000000000880947 */ /* 0x000fea0003800000 */
[----:B------:R-:W-:-:S03]  /*e9b0*/  UMOV UR4, 0xffffffff ;  /* 0xffffffff00047882 */ /* 0x000fc60000000000 */
[----:B------:R-:W-:Y:S05]  /*e9c0*/  BRA.DIV UR4, `(.L_x_8491) ;  /* 0x0000001204a47947 */ /* 0x000fea000b800000 */
[----:B------:R-:W-:-:S13]  /*e9d0*/  ELECT P6, URZ, PT ;  /* 0x00000000003f782f */ /* 0x000fda00038c0000 */
.L_x_8546:
[----:B------:R-:W-:Y:S05]  /*e9e0*/  @!P6 BRA `(.L_x_8490) ;  /* 0x000000000078e947 */ /* 0x000fea0003800000 */
[----:B0-----:R-:W2:Y:S02]  /*e9f0*/  LDL.LU R0, [R1+0x14] ;  /* 0x0000140001007983 */ /* 0x001ea40000300800 */
[----:B--2---:R-:W-:-:S04]  /*ea00*/  LOP3.LUT R0, R0, 0x2, RZ, 0xfc, !PT ;  /* 0x0000000200007812 */ /* 0x004fc800078efcff */
[----:B------:R-:W-:-:S13]  /*ea10*/  ISETP.NE.AND P2, PT, R0, 0x3, PT ;  /* 0x000000030000780c */ /* 0x000fda0003f45270 */
[----:B------:R-:W-:Y:S05]  /*ea20*/  @!P2 BRA `(.L_x_8492) ;  /* 0x000000000004a947 */ /* 0x000fea0003800000 */
[----:B------:R-:W-:Y:S01]  /*ea30*/  BPT.TRAP 0x1 ;  /* 0x000000040000795c */ /* 0x000fe20000300000 */
.L_x_8492:
[----:B------:R-:W-:Y:S01]  /*ea40*/  VIADD R3, R9, 0x31c40 ;  /* 0x00031c4009037836 */ /* 0x000fe20000000000 */
[----:B------:R-:W-:Y:S01]  /*ea50*/  SHF.L.U32 R2, R24, 0x1f, RZ ;  /* 0x0000001f18027819 */ /* 0x000fe200000006ff */
[C---:B------:R-:W-:Y:S02]  /*ea60*/  VIADD R0, R22.reuse, 0x1 ;  /* 0x0000000116007836 */ /* 0x040fe40000000000 */
[----:B------:R-:W-:-:S03]  /*ea70*/  IMAD R7, R22, 0x8, R3 ;  /* 0x0000000816077824 */ /* 0x000fc600078e0203 */
        /* <DEDUP_REMOVED lines=8> */
.L_x_8547:
[----:B------:R-:W2:Y:S02]  /*eb00*/  SYNCS.PHASECHK.TRANS64.TRYWAIT P0, [R3+URZ], R0 ;  /* 0x00000000030075a7 */ /* 0x000ea4000800017f */
[----:B--2---:R-:W-:Y:S05]  /*eb10*/  @!P0 BRA `(.L_x_8494) ;  /* 0x0000001000848947 */ /* 0x004fea0003800000 */
.L_x_8548:
[----:B------:R-:W-:Y:S05]  /*eb20*/  @!P2 BRA `(.L_x_8495) ;  /* 0x000000000004a947 */ /* 0x000fea0003800000 */
[----:B------:R-:W-:Y:S01]  /*eb30*/  BPT.TRAP 0x1 ;  /* 0x000000040000795c */ /* 0x000fe20000300000 */
.L_x_8495:
[----:B--2---:R-:W-:-:S04]  /*eb40*/  VIADD R3, R9, 0x31c60 ;  /* 0x00031c6009037836 */ /* 0x004fc80000000000 */
[----:B------:R-:W-:-:S04]  /*eb50*/  IMAD R5, R22, 0x8, R3 ;  /* 0x0000000816057824 */ /* 0x000fc800078e0203 */
[----:B------:R-:W2:Y:S02]  /*eb60*/  SYNCS.PHASECHK.TRANS64.TRYWAIT P0, [R5+URZ], R2 ;  /* 0x00000002050075a7 */ /* 0x000ea4000800017f */
[----:B--2---:R-:W-:Y:S05]  /*eb70*/  @!P0 BRA `(.L_x_8496) ;  /* 0x0000001000808947 */ /* 0x004fea0003800000 */
.L_x_8549:
[----:B------:R-:W-:-:S07]  /*eb80*/  IMAD R3, R4, 0x8, R3 ;  /* 0x0000000804037824 */ /* 0x000fce00078e0203 */
.L_x_8497:
[----:B---3--:R3:W4:Y:S02]  /*eb90*/  SYNCS.PHASECHK.TRANS64.TRYWAIT P0, [R3+URZ], R0 ;  /* 0x00000000030075a7 */ /* 0x008724000800017f */
[----:B----4-:R-:W-:Y:S05]  /*eba0*/  @!P0 NANOSLEEP.SYNCS 0x989680 ;  /* 0x009896800000895d */ /* 0x010fea0003900000 */
[----:B------:R-:W4:Y:S02]  /*ebb0*/  @!P0 SYNCS.PHASECHK.TRANS64 P0, [R3+URZ], R0 ;  /* 0x00000000030085a7 */ /* 0x000f24000800007f */
[----:B----4-:R-:W-:Y:S05]  /*ebc0*/  @!P0 BRA `(.L_x_8497) ;  /* 0xfffffffc00f08947 */ /* 0x010fea000383ffff */
.L_x_8490:
[----:B------:R-:W-:Y:S05]  /*ebd0*/  BSYNC B0 ;  /* 0x0000000000007941 */ /* 0x000fea0003800000 */
.L_x_8489:
[----:B------:R-:W-:Y:S05]  /*ebe0*/  EXIT ;  /* 0x000000000000794d */ /* 0x000fea0003800000 */
.L_x_8382:
[----:B0-----:R-:W-:-:S04]  /*ebf0*/  IMAD.U32 R3, RZ, RZ, UR36 ;  /* 0x00000024ff037e24 */ /* 0x001fc8000f8e00ff */
[----:B------:R0:W1:Y:S03]  /*ec00*/  SYNCS.PHASECHK.TRANS64.TRYWAIT P1, [R3+URZ+0x31c00], R0 ;  /* 0x031c0000030075a7 */ /* 0x000066000802017f */
[----:B-1----:R-:W-:Y:S05]  /*ec10*/  @!P1 NANOSLEEP.SYNCS 0x989680 ;  /* 0x009896800000995d */ /* 0x002fea0003900000 */
[----:B------:R-:W1:Y:S02]  /*ec20*/  @!P1 SYNCS.PHASECHK.TRANS64 P1, [R3+URZ+0x31c00], R0 ;  /* 0x031c0000030095a7 */ /* 0x000e64000802007f */
[----:B-1----:R-:W-:Y:S05]  /*ec30*/  @!P1 BRA `(.L_x_8382) ;  /* 0xfffffffc00ec9947 */ /* 0x002fea000383ffff */
[----:B------:R-:W-:Y:S05]  /*ec40*/  BRA `(.L_x_8498) ;  /* 0xffffff2800447947 */ /* 0x000fea000383ffff */
.L_x_8386:
[----:B-1----:R1:W2:Y:S02]  /*ec50*/  SYNCS.PHASECHK.TRANS64.TRYWAIT P2, [R4+URZ+0x31c30], R3 ;  /* 0x031c3003040075a7 */ /* 0x0022a4000804017f */
[----:B--2---:R-:W-:Y:S05]  /*ec60*/  @!P2 NANOSLEEP.SYNCS 0x989680 ;  /* 0x009896800000a95d */ /* 0x004fea0003900000 */
[----:B------:R-:W2:Y:S02]  /*ec70*/  @!P2 SYNCS.PHASECHK.TRANS64 P2, [R4+URZ+0x31c30], R3 ;  /* 0x031c30030400a5a7 */ /* 0x000ea4000804007f */
[----:B--2---:R-:W-:Y:S05]  /*ec80*/  @!P2 BRA `(.L_x_8386) ;  /* 0xfffffffc00f0a947 */ /* 0x004fea000383ffff */
[----:B------:R-:W-:Y:S05]  /*ec90*/  BRA `(.L_x_8385) ;  /* 0xffffff2800687947 */ /* 0x000fea000383ffff */
.L_x_8391:
[----:B--2---:R-:W-:-:S04]  /*eca0*/  IMAD.U32 R3, RZ, RZ, UR6 ;  /* 0x00000006ff037e24 */ /* 0x004fc8000f8e00ff */
[----:B------:R2:W3:Y:S03]  /*ecb0*/  SYNCS.PHASECHK.TRANS64.TRYWAIT P2, [R3+URZ+0x31c30], R0 ;  /* 0x031c3000030075a7 */ /* 0x0004e6000804017f */
[----:B---3--:R-:W-:Y:S05]  /*ecc0*/  @!P2 NANOSLEEP.SYNCS 0x989680 ;  /* 0x009896800000a95d */ /* 0x008fea0003900000 */
[----:B------:R-:W3:Y:S02]  /*ecd0*/  @!P2 SYNCS.PHASECHK.TRANS64 P2, [R3+URZ+0x31c30], R0 ;  /* 0x031c30000300a5a7 */ /* 0x000ee4000804007f */
[----:B---3--:R-:W-:Y:S05]  /*ece0*/  @!P2 BRA `(.L_x_8391) ;  /* 0xfffffffc00eca947 */ /* 0x008fea000383ffff */
[----:B------:R-:W-:Y:S05]  /*ecf0*/  BRA `(.L_x_8388) ;  /* 0xffffff60008c7947 */ /* 0x000fea000383ffff */
.L_x_8395:
[----:B-1----:R-:W-:-:S04]  /*ed00*/  IMAD.U32 R3, RZ, RZ, UR6 ;  /* 0x00000006ff037e24 */ /* 0x002fc8000f8e00ff */
[----:B------:R1:W2:Y:S03]  /*ed10*/  SYNCS.PHASECHK.TRANS64.TRYWAIT P2, [R3+URZ+0x31c50], R0 ;  /* 0x031c5000030075a7 */ /* 0x0002a6000804017f */
[----:B--2---:R-:W-:Y:S05]  /*ed20*/  @!P2 NANOSLEEP.SYNCS 0x989680 ;  /* 0x009896800000a95d */ /* 0x004fea0003900000 */
[----:B------:R-:W2:Y:S02]  /*ed30*/  @!P2 SYNCS.PHASECHK.TRANS64 P2, [R3+URZ+0x31c50], R0 ;  /* 0x031c50000300a5a7 */ /* 0x000ea4000804007f */
[----:B--2---:R-:W-:Y:S05]  /*ed40*/  @!P2 BRA `(.L_x_8395) ;  /* 0xfffffffc00eca947 */ /* 0x004fea000383ffff */
[----:B------:R-:W-:Y:S05]  /*ed50*/  BRA `(.L_x_8392) ;  /* 0xffffff7800307947 */ /* 0x000fea000383ffff */
.L_x_8400:
[----:B--2---:R-:W-:-:S04]  /*ed60*/  IMAD.U32 R5, RZ, RZ, UR9 ;  /* 0x00000009ff057e24 */ /* 0x004fc8000f8e00ff */
[----:B------:R2:W3:Y:S03]  /*ed70*/  SYNCS.PHASECHK.TRANS64.TRYWAIT P0, [R5+URZ+0x31c50], R4 ;  /* 0x031c5004050075a7 */ /* 0x0004e6000800017f */
[----:B---3--:R-:W-:Y:S05]  /*ed80*/  @!P0 NANOSLEEP.SYNCS 0x989680 ;  /* 0x009896800000895d */ /* 0x008fea0003900000 */
[----:B------:R-:W3:Y:S02]  /*ed90*/  @!P0 SYNCS.PHASECHK.TRANS64 P0, [R5+URZ+0x31c50], R4 ;  /* 0x031c5004050085a7 */ /* 0x000ee4000800007f */
[----:B---3--:R-:W-:Y:S05]  /*eda0*/  @!P0 BRA `(.L_x_8400) ;  /* 0xfffffffc00ec8947 */ /* 0x008fea000383ffff */
[----:B------:R-:W-:Y:S05]  /*edb0*/  BRA `(.L_x_8399) ;  /* 0xffffff9800087947 */ /* 0x000fea000383ffff */
.L_x_8431:
        /* <DEDUP_REMOVED lines=8> */
[----:B-1----:R-:W-:Y:S05]  /*ee40*/  WARPSYNC.COLLECTIVE R15, `(.L_x_8500) ;  /* 0x000000000f087348 */ /* 0x002fea0003c00000 */
[----:B------:R0:W2:Y:S02]  /*ee50*/  SHFL.IDX P6, R14, R13, R12, R11 ;  /* 0x0000000c0d0e7389 */ /* 0x0000a400000c000b */
[----:B012---:R-:W-:Y:S01]  /*ee60*/  ENDCOLLECTIVE ;  /* 0x000000000000791b */ /* 0x007fe20003800000 */
.L_x_8500:
[----:B------:R-:W-:Y:S05]  /*ee70*/  BSYNC B0 ;  /* 0x0000000000007941 */ /* 0x000fea0003800000 */
.L_x_8499:
[----:B------:R-:W-:Y:S05]  /*ee80*/  BRA `(.L_x_8501) ;  /* 0xffffffcc00a07947 */ /* 0x000fea000383ffff */
.L_x_8432:
[----:B------:R-:W-:Y:S01]  /*ee90*/  BSSY B0, `(.L_x_8502) ;  /* 0x0000006000007945 */ /* 0x000fe20003800000 */
[----:B------:R-:W-:-:S07]  /*eea0*/  IMAD.MOV.U32 R15, RZ, RZ, -0x1 ;  /* 0xffffffffff0f7424 */ /* 0x000fce00078e00ff */
[----:B-1----:R-:W-:Y:S05]  /*eeb0*/  WARPSYNC.COLLECTIVE R15, `(.L_x_8503) ;  /* 0x000000000f0c7348 */ /* 0x002fea0003c00000 */
[----:B------:R-:W-:Y:S02]  /*eec0*/  ELECT P6, UR62, PT ;  /* 0x00000000003e782f */ /* 0x000fe400038c0000 */
[----:B------:R-:W-:Y:S01]  /*eed0*/  MOV R14, UR62 ;  /* 0x0000003e000e7c02 */ /* 0x000fe20008000f00 */
[----:B-1----:R-:W-:Y:S10]  /*eee0*/  ENDCOLLECTIVE ;  /* 0x000000000000791b */ /* 0x002ff40003800000 */
.L_x_8503:
[----:B------:R-:W-:Y:S05]  /*eef0*/  BSYNC B0 ;  /* 0x0000000000007941 */ /* 0x000fea0003800000 */
.L_x_8502:
[----:B------:R-:W-:Y:S05]  /*ef00*/  BRA `(.L_x_8504) ;  /* 0xffffffcc00947947 */ /* 0x000fea000383ffff */
.L_x_8435:
[----:B--2---:R2:W3:Y:S02]  /*ef10*/  SYNCS.PHASECHK.TRANS64.TRYWAIT P0, [R5+URZ+0x31c40], R4 ;  /* 0x031c4004050075a7 */ /* 0x0044e4000800017f */
[----:B---3--:R-:W-:Y:S05]  /*ef20*/  @!P0 NANOSLEEP.SYNCS 0x989680 ;  /* 0x009896800000895d */ /* 0x008fea0003900000 */
[----:B------:R-:W3:Y:S02]  /*ef30*/  @!P0 SYNCS.PHASECHK.TRANS64 P0, [R5+URZ+0x31c40], R4 ;  /* 0x031c4004050085a7 */ /* 0x000ee4000800007f */
[----:B---3--:R-:W-:Y:S05]  /*ef40*/  @!P0 BRA `(.L_x_8435) ;  /* 0xfffffffc00f08947 */ /* 0x008fea000383ffff */
[----:B------:R-:W-:Y:S05]  /*ef50*/  BRA `(.L_x_8505) ;  /* 0xffffffcc00ec7947 */ /* 0x000fea000383ffff */
.L_x_8438:
[----:B0-----:R0:W2:Y:S02]  /*ef60*/  SYNCS.PHASECHK.TRANS64.TRYWAIT P0, [R26+URZ+0x31c20], R5 ;  /* 0x031c20051a0075a7 */ /* 0x0010a4000800017f */
[----:B--2---:R-:W-:Y:S05]  /*ef70*/  @!P0 NANOSLEEP.SYNCS 0x989680 ;  /* 0x009896800000895d */ /* 0x004fea0003900000 */
[----:B------:R-:W2:Y:S02]  /*ef80*/  @!P0 SYNCS.PHASECHK.TRANS64 P0, [R26+URZ+0x31c20], R5 ;  /* 0x031c20051a0085a7 */ /* 0x000ea4000800007f */
[----:B--2---:R-:W-:Y:S05]  /*ef90*/  @!P0 BRA `(.L_x_8438) ;  /* 0xfffffffc00f08947 */ /* 0x004fea000383ffff */
[----:B------:R-:W-:Y:S05]  /*efa0*/  BRA `(.L_x_8506) ;  /* 0xffffffd4001c7947 */ /* 0x000fea000383ffff */
.L_x_8446:
[----:B--2---:R2:W3:Y:S02]  /*efb0*/  SYNCS.PHASECHK.TRANS64.TRYWAIT P0, [R3+URZ+0x31c40], R2 ;  /* 0x031c4002030075a7 */ /* 0x0044e4000800017f */
[----:B---3--:R-:W-:Y:S05]  /*efc0*/  @!P0 NANOSLEEP.SYNCS 0x989680 ;  /* 0x009896800000895d */ /* 0x008fea0003900000 */
[----:B------:R-:W3:Y:S02]  /*efd0*/  @!P0 SYNCS.PHASECHK.TRANS64 P0, [R3+URZ+0x31c40], R2 ;  /* 0x031c4002030085a7 */ /* 0x000ee4000800007f */
[----:B---3--:R-:W-:Y:S05]  /*efe0*/  @!P0 BRA `(.L_x_8446) ;  /* 0xfffffffc00f08947 */ /* 0x008fea000383ffff */
[----:B------:R-:W-:Y:S05]  /*eff0*/  BRA `(.L_x_8507) ;  /* 0xffffffd400c47947 */ /* 0x000fea000383ffff */
.L_x_8448:
[----:B0-----:R0:W2:Y:S02]  /*f000*/  SYNCS.PHASECHK.TRANS64.TRYWAIT P0, [R2+URZ+0x60], R5 ;  /* 0x00006005020075a7 */ /* 0x0010a4000800017f */
[----:B--2---:R-:W-:Y:S05]  /*f010*/  @!P0 NANOSLEEP.SYNCS 0x989680 ;  /* 0x009896800000895d */ /* 0x004fea0003900000 */
[----:B------:R-:W2:Y:S02]  /*f020*/  @!P0 SYNCS.PHASECHK.TRANS64 P0, [R2+URZ+0x60], R5 ;  /* 0x00006005020085a7 */ /* 0x000ea4000800007f */
[----:B--2---:R-:W-:Y:S05]  /*f030*/  @!P0 BRA `(.L_x_8448) ;  /* 0xfffffffc00f08947 */ /* 0x004fea000383ffff */
[----:B------:R-:W-:Y:S05]  /*f040*/  BRA `(.L_x_8508) ;  /* 0xffffffd800507947 */ /* 0x000fea000383ffff */
.L_x_8453:
[----:B---3--:R3:W4:Y:S02]  /*f050*/  SYNCS.PHASECHK.TRANS64.TRYWAIT P0, [R3+URZ+0x31c40], R2 ;  /* 0x031c4002030075a7 */ /* 0x008724000800017f */
[----:B----4-:R-:W-:Y:S05]  /*f060*/  @!P0 NANOSLEEP.SYNCS 0x989680 ;  /* 0x009896800000895d */ /* 0x010fea0003900000 */
[----:B------:R-:W4:Y:S02]  /*f070*/  @!P0 SYNCS.PHASECHK.TRANS64 P0, [R3+URZ+0x31c40], R2 ;  /* 0x031c4002030085a7 */ /* 0x000f24000800007f */
[----:B----4-:R-:W-:Y:S05]  /*f080*/  @!P0 BRA `(.L_x_8453) ;  /* 0xfffffffc00f08947 */ /* 0x010fea000383ffff */
[----:B------:R-:W-:Y:S05]  /*f090*/  BRA `(.L_x_8509) ;  /* 0xffffffdc00807947 */ /* 0x000fea000383ffff */
.L_x_8455:
[----:B0-----:R0:W2:Y:S02]  /*f0a0*/  SYNCS.PHASECHK.TRANS64.TRYWAIT P1, [R3+URZ+0x60], R24 ;  /* 0x00006018030075a7 */ /* 0x0010a4000802017f */
[----:B--2---:R-:W-:Y:S05]  /*f0b0*/  @!P1 NANOSLEEP.SYNCS 0x989680 ;  /* 0x009896800000995d */ /* 0x004fea0003900000 */
[----:B------:R-:W2:Y:S02]  /*f0c0*/  @!P1 SYNCS.PHASECHK.TRANS64 P1, [R3+URZ+0x60], R24 ;  /* 0x00006018030095a7 */ /* 0x000ea4000802007f */
[----:B--2---:R-:W-:Y:S05]  /*f0d0*/  @!P1 BRA `(.L_x_8455) ;  /* 0xfffffffc00f09947 */ /* 0x004fea000383ffff */
[----:B------:R-:W-:Y:S05]  /*f0e0*/  BRA `(.L_x_8510) ;  /* 0xffffffe0000c7947 */ /* 0x000fea000383ffff */
.L_x_8460:
[----:B--2---:R2:W3:Y:S02]  /*f0f0*/  SYNCS.PHASECHK.TRANS64.TRYWAIT P0, [R2+URZ+0x31c40], R3 ;  /* 0x031c4003020075a7 */ /* 0x0044e4000800017f */
[----:B---3--:R-:W-:Y:S05]  /*f100*/  @!P0 NANOSLEEP.SYNCS 0x989680 ;  /* 0x009896800000895d */ /* 0x008fea0003900000 */
[----:B------:R-:W3:Y:S02]  /*f110*/  @!P0 SYNCS.PHASECHK.TRANS64 P0, [R2+URZ+0x31c40], R3 ;  /* 0x031c4003020085a7 */ /* 0x000ee4000800007f */
[----:B---3--:R-:W-:Y:S05]  /*f120*/  @!P0 BRA `(.L_x_8460) ;  /* 0xfffffffc00f08947 */ /* 0x008fea000383ffff */
[----:B------:R-:W-:Y:S05]  /*f130*/  BRA `(.L_x_8511) ;  /* 0xffffffe400147947 */ /* 0x000fea000383ffff */
.L_x_8462:
[----:B0-----:R0:W2:Y:S02]  /*f140*/  SYNCS.PHASECHK.TRANS64.TRYWAIT P1, [R2+URZ+0x60], R11 ;  /* 0x0000600b020075a7 */ /* 0x0010a4000802017f */
[----:B--2---:R-:W-:Y:S05]  /*f150*/  @!P1 NANOSLEEP.SYNCS 0x989680 ;  /* 0x009896800000995d */ /* 0x004fea0003900000 */
[----:B------:R-:W2:Y:S02]  /*f160*/  @!P1 SYNCS.PHASECHK.TRANS64 P1, [R2+URZ+0x60], R11 ;  /* 0x0000600b020095a7 */ /* 0x000ea4000802007f */
[----:B--2---:R-:W-:Y:S05]  /*f170*/  @!P1 BRA `(.L_x_8462) ;  /* 0xfffffffc00f09947 */ /* 0x004fea000383ffff */
[----:B------:R-:W-:Y:S05]  /*f180*/  BRA `(.L_x_8512) ;  /* 0xffffffe400a87947 */ /* 0x000fea000383ffff */
.L_x_8469:
[----:B--2---:R2:W3:Y:S02]  /*f190*/  SYNCS.PHASECHK.TRANS64.TRYWAIT P0, [R3+URZ+0x31c60], R2 ;  /* 0x031c6002030075a7 */ /* 0x0044e4000800017f */
[----:B---3--:R-:W-:Y:S05]  /*f1a0*/  @!P0 NANOSLEEP.SYNCS 0x989680 ;  /* 0x009896800000895d */ /* 0x008fea0003900000 */
[----:B------:R-:W3:Y:S02]  /*f1b0*/  @!P0 SYNCS.PHASECHK.TRANS64 P0, [R3+URZ+0x31c60], R2 ;  /* 0x031c6002030085a7 */ /* 0x000ee4000800007f */
[----:B---3--:R-:W-:Y:S05]  /*f1c0*/  @!P0 BRA `(.L_x_8469) ;  /* 0xfffffffc00f08947 */ /* 0x008fea000383ffff */
[----:B------:R-:W-:Y:S05]  /*f1d0*/  BRA `(.L_x_8513) ;  /* 0xffffffe800907947 */ /* 0x000fea000383ffff */
.L_x_8471:
[----:B------:R-:W-:Y:S01]  /*f1e0*/  BSSY B0, `(.L_x_8514) ;  /* 0x0000008000007945 */ /* 0x000fe20003800000 */
[----:B------:R-:W-:Y:S02]  /*f1f0*/  IMAD.MOV.U32 R13, RZ, RZ, R16 ;  /* 0x000000ffff0d7224 */ /* 0x000fe400078e0010 */
[----:B------:R-:W-:Y:S02]  /*f200*/  IMAD.MOV.U32 R12, RZ, RZ, RZ ;  /* 0x000000ffff0c7224 */ /* 0x000fe400078e00ff */
[----:B------:R-:W-:Y:S02]  /*f210*/  IMAD.MOV.U32 R11, RZ, RZ, 0x1f ;  /* 0x0000001fff0b7424 */ /* 0x000fe400078e00ff */
[----:B------:R-:W-:-:S07]  /*f220*/  IMAD.MOV.U32 R15, RZ, RZ, -0x1 ;  /* 0xffffffffff0f7424 */ /* 0x000fce00078e00ff */
[----:B01----:R-:W-:Y:S05]  /*f230*/  WARPSYNC.COLLECTIVE R15, `(.L_x_8515) ;  /* 0x000000000f087348 */ /* 0x003fea0003c00000 */
[----:B------:R2:W3:Y:S02]  /*f240*/  SHFL.IDX P6, R14, R13, R12, R11 ;  /* 0x0000000c0d0e7389 */ /* 0x0004e400000c000b */
[----:B0123--:R-:W-:Y:S01]  /*f250*/  ENDCOLLECTIVE ;  /* 0x000000000000791b */ /* 0x00ffe20003800000 */
.L_x_8515:
[----:B------:R-:W-:Y:S05]  /*f260*/  BSYNC B0 ;  /* 0x0000000000007941 */ /* 0x000fea0003800000 */
.L_x_8514:
        /* <DEDUP_REMOVED lines=8> */
.L_x_8516:
[----:B------:R-:W-:Y:S01]  /*f2f0*/  IMAD.MOV.U32 R4, RZ, RZ, R14 ;  /* 0x000000ffff047224 */ /* 0x000fe200078e000e */
[----:B------:R-:W-:Y:S06]  /*f300*/  BRA `(.L_x_8517) ;  /* 0xffffffec00047947 */ /* 0x000fec000383ffff */
.L_x_8474:
[----:B------:R-:W-:Y:S01]  /*f310*/  BSSY B0, `(.L_x_8518) ;  /* 0x0000008000007945 */ /* 0x000fe20003800000 */
[----:B-----5:R-:W-:Y:S02]  /*f320*/  IMAD.MOV.U32 R13, RZ, RZ, R2 ;  /* 0x000000ffff0d7224 */ /* 0x020fe400078e0002 */
[----:B------:R-:W-:Y:S02]  /*f330*/  IMAD.MOV.U32 R12, RZ, RZ, 0x1 ;  /* 0x00000001ff0c7424 */ /* 0x000fe400078e00ff */
[----:B------:R-:W-:Y:S02]  /*f340*/  IMAD.MOV.U32 R11, RZ, RZ, RZ ;  /* 0x000000ffff0b7224 */ /* 0x000fe400078e00ff */
[----:B------:R-:W-:-:S07]  /*f350*/  IMAD.MOV.U32 R15, RZ, RZ, -0x1 ;  /* 0xffffffffff0f7424 */ /* 0x000fce00078e00ff */
[----:B01234-:R-:W-:Y:S05]  /*f360*/  WARPSYNC.COLLECTIVE R15, `(.L_x_8519) ;  /* 0x000000000f087348 */ /* 0x01ffea0003c00000 */
[----:B------:R0:W0:Y:S02]  /*f370*/  SHFL.UP P6, R14, R13, R12, R11 ;  /* 0x0400000c0d0e7389 */ /* 0x00002400000c000b */
[----:B01234-:R-:W-:Y:S01]  /*f380*/  ENDCOLLECTIVE ;  /* 0x000000000000791b */ /* 0x01ffe20003800000 */
.L_x_8519:
[----:B------:R-:W-:Y:S05]  /*f390*/  BSYNC B0 ;  /* 0x0000000000007941 */ /* 0x000fea0003800000 */
.L_x_8518:
        /* <DEDUP_REMOVED lines=10> */
.L_x_8520:
        /* <DEDUP_REMOVED lines=8> */
.L_x_8521:
        /* <DEDUP_REMOVED lines=8> */
.L_x_8522:
        /* <DEDUP_REMOVED lines=8> */
.L_x_8523:
        /* <DEDUP_REMOVED lines=8> */
.L_x_8524:
[----:B------:R-:W-:Y:S05]  /*f640*/  BRA `(.L_x_8525) ;  /* 0xffffffe800c07947 */ /* 0x000fea000383ffff */
.L_x_8479:
[----:B------:R-:W-:Y:S01]  /*f650*/  BSSY B0, `(.L_x_8526) ;  /* 0x0000008000007945 */ /* 0x000fe20003800000 */
[----:B-----5:R-:W-:Y:S02]  /*f660*/  IMAD.MOV.U32 R13, RZ, RZ, R2 ;  /* 0x000000ffff0d7224 */ /* 0x020fe400078e0002 */
[----:B------:R-:W-:Y:S02]  /*f670*/  IMAD.MOV.U32 R12, RZ, RZ, 0x1 ;  /* 0x00000001ff0c7424 */ /* 0x000fe400078e00ff */
[----:B------:R-:W-:Y:S02]  /*f680*/  IMAD.MOV.U32 R11, RZ, RZ, RZ ;  /* 0x000000ffff0b7224 */ /* 0x000fe400078e00ff */
[----:B------:R-:W-:-:S07]  /*f690*/  IMAD.MOV.U32 R15, RZ, RZ, -0x1 ;  /* 0xffffffffff0f7424 */ /* 0x000fce00078e00ff */
[----:B012---:R-:W-:Y:S05]  /*f6a0*/  WARPSYNC.COLLECTIVE R15, `(.L_x_8527) ;  /* 0x000000000f087348 */ /* 0x007fea0003c00000 */
[----:B------:R3:W4:Y:S02]  /*f6b0*/  SHFL.UP P6, R14, R13, R12, R11 ;  /* 0x0400000c0d0e7389 */ /* 0x00072400000c000b */
[----:B01234-:R-:W-:Y:S01]  /*f6c0*/  ENDCOLLECTIVE ;  /* 0x000000000000791b */ /* 0x01ffe20003800000 */
.L_x_8527:
[----:B------:R-:W-:Y:S05]  /*f6d0*/  BSYNC B0 ;  /* 0x0000000000007941 */ /* 0x000fea0003800000 */
.L_x_8526:
        /* <DEDUP_REMOVED lines=10> */
.L_x_8528:
        /* <DEDUP_REMOVED lines=8> */
.L_x_8529:
        /* <DEDUP_REMOVED lines=8> */
.L_x_8530:
        /* <DEDUP_REMOVED lines=8> */
.L_x_8531:
        /* <DEDUP_REMOVED lines=8> */
.L_x_8532:
[----:B------:R-:W-:Y:S05]  /*f980*/  BRA `(.L_x_8533) ;  /* 0xffffffe8009c7947 */ /* 0x000fea000383ffff */
.L_x_8481:
[----:B------:R-:W-:Y:S01]  /*f990*/  BSSY B0, `(.L_x_8534) ;  /* 0x0000006000007945 */ /* 0x000fe20003800000 */
[----:B------:R-:W-:Y:S01]  /*f9a0*/  PLOP3.LUT P6, PT, P6, PT, PT, 0x8, 0x0 ;  /* 0x000000000000781c */ /* 0x000fe200037ce170 */
[----:B------:R-:W-:-:S12]  /*f9b0*/  IMAD.MOV.U32 R15, RZ, RZ, -0x1 ;  /* 0xffffffffff0f7424 */ /* 0x000fd800078e00ff */
[----:B01----:R-:W-:Y:S05]  /*f9c0*/  WARPSYNC.COLLECTIVE R15, `(.L_x_8535) ;  /* 0x000000000f087348 */ /* 0x003fea0003c00000 */
[----:B------:R-:W-:Y:S01]  /*f9d0*/  VOTE.ANY R14, PT, P6 ;  /* 0x00000000000e7806 */ /* 0x000fe200030e0100 */
[----:B01----:R-:W-:Y:S06]  /*f9e0*/  ENDCOLLECTIVE ;  /* 0x000000000000791b */ /* 0x003fec0003800000 */
.L_x_8535:
[----:B------:R-:W-:Y:S05]  /*f9f0*/  BSYNC B0 ;  /* 0x0000000000007941 */ /* 0x000fea0003800000 */
.L_x_8534:
        /* <DEDUP_REMOVED lines=9> */
.L_x_8536:
[----:B------:R-:W-:Y:S01]  /*fa90*/  IMAD.MOV.U32 R17, RZ, RZ, R14 ;  /* 0x000000ffff117224 */ /* 0x000fe200078e000e */
[----:B------:R-:W-:Y:S06]  /*faa0*/  BRA `(.L_x_8537) ;  /* 0xffffffe8008c7947 */ /* 0x000fec000383ffff */
.L_x_8483:
[----:B------:R-:W-:Y:S01]  /*fab0*/  BSSY B0, `(.L_x_8538) ;  /* 0x0000007000007945 */ /* 0x000fe20003800000 */
[----:B------:R-:W-:Y:S02]  /*fac0*/  IMAD.MOV.U32 R13, RZ, RZ, R8 ;  /* 0x000000ffff0d7224 */ /* 0x000fe400078e0008 */
[----:B------:R-:W-:Y:S02]  /*fad0*/  IMAD.MOV.U32 R11, RZ, RZ, 0x1f ;  /* 0x0000001fff0b7424 */ /* 0x000fe400078e00ff */
[----:B------:R-:W-:-:S07]  /*fae0*/  IMAD.MOV.U32 R15, RZ, RZ, -0x1 ;  /* 0xffffffffff0f7424 */ /* 0x000fce00078e00ff */
[----:B0123--:R-:W-:Y:S05]  /*faf0*/  WARPSYNC.COLLECTIVE R15, `(.L_x_8539) ;  /* 0x000000000f087348 */ /* 0x00ffea0003c00000 */
[----:B------:R4:W0:Y:S02]  /*fb00*/  SHFL.IDX P6, R14, R13, R12, R11 ;  /* 0x0000000c0d0e7389 */ /* 0x00082400000c000b */
[----:B01234-:R-:W-:Y:S01]  /*fb10*/  ENDCOLLECTIVE ;  /* 0x000000000000791b */ /* 0x01ffe20003800000 */
.L_x_8539:
[----:B------:R-:W-:Y:S05]  /*fb20*/  BSYNC B0 ;  /* 0x0000000000007941 */ /* 0x000fea0003800000 */
.L_x_8538:
[----:B------:R-:W-:Y:S05]  /*fb30*/  BRA `(.L_x_8482) ;  /* 0xffffffe800847947 */ /* 0x000fea000383ffff */
.L_x_8487:
[----:B0-----:R0:W2:Y:S02]  /*fb40*/  SYNCS.PHASECHK.TRANS64.TRYWAIT P0, [R9+URZ+0x31c20], R0 ;  /* 0x031c2000090075a7 */ /* 0x0010a4000800017f */
[----:B--2---:R-:W-:Y:S05]  /*fb50*/  @!P0 NANOSLEEP.SYNCS 0x989680 ;  /* 0x009896800000895d */ /* 0x004fea0003900000 */
[----:B------:R-:W2:Y:S02]  /*fb60*/  @!P0 SYNCS.PHASECHK.TRANS64 P0, [R9+URZ+0x31c20], R0 ;  /* 0x031c2000090085a7 */ /* 0x000ea4000800007f */
[----:B--2---:R-:W-:Y:S05]  /*fb70*/  @!P0 BRA `(.L_x_8487) ;  /* 0xfffffffc00f08947 */ /* 0x004fea000383ffff */
[----:B------:R-:W-:Y:S05]  /*fb80*/  BRA `(.L_x_8540) ;  /* 0xffffffec00607947 */ /* 0x000fea000383ffff */
.L_x_8488:
        /* <DEDUP_REMOVED lines=8> */
[----:B01----:R-:W-:Y:S05]  /*fc10*/  WARPSYNC.COLLECTIVE R15, `(.L_x_8542) ;  /* 0x000000000f087348 */ /* 0x003fea0003c00000 */
[----:B------:R2:W3:Y:S02]  /*fc20*/  SHFL.IDX P6, R14, R13, R12, R11 ;  /* 0x0000000c0d0e7389 */ /* 0x0004e400000c000b */
[----:B0123--:R-:W-:Y:S01]  /*fc30*/  ENDCOLLECTIVE ;  /* 0x000000000000791b */ /* 0x00ffe20003800000 */
.L_x_8542:
[----:B------:R-:W-:Y:S05]  /*fc40*/  BSYNC B0 ;  /* 0x0000000000007941 */ /* 0x000fea0003800000 */
.L_x_8541:
[----:B------:R-:W-:Y:S05]  /*fc50*/  BRA `(.L_x_8543) ;  /* 0xffffffec00487947 */ /* 0x000fea000383ffff */
.L_x_8491:
[----:B------:R-:W-:Y:S01]  /*fc60*/  BSSY B1, `(.L_x_8544) ;  /* 0x0000006000017945 */ /* 0x000fe20003800000 */
[----:B------:R-:W-:-:S07]  /*fc70*/  IMAD.MOV.U32 R15, RZ, RZ, -0x1 ;  /* 0xffffffffff0f7424 */ /* 0x000fce00078e00ff */
[----:B01----:R-:W-:Y:S05]  /*fc80*/  WARPSYNC.COLLECTIVE R15, `(.L_x_8545) ;  /* 0x000000000f0c7348 */ /* 0x003fea0003c00000 */
[----:B------:R-:W-:Y:S02]  /*fc90*/  ELECT P6, UR62, PT ;  /* 0x00000000003e782f */ /* 0x000fe400038c0000 */
[----:B------:R-:W-:Y:S01]  /*fca0*/  MOV R14, UR62 ;  /* 0x0000003e000e7c02 */ /* 0x000fe20008000f00 */
[----:B01----:R-:W-:Y:S10]  /*fcb0*/  ENDCOLLECTIVE ;  /* 0x000000000000791b */ /* 0x003ff40003800000 */
.L_x_8545:
[----:B------:R-:W-:Y:S05]  /*fcc0*/  BSYNC B1 ;  /* 0x0000000000017941 */ /* 0x000fea0003800000 */
.L_x_8544:
[----:B------:R-:W-:Y:S05]  /*fcd0*/  BRA `(.L_x_8546) ;  /* 0xffffffec00407947 */ /* 0x000fea000383ffff */
.L_x_8493:
[----:B0-----:R0:W2:Y:S02]  /*fce0*/  SYNCS.PHASECHK.TRANS64.TRYWAIT P0, [R7+URZ], R2 ;  /* 0x00000002070075a7 */ /* 0x0010a4000800017f */
[----:B--2---:R-:W-:Y:S05]  /*fcf0*/  @!P0 NANOSLEEP.SYNCS 0x989680 ;  /* 0x009896800000895d */ /* 0x004fea0003900000 */
[----:B------:R-:W2:Y:S02]  /*fd00*/  @!P0 SYNCS.PHASECHK.TRANS64 P0, [R7+URZ], R2 ;  /* 0x00000002070085a7 */ /* 0x000ea4000800007f */
[----:B--2---:R-:W-:Y:S05]  /*fd10*/  @!P0 BRA `(.L_x_8493) ;  /* 0xfffffffc00f08947 */ /* 0x004fea000383ffff */
[----:B------:R-:W-:Y:S05]  /*fd20*/  BRA `(.L_x_8547) ;  /* 0xffffffec00747947 */ /* 0x000fea000383ffff */
.L_x_8494:
[----:B--2---:R2:W3:Y:S02]  /*fd30*/  SYNCS.PHASECHK.TRANS64.TRYWAIT P0, [R3+URZ], R0 ;  /* 0x00000000030075a7 */ /* 0x0044e4000800017f */
[----:B---3--:R-:W-:Y:S05]  /*fd40*/  @!P0 NANOSLEEP.SYNCS 0x989680 ;  /* 0x009896800000895d */ /* 0x008fea0003900000 */
[----:B------:R-:W3:Y:S02]  /*fd50*/  @!P0 SYNCS.PHASECHK.TRANS64 P0, [R3+URZ], R0 ;  /* 0x00000000030085a7 */ /* 0x000ee4000800007f */
[----:B---3--:R-:W-:Y:S05]  /*fd60*/  @!P0 BRA `(.L_x_8494) ;  /* 0xfffffffc00f08947 */ /* 0x008fea000383ffff */
[----:B------:R-:W-:Y:S05]  /*fd70*/  BRA `(.L_x_8548) ;  /* 0xffffffec00687947 */ /* 0x000fea000383ffff */
.L_x_8496:
[----:B--2---:R2:W3:Y:S02]  /*fd80*/  SYNCS.PHASECHK.TRANS64.TRYWAIT P0, [R5+URZ], R2 ;  /* 0x00000002050075a7 */ /* 0x0044e4000800017f */
[----:B---3--:R-:W-:Y:S05]  /*fd90*/  @!P0 NANOSLEEP.SYNCS 0x989680 ;  /* 0x009896800000895d */ /* 0x008fea0003900000 */
[----:B------:R-:W3:Y:S02]  /*fda0*/  @!P0 SYNCS.PHASECHK.TRANS64 P0, [R5+URZ], R2 ;  /* 0x00000002050085a7 */ /* 0x000ee4000800007f */
[----:B---3--:R-:W-:Y:S05]  /*fdb0*/  @!P0 BRA `(.L_x_8496) ;  /* 0xfffffffc00f08947 */ /* 0x008fea000383ffff */
[----:B------:R-:W-:Y:S05]  /*fdc0*/  BRA `(.L_x_8549) ;  /* 0xffffffec006c7947 */ /* 0x000fea000383ffff */
.L_x_8550:
        /* <DEDUP_REMOVED lines=11> */
.L_x_12780:


//--------------------- .text._ZN7cutlass13device_kernelIN5flash11enable_sm90INS1_16FlashAttnFwdSm90INS1_25CollectiveMainloopFwdSm90ILi2EN4cute5tupleIJNS5_1CILi1EEES8_S8_EEENS6_IJNS7_ILi192EEENS7_ILi144EEENS7_ILi96EEEEEELi96ENS_6half_tEfNS_4arch4Sm90ELb0ELb0ELb0ELb1ELb0ELb1ELb0ELb0ELb1ELb0ELb0ELb0EEENS1_21CollectiveEpilogueFwdINS6_IJSA_SC_SB_EEES9_SE_SG_Li384ELb1ELb0ELb0ELb0EEENS1_36VarlenDynamicPersistentTileSchedulerILi192ELi144ELi384ELi32ELb0ELb0ELb1ELb0ELb1ELb1EEEEEEEEEvNT_6ParamsE --------------------------
	.section	.text._ZN7cutlass13device_kernelIN5flash11enable_sm90INS1_16FlashAttnFwdSm90INS1_25CollectiveMainloopFwdSm90ILi2EN4cute5tupleIJNS5_1CILi1EEES8_S8_EEENS6_IJNS7_ILi192EEENS7_ILi144EEENS7_ILi96EEEEEELi96ENS_6half_tEfNS_4arch4Sm90ELb0ELb0ELb0ELb1ELb0ELb1ELb0ELb0ELb1ELb0ELb0ELb0EEENS1_21CollectiveEpilogueFwdINS6_IJSA_SC_SB_EEES9_SE_SG_Li384ELb1ELb0ELb0ELb0EEENS1_36VarlenDynamicPersistentTileSchedulerILi192ELi144ELi384ELi32ELb0ELb0ELb1ELb0ELb1ELb1EEEEEEEEEvNT_6ParamsE,"ax",@progbits
	.align	128
.text._ZN7cutlass13device_kernelIN5flash11enable_sm90INS1_16FlashAttnFwdSm90INS1_25CollectiveMainloopFwdSm90ILi2EN4cute5tupleIJNS5_1CILi1EEES8_S8_EEENS6_IJNS7_ILi192EEENS7_ILi144EEENS7_ILi96EEEEEELi96ENS_6half_tEfNS_4arch4Sm90ELb0ELb0ELb0ELb1ELb0ELb1ELb0ELb0ELb1ELb0ELb0ELb0EEENS1_21CollectiveEpilogueFwdINS6_IJSA_SC_SB_EEES9_SE_SG_Li384ELb1ELb0ELb0ELb0EEENS1_36VarlenDynamicPersistentTileSchedulerILi192ELi144ELi384ELi32ELb0ELb0ELb1ELb0ELb1ELb1EEEEEEEEEvNT_6ParamsE:
        .type           _ZN7cutlass13device_kernelIN5flash11enable_sm90INS1_16FlashAttnFwdSm90INS1_25CollectiveMainloopFwdSm90ILi2EN4cute5tupleIJNS5_1CILi1EEES8_S8_EEENS6_IJNS7_ILi192EEENS7_ILi144EEENS7_ILi96EEEEEELi96ENS_6half_tEfNS_4arch4Sm90ELb0ELb0ELb0ELb1ELb0ELb1ELb0ELb0ELb1ELb0ELb0ELb0EEENS1_21CollectiveEpilogueFwdINS6_IJSA_SC_SB_EEES9_SE_SG_Li384ELb1ELb0ELb0ELb0EEENS1_36VarlenDynamicPersistentTileSchedulerILi192ELi144ELi384ELi32ELb0ELb0ELb1ELb0ELb1ELb1EEEEEEEEEvNT_6ParamsE,@function
        .size           _ZN7cutlass13device_kernelIN5flash11enable_sm90INS1_16FlashAttnFwdSm90INS1_25CollectiveMainloopFwdSm90ILi2EN4cute5tupleIJNS5_1CILi1EEES8_S8_EEENS6_IJNS7_ILi192EEENS7_ILi144EEENS7_ILi96EEEEEELi96ENS_6half_tEfNS_4arch4Sm90ELb0ELb0ELb0ELb1ELb0ELb1ELb0ELb0ELb1ELb0ELb0ELb0EEENS1_21CollectiveEpilogueFwdINS6_IJSA_SC_SB_EEES9_SE_SG_Li384ELb1ELb0ELb0ELb0EEENS1_36VarlenDynamicPersistentTileSchedulerILi192ELi144ELi384ELi32ELb0ELb0ELb1ELb0ELb1ELb1EEEEEEEEEvNT_6ParamsE,(.L_x_12781 - _ZN7cutlass13device_kernelIN5flash11enable_sm90INS1_16FlashAttnFwdSm90INS1_25CollectiveMainloopFwdSm90ILi2EN4cute5tupleIJNS5_1CILi1EEES8_S8_EEENS6_IJNS7_ILi192EEENS7_ILi144EEENS7_ILi96EEEEEELi96ENS_6half_tEfNS_4arch4Sm90ELb0ELb0ELb0ELb1ELb0ELb1ELb0ELb0ELb1ELb0ELb0ELb0EEENS1_21CollectiveEpilogueFwdINS6_IJSA_SC_SB_EEES9_SE_SG_Li384ELb1ELb0ELb0ELb0EEENS1_36VarlenDynamicPersistentTileSchedulerILi192ELi144ELi384ELi32ELb0ELb0ELb1ELb0ELb1ELb1EEEEEEEEEvNT_6ParamsE)
        .other          _ZN7cutlass13device_kernelIN5flash11enable_sm90INS1_16FlashAttnFwdSm90INS1_25CollectiveMainloopFwdSm90ILi2EN4cute5tupleIJNS5_1CILi1EEES8_S8_EEENS6_IJNS7_ILi192EEENS7_ILi144EEENS7_ILi96EEEEEELi96ENS_6half_tEfNS_4arch4Sm90ELb0ELb0ELb0ELb1ELb0ELb1ELb0ELb0ELb1ELb0ELb0ELb0EEENS1_21CollectiveEpilogueFwdINS6_IJSA_SC_SB_EEES9_SE_SG_Li384ELb1ELb0ELb0ELb0EEENS1_36VarlenDynamicPersistentTileSchedulerILi192ELi144ELi384ELi32ELb0ELb0ELb1ELb0ELb1ELb1EEEEEEEEEvNT_6ParamsE,@"STO_CUDA_ENTRY STV_DEFAULT"
_ZN7cutlass13device_kernelIN5flash11enable_sm90INS1_16FlashAttnFwdSm90INS1_25CollectiveMainloopFwdSm90ILi2EN4cute5tupleIJNS5_1CILi1EEES8_S8_EEENS6_IJNS7_ILi192EEENS7_ILi144EEENS7_ILi96EEEEEELi96ENS_6half_tEfNS_4arch4Sm90ELb0ELb0ELb0ELb1ELb0ELb1ELb0ELb0ELb1ELb0ELb0ELb0EEENS1_21CollectiveEpilogueFwdINS6_IJSA_SC_SB_EEES9_SE_SG_Li384ELb1ELb0ELb0ELb0EEENS1_36VarlenDynamicPersistentTileSchedulerILi192ELi144ELi384ELi32ELb0ELb0ELb1ELb0ELb1ELb1EEEEEEEEEvNT_6ParamsE:
        /* <DEDUP_REMOVED lines=27> */
.L_x_8552:
[----:B------:R-:W-:Y:S05]  /*01b0*/  BSYNC B0 ;  /* 0x0000000000007941 */ /* 0x000fea0003800000 */
.L_x_8551:
        /* <DEDUP_REMOVED lines=41> */
.L_x_8553:
        /* <DEDUP_REMOVED lines=22> */
.L_x_8554:
        /* <DEDUP_REMOVED lines=18> */
.L_x_8555:
        /* <DEDUP_REMOVED lines=22> */
.L_x_8556:
        /* <DEDUP_REMOVED lines=22> */
.L_x_8557:
        /* <DEDUP_REMOVED lines=10> */
.L_x_8560:
[----:B------:R-:W-:-:S08]  /*0a30*/  NOP ;  /* 0x0000000000007918 */ /* 0x000fd00000000000 */
[----:B------:R-:W1:Y:S02]  /*0a40*/  USETMAXREG.TRY_ALLOC.CTAPOOL UP0, 0xa0 ;  /* 0x000000a0000079c8 */ /* 0x000e640008000600 */
[----:B-1----:R-:W-:-:S13]  /*0a50*/  PLOP3.LUT P0, PT, PT, PT, UP0, 0x80, 0x0 ;  /* 0x000000000000781c */ /* 0x002fda0003f0f008 */
[----:B------:R-:W-:Y:S05]  /*0a60*/  @!P0 BRA `(.L_x_8560) ;  /* 0xfffffffc00f08947 */ /* 0x000fea000383ffff */
[----:B------:R-:W2:Y:S01]  /*0a70*/  LDL.LU R0, [R1+0x28] ;  /* 0x0000280001007983 */ /* 0x000ea20000300800 */
[----:B0-----:R-:W0:Y:S01]  /*0a80*/  S2R R2, SR_TID.X ;  /* 0x0000000000027919 */ /* 0x001e220000002100 */
[----:B------:R-:W1:Y:S01]  /*0a90*/  S2UR UR5, SR_CgaCtaId ;  /* 0x00000000000579c3 */ /* 0x000e620000008800 */
[----:B------:R-:W-:Y:S01]  /*0aa0*/  UMOV UR4, 0x400 ;  /* 0x0000040000047882 */ /* 0x000fe20000000000 */
[----:B0-----:R-:W-:-:S06]  /*0ab0*/  SHF.R.U32.HI R2, RZ, 0x7, R2 ;  /* 0x00000007ff027819 */ /* 0x001fcc0000011602 */
[----:B------:R-:W-:Y:S06]  /*0ac0*/  BAR.ARV 0x8, 0x1a0 ;  /* 0x0206800000007b1d */ /* 0x000fec0000002000 */
[----:B------:R-:W-:-:S13]  /*0ad0*/  ISETP.NE.AND P0, PT, R2, 0x1, PT ;  /* 0x000000010200780c */ /* 0x000fda0003f05270 */
[----:B------:R-:W-:Y:S08]  /*0ae0*/  @!P0 BAR.ARV 0x9, 0x100 ;  /* 0x0244000000008b1d */ /* 0x000ff00000002000 */
[----:B------:R-:W-:Y:S01]  /*0af0*/  BAR.SYNC.DEFER_BLOCKING 0x5, 0x1a0 ;  /* 0x0146800000007b1d */ /* 0x000fe20000010000 */
[----:B-1----:R-:W-:-:S06]  /*0b00*/  ULEA UR4, UR5, UR4, 0x18 ;  /* 0x0000000405047291 */ /* 0x002fcc000f8ec03f */
[----:B------:R-:W-:Y:S01]  /*0b10*/  IMAD.U32 R18, RZ, RZ, UR4 ;  /* 0x00000004ff127e24 */ /* 0x000fe2000f8e00ff */
[----:B------:R-:W-:-:S04]  /*0b20*/  ULDC UR4, c[0x0][0xc14] ;  /* 0x0003050000047ab9 */ /* 0x000fc80000000800 */
[----:B------:R-:W0:Y:S01]  /*0b30*/  LDS.128 R104, [R18+0x31cd0] ;  /* 0x031cd00012687984 */ /* 0x000e220000000c00 */
[----:B------:R-:W-:Y:S06]  /*0b40*/  BAR.ARV 0x4, 0x1a0 ;  /* 0x0106800000007b1d */ /* 0x000fec0000002000 */
[----:B--2---:R-:W-:-:S04]  /*0b50*/  LOP3.LUT R0, R0, 0xffffffef, RZ, 0xc0, !PT ;  /* 0xffffffef00007812 */ /* 0x004fc800078ec0ff */
[----:B------:R-:W-:-:S05]  /*0b60*/  @P0 LOP3.LUT R0, R0, 0x10, RZ, 0xfc, !PT ;  /* 0x0000001000000812 */ /* 0x000fca00078efcff */
[----:B------:R3:W-:Y:S01]  /*0b70*/  STL [R1+0x28], R0 ;  /* 0x0000280001007387 */ /* 0x0007e20000100800 */
[----:B0-----:R-:W-:-:S13]  /*0b80*/  ISETP.GE.AND P0, PT, R107, UR4, PT ;  /* 0x000000046b007c0c */ /* 0x001fda000bf06270 */
[----:B---3--:R-:W-:Y:S05]  /*0b90*/  @P0 BRA `(.L_x_8561) ;  /* 0x000001a400100947 */ /* 0x008fea0003800000 */
[----:B------:R-:W2:Y:S01]  /*0ba0*/  LDL R2, [R1+0xa0] ;  /* 0x0000a00001027983 */ /* 0x000ea20000100800 */
[----:B------:R-:W-:Y:S01]  /*0bb0*/  IMAD.MOV.U32 R16, RZ, RZ, -0x2 ;  /* 0xfffffffeff107424 */ /* 0x000fe200078e00ff */
[----:B------:R-:W-:Y:S02]  /*0bc0*/  R2UR UR4, R18 ;  /* 0x00000000120472ca */ /* 0x000fe400000e0000 */
[----:B------:R-:W-:Y:S01]  /*0bd0*/  CS2R R148, SRZ ;  /* 0x0000000000947805 */ /* 0x000fe2000001ff00 */
[----:B------:R-:W0:Y:S10]  /*0be0*/  S2R R0, SR_TID.X ;  /* 0x0000000000007919 */ /* 0x000e340000002100 */
[----:B------:R-:W-:Y:S01]  /*0bf0*/  UIADD3 UR4, UR4, 0xda00, URZ ;  /* 0x0000da0004047890 */ /* 0x000fe2000fffe03f */
[----:B0-----:R-:W-:-:S05]  /*0c00*/  VIADD R21, R0, 0xffffff80 ;  /* 0xffffff8000157836 */ /* 0x001fca0000000000 */
[----:B------:R-:W-:Y:S02]  /*0c10*/  SHF.R.S32.HI R0, RZ, 0x1f, R21 ;  /* 0x0000001fff007819 */ /* 0x000fe40000011415 */
[-C--:B------:R-:W-:Y:S02]  /*0c20*/  LEA.HI R12, R21, R21.reuse, RZ, 0x1 ;  /* 0x00000015150c7211 */ /* 0x080fe400078f08ff */
[CC--:B------:R-:W-:Y:S02]  /*0c30*/  LEA.HI R3, R0.reuse, R21.reuse, RZ, 0x4 ;  /* 0x0000001500037211 */ /* 0x0c0fe400078f20ff */
[----:B------:R-:W-:Y:S02]  /*0c40*/  LEA.HI R5, R0, R21, RZ, 0x5 ;  /* 0x0000001500057211 */ /* 0x000fe400078f28ff */
[----:B------:R-:W-:Y:S02]  /*0c50*/  LOP3.LUT R4, R3, 0xfffffff0, RZ, 0xc0, !PT ;  /* 0xfffffff003047812 */ /* 0x000fe400078ec0ff */
[----:B------:R-:W-:-:S02]  /*0c60*/  SHF.R.S32.HI R145, RZ, 0x1, R12 ;  /* 0x00000001ff917819 */ /* 0x000fc4000001140c */
[----:B------:R-:W-:Y:S01]  /*0c70*/  SHF.R.S32.HI R9, RZ, 0x5, R5 ;  /* 0x00000005ff097819 */ /* 0x000fe20000011405 */
[----:B------:R-:W-:Y:S01]  /*0c80*/  IMAD.IADD R4, R21, 0x1, -R4 ;  /* 0x0000000115047824 */ /* 0x000fe200078e0a04 */
[----:B------:R-:W-:-:S03]  /*0c90*/  SHF.R.S32.HI R6, RZ, 0x4, R3 ;  /* 0x00000004ff067819 */ /* 0x000fc60000011403 */
[--C-:B------:R-:W-:Y:S01]  /*0ca0*/  IMAD R17, R9, 0x10, R4.reuse ;  /* 0x0000001009117824 */ /* 0x100fe200078e0204 */
[----:B------:R-:W-:Y:S02]  /*0cb0*/  SHF.R.S32.HI R5, RZ, 0x1f, R4 ;  /* 0x0000001fff057819 */ /* 0x000fe40000011404 */
[----:B------:R-:W-:-:S04]  /*0cc0*/  LEA.HI R3, R3, R6, RZ, 0x1 ;  /* 0x0000000603037211 */ /* 0x000fc800078f08ff */
[----:B------:R-:W-:-:S05]  /*0cd0*/  LOP3.LUT R3, R3, 0x1ffffffe, RZ, 0xc0, !PT ;  /* 0x1ffffffe03037812 */ /* 0x000fca00078ec0ff */
[----:B------:R-:W-:Y:S01]  /*0ce0*/  IMAD.IADD R3, R6, 0x1, -R3 ;  /* 0x0000000106037824 */ /* 0x000fe200078e0a03 */
[----:B--2---:R-:W-:Y:S02]  /*0cf0*/  R2UR UR5, R2 ;  /* 0x00000000020572ca */ /* 0x004fe400000e0000 */
[----:B------:R-:W-:-:S04]  /*0d00*/  LEA.HI R2, R0, R21, RZ, 0x7 ;  /* 0x0000001500027211 */ /* 0x000fc800078f38ff */
[----:B------:R-:W-:Y:S02]  /*0d10*/  LOP3.LUT R7, R2, 0xffffff80, RZ, 0xc0, !PT ;  /* 0xffffff8002077812 */ /* 0x000fe400078ec0ff */
[----:B------:R-:W-:-:S03]  /*0d20*/  SHF.R.S32.HI R19, RZ, 0x7, R2 ;  /* 0x00000007ff137819 */ /* 0x000fc60000011402 */
[----:B------:R-:W-:Y:S01]  /*0d30*/  IMAD.IADD R24, R21, 0x1, -R7 ;  /* 0x0000000115187824 */ /* 0x000fe200078e0a07 */
[C---:B------:R-:W-:Y:S01]  /*0d40*/  LEA.HI R7, R12.reuse, R145, RZ, 0x1 ;  /* 0x000000910c077211 */ /* 0x040fe200078f08ff */
[----:B------:R-:W-:Y:S01]  /*0d50*/  IMAD.HI R2, R19, 0x55555556, RZ ;  /* 0x5555555613027827 */ /* 0x000fe200078e02ff */
[----:B------:R-:W-:Y:S01]  /*0d60*/  LOP3.LUT R12, R12, 0xfffffffe, RZ, 0xc0, !PT ;  /* 0xfffffffe0c0c7812 */ /* 0x000fe200078ec0ff */
[----:B------:R-:W-:Y:S01]  /*0d70*/  ULOP3.LUT UR5, UR5, 0x1, URZ, 0xfc, !UPT ;  /* 0x0000000105057892 */ /* 0x000fe2000f8efc3f */
[----:B------:R-:W-:Y:S02]  /*0d80*/  SHF.R.S32.HI R10, RZ, 0x1f, R24 ;  /* 0x0000001fff0a7819 */ /* 0x000fe40000011418 */
[----:B------:R-:W-:Y:S01]  /*0d90*/  LOP3.LUT R14, R7, 0x7fffffe, RZ, 0xc0, !PT ;  /* 0x07fffffe070e7812 */ /* 0x000fe200078ec0ff */
[----:B------:R-:W-:Y:S01]  /*0da0*/  IMAD.IADD R20, R21, 0x1, -R12 ;  /* 0x0000000115147824 */ /* 0x000fe200078e0a0c */
[----:B------:R-:W-:Y:S02]  /*0db0*/  LEA.HI R11, R10, R24, RZ, 0x2 ;  /* 0x000000180a0b7211 */ /* 0x000fe400078f10ff */
[-C--:B------:R-:W-:Y:S01]  /*0dc0*/  LEA.HI R7, R5, R4.reuse, RZ, 0x3 ;  /* 0x0000000405077211 */ /* 0x080fe200078f18ff */
[----:B------:R-:W-:Y:S01]  /*0dd0*/  IMAD.IADD R13, R145, 0x1, -R14 ;  /* 0x00000001910d7824 */ /* 0x000fe200078e0a0e */
[----:B------:R-:W-:Y:S01]  /*0de0*/  LEA.HI R5, R5, R4, RZ, 0x2 ;  /* 0x0000000405057211 */ /* 0x000fe200078f10ff */
[----:B------:R-:W-:Y:S01]  /*0df0*/  IMAD.SHL.U32 R146, R20, 0x8, RZ ;  /* 0x0000000814927824 */ /* 0x000fe200078e00ff */
[----:B------:R-:W-:Y:S01]  /*0e00*/  LOP3.LUT R15, R11, 0x7ffffffc, RZ, 0xc0, !PT ;  /* 0x7ffffffc0b0f7812 */ /* 0x000fe200078ec0ff */
[----:B------:R-:W-:Y:S01]  /*0e10*/  IMAD.SHL.U32 R8, R7, 0x10, RZ ;  /* 0x0000001007087824 */ /* 0x000fe200078e00ff */
[----:B------:R-:W-:Y:S01]  /*0e20*/  LOP3.LUT R7, R5, 0x7fffffc, RZ, 0xc0, !PT ;  /* 0x07fffffc05077812 */ /* 0x000fe200078ec0ff */
[----:B------:R-:W-:Y:S01]  /*0e30*/  IMAD R13, R6, 0x8, R13 ;  /* 0x00000008060d7824 */ /* 0x000fe200078e020d */
[----:B------:R-:W-:Y:S01]  /*0e40*/  SHF.R.S32.HI R5, RZ, 0x2, R5 ;  /* 0x00000002ff057819 */ /* 0x000fe20000011405 */
[----:B------:R-:W-:Y:S01]  /*0e50*/  IMAD.IADD R15, R24, 0x1, -R15 ;  /* 0x00000001180f7824 */ /* 0x000fe200078e0a0f */
[----:B------:R-:W-:Y:S01]  /*0e60*/  LOP3.LUT R8, R8, 0x7fffff80, RZ, 0xc0, !PT ;  /* 0x7fffff8008087812 */ /* 0x000fe200078ec0ff */
[----:B------:R-:W-:Y:S01]  /*0e70*/  IMAD.IADD R7, R4, 0x1, -R7 ;  /* 0x0000000104077824 */ /* 0x000fe200078e0a07 */
[--C-:B------:R-:W-:Y:S01]  /*0e80*/  SHF.R.S32.HI R6, RZ, 0x2, R11.reuse ;  /* 0x00000002ff067819 */ /* 0x100fe2000001140b */
[----:B------:R-:W-:Y:S01]  /*0e90*/  IMAD R4, R15, R16, 0x90 ;  /* 0x000000900f047424 */ /* 0x000fe200078e0210 */
[----:B------:R-:W-:Y:S01]  /*0ea0*/  SHF.R.S32.HI R11, RZ, 0x1f, R11 ;  /* 0x0000001fff0b7819 */ /* 0x000fe2000001140b */
[----:B------:R-:W-:Y:S01]  /*0eb0*/  IMAD R8, R9, 0x100, R8 ;  /* 0x0000010009087824 */ /* 0x000fe200078e0208 */
[C---:B------:R-:W-:Y:S01]  /*0ec0*/  IADD3 R12, R146.reuse, 0x10, RZ ;  /* 0x00000010920c7810 */ /* 0x040fe20007ffe0ff */
[----:B------:R-:W-:Y:S01]  /*0ed0*/  IMAD.SHL.U32 R5, R5, 0x40, RZ ;  /* 0x0000004005057824 */ /* 0x000fe200078e00ff */
[----:B------:R0:W-:Y:S01]  /*0ee0*/  STL [R1+0x90], R4 ;  /* 0x0000900401007387 */ /* 0x0001e20000100800 */
[----:B------:R-:W-:Y:S01]  /*0ef0*/  IMAD R7, R7, 0x10, R8 ;  /* 0x0000001007077824 */ /* 0x000fe200078e0208 */
[----:B------:R-:W-:Y:S01]  /*0f00*/  LEA.HI R11, R11, R6, RZ, 0x3 ;  /* 0x000000060b0b7211 */ /* 0x000fe200078f18ff */
[----:B------:R-:W-:Y:S01]  /*0f10*/  VIADD R9, R146, 0x20 ;  /* 0x0000002092097836 */ /* 0x000fe20000000000 */
[----:B------:R-:W-:Y:S01]  /*0f20*/  LOP3.LUT R5, R5, 0x40, RZ, 0xc0, !PT ;  /* 0x0000004005057812 */ /* 0x000fe200078ec0ff */
[----:B------:R-:W-:Y:S01]  /*0f30*/  IMAD.SHL.U32 R14, R13, 0x20, RZ ;  /* 0x000000200d0e7824 */ /* 0x000fe200078e00ff */
[----:B------:R-:W-:-:S02]  /*0f40*/  LOP3.LUT R11, R11, 0xfffffff8, RZ, 0xc0, !PT ;  /* 0xfffffff80b0b7812 */ /* 0x000fc400078ec0ff */
[----:B------:R-:W-:Y:S02]  /*0f50*/  LEA.HI R10, R10, R24, RZ, 0x5 ;  /* 0x000000180a0a7211 */ /* 0x000fe400078f28ff */
[----:B0-----:R-:W-:Y:S01]  /*0f60*/  LEA.HI R4, R0, R21, RZ, 0x2 ;  /* 0x0000001500047211 */ /* 0x001fe200078f10ff */
[----:B------:R-:W-:Y:S01]  /*0f70*/  IMAD.SHL.U32 R0, R3, 0x8, RZ ;  /* 0x0000000803007824 */ /* 0x000fe200078e00ff */
[----:B------:R-:W-:Y:S01]  /*0f80*/  LEA.HI R2, R2, R2, RZ, 0x1 ;  /* 0x0000000202027211 */ /* 0x000fe200078f08ff */
[----:B------:R-:W-:Y:S01]  /*0f90*/  IMAD.IADD R11, R6, 0x1, -R11 ;  /* 0x00000001060b7824 */ /* 0x000fe200078e0a0b */
[----:B------:R-:W-:Y:S01]  /*0fa0*/  SHF.R.S32.HI R22, RZ, 0x2, R4 ;  /* 0x00000002ff167819 */ /* 0x000fe20000011404 */
[----:B------:R-:W-:Y:S01]  /*0fb0*/  IMAD.U32 R3, R17, 0x20, R0 ;  /* 0x0000002011037824 */ /* 0x000fe200078e0000 */
[----:B------:R-:W-:Y:S01]  /*0fc0*/  SHF.R.S32.HI R8, RZ, 0x1f, R4 ;  /* 0x0000001fff087819 */ /* 0x000fe20000011404 */
[----:B------:R-:W-:Y:S01]  /*0fd0*/  IMAD R2, R2, -0x3, R19 ;  /* 0xfffffffd02027824 */ /* 0x000fe200078e0213 */
[----:B------:R-:W-:Y:S01]  /*0fe0*/  LOP3.LUT R0, R5, 0x8, R0, 0xf8, !PT ;  /* 0x0000000805007812 */ /* 0x000fe200078ef800 */
[----:B------:R-:W-:Y:S01]  /*0ff0*/  STL [R1+0x60], R22 ;  /* 0x0000601601007387 */ /* 0x000fe20000100800 */
[----:B------:R-:W-:Y:S01]  /*1000*/  LEA.HI R8, R8, R22, RZ, 0x2 ;  /* 0x0000001608087211 */ /* 0x000fe200078f10ff */
[----:B------:R-:W-:Y:S01]  /*1010*/  IMAD.MOV.U32 R19, RZ, RZ, RZ ;  /* 0x000000ffff137224 */ /* 0x000fe200078e00ff */
[----:B------:R-:W-:Y:S01]  /*1020*/  SHF.R.U32.HI R5, RZ, 0x3, R5 ;  /* 0x00000003ff057819 */ /* 0x000fe20000011605 */
[----:B------:R0:W-:Y:S01]  /*1030*/  STL [R1+0x98], R3 ;  /* 0x0000980301007387 */ /* 0x0001e20000100800 */
[----:B------:R-:W-:-:S02]  /*1040*/  LOP3.LUT R8, R8, 0xfffffffc, RZ, 0xc0, !PT ;  /* 0xfffffffc08087812 */ /* 0x000fc400078ec0ff */
[----:B------:R-:W-:Y:S01]  /*1050*/  LOP3.LUT R0, R0, R5, RZ, 0x3c, !PT ;  /* 0x0000000500007212 */ /* 0x000fe200078e3cff */
[----:B------:R1:W-:Y:S01]  /*1060*/  STL [R1+0x30], R12 ;  /* 0x0000300c01007387 */ /* 0x0003e20000100800 */
[----:B------:R-:W-:Y:S02]  /*1070*/  SHF.R.S32.HI R10, RZ, 0x5, R10 ;  /* 0x00000005ff0a7819 */ /* 0x000fe4000001140a */
[----:B------:R-:W-:Y:S01]  /*1080*/  SHF.R.S32.HI R5, RZ, 0x1f, R12 ;  /* 0x0000001fff057819 */ /* 0x000fe2000001140c */
[----:B------:R2:W-:Y:S01]  /*1090*/  STL [R1+0x34], R9 ;  /* 0x0000340901007387 */ /* 0x0005e20000100800 */
[----:B------:R-:W-:Y:S01]  /*10a0*/  IMAD.IADD R7, R0, 0x1, R7 ;  /* 0x0000000100077824 */ /* 0x000fe200078e0207 */
[----:B------:R-:W-:Y:S01]  /*10b0*/  LOP3.LUT R4, R4, 0x1ffffffc, RZ, 0xc0, !PT ;  /* 0x1ffffffc04047812 */ /* 0x000fe200078ec0ff */
[----:B0-----:R-:W-:Y:S01]  /*10c0*/  IMAD.IADD R3, R22, 0x1, -R8 ;  /* 0x0000000116037824 */ /* 0x001fe200078e0a08 */
[----:B------:R-:W-:Y:S01]  /*10d0*/  SHF.R.S32.HI R8, RZ, 0x1f, R9 ;  /* 0x0000001fff087819 */ /* 0x000fe20000011409 */
[----:B------:R-:W-:Y:S01]  /*10e0*/  IMAD R11, R10, 0x10, R11 ;  /* 0x000000100a0b7824 */ /* 0x000fe200078e020b */
[-C--:B------:R-:W-:Y:S01]  /*10f0*/  LEA.HI R6, R5, R12.reuse, RZ, 0x3 ;  /* 0x0000000c05067211 */ /* 0x080fe200078f18ff */
[----:B------:R-:W-:Y:S01]  /*1100*/  IMAD.IADD R4, R21, 0x1, -R4 ;  /* 0x0000000115047824 */ /* 0x000fe200078e0a04 */
[----:B------:R0:W-:Y:S01]  /*1110*/  STL [R1+0x78], R3 ;  /* 0x0000780301007387 */ /* 0x0001e20000100800 */
[----:B------:R-:W-:Y:S01]  /*1120*/  LEA.HI R5, R5, R12, RZ, 0x5 ;  /* 0x0000000c05057211 */ /* 0x000fe200078f28ff */
[----:B------:R-:W-:Y:S01]  /*1130*/  IMAD R0, R2, 0x40, R11 ;  /* 0x0000004002007824 */ /* 0x000fe200078e020b */
[CC--:B-1----:R-:W-:Y:S01]  /*1140*/  LEA.HI R12, R8.reuse, R9.reuse, RZ, 0x5 ;  /* 0x00000009080c7211 */ /* 0x0c2fe200078f28ff */
[----:B------:R-:W-:Y:S01]  /*1150*/  STL [R1+0x3c], R14 ;  /* 0x00003c0e01007387 */ /* 0x000fe20000100800 */
[----:B--2---:R-:W-:Y:S01]  /*1160*/  LEA.HI R9, R8, R9, RZ, 0x3 ;  /* 0x0000000908097211 */ /* 0x004fe200078f18ff */
[----:B------:R-:W-:Y:S01]  /*1170*/  IMAD R144, R7, 0x2, R18 ;  /* 0x0000000207907824 */ /* 0x000fe200078e0212 */
[----:B------:R-:W-:-:S02]  /*1180*/  SHF.R.S32.HI R8, RZ, 0x5, R12 ;  /* 0x00000005ff087819 */ /* 0x000fc4000001140c */
[----:B------:R-:W-:Y:S01]  /*1190*/  SHF.R.S32.HI R5, RZ, 0x5, R5 ;  /* 0x00000005ff057819 */ /* 0x000fe20000011405 */
[----:B0-----:R-:W-:Y:S02]  /*11a0*/  IMAD.SHL.U32 R3, R3, 0x40, RZ ;  /* 0x0000004003037824 */ /* 0x001fe400078e00ff */
[--C-:B------:R-:W-:Y:S02]  /*11b0*/  IMAD R13, R8, 0x1800, R14.reuse ;  /* 0x00001800080d7824 */ /* 0x100fe400078e020e */
[----:B------:R-:W-:Y:S01]  /*11c0*/  IMAD R5, R5, 0x1800, R14 ;  /* 0x0000180005057824 */ /* 0x000fe200078e020e */
[----:B------:R-:W-:-:S04]  /*11d0*/  LOP3.LUT R16, R3, 0xc0, RZ, 0xc0, !PT ;  /* 0x000000c003107812 */ /* 0x000fc800078ec0ff */
[----:B------:R-:W-:Y:S01]  /*11e0*/  SHF.R.U32.HI R15, RZ, 0x3, R16 ;  /* 0x00000003ff0f7819 */ /* 0x000fe20000011610 */
[----:B------:R-:W-:Y:S01]  /*11f0*/  STL [R1+0x2c], R16 ;  /* 0x00002c1001007387 */ /* 0x000fe20000100800 */
[C---:B------:R-:W-:Y:S02]  /*1200*/  LOP3.LUT R3, R16.reuse, 0x18, R6, 0xf8, !PT ;  /* 0x0000001810037812 */ /* 0x040fe400078ef806 */
[C---:B------:R-:W-:Y:S01]  /*1210*/  LOP3.LUT R12, R16.reuse, 0x18, R9, 0xf8, !PT ;  /* 0x00000018100c7812 */ /* 0x040fe200078ef809 */
[----:B------:R-:W-:Y:S01]  /*1220*/  STL [R1+0x38], R15 ;  /* 0x0000380f01007387 */ /* 0x000fe20000100800 */
[-C--:B------:R-:W-:Y:S01]  /*1230*/  LOP3.LUT R8, R3, R15.reuse, RZ, 0x3c, !PT ;  /* 0x0000000f03087212 */ /* 0x080fe200078e3cff */
[----:B------:R-:W-:Y:S01]  /*1240*/  IMAD.U32 R3, RZ, RZ, UR4 ;  /* 0x00000004ff037e24 */ /* 0x000fe2000f8e00ff */
[----:B------:R-:W-:Y:S01]  /*1250*/  LOP3.LUT R2, R16, 0x18, R146, 0xf8, !PT ;  /* 0x0000001810027812 */ /* 0x000fe200078ef892 */
[----:B------:R0:W-:Y:S01]  /*1260*/  STL [R1+0x94], R0 ;  /* 0x0000940001007387 */ /* 0x0001e20000100800 */
[-C--:B------:R-:W-:Y:S01]  /*1270*/  LOP3.LUT R12, R12, R15.reuse, RZ, 0x3c, !PT ;  /* 0x0000000f0c0c7212 */ /* 0x080fe200078e3cff */
[----:B------:R-:W-:Y:S01]  /*1280*/  IMAD.IADD R5, R5, 0x1, R8 ;  /* 0x0000000105057824 */ /* 0x000fe200078e0208 */
[----:B------:R-:W-:Y:S01]  /*1290*/  LOP3.LUT R2, R2, R15, RZ, 0x3c, !PT ;  /* 0x0000000f02027212 */ /* 0x000fe200078e3cff */
[----:B------:R-:W-:Y:S02]  /*12a0*/  STL [R1+0x70], RZ ;  /* 0x000070ff01007387 */ /* 0x000fe40000100800 */
[----:B------:R-:W-:-:S02]  /*12b0*/  IMAD.IADD R12, R13, 0x1, R12 ;  /* 0x000000010d0c7824 */ /* 0x000fc400078e020c */
[----:B------:R-:W-:Y:S02]  /*12c0*/  IMAD.IADD R2, R14, 0x1, R2 ;  /* 0x000000010e027824 */ /* 0x000fe400078e0202 */
[----:B0-----:R-:W-:-:S05]  /*12d0*/  IMAD.U32 R0, RZ, RZ, UR5 ;  /* 0x00000005ff007e24 */ /* 0x001fca000f8e00ff */
[----:B------:R0:W-:Y:S04]  /*12e0*/  STL [R1+0x44], R0 ;  /* 0x0000440001007387 */ /* 0x0001e80000100800 */
[----:B------:R-:W-:Y:S04]  /*12f0*/  STL [R1+0x40], RZ ;  /* 0x000040ff01007387 */ /* 0x000fe80000100800 */
[----:B------:R1:W-:Y:S01]  /*1300*/  STL [R1+0x9c], R3 ;  /* 0x00009c0301007387 */ /* 0x0003e20000100800 */
[----:B0-----:R-:W-:Y:S02]  /*1310*/  SHF.R.S32.HI R0, RZ, 0x1f, R145 ;  /* 0x0000001fff007819 */ /* 0x001fe40000011491 */
[----:B------:R-:W-:Y:S01]  /*1320*/  LOP3.LUT R0, R16, 0x8, R146, 0xf8, !PT ;  /* 0x0000000810007812 */ /* 0x000fe200078ef892 */
[----:B------:R-:W-:-:S03]  /*1330*/  IMAD.SHL.U32 R16, R20, 0x4, RZ ;  /* 0x0000000414107824 */ /* 0x000fc600078e00ff */
[----:B------:R-:W-:Y:S01]  /*1340*/  LOP3.LUT R0, R0, R15, RZ, 0x3c, !PT ;  /* 0x0000000f00007212 */ /* 0x000fe200078e3cff */
[----:B-1----:R-:W-:Y:S01]  /*1350*/  IMAD.SHL.U32 R3, R4, 0x8, RZ ;  /* 0x0000000804037824 */ /* 0x002fe200078e00ff */
[----:B------:R-:W-:-:S03]  /*1360*/  SHF.R.S32.HI R4, RZ, 0x3, R6 ;  /* 0x00000003ff047819 */ /* 0x000fc60000011406 */
[----:B------:R-:W-:Y:S01]  /*1370*/  IMAD.IADD R0, R14, 0x1, R0 ;  /* 0x000000010e007824 */ /* 0x000fe200078e0200 */
[----:B------:R0:W-:Y:S04]  /*1380*/  STL [R1+0x54], R3 ;  /* 0x0000540301007387 */ /* 0x0001e80000100800 */
[----:B------:R1:W-:Y:S01]  /*1390*/  STL [R1+0x8c], R4 ;  /* 0x00008c0401007387 */ /* 0x0003e20000100800 */
[----:B0-----:R-:W-:Y:S02]  /*13a0*/  SHF.R.S32.HI R3, RZ, 0x3, R9 ;  /* 0x00000003ff037819 */ /* 0x001fe40000011409 */
[----:B-1----:R-:W-:-:S03]  /*13b0*/  LEA R4, R5, UR4, 0x1 ;  /* 0x0000000405047c11 */ /* 0x002fc6000f8e08ff */
[----:B------:R0:W-:Y:S04]  /*13c0*/  STL [R1+0x88], R3 ;  /* 0x0000880301007387 */ /* 0x0001e80000100800 */
[----:B------:R1:W-:Y:S04]  /*13d0*/  STL [R1+0x58], R0 ;  /* 0x0000580001007387 */ /* 0x0003e80000100800 */
[----:B------:R2:W-:Y:S01]  /*13e0*/  STL [R1+0x80], R4 ;  /* 0x0000800401007387 */ /* 0x0005e20000100800 */
[----:B0-----:R-:W-:Y:S02]  /*13f0*/  LEA R3, R12, UR4, 0x1 ;  /* 0x000000040c037c11 */ /* 0x001fe4000f8e08ff */
[----:B-1----:R-:W-:-:S03]  /*1400*/  LEA R0, R2, UR4, 0x1 ;  /* 0x0000000402007c11 */ /* 0x002fc6000f8e08ff */
[----:B------:R2:W-:Y:S04]  /*1410*/  STL [R1+0x7c], R3 ;  /* 0x00007c0301007387 */ /* 0x0005e80000100800 */
[----:B------:R2:W-:Y:S02]  /*1420*/  STL [R1+0x84], R0 ;  /* 0x0000840001007387 */ /* 0x0005e40000100800 */
.L_x_8701:
[----:B0-2---:R-:W0:Y:S02]  /*1430*/  LDC.64 R2, c[0x0][0xc60] ;  /* 0x00031800ff027b82 */ /* 0x005e240000000a00 */
[----:B0-----:R-:W-:-:S05]  /*1440*/  IMAD.WIDE R2, R107, 0x4, R2 ;  /* 0x000000046b027825 */ /* 0x001fca00078e0202 */
[----:B-1---5:R0:W2:Y:S01]  /*1450*/  LDG.E R10, desc[UR60][R2.64] ;  /* 0x0000003c020a7981 */ /* 0x0220a2000c1e1900 */
[----:B------:R-:W-:Y:S05]  /*1460*/  YIELD ;  /* 0x0000000000007946 */ /* 0x000fea0003800000 */
[----:B------:R-:W-:Y:S01]  /*1470*/  ULDC.64 UR4, c[0x0][0xa28] ;  /* 0x00028a0000047ab9 */ /* 0x000fe20000000a00 */
[----:B------:R-:W-:Y:S01]  /*1480*/  ULDC.64 UR8, c[0x0][0xa18] ;  /* 0x0002860000087ab9 */ /* 0x000fe20000000a00 */
[----:B------:R-:W-:Y:S01]  /*1490*/  ISETP.NE.U32.AND P1, PT, RZ, UR4, PT ;  /* 0x00000004ff007c0c */ /* 0x000fe2000bf25070 */
[----:B------:R-:W-:Y:S01]  /*14a0*/  ULDC.64 UR6, c[0x0][0xa08] ;  /* 0x0002820000067ab9 */ /* 0x000fe20000000a00 */
[----:B0-----:R-:W-:Y:S01]  /*14b0*/  IMAD.MOV.U32 R3, RZ, RZ, RZ ;  /* 0x000000ffff037224 */ /* 0x001fe200078e00ff */
[----:B------:R-:W-:Y:S01]  /*14c0*/  ISETP.NE.U32.AND P0, PT, RZ, UR6, PT ;  /* 0x00000006ff007c0c */ /* 0x000fe2000bf05070 */
[----:B------:R-:W-:Y:S01]  /*14d0*/  IMAD.MOV.U32 R27, RZ, RZ, RZ ;  /* 0x000000ffff1b7224 */ /* 0x000fe200078e00ff */
[----:B------:R-:W-:-:S02]  /*14e0*/  ISETP.NE.AND.EX P1, PT, RZ, UR5, PT, P1 ;  /* 0x00000005ff007c0c */ /* 0x000fc4000bf25310 */
[----:B------:R-:W-:Y:S02]  /*14f0*/  ISETP.NE.AND.EX P0, PT, RZ, UR7, PT, P0 ;  /* 0x00000007ff007c0c */ /* 0x000fe4000bf05300 */
[----:B--2---:R-:W-:Y:S01]  /*1500*/  SHF.R.S32.HI R0, RZ, 0x1f, R10 ;  /* 0x0000001fff007819 */ /* 0x004fe2000001140a */
[----:B------:R-:W-:-:S08]  /*1510*/  IMAD.SHL.U32 R26, R10, 0x4, RZ ;  /* 0x000000040a1a7824 */ /* 0x000fd000078e00ff */
[C---:B---3--:R-:W-:Y:S01]  /*1520*/  @P1 LEA R4, P2, R10.reuse, UR4, 0x2 ;  /* 0x000000040a041c11 */ /* 0x048fe2000f8410ff */
[----:B------:R0:W-:Y:S01]  /*1530*/  STL [R1+0x68], R10 ;  /* 0x0000680a01007387 */ /* 0x0001e20000100800 */
[C-C-:B------:R-:W-:Y:S02]  /*1540*/  SHF.L.U64.HI R28, R10.reuse, 0x2, R0.reuse ;  /* 0x000000020a1c7819 */ /* 0x140fe40000010200 */
[----:B------:R-:W-:Y:S02]  /*1550*/  @P1 LEA.HI.X R5, R10, UR5, R0, 0x2, P2 ;  /* 0x000000050a051c11 */ /* 0x000fe400090f1400 */
[----:B------:R-:W-:Y:S01]  /*1560*/  ISETP.NE.U32.AND P2, PT, RZ, UR8, PT ;  /* 0x00000008ff007c0c */ /* 0x000fe2000bf45070 */
[----:B------:R-:W-:Y:S01]  /*1570*/  ULDC UR4, c[0x0][0x288] ;  /* 0x0000a20000047ab9 */ /* 0x000fe20000000800 */
[----:B------:R-:W-:Y:S01]  /*1580*/  IADD3 R8, P3, R26, UR6, RZ ;  /* 0x000000061a087c10 */ /* 0x000fe2000ff7e0ff */
[----:B------:R0:W5:Y:S01]  /*1590*/  @P1 LDG.E R3, desc[UR60][R4.64] ;  /* 0x0000003c04031981 */ /* 0x000162000c1e1900 */
[----:B------:R-:W-:-:S02]  /*15a0*/  ISETP.NE.AND.EX P2, PT, RZ, UR9, PT, P2 ;  /* 0x00000009ff007c0c */ /* 0x000fc4000bf45320 */
[----:B------:R-:W-:Y:S01]  /*15b0*/  MOV R107, UR4 ;  /* 0x00000004006b7c02 */ /* 0x000fe20008000f00 */
[----:B------:R-:W-:Y:S01]  /*15c0*/  ULDC.64 UR4, c[0x0][0x3f8] ;  /* 0x0000fe0000047ab9 */ /* 0x000fe20000000a00 */
[----:B------:R-:W-:-:S05]  /*15d0*/  IADD3.X R9, R28, UR7, RZ, P3, !PT ;  /* 0x000000071c097c10 */ /* 0x000fca0009ffe4ff */
[----:B------:R0:W5:Y:S04]  /*15e0*/  @P0 LDG.E R27, desc[UR60][R8.64] ;  /* 0x0000003c081b0981 */ /* 0x000168000c1e1900 */
        /* <DEDUP_REMOVED lines=23> */
.L_x_8562:
[----:B------:R-:W-:Y:S01]  /*1760*/  ULDC.64 UR4, c[0x0][0xa20] ;  /* 0x0002880000047ab9 */ /* 0x000fe20000000a00 */
[----:B------:R0:W-:Y:S01]  /*1770*/  STL [R1+0x74], R105 ;  /* 0x0000746901007387 */ /* 0x0001e20000100800 */
[----:B------:R-:W-:-:S03]  /*1780*/  ISETP.NE.U32.AND P1, PT, RZ, UR4, PT ;  /* 0x00000004ff007c0c */ /* 0x000fc6000bf25070 */
[----:B------:R0:W-:Y:S01]  /*1790*/  STL [R1+0x6c], R106 ;  /* 0x00006c6a01007387 */ /* 0x0001e20000100800 */
[----:B------:R-:W-:-:S13]  /*17a0*/  ISETP.NE.AND.EX P1, PT, RZ, UR5, PT, P1 ;  /* 0x00000005ff007c0c */ /* 0x000fda000bf25310 */
[----:B0-----:R-:W-:Y:S05]  /*17b0*/  @!P1 BRA `(.L_x_8563) ;  /* 0x0000000000109947 */ /* 0x001fea0003800000 */
[----:B------:R-:W-:-:S04]  /*17c0*/  IADD3 R4, P0, R26, UR4, RZ ;  /* 0x000000041a047c10 */ /* 0x000fc8000ff1e0ff */
[----:B------:R-:W-:-:S05]  /*17d0*/  IADD3.X R5, R28, UR5, RZ, P0, !PT ;  /* 0x000000051c057c10 */ /* 0x000fca00087fe4ff */
[----:B------:R0:W5:Y:S01]  /*17e0*/  LDG.E R24, desc[UR60][R4.64] ;  /* 0x0000003c04187981 */ /* 0x000162000c1e1900 */
[----:B------:R-:W-:Y:S05]  /*17f0*/  BRA `(.L_x_8564) ;  /* 0x0000000000107947 */ /* 0x000fea0003800000 */
.L_x_8563:
[----:B------:R-:W-:Y:S05]  /*1800*/  @!P0 BRA `(.L_x_8564) ;  /* 0x00000000000c8947 */ /* 0x000fea0003800000 */
[----:B------:R-:W2:Y:S04]  /*1810*/  LDG.E R5, desc[UR60][R8.64] ;  /* 0x0000003c08057981 */ /* 0x000ea8000c1e1900 */
[----:B------:R-:W2:Y:S02]  /*1820*/  LDG.E R24, desc[UR60][R8.64+0x4] ;  /* 0x0000043c08187981 */ /* 0x000ea4000c1e1900 */
[----:B--2---:R-:W-:-:S07]  /*1830*/  IMAD.IADD R24, R24, 0x1, -R5 ;  /* 0x0000000118187824 */ /* 0x004fce00078e0a05 */
.L_x_8564:
[----:B------:R-:W-:Y:S02]  /*1840*/  ULDC.64 UR4, c[0x0][0xa10] ;  /* 0x0002840000047ab9 */ /* 0x000fe40000000a00 */
[----:B------:R-:W-:-:S04]  /*1850*/  ISETP.NE.U32.AND P0, PT, RZ, UR4, PT ;  /* 0x00000004ff007c0c */ /* 0x000fc8000bf05070 */
[----:B------:R-:W-:Y:S01]  /*1860*/  ISETP.NE.AND.EX P0, PT, RZ, UR5, PT, P0 ;  /* 0x00000005ff007c0c */ /* 0x000fe2000bf05300 */
[----:B-----5:R-:W-:Y:S01]  /*1870*/  IMAD.IADD R11, R24, 0x1, -R3 ;  /* 0x00000001180b7824 */ /* 0x020fe200078e0a03 */
[----:B------:R-:W-:-:S11]  /*1880*/  ULDC.64 UR4, c[0x0][0xa30] ;  /* 0x00028c0000047ab9 */ /* 0x000fd60000000a00 */
[----:B0-----:R-:W0:Y:S02]  /*1890*/  @P0 LDC.64 R4, c[0x0][0xa10] ;  /* 0x00028400ff040b82 */ /* 0x001e240000000a00 */
[----:B0-----:R-:W-:-:S05]  /*18a0*/  @P0 IMAD.WIDE R4, R25, 0x4, R4 ;  /* 0x0000000419040825 */ /* 0x001fca00078e0204 */
[----:B------:R-:W2:Y:S04]  /*18b0*/  @P0 LDG.E R0, desc[UR60][R4.64] ;  /* 0x0000003c04000981 */ /* 0x000ea8000c1e1900 */
[----:B------:R-:W2:Y:S01]  /*18c0*/  @P0 LDG.E R9, desc[UR60][R4.64+0x4] ;  /* 0x0000043c04090981 */ /* 0x000ea2000c1e1900 */
[----:B------:R-:W-:Y:S01]  /*18d0*/  IMAD.MOV R78, RZ, RZ, -R11 ;  /* 0x000000ffff4e7224 */ /* 0x000fe200078e0a0b */
[----:B------:R-:W-:Y:S01]  /*18e0*/  ISETP.NE.U32.AND P1, PT, RZ, UR4, PT ;  /* 0x00000004ff007c0c */ /* 0x000fe2000bf25070 */
[----:B------:R-:W-:-:S03]  /*18f0*/  IMAD.MOV.U32 R102, RZ, RZ, R24 ;  /* 0x000000ffff667224 */ /* 0x000fc600078e0018 */
[----:B------:R-:W-:Y:S02]  /*1900*/  VIMNMX R78, RZ, R78, !PT ;  /* 0x0000004eff4e7248 */ /* 0x000fe40007fe0100 */
[----:B------:R-:W-:-:S13]  /*1910*/  ISETP.NE.AND.EX P1, PT, RZ, UR5, PT, P1 ;  /* 0x00000005ff007c0c */ /* 0x000fda000bf25310 */
[----:B------:R-:W-:-:S04]  /*1920*/  @P1 IADD3 R6, P2, R26, UR4, RZ ;  /* 0x000000041a061c10 */ /* 0x000fc8000ff5e0ff */
[----:B------:R-:W-:-:S05]  /*1930*/  @P1 IADD3.X R7, R28, UR5, RZ, P2, !PT ;  /* 0x000000051c071c10 */ /* 0x000fca00097fe4ff */
[----:B------:R0:W5:Y:S01]  /*1940*/  @P1 LDG.E R102, desc[UR60][R6.64] ;  /* 0x0000003c06661981 */ /* 0x000162000c1e1900 */
[----:B--2---:R-:W-:-:S04]  /*1950*/  @P0 IMAD.IADD R2, R9, 0x1, -R0 ;  /* 0x0000000109020824 */ /* 0x004fc800078e0a00 */
        /* <DEDUP_REMOVED lines=8> */
[----:B------:R-:W-:-:S05]  /*19e0*/  IMAD.WIDE.U32 R78, R78, 0x38e38e39, RZ ;  /* 0x38e38e394e4e7825 */ /* 0x000fca00078e00ff */
[----:B------:R-:W-:-:S05]  /*19f0*/  SHF.R.U32.HI R78, RZ, 0x5, R79 ;  /* 0x00000005ff4e7819 */ /* 0x000fca000001164f */
[----:B------:R-:W-:Y:S02]  /*1a00*/  IMAD.MOV.U32 R22, RZ, RZ, R78 ;  /* 0x000000ffff167224 */ /* 0x000fe400078e004e */
        /* <DEDUP_REMOVED lines=27> */
.L_x_8567:
[----:B------:R-:W-:Y:S05]  /*1bc0*/  BSYNC B6 ;  /* 0x0000000000067941 */ /* 0x000fea0003800000 */
.L_x_8566:
        /* <DEDUP_REMOVED lines=20> */
.L_x_8569:
[----:B------:R-:W-:Y:S05]  /*1d10*/  BSYNC B6 ;  /* 0x0000000000067941 */ /* 0x000fea0003800000 */
.L_x_8568:
[----:B------:R-:W-:Y:S01]  /*1d20*/  ULDC.64 UR4, c[0x0][0x9f8] ;  /* 0x00027e0000047ab9 */ /* 0x000fe20000000a00 */
[----:B------:R-:W2:Y:S01]  /*1d30*/  LDL R33, [R1+0x30] ;  /* 0x0000300001217983 */ /* 0x000ea20000100800 */
[----:B------:R-:W-:Y:S01]  /*1d40*/  ISETP.NE.U32.AND P0, PT, RZ, UR4, PT ;  /* 0x00000004ff007c0c */ /* 0x000fe2000bf05070 */
[----:B------:R-:W0:Y:S01]  /*1d50*/  LDC R0, c[0x0][0x428] ;  /* 0x00010a00ff007b82 */ /* 0x000e220000000800 */
[----:B------:R-:W-:Y:S01]  /*1d60*/  IMAD.IADD R74, R27, 0x1, R24 ;  /* 0x000000011b4a7824 */ /* 0x000fe200078e0218 */
[----:B------:R-:W1:Y:S01]  /*1d70*/  S2R R20, SR_TID.X ;  /* 0x0000000000147919 */ /* 0x000e620000002100 */
[----:B------:R-:W-:Y:S01]  /*1d80*/  ISETP.NE.AND.EX P0, PT, RZ, UR5, PT, P0 ;  /* 0x00000005ff007c0c */ /* 0x000fe2000bf05300 */
[----:B------:R-:W-:Y:S01]  /*1d90*/  ULDC.64 UR6, c[0x0][0xa08] ;  /* 0x0002820000067ab9 */ /* 0x000fe20000000a00 */
[----:B------:R-:W3:Y:S04]  /*1da0*/  LDL R14, [R1+0x34] ;  /* 0x00003400010e7983 */ /* 0x000ee80000100800 */
[----:B------:R-:W4:Y:S04]  /*1db0*/  LDL R38, [R1+0x3c] ;  /* 0x00003c0001267983 */ /* 0x000f280000100800 */
[----:B------:R-:W4:Y:S01]  /*1dc0*/  LDL R37, [R1+0x38] ;  /* 0x0000380001257983 */ /* 0x000f220000100800 */
[----:B------:R-:W-:Y:S01]  /*1dd0*/  SHF.R.S32.HI R147, RZ, 0x1f, R146 ;  /* 0x0000001fff937819 */ /* 0x000fe20000011492 */
[----:B------:R-:W1:Y:S01]  /*1de0*/  LDC.64 R66, c[0x0][0x3e8] ;  /* 0x0000fa00ff427b82 */ /* 0x000e620000000a00 */
[----:B------:R-:W-:-:S04]  /*1df0*/  @P0 IADD3 R4, P1, R26, UR4, RZ ;  /* 0x000000041a040c10 */ /* 0x000fc8000ff3e0ff */
[----:B------:R-:W-:Y:S01]  /*1e00*/  @P0 IADD3.X R5, R28, UR5, RZ, P1, !PT ;  /* 0x000000051c050c10 */ /* 0x000fe20008ffe4ff */
[----:B------:R-:W-:Y:S02]  /*1e10*/  ULDC.64 UR4, c[0x0][0x2f8] ;  /* 0x0000be0000047ab9 */ /* 0x000fe40000000a00 */
[----:B------:R-:W1:Y:S02]  /*1e20*/  LDC.64 R28, c[0x0][0x2f0] ;  /* 0x0000bc00ff1c7b82 */ /* 0x000e640000000a00 */
[----:B------:R1:W2:Y:S01]  /*1e30*/  @P0 LDG.E R25, desc[UR60][R4.64] ;  /* 0x0000003c04190981 */ /* 0x0002a2000c1e1900 */
[----:B0-----:R-:W-:Y:S02]  /*1e40*/  ISETP.NE.AND P0, PT, R0, 0x1, PT ;  /* 0x000000010000780c */ /* 0x001fe40003f05270 */
[----:B------:R-:W-:Y:S02]  /*1e50*/  SHF.R.S32.HI R9, RZ, 0x1f, R74 ;  /* 0x0000001fff097819 */ /* 0x000fe4000001144a */
[----:B------:R-:W-:Y:S01]  /*1e60*/  SHF.R.S32.HI R32, RZ, 0x1f, R145 ;  /* 0x0000001fff207819 */ /* 0x000fe20000011491 */
[----:B------:R-:W0:Y:S01]  /*1e70*/  LDC R13, c[0x0][0x3d4] ;  /* 0x0000f500ff0d7b82 */ /* 0x000e220000000800 */
[----:B-1----:R-:W-:-:S02]  /*1e80*/  SHF.R.U32.HI R34, RZ, 0x7, R20 ;  /* 0x00000007ff227819 */ /* 0x002fc40000011614 */
[----:B------:R-:W4:Y:S04]  /*1e90*/  LDL R20, [R1+0x2c] ;  /* 0x00002c0001147983 */ /* 0x000f280000100800 */
[----:B------:R-:W4:Y:S01]  /*1ea0*/  LDL.LU R35, [R1+0x28] ;  /* 0x0000280001237983 */ /* 0x000f220000300800 */
[----:B------:R-:W1:Y:S03]  /*1eb0*/  @P0 LDC R3, c[0x0][0x42c] ;  /* 0x00010b00ff030b82 */ /* 0x000e660000000800 */
[----:B------:R-:W4:Y:S01]  /*1ec0*/  LDL R36, [R1+0x78] ;  /* 0x0000780001247983 */ /* 0x000f220000100800 */
[----:B------:R-:W-:-:S04]  /*1ed0*/  IMAD.WIDE.U32 R4, R74, R28, RZ ;  /* 0x0000001c4a047225 */ /* 0x000fc800078e00ff */
[----:B------:R-:W0:Y:S01]  /*1ee0*/  @P0 LDC R7, c[0x0][0x430] ;  /* 0x00010c00ff070b82 */ /* 0x000e220000000800 */
[----:B------:R-:W-:-:S07]  /*1ef0*/  ISETP.NE.AND P6, PT, R34, 0x1, PT ;  /* 0x000000012200780c */ /* 0x000fce0003fc5270 */
[----:B------:R-:W0:Y:S01]  /*1f00*/  LDC.64 R72, c[0x0][0x3d8] ;  /* 0x0000f600ff487b82 */ /* 0x000e220000000a00 */
[----:B-1----:R-:W-:-:S04]  /*1f10*/  @P0 IMAD.HI.U32 R0, R106, R3, RZ ;  /* 0x000000036a000227 */ /* 0x002fc800078e00ff */
[----:B------:R-:W-:Y:S01]  /*1f20*/  IMAD R3, R9, R28, RZ ;  /* 0x0000001c09037224 */ /* 0x000fe200078e02ff */
[----:B0-----:R-:W-:-:S03]  /*1f30*/  @P0 SHF.R.U32.HI R106, RZ, R7, R0 ;  /* 0x00000007ff6a0219 */ /* 0x001fc60000011600 */
[----:B------:R-:W-:Y:S01]  /*1f40*/  IMAD R3, R74, R29, R3 ;  /* 0x0000001d4a037224 */ /* 0x000fe200078e0203 */
[----:B------:R-:W-:Y:S02]  /*1f50*/  ISETP.NE.U32.AND P0, PT, RZ, UR6, PT ;  /* 0x00000006ff007c0c */ /* 0x000fe4000bf05070 */
[----:B------:R-:W-:Y:S01]  /*1f60*/  SHF.R.S32.HI R6, RZ, 0x1f, R106 ;  /* 0x0000001fff067819 */ /* 0x000fe2000001146a */
[----:B------:R-:W-:Y:S01]  /*1f70*/  IMAD.IADD R5, R5, 0x1, R3 ;  /* 0x0000000105057824 */ /* 0x000fe200078e0203 */
[----:B------:R-:W-:-:S03]  /*1f80*/  ISETP.NE.AND.EX P0, PT, RZ, UR7, PT, P0 ;  /* 0x00000007ff007c0c */ /* 0x000fc6000bf05300 */
[----:B------:R-:W-:Y:S02]  /*1f90*/  IMAD R3, R6, UR4, RZ ;  /* 0x0000000406037c24 */ /* 0x000fe4000f8e02ff */
[----:B------:R-:W-:-:S04]  /*1fa0*/  IMAD.WIDE.U32 R4, R106, UR4, R4 ;  /* 0x000000046a047c25 */ /* 0x000fc8000f8e0004 */
[----:B------:R-:W-:Y:S01]  /*1fb0*/  IMAD R3, R106, UR5, R3 ;  /* 0x000000056a037c24 */ /* 0x000fe2000f8e0203 */
[----:B------:R-:W-:-:S03]  /*1fc0*/  ULDC.64 UR4, c[0x0][0x300] ;  /* 0x0000c00000047ab9 */ /* 0x000fc60000000a00 */
[----:B------:R-:W-:Y:S01]  /*1fd0*/  IMAD.IADD R5, R5, 0x1, R3 ;  /* 0x0000000105057824 */ /* 0x000fe200078e0203 */
[----:B------:R-:W-:Y:S01]  /*1fe0*/  SHF.R.S32.HI R17, RZ, 0x1f, R16 ;  /* 0x0000001fff117819 */ /* 0x000fe20000011410 */
[----:B------:R-:W-:-:S04]  /*1ff0*/  IMAD.WIDE.U32 R30, R145, R66, R146 ;  /* 0x00000042911e7225 */ /* 0x000fc800078e0092 */
[----:B------:R-:W-:-:S04]  /*2000*/  IMAD.WIDE.U32 R64, R145, R66, R16 ;  /* 0x0000004291407225 */ /* 0x000fc800078e0010 */
[----:B------:R-:W-:-:S04]  /*2010*/  IMAD.WIDE.U32 R68, R145, R72, R146 ;  /* 0x0000004891447225 */ /* 0x000fc800078e0092 */
[----:B------:R-:W-:-:S04]  /*2020*/  IMAD.WIDE.U32 R70, R145, R72, R16 ;  /* 0x0000004891467225 */ /* 0x000fc800078e0010 */
[----:B------:R-:W-:Y:S02]  /*2030*/  VIADD R77, R146, 0x50 ;  /* 0x00000050924d7836 */ /* 0x000fe40000000000 */
[----:B------:R-:W-:Y:S02]  /*2040*/  IMAD.SHL.U32 R104, R13, 0x2, RZ ;  /* 0x000000020d687824 */ /* 0x000fe400078e00ff */
[----:B------:R-:W-:Y:S02]  /*2050*/  IMAD R89, R29, 0x90, RZ ;  /* 0x000000901d597824 */ /* 0x000fe400078e02ff */
[----:B------:R-:W-:Y:S02]  /*2060*/  IMAD R95, R73, 0x90, RZ ;  /* 0x00000090495f7824 */ /* 0x000fe400078e02ff */
[----:B------:R-:W-:Y:S01]  /*2070*/  VIADD R109, R34, 0x8 ;  /* 0x00000008226d7836 */ /* 0x000fe20000000000 */
[----:B--2---:R-:W-:-:S04]  /*2080*/  SHF.R.S32.HI R0, RZ, 0x1f, R25 ;  /* 0x0000001fff007819 */ /* 0x004fc80000011419 */
[----:B------:R-:W-:Y:S02]  /*2090*/  SEL R11, R0, RZ, !P0 ;  /* 0x000000ff000b7207 */ /* 0x000fe40004000000 */
[----:B------:R-:W-:-:S03]  /*20a0*/  SEL R21, R25, RZ, !P0 ;  /* 0x000000ff19157207 */ /* 0x000fc60004000000 */
[----:B------:R-:W-:Y:S02]  /*20b0*/  IMAD R0, R11, UR4, RZ ;  /* 0x000000040b007c24 */ /* 0x000fe4000f8e02ff */
[----:B------:R-:W-:-:S04]  /*20c0*/  IMAD.WIDE.U32 R24, R21, UR4, R4 ;  /* 0x0000000415187c25 */ /* 0x000fc8000f8e0004 */
[----:B------:R-:W-:Y:S01]  /*20d0*/  IMAD R3, R21, UR5, R0 ;  /* 0x0000000515037c24 */ /* 0x000fe2000f8e0200 */
[----:B------:R-:W-:Y:S05]  /*20e0*/  @!P6 WARPSYNC.ALL ;  /* 0x000000000000e948 */ /* 0x000fea0003800000 */
[----:B------:R-:W-:Y:S01]  /*20f0*/  ULDC.64 UR4, c[0x0][0x320] ;  /* 0x0000c80000047ab9 */ /* 0x000fe20000000a00 */
[----:B------:R-:W-:Y:S01]  /*2100*/  IMAD R0, R32, R28, RZ ;  /* 0x0000001c20007224 */ /* 0x000fe200078e02ff */
[----:B------:R-:W-:Y:S01]  /*2110*/  @!P6 BAR.SYNC.DEFER_BLOCKING 0x9, 0x100 ;  /* 0x024400000000eb1d */ /* 0x000fe20000010000 */
[----:B------:R-:W-:Y:S02]  /*2120*/  IMAD R5, R6, UR4, RZ ;  /* 0x0000000406057c24 */ /* 0x000fe4000f8e02ff */
[----:B------:R-:W-:-:S03]  /*2130*/  IMAD.WIDE.U32 R26, R106, UR4, R146 ;  /* 0x000000046a1a7c25 */ /* 0x000fc6000f8e0092 */
[----:B------:R-:W-:Y:S01]  /*2140*/  ULDC UR4, c[0x0][0x2e4] ;  /* 0x0000b90000047ab9 */ /* 0x000fe20000000800 */
[----:B---3--:R-:W-:Y:S01]  /*2150*/  ISETP.GE.AND P2, PT, R14, R13, PT ;  /* 0x0000000d0e00720c */ /* 0x008fe20003f46270 */
[----:B------:R-:W-:Y:S01]  /*2160*/  ULDC.64 UR6, c[0x0][0x328] ;  /* 0x0000ca0000067ab9 */ /* 0x000fe20000000a00 */
[----:B------:R-:W-:Y:S01]  /*2170*/  ISETP.GE.AND P1, PT, R33, UR4, PT ;  /* 0x0000000421007c0c */ /* 0x000fe2000bf26270 */
[----:B------:R-:W-:Y:S02]  /*2180*/  IMAD R7, R106, UR5, R5 ;  /* 0x000000056a077c24 */ /* 0x000fe4000f8e0205 */
[C---:B------:R-:W-:Y:S01]  /*2190*/  IMAD.WIDE.U32 R4, R145.reuse, R28, R146 ;  /* 0x0000001c91047225 */ /* 0x040fe200078e0092 */
[----:B------:R-:W-:Y:S02]  /*21a0*/  SEL R6, RZ, 0xffffffff, P1 ;  /* 0xffffffffff067807 */ /* 0x000fe40000800000 */
[----:B------:R-:W-:Y:S01]  /*21b0*/  ISETP.GE.AND P0, PT, R146, UR4, PT ;  /* 0x0000000492007c0c */ /* 0x000fe2000bf06270 */
[----:B------:R-:W-:Y:S01]  /*21c0*/  IMAD R85, R145, R29, R0 ;  /* 0x0000001d91557224 */ /* 0x000fe200078e0200 */
[----:B------:R-:W-:Y:S01]  /*21d0*/  IADD3 R88, P1, R24, R4, RZ ;  /* 0x0000000418587210 */ /* 0x000fe20007f3e0ff */
[----:B------:R-:W-:Y:S01]  /*21e0*/  IMAD.IADD R0, R25, 0x1, R3 ;  /* 0x0000000119007824 */ /* 0x000fe200078e0203 */
[----:B------:R-:W-:Y:S01]  /*21f0*/  SEL R3, RZ, 0x1, P0 ;  /* 0x00000001ff037807 */ /* 0x000fe20000000000 */
[----:B------:R-:W-:-:S03]  /*2200*/  IMAD.SHL.U32 R6, R6, 0x2, RZ ;  /* 0x0000000206067824 */ /* 0x000fc600078e00ff */
[----:B------:R-:W-:Y:S02]  /*2210*/  IADD3.X R85, R0, R5, R85, P1, !PT ;  /* 0x0000000500557210 */ /* 0x000fe40000ffe455 */
[----:B------:R-:W-:Y:S01]  /*2220*/  LOP3.LUT R5, R6, 0x2, R3, 0xe2, !PT ;  /* 0x0000000206057812 */ /* 0x000fe200078ee203 */
[----:B------:R-:W-:Y:S01]  /*2230*/  VIADD R3, R146, 0x30 ;  /* 0x0000003092037836 */ /* 0x000fe20000000000 */
[----:B------:R-:W-:Y:S01]  /*2240*/  ISETP.GE.AND P0, PT, R14, UR4, PT ;  /* 0x000000040e007c0c */ /* 0x000fe2000bf06270 */
[----:B------:R-:W-:Y:S02]  /*2250*/  IMAD R6, R32, R66, RZ ;  /* 0x0000004220067224 */ /* 0x000fe400078e02ff */
[----:B------:R-:W-:Y:S01]  /*2260*/  VIADD R4, R146, 0x40 ;  /* 0x0000004092047836 */ /* 0x000fe20000000000 */
[----:B------:R-:W-:Y:S01]  /*2270*/  ISETP.GE.AND P1, PT, R3, UR4, PT ;  /* 0x0000000403007c0c */ /* 0x000fe2000bf26270 */
[----:B------:R-:W-:Y:S01]  /*2280*/  IMAD R15, R145, R67, R6 ;  /* 0x00000043910f7224 */ /* 0x000fe200078e0206 */
[----:B------:R-:W-:Y:S01]  /*2290*/  SEL R6, RZ, 0x4, P0 ;  /* 0x00000004ff067807 */ /* 0x000fe20000000000 */
[----:B------:R-:W-:Y:S01]  /*22a0*/  IMAD.IADD R27, R27, 0x1, R7 ;  /* 0x000000011b1b7824 */ /* 0x000fe200078e0207 */
[----:B------:R-:W-:-:S02]  /*22b0*/  SEL R7, RZ, 0x8, P1 ;  /* 0x00000008ff077807 */ /* 0x000fc40000800000 */
[----:B------:R-:W-:Y:S02]  /*22c0*/  ISETP.GE.AND P0, PT, R4, UR4, PT ;  /* 0x0000000404007c0c */ /* 0x000fe4000bf06270 */
[----:B------:R-:W-:Y:S02]  /*22d0*/  LOP3.LUT R5, R7, R5, R6, 0xfe, !PT ;  /* 0x0000000507057212 */ /* 0x000fe400078efe06 */
[----:B------:R-:W-:Y:S02]  /*22e0*/  SEL R10, RZ, 0x10, P0 ;  /* 0x00000010ff0a7807 */ /* 0x000fe40000000000 */
[-C--:B------:R-:W-:Y:S02]  /*22f0*/  ISETP.GE.AND P0, PT, R146, R13.reuse, PT ;  /* 0x0000000d9200720c */ /* 0x080fe40003f06270 */
[----:B------:R-:W-:Y:S01]  /*2300*/  ISETP.GE.AND P1, PT, R33, R13, PT ;  /* 0x0000000d2100720c */ /* 0x000fe20003f26270 */
[----:B------:R-:W-:Y:S01]  /*2310*/  IMAD R6, R32, R72, RZ ;  /* 0x0000004820067224 */ /* 0x000fe200078e02ff */
[----:B------:R-:W-:-:S02]  /*2320*/  LOP3.LUT R10, R5, R10, RZ, 0xfc, !PT ;  /* 0x0000000a050a7212 */ /* 0x000fc400078efcff */
[C---:B------:R-:W-:Y:S02]  /*2330*/  SEL R5, R13.reuse, RZ, P0 ;  /* 0x000000ff0d057207 */ /* 0x040fe40000000000 */
[----:B------:R-:W-:Y:S01]  /*2340*/  SEL R8, R13, RZ, P2 ;  /* 0x000000ff0d087207 */ /* 0x000fe20001000000 */
[----:B------:R-:W-:Y:S01]  /*2350*/  IMAD.IADD R31, R31, 0x1, R15 ;  /* 0x000000011f1f7824 */ /* 0x000fe200078e020f */
[----:B------:R-:W-:Y:S01]  /*2360*/  SEL R7, R13, RZ, P1 ;  /* 0x000000ff0d077207 */ /* 0x000fe20000800000 */
[----:B------:R-:W-:Y:S01]  /*2370*/  IMAD.IADD R65, R15, 0x1, R65 ;  /* 0x000000010f417824 */ /* 0x000fe200078e0241 */
[----:B----4-:R-:W-:Y:S01]  /*2380*/  LOP3.LUT P3, RZ, R36, 0x2, RZ, 0xc0, !PT ;  /* 0x0000000224ff7812 */ /* 0x010fe2000786c0ff */
[----:B------:R-:W-:Y:S01]  /*2390*/  IMAD R15, R145, R73, R6 ;  /* 0x00000049910f7224 */ /* 0x000fe200078e0206 */
[----:B------:R-:W-:Y:S01]  /*23a0*/  LOP3.LUT R35, R35, 0xfffffffe, RZ, 0xc0, !PT ;  /* 0xfffffffe23237812 */ /* 0x000fe200078ec0ff */
[----:B------:R-:W-:Y:S02]  /*23b0*/  IMAD.IADD R6, R146, 0x1, R5 ;  /* 0x0000000192067824 */ /* 0x000fe400078e0205 */
[----:B------:R-:W-:-:S02]  /*23c0*/  IMAD R11, R11, UR6, RZ ;  /* 0x000000060b0b7c24 */ /* 0x000fc4000f8e02ff */
[----:B------:R-:W-:Y:S02]  /*23d0*/  IMAD.IADD R14, R14, 0x1, R8 ;  /* 0x000000010e0e7824 */ /* 0x000fe400078e0208 */
[----:B------:R-:W-:Y:S01]  /*23e0*/  IMAD.IADD R12, R33, 0x1, R7 ;  /* 0x00000001210c7824 */ /* 0x000fe200078e0207 */
[----:B------:R-:W-:Y:S01]  /*23f0*/  @P2 LOP3.LUT R35, R35, 0x1, RZ, 0xfc, !PT ;  /* 0x0000000123232812 */ /* 0x000fe200078efcff */
[C---:B------:R-:W-:Y:S01]  /*2400*/  IMAD R11, R21.reuse, UR7, R11 ;  /* 0x00000007150b7c24 */ /* 0x040fe2000f8e020b */
[----:B------:R-:W-:Y:S01]  /*2410*/  SHF.R.S32.HI R7, RZ, 0x1f, R6 ;  /* 0x0000001fff077819 */ /* 0x000fe20000011406 */
[----:B------:R-:W-:Y:S01]  /*2420*/  IMAD.WIDE.U32 R26, R21, UR6, R26 ;  /* 0x00000006151a7c25 */ /* 0x000fe2000f8e001a */
[----:B------:R-:W-:Y:S02]  /*2430*/  IADD3 R69, R69, R15, RZ ;  /* 0x0000000f45457210 */ /* 0x000fe40007ffe0ff */
[----:B------:R-:W-:Y:S01]  /*2440*/  SHF.R.S32.HI R21, RZ, 0x1f, R14 ;  /* 0x0000001fff157819 */ /* 0x000fe2000001140e */
[----:B------:R-:W-:Y:S01]  /*2450*/  IMAD.IADD R71, R15, 0x1, R71 ;  /* 0x000000010f477824 */ /* 0x000fe200078e0247 */
[----:B------:R-:W-:-:S02]  /*2460*/  SHF.R.S32.HI R15, RZ, 0x1f, R12 ;  /* 0x0000001fff0f7819 */ /* 0x000fc4000001140c */
[----:B------:R-:W-:Y:S02]  /*2470*/  LOP3.LUT R35, R35, 0xfffffffd, RZ, 0xc0, !PT ;  /* 0xfffffffd23237812 */ /* 0x000fe400078ec0ff */
[CC--:B------:R-:W-:Y:S02]  /*2480*/  LEA.HI R5, R7.reuse, R6.reuse, RZ, 0x3 ;  /* 0x0000000607057211 */ /* 0x0c0fe400078f18ff */
[----:B------:R-:W-:Y:S02]  /*2490*/  LEA.HI R8, R7, R6, RZ, 0x5 ;  /* 0x0000000607087211 */ /* 0x000fe400078f28ff */
[----:B------:R-:W-:Y:S02]  /*24a0*/  LEA.HI R7, R21, R14, RZ, 0x3 ;  /* 0x0000000e15077211 */ /* 0x000fe400078f18ff */
[----:B------:R-:W-:Y:S02]  /*24b0*/  LEA.HI R6, R15, R12, RZ, 0x3 ;  /* 0x0000000c0f067211 */ /* 0x000fe400078f18ff */
[----:B------:R-:W-:-:S02]  /*24c0*/  LEA.HI R14, R21, R14, RZ, 0x5 ;  /* 0x0000000e150e7211 */ /* 0x000fc400078f28ff */
[----:B------:R-:W-:Y:S02]  /*24d0*/  LEA.HI R15, R15, R12, RZ, 0x5 ;  /* 0x0000000c0f0f7211 */ /* 0x000fe400078f28ff */
[----:B------:R-:W-:Y:S02]  /*24e0*/  @P3 LOP3.LUT R35, R35, 0x2, RZ, 0xfc, !PT ;  /* 0x0000000223233812 */ /* 0x000fe400078efcff */
[----:B------:R-:W-:Y:S02]  /*24f0*/  SHF.R.S32.HI R21, RZ, 0x5, R14 ;  /* 0x00000005ff157819 */ /* 0x000fe4000001140e */
[----:B------:R-:W-:Y:S01]  /*2500*/  SHF.R.S32.HI R12, RZ, 0x5, R8 ;  /* 0x00000005ff0c7819 */ /* 0x000fe20000011408 */
[----:B------:R0:W-:Y:S01]  /*2510*/  STL [R1+0x28], R35 ;  /* 0x0000282301007387 */ /* 0x0001e20000100800 */
[----:B------:R-:W-:Y:S02]  /*2520*/  SHF.R.S32.HI R15, RZ, 0x5, R15 ;  /* 0x00000005ff0f7819 */ /* 0x000fe4000001140f */
[----:B------:R-:W-:-:S02]  /*2530*/  LOP3.LUT R14, R20, 0x18, R6, 0xf8, !PT ;  /* 0x00000018140e7812 */ /* 0x000fc400078ef806 */
[----:B-----5:R-:W-:Y:S02]  /*2540*/  SHF.R.S32.HI R33, RZ, 0x1f, R102 ;  /* 0x0000001fff217819 */ /* 0x020fe40000011466 */
[----:B------:R-:W-:Y:S02]  /*2550*/  LOP3.LUT R8, R20, 0x18, R5, 0xf8, !PT ;  /* 0x0000001814087812 */ /* 0x000fe400078ef805 */
[----:B------:R-:W-:Y:S01]  /*2560*/  IADD3 R74, P2, R145, R74, RZ ;  /* 0x0000004a914a7210 */ /* 0x000fe20007f5e0ff */
[----:B------:R-:W-:Y:S01]  /*2570*/  IMAD R15, R15, 0x1200, R38 ;  /* 0x000012000f0f7824 */ /* 0x000fe200078e0226 */
[-C--:B------:R-:W-:Y:S02]  /*2580*/  LOP3.LUT R14, R14, R37.reuse, RZ, 0x3c, !PT ;  /* 0x000000250e0e7212 */ /* 0x080fe400078e3cff */
[----:B------:R-:W-:Y:S01]  /*2590*/  LOP3.LUT R101, R8, R37, RZ, 0x3c, !PT ;  /* 0x0000002508657212 */ /* 0x000fe200078e3cff */
[----:B------:R-:W-:Y:S02]  /*25a0*/  IMAD R8, R33, R66, RZ ;  /* 0x0000004221087224 */ /* 0x000fe400078e02ff */
[----:B------:R-:W-:Y:S01]  /*25b0*/  IMAD.X R75, R32, 0x1, R9, P2 ;  /* 0x00000001204b7824 */ /* 0x000fe200010e0609 */
[----:B------:R-:W-:Y:S01]  /*25c0*/  ISETP.GE.AND P2, PT, R77, UR4, PT ;  /* 0x000000044d007c0c */ /* 0x000fe2000bf46270 */
[----:B------:R-:W-:-:S02]  /*25d0*/  IMAD.IADD R100, R15, 0x1, R14 ;  /* 0x000000010f647824 */ /* 0x000fc400078e020e */
[C---:B------:R-:W-:Y:S02]  /*25e0*/  IMAD R81, R102.reuse, R67, R8 ;  /* 0x0000004366517224 */ /* 0x040fe400078e0208 */
[----:B------:R-:W-:Y:S02]  /*25f0*/  IMAD R15, R67, 0x90, RZ ;  /* 0x00000090430f7824 */ /* 0x000fe400078e02ff */
[----:B------:R-:W-:Y:S01]  /*2600*/  IMAD.WIDE.U32 R30, R102, R66, R30 ;  /* 0x00000042661e7225 */ /* 0x000fe200078e001e */
[----:B------:R-:W-:-:S03]  /*2610*/  LOP3.LUT R20, R20, 0x18, R7, 0xf8, !PT ;  /* 0x0000001814147812 */ /* 0x000fc600078ef807 */
[----:B------:R-:W-:Y:S01]  /*2620*/  IMAD.WIDE.U32 R64, R102, R66, R64 ;  /* 0x0000004266407225 */ /* 0x000fe200078e0040 */
[----:B------:R-:W-:-:S03]  /*2630*/  SEL R13, RZ, 0x20, P2 ;  /* 0x00000020ff0d7807 */ /* 0x000fc60001000000 */
[----:B------:R-:W-:-:S04]  /*2640*/  IMAD.WIDE.U32 R66, R66, 0x90, RZ ;  /* 0x0000009042427825 */ /* 0x000fc800078e00ff */
[-C--:B------:R-:W-:Y:S01]  /*2650*/  IMAD R33, R33, R72.reuse, RZ ;  /* 0x0000004821217224 */ /* 0x080fe200078e02ff */
[----:B------:R-:W-:Y:S01]  /*2660*/  LOP3.LUT R20, R20, R37, RZ, 0x3c, !PT ;  /* 0x0000002514147212 */ /* 0x000fe200078e3cff */
[----:B------:R-:W-:Y:S02]  /*2670*/  IMAD R12, R12, 0x1200, R38 ;  /* 0x000012000c0c7824 */ /* 0x000fe400078e0226 */
[----:B------:R-:W-:Y:S01]  /*2680*/  IMAD.IADD R94, R67, 0x1, R15 ;  /* 0x00000001435e7824 */ /* 0x000fe200078e020f */
[----:B------:R-:W-:Y:S01]  /*2690*/  LOP3.LUT R15, R10, R13, RZ, 0xfc, !PT ;  /* 0x0000000d0a0f7212 */ /* 0x000fe200078efcff */
[C---:B------:R-:W-:Y:S01]  /*26a0*/  IMAD R33, R102.reuse, R73, R33 ;  /* 0x0000004966217224 */ /* 0x040fe200078e0221 */
[----:B------:R-:W-:Y:S01]  /*26b0*/  LOP3.LUT R76, R5, 0xfffffff8, RZ, 0xc0, !PT ;  /* 0xfffffff8054c7812 */ /* 0x000fe200078ec0ff */
[-C--:B------:R-:W-:Y:S01]  /*26c0*/  IMAD.WIDE.U32 R68, R102, R72.reuse, R68 ;  /* 0x0000004866447225 */ /* 0x080fe200078e0044 */
[----:B------:R-:W-:Y:S02]  /*26d0*/  LOP3.LUT R8, R6, 0xfffffff8, RZ, 0xc0, !PT ;  /* 0xfffffff806087812 */ /* 0x000fe400078ec0ff */
[----:B------:R-:W-:Y:S01]  /*26e0*/  LOP3.LUT R9, R7, 0xfffffff8, RZ, 0xc0, !PT ;  /* 0xfffffff807097812 */ /* 0x000fe200078ec0ff */
[----:B------:R-:W-:Y:S01]  /*26f0*/  IMAD.WIDE.U32 R70, R102, R72, R70 ;  /* 0x0000004866467225 */ /* 0x000fe200078e0046 */
[----:B------:R-:W-:-:S03]  /*2700*/  LOP3.LUT R13, R15, 0x8, RZ, 0xc0, !PT ;  /* 0x000000080f0d7812 */ /* 0x000fc600078ec0ff */
[----:B------:R-:W-:Y:S02]  /*2710*/  IMAD R21, R21, 0x1200, R38 ;  /* 0x0000120015157824 */ /* 0x000fe400078e0226 */
[----:B------:R-:W-:Y:S01]  /*2720*/  IMAD.WIDE.U32 R28, R28, 0x90, RZ ;  /* 0x000000901c1c7825 */ /* 0x000fe200078e00ff */
[----:B------:R-:W-:-:S03]  /*2730*/  LOP3.LUT R14, R15, 0x10, RZ, 0xc0, !PT ;  /* 0x000000100f0e7812 */ /* 0x000fc600078ec0ff */
[----:B------:R-:W-:Y:S01]  /*2740*/  IMAD.WIDE.U32 R72, R72, 0x90, RZ ;  /* 0x0000009048487825 */ /* 0x000fe200078e00ff */
[----:B------:R-:W-:-:S03]  /*2750*/  SHF.R.S32.HI R98, RZ, 0x1f, R76 ;  /* 0x0000001fff627819 */ /* 0x000fc6000001144c */
[----:B------:R-:W-:Y:S01]  /*2760*/  IMAD.IADD R101, R12, 0x1, R101 ;  /* 0x000000010c657824 */ /* 0x000fe200078e0265 */
[----:B------:R-:W-:Y:S01]  /*2770*/  LOP3.LUT R12, R15, 0x4, RZ, 0xc0, !PT ;  /* 0x000000040f0c7812 */ /* 0x000fe200078ec0ff */
[----:B------:R-:W-:Y:S01]  /*2780*/  IMAD.IADD R84, R27, 0x1, R11 ;  /* 0x000000011b547824 */ /* 0x000fe200078e020b */
[----:B------:R-:W-:Y:S01]  /*2790*/  LOP3.LUT R11, R15, 0x2, RZ, 0xc0, !PT ;  /* 0x000000020f0b7812 */ /* 0x000fe200078ec0ff */
[----:B------:R-:W-:Y:S01]  /*27a0*/  IMAD.IADD R83, R31, 0x1, R81 ;  /* 0x000000011f537824 */ /* 0x000fe200078e0251 */
[----:B------:R-:W-:Y:S01]  /*27b0*/  SHF.R.S32.HI R97, RZ, 0x1f, R8 ;  /* 0x0000001fff617819 */ /* 0x000fe20000011408 */
[----:B------:R-:W-:Y:S01]  /*27c0*/  IMAD.IADD R99, R21, 0x1, R20 ;  /* 0x0000000115637824 */ /* 0x000fe200078e0214 */
[----:B------:R-:W-:Y:S01]  /*27d0*/  SHF.R.S32.HI R96, RZ, 0x1f, R9 ;  /* 0x0000001fff607819 */ /* 0x000fe20000011409 */
[----:B------:R-:W-:Y:S01]  /*27e0*/  IMAD.IADD R89, R29, 0x1, R89 ;  /* 0x000000011d597824 */ /* 0x000fe200078e0259 */
[----:B------:R-:W-:Y:S01]  /*27f0*/  LOP3.LUT R10, R10, 0x1, RZ, 0xc0, !PT ;  /* 0x000000010a0a7812 */ /* 0x000fe200078ec0ff */
[----:B------:R-:W-:Y:S01]  /*2800*/  IMAD.IADD R95, R73, 0x1, R95 ;  /* 0x00000001495f7824 */ /* 0x000fe200078e025f */
[----:B------:R-:W-:Y:S01]  /*2810*/  LOP3.LUT R15, R15, 0x20, RZ, 0xc0, !PT ;  /* 0x000000200f0f7812 */ /* 0x000fe200078ec0ff */
[----:B------:R-:W-:-:S02]  /*2820*/  IMAD.IADD R81, R81, 0x1, R65 ;  /* 0x0000000151517824 */ /* 0x000fc400078e0241 */
[----:B------:R-:W-:Y:S02]  /*2830*/  IMAD.IADD R82, R69, 0x1, R33 ;  /* 0x0000000145527824 */ /* 0x000fe400078e0221 */
[----:B0-----:R-:W-:-:S07]  /*2840*/  IMAD.IADD R80, R33, 0x1, R71 ;  /* 0x0000000121507824 */ /* 0x001fce00078e0247 */
.L_x_8625:
[----:B------:R-:W2:Y:S01]  /*2850*/  LDL R21, [R1+0x28] ;  /* 0x0000280001157983 */ /* 0x000ea20000100800 */
[----:B------:R-:W0:Y:S03]  /*2860*/  LDC.64 R90, c[0x0][0x2d8] ;  /* 0x0000b600ff5a7b82 */ /* 0x000e260000000a00 */
[----:B---3--:R-:W3:Y:S01]  /*2870*/  LDL R20, [R1+0x58] ;  /* 0x0000580001147983 */ /* 0x008ee20000100800 */
[----:B------:R-:W-:Y:S01]  /*2880*/  VIADD R39, R22, 0xffffffff ;  /* 0xffffffff16277836 */ /* 0x000fe20000000000 */
[----:B------:R-:W-:Y:S05]  /*2890*/  YIELD ;  /* 0x0000000000007946 */ /* 0x000fea0003800000 */
[----:B-1----:R-:W1:Y:S01]  /*28a0*/  LDC R103, c[0x0][0x3d4] ;  /* 0x0000f500ff677b82 */ /* 0x002e620000000800 */
[----:B------:R-:W-:Y:S01]  /*28b0*/  SHF.R.S32.HI R34, RZ, 0x1f, R39 ;  /* 0x0000001fff227819 */ /* 0x000fe20000011427 */
[----:B------:R-:W-:Y:S01]  /*28c0*/  IMAD.WIDE.U32 R60, R28, R39, RZ ;  /* 0x000000271c3c7225 */ /* 0x000fe200078e00ff */
[----:B------:R-:W-:Y:S01]  /*28d0*/  BSSY B0, `(.L_x_8570) ;  /* 0x00003e7000007945 */ /* 0x000fe20003800000 */
[----:B--2---:R-:W-:-:S02]  /*28e0*/  LOP3.LUT P4, RZ, R21, 0x2, RZ, 0xc0, !PT ;  /* 0x0000000215ff7812 */ /* 0x004fc4000788c0ff */
[----:B------:R-:W-:Y:S02]  /*28f0*/  IMAD R21, R89, R39, RZ ;  /* 0x0000002759157224 */ /* 0x000fe400078e02ff */
[----:B---3--:R-:W-:Y:S02]  /*2900*/  IMAD R20, R19, 0x3600, R20 ;  /* 0x0000360013147824 */ /* 0x008fe400078e0214 */
[----:B------:R-:W-:Y:S01]  /*2910*/  IMAD R33, R34, R28, R21 ;  /* 0x0000001c22217224 */ /* 0x000fe200078e0215 */
[----:B------:R-:W-:Y:S01]  /*2920*/  IADD3 R21, P2, R88, R60, RZ ;  /* 0x0000003c58157210 */ /* 0x000fe20007f5e0ff */
[C---:B------:R-:W-:Y:S02]  /*2930*/  VIADD R32, R20.reuse, 0x10 ;  /* 0x0000001014207836 */ /* 0x040fe40000000000 */
[----:B------:R-:W-:Y:S01]  /*2940*/  IMAD.IADD R92, R61, 0x1, R33 ;  /* 0x000000013d5c7824 */ /* 0x000fe200078e0221 */
[----:B0-----:R-:W-:Y:S01]  /*2950*/  LEA R36, P3, R21, R90, 0x1 ;  /* 0x0000005a15247211 */ /* 0x001fe200078608ff */
[----:B------:R-:W-:-:S02]  /*2960*/  IMAD R79, R20, 0x2, R23 ;  /* 0x00000002144f7824 */ /* 0x000fc400078e0217 */
[----:B------:R-:W-:Y:S01]  /*2970*/  @P4 VIADD R32, R20, 0xfffffff0 ;  /* 0xfffffff014204836 */ /* 0x000fe20000000000 */
[----:B------:R-:W-:Y:S02]  /*2980*/  IADD3.X R22, R92, R85, RZ, P2, !PT ;  /* 0x000000555c167210 */ /* 0x000fe400017fe4ff */
[----:B------:R-:W-:Y:S02]  /*2990*/  ISETP.GT.AND P2, PT, R39, R78, PT ;  /* 0x0000004e2700720c */ /* 0x000fe40003f44270 */
[----:B------:R-:W-:Y:S01]  /*29a0*/  LEA.HI.X R37, R21, R91, R22, 0x1, P3 ;  /* 0x0000005b15257211 */ /* 0x000fe200018f0c16 */
[----:B------:R-:W-:Y:S01]  /*29b0*/  IMAD.MOV.U32 R22, RZ, RZ, R39 ;  /* 0x000000ffff167224 */ /* 0x000fe200078e0027 */
[----:B-1----:R-:W-:Y:S01]  /*29c0*/  ISETP.GE.AND P3, PT, R103, 0x1, PT ;  /* 0x000000016700780c */ /* 0x002fe20003f66270 */
[----:B------:R-:W-:-:S12]  /*29d0*/  IMAD R21, R32, 0x2, R23 ;  /* 0x0000000220157824 */ /* 0x000fd800078e0217 */
[----:B------:R-:W-:Y:S05]  /*29e0*/  @!P3 BRA `(.L_x_8571) ;  /* 0x0000003800ccb947 */ /* 0x000fea0003800000 */
[----:B------:R-:W-:Y:S01]  /*29f0*/  ULDC.U8 UR4, c[0x0][0x3f0] ;  /* 0x0000fc0000047ab9 */ /* 0x000fe20000000000 */
[-C--:B------:R-:W-:Y:S01]  /*2a00*/  IMAD R33, R95, R39.reuse, RZ ;  /* 0x000000275f217224 */ /* 0x080fe200078e02ff */
[----:B------:R-:W-:Y:S01]  /*2a10*/  ISETP.NE.AND P3, PT, RZ, UR4, PT ;  /* 0x00000004ff007c0c */ /* 0x000fe2000bf65270 */
[-C--:B------:R-:W-:Y:S02]  /*2a20*/  IMAD R35, R94, R39.reuse, RZ ;  /* 0x000000275e237224 */ /* 0x080fe400078e02ff */
[----:B------:R-:W-:Y:S02]  /*2a30*/  IMAD R86, R22, -0x90, R2 ;  /* 0xffffff7016567824 */ /* 0x000fe400078e0202 */
[C---:B------:R-:W-:Y:S02]  /*2a40*/  IMAD R33, R34.reuse, R72, R33 ;  /* 0x0000004822217224 */ /* 0x040fe400078e0221 */
[----:B------:R-:W-:Y:S01]  /*2a50*/  IMAD R35, R34, R66, R35 ;  /* 0x0000004222237224 */ /* 0x000fe200078e0223 */
[----:B------:R-:W-:Y:S01]  /*2a60*/  VIMNMX R86, R86, 0x90, PT ;  /* 0x0000009056567848 */ /* 0x000fe20003fe0100 */
        /* <DEDUP_REMOVED lines=20> */
[----:B------:R-:W-:Y:S01]  /*2bb0*/  IADD3 R58, P3, R70, R58, RZ ;  /* 0x0000003a463a7210 */ /* 0x000fe20007f7e0ff */
[----:B------:R-:W-:Y:S01]  /*2bc0*/  ULDC.64 UR4, c[0x0][0x3c8] ;  /* 0x0000f20000047ab9 */ /* 0x000fe20000000a00 */
[----:B------:R-:W-:Y:S02]  /*2bd0*/  CS2R R62, SRZ ;  /* 0x00000000003e7805 */ /* 0x000fe4000001ff00 */
[----:B------:R-:W-:Y:S01]  /*2be0*/  CS2R R90, SRZ ;  /* 0x00000000005a7805 */ /* 0x000fe2000001ff00 */
[----:B------:R-:W-:Y:S01]  /*2bf0*/  IMAD.X R33, R20, 0x1, R80, P3 ;  /* 0x0000000114217824 */ /* 0x000fe200018e0650 */
[----:B------:R-:W-:-:S05]  /*2c00*/  IADD3 R56, P3, R64, R56, RZ ;  /* 0x0000003840387210 */ /* 0x000fca0007f7e0ff */
[----:B------:R-:W-:Y:S01]  /*2c10*/  IMAD.X R87, R87, 0x1, R81, P3 ;  /* 0x0000000157577824 */ /* 0x000fe200018e0651 */
        /* <DEDUP_REMOVED lines=38> */
.L_x_8574:
[----:B------:R-:W-:Y:S05]  /*2e80*/  BSYNC B1 ;  /* 0x0000000000017941 */ /* 0x000fea0003800000 */
.L_x_8573:
[----:B------:R-:W2:Y:S01]  /*2e90*/  LDL R20, [R1+0x44] ;  /* 0x0000440001147983 */ /* 0x000ea20000100800 */
[----:B0----5:R-:W-:Y:S02]  /*2ea0*/  IMAD.MOV.U32 R32, RZ, RZ, R39 ;  /* 0x000000ffff207224 */ /* 0x021fe400078e0027 */
[----:B------:R-:W-:Y:S02]  /*2eb0*/  IMAD.MOV.U32 R33, RZ, RZ, R42 ;  /* 0x000000ffff217224 */ /* 0x000fe400078e002a */
[----:B------:R-:W-:-:S05]  /*2ec0*/  IMAD.MOV.U32 R34, RZ, RZ, R43 ;  /* 0x000000ffff227224 */ /* 0x000fca00078e002b */
[----:B------:R-:W-:Y:S01]  /*2ed0*/  PRMT R111, R33, 0x5410, R34 ;  /* 0x00005410216f7816 */ /* 0x000fe20000000022 */
[----:B------:R-:W-:Y:S01]  /*2ee0*/  IMAD.MOV.U32 R33, RZ, RZ, R50 ;  /* 0x000000ffff217224 */ /* 0x000fe200078e0032 */
[----:B------:R-:W-:-:S04]  /*2ef0*/  MOV R34, R51 ;  /* 0x0000003300227202 */ /* 0x000fc80000000f00 */
[----:B------:R-:W-:Y:S01]  /*2f00*/  PRMT R115, R33, 0x5410, R34 ;  /* 0x0000541021737816 */ /* 0x000fe20000000022 */
[----:B------:R-:W-:Y:S02]  /*2f10*/  IMAD.MOV.U32 R33, RZ, RZ, R62 ;  /* 0x000000ffff217224 */ /* 0x000fe400078e003e */
[----:B------:R-:W-:-:S05]  /*2f20*/  IMAD.MOV.U32 R34, RZ, RZ, R63 ;  /* 0x000000ffff227224 */ /* 0x000fca00078e003f */
        /* <DEDUP_REMOVED lines=9> */
[----:B------:R-:W-:Y:S02]  /*2fc0*/  PRMT R120, R33, 0x5410, R34 ;  /* 0x0000541021787816 */ /* 0x000fe40000000022 */
[----:B--2---:R-:W-:Y:S01]  /*2fd0*/  R2UR UR4, R20 ;  /* 0x00000000140472ca */ /* 0x004fe200000e0000 */
[----:B------:R-:W-:-:S05]  /*2fe0*/  IMAD.MOV.U32 R20, RZ, RZ, R38 ;  /* 0x000000ffff147224 */ /* 0x000fca00078e0026 */
[----:B------:R-:W-:Y:S01]  /*2ff0*/  PRMT R92, R20, 0x5410, R32 ;  /* 0x00005410145c7816 */ /* 0x000fe20000000020 */
[----:B------:R-:W-:Y:S02]  /*3000*/  IMAD.MOV.U32 R20, RZ, RZ, R46 ;  /* 0x000000ffff147224 */ /* 0x000fe400078e002e */
[----:B------:R-:W-:-:S04]  /*3010*/  IMAD.MOV.U32 R32, RZ, RZ, R47 ;  /* 0x000000ffff207224 */ /* 0x000fc800078e002f */
[----:B------:R-:W-:Y:S01]  /*3020*/  UISETP.NE.AND UP0, UPT, UR4, 0x3, UPT ;  /* 0x000000030400788c */ /* 0x000fe2000bf05270 */
[----:B------:R-:W-:Y:S01]  /*3030*/  PRMT R113, R20, 0x5410, R32 ;  /* 0x0000541014717816 */ /* 0x000fe20000000020 */
[----:B------:R-:W-:Y:S02]  /*3040*/  IMAD.MOV.U32 R20, RZ, RZ, R54 ;  /* 0x000000ffff147224 */ /* 0x000fe400078e0036 */
[----:B------:R-:W-:Y:S02]  /*3050*/  IMAD.MOV.U32 R32, RZ, RZ, R55 ;  /* 0x000000ffff207224 */ /* 0x000fe400078e0037 */
[----:B------:R-:W-:-:S03]  /*3060*/  PLOP3.LUT P3, PT, PT, PT, UP0, 0x80, 0x0 ;  /* 0x000000000000781c */ /* 0x000fc60003f6f008 */
        /* <DEDUP_REMOVED lines=10> */
[----:B------:R-:W-:Y:S06]  /*3110*/  @!P3 BRA `(.L_x_8575) ;  /* 0x000000000004b947 */ /* 0x000fec0003800000 */
[----:B------:R-:W-:Y:S01]  /*3120*/  BPT.TRAP 0x1 ;  /* 0x000000040000795c */ /* 0x000fe20000300000 */
.L_x_8575:
[----:B------:R-:W-:Y:S01]  /*3130*/  IMAD R20, R19, 0x8, R18 ;  /* 0x0000000813147824 */ /* 0x000fe200078e0212 */
[----:B------:R-:W-:Y:S01]  /*3140*/  SHF.L.U32 R87, R149, 0x1f, RZ ;  /* 0x0000001f95577819 */ /* 0x000fe200000006ff */
[----:B------:R-:W-:Y:S03]  /*3150*/  BSSY B1, `(.L_x_8576) ;  /* 0x0000003000017945 */ /* 0x000fe60003800000 */
[----:B------:R-:W0:Y:S02]  /*3160*/  SYNCS.PHASECHK.TRANS64.TRYWAIT P5, [R20+URZ+0x31c90], R87 ;  /* 0x031c9057140075a7 */ /* 0x000e2400080a017f */
[----:B0-----:R-:W-:Y:S05]  /*3170*/  @!P5 BRA `(.L_x_8577) ;  /* 0x0000017c00a0d947 */ /* 0x001fea0003800000 */
.L_x_8808:
[----:B------:R-:W-:Y:S05]  /*3180*/  BSYNC B1 ;  /* 0x0000000000017941 */ /* 0x000fea0003800000 */
.L_x_8576:
        /* <DEDUP_REMOVED lines=9> */
[----:B--2---:R-:W-:Y:S01]  /*3220*/  IMAD.MOV.U32 R58, RZ, RZ, R33 ;  /* 0x000000ffff3a7224 */ /* 0x004fe200078e0021 */
[--C-:B------:R-:W-:Y:S02]  /*3230*/  SHF.R.U64 R57, R62, 0x10, R63.reuse ;  /* 0x000000103e397819 */ /* 0x100fe4000000123f */
[----:B------:R-:W-:Y:S01]  /*3240*/  SHF.R.U32.HI R62, RZ, 0x10, R63 ;  /* 0x00000010ff3e7819 */ /* 0x000fe2000001163f */
[----:B------:R-:W-:Y:S02]  /*3250*/  HADD2.F32 R33, -RZ, R56.H0_H0 ;  /* 0x20000038ff217230 */ /* 0x000fe40000004100 */
[--C-:B------:R-:W-:Y:S02]  /*3260*/  HADD2.F32 R56, -RZ, R58.reuse.H1_H1 ;  /* 0x3000003aff387230 */ /* 0x100fe40000004100 */
[----:B------:R-:W-:Y:S02]  /*3270*/  HADD2.F32 R58, -RZ, R58.H0_H0 ;  /* 0x2000003aff3a7230 */ /* 0x000fe40000004100 */
[----:B------:R-:W-:-:S02]  /*3280*/  HADD2.F32 R57, -RZ, R57.H0_H0 ;  /* 0x20000039ff397230 */ /* 0x000fc40000004100 */
[-C--:B------:R-:W-:Y:S01]  /*3290*/  FMUL.FTZ R59, R56, R33.reuse ;  /* 0x00000021383b7220 */ /* 0x080fe20000410000 */
[----:B------:R-:W-:Y:S02]  /*32a0*/  HADD2.F32 R62, -RZ, R62.H0_H0 ;  /* 0x2000003eff3e7230 */ /* 0x000fe40000004100 */
[C---:B------:R-:W-:Y:S01]  /*32b0*/  FMUL.FTZ R93, R58.reuse, R33 ;  /* 0x000000213a5d7220 */ /* 0x040fe20000410000 */
[-C--:B------:R-:W-:Y:S01]  /*32c0*/  FFMA.FTZ R33, R58, R57.reuse, -R59 ;  /* 0x000000393a217223 */ /* 0x080fe2000001083b */
[----:B------:R-:W-:Y:S02]  /*32d0*/  SHF.R.U32.HI R58, RZ, 0x10, R91 ;  /* 0x00000010ff3a7819 */ /* 0x000fe4000001165b */
[----:B------:R-:W-:Y:S01]  /*32e0*/  FFMA.FTZ R56, R56, R57, R93 ;  /* 0x0000003938387223 */ /* 0x000fe2000001005d */
[----:B------:R-:W-:Y:S02]  /*32f0*/  IMAD.MOV.U32 R57, RZ, RZ, R32 ;  /* 0x000000ffff397224 */ /* 0x000fe400078e0020 */
[----:B------:R-:W-:-:S02]  /*3300*/  IMAD.MOV.U32 R32, RZ, RZ, R35 ;  /* 0x000000ffff207224 */ /* 0x000fc400078e0023 */
[----:B------:R-:W-:Y:S01]  /*3310*/  HADD2.F32 R58, -RZ, R58.H0_H0 ;  /* 0x2000003aff3a7230 */ /* 0x000fe20000004100 */
[----:B------:R-:W-:Y:S02]  /*3320*/  F2FP.F16.F32.PACK_AB R33, R56, R33 ;  /* 0x000000213821723e */ /* 0x000fe400000000ff */
[--C-:B------:R-:W-:Y:S02]  /*3330*/  HADD2.F32 R35, -RZ, R32.reuse.H1_H1 ;  /* 0x30000020ff237230 */ /* 0x100fe40000004100 */
[----:B------:R-:W-:-:S03]  /*3340*/  HADD2.F32 R32, -RZ, R32.H0_H0 ;  /* 0x20000020ff207230 */ /* 0x000fc60000004100 */
[CC--:B------:R-:W-:Y:S02]  /*3350*/  FMUL.FTZ R59, R35.reuse, R58.reuse ;  /* 0x0000003a233b7220 */ /* 0x0c0fe40000410000 */
[C---:B------:R-:W-:Y:S02]  /*3360*/  FMUL.FTZ R58, R32.reuse, R58 ;  /* 0x0000003a203a7220 */ /* 0x040fe40000410000 */
[-C--:B------:R-:W-:Y:S01]  /*3370*/  FFMA.FTZ R32, R32, R62.reuse, -R59 ;  /* 0x0000003e20207223 */ /* 0x080fe2000001083b */
[----:B------:R-:W-:Y:S02]  /*3380*/  HADD2.F32 R59, -RZ, R119.H1_H1 ;  /* 0x30000077ff3b7230 */ /* 0x000fe40000004100 */
[----:B------:R-:W-:Y:S01]  /*3390*/  FFMA.FTZ R35, R35, R62, R58 ;  /* 0x0000003e23237223 */ /* 0x000fe2000001003a */
[----:B------:R-:W-:Y:S02]  /*33a0*/  IMAD.MOV.U32 R58, RZ, RZ, R34 ;  /* 0x000000ffff3a7224 */ /* 0x000fe400078e0022 */
[----:B------:R-:W-:-:S02]  /*33b0*/  HADD2.F32 R34, -RZ, R57.H0_H0 ;  /* 0x20000039ff227230 */ /* 0x000fc40000004100 */
[----:B------:R-:W-:Y:S01]  /*33c0*/  HADD2.F32 R57, -RZ, R57.H1_H1 ;  /* 0x30000039ff397230 */ /* 0x000fe20000004100 */
[----:B------:R-:W-:Y:S01]  /*33d0*/  F2FP.F16.F32.PACK_AB R35, R35, R32 ;  /* 0x000000202323723e */ /* 0x000fe200000000ff */
[----:B------:R-:W-:-:S05]  /*33e0*/  HADD2.F32 R62, -RZ, R120.H0_H0 ;  /* 0x20000078ff3e7230 */ /* 0x000fca0000004100 */
[-C--:B------:R-:W-:Y:S01]  /*33f0*/  FMUL.FTZ R63, R57, R62.reuse ;  /* 0x0000003e393f7220 */ /* 0x080fe20000410000 */
[----:B------:R-:W-:-:S03]  /*3400*/  FMUL.FTZ R62, R34, R62 ;  /* 0x0000003e223e7220 */ /* 0x000fc60000410000 */
[-C--:B------:R-:W-:Y:S01]  /*3410*/  FFMA.FTZ R34, R34, R59.reuse, -R63 ;  /* 0x0000003b22227223 */ /* 0x080fe2000001083f */
[----:B------:R-:W-:Y:S01]  /*3420*/  FFMA.FTZ R57, R57, R59, R62 ;  /* 0x0000003b39397223 */ /* 0x000fe2000001003e */
[--C-:B------:R-:W-:Y:S02]  /*3430*/  HADD2.F32 R59, -RZ, R58.reuse.H0_H0 ;  /* 0x2000003aff3b7230 */ /* 0x100fe40000004100 */
[----:B------:R-:W-:Y:S02]  /*3440*/  HADD2.F32 R58, -RZ, R58.H1_H1 ;  /* 0x3000003aff3a7230 */ /* 0x000fe40000004100 */
[----:B------:R-:W-:Y:S01]  /*3450*/  HADD2.F32 R63, -RZ, R120.H1_H1 ;  /* 0x30000078ff3f7230 */ /* 0x000fe20000004100 */
[----:B------:R-:W-:Y:S01]  /*3460*/  F2FP.F16.F32.PACK_AB R32, R57, R34 ;  /* 0x000000223920723e */ /* 0x000fe200000000ff */
[----:B------:R-:W-:-:S03]  /*3470*/  HADD2.F32 R62, -RZ, R119.H0_H0 ;  /* 0x20000077ff3e7230 */ /* 0x000fc60000004100 */
[-C--:B------:R-:W-:Y:S01]  /*3480*/  FMUL.FTZ R90, R58, R63.reuse ;  /* 0x0000003f3a5a7220 */ /* 0x080fe20000410000 */
[----:B------:R-:W-:-:S03]  /*3490*/  FMUL.FTZ R63, R59, R63 ;  /* 0x0000003f3b3f7220 */ /* 0x000fc60000410000 */
[-C--:B------:R-:W-:Y:S01]  /*34a0*/  FFMA.FTZ R90, R59, R62.reuse, -R90 ;  /* 0x0000003e3b5a7223 */ /* 0x080fe2000001085a */
[----:B------:R-:W-:-:S05]  /*34b0*/  FFMA.FTZ R63, R58, R62, R63 ;  /* 0x0000003e3a3f7223 */ /* 0x000fca000001003f */
[----:B------:R-:W-:-:S07]  /*34c0*/  F2FP.F16.F32.PACK_AB R34, R63, R90 ;  /* 0x0000005a3f22723e */ /* 0x000fce00000000ff */
.L_x_8582:
[----:B------:R-:W-:Y:S05]  /*34d0*/  BSYNC B2 ;  /* 0x0000000000027941 */ /* 0x000fea0003800000 */
.L_x_8581:
[----:B--2---:R1:W-:Y:S02]  /*34e0*/  STG.E.128 desc[UR60][R36.64], R32 ;  /* 0x0000002024007986 */ /* 0x0043e4000c101d3c */
.L_x_8580:
[----:B------:R-:W-:Y:S05]  /*34f0*/  BSYNC B1 ;  /* 0x0000000000017941 */ /* 0x000fea0003800000 */
.L_x_8579:
        /* <DEDUP_REMOVED lines=9> */
[----:B--2---:R-:W-:Y:S01]  /*3590*/  IMAD.MOV.U32 R56, RZ, RZ, R33 ;  /* 0x000000ffff387224 */ /* 0x004fe200078e0021 */
[----:B------:R-:W-:Y:S01]  /*35a0*/  SHF.R.U64 R54, R54, 0x10, R55 ;  /* 0x0000001036367819 */ /* 0x000fe20000001237 */
[----:B------:R-:W-:Y:S01]  /*35b0*/  HADD2.F32 R63, -RZ, R34.H0_H0 ;  /* 0x20000022ff3f7230 */ /* 0x000fe20000004100 */
        /* <DEDUP_REMOVED lines=12> */
[----:B------:R-:W-:Y:S01]  /*3680*/  SHF.R.U32.HI R54, RZ, 0x10, R55 ;  /* 0x00000010ff367819 */ /* 0x000fe20000011637 */
[----:B------:R-:W-:-:S02]  /*3690*/  HADD2.F32 R55, -RZ, R35.H1_H1 ;  /* 0x30000023ff377230 */ /* 0x000fc40000004100 */
[----:B------:R-:W-:Y:S01]  /*36a0*/  HADD2.F32 R35, -RZ, R35.H0_H0 ;  /* 0x20000023ff237230 */ /* 0x000fe20000004100 */
[----:B------:R-:W-:Y:S01]  /*36b0*/  F2FP.F16.F32.PACK_AB R33, R33, R56 ;  /* 0x000000382121723e */ /* 0x000fe200000000ff */
[----:B------:R-:W-:Y:S02]  /*36c0*/  HADD2.F32 R54, -RZ, R54.H0_H0 ;  /* 0x20000036ff367230 */ /* 0x000fe40000004100 */
[-C--:B------:R-:W-:Y:S01]  /*36d0*/  FMUL.FTZ R58, R55, R60.reuse ;  /* 0x0000003c373a7220 */ /* 0x080fe20000410000 */
[----:B------:R-:W-:Y:S02]  /*36e0*/  HADD2.F32 R116, -RZ, R116.H1_H1 ;  /* 0x30000074ff747230 */ /* 0x000fe40000004100 */
[C---:B------:R-:W-:Y:S01]  /*36f0*/  FMUL.FTZ R60, R35.reuse, R60 ;  /* 0x0000003c233c7220 */ /* 0x040fe20000410000 */
[-C--:B------:R-:W-:Y:S01]  /*3700*/  FFMA.FTZ R58, R35, R54.reuse, -R58 ;  /* 0x00000036233a7223 */ /* 0x080fe2000001083a */
[----:B------:R-:W-:Y:S02]  /*3710*/  HADD2.F32 R35, -RZ, R118.H0_H0 ;  /* 0x20000076ff237230 */ /* 0x000fe40000004100 */
[----:B------:R-:W-:Y:S01]  /*3720*/  FFMA.FTZ R55, R55, R54, R60 ;  /* 0x0000003637377223 */ /* 0x000fe2000001003c */
[----:B------:R-:W-:-:S02]  /*3730*/  HADD2.F32 R54, -RZ, R32.H1_H1 ;  /* 0x30000020ff367230 */ /* 0x000fc40000004100 */
[----:B------:R-:W-:-:S03]  /*3740*/  HADD2.F32 R32, -RZ, R32.H0_H0 ;  /* 0x20000020ff207230 */ /* 0x000fc60000004100 */
[-C--:B------:R-:W-:Y:S02]  /*3750*/  FMUL.FTZ R59, R54, R35.reuse ;  /* 0x00000023363b7220 */ /* 0x080fe40000410000 */
[C---:B------:R-:W-:Y:S02]  /*3760*/  FMUL.FTZ R35, R32.reuse, R35 ;  /* 0x0000002320237220 */ /* 0x040fe40000410000 */
[-C--:B------:R-:W-:Y:S01]  /*3770*/  FFMA.FTZ R59, R32, R57.reuse, -R59 ;  /* 0x00000039203b7223 */ /* 0x080fe2000001083b */
[----:B------:R-:W-:Y:S02]  /*3780*/  HADD2.F32 R32, -RZ, R118.H1_H1 ;  /* 0x30000076ff207230 */ /* 0x000fe40000004100 */
[----:B------:R-:W-:Y:S01]  /*3790*/  FFMA.FTZ R54, R54, R57, R35 ;  /* 0x0000003936367223 */ /* 0x000fe20000010023 */
[----:B------:R-:W-:Y:S02]  /*37a0*/  F2FP.F16.F32.PACK_AB R35, R55, R58 ;  /* 0x0000003a3723723e */ /* 0x000fe400000000ff */
[-C--:B------:R-:W-:Y:S01]  /*37b0*/  FMUL.FTZ R34, R61, R32.reuse ;  /* 0x000000203d227220 */ /* 0x080fe20000410000 */
[----:B------:R-:W-:-:S03]  /*37c0*/  FMUL.FTZ R32, R63, R32 ;  /* 0x000000203f207220 */ /* 0x000fc60000410000 */
[-C--:B------:R-:W-:Y:S01]  /*37d0*/  FFMA.FTZ R34, R63, R116.reuse, -R34 ;  /* 0x000000743f227223 */ /* 0x080fe20000010822 */
[----:B------:R-:W-:Y:S01]  /*37e0*/  FFMA.FTZ R61, R61, R116, R32 ;  /* 0x000000743d3d7223 */ /* 0x000fe20000010020 */
[----:B------:R-:W-:-:S04]  /*37f0*/  F2FP.F16.F32.PACK_AB R32, R54, R59 ;  /* 0x0000003b3620723e */ /* 0x000fc800000000ff */
[----:B------:R-:W-:-:S07]  /*3800*/  F2FP.F16.F32.PACK_AB R34, R61, R34 ;  /* 0x000000223d22723e */ /* 0x000fce00000000ff */
.L_x_8586:
[----:B------:R-:W-:Y:S05]  /*3810*/  BSYNC B2 ;  /* 0x0000000000027941 */ /* 0x000fea0003800000 */
.L_x_8585:
[----:B--2---:R2:W-:Y:S02]  /*3820*/  STG.E.128 desc[UR60][R36.64+0x20], R32 ;  /* 0x0000202024007986 */ /* 0x0045e4000c101d3c */
.L_x_8584:
[----:B------:R-:W-:Y:S05]  /*3830*/  BSYNC B1 ;  /* 0x0000000000017941 */ /* 0x000fea0003800000 */
.L_x_8583:
        /* <DEDUP_REMOVED lines=24> */
[-C--:B------:R-:W-:Y:S01]  /*39c0*/  FFMA.FTZ R58, R33, R50.reuse, -R58 ;  /* 0x00000032213a7223 */ /* 0x080fe2000001083a */
[----:B------:R-:W-:Y:S01]  /*39d0*/  FFMA.FTZ R55, R55, R50, R52 ;  /* 0x0000003237377223 */ /* 0x000fe20000010034 */
[-C--:B------:R-:W-:Y:S01]  /*39e0*/  FFMA.FTZ R35, R56, R51.reuse, -R35 ;  /* 0x0000003338237223 */ /* 0x080fe20000010823 */
[----:B------:R-:W-:Y:S01]  /*39f0*/  FFMA.FTZ R54, R54, R51, R53 ;  /* 0x0000003336367223 */ /* 0x000fe20000010035 */
[----:B------:R-:W-:-:S02]  /*3a00*/  HADD2.F32 R51, -RZ, R117.H0_H0 ;  /* 0x20000075ff337230 */ /* 0x000fc40000004100 */
[--C-:B------:R-:W-:Y:S02]  /*3a10*/  HADD2.F32 R50, -RZ, R32.reuse.H1_H1 ;  /* 0x30000020ff327230 */ /* 0x100fe40000004100 */
        /* <DEDUP_REMOVED lines=13> */
[----:B------:R-:W-:Y:S01]  /*3af0*/  F2FP.F16.F32.PACK_AB R33, R55, R58 ;  /* 0x0000003a3721723e */ /* 0x000fe200000000ff */
[-C--:B------:R-:W-:Y:S02]  /*3b00*/  FFMA.FTZ R57, R34, R115.reuse, -R57 ;  /* 0x0000007322397223 */ /* 0x080fe40000010839 */
[----:B------:R-:W-:Y:S01]  /*3b10*/  FFMA.FTZ R32, R32, R115, R117 ;  /* 0x0000007320207223 */ /* 0x000fe20000010075 */
[----:B------:R-:W-:-:S04]  /*3b20*/  F2FP.F16.F32.PACK_AB R52, R51, R52 ;  /* 0x000000343334723e */ /* 0x000fc800000000ff */
[----:B------:R-:W-:Y:S01]  /*3b30*/  F2FP.F16.F32.PACK_AB R34, R32, R57 ;  /* 0x000000392022723e */ /* 0x000fe200000000ff */
[----:B------:R-:W-:-:S07]  /*3b40*/  IMAD.MOV.U32 R32, RZ, RZ, R52 ;  /* 0x000000ffff207224 */ /* 0x000fce00078e0034 */
.L_x_8590:
[----:B------:R-:W-:Y:S05]  /*3b50*/  BSYNC B2 ;  /* 0x0000000000027941 */ /* 0x000fea0003800000 */
.L_x_8589:
[----:B--2---:R3:W-:Y:S02]  /*3b60*/  STG.E.128 desc[UR60][R36.64+0x40], R32 ;  /* 0x0000402024007986 */ /* 0x0047e4000c101d3c */
.L_x_8588:
[----:B------:R-:W-:Y:S05]  /*3b70*/  BSYNC B1 ;  /* 0x0000000000017941 */ /* 0x000fea0003800000 */
.L_x_8587:
        /* <DEDUP_REMOVED lines=8> */
[----:B------:R-:W-:Y:S02]  /*3c00*/  SHF.R.U64 R46, R46, 0x10, R47 ;  /* 0x000000102e2e7819 */ /* 0x000fe4000000122f */
[--C-:B------:R-:W-:Y:S01]  /*3c10*/  SHF.R.U64 R50, R48, 0x10, R49.reuse ;  /* 0x0000001030327819 */ /* 0x100fe20000001231 */
[--C-:B--2---:R-:W-:Y:S01]  /*3c20*/  HADD2.F32 R48, -RZ, R35.reuse.H1_H1 ;  /* 0x30000023ff307230 */ /* 0x104fe20000004100 */
[----:B------:R-:W-:Y:S01]  /*3c30*/  SHF.R.U32.HI R51, RZ, 0x10, R49 ;  /* 0x00000010ff337819 */ /* 0x000fe20000011631 */
[----:B------:R-:W-:Y:S01]  /*3c40*/  HADD2.F32 R35, -RZ, R35.H0_H0 ;  /* 0x20000023ff237230 */ /* 0x000fe20000004100 */
[----:B------:R-:W-:Y:S01]  /*3c50*/  SHF.R.U32.HI R52, RZ, 0x10, R47 ;  /* 0x00000010ff347819 */ /* 0x000fe2000001162f */
[----:B------:R-:W-:Y:S02]  /*3c60*/  HADD2.F32 R47, -RZ, R46.H0_H0 ;  /* 0x2000002eff2f7230 */ /* 0x000fe40000004100 */
[----:B------:R-:W-:Y:S02]  /*3c70*/  HADD2.F32 R46, -RZ, R33.H1_H1 ;  /* 0x30000021ff2e7230 */ /* 0x000fe40000004100 */
[----:B------:R-:W-:-:S02]  /*3c80*/  HADD2.F32 R50, -RZ, R50.H0_H0 ;  /* 0x20000032ff327230 */ /* 0x000fc40000004100 */
[----:B------:R-:W-:Y:S02]  /*3c90*/  HADD2.F32 R33, -RZ, R33.H0_H0 ;  /* 0x20000021ff217230 */ /* 0x000fe40000004100 */
[----:B------:R-:W-:Y:S02]  /*3ca0*/  HADD2.F32 R51, -RZ, R51.H0_H0 ;  /* 0x20000033ff337230 */ /* 0x000fe40000004100 */
[----:B------:R-:W-:Y:S02]  /*3cb0*/  HADD2.F32 R49, -RZ, R52.H0_H0 ;  /* 0x20000034ff317230 */ /* 0x000fe40000004100 */
[-C--:B------:R-:W-:Y:S01]  /*3cc0*/  FMUL.FTZ R52, R46, R50.reuse ;  /* 0x000000322e347220 */ /* 0x080fe20000410000 */
[----:B------:R-:W-:Y:S01]  /*3cd0*/  FMUL.FTZ R53, R33, R50 ;  /* 0x0000003221357220 */ /* 0x000fe20000410000 */
[-C--:B------:R-:W-:Y:S01]  /*3ce0*/  FMUL.FTZ R50, R48, R51.reuse ;  /* 0x0000003330327220 */ /* 0x080fe20000410000 */
[----:B------:R-:W-:Y:S01]  /*3cf0*/  FMUL.FTZ R51, R35, R51 ;  /* 0x0000003323337220 */ /* 0x000fe20000410000 */
[-C--:B------:R-:W-:Y:S01]  /*3d00*/  FFMA.FTZ R33, R33, R47.reuse, -R52 ;  /* 0x0000002f21217223 */ /* 0x080fe20000010834 */
[----:B------:R-:W-:Y:S01]  /*3d10*/  FFMA.FTZ R46, R46, R47, R53 ;  /* 0x0000002f2e2e7223 */ /* 0x000fe20000010035 */
[----:B------:R-:W-:-:S02]  /*3d20*/  HADD2.F32 R47, -RZ, R32.H1_H1 ;  /* 0x30000020ff2f7230 */ /* 0x000fc40000004100 */
[-C--:B------:R-:W-:Y:S01]  /*3d30*/  FFMA.FTZ R48, R48, R49.reuse, R51 ;  /* 0x0000003130307223 */ /* 0x080fe20000010033 */
[----:B------:R-:W-:Y:S01]  /*3d40*/  FFMA.FTZ R35, R35, R49, -R50 ;  /* 0x0000003123237223 */ /* 0x000fe20000010832 */
[----:B------:R-:W-:Y:S01]  /*3d50*/  HADD2.F32 R51, -RZ, R114.H0_H0 ;  /* 0x20000072ff337230 */ /* 0x000fe20000004100 */
        /* <DEDUP_REMOVED lines=18> */
.L_x_8594:
[----:B------:R-:W-:Y:S05]  /*3e80*/  BSYNC B2 ;  /* 0x0000000000027941 */ /* 0x000fea0003800000 */
.L_x_8593:
[----:B--2---:R4:W-:Y:S02]  /*3e90*/  STG.E.128 desc[UR60][R36.64+0x60], R32 ;  /* 0x0000602024007986 */ /* 0x0049e4000c101d3c */
.L_x_8592:
[----:B------:R-:W-:Y:S05]  /*3ea0*/  BSYNC B1 ;  /* 0x0000000000017941 */ /* 0x000fea0003800000 */
.L_x_8591:
        /* <DEDUP_REMOVED lines=21> */
[----:B------:R-:W-:Y:S02]  /*4000*/  HADD2.F32 R44, -RZ, R49.H0_H0 ;  /* 0x20000031ff2c7230 */ /* 0x000fe40000004100 */
[-C--:B------:R-:W-:Y:S01]  /*4010*/  FMUL.FTZ R52, R33, R48.reuse ;  /* 0x0000003021347220 */ /* 0x080fe20000410000 */
[----:B------:R-:W-:Y:S02]  /*4020*/  HADD2.F32 R46, -RZ, R47.H0_H0 ;  /* 0x2000002fff2e7230 */ /* 0x000fe40000004100 */
[----:B------:R-:W-:Y:S01]  /*4030*/  FMUL.FTZ R47, R35, R45 ;  /* 0x0000002d232f7220 */ /* 0x000fe20000410000 */
[----:B------:R-:W-:-:S03]  /*4040*/  FMUL.FTZ R48, R43, R48 ;  /* 0x000000302b307220 */ /* 0x000fc60000410000 */
[-C--:B------:R-:W-:Y:S01]  /*4050*/  FFMA.FTZ R32, R32, R44.reuse, -R47 ;  /* 0x0000002c20207223 */ /* 0x080fe2000001082f */
[----:B------:R-:W-:Y:S01]  /*4060*/  FFMA.FTZ R47, R35, R44, R50 ;  /* 0x0000002c232f7223 */ /* 0x000fe20000010032 */
[-C--:B------:R-:W-:Y:S01]  /*4070*/  FFMA.FTZ R51, R33, R46.reuse, R48 ;  /* 0x0000002e21337223 */ /* 0x080fe20000010030 */
[--C-:B------:R-:W-:Y:S02]  /*4080*/  HADD2.F32 R44, -RZ, R112.reuse.H0_H0 ;  /* 0x20000070ff2c7230 */ /* 0x100fe40000004100 */
[----:B------:R-:W-:Y:S01]  /*4090*/  FFMA.FTZ R52, R43, R46, -R52 ;  /* 0x0000002e2b347223 */ /* 0x000fe20000010834 */
[----:B------:R-:W-:Y:S02]  /*40a0*/  HADD2.F32 R112, -RZ, R112.H1_H1 ;  /* 0x30000070ff707230 */ /* 0x000fe40000004100 */
[----:B------:R-:W-:Y:S02]  /*40b0*/  HADD2.F32 R33, -RZ, R42.H1_H1 ;  /* 0x3000002aff217230 */ /* 0x000fe40000004100 */
[----:B------:R-:W-:-:S02]  /*40c0*/  HADD2.F32 R35, -RZ, R34.H1_H1 ;  /* 0x30000022ff237230 */ /* 0x000fc40000004100 */
[----:B------:R-:W-:Y:S02]  /*40d0*/  HADD2.F32 R42, -RZ, R42.H0_H0 ;  /* 0x2000002aff2a7230 */ /* 0x000fe40000004100 */
[----:B------:R-:W-:Y:S01]  /*40e0*/  FMUL.FTZ R45, R33, R44 ;  /* 0x0000002c212d7220 */ /* 0x000fe20000410000 */
[----:B------:R-:W-:Y:S02]  /*40f0*/  HADD2.F32 R34, -RZ, R34.H0_H0 ;  /* 0x20000022ff227230 */ /* 0x000fe40000004100 */
[----:B------:R-:W-:Y:S01]  /*4100*/  FMUL.FTZ R49, R35, R112 ;  /* 0x0000007023317220 */ /* 0x000fe20000410000 */
        /* <DEDUP_REMOVED lines=12> */
.L_x_8598:
[----:B------:R-:W-:Y:S05]  /*41d0*/  BSYNC B2 ;  /* 0x0000000000027941 */ /* 0x000fea0003800000 */
.L_x_8597:
[----:B--2---:R1:W-:Y:S02]  /*41e0*/  STG.E.128 desc[UR60][R36.64+0x80], R32 ;  /* 0x0000802024007986 */ /* 0x0043e4000c101d3c */
.L_x_8596:
[----:B------:R-:W-:Y:S05]  /*41f0*/  BSYNC B1 ;  /* 0x0000000000017941 */ /* 0x000fea0003800000 */
.L_x_8595:
        /* <DEDUP_REMOVED lines=48> */
.L_x_8600:
[----:B------:R-:W-:Y:S05]  /*4500*/  BSYNC B1 ;  /* 0x0000000000017941 */ /* 0x000fea0003800000 */
.L_x_8599:
[----:B--2---:R1:W-:Y:S01]  /*4510*/  STG.E.128 desc[UR60][R36.64+0xa0], R32 ;  /* 0x0000a02024007986 */ /* 0x0043e2000c101d3c */
[----:B------:R-:W-:Y:S05]  /*4520*/  BRA `(.L_x_8578) ;  /* 0x0000002000847947 */ /* 0x000fea0003800000 */
.L_x_8572:
        /* <DEDUP_REMOVED lines=15> */
[----:B------:R-:W2:Y:S04]  /*4620*/  LDL R63, [R1+0x30] ;  /* 0x00003000013f7983 */ /* 0x000ea80000100800 */
[----:B------:R-:W3:Y:S01]  /*4630*/  LDL R62, [R1+0x34] ;  /* 0x00003400013e7983 */ /* 0x000ee20000100800 */
[----:B------:R-:W-:Y:S01]  /*4640*/  IADD3 R58, P3, R68, R58, RZ ;  /* 0x0000003a443a7210 */ /* 0x000fe20007f7e0ff */
[----:B------:R-:W-:Y:S01]  /*4650*/  ULDC.64 UR4, c[0x0][0x3c8] ;  /* 0x0000f20000047ab9 */ /* 0x000fe20000000a00 */
[----:B------:R-:W-:Y:S02]  /*4660*/  CS2R R42, SRZ ;  /* 0x00000000002a7805 */ /* 0x000fe4000001ff00 */
[----:B------:R-:W-:Y:S02]  /*4670*/  CS2R R40, SRZ ;  /* 0x0000000000287805 */ /* 0x000fe4000001ff00 */
[----:B------:R-:W-:Y:S01]  /*4680*/  CS2R R54, SRZ ;  /* 0x0000000000367805 */ /* 0x000fe2000001ff00 */
[----:B------:R-:W-:Y:S01]  /*4690*/  IMAD.X R33, R20, 0x1, R82, P3 ;  /* 0x0000000114217824 */ /* 0x000fe200018e0652 */
[----:B------:R-:W-:-:S02]  /*46a0*/  IADD3 R20, P3, R30, R56, RZ ;  /* 0x000000381e147210 */ /* 0x000fc40007f7e0ff */
[----:B------:R-:W-:-:S03]  /*46b0*/  CS2R R52, SRZ ;  /* 0x0000000000347805 */ /* 0x000fc6000001ff00 */
[----:B------:R-:W-:Y:S01]  /*46c0*/  IMAD.X R87, R87, 0x1, R83, P3 ;  /* 0x0000000157577824 */ /* 0x000fe200018e0653 */
        /* <DEDUP_REMOVED lines=12> */
[----:B------:R-:W-:Y:S02]  /*4790*/  CS2R R34, SRZ ;  /* 0x0000000000227805 */ /* 0x000fe4000001ff00 */
[----:B------:R-:W-:Y:S02]  /*47a0*/  CS2R R32, SRZ ;  /* 0x0000000000207805 */ /* 0x000fe4000001ff00 */
[----:B------:R-:W-:Y:S02]  /*47b0*/  CS2R R46, SRZ ;  /* 0x00000000002e7805 */ /* 0x000fe4000001ff00 */
[----:B------:R-:W-:-:S02]  /*47c0*/  CS2R R44, SRZ ;  /* 0x00000000002c7805 */ /* 0x000fc4000001ff00 */
[----:B--2---:R-:W-:-:S13]  /*47d0*/  ISETP.GE.AND P3, PT, R63, R103, PT ;  /* 0x000000673f00720c */ /* 0x004fda0003f66270 */
[----:B------:R0:W5:Y:S04]  /*47e0*/  @!P3 LDG.E.128 R36, desc[UR60][R56.64+0x20] ;  /* 0x0000203c3824b981 */ /* 0x000168000c1e1d00 */
[----:B------:R0:W5:Y:S01]  /*47f0*/  @!P3 LDG.E.128 R48, desc[UR60][R58.64+0x20] ;  /* 0x0000203c3a30b981 */ /* 0x000162000c1e1d00 */
[----:B---3--:R-:W-:-:S13]  /*4800*/  ISETP.GE.AND P3, PT, R62, R103, PT ;  /* 0x000000673e00720c */ /* 0x008fda0003f66270 */
[----:B------:R0:W5:Y:S04]  /*4810*/  @!P3 LDG.E.128 R32, desc[UR60][R56.64+0x40] ;  /* 0x0000403c3820b981 */ /* 0x000168000c1e1d00 */
[----:B------:R0:W5:Y:S02]  /*4820*/  @!P3 LDG.E.128 R44, desc[UR60][R58.64+0x40] ;  /* 0x0000403c3a2cb981 */ /* 0x000164000c1e1d00 */
.L_x_8602:
[----:B------:R-:W-:Y:S05]  /*4830*/  BSYNC B1 ;  /* 0x0000000000017941 */ /* 0x000fea0003800000 */
.L_x_8601:
[----:B------:R-:W2:Y:S01]  /*4840*/  LDL R20, [R1+0x44] ;  /* 0x0000440001147983 */ /* 0x000ea20000100800 */
[----:B0----5:R-:W-:Y:S02]  /*4850*/  IMAD.MOV.U32 R56, RZ, RZ, R35 ;  /* 0x000000ffff387224 */ /* 0x021fe400078e0023 */
[----:B------:R-:W-:Y:S02]  /*4860*/  IMAD.MOV.U32 R57, RZ, RZ, R32 ;  /* 0x000000ffff397224 */ /* 0x000fe400078e0020 */
[----:B------:R-:W-:-:S05]  /*4870*/  IMAD.MOV.U32 R58, RZ, RZ, R39 ;  /* 0x000000ffff3a7224 */ /* 0x000fca00078e0027 */
[----:B------:R-:W-:Y:S01]  /*4880*/  PRMT R125, R58, 0x7610, R125 ;  /* 0x000076103a7d7816 */ /* 0x000fe2000000007d */
[----:B------:R-:W-:Y:S01]  /*4890*/  IMAD.MOV.U32 R58, RZ, RZ, R43 ;  /* 0x000000ffff3a7224 */ /* 0x000fe200078e002b */
        /* <DEDUP_REMOVED lines=38> */
[----:B------:R-:W-:-:S03]  /*4b00*/  IMAD.MOV.U32 R56, RZ, RZ, R53 ;  /* 0x000000ffff387224 */ /* 0x000fc600078e0035 */
[----:B------:R-:W-:Y:S02]  /*4b10*/  PRMT R129, R129, 0x5410, R20 ;  /* 0x0000541081817816 */ /* 0x000fe40000000014 */
[----:B------:R-:W-:Y:S01]  /*4b20*/  PRMT R114, R56, 0x7610, R114 ;  /* 0x0000761038727816 */ /* 0x000fe20000000072 */
[----:B------:R-:W-:Y:S06]  /*4b30*/  @!P3 BRA `(.L_x_8603) ;  /* 0x000000000004b947 */ /* 0x000fec0003800000 */
[----:B------:R-:W-:Y:S01]  /*4b40*/  BPT.TRAP 0x1 ;  /* 0x000000040000795c */ /* 0x000fe20000300000 */
.L_x_8603:
[----:B------:R-:W-:Y:S01]  /*4b50*/  IMAD R20, R19, 0x8, R18 ;  /* 0x0000000813147824 */ /* 0x000fe200078e0212 */
[----:B------:R-:W-:Y:S01]  /*4b60*/  SHF.L.U32 R87, R149, 0x1f, RZ ;  /* 0x0000001f95577819 */ /* 0x000fe200000006ff */
[----:B------:R-:W-:Y:S03]  /*4b70*/  BSSY B1, `(.L_x_8604) ;  /* 0x0000003000017945 */ /* 0x000fe60003800000 */
[----:B------:R-:W0:Y:S02]  /*4b80*/  SYNCS.PHASECHK.TRANS64.TRYWAIT P5, [R20+URZ+0x31c90], R87 ;  /* 0x031c9057140075a7 */ /* 0x000e2400080a017f */
[----:B0-----:R-:W-:Y:S05]  /*4b90*/  @!P5 BRA `(.L_x_8605) ;  /* 0x00000164002cd947 */ /* 0x001fea0003800000 */
.L_x_8809:
[----:B------:R-:W-:Y:S05]  /*4ba0*/  BSYNC B1 ;  /* 0x0000000000017941 */ /* 0x000fea0003800000 */
.L_x_8604:
[----:B------:R-:W-:Y:S05]  /*4bb0*/  @P4 BRA `(.L_x_8578) ;  /* 0x0000001800e04947 */ /* 0x000fea0003800000 */
[----:B------:R-:W1:Y:S01]  /*4bc0*/  LDC R106, c[0x0][0x2e4] ;  /* 0x0000b900ff6a7b82 */ /* 0x000e620000000800 */
[----:B------:R-:W-:Y:S01]  /*4bd0*/  ISETP.NE.AND P4, PT, R10, RZ, PT ;  /* 0x000000ff0a00720c */ /* 0x000fe20003f85270 */
[----:B------:R-:W-:Y:S01]  /*4be0*/  ULDC.64 UR4, c[0x0][0x2f0] ;  /* 0x0000bc0000047ab9 */ /* 0x000fe20000000a00 */
[----:B------:R-:W-:Y:S01]  /*4bf0*/  SHF.R.S32.HI R56, RZ, 0x1f, R145 ;  /* 0x0000001fff387819 */ /* 0x000fe20000011491 */
[----:B------:R-:W-:Y:S01]  /*4c00*/  IMAD.MOV.U32 R93, RZ, RZ, R92 ;  /* 0x000000ffff5d7224 */ /* 0x000fe200078e005c */
[----:B------:R-:W-:Y:S01]  /*4c10*/  BSSY B1, `(.L_x_8606) ;  /* 0x0000088000017945 */ /* 0x000fe20003800000 */
[----:B------:R-:W-:Y:S02]  /*4c20*/  IMAD.MOV.U32 R92, RZ, RZ, R60 ;  /* 0x000000ffff5c7224 */ /* 0x000fe400078e003c */
[----:B------:R-:W-:Y:S02]  /*4c30*/  IMAD R56, R56, UR4, RZ ;  /* 0x0000000438387c24 */ /* 0x000fe4000f8e02ff */
[----:B------:R-:W-:-:S04]  /*4c40*/  IMAD.WIDE.U32 R92, R145, UR4, R92 ;  /* 0x00000004915c7c25 */ /* 0x000fc8000f8e005c */
[----:B------:R-:W-:-:S04]  /*4c50*/  IMAD R56, R145, UR5, R56 ;  /* 0x0000000591387c24 */ /* 0x000fc8000f8e0238 */
[----:B------:R-:W-:Y:S02]  /*4c60*/  IMAD.IADD R111, R56, 0x1, R93 ;  /* 0x00000001386f7824 */ /* 0x000fe400078e025d */
[----:B-1----:R-:W-:Y:S01]  /*4c70*/  IMAD.IADD R112, R106, 0x1, -R104 ;  /* 0x000000016a707824 */ /* 0x002fe200078e0a68 */
[----:B------:R-:W-:Y:S06]  /*4c80*/  @!P4 BRA `(.L_x_8607) ;  /* 0x000000080000c947 */ /* 0x000fec0003800000 */
[----:B------:R-:W2:Y:S04]  /*4c90*/  LDL R62, [R1+0x2c] ;  /* 0x00002c00013e7983 */ /* 0x000ea80000100800 */
[----:B------:R-:W3:Y:S04]  /*4ca0*/  LDL R58, [R1+0x38] ;  /* 0x00003800013a7983 */ /* 0x000ee80000100800 */
[----:B------:R-:W4:Y:S01]  /*4cb0*/  LDL R59, [R1+0x3c] ;  /* 0x00003c00013b7983 */ /* 0x000f220000100800 */
[----:B------:R-:W-:-:S04]  /*4cc0*/  SEL R56, R104, R112, !P0 ;  /* 0x0000007068387207 */ /* 0x000fc80004000000 */
[----:B------:R-:W-:-:S04]  /*4cd0*/  SHF.R.S32.HI R57, RZ, 0x1f, R56 ;  /* 0x0000001fff397819 */ /* 0x000fc80000011438 */
[----:B------:R-:W-:-:S04]  /*4ce0*/  LEA.HI R57, R57, R56, RZ, 0x4 ;  /* 0x0000003839397211 */ /* 0x000fc800078f20ff */
[----:B------:R-:W-:-:S04]  /*4cf0*/  SHF.R.S32.HI R57, RZ, 0x4, R57 ;  /* 0x00000004ff397819 */ /* 0x000fc80000011439 */
[----:B------:R-:W-:-:S04]  /*4d00*/  LEA.HI.SX32 R113, R5, R57, 0x1d ;  /* 0x0000003905717211 */ /* 0x000fc800078feaff */
[----:B------:R-:W-:-:S04]  /*4d10*/  SHF.R.S32.HI R57, RZ, 0x1f, R113 ;  /* 0x0000001fff397819 */ /* 0x000fc80000011471 */
[----:B------:R-:W-:Y:S01]  /*4d20*/  LEA.HI R57, R57, R113, RZ, 0x2 ;  /* 0x0000007139397211 */ /* 0x000fe200078f10ff */
[----:B------:R-:W-:-:S03]  /*4d30*/  IMAD.SHL.U32 R113, R113, 0x8, RZ ;  /* 0x0000000871717824 */ /* 0x000fc600078e00ff */
[----:B------:R-:W-:Y:S02]  /*4d40*/  SHF.R.S32.HI R57, RZ, 0x2, R57 ;  /* 0x00000002ff397819 */ /* 0x000fe40000011439 */
[----:B------:R-:W-:Y:S01]  /*4d50*/  ISETP.GE.AND P4, PT, R146, R103, PT ;  /* 0x000000679200720c */ /* 0x000fe20003f86270 */
[----:B------:R-:W-:Y:S01]  /*4d60*/  BSSY B2, `(.L_x_8608) ;  /* 0x0000066000027945 */ /* 0x000fe20003800000 */
[----:B--2---:R-:W-:-:S04]  /*4d70*/  LOP3.LUT R56, R62, 0x18, R113, 0xf8, !PT ;  /* 0x000000183e387812 */ /* 0x004fc800078ef871 */
[----:B---3--:R-:W-:Y:S01]  /*4d80*/  LOP3.LUT R56, R56, R58, RZ, 0x3c, !PT ;  /* 0x0000003a38387212 */ /* 0x008fe200078e3cff */
[----:B----4-:R-:W-:-:S04]  /*4d90*/  IMAD R57, R57, 0x1200, R59 ;  /* 0x0000120039397824 */ /* 0x010fc800078e023b */
[----:B------:R-:W-:-:S04]  /*4da0*/  IMAD.IADD R56, R57, 0x1, R56 ;  /* 0x0000000139387824 */ /* 0x000fc800078e0238 */
[C---:B------:R-:W-:Y:S02]  /*4db0*/  IMAD R60, R19.reuse, 0x3600, R56 ;  /* 0x00003600133c7824 */ /* 0x040fe400078e0238 */
[----:B------:R-:W-:-:S03]  /*4dc0*/  IMAD R56, R19, 0x3600, R101 ;  /* 0x0000360013387824 */ /* 0x000fc600078e0265 */
[----:B------:R-:W-:Y:S01]  /*4dd0*/  LEA R60, R60, R18, 0x1 ;  /* 0x000000123c3c7211 */ /* 0x000fe200078e08ff */
[----:B------:R-:W-:-:S05]  /*4de0*/  IMAD R56, R56, 0x2, R18 ;  /* 0x0000000238387824 */ /* 0x000fca00078e0212 */
[----:B------:R-:W1:Y:S04]  /*4df0*/  LDS.128 R60, [R60+0x16a00] ;  /* 0x016a00003c3c7984 */ /* 0x000e680000000c00 */
[----:B------:R-:W2:Y:S01]  /*4e00*/  LDS.128 R56, [R56+0x16a00] ;  /* 0x016a000038387984 */ /* 0x000ea20000000c00 */
[----:B------:R-:W-:Y:S05]  /*4e10*/  @P4 BRA `(.L_x_8609) ;  /* 0x0000000400684947 */ /* 0x000fea0003800000 */
[----:B-1----:R-:W-:Y:S01]  /*4e20*/  IMAD.MOV.U32 R116, RZ, RZ, R61 ;  /* 0x000000ffff747224 */ /* 0x002fe200078e003d */
[----:B------:R-:W-:Y:S01]  /*4e30*/  SHF.R.U64 R40, R40, 0x10, R41 ;  /* 0x0000001028287819 */ /* 0x000fe20000001229 */
[----:B--2---:R-:W-:Y:S01]  /*4e40*/  IMAD.MOV.U32 R115, RZ, RZ, R57 ;  /* 0x000000ffff737224 */ /* 0x004fe200078e0039 */
[----:B------:R-:W-:Y:S01]  /*4e50*/  SHF.R.U32.HI R41, RZ, 0x10, R41 ;  /* 0x00000010ff297819 */ /* 0x000fe20000011629 */
[----:B------:R-:W-:Y:S01]  /*4e60*/  HADD2.F32 R114, -RZ, R114.H0_H0 ;  /* 0x20000072ff727230 */ /* 0x000fe20000004100 */
[----:B------:R-:W-:Y:S01]  /*4e70*/  SHF.R.U64 R42, R42, 0x10, R43 ;  /* 0x000000102a2a7819 */ /* 0x000fe2000000122b */
[----:B------:R-:W-:Y:S02]  /*4e80*/  HADD2.F32 R57, -RZ, R116.H0_H0 ;  /* 0x20000074ff397230 */ /* 0x000fe40000004100 */
[----:B------:R-:W-:Y:S02]  /*4e90*/  HADD2.F32 R118, -RZ, R115.H0_H0 ;  /* 0x20000073ff767230 */ /* 0x000fe40000004100 */
[----:B------:R-:W-:-:S02]  /*4ea0*/  HADD2.F32 R117, -RZ, R117.H0_H0 ;  /* 0x20000075ff757230 */ /* 0x000fc40000004100 */
[CC--:B------:R-:W-:Y:S01]  /*4eb0*/  FMUL.FTZ R61, R57.reuse, R114.reuse ;  /* 0x00000072393d7220 */ /* 0x0c0fe20000410000 */
[----:B------:R-:W-:Y:S02]  /*4ec0*/  HADD2.F32 R41, -RZ, R41.H0_H0 ;  /* 0x20000029ff297230 */ /* 0x000fe40000004100 */
[C---:B------:R-:W-:Y:S01]  /*4ed0*/  FMUL.FTZ R114, R118.reuse, R114 ;  /* 0x0000007276727220 */ /* 0x040fe20000410000 */
[----:B------:R-:W-:Y:S02]  /*4ee0*/  HADD2.F32 R42, -RZ, R42.H0_H0 ;  /* 0x2000002aff2a7230 */ /* 0x000fe40000004100 */
[-C--:B------:R-:W-:Y:S01]  /*4ef0*/  FFMA.FTZ R61, R118, R117.reuse, -R61 ;  /* 0x00000075763d7223 */ /* 0x080fe2000001083d */
[----:B------:R-:W-:Y:S01]  /*4f00*/  FFMA.FTZ R57, R57, R117, R114 ;  /* 0x0000007539397223 */ /* 0x000fe20000010072 */
[--C-:B------:R-:W-:Y:S02]  /*4f10*/  SHF.R.U32.HI R117, RZ, 0x10, R53.reuse ;  /* 0x00000010ff757819 */ /* 0x100fe40000011635 */
[----:B------:R-:W-:Y:S01]  /*4f20*/  SHF.R.U64 R114, R52, 0x10, R53 ;  /* 0x0000001034727819 */ /* 0x000fe20000001235 */
[----:B------:R-:W-:-:S02]  /*4f30*/  HADD2.F32 R52, -RZ, R116.H1_H1 ;  /* 0x30000074ff347230 */ /* 0x000fc40000004100 */
[----:B------:R-:W-:Y:S02]  /*4f40*/  HADD2.F32 R117, -RZ, R117.H0_H0 ;  /* 0x20000075ff757230 */ /* 0x000fe40000004100 */
[----:B------:R-:W-:Y:S02]  /*4f50*/  HADD2.F32 R53, -RZ, R115.H1_H1 ;  /* 0x30000073ff357230 */ /* 0x000fe40000004100 */
[----:B------:R-:W-:Y:S02]  /*4f60*/  HADD2.F32 R116, -RZ, R63.H0_H0 ;  /* 0x2000003fff747230 */ /* 0x000fe40000004100 */
[-C--:B------:R-:W-:Y:S01]  /*4f70*/  FMUL.FTZ R115, R52, R117.reuse ;  /* 0x0000007534737220 */ /* 0x080fe20000410000 */
[----:B------:R-:W-:Y:S02]  /*4f80*/  HADD2.F32 R114, -RZ, R114.H0_H0 ;  /* 0x20000072ff727230 */ /* 0x000fe40000004100 */
[C---:B------:R-:W-:Y:S01]  /*4f90*/  FMUL.FTZ R117, R53.reuse, R117 ;  /* 0x0000007535757220 */ /* 0x040fe20000410000 */
[----:B------:R-:W-:Y:S01]  /*4fa0*/  FFMA.FTZ R53, R53, R41, -R115 ;  /* 0x0000002935357223 */ /* 0x000fe20000010873 */
[----:B------:R-:W-:-:S02]  /*4fb0*/  HADD2.F32 R115, -RZ, R129.H0_H0 ;  /* 0x20000081ff737230 */ /* 0x000fc40000004100 */
[----:B------:R-:W-:Y:S01]  /*4fc0*/  FFMA.FTZ R41, R52, R41, R117 ;  /* 0x0000002934297223 */ /* 0x000fe20000010075 */
[----:B------:R-:W-:Y:S02]  /*4fd0*/  IMAD.MOV.U32 R52, RZ, RZ, R59 ;  /* 0x000000ffff347224 */ /* 0x000fe400078e003b */
[----:B------:R-:W-:Y:S02]  /*4fe0*/  HADD2.F32 R117, -RZ, R127.H1_H1 ;  /* 0x3000007fff757230 */ /* 0x000fe40000004100 */
[----:B------:R-:W-:Y:S01]  /*4ff0*/  FMUL.FTZ R59, R116, R115 ;  /* 0x00000073743b7220 */ /* 0x000fe20000410000 */
[----:B------:R-:W-:Y:S01]  /*5000*/  F2FP.F16.F32.PACK_AB R53, R53, R61 ;  /* 0x0000003d3535723e */ /* 0x000fe200000000ff */
[--C-:B------:R-:W-:Y:S01]  /*5010*/  HADD2.F32 R118, -RZ, R52.reuse.H0_H0 ;  /* 0x20000034ff767230 */ /* 0x100fe20000004100 */
[----:B------:R-:W-:Y:S01]  /*5020*/  F2FP.F16.F32.PACK_AB R41, R41, R57 ;  /* 0x000000392929723e */ /* 0x000fe200000000ff */
[----:B------:R-:W-:Y:S02]  /*5030*/  HADD2.F32 R52, -RZ, R52.H1_H1 ;  /* 0x30000034ff347230 */ /* 0x000fe40000004100 */
[----:B------:R-:W-:-:S02]  /*5040*/  IMAD.MOV.U32 R57, RZ, RZ, R53 ;  /* 0x000000ffff397224 */ /* 0x000fc400078e0035 */
[C---:B------:R-:W-:Y:S01]  /*5050*/  FMUL.FTZ R115, R118.reuse, R115 ;  /* 0x0000007376737220 */ /* 0x040fe20000410000 */
[-C--:B------:R-:W-:Y:S01]  /*5060*/  FFMA.FTZ R59, R118, R117.reuse, -R59 ;  /* 0x00000075763b7223 */ /* 0x080fe2000001083b */
[----:B------:R-:W-:Y:S02]  /*5070*/  HADD2.F32 R118, -RZ, R129.H1_H1 ;  /* 0x30000081ff767230 */ /* 0x000fe40000004100 */
[----:B------:R-:W-:Y:S01]  /*5080*/  FFMA.FTZ R116, R116, R117, R115 ;  /* 0x0000007574747223 */ /* 0x000fe20000010073 */
[----:B------:R-:W-:Y:S01]  /*5090*/  SHF.R.U32.HI R115, RZ, 0x10, R43 ;  /* 0x00000010ff737819 */ /* 0x000fe2000001162b */
[----:B------:R-:W-:Y:S01]  /*50a0*/  IMAD.MOV.U32 R61, RZ, RZ, R41 ;  /* 0x000000ffff3d7224 */ /* 0x000fe200078e0029 */
[--C-:B------:R-:W-:Y:S01]  /*50b0*/  SHF.R.U64 R43, R54, 0x10, R55.reuse ;  /* 0x00000010362b7819 */ /* 0x100fe20000001237 */
[----:B------:R-:W-:Y:S01]  /*50c0*/  HADD2.F32 R54, -RZ, R63.H1_H1 ;  /* 0x3000003fff367230 */ /* 0x000fe20000004100 */
[----:B------:R-:W-:Y:S01]  /*50d0*/  SHF.R.U32.HI R55, RZ, 0x10, R55 ;  /* 0x00000010ff377819 */ /* 0x000fe20000011637 */
[----:B------:R-:W-:-:S02]  /*50e0*/  HADD2.F32 R115, -RZ, R115.H0_H0 ;  /* 0x20000073ff737230 */ /* 0x000fc40000004100 */
[----:B------:R-:W-:Y:S02]  /*50f0*/  HADD2.F32 R43, -RZ, R43.H0_H0 ;  /* 0x2000002bff2b7230 */ /* 0x000fe40000004100 */
[----:B------:R-:W-:-:S05]  /*5100*/  HADD2.F32 R55, -RZ, R55.H0_H0 ;  /* 0x20000037ff377230 */ /* 0x000fca0000004100 */
[----:B------:R-:W-:-:S04]  /*5110*/  FMUL.FTZ R63, R54, R55 ;  /* 0x00000037363f7220 */ /* 0x000fc80000410000 */
[C---:B------:R-:W-:Y:S01]  /*5120*/  FFMA.FTZ R63, R52.reuse, R115, -R63 ;  /* 0x00000073343f7223 */ /* 0x040fe2000001083f */
[----:B------:R-:W-:Y:S01]  /*5130*/  FMUL.FTZ R52, R52, R55 ;  /* 0x0000003734347220 */ /* 0x000fe20000410000 */
[----:B------:R-:W-:-:S03]  /*5140*/  HADD2.F32 R55, -RZ, R128.H0_H0 ;  /* 0x20000080ff377230 */ /* 0x000fc60000004100 */
[----:B------:R-:W-:Y:S01]  /*5150*/  FFMA.FTZ R52, R54, R115, R52 ;  /* 0x0000007336347223 */ /* 0x000fe20000010034 */
[----:B------:R-:W-:Y:S01]  /*5160*/  HADD2.F32 R54, -RZ, R60.H0_H0 ;  /* 0x2000003cff367230 */ /* 0x000fe20000004100 */
[----:B------:R-:W-:Y:S01]  /*5170*/  F2FP.F16.F32.PACK_AB R59, R63, R59 ;  /* 0x0000003b3f3b723e */ /* 0x000fe200000000ff */
[--C-:B------:R-:W-:Y:S02]  /*5180*/  HADD2.F32 R115, -RZ, R56.reuse.H0_H0 ;  /* 0x20000038ff737230 */ /* 0x100fe40000004100 */
[----:B------:R-:W-:Y:S02]  /*5190*/  HADD2.F32 R56, -RZ, R56.H1_H1 ;  /* 0x30000038ff387230 */ /* 0x000fe40000004100 */
[----:B------:R-:W-:Y:S01]  /*51a0*/  FMUL.FTZ R117, R54, R118 ;  /* 0x0000007636757220 */ /* 0x000fe20000410000 */
[----:B------:R-:W-:Y:S01]  /*51b0*/  F2FP.F16.F32.PACK_AB R52, R52, R116 ;  /* 0x000000743434723e */ /* 0x000fe200000000ff */
[C---:B------:R-:W-:Y:S02]  /*51c0*/  FMUL.FTZ R118, R115.reuse, R118 ;  /* 0x0000007673767220 */ /* 0x040fe40000410000 */
[----:B------:R-:W-:Y:S01]  /*51d0*/  FFMA.FTZ R117, R115, R55, -R117 ;  /* 0x0000003773757223 */ /* 0x000fe20000010875 */
[----:B------:R-:W-:-:S02]  /*51e0*/  HADD2.F32 R115, -RZ, R128.H1_H1 ;  /* 0x30000080ff737230 */ /* 0x000fc40000004100 */
[----:B------:R-:W-:Y:S01]  /*51f0*/  FFMA.FTZ R118, R54, R55, R118 ;  /* 0x0000003736767223 */ /* 0x000fe20000010076 */
[----:B------:R-:W-:Y:S02]  /*5200*/  HADD2.F32 R54, -RZ, R60.H1_H1 ;  /* 0x3000003cff367230 */ /* 0x000fe40000004100 */
[----:B------:R-:W-:Y:S02]  /*5210*/  HADD2.F32 R55, -RZ, R40.H0_H0 ;  /* 0x20000028ff377230 */ /* 0x000fe40000004100 */
[--C-:B------:R-:W-:Y:S02]  /*5220*/  HADD2.F32 R60, -RZ, R58.reuse.H0_H0 ;  /* 0x2000003aff3c7230 */ /* 0x100fe40000004100 */
[-C--:B------:R-:W-:Y:S01]  /*5230*/  FMUL.FTZ R40, R54, R114.reuse ;  /* 0x0000007236287220 */ /* 0x080fe20000410000 */
[C---:B------:R-:W-:Y:S01]  /*5240*/  FMUL.FTZ R114, R56.reuse, R114 ;  /* 0x0000007238727220 */ /* 0x040fe20000410000 */
[----:B------:R-:W-:Y:S02]  /*5250*/  HADD2.F32 R58, -RZ, R58.H1_H1 ;  /* 0x3000003aff3a7230 */ /* 0x000fe40000004100 */
[-C--:B------:R-:W-:Y:S01]  /*5260*/  FFMA.FTZ R40, R56, R55.reuse, -R40 ;  /* 0x0000003738287223 */ /* 0x080fe20000010828 */
[----:B------:R-:W-:Y:S01]  /*5270*/  FFMA.FTZ R54, R54, R55, R114 ;  /* 0x0000003736367223 */ /* 0x000fe20000010072 */
[----:B------:R-:W-:-:S02]  /*5280*/  HADD2.F32 R55, -RZ, R62.H0_H0 ;  /* 0x2000003eff377230 */ /* 0x000fc40000004100 */
[----:B------:R-:W-:Y:S01]  /*5290*/  HADD2.F32 R56, -RZ, R127.H0_H0 ;  /* 0x2000007fff387230 */ /* 0x000fe20000004100 */
[----:B------:R-:W-:Y:S01]  /*52a0*/  F2FP.F16.F32.PACK_AB R40, R40, R117 ;  /* 0x000000752828723e */ /* 0x000fe200000000ff */
[----:B------:R-:W-:Y:S02]  /*52b0*/  HADD2.F32 R62, -RZ, R62.H1_H1 ;  /* 0x3000003eff3e7230 */ /* 0x000fe40000004100 */
[CC--:B------:R-:W-:Y:S01]  /*52c0*/  FMUL.FTZ R114, R55.reuse, R115.reuse ;  /* 0x0000007337727220 */ /* 0x0c0fe20000410000 */
[----:B------:R-:W-:Y:S01]  /*52d0*/  FMUL.FTZ R115, R60, R115 ;  /* 0x000000733c737220 */ /* 0x000fe20000410000 */
[----:B------:R-:W-:Y:S01]  /*52e0*/  F2FP.F16.F32.PACK_AB R54, R54, R118 ;  /* 0x000000763636723e */ /* 0x000fe200000000ff */
[----:B------:R-:W-:Y:S02]  /*52f0*/  IMAD.MOV.U32 R63, RZ, RZ, R52 ;  /* 0x000000ffff3f7224 */ /* 0x000fe400078e0034 */
[-C--:B------:R-:W-:Y:S01]  /*5300*/  FFMA.FTZ R114, R60, R56.reuse, -R114 ;  /* 0x000000383c727223 */ /* 0x080fe20000010872 */
[----:B------:R-:W-:Y:S01]  /*5310*/  FFMA.FTZ R115, R55, R56, R115 ;  /* 0x0000003837737223 */ /* 0x000fe20000010073 */
[-C--:B------:R-:W-:Y:S01]  /*5320*/  FMUL.FTZ R55, R62, R43.reuse ;  /* 0x0000002b3e377220 */ /* 0x080fe20000410000 */
[----:B------:R-:W-:Y:S01]  /*5330*/  FMUL.FTZ R43, R58, R43 ;  /* 0x0000002b3a2b7220 */ /* 0x000fe20000410000 */
[----:B------:R-:W-:-:S02]  /*5340*/  IMAD.MOV.U32 R56, RZ, RZ, R40 ;  /* 0x000000ffff387224 */ /* 0x000fc400078e0028 */
[-C--:B------:R-:W-:Y:S01]  /*5350*/  FFMA.FTZ R55, R58, R42.reuse, -R55 ;  /* 0x0000002a3a377223 */ /* 0x080fe20000010837 */
[----:B------:R-:W-:Y:S01]  /*5360*/  FFMA.FTZ R43, R62, R42, R43 ;  /* 0x0000002a3e2b7223 */ /* 0x000fe2000001002b */
[----:B------:R-:W-:-:S03]  /*5370*/  IMAD.MOV.U32 R60, RZ, RZ, R54 ;  /* 0x000000ffff3c7224 */ /* 0x000fc600078e0036 */
[----:B------:R-:W-:Y:S02]  /*5380*/  F2FP.F16.F32.PACK_AB R55, R55, R114 ;  /* 0x000000723737723e */ /* 0x000fe400000000ff */
[----:B------:R-:W-:-:S03]  /*5390*/  F2FP.F16.F32.PACK_AB R43, R43, R115 ;  /* 0x000000732b2b723e */ /* 0x000fc600000000ff */
[----:B------:R-:W-:Y:S02]  /*53a0*/  IMAD.MOV.U32 R58, RZ, RZ, R55 ;  /* 0x000000ffff3a7224 */ /* 0x000fe400078e0037 */
[----:B------:R-:W-:-:S07]  /*53b0*/  IMAD.MOV.U32 R62, RZ, RZ, R43 ;  /* 0x000000ffff3e7224 */ /* 0x000fce00078e002b */
.L_x_8609:
[----:B------:R-:W-:Y:S05]  /*53c0*/  BSYNC B2 ;  /* 0x0000000000027941 */ /* 0x000fea0003800000 */
.L_x_8608:
[----:B------:R-:W-:-:S13]  /*53d0*/  ISETP.GE.AND P4, PT, R113, R106, PT ;  /* 0x0000006a7100720c */ /* 0x000fda0003f86270 */
[--C-:B------:R-:W-:Y:S02]  /*53e0*/  @!P4 SHF.R.S32.HI R43, RZ, 0x1f, R113.reuse ;  /* 0x0000001fff2bc819 */ /* 0x100fe40000011471 */
[----:B------:R-:W-:-:S04]  /*53f0*/  @!P4 IADD3 R113, P5, P6, R24, R92, R113 ;  /* 0x0000005c1871c210 */ /* 0x000fc80007ebe071 */
[----:B------:R-:W-:Y:S02]  /*5400*/  @!P4 IADD3.X R43, R0, R111, R43, P5, P6 ;  /* 0x0000006f002bc210 */ /* 0x000fe40002fec42b */
[----:B------:R-:W-:-:S04]  /*5410*/  IADD3 R41, P5, P6, R24, R92, R76 ;  /* 0x0000005c18297210 */ /* 0x000fc80007ebe04c */
[----:B------:R-:W-:Y:S02]  /*5420*/  IADD3.X R42, R0, R111, R98, P5, P6 ;  /* 0x0000006f002a7210 */ /* 0x000fe40002fec462 */
[----:B------:R-:W-:-:S04]  /*5430*/  LEA R40, P5, R41, R90, 0x1 ;  /* 0x0000005a29287211 */ /* 0x000fc800078a08ff */
[----:B------:R-:W-:Y:S02]  /*5440*/  LEA.HI.X R41, R41, R91, R42, 0x1, P5 ;  /* 0x0000005b29297211 */ /* 0x000fe400028f0c2a */
[----:B------:R-:W-:-:S03]  /*5450*/  @!P4 LEA R42, P5, R113, R90, 0x1 ;  /* 0x0000005a712ac211 */ /* 0x000fc600078a08ff */
[----:B--2---:R2:W-:Y:S01]  /*5460*/  STG.E.128 desc[UR60][R40.64], R56 ;  /* 0x0000003828007986 */ /* 0x0045e2000c101d3c */
[----:B------:R-:W-:-:S05]  /*5470*/  @!P4 LEA.HI.X R43, R113, R91, R43, 0x1, P5 ;  /* 0x0000005b712bc211 */ /* 0x000fca00028f0c2b */
[----:B-1----:R2:W-:Y:S04]  /*5480*/  @!P4 STG.E.128 desc[UR60][R42.64], R60 ;  /* 0x0000003c2a00c986 */ /* 0x0025e8000c101d3c */
.L_x_8607:
[----:B------:R-:W-:Y:S05]  /*5490*/  BSYNC B1 ;  /* 0x0000000000017941 */ /* 0x000fea0003800000 */
.L_x_8606:
[----:B------:R-:W-:Y:S01]  /*54a0*/  ISETP.NE.AND P4, PT, R11, RZ, PT ;  /* 0x000000ff0b00720c */ /* 0x000fe20003f85270 */
[----:B------:R-:W-:-:S12]  /*54b0*/  BSSY B1, `(.L_x_8610) ;  /* 0x0000080000017945 */ /* 0x000fd80003800000 */
[----:B------:R-:W-:Y:S05]  /*54c0*/  @!P4 BRA `(.L_x_8611) ;  /* 0x0000000400f8c947 */ /* 0x000fea0003800000 */
[----:B------:R-:W3:Y:S04]  /*54d0*/  LDL R52, [R1+0x2c] ;  /* 0x00002c0001347983 */ /* 0x000ee80000100800 */
[----:B--2---:R-:W2:Y:S04]  /*54e0*/  LDL R42, [R1+0x38] ;  /* 0x00003800012a7983 */ /* 0x004ea80000100800 */
[----:B------:R-:W4:Y:S04]  /*54f0*/  LDL R43, [R1+0x3c] ;  /* 0x00003c00012b7983 */ /* 0x000f280000100800 */
[----:B------:R-:W5:Y:S01]  /*5500*/  LDL R57, [R1+0x30] ;  /* 0x0000300001397983 */ /* 0x000f620000100800 */
[----:B------:R-:W-:-:S04]  /*5510*/  SEL R40, R104, R112, !P1 ;  /* 0x0000007068287207 */ /* 0x000fc80004800000 */
[----:B------:R-:W-:-:S04]  /*5520*/  SHF.R.S32.HI R41, RZ, 0x1f, R40 ;  /* 0x0000001fff297819 */ /* 0x000fc80000011428 */
[----:B------:R-:W-:-:S04]  /*5530*/  LEA.HI R41, R41, R40, RZ, 0x4 ;  /* 0x0000002829297211 */ /* 0x000fc800078f20ff */
[----:B------:R-:W-:-:S04]  /*5540*/  SHF.R.S32.HI R41, RZ, 0x4, R41 ;  /* 0x00000004ff297819 */ /* 0x000fc80000011429 */
[----:B------:R-:W-:-:S04]  /*5550*/  LEA.HI.SX32 R41, R6, R41, 0x1d ;  /* 0x0000002906297211 */ /* 0x000fc800078feaff */
[----:B------:R-:W-:Y:S01]  /*5560*/  SHF.R.S32.HI R40, RZ, 0x1f, R41 ;  /* 0x0000001fff287819 */ /* 0x000fe20000011429 */
[----:B------:R-:W-:-:S03]  /*5570*/  IMAD.SHL.U32 R56, R41, 0x8, RZ ;  /* 0x0000000829387824 */ /* 0x000fc600078e00ff */
[----:B------:R-:W-:-:S04]  /*5580*/  LEA.HI R40, R40, R41, RZ, 0x2 ;  /* 0x0000002928287211 */ /* 0x000fc800078f10ff */
[----:B------:R-:W-:Y:S01]  /*5590*/  SHF.R.S32.HI R41, RZ, 0x2, R40 ;  /* 0x00000002ff297819 */ /* 0x000fe20000011428 */
[----:B------:R-:W-:Y:S01]  /*55a0*/  BSSY B2, `(.L_x_8612) ;  /* 0x0000064000027945 */ /* 0x000fe20003800000 */
[----:B---3--:R-:W-:-:S04]  /*55b0*/  LOP3.LUT R40, R52, 0x18, R56, 0xf8, !PT ;  /* 0x0000001834287812 */ /* 0x008fc800078ef838 */
[----:B--2---:R-:W-:Y:S01]  /*55c0*/  LOP3.LUT R40, R40, R42, RZ, 0x3c, !PT ;  /* 0x0000002a28287212 */ /* 0x004fe200078e3cff */
[----:B----4-:R-:W-:-:S04]  /*55d0*/  IMAD R41, R41, 0x1200, R43 ;  /* 0x0000120029297824 */ /* 0x010fc800078e022b */
[----:B------:R-:W-:Y:S02]  /*55e0*/  IMAD.IADD R40, R41, 0x1, R40 ;  /* 0x0000000129287824 */ /* 0x000fe400078e0228 */
[C---:B------:R-:W-:Y:S02]  /*55f0*/  IMAD R41, R19.reuse, 0x3600, R100 ;  /* 0x0000360013297824 */ /* 0x040fe400078e0264 */
[----:B------:R-:W-:Y:S02]  /*5600*/  IMAD R43, R19, 0x3600, R40 ;  /* 0x00003600132b7824 */ /* 0x000fe400078e0228 */
[--C-:B------:R-:W-:Y:S02]  /*5610*/  IMAD R41, R41, 0x2, R18.reuse ;  /* 0x0000000229297824 */ /* 0x100fe400078e0212 */
[----:B------:R-:W-:-:S04]  /*5620*/  IMAD R52, R43, 0x2, R18 ;  /* 0x000000022b347824 */ /* 0x000fc800078e0212 */
[----:B------:R-:W1:Y:S04]  /*5630*/  LDS.128 R40, [R41+0x16a00] ;  /* 0x016a000029287984 */ /* 0x000e680000000c00 */
[----:B------:R-:W2:Y:S01]  /*5640*/  LDS.128 R52, [R52+0x16a00] ;  /* 0x016a000034347984 */ /* 0x000ea20000000c00 */
[----:B-----5:R-:W-:-:S13]  /*5650*/  ISETP.GE.AND P4, PT, R57, R103, PT ;  /* 0x000000673900720c */ /* 0x020fda0003f86270 */
[----:B------:R-:W-:Y:S05]  /*5660*/  @P4 BRA `(.L_x_8613) ;  /* 0x00000004005c4947 */ /* 0x000fea0003800000 */
[----:B--2---:R-:W-:Y:S01]  /*5670*/  IMAD.MOV.U32 R59, RZ, RZ, R53 ;  /* 0x000000ffff3b7224 */ /* 0x004fe200078e0035 */
[----:B------:R-:W-:Y:S01]  /*5680*/  SHF.R.U64 R36, R36, 0x10, R37 ;  /* 0x0000001024247819 */ /* 0x000fe20000001225 */
[----:B-1----:R-:W-:Y:S01]  /*5690*/  IMAD.MOV.U32 R53, RZ, RZ, R41 ;  /* 0x000000ffff357224 */ /* 0x002fe200078e0029 */
[----:B------:R-:W-:Y:S01]  /*56a0*/  SHF.R.U64 R48, R48, 0x10, R49 ;  /* 0x0000001030307819 */ /* 0x000fe20000001231 */
[--C-:B------:R-:W-:Y:S01]  /*56b0*/  HADD2.F32 R60, -RZ, R126.reuse.H1_H1 ;  /* 0x3000007eff3c7230 */ /* 0x100fe20000004100 */
[----:B------:R-:W-:Y:S01]  /*56c0*/  SHF.R.U64 R50, R50, 0x10, R51 ;  /* 0x0000001032327819 */ /* 0x000fe20000001233 */
[----:B------:R-:W-:Y:S01]  /*56d0*/  HADD2.F32 R57, -RZ, R59.H0_H0 ;  /* 0x2000003bff397230 */ /* 0x000fe20000004100 */
[----:B------:R-:W-:Y:S01]  /*56e0*/  SHF.R.U64 R38, R38, 0x10, R39 ;  /* 0x0000001026267819 */ /* 0x000fe20000001227 */
[----:B------:R-:W-:Y:S02]  /*56f0*/  HADD2.F32 R58, -RZ, R53.H0_H0 ;  /* 0x20000035ff3a7230 */ /* 0x000fe40000004100 */
[----:B------:R-:W-:-:S02]  /*5700*/  HADD2.F32 R41, -RZ, R126.H0_H0 ;  /* 0x2000007eff297230 */ /* 0x000fc40000004100 */
[CC--:B------:R-:W-:Y:S01]  /*5710*/  FMUL.FTZ R61, R57.reuse, R60.reuse ;  /* 0x0000003c393d7220 */ /* 0x0c0fe20000410000 */
[----:B------:R-:W-:Y:S02]  /*5720*/  HADD2.F32 R53, -RZ, R53.H1_H1 ;  /* 0x30000035ff357230 */ /* 0x000fe40000004100 */
[C---:B------:R-:W-:Y:S01]  /*5730*/  FMUL.FTZ R60, R58.reuse, R60 ;  /* 0x0000003c3a3c7220 */ /* 0x040fe20000410000 */
[----:B------:R-:W-:Y:S02]  /*5740*/  HADD2.F32 R63, -RZ, R124.H1_H1 ;  /* 0x3000007cff3f7230 */ /* 0x000fe40000004100 */
[-C--:B------:R-:W-:Y:S01]  /*5750*/  FFMA.FTZ R58, R58, R41.reuse, -R61 ;  /* 0x000000293a3a7223 */ /* 0x080fe2000001083d */
[----:B------:R-:W-:Y:S02]  /*5760*/  HADD2.F32 R48, -RZ, R48.H0_H0 ;  /* 0x20000030ff307230 */ /* 0x000fe40000004100 */
[----:B------:R-:W-:Y:S01]  /*5770*/  FFMA.FTZ R57, R57, R41, R60 ;  /* 0x0000002939397223 */ /* 0x000fe2000001003c */
[----:B------:R-:W-:Y:S01]  /*5780*/  SHF.R.U32.HI R60, RZ, 0x10, R49 ;  /* 0x00000010ff3c7819 */ /* 0x000fe20000011631 */
[----:B------:R-:W-:Y:S01]  /*5790*/  HADD2.F32 R41, -RZ, R59.H1_H1 ;  /* 0x3000003bff297230 */ /* 0x000fe20000004100 */
[----:B------:R-:W-:Y:S01]  /*57a0*/  SHF.R.U32.HI R59, RZ, 0x10, R37 ;  /* 0x00000010ff3b7819 */ /* 0x000fe20000011625 */
[----:B------:R-:W-:-:S02]  /*57b0*/  IMAD.MOV.U32 R37, RZ, RZ, R55 ;  /* 0x000000ffff257224 */ /* 0x000fc400078e0037 */
[----:B------:R-:W-:Y:S02]  /*57c0*/  HADD2.F32 R60, -RZ, R60.H0_H0 ;  /* 0x2000003cff3c7230 */ /* 0x000fe40000004100 */
[----:B------:R-:W-:Y:S02]  /*57d0*/  HADD2.F32 R59, -RZ, R59.H0_H0 ;  /* 0x2000003bff3b7230 */ /* 0x000fe40000004100 */
[----:B------:R-:W-:Y:S02]  /*57e0*/  HADD2.F32 R55, -RZ, R37.H0_H0 ;  /* 0x20000025ff377230 */ /* 0x000fe40000004100 */
        /* <DEDUP_REMOVED lines=8> */
[----:B------:R-:W-:Y:S02]  /*5870*/  HADD2.F32 R37, -RZ, R37.H1_H1 ;  /* 0x30000025ff257230 */ /* 0x000fe40000004100 */
        /* <DEDUP_REMOVED lines=9> */
[----:B------:R-:W-:-:S02]  /*5910*/  HADD2.F32 R51, -RZ, R123.H1_H1 ;  /* 0x3000007bff337230 */ /* 0x000fc40000004100 */
        /* <DEDUP_REMOVED lines=8> */
[----:B------:R-:W-:-:S02]  /*59a0*/  HADD2.F32 R55, -RZ, R52.H0_H0 ;  /* 0x20000034ff377230 */ /* 0x000fc40000004100 */
[----:B------:R-:W-:Y:S01]  /*59b0*/  HADD2.F32 R61, -RZ, R40.H0_H0 ;  /* 0x20000028ff3d7230 */ /* 0x000fe20000004100 */
[----:B------:R-:W-:Y:S01]  /*59c0*/  F2FP.F16.F32.PACK_AB R43, R43, R49 ;  /* 0x000000312b2b723e */ /* 0x000fe200000000ff */
[----:B------:R-:W-:Y:S02]  /*59d0*/  HADD2.F32 R59, -RZ, R124.H0_H0 ;  /* 0x2000007cff3b7230 */ /* 0x000fe40000004100 */
[-C--:B------:R-:W-:Y:S01]  /*59e0*/  FMUL.FTZ R62, R55, R63.reuse ;  /* 0x0000003f373e7220 */ /* 0x080fe20000410000 */
[----:B------:R-:W-:Y:S02]  /*59f0*/  HADD2.F32 R52, -RZ, R52.H1_H1 ;  /* 0x30000034ff347230 */ /* 0x000fe40000004100 */
[C---:B------:R-:W-:Y:S01]  /*5a00*/  FMUL.FTZ R63, R61.reuse, R63 ;  /* 0x0000003f3d3f7220 */ /* 0x040fe20000410000 */
[----:B------:R-:W-:Y:S02]  /*5a10*/  HADD2.F32 R40, -RZ, R40.H1_H1 ;  /* 0x30000028ff287230 */ /* 0x000fe40000004100 */
[----:B------:R-:W-:Y:S01]  /*5a20*/  FFMA.FTZ R62, R61, R59, -R62 ;  /* 0x0000003b3d3e7223 */ /* 0x000fe2000001083e */
[----:B------:R-:W-:-:S02]  /*5a30*/  HADD2.F32 R39, -RZ, R54.H1_H1 ;  /* 0x30000036ff277230 */ /* 0x000fc40000004100 */
[----:B------:R-:W-:Y:S01]  /*5a40*/  FFMA.FTZ R63, R55, R59, R63 ;  /* 0x0000003b373f7223 */ /* 0x000fe2000001003f */
[-C--:B------:R-:W-:Y:S01]  /*5a50*/  FMUL.FTZ R55, R52, R48.reuse ;  /* 0x0000003034377220 */ /* 0x080fe20000410000 */
[C---:B------:R-:W-:Y:S01]  /*5a60*/  FMUL.FTZ R48, R40.reuse, R48 ;  /* 0x0000003028307220 */ /* 0x040fe20000410000 */
[----:B------:R-:W-:Y:S01]  /*5a70*/  HADD2.F32 R59, -RZ, R42.H1_H1 ;  /* 0x3000002aff3b7230 */ /* 0x000fe20000004100 */
[----:B------:R-:W-:Y:S01]  /*5a80*/  F2FP.F16.F32.PACK_AB R37, R37, R60 ;  /* 0x0000003c2525723e */ /* 0x000fe200000000ff */
[-C--:B------:R-:W-:Y:S01]  /*5a90*/  FFMA.FTZ R55, R40, R36.reuse, -R55 ;  /* 0x0000002428377223 */ /* 0x080fe20000010837 */
[----:B------:R-:W-:Y:S01]  /*5aa0*/  FFMA.FTZ R48, R52, R36, R48 ;  /* 0x0000002434307223 */ /* 0x000fe20000010030 */
[----:B------:R-:W-:Y:S02]  /*5ab0*/  HADD2.F32 R36, -RZ, R54.H0_H0 ;  /* 0x20000036ff247230 */ /* 0x000fe40000004100 */
[----:B------:R-:W-:Y:S02]  /*5ac0*/  HADD2.F32 R40, -RZ, R42.H0_H0 ;  /* 0x2000002aff287230 */ /* 0x000fe40000004100 */
[----:B------:R-:W-:-:S02]  /*5ad0*/  HADD2.F32 R38, -RZ, R38.H0_H0 ;  /* 0x20000026ff267230 */ /* 0x000fc40000004100 */
[----:B------:R-:W-:Y:S01]  /*5ae0*/  FMUL.FTZ R52, R36, R51 ;  /* 0x0000003324347220 */ /* 0x000fe20000410000 */
[----:B------:R-:W-:Y:S01]  /*5af0*/  F2FP.F16.F32.PACK_AB R48, R48, R63 ;  /* 0x0000003f3030723e */ /* 0x000fe200000000ff */
[C---:B------:R-:W-:Y:S01]  /*5b00*/  FMUL.FTZ R51, R40.reuse, R51 ;  /* 0x0000003328337220 */ /* 0x040fe20000410000 */
[----:B------:R-:W-:Y:S02]  /*5b10*/  IMAD.MOV.U32 R41, RZ, RZ, R53 ;  /* 0x000000ffff297224 */ /* 0x000fe400078e0035 */
[-C--:B------:R-:W-:Y:S01]  /*5b20*/  FFMA.FTZ R52, R40, R123.reuse, -R52 ;  /* 0x0000007b28347223 */ /* 0x080fe20000010834 */
[----:B------:R-:W-:Y:S01]  /*5b30*/  F2FP.F16.F32.PACK_AB R40, R55, R62 ;  /* 0x0000003e3728723e */ /* 0x000fe200000000ff */
[----:B------:R-:W-:Y:S01]  /*5b40*/  FFMA.FTZ R51, R36, R123, R51 ;  /* 0x0000007b24337223 */ /* 0x000fe20000010033 */
[-C--:B------:R-:W-:Y:S01]  /*5b50*/  FMUL.FTZ R36, R39, R50.reuse ;  /* 0x0000003227247220 */ /* 0x080fe20000410000 */
[----:B------:R-:W-:Y:S01]  /*5b60*/  FMUL.FTZ R50, R59, R50 ;  /* 0x000000323b327220 */ /* 0x000fe20000410000 */
[----:B------:R-:W-:-:S02]  /*5b70*/  IMAD.MOV.U32 R53, RZ, RZ, R57 ;  /* 0x000000ffff357224 */ /* 0x000fc400078e0039 */
[-C--:B------:R-:W-:Y:S01]  /*5b80*/  FFMA.FTZ R59, R59, R38.reuse, -R36 ;  /* 0x000000263b3b7223 */ /* 0x080fe20000010824 */
[----:B------:R-:W-:Y:S01]  /*5b90*/  FFMA.FTZ R50, R39, R38, R50 ;  /* 0x0000002627327223 */ /* 0x000fe20000010032 */
[----:B------:R-:W-:-:S03]  /*5ba0*/  IMAD.MOV.U32 R55, RZ, RZ, R37 ;  /* 0x000000ffff377224 */ /* 0x000fc600078e0025 */
[----:B------:R-:W-:Y:S01]  /*5bb0*/  F2FP.F16.F32.PACK_AB R42, R59, R52 ;  /* 0x000000343b2a723e */ /* 0x000fe200000000ff */
[----:B------:R-:W-:Y:S01]  /*5bc0*/  IMAD.MOV.U32 R52, RZ, RZ, R48 ;  /* 0x000000ffff347224 */ /* 0x000fe200078e0030 */
[----:B------:R-:W-:-:S07]  /*5bd0*/  F2FP.F16.F32.PACK_AB R54, R50, R51 ;  /* 0x000000333236723e */ /* 0x000fce00000000ff */
.L_x_8613:
[----:B------:R-:W-:Y:S05]  /*5be0*/  BSYNC B2 ;  /* 0x0000000000027941 */ /* 0x000fea0003800000 */
.L_x_8612:
[----:B------:R-:W-:-:S04]  /*5bf0*/  IADD3 R37, P4, P5, R24, R92, R8 ;  /* 0x0000005c18257210 */ /* 0x000fc80007d9e008 */
[----:B------:R-:W-:Y:S02]  /*5c00*/  IADD3.X R38, R0, R111, R97, P4, P5 ;  /* 0x0000006f00267210 */ /* 0x000fe400027ea461 */
[----:B------:R-:W-:-:S13]  /*5c10*/  ISETP.GE.AND P4, PT, R56, R106, PT ;  /* 0x0000006a3800720c */ /* 0x000fda0003f86270 */
[--C-:B------:R-:W-:Y:S02]  /*5c20*/  @!P4 SHF.R.S32.HI R36, RZ, 0x1f, R56.reuse ;  /* 0x0000001fff24c819 */ /* 0x100fe40000011438 */
[----:B------:R-:W-:-:S04]  /*5c30*/  @!P4 IADD3 R56, P5, P6, R24, R92, R56 ;  /* 0x0000005c1838c210 */ /* 0x000fc80007ebe038 */
[----:B------:R-:W-:Y:S02]  /*5c40*/  @!P4 IADD3.X R39, R0, R111, R36, P5, P6 ;  /* 0x0000006f0027c210 */ /* 0x000fe40002fec424 */
[----:B------:R-:W-:-:S04]  /*5c50*/  LEA R36, P5, R37, R90, 0x1 ;  /* 0x0000005a25247211 */ /* 0x000fc800078a08ff */
[----:B------:R-:W-:Y:S02]  /*5c60*/  LEA.HI.X R37, R37, R91, R38, 0x1, P5 ;  /* 0x0000005b25257211 */ /* 0x000fe400028f0c26 */
[----:B------:R-:W-:-:S03]  /*5c70*/  @!P4 LEA R38, P5, R56, R90, 0x1 ;  /* 0x0000005a3826c211 */ /* 0x000fc600078a08ff */
[----:B-1----:R1:W-:Y:S01]  /*5c80*/  STG.E.128 desc[UR60][R36.64], R40 ;  /* 0x0000002824007986 */ /* 0x0023e2000c101d3c */
[----:B------:R-:W-:-:S05]  /*5c90*/  @!P4 LEA.HI.X R39, R56, R91, R39, 0x1, P5 ;  /* 0x0000005b3827c211 */ /* 0x000fca00028f0c27 */
[----:B--2---:R1:W-:Y:S04]  /*5ca0*/  @!P4 STG.E.128 desc[UR60][R38.64], R52 ;  /* 0x000000342600c986 */ /* 0x0043e8000c101d3c */
.L_x_8611:
[----:B------:R-:W-:Y:S05]  /*5cb0*/  BSYNC B1 ;  /* 0x0000000000017941 */ /* 0x000fea0003800000 */
.L_x_8610:
[----:B------:R-:W-:-:S13]  /*5cc0*/  ISETP.NE.AND P4, PT, R12, RZ, PT ;  /* 0x000000ff0c00720c */ /* 0x000fda0003f85270 */
[----:B------:R-:W-:Y:S05]  /*5cd0*/  @!P4 BRA `(.L_x_8578) ;  /* 0x000000080098c947 */ /* 0x000fea0003800000 */
[----:B-1----:R-:W3:Y:S04]  /*5ce0*/  LDL R36, [R1+0x28] ;  /* 0x0000280001247983 */ /* 0x002ee80000100800 */
[----:B------:R-:W2:Y:S04]  /*5cf0*/  LDL R39, [R1+0x2c] ;  /* 0x00002c0001277983 */ /* 0x000ea80000100800 */
[----:B------:R-:W4:Y:S04]  /*5d00*/  LDL R38, [R1+0x3c] ;  /* 0x00003c0001267983 */ /* 0x000f280000100800 */
[----:B------:R-:W5:Y:S04]  /*5d10*/  LDL R37, [R1+0x38] ;  /* 0x0000380001257983 */ /* 0x000f680000100800 */
[----:B------:R-:W5:Y:S01]  /*5d20*/  LDL R50, [R1+0x34] ;  /* 0x0000340001327983 */ /* 0x000f620000100800 */
[----:B------:R-:W-:Y:S01]  /*5d30*/  BSSY B1, `(.L_x_8614) ;  /* 0x0000074000017945 */ /* 0x000fe20003800000 */
[----:B---3--:R-:W-:-:S02]  /*5d40*/  LOP3.LUT P6, RZ, R36, 0x1, RZ, 0xc0, !PT ;  /* 0x0000000124ff7812 */ /* 0x008fc400078cc0ff */
[----:B------:R-:W-:Y:S02]  /*5d50*/  IADD3 R36, P4, P5, R24, R92, R9 ;  /* 0x0000005c18247210 */ /* 0x000fe40007d9e009 */
[----:B--2---:R-:W-:Y:S01]  /*5d60*/  MOV R40, R39 ;  /* 0x0000002700287202 */ /* 0x004fe20000000f00 */
[----:B----4-:R-:W-:Y:S01]  /*5d70*/  IMAD.MOV.U32 R39, RZ, RZ, R38 ;  /* 0x000000ffff277224 */ /* 0x010fe200078e0026 */
[----:B------:R-:W-:Y:S01]  /*5d80*/  SEL R112, R104, R112, !P6 ;  /* 0x0000007068707207 */ /* 0x000fe20007000000 */
[----:B-----5:R-:W-:Y:S01]  /*5d90*/  IMAD.MOV.U32 R38, RZ, RZ, R37 ;  /* 0x000000ffff267224 */ /* 0x020fe200078e0025 */
[----:B------:R-:W-:Y:S02]  /*5da0*/  IADD3.X R37, R0, R111, R96, P4, P5 ;  /* 0x0000006f00257210 */ /* 0x000fe400027ea460 */
[----:B------:R-:W-:-:S04]  /*5db0*/  LEA R48, P4, R36, R90, 0x1 ;  /* 0x0000005a24307211 */ /* 0x000fc800078808ff */
[----:B------:R-:W-:Y:S02]  /*5dc0*/  LEA.HI.X R49, R36, R91, R37, 0x1, P4 ;  /* 0x0000005b24317211 */ /* 0x000fe400020f0c25 */
[----:B------:R-:W-:-:S04]  /*5dd0*/  SHF.R.S32.HI R37, RZ, 0x1f, R112 ;  /* 0x0000001fff257819 */ /* 0x000fc80000011470 */
[----:B------:R-:W-:-:S04]  /*5de0*/  LEA.HI R37, R37, R112, RZ, 0x4 ;  /* 0x0000007025257211 */ /* 0x000fc800078f20ff */
[----:B------:R-:W-:-:S04]  /*5df0*/  SHF.R.S32.HI R36, RZ, 0x4, R37 ;  /* 0x00000004ff247819 */ /* 0x000fc80000011425 */
        /* <DEDUP_REMOVED lines=13> */
[----:B------:R-:W1:Y:S04]  /*5ed0*/  LDS.128 R36, [R37+0x16a00] ;  /* 0x016a000025247984 */ /* 0x000e680000000c00 */
[----:B------:R-:W2:Y:S01]  /*5ee0*/  LDS.128 R40, [R40+0x16a00] ;  /* 0x016a000028287984 */ /* 0x000ea20000000c00 */
[----:B------:R-:W-:-:S13]  /*5ef0*/  ISETP.GE.AND P4, PT, R50, R103, PT ;  /* 0x000000673200720c */ /* 0x000fda0003f86270 */
[----:B------:R-:W-:Y:S05]  /*5f00*/  @P4 BRA `(.L_x_8615) ;  /* 0x0000000400584947 */ /* 0x000fea0003800000 */
[----:B------:R-:W-:Y:S01]  /*5f10*/  SHF.R.U64 R32, R32, 0x10, R33 ;  /* 0x0000001020207819 */ /* 0x000fe20000001221 */
[----:B--2---:R-:W-:Y:S01]  /*5f20*/  IMAD.MOV.U32 R52, RZ, RZ, R41 ;  /* 0x000000ffff347224 */ /* 0x004fe200078e0029 */
[----:B------:R-:W-:Y:S01]  /*5f30*/  SHF.R.U32.HI R50, RZ, 0x10, R33 ;  /* 0x00000010ff327819 */ /* 0x000fe20000011621 */
[----:B------:R-:W-:Y:S01]  /*5f40*/  HADD2.F32 R53, -RZ, R122.H1_H1 ;  /* 0x3000007aff357230 */ /* 0x000fe20000004100 */
[--C-:B------:R-:W-:Y:S01]  /*5f50*/  SHF.R.U64 R33, R44, 0x10, R45.reuse ;  /* 0x000000102c217819 */ /* 0x100fe2000000122d */
[----:B-1----:R-:W-:Y:S01]  /*5f60*/  HADD2.F32 R54, -RZ, R37.H0_H0 ;  /* 0x20000025ff367230 */ /* 0x002fe20000004100 */
[----:B------:R-:W-:Y:S01]  /*5f70*/  SHF.R.U32.HI R45, RZ, 0x10, R45 ;  /* 0x00000010ff2d7819 */ /* 0x000fe2000001162d */
[--C-:B------:R-:W-:Y:S01]  /*5f80*/  HADD2.F32 R56, -RZ, R52.reuse.H0_H0 ;  /* 0x20000034ff387230 */ /* 0x100fe20000004100 */
[--C-:B------:R-:W-:Y:S01]  /*5f90*/  SHF.R.U64 R44, R46, 0x10, R47.reuse ;  /* 0x000000102e2c7819 */ /* 0x100fe2000000122f */
[----:B------:R-:W-:Y:S01]  /*5fa0*/  HADD2.F32 R52, -RZ, R52.H1_H1 ;  /* 0x30000034ff347230 */ /* 0x000fe20000004100 */
[----:B------:R-:W-:Y:S01]  /*5fb0*/  SHF.R.U32.HI R46, RZ, 0x10, R47 ;  /* 0x00000010ff2e7819 */ /* 0x000fe2000001162f */
[----:B------:R-:W-:Y:S01]  /*5fc0*/  HADD2.F32 R55, -RZ, R45.H0_H0 ;  /* 0x2000002dff377230 */ /* 0x000fe20000004100 */
[----:B------:R-:W-:Y:S01]  /*5fd0*/  SHF.R.U64 R34, R34, 0x10, R35 ;  /* 0x0000001022227819 */ /* 0x000fe20000001223 */
[----:B------:R-:W-:Y:S01]  /*5fe0*/  IMAD.MOV.U32 R41, RZ, RZ, R39 ;  /* 0x000000ffff297224 */ /* 0x000fe200078e0027 */
[----:B------:R-:W-:Y:S01]  /*5ff0*/  SHF.R.U32.HI R35, RZ, 0x10, R35 ;  /* 0x00000010ff237819 */ /* 0x000fe20000011623 */
[----:B------:R-:W-:-:S02]  /*6000*/  HADD2.F32 R39, -RZ, R120.H1_H1 ;  /* 0x30000078ff277230 */ /* 0x000fc40000004100 */
[----:B------:R-:W-:Y:S02]  /*6010*/  HADD2.F32 R45, -RZ, R37.H1_H1 ;  /* 0x30000025ff2d7230 */ /* 0x000fe40000004100 */
[-C--:B------:R-:W-:Y:S01]  /*6020*/  FMUL.FTZ R37, R56, R53.reuse ;  /* 0x0000003538257220 */ /* 0x080fe20000410000 */
[----:B------:R-:W-:Y:S02]  /*6030*/  HADD2.F32 R47, -RZ, R50.H0_H0 ;  /* 0x20000032ff2f7230 */ /* 0x000fe40000004100 */
[----:B------:R-:W-:Y:S01]  /*6040*/  FMUL.FTZ R53, R54, R53 ;  /* 0x0000003536357220 */ /* 0x000fe20000410000 */
[----:B------:R-:W-:Y:S01]  /*6050*/  FMUL.FTZ R50, R52, R55 ;  /* 0x0000003734327220 */ /* 0x000fe20000410000 */
[----:B------:R-:W-:Y:S01]  /*6060*/  FFMA.FTZ R37, R54, R39, -R37 ;  /* 0x0000002736257223 */ /* 0x000fe20000010825 */
[C---:B------:R-:W-:Y:S01]  /*6070*/  FMUL.FTZ R55, R45.reuse, R55 ;  /* 0x000000372d377220 */ /* 0x040fe20000410000 */
[----:B------:R-:W-:Y:S01]  /*6080*/  FFMA.FTZ R39, R56, R39, R53 ;  /* 0x0000002738277223 */ /* 0x000fe20000010035 */
[----:B------:R-:W-:Y:S01]  /*6090*/  FFMA.FTZ R50, R45, R47, -R50 ;  /* 0x0000002f2d327223 */ /* 0x000fe20000010832 */
[----:B------:R-:W-:-:S02]  /*60a0*/  HADD2.F32 R54, -RZ, R43.H1_H1 ;  /* 0x3000002bff367230 */ /* 0x000fc40000004100 */
[----:B------:R-:W-:Y:S01]  /*60b0*/  FFMA.FTZ R52, R52, R47, R55 ;  /* 0x0000002f34347223 */ /* 0x000fe20000010037 */
[----:B------:R-:W-:Y:S02]  /*60c0*/  HADD2.F32 R53, -RZ, R46.H0_H0 ;  /* 0x2000002eff357230 */ /* 0x000fe40000004100 */
[----:B------:R-:W-:Y:S01]  /*60d0*/  HADD2.F32 R58, -RZ, R121.H1_H1 ;  /* 0x30000079ff3a7230 */ /* 0x000fe20000004100 */
[----:B------:R-:W-:Y:S01]  /*60e0*/  F2FP.F16.F32.PACK_AB R37, R50, R37 ;  /* 0x000000253225723e */ /* 0x000fe200000000ff */
        /* <DEDUP_REMOVED lines=9> */
[----:B------:R-:W-:Y:S02]  /*6180*/  HADD2.F32 R122, -RZ, R122.H0_H0 ;  /* 0x2000007aff7a7230 */ /* 0x000fe40000004100 */
[C---:B------:R-:W-:Y:S01]  /*6190*/  FMUL.FTZ R58, R43.reuse, R58 ;  /* 0x0000003a2b3a7220 */ /* 0x040fe20000410000 */
[----:B------:R-:W-:Y:S01]  /*61a0*/  FFMA.FTZ R35, R43, R56, -R60 ;  /* 0x000000382b237223 */ /* 0x000fe2000001083c */
[-C--:B------:R-:W-:Y:S01]  /*61b0*/  FFMA.FTZ R46, R46, R47.reuse, -R55 ;  /* 0x0000002f2e2e7223 */ /* 0x080fe20000010837 */
[----:B------:R-:W-:Y:S01]  /*61c0*/  FFMA.FTZ R54, R54, R47, R53 ;  /* 0x0000002f36367223 */ /* 0x000fe20000010035 */
[----:B------:R-:W-:-:S02]  /*61d0*/  HADD2.F32 R47, -RZ, R33.H0_H0 ;  /* 0x20000021ff2f7230 */ /* 0x000fc40000004100 */
[----:B------:R-:W-:Y:S01]  /*61e0*/  FFMA.FTZ R41, R45, R56, R58 ;  /* 0x000000382d297223 */ /* 0x000fe2000001003a */
[----:B------:R-:W-:Y:S01]  /*61f0*/  HADD2.F32 R43, -RZ, R40.H0_H0 ;  /* 0x20000028ff2b7230 */ /* 0x000fe20000004100 */
[----:B------:R-:W-:Y:S01]  /*6200*/  F2FP.F16.F32.PACK_AB R35, R46, R35 ;  /* 0x000000232e23723e */ /* 0x000fe200000000ff */
[----:B------:R-:W-:Y:S02]  /*6210*/  HADD2.F32 R33, -RZ, R36.H0_H0 ;  /* 0x20000024ff217230 */ /* 0x000fe40000004100 */
[----:B------:R-:W-:Y:S01]  /*6220*/  HADD2.F32 R40, -RZ, R40.H1_H1 ;  /* 0x30000028ff287230 */ /* 0x000fe20000004100 */
[----:B------:R-:W-:Y:S01]  /*6230*/  F2FP.F16.F32.PACK_AB R54, R54, R41 ;  /* 0x000000293636723e */ /* 0x000fe200000000ff */
[----:B------:R-:W-:Y:S02]  /*6240*/  HADD2.F32 R36, -RZ, R36.H1_H1 ;  /* 0x30000024ff247230 */ /* 0x000fe40000004100 */
[----:B------:R-:W-:Y:S02]  /*6250*/  HADD2.F32 R120, -RZ, R120.H0_H0 ;  /* 0x20000078ff787230 */ /* 0x000fe40000004100 */
[----:B------:R-:W-:Y:S01]  /*6260*/  FMUL.FTZ R53, R40, R47 ;  /* 0x0000002f28357220 */ /* 0x000fe20000410000 */
[----:B------:R-:W-:-:S02]  /*6270*/  HADD2.F32 R45, -RZ, R32.H0_H0 ;  /* 0x20000020ff2d7230 */ /* 0x000fc40000004100 */
[-C--:B------:R-:W-:Y:S01]  /*6280*/  FMUL.FTZ R32, R43, R122.reuse ;  /* 0x0000007a2b207220 */ /* 0x080fe20000410000 */
[C---:B------:R-:W-:Y:S01]  /*6290*/  FMUL.FTZ R122, R33.reuse, R122 ;  /* 0x0000007a217a7220 */ /* 0x040fe20000410000 */
[C---:B------:R-:W-:Y:S01]  /*62a0*/  FMUL.FTZ R47, R36.reuse, R47 ;  /* 0x0000002f242f7220 */ /* 0x040fe20000410000 */
        /* <DEDUP_REMOVED lines=8> */
[----:B------:R-:W-:-:S02]  /*6330*/  HADD2.F32 R40, -RZ, R38.H0_H0 ;  /* 0x20000026ff287230 */ /* 0x000fc40000004100 */
[----:B------:R-:W-:Y:S02]  /*6340*/  HADD2.F32 R42, -RZ, R42.H1_H1 ;  /* 0x3000002aff2a7230 */ /* 0x000fe40000004100 */
        /* <DEDUP_REMOVED lines=16> */
[----:B------:R-:W-:Y:S01]  /*6450*/  F2FP.F16.F32.PACK_AB R42, R42, R121 ;  /* 0x000000792a2a723e */ /* 0x000fe200000000ff */
[----:B------:R-:W-:-:S07]  /*6460*/  IMAD.MOV.U32 R43, RZ, RZ, R54 ;  /* 0x000000ffff2b7224 */ /* 0x000fce00078e0036 */
.L_x_8615:
[----:B------:R-:W-:Y:S05]  /*6470*/  BSYNC B1 ;  /* 0x0000000000017941 */ /* 0x000fea0003800000 */
.L_x_8614:
[----:B-1----:R3:W-:Y:S01]  /*6480*/  STG.E.128 desc[UR60][R48.64], R36 ;  /* 0x0000002430007986 */ /* 0x0027e2000c101d3c */
[----:B------:R-:W-:-:S13]  /*6490*/  ISETP.GE.AND P4, PT, R51, R106, PT ;  /* 0x0000006a3300720c */ /* 0x000fda0003f86270 */
[----:B------:R-:W-:Y:S05]  /*64a0*/  @P4 BRA `(.L_x_8578) ;  /* 0x0000000000a44947 */ /* 0x000fea0003800000 */
[--C-:B------:R-:W-:Y:S02]  /*64b0*/  SHF.R.S32.HI R32, RZ, 0x1f, R51.reuse ;  /* 0x0000001fff207819 */ /* 0x100fe40000011433 */
[----:B------:R-:W-:-:S04]  /*64c0*/  IADD3 R51, P4, P5, R24, R92, R51 ;  /* 0x0000005c18337210 */ /* 0x000fc80007d9e033 */
[----:B------:R-:W-:Y:S02]  /*64d0*/  IADD3.X R32, R0, R111, R32, P4, P5 ;  /* 0x0000006f00207210 */ /* 0x000fe400027ea420 */
[----:B------:R-:W-:-:S04]  /*64e0*/  LEA R90, P4, R51, R90, 0x1 ;  /* 0x0000005a335a7211 */ /* 0x000fc800078808ff */
[----:B------:R-:W-:-:S05]  /*64f0*/  LEA.HI.X R91, R51, R91, R32, 0x1, P4 ;  /* 0x0000005b335b7211 */ /* 0x000fca00020f0c20 */
[----:B--2---:R4:W-:Y:S01]  /*6500*/  STG.E.128 desc[UR60][R90.64], R40 ;  /* 0x000000285a007986 */ /* 0x0049e2000c101d3c */
[----:B------:R-:W-:Y:S05]  /*6510*/  BRA `(.L_x_8578) ;  /* 0x0000000000887947 */ /* 0x000fea0003800000 */
.L_x_8571:
[----:B------:R-:W2:Y:S02]  /*6520*/  LDL R32, [R1+0x44] ;  /* 0x0000440001207983 */ /* 0x000ea40000100800 */
[----:B--2---:R-:W-:-:S13]  /*6530*/  R2UR UR4, R32 ;  /* 0x00000000200472ca */ /* 0x004fda00000e0000 */
[----:B------:R-:W-:-:S06]  /*6540*/  UISETP.NE.AND UP0, UPT, UR4, 0x3, UPT ;  /* 0x000000030400788c */ /* 0x000fcc000bf05270 */
[----:B------:R-:W-:-:S13]  /*6550*/  PLOP3.LUT P3, PT, PT, PT, UP0, 0x80, 0x0 ;  /* 0x000000000000781c */ /* 0x000fda0003f6f008 */
[----:B------:R-:W-:Y:S05]  /*6560*/  @!P3 BRA `(.L_x_8616) ;  /* 0x000000000004b947 */ /* 0x000fea0003800000 */
[----:B------:R-:W-:Y:S01]  /*6570*/  BPT.TRAP 0x1 ;  /* 0x000000040000795c */ /* 0x000fe20000300000 */
.L_x_8616:
[----:B------:R-:W-:Y:S01]  /*6580*/  IMAD R20, R19, 0x8, R18 ;  /* 0x0000000813147824 */ /* 0x000fe200078e0212 */
[----:B------:R-:W-:Y:S01]  /*6590*/  SHF.L.U32 R87, R149, 0x1f, RZ ;  /* 0x0000001f95577819 */ /* 0x000fe200000006ff */
[----:B------:R-:W-:Y:S01]  /*65a0*/  IMAD R86, R22, -0x90, R2 ;  /* 0xffffff7016567824 */ /* 0x000fe200078e0202 */
[----:B------:R-:W-:Y:S02]  /*65b0*/  BSSY B1, `(.L_x_8617) ;  /* 0x0000004000017945 */ /* 0x000fe40003800000 */
[----:B------:R-:W0:Y:S02]  /*65c0*/  SYNCS.PHASECHK.TRANS64.TRYWAIT P4, [R20+URZ+0x31c90], R87 ;  /* 0x031c9057140075a7 */ /* 0x000e24000808017f */
[----:B------:R-:W-:Y:S01]  /*65d0*/  VIMNMX R86, R86, 0x90, PT ;  /* 0x0000009056567848 */ /* 0x000fe20003fe0100 */
[----:B0-----:R-:W-:Y:S06]  /*65e0*/  @!P4 BRA `(.L_x_8618) ;  /* 0x0000014800acc947 */ /* 0x001fec0003800000 */
.L_x_8810:
[----:B------:R-:W-:Y:S05]  /*65f0*/  BSYNC B1 ;  /* 0x0000000000017941 */ /* 0x000fea0003800000 */
.L_x_8617:
[----:B------:R-:W-:-:S13]  /*6600*/  ISETP.GE.AND P4, PT, R145, R86, PT ;  /* 0x000000569100720c */ /* 0x000fda0003f86270 */
[----:B------:R-:W-:Y:S05]  /*6610*/  @P4 BRA `(.L_x_8578) ;  /* 0x0000000000484947 */ /* 0x000fea0003800000 */
        /* <DEDUP_REMOVED lines=18> */
.L_x_8578:
[----:B------:R-:W-:Y:S05]  /*6740*/  BSYNC B0 ;  /* 0x0000000000007941 */ /* 0x000fea0003800000 */
.L_x_8570:
        /* <DEDUP_REMOVED lines=17> */
.L_x_8620:
[----:B------:R-:W-:Y:S05]  /*6860*/  BSYNC B0 ;  /* 0x0000000000007941 */ /* 0x000fea0003800000 */
.L_x_8619:
[----:B------:R-:W2:Y:S01]  /*6870*/  SYNCS.PHASECHK.TRANS64.TRYWAIT P3, [R20+URZ+0x31cb0], R87 ;  /* 0x031cb057140075a7 */ /* 0x000ea2000806017f */
[----:B------:R-:W-:Y:S04]  /*6880*/  BSSY B0, `(.L_x_8621) ;  /* 0x0000002000007945 */ /* 0x000fe80003800000 */
[----:B--2---:R-:W-:Y:S05]  /*6890*/  @!P3 BRA `(.L_x_8622) ;  /* 0x000001480014b947 */ /* 0x004fea0003800000 */
.L_x_8811:
[----:B------:R-:W-:Y:S05]  /*68a0*/  BSYNC B0 ;  /* 0x0000000000007941 */ /* 0x000fea0003800000 */
.L_x_8621:
[----:B------:R-:W-:Y:S01]  /*68b0*/  ISETP.GE.AND P3, PT, R145, R86, PT ;  /* 0x000000569100720c */ /* 0x000fe20003f66270 */
[----:B------:R-:W-:-:S12]  /*68c0*/  BSSY B0, `(.L_x_8623) ;  /* 0x0000022000007945 */ /* 0x000fd80003800000 */
[----:B------:R-:W-:Y:S05]  /*68d0*/  @P3 BRA `(.L_x_8624) ;  /* 0x0000000000803947 */ /* 0x000fea0003800000 */
[----:B------:R-:W3:Y:S04]  /*68e0*/  LDL R39, [R1+0x34] ;  /* 0x0000340001277983 */ /* 0x000ee80000100800 */
[----:B------:R-:W4:Y:S01]  /*68f0*/  LDL R38, [R1+0x30] ;  /* 0x0000300001267983 */ /* 0x000f220000100800 */
[----:B------:R-:W-:Y:S01]  /*6900*/  IMAD.WIDE R34, R22, 0x90, R74 ;  /* 0x0000009016227825 */ /* 0x000fe200078e024a */
[----:B------:R-:W-:-:S03]  /*6910*/  ULDC.64 UR4, c[0x0][0x318] ;  /* 0x0000c60000047ab9 */ /* 0x000fc60000000a00 */
[----:B------:R-:W-:Y:S02]  /*6920*/  IMAD R35, R35, UR4, RZ ;  /* 0x0000000423237c24 */ /* 0x000fe4000f8e02ff */
[----:B-1----:R-:W-:Y:S02]  /*6930*/  IMAD.MOV.U32 R32, RZ, RZ, R26 ;  /* 0x000000ffff207224 */ /* 0x002fe400078e001a */
[----:B------:R-:W-:Y:S02]  /*6940*/  IMAD.MOV.U32 R33, RZ, RZ, R84 ;  /* 0x000000ffff217224 */ /* 0x000fe400078e0054 */
[C---:B------:R-:W-:Y:S02]  /*6950*/  IMAD R35, R34.reuse, UR5, R35 ;  /* 0x0000000522237c24 */ /* 0x040fe4000f8e0223 */
[----:B------:R-:W-:Y:S01]  /*6960*/  IMAD.WIDE.U32 R32, R34, UR4, R32 ;  /* 0x0000000422207c25 */ /* 0x000fe2000f8e0020 */
[----:B------:R-:W-:-:S03]  /*6970*/  ULDC.64 UR4, c[0x0][0x308] ;  /* 0x0000c20000047ab9 */ /* 0x000fc60000000a00 */
[----:B------:R-:W-:Y:S01]  /*6980*/  IMAD.IADD R33, R33, 0x1, R35 ;  /* 0x0000000121217824 */ /* 0x000fe200078e0223 */
[----:B------:R-:W-:Y:S01]  /*6990*/  LEA R36, P3, R32, UR4, 0x1 ;  /* 0x0000000420247c11 */ /* 0x000fe2000f8608ff */
[----:B------:R-:W-:-:S03]  /*69a0*/  ULDC UR4, c[0x0][0x2e4] ;  /* 0x0000b90000047ab9 */ /* 0x000fc60000000800 */
[----:B------:R-:W-:Y:S02]  /*69b0*/  LEA.HI.X R37, R32, UR5, R33, 0x1, P3 ;  /* 0x0000000520257c11 */ /* 0x000fe400098f0c21 */
[----:B------:R-:W-:-:S13]  /*69c0*/  ISETP.GE.AND P3, PT, R146, UR4, PT ;  /* 0x0000000492007c0c */ /* 0x000fda000bf66270 */
[----:B------:R-:W1:Y:S04]  /*69d0*/  @!P3 LDS.128 R32, [R79] ;  /* 0x000000004f20b984 */ /* 0x000e680000000c00 */
[----:B-1----:R-:W-:Y:S01]  /*69e0*/  @!P3 STG.E.128 desc[UR60][R36.64], R32 ;  /* 0x000000202400b986 */ /* 0x002fe2000c101d3c */
[----:B---3--:R-:W-:-:S13]  /*69f0*/  ISETP.GE.AND P3, PT, R39, UR4, PT ;  /* 0x0000000427007c0c */ /* 0x008fda000bf66270 */
[----:B------:R-:W1:Y:S04]  /*6a00*/  @!P3 LDS.128 R32, [R79+0x2400] ;  /* 0x002400004f20b984 */ /* 0x000e680000000c00 */
[----:B-1----:R-:W-:Y:S01]  /*6a10*/  @!P3 STG.E.128 desc[UR60][R36.64+0x40], R32 ;  /* 0x000040202400b986 */ /* 0x002fe2000c101d3c */
[----:B------:R-:W-:-:S13]  /*6a20*/  ISETP.GE.AND P3, PT, R4, UR4, PT ;  /* 0x0000000404007c0c */ /* 0x000fda000bf66270 */
[----:B------:R-:W1:Y:S04]  /*6a30*/  @!P3 LDS.128 R32, [R79+0x4800] ;  /* 0x004800004f20b984 */ /* 0x000e680000000c00 */
[----:B-1----:R-:W-:Y:S01]  /*6a40*/  @!P3 STG.E.128 desc[UR60][R36.64+0x80], R32 ;  /* 0x000080202400b986 */ /* 0x002fe2000c101d3c */
[----:B----4-:R-:W-:-:S13]  /*6a50*/  ISETP.GE.AND P3, PT, R38, UR4, PT ;  /* 0x0000000426007c0c */ /* 0x010fda000bf66270 */
[----:B------:R-:W1:Y:S04]  /*6a60*/  @!P3 LDS.128 R32, [R21] ;  /* 0x000000001520b984 */ /* 0x000e680000000c00 */
[----:B-1----:R-:W-:Y:S01]  /*6a70*/  @!P3 STG.E.128 desc[UR60][R36.64+0x20], R32 ;  /* 0x000020202400b986 */ /* 0x002fe2000c101d3c */
[----:B------:R-:W-:-:S13]  /*6a80*/  ISETP.GE.AND P3, PT, R3, UR4, PT ;  /* 0x0000000403007c0c */ /* 0x000fda000bf66270 */
[----:B------:R-:W1:Y:S04]  /*6a90*/  @!P3 LDS.128 R32, [R21+0x2400] ;  /* 0x002400001520b984 */ /* 0x000e680000000c00 */
[----:B-1----:R-:W-:Y:S01]  /*6aa0*/  @!P3 STG.E.128 desc[UR60][R36.64+0x60], R32 ;  /* 0x000060202400b986 */ /* 0x002fe2000c101d3c */
[----:B------:R-:W-:-:S13]  /*6ab0*/  ISETP.GE.AND P3, PT, R77, UR4, PT ;  /* 0x000000044d007c0c */ /* 0x000fda000bf66270 */
[----:B------:R-:W1:Y:S04]  /*6ac0*/  @!P3 LDS.128 R32, [R21+0x4800] ;  /* 0x004800001520b984 */ /* 0x000e680000000c00 */
[----:B-1----:R3:W-:Y:S02]  /*6ad0*/  @!P3 STG.E.128 desc[UR60][R36.64+0xa0], R32 ;  /* 0x0000a0202400b986 */ /* 0x0027e4000c101d3c */
.L_x_8624:
[----:B------:R-:W-:Y:S05]  /*6ae0*/  BSYNC B0 ;  /* 0x0000000000007941 */ /* 0x000fea0003800000 */
.L_x_8623:
[----:B------:R-:W-:Y:S01]  /*6af0*/  @!PT LDS RZ, [RZ] ;  /* 0x00000000fffff984 */ /* 0x000fe20000000800 */
[----:B------:R-:W-:Y:S01]  /*6b00*/  @!PT LDS RZ, [RZ] ;  /* 0x00000000fffff984 */ /* 0x000fe20000000800 */
[----:B------:R-:W-:Y:S01]  /*6b10*/  @!PT LDS RZ, [RZ] ;  /* 0x00000000fffff984 */ /* 0x000fe20000000800 */
[----:B------:R-:W-:Y:S01]  /*6b20*/  @!PT LDS RZ, [RZ] ;  /* 0x00000000fffff984 */ /* 0x000fe20000000800 */
[----:B------:R4:W-:Y:S06]  /*6b30*/  MEMBAR.ALL.CTA ;  /* 0x0000000000007992 */ /* 0x0009ec0000008000 */
[----:B----4-:R-:W4:Y:S01]  /*6b40*/  FENCE.VIEW.ASYNC.S ;  /* 0x00000000000073c6 */ /* 0x010f220000000000 */
[----:B0-2---:R-:W-:Y:S02]  /*6b50*/  @!P4 VIADD R20, R20, 0x31cc0 ;  /* 0x00031cc01414c836 */ /* 0x005fe40000000000 */
[----:B------:R-:W-:-:S03]  /*6b60*/  VIADD R19, R19, 0x1 ;  /* 0x0000000113137836 */ /* 0x000fc60000000000 */
[----:B------:R-:W-:Y:S01]  /*6b70*/  @!P4 PRMT R20, RZ, 0x654, R20 ;  /* 0x00000654ff14c816 */ /* 0x000fe20000000014 */
[----:B----4-:R0:W-:Y:S01]  /*6b80*/  BAR.SYNC.DEFER_BLOCKING R109, 0x80 ;  /* 0x0002006d0000751d */ /* 0x0101e20000010000 */
[----:B------:R-:W-:-:S04]  /*6b90*/  ISETP.NE.AND P3, PT, R19, 0x2, PT ;  /* 0x000000021300780c */ /* 0x000fc80003f65270 */
[----:B------:R-:W-:Y:S01]  /*6ba0*/  SEL R19, R19, RZ, P3 ;  /* 0x000000ff13137207 */ /* 0x000fe20001800000 */
[----:B------:R2:W-:Y:S02]  /*6bb0*/  @!P4 SYNCS.ARRIVE.TRANS64.RED.A1T0 RZ, [R20+URZ], RZ ;  /* 0x000000ff14ffc9a7 */ /* 0x0005e4000810043f */
[----:B--2---:R-:W-:-:S04]  /*6bc0*/  SEL R20, RZ, 0x1, P3 ;  /* 0x00000001ff147807 */ /* 0x004fc80001800000 */
[----:B------:R-:W-:Y:S01]  /*6bd0*/  LOP3.LUT R149, R149, R20, RZ, 0x3c, !PT ;  /* 0x0000001495957212 */ /* 0x000fe200078e3cff */
[----:B0-----:R-:W-:Y:S06]  /*6be0*/  @P2 BRA `(.L_x_8625) ;  /* 0xffffffbc00182947 */ /* 0x001fec000383ffff */
[----:B------:R-:W0:Y:S01]  /*6bf0*/  S2R R21, SR_TID.X ;  /* 0x0000000000157919 */ /* 0x000e220000002100 */
[----:B------:R-:W-:Y:S02]  /*6c00*/  PLOP3.LUT P0, PT, PT, PT, PT, 0x8, 0x0 ;  /* 0x000000000000781c */ /* 0x000fe40003f0e170 */
[----:B0-----:R-:W-:-:S04]  /*6c10*/  SHF.R.U32.HI R21, RZ, 0x7, R21 ;  /* 0x00000007ff157819 */ /* 0x001fc80000011615 */
[----:B------:R-:W-:-:S13]  /*6c20*/  ISETP.NE.AND P5, PT, R21, 0x1, PT ;  /* 0x000000011500780c */ /* 0x000fda0003fa5270 */
[----:B------:R-:W-:Y:S06]  /*6c30*/  @!P5 BAR.ARV 0x9, 0x100 ;  /* 0x024400000000db1d */ /* 0x000fec0000002000 */
.L_x_8565:
[----:B------:R-:W-:Y:S02]  /*6c40*/  ISETP.GE.AND P2, PT, R108, 0x1, PT ;  /* 0x000000016c00780c */ /* 0x000fe40003f46270 */
[----:B------:R-:W-:Y:S02]  /*6c50*/  CS2R R2, SRZ ;  /* 0x0000000000027805 */ /* 0x000fe4000001ff00 */
[----:B------:R-:W-:Y:S02]  /*6c60*/  PLOP3.LUT P1, PT, PT, PT, PT, 0x80, 0x0 ;  /* 0x000000000000781c */ /* 0x000fe40003f2f070 */
[----:B---3--:R-:W-:Y:S02]  /*6c70*/  CS2R R34, SRZ ;  /* 0x0000000000227805 */ /* 0x008fe4000001ff00 */
[----:B------:R-:W-:Y:S02]  /*6c80*/  CS2R R30, SRZ ;  /* 0x00000000001e7805 */ /* 0x000fe4000001ff00 */
[----:B------:R-:W-:-:S02]  /*6c90*/  CS2R R52, SRZ ;  /* 0x0000000000347805 */ /* 0x000fc4000001ff00 */
[----:B------:R-:W-:Y:S02]  /*6ca0*/  CS2R R36, SRZ ;  /* 0x0000000000247805 */ /* 0x000fe4000001ff00 */
[----:B------:R-:W-:Y:S02]  /*6cb0*/  CS2R R44, SRZ ;  /* 0x00000000002c7805 */ /* 0x000fe4000001ff00 */
[----:B-1----:R-:W-:Y:S01]  /*6cc0*/  CS2R R32, SRZ ;  /* 0x0000000000207805 */ /* 0x002fe2000001ff00 */
[----:B------:R-:W-:Y:S01]  /*6cd0*/  IMAD.MOV.U32 R47, RZ, RZ, RZ ;  /* 0x000000ffff2f7224 */ /* 0x000fe200078e00ff */
        /* <DEDUP_REMOVED lines=16> */
[----:B------:R-:W-:Y:S01]  /*6de0*/  MOV R6, RZ ;  /* 0x000000ff00067202 */ /* 0x000fe20000000f00 */
[----:B------:R-:W-:Y:S01]  /*6df0*/  IMAD.MOV.U32 R79, RZ, RZ, RZ ;  /* 0x000000ffff4f7224 */ /* 0x000fe200078e00ff */
[----:B------:R-:W-:Y:S06]  /*6e00*/  @P0 BRA `(.L_x_8626) ;  /* 0x00000000000c0947 */ /* 0x000fec0003800000 */
[----:B------:R-:W0:Y:S01]  /*6e10*/  FENCE.VIEW.ASYNC.G ;  /* 0x00000000000073c6 */ /* 0x000e220000000100 */
[----:B------:R-:W-:Y:S05]  /*6e20*/  WARPSYNC.ALL ;  /* 0x0000000000007948 */ /* 0x000fea0003800000 */
[----:B0-----:R-:W-:Y:S06]  /*6e30*/  BAR.ARV 0xc, 0x1a0 ;  /* 0x0306800000007b1d */ /* 0x001fec0000002000 */
.L_x_8626:
        /* <DEDUP_REMOVED lines=12> */
.L_x_8814:
[----:B------:R-:W0:Y:S01]  /*6f00*/  LDL R3, [R1+0x48] ;  /* 0x0000480001037983 */ /* 0x000e220000100800 */
[----:B------:R-:W-:Y:S01]  /*6f10*/  BSSY B6, `(.L_x_8629) ;  /* 0x000001b000067945 */ /* 0x000fe20003800000 */
[----:B0-----:R-:W-:-:S05]  /*6f20*/  IMAD.HI R0, R3, 0x55555556, RZ ;  /* 0x5555555603007827 */ /* 0x001fca00078e02ff */
[----:B------:R-:W-:-:S05]  /*6f30*/  LEA.HI R2, R0, R0, RZ, 0x1 ;  /* 0x0000000000027211 */ /* 0x000fca00078f08ff */
[----:B------:R-:W-:Y:S02]  /*6f40*/  IMAD R2, R2, -0x3, R3 ;  /* 0xfffffffd02027824 */ /* 0x000fe400078e0203 */
[----:B------:R-:W-:-:S04]  /*6f50*/  VIADD R3, R18, 0x24300 ;  /* 0x0002430012037836 */ /* 0x000fc80000000000 */
[----:B------:R-:W-:Y:S01]  /*6f60*/  IMAD R0, R2, 0x800, R3 ;  /* 0x0000080002007824 */ /* 0x000fe200078e0203 */
[----:B------:R-:W-:-:S04]  /*6f70*/  LOP3.LUT P0, RZ, R3, 0x9f, RZ, 0xc0, !PT ;  /* 0x0000009f03ff7812 */ /* 0x000fc8000780c0ff */
[----:B------:R-:W-:-:S04]  /*6f80*/  SHF.R.U32.HI R0, RZ, 0x4, R0 ;  /* 0x00000004ff007819 */ /* 0x000fc80000011600 */
[----:B------:R-:W-:-:S05]  /*6f90*/  LOP3.LUT R0, R0, 0x3fff, RZ, 0xc0, !PT ;  /* 0x00003fff00007812 */ /* 0x000fca00078ec0ff */
[----:B------:R0:W-:Y:S01]  /*6fa0*/  STL [R1+0x50], R0 ;  /* 0x0000500001007387 */ /* 0x0001e20000100800 */
[----:B------:R-:W-:Y:S05]  /*6fb0*/  @!P0 BRA `(.L_x_8630) ;  /* 0x0000000000408947 */ /* 0x000fea0003800000 */
[----:B0-----:R-:W-:Y:S01]  /*6fc0*/  MOV R0, 0x0 ;  /* 0x0000000000007802 */ /* 0x001fe20000000f00 */
[----:B------:R-:W-:Y:S01]  /*6fd0*/  ULDC.64 UR4, c[0x4][0x1b8] ;  /* 0x01006e0000047ab9 */ /* 0x000fe20000000a00 */
[----:B------:R-:W-:Y:S01]  /*6fe0*/  ULDC.64 UR6, c[0x4][0x1c0] ;  /* 0x0100700000067ab9 */ /* 0x000fe20000000a00 */
[----:B------:R-:W-:Y:S01]  /*6ff0*/  IMAD.U32 R4, RZ, RZ, UR4 ;  /* 0x00000004ff047e24 */ /* 0x000fe2000f8e00ff */
[----:B-1----:R0:W1:Y:S01]  /*7000*/  LDC.64 R14, c[0x4][R0] ;  /* 0x01000000000e7b82 */ /* 0x0020620000000a00 */
        /* <DEDUP_REMOVED lines=11> */
.L_x_8630:
[----:B------:R-:W-:Y:S05]  /*70c0*/  BSYNC B6 ;  /* 0x0000000000067941 */ /* 0x000fea0003800000 */
.L_x_8629:
[----:B------:R-:W-:Y:S02]  /*70d0*/  ULDC UR4, c[0x0][0x3d4] ;  /* 0x0000f50000047ab9 */ /* 0x000fe40000000800 */
[----:B------:R-:W-:-:S13]  /*70e0*/  ISETP.LT.AND P0, PT, RZ, UR4, PT ;  /* 0x00000004ff007c0c */ /* 0x000fda000bf01270 */
[----:B------:R-:W-:Y:S05]  /*70f0*/  @P0 BRA `(.L_x_8631) ;  /* 0x0000000000400947 */ /* 0x000fea0003800000 */
[----:B------:R-:W0:Y:S02]  /*7100*/  LDL R20, [R1+0x70] ;  /* 0x0000700001147983 */ /* 0x000e240000100800 */
[----:B0-----:R-:W-:-:S04]  /*7110*/  LEA.HI R0, R20, R20, RZ, 0x1 ;  /* 0x0000001414007211 */ /* 0x001fc800078f08ff */
        /* <DEDUP_REMOVED lines=8> */
.L_x_8634:
[----:B--2---:R2:W3:Y:S02]  /*71a0*/  SYNCS.PHASECHK.TRANS64.TRYWAIT P0, [R18+URZ+0x31c00], R3 ;  /* 0x031c0003120075a7 */ /* 0x0044e4000800017f */
[----:B---3--:R-:W-:Y:S05]  /*71b0*/  @!P0 NANOSLEEP.SYNCS 0x989680 ;  /* 0x009896800000895d */ /* 0x008fea0003900000 */
[----:B------:R-:W3:Y:S02]  /*71c0*/  @!P0 SYNCS.PHASECHK.TRANS64 P0, [R18+URZ+0x31c00], R3 ;  /* 0x031c0003120085a7 */ /* 0x000ee4000800007f */
[----:B---3--:R-:W-:Y:S05]  /*71d0*/  @!P0 BRA `(.L_x_8634) ;  /* 0xfffffffc00f08947 */ /* 0x008fea000383ffff */
.L_x_8633:
[----:B------:R-:W-:Y:S05]  /*71e0*/  BSYNC B0 ;  /* 0x0000000000007941 */ /* 0x000fea0003800000 */
.L_x_8632:
[----:B------:R-:W-:Y:S05]  /*71f0*/  BRA `(.L_x_8635) ;  /* 0x0000003400a87947 */ /* 0x000fea0003800000 */
.L_x_8631:
[----:B0-----:R-:W2:Y:S01]  /*7200*/  LDL R0, [R1+0x9c] ;  /* 0x00009c0001007983 */ /* 0x001ea20000100800 */
[----:B------:R-:W-:Y:S01]  /*7210*/  ULDC.64 UR4, c[0x0][0x3d8] ;  /* 0x0000f60000047ab9 */ /* 0x000fe20000000a00 */
[----:B------:R-:W-:Y:S01]  /*7220*/  ULDC.64 UR6, c[0x0][0x3e8] ;  /* 0x0000fa0000067ab9 */ /* 0x000fe20000000a00 */
[----:B-----5:R-:W-:Y:S01]  /*7230*/  IMAD.WIDE.U32 R46, R102, UR4, RZ ;  /* 0x00000004662e7c25 */ /* 0x020fe2000f8e00ff */
[----:B------:R-:W-:Y:S02]  /*7240*/  SHF.R.S32.HI R8, RZ, 0x1f, R16 ;  /* 0x0000001fff087819 */ /* 0x000fe40000011410 */
[----:B------:R-:W-:Y:S02]  /*7250*/  SHF.R.S32.HI R10, RZ, 0x1f, R146 ;  /* 0x0000001fff0a7819 */ /* 0x000fe40000011492 */
[----:B--2---:R-:W-:Y:S02]  /*7260*/  R2UR UR8, R0 ;  /* 0x00000000000872ca */ /* 0x004fe400000e0000 */
[----:B------:R-:W-:-:S05]  /*7270*/  SHF.R.S32.HI R0, RZ, 0x1f, R102 ;  /* 0x0000001fff007819 */ /* 0x000fca0000011466 */
[C---:B------:R-:W-:Y:S02]  /*7280*/  IMAD R3, R0.reuse, UR4, RZ ;  /* 0x0000000400037c24 */ /* 0x040fe4000f8e02ff */
[----:B------:R-:W-:Y:S01]  /*7290*/  IMAD R5, R0, UR6, RZ ;  /* 0x0000000600057c24 */ /* 0x000fe2000f8e02ff */
[----:B------:R-:W-:Y:S01]  /*72a0*/  IADD3 R0, P0, R16, R46, RZ ;  /* 0x0000002e10007210 */ /* 0x000fe20007f1e0ff */
[C---:B------:R-:W-:Y:S01]  /*72b0*/  IMAD R3, R102.reuse, UR5, R3 ;  /* 0x0000000566037c24 */ /* 0x040fe2000f8e0203 */
[----:B------:R-:W-:Y:S01]  /*72c0*/  ULDC.64 UR4, c[0x0][0x3c8] ;  /* 0x0000f20000047ab9 */ /* 0x000fe20000000a00 */
[----:B------:R-:W-:Y:S01]  /*72d0*/  IMAD R7, R102, UR7, R5 ;  /* 0x0000000766077c24 */ /* 0x000fe2000f8e0205 */
[----:B------:R-:W-:Y:S01]  /*72e0*/  ULOP3.LUT UP0, URZ, UR8, 0x1bf, URZ, 0xc0, !UPT ;  /* 0x000001bf083f7892 */ /* 0x000fe2000f80c03f */
[----:B------:R-:W-:Y:S01]  /*72f0*/  IMAD.IADD R5, R3, 0x1, R47 ;  /* 0x0000000103057824 */ /* 0x000fe200078e022f */
[----:B------:R-:W-:Y:S01]  /*7300*/  LEA R44, P1, R46, UR4, 0x1 ;  /* 0x000000042e2c7c11 */ /* 0x000fe2000f8208ff */
        /* <DEDUP_REMOVED lines=15> */
[----:B------:R-:W-:Y:S02]  /*7400*/  LEA R40, P0, R4, UR4, 0x1 ;  /* 0x0000000404287c11 */ /* 0x000fe4000f8008ff */
        /* <DEDUP_REMOVED lines=23> */
.L_x_8636:
        /* <DEDUP_REMOVED lines=21> */
[C---:B------:R-:W-:Y:S01]  /*76d0*/  VIADD R0, R16.reuse, 0x8 ;  /* 0x0000000810007836 */ /* 0x040fe20000000000 */
[----:B------:R-:W-:Y:S01]  /*76e0*/  ULDC UR4, c[0x0][0x3d4] ;  /* 0x0000f50000047ab9 */ /* 0x000fe20000000800 */
[C---:B------:R-:W-:Y:S01]  /*76f0*/  VIADD R3, R16.reuse, 0x10 ;  /* 0x0000001010037836 */ /* 0x040fe20000000000 */
[----:B------:R-:W-:Y:S02]  /*7700*/  ISETP.GE.AND P5, PT, R16, UR4, PT ;  /* 0x0000000410007c0c */ /* 0x000fe4000bfa6270 */
[----:B------:R-:W-:Y:S02]  /*7710*/  CS2R R42, SRZ ;  /* 0x00000000002a7805 */ /* 0x000fe4000001ff00 */
[----:B------:R-:W-:Y:S01]  /*7720*/  ISETP.GE.AND P4, PT, R0, UR4, PT ;  /* 0x0000000400007c0c */ /* 0x000fe2000bf86270 */
[C---:B------:R-:W-:Y:S01]  /*7730*/  VIADD R0, R16.reuse, 0x18 ;  /* 0x0000001810007836 */ /* 0x040fe20000000000 */
[----:B------:R-:W-:Y:S02]  /*7740*/  CS2R R48, SRZ ;  /* 0x0000000000307805 */ /* 0x000fe4000001ff00 */
[----:B------:R-:W-:Y:S01]  /*7750*/  ISETP.GE.AND P3, PT, R3, UR4, PT ;  /* 0x0000000403007c0c */ /* 0x000fe2000bf66270 */
[----:B------:R-:W-:Y:S01]  /*7760*/  VIADD R3, R16, 0x20 ;  /* 0x0000002010037836 */ /* 0x000fe20000000000 */
[----:B------:R-:W-:Y:S01]  /*7770*/  ISETP.GE.AND P2, PT, R0, UR4, PT ;  /* 0x0000000400007c0c */ /* 0x000fe2000bf46270 */
[----:B------:R-:W-:-:S03]  /*7780*/  VIADD R0, R16, 0x28 ;  /* 0x0000002810007836 */ /* 0x000fc60000000000 */
[----:B------:R-:W-:Y:S01]  /*7790*/  ISETP.GE.AND P1, PT, R3, UR4, PT ;  /* 0x0000000403007c0c */ /* 0x000fe2000bf26270 */
[----:B------:R0:W5:Y:S04]  /*77a0*/  @!P5 LDG.E.64 R42, desc[UR60][R26.64] ;  /* 0x0000003c1a2ad981 */ /* 0x000168000c1e1b00 */
[----:B------:R0:W5:Y:S01]  /*77b0*/  @!P5 LDG.E.64 R48, desc[UR60][R28.64] ;  /* 0x0000003c1c30d981 */ /* 0x000162000c1e1b00 */
[----:B------:R-:W-:Y:S02]  /*77c0*/  ISETP.GE.AND P5, PT, R0, UR4, PT ;  /* 0x0000000400007c0c */ /* 0x000fe4000bfa6270 */
        /* <DEDUP_REMOVED lines=20> */
.L_x_8640:
[----:B------:R-:W-:Y:S05]  /*7910*/  BSYNC B1 ;  /* 0x0000000000017941 */ /* 0x000fea0003800000 */
.L_x_8639:
[----:B------:R-:W2:Y:S01]  /*7920*/  LDL R6, [R1+0x70] ;  /* 0x0000700001067983 */ /* 0x000ea20000100800 */
[----:B-----5:R-:W-:Y:S01]  /*7930*/  IMAD.MOV.U32 R0, RZ, RZ, R48 ;  /* 0x000000ffff007224 */ /* 0x020fe200078e0030 */
[----:B------:R-:W-:Y:S01]  /*7940*/  UMOV UR4, 0xffffffff ;  /* 0xffffffff00047882 */ /* 0x000fe20000000000 */
[----:B------:R-:W-:Y:S02]  /*7950*/  IMAD.MOV.U32 R3, RZ, RZ, R49 ;  /* 0x000000ffff037224 */ /* 0x000fe400078e0031 */
[----:B------:R-:W-:Y:S01]  /*7960*/  IMAD.MOV.U32 R4, RZ, RZ, R40 ;  /* 0x000000ffff047224 */ /* 0x000fe200078e0028 */
[----:B0-----:R-:W-:Y:S01]  /*7970*/  PRMT R28, R28, 0x5410, R0 ;  /* 0x000054101c1c7816 */ /* 0x001fe20000000000 */
[----:B------:R-:W-:Y:S02]  /*7980*/  IMAD.MOV.U32 R0, RZ, RZ, R41 ;  /* 0x000000ffff007224 */ /* 0x000fe400078e0029 */
[----:B------:R-:W-:Y:S01]  /*7990*/  IMAD.MOV.U32 R5, RZ, RZ, R35 ;  /* 0x000000ffff057224 */ /* 0x000fe200078e0023 */
[----:B------:R-:W-:Y:S01]  /*79a0*/  PRMT R54, R3, 0x5410, R4 ;  /* 0x0000541003367816 */ /* 0x000fe20000000004 */
[----:B------:R-:W-:-:S03]  /*79b0*/  IMAD.MOV.U32 R3, RZ, RZ, R34 ;  /* 0x000000ffff037224 */ /* 0x000fc600078e0022 */
[----:B------:R-:W-:Y:S02]  /*79c0*/  PRMT R26, R5, 0x7610, R26 ;  /* 0x00007610051a7816 */ /* 0x000fe4000000001a */
[----:B------:R-:W-:Y:S02]  /*79d0*/  PRMT R27, R3, 0x5410, R0 ;  /* 0x00005410031b7816 */ /* 0x000fe40000000000 */
[----:B--2---:R-:W-:Y:S01]  /*79e0*/  LEA.HI R0, R6, R6, RZ, 0x1 ;  /* 0x0000000606007211 */ /* 0x004fe200078f08ff */
[----:B------:R-:W-:Y:S06]  /*79f0*/  BRA.DIV UR4, `(.L_x_8641) ;  /* 0x0000013a04107947 */ /* 0x000fec000b800000 */
.L_x_8817:
[----:B------:R-:W-:Y:S01]  /*7a00*/  UMOV UR4, 0xffffffff ;  /* 0xffffffff00047882 */ /* 0x000fe20000000000 */
[----:B------:R-:W-:Y:S02]  /*7a10*/  LOP3.LUT R0, R0, 0xfffffffe, RZ, 0xc0, !PT ;  /* 0xfffffffe00007812 */ /* 0x000fe400078ec0ff */
[----:B------:R-:W-:Y:S05]  /*7a20*/  BRA.DIV UR4, `(.L_x_8642) ;  /* 0x0000013a042c7947 */ /* 0x000fea000b800000 */
.L_x_8820:
[----:B------:R-:W-:Y:S01]  /*7a30*/  UMOV UR4, 0xffffffff ;  /* 0xffffffff00047882 */ /* 0x000fe20000000000 */
[----:B------:R-:W-:Y:S02]  /*7a40*/  IMAD.IADD R0, R6, 0x1, -R0 ;  /* 0x0000000106007824 */ /* 0x000fe400078e0a00 */
[----:B------:R-:W-:Y:S05]  /*7a50*/  BRA.DIV UR4, `(.L_x_8643) ;  /* 0x0000013a04487947 */ /* 0x000fea000b800000 */
.L_x_8823:
[----:B------:R-:W-:Y:S01]  /*7a60*/  UMOV UR4, 0xffffffff ;  /* 0xffffffff00047882 */ /* 0x000fe20000000000 */
[----:B------:R-:W-:Y:S02]  /*7a70*/  SHF.L.U32 R3, R0, 0x1f, RZ ;  /* 0x0000001f00037819 */ /* 0x000fe400000006ff */
[----:B------:R-:W-:Y:S05]  /*7a80*/  BRA.DIV UR4, `(.L_x_8644) ;  /* 0x0000013a04647947 */ /* 0x000fea000b800000 */
.L_x_8826:
[----:B------:R-:W0:Y:S01]  /*7a90*/  SYNCS.PHASECHK.TRANS64.TRYWAIT P1, [R18+URZ+0x31c00], R3 ;  /* 0x031c0003120075a7 */ /* 0x000e22000802017f */
[----:B------:R-:W-:Y:S01]  /*7aa0*/  IMAD.MOV.U32 R4, RZ, RZ, R31 ;  /* 0x000000ffff047224 */ /* 0x000fe200078e001f */
[----:B------:R-:W-:Y:S01]  /*7ab0*/  MOV R0, R30 ;  /* 0x0000001e00007202 */ /* 0x000fe20000000f00 */
[----:B------:R-:W-:Y:S01]  /*7ac0*/  IMAD.MOV.U32 R5, RZ, RZ, R22 ;  /* 0x000000ffff057224 */ /* 0x000fe200078e0016 */
[----:B------:R-:W-:Y:S01]  /*7ad0*/  BSSY B1, `(.L_x_8645) ;  /* 0x000001c000017945 */ /* 0x000fe20003800000 */
[----:B------:R-:W-:Y:S01]  /*7ae0*/  IMAD.MOV.U32 R6, RZ, RZ, R23 ;  /* 0x000000ffff067224 */ /* 0x000fe200078e0017 */
[----:B-1----:R-:W-:Y:S01]  /*7af0*/  PRMT R14, R0, 0x5410, R4 ;  /* 0x00005410000e7816 */ /* 0x002fe20000000004 */
[----:B------:R-:W-:Y:S02]  /*7b00*/  IMAD.MOV.U32 R0, RZ, RZ, R8 ;  /* 0x000000ffff007224 */ /* 0x000fe400078e0008 */
[----:B------:R-:W-:Y:S01]  /*7b10*/  IMAD.MOV.U32 R4, RZ, RZ, R9 ;  /* 0x000000ffff047224 */ /* 0x000fe200078e0009 */
[----:B------:R-:W-:Y:S01]  /*7b20*/  PRMT R12, R5, 0x5410, R6 ;  /* 0x00005410050c7816 */ /* 0x000fe20000000006 */
[----:B------:R-:W-:-:S02]  /*7b30*/  IMAD.MOV.U32 R5, RZ, RZ, R42 ;  /* 0x000000ffff057224 */ /* 0x000fc400078e002a */
[----:B------:R-:W-:Y:S01]  /*7b40*/  IMAD.MOV.U32 R6, RZ, RZ, R43 ;  /* 0x000000ffff067224 */ /* 0x000fe200078e002b */
        /* <DEDUP_REMOVED lines=19> */
[----:B0-----:R-:W-:Y:S06]  /*7c80*/  @!P1 BRA `(.L_x_8646) ;  /* 0x00000138000c9947 */ /* 0x001fec0003800000 */
.L_x_8827:
[----:B------:R-:W-:Y:S05]  /*7c90*/  BSYNC B1 ;  /* 0x0000000000017941 */ /* 0x000fea0003800000 */
.L_x_8645:
[----:B------:R-:W-:Y:S01]  /*7ca0*/  PRMT R11, R0, 0x5410, R4 ;  /* 0x00005410000b7816 */ /* 0x000fe20000000004 */
[----:B------:R-:W-:Y:S06]  /*7cb0*/  @P0 BRA `(.L_x_8647) ;  /* 0x0000002800d40947 */ /* 0x000fec0003800000 */
[----:B------:R-:W0:Y:S01]  /*7cc0*/  LDL R29, [R1+0x58] ;  /* 0x00005800011d7983 */ /* 0x000e220000100800 */
[----:B------:R-:W1:Y:S03]  /*7cd0*/  LDC R5, c[0x0][0x3d4] ;  /* 0x0000f500ff057b82 */ /* 0x000e660000000800 */
[----:B------:R-:W2:Y:S01]  /*7ce0*/  LDL R7, [R1+0x78] ;  /* 0x0000780001077983 */ /* 0x000ea20000100800 */
[C---:B------:R-:W-:Y:S01]  /*7cf0*/  VIADD R0, R16.reuse, 0x8 ;  /* 0x0000000810007836 */ /* 0x040fe20000000000 */
[----:B------:R-:W-:Y:S01]  /*7d00*/  BSSY B1, `(.L_x_8648) ;  /* 0x0000039000017945 */ /* 0x000fe20003800000 */
[C---:B------:R-:W-:Y:S02]  /*7d10*/  VIADD R4, R16.reuse, 0x10 ;  /* 0x0000001010047836 */ /* 0x040fe40000000000 */
[C---:B------:R-:W-:Y:S01]  /*7d20*/  VIADD R6, R16.reuse, 0x18 ;  /* 0x0000001810067836 */ /* 0x040fe20000000000 */
[----:B-1----:R-:W-:-:S02]  /*7d30*/  ISETP.GE.AND P6, PT, R16, R5, PT ;  /* 0x000000051000720c */ /* 0x002fc40003fc6270 */
[-C--:B------:R-:W-:Y:S01]  /*7d40*/  ISETP.GE.AND P0, PT, R0, R5.reuse, PT ;  /* 0x000000050000720c */ /* 0x080fe20003f06270 */
[----:B------:R-:W-:Y:S01]  /*7d50*/  VIADD R0, R16, 0x20 ;  /* 0x0000002010007836 */ /* 0x000fe20000000000 */
[-C--:B------:R-:W-:Y:S02]  /*7d60*/  ISETP.GE.AND P1, PT, R4, R5.reuse, PT ;  /* 0x000000050400720c */ /* 0x080fe40003f26270 */
[----:B------:R-:W-:Y:S02]  /*7d70*/  IADD3 R4, R16, 0x28, RZ ;  /* 0x0000002810047810 */ /* 0x000fe40007ffe0ff */
[-C--:B------:R-:W-:Y:S02]  /*7d80*/  ISETP.GE.AND P3, PT, R0, R5.reuse, PT ;  /* 0x000000050000720c */ /* 0x080fe40003f66270 */
[-C--:B------:R-:W-:Y:S02]  /*7d90*/  ISETP.GE.AND P2, PT, R6, R5.reuse, PT ;  /* 0x000000050600720c */ /* 0x080fe40003f46270 */
[----:B------:R-:W-:Y:S01]  /*7da0*/  ISETP.GE.AND P4, PT, R4, R5, PT ;  /* 0x000000050400720c */ /* 0x000fe20003f86270 */
[----:B0-----:R-:W-:-:S04]  /*7db0*/  IMAD R3, R29, 0x2, R18 ;  /* 0x000000021d037824 */ /* 0x001fc800078e0212 */
[----:B------:R-:W-:Y:S01]  /*7dc0*/  VIADD R0, R3, 0x20 ;  /* 0x0000002003007836 */ /* 0x000fe20000000000 */
[----:B--2---:R-:W-:Y:S01]  /*7dd0*/  LOP3.LUT P5, RZ, R7, 0x2, RZ, 0xc0, !PT ;  /* 0x0000000207ff7812 */ /* 0x004fe200078ac0ff */
[----:B------:R-:W-:-:S12]  /*7de0*/  @P6 BRA `(.L_x_8649) ;  /* 0x0000000000a86947 */ /* 0x000fd80003800000 */
[----:B------:R-:W0:Y:S01]  /*7df0*/  LDS.128 R4, [R3+0xda00] ;  /* 0x00da000003047984 */ /* 0x000e220000000c00 */
[----:B------:R-:W-:Y:S01]  /*7e00*/  SHF.R.U64 R52, R48, 0x10, R49 ;  /* 0x0000001030347819 */ /* 0x000fe20000001231 */
[----:B------:R-:W-:Y:S01]  /*7e10*/  HADD2.F32 R47, -RZ, R28.H1_H1 ;  /* 0x3000001cff2f7230 */ /* 0x000fe20000004100 */
[----:B------:R-:W-:Y:S01]  /*7e20*/  SHF.R.U32.HI R46, RZ, 0x10, R43 ;  /* 0x00000010ff2e7819 */ /* 0x000fe2000001162b */
[----:B------:R-:W-:Y:S01]  /*7e30*/  HADD2.F32 R45, -RZ, R45.H0_H0 ;  /* 0x2000002dff2d7230 */ /* 0x000fe20000004100 */
[----:B------:R-:W-:Y:S02]  /*7e40*/  SHF.R.U32.HI R48, RZ, 0x10, R49 ;  /* 0x00000010ff307819 */ /* 0x000fe40000011631 */
[----:B------:R-:W-:Y:S01]  /*7e50*/  SHF.R.U64 R53, R42, 0x10, R43 ;  /* 0x000000102a357819 */ /* 0x000fe2000000122b */
[----:B------:R-:W-:Y:S02]  /*7e60*/  HADD2.F32 R46, -RZ, R46.H0_H0 ;  /* 0x2000002eff2e7230 */ /* 0x000fe40000004100 */
[----:B------:R-:W-:-:S02]  /*7e70*/  HADD2.F32 R48, -RZ, R48.H0_H0 ;  /* 0x20000030ff307230 */ /* 0x000fc40000004100 */
[--C-:B0-----:R-:W-:Y:S02]  /*7e80*/  HADD2.F32 R43, -RZ, R7.reuse.H0_H0 ;  /* 0x20000007ff2b7230 */ /* 0x101fe40000004100 */
[----:B------:R-:W-:Y:S02]  /*7e90*/  HADD2.F32 R44, -RZ, R7.H1_H1 ;  /* 0x30000007ff2c7230 */ /* 0x000fe40000004100 */
[--C-:B------:R-:W-:Y:S02]  /*7ea0*/  HADD2.F32 R7, -RZ, R4.reuse.H0_H0 ;  /* 0x20000004ff077230 */ /* 0x100fe40000004100 */
[----:B------:R-:W-:Y:S02]  /*7eb0*/  HADD2.F32 R4, -RZ, R4.H1_H1 ;  /* 0x30000004ff047230 */ /* 0x000fe40000004100 */
[C---:B------:R-:W-:Y:S01]  /*7ec0*/  FMUL.FTZ R50, R44.reuse, R48 ;  /* 0x000000302c327220 */ /* 0x040fe20000410000 */
[----:B------:R-:W-:Y:S01]  /*7ed0*/  FMUL.FTZ R49, R44, R46 ;  /* 0x0000002e2c317220 */ /* 0x000fe20000410000 */
[----:B------:R-:W-:-:S02]  /*7ee0*/  HADD2.F32 R29, -RZ, R6.H0_H0 ;  /* 0x20000006ff1d7230 */ /* 0x000fc40000004100 */
[C---:B------:R-:W-:Y:S01]  /*7ef0*/  FMUL.FTZ R44, R4.reuse, R47 ;  /* 0x0000002f042c7220 */ /* 0x040fe20000410000 */
[C---:B------:R-:W-:Y:S01]  /*7f00*/  FFMA.FTZ R50, R43.reuse, R46, -R50 ;  /* 0x0000002e2b327223 */ /* 0x040fe20000010832 */
[----:B------:R-:W-:Y:S01]  /*7f10*/  FFMA.FTZ R51, R43, R48, R49 ;  /* 0x000000302b337223 */ /* 0x000fe20000010031 */
[----:B------:R-:W-:Y:S02]  /*7f20*/  HADD2.F32 R42, -RZ, R6.H1_H1 ;  /* 0x30000006ff2a7230 */ /* 0x000fe40000004100 */
[-C--:B------:R-:W-:Y:S01]  /*7f30*/  FMUL.FTZ R48, R4, R45.reuse ;  /* 0x0000002d04307220 */ /* 0x080fe20000410000 */
[C---:B------:R-:W-:Y:S01]  /*7f40*/  FFMA.FTZ R46, R7.reuse, R45, -R44 ;  /* 0x0000002d072e7223 */ /* 0x040fe2000001082c */
[--C-:B------:R-:W-:Y:S02]  /*7f50*/  HADD2.F32 R6, -RZ, R5.reuse.H0_H0 ;  /* 0x20000005ff067230 */ /* 0x100fe40000004100 */
[----:B------:R-:W-:Y:S02]  /*7f60*/  HADD2.F32 R45, -RZ, R54.H0_H0 ;  /* 0x20000036ff2d7230 */ /* 0x000fe40000004100 */
[----:B------:R-:W-:Y:S01]  /*7f70*/  FFMA.FTZ R47, R7, R47, R48 ;  /* 0x0000002f072f7223 */ /* 0x000fe20000010030 */
[----:B------:R-:W-:-:S02]  /*7f80*/  HADD2.F32 R5, -RZ, R5.H1_H1 ;  /* 0x30000005ff057230 */ /* 0x000fc40000004100 */
[----:B------:R-:W-:Y:S02]  /*7f90*/  HADD2.F32 R43, -RZ, R55.H0_H0 ;  /* 0x20000037ff2b7230 */ /* 0x000fe40000004100 */
[C---:B------:R-:W-:Y:S01]  /*7fa0*/  FMUL.FTZ R48, R42.reuse, R45 ;  /* 0x0000002d2a307220 */ /* 0x040fe20000410000 */
[----:B------:R-:W-:Y:S02]  /*7fb0*/  HADD2.F32 R44, -RZ, R52.H0_H0 ;  /* 0x20000034ff2c7230 */ /* 0x000fe40000004100 */
[----:B------:R-:W-:Y:S02]  /*7fc0*/  HADD2.F32 R4, -RZ, R53.H0_H0 ;  /* 0x20000035ff047230 */ /* 0x000fe40000004100 */
[-C--:B------:R-:W-:Y:S01]  /*7fd0*/  FMUL.FTZ R42, R42, R43.reuse ;  /* 0x0000002b2a2a7220 */ /* 0x080fe20000410000 */
[----:B------:R-:W-:Y:S01]  /*7fe0*/  FFMA.FTZ R48, R29, R43, -R48 ;  /* 0x0000002b1d307223 */ /* 0x000fe20000010830 */
[C---:B------:R-:W-:Y:S01]  /*7ff0*/  FMUL.FTZ R7, R5.reuse, R44 ;  /* 0x0000002c05077220 */ /* 0x040fe20000410000 */
[----:B------:R-:W-:Y:S01]  /*8000*/  FMUL.FTZ R49, R5, R4 ;  /* 0x0000000405317220 */ /* 0x000fe20000410000 */
[----:B------:R-:W-:-:S02]  /*8010*/  FFMA.FTZ R29, R29, R45, R42 ;  /* 0x0000002d1d1d7223 */ /* 0x000fc4000001002a */
[C---:B------:R-:W-:Y:S01]  /*8020*/  FFMA.FTZ R5, R6.reuse, R4, -R7 ;  /* 0x0000000406057223 */ /* 0x040fe20000010807 */
[----:B------:R-:W-:Y:S01]  /*8030*/  F2FP.F16.F32.PACK_AB R7, R51, R50 ;  /* 0x000000323307723e */ /* 0x000fe200000000ff */
[----:B------:R-:W-:Y:S01]  /*8040*/  FFMA.FTZ R44, R6, R44, R49 ;  /* 0x0000002c062c7223 */ /* 0x000fe20000010031 */
[----:B------:R-:W-:Y:S02]  /*8050*/  F2FP.F16.F32.PACK_AB R4, R47, R46 ;  /* 0x0000002e2f04723e */ /* 0x000fe400000000ff */
[----:B------:R-:W-:Y:S02]  /*8060*/  F2FP.F16.F32.PACK_AB R6, R29, R48 ;  /* 0x000000301d06723e */ /* 0x000fe400000000ff */
[----:B------:R-:W-:-:S05]  /*8070*/  F2FP.F16.F32.PACK_AB R5, R44, R5 ;  /* 0x000000052c05723e */ /* 0x000fca00000000ff */
[----:B------:R0:W-:Y:S02]  /*8080*/  STS.128 [R3+0xda00], R4 ;  /* 0x00da000403007388 */ /* 0x0001e40000000c00 */
.L_x_8649:
[----:B------:R-:W-:Y:S05]  /*8090*/  BSYNC B1 ;  /* 0x0000000000017941 */ /* 0x000fea0003800000 */
.L_x_8648:
[----:B------:R-:W-:Y:S01]  /*80a0*/  BSSY B1, `(.L_x_8650) ;  /* 0x000002d000017945 */ /* 0x000fe20003800000 */
[----:B------:R-:W-:-:S03]  /*80b0*/  @P5 VIADD R0, R3, 0xffffffe0 ;  /* 0xffffffe003005836 */ /* 0x000fc60000000000 */
[----:B------:R-:W-:Y:S05]  /*80c0*/  @P0 BRA `(.L_x_8651) ;  /* 0x0000000000a80947 */ /* 0x000fea0003800000 */
[----:B0-----:R-:W0:Y:S01]  /*80d0*/  LDS.128 R4, [R0+0xda00] ;  /* 0x00da000000047984 */ /* 0x001e220000000c00 */
        /* <DEDUP_REMOVED lines=21> */
[----:B------:R-:W-:Y:S02]  /*8230*/  HADD2.F32 R6, -RZ, R5.H0_H0 ;  /* 0x20000005ff067230 */ /* 0x000fe40000004100 */
[----:B------:R-:W-:Y:S02]  /*8240*/  HADD2.F32 R41, -RZ, R27.H1_H1 ;  /* 0x3000001bff297230 */ /* 0x000fe40000004100 */
        /* <DEDUP_REMOVED lines=18> */
.L_x_8651:
[----:B------:R-:W-:Y:S05]  /*8370*/  BSYNC B1 ;  /* 0x0000000000017941 */ /* 0x000fea0003800000 */
.L_x_8650:
[----:B------:R-:W-:Y:S04]  /*8380*/  BSSY B1, `(.L_x_8652) ;  /* 0x000002c000017945 */ /* 0x000fe80003800000 */
[----:B------:R-:W-:Y:S05]  /*8390*/  @P1 BRA `(.L_x_8653) ;  /* 0x0000000000a81947 */ /* 0x000fea0003800000 */
[----:B01----:R-:W0:Y:S01]  /*83a0*/  LDS.128 R4, [R3+0x10a00] ;  /* 0x010a000003047984 */ /* 0x003e220000000c00 */
[----:B------:R-:W-:Y:S02]  /*83b0*/  SHF.R.U64 R42, R36, 0x10, R37 ;  /* 0x00000010242a7819 */ /* 0x000fe40000001225 */
[----:B------:R-:W-:Y:S02]  /*83c0*/  SHF.R.U32.HI R38, RZ, 0x10, R35 ;  /* 0x00000010ff267819 */ /* 0x000fe40000011623 */
[----:B------:R-:W-:Y:S01]  /*83d0*/  SHF.R.U32.HI R36, RZ, 0x10, R37 ;  /* 0x00000010ff247819 */ /* 0x000fe20000011625 */
[----:B------:R-:W-:Y:S01]  /*83e0*/  HADD2.F32 R37, -RZ, R27.H0_H0 ;  /* 0x2000001bff257230 */ /* 0x000fe20000004100 */
        /* <DEDUP_REMOVED lines=12> */
[----:B------:R-:W-:Y:S01]  /*84b0*/  FFMA.FTZ R40, R29, R36, -R40 ;  /* 0x000000241d287223 */ /* 0x000fe20000010828 */
[-C--:B------:R-:W-:Y:S01]  /*84c0*/  FMUL.FTZ R36, R4, R35.reuse ;  /* 0x0000002304247220 */ /* 0x080fe20000410000 */
[----:B------:R-:W-:Y:S02]  /*84d0*/  HADD2.F32 R28, -RZ, R6.H1_H1 ;  /* 0x30000006ff1c7230 */ /* 0x000fe40000004100 */
[----:B------:R-:W-:Y:S01]  /*84e0*/  FFMA.FTZ R35, R7, R35, -R34 ;  /* 0x0000002307237223 */ /* 0x000fe20000010822 */
[--C-:B------:R-:W-:Y:S02]  /*84f0*/  HADD2.F32 R34, -RZ, R26.reuse.H0_H0 ;  /* 0x2000001aff227230 */ /* 0x100fe40000004100 */
[----:B------:R-:W-:Y:S01]  /*8500*/  FFMA.FTZ R39, R29, R38, R39 ;  /* 0x000000261d277223 */ /* 0x000fe20000010027 */
[----:B------:R-:W-:Y:S02]  /*8510*/  HADD2.F32 R6, -RZ, R5.H0_H0 ;  /* 0x20000005ff067230 */ /* 0x000fe40000004100 */
[----:B------:R-:W-:Y:S01]  /*8520*/  FFMA.FTZ R36, R7, R37, R36 ;  /* 0x0000002507247223 */ /* 0x000fe20000010024 */
[----:B------:R-:W-:-:S02]  /*8530*/  HADD2.F32 R26, -RZ, R26.H1_H1 ;  /* 0x3000001aff1a7230 */ /* 0x000fc40000004100 */
[C---:B------:R-:W-:Y:S01]  /*8540*/  FMUL.FTZ R38, R28.reuse, R34 ;  /* 0x000000221c267220 */ /* 0x040fe20000410000 */
[----:B------:R-:W-:Y:S02]  /*8550*/  HADD2.F32 R5, -RZ, R5.H1_H1 ;  /* 0x30000005ff057230 */ /* 0x000fe40000004100 */
[----:B------:R-:W-:Y:S02]  /*8560*/  HADD2.F32 R29, -RZ, R41.H0_H0 ;  /* 0x20000029ff1d7230 */ /* 0x000fe40000004100 */
[-C--:B------:R-:W-:Y:S01]  /*8570*/  FMUL.FTZ R37, R28, R26.reuse ;  /* 0x0000001a1c257220 */ /* 0x080fe20000410000 */
[----:B------:R-:W-:Y:S02]  /*8580*/  HADD2.F32 R4, -RZ, R42.H0_H0 ;  /* 0x2000002aff047230 */ /* 0x000fe40000004100 */
[----:B------:R-:W-:Y:S01]  /*8590*/  FFMA.FTZ R38, R27, R26, -R38 ;  /* 0x0000001a1b267223 */ /* 0x000fe20000010826 */
[----:B------:R-:W-:Y:S01]  /*85a0*/  FMUL.FTZ R7, R5, R29 ;  /* 0x0000001d05077220 */ /* 0x000fe20000410000 */
[----:B------:R-:W-:Y:S01]  /*85b0*/  FFMA.FTZ R37, R27, R34, R37 ;  /* 0x000000221b257223 */ /* 0x000fe20000010025 */
[----:B------:R-:W-:-:S02]  /*85c0*/  FMUL.FTZ R28, R5, R4 ;  /* 0x00000004051c7220 */ /* 0x000fc40000410000 */
[C---:B------:R-:W-:Y:S01]  /*85d0*/  FFMA.FTZ R5, R6.reuse, R4, -R7 ;  /* 0x0000000406057223 */ /* 0x040fe20000010807 */
[----:B------:R-:W-:Y:S01]  /*85e0*/  F2FP.F16.F32.PACK_AB R7, R39, R40 ;  /* 0x000000282707723e */ /* 0x000fe200000000ff */
[----:B------:R-:W-:Y:S01]  /*85f0*/  FFMA.FTZ R28, R6, R29, R28 ;  /* 0x0000001d061c7223 */ /* 0x000fe2000001001c */
[----:B------:R-:W-:Y:S02]  /*8600*/  F2FP.F16.F32.PACK_AB R6, R37, R38 ;  /* 0x000000262506723e */ /* 0x000fe400000000ff */
[----:B------:R-:W-:Y:S02]  /*8610*/  F2FP.F16.F32.PACK_AB R4, R36, R35 ;  /* 0x000000232404723e */ /* 0x000fe400000000ff */
[----:B------:R-:W-:-:S05]  /*8620*/  F2FP.F16.F32.PACK_AB R5, R28, R5 ;  /* 0x000000051c05723e */ /* 0x000fca00000000ff */
[----:B------:R2:W-:Y:S02]  /*8630*/  STS.128 [R3+0x10a00], R4 ;  /* 0x010a000403007388 */ /* 0x0005e40000000c00 */
.L_x_8653:
[----:B------:R-:W-:Y:S05]  /*8640*/  BSYNC B1 ;  /* 0x0000000000017941 */ /* 0x000fea0003800000 */
.L_x_8652:
        /* <DEDUP_REMOVED lines=44> */
.L_x_8655:
[----:B------:R-:W-:Y:S05]  /*8910*/  BSYNC B1 ;  /* 0x0000000000017941 */ /* 0x000fea0003800000 */
.L_x_8654:
[----:B------:R-:W-:Y:S04]  /*8920*/  BSSY B1, `(.L_x_8656) ;  /* 0x000002c000017945 */ /* 0x000fe80003800000 */
[----:B------:R-:W-:Y:S05]  /*8930*/  @P3 BRA `(.L_x_8657) ;  /* 0x0000000000a83947 */ /* 0x000fea0003800000 */
[----:B0123--:R-:W0:Y:S01]  /*8940*/  LDS.128 R4, [R3+0x13a00] ;  /* 0x013a000003047984 */ /* 0x00fe220000000c00 */
[--C-:B------:R-:W-:Y:S01]  /*8950*/  SHF.R.U64 R33, R24, 0x10, R25.reuse ;  /* 0x0000001018217819 */ /* 0x100fe20000001219 */
[--C-:B------:R-:W-:Y:S01]  /*8960*/  HADD2.F32 R24, -RZ, R13.reuse.H0_H0 ;  /* 0x2000000dff187230 */ /* 0x100fe20000004100 */
        /* <DEDUP_REMOVED lines=39> */
.L_x_8657:
[----:B------:R-:W-:Y:S05]  /*8be0*/  BSYNC B1 ;  /* 0x0000000000017941 */ /* 0x000fea0003800000 */
.L_x_8656:
[----:B------:R-:W-:Y:S05]  /*8bf0*/  @P4 BRA `(.L_x_8647) ;  /* 0x0000001c00044947 */ /* 0x000fea0003800000 */
[----:B01234-:R-:W0:Y:S01]  /*8c00*/  LDS.128 R4, [R0+0x13a00] ;  /* 0x013a000000047984 */ /* 0x01fe220000000c00 */
[----:B------:R-:W-:Y:S01]  /*8c10*/  SHF.R.U64 R24, R20, 0x10, R21 ;  /* 0x0000001014187819 */ /* 0x000fe20000001215 */
[--C-:B------:R-:W-:Y:S01]  /*8c20*/  HADD2.F32 R15, -RZ, R10.reuse.H0_H0 ;  /* 0x2000000aff0f7230 */ /* 0x100fe20000004100 */
[----:B------:R-:W-:Y:S01]  /*8c30*/  SHF.R.U32.HI R20, RZ, 0x10, R9 ;  /* 0x00000010ff147819 */ /* 0x000fe20000011609 */
[----:B------:R-:W-:Y:S01]  /*8c40*/  HADD2.F32 R13, -RZ, R11.H0_H0 ;  /* 0x2000000bff0d7230 */ /* 0x000fe20000004100 */
[----:B------:R-:W-:Y:S01]  /*8c50*/  SHF.R.U32.HI R14, RZ, 0x10, R21 ;  /* 0x00000010ff0e7819 */ /* 0x000fe20000011615 */
[----:B------:R-:W-:Y:S01]  /*8c60*/  HADD2.F32 R10, -RZ, R10.H1_H1 ;  /* 0x3000000aff0a7230 */ /* 0x000fe20000004100 */
[----:B------:R-:W-:Y:S01]  /*8c70*/  SHF.R.U64 R23, R8, 0x10, R9 ;  /* 0x0000001008177819 */ /* 0x000fe20000001209 */
[----:B------:R-:W-:Y:S02]  /*8c80*/  HADD2.F32 R20, -RZ, R20.H0_H0 ;  /* 0x20000014ff147230 */ /* 0x000fe40000004100 */
[----:B------:R-:W-:-:S02]  /*8c90*/  HADD2.F32 R14, -RZ, R14.H0_H0 ;  /* 0x2000000eff0e7230 */ /* 0x000fc40000004100 */
[----:B------:R-:W-:Y:S02]  /*8ca0*/  HADD2.F32 R11, -RZ, R11.H1_H1 ;  /* 0x3000000bff0b7230 */ /* 0x000fe40000004100 */
[--C-:B0-----:R-:W-:Y:S02]  /*8cb0*/  HADD2.F32 R12, -RZ, R7.reuse.H1_H1 ;  /* 0x30000007ff0c7230 */ /* 0x101fe40000004100 */
[--C-:B------:R-:W-:Y:S02]  /*8cc0*/  HADD2.F32 R3, -RZ, R4.reuse.H0_H0 ;  /* 0x20000004ff037230 */ /* 0x100fe40000004100 */
[----:B------:R-:W-:Y:S02]  /*8cd0*/  HADD2.F32 R9, -RZ, R7.H0_H0 ;  /* 0x20000007ff097230 */ /* 0x000fe40000004100 */
        /* <DEDUP_REMOVED lines=27> */
[----:B------:R0:W-:Y:S01]  /*8e90*/  STS.128 [R0+0x13a00], R4 ;  /* 0x013a000400007388 */ /* 0x0001e20000000c00 */
[----:B------:R-:W-:Y:S05]  /*8ea0*/  BRA `(.L_x_8647) ;  /* 0x0000001800587947 */ /* 0x000fea0003800000 */
.L_x_8638:
        /* <DEDUP_REMOVED lines=15> */
[----:B------:R-:W2:Y:S01]  /*8fa0*/  LDL R8, [R1+0x30] ;  /* 0x0000300001087983 */ /* 0x000ea20000100800 */
[----:B------:R-:W-:-:S03]  /*8fb0*/  ULDC UR4, c[0x0][0x3d4] ;  /* 0x0000f50000047ab9 */ /* 0x000fc60000000800 */
[----:B------:R-:W3:Y:S01]  /*8fc0*/  LDL R3, [R1+0x34] ;  /* 0x0000340001037983 */ /* 0x000ee20000100800 */
        /* <DEDUP_REMOVED lines=13> */
[----:B------:R0:W5:Y:S04]  /*90a0*/  @!P1 LDG.E.128 R28, desc[UR60][R40.64] ;  /* 0x0000003c281c9981 */ /* 0x000168000c1e1d00 */
[----:B------:R0:W5:Y:S01]  /*90b0*/  @!P1 LDG.E.128 R4, desc[UR60][R42.64] ;  /* 0x0000003c2a049981 */ /* 0x000162000c1e1d00 */
[----:B--2---:R-:W-:Y:S02]  /*90c0*/  ISETP.GE.AND P2, PT, R8, UR4, PT ;  /* 0x0000000408007c0c */ /* 0x004fe4000bf46270 */
[----:B---3--:R-:W-:-:S11]  /*90d0*/  ISETP.GE.AND P3, PT, R3, UR4, PT ;  /* 0x0000000403007c0c */ /* 0x008fd6000bf66270 */
[----:B------:R0:W5:Y:S04]  /*90e0*/  @!P2 LDG.E.128 R32, desc[UR60][R40.64+0x20] ;  /* 0x0000203c2820a981 */ /* 0x000168000c1e1d00 */
[----:B------:R0:W5:Y:S04]  /*90f0*/  @!P3 LDG.E.128 R36, desc[UR60][R40.64+0x40] ;  /* 0x0000403c2824b981 */ /* 0x000168000c1e1d00 */
[----:B------:R0:W5:Y:S04]  /*9100*/  @!P2 LDG.E.128 R20, desc[UR60][R42.64+0x20] ;  /* 0x0000203c2a14a981 */ /* 0x000168000c1e1d00 */
[----:B------:R0:W5:Y:S02]  /*9110*/  @!P3 LDG.E.128 R24, desc[UR60][R42.64+0x40] ;  /* 0x0000403c2a18b981 */ /* 0x000164000c1e1d00 */
.L_x_8659:
[----:B------:R-:W-:Y:S05]  /*9120*/  BSYNC B1 ;  /* 0x0000000000017941 */ /* 0x000fea0003800000 */
.L_x_8658:
[----:B------:R-:W2:Y:S01]  /*9130*/  LDL R10, [R1+0x70] ;  /* 0x00007000010a7983 */ /* 0x000ea20000100800 */
[----:B-----5:R-:W-:Y:S01]  /*9140*/  IMAD.MOV.U32 R0, RZ, RZ, R4 ;  /* 0x000000ffff007224 */ /* 0x020fe200078e0004 */
[----:B------:R-:W-:Y:S01]  /*9150*/  UMOV UR4, 0xffffffff ;  /* 0xffffffff00047882 */ /* 0x000fe20000000000 */
[----:B------:R-:W-:Y:S02]  /*9160*/  IMAD.MOV.U32 R3, RZ, RZ, R5 ;  /* 0x000000ffff037224 */ /* 0x000fe400078e0005 */
[----:B------:R-:W-:Y:S01]  /*9170*/  IMAD.MOV.U32 R8, RZ, RZ, R6 ;  /* 0x000000ffff087224 */ /* 0x000fe200078e0006 */
[----:B------:R-:W-:Y:S01]  /*9180*/  PRMT R54, R0, 0x7610, R54 ;  /* 0x0000761000367816 */ /* 0x000fe20000000036 */
[----:B------:R-:W-:Y:S01]  /*9190*/  IMAD.MOV.U32 R0, RZ, RZ, R7 ;  /* 0x000000ffff007224 */ /* 0x000fe200078e0007 */
[----:B------:R-:W-:Y:S01]  /*91a0*/  PRMT R55, R3, 0x7610, R55 ;  /* 0x0000761003377816 */ /* 0x000fe20000000037 */
[----:B------:R-:W-:Y:S02]  /*91b0*/  IMAD.MOV.U32 R3, RZ, RZ, R20 ;  /* 0x000000ffff037224 */ /* 0x000fe400078e0014 */
[----:B------:R-:W-:Y:S01]  /*91c0*/  IMAD.MOV.U32 R9, RZ, RZ, R21 ;  /* 0x000000ffff097224 */ /* 0x000fe200078e0015 */
[----:B------:R-:W-:-:S04]  /*91d0*/  PRMT R63, R8, 0x5410, R0 ;  /* 0x00005410083f7816 */ /* 0x000fc80000000000 */
[----:B------:R-:W-:Y:S02]  /*91e0*/  PRMT R48, R3, 0x5410, R9 ;  /* 0x0000541003307816 */ /* 0x000fe40000000009 */
[----:B--2---:R-:W-:Y:S01]  /*91f0*/  LEA.HI R0, R10, R10, RZ, 0x1 ;  /* 0x0000000a0a007211 */ /* 0x004fe200078f08ff */
[----:B------:R-:W-:Y:S06]  /*9200*/  BRA.DIV UR4, `(.L_x_8660) ;  /* 0x0000012204c07947 */ /* 0x000fec000b800000 */
.L_x_8830:
[----:B------:R-:W-:Y:S01]  /*9210*/  UMOV UR4, 0xffffffff ;  /* 0xffffffff00047882 */ /* 0x000fe20000000000 */
[----:B------:R-:W-:Y:S02]  /*9220*/  LOP3.LUT R0, R0, 0xfffffffe, RZ, 0xc0, !PT ;  /* 0xfffffffe00007812 */ /* 0x000fe400078ec0ff */
[----:B------:R-:W-:Y:S05]  /*9230*/  BRA.DIV UR4, `(.L_x_8661) ;  /* 0x0000012204dc7947 */ /* 0x000fea000b800000 */
.L_x_8833:
[----:B------:R-:W-:Y:S01]  /*9240*/  UMOV UR4, 0xffffffff ;  /* 0xffffffff00047882 */ /* 0x000fe20000000000 */
[----:B------:R-:W-:Y:S02]  /*9250*/  IMAD.IADD R0, R10, 0x1, -R0 ;  /* 0x000000010a007824 */ /* 0x000fe400078e0a00 */
[----:B------:R-:W-:Y:S05]  /*9260*/  BRA.DIV UR4, `(.L_x_8662) ;  /* 0x0000012204f87947 */ /* 0x000fea000b800000 */
.L_x_8836:
[----:B------:R-:W-:Y:S01]  /*9270*/  UMOV UR4, 0xffffffff ;  /* 0xffffffff00047882 */ /* 0x000fe20000000000 */
[----:B------:R-:W-:Y:S02]  /*9280*/  SHF.L.U32 R3, R0, 0x1f, RZ ;  /* 0x0000001f00037819 */ /* 0x000fe400000006ff */
[----:B------:R-:W-:Y:S05]  /*9290*/  BRA.DIV UR4, `(.L_x_8663) ;  /* 0x0000012604147947 */ /* 0x000fea000b800000 */
.L_x_8839:
[----:B------:R-:W2:Y:S01]  /*92a0*/  SYNCS.PHASECHK.TRANS64.TRYWAIT P1, [R18+URZ+0x31c00], R3 ;  /* 0x031c0003120075a7 */ /* 0x000ea2000802017f */
[----:B------:R-:W-:Y:S01]  /*92b0*/  IMAD.MOV.U32 R0, RZ, RZ, R22 ;  /* 0x000000ffff007224 */ /* 0x000fe200078e0016 */
[----:B------:R-:W-:Y:S01]  /*92c0*/  BSSY B1, `(.L_x_8664) ;  /* 0x000001e000017945 */ /* 0x000fe20003800000 */
[----:B------:R-:W-:Y:S02]  /*92d0*/  IMAD.MOV.U32 R8, RZ, RZ, R23 ;  /* 0x000000ffff087224 */ /* 0x000fe400078e0017 */
[----:B------:R-:W-:Y:S02]  /*92e0*/  IMAD.MOV.U32 R9, RZ, RZ, R24 ;  /* 0x000000ffff097224 */ /* 0x000fe400078e0018 */
[----:B------:R-:W-:Y:S01]  /*92f0*/  IMAD.MOV.U32 R10, RZ, RZ, R25 ;  /* 0x000000ffff0a7224 */ /* 0x000fe200078e0019 */
[----:B------:R-:W-:Y:S01]  /*9300*/  PRMT R44, R0, 0x5410, R8 ;  /* 0x00005410002c7816 */ /* 0x000fe20000000008 */
[----:B------:R-:W-:Y:S02]  /*9310*/  IMAD.MOV.U32 R0, RZ, RZ, R26 ;  /* 0x000000ffff007224 */ /* 0x000fe400078e001a */
[----:B------:R-:W-:Y:S01]  /*9320*/  IMAD.MOV.U32 R8, RZ, RZ, R27 ;  /* 0x000000ffff087224 */ /* 0x000fe200078e001b */
[----:B0-----:R-:W-:Y:S01]  /*9330*/  PRMT R40, R9, 0x5410, R10 ;  /* 0x0000541009287816 */ /* 0x001fe2000000000a */
[----:B------:R-:W-:-:S02]  /*9340*/  IMAD.MOV.U32 R9, RZ, RZ, R28 ;  /* 0x000000ffff097224 */ /* 0x000fc400078e001c */
[----:B------:R-:W-:Y:S01]  /*9350*/  IMAD.MOV.U32 R10, RZ, RZ, R29 ;  /* 0x000000ffff0a7224 */ /* 0x000fe200078e001d */
        /* <DEDUP_REMOVED lines=19> */
[----:B--2---:R-:W-:Y:S06]  /*9490*/  @!P1 BRA `(.L_x_8665) ;  /* 0x0000012000bc9947 */ /* 0x004fec0003800000 */
.L_x_8840:
[----:B------:R-:W-:Y:S05]  /*94a0*/  BSYNC B1 ;  /* 0x0000000000017941 */ /* 0x000fea0003800000 */
.L_x_8664:
[----:B------:R-:W-:Y:S01]  /*94b0*/  PRMT R43, R0, 0x5410, R8 ;  /* 0x00005410002b7816 */ /* 0x000fe20000000008 */
[----:B------:R-:W-:Y:S06]  /*94c0*/  @P0 BRA `(.L_x_8647) ;  /* 0x0000001000d00947 */ /* 0x000fec0003800000 */
[----:B------:R-:W2:Y:S01]  /*94d0*/  LDL R10, [R1+0x30] ;  /* 0x00003000010a7983 */ /* 0x000ea20000100800 */
[----:B0-----:R-:W0:Y:S03]  /*94e0*/  LDC R3, c[0x0][0x3d4] ;  /* 0x0000f500ff037b82 */ /* 0x001e260000000800 */
[----:B------:R-:W3:Y:S04]  /*94f0*/  LDL R9, [R1+0x34] ;  /* 0x0000340001097983 */ /* 0x000ee80000100800 */
[----:B------:R4:W5:Y:S04]  /*9500*/  LDL R67, [R1+0x2c] ;  /* 0x00002c0001437983 */ /* 0x0009680000100800 */
[----:B------:R4:W5:Y:S04]  /*9510*/  LDL R66, [R1+0x3c] ;  /* 0x00003c0001427983 */ /* 0x0009680000100800 */
[----:B------:R4:W5:Y:S01]  /*9520*/  LDL R65, [R1+0x38] ;  /* 0x0000380001417983 */ /* 0x0009620000100800 */
[----:B------:R-:W-:Y:S01]  /*9530*/  BSSY B1, `(.L_x_8666) ;  /* 0x0000069000017945 */ /* 0x000fe20003800000 */
[----:B0-----:R-:W-:-:S02]  /*9540*/  ISETP.GE.AND P0, PT, R146, R3, PT ;  /* 0x000000039200720c */ /* 0x001fc40003f06270 */
[-C--:B--2---:R-:W-:Y:S02]  /*9550*/  ISETP.GE.AND P1, PT, R10, R3.reuse, PT ;  /* 0x000000030a00720c */ /* 0x084fe40003f26270 */
[----:B---3--:R-:W-:-:S09]  /*9560*/  ISETP.GE.AND P2, PT, R9, R3, PT ;  /* 0x000000030900720c */ /* 0x008fd20003f46270 */
[----:B----4-:R-:W-:Y:S05]  /*9570*/  @P0 BRA `(.L_x_8667) ;  /* 0x0000000400900947 */ /* 0x010fea0003800000 */
[----:B------:R-:W2:Y:S01]  /*9580*/  LDL R68, [R1+0x84] ;  /* 0x0000840001447983 */ /* 0x000ea20000100800 */
[----:B------:R-:W0:Y:S02]  /*9590*/  S2R R9, SR_TID.X ;  /* 0x0000000000097919 */ /* 0x000e240000002100 */
[----:B0-----:R-:W-:-:S05]  /*95a0*/  VIADD R10, R9, 0xffffff80 ;  /* 0xffffff80090a7836 */ /* 0x001fca0000000000 */
[----:B------:R-:W-:-:S04]  /*95b0*/  LEA.HI R9, R10, R10, RZ, 0x1 ;  /* 0x0000000a0a097211 */ /* 0x000fc800078f08ff */
[----:B------:R-:W-:-:S05]  /*95c0*/  LOP3.LUT R9, R9, 0xfffffffe, RZ, 0xc0, !PT ;  /* 0xfffffffe09097812 */ /* 0x000fca00078ec0ff */
[----:B------:R-:W-:-:S05]  /*95d0*/  IMAD.IADD R9, R10, 0x1, -R9 ;  /* 0x000000010a097824 */ /* 0x000fca00078e0a09 */
[----:B------:R-:W-:-:S04]  /*95e0*/  LEA.HI R0, R3, R9, RZ, 0x1d ;  /* 0x0000000903007211 */ /* 0x000fc800078fe8ff */
[----:B------:R-:W-:-:S04]  /*95f0*/  SHF.R.S32.HI R9, RZ, 0x1f, R0 ;  /* 0x0000001fff097819 */ /* 0x000fc80000011400 */
[----:B------:R-:W-:Y:S01]  /*9600*/  LEA.HI R9, R9, R0, RZ, 0x2 ;  /* 0x0000000009097211 */ /* 0x000fe200078f10ff */
[----:B------:R-:W-:-:S03]  /*9610*/  IMAD.SHL.U32 R0, R0, 0x8, RZ ;  /* 0x0000000800007824 */ /* 0x000fc600078e00ff */
[----:B------:R-:W-:Y:S02]  /*9620*/  SHF.R.S32.HI R9, RZ, 0x2, R9 ;  /* 0x00000002ff097819 */ /* 0x000fe40000011409 */
[----:B-----5:R-:W-:-:S03]  /*9630*/  LOP3.LUT R0, R67, 0x18, R0, 0xf8, !PT ;  /* 0x0000001843007812 */ /* 0x020fc600078ef800 */
[----:B------:R-:W-:Y:S01]  /*9640*/  IMAD R12, R9, 0x1800, R66 ;  /* 0x00001800090c7824 */ /* 0x000fe200078e0242 */
[----:B------:R-:W-:-:S05]  /*9650*/  LOP3.LUT R13, R0, R65, RZ, 0x3c, !PT ;  /* 0x00000041000d7212 */ /* 0x000fca00078e3cff */
[----:B------:R-:W-:-:S04]  /*9660*/  IMAD.IADD R13, R12, 0x1, R13 ;  /* 0x000000010c0d7824 */ /* 0x000fc800078e020d */
[----:B------:R-:W-:-:S05]  /*9670*/  IMAD R0, R13, 0x2, R18 ;  /* 0x000000020d007824 */ /* 0x000fca00078e0212 */
[----:B-1----:R-:W0:Y:S01]  /*9680*/  LDS.128 R12, [R0+0xda00] ;  /* 0x00da0000000c7984 */ /* 0x002e220000000c00 */
[--C-:B------:R-:W-:Y:S02]  /*9690*/  SHF.R.U64 R28, R28, 0x10, R29.reuse ;  /* 0x000000101c1c7819 */ /* 0x100fe4000000121d */
[----:B------:R-:W-:Y:S02]  /*96a0*/  SHF.R.U32.HI R52, RZ, 0x10, R29 ;  /* 0x00000010ff347819 */ /* 0x000fe4000001161d */
[--C-:B------:R-:W-:Y:S02]  /*96b0*/  SHF.R.U64 R29, R4, 0x10, R5.reuse ;  /* 0x00000010041d7819 */ /* 0x100fe40000001205 */
[----:B------:R-:W-:Y:S01]  /*96c0*/  SHF.R.U32.HI R56, RZ, 0x10, R5 ;  /* 0x00000010ff387819 */ /* 0x000fe20000011605 */
[----:B------:R-:W-:Y:S01]  /*96d0*/  HADD2.F32 R53, -RZ, R53.H0_H0 ;  /* 0x20000035ff357230 */ /* 0x000fe20000004100 */
[----:B------:R-:W-:Y:S01]  /*96e0*/  SHF.R.U64 R5, R6, 0x10, R7 ;  /* 0x0000001006057819 */ /* 0x000fe20000001207 */
[----:B------:R-:W-:Y:S01]  /*96f0*/  HADD2.F32 R55, -RZ, R55.H0_H0 ;  /* 0x20000037ff377230 */ /* 0x000fe20000004100 */
[----:B------:R-:W-:Y:S01]  /*9700*/  SHF.R.U64 R4, R30, 0x10, R31 ;  /* 0x000000101e047819 */ /* 0x000fe2000000121f */
[----:B------:R-:W-:-:S02]  /*9710*/  HADD2.F32 R56, -RZ, R56.H0_H0 ;  /* 0x20000038ff387230 */ /* 0x000fc40000004100 */
[----:B------:R-:W-:Y:S02]  /*9720*/  HADD2.F32 R52, -RZ, R52.H0_H0 ;  /* 0x20000034ff347230 */ /* 0x000fe40000004100 */
[----:B------:R-:W-:Y:S01]  /*9730*/  HADD2.F32 R54, -RZ, R54.H0_H0 ;  /* 0x20000036ff367230 */ /* 0x000fe20000004100 */
[----:B------:R-:W-:Y:S02]  /*9740*/  SHF.R.U32.HI R61, RZ, 0x10, R7 ;  /* 0x00000010ff3d7819 */ /* 0x000fe40000011607 */
[----:B------:R-:W-:Y:S01]  /*9750*/  SHF.R.U32.HI R62, RZ, 0x10, R31 ;  /* 0x00000010ff3e7819 */ /* 0x000fe2000001161f */
[--C-:B0-----:R-:W-:Y:S02]  /*9760*/  HADD2.F32 R6, -RZ, R13.reuse.H0_H0 ;  /* 0x2000000dff067230 */ /* 0x101fe40000004100 */
[----:B------:R-:W-:-:S03]  /*9770*/  HADD2.F32 R49, -RZ, R13.H1_H1 ;  /* 0x3000000dff317230 */ /* 0x000fc60000004100 */
[C---:B------:R-:W-:Y:S01]  /*9780*/  FMUL.FTZ R57, R6.reuse, R55 ;  /* 0x0000003706397220 */ /* 0x040fe20000410000 */
[----:B------:R-:W-:Y:S01]  /*9790*/  FMUL.FTZ R59, R6, R53 ;  /* 0x00000035063b7220 */ /* 0x000fe20000410000 */
[----:B------:R-:W-:Y:S02]  /*97a0*/  HADD2.F32 R13, -RZ, R12.H0_H0 ;  /* 0x2000000cff0d7230 */ /* 0x000fe40000004100 */
[----:B------:R-:W-:Y:S01]  /*97b0*/  FMUL.FTZ R58, R49, R56 ;  /* 0x00000038313a7220 */ /* 0x000fe20000410000 */
[----:B------:R-:W-:Y:S02]  /*97c0*/  HADD2.F32 R50, -RZ, R14.H0_H0 ;  /* 0x2000000eff327230 */ /* 0x000fe40000004100 */
[--C-:B------:R-:W-:Y:S02]  /*97d0*/  HADD2.F32 R51, -RZ, R15.reuse.H0_H0 ;  /* 0x2000000fff337230 */ /* 0x100fe40000004100 */
[----:B------:R-:W-:Y:S02]  /*97e0*/  HADD2.F32 R15, -RZ, R15.H1_H1 ;  /* 0x3000000fff0f7230 */ /* 0x000fe40000004100 */
[----:B------:R-:W-:-:S02]  /*97f0*/  HADD2.F32 R12, -RZ, R12.H1_H1 ;  /* 0x3000000cff0c7230 */ /* 0x000fc40000004100 */
[----:B------:R-:W-:Y:S02]  /*9800*/  HADD2.F32 R29, -RZ, R29.H0_H0 ;  /* 0x2000001dff1d7230 */ /* 0x000fe40000004100 */
[----:B------:R-:W-:Y:S01]  /*9810*/  HADD2.F32 R14, -RZ, R14.H1_H1 ;  /* 0x3000000eff0e7230 */ /* 0x000fe20000004100 */
[----:B--2---:R-:W0:Y:S02]  /*9820*/  LDS.128 R8, [R68] ;  /* 0x0000000044087984 */ /* 0x004e240000000c00 */
[--C-:B0-----:R-:W-:Y:S02]  /*9830*/  HADD2.F32 R30, -RZ, R9.reuse.H0_H0 ;  /* 0x20000009ff1e7230 */ /* 0x101fe40000004100 */
[----:B------:R-:W-:-:S03]  /*9840*/  HADD2.F32 R9, -RZ, R9.H1_H1 ;  /* 0x30000009ff097230 */ /* 0x000fc60000004100 */
[C---:B------:R-:W-:Y:S01]  /*9850*/  FFMA.FTZ R6, R30.reuse, R53, -R57 ;  /* 0x000000351e067223 */ /* 0x040fe20000010839 */
[----:B------:R-:W-:Y:S01]  /*9860*/  FFMA.FTZ R59, R30, R55, R59 ;  /* 0x000000371e3b7223 */ /* 0x000fe2000001003b */
[----:B------:R-:W-:Y:S02]  /*9870*/  HADD2.F32 R30, -RZ, R60.H0_H0 ;  /* 0x2000003cff1e7230 */ /* 0x000fe40000004100 */
[-C--:B------:R-:W-:Y:S01]  /*9880*/  FMUL.FTZ R60, R49, R52.reuse ;  /* 0x00000034313c7220 */ /* 0x080fe20000410000 */
[----:B------:R-:W-:Y:S02]  /*9890*/  HADD2.F32 R7, -RZ, R8.H0_H0 ;  /* 0x20000008ff077230 */ /* 0x000fe40000004100 */
[----:B------:R-:W-:Y:S01]  /*98a0*/  FFMA.FTZ R55, R9, R52, -R58 ;  /* 0x0000003409377223 */ /* 0x000fe2000001083a */
[C---:B------:R-:W-:Y:S01]  /*98b0*/  FMUL.FTZ R52, R13.reuse, R54 ;  /* 0x000000360d347220 */ /* 0x040fe20000410000 */
[----:B------:R-:W-:Y:S02]  /*98c0*/  HADD2.F32 R49, -RZ, R63.H0_H0 ;  /* 0x2000003fff317230 */ /* 0x000fe40000004100 */
[----:B------:R-:W-:Y:S01]  /*98d0*/  FMUL.FTZ R53, R13, R30 ;  /* 0x0000001e0d357220 */ /* 0x000fe20000410000 */
[----:B------:R-:W-:Y:S01]  /*98e0*/  FFMA.FTZ R60, R9, R56, R60 ;  /* 0x00000038093c7223 */ /* 0x000fe2000001003c */
[----:B------:R-:W-:-:S02]  /*98f0*/  HADD2.F32 R9, -RZ, R64.H0_H0 ;  /* 0x20000040ff097230 */ /* 0x000fc40000004100 */
[C---:B------:R-:W-:Y:S01]  /*9900*/  FFMA.FTZ R13, R7.reuse, R30, -R52 ;  /* 0x0000001e070d7223 */ /* 0x040fe20000010834 */
[----:B------:R-:W-:Y:S02]  /*9910*/  HADD2.F32 R31, -RZ, R10.H0_H0 ;  /* 0x2000000aff1f7230 */ /* 0x000fe40000004100 */
[----:B------:R-:W-:Y:S01]  /*9920*/  FFMA.FTZ R53, R7, R54, R53 ;  /* 0x0000003607357223 */ /* 0x000fe20000010035 */
[C---:B------:R-:W-:Y:S01]  /*9930*/  FMUL.FTZ R54, R50.reuse, R49 ;  /* 0x0000003132367220 */ /* 0x040fe20000410000 */
[----:B------:R-:W-:Y:S02]  /*9940*/  HADD2.F32 R52, -RZ, R63.H1_H1 ;  /* 0x3000003fff347230 */ /* 0x000fe40000004100 */
[-C--:B------:R-:W-:Y:S01]  /*9950*/  FMUL.FTZ R58, R50, R9.reuse ;  /* 0x00000009323a7220 */ /* 0x080fe20000410000 */
[----:B------:R-:W-:Y:S02]  /*9960*/  HADD2.F32 R47, -RZ, R11.H0_H0 ;  /* 0x2000000bff2f7230 */ /* 0x000fe40000004100 */
[----:B------:R-:W-:Y:S01]  /*9970*/  FFMA.FTZ R56, R31, R9, -R54 ;  /* 0x000000091f387223 */ /* 0x000fe20000010836 */
[----:B------:R-:W-:-:S02]  /*9980*/  HADD2.F32 R30, -RZ, R64.H1_H1 ;  /* 0x30000040ff1e7230 */ /* 0x000fc40000004100 */
[----:B------:R-:W-:Y:S02]  /*9990*/  HADD2.F32 R50, -RZ, R62.H0_H0 ;  /* 0x2000003eff327230 */ /* 0x000fe40000004100 */
[C---:B------:R-:W-:Y:S01]  /*99a0*/  FMUL.FTZ R62, R51.reuse, R52 ;  /* 0x00000034333e7220 */ /* 0x040fe20000410000 */
[----:B------:R-:W-:Y:S02]  /*99b0*/  HADD2.F32 R54, -RZ, R61.H0_H0 ;  /* 0x2000003dff367230 */ /* 0x000fe40000004100 */
[-C--:B------:R-:W-:Y:S01]  /*99c0*/  FMUL.FTZ R51, R51, R30.reuse ;  /* 0x0000001e33337220 */ /* 0x080fe20000410000 */
[----:B------:R-:W-:Y:S02]  /*99d0*/  HADD2.F32 R11, -RZ, R11.H1_H1 ;  /* 0x3000000bff0b7230 */ /* 0x000fe40000004100 */
[----:B------:R-:W-:Y:S01]  /*99e0*/  FFMA.FTZ R62, R47, R30, -R62 ;  /* 0x0000001e2f3e7223 */ /* 0x000fe2000001083e */
[C---:B------:R-:W-:Y:S01]  /*99f0*/  FMUL.FTZ R30, R15.reuse, R50 ;  /* 0x000000320f1e7220 */ /* 0x040fe20000410000 */
[----:B------:R-:W-:Y:S01]  /*9a00*/  FMUL.FTZ R64, R15, R54 ;  /* 0x000000360f407220 */ /* 0x000fe20000410000 */
[----:B------:R-:W-:-:S02]  /*9a10*/  HADD2.F32 R7, -RZ, R28.H0_H0 ;  /* 0x2000001cff077230 */ /* 0x000fc40000004100 */
[----:B------:R-:W-:Y:S02]  /*9a20*/  HADD2.F32 R9, -RZ, R5.H0_H0 ;  /* 0x20000005ff097230 */ /* 0x000fe40000004100 */
[----:B------:R-:W-:Y:S01]  /*9a30*/  FFMA.FTZ R58, R31, R49, R58 ;  /* 0x000000311f3a7223 */ /* 0x000fe2000001003a */
[----:B------:R-:W-:Y:S02]  /*9a40*/  HADD2.F32 R5, -RZ, R4.H0_H0 ;  /* 0x20000004ff057230 */ /* 0x000fe40000004100 */
[C---:B------:R-:W-:Y:S01]  /*9a50*/  FFMA.FTZ R31, R11.reuse, R50, -R64 ;  /* 0x000000320b1f7223 */ /* 0x040fe20000010840 */
[----:B------:R-:W-:Y:S02]  /*9a60*/  HADD2.F32 R8, -RZ, R8.H1_H1 ;  /* 0x30000008ff087230 */ /* 0x000fe40000004100 */
[----:B------:R-:W-:Y:S01]  /*9a70*/  FFMA.FTZ R30, R11, R54, R30 ;  /* 0x000000360b1e7223 */ /* 0x000fe2000001001e */
[----:B------:R-:W-:Y:S02]  /*9a80*/  HADD2.F32 R10, -RZ, R10.H1_H1 ;  /* 0x3000000aff0a7230 */ /* 0x000fe40000004100 */
        /* <DEDUP_REMOVED lines=17> */
[----:B------:R0:W-:Y:S04]  /*9ba0*/  STS.128 [R68], R4 ;  /* 0x0000000444007388 */ /* 0x0001e80000000c00 */
[----:B------:R0:W-:Y:S02]  /*9bb0*/  STS.128 [R0+0xda00], R8 ;  /* 0x00da000800007388 */ /* 0x0001e40000000c00 */
.L_x_8667:
[----:B------:R-:W-:Y:S05]  /*9bc0*/  BSYNC B1 ;  /* 0x0000000000017941 */ /* 0x000fea0003800000 */
.L_x_8666:
[----:B------:R-:W-:Y:S04]  /*9bd0*/  BSSY B1, `(.L_x_8668) ;  /* 0x0000062000017945 */ /* 0x000fe80003800000 */
[----:B------:R-:W-:Y:S05]  /*9be0*/  @P1 BRA `(.L_x_8669) ;  /* 0x0000000400801947 */ /* 0x000fea0003800000 */
[----:B0-----:R-:W2:Y:S04]  /*9bf0*/  LDL R0, [R1+0x8c] ;  /* 0x00008c0001007983 */ /* 0x001ea80000100800 */
[----:B------:R-:W3:Y:S01]  /*9c00*/  LDL R53, [R1+0x80] ;  /* 0x0000800001357983 */ /* 0x000ee20000100800 */
[--C-:B------:R-:W-:Y:S01]  /*9c10*/  SHF.R.U64 R49, R20, 0x10, R21.reuse ;  /* 0x0000001014317819 */ /* 0x100fe20000001215 */
[----:B------:R-:W-:Y:S01]  /*9c20*/  HADD2.F32 R29, -RZ, R46.H1_H1 ;  /* 0x3000002eff1d7230 */ /* 0x000fe20000004100 */
[----:B------:R-:W-:Y:S01]  /*9c30*/  SHF.R.U32.HI R28, RZ, 0x10, R21 ;  /* 0x00000010ff1c7819 */ /* 0x000fe20000011615 */
[--C-:B------:R-:W-:Y:S01]  /*9c40*/  HADD2.F32 R31, -RZ, R48.reuse.H1_H1 ;  /* 0x30000030ff1f7230 */ /* 0x100fe20000004100 */
[--C-:B------:R-:W-:Y:S01]  /*9c50*/  SHF.R.U64 R52, R32, 0x10, R33.reuse ;  /* 0x0000001020347819 */ /* 0x100fe20000001221 */
[----:B------:R-:W-:Y:S01]  /*9c60*/  HADD2.F32 R48, -RZ, R48.H0_H0 ;  /* 0x20000030ff307230 */ /* 0x000fe20000004100 */
[----:B------:R-:W-:Y:S01]  /*9c70*/  SHF.R.U32.HI R32, RZ, 0x10, R33 ;  /* 0x00000010ff207819 */ /* 0x000fe20000011621 */
[----:B------:R-:W-:Y:S01]  /*9c80*/  HADD2.F32 R28, -RZ, R28.H0_H0 ;  /* 0x2000001cff1c7230 */ /* 0x000fe20000004100 */
[--C-:B------:R-:W-:Y:S01]  /*9c90*/  SHF.R.U64 R51, R34, 0x10, R35.reuse ;  /* 0x0000001022337819 */ /* 0x100fe20000001223 */
[----:B------:R-:W-:Y:S01]  /*9ca0*/  HADD2.F32 R46, -RZ, R46.H0_H0 ;  /* 0x2000002eff2e7230 */ /* 0x000fe20000004100 */
[----:B------:R-:W-:-:S02]  /*9cb0*/  SHF.R.U32.HI R50, RZ, 0x10, R35 ;  /* 0x00000010ff327819 */ /* 0x000fc40000011623 */
[--C-:B------:R-:W-:Y:S02]  /*9cc0*/  SHF.R.U64 R47, R22, 0x10, R23.reuse ;  /* 0x00000010162f7819 */ /* 0x100fe40000001217 */
[----:B------:R-:W-:Y:S02]  /*9cd0*/  SHF.R.U32.HI R34, RZ, 0x10, R23 ;  /* 0x00000010ff227819 */ /* 0x000fe40000011617 */
[----:B--2---:R-:W-:-:S04]  /*9ce0*/  LEA.HI R0, R3, R0, RZ, 0x1d ;  /* 0x0000000003007211 */ /* 0x004fc800078fe8ff */
[----:B------:R-:W-:-:S04]  /*9cf0*/  SHF.R.S32.HI R5, RZ, 0x1f, R0 ;  /* 0x0000001fff057819 */ /* 0x000fc80000011400 */
[----:B------:R-:W-:Y:S01]  /*9d00*/  LEA.HI R5, R5, R0, RZ, 0x2 ;  /* 0x0000000005057211 */ /* 0x000fe200078f10ff */
[----:B------:R-:W-:-:S03]  /*9d10*/  IMAD.SHL.U32 R0, R0, 0x8, RZ ;  /* 0x0000000800007824 */ /* 0x000fc600078e00ff */
[----:B------:R-:W-:Y:S02]  /*9d20*/  SHF.R.S32.HI R5, RZ, 0x2, R5 ;  /* 0x00000002ff057819 */ /* 0x000fe40000011405 */
[----:B-----5:R-:W-:-:S03]  /*9d30*/  LOP3.LUT R0, R67, 0x18, R0, 0xf8, !PT ;  /* 0x0000001843007812 */ /* 0x020fc600078ef800 */
[----:B------:R-:W-:Y:S01]  /*9d40*/  IMAD R8, R5, 0x1800, R66 ;  /* 0x0000180005087824 */ /* 0x000fe200078e0242 */
[----:B------:R-:W-:Y:S01]  /*9d50*/  LOP3.LUT R9, R0, R65, RZ, 0x3c, !PT ;  /* 0x0000004100097212 */ /* 0x000fe200078e3cff */
[----:B---3--:R-:W0:Y:S04]  /*9d60*/  LDS.128 R4, [R53] ;  /* 0x0000000035047984 */ /* 0x008e280000000c00 */
[----:B------:R-:W-:-:S04]  /*9d70*/  IMAD.IADD R9, R8, 0x1, R9 ;  /* 0x0000000108097824 */ /* 0x000fc800078e0209 */
[----:B------:R-:W-:-:S05]  /*9d80*/  IMAD R0, R9, 0x2, R18 ;  /* 0x0000000209007824 */ /* 0x000fca00078e0212 */
[----:B------:R-:W2:Y:S01]  /*9d90*/  LDS.128 R8, [R0+0xda00] ;  /* 0x00da000000087984 */ /* 0x000ea20000000c00 */
[--C-:B0-----:R-:W-:Y:S02]  /*9da0*/  HADD2.F32 R12, -RZ, R5.reuse.H0_H0 ;  /* 0x20000005ff0c7230 */ /* 0x101fe40000004100 */
[----:B------:R-:W-:Y:S02]  /*9db0*/  HADD2.F32 R13, -RZ, R5.H1_H1 ;  /* 0x30000005ff0d7230 */ /* 0x000fe40000004100 */
[----:B------:R-:W-:Y:S02]  /*9dc0*/  HADD2.F32 R5, -RZ, R4.H0_H0 ;  /* 0x20000004ff057230 */ /* 0x000fe40000004100 */
[--C-:B------:R-:W-:Y:S02]  /*9dd0*/  HADD2.F32 R15, -RZ, R7.reuse.H0_H0 ;  /* 0x20000007ff0f7230 */ /* 0x100fe40000004100 */
[----:B-1----:R-:W-:Y:S02]  /*9de0*/  HADD2.F32 R14, -RZ, R6.H0_H0 ;  /* 0x20000006ff0e7230 */ /* 0x002fe40000004100 */
[----:B------:R-:W-:-:S02]  /*9df0*/  HADD2.F32 R7, -RZ, R7.H1_H1 ;  /* 0x30000007ff077230 */ /* 0x000fc40000004100 */
[----:B------:R-:W-:Y:S02]  /*9e00*/  HADD2.F32 R4, -RZ, R4.H1_H1 ;  /* 0x30000004ff047230 */ /* 0x000fe40000004100 */
[--C-:B--2---:R-:W-:Y:S02]  /*9e10*/  HADD2.F32 R20, -RZ, R9.reuse.H0_H0 ;  /* 0x20000009ff147230 */ /* 0x104fe40000004100 */
        /* <DEDUP_REMOVED lines=10> */
[----:B------:R-:W-:Y:S01]  /*9ec0*/  FFMA.FTZ R30, R13, R20, -R30 ;  /* 0x000000140d1e7223 */ /* 0x000fe2000001081e */
[C---:B------:R-:W-:Y:S01]  /*9ed0*/  FMUL.FTZ R20, R9.reuse, R48 ;  /* 0x0000003009147220 */ /* 0x040fe20000410000 */
[----:B------:R-:W-:Y:S02]  /*9ee0*/  HADD2.F32 R22, -RZ, R10.H0_H0 ;  /* 0x2000000aff167230 */ /* 0x000fe40000004100 */
[----:B------:R-:W-:Y:S01]  /*9ef0*/  FMUL.FTZ R9, R9, R12 ;  /* 0x0000000c09097220 */ /* 0x000fe20000410000 */
[----:B------:R-:W-:-:S02]  /*9f00*/  HADD2.F32 R21, -RZ, R44.H0_H0 ;  /* 0x2000002cff157230 */ /* 0x000fc40000004100 */
[----:B------:R-:W-:Y:S01]  /*9f10*/  FFMA.FTZ R32, R13, R28, R32 ;  /* 0x0000001c0d207223 */ /* 0x000fe20000010020 */
[----:B------:R-:W-:Y:S02]  /*9f20*/  HADD2.F32 R45, -RZ, R45.H0_H0 ;  /* 0x2000002dff2d7230 */ /* 0x000fe40000004100 */
[C---:B------:R-:W-:Y:S01]  /*9f30*/  FFMA.FTZ R28, R5.reuse, R12, -R20 ;  /* 0x0000000c051c7223 */ /* 0x040fe20000010814 */
[--C-:B------:R-:W-:Y:S02]  /*9f40*/  HADD2.F32 R23, -RZ, R11.reuse.H0_H0 ;  /* 0x2000000bff177230 */ /* 0x100fe40000004100 */
[----:B------:R-:W-:Y:S01]  /*9f50*/  FFMA.FTZ R48, R5, R48, R9 ;  /* 0x0000003005307223 */ /* 0x000fe20000010009 */
[----:B------:R-:W-:Y:S02]  /*9f60*/  HADD2.F32 R44, -RZ, R44.H1_H1 ;  /* 0x3000002cff2c7230 */ /* 0x000fe40000004100 */
[C---:B------:R-:W-:Y:S01]  /*9f70*/  FMUL.FTZ R5, R22.reuse, R21 ;  /* 0x0000001516057220 */ /* 0x040fe20000410000 */
[----:B------:R-:W-:Y:S01]  /*9f80*/  FMUL.FTZ R9, R22, R45 ;  /* 0x0000002d16097220 */ /* 0x000fe20000410000 */
[----:B------:R-:W-:-:S02]  /*9f90*/  HADD2.F32 R11, -RZ, R11.H1_H1 ;  /* 0x3000000bff0b7230 */ /* 0x000fc40000004100 */
[----:B------:R-:W-:Y:S02]  /*9fa0*/  HADD2.F32 R20, -RZ, R34.H0_H0 ;  /* 0x20000022ff147230 */ /* 0x000fe40000004100 */
[C---:B------:R-:W-:Y:S01]  /*9fb0*/  FMUL.FTZ R22, R23.reuse, R44 ;  /* 0x0000002c17167220 */ /* 0x040fe20000410000 */
[----:B------:R-:W-:Y:S02]  /*9fc0*/  HADD2.F32 R12, -RZ, R50.H0_H0 ;  /* 0x20000032ff0c7230 */ /* 0x000fe40000004100 */
[-C--:B------:R-:W-:Y:S01]  /*9fd0*/  FMUL.FTZ R23, R23, R46.reuse ;  /* 0x0000002e17177220 */ /* 0x080fe20000410000 */
[----:B------:R-:W-:Y:S01]  /*9fe0*/  FFMA.FTZ R45, R14, R45, -R5 ;  /* 0x0000002d0e2d7223 */ /* 0x000fe20000010805 */
[----:B------:R-:W-:Y:S01]  /*9ff0*/  FFMA.FTZ R22, R15, R46, -R22 ;  /* 0x0000002e0f167223 */ /* 0x000fe20000010816 */
[C---:B------:R-:W-:Y:S01]  /*a000*/  FMUL.FTZ R34, R11.reuse, R20 ;  /* 0x000000140b227220 */ /* 0x040fe20000410000 */
[----:B------:R-:W-:Y:S01]  /*a010*/  FMUL.FTZ R46, R11, R12 ;  /* 0x0000000c0b2e7220 */ /* 0x000fe20000410000 */
[----:B------:R-:W-:-:S02]  /*a020*/  HADD2.F32 R8, -RZ, R8.H1_H1 ;  /* 0x30000008ff087230 */ /* 0x000fc40000004100 */
[----:B------:R-:W-:Y:S01]  /*a030*/  FFMA.FTZ R14, R14, R21, R9 ;  /* 0x000000150e0e7223 */ /* 0x000fe20000010009 */
[----:B------:R-:W-:Y:S02]  /*a040*/  HADD2.F32 R10, -RZ, R10.H1_H1 ;  /* 0x3000000aff0a7230 */ /* 0x000fe40000004100 */
[----:B------:R-:W-:Y:S01]  /*a050*/  FFMA.FTZ R44, R15, R44, R23 ;  /* 0x0000002c0f2c7223 */ /* 0x000fe20000010017 */
        /* <DEDUP_REMOVED lines=25> */
.L_x_8669:
[----:B------:R-:W-:Y:S05]  /*a1f0*/  BSYNC B1 ;  /* 0x0000000000017941 */ /* 0x000fea0003800000 */
.L_x_8668:
[----:B------:R-:W-:Y:S05]  /*a200*/  @P2 BRA `(.L_x_8647) ;  /* 0x0000000400802947 */ /* 0x000fea0003800000 */
[----:B0-2---:R-:W2:Y:S04]  /*a210*/  LDL R0, [R1+0x88] ;  /* 0x0000880001007983 */ /* 0x005ea80000100800 */
        /* <DEDUP_REMOVED lines=15> */
[----:B------:R-:W-:Y:S01]  /*a310*/  SHF.R.S32.HI R0, RZ, 0x1f, R3 ;  /* 0x0000001fff007819 */ /* 0x000fe20000011403 */
[----:B---3--:R-:W0:Y:S03]  /*a320*/  LDS.128 R4, [R35] ;  /* 0x0000000023047984 */ /* 0x008e260000000c00 */
        /* <DEDUP_REMOVED lines=8> */
[----:B------:R-:W2:Y:S01]  /*a3b0*/  LDS.128 R8, [R3+0xda00] ;  /* 0x00da000003087984 */ /* 0x000ea20000000c00 */
[--C-:B0-----:R-:W-:Y:S02]  /*a3c0*/  HADD2.F32 R12, -RZ, R5.reuse.H0_H0 ;  /* 0x20000005ff0c7230 */ /* 0x101fe40000004100 */
[----:B------:R-:W-:Y:S02]  /*a3d0*/  HADD2.F32 R5, -RZ, R5.H1_H1 ;  /* 0x30000005ff057230 */ /* 0x000fe40000004100 */
[----:B------:R-:W-:Y:S02]  /*a3e0*/  HADD2.F32 R0, -RZ, R4.H0_H0 ;  /* 0x20000004ff007230 */ /* 0x000fe40000004100 */
[----:B------:R-:W-:Y:S02]  /*a3f0*/  HADD2.F32 R13, -RZ, R6.H0_H0 ;  /* 0x20000006ff0d7230 */ /* 0x000fe40000004100 */
[--C-:B-1----:R-:W-:Y:S02]  /*a400*/  HADD2.F32 R14, -RZ, R7.reuse.H0_H0 ;  /* 0x20000007ff0e7230 */ /* 0x102fe40000004100 */
[----:B------:R-:W-:-:S02]  /*a410*/  HADD2.F32 R7, -RZ, R7.H1_H1 ;  /* 0x30000007ff077230 */ /* 0x000fc40000004100 */
[----:B------:R-:W-:Y:S02]  /*a420*/  HADD2.F32 R4, -RZ, R4.H1_H1 ;  /* 0x30000004ff047230 */ /* 0x000fe40000004100 */
[----:B------:R-:W-:Y:S02]  /*a430*/  HADD2.F32 R6, -RZ, R6.H1_H1 ;  /* 0x30000006ff067230 */ /* 0x000fe40000004100 */
[--C-:B--2---:R-:W-:Y:S02]  /*a440*/  HADD2.F32 R15, -RZ, R9.reuse.H0_H0 ;  /* 0x20000009ff0f7230 */ /* 0x104fe40000004100 */
        /* <DEDUP_REMOVED lines=8> */
[----:B------:R-:W-:Y:S02]  /*a4d0*/  HADD2.F32 R21, -RZ, R10.H0_H0 ;  /* 0x2000000aff157230 */ /* 0x000fe40000004100 */
[-C--:B------:R-:W-:Y:S01]  /*a4e0*/  FMUL.FTZ R12, R20, R15.reuse ;  /* 0x0000000f140c7220 */ /* 0x080fe20000410000 */
        /* <DEDUP_REMOVED lines=50> */
.L_x_8647:
[----:B------:R-:W-:Y:S05]  /*a810*/  BSYNC B0 ;  /* 0x0000000000007941 */ /* 0x000fea0003800000 */
.L_x_8637:
        /* <DEDUP_REMOVED lines=8> */
.L_x_8635:
[----:B0-23--:R-:W2:Y:S02]  /*a8a0*/  LDL R0, [R1+0x44] ;  /* 0x0000440001007983 */ /* 0x00dea40000100800 */
[----:B--2---:R-:W-:-:S13]  /*a8b0*/  R2UR UR4, R0 ;  /* 0x00000000000472ca */ /* 0x004fda00000e0000 */
[----:B------:R-:W-:-:S05]  /*a8c0*/  IMAD.U32 R0, RZ, RZ, UR4 ;  /* 0x00000004ff007e24 */ /* 0x000fca000f8e00ff */
[----:B------:R-:W-:-:S13]  /*a8d0*/  ISETP.NE.AND P0, PT, R0, 0x3, PT ;  /* 0x000000030000780c */ /* 0x000fda0003f05270 */
[----:B------:R-:W-:Y:S05]  /*a8e0*/  @!P0 BRA `(.L_x_8670) ;  /* 0x0000000000048947 */ /* 0x000fea0003800000 */
[----:B------:R-:W-:Y:S01]  /*a8f0*/  BPT.TRAP 0x1 ;  /* 0x000000040000795c */ /* 0x000fe20000300000 */
.L_x_8670:
[----:B------:R-:W4:Y:S01]  /*a900*/  LDL R0, [R1+0x40] ;  /* 0x0000400001007983 */ /* 0x000f220000100800 */
[----:B------:R-:W-:Y:S01]  /*a910*/  IMAD R15, R148, 0x8, R18 ;  /* 0x00000008940f7824 */ /* 0x000fe200078e0212 */
[----:B----4-:R-:W-:-:S04]  /*a920*/  SHF.L.U32 R4, R0, 0x1f, RZ ;  /* 0x0000001f00047819 */ /* 0x010fc800000006ff */
[----:B------:R0:W2:Y:S01]  /*a930*/  SYNCS.PHASECHK.TRANS64.TRYWAIT P1, [R15+URZ+0x31c30], R4 ;  /* 0x031c30040f0075a7 */ /* 0x0000a2000802017f */
[----:B------:R-:W-:Y:S05]  /*a940*/  @!P0 BRA `(.L_x_8671) ;  /* 0x0000000000048947 */ /* 0x000fea0003800000 */
[----:B------:R-:W-:Y:S01]  /*a950*/  BPT.TRAP 0x1 ;  /* 0x000000040000795c */ /* 0x000fe20000300000 */
.L_x_8671:
[----:B------:R-:W-:Y:S02]  /*a960*/  VIADD R0, R18, 0x16a00 ;  /* 0x00016a0012007836 */ /* 0x000fe40000000000 */
[----:B------:R-:W-:-:S03]  /*a970*/  IMAD R2, R2, 0x1000, R18 ;  /* 0x0000100002027824 */ /* 0x000fc600078e0212 */
[----:B------:R-:W-:Y:S02]  /*a980*/  SHF.R.U32.HI R0, RZ, 0x4, R0 ;  /* 0x00000004ff007819 */ /* 0x000fe40000011600 */
[----:B------:R-:W-:Y:S02]  /*a990*/  IADD3 R2, R2, 0xda00, RZ ;  /* 0x0000da0002027810 */ /* 0x000fe40007ffe0ff */
[----:B------:R-:W-:Y:S02]  /*a9a0*/  LOP3.LUT R0, R0, 0x3fff, RZ, 0xc0, !PT ;  /* 0x00003fff00007812 */ /* 0x000fe400078ec0ff */
[----:B------:R-:W-:Y:S02]  /*a9b0*/  SHF.R.U32.HI R2, RZ, 0x4, R2 ;  /* 0x00000004ff027819 */ /* 0x000fe40000011602 */
[----:B------:R-:W-:Y:S02]  /*a9c0*/  LOP3.LUT R0, R0, 0x10000, RZ, 0xfc, !PT ;  /* 0x0001000000007812 */ /* 0x000fe400078efcff */
[----:B------:R-:W-:-:S03]  /*a9d0*/  LOP3.LUT R2, R2, 0x3fff, RZ, 0xc0, !PT ;  /* 0x00003fff02027812 */ /* 0x000fc600078ec0ff */
[----:B------:R3:W-:Y:S01]  /*a9e0*/  STL [R1+0x4c], R0 ;  /* 0x00004c0001007387 */ /* 0x0007e20000100800 */
[----:B--2---:R-:W-:Y:S05]  /*a9f0*/  @P1 BRA `(.L_x_8672) ;  /* 0x0000000000081947 */ /* 0x004fea0003800000 */
[----:B------:R-:W2:Y:S02]  /*aa00*/  SYNCS.PHASECHK.TRANS64.TRYWAIT P1, [R15+URZ+0x31c30], R4 ;  /* 0x031c30040f0075a7 */ /* 0x000ea4000802017f */
[----:B--2---:R-:W-:Y:S05]  /*aa10*/  @!P1 BRA `(.L_x_8673) ;  /* 0x0000010c00709947 */ /* 0x004fea0003800000 */
.L_x_8672:
[----:B---3--:R-:W3:Y:S01]  /*aa20*/  LDL R0, [R1+0x4c] ;  /* 0x00004c0001007983 */ /* 0x008ee20000100800 */
[----:B------:R-:W-:Y:S01]  /*aa30*/  IMAD.MOV.U32 R21, RZ, RZ, -0x7fffffe0 ;  /* 0x80000020ff157424 */ /* 0x000fe200078e00ff */
[----:B------:R-:W-:Y:S01]  /*aa40*/  LOP3.LUT R2, R2, 0x10000, RZ, 0xfc, !PT ;  /* 0x0001000002027812 */ /* 0x000fe200078efcff */
[----:B------:R-:W-:Y:S01]  /*aa50*/  IMAD.MOV.U32 R3, RZ, RZ, -0x7fffffe0 ;  /* 0x80000020ff037424 */ /* 0x000fe200078e00ff */
[----:B------:R-:W-:Y:S05]  /*aa60*/  WARPSYNC.ALL ;  /* 0x0000000000007948 */ /* 0x000fea0003800000 */
[----:B------:R-:W-:Y:S02]  /*aa70*/  R2UR UR7, R21 ;  /* 0x00000000150772ca */ /* 0x000fe400000e0000 */
[----:B------:R-:W-:-:S02]  /*aa80*/  R2UR UR4, R2 ;  /* 0x00000000020472ca */ /* 0x000fc400000e0000 */
[C---:B------:R-:W-:Y:S01]  /*aa90*/  R2UR UR5, R3.reuse ;  /* 0x00000000030572ca */ /* 0x040fe200000e0000 */
[----:B------:R-:W-:Y:S01]  /*aaa0*/  WARPGROUP.ARRIVE ;  /* 0x00000000000079c5 */ /* 0x000fe20000000000 */
[----:B------:R-:W-:Y:S01]  /*aab0*/  IMAD.MOV.U32 R5, RZ, RZ, -0x7fffffe0 ;  /* 0x80000020ff057424 */ /* 0x000fe200078e00ff */
[----:B------:R-:W-:Y:S01]  /*aac0*/  P2R R98, PR, RZ, 0x1 ;  /* 0x00000001ff627803 */ /* 0x000fe20000000000 */
[----:B------:R-:W-:Y:S01]  /*aad0*/  IMAD.MOV.U32 R7, RZ, RZ, -0x7fffffe0 ;  /* 0x80000020ff077424 */ /* 0x000fe200078e00ff */
[C---:B------:R-:W-:Y:S02]  /*aae0*/  R2UR UR8, R2.reuse ;  /* 0x00000000020872ca */ /* 0x040fe400000e0000 */
[----:B------:R-:W-:Y:S02]  /*aaf0*/  R2UR UR9, R3 ;  /* 0x00000000030972ca */ /* 0x000fe400000e0000 */
[----:B------:R-:W-:Y:S02]  /*ab00*/  R2UR UR11, R7 ;  /* 0x00000000070b72ca */ /* 0x000fe400000e0000 */
[----:B------:R-:W-:-:S02]  /*ab10*/  R2UR UR12, R2 ;  /* 0x00000000020c72ca */ /* 0x000fc400000e0000 */
[C---:B------:R-:W-:Y:S01]  /*ab20*/  R2UR UR13, R3.reuse ;  /* 0x00000000030d72ca */ /* 0x040fe200000e0000 */
[----:B------:R-:W-:Y:S01]  /*ab30*/  IMAD.MOV.U32 R9, RZ, RZ, -0x7fffffe0 ;  /* 0x80000020ff097424 */ /* 0x000fe200078e00ff */
[----:B------:R-:W-:Y:S02]  /*ab40*/  R2UR UR16, R2 ;  /* 0x00000000021072ca */ /* 0x000fe400000e0000 */
[----:B------:R-:W-:Y:S02]  /*ab50*/  R2UR UR17, R3 ;  /* 0x00000000031172ca */ /* 0x000fe400000e0000 */
[----:B------:R-:W-:Y:S01]  /*ab60*/  R2UR UR19, R9 ;  /* 0x00000000091372ca */ /* 0x000fe200000e0000 */
[----:B---3--:R-:W-:Y:S02]  /*ab70*/  IMAD R20, R148, 0x6c0, R0 ;  /* 0x000006c094147824 */ /* 0x008fe400078e0200 */
[----:B------:R-:W-:Y:S01]  /*ab80*/  IMAD.MOV.U32 R7, RZ, RZ, -0x7fffffe0 ;  /* 0x80000020ff077424 */ /* 0x000fe200078e00ff */
[----:B------:R-:W-:-:S02]  /*ab90*/  R2UR UR20, R2 ;  /* 0x00000000021472ca */ /* 0x000fc400000e0000 */
[C---:B------:R-:W-:Y:S02]  /*aba0*/  R2UR UR21, R3.reuse ;  /* 0x00000000031572ca */ /* 0x040fe400000e0000 */
[----:B------:R-:W-:Y:S02]  /*abb0*/  R2UR UR24, R2 ;  /* 0x00000000021872ca */ /* 0x000fe400000e0000 */
[C---:B------:R-:W-:Y:S01]  /*abc0*/  R2UR UR25, R3.reuse ;  /* 0x00000000031972ca */ /* 0x040fe200000e0000 */
[----:B------:R-:W-:Y:S01]  /*abd0*/  IMAD.MOV.U32 R9, RZ, RZ, -0x7fffffe0 ;  /* 0x80000020ff097424 */ /* 0x000fe200078e00ff */
[----:B------:R-:W-:Y:S01]  /*abe0*/  R2UR UR6, R20 ;  /* 0x00000000140672ca */ /* 0x000fe200000e0000 */
[----:B------:R-:W-:Y:S01]  /*abf0*/  IMAD.MOV.U32 R11, RZ, RZ, -0x7fffffe0 ;  /* 0x80000020ff0b7424 */ /* 0x000fe200078e00ff */
[C---:B------:R-:W-:Y:S01]  /*ac00*/  R2UR UR28, R2.reuse ;  /* 0x00000000021c72ca */ /* 0x040fe200000e0000 */
[----:B------:R-:W-:Y:S01]  /*ac10*/  VIADD R12, R2, 0x300 ;  /* 0x00000300020c7836 */ /* 0x000fe20000000000 */
[----:B------:R-:W-:Y:S01]  /*ac20*/  R2UR UR29, R3 ;  /* 0x00000000031d72ca */ /* 0x000fe200000e0000 */
[----:B------:R-:W-:Y:S01]  /*ac30*/  IMAD.MOV.U32 R13, RZ, RZ, -0x7fffffe0 ;  /* 0x80000020ff0d7424 */ /* 0x000fe200078e00ff */
[----:B------:R-:W3:Y:S01]  /*ac40*/  LDL R0, [R1+0x90] ;  /* 0x0000900001007983 */ /* 0x000ee20000100800 */
[C---:B0-2---:R-:W-:Y:S01]  /*ac50*/  VIADD R4, R20.reuse, 0x40 ;  /* 0x0000004014047836 */ /* 0x045fe20000000000 */
[----:B------:R-:W-:Y:S01]  /*ac60*/  R2UR UR23, R7 ;  /* 0x00000000071772ca */ /* 0x000fe200000e0000 */
[C---:B------:R-:W-:Y:S01]  /*ac70*/  VIADD R6, R20.reuse, 0x80 ;  /* 0x0000008014067836 */ /* 0x040fe20000000000 */
[----:B------:R-:W-:Y:S01]  /*ac80*/  R2UR UR31, R9 ;  /* 0x00000000091f72ca */ /* 0x000fe200000e0000 */
[----:B------:R-:W-:Y:S01]  /*ac90*/  VIADD R8, R20, 0x100 ;  /* 0x0000010014087836 */ /* 0x000fe20000000000 */
[----:B------:R-:W-:Y:S01]  /*aca0*/  MOV R9, 0x80000020 ;  /* 0x8000002000097802 */ /* 0x000fe20000000f00 */
[----:B------:R-:W-:Y:S01]  /*acb0*/  HGMMA.64x16x16.F32 R88, gdesc[UR4], RZ, !UPT, gsb0 ;  /* 0x00200000045879f0 */ /* 0x000fe2000c0008ff */
[----:B------:R-:W-:Y:S01]  /*acc0*/  R2UR UR6, R4 ;  /* 0x00000000040672ca */ /* 0x000fe200000e0000 */
[----:B------:R-:W-:Y:S01]  /*acd0*/  VIADD R4, R20, 0xc0 ;  /* 0x000000c014047836 */ /* 0x000fe20000000000 */
[----:B------:R-:W-:Y:S01]  /*ace0*/  R2UR UR7, R5 ;  /* 0x00000000050772ca */ /* 0x000fe200000e0000 */
[----:B------:R-:W-:Y:S01]  /*acf0*/  IMAD.MOV.U32 R5, RZ, RZ, -0x7fffffe0 ;  /* 0x80000020ff057424 */ /* 0x000fe200078e00ff */
[----:B------:R-:W-:Y:S01]  /*ad00*/  R2UR UR4, R2 ;  /* 0x00000000020472ca */ /* 0x000fe200000e0000 */
[----:B------:R-:W-:Y:S01]  /*ad10*/  IMAD.MOV.U32 R7, RZ, RZ, -0x7fffffe0 ;  /* 0x80000020ff077424 */ /* 0x000fe200078e00ff */
[----:B------:R-:W-:Y:S01]  /*ad20*/  R2UR UR5, R3 ;  /* 0x00000000030572ca */ /* 0x000fe200000e0000 */
[----:B------:R-:W-:Y:S01]  /*ad30*/  VIADD R10, R20, 0x102 ;  /* 0x00000102140a7836 */ /* 0x000fe20000000000 */
[----:B------:R-:W-:Y:S01]  /*ad40*/  R2UR UR10, R6 ;  /* 0x00000000060a72ca */ /* 0x000fe200000e0000 */
[----:B------:R-:W-:Y:S01]  /*ad50*/  VIADD R6, R20, 0x140 ;  /* 0x0000014014067836 */ /* 0x000fe20000000000 */
[----:B------:R-:W-:Y:S01]  /*ad60*/  R2UR UR14, R4 ;  /* 0x00000000040e72ca */ /* 0x000fe200000e0000 */
[----:B------:R-:W-:Y:S01]  /*ad70*/  VIADD R4, R20, 0x180 ;  /* 0x0000018014047836 */ /* 0x000fe20000000000 */
[----:B------:R-:W-:Y:S01]  /*ad80*/  R2UR UR15, R5 ;  /* 0x00000000050f72ca */ /* 0x000fe200000e0000 */
[----:B------:R-:W-:Y:S01]  /*ad90*/  IMAD.MOV.U32 R5, RZ, RZ, -0x7fffffe0 ;  /* 0x80000020ff057424 */ /* 0x000fe200078e00ff */
        /* <DEDUP_REMOVED lines=9> */
[C---:B------:R-:W-:Y:S01]  /*ae30*/  VIADD R6, R20.reuse, 0x82 ;  /* 0x0000008214067836 */ /* 0x040fe20000000000 */
[----:B------:R-:W-:Y:S01]  /*ae40*/  R2UR UR33, R9 ;  /* 0x00000000092172ca */ /* 0x000fe200000e0000 */
[----:B------:R-:W-:Y:S01]  /*ae50*/  VIADD R22, R20, 0x342 ;  /* 0x0000034214167836 */ /* 0x000fe20000000000 */
[----:B------:R-:W-:Y:S01]  /*ae60*/  R2UR UR32, R8 ;  /* 0x00000000082072ca */ /* 0x000fe200000e0000 */
[----:B------:R-:W-:Y:S01]  /*ae70*/  IMAD.MOV.U32 R23, RZ, RZ, -0x7fffffe0 ;  /* 0x80000020ff177424 */ /* 0x000fe200078e00ff */
[----:B------:R-:W0:Y:S01]  /*ae80*/  S2R R101, SR_TID.X ;  /* 0x0000000000657919 */ /* 0x000e220000002100 */
[----:B------:R-:W-:-:S02]  /*ae90*/  VIADD R96, R20, 0x580 ;  /* 0x0000058014607836 */ /* 0x000fc40000000000 */
[----:B------:R-:W-:Y:S01]  /*aea0*/  IMAD.MOV.U32 R97, RZ, RZ, -0x7fffffe0 ;  /* 0x80000020ff617424 */ /* 0x000fe200078e00ff */
[----:B------:R-:W-:Y:S02]  /*aeb0*/  WARPGROUP.DEPBAR.LE gsb0, 0x0 ;  /* 0x00008000000079c5 */ /* 0x000fe40000010000 */
[----:B------:R-:W-:-:S06]  /*aec0*/  WARPGROUP.ARRIVE ;  /* 0x00000000000079c5 */ /* 0x000fcc0000000000 */
[----:B------:R-:W-:Y:S01]  /*aed0*/  HGMMA.64x16x16.F32 R80, gdesc[UR4], RZ, !UPT, gsb0 ;  /* 0x00200000045079f0 */ /* 0x000fe2000c0008ff */
[----:B------:R-:W-:Y:S01]  /*aee0*/  R2UR UR6, R4 ;  /* 0x00000000040672ca */ /* 0x000fe200000e0000 */
[----:B------:R-:W-:Y:S01]  /*aef0*/  VIADD R4, R20, 0x2 ;  /* 0x0000000214047836 */ /* 0x000fe20000000000 */
[----:B------:R-:W-:Y:S01]  /*af00*/  R2UR UR7, R5 ;  /* 0x00000000050772ca */ /* 0x000fe200000e0000 */
[----:B------:R-:W-:Y:S01]  /*af10*/  IMAD.MOV.U32 R5, RZ, RZ, -0x7fffffe0 ;  /* 0x80000020ff057424 */ /* 0x000fe200078e00ff */
[----:B------:R-:W-:Y:S02]  /*af20*/  R2UR UR4, R2 ;  /* 0x00000000020472ca */ /* 0x000fe400000e0000 */
[----:B------:R-:W-:Y:S02]  /*af30*/  R2UR UR5, R3 ;  /* 0x00000000030572ca */ /* 0x000fe400000e0000 */
[----:B------:R-:W-:Y:S01]  /*af40*/  R2UR UR34, R4 ;  /* 0x00000000042272ca */ /* 0x000fe200000e0000 */
[----:B------:R-:W-:Y:S01]  /*af50*/  VIADD R4, R20, 0x42 ;  /* 0x0000004214047836 */ /* 0x000fe20000000000 */
[----:B------:R-:W-:Y:S01]  /*af60*/  R2UR UR35, R5 ;  /* 0x00000000052372ca */ /* 0x000fe200000e0000 */
[----:B------:R-:W-:Y:S01]  /*af70*/  IMAD.MOV.U32 R5, RZ, RZ, -0x7fffffe0 ;  /* 0x80000020ff057424 */ /* 0x000fe200078e00ff */
[----:B0-----:R-:W-:Y:S01]  /*af80*/  LOP3.LUT R101, R101, 0x7f, RZ, 0xc0, !PT ;  /* 0x0000007f65657812 */ /* 0x001fe200078ec0ff */
[----:B------:R-:W-:-:S02]  /*af90*/  WARPGROUP.DEPBAR.LE gsb0, 0x0 ;  /* 0x00008000000079c5 */ /* 0x000fc40000010000 */
[----:B------:R-:W-:-:S06]  /*afa0*/  WARPGROUP.ARRIVE ;  /* 0x00000000000079c5 */ /* 0x000fcc0000000000 */
[----:B------:R-:W-:Y:S01]  /*afb0*/  HGMMA.64x16x16.F32 R72, gdesc[UR8], RZ, !UPT, gsb0 ;  /* 0x00200000084879f0 */ /* 0x000fe2000c0008ff */
[----:B------:R-:W-:Y:S01]  /*afc0*/  R2UR UR10, R6 ;  /* 0x00000000060a72ca */ /* 0x000fe200000e0000 */
[----:B------:R-:W-:Y:S01]  /*afd0*/  VIADD R6, R20, 0x142 ;  /* 0x0000014214067836 */ /* 0x000fe20000000000 */
[----:B------:R-:W-:Y:S01]  /*afe0*/  R2UR UR11, R7 ;  /* 0x00000000070b72ca */ /* 0x000fe200000e0000 */
[----:B------:R-:W-:Y:S01]  /*aff0*/  IMAD.MOV.U32 R7, RZ, RZ, -0x7fffffe0 ;  /* 0x80000020ff077424 */ /* 0x000fe200078e00ff */
[----:B------:R-:W-:Y:S02]  /*b000*/  R2UR UR8, R8 ;  /* 0x00000000080872ca */ /* 0x000fe400000e0000 */
[----:B------:R-:W-:Y:S01]  /*b010*/  R2UR UR9, R9 ;  /* 0x00000000090972ca */ /* 0x000fe200000e0000 */
[----:B------:R-:W-:Y:S02]  /*b020*/  WARPGROUP.DEPBAR.LE gsb0, 0x0 ;  /* 0x00008000000079c5 */ /* 0x000fe40000010000 */
[----:B-----5:R-:W-:-:S06]  /*b030*/  WARPGROUP.ARRIVE ;  /* 0x00000000000079c5 */ /* 0x020fcc0000000000 */
[----:B------:R-:W-:Y:S01]  /*b040*/  HGMMA.64x16x16.F32 R64, gdesc[UR12], RZ, !UPT, gsb0 ;  /* 0x002000000c4079f0 */ /* 0x000fe2000c0008ff */
[----:B------:R-:W-:Y:S02]  /*b050*/  R2UR UR12, R8 ;  /* 0x00000000080c72ca */ /* 0x000fe400000e0000 */
[----:B------:R-:W-:Y:S01]  /*b060*/  R2UR UR13, R9 ;  /* 0x00000000090d72ca */ /* 0x000fe200000e0000 */
        /* <DEDUP_REMOVED lines=10> */
[----:B------:R-:W-:Y:S01]  /*b110*/  WARPGROUP.ARRIVE ;  /* 0x00000000000079c5 */ /* 0x000fe20000000000 */
[----:B---3--:R-:W-:-:S04]  /*b120*/  IMAD.IADD R21, R0, 0x1, R108 ;  /* 0x0000000100157824 */ /* 0x008fc800078e026c */
[----:B------:R-:W-:Y:S01]  /*b130*/  IMAD R21, R110, -0x90, R21 ;  /* 0xffffff706e157824 */ /* 0x000fe200078e0215 */
[----:B------:R-:W-:Y:S01]  /*b140*/  HGMMA.64x16x16.F32 R48, gdesc[UR20], RZ, !UPT, gsb0 ;  /* 0x00200000143079f0 */ /* 0x000fe2000c0008ff */
[----:B------:R-:W-:Y:S01]  /*b150*/  R2UR UR22, R6 ;  /* 0x00000000061672ca */ /* 0x000fe200000e0000 */
[----:B------:R-:W-:Y:S01]  /*b160*/  VIADD R6, R20, 0x1c2 ;  /* 0x000001c214067836 */ /* 0x000fe20000000000 */
[----:B------:R-:W-:Y:S01]  /*b170*/  R2UR UR23, R7 ;  /* 0x00000000071772ca */ /* 0x000fe200000e0000 */
[----:B------:R-:W-:Y:S01]  /*b180*/  IMAD.MOV.U32 R7, RZ, RZ, -0x7fffffe0 ;  /* 0x80000020ff077424 */ /* 0x000fe200078e00ff */
[----:B------:R-:W-:Y:S02]  /*b190*/  R2UR UR20, R8 ;  /* 0x00000000081472ca */ /* 0x000fe400000e0000 */
[----:B------:R-:W-:Y:S02]  /*b1a0*/  R2UR UR21, R9 ;  /* 0x00000000091572ca */ /* 0x000fe400000e0000 */
[----:B------:R-:W-:-:S02]  /*b1b0*/  ISETP.GT.AND P1, PT, R21, RZ, PT ;  /* 0x000000ff1500720c */ /* 0x000fc40003f24270 */
[C---:B------:R-:W-:Y:S02]  /*b1c0*/  ISETP.GT.AND P2, PT, R21.reuse, 0x1, PT ;  /* 0x000000011500780c */ /* 0x040fe40003f44270 */
[C---:B------:R-:W-:Y:S02]  /*b1d0*/  ISETP.GT.AND P3, PT, R21.reuse, 0x8, PT ;  /* 0x000000081500780c */ /* 0x040fe40003f64270 */
[C---:B------:R-:W-:Y:S02]  /*b1e0*/  ISETP.GT.AND P4, PT, R21.reuse, 0x9, PT ;  /* 0x000000091500780c */ /* 0x040fe40003f84270 */
[C---:B------:R-:W-:Y:S02]  /*b1f0*/  ISETP.GT.AND P5, PT, R21.reuse, 0x30, PT ;  /* 0x000000301500780c */ /* 0x040fe40003fa4270 */
[C---:B------:R-:W-:Y:S02]  /*b200*/  ISETP.GT.AND P0, PT, R21.reuse, 0x69, PT ;  /* 0x000000691500780c */ /* 0x040fe40003f04270 */
[----:B------:R-:W-:Y:S01]  /*b210*/  ISETP.GT.AND P6, PT, R21, 0x70, PT ;  /* 0x000000701500780c */ /* 0x000fe20003fc4270 */
        /* <DEDUP_REMOVED lines=13> */
[----:B------:R-:W-:-:S02]  /*b2f0*/  WARPGROUP.DEPBAR.LE gsb0, 0x0 ;  /* 0x00008000000079c5 */ /* 0x000fc40000010000 */
[----:B------:R-:W-:-:S06]  /*b300*/  WARPGROUP.ARRIVE ;  /* 0x00000000000079c5 */ /* 0x000fcc0000000000 */
[----:B------:R-:W-:Y:S01]  /*b310*/  HGMMA.64x16x16.F32 R32, gdesc[UR24], RZ, !UPT, gsb0 ;  /* 0x00200000182079f0 */ /* 0x000fe2000c0008ff */
[----:B------:R-:W-:Y:S02]  /*b320*/  R2UR UR26, R6 ;  /* 0x00000000061a72ca */ /* 0x000fe400000e0000 */
[----:B------:R-:W-:Y:S01]  /*b330*/  R2UR UR27, R7 ;  /* 0x00000000071b72ca */ /* 0x000fe200000e0000 */
[----:B------:R-:W-:Y:S01]  /*b340*/  IMAD.MOV.U32 R7, RZ, RZ, -0x7fffffe0 ;  /* 0x80000020ff077424 */ /* 0x000fe200078e00ff */
[----:B------:R-:W-:Y:S02]  /*b350*/  R2UR UR24, R8 ;  /* 0x00000000081872ca */ /* 0x000fe400000e0000 */
[----:B------:R-:W-:Y:S02]  /*b360*/  R2UR UR25, R9 ;  /* 0x00000000091972ca */ /* 0x000fe400000e0000 */
[----:B------:R-:W-:Y:S01]  /*b370*/  IADD3 R6, R20, 0x2c0, RZ ;  /* 0x000002c014067810 */ /* 0x000fe20007ffe0ff */
        /* <DEDUP_REMOVED lines=29> */
[----:B------:R-:W-:Y:S01]  /*b550*/  HGMMA.64x16x16.F32 R72, gdesc[UR8], R72, gsb0 ;  /* 0x00200000084879f0 */ /* 0x000fe20008000848 */
        /* <DEDUP_REMOVED lines=115> */
[----:B------:R-:W-:Y:S01]  /*bc90*/  IMAD.MOV.U32 R5, RZ, RZ, -0x7fffffe0 ;  /* 0x80000020ff057424 */ /* 0x000fe200078e00ff */
[----:B------:R-:W-:Y:S02]  /*bca0*/  R2UR UR4, R10 ;  /* 0x000000000a0472ca */ /* 0x000fe400000e0000 */
[----:B------:R-:W-:Y:S02]  /*bcb0*/  R2UR UR5, R11 ;  /* 0x000000000b0572ca */ /* 0x000fe400000e0000 */
[----:B------:R-:W-:Y:S02]  /*bcc0*/  IADD3 R4, R20, 0x302, RZ ;  /* 0x0000030214047810 */ /* 0x000fe40007ffe0ff */
[----:B------:R-:W-:Y:S01]  /*bcd0*/  R2UR UR15, R5 ;  /* 0x00000000050f72ca */ /* 0x000fe200000e0000 */
[----:B------:R-:W-:Y:S01]  /*bce0*/  IMAD.MOV.U32 R5, RZ, RZ, -0x7fffffe0 ;  /* 0x80000020ff057424 */ /* 0x000fe200078e00ff */
[----:B------:R-:W-:Y:S01]  /*bcf0*/  R2UR UR14, R4 ;  /* 0x00000000040e72ca */ /* 0x000fe200000e0000 */
[----:B------:R-:W-:Y:S01]  /*bd00*/  VIADD R4, R20, 0x3c2 ;  /* 0x000003c214047836 */ /* 0x000fe20000000000 */
        /* <DEDUP_REMOVED lines=94> */
[----:B------:R-:W-:Y:S02]  /*c2f0*/  R2UR UR31, R97 ;  /* 0x00000000611f72ca */ /* 0x000fe400000e0000 */
        /* <DEDUP_REMOVED lines=55> */
[----:B------:R-:W-:Y:S01]  /*c670*/  WARPGROUP.ARRIVE ;  /* 0x00000000000079c5 */ /* 0x000fe20000000000 */
[----:B------:R-:W-:Y:S01]  /*c680*/  FSEL R96, R88, -INF , P1 ;  /* 0xff80000058607808 */ /* 0x000fe20000800000 */
[----:B------:R-:W-:Y:S01]  /*c690*/  VIADD R88, R20, 0x602 ;  /* 0x0000060214587836 */ /* 0x000fe20000000000 */
[----:B------:R-:W-:Y:S01]  /*c6a0*/  FSEL R97, R89, -INF , P2 ;  /* 0xff80000059617808 */ /* 0x000fe20001000000 */
[----:B------:R-:W-:Y:S01]  /*c6b0*/  IMAD.MOV.U32 R89, RZ, RZ, -0x7fffffe0 ;  /* 0x80000020ff597424 */ /* 0x000fe200078e00ff */
[----:B------:R-:W-:Y:S01]  /*c6c0*/  FSEL R91, R91, -INF , P2 ;  /* 0xff8000005b5b7808 */ /* 0x000fe20001000000 */
[----:B------:R-:W-:Y:S01]  /*c6d0*/  HGMMA.64x16x16.F32 R80, gdesc[UR4], R80, gsb0 ;  /* 0x00200000045079f0 */ /* 0x000fe20008000850 */
[----:B------:R-:W-:Y:S01]  /*c6e0*/  R2UR UR6, R22 ;  /* 0x00000000160672ca */ /* 0x000fe200000e0000 */
[----:B------:R-:W-:Y:S01]  /*c6f0*/  VIADD R22, R20, 0x542 ;  /* 0x0000054214167836 */ /* 0x000fe20000000000 */
[----:B------:R-:W-:Y:S01]  /*c700*/  R2UR UR7, R23 ;  /* 0x00000000170772ca */ /* 0x000fe200000e0000 */
[----:B------:R-:W-:Y:S01]  /*c710*/  IMAD.MOV.U32 R23, RZ, RZ, -0x7fffffe0 ;  /* 0x80000020ff177424 */ /* 0x000fe200078e00ff */
[----:B------:R-:W-:-:S02]  /*c720*/  R2UR UR4, R4 ;  /* 0x00000000040472ca */ /* 0x000fc400000e0000 */
[----:B------:R-:W-:Y:S02]  /*c730*/  R2UR UR5, R5 ;  /* 0x00000000050572ca */ /* 0x000fe400000e0000 */
[----:B------:R-:W-:Y:S02]  /*c740*/  ISETP.GT.AND P2, PT, R21, 0x11, PT ;  /* 0x000000111500780c */ /* 0x000fe40003f44270 */
[----:B------:R-:W-:Y:S02]  /*c750*/  FSEL R92, R92, -INF , P3 ;  /* 0xff8000005c5c7808 */ /* 0x000fe40001800000 */
[----:B------:R-:W-:Y:S02]  /*c760*/  FSEL R90, R90, -INF , P1 ;  /* 0xff8000005a5a7808 */ /* 0x000fe40000800000 */
        /* <DEDUP_REMOVED lines=9> */
[----:B------:R-:W-:Y:S02]  /*c800*/  FMNMX.FTZ R81, R96, R97, !PT ;  /* 0x0000006160517209 */ /* 0x000fe40007810000 */
[----:B------:R-:W-:Y:S01]  /*c810*/  FSEL R99, R80, -INF , P1 ;  /* 0xff80000050637808 */ /* 0x000fe20000800000 */
[----:B------:R-:W-:Y:S01]  /*c820*/  HGMMA.64x16x16.F32 R72, gdesc[UR4], R72, gsb0 ;  /* 0x00200000044879f0 */ /* 0x000fe20008000848 */
[----:B------:R-:W-:Y:S01]  /*c830*/  R2UR UR6, R22 ;  /* 0x00000000160672ca */ /* 0x000fe200000e0000 */
[----:B------:R-:W-:Y:S01]  /*c840*/  VIADD R80, R20, 0x682 ;  /* 0x0000068214507836 */ /* 0x000fe20000000000 */
[----:B------:R-:W-:Y:S01]  /*c850*/  R2UR UR7, R23 ;  /* 0x00000000170772ca */ /* 0x000fe200000e0000 */
[----:B------:R-:W-:Y:S01]  /*c860*/  IMAD.MOV.U32 R23, RZ, RZ, -0x7fffffe0 ;  /* 0x80000020ff177424 */ /* 0x000fe200078e00ff */
[----:B------:R-:W-:Y:S02]  /*c870*/  R2UR UR4, R4 ;  /* 0x00000000040472ca */ /* 0x000fe400000e0000 */
[----:B------:R-:W-:-:S02]  /*c880*/  R2UR UR5, R5 ;  /* 0x00000000050572ca */ /* 0x000fc400000e0000 */
[----:B------:R-:W-:Y:S02]  /*c890*/  IADD3 R22, R20, 0x582, RZ ;  /* 0x0000058214167810 */ /* 0x000fe40007ffe0ff */
[----:B------:R-:W-:Y:S01]  /*c8a0*/  R2UR UR11, R23 ;  /* 0x00000000170b72ca */ /* 0x000fe200000e0000 */
[----:B------:R-:W-:Y:S01]  /*c8b0*/  IMAD.MOV.U32 R23, RZ, RZ, -0x7fffffe0 ;  /* 0x80000020ff177424 */ /* 0x000fe200078e00ff */
[----:B------:R-:W-:Y:S01]  /*c8c0*/  R2UR UR10, R22 ;  /* 0x00000000160a72ca */ /* 0x000fe200000e0000 */
[----:B------:R-:W-:Y:S01]  /*c8d0*/  VIADD R22, R20, 0x5c2 ;  /* 0x000005c214167836 */ /* 0x000fe20000000000 */
[----:B------:R-:W-:Y:S01]  /*c8e0*/  FMNMX.FTZ R0, R92, R81, !PT ;  /* 0x000000515c007209 */ /* 0x000fe20007810000 */
[----:B------:R-:W-:Y:S01]  /*c8f0*/  IMAD.MOV.U32 R81, RZ, RZ, -0x7fffffe0 ;  /* 0x80000020ff517424 */ /* 0x000fe200078e00ff */
[----:B------:R-:W-:Y:S02]  /*c900*/  FSEL R84, R84, -INF , P3 ;  /* 0xff80000054547808 */ /* 0x000fe40001800000 */
[----:B------:R-:W-:-:S02]  /*c910*/  FMNMX.FTZ R0, R93, R0, !PT ;  /* 0x000000005d007209 */ /* 0x000fc40007810000 */
[----:B------:R-:W-:Y:S02]  /*c920*/  FSEL R82, R82, -INF , P1 ;  /* 0xff80000052527808 */ /* 0x000fe40000800000 */
[----:B------:R-:W-:Y:S02]  /*c930*/  FSEL R85, R85, -INF , P4 ;  /* 0xff80000055557808 */ /* 0x000fe40002000000 */
[----:B------:R-:W-:Y:S02]  /*c940*/  ISETP.GT.AND P1, PT, R21, 0x20, PT ;  /* 0x000000201500780c */ /* 0x000fe40003f24270 */
[----:B------:R-:W-:Y:S02]  /*c950*/  FSEL R83, R83, -INF , P2 ;  /* 0xff80000053537808 */ /* 0x000fe40001000000 */
[----:B------:R-:W-:Y:S02]  /*c960*/  ISETP.GT.AND P2, PT, R21, 0x21, PT ;  /* 0x000000211500780c */ /* 0x000fe40003f44270 */
[----:B------:R-:W-:-:S02]  /*c970*/  FSEL R86, R86, -INF , P3 ;  /* 0xff80000056567808 */ /* 0x000fc40001800000 */
[----:B------:R-:W-:Y:S02]  /*c980*/  ISETP.GT.AND P3, PT, R21, 0x28, PT ;  /* 0x000000281500780c */ /* 0x000fe40003f64270 */
[----:B------:R-:W-:Y:S02]  /*c990*/  FSEL R87, R87, -INF , P4 ;  /* 0xff80000057577808 */ /* 0x000fe40002000000 */
[----:B------:R-:W-:Y:S02]  /*c9a0*/  ISETP.GT.AND P4, PT, R21, 0x29, PT ;  /* 0x000000291500780c */ /* 0x000fe40003f84270 */
[----:B------:R-:W-:Y:S02]  /*c9b0*/  R2UR UR14, R80 ;  /* 0x00000000500e72ca */ /* 0x000fe400000e0000 */
[----:B------:R-:W-:Y:S01]  /*c9c0*/  R2UR UR15, R81 ;  /* 0x00000000510f72ca */ /* 0x000fe200000e0000 */
[----:B------:R-:W-:Y:S02]  /*c9d0*/  WARPGROUP.DEPBAR.LE gsb0, 0x0 ;  /* 0x00008000000079c5 */ /* 0x000fe40000010000 */
[----:B------:R-:W-:Y:S01]  /*c9e0*/  WARPGROUP.ARRIVE ;  /* 0x00000000000079c5 */ /* 0x000fe20000000000 */
[----:B------:R-:W-:-:S02]  /*c9f0*/  FSEL R72, R72, -INF , P1 ;  /* 0xff80000048487808 */ /* 0x000fc40000800000 */
[----:B------:R-:W-:Y:S02]  /*ca00*/  FSEL R73, R73, -INF , P2 ;  /* 0xff80000049497808 */ /* 0x000fe40001000000 */
[----:B------:R-:W-:Y:S01]  /*ca10*/  FSEL R76, R76, -INF , P3 ;  /* 0xff8000004c4c7808 */ /* 0x000fe20001800000 */
[----:B------:R-:W-:Y:S01]  /*ca20*/  HGMMA.64x16x16.F32 R64, gdesc[UR4], R64, gsb0 ;  /* 0x00200000044079f0 */ /* 0x000fe20008000840 */
[----:B------:R-:W-:Y:S01]  /*ca30*/  R2UR UR6, R22 ;  /* 0x00000000160672ca */ /* 0x000fe200000e0000 */
[----:B------:R-:W-:Y:S01]  /*ca40*/  VIADD R22, R20, 0x642 ;  /* 0x0000064214167836 */ /* 0x000fe20000000000 */
[----:B------:R-:W-:Y:S02]  /*ca50*/  R2UR UR7, R23 ;  /* 0x00000000170772ca */ /* 0x000fe400000e0000 */
[----:B------:R-:W-:Y:S02]  /*ca60*/  R2UR UR4, R4 ;  /* 0x00000000040472ca */ /* 0x000fe400000e0000 */
[----:B------:R-:W-:-:S02]  /*ca70*/  R2UR UR5, R5 ;  /* 0x00000000050572ca */ /* 0x000fc400000e0000 */
[----:B------:R-:W-:Y:S02]  /*ca80*/  FMNMX.FTZ R23, R99, R0, !PT ;  /* 0x0000000063177209 */ /* 0x000fe40007810000 */
[----:B------:R-:W-:Y:S02]  /*ca90*/  FSEL R77, R77, -INF , P4 ;  /* 0xff8000004d4d7808 */ /* 0x000fe40002000000 */
[----:B------:R-:W-:Y:S02]  /*caa0*/  FMNMX.FTZ R23, R100, R23, !PT ;  /* 0x0000001764177209 */ /* 0x000fe40007810000 */
[----:B------:R-:W-:Y:S02]  /*cab0*/  FSEL R79, R79, -INF , P4 ;  /* 0xff8000004f4f7808 */ /* 0x000fe40002000000 */
[----:B------:R-:W-:Y:S02]  /*cac0*/  FMNMX.FTZ R0, R84, R23, !PT ;  /* 0x0000001754007209 */ /* 0x000fe40007810000 */
[----:B------:R-:W-:-:S02]  /*cad0*/  ISETP.GT.AND P4, PT, R21, 0x31, PT ;  /* 0x000000311500780c */ /* 0x000fc40003f84270 */
[----:B------:R-:W-:Y:S02]  /*cae0*/  FMNMX.FTZ R23, R85, R0, !PT ;  /* 0x0000000055177209 */ /* 0x000fe40007810000 */
[----:B------:R-:W-:Y:S02]  /*caf0*/  FSEL R74, R74, -INF , P1 ;  /* 0xff8000004a4a7808 */ /* 0x000fe40000800000 */
[----:B------:R-:W-:Y:S01]  /*cb00*/  FMNMX.FTZ R0, R72, R23, !PT ;  /* 0x0000001748007209 */ /* 0x000fe20007810000 */
[----:B------:R-:W-:Y:S01]  /*cb10*/  IMAD.MOV.U32 R23, RZ, RZ, -0x7fffffe0 ;  /* 0x80000020ff177424 */ /* 0x000fe200078e00ff */
[C---:B------:R-:W-:Y:S02]  /*cb20*/  ISETP.GT.AND P1, PT, R21.reuse, 0x38, PT ;  /* 0x000000381500780c */ /* 0x040fe40003f24270 */
        /* <DEDUP_REMOVED lines=8> */
[----:B------:R-:W-:Y:S01]  /*cbb0*/  FSEL R68, R68, -INF , P1 ;  /* 0xff80000044447808 */ /* 0x000fe20000800000 */
[----:B------:R-:W-:Y:S01]  /*cbc0*/  HGMMA.64x16x16.F32 R56, gdesc[UR8], R56, gsb0 ;  /* 0x00200000083879f0 */ /* 0x000fe20008000838 */
[----:B------:R-:W-:-:S02]  /*cbd0*/  R2UR UR10, R88 ;  /* 0x00000000580a72ca */ /* 0x000fc400000e0000 */
[----:B------:R-:W-:Y:S02]  /*cbe0*/  R2UR UR11, R89 ;  /* 0x00000000590b72ca */ /* 0x000fe400000e0000 */
[----:B------:R-:W-:Y:S02]  /*cbf0*/  R2UR UR8, R4 ;  /* 0x00000000040872ca */ /* 0x000fe400000e0000 */
[----:B------:R-:W-:Y:S02]  /*cc00*/  R2UR UR9, R5 ;  /* 0x00000000050972ca */ /* 0x000fe400000e0000 */
[----:B------:R-:W-:Y:S02]  /*cc10*/  FSEL R69, R69, -INF , P3 ;  /* 0xff80000045457808 */ /* 0x000fe40001800000 */
[----:B------:R-:W-:Y:S02]  /*cc20*/  FSEL R66, R66, -INF , P5 ;  /* 0xff80000042427808 */ /* 0x000fe40002800000 */
[----:B------:R-:W-:-:S02]  /*cc30*/  ISETP.GT.AND P5, PT, R21, 0x41, PT ;  /* 0x000000411500780c */ /* 0x000fc40003fa4270 */
[----:B------:R-:W-:Y:S02]  /*cc40*/  FSEL R67, R67, -INF , P4 ;  /* 0xff80000043437808 */ /* 0x000fe40002000000 */
[----:B------:R-:W-:Y:S02]  /*cc50*/  ISETP.GT.AND P4, PT, R21, 0x48, PT ;  /* 0x000000481500780c */ /* 0x000fe40003f84270 */
[----:B------:R-:W-:Y:S02]  /*cc60*/  FSEL R71, R71, -INF , P3 ;  /* 0xff80000047477808 */ /* 0x000fe40001800000 */
[C---:B------:R-:W-:Y:S02]  /*cc70*/  ISETP.GT.AND P3, PT, R21.reuse, 0x49, PT ;  /* 0x000000491500780c */ /* 0x040fe40003f64270 */
[----:B------:R-:W-:Y:S02]  /*cc80*/  FSEL R70, R70, -INF , P1 ;  /* 0xff80000046467808 */ /* 0x000fe40000800000 */
[----:B------:R-:W-:-:S02]  /*cc90*/  ISETP.GT.AND P1, PT, R21, 0x50, PT ;  /* 0x000000501500780c */ /* 0x000fc40003f24270 */
[----:B------:R-:W-:Y:S01]  /*cca0*/  FMNMX.FTZ R89, R90, R91, !PT ;  /* 0x0000005b5a597209 */ /* 0x000fe20007810000 */
        /* <DEDUP_REMOVED lines=33> */
[----:B------:R-:W-:Y:S02]  /*cec0*/  FSEL R49, R49, -INF , P2 ;  /* 0xff80000031317808 */ /* 0x000fe40001000000 */
[----:B------:R-:W-:Y:S01]  /*ced0*/  FMNMX.FTZ R0, R48, R23, !PT ;  /* 0x0000001730007209 */ /* 0x000fe20007810000 */
[----:B------:R-:W-:Y:S01]  /*cee0*/  HGMMA.64x16x16.F32 R40, gdesc[UR8], R40, gsb0 ;  /* 0x00200000082879f0 */ /* 0x000fe20008000828 */
[----:B------:R-:W-:-:S02]  /*cef0*/  FSEL R52, R52, -INF , P5 ;  /* 0xff80000034347808 */ /* 0x000fc40002800000 */
[----:B------:R-:W-:Y:S02]  /*cf00*/  FMNMX.FTZ R23, R49, R0, !PT ;  /* 0x0000000031177209 */ /* 0x000fe40007810000 */
        /* <DEDUP_REMOVED lines=8> */
[C---:B------:R-:W-:Y:S02]  /*cf90*/  ISETP.GT.AND P4, PT, R21.reuse, 0x81, PT ;  /* 0x000000811500780c */ /* 0x040fe40003f84270 */
        /* <DEDUP_REMOVED lines=8> */
[----:B------:R-:W-:Y:S01]  /*d020*/  FSEL R44, R44, -INF , P2 ;  /* 0xff8000002c2c7808 */ /* 0x000fe20001000000 */
[----:B------:R-:W-:Y:S01]  /*d030*/  ULDC UR4, c[0x0][0x988] ;  /* 0x0002620000047ab9 */ /* 0x000fe20000000800 */
[----:B------:R-:W-:Y:S01]  /*d040*/  FMNMX.FTZ R23, R41, R0, !PT ;  /* 0x0000000029177209 */ /* 0x000fe20007810000 */
[----:B-1----:R-:W-:Y:S01]  /*d050*/  IMAD.U32 R14, RZ, RZ, UR4 ;  /* 0x00000004ff0e7e24 */ /* 0x002fe2000f8e00ff */
[----:B------:R-:W-:-:S02]  /*d060*/  FSEL R45, R45, -INF , P0 ;  /* 0xff8000002d2d7808 */ /* 0x000fc40000000000 */
[----:B------:R-:W-:Y:S02]  /*d070*/  FMNMX.FTZ R0, R44, R23, !PT ;  /* 0x000000172c007209 */ /* 0x000fe40007810000 */
[----:B------:R-:W-:Y:S02]  /*d080*/  ISETP.GT.AND P0, PT, R21, 0x71, PT ;  /* 0x000000711500780c */ /* 0x000fe40003f04270 */
[----:B------:R-:W-:Y:S02]  /*d090*/  FMNMX.FTZ R23, R45, R0, !PT ;  /* 0x000000002d177209 */ /* 0x000fe40007810000 */
[----:B------:R-:W-:Y:S02]  /*d0a0*/  FSEL R43, R43, -INF , P1 ;  /* 0xff8000002b2b7808 */ /* 0x000fe40000800000 */
[----:B------:R-:W-:Y:S02]  /*d0b0*/  ISETP.GT.AND P1, PT, R21, 0x78, PT ;  /* 0x000000781500780c */ /* 0x000fe40003f24270 */
[----:B------:R-:W-:-:S02]  /*d0c0*/  FSEL R46, R46, -INF , P2 ;  /* 0xff8000002e2e7808 */ /* 0x000fc40001000000 */
[C---:B------:R-:W-:Y:S02]  /*d0d0*/  ISETP.GT.AND P2, PT, R21.reuse, 0x79, PT ;  /* 0x000000791500780c */ /* 0x040fe40003f44270 */
[----:B------:R-:W-:Y:S02]  /*d0e0*/  FSEL R42, R42, -INF , P3 ;  /* 0xff8000002a2a7808 */ /* 0x000fe40001800000 */
[----:B------:R-:W-:Y:S02]  /*d0f0*/  ISETP.GT.AND P3, PT, R21, 0x80, PT ;  /* 0x000000801500780c */ /* 0x000fe40003f64270 */
[----:B------:R-:W-:Y:S02]  /*d100*/  P2R R81, PR, RZ, 0x4 ;  /* 0x00000004ff517803 */ /* 0x000fe40000000000 */
[----:B------:R-:W-:Y:S02]  /*d110*/  P2R R20, PR, RZ, 0x1 ;  /* 0x00000001ff147803 */ /* 0x000fe40000000000 */
[----:B------:R-:W-:Y:S01]  /*d120*/  P2R R80, PR, RZ, 0x2 ;  /* 0x00000002ff507803 */ /* 0x000fe20000000000 */
[----:B------:R-:W-:-:S02]  /*d130*/  WARPGROUP.DEPBAR.LE gsb0, 0x0 ;  /* 0x00008000000079c5 */ /* 0x000fc40000010000 */
[----:B------:R-:W-:Y:S01]  /*d140*/  WARPGROUP.ARRIVE ;  /* 0x00000000000079c5 */ /* 0x000fe20000000000 */
[----:B------:R-:W-:Y:S02]  /*d150*/  FSEL R32, R32, -INF , P6 ;  /* 0xff80000020207808 */ /* 0x000fe40003000000 */
[----:B------:R-:W-:Y:S02]  /*d160*/  FSEL R33, R33, -INF , P0 ;  /* 0xff80000021217808 */ /* 0x000fe40000000000 */
[----:B------:R-:W-:Y:S01]  /*d170*/  FMNMX.FTZ R0, R32, R23, !PT ;  /* 0x0000001720007209 */ /* 0x000fe20007810000 */
[----:B------:R-:W-:Y:S01]  /*d180*/  HGMMA.64x16x16.F32 R24, gdesc[UR12], R24, gsb0 ;  /* 0x002000000c1879f0 */ /* 0x000fe20008000818 */
[----:B------:R-:W-:Y:S02]  /*d190*/  FSEL R36, R36, -INF , P1 ;  /* 0xff80000024247808 */ /* 0x000fe40000800000 */
[----:B------:R-:W-:Y:S02]  /*d1a0*/  FMNMX.FTZ R23, R33, R0, !PT ;  /* 0x0000000021177209 */ /* 0x000fe40007810000 */
[----:B------:R-:W-:-:S02]  /*d1b0*/  FSEL R37, R37, -INF , P2 ;  /* 0xff80000025257808 */ /* 0x000fc40001000000 */
[----:B------:R-:W-:Y:S02]  /*d1c0*/  FMNMX.FTZ R0, R36, R23, !PT ;  /* 0x0000001724007209 */ /* 0x000fe40007810000 */
[----:B------:R-:W-:Y:S02]  /*d1d0*/  ISETP.GT.AND P6, PT, R21, 0x89, PT ;  /* 0x000000891500780c */ /* 0x000fe40003fc4270 */
[----:B------:R-:W-:Y:S02]  /*d1e0*/  FMNMX.FTZ R23, R37, R0, !PT ;  /* 0x0000000025177209 */ /* 0x000fe40007810000 */
[C---:B------:R-:W-:Y:S02]  /*d1f0*/  ISETP.GT.AND P1, PT, R21.reuse, 0x69, PT ;  /* 0x000000691500780c */ /* 0x040fe40003f24270 */
[----:B------:R-:W-:Y:S02]  /*d200*/  ISETP.GT.AND P0, PT, R21, 0x70, PT ;  /* 0x000000701500780c */ /* 0x000fe40003f04270 */
[----:B------:R-:W-:-:S02]  /*d210*/  FSEL R47, R47, -INF , P1 ;  /* 0xff8000002f2f7808 */ /* 0x000fc40000800000 */
[----:B------:R-:W-:Y:S02]  /*d220*/  ISETP.NE.AND P1, PT, R80, RZ, PT ;  /* 0x000000ff5000720c */ /* 0x000fe40003f25270 */
[----:B------:R-:W-:Y:S02]  /*d230*/  FSEL R34, R34, -INF , P0 ;  /* 0xff80000022227808 */ /* 0x000fe40000000000 */
[----:B------:R-:W-:Y:S02]  /*d240*/  ISETP.NE.AND P0, PT, R20, RZ, PT ;  /* 0x000000ff1400720c */ /* 0x000fe40003f05270 */
[----:B------:R-:W-:Y:S02]  /*d250*/  FSEL R38, R38, -INF , P1 ;  /* 0xff80000026267808 */ /* 0x000fe40000800000 */
[----:B------:R-:W-:Y:S02]  /*d260*/  FSEL R35, R35, -INF , P0 ;  /* 0xff80000023237808 */ /* 0x000fe40000000000 */
[----:B------:R-:W-:Y:S01]  /*d270*/  ISETP.NE.AND P0, PT, R98, RZ, PT ;  /* 0x000000ff6200720c */ /* 0x000fe20003f05270 */
[----:B------:R-:W-:-:S02]  /*d280*/  WARPGROUP.DEPBAR.LE gsb0, 0x0 ;  /* 0x00008000000079c5 */ /* 0x000fc40000010000 */
[----:B------:R-:W-:Y:S02]  /*d290*/  FSEL R24, R24, -INF , P3 ;  /* 0xff80000018187808 */ /* 0x000fe40001800000 */
[----:B------:R-:W-:Y:S02]  /*d2a0*/  FSEL R25, R25, -INF , P4 ;  /* 0xff80000019197808 */ /* 0x000fe40002000000 */
[----:B------:R-:W-:Y:S02]  /*d2b0*/  FMNMX.FTZ R0, R24, R23, !PT ;  /* 0x0000001718007209 */ /* 0x000fe40007810000 */
[----:B------:R-:W-:Y:S02]  /*d2c0*/  FSEL R28, R28, -INF , P5 ;  /* 0xff8000001c1c7808 */ /* 0x000fe40002800000 */
[----:B------:R-:W-:Y:S02]  /*d2d0*/  FMNMX.FTZ R23, R25, R0, !PT ;  /* 0x0000000019177209 */ /* 0x000fe40007810000 */
[----:B------:R-:W-:-:S02]  /*d2e0*/  FSEL R29, R29, -INF , P6 ;  /* 0xff8000001d1d7808 */ /* 0x000fc40003000000 */
[----:B------:R-:W-:Y:S02]  /*d2f0*/  FMNMX.FTZ R0, R28, R23, !PT ;  /* 0x000000171c007209 */ /* 0x000fe40007810000 */
[----:B------:R-:W-:Y:S02]  /*d300*/  FSEL R26, R26, -INF , P3 ;  /* 0xff8000001a1a7808 */ /* 0x000fe40001800000 */
[----:B------:R-:W-:Y:S02]  /*d310*/  FMNMX.FTZ R22, R29, R0, !PT ;  /* 0x000000001d167209 */ /* 0x000fe40007810000 */
[----:B------:R-:W-:Y:S02]  /*d320*/  FSEL R27, R27, -INF , P4 ;  /* 0xff8000001b1b7808 */ /* 0x000fe40002000000 */
[----:B------:R-:W-:Y:S01]  /*d330*/  FSEL R30, R30, -INF , P5 ;  /* 0xff8000001e1e7808 */ /* 0x000fe20002800000 */
[----:B------:R-:W0:Y:S01]  /*d340*/  SHFL.BFLY PT, R23, R22, 0x2, 0x1f ;  /* 0x0c401f0016177f89 */ /* 0x000e2200000e0000 */
[----:B------:R-:W-:-:S02]  /*d350*/  FSEL R31, R31, -INF , P6 ;  /* 0xff8000001f1f7808 */ /* 0x000fc40003000000 */
[----:B0-----:R-:W-:-:S05]  /*d360*/  FMNMX.FTZ R23, R22, R23, !PT ;  /* 0x0000001716177209 */ /* 0x001fca0007810000 */
[----:B------:R-:W0:Y:S02]  /*d370*/  SHFL.BFLY PT, R0, R23, 0x1, 0x1f ;  /* 0x0c201f0017007f89 */ /* 0x000e2400000e0000 */
[----:B0-----:R-:W-:-:S04]  /*d380*/  FMNMX.FTZ R0, R23, R0, !PT ;  /* 0x0000000017007209 */ /* 0x001fc80007810000 */
[C---:B------:R-:W-:Y:S01]  /*d390*/  FSETP.NEU.FTZ.AND P2, PT, R0.reuse, -INF , PT ;  /* 0xff8000000000780b */ /* 0x040fe20003f5d000 */
[----:B------:R-:W-:-:S05]  /*d3a0*/  FMUL.FTZ R88, R0, R14 ;  /* 0x0000000e00587220 */ /* 0x000fca0000410000 */
[----:B------:R-:W-:Y:S02]  /*d3b0*/  FSEL R21, R88, RZ, P2 ;  /* 0x000000ff58157208 */ /* 0x000fe40001000000 */
[----:B------:R-:W-:-:S03]  /*d3c0*/  ISETP.NE.AND P2, PT, R81, RZ, PT ;  /* 0x000000ff5100720c */ /* 0x000fc60003f45270 */
[-CC-:B------:R-:W-:Y:S01]  /*d3d0*/  FFMA.FTZ R23, R92, R14.reuse, -R21.reuse ;  /* 0x0000000e5c177223 */ /* 0x180fe20000010815 */
[----:B------:R-:W-:Y:S01]  /*d3e0*/  FMNMX.FTZ R92, R94, R89, !PT ;  /* 0x000000595e5c7209 */ /* 0x000fe20007810000 */
[-CC-:B------:R-:W-:Y:S01]  /*d3f0*/  FFMA.FTZ R80, R93, R14.reuse, -R21.reuse ;  /* 0x0000000e5d507223 */ /* 0x180fe20000010815 */
[-CC-:B------:R-:W-:Y:S01]  /*d400*/  FFMA.FTZ R22, R97, R14.reuse, -R21.reuse ;  /* 0x0000000e61167223 */ /* 0x180fe20000010815 */
[----:B------:R-:W-:Y:S01]  /*d410*/  FSEL R97, R39, -INF , P2 ;  /* 0xff80000027617808 */ /* 0x000fe20001000000 */
        /* <DEDUP_REMOVED lines=41> */
[----:B------:R-:W-:-:S02]  /*d6b0*/  FMNMX.FTZ R93, R67, R72, !PT ;  /* 0x00000048435d7209 */ /* 0x000fc40007810000 */
[----:B------:R-:W-:Y:S02]  /*d6c0*/  ISETP.GE.AND P2, PT, R108, 0x91, PT ;  /* 0x000000916c00780c */ /* 0x000fe40003f46270 */
[----:B------:R-:W-:-:S03]  /*d6d0*/  FMNMX.FTZ R72, R70, R93, !PT ;  /* 0x0000005d46487209 */ /* 0x000fc60007810000 */
[----:B------:R-:W0:Y:S01]  /*d6e0*/  MUFU.EX2 R22, R22 ;  /* 0x0000001600167308 */ /* 0x000e220000000800 */
[----:B------:R-:W-:-:S04]  /*d6f0*/  FMNMX.FTZ R93, R71, R72, !PT ;  /* 0x00000048475d7209 */ /* 0x000fc80007810000 */
[----:B------:R-:W-:-:S03]  /*d700*/  FMNMX.FTZ R72, R58, R93, !PT ;  /* 0x0000005d3a487209 */ /* 0x000fc60007810000 */
[----:B------:R-:W1:Y:S01]  /*d710*/  MUFU.EX2 R23, R23 ;  /* 0x0000001700177308 */ /* 0x000e620000000800 */
[----:B------:R-:W-:-:S04]  /*d720*/  FMNMX.FTZ R93, R59, R72, !PT ;  /* 0x000000483b5d7209 */ /* 0x000fc80007810000 */
[----:B------:R-:W-:-:S03]  /*d730*/  FMNMX.FTZ R72, R62, R93, !PT ;  /* 0x0000005d3e487209 */ /* 0x000fc60007810000 */
[----:B------:R-:W2:Y:S01]  /*d740*/  MUFU.EX2 R80, R80 ;  /* 0x0000005000507308 */ /* 0x000ea20000000800 */
[----:B------:R-:W-:-:S04]  /*d750*/  FMNMX.FTZ R93, R63, R72, !PT ;  /* 0x000000483f5d7209 */ /* 0x000fc80007810000 */
[----:B------:R-:W-:-:S03]  /*d760*/  FMNMX.FTZ R72, R50, R93, !PT ;  /* 0x0000005d32487209 */ /* 0x000fc60007810000 */
[----:B------:R-:W3:Y:S01]  /*d770*/  MUFU.EX2 R81, R81 ;  /* 0x0000005100517308 */ /* 0x000ee20000000800 */
[----:B------:R-:W-:-:S04]  /*d780*/  FMNMX.FTZ R93, R51, R72, !PT ;  /* 0x00000048335d7209 */ /* 0x000fc80007810000 */
[----:B------:R-:W-:-:S03]  /*d790*/  FMNMX.FTZ R72, R54, R93, !PT ;  /* 0x0000005d36487209 */ /* 0x000fc60007810000 */
[----:B------:R-:W4:Y:S01]  /*d7a0*/  MUFU.EX2 R88, R88 ;  /* 0x0000005800587308 */ /* 0x000f220000000800 */
        /* <DEDUP_REMOVED lines=17> */
[-CC-:B------:R-:W-:Y:S01]  /*d8c0*/  FFMA.FTZ R93, R44, R14.reuse, -R21.reuse ;  /* 0x0000000e2c5d7223 */ /* 0x180fe20000010815 */
[----:B------:R-:W-:Y:S01]  /*d8d0*/  FFMA.FTZ R44, R24, R14, -R21 ;  /* 0x0000000e182c7223 */ /* 0x000fe20000010815 */
[----:B------:R-:W-:Y:S01]  /*d8e0*/  MUFU.EX2 R77, R77 ;  /* 0x0000004d004d7308 */ /* 0x000fe20000000800 */
[----:B------:R-:W-:-:S05]  /*d8f0*/  FMNMX.FTZ R72, R31, R48, !PT ;  /* 0x000000301f487209 */ /* 0x000fca0007810000 */
[----:B------:R-:W0:Y:S02]  /*d900*/  SHFL.BFLY PT, R99, R72, 0x2, 0x1f ;  /* 0x0c401f0048637f89 */ /* 0x000e2400000e0000 */
[----:B------:R-:W-:Y:S08]  /*d910*/  MUFU.EX2 R48, R96 ;  /* 0x0000006000307308 */ /* 0x000ff00000000800 */
[----:B------:R1:W-:Y:S08]  /*d920*/  MUFU.EX2 R96, R45 ;  /* 0x0000002d00607308 */ /* 0x0003f00000000800 */
[----:B------:R-:W-:Y:S01]  /*d930*/  MUFU.EX2 R64, R64 ;  /* 0x0000004000407308 */ /* 0x000fe20000000800 */
[----:B-1----:R-:W-:Y:S01]  /*d940*/  FFMA.FTZ R45, R25, R14, -R21 ;  /* 0x0000000e192d7223 */ /* 0x002fe20000010815 */
[----:B0-----:R-:W-:-:S06]  /*d950*/  FMNMX.FTZ R99, R72, R99, !PT ;  /* 0x0000006348637209 */ /* 0x001fcc0007810000 */
[----:B------:R-:W-:Y:S01]  /*d960*/  MUFU.EX2 R65, R65 ;  /* 0x0000004100417308 */ /* 0x000fe20000000800 */
[----:B------:R-:W0:Y:S07]  /*d970*/  SHFL.BFLY PT, R72, R99, 0x1, 0x1f ;  /* 0x0c201f0063487f89 */ /* 0x000e2e00000e0000 */
[----:B------:R-:W-:Y:S08]  /*d980*/  MUFU.EX2 R68, R68 ;  /* 0x0000004400447308 */ /* 0x000ff00000000800 */
[----:B------:R-:W-:Y:S08]  /*d990*/  MUFU.EX2 R69, R69 ;  /* 0x0000004500457308 */ /* 0x000ff00000000800 */
[----:B------:R-:W-:Y:S01]  /*d9a0*/  MUFU.EX2 R56, R56 ;  /* 0x0000003800387308 */ /* 0x000fe20000000800 */
[----:B0-----:R-:W-:-:S04]  /*d9b0*/  FMNMX.FTZ R72, R99, R72, !PT ;  /* 0x0000004863487209 */ /* 0x001fc80007810000 */
[C---:B------:R-:W-:Y:S01]  /*d9c0*/  FSETP.NEU.FTZ.AND P1, PT, R72.reuse, -INF , PT ;  /* 0xff8000004800780b */ /* 0x040fe20003f3d000 */
[----:B------:R-:W-:Y:S02]  /*d9d0*/  FMUL.FTZ R99, R72, R14 ;  /* 0x0000000e48637220 */ /* 0x000fe40000410000 */
[----:B------:R-:W-:Y:S03]  /*d9e0*/  MUFU.EX2 R57, R57 ;  /* 0x0000003900397308 */ /* 0x000fe60000000800 */
[----:B------:R-:W-:Y:S02]  /*d9f0*/  FSEL R99, R99, RZ, P1 ;  /* 0x000000ff63637208 */ /* 0x000fe40000800000 */
[----:B------:R-:W-:-:S03]  /*da00*/  ISETP.NE.AND P1, PT, R101, RZ, PT ;  /* 0x000000ff6500720c */ /* 0x000fc60003f25270 */
        /* <DEDUP_REMOVED lines=10> */
[----:B------:R-:W-:Y:S01]  /*dab0*/  FADD.FTZ R54, R20, R22 ;  /* 0x0000001614367221 */ /* 0x000fe20000010000 */
[-CC-:B------:R-:W-:Y:S01]  /*dac0*/  FFMA.FTZ R87, R87, R14.reuse, -R99.reuse ;  /* 0x0000000e57577223 */ /* 0x180fe20000010863 */
[-CC-:B------:R-:W-:Y:S01]  /*dad0*/  FFMA.FTZ R94, R43, R14.reuse, -R99.reuse ;  /* 0x0000000e2b5e7223 */ /* 0x180fe20000010863 */
[-CC-:B------:R-:W-:Y:S01]  /*dae0*/  FFMA.FTZ R74, R74, R14.reuse, -R99.reuse ;  /* 0x0000000e4a4a7223 */ /* 0x180fe20000010863 */
[----:B------:R-:W-:Y:S01]  /*daf0*/  FADD.FTZ R43, R23, R54 ;  /* 0x00000036172b7221 */ /* 0x000fe20000010000 */
[----:B------:R-:W-:Y:S01]  /*db00*/  @!P1 VIADD R15, R15, 0x31c40 ;  /* 0x00031c400f0f9836 */ /* 0x000fe20000000000 */
[----:B------:R-:W0:Y:S01]  /*db10*/  MUFU.EX2 R25, R25 ;  /* 0x0000001900197308 */ /* 0x000e220000000800 */
[-C--:B------:R-:W-:Y:S01]  /*db20*/  FFMA.FTZ R91, R46, R14.reuse, -R99 ;  /* 0x0000000e2e5b7223 */ /* 0x080fe20000010863 */
[----:B--2---:R-:W-:Y:S01]  /*db30*/  FADD.FTZ R46, R80, R43 ;  /* 0x0000002b502e7221 */ /* 0x004fe20000010000 */
[-C--:B------:R-:W-:Y:S01]  /*db40*/  FFMA.FTZ R75, R75, R14.reuse, -R99 ;  /* 0x0000000e4b4b7223 */ /* 0x080fe20000010863 */
[----:B------:R-:W-:Y:S01]  /*db50*/  @!P1 PRMT R15, RZ, 0x654, R15 ;  /* 0x00000654ff0f9816 */ /* 0x000fe2000000000f */
[-CC-:B------:R-:W-:Y:S01]  /*db60*/  FFMA.FTZ R95, R51, R14.reuse, -R99.reuse ;  /* 0x0000000e335f7223 */ /* 0x180fe20000010863 */
[----:B---3--:R-:W-:Y:S01]  /*db70*/  FADD.FTZ R43, R81, R46 ;  /* 0x0000002e512b7221 */ /* 0x008fe20000010000 */
[-CC-:B------:R-:W-:Y:S01]  /*db80*/  FFMA.FTZ R50, R50, R14.reuse, -R99.reuse ;  /* 0x0000000e32327223 */ /* 0x180fe20000010863 */
[----:B------:R-:W1:Y:S01]  /*db90*/  MUFU.EX2 R29, R29 ;  /* 0x0000001d001d7308 */ /* 0x000e620000000800 */
[-CC-:B------:R-:W-:Y:S01]  /*dba0*/  FFMA.FTZ R78, R78, R14.reuse, -R99.reuse ;  /* 0x0000000e4e4e7223 */ /* 0x180fe20000010863 */
[-C--:B------:R-:W-:Y:S01]  /*dbb0*/  FFMA.FTZ R28, R42, R14.reuse, -R99 ;  /* 0x0000000e2a1c7223 */ /* 0x080fe20000010863 */
[----:B----4-:R-:W-:Y:S01]  /*dbc0*/  FADD.FTZ R43, R88, R43 ;  /* 0x0000002b582b7221 */ /* 0x010fe20000010000 */
[----:B------:R2:W-:Y:S01]  /*dbd0*/  @!P1 SYNCS.ARRIVE.TRANS64.RED.A1T0 RZ, [R15+URZ], RZ ;  /* 0x000000ff0fff99a7 */ /* 0x0005e2000810043f */
[-CC-:B------:R-:W-:Y:S01]  /*dbe0*/  FFMA.FTZ R79, R79, R14.reuse, -R99.reuse ;  /* 0x0000000e4f4f7223 */ /* 0x180fe20000010863 */
[-CC-:B------:R-:W-:Y:S01]  /*dbf0*/  FFMA.FTZ R24, R55, R14.reuse, -R99.reuse ;  /* 0x0000000e37187223 */ /* 0x180fe20000010863 */
[-C--:B------:R-:W-:Y:S01]  /*dc00*/  FFMA.FTZ R55, R47, R14.reuse, -R99 ;  /* 0x0000000e2f377223 */ /* 0x080fe20000010863 */
[----:B------:R-:W3:Y:S01]  /*dc10*/  MUFU.EX2 R90, R90 ;  /* 0x0000005a005a7308 */ /* 0x000ee20000000800 */
[----:B0-----:R-:W-:Y:S01]  /*dc20*/  FADD.FTZ R100, R21, R25 ;  /* 0x0000001915647221 */ /* 0x001fe20000010000 */
[-CC-:B------:R-:W-:Y:S01]  /*dc30*/  FFMA.FTZ R47, R26, R14.reuse, -R99.reuse ;  /* 0x0000000e1a2f7223 */ /* 0x180fe20000010863 */
[-CC-:B------:R-:W-:Y:S01]  /*dc40*/  FFMA.FTZ R66, R66, R14.reuse, -R99.reuse ;  /* 0x0000000e42427223 */ /* 0x180fe20000010863 */
[-CC-:B------:R-:W-:Y:S01]  /*dc50*/  FFMA.FTZ R67, R67, R14.reuse, -R99.reuse ;  /* 0x0000000e43437223 */ /* 0x180fe20000010863 */
[--C-:B------:R-:W-:Y:S01]  /*dc60*/  FFMA.FTZ R70, R70, R14, -R99.reuse ;  /* 0x0000000e46467223 */ /* 0x100fe20000010863 */
[----:B------:R-:W-:Y:S01]  /*dc70*/  F2FP.F16.F32.PACK_AB R20, R22, R20 ;  /* 0x000000141614723e */ /* 0x000fe200000000ff */
[-CC-:B------:R-:W-:Y:S01]  /*dc80*/  FFMA.FTZ R71, R71, R14.reuse, -R99.reuse ;  /* 0x0000000e47477223 */ /* 0x180fe20000010863 */
[----:B------:R-:W0:Y:S01]  /*dc90*/  MUFU.EX2 R82, R82 ;  /* 0x0000005200527308 */ /* 0x000e220000000800 */
[----:B-1----:R-:W-:Y:S01]  /*dca0*/  FADD.FTZ R101, R29, R100 ;  /* 0x000000641d657221 */ /* 0x002fe20000010000 */
[----:B------:R-:W-:Y:S01]  /*dcb0*/  F2FP.F16.F32.PACK_AB R22, R80, R23 ;  /* 0x000000175016723e */ /* 0x000fe200000000ff */
[-CC-:B------:R-:W-:Y:S01]  /*dcc0*/  FFMA.FTZ R58, R58, R14.reuse, -R99.reuse ;  /* 0x0000000e3a3a7223 */ /* 0x180fe20000010863 */
[-CC-:B------:R-:W-:Y:S01]  /*dcd0*/  FFMA.FTZ R59, R59, R14.reuse, -R99.reuse ;  /* 0x0000000e3b3b7223 */ /* 0x180fe20000010863 */
[-CC-:B------:R-:W-:Y:S01]  /*dce0*/  FFMA.FTZ R62, R62, R14.reuse, -R99.reuse ;  /* 0x0000000e3e3e7223 */ /* 0x180fe20000010863 */
[-C--:B------:R-:W-:Y:S01]  /*dcf0*/  FFMA.FTZ R63, R63, R14.reuse, -R99 ;  /* 0x0000000e3f3f7223 */ /* 0x080fe20000010863 */
[----:B------:R-:W-:Y:S01]  /*dd00*/  F2FP.F16.F32.PACK_AB R21, R25, R21 ;  /* 0x000000151915723e */ /* 0x000fe200000000ff */
[----:B------:R-:W1:Y:S01]  /*dd10*/  MUFU.EX2 R83, R83 ;  /* 0x0000005300537308 */ /* 0x000e620000000800 */
[----:B---3--:R-:W-:Y:S01]  /*dd20*/  FADD.FTZ R101, R90, R101 ;  /* 0x000000655a657221 */ /* 0x008fe20000010000 */
[-CC-:B------:R-:W-:Y:S01]  /*dd30*/  FFMA.FTZ R51, R34, R14.reuse, -R99.reuse ;  /* 0x0000000e22337223 */ /* 0x180fe20000010863 */
[-CC-:B------:R-:W-:Y:S01]  /*dd40*/  FFMA.FTZ R54, R35, R14.reuse, -R99.reuse ;  /* 0x0000000e23367223 */ /* 0x180fe20000010863 */
[----:B------:R-:W-:-:S04]  /*dd50*/  FFMA.FTZ R97, R97, R14, -R99 ;  /* 0x0000000e61617223 */ /* 0x000fc80000010863 */
[----:B------:R-:W3:Y:S01]  /*dd60*/  MUFU.EX2 R86, R86 ;  /* 0x0000005600567308 */ /* 0x000ee20000000800 */
[----:B0-----:R-:W-:-:S07]  /*dd70*/  FADD.FTZ R46, R82, R101 ;  /* 0x00000065522e7221 */ /* 0x001fce0000010000 */
[----:B------:R-:W0:Y:S01]  /*dd80*/  MUFU.EX2 R87, R87 ;  /* 0x0000005700577308 */ /* 0x000e220000000800 */
[----:B-1----:R-:W-:-:S07]  /*dd90*/  F2FP.F16.F32.PACK_AB R25, R83, R82 ;  /* 0x000000525319723e */ /* 0x002fce00000000ff */
[----:B------:R-:W1:Y:S08]  /*dda0*/  MUFU.EX2 R74, R74 ;  /* 0x0000004a004a7308 */ /* 0x000e700000000800 */
[----:B------:R-:W4:Y:S08]  /*ddb0*/  MUFU.EX2 R75, R75 ;  /* 0x0000004b004b7308 */ /* 0x000f300000000800 */
[----:B------:R3:W-:Y:S08]  /*ddc0*/  MUFU.EX2 R42, R95 ;  /* 0x0000005f002a7308 */ /* 0x0007f00000000800 */
[----:B--2---:R2:W-:Y:S01]  /*ddd0*/  MUFU.EX2 R15, R50 ;  /* 0x00000032000f7308 */ /* 0x0045e20000000800 */
[----:B---3--:R-:W-:Y:S01]  /*dde0*/  FADD.FTZ R95, R83, R46 ;  /* 0x0000002e535f7221 */ /* 0x008fe20000010000 */
[----:B------:R-:W-:-:S03]  /*ddf0*/  FFMA.FTZ R46, R27, R14, -R99 ;  /* 0x0000000e1b2e7223 */ /* 0x000fc60000010863 */
[----:B------:R-:W-:-:S03]  /*de00*/  FADD.FTZ R26, R86, R95 ;  /* 0x0000005f561a7221 */ /* 0x000fc60000010000 */
[----:B------:R-:W3:Y:S01]  /*de10*/  MUFU.EX2 R78, R78 ;  /* 0x0000004e004e7308 */ /* 0x000ee20000000800 */
[----:B--2---:R-:W-:Y:S01]  /*de20*/  FFMA.FTZ R50, R38, R14, -R99 ;  /* 0x0000000e26327223 */ /* 0x004fe20000010863 */
[----:B------:R-:W-:Y:S01]  /*de30*/  FADD.FTZ R38, R84, R43 ;  /* 0x0000002b54267221 */ /* 0x000fe20000010000 */
[----:B0-----:R-:W-:-:S03]  /*de40*/  FADD.FTZ R27, R87, R26 ;  /* 0x0000001a571b7221 */ /* 0x001fc60000010000 */
[----:B------:R-:W-:Y:S01]  /*de50*/  FADD.FTZ R100, R85, R38 ;  /* 0x0000002655647221 */ /* 0x000fe20000010000 */
[----:B-1----:R-:W-:Y:S01]  /*de60*/  FADD.FTZ R26, R74, R27 ;  /* 0x0000001b4a1a7221 */ /* 0x002fe20000010000 */
[----:B------:R-:W0:Y:S01]  /*de70*/  MUFU.EX2 R79, R79 ;  /* 0x0000004f004f7308 */ /* 0x000e220000000800 */
[-CC-:B------:R-:W-:Y:S01]  /*de80*/  FFMA.FTZ R38, R30, R14.reuse, -R99.reuse ;  /* 0x0000000e1e267223 */ /* 0x180fe20000010863 */
[----:B------:R-:W-:Y:S01]  /*de90*/  FADD.FTZ R100, R89, R100 ;  /* 0x0000006459647221 */ /* 0x000fe20000010000 */
[----:B----4-:R-:W-:Y:S01]  /*dea0*/  FADD.FTZ R23, R75, R26 ;  /* 0x0000001a4b177221 */ /* 0x010fe20000010000 */
[----:B------:R-:W-:Y:S02]  /*deb0*/  FFMA.FTZ R99, R31, R14, -R99 ;  /* 0x0000000e1f637223 */ /* 0x000fe40000010863 */
[----:B------:R-:W-:Y:S02]  /*dec0*/  FADD.FTZ R27, R73, R100 ;  /* 0x00000064491b7221 */ /* 0x000fe40000010000 */
[----:B------:R-:W1:Y:S01]  /*ded0*/  MUFU.EX2 R66, R66 ;  /* 0x0000004200427308 */ /* 0x000e620000000800 */
[----:B---3--:R-:W-:Y:S01]  /*dee0*/  FADD.FTZ R30, R78, R23 ;  /* 0x000000174e1e7221 */ /* 0x008fe20000010000 */
[----:B------:R-:W-:-:S04]  /*def0*/  FADD.FTZ R26, R76, R27 ;  /* 0x0000001b4c1a7221 */ /* 0x000fc80000010000 */
[----:B------:R-:W-:Y:S01]  /*df00*/  FADD.FTZ R23, R77, R26 ;  /* 0x0000001a4d177221 */ /* 0x000fe20000010000 */
[----:B------:R-:W-:Y:S01]  /*df10*/  F2FP.F16.F32.PACK_AB R26, R85, R84 ;  /* 0x00000054551a723e */ /* 0x000fe200000000ff */
[----:B------:R-:W2:Y:S01]  /*df20*/  MUFU.EX2 R67, R67 ;  /* 0x0000004300437308 */ /* 0x000ea20000000800 */
[----:B0-----:R-:W-:Y:S01]  /*df30*/  FADD.FTZ R27, R79, R30 ;  /* 0x0000001e4f1b7221 */ /* 0x001fe20000010000 */
[----:B------:R-:W-:Y:S01]  /*df40*/  FADD.FTZ R84, R64, R23 ;  /* 0x0000001740547221 */ /* 0x000fe20000010000 */
[----:B------:R-:W-:Y:S02]  /*df50*/  F2FP.F16.F32.PACK_AB R30, R77, R76 ;  /* 0x0000004c4d1e723e */ /* 0x000fe400000000ff */
[----:B------:R-:W-:-:S03]  /*df60*/  F2FP.F16.F32.PACK_AB R23, R90, R29 ;  /* 0x0000001d5a17723e */ /* 0x000fc600000000ff */
[----:B------:R-:W0:Y:S01]  /*df70*/  MUFU.EX2 R70, R70 ;  /* 0x0000004600467308 */ /* 0x000e220000000800 */
[----:B-1----:R-:W-:Y:S01]  /*df80*/  FADD.FTZ R76, R66, R27 ;  /* 0x0000001b424c7221 */ /* 0x002fe20000010000 */
[----:B------:R-:W-:Y:S01]  /*df90*/  FADD.FTZ R27, R65, R84 ;  /* 0x00000054411b7221 */ /* 0x000fe20000010000 */
[----:B------:R1:W-:Y:S03]  /*dfa0*/  STSM.16.M88.4 [R144+0x24300], R20 ;  /* 0x0243001490007844 */ /* 0x0003e60000000200 */
[----:B------:R-:W-:Y:S01]  /*dfb0*/  FADD.FTZ R84, R68, R27 ;  /* 0x0000001b44547221 */ /* 0x000fe20000010000 */
[----:B------:R-:W-:Y:S01]  /*dfc0*/  F2FP.F16.F32.PACK_AB R27, R87, R86 ;  /* 0x00000056571b723e */ /* 0x000fe200000000ff */
[----:B------:R-:W3:Y:S01]  /*dfd0*/  MUFU.EX2 R71, R71 ;  /* 0x0000004700477308 */ /* 0x000ee20000000800 */
[----:B--2---:R-:W-:Y:S01]  /*dfe0*/  FADD.FTZ R29, R67, R76 ;  /* 0x0000004c431d7221 */ /* 0x004fe20000010000 */
[----:B------:R-:W-:-:S06]  /*dff0*/  FADD.FTZ R31, R69, R84 ;  /* 0x00000054451f7221 */ /* 0x000fcc0000010000 */
[----:B------:R-:W2:Y:S01]  /*e000*/  MUFU.EX2 R58, R58 ;  /* 0x0000003a003a7308 */ /* 0x000ea20000000800 */
[----:B0-----:R-:W-:Y:S01]  /*e010*/  FADD.FTZ R82, R70, R29 ;  /* 0x0000001d46527221 */ /* 0x001fe20000010000 */
[----:B------:R-:W-:Y:S01]  /*e020*/  F2FP.F16.F32.PACK_AB R29, R75, R74 ;  /* 0x0000004a4b1d723e */ /* 0x000fe200000000ff */
[----:B------:R-:W-:Y:S01]  /*e030*/  FADD.FTZ R74, R56, R31 ;  /* 0x0000001f384a7221 */ /* 0x000fe20000010000 */
[----:B------:R-:W-:Y:S02]  /*e040*/  F2FP.F16.F32.PACK_AB R31, R79, R78 ;  /* 0x0000004e4f1f723e */ /* 0x000fe400000000ff */
[----:B-1----:R-:W-:Y:S02]  /*e050*/  F2FP.F16.F32.PACK_AB R20, R65, R64 ;  /* 0x000000404114723e */ /* 0x002fe400000000ff */
[----:B------:R-:W-:Y:S01]  /*e060*/  MUFU.EX2 R59, R59 ;  /* 0x0000003b003b7308 */ /* 0x000fe20000000800 */
[----:B---3--:R-:W-:Y:S01]  /*e070*/  FADD.FTZ R75, R71, R82 ;  /* 0x00000052474b7221 */ /* 0x008fe20000010000 */
[----:B------:R-:W-:-:S02]  /*e080*/  F2FP.F16.F32.PACK_AB R22, R69, R68 ;  /* 0x000000444516723e */ /* 0x000fc400000000ff */
[----:B------:R-:W-:-:S04]  /*e090*/  F2FP.F16.F32.PACK_AB R21, R67, R66 ;  /* 0x000000424315723e */ /* 0x000fc800000000ff */
[----:B------:R-:W-:Y:S01]  /*e0a0*/  MUFU.EX2 R62, R62 ;  /* 0x0000003e003e7308 */ /* 0x000fe20000000800 */
[----:B--2---:R-:W-:Y:S01]  /*e0b0*/  FADD.FTZ R78, R58, R75 ;  /* 0x0000004b3a4e7221 */ /* 0x004fe20000010000 */
[----:B------:R-:W-:-:S04]  /*e0c0*/  FADD.FTZ R75, R57, R74 ;  /* 0x0000004a394b7221 */ /* 0x000fc80000010000 */
[----:B------:R-:W-:Y:S02]  /*e0d0*/  FADD.FTZ R74, R60, R75 ;  /* 0x0000004b3c4a7221 */ /* 0x000fe40000010000 */
[----:B------:R-:W0:Y:S08]  /*e0e0*/  MUFU.EX2 R61, R61 ;  /* 0x0000003d003d7308 */ /* 0x000e300000000800 */
[----:B------:R-:W-:Y:S08]  /*e0f0*/  MUFU.EX2 R63, R63 ;  /* 0x0000003f003f7308 */ /* 0x000ff00000000800 */
[----:B------:R-:W1:Y:S01]  /*e100*/  MUFU.EX2 R39, R39 ;  /* 0x0000002700277308 */ /* 0x000e620000000800 */
[----:B0-----:R-:W-:-:S07]  /*e110*/  FADD.FTZ R74, R61, R74 ;  /* 0x0000004a3d4a7221 */ /* 0x001fce0000010000 */
[----:B------:R-:W0:Y:S08]  /*e120*/  MUFU.EX2 R49, R49 ;  /* 0x0000003100317308 */ /* 0x000e300000000800 */
[----:B------:R2:W-:Y:S01]  /*e130*/  MUFU.EX2 R76, R55 ;  /* 0x00000037004c7308 */ /* 0x0005e20000000800 */
[----:B-1----:R-:W-:-:S07]  /*e140*/  FADD.FTZ R74, R39, R74 ;  /* 0x0000004a274a7221 */ /* 0x002fce0000010000 */
[----:B------:R-:W1:Y:S01]  /*e150*/  MUFU.EX2 R34, R98 ;  /* 0x0000006200227308 */ /* 0x000e620000000800 */
[----:B--2---:R-:W-:-:S04]  /*e160*/  FADD.FTZ R55, R59, R78 ;  /* 0x0000004e3b377221 */ /* 0x004fc80000010000 */
[----:B------:R-:W-:-:S03]  /*e170*/  FADD.FTZ R78, R62, R55 ;  /* 0x000000373e4e7221 */ /* 0x000fc60000010000 */
[----:B------:R-:W2:Y:S01]  /*e180*/  MUFU.EX2 R52, R52 ;  /* 0x0000003400347308 */ /* 0x000ea20000000800 */
[----:B------:R-:W-:-:S04]  /*e190*/  FADD.FTZ R78, R63, R78 ;  /* 0x0000004e3f4e7221 */ /* 0x000fc80000010000 */
[----:B------:R-:W-:-:S03]  /*e1a0*/  FADD.FTZ R23, R15, R78 ;  /* 0x0000004e0f177221 */ /* 0x000fc60000010000 */
[----:B------:R3:W4:Y:S08]  /*e1b0*/  MUFU.EX2 R35, R24 ;  /* 0x0000001800237308 */ /* 0x0007300000000800 */
[----:B------:R-:W4:Y:S01]  /*e1c0*/  MUFU.EX2 R53, R53 ;  /* 0x0000003500357308 */ /* 0x000f220000000800 */
[----:B---3--:R-:W-:-:S05]  /*e1d0*/  F2FP.F16.F32.PACK_AB R24, R88, R81 ;  /* 0x000000515818723e */ /* 0x008fca00000000ff */
[----:B------:R0:W-:Y:S02]  /*e1e0*/  STSM.16.M88.4 [R144+0x25b00], R24 ;  /* 0x025b001890007844 */ /* 0x0001e40000000200 */
[----:B------:R3:W4:Y:S08]  /*e1f0*/  MUFU.EX2 R43, R28 ;  /* 0x0000001c002b7308 */ /* 0x0007300000000800 */
[----:B------:R-:W4:Y:S01]  /*e200*/  MUFU.EX2 R92, R92 ;  /* 0x0000005c005c7308 */ /* 0x000f220000000800 */
[----:B---3--:R-:W-:Y:S01]  /*e210*/  F2FP.F16.F32.PACK_AB R28, R73, R89 ;  /* 0x00000059491c723e */ /* 0x008fe200000000ff */
[----:B0-----:R-:W-:Y:S01]  /*e220*/  FADD.FTZ R25, R49, R74 ;  /* 0x0000004a31197221 */ /* 0x001fe20000010000 */
[----:B------:R-:W-:-:S05]  /*e230*/  FADD.FTZ R27, R42, R23 ;  /* 0x000000172a1b7221 */ /* 0x000fca0000010000 */
[----:B------:R-:W0:Y:S01]  /*e240*/  MUFU.EX2 R80, R94 ;  /* 0x0000005e00507308 */ /* 0x000e220000000800 */
[----:B------:R1:W-:Y:S01]  /*e250*/  STSM.16.M88.4 [R144+0x27300], R28 ;  /* 0x0273001c90007844 */ /* 0x0003e20000000200 */
[----:B------:R-:W-:Y:S01]  /*e260*/  FADD.FTZ R25, R48, R25 ;  /* 0x0000001930197221 */ /* 0x000fe20000010000 */
[----:B------:R-:W-:Y:S01]  /*e270*/  F2FP.F16.F32.PACK_AB R23, R71, R70 ;  /* 0x000000464717723e */ /* 0x000fe200000000ff */
[----:B------:R-:W-:Y:S01]  /*e280*/  IMAD.MOV.U32 R71, RZ, RZ, RZ ;  /* 0x000000ffff477224 */ /* 0x000fe200078e00ff */
[----:B------:R-:W-:Y:S02]  /*e290*/  F2FP.F16.F32.PACK_AB R24, R57, R56 ;  /* 0x000000383918723e */ /* 0x000fe400000000ff */
[----:B------:R-:W-:Y:S01]  /*e2a0*/  F2FP.F16.F32.PACK_AB R26, R61, R60 ;  /* 0x0000003c3d1a723e */ /* 0x000fe200000000ff */
[----:B------:R-:W3:Y:S01]  /*e2b0*/  MUFU.EX2 R93, R93 ;  /* 0x0000005d005d7308 */ /* 0x000ee20000000800 */
[----:B------:R0:W-:Y:S01]  /*e2c0*/  STSM.16.M88.4 [R144+0x28b00], R20 ;  /* 0x028b001490007844 */ /* 0x0001e20000000200 */
[--C-:B------:R-:W-:Y:S01]  /*e2d0*/  IMAD.MOV.U32 R70, RZ, RZ, R71.reuse ;  /* 0x000000ffff467224 */ /* 0x100fe200078e0047 */
[----:B------:R-:W-:Y:S01]  /*e2e0*/  MOV R61, R71 ;  /* 0x00000047003d7202 */ /* 0x000fe20000000f00 */
[----:B------:R-:W-:-:S02]  /*e2f0*/  IMAD.MOV.U32 R69, RZ, RZ, R71 ;  /* 0x000000ffff457224 */ /* 0x000fc400078e0047 */
[----:B------:R-:W-:Y:S02]  /*e300*/  IMAD.MOV.U32 R68, RZ, RZ, R71 ;  /* 0x000000ffff447224 */ /* 0x000fe400078e0047 */
[----:B------:R-:W3:Y:S01]  /*e310*/  MUFU.EX2 R73, R91 ;  /* 0x0000005b00497308 */ /* 0x000ee20000000800 */
[----:B-1----:R-:W-:Y:S01]  /*e320*/  FADD.FTZ R28, R34, R27 ;  /* 0x0000001b221c7221 */ /* 0x002fe20000010000 */
[----:B--2---:R-:W-:Y:S01]  /*e330*/  FADD.FTZ R30, R52, R25 ;  /* 0x00000019341e7221 */ /* 0x004fe20000010000 */
[----:B------:R-:W-:Y:S01]  /*e340*/  F2FP.F16.F32.PACK_AB R25, R59, R58 ;  /* 0x0000003a3b19723e */ /* 0x000fe200000000ff */
[----:B------:R-:W-:Y:S02]  /*e350*/  IMAD.MOV.U32 R67, RZ, RZ, R71 ;  /* 0x000000ffff437224 */ /* 0x000fe400078e0047 */
[----:B----4-:R-:W-:Y:S01]  /*e360*/  FADD.FTZ R28, R35, R28 ;  /* 0x0000001c231c7221 */ /* 0x010fe20000010000 */
[----:B------:R-:W-:Y:S01]  /*e370*/  FADD.FTZ R29, R53, R30 ;  /* 0x0000001e351d7221 */ /* 0x000fe20000010000 */
[----:B------:R-:W-:Y:S01]  /*e380*/  F2FP.F16.F32.PACK_AB R27, R63, R62 ;  /* 0x0000003e3f1b723e */ /* 0x000fe200000000ff */
[----:B------:R-:W1:Y:S01]  /*e390*/  MUFU.EX2 R40, R40 ;  /* 0x0000002800287308 */ /* 0x000e620000000800 */
[----:B------:R-:W-:Y:S01]  /*e3a0*/  FADD.FTZ R55, R43, R28 ;  /* 0x0000001c2b377221 */ /* 0x000fe20000010000 */
[----:B------:R-:W-:Y:S01]  /*e3b0*/  FADD.FTZ R28, R92, R29 ;  /* 0x0000001d5c1c7221 */ /* 0x000fe20000010000 */
[----:B0-----:R-:W-:Y:S01]  /*e3c0*/  F2FP.F16.F32.PACK_AB R20, R49, R39 ;  /* 0x000000273114723e */ /* 0x001fe200000000ff */
[----:B------:R0:W-:Y:S01]  /*e3d0*/  STSM.16.M88.4 [R144+0x2a300], R24 ;  /* 0x02a3001890007844 */ /* 0x0001e20000000200 */
[----:B------:R-:W-:Y:S01]  /*e3e0*/  FADD.FTZ R30, R80, R55 ;  /* 0x00000037501e7221 */ /* 0x000fe20000010000 */
[----:B---3--:R-:W-:Y:S01]  /*e3f0*/  FADD.FTZ R29, R93, R28 ;  /* 0x0000001c5d1d7221 */ /* 0x008fe20000010000 */
[----:B------:R-:W-:Y:S01]  /*e400*/  F2FP.F16.F32.PACK_AB R21, R42, R15 ;  /* 0x0000000f2a15723e */ /* 0x000fe200000000ff */
[----:B------:R-:W2:Y:S01]  /*e410*/  MUFU.EX2 R51, R51 ;  /* 0x0000003300337308 */ /* 0x000ea20000000800 */
[----:B------:R-:W-:Y:S01]  /*e420*/  FADD.FTZ R39, R73, R30 ;  /* 0x0000001e49277221 */ /* 0x000fe20000010000 */
[----:B------:R-:W-:Y:S01]  /*e430*/  FADD.FTZ R29, R96, R29 ;  /* 0x0000001d601d7221 */ /* 0x000fe20000010000 */
[----:B------:R-:W-:Y:S01]  /*e440*/  F2FP.F16.F32.PACK_AB R23, R35, R34 ;  /* 0x000000222317723e */ /* 0x000fe200000000ff */
[----:B------:R-:W-:-:S02]  /*e450*/  IMAD.MOV.U32 R66, RZ, RZ, R71 ;  /* 0x000000ffff427224 */ /* 0x000fc400078e0047 */
[----:B------:R-:W-:Y:S01]  /*e460*/  FADD.FTZ R28, R76, R39 ;  /* 0x000000274c1c7221 */ /* 0x000fe20000010000 */
[----:B------:R-:W-:Y:S01]  /*e470*/  F2FP.F16.F32.PACK_AB R22, R52, R48 ;  /* 0x000000303416723e */ /* 0x000fe200000000ff */
[----:B------:R-:W-:Y:S01]  /*e480*/  IMAD.MOV.U32 R65, RZ, RZ, R71 ;  /* 0x000000ffff417224 */ /* 0x000fe200078e0047 */
[----:B------:R-:W3:Y:S01]  /*e490*/  MUFU.EX2 R41, R41 ;  /* 0x0000002900297308 */ /* 0x000ee20000000800 */
[----:B-1----:R-:W-:Y:S01]  /*e4a0*/  FADD.FTZ R30, R40, R29 ;  /* 0x0000001d281e7221 */ /* 0x002fe20000010000 */
[--C-:B------:R-:W-:Y:S01]  /*e4b0*/  IMAD.MOV.U32 R64, RZ, RZ, R71.reuse ;  /* 0x000000ffff407224 */ /* 0x100fe200078e0047 */
[----:B------:R-:W-:Y:S01]  /*e4c0*/  STSM.16.M88.4 [R144+0x2bb00], R20 ;  /* 0x02bb001490007844 */ /* 0x000fe20000000200 */
[----:B0-----:R-:W-:Y:S01]  /*e4d0*/  F2FP.F16.F32.PACK_AB R24, R92, R53 ;  /* 0x000000355c18723e */ /* 0x001fe200000000ff */
[--C-:B------:R-:W-:Y:S01]  /*e4e0*/  IMAD.MOV.U32 R63, RZ, RZ, R71.reuse ;  /* 0x000000ffff3f7224 */ /* 0x100fe200078e0047 */
[----:B------:R-:W-:Y:S01]  /*e4f0*/  F2FP.F16.F32.PACK_AB R26, R96, R93 ;  /* 0x0000005d601a723e */ /* 0x000fe200000000ff */
[--C-:B------:R-:W-:Y:S01]  /*e500*/  IMAD.MOV.U32 R62, RZ, RZ, R71.reuse ;  /* 0x000000ffff3e7224 */ /* 0x100fe200078e0047 */
[----:B------:R-:W0:Y:S01]  /*e510*/  MUFU.EX2 R54, R54 ;  /* 0x0000003600367308 */ /* 0x000e220000000800 */
[----:B--2---:R-:W-:Y:S01]  /*e520*/  FADD.FTZ R15, R51, R28 ;  /* 0x0000001c330f7221 */ /* 0x004fe20000010000 */
[----:B------:R-:W-:Y:S01]  /*e530*/  F2FP.F16.F32.PACK_AB R25, R80, R43 ;  /* 0x0000002b5019723e */ /* 0x000fe200000000ff */
[--C-:B------:R-:W-:Y:S01]  /*e540*/  IMAD.MOV.U32 R60, RZ, RZ, R71.reuse ;  /* 0x000000ffff3c7224 */ /* 0x100fe200078e0047 */
[----:B------:R-:W-:Y:S01]  /*e550*/  MOV R39, R71 ;  /* 0x0000004700277202 */ /* 0x000fe20000000f00 */
[----:B------:R-:W-:-:S02]  /*e560*/  IMAD.MOV.U32 R59, RZ, RZ, R71 ;  /* 0x000000ffff3b7224 */ /* 0x000fc400078e0047 */
[--C-:B------:R-:W-:Y:S01]  /*e570*/  IMAD.MOV.U32 R58, RZ, RZ, R71.reuse ;  /* 0x000000ffff3a7224 */ /* 0x100fe200078e0047 */
[----:B------:R-:W1:Y:S01]  /*e580*/  MUFU.EX2 R36, R36 ;  /* 0x0000002400247308 */ /* 0x000e620000000800 */
[----:B---3--:R-:W-:Y:S01]  /*e590*/  FADD.FTZ R27, R41, R30 ;  /* 0x0000001e291b7221 */ /* 0x008fe20000010000 */
[--C-:B------:R-:W-:Y:S02]  /*e5a0*/  IMAD.MOV.U32 R57, RZ, RZ, R71.reuse ;  /* 0x000000ffff397224 */ /* 0x100fe400078e0047 */
[--C-:B------:R-:W-:Y:S02]  /*e5b0*/  IMAD.MOV.U32 R56, RZ, RZ, R71.reuse ;  /* 0x000000ffff387224 */ /* 0x100fe400078e0047 */
[----:B------:R-:W-:Y:S02]  /*e5c0*/  IMAD.MOV.U32 R55, RZ, RZ, R71 ;  /* 0x000000ffff377224 */ /* 0x000fe400078e0047 */
        /* <DEDUP_REMOVED lines=8> */
[----:B------:R-:W-:Y:S01]  /*e650*/  F2FP.F16.F32.PACK_AB R27, R76, R73 ;  /* 0x000000494c1b723e */ /* 0x000fe200000000ff */
[--C-:B------:R-:W-:Y:S02]  /*e660*/  IMAD.MOV.U32 R51, RZ, RZ, R71.reuse ;  /* 0x000000ffff337224 */ /* 0x100fe400078e0047 */
[----:B------:R-:W-:Y:S02]  /*e670*/  IMAD.MOV.U32 R49, RZ, RZ, R71 ;  /* 0x000000ffff317224 */ /* 0x000fe400078e0047 */
[----:B------:R1:W-:Y:S01]  /*e680*/  STSM.16.M88.4 [R144+0x2d300], R24 ;  /* 0x02d3001890007844 */ /* 0x0003e20000000200 */
[----:B------:R-:W3:Y:S01]  /*e690*/  MUFU.EX2 R31, R97 ;  /* 0x00000061001f7308 */ /* 0x000ee20000000800 */
[----:B--2---:R-:W-:Y:S01]  /*e6a0*/  FADD.FTZ R30, R50, R15 ;  /* 0x0000000f321e7221 */ /* 0x004fe20000010000 */
[----:B------:R-:W-:-:S02]  /*e6b0*/  IMAD.MOV.U32 R48, RZ, RZ, R71 ;  /* 0x000000ffff307224 */ /* 0x000fc400078e0047 */
[----:B------:R-:W-:-:S04]  /*e6c0*/  IMAD.MOV.U32 R43, RZ, RZ, R71 ;  /* 0x000000ffff2b7224 */ /* 0x000fc800078e0047 */
[----:B------:R-:W2:Y:S01]  /*e6d0*/  MUFU.EX2 R44, R44 ;  /* 0x0000002c002c7308 */ /* 0x000ea20000000800 */
[----:B0-----:R-:W-:Y:S01]  /*e6e0*/  FADD.FTZ R15, R37, R28 ;  /* 0x0000001c250f7221 */ /* 0x001fe20000010000 */
[----:B------:R-:W-:Y:S01]  /*e6f0*/  F2FP.F16.F32.PACK_AB R28, R41, R40 ;  /* 0x00000028291c723e */ /* 0x000fe200000000ff */
[--C-:B------:R-:W-:Y:S02]  /*e700*/  IMAD.MOV.U32 R41, RZ, RZ, R71.reuse ;  /* 0x000000ffff297224 */ /* 0x100fe400078e0047 */
[--C-:B------:R-:W-:Y:S02]  /*e710*/  IMAD.MOV.U32 R40, RZ, RZ, R71.reuse ;  /* 0x000000ffff287224 */ /* 0x100fe400078e0047 */
[--C-:B-1----:R-:W-:Y:S01]  /*e720*/  IMAD.MOV.U32 R27, RZ, RZ, R71.reuse ;  /* 0x000000ffff1b7224 */ /* 0x102fe200078e0047 */
[----:B------:R-:W0:Y:S01]  /*e730*/  MUFU.EX2 R47, R47 ;  /* 0x0000002f002f7308 */ /* 0x000e220000000800 */
[----:B---3--:R-:W-:Y:S01]  /*e740*/  FADD.FTZ R34, R31, R30 ;  /* 0x0000001e1f227221 */ /* 0x008fe20000010000 */
[----:B------:R-:W-:Y:S01]  /*e750*/  F2FP.F16.F32.PACK_AB R30, R37, R36 ;  /* 0x00000024251e723e */ /* 0x000fe200000000ff */
[--C-:B------:R-:W-:Y:S01]  /*e760*/  IMAD.MOV.U32 R37, RZ, RZ, R71.reuse ;  /* 0x000000ffff257224 */ /* 0x100fe200078e0047 */
[----:B------:R-:W-:Y:S01]  /*e770*/  F2FP.F16.F32.PACK_AB R31, R31, R50 ;  /* 0x000000321f1f723e */ /* 0x000fe200000000ff */
[----:B------:R-:W-:-:S02]  /*e780*/  IMAD.MOV.U32 R50, RZ, RZ, R71 ;  /* 0x000000ffff327224 */ /* 0x000fc400078e0047 */
[----:B------:R-:W-:Y:S01]  /*e790*/  IMAD.MOV.U32 R36, RZ, RZ, R71 ;  /* 0x000000ffff247224 */ /* 0x000fe200078e0047 */
[----:B------:R-:W1:Y:S01]  /*e7a0*/  MUFU.EX2 R45, R45 ;  /* 0x0000002d002d7308 */ /* 0x000e620000000800 */
[----:B--2---:R-:W-:Y:S01]  /*e7b0*/  FADD.FTZ R42, R44, R15 ;  /* 0x0000000f2c2a7221 */ /* 0x004fe20000010000 */
[----:B------:R2:W-:Y:S01]  /*e7c0*/  STSM.16.M88.4 [R144+0x2eb00], R28 ;  /* 0x02eb001c90007844 */ /* 0x0005e20000000200 */
[--C-:B------:R-:W-:Y:S02]  /*e7d0*/  IMAD.MOV.U32 R26, RZ, RZ, R71.reuse ;  /* 0x000000ffff1a7224 */ /* 0x100fe400078e0047 */
[--C-:B------:R-:W-:Y:S02]  /*e7e0*/  IMAD.MOV.U32 R25, RZ, RZ, R71.reuse ;  /* 0x000000ffff197224 */ /* 0x100fe400078e0047 */
[--C-:B------:R-:W-:Y:S01]  /*e7f0*/  IMAD.MOV.U32 R24, RZ, RZ, R71.reuse ;  /* 0x000000ffff187224 */ /* 0x100fe200078e0047 */
[----:B------:R-:W-:Y:S01]  /*e800*/  MUFU.EX2 R32, R32 ;  /* 0x0000002000207308 */ /* 0x000fe20000000800 */
[----:B0-----:R-:W-:Y:S01]  /*e810*/  FADD.FTZ R15, R47, R34 ;  /* 0x000000222f0f7221 */ /* 0x001fe20000010000 */
[----:B------:R-:W-:-:S06]  /*e820*/  IMAD.MOV.U32 R34, RZ, RZ, R71 ;  /* 0x000000ffff227224 */ /* 0x000fcc00078e0047 */
[----:B------:R-:W0:Y:S01]  /*e830*/  MUFU.EX2 R33, R33 ;  /* 0x0000002100217308 */ /* 0x000e220000000800 */
[C---:B-1----:R-:W-:Y:S01]  /*e840*/  FADD.FTZ R35, R45.reuse, R42 ;  /* 0x0000002a2d237221 */ /* 0x042fe20000010000 */
[----:B------:R-:W-:Y:S01]  /*e850*/  F2FP.F16.F32.PACK_AB R20, R45, R44 ;  /* 0x0000002c2d14723e */ /* 0x000fe200000000ff */
[--C-:B------:R-:W-:Y:S02]  /*e860*/  IMAD.MOV.U32 R45, RZ, RZ, R71.reuse ;  /* 0x000000ffff2d7224 */ /* 0x100fe400078e0047 */
[--C-:B------:R-:W-:Y:S02]  /*e870*/  IMAD.MOV.U32 R44, RZ, RZ, R71.reuse ;  /* 0x000000ffff2c7224 */ /* 0x100fe400078e0047 */
[--C-:B------:R-:W-:Y:S01]  /*e880*/  IMAD.MOV.U32 R42, RZ, RZ, R71.reuse ;  /* 0x000000ffff2a7224 */ /* 0x100fe200078e0047 */
[----:B------:R-:W1:Y:S01]  /*e890*/  MUFU.EX2 R46, R46 ;  /* 0x0000002e002e7308 */ /* 0x000e620000000800 */
[--C-:B--2---:R-:W-:Y:S02]  /*e8a0*/  IMAD.MOV.U32 R31, RZ, RZ, R71.reuse ;  /* 0x000000ffff1f7224 */ /* 0x104fe400078e0047 */
[----:B------:R-:W-:-:S02]  /*e8b0*/  IMAD.MOV.U32 R30, RZ, RZ, R71 ;  /* 0x000000ffff1e7224 */ /* 0x000fc400078e0047 */
[--C-:B------:R-:W-:Y:S02]  /*e8c0*/  IMAD.MOV.U32 R29, RZ, RZ, R71.reuse ;  /* 0x000000ffff1d7224 */ /* 0x100fe400078e0047 */
[----:B------:R-:W-:Y:S01]  /*e8d0*/  IMAD.MOV.U32 R28, RZ, RZ, R71 ;  /* 0x000000ffff1c7224 */ /* 0x000fe200078e0047 */
[----:B------:R-:W-:Y:S01]  /*e8e0*/  MUFU.EX2 R38, R38 ;  /* 0x0000002600267308 */ /* 0x000fe20000000800 */
[----:B0-----:R-:W-:Y:S01]  /*e8f0*/  F2FP.F16.F32.PACK_AB R22, R33, R32 ;  /* 0x000000202116723e */ /* 0x001fe200000000ff */
[----:B------:R-:W-:Y:S01]  /*e900*/  FADD.FTZ R32, R32, R35 ;  /* 0x0000002320207221 */ /* 0x000fe20000010000 */
[----:B------:R-:W-:-:S05]  /*e910*/  IMAD.MOV.U32 R35, RZ, RZ, R71 ;  /* 0x000000ffff237224 */ /* 0x000fca00078e0047 */
[----:B------:R-:W0:Y:S01]  /*e920*/  MUFU.EX2 R99, R99 ;  /* 0x0000006300637308 */ /* 0x000e220000000800 */
[C---:B-1----:R-:W-:Y:S01]  /*e930*/  FADD.FTZ R15, R46.reuse, R15 ;  /* 0x0000000f2e0f7221 */ /* 0x042fe20000010000 */
[----:B------:R-:W-:Y:S01]  /*e940*/  F2FP.F16.F32.PACK_AB R21, R46, R47 ;  /* 0x0000002f2e15723e */ /* 0x000fe200000000ff */
[--C-:B------:R-:W-:Y:S02]  /*e950*/  IMAD.MOV.U32 R47, RZ, RZ, R71.reuse ;  /* 0x000000ffff2f7224 */ /* 0x100fe400078e0047 */
[----:B------:R-:W-:Y:S01]  /*e960*/  IMAD.MOV.U32 R46, RZ, RZ, R71 ;  /* 0x000000ffff2e7224 */ /* 0x000fe200078e0047 */
[----:B0-----:R-:W-:Y:S01]  /*e970*/  F2FP.F16.F32.PACK_AB R23, R99, R38 ;  /* 0x000000266317723e */ /* 0x001fe200000000ff */
[----:B------:R-:W-:-:S04]  /*e980*/  FADD.FTZ R38, R38, R15 ;  /* 0x0000000f26267221 */ /* 0x000fc80000010000 */
[----:B------:R0:W-:Y:S01]  /*e990*/  STSM.16.M88.4 [R144+0x30300], R20 ;  /* 0x0303001490007844 */ /* 0x0001e20000000200 */
[----:B------:R-:W-:Y:S01]  /*e9a0*/  FADD.FTZ R15, R99, R38 ;  /* 0x00000026630f7221 */ /* 0x000fe20000010000 */
[--C-:B------:R-:W-:Y:S01]  /*e9b0*/  IMAD.MOV.U32 R38, RZ, RZ, R71.reuse ;  /* 0x000000ffff267224 */ /* 0x100fe200078e0047 */
[----:B------:R1:W-:Y:S06]  /*e9c0*/  MEMBAR.ALL.CTA ;  /* 0x0000000000007992 */ /* 0x0003ec0000008000 */
[----:B-1----:R-:W1:Y:S01]  /*e9d0*/  FENCE.VIEW.ASYNC.S ;  /* 0x00000000000073c6 */ /* 0x002e620000000000 */
[----:B0-----:R-:W-:Y:S01]  /*e9e0*/  FADD.FTZ R20, R33, R32 ;  /* 0x0000002021147221 */ /* 0x001fe20000010000 */
[----:B------:R-:W-:-:S02]  /*e9f0*/  IMAD.MOV.U32 R33, RZ, RZ, R71 ;  /* 0x000000ffff217224 */ /* 0x000fc400078e0047 */
[----:B------:R-:W-:Y:S02]  /*ea00*/  IMAD.MOV.U32 R32, RZ, RZ, R71 ;  /* 0x000000ffff207224 */ /* 0x000fe400078e0047 */
[----:B------:R0:W-:Y:S04]  /*ea10*/  STL [R1+0x20], R20 ;  /* 0x0000201401007387 */ /* 0x0001e80000100800 */
[----:B------:R0:W-:Y:S01]  /*ea20*/  STL [R1+0x24], R15 ;  /* 0x0000240f01007387 */ /* 0x0001e20000100800 */
[----:B-1----:R-:W-:Y:S01]  /*ea30*/  NOP ;  /* 0x0000000000007918 */ /* 0x002fe20000000000 */
[----:B------:R-:W-:Y:S05]  /*ea40*/  @!P2 BRA `(.L_x_8674) ;  /* 0x000000480054a947 */ /* 0x000fea0003800000 */
[----:B------:R-:W-:Y:S02]  /*ea50*/  VIADD R14, R110, 0xfffffffe ;  /* 0xfffffffe6e0e7836 */ /* 0x000fe40000000000 */
[----:B------:R-:W-:Y:S02]  /*ea60*/  IMAD.MOV.U32 R155, RZ, RZ, R72 ;  /* 0x000000ffff9b7224 */ /* 0x000fe400078e0048 */
[----:B------:R-:W-:Y:S01]  /*ea70*/  IMAD.MOV.U32 R154, RZ, RZ, R0 ;  /* 0x000000ffff9a7224 */ /* 0x000fe200078e0000 */
[----:B------:R1:W-:Y:S04]  /*ea80*/  STL [R1+0x1c], R14 ;  /* 0x00001c0e01007387 */ /* 0x0003e80000100800 */
[----:B------:R1:W5:Y:S01]  /*ea90*/  LDL.LU R156, [R1+0x40] ;  /* 0x00004000019c7983 */ /* 0x0003620000300800 */
[----:B0-----:R-:W-:Y:S01]  /*eaa0*/  IMAD.MOV.U32 R15, RZ, RZ, R148 ;  /* 0x000000ffff0f7224 */ /* 0x001fe200078e0094 */
        /* <DEDUP_REMOVED lines=23> */
[----:B-1----:R-:W-:-:S07]  /*ec20*/  CS2R R24, SRZ ;  /* 0x0000000000187805 */ /* 0x002fce000001ff00 */
.L_x_8685:
        /* <DEDUP_REMOVED lines=12> */
.L_x_8676:
[----:B------:R-:W-:Y:S01]  /*ecf0*/  IMAD R0, R148, 0x8, R18 ;  /* 0x0000000894007824 */ /* 0x000fe200078e0212 */
[----:B------:R-:W-:-:S04]  /*ed00*/  SHF.L.U32 R21, R14, 0x1f, RZ ;  /* 0x0000001f0e157819 */ /* 0x000fc800000006ff */
[----:B------:R0:W1:Y:S01]  /*ed10*/  SYNCS.PHASECHK.TRANS64.TRYWAIT P3, [R0+URZ+0x31c30], R21 ;  /* 0x031c3015000075a7 */ /* 0x000062000806017f */
[----:B------:R-:W-:Y:S05]  /*ed20*/  @!P0 BRA `(.L_x_8677) ;  /* 0x0000000000048947 */ /* 0x000fea0003800000 */
[----:B------:R-:W-:Y:S01]  /*ed30*/  BPT.TRAP 0x1 ;  /* 0x000000040000795c */ /* 0x000fe20000300000 */
.L_x_8677:
[----:B------:R-:W-:Y:S04]  /*ed40*/  BSSY B0, `(.L_x_8675) ;  /* 0x0000004000007945 */ /* 0x000fe80003800000 */
[----:B-1----:R-:W-:Y:S05]  /*ed50*/  @P3 BRA `(.L_x_8678) ;  /* 0x0000000000083947 */ /* 0x002fea0003800000 */
[----:B------:R-:W1:Y:S02]  /*ed60*/  SYNCS.PHASECHK.TRANS64.TRYWAIT P3, [R0+URZ+0x31c30], R21 ;  /* 0x031c3015000075a7 */ /* 0x000e64000806017f */
[----:B-1----:R-:W-:Y:S05]  /*ed70*/  @!P3 BRA `(.L_x_8679) ;  /* 0x000000c800acb947 */ /* 0x002fea0003800000 */
.L_x_8678:
[----:B------:R-:W-:Y:S05]  /*ed80*/  BSYNC B0 ;  /* 0x0000000000007941 */ /* 0x000fea0003800000 */
.L_x_8675:
[----:B------:R-:W2:Y:S01]  /*ed90*/  LDL R14, [R1+0x4c] ;  /* 0x00004c00010e7983 */ /* 0x000ea20000100800 */
[----:B------:R-:W-:Y:S01]  /*eda0*/  IMAD.MOV.U32 R23, RZ, RZ, -0x7fffffe0 ;  /* 0x80000020ff177424 */ /* 0x000fe200078e00ff */
[----:B------:R-:W-:Y:S05]  /*edb0*/  WARPSYNC.ALL ;  /* 0x0000000000007948 */ /* 0x000fea0003800000 */
[----:B01----:R-:W0:Y:S01]  /*edc0*/  S2R R0, SR_TID.X ;  /* 0x0000000000007919 */ /* 0x003e220000002100 */
[----:B------:R-:W-:Y:S01]  /*edd0*/  R2UR UR59, R23 ;  /* 0x00000000173b72ca */ /* 0x000fe200000e0000 */
[----:B------:R-:W-:Y:S01]  /*ede0*/  IMAD.MOV.U32 R151, RZ, RZ, -0x7fffffe0 ;  /* 0x80000020ff977424 */ /* 0x000fe200078e00ff */
[----:B------:R-:W-:Y:S01]  /*edf0*/  R2UR UR56, R2 ;  /* 0x00000000023872ca */ /* 0x000fe200000e0000 */
[----:B------:R-:W-:Y:S01]  /*ee00*/  IMAD.MOV.U32 R73, RZ, RZ, -0x7fffffe0 ;  /* 0x80000020ff497424 */ /* 0x000fe200078e00ff */
[----:B------:R-:W-:Y:S01]  /*ee10*/  R2UR UR57, R3 ;  /* 0x00000000033972ca */ /* 0x000fe200000e0000 */
[----:B------:R-:W-:Y:S01]  /*ee20*/  IMAD.MOV.U32 R21, RZ, RZ, -0x7fffffe0 ;  /* 0x80000020ff157424 */ /* 0x000fe200078e00ff */
[----:B------:R-:W-:Y:S01]  /*ee30*/  R2UR UR19, R23 ;  /* 0x00000000171372ca */ /* 0x000fe200000e0000 */
[----:B------:R-:W-:Y:S01]  /*ee40*/  STL [R1+0xbc], R25 ;  /* 0x0000bc1901007387 */ /* 0x000fe20000100800 */
[C---:B------:R-:W-:Y:S01]  /*ee50*/  R2UR UR7, R73.reuse ;  /* 0x00000000490772ca */ /* 0x040fe200000e0000 */
[----:B------:R-:W-:Y:S01]  /*ee60*/  IMAD.MOV.U32 R153, RZ, RZ, -0x7fffffe0 ;  /* 0x80000020ff997424 */ /* 0x000fe200078e00ff */
[----:B------:R-:W-:Y:S01]  /*ee70*/  R2UR UR11, R73 ;  /* 0x00000000490b72ca */ /* 0x000fe200000e0000 */
[----:B------:R-:W-:Y:S01]  /*ee80*/  STL [R1+0xb8], R24 ;  /* 0x0000b81801007387 */ /* 0x000fe20000100800 */
[----:B------:R-:W-:-:S02]  /*ee90*/  R2UR UR9, R21 ;  /* 0x00000000150972ca */ /* 0x000fc400000e0000 */
[----:B------:R-:W-:Y:S01]  /*eea0*/  MOV R78, UR59 ;  /* 0x0000003b004e7c02 */ /* 0x000fe20008000f00 */
[----:B------:R-:W-:Y:S01]  /*eeb0*/  STL [R1+0xb4], R19 ;  /* 0x0000b41301007387 */ /* 0x000fe20000100800 */
[----:B------:R-:W-:Y:S02]  /*eec0*/  R2UR UR59, R151 ;  /* 0x00000000973b72ca */ /* 0x000fe400000e0000 */
[C---:B------:R-:W-:Y:S01]  /*eed0*/  R2UR UR5, R21.reuse ;  /* 0x00000000150572ca */ /* 0x040fe200000e0000 */
[----:B------:R1:W-:Y:S01]  /*eee0*/  STL [R1+0xb0], R18 ;  /* 0x0000b01201007387 */ /* 0x0003e20000100800 */
[C---:B------:R-:W-:Y:S02]  /*eef0*/  R2UR UR15, R21.reuse ;  /* 0x00000000150f72ca */ /* 0x040fe400000e0000 */
[C---:B------:R-:W-:Y:S01]  /*ef00*/  R2UR UR23, R21.reuse ;  /* 0x00000000151772ca */ /* 0x040fe200000e0000 */
[----:B------:R3:W-:Y:S01]  /*ef10*/  STL [R1+0xac], R17 ;  /* 0x0000ac1101007387 */ /* 0x0007e20000100800 */
[----:B------:R-:W-:-:S02]  /*ef20*/  R2UR UR35, R21 ;  /* 0x00000000152372ca */ /* 0x000fc400000e0000 */
[----:B------:R-:W-:Y:S01]  /*ef30*/  MOV R75, UR9 ;  /* 0x00000009004b7c02 */ /* 0x000fe20008000f00 */
[----:B------:R-:W-:Y:S01]  /*ef40*/  STL [R1+0xa8], R16 ;  /* 0x0000a81001007387 */ /* 0x000fe20000100800 */
[----:B------:R-:W-:Y:S02]  /*ef50*/  R2UR UR9, R3 ;  /* 0x00000000030972ca */ /* 0x000fe400000e0000 */
[C---:B------:R-:W-:Y:S01]  /*ef60*/  R2UR UR47, R21.reuse ;  /* 0x00000000152f72ca */ /* 0x040fe200000e0000 */
[----:B------:R4:W-:Y:S01]  /*ef70*/  STL [R1+0xa4], R15 ;  /* 0x0000a40f01007387 */ /* 0x0009e20000100800 */
[----:B0-----:R-:W-:Y:S02]  /*ef80*/  SHF.R.U32.HI R0, RZ, 0x7, R0 ;  /* 0x00000007ff007819 */ /* 0x001fe40000011600 */
[----:B------:R-:W-:Y:S02]  /*ef90*/  R2UR UR55, R21 ;  /* 0x00000000153772ca */ /* 0x000fe400000e0000 */
[----:B------:R-:W-:-:S02]  /*efa0*/  IADD3 R0, R0, 0x8, RZ ;  /* 0x0000000800007810 */ /* 0x000fc40007ffe0ff */
[C---:B------:R-:W-:Y:S02]  /*efb0*/  R2UR UR31, R23.reuse ;  /* 0x00000000171f72ca */ /* 0x040fe400000e0000 */
[C---:B------:R-:W-:Y:S01]  /*efc0*/  R2UR UR39, R23.reuse ;  /* 0x00000000172772ca */ /* 0x040fe200000e0000 */
[----:B------:R0:W-:Y:S01]  /*efd0*/  BAR.SYNC.DEFER_BLOCKING R0, 0x100 ;  /* 0x000400000000751d */ /* 0x0001e20000010000 */
[C---:B------:R-:W-:Y:S02]  /*efe0*/  R2UR UR41, R23.reuse ;  /* 0x00000000172972ca */ /* 0x040fe400000e0000 */
[----:B------:R-:W-:Y:S02]  /*eff0*/  R2UR UR45, R23 ;  /* 0x00000000172d72ca */ /* 0x000fe400000e0000 */
[----:B------:R-:W-:Y:S02]  /*f000*/  R2UR UR12, R2 ;  /* 0x00000000020c72ca */ /* 0x000fe400000e0000 */
[----:B------:R-:W-:-:S02]  /*f010*/  R2UR UR13, R3 ;  /* 0x00000000030d72ca */ /* 0x000fc400000e0000 */
[----:B0-----:R-:W-:Y:S01]  /*f020*/  MOV R0, UR7 ;  /* 0x0000000700007c02 */ /* 0x001fe20008000f00 */
[----:B------:R-:W-:Y:S01]  /*f030*/  UMOV UR7, UR11 ;  /* 0x0000000b00077c82 */ /* 0x000fe20008000000 */
[----:B------:R-:W-:Y:S02]  /*f040*/  R2UR UR11, R23 ;  /* 0x00000000170b72ca */ /* 0x000fe400000e0000 */
[C---:B------:R-:W-:Y:S02]  /*f050*/  R2UR UR27, R73.reuse ;  /* 0x00000000491b72ca */ /* 0x040fe400000e0000 */
[C---:B------:R-:W-:Y:S02]  /*f060*/  R2UR UR43, R73.reuse ;  /* 0x00000000492b72ca */ /* 0x040fe400000e0000 */
[C---:B------:R-:W-:Y:S02]  /*f070*/  R2UR UR51, R73.reuse ;  /* 0x00000000493372ca */ /* 0x040fe400000e0000 */
[----:B------:R-:W-:-:S02]  /*f080*/  R2UR UR29, R73 ;  /* 0x00000000491d72ca */ /* 0x000fc400000e0000 */
[C---:B------:R-:W-:Y:S02]  /*f090*/  R2UR UR49, R73.reuse ;  /* 0x00000000493172ca */ /* 0x040fe400000e0000 */
[----:B------:R-:W-:Y:S01]  /*f0a0*/  R2UR UR37, R73 ;  /* 0x00000000492572ca */ /* 0x000fe200000e0000 */
[----:B------:R-:W-:Y:S01]  /*f0b0*/  WARPGROUP.ARRIVE ;  /* 0x00000000000079c5 */ /* 0x000fe20000000000 */
[----:B------:R-:W-:Y:S01]  /*f0c0*/  MOV R76, UR11 ;  /* 0x0000000b004c7c02 */ /* 0x000fe20008000f00 */
[----:B------:R-:W-:Y:S01]  /*f0d0*/  UMOV UR11, UR5 ;  /* 0x00000005000b7c82 */ /* 0x000fe20008000000 */
[----:B------:R-:W-:Y:S01]  /*f0e0*/  R2UR UR5, R23 ;  /* 0x00000000170572ca */ /* 0x000fe200000e0000 */
[----:B------:R-:W-:Y:S01]  /*f0f0*/  IMAD.MOV.U32 R23, RZ, RZ, -0x7fffffe0 ;  /* 0x80000020ff177424 */ /* 0x000fe200078e00ff */
[----:B-1----:R-:W-:Y:S01]  /*f100*/  MOV R18, UR61 ;  /* 0x0000003d00127c02 */ /* 0x002fe20008000f00 */
[----:B------:R-:W-:Y:S01]  /*f110*/  IMAD.MOV.U32 R73, RZ, RZ, -0x7fffffe0 ;  /* 0x80000020ff497424 */ /* 0x000fe200078e00ff */
[----:B---3--:R-:W-:-:S02]  /*f120*/  MOV R17, UR60 ;  /* 0x0000003c00117c02 */ /* 0x008fc40008000f00 */
[----:B------:R-:W-:Y:S01]  /*f130*/  R2UR UR25, R23 ;  /* 0x00000000171972ca */ /* 0x000fe200000e0000 */
[----:B------:R-:W-:Y:S01]  /*f140*/  IMAD.MOV.U32 R23, RZ, RZ, -0x7fffffe0 ;  /* 0x80000020ff177424 */ /* 0x000fe200078e00ff */
[----:B------:R-:W-:Y:S01]  /*f150*/  R2UR UR33, R73 ;  /* 0x00000000492172ca */ /* 0x000fe200000e0000 */
[----:B------:R-:W-:Y:S01]  /*f160*/  IMAD.MOV.U32 R73, RZ, RZ, -0x7fffffe0 ;  /* 0x80000020ff497424 */ /* 0x000fe200078e00ff */
[----:B------:R-:W-:Y:S02]  /*f170*/  R2UR UR16, R2 ;  /* 0x00000000021072ca */ /* 0x000fe400000e0000 */
[C---:B------:R-:W-:Y:S01]  /*f180*/  R2UR UR17, R3.reuse ;  /* 0x00000000031172ca */ /* 0x040fe200000e0000 */
[----:B------:R-:W-:Y:S01]  /*f190*/  IMAD.U32 R21, RZ, RZ, UR5 ;  /* 0x00000005ff157e24 */ /* 0x000fe2000f8e00ff */
[----:B------:R-:W-:Y:S02]  /*f1a0*/  R2UR UR5, R3 ;  /* 0x00000000030572ca */ /* 0x000fe400000e0000 */
[----:B------:R-:W-:Y:S01]  /*f1b0*/  R2UR UR61, R73 ;  /* 0x00000000493d72ca */ /* 0x000fe200000e0000 */
[----:B------:R-:W-:Y:S01]  /*f1c0*/  IMAD.MOV.U32 R73, RZ, RZ, -0x7fffffe0 ;  /* 0x80000020ff497424 */ /* 0x000fe200078e00ff */
[----:B------:R-:W-:-:S02]  /*f1d0*/  R2UR UR20, R8 ;  /* 0x00000000081472ca */ /* 0x000fc400000e0000 */
[C---:B------:R-:W-:Y:S02]  /*f1e0*/  R2UR UR21, R9.reuse ;  /* 0x00000000091572ca */ /* 0x040fe400000e0000 */
[----:B------:R-:W-:Y:S02]  /*f1f0*/  R2UR UR52, R8 ;  /* 0x00000000083472ca */ /* 0x000fe400000e0000 */
[----:B------:R-:W-:Y:S01]  /*f200*/  R2UR UR53, R9 ;  /* 0x00000000093572ca */ /* 0x000fe200000e0000 */
[----:B--2---:R-:W-:-:S04]  /*f210*/  IMAD R150, R148, 0x6c0, R14 ;  /* 0x000006c094967824 */ /* 0x004fc800078e020e */
[C---:B------:R-:W-:Y:S02]  /*f220*/  VIADD R22, R150.reuse, 0xc0 ;  /* 0x000000c096167836 */ /* 0x040fe40000000000 */
[C---:B------:R-:W-:Y:S02]  /*f230*/  VIADD R72, R150.reuse, 0x80 ;  /* 0x0000008096487836 */ /* 0x040fe40000000000 */
[----:B------:R-:W-:Y:S01]  /*f240*/  VIADD R20, R150, 0x40 ;  /* 0x0000004096147836 */ /* 0x000fe20000000000 */
[----:B------:R-:W-:Y:S01]  /*f250*/  R2UR UR58, R22 ;  /* 0x00000000163a72ca */ /* 0x000fe200000e0000 */
[----:B------:R-:W-:Y:S01]  /*f260*/  VIADD R22, R150, 0x180 ;  /* 0x0000018096167836 */ /* 0x000fe20000000000 */
[----:B------:R-:W-:Y:S01]  /*f270*/  R2UR UR10, R72 ;  /* 0x00000000480a72ca */ /* 0x000fe200000e0000 */
[----:B------:R-:W-:Y:S01]  /*f280*/  VIADD R72, R150, 0x140 ;  /* 0x0000014096487836 */ /* 0x000fe20000000000 */
[----:B------:R-:W-:Y:S01]  /*f290*/  R2UR UR4, R20 ;  /* 0x00000000140472ca */ /* 0x000fe200000e0000 */
[----:B------:R-:W-:-:S02]  /*f2a0*/  VIADD R20, R150, 0x100 ;  /* 0x0000010096147836 */ /* 0x000fc40000000000 */
[----:B------:R-:W-:Y:S01]  /*f2b0*/  VIADD R152, R150, 0x382 ;  /* 0x0000038296987836 */ /* 0x000fe20000000000 */
[----:B------:R-:W-:Y:S01]  /*f2c0*/  R2UR UR6, R72 ;  /* 0x00000000480672ca */ /* 0x000fe200000e0000 */
[----:B------:R-:W-:Y:S01]  /*f2d0*/  VIADD R72, R150, 0x42 ;  /* 0x0000004296487836 */ /* 0x000fe20000000000 */
[----:B------:R-:W-:Y:S01]  /*f2e0*/  R2UR UR8, R20 ;  /* 0x00000000140872ca */ /* 0x000fe200000e0000 */
[C---:B------:R-:W-:Y:S02]  /*f2f0*/  VIADD R20, R150.reuse, 0x1c0 ;  /* 0x000001c096147836 */ /* 0x040fe40000000000 */
[----:B------:R-:W-:Y:S02]  /*f300*/  MOV R79, UR58 ;  /* 0x0000003a004f7c02 */ /* 0x000fe40008000f00 */
[----:B------:R-:W-:Y:S02]  /*f310*/  R2UR UR58, R150 ;  /* 0x00000000963a72ca */ /* 0x000fe400000e0000 */
[----:B------:R-:W-:Y:S01]  /*f320*/  R2UR UR14, R20 ;  /* 0x00000000140e72ca */ /* 0x000fe200000e0000 */
[----:B------:R-:W-:Y:S01]  /*f330*/  VIADD R20, R150, 0x2 ;  /* 0x0000000296147836 */ /* 0x000fe20000000000 */
[----:B------:R-:W-:Y:S01]  /*f340*/  R2UR UR26, R72 ;  /* 0x00000000481a72ca */ /* 0x000fe200000e0000 */
[----:B------:R-:W-:Y:S01]  /*f350*/  VIADD R72, R150, 0x142 ;  /* 0x0000014296487836 */ /* 0x000fe20000000000 */
[----:B------:R-:W-:Y:S01]  /*f360*/  MOV R14, UR6 ;  /* 0x00000006000e7c02 */ /* 0x000fe20008000f00 */
[----:B------:R-:W-:Y:S01]  /*f370*/  UMOV UR6, UR10 ;  /* 0x0000000a00067c82 */ /* 0x000fe20008000000 */
[----:B------:R-:W-:Y:S01]  /*f380*/  R2UR UR10, R22 ;  /* 0x00000000160a72ca */ /* 0x000fe200000e0000 */
[----:B------:R-:W-:Y:S01]  /*f390*/  VIADD R22, R150, 0x200 ;  /* 0x0000020096167836 */ /* 0x000fe20000000000 */
[----:B------:R-:W-:-:S02]  /*f3a0*/  MOV R74, UR8 ;  /* 0x00000008004a7c02 */ /* 0x000fc40008000f00 */
[----:B------:R-:W-:Y:S01]  /*f3b0*/  R2UR UR8, R2 ;  /* 0x00000000020872ca */ /* 0x000fe200000e0000 */
[----:B------:R-:W-:Y:S01]  /*f3c0*/  HGMMA.64x16x16.F32 R136, gdesc[UR56], RZ, !UPT, gsb0 ;  /* 0x00200000388879f0 */ /* 0x000fe2000c0008ff */
[----:B------:R-:W-:Y:S01]  /*f3d0*/  R2UR UR18, R22 ;  /* 0x00000000161272ca */ /* 0x000fe200000e0000 */
[----:B------:R-:W-:Y:S01]  /*f3e0*/  VIADD R22, R150, 0x82 ;  /* 0x0000008296167836 */ /* 0x000fe20000000000 */
[----:B------:R-:W-:Y:S01]  /*f3f0*/  R2UR UR22, R20 ;  /* 0x00000000141672ca */ /* 0x000fe200000e0000 */
[----:B------:R-:W-:Y:S01]  /*f400*/  VIADD R20, R150, 0xc2 ;  /* 0x000000c296147836 */ /* 0x000fe20000000000 */
[----:B------:R-:W-:Y:S02]  /*f410*/  R2UR UR59, R78 ;  /* 0x000000004e3b72ca */ /* 0x000fe400000e0000 */
[----:B------:R-:W-:Y:S01]  /*f420*/  R2UR UR30, R22 ;  /* 0x00000000161e72ca */ /* 0x000fe200000e0000 */
[----:B------:R-:W-:Y:S01]  /*f430*/  VIADD R22, R150, 0x102 ;  /* 0x0000010296167836 */ /* 0x000fe20000000000 */
[----:B------:R-:W-:Y:S01]  /*f440*/  MOV R77, UR10 ;  /* 0x0000000a004d7c02 */ /* 0x000fe20008000f00 */
[----:B------:R-:W-:Y:S01]  /*f450*/  UMOV UR10, UR4 ;  /* 0x00000004000a7c82 */ /* 0x000fe20008000000 */
[----:B------:R-:W-:Y:S01]  /*f460*/  R2UR UR34, R20 ;  /* 0x00000000142272ca */ /* 0x000fe200000e0000 */
[----:B------:R-:W-:Y:S01]  /*f470*/  VIADD R20, R150, 0x182 ;  /* 0x0000018296147836 */ /* 0x000fe20000000000 */
[----:B------:R-:W-:-:S02]  /*f480*/  R2UR UR38, R22 ;  /* 0x00000000162672ca */ /* 0x000fc400000e0000 */
[----:B------:R-:W-:Y:S02]  /*f490*/  IADD3 R22, R150, 0x240, RZ ;  /* 0x0000024096167810 */ /* 0x000fe40007ffe0ff */
[----:B------:R-:W-:Y:S01]  /*f4a0*/  R2UR UR46, R20 ;  /* 0x00000000142e72ca */ /* 0x000fe200000e0000 */
[----:B------:R-:W-:Y:S01]  /*f4b0*/  VIADD R20, R150, 0x202 ;  /* 0x0000020296147836 */ /* 0x000fe20000000000 */
[----:B------:R-:W-:Y:S01]  /*f4c0*/  R2UR UR4, R22 ;  /* 0x00000000160472ca */ /* 0x000fe200000e0000 */
[----:B------:R-:W-:Y:S01]  /*f4d0*/  VIADD R22, R150, 0x2c0 ;  /* 0x000002c096167836 */ /* 0x000fe20000000000 */
[----:B------:R-:W-:Y:S02]  /*f4e0*/  R2UR UR58, R79 ;  /* 0x000000004f3a72ca */ /* 0x000fe400000e0000 */
[----:B------:R-:W-:Y:S02]  /*f4f0*/  R2UR UR54, R20 ;  /* 0x00000000143672ca */ /* 0x000fe400000e0000 */
[----:B------:R-:W-:-:S02]  /*f500*/  R2UR UR56, R2 ;  /* 0x00000000023872ca */ /* 0x000fc400000e0000 */
[----:B------:R-:W-:Y:S02]  /*f510*/  R2UR UR57, R3 ;  /* 0x00000000033972ca */ /* 0x000fe400000e0000 */
[----:B------:R-:W-:Y:S01]  /*f520*/  R2UR UR40, R22 ;  /* 0x00000000162872ca */ /* 0x000fe200000e0000 */
[----:B------:R-:W-:Y:S01]  /*f530*/  VIADD R22, R150, 0x340 ;  /* 0x0000034096167836 */ /* 0x000fe20000000000 */
[----:B------:R-:W-:Y:S01]  /*f540*/  R2UR UR42, R72 ;  /* 0x00000000482a72ca */ /* 0x000fe200000e0000 */
[----:B------:R-:W-:Y:S01]  /*f550*/  IMAD.U32 R20, RZ, RZ, UR4 ;  /* 0x00000004ff147e24 */ /* 0x000fe2000f8e00ff */
[----:B------:R-:W-:Y:S01]  /*f560*/  R2UR UR4, R2 ;  /* 0x00000000020472ca */ /* 0x000fe200000e0000 */
[----:B------:R-:W-:Y:S01]  /*f570*/  VIADD R72, R150, 0x1c2 ;  /* 0x000001c296487836 */ /* 0x000fe20000000000 */
[----:B------:R-:W-:Y:S01]  /*f580*/  R2UR UR44, R22 ;  /* 0x00000000162c72ca */ /* 0x000fe200000e0000 */
[----:B------:R-:W-:-:S03]  /*f590*/  VIADD R22, R150, 0x3c0 ;  /* 0x000003c096167836 */ /* 0x000fc60000000000 */
[----:B------:R-:W-:Y:S01]  /*f5a0*/  R2UR UR50, R72 ;  /* 0x00000000483272ca */ /* 0x000fe200000e0000 */
[----:B------:R-:W-:Y:S01]  /*f5b0*/  VIADD R72, R150, 0x280 ;  /* 0x0000028096487836 */ /* 0x000fe20000000000 */
[----:B------:R-:W-:Y:S01]  /*f5c0*/  R2UR UR24, R22 ;  /* 0x00000000161872ca */ /* 0x000fe200000e0000 */
[----:B------:R-:W-:-:S03]  /*f5d0*/  VIADD R22, R150, 0x440 ;  /* 0x0000044096167836 */ /* 0x000fc60000000000 */
[----:B------:R-:W-:Y:S01]  /*f5e0*/  R2UR UR28, R72 ;  /* 0x00000000481c72ca */ /* 0x000fe200000e0000 */
[----:B------:R-:W-:-:S05]  /*f5f0*/  VIADD R72, R150, 0x300 ;  /* 0x0000030096487836 */ /* 0x000fca0000000000 */
[----:B------:R-:W-:Y:S01]  /*f600*/  R2UR UR48, R72 ;  /* 0x00000000483072ca */ /* 0x000fe200000e0000 */
[----:B------:R-:W-:Y:S02]  /*f610*/  WARPGROUP.DEPBAR.LE gsb0, 0x0 ;  /* 0x00008000000079c5 */ /* 0x000fe40000010000 */
[----:B------:R-:W-:Y:S01]  /*f620*/  WARPGROUP.ARRIVE ;  /* 0x00000000000079c5 */ /* 0x000fe20000000000 */
[----:B------:R-:W-:-:S05]  /*f630*/  VIADD R72, R150, 0x380 ;  /* 0x0000038096487836 */ /* 0x000fca0000000000 */
[----:B------:R-:W-:Y:S01]  /*f640*/  HGMMA.64x16x16.F32 R128, gdesc[UR8], RZ, !UPT, gsb0 ;  /* 0x00200000088079f0 */ /* 0x000fe2000c0008ff */
[----:B------:R-:W-:Y:S01]  /*f650*/  R2UR UR9, R75 ;  /* 0x000000004b0972ca */ /* 0x000fe200000e0000 */
[----:B------:R-:W-:Y:S01]  /*f660*/  IMAD.MOV.U32 R75, RZ, RZ, -0x7fffffe0 ;  /* 0x80000020ff4b7424 */ /* 0x000fe200078e00ff */
[----:B------:R-:W-:Y:S01]  /*f670*/  R2UR UR8, R74 ;  /* 0x000000004a0872ca */ /* 0x000fe200000e0000 */
[----:B------:R-:W-:Y:S01]  /*f680*/  VIADD R74, R150, 0x302 ;  /* 0x00000302964a7836 */ /* 0x000fe20000000000 */
[----:B------:R-:W-:Y:S02]  /*f690*/  R2UR UR11, R76 ;  /* 0x000000004c0b72ca */ /* 0x000fe400000e0000 */
[----:B------:R-:W-:Y:S02]  /*f6a0*/  R2UR UR10, R77 ;  /* 0x000000004d0a72ca */ /* 0x000fe400000e0000 */
[----:B------:R-:W-:Y:S01]  /*f6b0*/  R2UR UR36, R72 ;  /* 0x00000000482472ca */ /* 0x000fe200000e0000 */
[----:B------:R-:W-:-:S05]  /*f6c0*/  VIADD R72, R150, 0x400 ;  /* 0x0000040096487836 */ /* 0x000fca0000000000 */
[----:B------:R-:W-:Y:S01]  /*f6d0*/  R2UR UR32, R72 ;  /* 0x00000000482072ca */ /* 0x000fe200000e0000 */
[----:B------:R-:W-:-:S05]  /*f6e0*/  VIADD R72, R150, 0x242 ;  /* 0x0000024296487836 */ /* 0x000fca0000000000 */
[----:B------:R-:W-:Y:S01]  /*f6f0*/  R2UR UR60, R72 ;  /* 0x00000000483c72ca */ /* 0x000fe200000e0000 */
[----:B------:R-:W-:Y:S01]  /*f700*/  VIADD R72, R150, 0x2c2 ;  /* 0x000002c296487836 */ /* 0x000fe20000000000 */
[----:B------:R-:W-:Y:S02]  /*f710*/  WARPGROUP.DEPBAR.LE gsb0, 0x0 ;  /* 0x00008000000079c5 */ /* 0x000fe40000010000 */
[----:B------:R-:W-:-:S06]  /*f720*/  WARPGROUP.ARRIVE ;  /* 0x00000000000079c5 */ /* 0x000fcc0000000000 */
[----:B------:R-:W-:Y:S01]  /*f730*/  HGMMA.64x16x16.F32 R120, gdesc[UR4], RZ, !UPT, gsb0 ;  /* 0x00200000047879f0 */ /* 0x000fe2000c0008ff */
[----:B------:R-:W-:Y:S02]  /*f740*/  R2UR UR7, R0 ;  /* 0x00000000000772ca */ /* 0x000fe400000e0000 */
[----:B------:R-:W-:Y:S02]  /*f750*/  R2UR UR6, R14 ;  /* 0x000000000e0672ca */ /* 0x000fe400000e0000 */
        /* <DEDUP_REMOVED lines=10> */
[----:B------:R-:W-:-:S07]  /*f800*/  R2UR UR57, R3 ;  /* 0x00000000033972ca */ /* 0x000fce00000e0000 */
[----:B------:R-:W-:Y:S01]  /*f810*/  MOV R25, UR58 ;  /* 0x0000003a00197c02 */ /* 0x000fe20008000f00 */
[----:B------:R-:W-:Y:S01]  /*f820*/  UMOV UR58, UR8 ;  /* 0x00000008003a7c82 */ /* 0x000fe20008000000 */
[----:B------:R-:W-:Y:S01]  /*f830*/  MOV R0, UR59 ;  /* 0x0000003b00007c02 */ /* 0x000fe20008000f00 */
[----:B------:R-:W-:Y:S01]  /*f840*/  UMOV UR59, UR9 ;  /* 0x00000009003b7c82 */ /* 0x000fe20008000000 */
        /* <DEDUP_REMOVED lines=8> */
[----:B------:R-:W-:-:S03]  /*f8d0*/  IMAD.MOV.U32 R73, RZ, RZ, -0x7fffffe0 ;  /* 0x80000020ff497424 */ /* 0x000fc600078e00ff */
[----:B------:R-:W-:Y:S02]  /*f8e0*/  R2UR UR56, R72 ;  /* 0x00000000483872ca */ /* 0x000fe400000e0000 */
[----:B------:R-:W-:Y:S01]  /*f8f0*/  R2UR UR57, R73 ;  /* 0x00000000493972ca */ /* 0x000fe200000e0000 */
[----:B------:R-:W-:Y:S02]  /*f900*/  WARPGROUP.DEPBAR.LE gsb0, 0x0 ;  /* 0x00008000000079c5 */ /* 0x000fe40000010000 */
[----:B------:R-:W-:-:S06]  /*f910*/  WARPGROUP.ARRIVE ;  /* 0x00000000000079c5 */ /* 0x000fcc0000000000 */
[----:B------:R-:W-:Y:S01]  /*f920*/  HGMMA.64x16x16.F32 R96, gdesc[UR4], RZ, !UPT, gsb0 ;  /* 0x00200000046079f0 */ /* 0x000fe2000c0008ff */
[----:B------:R-:W-:Y:S02]  /*f930*/  R2UR UR4, R22 ;  /* 0x00000000160472ca */ /* 0x000fe400000e0000 */
[----:B------:R-:W-:Y:S02]  /*f940*/  R2UR UR5, R23 ;  /* 0x00000000170572ca */ /* 0x000fe400000e0000 */
[----:B------:R-:W-:Y:S01]  /*f950*/  R2UR UR6, R152 ;  /* 0x00000000980672ca */ /* 0x000fe200000e0000 */
[----:B------:R-:W-:Y:S01]  /*f960*/  VIADD R152, R150, 0x3c2 ;  /* 0x000003c296987836 */ /* 0x000fe20000000000 */
[----:B------:R-:W-:Y:S01]  /*f970*/  R2UR UR7, R153 ;  /* 0x00000000990772ca */ /* 0x000fe200000e0000 */
[----:B------:R-:W-:-:S06]  /*f980*/  IMAD.MOV.U32 R153, RZ, RZ, -0x7fffffe0 ;  /* 0x80000020ff997424 */ /* 0x000fcc00078e00ff */
[----:B------:R-:W-:Y:S01]  /*f990*/  IMAD.U32 R22, RZ, RZ, UR4 ;  /* 0x00000004ff167e24 */ /* 0x000fe2000f8e00ff */
[----:B------:R-:W-:Y:S01]  /*f9a0*/  UMOV UR4, UR44 ;  /* 0x0000002c00047c82 */ /* 0x000fe20008000000 */
[----:B------:R-:W-:Y:S01]  /*f9b0*/  MOV R23, UR5 ;  /* 0x0000000500177c02 */ /* 0x000fe20008000f00 */
[----:B------:R-:W-:Y:S01]  /*f9c0*/  UMOV UR5, UR45 ;  /* 0x0000002d00057c82 */ /* 0x000fe20008000000 */
[C---:B------:R-:W-:Y:S02]  /*f9d0*/  R2UR UR44, R8.reuse ;  /* 0x00000000082c72ca */ /* 0x040fe400000e0000 */
[----:B------:R-:W-:Y:S02]  /*f9e0*/  R2UR UR45, R9 ;  /* 0x00000000092d72ca */ /* 0x000fe400000e0000 */
[----:B------:R-:W-:Y:S01]  /*f9f0*/  MOV R24, UR7 ;  /* 0x0000000700187c02 */ /* 0x000fe20008000f00 */
[----:B------:R-:W-:Y:S01]  /*fa00*/  UMOV UR7, UR49 ;  /* 0x0000003100077c82 */ /* 0x000fe20008000000 */
[----:B------:R-:W-:Y:S01]  /*fa10*/  MOV R19, UR6 ;  /* 0x0000000600137c02 */ /* 0x000fe20008000f00 */
[----:B------:R-:W-:Y:S01]  /*fa20*/  UMOV UR6, UR48 ;  /* 0x0000003000067c82 */ /* 0x000fe20008000000 */
[----:B------:R-:W-:-:S02]  /*fa30*/  R2UR UR48, R8 ;  /* 0x00000000083072ca */ /* 0x000fc400000e0000 */
        /* <DEDUP_REMOVED lines=9> */
[----:B------:R-:W-:Y:S01]  /*fad0*/  IMAD.MOV.U32 R153, RZ, RZ, -0x7fffffe0 ;  /* 0x80000020ff997424 */ /* 0x000fe200078e00ff */
[----:B------:R-:W-:Y:S02]  /*fae0*/  WARPGROUP.DEPBAR.LE gsb0, 0x0 ;  /* 0x00008000000079c5 */ /* 0x000fe40000010000 */
[----:B------:R-:W-:-:S06]  /*faf0*/  WARPGROUP.ARRIVE ;  /* 0x00000000000079c5 */ /* 0x000fcc0000000000 */
[----:B------:R-:W-:Y:S01]  /*fb00*/  HGMMA.64x16x16.F32 R80, gdesc[UR12], RZ, !UPT, gsb0 ;  /* 0x002000000c5079f0 */ /* 0x000fe2000c0008ff */
[----:B------:R-:W-:Y:S01]  /*fb10*/  UMOV UR12, UR36 ;  /* 0x00000024000c7c82 */ /* 0x000fe20008000000 */
[----:B------:R-:W-:Y:S01]  /*fb20*/  UMOV UR13, UR37 ;  /* 0x00000025000d7c82 */ /* 0x000fe20008000000 */
        /* <DEDUP_REMOVED lines=20> */
[----:B------:R-:W-:Y:S01]  /*fc70*/  UMOV UR20, UR28 ;  /* 0x0000001c00147c82 */ /* 0x000fe20008000000 */
[----:B------:R-:W-:Y:S01]  /*fc80*/  UMOV UR21, UR29 ;  /* 0x0000001d00157c82 */ /* 0x000fe20008000000 */
[C---:B------:R-:W-:Y:S01]  /*fc90*/  R2UR UR28, R8.reuse ;  /* 0x00000000081c72ca */ /* 0x040fe200000e0000 */
[----:B------:R-:W-:Y:S01]  /*fca0*/  UMOV UR22, UR32 ;  /* 0x0000002000167c82 */ /* 0x000fe20008000000 */
[C---:B------:R-:W-:Y:S01]  /*fcb0*/  R2UR UR29, R9.reuse ;  /* 0x00000000091d72ca */ /* 0x040fe200000e0000 */
[----:B------:R-:W-:Y:S01]  /*fcc0*/  UMOV UR23, UR33 ;  /* 0x0000002100177c82 */ /* 0x000fe20008000000 */
[----:B------:R-:W-:Y:S02]  /*fcd0*/  R2UR UR32, R8 ;  /* 0x00000000082072ca */ /* 0x000fe400000e0000 */
[----:B------:R-:W-:Y:S01]  /*fce0*/  R2UR UR33, R9 ;  /* 0x00000000092172ca */ /* 0x000fe200000e0000 */
        /* <DEDUP_REMOVED lines=11> */
[----:B------:R-:W-:Y:S02]  /*fda0*/  R2UR UR40, R8 ;  /* 0x00000000082872ca */ /* 0x000fe400000e0000 */
[----:B------:R-:W-:Y:S02]  /*fdb0*/  R2UR UR41, R9 ;  /* 0x00000000092972ca */ /* 0x000fe400000e0000 */
[----:B------:R-:W-:Y:S02]  /*fdc0*/  R2UR UR32, R12 ;  /* 0x000000000c2072ca */ /* 0x000fe400000e0000 */
[----:B------:R-:W-:Y:S01]  /*fdd0*/  R2UR UR33, R13 ;  /* 0x000000000d2172ca */ /* 0x000fe200000e0000 */
        /* <DEDUP_REMOVED lines=8> */
[----:B------:R-:W-:Y:S01]  /*fe60*/  UMOV UR42, UR22 ;  /* 0x00000016002a7c82 */ /* 0x000fe20008000000 */
[----:B------:R-:W-:Y:S01]  /*fe70*/  UMOV UR43, UR23 ;  /* 0x00000017002b7c82 */ /* 0x000fe20008000000 */
[----:B------:R-:W-:Y:S01]  /*fe80*/  R2UR UR22, R152 ;  /* 0x00000000981672ca */ /* 0x000fe200000e0000 */
[----:B------:R-:W-:Y:S01]  /*fe90*/  VIADD R152, R150, 0x4c0 ;  /* 0x000004c096987836 */ /* 0x000fe20000000000 */
[----:B------:R-:W-:Y:S01]  /*fea0*/  R2UR UR23, R153 ;  /* 0x00000000991772ca */ /* 0x000fe200000e0000 */
[----:B------:R-:W-:-:S03]  /*feb0*/  IMAD.MOV.U32 R153, RZ, RZ, -0x7fffffe0 ;  /* 0x80000020ff997424 */ /* 0x000fc600078e00ff */
[----:B------:R-:W-:Y:S02]  /*fec0*/  R2UR UR38, R152 ;  /* 0x00000000982672ca */ /* 0x000fe400000e0000 */
[----:B------:R-:W-:-:S05]  /*fed0*/  R2UR UR39, R153 ;  /* 0x00000000992772ca */ /* 0x000fca00000e0000 */
[----:B----4-:R-:W-:Y:S01]  /*fee0*/  MOV R15, UR22 ;  /* 0x00000016000f7c02 */ /* 0x010fe20008000f00 */
[----:B------:R-:W-:Y:S01]  /*fef0*/  UMOV UR22, UR20 ;  /* 0x0000001400167c82 */ /* 0x000fe20008000000 */
[----:B------:R-:W-:Y:S01]  /*ff00*/  MOV R16, UR23 ;  /* 0x0000001700107c02 */ /* 0x000fe20008000f00 */
[----:B------:R-:W-:Y:S01]  /*ff10*/  UMOV UR23, UR21 ;  /* 0x0000001500177c82 */ /* 0x000fe20008000000 */
[----:B------:R-:W-:Y:S02]  /*ff20*/  R2UR UR20, R12 ;  /* 0x000000000c1472ca */ /* 0x000fe400000e0000 */
[----:B------:R-:W-:Y:S02]  /*ff30*/  MOV R153, UR38 ;  /* 0x0000002600997c02 */ /* 0x000fe40008000f00 */
[----:B------:R-:W-:Y:S02]  /*ff40*/  MOV R157, UR39 ;  /* 0x00000027009d7c02 */ /* 0x000fe40008000f00 */
[----:B------:R-:W-:Y:S01]  /*ff50*/  R2UR UR38, R20 ;  /* 0x00000000142672ca */ /* 0x000fe200000e0000 */
[----:B------:R-:W-:Y:S01]  /*ff60*/  VIADD R20, R150, 0x500 ;  /* 0x0000050096147836 */ /* 0x000fe20000000000 */
[----:B------:R-:W-:Y:S01]  /*ff70*/  R2UR UR39, R21 ;  /* 0x00000000152772ca */ /* 0x000fe200000e0000 */
[----:B------:R-:W-:Y:S01]  /*ff80*/  IMAD.MOV.U32 R21, RZ, RZ, -0x7fffffe0 ;  /* 0x80000020ff157424 */ /* 0x000fe200078e00ff */
[----:B------:R-:W-:-:S02]  /*ff90*/  R2UR UR21, R13 ;  /* 0x000000000d1572ca */ /* 0x000fc400000e0000 */
[----:B------:R-:W-:Y:S02]  /*ffa0*/  R2UR UR40, R12 ;  /* 0x000000000c2872ca */ /* 0x000fe400000e0000 */
[----:B------:R-:W-:Y:S02]  /*ffb0*/  R2UR UR41, R13 ;  /* 0x000000000d2972ca */ /* 0x000fe400000e0000 */
[----:B------:R-:W-:Y:S01]  /*ffc0*/  R2UR UR30, R20 ;  /* 0x00000000141e72ca */ /* 0x000fe200000e0000 */
[----:B------:R-:W-:Y:S01]  /*ffd0*/  VIADD R20, R150, 0x540 ;  /* 0x0000054096147836 */ /* 0x000fe20000000000 */
[----:B------:R-:W-:Y:S01]  /*ffe0*/  R2UR UR31, R21 ;  /* 0x00000000151f72ca */ /* 0x000fe200000e0000 */
[----:B------:R-:W-:-:S03]  /*fff0*/  IMAD.MOV.U32 R21, RZ, RZ, -0x7fffffe0 ;  /* 0x80000020ff157424 */ /* 0x000fc600078e00ff */
[----:B------:R-:W-:Y:S01]  /*10000*/  R2UR UR26, R20 ;  /* 0x00000000141a72ca */ /* 0x000fe200000e0000 */
[----:B------:R-:W-:Y:S01]  /*10010*/  IMAD.MOV.U32 R20, RZ, RZ, R0 ;  /* 0x000000ffff147224 */ /* 0x000fe200078e0000 */
[----:B------:R-:W-:-:S05]  /*10020*/  R2UR UR27, R21 ;  /* 0x00000000151b72ca */ /* 0x000fca00000e0000 */
[----:B------:R-:W-:Y:S01]  /*10030*/  MOV R151, UR30 ;  /* 0x0000001e00977c02 */ /* 0x000fe20008000f00 */
[----:B------:R-:W-:Y:S01]  /*10040*/  UMOV UR30, UR58 ;  /* 0x0000003a001e7c82 */ /* 0x000fe20008000000 */
[----:B------:R-:W-:Y:S01]  /*10050*/  MOV R152, UR31 ;  /* 0x0000001f00987c02 */ /* 0x000fe20008000f00 */
[----:B------:R-:W-:Y:S02]  /*10060*/  WARPGROUP.DEPBAR.LE gsb0, 0x0 ;  /* 0x00008000000079c5 */ /* 0x000fe40000010000 */
[----:B------:R-:W-:Y:S01]  /*10070*/  WARPGROUP.ARRIVE ;  /* 0x00000000000079c5 */ /* 0x000fe20000000000 */
[----:B------:R-:W-:Y:S01]  /*10080*/  UMOV UR31, UR59 ;  /* 0x0000003b001f7c82 */ /* 0x000fe20008000000 */
[----:B------:R-:W-:Y:S02]  /*10090*/  R2UR UR59, R20 ;  /* 0x00000000143b72ca */ /* 0x000fe400000e0000 */
[----:B------:R-:W-:Y:S02]  /*100a0*/  R2UR UR58, R25 ;  /* 0x00000000193a72ca */ /* 0x000fe400000e0000 */
[----:B------:R-:W-:Y:S01]  /*100b0*/  HGMMA.64x16x16.F32 R88, gdesc[UR44], R88, gsb0 ;  /* 0x002000002c5879f0 */ /* 0x000fe20008000858 */
[----:B------:R-:W-:Y:S01]  /*100c0*/  R2UR UR44, R12 ;  /* 0x000000000c2c72ca */ /* 0x000fe200000e0000 */
[----:B------:R-:W-:Y:S01]  /*100d0*/  UMOV UR46, UR16 ;  /* 0x00000010002e7c82 */ /* 0x000fe20008000000 */
[----:B------:R-:W-:Y:S01]  /*100e0*/  R2UR UR45, R13 ;  /* 0x000000000d2d72ca */ /* 0x000fe200000e0000 */
[----:B------:R-:W-:Y:S01]  /*100f0*/  UMOV UR47, UR17 ;  /* 0x00000011002f7c82 */ /* 0x000fe20008000000 */
[----:B------:R-:W-:-:S02]  /*10100*/  MOV R14, UR27 ;  /* 0x0000001b000e7c02 */ /* 0x000fc40008000f00 */
[----:B------:R-:W-:Y:S02]  /*10110*/  MOV R0, UR26 ;  /* 0x0000001a00007c02 */ /* 0x000fe40008000f00 */
[C---:B------:R-:W-:Y:S02]  /*10120*/  R2UR UR24, R10.reuse ;  /* 0x000000000a1872ca */ /* 0x040fe400000e0000 */
[C---:B------:R-:W-:Y:S02]  /*10130*/  R2UR UR25, R11.reuse ;  /* 0x000000000b1972ca */ /* 0x040fe400000e0000 */
[----:B------:R-:W-:Y:S02]  /*10140*/  R2UR UR28, R10 ;  /* 0x000000000a1c72ca */ /* 0x000fe400000e0000 */
[----:B------:R-:W-:Y:S01]  /*10150*/  R2UR UR29, R11 ;  /* 0x000000000b1d72ca */ /* 0x000fe200000e0000 */
[----:B------:R-:W-:Y:S01]  /*10160*/  VIADD R20, R150, 0x580 ;  /* 0x0000058096147836 */ /* 0x000fe20000000000 */
[----:B------:R-:W-:Y:S01]  /*10170*/  R2UR UR26, R22 ;  /* 0x00000000161a72ca */ /* 0x000fe200000e0000 */
[----:B------:R0:W5:Y:S01]  /*10180*/  LDL.LU R25, [R1+0xbc] ;  /* 0x0000bc0001197983 */ /* 0x0001620000300800 */
[----:B------:R-:W-:Y:S01]  /*10190*/  R2UR UR27, R23 ;  /* 0x00000000171b72ca */ /* 0x000fe200000e0000 */
        /* <DEDUP_REMOVED lines=10> */
[----:B------:R-:W-:Y:S01]  /*10240*/  UMOV UR54, UR4 ;  /* 0x0000000400367c82 */ /* 0x000fe20008000000 */
[----:B------:R-:W-:Y:S01]  /*10250*/  UMOV UR55, UR5 ;  /* 0x0000000500377c82 */ /* 0x000fe20008000000 */
[C---:B------:R-:W-:Y:S02]  /*10260*/  R2UR UR4, R12.reuse ;  /* 0x000000000c0472ca */ /* 0x040fe400000e0000 */
[C---:B------:R-:W-:Y:S02]  /*10270*/  R2UR UR5, R13.reuse ;  /* 0x000000000d0572ca */ /* 0x040fe400000e0000 */
        /* <DEDUP_REMOVED lines=29> */
[----:B------:R-:W-:Y:S01]  /*10450*/  R2UR UR57, R13 ;  /* 0x000000000d3972ca */ /* 0x000fe200000e0000 */
[----:B------:R-:W-:Y:S02]  /*10460*/  WARPGROUP.DEPBAR.LE gsb0, 0x0 ;  /* 0x00008000000079c5 */ /* 0x000fe40000010000 */
[----:B------:R-:W-:-:S10]  /*10470*/  WARPGROUP.ARRIVE ;  /* 0x00000000000079c5 */ /* 0x000fd40000000000 */
[----:B------:R-:W-:Y:S01]  /*10480*/  HGMMA.64x16x16.F32 R72, gdesc[UR56], R72, gsb0 ;  /* 0x00200000384879f0 */ /* 0x000fe20008000848 */
[----:B------:R-:W-:Y:S02]  /*10490*/  R2UR UR56, R10 ;  /* 0x000000000a3872ca */ /* 0x000fe400000e0000 */
[----:B------:R-:W-:Y:S01]  /*104a0*/  R2UR UR57, R11 ;  /* 0x000000000b3972ca */ /* 0x000fe200000e0000 */
[----:B------:R-:W-:Y:S01]  /*104b0*/  UMOV UR58, UR60 ;  /* 0x0000003c003a7c82 */ /* 0x000fe20008000000 */
[----:B------:R-:W-:Y:S01]  /*104c0*/  UMOV UR59, UR61 ;  /* 0x0000003d003b7c82 */ /* 0x000fe20008000000 */
[----:B------:R-:W-:Y:S02]  /*104d0*/  WARPGROUP.DEPBAR.LE gsb0, 0x0 ;  /* 0x00008000000079c5 */ /* 0x000fe40000010000 */
[----:B------:R-:W-:-:S08]  /*104e0*/  WARPGROUP.ARRIVE ;  /* 0x00000000000079c5 */ /* 0x000fd00000000000 */
[----:B------:R-:W-:Y:S03]  /*104f0*/  HGMMA.64x16x16.F32 R136, gdesc[UR56], R136, gsb0 ;  /* 0x00200000388879f0 */ /* 0x000fe60008000888 */
[----:B------:R-:W-:Y:S02]  /*10500*/  WARPGROUP.DEPBAR.LE gsb0, 0x0 ;  /* 0x00008000000079c5 */ /* 0x000fe40000010000 */
[----:B------:R-:W-:-:S06]  /*10510*/  WARPGROUP.ARRIVE ;  /* 0x00000000000079c5 */ /* 0x000fcc0000000000 */
[----:B------:R-:W-:Y:S03]  /*10520*/  HGMMA.64x16x16.F32 R128, gdesc[UR24], R128, gsb0 ;  /* 0x00200000188079f0 */ /* 0x000fe60008000880 */
        /* <DEDUP_REMOVED lines=12> */
[----:B------:R-:W-:Y:S02]  /*105f0*/  WARPGROUP.DEPBAR.LE gsb0, 0x0 ;  /* 0x00008000000079c5 */ /* 0x000fe40000010000 */
[----:B------:R-:W-:-:S10]  /*10600*/  WARPGROUP.ARRIVE ;  /* 0x00000000000079c5 */ /* 0x000fd40000000000 */
[----:B------:R-:W-:Y:S01]  /*10610*/  HGMMA.64x16x16.F32 R104, gdesc[UR20], R104, gsb0 ;  /* 0x00200000146879f0 */ /* 0x000fe20008000868 */
[----:B------:R-:W-:Y:S02]  /*10620*/  R2UR UR7, R24 ;  /* 0x00000000180772ca */ /* 0x000fe400000e0000 */
[----:B------:R-:W-:Y:S01]  /*10630*/  R2UR UR6, R19 ;  /* 0x00000000130672ca */ /* 0x000fe200000e0000 */
[----:B------:R0:W5:Y:S01]  /*10640*/  LDL.LU R24, [R1+0xb8] ;  /* 0x0000b80001187983 */ /* 0x0001620000300800 */
[----:B------:R-:W-:Y:S02]  /*10650*/  R2UR UR4, R10 ;  /* 0x000000000a0472ca */ /* 0x000fe400000e0000 */
[----:B------:R-:W-:Y:S01]  /*10660*/  R2UR UR5, R11 ;  /* 0x000000000b0572ca */ /* 0x000fe200000e0000 */
[----:B------:R0:W5:Y:S01]  /*10670*/  LDL.LU R19, [R1+0xb4] ;  /* 0x0000b40001137983 */ /* 0x0001620000300800 */
[----:B------:R-:W-:Y:S02]  /*10680*/  WARPGROUP.DEPBAR.LE gsb0, 0x0 ;  /* 0x00008000000079c5 */ /* 0x000fe40000010000 */
[----:B------:R-:W-:-:S09]  /*10690*/  WARPGROUP.ARRIVE ;  /* 0x00000000000079c5 */ /* 0x000fd20000000000 */
        /* <DEDUP_REMOVED lines=17> */
[----:B------:R-:W-:Y:S02]  /*107b0*/  R2UR UR22, R15 ;  /* 0x000000000f1672ca */ /* 0x000fe400000e0000 */
        /* <DEDUP_REMOVED lines=26> */
[----:B------:R-:W-:Y:S02]  /*10960*/  MOV R21, 0x80000020 ;  /* 0x8000002000157802 */ /* 0x000fe40000000f00 */
        /* <DEDUP_REMOVED lines=8> */
[----:B------:R-:W-:Y:S01]  /*109f0*/  IMAD.MOV.U32 R21, RZ, RZ, -0x7fffffe0 ;  /* 0x80000020ff157424 */ /* 0x000fe200078e00ff */
        /* <DEDUP_REMOVED lines=75> */
[----:B------:R-:W-:-:S02]  /*10eb0*/  R2UR UR17, R5 ;  /* 0x00000000051172ca */ /* 0x000fc400000e0000 */
[----:B------:R-:W-:Y:S02]  /*10ec0*/  R2UR UR61, R18 ;  /* 0x00000000123d72ca */ /* 0x000fe400000e0000 */
[----:B------:R0:W5:Y:S01]  /*10ed0*/  LDL.LU R18, [R1+0xb0] ;  /* 0x0000b00001127983 */ /* 0x0001620000300800 */
[----:B------:R-:W-:-:S03]  /*10ee0*/  R2UR UR60, R17 ;  /* 0x00000000113c72ca */ /* 0x000fc600000e0000 */
[----:B------:R0:W5:Y:S04]  /*10ef0*/  LDL.LU R17, [R1+0xac] ;  /* 0x0000ac0001117983 */ /* 0x0001680000300800 */
[----:B------:R0:W5:Y:S04]  /*10f00*/  LDL.LU R16, [R1+0xa8] ;  /* 0x0000a80001107983 */ /* 0x0001680000300800 */
[----:B------:R0:W5:Y:S01]  /*10f10*/  LDL.LU R15, [R1+0xa4] ;  /* 0x0000a400010f7983 */ /* 0x0001620000300800 */
[----:B------:R-:W-:Y:S02]  /*10f20*/  WARPGROUP.DEPBAR.LE gsb0, 0x0 ;  /* 0x00008000000079c5 */ /* 0x000fe40000010000 */
[----:B------:R-:W-:-:S06]  /*10f30*/  WARPGROUP.ARRIVE ;  /* 0x00000000000079c5 */ /* 0x000fcc0000000000 */
        /* <DEDUP_REMOVED lines=10> */
[----:B------:R-:W-:Y:S01]  /*10fe0*/  VIADD R20, R150, 0x602 ;  /* 0x0000060296147836 */ /* 0x000fe20000000000 */
        /* <DEDUP_REMOVED lines=25> */
[----:B------:R-:W-:Y:S03]  /*11180*/  HGMMA.64x16x16.F32 R72, gdesc[UR32], R72, gsb0 ;  /* 0x00200000204879f0 */ /* 0x000fe60008000848 */
[----:B------:R-:W-:Y:S02]  /*11190*/  WARPGROUP.DEPBAR.LE gsb0, 0x0 ;  /* 0x00008000000079c5 */ /* 0x000fe40000010000 */
[----:B0-----:R-:W-:Y:S05]  /*111a0*/  @P2 BRA `(.L_x_8680) ;  /* 0x0000000000302947 */ /* 0x001fea0003800000 */
[----:B------:R-:W-:Y:S05]  /*111b0*/  @!P0 BRA `(.L_x_8681) ;  /* 0x0000000000048947 */ /* 0x000fea0003800000 */
[----:B------:R-:W-:Y:S01]  /*111c0*/  BPT.TRAP 0x1 ;  /* 0x000000040000795c */ /* 0x000fe20000300000 */
.L_x_8681:
[----:B------:R-:W-:Y:S01]  /*111d0*/  SHF.L.U32 R0, R156, 0x1f, RZ ;  /* 0x0000001f9c007819 */ /* 0x000fe200000006ff */
[----:B-----5:R-:W-:-:S04]  /*111e0*/  IMAD R14, R15, 0x8, R18 ;  /* 0x000000080f0e7824 */ /* 0x020fc800078e0212 */
[----:B------:R0:W1:Y:S01]  /*111f0*/  SYNCS.PHASECHK.TRANS64.TRYWAIT P2, [R14+URZ+0x31c50], R0 ;  /* 0x031c50000e0075a7 */ /* 0x000062000804017f */
[----:B------:R-:W-:Y:S05]  /*11200*/  @!P0 BRA `(.L_x_8682) ;  /* 0x0000000000048947 */ /* 0x000fea0003800000 */
[----:B------:R-:W-:Y:S01]  /*11210*/  BPT.TRAP 0x1 ;  /* 0x000000040000795c */ /* 0x000fe20000300000 */
.L_x_8682:
[----:B------:R-:W-:Y:S04]  /*11220*/  BSSY B0, `(.L_x_8680) ;  /* 0x0000004000007945 */ /* 0x000fe80003800000 */
[----:B-1----:R-:W-:Y:S05]  /*11230*/  @P2 BRA `(.L_x_8683) ;  /* 0x0000000000082947 */ /* 0x002fea0003800000 */
[----:B------:R-:W1:Y:S02]  /*11240*/  SYNCS.PHASECHK.TRANS64.TRYWAIT P2, [R14+URZ+0x31c50], R0 ;  /* 0x031c50000e0075a7 */ /* 0x000e64000804017f */
[----:B-1----:R-:W-:Y:S05]  /*11250*/  @!P2 BRA `(.L_x_8684) ;  /* 0x000000a40088a947 */ /* 0x002fea0003800000 */
.L_x_8683:
[----:B------:R-:W-:Y:S05]  /*11260*/  BSYNC B0 ;  /* 0x0000000000007941 */ /* 0x000fea0003800000 */
.L_x_8680:
[----:B------:R-:W2:Y:S01]  /*11270*/  LDL.LU R22, [R1+0x20] ;  /* 0x0000200001167983 */ /* 0x000ea20000300800 */
[----:B01----:R-:W-:Y:S01]  /*11280*/  FMNMX.FTZ R0, R136, R154, !PT ;  /* 0x0000009a88007209 */ /* 0x003fe20007810000 */
[----:B------:R-:W-:Y:S05]  /*11290*/  WARPSYNC.ALL ;  /* 0x0000000000007948 */ /* 0x000fea0003800000 */
[----:B------:R-:W-:Y:S01]  /*112a0*/  FMNMX.FTZ R0, R137, R0, !PT ;  /* 0x0000000089007209 */ /* 0x000fe20007810000 */
[----:B------:R-:W-:-:S03]  /*112b0*/  ULDC UR4, c[0x0][0x988] ;  /* 0x0002620000047ab9 */ /* 0x000fc60000000800 */
        /* <DEDUP_REMOVED lines=38> */
[----:B------:R-:W-:-:S04]  /*11520*/  IMAD.U32 R14, RZ, RZ, UR4 ;  /* 0x00000004ff0e7e24 */ /* 0x000fc8000f8e00ff */
[C---:B------:R-:W-:Y:S01]  /*11530*/  FMUL.FTZ R21, R0.reuse, R14 ;  /* 0x0000000e00157220 */ /* 0x040fe20000410000 */
[----:B------:R-:W-:-:S03]  /*11540*/  FADD.FTZ R20, -R0, R154 ;  /* 0x0000009a00147221 */ /* 0x000fc60000010100 */
[-CC-:B------:R-:W-:Y:S01]  /*11550*/  FFMA.FTZ R151, R121, R14.reuse, -R21.reuse ;  /* 0x0000000e79977223 */ /* 0x180fe20000010815 */
[-C--:B------:R-:W-:Y:S01]  /*11560*/  FMUL.FTZ R20, R20, R14.reuse ;  /* 0x0000000e14147220 */ /* 0x080fe20000410000 */
[----:B------:R-:W3:Y:S01]  /*11570*/  LDL R121, [R1+0x50] ;  /* 0x0000500001797983 */ /* 0x000ee20000100800 */
        /* <DEDUP_REMOVED lines=39> */
[----:B-----5:R-:W-:Y:S01]  /*117f0*/  WARPGROUP.ARRIVE ;  /* 0x00000000000079c5 */ /* 0x020fe20000000000 */
[----:B0-----:R-:W4:Y:S01]  /*11800*/  LDL.LU R136, [R1+0x24] ;  /* 0x0000240001887983 */ /* 0x001f220000300800 */
[----:B--2---:R-:W-:-:S05]  /*11810*/  FFMA.FTZ R21, R80, R22, R20 ;  /* 0x0000001650157223 */ /* 0x004fca0000010014 */
[----:B------:R-:W0:Y:S01]  /*11820*/  MUFU.EX2 R22, R140 ;  /* 0x0000008c00167308 */ /* 0x000e220000000800 */
[C---:B-1----:R-:W-:Y:S01]  /*11830*/  FADD.FTZ R21, R137.reuse, R21 ;  /* 0x0000001589157221 */ /* 0x042fe20000010000 */
[----:B------:R-:W-:-:S03]  /*11840*/  F2FP.F16.F32.PACK_AB R20, R137, R20 ;  /* 0x000000148914723e */ /* 0x000fc600000000ff */
[----:B0-----:R-:W-:-:S04]  /*11850*/  FADD.FTZ R21, R22, R21 ;  /* 0x0000001516157221 */ /* 0x001fc80000010000 */
[----:B------:R-:W-:Y:S01]  /*11860*/  FADD.FTZ R137, R141, R21 ;  /* 0x000000158d897221 */ /* 0x000fe20000010000 */
        /* <DEDUP_REMOVED lines=38> */
[----:B------:R-:W0:Y:S01]  /*11ad0*/  SHFL.BFLY PT, R72, R23, 0x1, 0x1f ;  /* 0x0c201f0017487f89 */ /* 0x000e2200000e0000 */
[----:B------:R-:W-:-:S05]  /*11ae0*/  VIADD R21, R18, 0x200 ;  /* 0x0000020012157836 */ /* 0x000fca0000000000 */
[----:B------:R-:W-:-:S04]  /*11af0*/  SHF.R.U32.HI R21, RZ, 0x4, R21 ;  /* 0x00000004ff157819 */ /* 0x000fc80000011615 */
[----:B------:R-:W-:-:S04]  /*11b00*/  LOP3.LUT R21, R21, 0x3fff, RZ, 0xc0, !PT ;  /* 0x00003fff15157812 */ /* 0x000fc800078ec0ff */
[----:B------:R-:W-:Y:S02]  /*11b10*/  LOP3.LUT R21, R21, 0x2400000, RZ, 0xfc, !PT ;  /* 0x0240000015157812 */ /* 0x000fe400078efcff */
[----:B0-----:R-:W-:-:S03]  /*11b20*/  FMNMX.FTZ R72, R23, R72, !PT ;  /* 0x0000004817487209 */ /* 0x001fc60007810000 */
[----:B------:R-:W-:Y:S02]  /*11b30*/  IMAD R76, R15, 0x6c0, R21 ;  /* 0x000006c00f4c7824 */ /* 0x000fe400078e0215 */
[----:B------:R-:W-:-:S04]  /*11b40*/  FMUL.FTZ R81, R72, R14 ;  /* 0x0000000e48517220 */ /* 0x000fc80000410000 */
[----:B------:R-:W-:Y:S01]  /*11b50*/  FFMA.FTZ R73, R78, R14, -R81 ;  /* 0x0000000e4e497223 */ /* 0x000fe20000010851 */
[----:B------:R-:W-:-:S05]  /*11b60*/  VIADD R78, R76, 0x40 ;  /* 0x000000404c4e7836 */ /* 0x000fca0000000000 */
[----:B------:R-:W-:Y:S01]  /*11b70*/  R2UR UR10, R78 ;  /* 0x000000004e0a72ca */ /* 0x000fe200000e0000 */
        /* <DEDUP_REMOVED lines=8> */
[C---:B------:R-:W-:Y:S01]  /*11c00*/  VIADD R78, R76.reuse, 0x180 ;  /* 0x000001804c4e7836 */ /* 0x040fe20000000000 */
[----:B------:R-:W-:Y:S01]  /*11c10*/  R2UR UR6, R76 ;  /* 0x000000004c0672ca */ /* 0x000fe200000e0000 */
[----:B------:R-:W-:-:S03]  /*11c20*/  IMAD.MOV.U32 R77, RZ, RZ, -0x7fffffe0 ;  /* 0x80000020ff4d7424 */ /* 0x000fc600078e00ff */
[----:B------:R-:W-:Y:S01]  /*11c30*/  R2UR UR30, R78 ;  /* 0x000000004e1e72ca */ /* 0x000fe200000e0000 */
[C---:B------:R-:W-:Y:S02]  /*11c40*/  VIADD R78, R76.reuse, 0x1c0 ;  /* 0x000001c04c4e7836 */ /* 0x040fe40000000000 */
[----:B------:R-:W-:Y:S01]  /*11c50*/  VIADD R76, R76, 0x200 ;  /* 0x000002004c4c7836 */ /* 0x000fe20000000000 */
[C---:B------:R-:W-:Y:S02]  /*11c60*/  R2UR UR7, R77.reuse ;  /* 0x000000004d0772ca */ /* 0x040fe400000e0000 */
[----:B------:R-:W-:Y:S01]  /*11c70*/  R2UR UR39, R77 ;  /* 0x000000004d2772ca */ /* 0x000fe200000e0000 */
[----:B------:R-:W-:Y:S01]  /*11c80*/  IMAD.MOV.U32 R77, RZ, RZ, -0x3ffffff0 ;  /* 0xc0000010ff4d7424 */ /* 0x000fe200078e00ff */
[----:B------:R-:W-:Y:S02]  /*11c90*/  R2UR UR38, R76 ;  /* 0x000000004c2672ca */ /* 0x000fe400000e0000 */
[----:B---3--:R-:W-:-:S02]  /*11ca0*/  LOP3.LUT R76, R121, 0x10000, RZ, 0xfc, !PT ;  /* 0x00010000794c7812 */ /* 0x008fc400078efcff */
[----:B------:R-:W-:Y:S02]  /*11cb0*/  R2UR UR5, R77 ;  /* 0x000000004d0572ca */ /* 0x000fe400000e0000 */
[----:B------:R-:W-:-:S13]  /*11cc0*/  R2UR UR4, R76 ;  /* 0x000000004c0472ca */ /* 0x000fda00000e0000 */
[----:B------:R-:W-:Y:S01]  /*11cd0*/  HGMMA.64x96x16.F32 R24, gdesc[UR4].tnspB, R24, gsb0 ;  /* 0x41600000041879f0 */ /* 0x000fe20008000818 */
        /* <DEDUP_REMOVED lines=35> */
[----:B------:R-:W-:Y:S01]  /*11f10*/  IMAD.MOV.U32 R79, RZ, RZ, -0x7fffffe0 ;  /* 0x80000020ff4f7424 */ /* 0x000fe200078e00ff */
[----:B------:R-:W-:Y:S01]  /*11f20*/  R2UR UR34, R78 ;  /* 0x000000004e2272ca */ /* 0x000fe200000e0000 */
[----:B------:R-:W-:-:S03]  /*11f30*/  VIADD R78, R76, 0x180 ;  /* 0x000001804c4e7836 */ /* 0x000fc60000000000 */
[C---:B------:R-:W-:Y:S02]  /*11f40*/  R2UR UR11, R79.reuse ;  /* 0x000000004f0b72ca */ /* 0x040fe400000e0000 */
[C---:B------:R-:W-:Y:S02]  /*11f50*/  R2UR UR15, R79.reuse ;  /* 0x000000004f0f72ca */ /* 0x040fe400000e0000 */
[C---:B------:R-:W-:Y:S02]  /*11f60*/  R2UR UR19, R79.reuse ;  /* 0x000000004f1372ca */ /* 0x040fe400000e0000 */
[C---:B------:R-:W-:Y:S02]  /*11f70*/  R2UR UR23, R79.reuse ;  /* 0x000000004f1772ca */ /* 0x040fe400000e0000 */
[C---:B------:R-:W-:Y:S02]  /*11f80*/  R2UR UR27, R79.reuse ;  /* 0x000000004f1b72ca */ /* 0x040fe400000e0000 */
[----:B------:R-:W-:-:S02]  /*11f90*/  R2UR UR31, R79 ;  /* 0x000000004f1f72ca */ /* 0x000fc400000e0000 */
[----:B------:R-:W-:Y:S01]  /*11fa0*/  R2UR UR35, R79 ;  /* 0x000000004f2372ca */ /* 0x000fe200000e0000 */
[----:B------:R-:W-:Y:S01]  /*11fb0*/  IMAD.MOV.U32 R79, RZ, RZ, -0x3ffffff0 ;  /* 0xc0000010ff4f7424 */ /* 0x000fe200078e00ff */
[----:B------:R-:W-:-:S04]  /*11fc0*/  R2UR UR8, R78 ;  /* 0x000000004e0872ca */ /* 0x000fc800000e0000 */
[----:B------:R-:W-:Y:S01]  /*11fd0*/  R2UR UR9, R79 ;  /* 0x000000004f0972ca */ /* 0x000fe200000e0000 */
[----:B------:R-:W-:Y:S02]  /*11fe0*/  WARPGROUP.DEPBAR.LE gsb0, 0x0 ;  /* 0x00008000000079c5 */ /* 0x000fe40000010000 */
[----:B------:R-:W-:-:S10]  /*11ff0*/  WARPGROUP.ARRIVE ;  /* 0x00000000000079c5 */ /* 0x000fd40000000000 */
[----:B------:R-:W-:Y:S01]  /*12000*/  HGMMA.64x96x16.F32 R24, gdesc[UR8].tnspB, R24, gsb0 ;  /* 0x41600000081879f0 */ /* 0x000fe20008000818 */
[----:B------:R-:W-:Y:S01]  /*12010*/  VIADD R78, R76, 0x300 ;  /* 0x000003004c4e7836 */ /* 0x000fe20000000000 */
[----:B------:R-:W-:-:S04]  /*12020*/  MOV R79, 0xc0000010 ;  /* 0xc0000010004f7802 */ /* 0x000fc80000000f00 */
[----:B------:R-:W-:Y:S02]  /*12030*/  R2UR UR12, R78 ;  /* 0x000000004e0c72ca */ /* 0x000fe400000e0000 */
[----:B------:R-:W-:Y:S01]  /*12040*/  R2UR UR13, R79 ;  /* 0x000000004f0d72ca */ /* 0x000fe200000e0000 */
[----:B------:R-:W-:Y:S02]  /*12050*/  VIADD R78, R76, 0x480 ;  /* 0x000004804c4e7836 */ /* 0x000fe40000000000 */
[----:B------:R-:W-:Y:S01]  /*12060*/  IMAD.MOV.U32 R79, RZ, RZ, -0x3ffffff0 ;  /* 0xc0000010ff4f7424 */ /* 0x000fe200078e00ff */
[----:B------:R-:W-:Y:S02]  /*12070*/  WARPGROUP.DEPBAR.LE gsb0, 0x0 ;  /* 0x00008000000079c5 */ /* 0x000fe40000010000 */
[----:B------:R-:W-:-:S07]  /*12080*/  WARPGROUP.ARRIVE ;  /* 0x00000000000079c5 */ /* 0x000fce0000000000 */
[----:B------:R-:W-:Y:S01]  /*12090*/  HGMMA.64x96x16.F32 R24, gdesc[UR12].tnspB, R24, gsb0 ;  /* 0x416000000c1879f0 */ /* 0x000fe20008000818 */
[----:B------:R-:W-:Y:S02]  /*120a0*/  R2UR UR16, R78 ;  /* 0x000000004e1072ca */ /* 0x000fe400000e0000 */
[----:B------:R-:W-:Y:S01]  /*120b0*/  R2UR UR17, R79 ;  /* 0x000000004f1172ca */ /* 0x000fe200000e0000 */
[----:B------:R-:W-:Y:S02]  /*120c0*/  VIADD R78, R76, 0x600 ;  /* 0x000006004c4e7836 */ /* 0x000fe40000000000 */
[----:B------:R-:W-:-:S03]  /*120d0*/  IMAD.MOV.U32 R79, RZ, RZ, -0x3ffffff0 ;  /* 0xc0000010ff4f7424 */ /* 0x000fc600078e00ff */
[----:B------:R-:W-:Y:S01]  /*120e0*/  R2UR UR20, R78 ;  /* 0x000000004e1472ca */ /* 0x000fe200000e0000 */
[----:B------:R-:W-:Y:S02]  /*120f0*/  WARPGROUP.DEPBAR.LE gsb0, 0x0 ;  /* 0x00008000000079c5 */ /* 0x000fe40000010000 */
[----:B------:R-:W-:-:S06]  /*12100*/  WARPGROUP.ARRIVE ;  /* 0x00000000000079c5 */ /* 0x000fcc0000000000 */
[----:B------:R-:W-:Y:S01]  /*12110*/  HGMMA.64x96x16.F32 R24, gdesc[UR16].tnspB, R24, gsb0 ;  /* 0x41600000101879f0 */ /* 0x000fe20008000818 */
[----:B------:R-:W-:Y:S01]  /*12120*/  R2UR UR21, R79 ;  /* 0x000000004f1572ca */ /* 0x000fe200000e0000 */
[----:B------:R-:W-:Y:S02]  /*12130*/  VIADD R78, R76, 0x780 ;  /* 0x000007804c4e7836 */ /* 0x000fe40000000000 */
[----:B------:R-:W-:-:S03]  /*12140*/  IMAD.MOV.U32 R79, RZ, RZ, -0x3ffffff0 ;  /* 0xc0000010ff4f7424 */ /* 0x000fc600078e00ff */
[----:B------:R-:W-:Y:S02]  /*12150*/  R2UR UR24, R78 ;  /* 0x000000004e1872ca */ /* 0x000fe400000e0000 */
[----:B------:R-:W-:Y:S01]  /*12160*/  R2UR UR25, R79 ;  /* 0x000000004f1972ca */ /* 0x000fe200000e0000 */
[----:B------:R-:W-:Y:S02]  /*12170*/  WARPGROUP.DEPBAR.LE gsb0, 0x0 ;  /* 0x00008000000079c5 */ /* 0x000fe40000010000 */
[----:B------:R-:W-:-:S06]  /*12180*/  WARPGROUP.ARRIVE ;  /* 0x00000000000079c5 */ /* 0x000fcc0000000000 */
[----:B------:R-:W-:Y:S01]  /*12190*/  HGMMA.64x96x16.F32 R24, gdesc[UR20].tnspB, R24, gsb0 ;  /* 0x41600000141879f0 */ /* 0x000fe20008000818 */
        /* <DEDUP_REMOVED lines=21> */
[----:B------:R-:W-:Y:S02]  /*122f0*/  F2FP.F16.F32.PACK_AB R22, R141, R22 ;  /* 0x000000168d16723e */ /* 0x000fe400000000ff */
[----:B------:R-:W0:Y:S01]  /*12300*/  S2R R141, SR_TID.X ;  /* 0x00000000008d7919 */ /* 0x000e220000002100 */
[----:B------:R-:W-:-:S04]  /*12310*/  FADD.FTZ R21, -R72, R155 ;  /* 0x0000009b48157221 */ /* 0x000fc80000010100 */
[----:B------:R-:W-:-:S04]  /*12320*/  FMUL.FTZ R21, R21, R14 ;  /* 0x0000000e15157220 */ /* 0x000fc80000410000 */
[----:B------:R-:W-:Y:S01]  /*12330*/  MUFU.EX2 R121, R21 ;  /* 0x0000001500797308 */ /* 0x000fe20000000800 */
[----:B------:R-:W-:Y:S02]  /*12340*/  WARPGROUP.DEPBAR.LE gsb0, 0x0 ;  /* 0x00008000000079c5 */ /* 0x000fe40000010000 */
[----:B------:R-:W-:-:S06]  /*12350*/  WARPGROUP.ARRIVE ;  /* 0x00000000000079c5 */ /* 0x000fcc0000000000 */
[----:B------:R-:W-:Y:S01]  /*12360*/  HGMMA.64x96x16.F32 R24, gdesc[UR36].tnspB, R24, gsb0 ;  /* 0x41600000241879f0 */ /* 0x000fe20008000818 */
[----:B------:R-:W4:Y:S01]  /*12370*/  MUFU.EX2 R21, R138 ;  /* 0x0000008a00157308 */ /* 0x000f220000000800 */
[----:B0-----:R-:W-:Y:S02]  /*12380*/  SHF.R.U32.HI R140, RZ, 0x7, R141 ;  /* 0x00000007ff8c7819 */ /* 0x001fe4000001168d */
[----:B------:R-:W-:-:S03]  /*12390*/  ISETP.GE.U32.AND P2, PT, R141, 0x180, PT ;  /* 0x000001808d00780c */ /* 0x000fc60003f46070 */
[----:B------:R-:W-:Y:S02]  /*123a0*/  VIADD R76, R140, 0x9 ;  /* 0x000000098c4c7836 */ /* 0x000fe40000000000 */
[----:B------:R-:W0:Y:S03]  /*123b0*/  MUFU.EX2 R139, R139 ;  /* 0x0000008b008b7308 */ /* 0x000e260000000800 */
[----:B------:R-:W-:-:S05]  /*123c0*/  SEL R76, R76, 0x9, !P2 ;  /* 0x000000094c4c7807 */ /* 0x000fca0005000000 */
[----:B------:R-:W1:Y:S08]  /*123d0*/  MUFU.EX2 R23, R142 ;  /* 0x0000008e00177308 */ /* 0x000e700000000800 */
[----:B------:R-:W2:Y:S01]  /*123e0*/  MUFU.EX2 R143, R143 ;  /* 0x0000008f008f7308 */ /* 0x000ea20000000800 */
[----:B----4-:R-:W-:Y:S01]  /*123f0*/  FFMA.FTZ R77, R121, R136, R21 ;  /* 0x00000088794d7223 */ /* 0x010fe20000010015 */
[----:B------:R-:W-:-:S03]  /*12400*/  @!P1 IMAD R15, R15, 0x8, R18 ;  /* 0x000000080f0f9824 */ /* 0x000fc600078e0212 */
[----:B0-----:R-:W-:Y:S01]  /*12410*/  FADD.FTZ R77, R139, R77 ;  /* 0x0000004d8b4d7221 */ /* 0x001fe20000010000 */
[----:B------:R-:W-:Y:S01]  /*12420*/  @!P1 VIADD R15, R15, 0x31c60 ;  /* 0x00031c600f0f9836 */ /* 0x000fe20000000000 */
[----:B------:R-:W-:Y:S02]  /*12430*/  F2FP.F16.F32.PACK_AB R21, R139, R21 ;  /* 0x000000158b15723e */ /* 0x000fe400000000ff */
[----:B-1----:R-:W-:Y:S02]  /*12440*/  FADD.FTZ R77, R23, R77 ;  /* 0x0000004d174d7221 */ /* 0x002fe40000010000 */
[----:B------:R-:W-:Y:S01]  /*12450*/  @!P1 PRMT R15, RZ, 0x654, R15 ;  /* 0x00000654ff0f9816 */ /* 0x000fe2000000000f */
[----:B------:R-:W0:Y:S01]  /*12460*/  MUFU.EX2 R157, R157 ;  /* 0x0000009d009d7308 */ /* 0x000e220000000800 */
[----:B--2---:R-:W-:-:S07]  /*12470*/  F2FP.F16.F32.PACK_AB R23, R143, R23 ;  /* 0x000000178f17723e */ /* 0x004fce00000000ff */
[----:B------:R-:W-:Y:S08]  /*12480*/  MUFU.EX2 R154, R154 ;  /* 0x0000009a009a7308 */ /* 0x000ff00000000800 */
[----:B------:R-:W-:Y:S01]  /*12490*/  MUFU.EX2 R131, R131 ;  /* 0x0000008300837308 */ /* 0x000fe20000000800 */
[----:B0-----:R-:W-:Y:S01]  /*124a0*/  FADD.FTZ R137, R157, R137 ;  /* 0x000000899d897221 */ /* 0x001fe20000010000 */
[----:B------:R-:W-:-:S06]  /*124b0*/  FADD.FTZ R77, R143, R77 ;  /* 0x0000004d8f4d7221 */ /* 0x000fcc0000010000 */
[----:B------:R-:W-:Y:S08]  /*124c0*/  MUFU.EX2 R152, R152 ;  /* 0x0000009800987308 */ /* 0x000ff00000000800 */
[----:B------:R-:W-:Y:S01]  /*124d0*/  MUFU.EX2 R135, R135 ;  /* 0x0000008700877308 */ /* 0x000fe20000000800 */
[----:B------:R-:W-:Y:S02]  /*124e0*/  WARPGROUP.DEPBAR.LE gsb0, 0x0 ;  /* 0x00008000000079c5 */ /* 0x000fe40000010000 */
[----:B------:R0:W-:Y:S06]  /*124f0*/  BAR.ARV R76, 0x100 ;  /* 0x0004004c0000751d */ /* 0x0001ec0000002000 */
[----:B0-----:R-:W-:-:S04]  /*12500*/  @!P1 IMAD R76, R148, 0x8, R18 ;  /* 0x00000008944c9824 */ /* 0x001fc800078e0212 */
[----:B------:R-:W-:-:S05]  /*12510*/  @!P1 VIADD R76, R76, 0x31c40 ;  /* 0x00031c404c4c9836 */ /* 0x000fca0000000000 */
[----:B------:R-:W-:-:S04]  /*12520*/  @!P1 PRMT R76, RZ, 0x654, R76 ;  /* 0x00000654ff4c9816 */ /* 0x000fc8000000004c */
[----:B------:R0:W-:Y:S01]  /*12530*/  @!P1 SYNCS.ARRIVE.TRANS64.RED.A1T0 RZ, [R76+URZ], RZ ;  /* 0x000000ff4cff99a7 */ /* 0x0001e2000810043f */
[----:B------:R1:W-:Y:S01]  /*12540*/  @!P1 SYNCS.ARRIVE.TRANS64.RED.A1T0 RZ, [R15+URZ], RZ ;  /* 0x000000ff0fff99a7 */ /* 0x0003e2000810043f */
[----:B------:R2:W-:Y:S02]  /*12550*/  STSM.16.M88.4 [R144+0x24300], R20 ;  /* 0x0243001490007844 */ /* 0x0005e40000000200 */
[----:B--2---:R-:W2:Y:S08]  /*12560*/  MUFU.EX2 R20, R156 ;  /* 0x0000009c00147308 */ /* 0x004eb00000000800 */
[----:B------:R-:W3:Y:S08]  /*12570*/  MUFU.EX2 R21, R130 ;  /* 0x0000008200157308 */ /* 0x000ef00000000800 */
[----:B------:R-:W4:Y:S01]  /*12580*/  MUFU.EX2 R22, R153 ;  /* 0x0000009900167308 */ /* 0x000f220000000800 */
[----:B--2---:R-:W-:-:S07]  /*12590*/  FADD.FTZ R137, R20, R137 ;  /* 0x0000008914897221 */ /* 0x004fce0000010000 */
[----:B------:R-:W2:Y:S01]  /*125a0*/  MUFU.EX2 R23, R134 ;  /* 0x0000008600177308 */ /* 0x000ea20000000800 */
[----:B---3--:R-:W-:Y:S01]  /*125b0*/  FADD.FTZ R77, R21, R77 ;  /* 0x0000004d154d7221 */ /* 0x008fe20000010000 */
[----:B------:R-:W-:-:S06]  /*125c0*/  FADD.FTZ R137, R154, R137 ;  /* 0x000000899a897221 */ /* 0x000fcc0000010000 */
[----:B0-----:R-:W0:Y:S01]  /*125d0*/  MUFU.EX2 R76, R151 ;  /* 0x00000097004c7308 */ /* 0x001e220000000800 */
[----:B------:R-:W-:-:S07]  /*125e0*/  FADD.FTZ R77, R131, R77 ;  /* 0x0000004d834d7221 */ /* 0x000fce0000010000 */
[----:B------:R-:W3:Y:S01]  /*125f0*/  MUFU.EX2 R122, R122 ;  /* 0x0000007a007a7308 */ /* 0x000ee20000000800 */
[----:B----4-:R-:W-:-:S07]  /*12600*/  FADD.FTZ R137, R22, R137 ;  /* 0x0000008916897221 */ /* 0x010fce0000010000 */
[----:B------:R-:W-:Y:S01]  /*12610*/  MUFU.EX2 R150, R150 ;  /* 0x0000009600967308 */ /* 0x000fe20000000800 */
[----:B--2---:R-:W-:-:S07]  /*12620*/  FADD.FTZ R77, R23, R77 ;  /* 0x0000004d174d7221 */ /* 0x004fce0000010000 */
[----:B------:R-:W2:Y:S01]  /*12630*/  MUFU.EX2 R123, R123 ;  /* 0x0000007b007b7308 */ /* 0x000ea20000000800 */
[----:B------:R-:W-:-:S07]  /*12640*/  FADD.FTZ R137, R152, R137 ;  /* 0x0000008998897221 */ /* 0x000fce0000010000 */
[----:B------:R-:W-:Y:S01]  /*12650*/  MUFU.EX2 R78, R133 ;  /* 0x00000085004e7308 */ /* 0x000fe20000000800 */
[----:B------:R-:W-:-:S07]  /*12660*/  FADD.FTZ R77, R135, R77 ;  /* 0x0000004d874d7221 */ /* 0x000fce0000010000 */
[----:B------:R-:W4:Y:S01]  /*12670*/  MUFU.EX2 R79, R126 ;  /* 0x0000007e004f7308 */ /* 0x000f220000000800 */
[----:B0-----:R-:W-:-:S07]  /*12680*/  FADD.FTZ R137, R76, R137 ;  /* 0x000000894c897221 */ /* 0x001fce0000010000 */
[----:B------:R-:W0:Y:S01]  /*12690*/  MUFU.EX2 R136, R132 ;  /* 0x0000008400887308 */ /* 0x000e220000000800 */
[----:B---3--:R-:W-:-:S07]  /*126a0*/  FADD.FTZ R77, R122, R77 ;  /* 0x0000004d7a4d7221 */ /* 0x008fce0000010000 */
[----:B------:R-:W3:Y:S08]  /*126b0*/  MUFU.EX2 R127, R127 ;  /* 0x0000007f007f7308 */ /* 0x000ef00000000800 */
[----:B------:R-:W-:Y:S01]  /*126c0*/  MUFU.EX2 R133, R128 ;  /* 0x0000008000857308 */ /* 0x000fe20000000800 */
[----:B--2---:R-:W-:-:S07]  /*126d0*/  FADD.FTZ R77, R123, R77 ;  /* 0x0000004d7b4d7221 */ /* 0x004fce0000010000 */
[----:B------:R-:W2:Y:S08]  /*126e0*/  MUFU.EX2 R129, R129 ;  /* 0x0000008100817308 */ /* 0x000eb00000000800 */
[----:B------:R-:W-:Y:S08]  /*126f0*/  MUFU.EX2 R128, R117 ;  /* 0x0000007500807308 */ /* 0x000ff00000000800 */
[----:B------:R-:W-:Y:S08]  /*12700*/  MUFU.EX2 R117, R109 ;  /* 0x0000006d00757308 */ /* 0x000ff00000000800 */
[----:B-1----:R-:W-:Y:S08]  /*12710*/  MUFU.EX2 R15, R89 ;  /* 0x00000059000f7308 */ /* 0x002ff00000000800 */
[----:B------:R-:W-:Y:S08]  /*12720*/  MUFU.EX2 R109, R104 ;  /* 0x00000068006d7308 */ /* 0x000ff00000000800 */
[----:B------:R-:W1:Y:S08]  /*12730*/  MUFU.EX2 R89, R114 ;  /* 0x0000007200597308 */ /* 0x000e700000000800 */
[----:B------:R-:W-:Y:S01]  /*12740*/  MUFU.EX2 R104, R92 ;  /* 0x0000005c00687308 */ /* 0x000fe20000000800 */
[----:B----4-:R-:W-:-:S07]  /*12750*/  FADD.FTZ R77, R79, R77 ;  /* 0x0000004d4f4d7221 */ /* 0x010fce0000010000 */
[----:B------:R4:W-:Y:S08]  /*12760*/  MUFU.EX2 R92, R88 ;  /* 0x00000058005c7308 */ /* 0x0009f00000000800 */
[----:B------:R-:W1:Y:S01]  /*12770*/  MUFU.EX2 R115, R115 ;  /* 0x0000007300737308 */ /* 0x000e620000000800 */
[----:B----4-:R-:W-:-:S04]  /*12780*/  FADD.FTZ R88, R150, R137 ;  /* 0x0000008996587221 */ /* 0x010fc80000010000 */
[----:B------:R-:W-:-:S03]  /*12790*/  FADD.FTZ R88, R78, R88 ;  /* 0x000000584e587221 */ /* 0x000fc60000010000 */
[----:B------:R-:W4:Y:S01]  /*127a0*/  MUFU.EX2 R125, R125 ;  /* 0x0000007d007d7308 */ /* 0x000f220000000800 */
[----:B0-----:R-:W-:Y:S01]  /*127b0*/  FADD.FTZ R88, R136, R88 ;  /* 0x0000005888587221 */ /* 0x001fe20000010000 */
[----:B---3--:R-:W-:-:S06]  /*127c0*/  FADD.FTZ R77, R127, R77 ;  /* 0x0000004d7f4d7221 */ /* 0x008fcc0000010000 */
[----:B------:R-:W0:Y:S01]  /*127d0*/  MUFU.EX2 R118, R118 ;  /* 0x0000007600767308 */ /* 0x000e220000000800 */
[----:B--2---:R-:W-:-:S07]  /*127e0*/  FADD.FTZ R88, R129, R88 ;  /* 0x0000005881587221 */ /* 0x004fce0000010000 */
[----:B------:R-:W2:Y:S01]  /*127f0*/  MUFU.EX2 R132, R124 ;  /* 0x0000007c00847308 */ /* 0x000ea20000000800 */
[----:B-1----:R-:W-:-:S07]  /*12800*/  FADD.FTZ R77, R89, R77 ;  /* 0x0000004d594d7221 */ /* 0x002fce0000010000 */
[----:B------:R-:W1:Y:S01]  /*12810*/  MUFU.EX2 R119, R119 ;  /* 0x0000007700777308 */ /* 0x000e620000000800 */
[----:B------:R-:W-:-:S07]  /*12820*/  FADD.FTZ R88, R133, R88 ;  /* 0x0000005885587221 */ /* 0x000fce0000010000 */
[----:B------:R-:W3:Y:S01]  /*12830*/  MUFU.EX2 R120, R120 ;  /* 0x0000007800787308 */ /* 0x000ee20000000800 */
[----:B------:R-:W-:-:S07]  /*12840*/  FADD.FTZ R77, R115, R77 ;  /* 0x0000004d734d7221 */ /* 0x000fce0000010000 */
[----:B------:R-:W3:Y:S01]  /*12850*/  MUFU.EX2 R106, R106 ;  /* 0x0000006a006a7308 */ /* 0x000ee20000000800 */
[----:B----4-:R-:W-:Y:S01]  /*12860*/  FADD.FTZ R88, R125, R88 ;  /* 0x000000587d587221 */ /* 0x010fe20000010000 */
[----:B0-----:R-:W-:-:S06]  /*12870*/  FADD.FTZ R77, R118, R77 ;  /* 0x0000004d764d7221 */ /* 0x001fcc0000010000 */
[----:B------:R-:W0:Y:S08]  /*12880*/  MUFU.EX2 R107, R107 ;  /* 0x0000006b006b7308 */ /* 0x000e300000000800 */
[----:B------:R-:W4:Y:S08]  /*12890*/  MUFU.EX2 R116, R116 ;  /* 0x0000007400747308 */ /* 0x000f300000000800 */
[----:B------:R-:W4:Y:S08]  /*128a0*/  MUFU.EX2 R124, R113 ;  /* 0x00000071007c7308 */ /* 0x000f300000000800 */
[----:B------:R-:W4:Y:S08]  /*128b0*/  MUFU.EX2 R110, R110 ;  /* 0x0000006e006e7308 */ /* 0x000f300000000800 */
[----:B------:R-:W-:Y:S08]  /*128c0*/  MUFU.EX2 R113, R84 ;  /* 0x0000005400717308 */ /* 0x000ff00000000800 */
[----:B------:R2:W-:Y:S01]  /*128d0*/  MUFU.EX2 R84, R90 ;  /* 0x0000005a00547308 */ /* 0x0005e20000000800 */
[----:B------:R-:W-:-:S07]  /*128e0*/  F2FP.F16.F32.PACK_AB R20, R20, R157 ;  /* 0x0000009d1414723e */ /* 0x000fce00000000ff */
[----:B------:R-:W-:Y:S01]  /*128f0*/  MUFU.EX2 R111, R111 ;  /* 0x0000006f006f7308 */ /* 0x000fe20000000800 */
[----:B--2---:R-:W-:Y:S01]  /*12900*/  FADD.FTZ R90, R132, R88 ;  /* 0x00000058845a7221 */ /* 0x004fe20000010000 */
[----:B-1----:R-:W-:-:S03]  /*12910*/  FADD.FTZ R88, R119, R77 ;  /* 0x0000004d77587221 */ /* 0x002fc60000010000 */
[----:B---3--:R-:W-:-:S03]  /*12920*/  FADD.FTZ R90, R120, R90 ;  /* 0x0000005a785a7221 */ /* 0x008fc60000010000 */
[----:B------:R-:W1:Y:S01]  /*12930*/  MUFU.EX2 R112, R112 ;  /* 0x0000007000707308 */ /* 0x000e620000000800 */
[----:B------:R-:W-:Y:S01]  /*12940*/  FADD.FTZ R88, R106, R88 ;  /* 0x000000586a587221 */ /* 0x000fe20000010000 */
[----:B------:R-:W-:Y:S01]  /*12950*/  F2FP.F16.F32.PACK_AB R21, R131, R21 ;  /* 0x000000158315723e */ /* 0x000fe200000000ff */
[----:B------:R-:W-:Y:S01]  /*12960*/  FADD.FTZ R90, R128, R90 ;  /* 0x0000005a805a7221 */ /* 0x000fe20000010000 */
[----:B------:R-:W-:-:S04]  /*12970*/  F2FP.F16.F32.PACK_AB R22, R22, R154 ;  /* 0x0000009a1616723e */ /* 0x000fc800000000ff */
[----:B------:R-:W2:Y:S01]  /*12980*/  MUFU.EX2 R98, R98 ;  /* 0x0000006200627308 */ /* 0x000ea20000000800 */
[----:B------:R-:W-:Y:S01]  /*12990*/  F2FP.F16.F32.PACK_AB R23, R135, R23 ;  /* 0x000000178717723e */ /* 0x000fe200000000ff */
[----:B0-----:R-:W-:Y:S01]  /*129a0*/  FADD.FTZ R88, R107, R88 ;  /* 0x000000586b587221 */ /* 0x001fe20000010000 */
[----:B----4-:R-:W-:-:S05]  /*129b0*/  FADD.FTZ R90, R116, R90 ;  /* 0x0000005a745a7221 */ /* 0x010fca0000010000 */
[----:B------:R-:W0:Y:S01]  /*129c0*/  MUFU.EX2 R99, R99 ;  /* 0x0000006300637308 */ /* 0x000e220000000800 */
[----:B------:R3:W-:Y:S01]  /*129d0*/  STSM.16.M88.4 [R144+0x25b00], R20 ;  /* 0x025b001490007844 */ /* 0x0007e20000000200 */
[----:B------:R-:W-:-:S06]  /*129e0*/  FADD.FTZ R90, R124, R90 ;  /* 0x0000005a7c5a7221 */ /* 0x000fcc0000010000 */
[----:B------:R-:W4:Y:S08]  /*129f0*/  MUFU.EX2 R108, R108 ;  /* 0x0000006c006c7308 */ /* 0x000f300000000800 */
[----:B------:R-:W4:Y:S01]  /*12a00*/  MUFU.EX2 R102, R102 ;  /* 0x0000006600667308 */ /* 0x000f220000000800 */
[----:B---3--:R-:W-:Y:S01]  /*12a10*/  FADD.FTZ R20, R110, R88 ;  /* 0x000000586e147221 */ /* 0x008fe20000010000 */
[----:B-1----:R-:W-:-:S03]  /*12a20*/  FADD.FTZ R21, R112, R90 ;  /* 0x0000005a70157221 */ /* 0x002fc60000010000 */
[----:B------:R-:W-:-:S03]  /*12a30*/  FADD.FTZ R20, R111, R20 ;  /* 0x000000146f147221 */ /* 0x000fc60000010000 */
[----:B------:R-:W1:Y:S01]  /*12a40*/  MUFU.EX2 R105, R105 ;  /* 0x0000006900697308 */ /* 0x000e620000000800 */
[----:B--2---:R-:W-:-:S07]  /*12a50*/  FADD.FTZ R20, R98, R20 ;  /* 0x0000001462147221 */ /* 0x004fce0000010000 */
[----:B------:R-:W2:Y:S01]  /*12a60*/  MUFU.EX2 R103, R103 ;  /* 0x0000006700677308 */ /* 0x000ea20000000800 */
[----:B------:R-:W-:Y:S01]  /*12a70*/  F2FP.F16.F32.PACK_AB R76, R76, R152 ;  /* 0x000000984c4c723e */ /* 0x000fe200000000ff */
[----:B------:R-:W-:Y:S01]  /*12a80*/  FADD.FTZ R21, R117, R21 ;  /* 0x0000001575157221 */ /* 0x000fe20000010000 */
[----:B------:R-:W-:Y:S02]  /*12a90*/  F2FP.F16.F32.PACK_AB R77, R123, R122 ;  /* 0x0000007a7b4d723e */ /* 0x000fe400000000ff */
[----:B------:R-:W-:Y:S02]  /*12aa0*/  F2FP.F16.F32.PACK_AB R78, R78, R150 ;  /* 0x000000964e4e723e */ /* 0x000fe400000000ff */
[----:B------:R-:W-:Y:S01]  /*12ab0*/  F2FP.F16.F32.PACK_AB R79, R127, R79 ;  /* 0x0000004f7f4f723e */ /* 0x000fe200000000ff */
[----:B------:R-:W3:Y:S01]  /*12ac0*/  MUFU.EX2 R101, R101 ;  /* 0x0000006500657308 */ /* 0x000ee20000000800 */
[----:B0-----:R-:W-:Y:S01]  /*12ad0*/  FADD.FTZ R22, R99, R20 ;  /* 0x0000001463167221 */ /* 0x001fe20000010000 */
[----:B----4-:R-:W-:-:S06]  /*12ae0*/  FADD.FTZ R23, R108, R21 ;  /* 0x000000156c177221 */ /* 0x010fcc0000010000 */
[----:B------:R-:W-:Y:S01]  /*12af0*/  MUFU.EX2 R138, R85 ;  /* 0x00000055008a7308 */ /* 0x000fe20000000800 */
[----:B------:R0:W-:Y:S07]  /*12b00*/  STSM.16.M88.4 [R144+0x27300], R76 ;  /* 0x0273004c90007844 */ /* 0x0001ee0000000200 */
[----:B------:R-:W4:Y:S08]  /*12b10*/  MUFU.EX2 R85, R91 ;  /* 0x0000005b00557308 */ /* 0x000f300000000800 */
[----:B------:R-:W4:Y:S01]  /*12b20*/  MUFU.EX2 R100, R100 ;  /* 0x0000006400647308 */ /* 0x000f220000000800 */
[----:B0-----:R-:W-:Y:S01]  /*12b30*/  FADD.FTZ R76, R102, R22 ;  /* 0x00000016664c7221 */ /* 0x001fe20000010000 */
[----:B-1----:R-:W-:-:S06]  /*12b40*/  FADD.FTZ R77, R105, R23 ;  /* 0x00000017694d7221 */ /* 0x002fcc0000010000 */
[----:B------:R-:W0:Y:S01]  /*12b50*/  MUFU.EX2 R94, R94 ;  /* 0x0000005e005e7308 */ /* 0x000e220000000800 */
[----:B--2---:R-:W-:Y:S01]  /*12b60*/  FADD.FTZ R76, R103, R76 ;  /* 0x0000004c674c7221 */ /* 0x004fe20000010000 */
[----:B------:R-:W-:-:S06]  /*12b70*/  FADD.FTZ R78, R109, R77 ;  /* 0x0000004d6d4e7221 */ /* 0x000fcc0000010000 */
[----:B------:R-:W1:Y:S01]  /*12b80*/  MUFU.EX2 R97, R97 ;  /* 0x0000006100617308 */ /* 0x000e620000000800 */
[----:B------:R-:W-:Y:S01]  /*12b90*/  FADD.FTZ R76, R84, R76 ;  /* 0x0000004c544c7221 */ /* 0x000fe20000010000 */
[----:B---3--:R-:W-:-:S06]  /*12ba0*/  FADD.FTZ R79, R101, R78 ;  /* 0x0000004e654f7221 */ /* 0x008fcc0000010000 */
[----:B------:R-:W2:Y:S01]  /*12bb0*/  MUFU.EX2 R95, R95 ;  /* 0x0000005f005f7308 */ /* 0x000ea20000000800 */
[----:B----4-:R-:W-:-:S07]  /*12bc0*/  FADD.FTZ R77, R85, R76 ;  /* 0x0000004c554d7221 */ /* 0x010fce0000010000 */
[----:B------:R-:W3:Y:S01]  /*12bd0*/  MUFU.EX2 R96, R96 ;  /* 0x0000006000607308 */ /* 0x000ee20000000800 */
[----:B------:R-:W-:-:S07]  /*12be0*/  FADD.FTZ R78, R100, R79 ;  /* 0x0000004f644e7221 */ /* 0x000fce0000010000 */
[----:B------:R-:W4:Y:S01]  /*12bf0*/  MUFU.EX2 R82, R82 ;  /* 0x0000005200527308 */ /* 0x000f220000000800 */
[----:B------:R-:W-:-:S07]  /*12c00*/  F2FP.F16.F32.PACK_AB R88, R129, R136 ;  /* 0x000000888158723e */ /* 0x000fce00000000ff */
[----:B------:R-:W4:Y:S01]  /*12c10*/  MUFU.EX2 R93, R93 ;  /* 0x0000005d005d7308 */ /* 0x000f220000000800 */
[----:B------:R-:W-:Y:S02]  /*12c20*/  F2FP.F16.F32.PACK_AB R89, R115, R89 ;  /* 0x000000597359723e */ /* 0x000fe400000000ff */
[----:B------:R-:W-:Y:S02]  /*12c30*/  F2FP.F16.F32.PACK_AB R90, R125, R133 ;  /* 0x000000857d5a723e */ /* 0x000fe400000000ff */
[----:B------:R-:W-:-:S03]  /*12c40*/  F2FP.F16.F32.PACK_AB R91, R119, R118 ;  /* 0x00000076775b723e */ /* 0x000fc600000000ff */
[----:B------:R0:W-:Y:S01]  /*12c50*/  MUFU.EX2 R114, R86 ;  /* 0x0000005600727308 */ /* 0x0001e20000000800 */
[----:B------:R-:W-:Y:S01]  /*12c60*/  F2FP.F16.F32.PACK_AB R20, R120, R132 ;  /* 0x000000847814723e */ /* 0x000fe200000000ff */
[----:B------:R2:W-:Y:S01]  /*12c70*/  STSM.16.M88.4 [R144+0x28b00], R88 ;  /* 0x028b005890007844 */ /* 0x0005e20000000200 */
[----:B------:R-:W-:Y:S02]  /*12c80*/  F2FP.F16.F32.PACK_AB R21, R107, R106 ;  /* 0x0000006a6b15723e */ /* 0x000fe400000000ff */
[----:B------:R-:W-:Y:S01]  /*12c90*/  F2FP.F16.F32.PACK_AB R22, R116, R128 ;  /* 0x000000807416723e */ /* 0x000fe200000000ff */
[----:B0-----:R-:W-:Y:S01]  /*12ca0*/  FADD.FTZ R86, R94, R77 ;  /* 0x0000004d5e567221 */ /* 0x001fe20000010000 */
[----:B------:R-:W-:Y:S01]  /*12cb0*/  F2FP.F16.F32.PACK_AB R77, R99, R98 ;  /* 0x00000062634d723e */ /* 0x000fe200000000ff */
[----:B-1----:R-:W-:Y:S01]  /*12cc0*/  FADD.FTZ R99, R97, R78 ;  /* 0x0000004e61637221 */ /* 0x002fe20000010000 */
[----:B------:R-:W-:Y:S01]  /*12cd0*/  F2FP.F16.F32.PACK_AB R23, R111, R110 ;  /* 0x0000006e6f17723e */ /* 0x000fe200000000ff */
[----:B--2---:R-:W-:-:S02]  /*12ce0*/  FADD.FTZ R89, R95, R86 ;  /* 0x000000565f597221 */ /* 0x004fc40000010000 */
[----:B---3--:R-:W-:Y:S02]  /*12cf0*/  FADD.FTZ R86, R96, R99 ;  /* 0x0000006360567221 */ /* 0x008fe40000010000 */
[----:B------:R4:W-:Y:S02]  /*12d00*/  STSM.16.M88.4 [R144+0x2a300], R20 ;  /* 0x02a3001490007844 */ /* 0x0009e40000000200 */
[----:B----4-:R-:W-:Y:S01]  /*12d10*/  FADD.FTZ R22, R82, R89 ;  /* 0x0000005952167221 */ /* 0x010fe20000010000 */
[----:B------:R-:W-:Y:S01]  /*12d20*/  FADD.FTZ R89, R93, R86 ;  /* 0x000000565d597221 */ /* 0x000fe20000010000 */
[----:B------:R-:W-:-:S03]  /*12d30*/  F2FP.F16.F32.PACK_AB R21, R85, R84 ;  /* 0x000000545515723e */ /* 0x000fc600000000ff */
[----:B------:R-:W-:-:S04]  /*12d40*/  FADD.FTZ R84, R104, R89 ;  /* 0x0000005968547221 */ /* 0x000fc80000010000 */
[----:B------:R-:W-:-:S04]  /*12d50*/  FADD.FTZ R91, R15, R84 ;  /* 0x000000540f5b7221 */ /* 0x000fc80000010000 */
[C---:B------:R-:W-:Y:S01]  /*12d60*/  FADD.FTZ R91, R92.reuse, R91 ;  /* 0x0000005b5c5b7221 */ /* 0x040fe20000010000 */
[----:B------:R-:W-:Y:S02]  /*12d70*/  F2FP.F16.F32.PACK_AB R92, R92, R15 ;  /* 0x0000000f5c5c723e */ /* 0x000fe400000000ff */
[----:B------:R-:W2:Y:S01]  /*12d80*/  LDL.LU R15, [R1+0x1c] ;  /* 0x00001c00010f7983 */ /* 0x000ea20000300800 */
[----:B------:R-:W0:Y:S08]  /*12d90*/  MUFU.EX2 R83, R83 ;  /* 0x0000005300537308 */ /* 0x000e300000000800 */
[----:B------:R-:W1:Y:S08]  /*12da0*/  MUFU.EX2 R87, R87 ;  /* 0x0000005700577308 */ /* 0x000e700000000800 */
[----:B------:R-:W-:Y:S01]  /*12db0*/  MUFU.EX2 R74, R74 ;  /* 0x0000004a004a7308 */ /* 0x000fe20000000800 */
[----:B0-----:R-:W-:-:S07]  /*12dc0*/  FADD.FTZ R23, R83, R22 ;  /* 0x0000001653177221 */ /* 0x001fce0000010000 */
[----:B------:R-:W0:Y:S08]  /*12dd0*/  MUFU.EX2 R75, R75 ;  /* 0x0000004b004b7308 */ /* 0x000e300000000800 */
[----:B------:R-:W-:Y:S08]  /*12de0*/  MUFU.EX2 R73, R73 ;  /* 0x0000004900497308 */ /* 0x000ff00000000800 */
[----:B------:R-:W3:Y:S01]  /*12df0*/  MUFU.EX2 R88, R81 ;  /* 0x0000005100587308 */ /* 0x000ee20000000800 */
[----:B------:R-:W-:Y:S01]  /*12e00*/  FADD.FTZ R86, R114, R23 ;  /* 0x0000001772567221 */ /* 0x000fe20000010000 */
[----:B------:R-:W-:-:S02]  /*12e10*/  F2FP.F16.F32.PACK_AB R76, R112, R124 ;  /* 0x0000007c704c723e */ /* 0x000fc400000000ff */
[----:B------:R-:W-:Y:S01]  /*12e20*/  F2FP.F16.F32.PACK_AB R78, R108, R117 ;  /* 0x000000756c4e723e */ /* 0x000fe200000000ff */
[----:B-1----:R-:W-:Y:S01]  /*12e30*/  FADD.FTZ R89, R87, R86 ;  /* 0x0000005657597221 */ /* 0x002fe20000010000 */
        /* <DEDUP_REMOVED lines=8> */
[----:B0-----:R-:W-:Y:S02]  /*12ec0*/  F2FP.F16.F32.PACK_AB R93, R75, R74 ;  /* 0x0000004a4b5d723e */ /* 0x001fe400000000ff */
[----:B------:R-:W-:Y:S02]  /*12ed0*/  F2FP.F16.F32.PACK_AB R94, R113, R138 ;  /* 0x0000008a715e723e */ /* 0x000fe400000000ff */
[----:B---3--:R-:W-:Y:S01]  /*12ee0*/  F2FP.F16.F32.PACK_AB R95, R88, R73 ;  /* 0x00000049585f723e */ /* 0x008fe200000000ff */
[----:B------:R-:W-:Y:S04]  /*12ef0*/  STSM.16.M88.4 [R144+0x2bb00], R76 ;  /* 0x02bb004c90007844 */ /* 0x000fe80000000200 */
[----:B------:R0:W-:Y:S04]  /*12f00*/  STSM.16.M88.4 [R144+0x2d300], R20 ;  /* 0x02d3001490007844 */ /* 0x0001e80000000200 */
[----:B------:R-:W-:Y:S04]  /*12f10*/  STSM.16.M88.4 [R144+0x2eb00], R84 ;  /* 0x02eb005490007844 */ /* 0x000fe80000000200 */
[----:B------:R-:W-:Y:S01]  /*12f20*/  STSM.16.M88.4 [R144+0x30300], R92 ;  /* 0x0303005c90007844 */ /* 0x000fe20000000200 */
[----:B------:R-:W-:Y:S01]  /*12f30*/  @!PT LDS RZ, [RZ] ;  /* 0x00000000fffff984 */ /* 0x000fe20000000800 */
[----:B------:R-:W-:Y:S01]  /*12f40*/  @!PT LDS RZ, [RZ] ;  /* 0x00000000fffff984 */ /* 0x000fe20000000800 */
[----:B------:R-:W-:Y:S01]  /*12f50*/  @!PT LDS RZ, [RZ] ;  /* 0x00000000fffff984 */ /* 0x000fe20000000800 */
[----:B------:R-:W-:Y:S01]  /*12f60*/  @!PT LDS RZ, [RZ] ;  /* 0x00000000fffff984 */ /* 0x000fe20000000800 */
[----:B------:R1:W-:Y:S06]  /*12f70*/  MEMBAR.ALL.CTA ;  /* 0x0000000000007992 */ /* 0x0003ec0000008000 */
[----:B-1----:R-:W1:Y:S01]  /*12f80*/  FENCE.VIEW.ASYNC.S ;  /* 0x00000000000073c6 */ /* 0x002e620000000000 */
[----:B------:R-:W-:Y:S01]  /*12f90*/  FADD.FTZ R82, R74, R89 ;  /* 0x000000594a527221 */ /* 0x000fe20000010000 */
[----:B------:R-:W-:-:S03]  /*12fa0*/  FADD.FTZ R90, R138, R91 ;  /* 0x0000005b8a5a7221 */ /* 0x000fc60000010000 */
[----:B------:R-:W-:Y:S01]  /*12fb0*/  FADD.FTZ R82, R75, R82 ;  /* 0x000000524b527221 */ /* 0x000fe20000010000 */
[----:B------:R-:W-:-:S03]  /*12fc0*/  FADD.FTZ R74, R113, R90 ;  /* 0x0000005a714a7221 */ /* 0x000fc60000010000 */
[----:B------:R-:W-:-:S04]  /*12fd0*/  FADD.FTZ R73, R73, R82 ;  /* 0x0000005249497221 */ /* 0x000fc80000010000 */
[----:B0-----:R-:W-:Y:S01]  /*12fe0*/  FADD.FTZ R20, R88, R73 ;  /* 0x0000004958147221 */ /* 0x001fe20000010000 */
[----:B------:R-:W-:Y:S01]  /*12ff0*/  STL [R1+0x20], R74 ;  /* 0x0000204a01007387 */ /* 0x000fe20000100800 */
[----:B------:R-:W-:-:S03]  /*13000*/  FMUL.FTZ R24, R24, R80 ;  /* 0x0000005018187220 */ /* 0x000fc60000410000 */
[----:B------:R-:W-:Y:S01]  /*13010*/  STL [R1+0x24], R20 ;  /* 0x0000241401007387 */ /* 0x000fe20000100800 */
[-C--:B------:R-:W-:Y:S01]  /*13020*/  FMUL.FTZ R25, R25, R80.reuse ;  /* 0x0000005019197220 */ /* 0x080fe20000410000 */
[-C--:B------:R-:W-:Y:S02]  /*13030*/  FMUL.FTZ R28, R28, R80.reuse ;  /* 0x000000501c1c7220 */ /* 0x080fe40000410000 */
[----:B------:R3:W5:Y:S01]  /*13040*/  LDL R156, [R1+0x40] ;  /* 0x00004000019c7983 */ /* 0x0007620000100800 */
        /* <DEDUP_REMOVED lines=47> */
[C---:B--2---:R-:W-:Y:S01]  /*13340*/  ISETP.GT.AND P2, PT, R15.reuse, RZ, PT ;  /* 0x000000ff0f00720c */ /* 0x044fe20003f44270 */
[----:B------:R-:W-:-:S05]  /*13350*/  VIADD R15, R15, 0xffffffff ;  /* 0xffffffff0f0f7836 */ /* 0x000fca0000000000 */
[----:B------:R0:W-:Y:S02]  /*13360*/  STL [R1+0x1c], R15 ;  /* 0x00001c0f01007387 */ /* 0x0001e40000100800 */
[----:B0-----:R-:W-:Y:S01]  /*13370*/  IMAD.MOV.U32 R15, RZ, RZ, R148 ;  /* 0x000000ffff0f7224 */ /* 0x001fe200078e0094 */
[----:B-1----:R-:W-:-:S04]  /*13380*/  NOP ;  /* 0x0000000000007918 */ /* 0x002fc80000000000 */
[----:B---3--:R-:W-:Y:S05]  /*13390*/  @P2 BRA `(.L_x_8685) ;  /* 0xffffffb800242947 */ /* 0x008fea000383ffff */
.L_x_8674:
[----:B------:R-:W-:Y:S05]  /*133a0*/  WARPSYNC.ALL ;  /* 0x0000000000007948 */ /* 0x000fea0003800000 */
[----:B------:R-:W-:Y:S06]  /*133b0*/  BAR.ARV 0x8, 0x1a0 ;  /* 0x0206800000007b1d */ /* 0x000fec0000002000 */
[----:B------:R-:W-:Y:S05]  /*133c0*/  @!P0 BRA `(.L_x_8686) ;  /* 0x0000000000048947 */ /* 0x000fea0003800000 */
[----:B------:R-:W-:Y:S01]  /*133d0*/  BPT.TRAP 0x1 ;  /* 0x000000040000795c */ /* 0x000fe20000300000 */
.L_x_8686:
[----:B------:R-:W2:Y:S01]  /*133e0*/  LDL R2, [R1+0x40] ;  /* 0x0000400001027983 */ /* 0x000ea20000100800 */
[----:B------:R-:W-:Y:S02]  /*133f0*/  LEA R7, R148, R18, 0x3 ;  /* 0x0000001294077211 */ /* 0x000fe400078e18ff */
[----:B--2---:R-:W-:-:S04]  /*13400*/  SHF.L.U32 R4, R2, 0x1f, RZ ;  /* 0x0000001f02047819 */ /* 0x004fc800000006ff */
[----:B------:R1:W2:Y:S01]  /*13410*/  SYNCS.PHASECHK.TRANS64.TRYWAIT P2, [R7+URZ+0x31c50], R4 ;  /* 0x031c5004070075a7 */ /* 0x0002a2000804017f */
[----:B------:R-:W-:Y:S05]  /*13420*/  @!P0 BRA `(.L_x_8687) ;  /* 0x0000000000048947 */ /* 0x000fea0003800000 */
[----:B------:R-:W-:Y:S01]  /*13430*/  BPT.TRAP 0x1 ;  /* 0x000000040000795c */ /* 0x000fe20000300000 */
.L_x_8687:
[----:B------:R-:W3:Y:S01]  /*13440*/  LDL.LU R2, [R1+0x50] ;  /* 0x0000500001027983 */ /* 0x000ee20000300800 */
[----:B------:R-:W-:Y:S02]  /*13450*/  VIADD R18, R18, 0x200 ;  /* 0x0000020012127836 */ /* 0x000fe40000000000 */
[----:B------:R-:W-:-:S03]  /*13460*/  IMAD.MOV.U32 R3, RZ, RZ, -0x3ffffff0 ;  /* 0xc0000010ff037424 */ /* 0x000fc600078e00ff */
[----:B------:R-:W-:-:S04]  /*13470*/  SHF.R.U32.HI R18, RZ, 0x4, R18 ;  /* 0x00000004ff127819 */ /* 0x000fc80000011612 */
[----:B------:R-:W-:-:S04]  /*13480*/  LOP3.LUT R18, R18, 0x3fff, RZ, 0xc0, !PT ;  /* 0x00003fff12127812 */ /* 0x000fc800078ec0ff */
[----:B------:R-:W-:Y:S02]  /*13490*/  LOP3.LUT R5, R18, 0x2400000, RZ, 0xfc, !PT ;  /* 0x0240000012057812 */ /* 0x000fe400078efcff */
[----:B---3--:R-:W-:Y:S01]  /*134a0*/  LOP3.LUT R2, R2, 0x10000, RZ, 0xfc, !PT ;  /* 0x0001000002027812 */ /* 0x008fe200078efcff */
[----:B--2---:R-:W-:Y:S06]  /*134b0*/  @P2 BRA `(.L_x_8688) ;  /* 0x0000000000082947 */ /* 0x004fec0003800000 */
[----:B------:R-:W2:Y:S02]  /*134c0*/  SYNCS.PHASECHK.TRANS64.TRYWAIT P0, [R7+URZ+0x31c50], R4 ;  /* 0x031c5004070075a7 */ /* 0x000ea4000800017f */
[----:B--2---:R-:W-:Y:S05]  /*134d0*/  @!P0 BRA `(.L_x_8689) ;  /* 0x0000008000fc8947 */ /* 0x004fea0003800000 */
.L_x_8688:
[----:B-12---:R-:W-:Y:S01]  /*134e0*/  IMAD R4, R148, 0x6c0, R5 ;  /* 0x000006c094047824 */ /* 0x006fe200078e0205 */
[----:B------:R-:W2:Y:S01]  /*134f0*/  LDL.LU R12, [R1+0x20] ;  /* 0x00002000010c7983 */ /* 0x000ea20000300800 */
[----:B------:R-:W-:Y:S01]  /*13500*/  IMAD.MOV.U32 R5, RZ, RZ, -0x7fffffe0 ;  /* 0x80000020ff057424 */ /* 0x000fe200078e00ff */
[----:B------:R-:W-:Y:S05]  /*13510*/  WARPSYNC.ALL ;  /* 0x0000000000007948 */ /* 0x000fea0003800000 */
[C---:B------:R-:W-:Y:S01]  /*13520*/  R2UR UR4, R2.reuse ;  /* 0x00000000020472ca */ /* 0x040fe200000e0000 */
[----:B------:R-:W-:Y:S01]  /*13530*/  VIADD R10, R2, 0x180 ;  /* 0x00000180020a7836 */ /* 0x000fe20000000000 */
[----:B------:R-:W-:Y:S01]  /*13540*/  R2UR UR5, R3 ;  /* 0x00000000030572ca */ /* 0x000fe200000e0000 */
[C---:B------:R-:W-:Y:S01]  /*13550*/  VIADD R8, R4.reuse, 0x40 ;  /* 0x0000004004087836 */ /* 0x040fe20000000000 */
[----:B------:R-:W-:Y:S01]  /*13560*/  R2UR UR6, R4 ;  /* 0x00000000040672ca */ /* 0x000fe200000e0000 */
[----:B------:R-:W-:Y:S01]  /*13570*/  IMAD.MOV.U32 R11, RZ, RZ, -0x3ffffff0 ;  /* 0xc0000010ff0b7424 */ /* 0x000fe200078e00ff */
[----:B------:R-:W-:Y:S01]  /*13580*/  R2UR UR7, R5 ;  /* 0x00000000050772ca */ /* 0x000fe200000e0000 */
[----:B------:R-:W-:Y:S01]  /*13590*/  WARPGROUP.ARRIVE ;  /* 0x00000000000079c5 */ /* 0x000fe20000000000 */
[----:B------:R-:W-:Y:S01]  /*135a0*/  IMAD.MOV.U32 R9, RZ, RZ, -0x7fffffe0 ;  /* 0x80000020ff097424 */ /* 0x000fe200078e00ff */
[----:B------:R-:W3:Y:S01]  /*135b0*/  LDL.LU R6, [R1+0x24] ;  /* 0x0000240001067983 */ /* 0x000ee20000300800 */
[----:B------:R-:W-:-:S02]  /*135c0*/  IMAD.MOV.U32 R3, RZ, RZ, -0x3ffffff0 ;  /* 0xc0000010ff037424 */ /* 0x000fc400078e00ff */
[----:B------:R-:W-:Y:S01]  /*135d0*/  IMAD.MOV.U32 R5, RZ, RZ, -0x7fffffe0 ;  /* 0x80000020ff057424 */ /* 0x000fe200078e00ff */
[----:B------:R-:W4:Y:S01]  /*135e0*/  LDL.LU R13, [R1+0x40] ;  /* 0x00004000010d7983 */ /* 0x000f220000300800 */
[----:B------:R-:W-:-:S05]  /*135f0*/  VIADD R148, R148, 0x1 ;  /* 0x0000000194947836 */ /* 0x000fca0000000000 */
[----:B------:R-:W-:Y:S01]  /*13600*/  HGMMA.64x96x16.F32 R24, gdesc[UR4].tnspB, R24, gsb0 ;  /* 0x41600000041879f0 */ /* 0x000fe20008000818 */
[----:B------:R-:W-:Y:S01]  /*13610*/  R2UR UR4, R10 ;  /* 0x000000000a0472ca */ /* 0x000fe200000e0000 */
[----:B------:R-:W-:Y:S01]  /*13620*/  VIADD R10, R2, 0x300 ;  /* 0x00000300020a7836 */ /* 0x000fe20000000000 */
[----:B------:R-:W-:Y:S01]  /*13630*/  R2UR UR5, R11 ;  /* 0x000000000b0572ca */ /* 0x000fe200000e0000 */
[----:B------:R-:W-:Y:S01]  /*13640*/  IMAD.MOV.U32 R11, RZ, RZ, -0x3ffffff0 ;  /* 0xc0000010ff0b7424 */ /* 0x000fe200078e00ff */
[----:B------:R-:W-:Y:S01]  /*13650*/  R2UR UR6, R8 ;  /* 0x00000000080672ca */ /* 0x000fe200000e0000 */
[----:B------:R-:W-:Y:S01]  /*13660*/  VIADD R8, R4, 0x80 ;  /* 0x0000008004087836 */ /* 0x000fe20000000000 */
[----:B------:R-:W-:Y:S01]  /*13670*/  R2UR UR7, R9 ;  /* 0x00000000090772ca */ /* 0x000fe200000e0000 */
[----:B------:R-:W-:Y:S01]  /*13680*/  IMAD.MOV.U32 R9, RZ, RZ, -0x7fffffe0 ;  /* 0x80000020ff097424 */ /* 0x000fe200078e00ff */
[----:B------:R-:W-:Y:S01]  /*13690*/  ISETP.NE.AND P0, PT, R148, 0x2, PT ;  /* 0x000000029400780c */ /* 0x000fe20003f05270 */
[----:B------:R-:W-:-:S02]  /*136a0*/  WARPGROUP.DEPBAR.LE gsb0, 0x0 ;  /* 0x00008000000079c5 */ /* 0x000fc40000010000 */
[----:B------:R-:W-:-:S08]  /*136b0*/  WARPGROUP.ARRIVE ;  /* 0x00000000000079c5 */ /* 0x000fd00000000000 */
        /* <DEDUP_REMOVED lines=9> */
[----:B------:R-:W-:Y:S02]  /*13750*/  WARPGROUP.DEPBAR.LE gsb0, 0x0 ;  /* 0x00008000000079c5 */ /* 0x000fe40000010000 */
[----:B------:R-:W-:-:S09]  /*13760*/  WARPGROUP.ARRIVE ;  /* 0x00000000000079c5 */ /* 0x000fd20000000000 */
        /* <DEDUP_REMOVED lines=14> */
[----:B------:R-:W-:Y:S02]  /*13850*/  R2UR UR5, R11 ;  /* 0x000000000b0572ca */ /* 0x000fe400000e0000 */
[----:B------:R-:W-:Y:S01]  /*13860*/  R2UR UR6, R8 ;  /* 0x00000000080672ca */ /* 0x000fe200000e0000 */
[----:B------:R-:W-:Y:S01]  /*13870*/  VIADD R8, R4, 0x140 ;  /* 0x0000014004087836 */ /* 0x000fe20000000000 */
[----:B------:R-:W-:Y:S01]  /*13880*/  R2UR UR7, R9 ;  /* 0x00000000090772ca */ /* 0x000fe200000e0000 */
[----:B------:R-:W-:Y:S01]  /*13890*/  IMAD.MOV.U32 R9, RZ, RZ, -0x7fffffe0 ;  /* 0x80000020ff097424 */ /* 0x000fe200078e00ff */
[----:B------:R-:W-:Y:S01]  /*138a0*/  MOV R11, 0xc0000010 ;  /* 0xc0000010000b7802 */ /* 0x000fe20000000f00 */
        /* <DEDUP_REMOVED lines=21> */
[----:B------:R-:W-:Y:S02]  /*13a00*/  IMAD.MOV.U32 R9, RZ, RZ, -0x7fffffe0 ;  /* 0x80000020ff097424 */ /* 0x000fe400078e00ff */
[----:B------:R-:W-:-:S02]  /*13a10*/  VIADD R2, R2, 0xc00 ;  /* 0x00000c0002027836 */ /* 0x000fc40000000000 */
[----:B------:R-:W-:Y:S01]  /*13a20*/  VIADD R4, R4, 0x200 ;  /* 0x0000020004047836 */ /* 0x000fe20000000000 */
[----:B------:R-:W-:Y:S02]  /*13a30*/  WARPGROUP.DEPBAR.LE gsb0, 0x0 ;  /* 0x00008000000079c5 */ /* 0x000fe40000010000 */
[----:B------:R-:W-:-:S06]  /*13a40*/  WARPGROUP.ARRIVE ;  /* 0x00000000000079c5 */ /* 0x000fcc0000000000 */
[----:B------:R-:W-:Y:S01]  /*13a50*/  HGMMA.64x96x16.F32 R24, gdesc[UR4].tnspB, R24, gsb0 ;  /* 0x41600000041879f0 */ /* 0x000fe20008000818 */
[----:B------:R-:W-:Y:S02]  /*13a60*/  R2UR UR4, R10 ;  /* 0x000000000a0472ca */ /* 0x000fe400000e0000 */
[----:B------:R-:W-:Y:S02]  /*13a70*/  R2UR UR5, R11 ;  /* 0x000000000b0572ca */ /* 0x000fe400000e0000 */
[----:B------:R-:W-:Y:S02]  /*13a80*/  R2UR UR6, R8 ;  /* 0x00000000080672ca */ /* 0x000fe400000e0000 */
[----:B------:R-:W-:Y:S01]  /*13a90*/  R2UR UR7, R9 ;  /* 0x00000000090772ca */ /* 0x000fe200000e0000 */
[----:B------:R-:W-:Y:S02]  /*13aa0*/  WARPGROUP.DEPBAR.LE gsb0, 0x0 ;  /* 0x00008000000079c5 */ /* 0x000fe40000010000 */
[----:B------:R-:W-:-:S10]  /*13ab0*/  WARPGROUP.ARRIVE ;  /* 0x00000000000079c5 */ /* 0x000fd40000000000 */
[----:B------:R-:W-:Y:S01]  /*13ac0*/  HGMMA.64x96x16.F32 R24, gdesc[UR4].tnspB, R24, gsb0 ;  /* 0x41600000041879f0 */ /* 0x000fe20008000818 */
[----:B------:R-:W-:Y:S02]  /*13ad0*/  R2UR UR4, R2 ;  /* 0x00000000020472ca */ /* 0x000fe400000e0000 */
[----:B--2---:R-:W1:Y:S01]  /*13ae0*/  SHFL.BFLY PT, R2, R12, 0x2, 0x1f ;  /* 0x0c401f000c027f89 */ /* 0x004e6200000e0000 */
[----:B------:R-:W-:Y:S02]  /*13af0*/  R2UR UR5, R3 ;  /* 0x00000000030572ca */ /* 0x000fe400000e0000 */
[----:B------:R-:W-:Y:S01]  /*13b00*/  R2UR UR6, R4 ;  /* 0x00000000040672ca */ /* 0x000fe200000e0000 */
[----:B---3--:R-:W2:Y:S01]  /*13b10*/  SHFL.BFLY PT, R3, R6, 0x2, 0x1f ;  /* 0x0c401f0006037f89 */ /* 0x008ea200000e0000 */
[----:B------:R-:W-:Y:S01]  /*13b20*/  R2UR UR7, R5 ;  /* 0x00000000050772ca */ /* 0x000fe200000e0000 */
[----:B-1----:R-:W-:Y:S01]  /*13b30*/  FADD.FTZ R2, R2, R12 ;  /* 0x0000000c02027221 */ /* 0x002fe20000010000 */
[----:B--2---:R-:W-:-:S04]  /*13b40*/  FADD.FTZ R4, R3, R6 ;  /* 0x0000000603047221 */ /* 0x004fc80000010000 */
[----:B------:R-:W1:Y:S04]  /*13b50*/  SHFL.BFLY PT, R3, R2, 0x1, 0x1f ;  /* 0x0c201f0002037f89 */ /* 0x000e6800000e0000 */
[----:B------:R-:W2:Y:S01]  /*13b60*/  SHFL.BFLY PT, R5, R4, 0x1, 0x1f ;  /* 0x0c201f0004057f89 */ /* 0x000ea200000e0000 */
[----:B-1----:R-:W-:Y:S01]  /*13b70*/  FADD.FTZ R11, R2, R3 ;  /* 0x00000003020b7221 */ /* 0x002fe20000010000 */
[----:B------:R-:W-:Y:S01]  /*13b80*/  SEL R2, RZ, 0x1, P0 ;  /* 0x00000001ff027807 */ /* 0x000fe20000000000 */
[----:B--2---:R-:W-:-:S03]  /*13b90*/  FADD.FTZ R12, R4, R5 ;  /* 0x00000005040c7221 */ /* 0x004fc60000010000 */
[----:B------:R-:W-:Y:S02]  /*13ba0*/  FSETP.NE.FTZ.AND P2, PT, R11, RZ, PT ;  /* 0x000000ff0b00720b */ /* 0x000fe40003f55000 */
[----:B------:R-:W-:Y:S02]  /*13bb0*/  CS2R R4, SRZ ;  /* 0x0000000000047805 */ /* 0x000fe4000001ff00 */
[----:B----4-:R-:W-:Y:S02]  /*13bc0*/  LOP3.LUT R13, R13, R2, RZ, 0x3c, !PT ;  /* 0x000000020d0d7212 */ /* 0x010fe400078e3cff */
[----:B------:R-:W-:-:S07]  /*13bd0*/  FSETP.NE.FTZ.AND P3, PT, R12, RZ, PT ;  /* 0x000000ff0c00720b */ /* 0x000fce0003f75000 */
[----:B------:R-:W-:Y:S08]  /*13be0*/  @P2 MUFU.LG2 R6, R11 ;  /* 0x0000000b00062308 */ /* 0x000ff00000000c00 */
[----:B------:R1:W-:Y:S08]  /*13bf0*/  @P2 MUFU.RCP R5, R11 ;  /* 0x0000000b00052308 */ /* 0x0003f00000001000 */
[----:B------:R-:W2:Y:S01]  /*13c00*/  @P3 MUFU.LG2 R8, R12 ;  /* 0x0000000c00083308 */ /* 0x000ea20000000c00 */
[----:B-1----:R-:W3:Y:S01]  /*13c10*/  LDL.LU R11, [R1+0x70] ;  /* 0x00007000010b7983 */ /* 0x002ee20000300800 */
[----:B------:R-:W-:-:S02]  /*13c20*/  WARPGROUP.DEPBAR.LE gsb0, 0x0 ;  /* 0x00008000000079c5 */ /* 0x000fc40000010000 */
[----:B------:R-:W-:-:S06]  /*13c30*/  WARPGROUP.ARRIVE ;  /* 0x00000000000079c5 */ /* 0x000fcc0000000000 */
[----:B------:R-:W-:Y:S01]  /*13c40*/  HGMMA.64x96x16.F32 R24, gdesc[UR4].tnspB, R24, gsb0 ;  /* 0x41600000041879f0 */ /* 0x000fe20008000818 */
[----:B------:R1:W-:Y:S01]  /*13c50*/  STL [R1+0x40], R13 ;  /* 0x0000400d01007387 */ /* 0x0003e20000100800 */
[----:B------:R-:W4:Y:S01]  /*13c60*/  @P3 MUFU.RCP R4, R12 ;  /* 0x0000000c00043308 */ /* 0x000f220000001000 */
[----:B------:R-:W-:Y:S02]  /*13c70*/  @!P1 VIADD R10, R7, 0x31c60 ;  /* 0x00031c60070a9836 */ /* 0x000fe40000000000 */
[C---:B------:R-:W-:Y:S01]  /*13c80*/  @P2 FMUL.FTZ R7, R14.reuse, 0.69314718246459960938 ;  /* 0x3f3172180e072820 */ /* 0x040fe20000410000 */
[----:B------:R-:W-:Y:S01]  /*13c90*/  @P3 FMUL.FTZ R14, R14, 0.69314718246459960938 ;  /* 0x3f3172180e0e3820 */ /* 0x000fe20000410000 */
[----:B--2---:R-:W-:Y:S01]  /*13ca0*/  @P3 FMUL.FTZ R9, R8, 0.69314718246459960938 ;  /* 0x3f31721808093820 */ /* 0x004fe20000410000 */
[----:B------:R-:W-:Y:S01]  /*13cb0*/  @P2 FMUL.FTZ R6, R6, 0.69314718246459960938 ;  /* 0x3f31721806062820 */ /* 0x000fe20000410000 */
[----:B------:R-:W-:Y:S01]  /*13cc0*/  IMAD.MOV.U32 R3, RZ, RZ, -0x800000 ;  /* 0xff800000ff037424 */ /* 0x000fe200078e00ff */
[----:B------:R-:W-:Y:S01]  /*13cd0*/  @!P1 PRMT R10, RZ, 0x654, R10 ;  /* 0x00000654ff0a9816 */ /* 0x000fe2000000000a */
[----:B------:R-:W-:-:S02]  /*13ce0*/  IMAD.MOV.U32 R2, RZ, RZ, -0x800000 ;  /* 0xff800000ff027424 */ /* 0x000fc400078e00ff */
[----:B------:R-:W-:Y:S01]  /*13cf0*/  @P3 FFMA.FTZ R3, R14, R72, R9 ;  /* 0x000000480e033223 */ /* 0x000fe20000010009 */
[----:B------:R-:W-:Y:S01]  /*13d00*/  @P2 FFMA.FTZ R2, R7, R0, R6 ;  /* 0x0000000007022223 */ /* 0x000fe20000010006 */
[----:B------:R-:W-:Y:S01]  /*13d10*/  SEL R148, R148, RZ, P0 ;  /* 0x000000ff94947207 */ /* 0x000fe20000000000 */
        /* <DEDUP_REMOVED lines=51> */
[----:B---3--:R-:W-:-:S05]  /*14050*/  VIADD R11, R11, 0x1 ;  /* 0x000000010b0b7836 */ /* 0x008fca0000000000 */
[----:B------:R1:W-:Y:S02]  /*14060*/  STL [R1+0x70], R11 ;  /* 0x0000700b01007387 */ /* 0x0003e40000100800 */
.L_x_8627:
[----:B------:R-:W2:Y:S01]  /*14070*/  LDL R62, [R1+0x68] ;  /* 0x00006800013e7983 */ /* 0x000ea20000100800 */
[----:B------:R-:W-:Y:S05]  /*14080*/  WARPSYNC.ALL ;  /* 0x0000000000007948 */ /* 0x000fea0003800000 */
[----:B------:R-:W3:Y:S01]  /*14090*/  S2UR UR5, SR_CgaCtaId ;  /* 0x00000000000579c3 */ /* 0x000ee20000008800 */
[----:B------:R-:W-:Y:S01]  /*140a0*/  UMOV UR4, 0x400 ;  /* 0x0000040000047882 */ /* 0x000fe20000000000 */
[----:B------:R-:W-:Y:S01]  /*140b0*/  BSSY B0, `(.L_x_8690) ;  /* 0x0000180000007945 */ /* 0x000fe20003800000 */
[----:B---3--:R-:W-:-:S06]  /*140c0*/  ULEA UR4, UR5, UR4, 0x18 ;  /* 0x0000000405047291 */ /* 0x008fcc000f8ec03f */
[----:B------:R-:W-:Y:S01]  /*140d0*/  IMAD.U32 R18, RZ, RZ, UR4 ;  /* 0x00000004ff127e24 */ /* 0x000fe2000f8e00ff */
[----:B------:R-:W-:Y:S06]  /*140e0*/  BAR.SYNC.DEFER_BLOCKING 0x5, 0x1a0 ;  /* 0x0146800000007b1d */ /* 0x000fec0000010000 */
[----:B------:R3:W4:Y:S02]  /*140f0*/  LDS.128 R104, [R18+0x31cd0] ;  /* 0x031cd00012687984 */ /* 0x0007240000000c00 */
[----:B------:R-:W-:Y:S06]  /*14100*/  BAR.ARV 0x4, 0x1a0 ;  /* 0x0106800000007b1d */ /* 0x000fec0000002000 */
[----:B--2---:R-:W-:Y:S01]  /*14110*/  SHF.R.S32.HI R26, RZ, 0x1f, R62 ;  /* 0x0000001fff1a7819 */ /* 0x004fe2000001143e */
[----:B------:R-:W-:-:S03]  /*14120*/  IMAD.SHL.U32 R46, R62, 0x4, RZ ;  /* 0x000000043e2e7824 */ /* 0x000fc600078e00ff */
[----:B------:R-:W-:Y:S01]  /*14130*/  SHF.L.U64.HI R27, R62, 0x2, R26 ;  /* 0x000000023e1b7819 */ /* 0x000fe2000001021a */
[----:B---34-:R-:W-:Y:S06]  /*14140*/  @P1 BRA `(.L_x_8691) ;  /* 0x0000000c00e41947 */ /* 0x018fec0003800000 */
[----:B------:R-:W2:Y:S01]  /*14150*/  LDL R4, [R1+0x98] ;  /* 0x0000980001047983 */ /* 0x000ea20000100800 */
[----:B------:R-:W3:Y:S01]  /*14160*/  S2R R5, SR_SWINHI ;  /* 0x0000000000057919 */ /* 0x000ee20000002f00 */
[----:B------:R-:W-:Y:S05]  /*14170*/  WARPSYNC.ALL ;  /* 0x0000000000007948 */ /* 0x000fea0003800000 */
[----:B------:R-:W-:Y:S01]  /*14180*/  F2FP.F16.F32.PACK_AB R6, R77, R6 ;  /* 0x000000064d06723e */ /* 0x000fe200000000ff */
[----:B------:R-:W-:Y:S01]  /*14190*/  ULDC.64 UR4, c[0x0][0xbd8] ;  /* 0x0002f60000047ab9 */ /* 0x000fe20000000a00 */
[----:B------:R-:W4:Y:S01]  /*141a0*/  LDL R66, [R1+0x6c] ;  /* 0x00006c0001427983 */ /* 0x000f220000100800 */
[----:B------:R-:W-:-:S02]  /*141b0*/  MOV R24, R18 ;  /* 0x0000001200187202 */ /* 0x000fc40000000f00 */
[----:B---3--:R-:W-:Y:S02]  /*141c0*/  MOV R25, R5 ;  /* 0x0000000500197202 */ /* 0x008fe40000000f00 */
[----:B------:R-:W-:Y:S01]  /*141d0*/  F2FP.F16.F32.PACK_AB R22, R37, R22 ;  /* 0x000000162516723e */ /* 0x000fe200000000ff */
[----:B------:R-:W-:Y:S01]  /*141e0*/  IMAD.MOV.U32 R37, RZ, RZ, RZ ;  /* 0x000000ffff257224 */ /* 0x000fe200078e00ff */
[----:B------:R-:W-:Y:S01]  /*141f0*/  BAR.SYNC.DEFER_BLOCKING 0x1, 0x180 ;  /* 0x0046000000007b1d */ /* 0x000fe20000010000 */
[----:B--2---:R-:W-:-:S03]  /*14200*/  IMAD.WIDE R4, R4, 0x2, R24 ;  /* 0x0000000204047825 */ /* 0x004fc600078e0218 */
[----:B------:R-:W-:-:S04]  /*14210*/  IADD3 R55, P4, R4, 0x20, RZ ;  /* 0x0000002004377810 */ /* 0x000fc80007f9e0ff */
[----:B------:R-:W-:Y:S02]  /*14220*/  LOP3.LUT R8, R55, 0x180, RZ, 0xc0, !PT ;  /* 0x0000018037087812 */ /* 0x000fe400078ec0ff */
[----:B------:R-:W-:Y:S02]  /*14230*/  IADD3 R59, P3, R4, 0x3000, RZ ;  /* 0x00003000043b7810 */ /* 0x000fe40007f7e0ff */
[----:B------:R-:W-:Y:S02]  /*14240*/  SHF.R.U64 R8, R8, 0x3, RZ ;  /* 0x0000000308087819 */ /* 0x000fe400000012ff */
[C---:B------:R-:W-:Y:S02]  /*14250*/  IADD3 R63, P2, R4.reuse, 0x3020, RZ ;  /* 0x00003020043f7810 */ /* 0x040fe40007f5e0ff */
[C---:B------:R-:W-:Y:S02]  /*14260*/  IADD3 R67, P1, R4.reuse, 0x6000, RZ ;  /* 0x0000600004437810 */ /* 0x040fe40007f3e0ff */
[----:B------:R-:W-:-:S02]  /*14270*/  LOP3.LUT R9, R4, 0x180, RZ, 0xc0, !PT ;  /* 0x0000018004097812 */ /* 0x000fc400078ec0ff */
[----:B------:R-:W-:Y:S02]  /*14280*/  LOP3.LUT R12, R8, R55, RZ, 0x3c, !PT ;  /* 0x00000037080c7212 */ /* 0x000fe400078e3cff */
[----:B------:R-:W-:Y:S02]  /*14290*/  IADD3 R58, P0, R4, 0x6020, RZ ;  /* 0x00006020043a7810 */ /* 0x000fe40007f1e0ff */
[----:B------:R-:W-:Y:S02]  /*142a0*/  LOP3.LUT R8, R59, 0x180, RZ, 0xc0, !PT ;  /* 0x000001803b087812 */ /* 0x000fe400078ec0ff */
[----:B-1----:R-:W-:Y:S02]  /*142b0*/  LOP3.LUT R10, R63, 0x180, RZ, 0xc0, !PT ;  /* 0x000001803f0a7812 */ /* 0x002fe400078ec0ff */
[----:B------:R-:W-:Y:S02]  /*142c0*/  LOP3.LUT R54, R67, 0x180, RZ, 0xc0, !PT ;  /* 0x0000018043367812 */ /* 0x000fe400078ec0ff */
[----:B------:R-:W-:-:S02]  /*142d0*/  SHF.R.U64 R9, R9, 0x3, RZ ;  /* 0x0000000309097819 */ /* 0x000fc400000012ff */
[----:B------:R-:W-:Y:S02]  /*142e0*/  LOP3.LUT R55, R58, 0x180, RZ, 0xc0, !PT ;  /* 0x000001803a377812 */ /* 0x000fe400078ec0ff */
[----:B------:R-:W-:Y:S02]  /*142f0*/  SHF.R.U64 R8, R8, 0x3, RZ ;  /* 0x0000000308087819 */ /* 0x000fe400000012ff */
[----:B------:R-:W-:Y:S02]  /*14300*/  SHF.R.U64 R10, R10, 0x3, RZ ;  /* 0x000000030a0a7819 */ /* 0x000fe400000012ff */
[----:B------:R-:W-:Y:S02]  /*14310*/  SHF.R.U64 R54, R54, 0x3, RZ ;  /* 0x0000000336367819 */ /* 0x000fe400000012ff */
[----:B------:R-:W-:Y:S01]  /*14320*/  LOP3.LUT R4, R9, R4, RZ, 0x3c, !PT ;  /* 0x0000000409047212 */ /* 0x000fe200078e3cff */
[--C-:B------:R-:W-:Y:S01]  /*14330*/  IMAD.X R13, RZ, RZ, R5.reuse, P4 ;  /* 0x000000ffff0d7224 */ /* 0x100fe200020e0605 */
[----:B------:R-:W-:Y:S01]  /*14340*/  SHF.R.U64 R55, R55, 0x3, RZ ;  /* 0x0000000337377819 */ /* 0x000fe200000012ff */
[----:B------:R-:W-:Y:S01]  /*14350*/  IMAD.X R21, RZ, RZ, R5, P2 ;  /* 0x000000ffff157224 */ /* 0x000fe200010e0605 */
[----:B------:R-:W-:-:S02]  /*14360*/  LOP3.LUT R14, R8, R59, RZ, 0x3c, !PT ;  /* 0x0000003b080e7212 */ /* 0x000fc400078e3cff */
[----:B0-----:R-:W-:Y:S02]  /*14370*/  IADD3.X R15, RZ, R5, RZ, P3, !PT ;  /* 0x00000005ff0f7210 */ /* 0x001fe40001ffe4ff */
[----:B------:R-:W-:Y:S02]  /*14380*/  LOP3.LUT R20, R10, R63, RZ, 0x3c, !PT ;  /* 0x0000003f0a147212 */ /* 0x000fe400078e3cff */
[----:B------:R-:W-:Y:S01]  /*14390*/  LOP3.LUT R8, R54, R67, RZ, 0x3c, !PT ;  /* 0x0000004336087212 */ /* 0x000fe200078e3cff */
[--C-:B------:R-:W-:Y:S01]  /*143a0*/  IMAD.X R9, RZ, RZ, R5.reuse, P1 ;  /* 0x000000ffff097224 */ /* 0x100fe200008e0605 */
[----:B------:R-:W-:Y:S01]  /*143b0*/  MOV R54, R4 ;  /* 0x0000000400367202 */ /* 0x000fe20000000f00 */
[----:B------:R-:W-:Y:S01]  /*143c0*/  IMAD.X R11, RZ, RZ, R5, P0 ;  /* 0x000000ffff0b7224 */ /* 0x000fe200000e0605 */
[----:B------:R-:W-:Y:S02]  /*143d0*/  F2FP.F16.F32.PACK_AB R4, R78, R7 ;  /* 0x000000074e04723e */ /* 0x000fe400000000ff */
[----:B------:R-:W-:-:S02]  /*143e0*/  LOP3.LUT R10, R55, R58, RZ, 0x3c, !PT ;  /* 0x0000003a370a7212 */ /* 0x000fc400078e3cff */
[----:B------:R-:W-:Y:S02]  /*143f0*/  F2FP.F16.F32.PACK_AB R5, R80, R79 ;  /* 0x0000004f5005723e */ /* 0x000fe400000000ff */
[----:B------:R-:W-:Y:S02]  /*14400*/  F2FP.F16.F32.PACK_AB R7, R81, R68 ;  /* 0x000000445107723e */ /* 0x000fe400000000ff */
[----:B------:R-:W-:Y:S02]  /*14410*/  MOV R59, R12 ;  /* 0x0000000c003b7202 */ /* 0x000fe40000000f00 */
[----:B------:R-:W-:Y:S02]  /*14420*/  MOV R58, R14 ;  /* 0x0000000e003a7202 */ /* 0x000fe40000000f00 */
[----:B------:R-:W-:Y:S02]  /*14430*/  MOV R55, R20 ;  /* 0x0000001400377202 */ /* 0x000fe40000000f00 */
[----:B------:R-:W-:-:S02]  /*14440*/  F2FP.F16.F32.PACK_AB R12, R76, R73 ;  /* 0x000000494c0c723e */ /* 0x000fc400000000ff */
[----:B------:R-:W-:Y:S02]  /*14450*/  F2FP.F16.F32.PACK_AB R13, R69, R60 ;  /* 0x0000003c450d723e */ /* 0x000fe400000000ff */
[----:B------:R-:W-:Y:S02]  /*14460*/  F2FP.F16.F32.PACK_AB R14, R75, R72 ;  /* 0x000000484b0e723e */ /* 0x000fe400000000ff */
[----:B------:R-:W-:Y:S02]  /*14470*/  F2FP.F16.F32.PACK_AB R15, R64, R57 ;  /* 0x00000039400f723e */ /* 0x000fe400000000ff */
[----:B------:R-:W-:Y:S02]  /*14480*/  F2FP.F16.F32.PACK_AB R20, R74, R23 ;  /* 0x000000174a14723e */ /* 0x000fe400000000ff */
[----:B------:R-:W-:Y:S02]  /*14490*/  F2FP.F16.F32.PACK_AB R21, R61, R56 ;  /* 0x000000383d15723e */ /* 0x000fe400000000ff */
[----:B------:R-:W-:Y:S01]  /*144a0*/  F2FP.F16.F32.PACK_AB R23, R65, R52 ;  /* 0x000000344117723e */ /* 0x000fe200000000ff */
[----:B------:R0:W-:Y:S01]  /*144b0*/  STSM.16.M88.4 [R54], R4 ;  /* 0x0000000436007844 */ /* 0x0001e20000000200 */
[----:B------:R-:W-:-:S02]  /*144c0*/  MOV R52, R10 ;  /* 0x0000000a00347202 */ /* 0x000fc40000000f00 */
[----:B------:R-:W-:Y:S01]  /*144d0*/  F2FP.F16.F32.PACK_AB R10, R49, R32 ;  /* 0x00000020310a723e */ /* 0x000fe200000000ff */
[----:B------:R1:W-:Y:S01]  /*144e0*/  STSM.16.M88.4 [R59], R12 ;  /* 0x0000000c3b007844 */ /* 0x0003e20000000200 */
[----:B------:R-:W-:Y:S02]  /*144f0*/  F2FP.F16.F32.PACK_AB R11, R47, R38 ;  /* 0x000000262f0b723e */ /* 0x000fe400000000ff */
[----:B------:R-:W-:Y:S01]  /*14500*/  ISETP.NE.U32.AND P0, PT, RZ, UR4, PT ;  /* 0x00000004ff007c0c */ /* 0x000fe2000bf05070 */
[----:B------:R2:W-:Y:S01]  /*14510*/  STSM.16.M88.4 [R58], R20 ;  /* 0x000000143a007844 */ /* 0x0005e20000000200 */
[----:B0-----:R-:W-:Y:S02]  /*14520*/  MOV R54, R8 ;  /* 0x0000000800367202 */ /* 0x001fe40000000f00 */
[----:B------:R-:W-:Y:S02]  /*14530*/  F2FP.F16.F32.PACK_AB R4, R41, R0 ;  /* 0x000000002904723e */ /* 0x000fe400000000ff */
[----:B------:R-:W-:-:S02]  /*14540*/  F2FP.F16.F32.PACK_AB R5, R50, R43 ;  /* 0x0000002b3205723e */ /* 0x000fc400000000ff */
[----:B------:R-:W-:Y:S02]  /*14550*/  F2FP.F16.F32.PACK_AB R6, R45, R28 ;  /* 0x0000001c2d06723e */ /* 0x000fe400000000ff */
[----:B------:R-:W-:Y:S02]  /*14560*/  F2FP.F16.F32.PACK_AB R7, R51, R42 ;  /* 0x0000002a3307723e */ /* 0x000fe400000000ff */
[----:B------:R-:W-:Y:S02]  /*14570*/  F2FP.F16.F32.PACK_AB R8, R40, R29 ;  /* 0x0000001d2808723e */ /* 0x000fe400000000ff */
[----:B------:R-:W-:Y:S02]  /*14580*/  F2FP.F16.F32.PACK_AB R9, R48, R39 ;  /* 0x000000273009723e */ /* 0x000fe400000000ff */
[----:B-1----:R-:W-:Y:S02]  /*14590*/  F2FP.F16.F32.PACK_AB R12, R44, R33 ;  /* 0x000000212c0c723e */ /* 0x002fe400000000ff */
[----:B------:R-:W-:-:S02]  /*145a0*/  F2FP.F16.F32.PACK_AB R13, R35, R30 ;  /* 0x0000001e230d723e */ /* 0x000fc400000000ff */
[----:B------:R-:W-:Y:S02]  /*145b0*/  F2FP.F16.F32.PACK_AB R14, R53, R36 ;  /* 0x00000024350e723e */ /* 0x000fe400000000ff */
[----:B------:R-:W-:Y:S02]  /*145c0*/  F2FP.F16.F32.PACK_AB R15, R34, R31 ;  /* 0x0000001f220f723e */ /* 0x000fe400000000ff */
[----:B--2---:R-:W-:Y:S01]  /*145d0*/  IADD3 R20, P1, R46, UR4, RZ ;  /* 0x000000042e147c10 */ /* 0x004fe2000ff3e0ff */
        /* <DEDUP_REMOVED lines=13> */
[----:B------:R-:W2:Y:S04]  /*146b0*/  @P0 LDG.E R37, desc[UR60][R20.64] ;  /* 0x0000003c14250981 */ /* 0x000ea8000c1e1900 */
[----:B------:R0:W5:Y:S01]  /*146c0*/  @P1 LDG.E R0, desc[UR60][R46.64] ;  /* 0x0000003c2e001981 */ /* 0x000162000c1e1900 */
[----:B----4-:R-:W-:-:S02]  /*146d0*/  SHF.R.S32.HI R38, RZ, 0x1f, R66 ;  /* 0x0000001fff267819 */ /* 0x010fc40000011442 */
[----:B--2---:R-:W-:Y:S01]  /*146e0*/  SHF.R.S32.HI R36, RZ, 0x1f, R37 ;  /* 0x0000001fff247819 */ /* 0x004fe20000011425 */
[----:B0-----:R-:W-:Y:S06]  /*146f0*/  @P1 BRA `(.L_x_8692) ;  /* 0x0000000000101947 */ /* 0x001fec0003800000 */
[----:B------:R-:W-:Y:S05]  /*14700*/  @!P0 BRA `(.L_x_8692) ;  /* 0x00000000000c8947 */ /* 0x000fea0003800000 */
[----:B------:R-:W2:Y:S04]  /*14710*/  LDG.E R5, desc[UR60][R20.64] ;  /* 0x0000003c14057981 */ /* 0x000ea8000c1e1900 */
[----:B-----5:R-:W2:Y:S02]  /*14720*/  LDG.E R0, desc[UR60][R20.64+0x4] ;  /* 0x0000043c14007981 */ /* 0x020ea4000c1e1900 */
[----:B--2---:R-:W-:-:S07]  /*14730*/  IMAD.IADD R0, R0, 0x1, -R5 ;  /* 0x0000000100007824 */ /* 0x004fce00078e0a05 */
.L_x_8692:
[----:B------:R-:W2:Y:S01]  /*14740*/  LDL.64 R4, [R1+0x60] ;  /* 0x0000600001047983 */ /* 0x000ea20000100a00 */
[----:B------:R-:W-:-:S03]  /*14750*/  ULDC.64 UR4, c[0x0][0xb70] ;  /* 0x0002dc0000047ab9 */ /* 0x000fc60000000a00 */
[----:B------:R0:W3:Y:S04]  /*14760*/  LDL.64 R44, [R1+0x60] ;  /* 0x00006000012c7983 */ /* 0x0000e80000100a00 */
[----:B------:R-:W4:Y:S04]  /*14770*/  LDL R8, [R1+0x94] ;  /* 0x0000940001087983 */ /* 0x000f280000100800 */
[----:B------:R-:W4:Y:S04]  /*14780*/  LDL.LU R42, [R1+0x74] ;  /* 0x00007400012a7983 */ /* 0x000f280000300800 */
[----:B------:R-:W4:Y:S01]  /*14790*/  LDL R41, [R1+0x54] ;  /* 0x0000540001297983 */ /* 0x000f220000100800 */
[----:B------:R-:W1:Y:S01]  /*147a0*/  S2R R10, SR_TID.X ;  /* 0x00000000000a7919 */ /* 0x000e620000002100 */
[----:B------:R-:W-:Y:S01]  /*147b0*/  IMAD R6, R38, UR4, RZ ;  /* 0x0000000426067c24 */ /* 0x000fe2000f8e02ff */
[----:B------:R-:W-:-:S03]  /*147c0*/  SEL R40, R26, RZ, !P0 ;  /* 0x000000ff1a287207 */ /* 0x000fc60004000000 */
[----:B------:R-:W-:Y:S01]  /*147d0*/  IMAD R9, R66, UR5, R6 ;  /* 0x0000000542097c24 */ /* 0x000fe2000f8e0206 */
[----:B------:R-:W-:Y:S01]  /*147e0*/  SEL R39, R62, RZ, !P0 ;  /* 0x000000ff3e277207 */ /* 0x000fe20004000000 */
[----:B-1----:R-:W-:-:S05]  /*147f0*/  VIADD R14, R10, 0xffffff80 ;  /* 0xffffff800a0e7836 */ /* 0x002fca0000000000 */
[----:B------:R-:W-:-:S04]  /*14800*/  SHF.R.S32.HI R10, RZ, 0x1f, R14 ;  /* 0x0000001fff0a7819 */ /* 0x000fc8000001140e */
[----:B------:R-:W-:-:S04]  /*14810*/  LEA.HI R10, R10, R14, RZ, 0x7 ;  /* 0x0000000e0a0a7211 */ /* 0x000fc800078f38ff */
[----:B------:R-:W-:-:S05]  /*14820*/  LOP3.LUT R10, R10, 0xffffff80, RZ, 0xc0, !PT ;  /* 0xffffff800a0a7812 */ /* 0x000fca00078ec0ff */
[----:B------:R-:W-:Y:S01]  /*14830*/  IMAD.IADD R10, R14, 0x1, -R10 ;  /* 0x000000010e0a7824 */ /* 0x000fe200078e0a0a */
[----:B------:R-:W-:Y:S01]  /*14840*/  BSSY B1, `(.L_x_8693) ;  /* 0x0000071000017945 */ /* 0x000fe20003800000 */
[----:B--2---:R-:W-:Y:S02]  /*14850*/  IMAD.MOV.U32 R5, RZ, RZ, R36 ;  /* 0x000000ffff057224 */ /* 0x004fe400078e0024 */
[----:B---3--:R-:W-:Y:S02]  /*14860*/  IMAD.MOV.U32 R44, RZ, RZ, R4 ;  /* 0x000000ffff2c7224 */ /* 0x008fe400078e0004 */
[----:B------:R-:W-:-:S04]  /*14870*/  IMAD.MOV.U32 R4, RZ, RZ, R37 ;  /* 0x000000ffff047224 */ /* 0x000fc800078e0025 */
[----:B------:R-:W-:Y:S01]  /*14880*/  IMAD.WIDE.U32 R4, R66, UR4, R4 ;  /* 0x0000000442047c25 */ /* 0x000fe2000f8e0004 */
[----:B------:R-:W-:-:S03]  /*14890*/  ULDC.64 UR4, c[0x0][0xb78] ;  /* 0x0002de0000047ab9 */ /* 0x000fc60000000a00 */
[----:B----4-:R-:W-:Y:S02]  /*148a0*/  IMAD R7, R44, 0x20, R41 ;  /* 0x000000202c077824 */ /* 0x010fe400078e0229 */
[----:B------:R-:W-:Y:S02]  /*148b0*/  IMAD.IADD R5, R5, 0x1, R9 ;  /* 0x0000000105057824 */ /* 0x000fe400078e0209 */
[----:B------:R-:W-:-:S04]  /*148c0*/  IMAD.WIDE R24, R7, 0x2, R24 ;  /* 0x0000000207187825 */ /* 0x000fc800078e0218 */
[----:B------:R-:W-:Y:S01]  /*148d0*/  IMAD R6, R40, UR4, RZ ;  /* 0x0000000428067c24 */ /* 0x000fe2000f8e02ff */
[----:B------:R-:W-:Y:S01]  /*148e0*/  IADD3 R9, P2, R24, 0x1800, RZ ;  /* 0x0000180018097810 */ /* 0x000fe20007f5e0ff */
[----:B------:R-:W-:Y:S02]  /*148f0*/  IMAD R11, R42, 0xc0, R8 ;  /* 0x000000c02a0b7824 */ /* 0x000fe400078e0208 */
[----:B------:R-:W-:Y:S01]  /*14900*/  IMAD.WIDE.U32 R4, R39, UR4, R4 ;  /* 0x0000000427047c25 */ /* 0x000fe2000f8e0004 */
[----:B------:R-:W-:Y:S02]  /*14910*/  LOP3.LUT R8, R9, 0x180, RZ, 0xc0, !PT ;  /* 0x0000018009087812 */ /* 0x000fe400078ec0ff */
[----:B------:R-:W-:Y:S01]  /*14920*/  SHF.R.S32.HI R7, RZ, 0x1f, R11 ;  /* 0x0000001fff077819 */ /* 0x000fe2000001140b */
[----:B------:R-:W-:Y:S01]  /*14930*/  IMAD R6, R39, UR5, R6 ;  /* 0x0000000527067c24 */ /* 0x000fe2000f8e0206 */
[----:B------:R-:W-:Y:S01]  /*14940*/  IADD3 R4, P0, R11, R4, RZ ;  /* 0x000000040b047210 */ /* 0x000fe20007f1e0ff */
[----:B------:R-:W-:Y:S01]  /*14950*/  ULDC.64 UR4, c[0x0][0xb40] ;  /* 0x0002d00000047ab9 */ /* 0x000fe20000000a00 */
[----:B------:R-:W-:-:S02]  /*14960*/  SHF.R.U64 R8, R8, 0x3, RZ ;  /* 0x0000000308087819 */ /* 0x000fc400000012ff */
[----:B------:R-:W-:Y:S02]  /*14970*/  IADD3.X R7, R7, R5, R6, P0, !PT ;  /* 0x0000000507077210 */ /* 0x000fe400007fe406 */
[----:B------:R-:W-:Y:S01]  /*14980*/  LEA R34, P1, R4, UR4, 0x2 ;  /* 0x0000000404227c11 */ /* 0x000fe2000f8210ff */
[----:B------:R-:W-:Y:S01]  /*14990*/  VIADD R5, R11, 0x8 ;  /* 0x000000080b057836 */ /* 0x000fe20000000000 */
[----:B------:R-:W-:Y:S01]  /*149a0*/  LOP3.LUT R8, R8, R9, RZ, 0x3c, !PT ;  /* 0x0000000908087212 */ /* 0x000fe200078e3cff */
[----:B------:R-:W-:Y:S01]  /*149b0*/  IMAD.X R9, RZ, RZ, R25, P2 ;  /* 0x000000ffff097224 */ /* 0x000fe200010e0619 */
[C---:B------:R-:W-:Y:S02]  /*149c0*/  IADD3 R13, P5, R24.reuse, 0x3000, RZ ;  /* 0x00003000180d7810 */ /* 0x040fe40007fbe0ff */
[C---:B------:R-:W-:Y:S02]  /*149d0*/  IADD3 R21, P4, R24.reuse, 0x4800, RZ ;  /* 0x0000480018157810 */ /* 0x040fe40007f9e0ff */
[----:B------:R-:W-:-:S02]  /*149e0*/  IADD3 R27, P3, R24, 0x6000, RZ ;  /* 0x00006000181b7810 */ /* 0x000fc40007f7e0ff */
[----:B------:R-:W-:Y:S02]  /*149f0*/  LOP3.LUT P0, RZ, R10, 0x3, RZ, 0xc0, !PT ;  /* 0x000000030aff7812 */ /* 0x000fe4000780c0ff */
[----:B------:R-:W-:Y:S01]  /*14a00*/  LEA.HI.X R35, R4, UR5, R7, 0x2, P1 ;  /* 0x0000000504237c11 */ /* 0x000fe200088f1407 */
[----:B------:R-:W-:Y:S01]  /*14a10*/  ULDC.64 UR4, c[0x0][0xaa0] ;  /* 0x0002a80000047ab9 */ /* 0x000fe20000000a00 */
[----:B------:R-:W-:Y:S02]  /*14a20*/  IADD3 R7, P2, R24, 0x7800, RZ ;  /* 0x0000780018077810 */ /* 0x000fe40007f5e0ff */
[----:B------:R-:W-:Y:S02]  /*14a30*/  LOP3.LUT R12, R13, 0x180, RZ, 0xc0, !PT ;  /* 0x000001800d0c7812 */ /* 0x000fe400078ec0ff */
[----:B------:R-:W-:Y:S02]  /*14a40*/  LOP3.LUT R20, R21, 0x180, RZ, 0xc0, !PT ;  /* 0x0000018015147812 */ /* 0x000fe400078ec0ff */
[----:B------:R-:W-:-:S02]  /*14a50*/  LOP3.LUT R26, R27, 0x180, RZ, 0xc0, !PT ;  /* 0x000001801b1a7812 */ /* 0x000fc400078ec0ff */
[-C--:B-----5:R-:W-:Y:S02]  /*14a60*/  ISETP.GE.OR P1, PT, R11, R0.reuse, P0 ;  /* 0x000000000b00720c */ /* 0x0a0fe40000726670 */
[----:B------:R-:W-:Y:S02]  /*14a70*/  LOP3.LUT R4, R24, 0x180, RZ, 0xc0, !PT ;  /* 0x0000018018047812 */ /* 0x000fe400078ec0ff */
[----:B------:R-:W-:Y:S02]  /*14a80*/  ISETP.GE.OR P0, PT, R5, R0, P0 ;  /* 0x000000000500720c */ /* 0x000fe40000706670 */
[----:B------:R-:W-:Y:S02]  /*14a90*/  LOP3.LUT R6, R7, 0x180, RZ, 0xc0, !PT ;  /* 0x0000018007067812 */ /* 0x000fe400078ec0ff */
[----:B------:R-:W-:Y:S02]  /*14aa0*/  SHF.R.U64 R12, R12, 0x3, RZ ;  /* 0x000000030c0c7819 */ /* 0x000fe400000012ff */
[----:B------:R-:W-:-:S02]  /*14ab0*/  SHF.R.U64 R20, R20, 0x3, RZ ;  /* 0x0000000314147819 */ /* 0x000fc400000012ff */
[----:B------:R-:W-:Y:S02]  /*14ac0*/  SHF.R.U64 R26, R26, 0x3, RZ ;  /* 0x000000031a1a7819 */ /* 0x000fe400000012ff */
[----:B------:R-:W-:Y:S02]  /*14ad0*/  SHF.R.U64 R5, R4, 0x3, RZ ;  /* 0x0000000304057819 */ /* 0x000fe400000012ff */
[----:B------:R-:W-:Y:S01]  /*14ae0*/  SHF.R.U64 R6, R6, 0x3, RZ ;  /* 0x0000000306067819 */ /* 0x000fe200000012ff */
        /* <DEDUP_REMOVED lines=10> */
[----:B------:R-:W-:Y:S01]  /*14b90*/  @!P1 STG.E desc[UR60][R34.64], R2 ;  /* 0x0000000222009986 */ /* 0x000fe2000c10193c */
[--C-:B------:R-:W-:Y:S01]  /*14ba0*/  SHF.R.S32.HI R33, RZ, 0x1f, R41.reuse ;  /* 0x0000001fff217819 */ /* 0x100fe20000011429 */
[----:B------:R-:W-:-:S02]  /*14bb0*/  IMAD.MOV.U32 R32, RZ, RZ, R41 ;  /* 0x000000ffff207224 */ /* 0x000fc400078e0029 */
[----:B------:R1:W-:Y:S01]  /*14bc0*/  @!P0 STG.E desc[UR60][R34.64+0x20], R3 ;  /* 0x0000200322008986 */ /* 0x0003e2000c10193c */
[----:B------:R-:W-:-:S03]  /*14bd0*/  IMAD R36, R36, UR4, RZ ;  /* 0x0000000424247c24 */ /* 0x000fc6000f8e02ff */
[----:B------:R-:W5:Y:S01]  /*14be0*/  LD.E.128 R4, desc[UR60][R4.64] ;  /* 0x0000003c04047980 */ /* 0x000f62000c101d00 */
[----:B------:R-:W-:-:S03]  /*14bf0*/  SHF.R.S32.HI R45, RZ, 0x1f, R44 ;  /* 0x0000001fff2d7819 */ /* 0x000fc6000001142c */
        /* <DEDUP_REMOVED lines=11> */
[----:B-1----:R-:W-:-:S04]  /*14cb0*/  IMAD.WIDE.U32 R2, R37, UR4, R32 ;  /* 0x0000000425027c25 */ /* 0x002fc8000f8e0020 */
[----:B------:R-:W-:Y:S01]  /*14cc0*/  IMAD R37, R37, UR5, R36 ;  /* 0x0000000525257c24 */ /* 0x000fe2000f8e0224 */
[----:B------:R0:W-:Y:S01]  /*14cd0*/  STL [R1+0x64], R45 ;  /* 0x0000642d01007387 */ /* 0x0001e20000100800 */
[----:B------:R-:W-:Y:S01]  /*14ce0*/  IMAD R35, R42, -0xc0, R0 ;  /* 0xffffff402a237824 */ /* 0x000fe200078e0200 */
[----:B------:R-:W-:Y:S02]  /*14cf0*/  ULDC.64 UR4, c[0x0][0xae0] ;  /* 0x0002b80000047ab9 */ /* 0x000fe40000000a00 */
[----:B------:R-:W-:Y:S01]  /*14d00*/  IADD3 R3, R3, R37, RZ ;  /* 0x0000002503037210 */ /* 0x000fe20007ffe0ff */
[----:B------:R-:W-:Y:S01]  /*14d10*/  IMAD R33, R38, UR4, RZ ;  /* 0x0000000426217c24 */ /* 0x000fe2000f8e02ff */
[C---:B------:R-:W-:Y:S01]  /*14d20*/  ISETP.GE.AND P0, PT, R44.reuse, R35, PT ;  /* 0x000000232c00720c */ /* 0x040fe20003f06270 */
[----:B------:R-:W-:Y:S02]  /*14d30*/  VIADD R0, R44, 0x60 ;  /* 0x000000602c007836 */ /* 0x000fe40000000000 */
[----:B------:R-:W-:-:S02]  /*14d40*/  VIADD R32, R18, 0x31c20 ;  /* 0x00031c2012207836 */ /* 0x000fc40000000000 */
[C---:B------:R-:W-:Y:S02]  /*14d50*/  IMAD R33, R66.reuse, UR5, R33 ;  /* 0x0000000542217c24 */ /* 0x040fe4000f8e0221 */
[----:B------:R-:W-:Y:S01]  /*14d60*/  IMAD.WIDE.U32 R2, R66, UR4, R2 ;  /* 0x0000000442027c25 */ /* 0x000fe2000f8e0002 */
[----:B------:R-:W-:Y:S01]  /*14d70*/  ULDC.64 UR4, c[0x0][0xae8] ;  /* 0x0002ba0000047ab9 */ /* 0x000fe20000000a00 */
[----:B------:R-:W-:Y:S02]  /*14d80*/  ISETP.GE.AND P3, PT, R0, R35, PT ;  /* 0x000000230000720c */ /* 0x000fe40003f66270 */
[----:B------:R-:W-:Y:S01]  /*14d90*/  IMAD.IADD R3, R3, 0x1, R33 ;  /* 0x0000000103037824 */ /* 0x000fe200078e0221 */
[----:B------:R-:W-:Y:S01]  /*14da0*/  PRMT R32, RZ, 0x654, R32 ;  /* 0x00000654ff207816 */ /* 0x000fe20000000020 */
[----:B------:R-:W-:Y:S02]  /*14db0*/  IMAD R0, R40, UR4, RZ ;  /* 0x0000000428007c24 */ /* 0x000fe4000f8e02ff */
[C---:B------:R-:W-:Y:S01]  /*14dc0*/  IMAD.WIDE.U32 R34, R39.reuse, UR4, R2 ;  /* 0x0000000427227c25 */ /* 0x040fe2000f8e0002 */
[----:B--2---:R1:W-:Y:S03]  /*14dd0*/  SYNCS.ARRIVE.TRANS64.RED.A1T0 RZ, [R32+URZ], RZ ;  /* 0x000000ff20ff79a7 */ /* 0x0043e6000810043f */
[----:B------:R-:W-:-:S04]  /*14de0*/  IMAD R37, R39, UR5, R0 ;  /* 0x0000000527257c24 */ /* 0x000fc8000f8e0200 */
[----:B------:R-:W-:Y:S02]  /*14df0*/  IMAD.IADD R39, R35, 0x1, R37 ;  /* 0x0000000123277824 */ /* 0x000fe400078e0225 */
[----:B-1----:R-:W-:Y:S01]  /*14e00*/  IMAD.WIDE R32, R42, 0xc0, R44 ;  /* 0x000000c02a207825 */ /* 0x002fe200078e022c */
[----:B0-----:R-:W-:Y:S06]  /*14e10*/  @P0 BRA `(.L_x_8694) ;  /* 0x00000000004c0947 */ /* 0x001fec0003800000 */
        /* <DEDUP_REMOVED lines=19> */
.L_x_8694:
[----:B------:R-:W-:Y:S05]  /*14f50*/  BSYNC B1 ;  /* 0x0000000000017941 */ /* 0x000fea0003800000 */
.L_x_8693:
[----:B------:R-:W-:Y:S05]  /*14f60*/  @P3 BRA `(.L_x_8695) ;  /* 0x0000000800503947 */ /* 0x000fea0003800000 */
[----:B0----5:R-:W-:Y:S01]  /*14f70*/  IADD3 R5, P0, R32, 0x60, RZ ;  /* 0x0000006020057810 */ /* 0x021fe20007f1e0ff */
        /* <DEDUP_REMOVED lines=22> */
.L_x_8691:
[----:B------:R-:W2:Y:S01]  /*150e0*/  S2R R0, SR_TID.X ;  /* 0x0000000000007919 */ /* 0x000ea20000002100 */
[----:B------:R-:W-:Y:S01]  /*150f0*/  ULDC.64 UR4, c[0x0][0xbd8] ;  /* 0x0002f60000047ab9 */ /* 0x000fe20000000a00 */
[----:B------:R-:W-:Y:S01]  /*15100*/  IMAD.MOV.U32 R7, RZ, RZ, RZ ;  /* 0x000000ffff077224 */ /* 0x000fe200078e00ff */
[----:B------:R-:W-:Y:S02]  /*15110*/  ISETP.NE.U32.AND P0, PT, RZ, UR4, PT ;  /* 0x00000004ff007c0c */ /* 0x000fe4000bf05070 */
[----:B------:R-:W-:Y:S02]  /*15120*/  IADD3 R2, P1, R46, UR4, RZ ;  /* 0x000000042e027c10 */ /* 0x000fe4000ff3e0ff */
[----:B------:R-:W-:Y:S02]  /*15130*/  ISETP.NE.AND.EX P0, PT, RZ, UR5, PT, P0 ;  /* 0x00000005ff007c0c */ /* 0x000fe4000bf05300 */
[----:B------:R-:W-:Y:S01]  /*15140*/  IADD3.X R3, R27, UR5, RZ, P1, !PT ;  /* 0x000000051b037c10 */ /* 0x000fe20008ffe4ff */
[----:B------:R-:W-:-:S02]  /*15150*/  ULDC.64 UR4, c[0x0][0xbe0] ;  /* 0x0002f80000047ab9 */ /* 0x000fc40000000a00 */
[----:B------:R-:W-:-:S04]  /*15160*/  ISETP.NE.U32.AND P1, PT, RZ, UR4, PT ;  /* 0x00000004ff007c0c */ /* 0x000fc8000bf25070 */
[----:B------:R-:W-:-:S04]  /*15170*/  ISETP.NE.AND.EX P1, PT, RZ, UR5, PT, P1 ;  /* 0x00000005ff007c0c */ /* 0x000fc8000bf25310 */
[----:B------:R3:W5:Y:S09]  /*15180*/  @P0 LDG.E R7, desc[UR60][R2.64] ;  /* 0x0000003c02070981 */ /* 0x000772000c1e1900 */
[----:B------:R-:W-:Y:S01]  /*15190*/  @P1 IADD3 R46, P2, R46, UR4, RZ ;  /* 0x000000042e2e1c10 */ /* 0x000fe2000ff5e0ff */
[----:B------:R-:W-:Y:S01]  /*151a0*/  ULDC UR4, c[0x0][0xa88] ;  /* 0x0002a20000047ab9 */ /* 0x000fe20000000800 */
[----:B--2---:R-:W-:-:S02]  /*151b0*/  VIADD R4, R0, 0xffffff80 ;  /* 0xffffff8000047836 */ /* 0x004fc40000000000 */
[----:B------:R-:W-:Y:S01]  /*151c0*/  @P1 IADD3.X R47, R27, UR5, RZ, P2, !PT ;  /* 0x000000051b2f1c10 */ /* 0x000fe200097fe4ff */
[----:B------:R-:W-:-:S06]  /*151d0*/  IMAD.U32 R0, RZ, RZ, UR4 ;  /* 0x00000004ff007e24 */ /* 0x000fcc000f8e00ff */
[----:B------:R3:W5:Y:S01]  /*151e0*/  @P1 LDG.E R0, desc[UR60][R46.64] ;  /* 0x0000003c2e001981 */ /* 0x000762000c1e1900 */
[----:B------:R-:W-:Y:S01]  /*151f0*/  ISETP.GT.AND P2, PT, R4, 0xbf, PT ;  /* 0x000000bf0400780c */ /* 0x000fe20003f44270 */
[----:B------:R-:W-:-:S12]  /*15200*/  @P1 BRA `(.L_x_8696) ;  /* 0x0000000000101947 */ /* 0x000fd80003800000 */
[----:B------:R-:W-:Y:S05]  /*15210*/  @!P0 BRA `(.L_x_8696) ;  /* 0x00000000000c8947 */ /* 0x000fea0003800000 */
[----:B------:R-:W2:Y:S04]  /*15220*/  LDG.E R5, desc[UR60][R2.64] ;  /* 0x0000003c02057981 */ /* 0x000ea8000c1e1900 */
[----:B-----5:R-:W2:Y:S02]  /*15230*/  LDG.E R0, desc[UR60][R2.64+0x4] ;  /* 0x0000043c02007981 */ /* 0x020ea4000c1e1900 */
[----:B--2---:R-:W-:-:S07]  /*15240*/  IMAD.IADD R0, R0, 0x1, -R5 ;  /* 0x0000000100007824 */ /* 0x004fce00078e0a05 */
.L_x_8696:
[----:B-1----:R-:W2:Y:S04]  /*15250*/  LDL R13, [R1+0x6c] ;  /* 0x00006c00010d7983 */ /* 0x002ea80000100800 */
[----:B------:R-:W4:Y:S04]  /*15260*/  LDL R10, [R1+0x54] ;  /* 0x00005400010a7983 */ /* 0x000f280000100800 */
[----:B------:R1:W5:Y:S01]  /*15270*/  LDL R12, [R1+0x74] ;  /* 0x00007400010c7983 */ /* 0x0003620000100800 */
[----:B------:R-:W-:Y:S01]  /*15280*/  BSSY B1, `(.L_x_8697) ;  /* 0x000001d000017945 */ /* 0x000fe20003800000 */
[----:B------:R-:W-:-:S02]  /*15290*/  SEL R11, R62, RZ, !P0 ;  /* 0x000000ff3e0b7207 */ /* 0x000fc40004000000 */
[----:B------:R-:W-:Y:S02]  /*152a0*/  SEL R26, R26, RZ, !P0 ;  /* 0x000000ff1a1a7207 */ /* 0x000fe40004000000 */
[----:B-----5:R-:W-:Y:S02]  /*152b0*/  SHF.R.S32.HI R6, RZ, 0x1f, R7 ;  /* 0x0000001fff067819 */ /* 0x020fe40000011407 */
[----:B--2---:R-:W-:Y:S02]  /*152c0*/  SHF.R.S32.HI R8, RZ, 0x1f, R13 ;  /* 0x0000001fff087819 */ /* 0x004fe4000001140d */
[----:B----4-:R-:W-:Y:S01]  /*152d0*/  SHF.R.S32.HI R9, RZ, 0x1f, R10 ;  /* 0x0000001fff097819 */ /* 0x010fe2000001140a */
[----:B-1----:R-:W-:Y:S06]  /*152e0*/  @P2 BRA `(.L_x_8698) ;  /* 0x0000000000582947 */ /* 0x002fec0003800000 */
[----:B---3--:R-:W1:Y:S02]  /*152f0*/  S2R R2, SR_TID.X ;  /* 0x0000000000027919 */ /* 0x008e640000002100 */
[----:B-1----:R-:W-:-:S04]  /*15300*/  IMAD R2, R12, 0xc0, R2 ;  /* 0x000000c00c027824 */ /* 0x002fc800078e0202 */
[----:B------:R-:W-:-:S05]  /*15310*/  VIADD R3, R2, 0xffffff80 ;  /* 0xffffff8002037836 */ /* 0x000fca0000000000 */
[----:B------:R-:W-:-:S13]  /*15320*/  ISETP.GE.AND P0, PT, R3, R0, PT ;  /* 0x000000000300720c */ /* 0x000fda0003f06270 */
[----:B------:R-:W-:Y:S05]  /*15330*/  @P0 BRA `(.L_x_8698) ;  /* 0x0000000000440947 */ /* 0x000fea0003800000 */
[C---:B------:R-:W-:Y:S01]  /*15340*/  IADD3 R2, P0, R3.reuse, R7, RZ ;  /* 0x0000000703027210 */ /* 0x040fe20007f1e0ff */
        /* <DEDUP_REMOVED lines=16> */
.L_x_8698:
[----:B------:R-:W-:Y:S05]  /*15450*/  BSYNC B1 ;  /* 0x0000000000017941 */ /* 0x000fea0003800000 */
.L_x_8697:
[----:B0-----:R-:W2:Y:S01]  /*15460*/  LDL.64 R14, [R1+0x60] ;  /* 0x00006000010e7983 */ /* 0x001ea20000100a00 */
[----:B------:R-:W-:Y:S01]  /*15470*/  ULDC.64 UR4, c[0x0][0xaa0] ;  /* 0x0002a80000047ab9 */ /* 0x000fe20000000a00 */
[----:B---3--:R-:W-:Y:S01]  /*15480*/  IMAD.MOV.U32 R2, RZ, RZ, R10 ;  /* 0x000000ffff027224 */ /* 0x008fe200078e000a */
[----:B------:R-:W-:Y:S01]  /*15490*/  BSSY B1, `(.L_x_8699) ;  /* 0x000002b000017945 */ /* 0x000fe20003800000 */
[----:B-1----:R-:W-:Y:S02]  /*154a0*/  IMAD.MOV.U32 R3, RZ, RZ, R9 ;  /* 0x000000ffff037224 */ /* 0x002fe400078e0009 */
[----:B------:R-:W-:Y:S02]  /*154b0*/  IMAD R4, R6, UR4, RZ ;  /* 0x0000000406047c24 */ /* 0x000fe4000f8e02ff */
[----:B------:R-:W-:-:S04]  /*154c0*/  IMAD.WIDE.U32 R2, R7, UR4, R2 ;  /* 0x0000000407027c25 */ /* 0x000fc8000f8e0002 */
[----:B------:R-:W-:Y:S01]  /*154d0*/  IMAD R7, R7, UR5, R4 ;  /* 0x0000000507077c24 */ /* 0x000fe2000f8e0204 */
[----:B------:R-:W-:Y:S02]  /*154e0*/  ULDC.64 UR4, c[0x0][0xae0] ;  /* 0x0002b80000047ab9 */ /* 0x000fe40000000a00 */
[----:B------:R-:W-:Y:S02]  /*154f0*/  IMAD R4, R8, UR4, RZ ;  /* 0x0000000408047c24 */ /* 0x000fe4000f8e02ff */
[----:B------:R-:W-:Y:S02]  /*15500*/  IMAD.IADD R3, R3, 0x1, R7 ;  /* 0x0000000103037824 */ /* 0x000fe400078e0207 */
[C---:B------:R-:W-:Y:S02]  /*15510*/  IMAD R5, R13.reuse, UR5, R4 ;  /* 0x000000050d057c24 */ /* 0x040fe4000f8e0204 */
[----:B------:R-:W-:Y:S02]  /*15520*/  IMAD R4, R12, -0xc0, R0 ;  /* 0xffffff400c047824 */ /* 0x000fe400078e0200 */
[----:B------:R-:W-:Y:S01]  /*15530*/  IMAD.WIDE.U32 R2, R13, UR4, R2 ;  /* 0x000000040d027c25 */ /* 0x000fe2000f8e0002 */
[----:B------:R-:W-:-:S03]  /*15540*/  ULDC.64 UR4, c[0x0][0xae8] ;  /* 0x0002ba0000047ab9 */ /* 0x000fc60000000a00 */
[----:B------:R-:W-:Y:S02]  /*15550*/  IMAD.IADD R3, R3, 0x1, R5 ;  /* 0x0000000103037824 */ /* 0x000fe400078e0205 */
[----:B------:R-:W-:-:S04]  /*15560*/  IMAD R0, R26, UR4, RZ ;  /* 0x000000041a007c24 */ /* 0x000fc8000f8e02ff */
[----:B------:R-:W-:Y:S01]  /*15570*/  IMAD R9, R11, UR5, R0 ;  /* 0x000000050b097c24 */ /* 0x000fe2000f8e0200 */
[C---:B--2---:R-:W-:Y:S01]  /*15580*/  ISETP.GE.AND P0, PT, R14.reuse, R4, PT ;  /* 0x000000040e00720c */ /* 0x044fe20003f06270 */
[----:B------:R-:W-:Y:S02]  /*15590*/  VIADD R7, R14, 0x60 ;  /* 0x000000600e077836 */ /* 0x000fe40000000000 */
[----:B------:R-:W-:-:S03]  /*155a0*/  IMAD.MOV.U32 R6, RZ, RZ, R14 ;  /* 0x000000ffff067224 */ /* 0x000fc600078e000e */
[----:B------:R-:W-:Y:S01]  /*155b0*/  ISETP.GE.AND P1, PT, R7, R4, PT ;  /* 0x000000040700720c */ /* 0x000fe20003f26270 */
[----:B------:R-:W-:Y:S01]  /*155c0*/  IMAD.WIDE.U32 R4, R11, UR4, R2 ;  /* 0x000000040b047c25 */ /* 0x000fe2000f8e0002 */
[----:B------:R-:W-:-:S03]  /*155d0*/  SHF.R.S32.HI R7, RZ, 0x1f, R14 ;  /* 0x0000001fff077819 */ /* 0x000fc6000001140e */
        /* <DEDUP_REMOVED lines=22> */
.L_x_8700:
[----:B------:R-:W-:Y:S05]  /*15740*/  BSYNC B1 ;  /* 0x0000000000017941 */ /* 0x000fea0003800000 */
.L_x_8699:
        /* <DEDUP_REMOVED lines=22> */
.L_x_8695:
[----:B------:R-:W-:Y:S05]  /*158b0*/  BSYNC B0 ;  /* 0x0000000000007941 */ /* 0x000fea0003800000 */
.L_x_8690:
[----:B------:R-:W-:Y:S02]  /*158c0*/  ULDC UR4, c[0x0][0xc14] ;  /* 0x0003050000047ab9 */ /* 0x000fe40000000800 */
[----:B------:R-:W-:-:S13]  /*158d0*/  ISETP.GE.AND P0, PT, R107, UR4, PT ;  /* 0x000000046b007c0c */ /* 0x000fda000bf06270 */
[----:B------:R-:W-:Y:S05]  /*158e0*/  @!P0 BRA `(.L_x_8701) ;  /* 0xfffffeb800d08947 */ /* 0x000fea000383ffff */
[----:B------:R-:W-:Y:S05]  /*158f0*/  BRA `(.L_x_8561) ;  /* 0x0000005400b87947 */ /* 0x000fea0003800000 */
.L_x_8559:
        /* <DEDUP_REMOVED lines=9> */
[----:B------:R-:W-:Y:S01]  /*15990*/  IMAD.MOV.U32 R0, RZ, RZ, RZ ;  /* 0x000000ffff007224 */ /* 0x000fe200078e00ff */
        /* <DEDUP_REMOVED lines=17> */
[----:B------:R-:W-:Y:S02]  /*15ab0*/  IMAD.MOV.U32 R16, RZ, RZ, RZ ;  /* 0x000000ffff107224 */ /* 0x000fe400078e00ff */
[----:B------:R-:W-:Y:S01]  /*15ac0*/  IMAD.MOV.U32 R19, RZ, RZ, RZ ;  /* 0x000000ffff137224 */ /* 0x000fe200078e00ff */
[----:B--2---:R-:W0:Y:S02]  /*15ad0*/  SHFL.UP PT, R4, R0, 0x1, RZ ;  /* 0x0420000000047989 */ /* 0x004e2400000e00ff */
[----:B0-----:R-:W-:-:S05]  /*15ae0*/  SEL R5, R4, RZ, P1 ;  /* 0x000000ff04057207 */ /* 0x001fca0000800000 */
[----:B------:R-:W-:-:S05]  /*15af0*/  IMAD.IADD R5, R0, 0x1, R5 ;  /* 0x0000000100057824 */ /* 0x000fca00078e0205 */
[----:B------:R-:W0:Y:S02]  /*15b00*/  SHFL.UP PT, R4, R5, 0x2, RZ ;  /* 0x0440000005047989 */ /* 0x000e2400000e00ff */
[----:B0-----:R-:W-:-:S04]  /*15b10*/  SEL R4, R4, RZ, P0 ;  /* 0x000000ff04047207 */ /* 0x001fc80000000000 */
[----:B------:R-:W-:-:S05]  /*15b20*/  IADD3 R4, R5, R4, RZ ;  /* 0x0000000405047210 */ /* 0x000fca0007ffe0ff */
        /* <DEDUP_REMOVED lines=28> */
.L_x_8706:
[----:B------:R-:W-:Y:S02]  /*15cf0*/  VIADD R0, R19, 0x1f ;  /* 0x0000001f13007836 */ /* 0x000fe40000000000 */
[----:B------:R-:W-:-:S03]  /*15d00*/  IMAD.U32 R19, RZ, RZ, UR7 ;  /* 0x00000007ff137e24 */ /* 0x000fc6000f8e00ff */
[----:B------:R-:W-:-:S13]  /*15d10*/  ISETP.GE.AND P0, PT, R0, UR5, PT ;  /* 0x0000000500007c0c */ /* 0x000fda000bf06270 */
[----:B------:R-:W-:Y:S05]  /*15d20*/  @P0 BRA `(.L_x_8703) ;  /* 0x00000004003c0947 */ /* 0x000fea0003800000 */
[----:B------:R-:W-:Y:S01]  /*15d30*/  IMAD.MOV.U32 R19, RZ, RZ, R0 ;  /* 0x000000ffff137224 */ /* 0x000fe200078e0000 */
[C---:B------:R-:W-:Y:S01]  /*15d40*/  ISETP.NE.AND P1, PT, R28.reuse, 0x1f, PT ;  /* 0x0000001f1c00780c */ /* 0x040fe20003f25270 */
[----:B------:R-:W-:Y:S01]  /*15d50*/  BSSY B0, `(.L_x_8704) ;  /* 0x0000008000007945 */ /* 0x000fe20003800000 */
[----:B------:R-:W-:Y:S02]  /*15d60*/  IMAD.MOV.U32 R0, RZ, RZ, RZ ;  /* 0x000000ffff007224 */ /* 0x000fe400078e00ff */
[----:B------:R-:W-:-:S05]  /*15d70*/  IMAD.IADD R5, R28, 0x1, R19 ;  /* 0x000000011c057824 */ /* 0x000fca00078e0213 */
[----:B------:R-:W-:-:S13]  /*15d80*/  ISETP.GE.OR P0, PT, R5, UR5, !P1 ;  /* 0x0000000505007c0c */ /* 0x000fda000cf06670 */
[----:B------:R-:W-:Y:S05]  /*15d90*/  @P0 BRA `(.L_x_8705) ;  /* 0x00000000000c0947 */ /* 0x000fea0003800000 */
[----:B------:R-:W0:Y:S02]  /*15da0*/  LDC.64 R2, c[0x0][0xc58] ;  /* 0x00031600ff027b82 */ /* 0x000e240000000a00 */
[----:B0-----:R-:W-:-:S05]  /*15db0*/  IMAD.WIDE R2, R5, 0x4, R2 ;  /* 0x0000000405027825 */ /* 0x001fca00078e0202 */
[----:B------:R0:W5:Y:S02]  /*15dc0*/  LDG.E R0, desc[UR60][R2.64] ;  /* 0x0000003c02007981 */ /* 0x000164000c1e1900 */
.L_x_8705:
[----:B------:R-:W-:Y:S05]  /*15dd0*/  BSYNC B0 ;  /* 0x0000000000007941 */ /* 0x000fea0003800000 */
.L_x_8704:
        /* <DEDUP_REMOVED lines=25> */
.L_x_8702:
        /* <DEDUP_REMOVED lines=13> */
[----:B------:R-:W-:-:S05]  /*16040*/  IADD3 R7, R4, -0x1, RZ ;  /* 0xffffffff04077810 */ /* 0x000fca0007ffe0ff */
[----:B------:R2:W3:Y:S02]  /*16050*/  SHFL.IDX PT, R16, R6, R7, 0x1f ;  /* 0x00001f0706107589 */ /* 0x0004e400000e0000 */
.L_x_8707:
        /* <DEDUP_REMOVED lines=28> */
.L_x_8703:
[----:B------:R-:W-:Y:S02]  /*16220*/  IMAD.MOV.U32 R17, RZ, RZ, RZ ;  /* 0x000000ffff117224 */ /* 0x000fe400078e00ff */
[----:B------:R-:W-:Y:S02]  /*16230*/  IMAD.U32 R16, RZ, RZ, UR6 ;  /* 0x00000006ff107e24 */ /* 0x000fe4000f8e00ff */
[----:B------:R-:W-:-:S07]  /*16240*/  IMAD.MOV.U32 R18, RZ, RZ, RZ ;  /* 0x000000ffff127224 */ /* 0x000fce00078e00ff */
.L_x_8708:
[----:B------:R-:W2:Y:S01]  /*16250*/  LDL.LU R2, [R1+0x28] ;  /* 0x0000280001027983 */ /* 0x000ea20000300800 */
[----:B------:R-:W-:Y:S01]  /*16260*/  ISETP.NE.AND P0, PT, R28, RZ, PT ;  /* 0x000000ff1c00720c */ /* 0x000fe20003f05270 */
[----:B------:R-:W-:Y:S02]  /*16270*/  IMAD.MOV.U32 R24, RZ, RZ, 0x1 ;  /* 0x00000001ff187424 */ /* 0x000fe400078e00ff */
[----:B------:R-:W-:-:S10]  /*16280*/  IMAD.MOV.U32 R22, RZ, RZ, RZ ;  /* 0x000000ffff167224 */ /* 0x000fd400078e00ff */
[----:B------:R-:W0:Y:S01]  /*16290*/  @!P0 S2R R3, SR_CgaCtaId ;  /* 0x0000000000038919 */ /* 0x000e220000008800 */
[----:B------:R-:W-:-:S04]  /*162a0*/  @!P0 MOV R0, 0x400 ;  /* 0x0000040000008802 */ /* 0x000fc80000000f00 */
[----:B0-----:R-:W-:-:S05]  /*162b0*/  @!P0 LEA R0, R3, R0, 0x18 ;  /* 0x0000000003008211 */ /* 0x001fca00078ec0ff */
[----:B------:R0:W-:Y:S01]  /*162c0*/  @!P0 STS.128 [R0+0x31cd0], R16 ;  /* 0x031cd01000008388 */ /* 0x0001e20000000c00 */
[----:B------:R-:W-:Y:S06]  /*162d0*/  BAR.ARV 0x5, 0x1a0 ;  /* 0x0146800000007b1d */ /* 0x000fec0000002000 */
[----:B--2---:R-:W-:-:S04]  /*162e0*/  LOP3.LUT R2, R2, 0xfffffeff, RZ, 0xc0, !PT ;  /* 0xfffffeff02027812 */ /* 0x004fc800078ec0ff */
[----:B------:R-:W-:Y:S02]  /*162f0*/  @P0 LOP3.LUT R2, R2, 0x100, RZ, 0xfc, !PT ;  /* 0x0000010002020812 */ /* 0x000fe400078efcff */
[----:B------:R-:W-:-:S03]  /*16300*/  ISETP.GE.AND P0, PT, R19, UR5, PT ;  /* 0x0000000513007c0c */ /* 0x000fc6000bf06270 */
[----:B------:R0:W-:Y:S04]  /*16310*/  STL [R1+0x28], R2 ;  /* 0x0000280201007387 */ /* 0x0001e80000100800 */
[----:B------:R0:W-:Y:S06]  /*16320*/  STL [R1+0x10], RZ ;  /* 0x000010ff01007387 */ /* 0x0001ec0000100800 */
[----:B------:R-:W-:Y:S05]  /*16330*/  @P0 BRA `(.L_x_8709) ;  /* 0x0000004800440947 */ /* 0x000fea0003800000 */
[----:B------:R-:W2:Y:S01]  /*16340*/  LDL R4, [R1+0xa0] ;  /* 0x0000a00001047983 */ /* 0x000ea20000100800 */
[----:B------:R-:W-:Y:S01]  /*16350*/  ISETP.NE.AND P1, PT, R28, RZ, PT ;  /* 0x000000ff1c00720c */ /* 0x000fe20003f25270 */
[----:B------:R-:W-:Y:S01]  /*16360*/  IMAD.MOV.U32 R27, RZ, RZ, 0x1 ;  /* 0x00000001ff1b7424 */ /* 0x000fe200078e00ff */
[----:B0-----:R-:W-:Y:S01]  /*16370*/  LOP3.LUT R2, R2, 0xffffffbf, RZ, 0xc0, !PT ;  /* 0xffffffbf02027812 */ /* 0x001fe200078ec0ff */
[----:B------:R0:W-:Y:S01]  /*16380*/  STL [R1+0x10], RZ ;  /* 0x000010ff01007387 */ /* 0x0001e20000100800 */
[----:B------:R-:W-:Y:S01]  /*16390*/  IMAD.MOV.U32 R26, RZ, RZ, RZ ;  /* 0x000000ffff1a7224 */ /* 0x000fe200078e00ff */
[----:B------:R-:W-:Y:S01]  /*163a0*/  ULDC.64 UR36, c[0x0][0x198] ;  /* 0x0000660000247ab9 */ /* 0x000fe20000000a00 */
[----:B------:R-:W-:Y:S01]  /*163b0*/  LOP3.LUT R2, R2, 0xfffffffd, RZ, 0xc0, !PT ;  /* 0xfffffffd02027812 */ /* 0x000fe200078ec0ff */
[----:B------:R-:W-:Y:S01]  /*163c0*/  IMAD.MOV.U32 R24, RZ, RZ, 0x1 ;  /* 0x00000001ff187424 */ /* 0x000fe200078e00ff */
[----:B------:R-:W-:Y:S01]  /*163d0*/  ULDC UR39, c[0x0][0xc] ;  /* 0x0000030000277ab9 */ /* 0x000fe20000000800 */
[----:B------:R-:W-:Y:S01]  /*163e0*/  IMAD.MOV.U32 R22, RZ, RZ, RZ ;  /* 0x000000ffff167224 */ /* 0x000fe200078e00ff */
        /* <DEDUP_REMOVED lines=9> */
.L_x_8797:
[----:B01----:R-:W0:Y:S02]  /*16480*/  LDC.64 R2, c[0x0][0xc60] ;  /* 0x00031800ff027b82 */ /* 0x003e240000000a00 */
[----:B0-----:R-:W-:-:S05]  /*16490*/  IMAD.WIDE R2, R19, 0x4, R2 ;  /* 0x0000000413027825 */ /* 0x001fca00078e0202 */
[----:B------:R-:W2:Y:S01]  /*164a0*/  LDG.E R9, desc[UR60][R2.64] ;  /* 0x0000003c02097981 */ /* 0x000ea2000c1e1900 */
[----:B------:R-:W-:Y:S05]  /*164b0*/  YIELD ;  /* 0x0000000000007946 */ /* 0x000fea0003800000 */
[----:B------:R-:W-:Y:S01]  /*164c0*/  ULDC.64 UR4, c[0x0][0xa28] ;  /* 0x00028a0000047ab9 */ /* 0x000fe20000000a00 */
[----:B------:R-:W-:Y:S01]  /*164d0*/  IMAD.MOV.U32 R6, RZ, RZ, RZ ;  /* 0x000000ffff067224 */ /* 0x000fe200078e00ff */
[----:B------:R-:W-:Y:S02]  /*164e0*/  ISETP.NE.U32.AND P1, PT, RZ, UR4, PT ;  /* 0x00000004ff007c0c */ /* 0x000fe4000bf25070 */
[----:B------:R-:W-:Y:S01]  /*164f0*/  MOV R23, RZ ;  /* 0x000000ff00177202 */ /* 0x000fe20000000f00 */
[----:B------:R-:W-:Y:S01]  /*16500*/  IMAD.MOV.U32 R8, RZ, RZ, RZ ;  /* 0x000000ffff087224 */ /* 0x000fe200078e00ff */
[----:B------:R-:W-:Y:S01]  /*16510*/  ISETP.NE.AND.EX P1, PT, RZ, UR5, PT, P1 ;  /* 0x00000005ff007c0c */ /* 0x000fe2000bf25310 */
[----:B------:R-:W-:Y:S01]  /*16520*/  ULDC.64 UR6, c[0x0][0xa10] ;  /* 0x0002840000067ab9 */ /* 0x000fe20000000a00 */
[----:B--2---:R-:W-:Y:S01]  /*16530*/  SHF.R.S32.HI R0, RZ, 0x1f, R9 ;  /* 0x0000001fff007819 */ /* 0x004fe20000011409 */
[----:B------:R-:W-:Y:S10]  /*16540*/  STL [R1], R9 ;  /* 0x0000000901007387 */ /* 0x000ff40000100800 */
[----:B------:R-:W-:-:S04]  /*16550*/  @P1 LEA R4, P0, R9, UR4, 0x2 ;  /* 0x0000000409041c11 */ /* 0x000fc8000f8010ff */
[----:B------:R-:W-:Y:S01]  /*16560*/  @P1 LEA.HI.X R5, R9, UR5, R0, 0x2, P0 ;  /* 0x0000000509051c11 */ /* 0x000fe200080f1400 */
[----:B------:R-:W-:Y:S02]  /*16570*/  ULDC.64 UR4, c[0x0][0xa00] ;  /* 0x0002800000047ab9 */ /* 0x000fe40000000a00 */
[----:B------:R-:W-:Y:S02]  /*16580*/  ISETP.NE.U32.AND P0, PT, RZ, UR4, PT ;  /* 0x00000004ff007c0c */ /* 0x000fe4000bf05070 */
[----:B------:R0:W5:Y:S02]  /*16590*/  @P1 LDG.E R23, desc[UR60][R4.64] ;  /* 0x0000003c04171981 */ /* 0x000164000c1e1900 */
[----:B------:R-:W-:-:S13]  /*165a0*/  ISETP.NE.AND.EX P0, PT, RZ, UR5, PT, P0 ;  /* 0x00000005ff007c0c */ /* 0x000fda000bf05300 */
[----:B------:R-:W-:-:S04]  /*165b0*/  @P0 LEA R2, P2, R9, UR4, 0x2 ;  /* 0x0000000409020c11 */ /* 0x000fc8000f8410ff */
[----:B------:R-:W-:Y:S01]  /*165c0*/  @P0 LEA.HI.X R3, R9, UR5, R0, 0x2, P2 ;  /* 0x0000000509030c11 */ /* 0x000fe200090f1400 */
[----:B------:R-:W-:-:S04]  /*165d0*/  ULDC.64 UR4, c[0x0][0xa20] ;  /* 0x0002880000047ab9 */ /* 0x000fc80000000a00 */
[----:B------:R-:W2:Y:S01]  /*165e0*/  @P0 LDG.E R6, desc[UR60][R2.64] ;  /* 0x0000003c02060981 */ /* 0x000ea2000c1e1900 */
[----:B------:R-:W-:-:S04]  /*165f0*/  ISETP.NE.U32.AND P1, PT, RZ, UR4, PT ;  /* 0x00000004ff007c0c */ /* 0x000fc8000bf25070 */
[----:B------:R-:W-:Y:S01]  /*16600*/  ISETP.NE.AND.EX P1, PT, RZ, UR5, PT, P1 ;  /* 0x00000005ff007c0c */ /* 0x000fe2000bf25310 */
[C---:B0-----:R-:W-:Y:S01]  /*16610*/  IMAD.SHL.U32 R4, R9.reuse, 0x4, RZ ;  /* 0x0000000409047824 */ /* 0x041fe200078e00ff */
[----:B------:R-:W-:-:S04]  /*16620*/  SHF.L.U64.HI R0, R9, 0x2, R0 ;  /* 0x0000000209007819 */ /* 0x000fc80000010200 */
[----:B------:R-:W-:Y:S04]  /*16630*/  STL [R1+0x8], R4 ;  /* 0x0000080401007387 */ /* 0x000fe80000100800 */
[----:B--2---:R0:W-:Y:S03]  /*16640*/  STL [R1+0x18], R6 ;  /* 0x0000180601007387 */ /* 0x0041e60000100800 */
[----:B0-----:R-:W-:-:S04]  /*16650*/  @P1 IADD3 R6, P0, R4, UR4, RZ ;  /* 0x0000000404061c10 */ /* 0x001fc8000ff1e0ff */
[----:B------:R-:W-:Y:S01]  /*16660*/  @P1 IADD3.X R7, R0, UR5, RZ, P0, !PT ;  /* 0x0000000500071c10 */ /* 0x000fe200087fe4ff */
[----:B------:R-:W-:Y:S02]  /*16670*/  ULDC.64 UR4, c[0x0][0xa08] ;  /* 0x0002820000047ab9 */ /* 0x000fe40000000a00 */
[----:B------:R-:W-:Y:S02]  /*16680*/  IADD3 R2, P0, R4, UR4, RZ ;  /* 0x0000000404027c10 */ /* 0x000fe4000ff1e0ff */
[----:B------:R-:W-:Y:S02]  /*16690*/  ISETP.NE.U32.AND P2, PT, RZ, UR4, PT ;  /* 0x00000004ff007c0c */ /* 0x000fe4000bf45070 */
[----:B------:R-:W-:Y:S02]  /*166a0*/  IADD3.X R3, R0, UR5, RZ, P0, !PT ;  /* 0x0000000500037c10 */ /* 0x000fe400087fe4ff */
[----:B------:R-:W-:Y:S01]  /*166b0*/  ISETP.NE.AND.EX P2, PT, RZ, UR5, PT, P2 ;  /* 0x00000005ff007c0c */ /* 0x000fe2000bf45320 */
[----:B------:R-:W-:-:S02]  /*166c0*/  ULDC.64 UR4, c[0x0][0x3f8] ;  /* 0x0000fe0000047ab9 */ /* 0x000fc40000000a00 */
[----:B------:R-:W-:-:S03]  /*166d0*/  UISETP.NE.U32.AND UP0, UPT, UR4, URZ, UPT ;  /* 0x0000003f0400728c */ /* 0x000fc6000bf05070 */
[----:B------:R-:W-:Y:S01]  /*166e0*/  ULDC UR4, c[0x0][0x404] ;  /* 0x0001010000047ab9 */ /* 0x000fe20000000800 */
[----:B------:R-:W-:-:S03]  /*166f0*/  UISETP.NE.AND.EX UP0, UPT, UR5, URZ, UPT, UP0 ;  /* 0x0000003f0500728c */ /* 0x000fc6000bf05300 */
[----:B------:R-:W-:Y:S01]  /*16700*/  ULDC UR5, c[0x0][0x2e0] ;  /* 0x0000b80000057ab9 */ /* 0x000fe20000000800 */
[----:B------:R-:W-:Y:S02]  /*16710*/  USEL UR4, UR4, 0x1, UP0 ;  /* 0x0000000104047887 */ /* 0x000fe40008000000 */
[----:B------:R0:W5:Y:S02]  /*16720*/  @P2 LDG.E R8, desc[UR60][R2.64] ;  /* 0x0000003c02082981 */ /* 0x000164000c1e1900 */
[----:B------:R-:W-:-:S06]  /*16730*/  UIMAD UR4, UR4, UR5, URZ ;  /* 0x00000005040472a4 */ /* 0x000fcc000f8e023f */
[----:B------:R-:W-:-:S06]  /*16740*/  IMAD.U32 R10, RZ, RZ, UR4 ;  /* 0x00000004ff0a7e24 */ /* 0x000fcc000f8e00ff */
[----:B------:R0:W5:Y:S01]  /*16750*/  @P1 LDG.E R10, desc[UR60][R6.64] ;  /* 0x0000003c060a1981 */ /* 0x000162000c1e1900 */
[----:B------:R-:W-:Y:S01]  /*16760*/  IADD3 R4, P0, R4, UR6, RZ ;  /* 0x0000000604047c10 */ /* 0x000fe2000ff1e0ff */
[----:B------:R-:W-:-:S03]  /*16770*/  ULDC UR4, c[0x0][0x338] ;  /* 0x0000ce0000047ab9 */ /* 0x000fc60000000800 */
[----:B------:R-:W-:Y:S02]  /*16780*/  IADD3.X R5, R0, UR7, RZ, P0, !PT ;  /* 0x0000000700057c10 */ /* 0x000fe400087fe4ff */
[----:B------:R-:W-:Y:S01]  /*16790*/  ISETP.NE.U32.AND P0, PT, RZ, UR6, PT ;  /* 0x00000006ff007c0c */ /* 0x000fe2000bf05070 */
[----:B------:R1:W-:Y:S03]  /*167a0*/  STL [R1+0xc], R0 ;  /* 0x00000c0001007387 */ /* 0x0003e60000100800 */
[----:B------:R-:W-:Y:S01]  /*167b0*/  ISETP.NE.AND.EX P0, PT, RZ, UR7, PT, P0 ;  /* 0x00000007ff007c0c */ /* 0x000fe2000bf05300 */
[----:B-1----:R-:W-:Y:S01]  /*167c0*/  IMAD.U32 R0, RZ, RZ, UR4 ;  /* 0x00000004ff007e24 */ /* 0x002fe2000f8e00ff */
[----:B0-----:R-:W-:Y:S11]  /*167d0*/  @P1 BRA `(.L_x_8710) ;  /* 0x0000000000101947 */ /* 0x001ff60003800000 */
[----:B------:R-:W-:Y:S05]  /*167e0*/  @!P2 BRA `(.L_x_8710) ;  /* 0x00000000000ca947 */ /* 0x000fea0003800000 */
[----:B------:R-:W2:Y:S04]  /*167f0*/  LDG.E R7, desc[UR60][R2.64] ;  /* 0x0000003c02077981 */ /* 0x000ea8000c1e1900 */
[----:B-----5:R-:W2:Y:S02]  /*16800*/  LDG.E R10, desc[UR60][R2.64+0x4] ;  /* 0x0000043c020a7981 */ /* 0x020ea4000c1e1900 */
[----:B--2---:R-:W-:-:S07]  /*16810*/  IMAD.IADD R10, R10, 0x1, -R7 ;  /* 0x000000010a0a7824 */ /* 0x004fce00078e0a07 */
.L_x_8710:
[----:B------:R-:W2:Y:S04]  /*16820*/  @P0 LDG.E R3, desc[UR60][R4.64] ;  /* 0x0000003c04030981 */ /* 0x000ea8000c1e1900 */
[----:B------:R-:W2:Y:S02]  /*16830*/  @P0 LDG.E R2, desc[UR60][R4.64+0x4] ;  /* 0x0000043c04020981 */ /* 0x000ea4000c1e1900 */
[----:B--2---:R-:W-:Y:S02]  /*16840*/  @P0 IMAD.IADD R0, R2, 0x1, -R3 ;  /* 0x0000000102000824 */ /* 0x004fe400078e0a03 */
[----:B-----5:R-:W-:-:S04]  /*16850*/  IMAD.IADD R3, R10, 0x1, -R23 ;  /* 0x000000010a037824 */ /* 0x020fc800078e0a17 */
[----:B------:R-:W-:-:S04]  /*16860*/  IMAD.IADD R6, R3, 0x1, R0 ;  /* 0x0000000103067824 */ /* 0x000fc800078e0200 */
[----:B------:R-:W-:Y:S01]  /*16870*/  VIADD R2, R6, 0x8f ;  /* 0x0000008f06027836 */ /* 0x000fe20000000000 */
[----:B------:R0:W-:Y:S03]  /*16880*/  STL [R1+0x14], R6 ;  /* 0x0000140601007387 */ /* 0x0001e60000100800 */
[----:B------:R-:W-:-:S05]  /*16890*/  IMAD.HI R2, R2, 0x38e38e39, RZ ;  /* 0x38e38e3902027827 */ /* 0x000fca00078e02ff */
[----:B------:R-:W-:-:S04]  /*168a0*/  SHF.R.U32.HI R7, RZ, 0x1f, R2 ;  /* 0x0000001fff077819 */ /* 0x000fc80000011602 */
[----:B0-----:R-:W-:Y:S01]  /*168b0*/  LEA.HI.SX32 R6, R2, R7, 0x1b ;  /* 0x0000000702067211 */ /* 0x001fe200078fdaff */
[----:B------:R-:W-:-:S04]  /*168c0*/  IMAD.MOV R2, RZ, RZ, -R3 ;  /* 0x000000ffff027224 */ /* 0x000fc800078e0a03 */
[----:B------:R-:W-:Y:S01]  /*168d0*/  IMAD R7, R6, 0x90, -R3 ;  /* 0x0000009006077824 */ /* 0x000fe200078e0a03 */
[----:B------:R-:W-:Y:S01]  /*168e0*/  VIMNMX R2, RZ, R2, !PT ;  /* 0x00000002ff027248 */ /* 0x000fe20007fe0100 */
[----:B------:R0:W-:Y:S03]  /*168f0*/  STL [R1+0x4], R6 ;  /* 0x0000040601007387 */ /* 0x0001e60000100800 */
[----:B------:R-:W-:-:S04]  /*16900*/  VIMNMX R7, R7, R0, PT ;  /* 0x0000000007077248 */ /* 0x000fc80003fe0100 */
[----:B------:R-:W-:Y:S01]  /*16910*/  ISETP.GT.AND P1, PT, R7, R2, PT ;  /* 0x000000020700720c */ /* 0x000fe20003f24270 */
[----:B------:R-:W-:-:S05]  /*16920*/  IMAD.WIDE.U32 R2, R2, 0x38e38e39, RZ ;  /* 0x38e38e3902027825 */ /* 0x000fca00078e00ff */
[----:B------:R-:W-:-:S05]  /*16930*/  SHF.R.U32.HI R0, RZ, 0x5, R3 ;  /* 0x00000005ff007819 */ /* 0x000fca0000011603 */
[----:B------:R-:W-:Y:S02]  /*16940*/  IMAD.MOV.U32 R2, RZ, RZ, R0 ;  /* 0x000000ffff027224 */ /* 0x000fe400078e0000 */
[----:B0-----:R-:W-:-:S04]  /*16950*/  @P1 VIADD R6, R7, 0x8f ;  /* 0x0000008f07061836 */ /* 0x001fc80000000000 */
[----:B------:R-:W-:-:S05]  /*16960*/  @P1 IMAD.HI R6, R6, 0x38e38e39, RZ ;  /* 0x38e38e3906061827 */ /* 0x000fca00078e02ff */
[----:B------:R-:W-:-:S04]  /*16970*/  @P1 SHF.R.U32.HI R3, RZ, 0x1f, R6 ;  /* 0x0000001fff031819 */ /* 0x000fc80000011606 */
[----:B------:R-:W-:Y:S01]  /*16980*/  @P1 LEA.HI.SX32 R2, R6, R3, 0x1b ;  /* 0x0000000306021211 */ /* 0x000fe200078fdaff */
[----:B------:R-:W-:-:S06]  /*16990*/  IMAD.MOV.U32 R3, RZ, RZ, RZ ;  /* 0x000000ffff037224 */ /* 0x000fcc00078e00ff */
[----:B------:R0:W5:Y:S01]  /*169a0*/  @P0 LDG.E R3, desc[UR60][R4.64] ;  /* 0x0000003c04030981 */ /* 0x000162000c1e1900 */
[----:B------:R-:W-:Y:S01]  /*169b0*/  ISETP.GT.AND P1, PT, R2, R0, PT ;  /* 0x000000000200720c */ /* 0x000fe20003f24270 */
[----:B------:R-:W-:Y:S01]  /*169c0*/  BSSY B0, `(.L_x_8711) ;  /* 0x00000c3000007945 */ /* 0x000fe20003800000 */
[----:B------:R-:W-:Y:S01]  /*169d0*/  IMAD.IADD R23, R8, 0x1, R23 ;  /* 0x0000000108177824 */ /* 0x000fe200078e0217 */
[----:B------:R-:W-:-:S10]  /*169e0*/  PLOP3.LUT P2, PT, PT, PT, PT, 0x80, 0x0 ;  /* 0x000000000000781c */ /* 0x000fd40003f4f070 */
[----:B0-----:R-:W-:Y:S05]  /*169f0*/  @!P1 BRA `(.L_x_8712) ;  /* 0x0000000800fc9947 */ /* 0x001fea0003800000 */
[----:B------:R-:W0:Y:S01]  /*16a00*/  LDC R4, c[0x0][0x428] ;  /* 0x00010a00ff047b82 */ /* 0x000e220000000800 */
[----:B------:R-:W-:Y:S01]  /*16a10*/  UMOV UR4, 0xffffffff ;  /* 0xffffffff00047882 */ /* 0x000fe20000000000 */
[----:B0-----:R-:W-:-:S13]  /*16a20*/  ISETP.NE.AND P1, PT, R4, 0x1, PT ;  /* 0x000000010400780c */ /* 0x001fda0003f25270 */
[----:B------:R-:W0:Y:S08]  /*16a30*/  @P1 LDC R5, c[0x0][0x42c] ;  /* 0x00010b00ff051b82 */ /* 0x000e300000000800 */
[----:B------:R-:W1:Y:S01]  /*16a40*/  @P1 LDC R7, c[0x0][0x430] ;  /* 0x00010c00ff071b82 */ /* 0x000e620000000800 */
[----:B0-----:R-:W-:-:S04]  /*16a50*/  @P1 IMAD.HI.U32 R4, R18, R5, RZ ;  /* 0x0000000512041227 */ /* 0x001fc800078e00ff */
[----:B------:R-:W-:Y:S01]  /*16a60*/  IMAD.MOV.U32 R5, RZ, RZ, R18 ;  /* 0x000000ffff057224 */ /* 0x000fe200078e0012 */
[----:B-1----:R-:W-:Y:S02]  /*16a70*/  @P1 SHF.R.U32.HI R5, RZ, R7, R4 ;  /* 0x00000007ff051219 */ /* 0x002fe40000011604 */
[----:B------:R-:W-:Y:S01]  /*16a80*/  SEL R4, R9, RZ, !P0 ;  /* 0x000000ff09047207 */ /* 0x000fe20004000000 */
[----:B------:R-:W-:Y:S06]  /*16a90*/  BRA.DIV UR4, `(.L_x_8713) ;  /* 0x0000004e04a07947 */ /* 0x000fec000b800000 */
.L_x_8843:
[----:B------:R-:W-:-:S03]  /*16aa0*/  UMOV UR4, 0xffffffff ;  /* 0xffffffff00047882 */ /* 0x000fc60000000000 */
[----:B------:R-:W-:Y:S05]  /*16ab0*/  BRA.DIV UR4, `(.L_x_8714) ;  /* 0x0000004e04cc7947 */ /* 0x000fea000b800000 */
[----:B------:R-:W-:-:S13]  /*16ac0*/  ELECT P6, URZ, PT ;  /* 0x00000000003f782f */ /* 0x000fda00038c0000 */
.L_x_8846:
[----:B------:R-:W2:Y:S01]  /*16ad0*/  LDL R6, [R1+0x10] ;  /* 0x0000100001067983 */ /* 0x000ea20000100800 */
[----:B------:R-:W-:Y:S01]  /*16ae0*/  MOV R8, 0x400 ;  /* 0x0000040000087802 */ /* 0x000fe20000000f00 */
[----:B------:R-:W-:Y:S01]  /*16af0*/  BSSY B1, `(.L_x_8715) ;  /* 0x000000a000017945 */ /* 0x000fe20003800000 */
[----:B--2---:R-:W-:-:S05]  /*16b00*/  VIADD R7, R6, 0x1 ;  /* 0x0000000106077836 */ /* 0x004fca0000000000 */
[----:B------:R-:W-:-:S04]  /*16b10*/  LEA.HI R6, R7, R7, RZ, 0x1 ;  /* 0x0000000707067211 */ /* 0x000fc800078f08ff */
[----:B------:R-:W-:-:S05]  /*16b20*/  LOP3.LUT R6, R6, 0xfffffffe, RZ, 0xc0, !PT ;  /* 0xfffffffe06067812 */ /* 0x000fca00078ec0ff */
[----:B------:R-:W-:Y:S02]  /*16b30*/  IMAD.IADD R7, R7, 0x1, -R6 ;  /* 0x0000000107077824 */ /* 0x000fe400078e0a06 */
[----:B------:R-:W0:Y:S03]  /*16b40*/  S2R R6, SR_CgaCtaId ;  /* 0x0000000000067919 */ /* 0x000e260000008800 */
[----:B------:R-:W-:Y:S02]  /*16b50*/  SHF.L.U32 R7, R7, 0x1f, RZ ;  /* 0x0000001f07077819 */ /* 0x000fe400000006ff */
[----:B0-----:R-:W-:-:S04]  /*16b60*/  LEA R6, R6, R8, 0x18 ;  /* 0x0000000806067211 */ /* 0x001fc800078ec0ff */
[----:B------:R-:W0:Y:S02]  /*16b70*/  SYNCS.PHASECHK.TRANS64.TRYWAIT P0, [R6+URZ+0x31c20], R7 ;  /* 0x031c2007060075a7 */ /* 0x000e24000800017f */
[----:B0-----:R-:W-:Y:S05]  /*16b80*/  @!P0 BRA `(.L_x_8716) ;  /* 0x0000004c00b88947 */ /* 0x001fea0003800000 */
.L_x_8847:
[----:B------:R-:W-:Y:S05]  /*16b90*/  BSYNC B1 ;  /* 0x0000000000017941 */ /* 0x000fea0003800000 */
.L_x_8715:
[----:B------:R-:W-:Y:S04]  /*16ba0*/  BSSY B1, `(.L_x_8717) ;  /* 0x0000049000017945 */ /* 0x000fe80003800000 */
[----:B------:R-:W-:Y:S05]  /*16bb0*/  @!P6 BRA `(.L_x_8718) ;  /* 0x00000004001ce947 */ /* 0x000fea0003800000 */
[----:B0-----:R-:W-:Y:S01]  /*16bc0*/  IMAD R7, R26, 0x8, R6 ;  /* 0x000000081a077824 */ /* 0x001fe200078e0206 */
[----:B------:R-:W-:-:S04]  /*16bd0*/  SHF.L.U32 R8, R27, 0x1f, RZ ;  /* 0x0000001f1b087819 */ /* 0x000fc800000006ff */
[----:B------:R-:W0:Y:S02]  /*16be0*/  SYNCS.PHASECHK.TRANS64.TRYWAIT P0, [R7+URZ+0x31ca0], R8 ;  /* 0x031ca008070075a7 */ /* 0x000e24000800017f */
[----:B0-----:R-:W-:Y:S05]  /*16bf0*/  @!P0 BRA `(.L_x_8719) ;  /* 0x0000004c00b08947 */ /* 0x001fea0003800000 */
.L_x_8848:
[----:B------:R-:W1:Y:S02]  /*16c00*/  S2R R9, SR_TID.X ;  /* 0x0000000000097919 */ /* 0x000e640000002100 */
[----:B-1----:R-:W-:-:S04]  /*16c10*/  LOP3.LUT R9, R9, 0x7f, RZ, 0xc0, !PT ;  /* 0x0000007f09097812 */ /* 0x002fc800078ec0ff */
[----:B------:R-:W-:-:S13]  /*16c20*/  ISETP.NE.AND P1, PT, R9, RZ, PT ;  /* 0x000000ff0900720c */ /* 0x000fda0003f25270 */
[----:B------:R-:W-:Y:S05]  /*16c30*/  @P1 BRA `(.L_x_8720) ;  /* 0x0000000000141947 */ /* 0x000fea0003800000 */
[----:B------:R-:W-:Y:S01]  /*16c40*/  ISETP.NE.AND P0, PT, R28, RZ, PT ;  /* 0x000000ff1c00720c */ /* 0x000fe20003f05270 */
[----:B------:R-:W-:-:S04]  /*16c50*/  IMAD.MOV.U32 R9, RZ, RZ, 0x6c00 ;  /* 0x00006c00ff097424 */ /* 0x000fc800078e00ff */
[----:B------:R1:W-:Y:S08]  /*16c60*/  SYNCS.ARRIVE.TRANS64 RZ, [R7+URZ+0x31c90], R9 ;  /* 0x031c900907ff79a7 */ /* 0x0003f0000800003f */
[----:B------:R-:W-:Y:S05]  /*16c70*/  @!P0 BRA `(.L_x_8720) ;  /* 0x0000000000048947 */ /* 0x000fea0003800000 */
[----:B------:R-:W-:Y:S01]  /*16c80*/  BPT.TRAP 0x1 ;  /* 0x000000040000795c */ /* 0x000fe20000300000 */
.L_x_8720:
[----:B-1----:R-:W-:Y:S01]  /*16c90*/  IMAD R9, R26, 0x6c00, R6 ;  /* 0x00006c001a097824 */ /* 0x002fe200078e0206 */
[----:B------:R-:W-:Y:S01]  /*16ca0*/  R2UR UR9, R7 ;  /* 0x00000000070972ca */ /* 0x000fe200000e0000 */
[----:B-----5:R-:W-:Y:S01]  /*16cb0*/  IMAD R10, R2, 0x90, R3 ;  /* 0x00000090020a7824 */ /* 0x020fe200078e0203 */
[----:B------:R-:W-:Y:S01]  /*16cc0*/  UIADD3 UR4, UP0, UR36, 0x570, URZ ;  /* 0x0000057024047890 */ /* 0x000fe2000ff1e03f */
[----:B------:R-:W-:Y:S01]  /*16cd0*/  R2UR UR12, R5 ;  /* 0x00000000050c72ca */ /* 0x000fe200000e0000 */
[----:B------:R-:W-:Y:S01]  /*16ce0*/  UMOV UR10, URZ ;  /* 0x0000003f000a7c82 */ /* 0x000fe20008000000 */
[----:B------:R-:W-:Y:S01]  /*16cf0*/  R2UR UR15, R9 ;  /* 0x00000000090f72ca */ /* 0x000fe200000e0000 */
[----:B------:R-:W-:Y:S01]  /*16d00*/  VIADD R10, R10, 0xffffff70 ;  /* 0xffffff700a0a7836 */ /* 0x000fe20000000000 */
[----:B------:R-:W-:Y:S01]  /*16d10*/  R2UR UR13, R4 ;  /* 0x00000000040d72ca */ /* 0x000fe200000e0000 */
[----:B------:R-:W-:Y:S01]  /*16d20*/  UIADD3.X UR5, URZ, UR37, URZ, UP0, !UPT ;  /* 0x000000253f057290 */ /* 0x000fe200087fe43f */
[----:B------:R-:W-:-:S02]  /*16d30*/  UMOV UR6, 0x0 ;  /* 0x0000000000067882 */ /* 0x000fc40000000000 */
[----:B------:R-:W-:Y:S01]  /*16d40*/  R2UR UR11, R10 ;  /* 0x000000000a0b72ca */ /* 0x000fe200000e0000 */
[----:B------:R-:W-:Y:S01]  /*16d50*/  UMOV UR7, 0x12f00000 ;  /* 0x12f0000000077882 */ /* 0x000fe20000000000 */
[----:B------:R-:W-:Y:S01]  /*16d60*/  UIADD3 UR9, UR9, 0x31c90, URZ ;  /* 0x00031c9009097890 */ /* 0x000fe2000fffe03f */
[----:B------:R-:W-:-:S04]  /*16d70*/  UMOV UR16, 0x20 ;  /* 0x0000002000107882 */ /* 0x000fc80000000000 */
        /* <DEDUP_REMOVED lines=13> */
.L_x_8849:
[----:B------:R-:W-:Y:S05]  /*16e50*/  @P1 BRA `(.L_x_8722) ;  /* 0x0000000000141947 */ /* 0x000fea0003800000 */
[----:B------:R-:W-:Y:S02]  /*16e60*/  ISETP.NE.AND P0, PT, R28, RZ, PT ;  /* 0x000000ff1c00720c */ /* 0x000fe40003f05270 */
[----:B01----:R-:W-:-:S04]  /*16e70*/  MOV R8, 0x6c00 ;  /* 0x00006c0000087802 */ /* 0x003fc80000000f00 */
[----:B------:R2:W-:Y:S07]  /*16e80*/  SYNCS.ARRIVE.TRANS64 RZ, [R7+URZ+0x31cb0], R8 ;  /* 0x031cb00807ff79a7 */ /* 0x0005ee000800003f */
[----:B------:R-:W-:Y:S05]  /*16e90*/  @!P0 BRA `(.L_x_8722) ;  /* 0x0000000000048947 */ /* 0x000fea0003800000 */
[----:B------:R-:W-:Y:S01]  /*16ea0*/  BPT.TRAP 0x1 ;  /* 0x000000040000795c */ /* 0x000fe20000300000 */
.L_x_8722:
        /* <DEDUP_REMOVED lines=24> */
.L_x_8718:
[----:B------:R-:W-:Y:S05]  /*17030*/  BSYNC B1 ;  /* 0x0000000000017941 */ /* 0x000fea0003800000 */
.L_x_8717:
[----:B------:R-:W-:Y:S01]  /*17040*/  VIADD R26, R26, 0x1 ;  /* 0x000000011a1a7836 */ /* 0x000fe20000000000 */
[----:B------:R-:W-:Y:S01]  /*17050*/  PLOP3.LUT P2, PT, PT, PT, PT, 0x8, 0x0 ;  /* 0x000000000000781c */ /* 0x000fe20003f4e170 */
[----:B------:R-:W-:-:S03]  /*17060*/  VIADD R2, R2, 0xfffffffe ;  /* 0xfffffffe02027836 */ /* 0x000fc60000000000 */
[----:B------:R-:W-:-:S04]  /*17070*/  ISETP.NE.AND P0, PT, R26, 0x2, PT ;  /* 0x000000021a00780c */ /* 0x000fc80003f05270 */
[----:B------:R-:W-:Y:S02]  /*17080*/  SEL R26, R26, RZ, P0 ;  /* 0x000000ff1a1a7207 */ /* 0x000fe40000000000 */
[----:B012---:R-:W-:Y:S02]  /*17090*/  SEL R8, RZ, 0x1, P0 ;  /* 0x00000001ff087807 */ /* 0x007fe40000000000 */
[----:B------:R-:W-:Y:S02]  /*170a0*/  ISETP.GE.AND P0, PT, R2, R0, PT ;  /* 0x000000000200720c */ /* 0x000fe40003f06270 */
[----:B------:R-:W-:-:S11]  /*170b0*/  LOP3.LUT R27, R27, R8, RZ, 0x3c, !PT ;  /* 0x000000081b1b7212 */ /* 0x000fd600078e3cff */
[----:B------:R-:W-:Y:S05]  /*170c0*/  @!P0 BRA `(.L_x_8712) ;  /* 0x0000000400488947 */ /* 0x000fea0003800000 */
.L_x_8729:
[----:B------:R-:W-:Y:S05]  /*170d0*/  YIELD ;  /* 0x0000000000007946 */ /* 0x000fea0003800000 */
[----:B------:R-:W-:Y:S04]  /*170e0*/  BSSY B1, `(.L_x_8723) ;  /* 0x0000048000017945 */ /* 0x000fe80003800000 */
[----:B------:R-:W-:Y:S05]  /*170f0*/  @!P6 BRA `(.L_x_8724) ;  /* 0x000000040018e947 */ /* 0x000fea0003800000 */
[----:B------:R-:W-:Y:S01]  /*17100*/  IMAD R7, R26, 0x8, R6 ;  /* 0x000000081a077824 */ /* 0x000fe200078e0206 */
[----:B------:R-:W-:-:S04]  /*17110*/  SHF.L.U32 R8, R27, 0x1f, RZ ;  /* 0x0000001f1b087819 */ /* 0x000fc800000006ff */
[----:B------:R-:W0:Y:S02]  /*17120*/  SYNCS.PHASECHK.TRANS64.TRYWAIT P0, [R7+URZ+0x31ca0], R8 ;  /* 0x031ca008070075a7 */ /* 0x000e24000800017f */
[----:B0-----:R-:W-:Y:S05]  /*17130*/  @!P0 BRA `(.L_x_8725) ;  /* 0x0000004800888947 */ /* 0x001fea0003800000 */
.L_x_8850:
        /* <DEDUP_REMOVED lines=9> */
.L_x_8726:
[----:B-1----:R-:W-:Y:S01]  /*171d0*/  IMAD R9, R26, 0x6c00, R6 ;  /* 0x00006c001a097824 */ /* 0x002fe200078e0206 */
[----:B------:R-:W-:Y:S01]  /*171e0*/  R2UR UR9, R7 ;  /* 0x00000000070972ca */ /* 0x000fe200000e0000 */
[----:B-----5:R-:W-:Y:S01]  /*171f0*/  IMAD R10, R2, 0x90, R3 ;  /* 0x00000090020a7824 */ /* 0x020fe200078e0203 */
        /* <DEDUP_REMOVED lines=9> */
[----:B------:R-:W-:-:S02]  /*17290*/  UMOV UR16, 0x20 ;  /* 0x0000002000107882 */ /* 0x000fc40000000000 */
[----:B------:R-:W-:-:S05]  /*172a0*/  UIADD3 UR9, UR9, 0x31c90, URZ ;  /* 0x00031c9009097890 */ /* 0x000fca000fffe03f */
        /* <DEDUP_REMOVED lines=13> */
.L_x_8851:
[----:B------:R-:W-:Y:S05]  /*17380*/  @P0 BRA `(.L_x_8728) ;  /* 0x0000000000140947 */ /* 0x000fea0003800000 */
[----:B------:R-:W-:Y:S01]  /*17390*/  ISETP.NE.AND P1, PT, R28, RZ, PT ;  /* 0x000000ff1c00720c */ /* 0x000fe20003f25270 */
[----:B01----:R-:W-:-:S04]  /*173a0*/  IMAD.MOV.U32 R8, RZ, RZ, 0x6c00 ;  /* 0x00006c00ff087424 */ /* 0x003fc800078e00ff */
[----:B------:R2:W-:Y:S08]  /*173b0*/  SYNCS.ARRIVE.TRANS64 RZ, [R7+URZ+0x31cb0], R8 ;  /* 0x031cb00807ff79a7 */ /* 0x0005f0000800003f */
[----:B------:R-:W-:Y:S05]  /*173c0*/  @!P1 BRA `(.L_x_8728) ;  /* 0x0000000000049947 */ /* 0x000fea0003800000 */
[----:B------:R-:W-:Y:S01]  /*173d0*/  BPT.TRAP 0x1 ;  /* 0x000000040000795c */ /* 0x000fe20000300000 */
.L_x_8728:
        /* <DEDUP_REMOVED lines=24> */
.L_x_8724:
[----:B------:R-:W-:Y:S05]  /*17560*/  BSYNC B1 ;  /* 0x0000000000017941 */ /* 0x000fea0003800000 */
.L_x_8723:
[----:B------:R-:W-:-:S05]  /*17570*/  VIADD R26, R26, 0x1 ;  /* 0x000000011a1a7836 */ /* 0x000fca0000000000 */
[----:B------:R-:W-:-:S04]  /*17580*/  ISETP.NE.AND P0, PT, R26, 0x2, PT ;  /* 0x000000021a00780c */ /* 0x000fc80003f05270 */
[----:B012---:R-:W-:Y:S02]  /*17590*/  SEL R8, RZ, 0x1, P0 ;  /* 0x00000001ff087807 */ /* 0x007fe40000000000 */
[----:B------:R-:W-:Y:S02]  /*175a0*/  SEL R26, R26, RZ, P0 ;  /* 0x000000ff1a1a7207 */ /* 0x000fe40000000000 */
[C---:B------:R-:W-:Y:S01]  /*175b0*/  ISETP.GT.AND P0, PT, R2.reuse, R0, PT ;  /* 0x000000000200720c */ /* 0x040fe20003f04270 */
[----:B------:R-:W-:Y:S01]  /*175c0*/  VIADD R2, R2, 0xffffffff ;  /* 0xffffffff02027836 */ /* 0x000fe20000000000 */
[----:B------:R-:W-:-:S11]  /*175d0*/  LOP3.LUT R27, R27, R8, RZ, 0x3c, !PT ;  /* 0x000000081b1b7212 */ /* 0x000fd600078e3cff */
[----:B------:R-:W-:Y:S05]  /*175e0*/  @P0 BRA `(.L_x_8729) ;  /* 0xfffffff800b80947 */ /* 0x000fea000383ffff */
.L_x_8712:
[----:B------:R-:W-:Y:S05]  /*175f0*/  BSYNC B0 ;  /* 0x0000000000007941 */ /* 0x000fea0003800000 */
.L_x_8711:
[----:B------:R-:W2:Y:S01]  /*17600*/  LDL R7, [R1+0x14] ;  /* 0x0000140001077983 */ /* 0x000ea20000100800 */
[----:B------:R-:W-:Y:S05]  /*17610*/  @!P2 WARPSYNC.ALL ;  /* 0x000000000000a948 */ /* 0x000fea0003800000 */
[----:B------:R-:W-:Y:S01]  /*17620*/  BSSY B6, `(.L_x_8730) ;  /* 0x00002cb000067945 */ /* 0x000fe20003800000 */
[----:B------:R-:W-:Y:S01]  /*17630*/  @!P2 BAR.SYNC.DEFER_BLOCKING 0xc, 0x1a0 ;  /* 0x030680000000ab1d */ /* 0x000fe20000010000 */
[----:B--2---:R-:W-:-:S13]  /*17640*/  ISETP.GT.AND P0, PT, R7, RZ, PT ;  /* 0x000000ff0700720c */ /* 0x004fda0003f04270 */
[----:B------:R-:W-:Y:S05]  /*17650*/  @P0 BRA `(.L_x_8731) ;  /* 0x00000000003c0947 */ /* 0x000fea0003800000 */
[----:B------:R-:W-:-:S13]  /*17660*/  ISETP.NE.AND P1, PT, R28, RZ, PT ;  /* 0x000000ff1c00720c */ /* 0x000fda0003f25270 */
[----:B------:R-:W-:Y:S05]  /*17670*/  @P1 BRA `(.L_x_8732) ;  /* 0x0000002c00141947 */ /* 0x000fea0003800000 */
[----:B------:R-:W0:Y:S01]  /*17680*/  S2R R7, SR_LANEID ;  /* 0x0000000000077919 */ /* 0x000e220000000000 */
[----:B------:R-:W-:Y:S01]  /*17690*/  VOTEU.ANY UR4, UPT, PT ;  /* 0x0000000000047886 */ /* 0x000fe200038e0100 */
[----:B-----5:R-:W1:Y:S01]  /*176a0*/  LDC.64 R2, c[0x0][0xc38] ;  /* 0x00030e00ff027b82 */ /* 0x020e620000000a00 */
        /* <DEDUP_REMOVED lines=10> */
.L_x_8731:
        /* <DEDUP_REMOVED lines=11> */
[----:B-----5:R-:W0:Y:S01]  /*17800*/  LDC.64 R2, c[0x4][R2] ;  /* 0x0100000002027b82 */ /* 0x020e220000000a00 */
        /* <DEDUP_REMOVED lines=10> */
.L_x_8733:
[----:B------:R-:W-:-:S05]  /*178b0*/  VIADD R0, R29, 0x200 ;  /* 0x000002001d007836 */ /* 0x000fca0000000000 */
[----:B------:R-:W-:-:S13]  /*178c0*/  LOP3.LUT P0, RZ, R0, 0x1bf, RZ, 0xc0, !PT ;  /* 0x000001bf00ff7812 */ /* 0x000fda000780c0ff */
[----:B------:R-:W-:Y:S05]  /*178d0*/  @!P0 BRA `(.L_x_8734) ;  /* 0x0000000000808947 */ /* 0x000fea0003800000 */
[----:B------:R-:W-:Y:S01]  /*178e0*/  MOV R0, 0x0 ;  /* 0x0000000000007802 */ /* 0x000fe20000000f00 */
[----:B------:R-:W-:Y:S01]  /*178f0*/  ULDC.64 UR6, c[0x4][0x1b8] ;  /* 0x01006e0000067ab9 */ /* 0x000fe20000000a00 */
[----:B------:R-:W-:Y:S01]  /*17900*/  ULDC.64 UR8, c[0x4][0x1c0] ;  /* 0x0100700000087ab9 */ /* 0x000fe20000000a00 */
[----:B------:R-:W-:Y:S01]  /*17910*/  ULDC.64 UR4, c[0x4][0x58] ;  /* 0x0100160000047ab9 */ /* 0x000fe20000000a00 */
[----:B-----5:R0:W1:Y:S01]  /*17920*/  LDC.64 R2, c[0x4][R0] ;  /* 0x0100000000027b82 */ /* 0x0200620000000a00 */
        /* <DEDUP_REMOVED lines=11> */
.L_x_8735:
        /* <DEDUP_REMOVED lines=16> */
.L_x_8734:
[----:B------:R-:W2:Y:S01]  /*17ae0*/  LDL.LU R2, [R1+0x8] ;  /* 0x0000080001027983 */ /* 0x000ea20000300800 */
[----:B------:R-:W-:-:S03]  /*17af0*/  ULDC.64 UR4, c[0x0][0x9f8] ;  /* 0x00027e0000047ab9 */ /* 0x000fc60000000a00 */
[----:B------:R-:W3:Y:S04]  /*17b00*/  LDL.LU R0, [R1+0xc] ;  /* 0x00000c0001007983 */ /* 0x000ee80000300800 */
[----:B------:R-:W4:Y:S04]  /*17b10*/  LDL.LU R21, [R1] ;  /* 0x0000000001157983 */ /* 0x000f280000300800 */
[----:B------:R-:W4:Y:S01]  /*17b20*/  LDL.LU R20, [R1+0x18] ;  /* 0x0000180001147983 */ /* 0x000f220000300800 */
[----:B------:R-:W-:-:S04]  /*17b30*/  ISETP.NE.U32.AND P0, PT, RZ, UR4, PT ;  /* 0x00000004ff007c0c */ /* 0x000fc8000bf05070 */
[----:B------:R-:W-:Y:S02]  /*17b40*/  ISETP.NE.AND.EX P0, PT, RZ, UR5, PT, P0 ;  /* 0x00000005ff007c0c */ /* 0x000fe4000bf05300 */
[----:B------:R-:W-:-:S13]  /*17b50*/  ISETP.NE.AND P6, PT, R28, RZ, PT ;  /* 0x000000ff1c00720c */ /* 0x000fda0003fc5270 */
[----:B------:R-:W-:-:S05]  /*17b60*/  VOTEU.ALL UP1, P6 ;  /* 0x00000000003f7886 */ /* 0x000fca0003020000 */
[----:B------:R-:W-:-:S04]  /*17b70*/  @!UP1 UIADD3 UR8, UP0, UR36, 0x270, URZ ;  /* 0x0000027024089890 */ /* 0x000fc8000ff1e03f */
[----:B------:R-:W-:-:S03]  /*17b80*/  @!UP1 UIADD3.X UR9, URZ, UR37, URZ, UP0, !UPT ;  /* 0x000000253f099290 */ /* 0x000fc600087fe43f */
[----:B------:R-:W-:Y:S01]  /*17b90*/  VOTEU.ALL UP0, P6 ;  /* 0x00000000003f7886 */ /* 0x000fe20003000000 */
[----:B--2---:R-:W-:-:S04]  /*17ba0*/  @P0 IADD3 R2, P1, R2, UR4, RZ ;  /* 0x0000000402020c10 */ /* 0x004fc8000ff3e0ff */
[----:B---3-5:R-:W-:Y:S01]  /*17bb0*/  @P0 IADD3.X R3, R0, UR5, RZ, P1, !PT ;  /* 0x0000000500030c10 */ /* 0x028fe20008ffe4ff */
[----:B------:R-:W-:Y:S01]  /*17bc0*/  ULDC.64 UR4, c[0x0][0xa00] ;  /* 0x0002800000047ab9 */ /* 0x000fe20000000a00 */
[----:B------:R-:W0:Y:S01]  /*17bd0*/  LDC R0, c[0x0][0x428] ;  /* 0x00010a00ff007b82 */ /* 0x000e220000000800 */
[----:B----4-:R-:W-:-:S06]  /*17be0*/  IMAD.MOV.U32 R6, RZ, RZ, R21 ;  /* 0x000000ffff067224 */ /* 0x010fcc00078e0015 */
[----:B------:R1:W5:Y:S01]  /*17bf0*/  @P0 LDG.E R6, desc[UR60][R2.64] ;  /* 0x0000003c02060981 */ /* 0x000362000c1e1900 */
[----:B------:R-:W-:Y:S01]  /*17c00*/  IMAD R17, R17, 0xc0, R20 ;  /* 0x000000c011117824 */ /* 0x000fe200078e0214 */
        /* <DEDUP_REMOVED lines=10> */
.L_x_8736:
        /* <DEDUP_REMOVED lines=14> */
.L_x_8737:
        /* <DEDUP_REMOVED lines=13> */
.L_x_8738:
        /* <DEDUP_REMOVED lines=16> */
.L_x_8854:
[----:B------:R-:W2:Y:S01]  /*17f60*/  LDL R4, [R1+0x4] ;  /* 0x0000040001047983 */ /* 0x000ea20000100800 */
[----:B------:R-:W-:Y:S01]  /*17f70*/  UMOV UR4, 0xffffffff ;  /* 0xffffffff00047882 */ /* 0x000fe20000000000 */
[----:B------:R-:W-:Y:S01]  /*17f80*/  SHF.R.S32.HI R11, RZ, 0x1f, R6 ;  /* 0x0000001fff0b7819 */ /* 0x000fe20000011406 */
[----:B--2---:R-:W-:Y:S01]  /*17f90*/  VIADD R9, R4, 0xffffffff ;  /* 0xffffffff04097836 */ /* 0x004fe20000000000 */
[----:B------:R-:W-:Y:S06]  /*17fa0*/  BRA.DIV UR4, `(.L_x_8740) ;  /* 0x0000003e04487947 */ /* 0x000fec000b800000 */
[----:B------:R-:W-:-:S13]  /*17fb0*/  ELECT P6, URZ, PT ;  /* 0x00000000003f782f */ /* 0x000fda00038c0000 */
.L_x_8857:
[----:B------:R-:W-:Y:S05]  /*17fc0*/  @!P6 BRA `(.L_x_8741) ;  /* 0x0000000000f8e947 */ /* 0x000fea0003800000 */
[----:B------:R-:W-:Y:S01]  /*17fd0*/  ISETP.NE.U32.AND P0, PT, R2, RZ, PT ;  /* 0x000000ff0200720c */ /* 0x000fe20003f05070 */
[----:B------:R-:W-:-:S03]  /*17fe0*/  IMAD.MOV.U32 R25, RZ, RZ, R9 ;  /* 0x000000ffff197224 */ /* 0x000fc600078e0009 */
[----:B------:R-:W-:-:S13]  /*17ff0*/  ISETP.NE.AND.EX P0, PT, R3, RZ, PT, P0 ;  /* 0x000000ff0300720c */ /* 0x000fda0003f05300 */
[----:B------:R-:W-:Y:S05]  /*18000*/  @!P0 BRA `(.L_x_8742) ;  /* 0x0000000000448947 */ /* 0x000fea0003800000 */
[----:B------:R-:W0:Y:S01]  /*18010*/  LDC R10, c[0x0][0x41c] ;  /* 0x00010700ff0a7b82 */ /* 0x000e220000000800 */
[----:B------:R-:W-:Y:S02]  /*18020*/  ULDC.64 UR4, c[0x0][0x408] ;  /* 0x0001020000047ab9 */ /* 0x000fe40000000a00 */
[----:B------:R-:W-:-:S04]  /*18030*/  IMAD R7, R11, UR4, RZ ;  /* 0x000000040b077c24 */ /* 0x000fc8000f8e02ff */
[----:B------:R-:W-:Y:S01]  /*18040*/  IMAD R7, R6, UR5, R7 ;  /* 0x0000000506077c24 */ /* 0x000fe2000f8e0207 */
[----:B0-----:R-:W-:-:S13]  /*18050*/  ISETP.NE.AND P0, PT, R10, 0x1, PT ;  /* 0x000000010a00780c */ /* 0x001fda0003f05270 */
[----:B------:R-:W0:Y:S02]  /*18060*/  @P0 LDC.64 R4, c[0x0][0x420] ;  /* 0x00010800ff040b82 */ /* 0x000e240000000a00 */
[----:B0-----:R-:W-:-:S04]  /*18070*/  @P0 IMAD.HI.U32 R12, R9, R4, RZ ;  /* 0x00000004090c0227 */ /* 0x001fc800078e00ff */
[----:B------:R-:W-:Y:S01]  /*18080*/  IMAD.MOV.U32 R4, RZ, RZ, R9 ;  /* 0x000000ffff047224 */ /* 0x000fe200078e0009 */
[----:B------:R-:W-:-:S04]  /*18090*/  @P0 SHF.R.U32.HI R4, RZ, R5, R12 ;  /* 0x00000005ff040219 */ /* 0x000fc8000001160c */
[--C-:B------:R-:W-:Y:S01]  /*180a0*/  SHF.R.S32.HI R5, RZ, 0x1f, R4.reuse ;  /* 0x0000001fff057819 */ /* 0x100fe20000011404 */
[--C-:B------:R-:W-:Y:S02]  /*180b0*/  IMAD.MOV R25, RZ, RZ, -R4.reuse ;  /* 0x000000ffff197224 */ /* 0x100fe400078e0a04 */
[----:B------:R-:W-:-:S04]  /*180c0*/  IMAD.WIDE.U32 R4, R6, UR4, R4 ;  /* 0x0000000406047c25 */ /* 0x000fc8000f8e0004 */
[----:B------:R-:W-:Y:S01]  /*180d0*/  IMAD.IADD R7, R5, 0x1, R7 ;  /* 0x0000000105077824 */ /* 0x000fe200078e0207 */
[----:B------:R-:W-:Y:S01]  /*180e0*/  LEA R12, P0, R4, R2, 0x2 ;  /* 0x00000002040c7211 */ /* 0x000fe200078010ff */
[----:B------:R-:W-:-:S03]  /*180f0*/  IMAD R25, R10, R25, R9 ;  /* 0x000000190a197224 */ /* 0x000fc600078e0209 */
[----:B------:R-:W-:-:S05]  /*18100*/  LEA.HI.X R13, R4, R3, R7, 0x2, P0 ;  /* 0x00000003040d7211 */ /* 0x000fca00000f1407 */
[----:B------:R0:W5:Y:S04]  /*18110*/  LDG.E R7, desc[UR60][R12.64] ;  /* 0x0000003c0c077981 */ /* 0x000168000c1e1900 */
.L_x_8742:
[----:B------:R-:W-:Y:S02]  /*18120*/  LEA R4, R22, R29, 0x3 ;  /* 0x0000001d16047211 */ /* 0x000fe400078e18ff */
[----:B------:R-:W-:-:S04]  /*18130*/  SHF.L.U32 R5, R24, 0x1f, RZ ;  /* 0x0000001f18057819 */ /* 0x000fc800000006ff */
[----:B------:R-:W1:Y:S02]  /*18140*/  SYNCS.PHASECHK.TRANS64.TRYWAIT P0, [R4+URZ+0x31c40], R5 ;  /* 0x031c4005040075a7 */ /* 0x000e64000800017f */
[----:B-1----:R-:W-:Y:S05]  /*18150*/  @!P0 BRA `(.L_x_8743) ;  /* 0x0000003800fc8947 */ /* 0x002fea0003800000 */
.L_x_8858:
[----:B------:R-:W2:Y:S02]  /*18160*/  S2R R10, SR_TID.X ;  /* 0x00000000000a7919 */ /* 0x000ea40000002100 */
[----:B--2---:R-:W-:-:S04]  /*18170*/  LOP3.LUT R10, R10, 0x7f, RZ, 0xc0, !PT ;  /* 0x0000007f0a0a7812 */ /* 0x004fc800078ec0ff */
[----:B------:R-:W-:-:S13]  /*18180*/  ISETP.NE.AND P0, PT, R10, RZ, PT ;  /* 0x000000ff0a00720c */ /* 0x000fda0003f05270 */
[----:B------:R-:W-:Y:S05]  /*18190*/  @P0 BRA `(.L_x_8744) ;  /* 0x0000000000140947 */ /* 0x000fea0003800000 */
[----:B------:R-:W-:Y:S01]  /*181a0*/  ISETP.NE.AND P1, PT, R28, RZ, PT ;  /* 0x000000ff1c00720c */ /* 0x000fe20003f25270 */
[----:B-1----:R-:W-:-:S04]  /*181b0*/  IMAD.MOV.U32 R5, RZ, RZ, 0x6c00 ;  /* 0x00006c00ff057424 */ /* 0x002fc800078e00ff */
[----:B------:R2:W-:Y:S08]  /*181c0*/  SYNCS.ARRIVE.TRANS64 RZ, [R4+URZ+0x31c30], R5 ;  /* 0x031c300504ff79a7 */ /* 0x0005f0000800003f */
[----:B------:R-:W-:Y:S05]  /*181d0*/  @!P1 BRA `(.L_x_8744) ;  /* 0x0000000000049947 */ /* 0x000fea0003800000 */
[----:B------:R-:W-:Y:S01]  /*181e0*/  BPT.TRAP 0x1 ;  /* 0x000000040000795c */ /* 0x000fe20000300000 */
.L_x_8744:
[----:B------:R-:W-:Y:S01]  /*181f0*/  R2UR UR9, R4 ;  /* 0x00000000040972ca */ /* 0x000fe200000e0000 */
[----:B-12---:R-:W-:Y:S01]  /*18200*/  IMAD R4, R22, 0x6c00, R29 ;  /* 0x00006c0016047824 */ /* 0x006fe200078e021d */
        /* <DEDUP_REMOVED lines=8> */
[----:B-----5:R-:W-:Y:S01]  /*18290*/  R2UR UR13, R7 ;  /* 0x00000000070d72ca */ /* 0x020fe200000e0000 */
[----:B------:R-:W-:-:S02]  /*182a0*/  UMOV UR17, 0x20 ;  /* 0x0000002000117882 */ /* 0x000fc40000000000 */
[----:B------:R-:W-:-:S04]  /*182b0*/  UIADD3 UR9, UR9, 0x31c30, URZ ;  /* 0x00031c3009097890 */ /* 0x000fc8000fffe03f */
[----:B------:R-:W-:Y:S02]  /*182c0*/  UIMAD UR11, UR11, 0x90, UR5 ;  /* 0x000000900b0b78a4 */ /* 0x000fe4000f8e0205 */
[----:B------:R-:W-:Y:S02]  /*182d0*/  UIADD3 UR14, UR8, 0x16a00, URZ ;  /* 0x00016a00080e7890 */ /* 0x000fe4000fffe03f */
[----:B------:R-:W-:Y:S02]  /*182e0*/  UIADD3.X UR5, URZ, UR37, URZ, UP0, !UPT ;  /* 0x000000253f057290 */ /* 0x000fe400087fe43f */
        /* <DEDUP_REMOVED lines=12> */
.L_x_8741:
[----:B------:R-:W2:Y:S01]  /*183b0*/  LDL.LU R5, [R1+0x10] ;  /* 0x0000100001057983 */ /* 0x000ea20000300800 */
[----:B------:R-:W-:Y:S05]  /*183c0*/  WARPSYNC.ALL ;  /* 0x0000000000007948 */ /* 0x000fea0003800000 */
[----:B------:R-:W-:Y:S02]  /*183d0*/  R2UR UR24, R29 ;  /* 0x000000001d1872ca */ /* 0x000fe400000e0000 */
        /* <DEDUP_REMOVED lines=27> */
[----:B---3--:R-:W-:Y:S01]  /*18590*/  @P0 R2UR UR13, R8 ;  /* 0x00000000080d02ca */ /* 0x008fe200000e0000 */
[----:B------:R-:W-:Y:S01]  /*185a0*/  UIADD3 UR8, UR24, 0x13a00, URZ ;  /* 0x00013a0018087890 */ /* 0x000fe2000fffe03f */
[----:B------:R-:W-:Y:S01]  /*185b0*/  @P0 R2UR UR12, R18 ;  /* 0x00000000120c02ca */ /* 0x000fe200000e0000 */
[----:B------:R-:W-:Y:S01]  /*185c0*/  UMOV UR10, 0x40 ;  /* 0x00000040000a7882 */ /* 0x000fe20000000000 */
[----:B------:R-:W-:-:S13]  /*185d0*/  @P0 R2UR UR11, R17 ;  /* 0x00000000110b02ca */ /* 0x000fda00000e0000 */
[----:B------:R4:W-:Y:S01]  /*185e0*/  UTMALDG.4D [UR8], [UR4], desc[UR22] ;  /* 0x00001608040075b4 */ /* 0x0009e20008019000 */
[----:B--2---:R-:W-:-:S05]  /*185f0*/  VIADD R5, R5, 0x1 ;  /* 0x0000000105057836 */ /* 0x004fca0000000000 */
[----:B-1----:R-:W-:Y:S01]  /*18600*/  LEA.HI R4, R5, R5, RZ, 0x1 ;  /* 0x0000000505047211 */ /* 0x002fe200078f08ff */
[----:B------:R4:W-:Y:S03]  /*18610*/  STL [R1+0x10], R5 ;  /* 0x0000100501007387 */ /* 0x0009e60000100800 */
[----:B------:R-:W-:-:S05]  /*18620*/  LOP3.LUT R4, R4, 0xfffffffe, RZ, 0xc0, !PT ;  /* 0xfffffffe04047812 */ /* 0x000fca00078ec0ff */
[----:B------:R-:W-:-:S05]  /*18630*/  IMAD.IADD R4, R5, 0x1, -R4 ;  /* 0x0000000105047824 */ /* 0x000fca00078e0a04 */
[----:B------:R-:W-:-:S04]  /*18640*/  SHF.L.U32 R4, R4, 0x1f, RZ ;  /* 0x0000001f04047819 */ /* 0x000fc800000006ff */
[----:B------:R-:W1:Y:S02]  /*18650*/  SYNCS.PHASECHK.TRANS64.TRYWAIT P0, [R29+URZ+0x31c20], R4 ;  /* 0x031c20041d0075a7 */ /* 0x000e64000800017f */
[----:B-1--4-:R-:W-:Y:S05]  /*18660*/  @!P0 BRA `(.L_x_8746) ;  /* 0x0000003400cc8947 */ /* 0x012fea0003800000 */
.L_x_8859:
[----:B------:R-:W-:Y:S05]  /*18670*/  BSYNC B0 ;  /* 0x0000000000007941 */ /* 0x000fea0003800000 */
.L_x_8745:
[----:B------:R-:W2:Y:S01]  /*18680*/  LDL.LU R5, [R1+0x14] ;  /* 0x0000140001057983 */ /* 0x000ea20000300800 */
[----:B------:R-:W-:Y:S01]  /*18690*/  BSSY B0, `(.L_x_8747) ;  /* 0x000017d000007945 */ /* 0x000fe20003800000 */
[----:B--2---:R-:W-:-:S13]  /*186a0*/  ISETP.GE.AND P0, PT, R5, 0x91, PT ;  /* 0x000000910500780c */ /* 0x004fda0003f06270 */
[----:B------:R-:W-:Y:S05]  /*186b0*/  @!P0 BRA `(.L_x_8748) ;  /* 0x0000001400e88947 */ /* 0x000fea0003800000 */
[----:B------:R-:W0:Y:S01]  /*186c0*/  LDL R5, [R1+0x4] ;  /* 0x0000040001057983 */ /* 0x000e220000100800 */
[----:B-1----:R-:W-:Y:S01]  /*186d0*/  IMAD.MOV.U32 R4, RZ, RZ, 0x1 ;  /* 0x00000001ff047424 */ /* 0x002fe200078e00ff */
[----:B------:R-:W-:Y:S01]  /*186e0*/  BSSY B1, `(.L_x_8749) ;  /* 0x0000081000017945 */ /* 0x000fe20003800000 */
[----:B0-----:R-:W-:Y:S02]  /*186f0*/  IMAD.MOV R13, RZ, RZ, -R5 ;  /* 0x000000ffff0d7224 */ /* 0x001fe400078e0a05 */
        /* <DEDUP_REMOVED lines=35> */
.L_x_8753:
[----:B0-----:R-:W-:Y:S01]  /*18930*/  IMAD R3, R10, 0x8, R29 ;  /* 0x000000080a037824 */ /* 0x001fe200078e021d */
[----:B------:R-:W-:-:S04]  /*18940*/  SHF.L.U32 R2, R14, 0x1f, RZ ;  /* 0x0000001f0e027819 */ /* 0x000fc800000006ff */
[----:B------:R-:W0:Y:S02]  /*18950*/  SYNCS.PHASECHK.TRANS64.TRYWAIT P0, [R3+URZ+0x31c40], R2 ;  /* 0x031c4002030075a7 */ /* 0x000e24000800017f */
[----:B0-----:R-:W-:Y:S05]  /*18960*/  @!P0 BRA `(.L_x_8754) ;  /* 0x0000003400208947 */ /* 0x001fea0003800000 */
.L_x_8860:
[----:B------:R-:W1:Y:S02]  /*18970*/  S2R R5, SR_TID.X ;  /* 0x0000000000057919 */ /* 0x000e640000002100 */
[----:B-1----:R-:W-:-:S04]  /*18980*/  LOP3.LUT R5, R5, 0x7f, RZ, 0xc0, !PT ;  /* 0x0000007f05057812 */ /* 0x002fc800078ec0ff */
[----:B------:R-:W-:-:S13]  /*18990*/  ISETP.NE.AND P0, PT, R5, RZ, PT ;  /* 0x000000ff0500720c */ /* 0x000fda0003f05270 */
[----:B------:R-:W-:Y:S05]  /*189a0*/  @P0 BRA `(.L_x_8755) ;  /* 0x0000000000140947 */ /* 0x000fea0003800000 */
[----:B------:R-:W-:Y:S01]  /*189b0*/  ISETP.NE.AND P1, PT, R28, RZ, PT ;  /* 0x000000ff1c00720c */ /* 0x000fe20003f25270 */
[----:B0-----:R-:W-:-:S04]  /*189c0*/  IMAD.MOV.U32 R2, RZ, RZ, 0x6c00 ;  /* 0x00006c00ff027424 */ /* 0x001fc800078e00ff */
[----:B------:R1:W-:Y:S08]  /*189d0*/  SYNCS.ARRIVE.TRANS64 RZ, [R3+URZ+0x31c30], R2 ;  /* 0x031c300203ff79a7 */ /* 0x0003f0000800003f */
[----:B------:R-:W-:Y:S05]  /*189e0*/  @!P1 BRA `(.L_x_8755) ;  /* 0x0000000000049947 */ /* 0x000fea0003800000 */
[----:B------:R-:W-:Y:S01]  /*189f0*/  BPT.TRAP 0x1 ;  /* 0x000000040000795c */ /* 0x000fe20000300000 */
.L_x_8755:
[--C-:B01----:R-:W-:Y:S01]  /*18a00*/  IMAD R2, R10, 0x6c00, R29.reuse ;  /* 0x00006c000a027824 */ /* 0x103fe200078e021d */
        /* <DEDUP_REMOVED lines=12> */
[----:B------:R-:W-:Y:S01]  /*18ad0*/  SHF.L.U32 R3, R24, 0x1f, RZ ;  /* 0x0000001f18037819 */ /* 0x000fe200000006ff */
[----:B------:R-:W-:-:S02]  /*18ae0*/  IMAD R2, R22, 0x8, R29 ;  /* 0x0000000816027824 */ /* 0x000fc400078e021d */
[----:B------:R-:W-:Y:S02]  /*18af0*/  UIMAD UR11, UR11, 0x90, UR5 ;  /* 0x000000900b0b78a4 */ /* 0x000fe4000f8e0205 */
[----:B------:R-:W-:Y:S02]  /*18b00*/  UIADD3 UR9, UR9, 0x31c30, URZ ;  /* 0x00031c3009097890 */ /* 0x000fe4000fffe03f */
        /* <DEDUP_REMOVED lines=14> */
.L_x_8861:
        /* <DEDUP_REMOVED lines=10> */
.L_x_8757:
[----:B------:R-:W2:Y:S02]  /*18c90*/  LDL R3, [R1+0x28] ;  /* 0x0000280001037983 */ /* 0x000ea40000100800 */
[----:B--2---:R-:W-:-:S13]  /*18ca0*/  LOP3.LUT P0, RZ, R3, 0x40, RZ, 0xc0, !PT ;  /* 0x0000004003ff7812 */ /* 0x004fda000780c0ff */
[----:B------:R-:W-:Y:S05]  /*18cb0*/  @P0 BRA `(.L_x_8758) ;  /* 0x0000000000040947 */ /* 0x000fea0003800000 */
[----:B------:R-:W-:Y:S01]  /*18cc0*/  BPT.TRAP 0x1 ;  /* 0x000000040000795c */ /* 0x000fe20000300000 */
.L_x_8758:
        /* <DEDUP_REMOVED lines=29> */
.L_x_8752:
[----:B------:R-:W-:Y:S05]  /*18ea0*/  BSYNC B2 ;  /* 0x0000000000027941 */ /* 0x000fea0003800000 */
.L_x_8751:
[----:B------:R-:W2:Y:S01]  /*18eb0*/  LDL.LU R2, [R1+0x4] ;  /* 0x0000040001027983 */ /* 0x000ea20000300800 */
[----:B------:R-:W-:Y:S01]  /*18ec0*/  MOV R22, R10 ;  /* 0x0000000a00167202 */ /* 0x000fe20000000f00 */
[----:B------:R-:W-:Y:S02]  /*18ed0*/  IMAD.MOV.U32 R24, RZ, RZ, R14 ;  /* 0x000000ffff187224 */ /* 0x000fe400078e000e */
[----:B--2---:R-:W-:-:S07]  /*18ee0*/  VIADD R8, R2, 0xfffffffd ;  /* 0xfffffffd02087836 */ /* 0x004fce0000000000 */
.L_x_8750:
[----:B------:R-:W-:Y:S05]  /*18ef0*/  BSYNC B1 ;  /* 0x0000000000017941 */ /* 0x000fea0003800000 */
.L_x_8749:
[----:B------:R-:W-:-:S05]  /*18f00*/  IMAD.MOV R2, RZ, RZ, -R13 ;  /* 0x000000ffff027224 */ /* 0x000fca00078e0a0d */
[----:B------:R-:W-:-:S13]  /*18f10*/  ISETP.NE.AND P0, PT, R9, R2, PT ;  /* 0x000000020900720c */ /* 0x000fda0003f05270 */
[----:B------:R-:W-:Y:S05]  /*18f20*/  @!P0 BRA `(.L_x_8748) ;  /* 0x0000000c00cc8947 */ /* 0x000fea0003800000 */
[----:B------:R-:W-:-:S07]  /*18f30*/  IMAD.MOV.U32 R4, RZ, RZ, R7 ;  /* 0x000000ffff047224 */ /* 0x000fce00078e0007 */
.L_x_8775:
        /* <DEDUP_REMOVED lines=31> */
.L_x_8761:
[----:B------:R-:W-:Y:S01]  /*19130*/  IMAD R3, R9, 0x8, R29 ;  /* 0x0000000809037824 */ /* 0x000fe200078e021d */
[----:B------:R-:W-:-:S04]  /*19140*/  SHF.L.U32 R2, R10, 0x1f, RZ ;  /* 0x0000001f0a027819 */ /* 0x000fc800000006ff */
[----:B------:R-:W1:Y:S02]  /*19150*/  SYNCS.PHASECHK.TRANS64.TRYWAIT P0, [R3+URZ+0x31c40], R2 ;  /* 0x031c4002030075a7 */ /* 0x000e64000800017f */
[----:B-1----:R-:W-:Y:S05]  /*19160*/  @!P0 BRA `(.L_x_8762) ;  /* 0x0000002c00488947 */ /* 0x002fea0003800000 */
.L_x_8862:
[----:B0-----:R-:W0:Y:S02]  /*19170*/  S2R R5, SR_TID.X ;  /* 0x0000000000057919 */ /* 0x001e240000002100 */
[----:B0-----:R-:W-:-:S04]  /*19180*/  LOP3.LUT R5, R5, 0x7f, RZ, 0xc0, !PT ;  /* 0x0000007f05057812 */ /* 0x001fc800078ec0ff */
[----:B------:R-:W-:-:S13]  /*19190*/  ISETP.NE.AND P0, PT, R5, RZ, PT ;  /* 0x000000ff0500720c */ /* 0x000fda0003f05270 */
[----:B------:R-:W-:Y:S05]  /*191a0*/  @P0 BRA `(.L_x_8763) ;  /* 0x0000000000140947 */ /* 0x000fea0003800000 */
[----:B------:R-:W-:Y:S01]  /*191b0*/  ISETP.NE.AND P1, PT, R28, RZ, PT ;  /* 0x000000ff1c00720c */ /* 0x000fe20003f25270 */
[----:B-1----:R-:W-:-:S04]  /*191c0*/  IMAD.MOV.U32 R2, RZ, RZ, 0x6c00 ;  /* 0x00006c00ff027424 */ /* 0x002fc800078e00ff */
[----:B------:R0:W-:Y:S08]  /*191d0*/  SYNCS.ARRIVE.TRANS64 RZ, [R3+URZ+0x31c30], R2 ;  /* 0x031c300203ff79a7 */ /* 0x0001f0000800003f */
[----:B------:R-:W-:Y:S05]  /*191e0*/  @!P1 BRA `(.L_x_8763) ;  /* 0x0000000000049947 */ /* 0x000fea0003800000 */
[----:B------:R-:W-:Y:S01]  /*191f0*/  BPT.TRAP 0x1 ;  /* 0x000000040000795c */ /* 0x000fe20000300000 */
.L_x_8763:
        /* <DEDUP_REMOVED lines=31> */
.L_x_8863:
        /* <DEDUP_REMOVED lines=10> */
.L_x_8765:
[----:B------:R-:W2:Y:S02]  /*19490*/  LDL R2, [R1+0x28] ;  /* 0x0000280001027983 */ /* 0x000ea40000100800 */
[----:B--2---:R-:W-:-:S13]  /*194a0*/  LOP3.LUT P0, RZ, R2, 0x40, RZ, 0xc0, !PT ;  /* 0x0000004002ff7812 */ /* 0x004fda000780c0ff */
[----:B------:R-:W-:Y:S05]  /*194b0*/  @P0 BRA `(.L_x_8766) ;  /* 0x0000000000040947 */ /* 0x000fea0003800000 */
[----:B------:R-:W-:Y:S01]  /*194c0*/  BPT.TRAP 0x1 ;  /* 0x000000040000795c */ /* 0x000fe20000300000 */
.L_x_8766:
        /* <DEDUP_REMOVED lines=30> */
.L_x_8760:
[----:B------:R-:W-:Y:S05]  /*196b0*/  BSYNC B1 ;  /* 0x0000000000017941 */ /* 0x000fea0003800000 */
.L_x_8759:
        /* <DEDUP_REMOVED lines=26> */
[----:B------:R-:W-:Y:S01]  /*19860*/  LEA.HI.X R5, R2, UR5, R3, 0x2, P0 ;  /* 0x0000000502057c11 */ /* 0x000fe200080f1403 */
[----:B------:R-:W-:-:S04]  /*19870*/  IMAD.MOV R2, RZ, RZ, -R14 ;  /* 0x000000ffff027224 */ /* 0x000fc800078e0a0e */
[----:B------:R0:W5:Y:S01]  /*19880*/  LDG.E R4, desc[UR60][R4.64] ;  /* 0x0000003c04047981 */ /* 0x000162000c1e1900 */
[----:B------:R-:W-:-:S07]  /*19890*/  IMAD R13, R12, R2, R13 ;  /* 0x000000020c0d7224 */ /* 0x000fce00078e020d */
.L_x_8769:
[----:B------:R-:W-:Y:S02]  /*198a0*/  LEA R2, R22, R29, 0x3 ;  /* 0x0000001d16027211 */ /* 0x000fe400078e18ff */
[----:B------:R-:W-:-:S04]  /*198b0*/  SHF.L.U32 R3, R24, 0x1f, RZ ;  /* 0x0000001f18037819 */ /* 0x000fc800000006ff */
[----:B------:R-:W1:Y:S02]  /*198c0*/  SYNCS.PHASECHK.TRANS64.TRYWAIT P0, [R2+URZ+0x31c40], R3 ;  /* 0x031c4003020075a7 */ /* 0x000e64000800017f */
[----:B-1----:R-:W-:Y:S05]  /*198d0*/  @!P0 BRA `(.L_x_8770) ;  /* 0x0000002400948947 */ /* 0x002fea0003800000 */
.L_x_8864:
        /* <DEDUP_REMOVED lines=9> */
.L_x_8771:
[----:B------:R-:W-:Y:S01]  /*19970*/  R2UR UR9, R2 ;  /* 0x00000000020972ca */ /* 0x000fe200000e0000 */
        /* <DEDUP_REMOVED lines=12> */
[----:B------:R-:W-:Y:S01]  /*19a40*/  UIADD3 UR9, UR9, 0x31c30, URZ ;  /* 0x00031c3009097890 */ /* 0x000fe2000fffe03f */
[----:B------:R-:W-:Y:S01]  /*19a50*/  SHF.L.U32 R3, R10, 0x1f, RZ ;  /* 0x0000001f0a037819 */ /* 0x000fe200000006ff */
[----:B------:R-:W-:-:S02]  /*19a60*/  IMAD R2, R9, 0x8, R29 ;  /* 0x0000000809027824 */ /* 0x000fc400078e021d */
[----:B------:R-:W-:Y:S02]  /*19a70*/  UIMAD UR11, UR11, 0x90, UR5 ;  /* 0x000000900b0b78a4 */ /* 0x000fe4000f8e0205 */
        /* <DEDUP_REMOVED lines=14> */
.L_x_8865:
        /* <DEDUP_REMOVED lines=10> */
.L_x_8773:
[----:B------:R-:W2:Y:S02]  /*19c00*/  LDL R3, [R1+0x28] ;  /* 0x0000280001037983 */ /* 0x000ea40000100800 */
[----:B--2---:R-:W-:-:S13]  /*19c10*/  LOP3.LUT P0, RZ, R3, 0x40, RZ, 0xc0, !PT ;  /* 0x0000004003ff7812 */ /* 0x004fda000780c0ff */
[----:B------:R-:W-:Y:S05]  /*19c20*/  @P0 BRA `(.L_x_8774) ;  /* 0x0000000000040947 */ /* 0x000fea0003800000 */
[----:B------:R-:W-:Y:S01]  /*19c30*/  BPT.TRAP 0x1 ;  /* 0x000000040000795c */ /* 0x000fe20000300000 */
.L_x_8774:
        /* <DEDUP_REMOVED lines=29> */
.L_x_8768:
[----:B------:R-:W-:Y:S05]  /*19e10*/  BSYNC B1 ;  /* 0x0000000000017941 */ /* 0x000fea0003800000 */
.L_x_8767:
[C---:B------:R-:W-:Y:S01]  /*19e20*/  ISETP.GT.AND P0, PT, R8.reuse, 0x1, PT ;  /* 0x000000010800780c */ /* 0x040fe20003f04270 */
[----:B------:R-:W-:-:S04]  /*19e30*/  VIADD R2, R8, 0xfffffffe ;  /* 0xfffffffe08027836 */ /* 0x000fc80000000000 */
[----:B------:R-:W-:-:S08]  /*19e40*/  IMAD.MOV.U32 R8, RZ, RZ, R2 ;  /* 0x000000ffff087224 */ /* 0x000fd000078e0002 */
[----:B------:R-:W-:Y:S05]  /*19e50*/  @P0 BRA `(.L_x_8775) ;  /* 0xfffffff000380947 */ /* 0x000fea000383ffff */
.L_x_8748:
[----:B------:R-:W-:Y:S05]  /*19e60*/  BSYNC B0 ;  /* 0x0000000000007941 */ /* 0x000fea0003800000 */
.L_x_8747:
[----:B------:R-:W-:Y:S01]  /*19e70*/  ISETP.NE.AND P0, PT, R28, RZ, PT ;  /* 0x000000ff1c00720c */ /* 0x000fe20003f05270 */
[----:B------:R-:W-:-:S12]  /*19e80*/  BSSY B0, `(.L_x_8776) ;  /* 0x000000e000007945 */ /* 0x000fd80003800000 */
[----:B------:R-:W-:Y:S05]  /*19e90*/  @P0 BRA `(.L_x_8777) ;  /* 0x0000000000300947 */ /* 0x000fea0003800000 */
[----:B------:R-:W2:Y:S01]  /*19ea0*/  S2R R9, SR_LANEID ;  /* 0x0000000000097919 */ /* 0x000ea20000000000 */
[----:B------:R-:W-:Y:S01]  /*19eb0*/  VOTEU.ANY UR4, UPT, PT ;  /* 0x0000000000047886 */ /* 0x000fe200038e0100 */
[----:B------:R-:W3:Y:S01]  /*19ec0*/  LDC.64 R2, c[0x0][0xc38] ;  /* 0x00030e00ff027b82 */ /* 0x000ee20000000a00 */
[----:B-1----:R-:W2:Y:S08]  /*19ed0*/  FLO.U32 R4, UR4 ;  /* 0x0000000400047d00 */ /* 0x002eb000080e0000 */
[----:B------:R-:W3:Y:S01]  /*19ee0*/  POPC R5, UR4 ;  /* 0x0000000400057d09 */ /* 0x000ee20008000000 */
[----:B--2---:R-:W-:-:S13]  /*19ef0*/  ISETP.EQ.U32.AND P0, PT, R4, R9, PT ;  /* 0x000000090400720c */ /* 0x004fda0003f02070 */
[----:B---3--:R-:W2:Y:S01]  /*19f00*/  @P0 ATOMG.E.ADD.STRONG.GPU PT, R3, desc[UR60][R2.64], R5 ;  /* 0x00000005020309a8 */ /* 0x008ea200081ee1fc */
[----:B------:R-:W1:Y:S02]  /*19f10*/  S2R R6, SR_LTMASK ;  /* 0x0000000000067919 */ /* 0x000e640000003900 */
[----:B-1----:R-:W-:-:S04]  /*19f20*/  LOP3.LUT R6, R6, UR4, RZ, 0xc0, !PT ;  /* 0x0000000406067c12 */ /* 0x002fc8000f8ec0ff */
[----:B------:R-:W1:Y:S01]  /*19f30*/  POPC R9, R6 ;  /* 0x0000000600097309 */ /* 0x000e620000000000 */
[----:B--2---:R-:W1:Y:S02]  /*19f40*/  SHFL.IDX PT, R4, R3, R4, 0x1f ;  /* 0x00001f0403047589 */ /* 0x004e6400000e0000 */
[----:B-1----:R-:W-:-:S07]  /*19f50*/  IADD3 R16, R4, UR39, R9 ;  /* 0x0000002704107c10 */ /* 0x002fce000fffe009 */
.L_x_8777:
[----:B------:R-:W-:Y:S05]  /*19f60*/  BSYNC B0 ;  /* 0x0000000000007941 */ /* 0x000fea0003800000 */
.L_x_8776:
[----:B------:R-:W-:Y:S04]  /*19f70*/  BSSY B0, `(.L_x_8778) ;  /* 0x0000030000007945 */ /* 0x000fe80003800000 */
[----:B------:R-:W-:Y:S05]  /*19f80*/  @!P6 BRA `(.L_x_8779) ;  /* 0x0000000000b8e947 */ /* 0x000fea0003800000 */
[----:B------:R-:W-:Y:S01]  /*19f90*/  IMAD R3, R22, 0x8, R29 ;  /* 0x0000000816037824 */ /* 0x000fe200078e021d */
[----:B------:R-:W-:-:S04]  /*19fa0*/  SHF.L.U32 R2, R24, 0x1f, RZ ;  /* 0x0000001f18027819 */ /* 0x000fc800000006ff */
[----:B------:R-:W2:Y:S02]  /*19fb0*/  SYNCS.PHASECHK.TRANS64.TRYWAIT P0, [R3+URZ+0x31c60], R2 ;  /* 0x031c6002030075a7 */ /* 0x000ea4000800017f */
[----:B--2---:R-:W-:Y:S05]  /*19fc0*/  @!P0 BRA `(.L_x_8780) ;  /* 0x0000002000008947 */ /* 0x004fea0003800000 */
.L_x_8866:
[----:B-1----:R-:W1:Y:S01]  /*19fd0*/  S2R R4, SR_TID.X ;  /* 0x0000000000047919 */ /* 0x002e620000002100 */
[----:B------:R-:W-:-:S04]  /*19fe0*/  UPRMT UR4, UR38, 0x9910, URZ ;  /* 0x0000991026047896 */ /* 0x000fc8000800003f */
[----:B------:R-:W-:Y:S01]  /*19ff0*/  UISETP.NE.AND UP0, UPT, UR4, 0x2, UPT ;  /* 0x000000020400788c */ /* 0x000fe2000bf05270 */
[----:B-1----:R-:W-:-:S04]  /*1a000*/  LOP3.LUT R4, R4, 0x7f, RZ, 0xc0, !PT ;  /* 0x0000007f04047812 */ /* 0x002fc800078ec0ff */
[----:B------:R-:W-:-:S13]  /*1a010*/  ISETP.NE.AND P0, PT, R4, RZ, PT ;  /* 0x000000ff0400720c */ /* 0x000fda0003f05270 */
[----:B--2---:R-:W-:-:S04]  /*1a020*/  @!P0 IMAD.MOV.U32 R2, RZ, RZ, 0x6c00 ;  /* 0x00006c00ff028424 */ /* 0x004fc800078e00ff */
[----:B------:R1:W-:Y:S01]  /*1a030*/  @!P0 SYNCS.ARRIVE.TRANS64 RZ, [R3+URZ+0x31c50], R2 ;  /* 0x031c500203ff89a7 */ /* 0x0003e2000800003f */
[----:B------:R-:W-:-:S13]  /*1a040*/  PLOP3.LUT P0, PT, PT, PT, UP0, 0x40, 0x0 ;  /* 0x000000000000781c */ /* 0x000fda0003f0e808 */
[----:B-1----:R-:W-:Y:S05]  /*1a050*/  @!P0 BRA `(.L_x_8781) ;  /* 0x0000000000048947 */ /* 0x002fea0003800000 */
[----:B------:R-:W-:Y:S01]  /*1a060*/  BPT.TRAP 0x1 ;  /* 0x000000040000795c */ /* 0x000fe20000300000 */
.L_x_8781:
[----:B------:R-:W2:Y:S02]  /*1a070*/  LDL R2, [R1+0x28] ;  /* 0x0000280001027983 */ /* 0x000ea40000100800 */
[----:B--2---:R-:W-:-:S13]  /*1a080*/  LOP3.LUT P0, RZ, R2, 0x40, RZ, 0xc0, !PT ;  /* 0x0000004002ff7812 */ /* 0x004fda000780c0ff */
[----:B------:R-:W-:Y:S05]  /*1a090*/  @P0 BRA `(.L_x_8782) ;  /* 0x0000000000040947 */ /* 0x000fea0003800000 */
[----:B------:R-:W-:Y:S01]  /*1a0a0*/  BPT.TRAP 0x1 ;  /* 0x000000040000795c */ /* 0x000fe20000300000 */
.L_x_8782:
        /* <DEDUP_REMOVED lines=27> */
[----:B--2---:R-:W-:Y:S01]  /*1a260*/  NOP ;  /* 0x0000000000007918 */ /* 0x004fe20000000000 */
.L_x_8779:
[----:B------:R-:W-:Y:S05]  /*1a270*/  BSYNC B0 ;  /* 0x0000000000007941 */ /* 0x000fea0003800000 */
.L_x_8778:
[----:B------:R-:W-:-:S05]  /*1a280*/  VIADD R22, R22, 0x1 ;  /* 0x0000000116167836 */ /* 0x000fca0000000000 */
[----:B------:R-:W-:-:S04]  /*1a290*/  ISETP.NE.AND P0, PT, R22, 0x2, PT ;  /* 0x000000021600780c */ /* 0x000fc80003f05270 */
[----:B------:R-:W-:Y:S02]  /*1a2a0*/  SEL R3, RZ, 0x1, P0 ;  /* 0x00000001ff037807 */ /* 0x000fe40000000000 */
[----:B------:R-:W-:Y:S02]  /*1a2b0*/  SEL R22, R22, RZ, P0 ;  /* 0x000000ff16167207 */ /* 0x000fe40000000000 */
[----:B------:R-:W-:-:S07]  /*1a2c0*/  LOP3.LUT R24, R24, R3, RZ, 0x3c, !PT ;  /* 0x0000000318187212 */ /* 0x000fce00078e3cff */
.L_x_8732:
[----:B------:R-:W-:Y:S05]  /*1a2d0*/  BSYNC B6 ;  /* 0x0000000000067941 */ /* 0x000fea0003800000 */
.L_x_8730:
[----:B------:R-:W-:-:S03]  /*1a2e0*/  UMOV UR4, 0xffffffff ;  /* 0xffffffff00047882 */ /* 0x000fc60000000000 */
[----:B------:R-:W-:Y:S05]  /*1a2f0*/  BRA.DIV UR4, `(.L_x_8783) ;  /* 0x0000001e04487947 */ /* 0x000fea000b800000 */
[----:B-1----:R1:W2:Y:S04]  /*1a300*/  SHFL.IDX PT, R4, R16, RZ, 0x1f ;  /* 0x00001fff10047589 */ /* 0x0022a800000e0000 */
[----:B------:R1:W3:Y:S02]  /*1a310*/  SHFL.IDX PT, R5, R16, 0x1, 0x1f ;  /* 0x00201f0010057f89 */ /* 0x0002e400000e0000 */
.L_x_8870:
        /* <DEDUP_REMOVED lines=8> */
[----:B-----5:R-:W4:Y:S02]  /*1a3a0*/  LDC.64 R2, c[0x0][0xc58] ;  /* 0x00031600ff027b82 */ /* 0x020f240000000a00 */
[----:B----4-:R-:W-:-:S06]  /*1a3b0*/  IMAD.WIDE R2, R7, 0x4, R2 ;  /* 0x0000000407027825 */ /* 0x010fcc00078e0202 */
[----:B------:R4:W5:Y:S02]  /*1a3c0*/  LDG.E R2, desc[UR60][R2.64] ;  /* 0x0000003c02027981 */ /* 0x000964000c1e1900 */
.L_x_8785:
[----:B------:R-:W-:Y:S05]  /*1a3d0*/  BSYNC B0 ;  /* 0x0000000000007941 */ /* 0x000fea0003800000 */
.L_x_8784:
[----:B------:R-:W-:-:S03]  /*1a3e0*/  UMOV UR4, 0xffffffff ;  /* 0xffffffff00047882 */ /* 0x000fc60000000000 */
[----:B------:R-:W-:Y:S05]  /*1a3f0*/  BRA.DIV UR4, `(.L_x_8786) ;  /* 0x0000001e04547947 */ /* 0x000fea000b800000 */
[----:B-----5:R-:W0:Y:S01]  /*1a400*/  SHFL.UP PT, R14, R2, 0x1, RZ ;  /* 0x04200000020e7989 */ /* 0x020e2200000e00ff */
        /* <DEDUP_REMOVED lines=20> */
.L_x_8878:
[----:B------:R-:W-:Y:S02]  /*1a550*/  ULDC UR4, c[0x0][0xc10] ;  /* 0x0003040000047ab9 */ /* 0x000fe40000000800 */
[----:B-1----:R-:W-:-:S04]  /*1a560*/  IMAD.U32 R16, RZ, RZ, UR4 ;  /* 0x00000004ff107e24 */ /* 0x002fc8000f8e00ff */
[----:B----4-:R-:W-:-:S04]  /*1a570*/  IMAD R14, R14, R16, RZ ;  /* 0x000000100e0e7224 */ /* 0x010fc800078e02ff */
[----:B---3--:R-:W-:-:S05]  /*1a580*/  IMAD.IADD R5, R5, 0x1, R14 ;  /* 0x0000000105057824 */ /* 0x008fca00078e020e */
[----:B--2---:R-:W-:-:S13]  /*1a590*/  ISETP.GT.AND P0, PT, R5, R4, PT ;  /* 0x000000040500720c */ /* 0x004fda0003f04270 */
[----:B------:R-:W-:Y:S05]  /*1a5a0*/  @P0 BRA `(.L_x_8787) ;  /* 0x0000000000ac0947 */ /* 0x000fea0003800000 */
[----:B------:R-:W1:Y:S02]  /*1a5b0*/  LDC R0, c[0x0][0xc14] ;  /* 0x00030500ff007b82 */ /* 0x000e640000000800 */
.L_x_8792:
[----:B------:R-:W-:-:S05]  /*1a5c0*/  VIADD R19, R19, 0x1f ;  /* 0x0000001f13137836 */ /* 0x000fca0000000000 */
[----:B-1----:R-:W-:-:S13]  /*1a5d0*/  ISETP.GE.AND P0, PT, R19, R0, PT ;  /* 0x000000001300720c */ /* 0x002fda0003f06270 */
[----:B------:R-:W-:Y:S05]  /*1a5e0*/  @P0 BRA `(.L_x_8788) ;  /* 0x0000000400540947 */ /* 0x000fea0003800000 */
[C---:B------:R-:W-:Y:S01]  /*1a5f0*/  ISETP.NE.AND P1, PT, R28.reuse, 0x1f, PT ;  /* 0x0000001f1c00780c */ /* 0x040fe20003f25270 */
[----:B------:R-:W-:Y:S01]  /*1a600*/  BSSY B0, `(.L_x_8789) ;  /* 0x0000008000007945 */ /* 0x000fe20003800000 */
[----:B------:R-:W-:Y:S01]  /*1a610*/  IADD3 R7, R28, R19, RZ ;  /* 0x000000131c077210 */ /* 0x000fe20007ffe0ff */
[----:B------:R-:W-:-:S03]  /*1a620*/  IMAD.MOV.U32 R2, RZ, RZ, RZ ;  /* 0x000000ffff027224 */ /* 0x000fc600078e00ff */
[----:B------:R-:W-:-:S13]  /*1a630*/  ISETP.GE.OR P0, PT, R7, R0, !P1 ;  /* 0x000000000700720c */ /* 0x000fda0004f06670 */
[----:B------:R-:W-:Y:S05]  /*1a640*/  @P0 BRA `(.L_x_8790) ;  /* 0x00000000000c0947 */ /* 0x000fea0003800000 */
[----:B0-----:R-:W0:Y:S02]  /*1a650*/  LDC.64 R2, c[0x0][0xc58] ;  /* 0x00031600ff027b82 */ /* 0x001e240000000a00 */
[----:B0-----:R-:W-:-:S06]  /*1a660*/  IMAD.WIDE R2, R7, 0x4, R2 ;  /* 0x0000000407027825 */ /* 0x001fcc00078e0202 */
[----:B------:R1:W5:Y:S02]  /*1a670*/  LDG.E R2, desc[UR60][R2.64] ;  /* 0x0000003c02027981 */ /* 0x000364000c1e1900 */
.L_x_8790:
[----:B------:R-:W-:Y:S05]  /*1a680*/  BSYNC B0 ;  /* 0x0000000000007941 */ /* 0x000fea0003800000 */
.L_x_8789:
[----:B------:R-:W-:-:S03]  /*1a690*/  UMOV UR4, 0xffffffff ;  /* 0xffffffff00047882 */ /* 0x000fc60000000000 */
[----:B------:R-:W-:Y:S05]  /*1a6a0*/  BRA.DIV UR4, `(.L_x_8791) ;  /* 0x0000001e04787947 */ /* 0x000fea000b800000 */
[----:B-----5:R-:W2:Y:S01]  /*1a6b0*/  SHFL.UP PT, R14, R2, 0x1, RZ ;  /* 0x04200000020e7989 */ /* 0x020ea200000e00ff */
[C---:B------:R-:W-:Y:S02]  /*1a6c0*/  ISETP.NE.AND P0, PT, R28.reuse, RZ, PT ;  /* 0x000000ff1c00720c */ /* 0x040fe40003f05270 */
[----:B------:R-:W-:Y:S02]  /*1a6d0*/  ISETP.GE.U32.AND P1, PT, R28, 0x2, PT ;  /* 0x000000021c00780c */ /* 0x000fe40003f26070 */
[----:B--2---:R-:W-:Y:S02]  /*1a6e0*/  SEL R13, R14, RZ, P0 ;  /* 0x000000ff0e0d7207 */ /* 0x004fe40000000000 */
[----:B------:R-:W-:-:S03]  /*1a6f0*/  ISETP.GE.U32.AND P0, PT, R28, 0x4, PT ;  /* 0x000000041c00780c */ /* 0x000fc60003f06070 */
[----:B------:R-:W-:-:S05]  /*1a700*/  IMAD.IADD R13, R2, 0x1, R13 ;  /* 0x00000001020d7824 */ /* 0x000fca00078e020d */
[----:B------:R-:W2:Y:S02]  /*1a710*/  SHFL.UP PT, R14, R13, 0x2, RZ ;  /* 0x044000000d0e7989 */ /* 0x000ea400000e00ff */
[----:B--2---:R-:W-:Y:S02]  /*1a720*/  SEL R14, R14, RZ, P1 ;  /* 0x000000ff0e0e7207 */ /* 0x004fe40000800000 */
[----:B------:R-:W-:-:S03]  /*1a730*/  ISETP.GE.U32.AND P1, PT, R28, 0x8, PT ;  /* 0x000000081c00780c */ /* 0x000fc60003f26070 */
[----:B01----:R-:W-:-:S05]  /*1a740*/  IMAD.IADD R3, R13, 0x1, R14 ;  /* 0x000000010d037824 */ /* 0x003fca00078e020e */
        /* <DEDUP_REMOVED lines=11> */
.L_x_8886:
[----:B------:R-:W-:Y:S02]  /*1a800*/  ULDC UR4, c[0x0][0xc10] ;  /* 0x0003040000047ab9 */ /* 0x000fe40000000800 */
[----:B------:R-:W-:-:S04]  /*1a810*/  IMAD.U32 R16, RZ, RZ, UR4 ;  /* 0x00000004ff107e24 */ /* 0x000fc8000f8e00ff */
[----:B-1----:R-:W-:-:S04]  /*1a820*/  IMAD R14, R14, R16, RZ ;  /* 0x000000100e0e7224 */ /* 0x002fc800078e02ff */
[----:B------:R-:W-:-:S05]  /*1a830*/  IMAD.IADD R5, R14, 0x1, R5 ;  /* 0x000000010e057824 */ /* 0x000fca00078e0205 */
[----:B------:R-:W-:-:S13]  /*1a840*/  ISETP.GT.AND P0, PT, R5, R4, PT ;  /* 0x000000040500720c */ /* 0x000fda0003f04270 */
[----:B------:R-:W-:Y:S05]  /*1a850*/  @!P0 BRA `(.L_x_8792) ;  /* 0xfffffffc00588947 */ /* 0x000fea000383ffff */
.L_x_8787:
        /* <DEDUP_REMOVED lines=8> */
.L_x_8890:
[----:B------:R-:W-:Y:S01]  /*1a8e0*/  ISETP.NE.AND P0, PT, R6, RZ, PT ;  /* 0x000000ff0600720c */ /* 0x000fe20003f05270 */
[----:B------:R-:W-:-:S12]  /*1a8f0*/  IMAD.MOV.U32 R14, RZ, RZ, RZ ;  /* 0x000000ffff0e7224 */ /* 0x000fd800078e00ff */
[----:B------:R-:W-:Y:S05]  /*1a900*/  @!P0 BRA `(.L_x_8794) ;  /* 0x0000000000108947 */ /* 0x000fea0003800000 */
[----:B------:R-:W-:Y:S01]  /*1a910*/  UMOV UR4, 0xffffffff ;  /* 0xffffffff00047882 */ /* 0x000fe20000000000 */
[----:B------:R-:W-:Y:S02]  /*1a920*/  VIADD R12, R5, 0xffffffff ;  /* 0xffffffff050c7836 */ /* 0x000fe40000000000 */
[----:B------:R-:W-:Y:S05]  /*1a930*/  BRA.DIV UR4, `(.L_x_8795) ;  /* 0x0000001e04ec7947 */ /* 0x000fea000b800000 */
[----:B------:R3:W4:Y:S02]  /*1a940*/  SHFL.IDX PT, R14, R3, R12, 0x1f ;  /* 0x00001f0c030e7589 */ /* 0x00072400000e0000 */
.L_x_8794:
[-C--:B--2---:R-:W-:Y:S01]  /*1a950*/  IABS R6, R17.reuse ;  /* 0x0000001100067213 */ /* 0x084fe20000000000 */
[----:B----4-:R-:W-:Y:S01]  /*1a960*/  IMAD R16, R14, R16, R7 ;  /* 0x000000100e107224 */ /* 0x010fe200078e0207 */
[----:B------:R-:W-:Y:S01]  /*1a970*/  IABS R9, R17 ;  /* 0x0000001100097213 */ /* 0x000fe20000000000 */
[----:B-1----:R-:W-:Y:S01]  /*1a980*/  IMAD.MOV.U32 R2, RZ, RZ, RZ ;  /* 0x000000ffff027224 */ /* 0x002fe200078e00ff */
[----:B------:R-:W1:Y:S01]  /*1a990*/  I2F.RP R8, R6 ;  /* 0x0000000600087306 */ /* 0x000e620000209400 */
[----:B------:R-:W-:-:S07]  /*1a9a0*/  IADD3 R19, R5, R19, RZ ;  /* 0x0000001305137210 */ /* 0x000fce0007ffe0ff */
[----:B-1----:R-:W0:Y:S02]  /*1a9b0*/  MUFU.RCP R8, R8 ;  /* 0x0000000800087308 */ /* 0x002e240000001000 */
[----:B0--3--:R-:W-:-:S06]  /*1a9c0*/  VIADD R3, R8, 0xffffffe ;  /* 0x0ffffffe08037836 */ /* 0x009fcc0000000000 */
[----:B------:R-:W0:Y:S02]  /*1a9d0*/  F2I.FTZ.U32.TRUNC.NTZ R3, R3 ;  /* 0x0000000300037305 */ /* 0x000e24000021f000 */
[----:B0-----:R-:W-:-:S04]  /*1a9e0*/  IMAD.MOV R7, RZ, RZ, -R3 ;  /* 0x000000ffff077224 */ /* 0x001fc800078e0a03 */
[----:B------:R-:W-:-:S04]  /*1a9f0*/  IMAD R7, R7, R6, RZ ;  /* 0x0000000607077224 */ /* 0x000fc800078e02ff */
[----:B------:R-:W-:-:S04]  /*1aa00*/  IMAD.HI.U32 R7, R3, R7, R2 ;  /* 0x0000000703077227 */ /* 0x000fc800078e0002 */
[----:B------:R-:W-:Y:S02]  /*1aa10*/  IMAD.IADD R2, R4, 0x1, -R16 ;  /* 0x0000000104027824 */ /* 0x000fe400078e0a10 */
[----:B------:R-:W-:-:S03]  /*1aa20*/  IMAD.MOV R3, RZ, RZ, -R9 ;  /* 0x000000ffff037224 */ /* 0x000fc600078e0a09 */
        /* <DEDUP_REMOVED lines=17> */
.L_x_8788:
[----:B------:R-:W-:Y:S01]  /*1ab40*/  UMOV UR4, URZ ;  /* 0x0000003f00047c82 */ /* 0x000fe20008000000 */
[----:B------:R-:W-:Y:S01]  /*1ab50*/  UMOV UR5, URZ ;  /* 0x0000003f00057c82 */ /* 0x000fe20008000000 */
[----:B------:R-:W-:Y:S01]  /*1ab60*/  ULDC UR6, c[0x0][0xc14] ;  /* 0x0003050000067ab9 */ /* 0x000fe20000000800 */
[----:B------:R-:W-:Y:S02]  /*1ab70*/  IMAD.MOV.U32 R16, RZ, RZ, R4 ;  /* 0x000000ffff107224 */ /* 0x000fe400078e0004 */
[----:B------:R-:W-:Y:S02]  /*1ab80*/  IMAD.U32 R17, RZ, RZ, UR4 ;  /* 0x00000004ff117e24 */ /* 0x000fe4000f8e00ff */
[----:B------:R-:W-:Y:S02]  /*1ab90*/  IMAD.U32 R18, RZ, RZ, UR5 ;  /* 0x00000005ff127e24 */ /* 0x000fe4000f8e00ff */
[----:B------:R-:W-:-:S07]  /*1aba0*/  IMAD.U32 R19, RZ, RZ, UR6 ;  /* 0x00000006ff137e24 */ /* 0x000fce000f8e00ff */
.L_x_8796:
[----:B------:R-:W-:Y:S01]  /*1abb0*/  ISETP.NE.AND P0, PT, R28, RZ, PT ;  /* 0x000000ff1c00720c */ /* 0x000fe20003f05270 */
[----:B------:R-:W-:Y:S05]  /*1abc0*/  WARPSYNC.ALL ;  /* 0x0000000000007948 */ /* 0x000fea0003800000 */
[----:B------:R-:W-:Y:S07]  /*1abd0*/  BAR.SYNC.DEFER_BLOCKING 0x4, 0x1a0 ;  /* 0x0106800000007b1d */ /* 0x000fee0000010000 */
[----:B------:R-:W-:Y:S01]  /*1abe0*/  @!P0 MOV R2, 0x400 ;  /* 0x0000040000028802 */ /* 0x000fe20000000f00 */
[----:B0-----:R-:W0:Y:S03]  /*1abf0*/  @!P0 S2R R3, SR_CgaCtaId ;  /* 0x0000000000038919 */ /* 0x001e260000008800 */
[----:B0-----:R-:W-:-:S05]  /*1ac00*/  @!P0 LEA R2, R3, R2, 0x18 ;  /* 0x0000000203028211 */ /* 0x001fca00078ec0ff */
[----:B------:R1:W-:Y:S01]  /*1ac10*/  @!P0 STS.128 [R2+0x31cd0], R16 ;  /* 0x031cd01002008388 */ /* 0x0003e20000000c00 */
[----:B------:R-:W-:Y:S06]  /*1ac20*/  BAR.ARV 0x5, 0x1a0 ;  /* 0x0146800000007b1d */ /* 0x000fec0000002000 */
[----:B------:R-:W-:-:S13]  /*1ac30*/  ISETP.GE.AND P0, PT, R19, R0, PT ;  /* 0x000000001300720c */ /* 0x000fda0003f06270 */
[----:B------:R-:W-:Y:S05]  /*1ac40*/  @!P0 BRA `(.L_x_8797) ;  /* 0xffffffb8000c8947 */ /* 0x000fea000383ffff */
.L_x_8709:
[----:B0-----:R-:W2:Y:S01]  /*1ac50*/  LDL.LU R0, [R1+0x10] ;  /* 0x0000100001007983 */ /* 0x001ea20000300800 */
[----:B------:R-:W-:Y:S01]  /*1ac60*/  BSSY B0, `(.L_x_8798) ;  /* 0x000000b000007945 */ /* 0x000fe20003800000 */
[----:B------:R-:W0:Y:S01]  /*1ac70*/  S2R R5, SR_CgaCtaId ;  /* 0x0000000000057919 */ /* 0x000e220000008800 */
[----:B--2---:R-:W-:-:S05]  /*1ac80*/  VIADD R0, R0, 0x1 ;  /* 0x0000000100007836 */ /* 0x004fca0000000000 */
[----:B-1----:R-:W-:-:S04]  /*1ac90*/  LEA.HI R2, R0, R0, RZ, 0x1 ;  /* 0x0000000000027211 */ /* 0x002fc800078f08ff */
[----:B------:R-:W-:Y:S02]  /*1aca0*/  LOP3.LUT R3, R2, 0xfffffffe, RZ, 0xc0, !PT ;  /* 0xfffffffe02037812 */ /* 0x000fe400078ec0ff */
[----:B------:R-:W-:-:S03]  /*1acb0*/  MOV R2, 0x400 ;  /* 0x0000040000027802 */ /* 0x000fc60000000f00 */
[----:B------:R-:W-:Y:S01]  /*1acc0*/  IMAD.IADD R0, R0, 0x1, -R3 ;  /* 0x0000000100007824 */ /* 0x000fe200078e0a03 */
[----:B0-----:R-:W-:-:S04]  /*1acd0*/  LEA R9, R5, R2, 0x18 ;  /* 0x0000000205097211 */ /* 0x001fc800078ec0ff */
[----:B------:R-:W-:-:S04]  /*1ace0*/  SHF.L.U32 R0, R0, 0x1f, RZ ;  /* 0x0000001f00007819 */ /* 0x000fc800000006ff */
[----:B------:R-:W0:Y:S02]  /*1acf0*/  SYNCS.PHASECHK.TRANS64.TRYWAIT P0, [R9+URZ+0x31c20], R0 ;  /* 0x031c2000090075a7 */ /* 0x000e24000800017f */
[----:B0-----:R-:W-:Y:S05]  /*1ad00*/  @!P0 BRA `(.L_x_8799) ;  /* 0x0000001c001c8947 */ /* 0x001fea0003800000 */
.L_x_8893:
[----:B------:R-:W-:Y:S05]  /*1ad10*/  BSYNC B0 ;  /* 0x0000000000007941 */ /* 0x000fea0003800000 */
.L_x_8798:
[----:B------:R-:W-:-:S03]  /*1ad20*/  UMOV UR4, 0xffffffff ;  /* 0xffffffff00047882 */ /* 0x000fc60000000000 */
[----:B------:R-:W-:Y:S05]  /*1ad30*/  BRA.DIV UR4, `(.L_x_8800) ;  /* 0x0000001e04247947 */ /* 0x000fea000b800000 */
[----:B0-----:R-:W0:Y:S02]  /*1ad40*/  S2R R0, SR_TID.X ;  /* 0x0000000000007919 */ /* 0x001e240000002100 */
[----:B0-----:R-:W-:-:S04]  /*1ad50*/  SHF.R.U32.HI R0, RZ, 0x5, R0 ;  /* 0x00000005ff007819 */ /* 0x001fc80000011600 */
[----:B------:R-:W-:-:S05]  /*1ad60*/  LOP3.LUT R0, R0, 0x3, RZ, 0xc0, !PT ;  /* 0x0000000300007812 */ /* 0x000fca00078ec0ff */
[----:B------:R0:W1:Y:S02]  /*1ad70*/  SHFL.IDX PT, R14, R0, RZ, 0x1f ;  /* 0x00001fff000e7589 */ /* 0x00006400000e0000 */
.L_x_8896:
[----:B-1----:R-:W-:-:S13]  /*1ad80*/  ISETP.NE.AND P0, PT, R14, RZ, PT ;  /* 0x000000ff0e00720c */ /* 0x002fda0003f05270 */
[----:B------:R-:W-:Y:S05]  /*1ad90*/  @P0 BRA `(.L_x_8561) ;  /* 0x0000000000900947 */ /* 0x000fea0003800000 */
[----:B------:R-:W-:-:S03]  /*1ada0*/  UMOV UR4, 0xffffffff ;  /* 0xffffffff00047882 */ /* 0x000fc60000000000 */
[----:B------:R-:W-:Y:S05]  /*1adb0*/  BRA.DIV UR4, `(.L_x_8801) ;  /* 0x0000001e04387947 */ /* 0x000fea000b800000 */
[----:B------:R-:W-:-:S13]  /*1adc0*/  ELECT P6, URZ, PT ;  /* 0x00000000003f782f */ /* 0x000fda00038c0000 */
.L_x_8899:
[----:B------:R-:W-:Y:S05]  /*1add0*/  @!P6 BRA `(.L_x_8561) ;  /* 0x000000000080e947 */ /* 0x000fea0003800000 */
[----:B0-----:R-:W2:Y:S02]  /*1ade0*/  LDL R0, [R1+0xa0] ;  /* 0x0000a00001007983 */ /* 0x001ea40000100800 */
[----:B--2---:R-:W-:-:S13]  /*1adf0*/  R2UR UR4, R0 ;  /* 0x00000000000472ca */ /* 0x004fda00000e0000 */
[----:B------:R-:W-:-:S06]  /*1ae00*/  ULOP3.LUT UR4, UR4, 0x2, URZ, 0xfc, !UPT ;  /* 0x0000000204047892 */ /* 0x000fcc000f8efc3f */
[----:B------:R-:W-:-:S05]  /*1ae10*/  IMAD.U32 R0, RZ, RZ, UR4 ;  /* 0x00000004ff007e24 */ /* 0x000fca000f8e00ff */
[----:B------:R-:W-:-:S13]  /*1ae20*/  ISETP.NE.AND P2, PT, R0, 0x3, PT ;  /* 0x000000030000780c */ /* 0x000fda0003f45270 */
[----:B------:R-:W-:Y:S05]  /*1ae30*/  @!P2 BRA `(.L_x_8802) ;  /* 0x000000000004a947 */ /* 0x000fea0003800000 */
[----:B------:R-:W-:Y:S01]  /*1ae40*/  BPT.TRAP 0x1 ;  /* 0x000000040000795c */ /* 0x000fe20000300000 */
.L_x_8802:
        /* <DEDUP_REMOVED lines=12> */
.L_x_8900:
[----:B------:R-:W1:Y:S02]  /*1af10*/  SYNCS.PHASECHK.TRANS64.TRYWAIT P0, [R3+URZ], R0 ;  /* 0x00000000030075a7 */ /* 0x000e64000800017f */
[----:B-1----:R-:W-:Y:S05]  /*1af20*/  @!P0 BRA `(.L_x_8804) ;  /* 0x0000001c00108947 */ /* 0x002fea0003800000 */
.L_x_8901:
[----:B------:R-:W-:Y:S05]  /*1af30*/  @!P2 BRA `(.L_x_8805) ;  /* 0x000000000004a947 */ /* 0x000fea0003800000 */
[----:B------:R-:W-:Y:S01]  /*1af40*/  BPT.TRAP 0x1 ;  /* 0x000000040000795c */ /* 0x000fe20000300000 */
.L_x_8805:
[----:B-1----:R-:W-:-:S04]  /*1af50*/  VIADD R3, R9, 0x31c60 ;  /* 0x00031c6009037836 */ /* 0x002fc80000000000 */
[----:B------:R-:W-:-:S04]  /*1af60*/  IMAD R5, R22, 0x8, R3 ;  /* 0x0000000816057824 */ /* 0x000fc800078e0203 */
[----:B------:R-:W1:Y:S02]  /*1af70*/  SYNCS.PHASECHK.TRANS64.TRYWAIT P0, [R5+URZ], R2 ;  /* 0x00000002050075a7 */ /* 0x000e64000800017f */
[----:B-1----:R-:W-:Y:S05]  /*1af80*/  @!P0 BRA `(.L_x_8806) ;  /* 0x0000001c000c8947 */ /* 0x002fea0003800000 */
.L_x_8902:
[----:B------:R-:W-:-:S07]  /*1af90*/  IMAD R3, R4, 0x8, R3 ;  /* 0x0000000804037824 */ /* 0x000fce00078e0203 */
.L_x_8807:
[----:B--2---:R2:W3:Y:S02]  /*1afa0*/  SYNCS.PHASECHK.TRANS64.TRYWAIT P0, [R3+URZ], R0 ;  /* 0x00000000030075a7 */ /* 0x0044e4000800017f */
[----:B---3--:R-:W-:Y:S05]  /*1afb0*/  @!P0 NANOSLEEP.SYNCS 0x989680 ;  /* 0x009896800000895d */ /* 0x008fea0003900000 */
[----:B------:R-:W3:Y:S02]  /*1afc0*/  @!P0 SYNCS.PHASECHK.TRANS64 P0, [R3+URZ], R0 ;  /* 0x00000000030085a7 */ /* 0x000ee4000800007f */
[----:B---3--:R-:W-:Y:S05]  /*1afd0*/  @!P0 BRA `(.L_x_8807) ;  /* 0xfffffffc00f08947 */ /* 0x008fea000383ffff */
.L_x_8561:
[----:B------:R-:W-:Y:S05]  /*1afe0*/  BSYNC B7 ;  /* 0x0000000000077941 */ /* 0x000fea0003800000 */
.L_x_8558:
[----:B------:R-:W-:Y:S05]  /*1aff0*/  EXIT ;  /* 0x000000000000794d */ /* 0x000fea0003800000 */
.L_x_8577:
[----:B0-----:R0:W1:Y:S02]  /*1b000*/  SYNCS.PHASECHK.TRANS64.TRYWAIT P5, [R20+URZ+0x31c90], R87 ;  /* 0x031c9057140075a7 */ /* 0x00106400080a017f */
[----:B-1----:R-:W-:Y:S05]  /*1b010*/  @!P5 NANOSLEEP.SYNCS 0x989680 ;  /* 0x009896800000d95d */ /* 0x002fea0003900000 */
[----:B------:R-:W1:Y:S02]  /*1b020*/  @!P5 SYNCS.PHASECHK.TRANS64 P5, [R20+URZ+0x31c90], R87 ;  /* 0x031c90571400d5a7 */ /* 0x000e6400080a007f */
[----:B-1----:R-:W-:Y:S05]  /*1b030*/  @!P5 BRA `(.L_x_8577) ;  /* 0xfffffffc00f0d947 */ /* 0x002fea000383ffff */
[----:B------:R-:W-:Y:S05]  /*1b040*/  BRA `(.L_x_8808) ;  /* 0xfffffe80004c7947 */ /* 0x000fea000383ffff */
.L_x_8605:
[----:B0-----:R0:W1:Y:S02]  /*1b050*/  SYNCS.PHASECHK.TRANS64.TRYWAIT P5, [R20+URZ+0x31c90], R87 ;  /* 0x031c9057140075a7 */ /* 0x00106400080a017f */
[----:B-1----:R-:W-:Y:S05]  /*1b060*/  @!P5 NANOSLEEP.SYNCS 0x989680 ;  /* 0x009896800000d95d */ /* 0x002fea0003900000 */
[----:B------:R-:W1:Y:S02]  /*1b070*/  @!P5 SYNCS.PHASECHK.TRANS64 P5, [R20+URZ+0x31c90], R87 ;  /* 0x031c90571400d5a7 */ /* 0x000e6400080a007f */
[----:B-1----:R-:W-:Y:S05]  /*1b080*/  @!P5 BRA `(.L_x_8605) ;  /* 0xfffffffc00f0d947 */ /* 0x002fea000383ffff */
[----:B------:R-:W-:Y:S05]  /*1b090*/  BRA `(.L_x_8809) ;  /* 0xfffffe9800c07947 */ /* 0x000fea000383ffff */
.L_x_8618:
[----:B0-----:R0:W1:Y:S02]  /*1b0a0*/  SYNCS.PHASECHK.TRANS64.TRYWAIT P4, [R20+URZ+0x31c90], R87 ;  /* 0x031c9057140075a7 */ /* 0x001064000808017f */
[----:B-1----:R-:W-:Y:S05]  /*1b0b0*/  @!P4 NANOSLEEP.SYNCS 0x989680 ;  /* 0x009896800000c95d */ /* 0x002fea0003900000 */
[----:B------:R-:W1:Y:S02]  /*1b0c0*/  @!P4 SYNCS.PHASECHK.TRANS64 P4, [R20+URZ+0x31c90], R87 ;  /* 0x031c90571400c5a7 */ /* 0x000e64000808007f */
[----:B-1----:R-:W-:Y:S05]  /*1b0d0*/  @!P4 BRA `(.L_x_8618) ;  /* 0xfffffffc00f0c947 */ /* 0x002fea000383ffff */
[----:B------:R-:W-:Y:S05]  /*1b0e0*/  BRA `(.L_x_8810) ;  /* 0xfffffeb400407947 */ /* 0x000fea000383ffff */
.L_x_8622:
[----:B--2---:R2:W3:Y:S02]  /*1b0f0*/  SYNCS.PHASECHK.TRANS64.TRYWAIT P3, [R20+URZ+0x31cb0], R87 ;  /* 0x031cb057140075a7 */ /* 0x0044e4000806017f */
[----:B---3--:R-:W-:Y:S05]  /*1b100*/  @!P3 NANOSLEEP.SYNCS 0x989680 ;  /* 0x009896800000b95d */ /* 0x008fea0003900000 */
[----:B------:R-:W3:Y:S02]  /*1b110*/  @!P3 SYNCS.PHASECHK.TRANS64 P3, [R20+URZ+0x31cb0], R87 ;  /* 0x031cb0571400b5a7 */ /* 0x000ee4000806007f */
[----:B---3--:R-:W-:Y:S05]  /*1b120*/  @!P3 BRA `(.L_x_8622) ;  /* 0xfffffffc00f0b947 */ /* 0x008fea000383ffff */
[----:B------:R-:W-:Y:S05]  /*1b130*/  BRA `(.L_x_8811) ;  /* 0xfffffeb400d87947 */ /* 0x000fea000383ffff */
.L_x_8628:
[----:B------:R-:W0:Y:S01]  /*1b140*/  S2R R4, SR_TID.X ;  /* 0x0000000000047919 */ /* 0x000e220000002100 */
[----:B------:R-:W-:Y:S01]  /*1b150*/  BSSY B0, `(.L_x_8812) ;  /* 0x000000c000007945 */ /* 0x000fe20003800000 */
[----:B------:R-:W-:Y:S02]  /*1b160*/  IMAD.MOV.U32 R12, RZ, RZ, RZ ;  /* 0x000000ffff0c7224 */ /* 0x000fe400078e00ff */
[----:B------:R-:W-:Y:S02]  /*1b170*/  IMAD.MOV.U32 R11, RZ, RZ, 0x1f ;  /* 0x0000001fff0b7424 */ /* 0x000fe400078e00ff */
        /* <DEDUP_REMOVED lines=9> */
.L_x_8813:
[----:B------:R-:W-:Y:S05]  /*1b210*/  BSYNC B0 ;  /* 0x0000000000007941 */ /* 0x000fea0003800000 */
.L_x_8812:
[----:B------:R1:W-:Y:S01]  /*1b220*/  STL [R1+0x48], R14 ;  /* 0x0000480e01007387 */ /* 0x0003e20000100800 */
[----:B------:R-:W-:Y:S05]  /*1b230*/  BRA `(.L_x_8814) ;  /* 0xfffffebc00307947 */ /* 0x000fea000383ffff */
.L_x_8641:
[----:B------:R-:W-:Y:S01]  /*1b240*/  BSSY B1, `(.L_x_8815) ;  /* 0x0000008000017945 */ /* 0x000fe20003800000 */
[----:B------:R-:W-:Y:S01]  /*1b250*/  IMAD.MOV.U32 R13, RZ, RZ, R46 ;  /* 0x000000ffff0d7224 */ /* 0x000fe200078e002e */
[----:B------:R-:W-:Y:S01]  /*1b260*/  MOV R12, RZ ;  /* 0x000000ff000c7202 */ /* 0x000fe20000000f00 */
[----:B------:R-:W-:Y:S02]  /*1b270*/  IMAD.MOV.U32 R11, RZ, RZ, 0x1e1f ;  /* 0x00001e1fff0b7424 */ /* 0x000fe400078e00ff */
[----:B------:R-:W-:-:S07]  /*1b280*/  IMAD.MOV.U32 R15, RZ, RZ, -0x1 ;  /* 0xffffffffff0f7424 */ /* 0x000fce00078e00ff */
[----:B-1----:R-:W-:Y:S05]  /*1b290*/  WARPSYNC.COLLECTIVE R15, `(.L_x_8816) ;  /* 0x000000000f087348 */ /* 0x002fea0003c00000 */
[----:B-1----:R0:W1:Y:S02]  /*1b2a0*/  SHFL.IDX P6, R14, R13, R12, R11 ;  /* 0x0000000c0d0e7389 */ /* 0x00206400000c000b */
[----:B01----:R-:W-:Y:S01]  /*1b2b0*/  ENDCOLLECTIVE ;  /* 0x000000000000791b */ /* 0x003fe20003800000 */
.L_x_8816:
[----:B------:R-:W-:Y:S05]  /*1b2c0*/  BSYNC B1 ;  /* 0x0000000000017941 */ /* 0x000fea0003800000 */
.L_x_8815:
[----:B------:R-:W-:Y:S05]  /*1b2d0*/  BRA `(.L_x_8817) ;  /* 0xfffffec400c87947 */ /* 0x000fea000383ffff */
.L_x_8642:
[----:B------:R-:W-:Y:S01]  /*1b2e0*/  BSSY B1, `(.L_x_8818) ;  /* 0x0000008000017945 */ /* 0x000fe20003800000 */
[----:B------:R-:W-:Y:S02]  /*1b2f0*/  IMAD.MOV.U32 R13, RZ, RZ, R44 ;  /* 0x000000ffff0d7224 */ /* 0x000fe400078e002c */
[----:B------:R-:W-:Y:S02]  /*1b300*/  IMAD.MOV.U32 R12, RZ, RZ, RZ ;  /* 0x000000ffff0c7224 */ /* 0x000fe400078e00ff */
[----:B------:R-:W-:Y:S02]  /*1b310*/  IMAD.MOV.U32 R11, RZ, RZ, 0x1e1f ;  /* 0x00001e1fff0b7424 */ /* 0x000fe400078e00ff */
[----:B------:R-:W-:-:S07]  /*1b320*/  IMAD.MOV.U32 R15, RZ, RZ, -0x1 ;  /* 0xffffffffff0f7424 */ /* 0x000fce00078e00ff */
[----:B-1----:R-:W-:Y:S05]  /*1b330*/  WARPSYNC.COLLECTIVE R15, `(.L_x_8819) ;  /* 0x000000000f087348 */ /* 0x002fea0003c00000 */
[----:B-1----:R0:W1:Y:S02]  /*1b340*/  SHFL.IDX P6, R14, R13, R12, R11 ;  /* 0x0000000c0d0e7389 */ /* 0x00206400000c000b */
[----:B01----:R-:W-:Y:S01]  /*1b350*/  ENDCOLLECTIVE ;  /* 0x000000000000791b */ /* 0x003fe20003800000 */
.L_x_8819:
[----:B------:R-:W-:Y:S05]  /*1b360*/  BSYNC B1 ;  /* 0x0000000000017941 */ /* 0x000fea0003800000 */
.L_x_8818:
[----:B------:R-:W-:Y:S05]  /*1b370*/  BRA `(.L_x_8820) ;  /* 0xfffffec400ac7947 */ /* 0x000fea000383ffff */
.L_x_8643:
        /* <DEDUP_REMOVED lines=8> */
.L_x_8822:
[----:B------:R-:W-:Y:S05]  /*1b400*/  BSYNC B1 ;  /* 0x0000000000017941 */ /* 0x000fea0003800000 */
.L_x_8821:
[----:B------:R-:W-:Y:S05]  /*1b410*/  BRA `(.L_x_8823) ;  /* 0xfffffec400907947 */ /* 0x000fea000383ffff */
.L_x_8644:
        /* <DEDUP_REMOVED lines=8> */
.L_x_8825:
[----:B------:R-:W-:Y:S05]  /*1b4a0*/  BSYNC B1 ;  /* 0x0000000000017941 */ /* 0x000fea0003800000 */
.L_x_8824:
[----:B------:R-:W-:Y:S05]  /*1b4b0*/  BRA `(.L_x_8826) ;  /* 0xfffffec400747947 */ /* 0x000fea000383ffff */
.L_x_8646:
[----:B0-----:R0:W1:Y:S02]  /*1b4c0*/  SYNCS.PHASECHK.TRANS64.TRYWAIT P1, [R18+URZ+0x31c00], R3 ;  /* 0x031c0003120075a7 */ /* 0x001064000802017f */
[----:B-1----:R-:W-:Y:S05]  /*1b4d0*/  @!P1 NANOSLEEP.SYNCS 0x989680 ;  /* 0x009896800000995d */ /* 0x002fea0003900000 */
[----:B------:R-:W1:Y:S02]  /*1b4e0*/  @!P1 SYNCS.PHASECHK.TRANS64 P1, [R18+URZ+0x31c00], R3 ;  /* 0x031c0003120095a7 */ /* 0x000e64000802007f */
[----:B-1----:R-:W-:Y:S05]  /*1b4f0*/  @!P1 BRA `(.L_x_8646) ;  /* 0xfffffffc00f09947 */ /* 0x002fea000383ffff */
[----:B------:R-:W-:Y:S05]  /*1b500*/  BRA `(.L_x_8827) ;  /* 0xfffffec400e07947 */ /* 0x000fea000383ffff */
.L_x_8660:
[----:B------:R-:W-:Y:S01]  /*1b510*/  BSSY B1, `(.L_x_8828) ;  /* 0x0000008000017945 */ /* 0x000fe20003800000 */
[----:B------:R-:W-:Y:S02]  /*1b520*/  IMAD.MOV.U32 R13, RZ, RZ, R46 ;  /* 0x000000ffff0d7224 */ /* 0x000fe400078e002e */
[----:B------:R-:W-:Y:S02]  /*1b530*/  IMAD.MOV.U32 R12, RZ, RZ, RZ ;  /* 0x000000ffff0c7224 */ /* 0x000fe400078e00ff */
[----:B------:R-:W-:Y:S02]  /*1b540*/  IMAD.MOV.U32 R11, RZ, RZ, 0x1e1f ;  /* 0x00001e1fff0b7424 */ /* 0x000fe400078e00ff */
[----:B------:R-:W-:-:S07]  /*1b550*/  IMAD.MOV.U32 R15, RZ, RZ, -0x1 ;  /* 0xffffffffff0f7424 */ /* 0x000fce00078e00ff */
[----:B01----:R-:W-:Y:S05]  /*1b560*/  WARPSYNC.COLLECTIVE R15, `(.L_x_8829) ;  /* 0x000000000f087348 */ /* 0x003fea0003c00000 */
[----:B-1----:R1:W2:Y:S02]  /*1b570*/  SHFL.IDX P6, R14, R13, R12, R11 ;  /* 0x0000000c0d0e7389 */ /* 0x0022a400000c000b */
[----:B012---:R-:W-:Y:S01]  /*1b580*/  ENDCOLLECTIVE ;  /* 0x000000000000791b */ /* 0x007fe20003800000 */
.L_x_8829:
[----:B------:R-:W-:Y:S05]  /*1b590*/  BSYNC B1 ;  /* 0x0000000000017941 */ /* 0x000fea0003800000 */
.L_x_8828:
[----:B------:R-:W-:Y:S05]  /*1b5a0*/  BRA `(.L_x_8830) ;  /* 0xfffffedc00187947 */ /* 0x000fea000383ffff */
.L_x_8661:
[----:B------:R-:W-:Y:S01]  /*1b5b0*/  BSSY B1, `(.L_x_8831) ;  /* 0x0000008000017945 */ /* 0x000fe20003800000 */
[----:B------:R-:W-:Y:S01]  /*1b5c0*/  IMAD.MOV.U32 R13, RZ, RZ, R44 ;  /* 0x000000ffff0d7224 */ /* 0x000fe200078e002c */
[----:B------:R-:W-:Y:S01]  /*1b5d0*/  MOV R15, 0xffffffff ;  /* 0xffffffff000f7802 */ /* 0x000fe20000000f00 */
[----:B------:R-:W-:Y:S02]  /*1b5e0*/  IMAD.MOV.U32 R12, RZ, RZ, RZ ;  /* 0x000000ffff0c7224 */ /* 0x000fe400078e00ff */
[----:B------:R-:W-:-:S07]  /*1b5f0*/  IMAD.MOV.U32 R11, RZ, RZ, 0x1e1f ;  /* 0x00001e1fff0b7424 */ /* 0x000fce00078e00ff */
[----:B01----:R-:W-:Y:S05]  /*1b600*/  WARPSYNC.COLLECTIVE R15, `(.L_x_8832) ;  /* 0x000000000f087348 */ /* 0x003fea0003c00000 */
[----:B-1----:R1:W2:Y:S02]  /*1b610*/  SHFL.IDX P6, R14, R13, R12, R11 ;  /* 0x0000000c0d0e7389 */ /* 0x0022a400000c000b */
[----:B012---:R-:W-:Y:S01]  /*1b620*/  ENDCOLLECTIVE ;  /* 0x000000000000791b */ /* 0x007fe20003800000 */
.L_x_8832:
[----:B------:R-:W-:Y:S05]  /*1b630*/  BSYNC B1 ;  /* 0x0000000000017941 */ /* 0x000fea0003800000 */
.L_x_8831:
[----:B------:R-:W-:Y:S05]  /*1b640*/  BRA `(.L_x_8833) ;  /* 0xfffffed800fc7947 */ /* 0x000fea000383ffff */
.L_x_8662:
        /* <DEDUP_REMOVED lines=8> */
.L_x_8835:
[----:B------:R-:W-:Y:S05]  /*1b6d0*/  BSYNC B1 ;  /* 0x0000000000017941 */ /* 0x000fea0003800000 */
.L_x_8834:
[----:B------:R-:W-:Y:S05]  /*1b6e0*/  BRA `(.L_x_8836) ;  /* 0xfffffed800e07947 */ /* 0x000fea000383ffff */
.L_x_8663:
        /* <DEDUP_REMOVED lines=8> */
.L_x_8838:
[----:B------:R-:W-:Y:S05]  /*1b770*/  BSYNC B1 ;  /* 0x0000000000017941 */ /* 0x000fea0003800000 */
.L_x_8837:
[----:B------:R-:W-:Y:S05]  /*1b780*/  BRA `(.L_x_8839) ;  /* 0xfffffed800c47947 */ /* 0x000fea000383ffff */
.L_x_8665:
[----:B0-----:R0:W2:Y:S02]  /*1b790*/  SYNCS.PHASECHK.TRANS64.TRYWAIT P1, [R18+URZ+0x31c00], R3 ;  /* 0x031c0003120075a7 */ /* 0x0010a4000802017f */
[----:B--2---:R-:W-:Y:S05]  /*1b7a0*/  @!P1 NANOSLEEP.SYNCS 0x989680 ;  /* 0x009896800000995d */ /* 0x004fea0003900000 */
[----:B------:R-:W2:Y:S02]  /*1b7b0*/  @!P1 SYNCS.PHASECHK.TRANS64 P1, [R18+URZ+0x31c00], R3 ;  /* 0x031c0003120095a7 */ /* 0x000ea4000802007f */
[----:B--2---:R-:W-:Y:S05]  /*1b7c0*/  @!P1 BRA `(.L_x_8665) ;  /* 0xfffffffc00f09947 */ /* 0x004fea000383ffff */
[----:B------:R-:W-:Y:S05]  /*1b7d0*/  BRA `(.L_x_8840) ;  /* 0xfffffedc00307947 */ /* 0x000fea000383ffff */
.L_x_8673:
[----:B--2---:R2:W4:Y:S02]  /*1b7e0*/  SYNCS.PHASECHK.TRANS64.TRYWAIT P1, [R15+URZ+0x31c30], R4 ;  /* 0x031c30040f0075a7 */ /* 0x004524000802017f */
[----:B----4-:R-:W-:Y:S05]  /*1b7f0*/  @!P1 NANOSLEEP.SYNCS 0x989680 ;  /* 0x009896800000995d */ /* 0x010fea0003900000 */
[----:B------:R-:W4:Y:S02]  /*1b800*/  @!P1 SYNCS.PHASECHK.TRANS64 P1, [R15+URZ+0x31c30], R4 ;  /* 0x031c30040f0095a7 */ /* 0x000f24000802007f */
[----:B----4-:R-:W-:Y:S05]  /*1b810*/  @!P1 BRA `(.L_x_8673) ;  /* 0xfffffffc00f09947 */ /* 0x010fea000383ffff */
[----:B------:R-:W-:Y:S05]  /*1b820*/  BRA `(.L_x_8672) ;  /* 0xfffffef0007c7947 */ /* 0x000fea000383ffff */
.L_x_8679:
[----:B-1----:R1:W2:Y:S02]  /*1b830*/  SYNCS.PHASECHK.TRANS64.TRYWAIT P3, [R0+URZ+0x31c30], R21 ;  /* 0x031c3015000075a7 */ /* 0x0022a4000806017f */
[----:B--2---:R-:W-:Y:S05]  /*1b840*/  @!P3 NANOSLEEP.SYNCS 0x989680 ;  /* 0x009896800000b95d */ /* 0x004fea0003900000 */
[----:B------:R-:W2:Y:S02]  /*1b850*/  @!P3 SYNCS.PHASECHK.TRANS64 P3, [R0+URZ+0x31c30], R21 ;  /* 0x031c30150000b5a7 */ /* 0x000ea4000806007f */
[----:B--2---:R-:W-:Y:S05]  /*1b860*/  @!P3 BRA `(.L_x_8679) ;  /* 0xfffffffc00f0b947 */ /* 0x004fea000383ffff */
[----:B------:R-:W-:Y:S05]  /*1b870*/  BRA `(.L_x_8678) ;  /* 0xffffff3400407947 */ /* 0x000fea000383ffff */
.L_x_8684:
[----:B-1----:R1:W2:Y:S02]  /*1b880*/  SYNCS.PHASECHK.TRANS64.TRYWAIT P2, [R14+URZ+0x31c50], R0 ;  /* 0x031c50000e0075a7 */ /* 0x0022a4000804017f */
[----:B--2---:R-:W-:Y:S05]  /*1b890*/  @!P2 NANOSLEEP.SYNCS 0x989680 ;  /* 0x009896800000a95d */ /* 0x004fea0003900000 */
[----:B------:R-:W2:Y:S02]  /*1b8a0*/  @!P2 SYNCS.PHASECHK.TRANS64 P2, [R14+URZ+0x31c50], R0 ;  /* 0x031c50000e00a5a7 */ /* 0x000ea4000804007f */
[----:B--2---:R-:W-:Y:S05]  /*1b8b0*/  @!P2 BRA `(.L_x_8684) ;  /* 0xfffffffc00f0a947 */ /* 0x004fea000383ffff */
[----:B------:R-:W-:Y:S05]  /*1b8c0*/  BRA `(.L_x_8683) ;  /* 0xffffff5800647947 */ /* 0x000fea000383ffff */
.L_x_8689:
[----:B--2---:R2:W3:Y:S02]  /*1b8d0*/  SYNCS.PHASECHK.TRANS64.TRYWAIT P0, [R7+URZ+0x31c50], R4 ;  /* 0x031c5004070075a7 */ /* 0x0044e4000800017f */
[----:B---3--:R-:W-:Y:S05]  /*1b8e0*/  @!P0 NANOSLEEP.SYNCS 0x989680 ;  /* 0x009896800000895d */ /* 0x008fea0003900000 */
[----:B------:R-:W3:Y:S02]  /*1b8f0*/  @!P0 SYNCS.PHASECHK.TRANS64 P0, [R7+URZ+0x31c50], R4 ;  /* 0x031c5004070085a7 */ /* 0x000ee4000800007f */
[----:B---3--:R-:W-:Y:S05]  /*1b900*/  @!P0 BRA `(.L_x_8689) ;  /* 0xfffffffc00f08947 */ /* 0x008fea000383ffff */
[----:B------:R-:W-:Y:S05]  /*1b910*/  BRA `(.L_x_8688) ;  /* 0xffffff7800f07947 */ /* 0x000fea000383ffff */
.L_x_8713:
        /* <DEDUP_REMOVED lines=8> */
[----:B-----5:R-:W-:Y:S05]  /*1b9a0*/  WARPSYNC.COLLECTIVE R15, `(.L_x_8842) ;  /* 0x000000000f087348 */ /* 0x020fea0003c00000 */
[----:B------:R0:W1:Y:S02]  /*1b9b0*/  SHFL.IDX P6, R14, R13, R12, R11 ;  /* 0x0000000c0d0e7389 */ /* 0x00006400000c000b */
[----:B01---5:R-:W-:Y:S01]  /*1b9c0*/  ENDCOLLECTIVE ;  /* 0x000000000000791b */ /* 0x023fe20003800000 */
.L_x_8842:
[----:B------:R-:W-:Y:S05]  /*1b9d0*/  BSYNC B1 ;  /* 0x0000000000017941 */ /* 0x000fea0003800000 */
.L_x_8841:
[----:B------:R-:W-:Y:S05]  /*1b9e0*/  BRA `(.L_x_8843) ;  /* 0xffffffb0002c7947 */ /* 0x000fea000383ffff */
.L_x_8714:
[----:B------:R-:W-:Y:S01]  /*1b9f0*/  BSSY B1, `(.L_x_8844) ;  /* 0x0000006000017945 */ /* 0x000fe20003800000 */
[----:B------:R-:W-:-:S07]  /*1ba00*/  IMAD.MOV.U32 R15, RZ, RZ, -0x1 ;  /* 0xffffffffff0f7424 */ /* 0x000fce00078e00ff */
[----:B-----5:R-:W-:Y:S05]  /*1ba10*/  WARPSYNC.COLLECTIVE R15, `(.L_x_8845) ;  /* 0x000000000f0c7348 */ /* 0x020fea0003c00000 */
[----:B------:R-:W-:Y:S02]  /*1ba20*/  ELECT P6, UR62, PT ;  /* 0x00000000003e782f */ /* 0x000fe400038c0000 */
[----:B------:R-:W-:Y:S01]  /*1ba30*/  MOV R14, UR62 ;  /* 0x0000003e000e7c02 */ /* 0x000fe20008000f00 */
[----:B-----5:R-:W-:Y:S10]  /*1ba40*/  ENDCOLLECTIVE ;  /* 0x000000000000791b */ /* 0x020ff40003800000 */
.L_x_8845:
[----:B------:R-:W-:Y:S05]  /*1ba50*/  BSYNC B1 ;  /* 0x0000000000017941 */ /* 0x000fea0003800000 */
.L_x_8844:
[----:B------:R-:W-:Y:S05]  /*1ba60*/  BRA `(.L_x_8846) ;  /* 0xffffffb000187947 */ /* 0x000fea000383ffff */
.L_x_8716:
[----:B0-----:R0:W1:Y:S02]  /*1ba70*/  SYNCS.PHASECHK.TRANS64.TRYWAIT P0, [R6+URZ+0x31c20], R7 ;  /* 0x031c2007060075a7 */ /* 0x001064000800017f */
[----:B-1----:R-:W-:Y:S05]  /*1ba80*/  @!P0 NANOSLEEP.SYNCS 0x989680 ;  /* 0x009896800000895d */ /* 0x002fea0003900000 */
[----:B------:R-:W1:Y:S02]  /*1ba90*/  @!P0 SYNCS.PHASECHK.TRANS64 P0, [R6+URZ+0x31c20], R7 ;  /* 0x031c2007060085a7 */ /* 0x000e64000800007f */
[----:B-1----:R-:W-:Y:S05]  /*1baa0*/  @!P0 BRA `(.L_x_8716) ;  /* 0xfffffffc00f08947 */ /* 0x002fea000383ffff */
[----:B------:R-:W-:Y:S05]  /*1bab0*/  BRA `(.L_x_8847) ;  /* 0xffffffb000347947 */ /* 0x000fea000383ffff */
.L_x_8719:
[----:B0-----:R0:W1:Y:S02]  /*1bac0*/  SYNCS.PHASECHK.TRANS64.TRYWAIT P0, [R7+URZ+0x31ca0], R8 ;  /* 0x031ca008070075a7 */ /* 0x001064000800017f */
[----:B-1----:R-:W-:Y:S05]  /*1bad0*/  @!P0 NANOSLEEP.SYNCS 0x989680 ;  /* 0x009896800000895d */ /* 0x002fea0003900000 */
[----:B------:R-:W1:Y:S02]  /*1bae0*/  @!P0 SYNCS.PHASECHK.TRANS64 P0, [R7+URZ+0x31ca0], R8 ;  /* 0x031ca008070085a7 */ /* 0x000e64000800007f */
[----:B-1----:R-:W-:Y:S05]  /*1baf0*/  @!P0 BRA `(.L_x_8719) ;  /* 0xfffffffc00f08947 */ /* 0x002fea000383ffff */
[----:B------:R-:W-:Y:S05]  /*1bb00*/  BRA `(.L_x_8848) ;  /* 0xffffffb0003c7947 */ /* 0x000fea000383ffff */
.L_x_8721:
[----:B-1----:R1:W2:Y:S02]  /*1bb10*/  SYNCS.PHASECHK.TRANS64.TRYWAIT P0, [R7+URZ+0x31cc0], R8 ;  /* 0x031cc008070075a7 */ /* 0x0022a4000800017f */
[----:B--2---:R-:W-:Y:S05]  /*1bb20*/  @!P0 NANOSLEEP.SYNCS 0x989680 ;  /* 0x009896800000895d */ /* 0x004fea0003900000 */
[----:B------:R-:W2:Y:S02]  /*1bb30*/  @!P0 SYNCS.PHASECHK.TRANS64 P0, [R7+URZ+0x31cc0], R8 ;  /* 0x031cc008070085a7 */ /* 0x000ea4000800007f */
[----:B--2---:R-:W-:Y:S05]  /*1bb40*/  @!P0 BRA `(.L_x_8721) ;  /* 0xfffffffc00f08947 */ /* 0x004fea000383ffff */
[----:B------:R-:W-:Y:S05]  /*1bb50*/  BRA `(.L_x_8849) ;  /* 0xffffffb000bc7947 */ /* 0x000fea000383ffff */
.L_x_8725:
[----:B0-----:R0:W1:Y:S02]  /*1bb60*/  SYNCS.PHASECHK.TRANS64.TRYWAIT P0, [R7+URZ+0x31ca0], R8 ;  /* 0x031ca008070075a7 */ /* 0x001064000800017f */
[----:B-1----:R-:W-:Y:S05]  /*1bb70*/  @!P0 NANOSLEEP.SYNCS 0x989680 ;  /* 0x009896800000895d */ /* 0x002fea0003900000 */
[----:B------:R-:W1:Y:S02]  /*1bb80*/  @!P0 SYNCS.PHASECHK.TRANS64 P0, [R7+URZ+0x31ca0], R8 ;  /* 0x031ca008070085a7 */ /* 0x000e64000800007f */
[----:B-1----:R-:W-:Y:S05]  /*1bb90*/  @!P0 BRA `(.L_x_8725) ;  /* 0xfffffffc00f08947 */ /* 0x002fea000383ffff */
[----:B------:R-:W-:Y:S05]  /*1bba0*/  BRA `(.L_x_8850) ;  /* 0xffffffb400647947 */ /* 0x000fea000383ffff */
.L_x_8727:
[----:B-1----:R1:W2:Y:S02]  /*1bbb0*/  SYNCS.PHASECHK.TRANS64.TRYWAIT P1, [R7+URZ+0x31cc0], R8 ;  /* 0x031cc008070075a7 */ /* 0x0022a4000802017f */
[----:B--2---:R-:W-:Y:S05]  /*1bbc0*/  @!P1 NANOSLEEP.SYNCS 0x989680 ;  /* 0x009896800000995d */ /* 0x004fea0003900000 */
[----:B------:R-:W2:Y:S02]  /*1bbd0*/  @!P1 SYNCS.PHASECHK.TRANS64 P1, [R7+URZ+0x31cc0], R8 ;  /* 0x031cc008070095a7 */ /* 0x000ea4000802007f */
[----:B--2---:R-:W-:Y:S05]  /*1bbe0*/  @!P1 BRA `(.L_x_8727) ;  /* 0xfffffffc00f09947 */ /* 0x004fea000383ffff */
[----:B------:R-:W-:Y:S05]  /*1bbf0*/  BRA `(.L_x_8851) ;  /* 0xffffffb400e07947 */ /* 0x000fea000383ffff */
.L_x_8739:
        /* <DEDUP_REMOVED lines=11> */
.L_x_8853:
[----:B------:R-:W-:Y:S05]  /*1bcb0*/  BSYNC B0 ;  /* 0x0000000000007941 */ /* 0x000fea0003800000 */
.L_x_8852:
[----:B------:R-:W-:Y:S05]  /*1bcc0*/  BRA `(.L_x_8854) ;  /* 0xffffffc000a47947 */ /* 0x000fea000383ffff */
.L_x_8740:
[----:B------:R-:W-:Y:S01]  /*1bcd0*/  BSSY B0, `(.L_x_8855) ;  /* 0x0000006000007945 */ /* 0x000fe20003800000 */
[----:B------:R-:W-:-:S07]  /*1bce0*/  IMAD.MOV.U32 R15, RZ, RZ, -0x1 ;  /* 0xffffffffff0f7424 */ /* 0x000fce00078e00ff */
[----:B------:R-:W-:Y:S05]  /*1bcf0*/  WARPSYNC.COLLECTIVE R15, `(.L_x_8856) ;  /* 0x000000000f0c7348 */ /* 0x000fea0003c00000 */
[----:B------:R-:W-:Y:S02]  /*1bd00*/  ELECT P6, UR62, PT ;  /* 0x00000000003e782f */ /* 0x000fe400038c0000 */
[----:B------:R-:W-:Y:S01]  /*1bd10*/  MOV R14, UR62 ;  /* 0x0000003e000e7c02 */ /* 0x000fe20008000f00 */
[----:B------:R-:W-:Y:S10]  /*1bd20*/  ENDCOLLECTIVE ;  /* 0x000000000000791b */ /* 0x000ff40003800000 */
.L_x_8856:
[----:B------:R-:W-:Y:S05]  /*1bd30*/  BSYNC B0 ;  /* 0x0000000000007941 */ /* 0x000fea0003800000 */
.L_x_8855:
[----:B------:R-:W-:Y:S05]  /*1bd40*/  BRA `(.L_x_8857) ;  /* 0xffffffc0009c7947 */ /* 0x000fea000383ffff */
.L_x_8743:
[----:B-1----:R1:W2:Y:S02]  /*1bd50*/  SYNCS.PHASECHK.TRANS64.TRYWAIT P0, [R4+URZ+0x31c40], R5 ;  /* 0x031c4005040075a7 */ /* 0x0022a4000800017f */
[----:B--2---:R-:W-:Y:S05]  /*1bd60*/  @!P0 NANOSLEEP.SYNCS 0x989680 ;  /* 0x009896800000895d */ /* 0x004fea0003900000 */
[----:B------:R-:W2:Y:S02]  /*1bd70*/  @!P0 SYNCS.PHASECHK.TRANS64 P0, [R4+URZ+0x31c40], R5 ;  /* 0x031c4005040085a7 */ /* 0x000ea4000800007f */
[----:B--2---:R-:W-:Y:S05]  /*1bd80*/  @!P0 BRA `(.L_x_8743) ;  /* 0xfffffffc00f08947 */ /* 0x004fea000383ffff */
[----:B------:R-:W-:Y:S05]  /*1bd90*/  BRA `(.L_x_8858) ;  /* 0xffffffc000f07947 */ /* 0x000fea000383ffff */
.L_x_8746:
[----:B-1----:R1:W2:Y:S02]  /*1bda0*/  SYNCS.PHASECHK.TRANS64.TRYWAIT P0, [R29+URZ+0x31c20], R4 ;  /* 0x031c20041d0075a7 */ /* 0x0022a4000800017f */
[----:B--2---:R-:W-:Y:S05]  /*1bdb0*/  @!P0 NANOSLEEP.SYNCS 0x989680 ;  /* 0x009896800000895d */ /* 0x004fea0003900000 */
[----:B------:R-:W2:Y:S02]  /*1bdc0*/  @!P0 SYNCS.PHASECHK.TRANS64 P0, [R29+URZ+0x31c20], R4 ;  /* 0x031c20041d0085a7 */ /* 0x000ea4000800007f */
[----:B--2---:R-:W-:Y:S05]  /*1bdd0*/  @!P0 BRA `(.L_x_8746) ;  /* 0xfffffffc00f08947 */ /* 0x004fea000383ffff */
[----:B------:R-:W-:Y:S05]  /*1bde0*/  BRA `(.L_x_8859) ;  /* 0xffffffc800207947 */ /* 0x000fea000383ffff */
.L_x_8754:
[----:B0-----:R0:W1:Y:S02]  /*1bdf0*/  SYNCS.PHASECHK.TRANS64.TRYWAIT P0, [R3+URZ+0x31c40], R2 ;  /* 0x031c4002030075a7 */ /* 0x001064000800017f */
[----:B-1----:R-:W-:Y:S05]  /*1be00*/  @!P0 NANOSLEEP.SYNCS 0x989680 ;  /* 0x009896800000895d */ /* 0x002fea0003900000 */
[----:B------:R-:W1:Y:S02]  /*1be10*/  @!P0 SYNCS.PHASECHK.TRANS64 P0, [R3+URZ+0x31c40], R2 ;  /* 0x031c4002030085a7 */ /* 0x000e64000800007f */
[----:B-1----:R-:W-:Y:S05]  /*1be20*/  @!P0 BRA `(.L_x_8754) ;  /* 0xfffffffc00f08947 */ /* 0x002fea000383ffff */
[----:B------:R-:W-:Y:S05]  /*1be30*/  BRA `(.L_x_8860) ;  /* 0xffffffc800cc7947 */ /* 0x000fea000383ffff */
.L_x_8756:
[----:B0-----:R0:W1:Y:S02]  /*1be40*/  SYNCS.PHASECHK.TRANS64.TRYWAIT P0, [R2+URZ+0x31c60], R3 ;  /* 0x031c6003020075a7 */ /* 0x001064000800017f */
[----:B-1----:R-:W-:Y:S05]  /*1be50*/  @!P0 NANOSLEEP.SYNCS 0x989680 ;  /* 0x009896800000895d */ /* 0x002fea0003900000 */
[----:B------:R-:W1:Y:S02]  /*1be60*/  @!P0 SYNCS.PHASECHK.TRANS64 P0, [R2+URZ+0x31c60], R3 ;  /* 0x031c6003020085a7 */ /* 0x000e64000800007f */
[----:B-1----:R-:W-:Y:S05]  /*1be70*/  @!P0 BRA `(.L_x_8756) ;  /* 0xfffffffc00f08947 */ /* 0x002fea000383ffff */
[----:B------:R-:W-:Y:S05]  /*1be80*/  BRA `(.L_x_8861) ;  /* 0xffffffcc00587947 */ /* 0x000fea000383ffff */
.L_x_8762:
[----:B-1----:R1:W2:Y:S02]  /*1be90*/  SYNCS.PHASECHK.TRANS64.TRYWAIT P0, [R3+URZ+0x31c40], R2 ;  /* 0x031c4002030075a7 */ /* 0x0022a4000800017f */
[----:B--2---:R-:W-:Y:S05]  /*1bea0*/  @!P0 NANOSLEEP.SYNCS 0x989680 ;  /* 0x009896800000895d */ /* 0x004fea0003900000 */
[----:B------:R-:W2:Y:S02]  /*1beb0*/  @!P0 SYNCS.PHASECHK.TRANS64 P0, [R3+URZ+0x31c40], R2 ;  /* 0x031c4002030085a7 */ /* 0x000ea4000800007f */
[----:B--2---:R-:W-:Y:S05]  /*1bec0*/  @!P0 BRA `(.L_x_8762) ;  /* 0xfffffffc00f08947 */ /* 0x004fea000383ffff */
[----:B------:R-:W-:Y:S05]  /*1bed0*/  BRA `(.L_x_8862) ;  /* 0xffffffd000a47947 */ /* 0x000fea000383ffff */
.L_x_8764:
[----:B0-----:R0:W1:Y:S02]  /*1bee0*/  SYNCS.PHASECHK.TRANS64.TRYWAIT P0, [R3+URZ+0x31c60], R24 ;  /* 0x031c6018030075a7 */ /* 0x001064000800017f */
[----:B-1----:R-:W-:Y:S05]  /*1bef0*/  @!P0 NANOSLEEP.SYNCS 0x989680 ;  /* 0x009896800000895d */ /* 0x002fea0003900000 */
[----:B------:R-:W1:Y:S02]  /*1bf00*/  @!P0 SYNCS.PHASECHK.TRANS64 P0, [R3+URZ+0x31c60], R24 ;  /* 0x031c6018030085a7 */ /* 0x000e64000800007f */
[----:B-1----:R-:W-:Y:S05]  /*1bf10*/  @!P0 BRA `(.L_x_8764) ;  /* 0xfffffffc00f08947 */ /* 0x002fea000383ffff */
[----:B------:R-:W-:Y:S05]  /*1bf20*/  BRA `(.L_x_8863) ;  /* 0xffffffd400307947 */ /* 0x000fea000383ffff */
.L_x_8770:
[----:B-1----:R1:W2:Y:S02]  /*1bf30*/  SYNCS.PHASECHK.TRANS64.TRYWAIT P0, [R2+URZ+0x31c40], R3 ;  /* 0x031c4003020075a7 */ /* 0x0022a4000800017f */
[----:B--2---:R-:W-:Y:S05]  /*1bf40*/  @!P0 NANOSLEEP.SYNCS 0x989680 ;  /* 0x009896800000895d */ /* 0x004fea0003900000 */
[----:B------:R-:W2:Y:S02]  /*1bf50*/  @!P0 SYNCS.PHASECHK.TRANS64 P0, [R2+URZ+0x31c40], R3 ;  /* 0x031c4003020085a7 */ /* 0x000ea4000800007f */
[----:B--2---:R-:W-:Y:S05]  /*1bf60*/  @!P0 BRA `(.L_x_8770) ;  /* 0xfffffffc00f08947 */ /* 0x004fea000383ffff */
[----:B------:R-:W-:Y:S05]  /*1bf70*/  BRA `(.L_x_8864) ;  /* 0xffffffd800587947 */ /* 0x000fea000383ffff */
.L_x_8772:
[----:B0-----:R0:W1:Y:S02]  /*1bf80*/  SYNCS.PHASECHK.TRANS64.TRYWAIT P0, [R2+URZ+0x31c60], R3 ;  /* 0x031c6003020075a7 */ /* 0x001064000800017f */
[----:B-1----:R-:W-:Y:S05]  /*1bf90*/  @!P0 NANOSLEEP.SYNCS 0x989680 ;  /* 0x009896800000895d */ /* 0x002fea0003900000 */
[----:B------:R-:W1:Y:S02]  /*1bfa0*/  @!P0 SYNCS.PHASECHK.TRANS64 P0, [R2+URZ+0x31c60], R3 ;  /* 0x031c6003020085a7 */ /* 0x000e64000800007f */
[----:B-1----:R-:W-:Y:S05]  /*1bfb0*/  @!P0 BRA `(.L_x_8772) ;  /* 0xfffffffc00f08947 */ /* 0x002fea000383ffff */
[----:B------:R-:W-:Y:S05]  /*1bfc0*/  BRA `(.L_x_8865) ;  /* 0xffffffd800e47947 */ /* 0x000fea000383ffff */
.L_x_8780:
[----:B--2---:R2:W3:Y:S02]  /*1bfd0*/  SYNCS.PHASECHK.TRANS64.TRYWAIT P0, [R3+URZ+0x31c60], R2 ;  /* 0x031c6002030075a7 */ /* 0x0044e4000800017f */
[----:B---3--:R-:W-:Y:S05]  /*1bfe0*/  @!P0 NANOSLEEP.SYNCS 0x989680 ;  /* 0x009896800000895d */ /* 0x008fea0003900000 */
[----:B------:R-:W3:Y:S02]  /*1bff0*/  @!P0 SYNCS.PHASECHK.TRANS64 P0, [R3+URZ+0x31c60], R2 ;  /* 0x031c6002030085a7 */ /* 0x000ee4000800007f */
[----:B---3--:R-:W-:Y:S05]  /*1c000*/  @!P0 BRA `(.L_x_8780) ;  /* 0xfffffffc00f08947 */ /* 0x008fea000383ffff */
[----:B------:R-:W-:Y:S05]  /*1c010*/  BRA `(.L_x_8866) ;  /* 0xffffffdc00ec7947 */ /* 0x000fea000383ffff */
.L_x_8783:
[----:B------:R-:W-:Y:S01]  /*1c020*/  BSSY B0, `(.L_x_8867) ;  /* 0x0000008000007945 */ /* 0x000fe20003800000 */
[----:B0-----:R-:W-:Y:S01]  /*1c030*/  IMAD.MOV.U32 R13, RZ, RZ, R16 ;  /* 0x000000ffff0d7224 */ /* 0x001fe200078e0010 */
[----:B------:R-:W-:Y:S01]  /*1c040*/  MOV R15, 0xffffffff ;  /* 0xffffffff000f7802 */ /* 0x000fe20000000f00 */
[----:B------:R-:W-:Y:S02]  /*1c050*/  IMAD.MOV.U32 R12, RZ, RZ, RZ ;  /* 0x000000ffff0c7224 */ /* 0x000fe400078e00ff */
[----:B------:R-:W-:-:S07]  /*1c060*/  IMAD.MOV.U32 R11, RZ, RZ, 0x1f ;  /* 0x0000001fff0b7424 */ /* 0x000fce00078e00ff */
[----:B-1---5:R-:W-:Y:S05]  /*1c070*/  WARPSYNC.COLLECTIVE R15, `(.L_x_8868) ;  /* 0x000000000f087348 */ /* 0x022fea0003c00000 */
[----:B------:R0:W2:Y:S02]  /*1c080*/  SHFL.IDX P6, R14, R13, R12, R11 ;  /* 0x0000000c0d0e7389 */ /* 0x0000a400000c000b */
[----:B012--5:R-:W-:Y:S01]  /*1c090*/  ENDCOLLECTIVE ;  /* 0x000000000000791b */ /* 0x027fe20003800000 */
.L_x_8868:
[----:B------:R-:W-:Y:S05]  /*1c0a0*/  BSYNC B0 ;  /* 0x0000000000007941 */ /* 0x000fea0003800000 */
.L_x_8867:
        /* <DEDUP_REMOVED lines=8> */
.L_x_8869:
[----:B------:R-:W-:Y:S01]  /*1c130*/  IMAD.MOV.U32 R5, RZ, RZ, R14 ;  /* 0x000000ffff057224 */ /* 0x000fe200078e000e */
[----:B------:R-:W-:Y:S06]  /*1c140*/  BRA `(.L_x_8870) ;  /* 0xffffffe000747947 */ /* 0x000fec000383ffff */
.L_x_8786:
        /* <DEDUP_REMOVED lines=8> */
.L_x_8872:
[----:B------:R-:W-:Y:S05]  /*1c1d0*/  BSYNC B0 ;  /* 0x0000000000007941 */ /* 0x000fea0003800000 */
.L_x_8871:
        /* <DEDUP_REMOVED lines=10> */
.L_x_8873:
        /* <DEDUP_REMOVED lines=8> */
.L_x_8874:
        /* <DEDUP_REMOVED lines=8> */
.L_x_8875:
        /* <DEDUP_REMOVED lines=8> */
.L_x_8876:
        /* <DEDUP_REMOVED lines=8> */
.L_x_8877:
[----:B------:R-:W-:Y:S05]  /*1c480*/  BRA `(.L_x_8878) ;  /* 0xffffffe000307947 */ /* 0x000fea000383ffff */
.L_x_8791:
        /* <DEDUP_REMOVED lines=8> */
.L_x_8880:
[----:B------:R-:W-:Y:S05]  /*1c510*/  BSYNC B0 ;  /* 0x0000000000007941 */ /* 0x000fea0003800000 */
.L_x_8879:
        /* <DEDUP_REMOVED lines=10> */
.L_x_8881:
        /* <DEDUP_REMOVED lines=8> */
.L_x_8882:
        /* <DEDUP_REMOVED lines=8> */
.L_x_8883:
        /* <DEDUP_REMOVED lines=8> */
.L_x_8884:
        /* <DEDUP_REMOVED lines=8> */
.L_x_8885:
[----:B------:R-:W-:Y:S05]  /*1c7c0*/  BRA `(.L_x_8886) ;  /* 0xffffffe0000c7947 */ /* 0x000fea000383ffff */
.L_x_8793:
[----:B------:R-:W-:Y:S01]  /*1c7d0*/  BSSY B0, `(.L_x_8887) ;  /* 0x0000006000007945 */ /* 0x000fe20003800000 */
[----:B------:R-:W-:Y:S01]  /*1c7e0*/  PLOP3.LUT P6, PT, P6, PT, PT, 0x8, 0x0 ;  /* 0x000000000000781c */ /* 0x000fe200037ce170 */
[----:B------:R-:W-:-:S12]  /*1c7f0*/  IMAD.MOV.U32 R15, RZ, RZ, -0x1 ;  /* 0xffffffffff0f7424 */ /* 0x000fd800078e00ff */
[----:B0-----:R-:W-:Y:S05]  /*1c800*/  WARPSYNC.COLLECTIVE R15, `(.L_x_8888) ;  /* 0x000000000f087348 */ /* 0x001fea0003c00000 */
[----:B------:R-:W-:Y:S01]  /*1c810*/  VOTE.ANY R14, PT, P6 ;  /* 0x00000000000e7806 */ /* 0x000fe200030e0100 */
[----:B0-----:R-:W-:Y:S06]  /*1c820*/  ENDCOLLECTIVE ;  /* 0x000000000000791b */ /* 0x001fec0003800000 */
.L_x_8888:
[----:B------:R-:W-:Y:S05]  /*1c830*/  BSYNC B0 ;  /* 0x0000000000007941 */ /* 0x000fea0003800000 */
.L_x_8887:
        /* <DEDUP_REMOVED lines=9> */
.L_x_8889:
[----:B------:R-:W-:Y:S01]  /*1c8d0*/  IMAD.MOV.U32 R17, RZ, RZ, R14 ;  /* 0x000000ffff117224 */ /* 0x000fe200078e000e */
[----:B------:R-:W-:Y:S06]  /*1c8e0*/  BRA `(.L_x_8890) ;  /* 0xffffffdc00fc7947 */ /* 0x000fec000383ffff */
.L_x_8795:
[----:B------:R-:W-:Y:S01]  /*1c8f0*/  BSSY B0, `(.L_x_8891) ;  /* 0x0000007000007945 */ /* 0x000fe20003800000 */
[----:B------:R-:W-:Y:S02]  /*1c900*/  IMAD.MOV.U32 R13, RZ, RZ, R3 ;  /* 0x000000ffff0d7224 */ /* 0x000fe400078e0003 */
[----:B------:R-:W-:Y:S02]  /*1c910*/  IMAD.MOV.U32 R11, RZ, RZ, 0x1f ;  /* 0x0000001fff0b7424 */ /* 0x000fe400078e00ff */
[----:B------:R-:W-:-:S07]  /*1c920*/  IMAD.MOV.U32 R15, RZ, RZ, -0x1 ;  /* 0xffffffffff0f7424 */ /* 0x000fce00078e00ff */
[----:B012---:R-:W-:Y:S05]  /*1c930*/  WARPSYNC.COLLECTIVE R15, `(.L_x_8892) ;  /* 0x000000000f087348 */ /* 0x007fea0003c00000 */
[----:B------:R3:W4:Y:S02]  /*1c940*/  SHFL.IDX P6, R14, R13, R12, R11 ;  /* 0x0000000c0d0e7389 */ /* 0x00072400000c000b */
[----:B01234-:R-:W-:Y:S01]  /*1c950*/  ENDCOLLECTIVE ;  /* 0x000000000000791b */ /* 0x01ffe20003800000 */
.L_x_8892:
[----:B------:R-:W-:Y:S05]  /*1c960*/  BSYNC B0 ;  /* 0x0000000000007941 */ /* 0x000fea0003800000 */
.L_x_8891:
[----:B------:R-:W-:Y:S05]  /*1c970*/  BRA `(.L_x_8794) ;  /* 0xffffffdc00f47947 */ /* 0x000fea000383ffff */
.L_x_8799:
[----:B0-----:R0:W1:Y:S02]  /*1c980*/  SYNCS.PHASECHK.TRANS64.TRYWAIT P0, [R9+URZ+0x31c20], R0 ;  /* 0x031c2000090075a7 */ /* 0x001064000800017f */
[----:B-1----:R-:W-:Y:S05]  /*1c990*/  @!P0 NANOSLEEP.SYNCS 0x989680 ;  /* 0x009896800000895d */ /* 0x002fea0003900000 */
[----:B------:R-:W1:Y:S02]  /*1c9a0*/  @!P0 SYNCS.PHASECHK.TRANS64 P0, [R9+URZ+0x31c20], R0 ;  /* 0x031c2000090085a7 */ /* 0x000e64000800007f */
[----:B-1----:R-:W-:Y:S05]  /*1c9b0*/  @!P0 BRA `(.L_x_8799) ;  /* 0xfffffffc00f08947 */ /* 0x002fea000383ffff */
[----:B------:R-:W-:Y:S05]  /*1c9c0*/  BRA `(.L_x_8893) ;  /* 0xffffffe000d07947 */ /* 0x000fea000383ffff */
.L_x_8800:
        /* <DEDUP_REMOVED lines=11> */
.L_x_8895:
[----:B------:R-:W-:Y:S05]  /*1ca80*/  BSYNC B0 ;  /* 0x0000000000007941 */ /* 0x000fea0003800000 */
.L_x_8894:
[----:B------:R-:W-:Y:S05]  /*1ca90*/  BRA `(.L_x_8896) ;  /* 0xffffffe000b87947 */ /* 0x000fea000383ffff */
.L_x_8801:
[----:B------:R-:W-:Y:S01]  /*1caa0*/  BSSY B0, `(.L_x_8897) ;  /* 0x0000006000007945 */ /* 0x000fe20003800000 */
[----:B------:R-:W-:-:S07]  /*1cab0*/  IMAD.MOV.U32 R15, RZ, RZ, -0x1 ;  /* 0xffffffffff0f7424 */ /* 0x000fce00078e00ff */
[----:B0-----:R-:W-:Y:S05]  /*1cac0*/  WARPSYNC.COLLECTIVE R15, `(.L_x_8898) ;  /* 0x000000000f0c7348 */ /* 0x001fea0003c00000 */
[----:B------:R-:W-:Y:S02]  /*1cad0*/  ELECT P6, UR62, PT ;  /* 0x00000000003e782f */ /* 0x000fe400038c0000 */
[----:B------:R-:W-:Y:S01]  /*1cae0*/  MOV R14, UR62 ;  /* 0x0000003e000e7c02 */ /* 0x000fe20008000f00 */
[----:B0-----:R-:W-:Y:S10]  /*1caf0*/  ENDCOLLECTIVE ;  /* 0x000000000000791b */ /* 0x001ff40003800000 */
.L_x_8898:
[----:B------:R-:W-:Y:S05]  /*1cb00*/  BSYNC B0 ;  /* 0x0000000000007941 */ /* 0x000fea0003800000 */
.L_x_8897:
[----:B------:R-:W-:Y:S05]  /*1cb10*/  BRA `(.L_x_8899) ;  /* 0xffffffe000ac7947 */ /* 0x000fea000383ffff */
.L_x_8803:
[----:B0-----:R0:W1:Y:S02]  /*1cb20*/  SYNCS.PHASECHK.TRANS64.TRYWAIT P0, [R7+URZ], R2 ;  /* 0x00000002070075a7 */ /* 0x001064000800017f */
[----:B-1----:R-:W-:Y:S05]  /*1cb30*/  @!P0 NANOSLEEP.SYNCS 0x989680 ;  /* 0x009896800000895d */ /* 0x002fea0003900000 */
[----:B------:R-:W1:Y:S02]  /*1cb40*/  @!P0 SYNCS.PHASECHK.TRANS64 P0, [R7+URZ], R2 ;  /* 0x00000002070085a7 */ /* 0x000e64000800007f */
[----:B-1----:R-:W-:Y:S05]  /*1cb50*/  @!P0 BRA `(.L_x_8803) ;  /* 0xfffffffc00f08947 */ /* 0x002fea000383ffff */
[----:B------:R-:W-:Y:S05]  /*1cb60*/  BRA `(.L_x_8900) ;  /* 0xffffffe000e87947 */ /* 0x000fea000383ffff */
.L_x_8804:
[----:B-1----:R1:W2:Y:S02]  /*1cb70*/  SYNCS.PHASECHK.TRANS64.TRYWAIT P0, [R3+URZ], R0 ;  /* 0x00000000030075a7 */ /* 0x0022a4000800017f */
[----:B--2---:R-:W-:Y:S05]  /*1cb80*/  @!P0 NANOSLEEP.SYNCS 0x989680 ;  /* 0x009896800000895d */ /* 0x004fea0003900000 */
[----:B------:R-:W2:Y:S02]  /*1cb90*/  @!P0 SYNCS.PHASECHK.TRANS64 P0, [R3+URZ], R0 ;  /* 0x00000000030085a7 */ /* 0x000ea4000800007f */
[----:B--2---:R-:W-:Y:S05]  /*1cba0*/  @!P0 BRA `(.L_x_8804) ;  /* 0xfffffffc00f08947 */ /* 0x004fea000383ffff */
[----:B------:R-:W-:Y:S05]  /*1cbb0*/  BRA `(.L_x_8901) ;  /* 0xffffffe000dc7947 */ /* 0x000fea000383ffff */
.L_x_8806:
[----:B-1----:R1:W2:Y:S02]  /*1cbc0*/  SYNCS.PHASECHK.TRANS64.TRYWAIT P0, [R5+URZ], R2 ;  /* 0x00000002050075a7 */ /* 0x0022a4000800017f */
[----:B--2---:R-:W-:Y:S05]  /*1cbd0*/  @!P0 NANOSLEEP.SYNCS 0x989680 ;  /* 0x009896800000895d */ /* 0x004fea0003900000 */
[----:B------:R-:W2:Y:S02]  /*1cbe0*/  @!P0 SYNCS.PHASECHK.TRANS64 P0, [R5+URZ], R2 ;  /* 0x00000002050085a7 */ /* 0x000ea4000800007f */
[----:B--2---:R-:W-:Y:S05]  /*1cbf0*/  @!P0 BRA `(.L_x_8806) ;  /* 0xfffffffc00f08947 */ /* 0x004fea000383ffff */
[----:B------:R-:W-:Y:S05]  /*1cc00*/  BRA `(.L_x_8902) ;  /* 0xffffffe000e07947 */ /* 0x000fea000383ffff */
.L_x_8903:
        /* <DEDUP_REMOVED lines=15> */
.L_x_12781:


//--------------------- .text._ZN7cutlass13device_kernelIN5flash11enable_sm90INS1_16FlashAttnFwdSm90INS1_25CollectiveMainloopFwdSm90ILi2EN4cute5tupleIJNS5_1CILi1EEES8_S8_EEENS6_IJNS7_ILi192EEENS7_ILi128EEENS7_ILi96EEEEEELi96ENS_6half_tEfNS_4arch4Sm90ELb0ELb1ELb0ELb0ELb0ELb0ELb0ELb0ELb1ELb0ELb0ELb0EEENS1_21CollectiveEpilogueFwdINS6_IJSA_SC_SB_EEES9_SE_SG_Li384ELb0ELb0ELb0ELb0EEENS1_30DynamicPersistentTileSchedulerILi384ELi32ELb0ELb0ELb1EEEEEEEEEvNT_6ParamsE --------------------------
	.section	.text._ZN7cutlass13device_kernelIN5flash11enable_sm90INS1_16FlashAttnFwdSm90INS1_25CollectiveMainloopFwdSm90ILi2EN4cute5tupleIJNS5_1CILi1EEES8_S8_EEENS6_IJNS7_ILi192EEENS7_ILi128EEENS7_ILi96EEEEEELi96ENS_6half_tEfNS_4arch4Sm90ELb0ELb1ELb0ELb0ELb0ELb0ELb0ELb0ELb1ELb0ELb0ELb0EEENS1_21CollectiveEpilogueFwdINS6_IJSA_SC_SB_EEES9_SE_SG_Li384ELb0ELb0ELb0ELb0EEENS1_30DynamicPersistentTileSchedulerILi384ELi32ELb0ELb0ELb1EEEEEEEEEvNT_6ParamsE,"ax",@progbits
	.align	128
.text._ZN7cutlass13device_kernelIN5flash11enable_sm90INS1_16FlashAttnFwdSm90INS1_25CollectiveMainloopFwdSm90ILi2EN4cute5tupleIJNS5_1CILi1EEES8_S8_EEENS6_IJNS7_ILi192EEENS7_ILi128EEENS7_ILi96EEEEEELi96ENS_6half_tEfNS_4arch4Sm90ELb0ELb1ELb0ELb0ELb0ELb0ELb0ELb0ELb1ELb0ELb0ELb0EEENS1_21CollectiveEpilogueFwdINS6_IJSA_SC_SB_EEES9_SE_SG_Li384ELb0ELb0ELb0ELb0EEENS1_30DynamicPersistentTileSchedulerILi384ELi32ELb0ELb0ELb1EEEEEEEEEvNT_6ParamsE:
        .type           _ZN7cutlass13device_kernelIN5flash11enable_sm90INS1_16FlashAttnFwdSm90INS1_25CollectiveMainloopFwdSm90ILi2EN4cute5tupleIJNS5_1CILi1EEES8_S8_EEENS6_IJNS7_ILi192EEENS7_ILi128EEENS7_ILi96EEEEEELi96ENS_6half_tEfNS_4arch4Sm90ELb0ELb1ELb0ELb0ELb0ELb0ELb0ELb0ELb1ELb0ELb0ELb0EEENS1_21CollectiveEpilogueFwdINS6_IJSA_SC_SB_EEES9_SE_SG_Li384ELb0ELb0ELb0ELb0EEENS1_30DynamicPersistentTileSchedulerILi384ELi32ELb0ELb0ELb1EEEEEEEEEvNT_6ParamsE,@function
        .size           _ZN7cutlass13device_kernelIN5flash11enable_sm90INS1_16FlashAttnFwdSm90INS1_25CollectiveMainloopFwdSm90ILi2EN4cute5tupleIJNS5_1CILi1EEES8_S8_EEENS6_IJNS7_ILi192EEENS7_ILi128EEENS7_ILi96EEEEEELi96ENS_6half_tEfNS_4arch4Sm90ELb0ELb1ELb0ELb0ELb0ELb0ELb0ELb0ELb1ELb0ELb0ELb0EEENS1_21CollectiveEpilogueFwdINS6_IJSA_SC_SB_EEES9_SE_SG_Li384ELb0ELb0ELb0ELb0EEENS1_30DynamicPersistentTileSchedulerILi384ELi32ELb0ELb0ELb1EEEEEEEEEvNT_6ParamsE,(.L_x_12782 - _ZN7cutlass13device_kernelIN5flash11enable_sm90INS1_16FlashAttnFwdSm90INS1_25CollectiveMainloopFwdSm90ILi2EN4cute5tupleIJNS5_1CILi1EEES8_S8_EEENS6_IJNS7_ILi192EEENS7_ILi128EEENS7_ILi96EEEEEELi96ENS_6half_tEfNS_4arch4Sm90ELb0ELb1ELb0ELb0ELb0ELb0ELb0ELb0ELb1ELb0ELb0ELb0EEENS1_21CollectiveEpilogueFwdINS6_IJSA_SC_SB_EEES9_SE_SG_Li384ELb0ELb0ELb0ELb0EEENS1_30DynamicPersistentTileSchedulerILi384ELi32ELb0ELb0ELb1EEEEEEEEEvNT_6ParamsE)
        .other          _ZN7cutlass13device_kernelIN5flash11enable_sm90INS1_16FlashAttnFwdSm90INS1_25CollectiveMainloopFwdSm90ILi2EN4cute5tupleIJNS5_1CILi1EEES8_S8_EEENS6_IJNS7_ILi192EEENS7_ILi128EEENS7_ILi96EEEEEELi96ENS_6half_tEfNS_4arch4Sm90ELb0ELb1ELb0ELb0ELb0ELb0ELb0ELb0ELb1ELb0ELb0ELb0EEENS1_21CollectiveEpilogueFwdINS6_IJSA_SC_SB_EEES9_SE_SG_Li384ELb0ELb0ELb0ELb0EEENS1_30DynamicPersistentTileSchedulerILi384ELi32ELb0ELb0ELb1EEEEEEEEEvNT_6ParamsE,@"STO_CUDA_ENTRY STV_DEFAULT"
_ZN7cutlass13device_kernelIN5flash11enable_sm90INS1_16FlashAttnFwdSm90INS1_25CollectiveMainloopFwdSm90ILi2EN4cute5tupleIJNS5_1CILi1EEES8_S8_EEENS6_IJNS7_ILi192EEENS7_ILi128EEENS7_ILi96EEEEEELi96ENS_6half_tEfNS_4arch4Sm90ELb0ELb1ELb0ELb0ELb0ELb0ELb0ELb0ELb1ELb0ELb0ELb0EEENS1_21CollectiveEpilogueFwdINS6_IJSA_SC_SB_EEES9_SE_SG_Li384ELb0ELb0ELb0ELb0EEENS1_30DynamicPersistentTileSchedulerILi384ELi32ELb0ELb0ELb1EEEEEEEEEvNT_6ParamsE:
        /* <DEDUP_REMOVED lines=23> */
.L_x_8905:
[----:B------:R-:W-:Y:S05]  /*0170*/  BSYNC B0 ;  /* 0x0000000000007941 */ /* 0x000fea0003800000 */
.L_x_8904:
        /* <DEDUP_REMOVED lines=37> */
.L_x_8906:
        /* <DEDUP_REMOVED lines=22> */
.L_x_8907:
        /* <DEDUP_REMOVED lines=18> */
.L_x_8908:
        /* <DEDUP_REMOVED lines=22> */
.L_x_8909:
        /* <DEDUP_REMOVED lines=22> */
.L_x_8910:
[----:B------:R-:W-:Y:S01]  /*0910*/  PLOP3.LUT P0, PT, PT, PT, UP0, 0x80, 0x0 ;  /* 0x000000000000781c */ /* 0x000fe20003f0f008 */
[----:B------:R-:W-:Y:S01]  /*0920*/  UMOV UR46, 0x1 ;  /* 0x00000001002e7882 */ /* 0x000fe20000000000 */
[----:B------:R-:W-:Y:S01]  /*0930*/  NOP ;  /* 0x0000000000007918 */ /* 0x000fe20000000000 */
[----:B------:R-:W-:Y:S01]  /*0940*/  USEL UR46, UR46, 0x2, !UP0 ;  /* 0x000000022e2e7887 */ /* 0x000fe2000c000000 */
[----:B------:R-:W-:Y:S01]  /*0950*/  LOP3.LUT R17, R2, 0x7f, RZ, 0xc0, !PT ;  /* 0x0000007f02117812 */ /* 0x000fe200078ec0ff */
[----:B------:R-:W-:Y:S01]  /*0960*/  ULDC.64 UR50, c[0x0][0x208] ;  /* 0x0000820000327ab9 */ /* 0x000fe20000000a00 */
[----:B-123--:R-:W-:Y:S07]  /*0970*/  BAR.SYNC.DEFER_BLOCKING 0x0 ;  /* 0x0000000000007b1d */ /* 0x00efee0000010000 */
[----:B------:R-:W-:Y:S05]  /*0980*/  @!P0 BRA `(.L_x_8911) ;  /* 0x000000e000488947 */ /* 0x000fea0003800000 */
.L_x_8912:
[----:B------:R-:W-:-:S08]  /*0990*/  NOP ;  /* 0x0000000000007918 */ /* 0x000fd00000000000 */
[----:B------:R-:W1:Y:S02]  /*09a0*/  USETMAXREG.TRY_ALLOC.CTAPOOL UP0, 0xa0 ;  /* 0x000000a0000079c8 */ /* 0x000e640008000600 */
[----:B-1----:R-:W-:-:S13]  /*09b0*/  PLOP3.LUT P0, PT, PT, PT, UP0, 0x80, 0x0 ;  /* 0x000000000000781c */ /* 0x002fda0003f0f008 */
[----:B------:R-:W-:Y:S05]  /*09c0*/  @!P0 BRA `(.L_x_8912) ;  /* 0xfffffffc00f08947 */ /* 0x000fea000383ffff */
[----:B------:R-:W-:Y:S01]  /*09d0*/  LOP3.LUT R0, R2, 0xffffff80, RZ, 0xc0, !PT ;  /* 0xffffff8002007812 */ /* 0x000fe200078ec0ff */
[----:B------:R-:W1:Y:S08]  /*09e0*/  S2UR UR7, SR_CTAID.X ;  /* 0x00000000000779c3 */ /* 0x000e700000002500 */
[----:B------:R-:W-:Y:S08]  /*09f0*/  BAR.ARV 0x4, 0x1a0 ;  /* 0x0106800000007b1d */ /* 0x000ff00000002000 */
[----:B------:R-:W-:Y:S06]  /*0a00*/  BAR.ARV 0x8, 0x1a0 ;  /* 0x0206800000007b1d */ /* 0x000fec0000002000 */
[----:B------:R-:W-:-:S02]  /*0a10*/  ISETP.NE.AND P0, PT, R0, 0x80, PT ;  /* 0x000000800000780c */ /* 0x000fc40003f05270 */
[----:B------:R-:W1:Y:S11]  /*0a20*/  LDC R0, c[0x0][0xda8] ;  /* 0x00036a00ff007b82 */ /* 0x000e760000000800 */
[----:B------:R-:W-:Y:S06]  /*0a30*/  @!P0 BAR.ARV 0x9, 0x100 ;  /* 0x0244000000008b1d */ /* 0x000fec0000002000 */
[----:B-1----:R-:W-:-:S13]  /*0a40*/  ISETP.LE.AND P0, PT, R0, UR7, PT ;  /* 0x0000000700007c0c */ /* 0x002fda000bf03270 */
[----:B------:R-:W-:Y:S05]  /*0a50*/  @P0 EXIT ;  /* 0x000000000000094d */ /* 0x000fea0003800000 */
[----:B------:R-:W-:Y:S01]  /*0a60*/  VIADD R0, R2, 0xffffff80 ;  /* 0xffffff8002007836 */ /* 0x000fe20000000000 */
[----:B------:R-:W1:Y:S01]  /*0a70*/  S2UR UR4, SR_CgaCtaId ;  /* 0x00000000000479c3 */ /* 0x000e620000008800 */
[----:B------:R-:W-:Y:S01]  /*0a80*/  UMOV UR39, 0x400 ;  /* 0x0000040000277882 */ /* 0x000fe20000000000 */
[----:B------:R-:W-:Y:S01]  /*0a90*/  IMAD.MOV.U32 R18, RZ, RZ, 0x40 ;  /* 0x00000040ff127424 */ /* 0x000fe200078e00ff */
[----:B------:R-:W-:Y:S01]  /*0aa0*/  ULOP3.LUT UR38, UR46, 0x1, URZ, 0xfc, !UPT ;  /* 0x000000012e267892 */ /* 0x000fe2000f8efc3f */
[----:B------:R-:W-:Y:S01]  /*0ab0*/  SHF.R.S32.HI R3, RZ, 0x1f, R0 ;  /* 0x0000001fff037819 */ /* 0x000fe20000011400 */
[----:B------:R-:W-:Y:S01]  /*0ac0*/  UMOV UR37, URZ ;  /* 0x0000003f00257c82 */ /* 0x000fe20008000000 */
[----:B------:R-:W-:Y:S01]  /*0ad0*/  UMOV UR49, URZ ;  /* 0x0000003f00317c82 */ /* 0x000fe20008000000 */
[----:B------:R-:W-:Y:S01]  /*0ae0*/  UMOV UR36, URZ ;  /* 0x0000003f00247c82 */ /* 0x000fe20008000000 */
[CC--:B------:R-:W-:Y:S01]  /*0af0*/  LEA.HI R6, R3.reuse, R0.reuse, RZ, 0x4 ;  /* 0x0000000003067211 */ /* 0x0c0fe200078f20ff */
[----:B------:R-:W2:Y:S01]  /*0b00*/  S2UR UR6, SR_SWINHI ;  /* 0x00000000000679c3 */ /* 0x000ea20000002f00 */
[----:B------:R-:W-:-:S02]  /*0b10*/  LEA.HI R4, R3, R0, RZ, 0x7 ;  /* 0x0000000003047211 */ /* 0x000fc400078f38ff */
[----:B------:R-:W-:Y:S02]  /*0b20*/  LOP3.LUT R5, R6, 0xfffffff0, RZ, 0xc0, !PT ;  /* 0xfffffff006057812 */ /* 0x000fe400078ec0ff */
[----:B------:R-:W-:Y:S02]  /*0b30*/  LOP3.LUT R11, R4, 0xffffff80, RZ, 0xc0, !PT ;  /* 0xffffff80040b7812 */ /* 0x000fe400078ec0ff */
[----:B------:R-:W-:Y:S01]  /*0b40*/  SHF.R.S32.HI R9, RZ, 0x4, R6 ;  /* 0x00000004ff097819 */ /* 0x000fe20000011406 */
[C---:B------:R-:W-:Y:S01]  /*0b50*/  IMAD.IADD R7, R0.reuse, 0x1, -R5 ;  /* 0x0000000100077824 */ /* 0x040fe200078e0a05 */
[----:B------:R-:W-:Y:S01]  /*0b60*/  SHF.R.S32.HI R5, RZ, 0x7, R4 ;  /* 0x00000007ff057819 */ /* 0x000fe20000011404 */
[----:B------:R-:W-:Y:S01]  /*0b70*/  IMAD.IADD R11, R0, 0x1, -R11 ;  /* 0x00000001000b7824 */ /* 0x000fe200078e0a0b */
[----:B------:R-:W-:Y:S02]  /*0b80*/  LEA.HI R3, R3, R0, RZ, 0x5 ;  /* 0x0000000003037211 */ /* 0x000fe400078f28ff */
[----:B------:R-:W-:Y:S01]  /*0b90*/  SHF.R.S32.HI R4, RZ, 0x1f, R7 ;  /* 0x0000001fff047819 */ /* 0x000fe20000011407 */
[----:B------:R-:W-:Y:S01]  /*0ba0*/  IMAD.HI R8, R5, 0x55555556, RZ ;  /* 0x5555555605087827 */ /* 0x000fe200078e02ff */
[----:B------:R-:W-:Y:S01]  /*0bb0*/  LEA.HI R6, R6, R9, RZ, 0x1 ;  /* 0x0000000906067211 */ /* 0x000fe200078f08ff */
[----:B-1----:R-:W-:Y:S01]  /*0bc0*/  ULEA UR39, UR4, UR39, 0x18 ;  /* 0x0000002704277291 */ /* 0x002fe2000f8ec03f */
[----:B------:R-:W-:-:S02]  /*0bd0*/  LEA.HI R4, R4, R7, RZ, 0x3 ;  /* 0x0000000704047211 */ /* 0x000fc400078f18ff */
[----:B------:R-:W-:Y:S02]  /*0be0*/  LEA.HI R8, R8, R8, RZ, 0x1 ;  /* 0x0000000808087211 */ /* 0x000fe400078f08ff */
[C---:B------:R-:W-:Y:S01]  /*0bf0*/  LOP3.LUT R0, R4.reuse, 0xfffffff8, RZ, 0xc0, !PT ;  /* 0xfffffff804007812 */ /* 0x040fe200078ec0ff */
[----:B------:R-:W-:Y:S01]  /*0c00*/  IMAD.SHL.U32 R4, R4, 0x40, RZ ;  /* 0x0000004004047824 */ /* 0x000fe200078e00ff */
[----:B------:R-:W-:Y:S01]  /*0c10*/  LOP3.LUT R6, R6, 0x1ffffffe, RZ, 0xc0, !PT ;  /* 0x1ffffffe06067812 */ /* 0x000fe200078ec0ff */
[----:B------:R-:W-:Y:S01]  /*0c20*/  IMAD R137, R8, -0x3, R5 ;  /* 0xfffffffd08897824 */ /* 0x000fe200078e0205 */
[----:B------:R-:W-:Y:S01]  /*0c30*/  SHF.R.S32.HI R8, RZ, 0x5, R3 ;  /* 0x00000005ff087819 */ /* 0x000fe20000011403 */
[----:B------:R-:W-:Y:S01]  /*0c40*/  IMAD.IADD R0, R7, 0x1, -R0 ;  /* 0x0000000107007824 */ /* 0x000fe200078e0a00 */
[----:B------:R-:W-:Y:S01]  /*0c50*/  SHF.R.S32.HI R10, RZ, 0x1f, R11 ;  /* 0x0000001fff0a7819 */ /* 0x000fe2000001140b */
[----:B------:R-:W-:Y:S01]  /*0c60*/  IMAD.IADD R6, R9, 0x1, -R6 ;  /* 0x0000000109067824 */ /* 0x000fe200078e0a06 */
[----:B------:R-:W-:Y:S01]  /*0c70*/  LOP3.LUT R5, R4, 0x7ffffe00, RZ, 0xc0, !PT ;  /* 0x7ffffe0004057812 */ /* 0x000fe200078ec0ff */
[C---:B------:R-:W-:Y:S01]  /*0c80*/  IMAD.SHL.U32 R3, R0.reuse, 0x40, RZ ;  /* 0x0000004000037824 */ /* 0x040fe200078e00ff */
[----:B------:R-:W-:Y:S01]  /*0c90*/  R2P PR, R0, 0x6 ;  /* 0x0000000600007804 */ /* 0x000fe20000000000 */
[----:B------:R-:W-:Y:S01]  /*0ca0*/  IMAD.SHL.U32 R6, R6, 0x8, RZ ;  /* 0x0000000806067824 */ /* 0x000fe200078e00ff */
[----:B------:R-:W-:Y:S01]  /*0cb0*/  UMOV UR4, UR39 ;  /* 0x0000002700047c82 */ /* 0x000fe20008000000 */
[----:B--2---:R-:W-:Y:S01]  /*0cc0*/  UMOV UR5, UR6 ;  /* 0x0000000600057c82 */ /* 0x004fe20008000000 */
[C---:B------:R-:W-:Y:S01]  /*0cd0*/  IMAD R13, R8.reuse, 0x10, R7 ;  /* 0x00000010080d7824 */ /* 0x040fe200078e0207 */
[----:B------:R-:W-:Y:S01]  /*0ce0*/  LOP3.LUT R3, R3, 0x1c0, RZ, 0xc0, !PT ;  /* 0x000001c003037812 */ /* 0x000fe200078ec0ff */
[----:B------:R-:W-:Y:S01]  /*0cf0*/  IMAD R5, R8, 0x400, R5 ;  /* 0x0000040008057824 */ /* 0x000fe200078e0205 */
[----:B------:R-:W-:Y:S01]  /*0d00*/  LEA.HI R7, R10, R11, RZ, 0x2 ;  /* 0x0000000b0a077211 */ /* 0x000fe200078f10ff */
[----:B------:R-:W-:Y:S01]  /*0d10*/  IMAD.U32 R140, RZ, RZ, UR4 ;  /* 0x00000004ff8c7e24 */ /* 0x000fe2000f8e00ff */
[----:B------:R-:W-:Y:S01]  /*0d20*/  LOP3.LUT R4, R3, 0x8, R6, 0xf8, !PT ;  /* 0x0000000803047812 */ /* 0x000fe200078ef806 */
[----:B------:R-:W-:Y:S01]  /*0d30*/  IMAD.U32 R141, RZ, RZ, UR5 ;  /* 0x00000005ff8d7e24 */ /* 0x000fe2000f8e00ff */
[----:B------:R-:W-:Y:S01]  /*0d40*/  SHF.R.U32.HI R3, RZ, 0x3, R3 ;  /* 0x00000003ff037819 */ /* 0x000fe20000011603 */
[----:B------:R-:W-:Y:S01]  /*0d50*/  UMOV UR4, UR7 ;  /* 0x0000000700047c82 */ /* 0x000fe20008000000 */
[----:B------:R-:W-:-:S02]  /*0d60*/  SHF.R.S32.HI R9, RZ, 0x2, R7 ;  /* 0x00000002ff097819 */ /* 0x000fc40000011407 */
[----:B------:R-:W-:Y:S01]  /*0d70*/  LOP3.LUT R4, R4, R3, RZ, 0x3c, !PT ;  /* 0x0000000304047212 */ /* 0x000fe200078e3cff */
[----:B------:R-:W-:Y:S01]  /*0d80*/  IMAD.U32 R3, R13, 0x20, R6 ;  /* 0x000000200d037824 */ /* 0x000fe200078e0006 */
[----:B------:R-:W-:Y:S02]  /*0d90*/  SHF.R.S32.HI R12, RZ, 0x1f, R7 ;  /* 0x0000001fff0c7819 */ /* 0x000fe40000011407 */
[----:B------:R-:W-:Y:S01]  /*0da0*/  LEA.HI R10, R10, R11, RZ, 0x5 ;  /* 0x0000000b0a0a7211 */ /* 0x000fe200078f28ff */
[----:B------:R-:W-:Y:S01]  /*0db0*/  IMAD.IADD R4, R5, 0x1, R4 ;  /* 0x0000000105047824 */ /* 0x000fe200078e0204 */
[----:B------:R-:W-:Y:S01]  /*0dc0*/  LEA.HI R12, R12, R9, RZ, 0x3 ;  /* 0x000000090c0c7211 */ /* 0x000fe200078f18ff */
[----:B------:R-:W-:Y:S01]  /*0dd0*/  IMAD.WIDE R140, R3, 0x2, R140 ;  /* 0x00000002038c7825 */ /* 0x000fe200078e028c */
[----:B------:R-:W-:Y:S02]  /*0de0*/  SHF.R.S32.HI R10, RZ, 0x5, R10 ;  /* 0x00000005ff0a7819 */ /* 0x000fe4000001140a */
[----:B------:R-:W-:-:S02]  /*0df0*/  LOP3.LUT R12, R12, 0xfffffff8, RZ, 0xc0, !PT ;  /* 0xfffffff80c0c7812 */ /* 0x000fc400078ec0ff */
[----:B------:R-:W-:Y:S02]  /*0e00*/  LEA R136, R4, UR39, 0x1 ;  /* 0x0000002704887c11 */ /* 0x000fe4000f8e08ff */
[----:B------:R-:W-:Y:S01]  /*0e10*/  SEL R18, R18, 0xffffffc0, !P2 ;  /* 0xffffffc012127807 */ /* 0x000fe20005000000 */
[----:B------:R-:W-:Y:S01]  /*0e20*/  IMAD.IADD R9, R9, 0x1, -R12 ;  /* 0x0000000109097824 */ /* 0x000fe200078e0a0c */
[----:B------:R-:W-:Y:S01]  /*0e30*/  LOP3.LUT R0, R7, 0x7ffffffc, RZ, 0xc0, !PT ;  /* 0x7ffffffc07007812 */ /* 0x000fe200078ec0ff */
[C---:B------:R-:W-:Y:S02]  /*0e40*/  VIADD R22, R136.reuse, 0x21800 ;  /* 0x0002180088167836 */ /* 0x040fe40000000000 */
[----:B------:R-:W-:Y:S02]  /*0e50*/  VIADD R23, R136, 0x21820 ;  /* 0x0002182088177836 */ /* 0x000fe40000000000 */
[----:B------:R-:W-:Y:S02]  /*0e60*/  IMAD R10, R10, 0x10, R9 ;  /* 0x000000100a0a7824 */ /* 0x000fe400078e0209 */
[----:B------:R-:W-:-:S02]  /*0e70*/  @P1 VIADD R23, R22, 0xffffffe0 ;  /* 0xffffffe016171836 */ /* 0x000fc40000000000 */
[----:B------:R-:W-:Y:S02]  /*0e80*/  IMAD.IADD R22, R22, 0x1, R18 ;  /* 0x0000000116167824 */ /* 0x000fe400078e0212 */
[----:B------:R-:W-:Y:S02]  /*0e90*/  IMAD.IADD R19, R11, 0x1, -R0 ;  /* 0x000000010b137824 */ /* 0x000fe400078e0a00 */
[----:B------:R-:W-:Y:S02]  /*0ea0*/  IMAD R137, R137, 0x40, R10 ;  /* 0x0000004089897824 */ /* 0x000fe400078e020a */
[----:B------:R-:W-:Y:S02]  /*0eb0*/  IMAD.IADD R18, R18, 0x1, R23 ;  /* 0x0000000112127824 */ /* 0x000fe400078e0217 */
[----:B------:R-:W-:-:S07]  /*0ec0*/  VIADD R17, R23, 0x6000 ;  /* 0x0000600017117836 */ /* 0x000fce0000000000 */
.L_x_9001:
        /* <DEDUP_REMOVED lines=20> */
.L_x_8913:
[----:B------:R-:W-:Y:S01]  /*1010*/  ULDC UR6, c[0x0][0xdc4] ;  /* 0x0003710000067ab9 */ /* 0x000fe20000000800 */
[----:B------:R-:W-:Y:S01]  /*1020*/  UMOV UR48, UR7 ;  /* 0x0000000700307c82 */ /* 0x000fe20008000000 */
[----:B------:R-:W-:-:S11]  /*1030*/  UISETP.NE.AND UP0, UPT, UR6, 0x1, UPT ;  /* 0x000000010600788c */ /* 0x000fd6000bf05270 */
[----:B------:R-:W-:Y:S02]  /*1040*/  @UP0 ULDC.64 UR10, c[0x0][0xdc8] ;  /* 0x00037200000a0ab9 */ /* 0x000fe40000000a00 */
[----:B------:R-:W-:-:S04]  /*1050*/  UIMAD.WIDE.U32 UR4, UR7, UR10, URZ ;  /* 0x0000000a070472a5 */ /* 0x000fc8000f8e003f */
[----:B------:R-:W-:-:S04]  /*1060*/  @UP0 USHF.R.U32.HI UR48, URZ, UR11, UR5 ;  /* 0x0000000b3f300299 */ /* 0x000fc80008011605 */
[----:B------:R-:W-:-:S12]  /*1070*/  UIMAD UR4, UR48, UR6, URZ ;  /* 0x00000006300472a4 */ /* 0x000fd8000f8e023f */
.L_x_8914:
        /* <DEDUP_REMOVED lines=12> */
[----:B------:R-:W-:Y:S01]  /*1140*/  UIMAD UR42, UR42, 0xc0, URZ ;  /* 0x000000c02a2a78a4 */ /* 0x000fe2000f8e023f */
        /* <DEDUP_REMOVED lines=28> */
.L_x_8916:
[----:B------:R-:W-:-:S11]  /*1310*/  UISETP.NE.AND UP0, UPT, UR5, 0x1, UPT ;  /* 0x000000010500788c */ /* 0x000fd6000bf05270 */
[----:B------:R-:W-:Y:S02]  /*1320*/  @UP0 ULDC.64 UR12, c[0x0][0x9e8] ;  /* 0x00027a00000c0ab9 */ /* 0x000fe40000000a00 */
[----:B------:R-:W-:-:S04]  /*1330*/  UIMAD.WIDE.U32 UR6, UR4, UR12, URZ ;  /* 0x0000000c040672a5 */ /* 0x000fc8000f8e003f */
[----:B------:R-:W-:-:S12]  /*1340*/  @UP0 USHF.R.U32.HI UR4, URZ, UR13, UR7 ;  /* 0x0000000d3f040299 */ /* 0x000fd80008011607 */
.L_x_8917:
[----:B------:R-:W-:-:S06]  /*1350*/  UIMAD UR4, UR4, UR5, UR5 ;  /* 0x00000005040472a4 */ /* 0x000fcc000f8e0205 */
[----:B------:R-:W-:-:S07]  /*1360*/  VIMNMX R0, R0, UR4, PT ;  /* 0x0000000400007c48 */ /* 0x000fce000bfe0100 */
.L_x_8915:
        /* <DEDUP_REMOVED lines=25> */
.L_x_8919:
[----:B------:R-:W-:-:S11]  /*1500*/  UISETP.NE.AND UP0, UPT, UR5, 0x1, UPT ;  /* 0x000000010500788c */ /* 0x000fd6000bf05270 */
[----:B------:R-:W-:Y:S02]  /*1510*/  @UP0 ULDC.64 UR10, c[0x0][0x9e8] ;  /* 0x00027a00000a0ab9 */ /* 0x000fe40000000a00 */
[----:B------:R-:W-:-:S04]  /*1520*/  UIMAD.WIDE.U32 UR6, UR4, UR10, URZ ;  /* 0x0000000a040672a5 */ /* 0x000fc8000f8e003f */
[----:B------:R-:W-:-:S12]  /*1530*/  @UP0 USHF.R.U32.HI UR4, URZ, UR11, UR7 ;  /* 0x0000000b3f040299 */ /* 0x000fd80008011607 */
.L_x_8920:
[----:B------:R-:W-:-:S04]  /*1540*/  UIMAD UR4, UR4, UR5, URZ ;  /* 0x00000005040472a4 */ /* 0x000fc8000f8e023f */
[----:B------:R-:W-:-:S04]  /*1550*/  UISETP.LT.AND UP0, UPT, UR8, UR4, UPT ;  /* 0x000000040800728c */ /* 0x000fc8000bf01270 */
[----:B------:R-:W-:-:S12]  /*1560*/  USEL UR8, UR8, UR4, !UP0 ;  /* 0x0000000408087287 */ /* 0x000fd8000c000000 */
.L_x_8918:
[----:B------:R-:W-:Y:S01]  /*1570*/  USHF.R.S32.HI UR4, URZ, 0x1f, UR8 ;  /* 0x0000001f3f047899 */ /* 0x000fe20008011408 */
[----:B------:R-:W-:Y:S01]  /*1580*/  PLOP3.LUT P0, PT, PT, PT, PT, 0x80, 0x0 ;  /* 0x000000000000781c */ /* 0x000fe20003f0f070 */
[----:B------:R-:W-:Y:S01]  /*1590*/  IMAD.MOV.U32 R0, RZ, RZ, RZ ;  /* 0x000000ffff007224 */ /* 0x000fe200078e00ff */
[----:B------:R-:W-:Y:S01]  /*15a0*/  CS2R R134, SRZ ;  /* 0x0000000000867805 */ /* 0x000fe2000001ff00 */
[----:B------:R-:W-:Y:S01]  /*15b0*/  ULEA.HI UR4, UR4, UR8, URZ, 0x7 ;  /* 0x0000000804047291 */ /* 0x000fe2000f8f383f */
[----:B------:R-:W-:Y:S01]  /*15c0*/  IMAD.MOV.U32 R3, RZ, RZ, RZ ;  /* 0x000000ffff037224 */ /* 0x000fe200078e00ff */
[----:B------:R-:W-:Y:S02]  /*15d0*/  CS2R R132, SRZ ;  /* 0x0000000000847805 */ /* 0x000fe4000001ff00 */
[----:B------:R-:W-:Y:S01]  /*15e0*/  CS2R R130, SRZ ;  /* 0x0000000000827805 */ /* 0x000fe2000001ff00 */
[----:B------:R-:W-:Y:S01]  /*15f0*/  USHF.R.S32.HI UR4, URZ, 0x7, UR4 ;  /* 0x000000073f047899 */ /* 0x000fe20008011404 */
[----:B------:R-:W-:Y:S01]  /*1600*/  CS2R R128, SRZ ;  /* 0x0000000000807805 */ /* 0x000fe2000001ff00 */
[----:B------:R-:W-:Y:S01]  /*1610*/  IMAD.MOV.U32 R123, RZ, RZ, RZ ;  /* 0x000000ffff7b7224 */ /* 0x000fe200078e00ff */
[----:B------:R-:W-:Y:S01]  /*1620*/  CS2R R124, SRZ ;  /* 0x00000000007c7805 */ /* 0x000fe2000001ff00 */
[----:B------:R-:W-:Y:S01]  /*1630*/  UISETP.LT.AND UP0, UPT, URZ, UR4, UPT ;  /* 0x000000043f00728c */ /* 0x000fe2000bf01270 */
[----:B------:R-:W-:Y:S01]  /*1640*/  IMAD.MOV.U32 R126, RZ, RZ, RZ ;  /* 0x000000ffff7e7224 */ /* 0x000fe200078e00ff */
[----:B------:R-:W-:-:S02]  /*1650*/  CS2R R26, SRZ ;  /* 0x00000000001a7805 */ /* 0x000fc4000001ff00 */
[----:B------:R-:W-:Y:S01]  /*1660*/  CS2R R120, SRZ ;  /* 0x0000000000787805 */ /* 0x000fe2000001ff00 */
[----:B------:R-:W-:Y:S01]  /*1670*/  USEL UR40, URZ, UR4, !UP0 ;  /* 0x000000043f287287 */ /* 0x000fe2000c000000 */
[----:B------:R-:W-:Y:S01]  /*1680*/  CS2R R14, SRZ ;  /* 0x00000000000e7805 */ /* 0x000fe2000001ff00 */
[----:B------:R-:W-:Y:S01]  /*1690*/  IMAD.MOV.U32 R118, RZ, RZ, RZ ;  /* 0x000000ffff767224 */ /* 0x000fe200078e00ff */
[----:B------:R-:W-:Y:S01]  /*16a0*/  CS2R R114, SRZ ;  /* 0x0000000000727805 */ /* 0x000fe2000001ff00 */
[----:B------:R-:W-:Y:S01]  /*16b0*/  IMAD.MOV.U32 R117, RZ, RZ, RZ ;  /* 0x000000ffff757224 */ /* 0x000fe200078e00ff */
        /* <DEDUP_REMOVED lines=12> */
[----:B------:R-:W-:Y:S01]  /*1780*/  CS2R R90, SRZ ;  /* 0x00000000005a7805 */ /* 0x000fe2000001ff00 */
[----:B------:R-:W-:Y:S02]  /*1790*/  IMAD.MOV.U32 R9, RZ, RZ, RZ ;  /* 0x000000ffff097224 */ /* 0x000fe400078e00ff */
[----:B------:R-:W-:Y:S02]  /*17a0*/  IMAD.MOV.U32 R89, RZ, RZ, RZ ;  /* 0x000000ffff597224 */ /* 0x000fe400078e00ff */
[----:B------:R-:W-:Y:S01]  /*17b0*/  IMAD.MOV.U32 R28, RZ, RZ, RZ ;  /* 0x000000ffff1c7224 */ /* 0x000fe200078e00ff */
[----:B------:R-:W-:Y:S06]  /*17c0*/  @!P1 BRA `(.L_x_8921) ;  /* 0x000000c000cc9947 */ /* 0x000fec0003800000 */
[----:B------:R-:W-:-:S05]  /*17d0*/  VIADD R0, R2, 0xffffff80 ;  /* 0xffffff8002007836 */ /* 0x000fca0000000000 */
[----:B------:R-:W-:-:S04]  /*17e0*/  SHF.R.S32.HI R3, RZ, 0x1f, R0 ;  /* 0x0000001fff037819 */ /* 0x000fc80000011400 */
[----:B------:R-:W-:-:S04]  /*17f0*/  LEA.HI R3, R3, R0, RZ, 0x7 ;  /* 0x0000000003037211 */ /* 0x000fc800078f38ff */
[----:B------:R-:W-:-:S06]  /*1800*/  SHF.R.S32.HI R3, RZ, 0x7, R3 ;  /* 0x00000007ff037819 */ /* 0x000fcc0000011403 */
[----:B------:R-:W1:Y:S02]  /*1810*/  SHFL.IDX PT, R3, R3, RZ, 0x1f ;  /* 0x00001fff03037589 */ /* 0x000e6400000e0000 */
[----:B-1----:R-:W-:-:S13]  /*1820*/  R2UR UR45, R3 ;  /* 0x00000000032d72ca */ /* 0x002fda00000e0000 */
[----:B------:R-:W-:-:S04]  /*1830*/  UIMAD.WIDE UR4, UR45, 0x55555556, URZ ;  /* 0x555555562d0478a5 */ /* 0x000fc8000f8e023f */
[----:B------:R-:W-:Y:S02]  /*1840*/  ULEA.HI UR52, UR5, UR5, URZ, 0x1 ;  /* 0x0000000505347291 */ /* 0x000fe4000f8f083f */
[----:B------:R-:W-:Y:S02]  /*1850*/  UIADD3 UR5, UR39, 0x21800, URZ ;  /* 0x0002180027057890 */ /* 0x000fe4000fffe03f */
[----:B------:R-:W-:Y:S02]  /*1860*/  UIMAD UR52, UR52, -0x3, UR45 ;  /* 0xfffffffd343478a4 */ /* 0x000fe4000f8e022d */
[----:B------:R-:W-:Y:S02]  /*1870*/  ULOP3.LUT UP0, URZ, UR5, 0x3ff, URZ, 0xc0, !UPT ;  /* 0x000003ff053f7892 */ /* 0x000fe4000f80c03f */
[----:B------:R-:W-:Y:S02]  /*1880*/  ULEA UR4, UR52, UR39, 0xc ;  /* 0x0000002734047291 */ /* 0x000fe4000f8e603f */
[----:B------:R-:W-:-:S02]  /*1890*/  ULEA UR5, UR52, UR5, 0xd ;  /* 0x0000000534057291 */ /* 0x000fc4000f8e683f */
[----:B------:R-:W-:Y:S01]  /*18a0*/  PLOP3.LUT P0, PT, PT, PT, UP0, 0x80, 0x0 ;  /* 0x000000000000781c */ /* 0x000fe20003f0f008 */
[----:B------:R-:W-:Y:S02]  /*18b0*/  UIADD3 UR4, UR4, 0xc400, URZ ;  /* 0x0000c40004047890 */ /* 0x000fe4000fffe03f */
[----:B------:R-:W-:Y:S02]  /*18c0*/  USHF.R.U32.HI UR5, URZ, 0x4, UR5 ;  /* 0x000000043f057899 */ /* 0x000fe40008011605 */
[----:B------:R-:W-:Y:S02]  /*18d0*/  USHF.R.U32.HI UR4, URZ, 0x4, UR4 ;  /* 0x000000043f047899 */ /* 0x000fe40008011604 */
[----:B------:R-:W-:Y:S02]  /*18e0*/  ULOP3.LUT UR41, UR5, 0x3fff, URZ, 0xc0, !UPT ;  /* 0x00003fff05297892 */ /* 0x000fe4000f8ec03f */
[----:B------:R-:W-:-:S04]  /*18f0*/  ULOP3.LUT UR54, UR4, 0x3fff, URZ, 0xc0, !UPT ;  /* 0x00003fff04367892 */ /* 0x000fc8000f8ec03f */
[----:B------:R-:W-:Y:S08]  /*1900*/  @!P0 BRA `(.L_x_8922) ;  /* 0x0000000000408947 */ /* 0x000ff00003800000 */
        /* <DEDUP_REMOVED lines=16> */
.L_x_8922:
        /* <DEDUP_REMOVED lines=9> */
.L_x_9066:
[----:B------:R-:W-:Y:S05]  /*1aa0*/  @!P0 BRA `(.L_x_8924) ;  /* 0x0000000000048947 */ /* 0x000fea0003800000 */
[----:B------:R-:W-:Y:S01]  /*1ab0*/  BPT.TRAP 0x1 ;  /* 0x000000040000795c */ /* 0x000fe20000300000 */
.L_x_8924:
[----:B------:R-:W-:Y:S02]  /*1ac0*/  IMAD.U32 R7, RZ, RZ, UR36 ;  /* 0x00000024ff077e24 */ /* 0x000fe4000f8e00ff */
[----:B-1----:R-:W-:-:S03]  /*1ad0*/  IMAD.U32 R0, RZ, RZ, UR49 ;  /* 0x00000031ff007e24 */ /* 0x002fc6000f8e00ff */
[----:B------:R-:W-:Y:S02]  /*1ae0*/  LEA R7, R7, UR39, 0x3 ;  /* 0x0000002707077c11 */ /* 0x000fe4000f8e18ff */
[----:B------:R-:W-:-:S04]  /*1af0*/  SHF.L.U32 R0, R0, 0x1f, RZ ;  /* 0x0000001f00007819 */ /* 0x000fc800000006ff */
[----:B------:R1:W2:Y:S01]  /*1b00*/  SYNCS.PHASECHK.TRANS64.TRYWAIT P2, [R7+URZ+0x2d830], R0 ;  /* 0x02d83000070075a7 */ /* 0x0002a2000804017f */
[----:B------:R-:W-:Y:S05]  /*1b10*/  @!P0 BRA `(.L_x_8925) ;  /* 0x0000000000048947 */ /* 0x000fea0003800000 */
[----:B------:R-:W-:Y:S01]  /*1b20*/  BPT.TRAP 0x1 ;  /* 0x000000040000795c */ /* 0x000fe20000300000 */
.L_x_8925:
[----:B------:R-:W-:Y:S01]  /*1b30*/  LOP3.LUT P1, RZ, R2, 0x7f, RZ, 0xc0, !PT ;  /* 0x0000007f02ff7812 */ /* 0x000fe2000782c0ff */
[----:B--2---:R-:W-:-:S12]  /*1b40*/  @P2 BRA `(.L_x_8926) ;  /* 0x0000000000082947 */ /* 0x004fd80003800000 */
[----:B------:R-:W2:Y:S02]  /*1b50*/  SYNCS.PHASECHK.TRANS64.TRYWAIT P2, [R7+URZ+0x2d830], R0 ;  /* 0x02d83000070075a7 */ /* 0x000ea4000804017f */
[----:B--2---:R-:W-:Y:S05]  /*1b60*/  @!P2 BRA `(.L_x_8927) ;  /* 0x0000010000b8a947 */ /* 0x004fea0003800000 */
.L_x_8926:
[----:B------:R-:W-:Y:S05]  /*1b70*/  WARPSYNC.ALL ;  /* 0x0000000000007948 */ /* 0x000fea0003800000 */
[----:B------:R-:W-:Y:S01]  /*1b80*/  UIADD3 UR4, UR39, 0x15400, URZ ;  /* 0x0001540027047890 */ /* 0x000fe2000fffe03f */
[----:B------:R-:W-:Y:S01]  /*1b90*/  WARPGROUP.ARRIVE ;  /* 0x00000000000079c5 */ /* 0x000fe20000000000 */
[----:B------:R-:W-:Y:S01]  /*1ba0*/  UMOV UR5, 0x80000020 ;  /* 0x8000002000057882 */ /* 0x000fe20000000000 */
[----:B------:R-:W-:Y:S01]  /*1bb0*/  UMOV UR7, 0x80000020 ;  /* 0x8000002000077882 */ /* 0x000fe20000000000 */
[----:B------:R-:W-:Y:S01]  /*1bc0*/  USHF.R.U32.HI UR4, URZ, 0x4, UR4 ;  /* 0x000000043f047899 */ /* 0x000fe20008011604 */
[----:B------:R-:W3:Y:S01]  /*1bd0*/  LDC R5, c[0x0][0x2e0] ;  /* 0x0000b800ff057b82 */ /* 0x000ee20000000800 */
[----:B------:R-:W-:Y:S01]  /*1be0*/  UMOV UR9, 0x80000020 ;  /* 0x8000002000097882 */ /* 0x000fe20000000000 */
[----:B------:R-:W-:Y:S01]  /*1bf0*/  UMOV UR11, 0x80000020 ;  /* 0x80000020000b7882 */ /* 0x000fe20000000000 */
[----:B------:R-:W-:Y:S01]  /*1c00*/  ULOP3.LUT UR4, UR4, 0x3fff, URZ, 0xc0, !UPT ;  /* 0x00003fff04047892 */ /* 0x000fe2000f8ec03f */
[----:B------:R-:W-:Y:S01]  /*1c10*/  IMAD.MOV.U32 R3, RZ, RZ, -0x80 ;  /* 0xffffff80ff037424 */ /* 0x000fe200078e00ff */
[----:B------:R-:W-:Y:S01]  /*1c20*/  UMOV UR13, 0x80000020 ;  /* 0x80000020000d7882 */ /* 0x000fe20000000000 */
[----:B------:R-:W-:Y:S01]  /*1c30*/  UMOV UR15, 0x80000020 ;  /* 0x80000020000f7882 */ /* 0x000fe20000000000 */
[----:B------:R-:W-:Y:S01]  /*1c40*/  ULOP3.LUT UR32, UR4, 0x10000, URZ, 0xfc, !UPT ;  /* 0x0001000004207892 */ /* 0x000fe2000f8efc3f */
[----:B------:R-:W4:Y:S01]  /*1c50*/  LDC R4, c[0x0][0x288] ;  /* 0x0000a200ff047b82 */ /* 0x000f220000000800 */
[----:B------:R-:W-:Y:S01]  /*1c60*/  ULOP3.LUT UR4, UR54, 0x10000, URZ, 0xfc, !UPT ;  /* 0x0001000036047892 */ /* 0x000fe2000f8efc3f */
[----:B-12---:R-:W-:Y:S01]  /*1c70*/  @!P1 VIADD R0, R7, 0x2d840 ;  /* 0x0002d84007009836 */ /* 0x006fe20000000000 */
[----:B------:R-:W-:Y:S01]  /*1c80*/  UIMAD UR6, UR36, 0x600, UR32 ;  /* 0x00000600240678a4 */ /* 0x000fe2000f8e0220 */
[C---:B------:R-:W-:Y:S01]  /*1c90*/  IMAD R12, R88.reuse, R3, 0x80 ;  /* 0x00000080580c7424 */ /* 0x040fe200078e0203 */
[----:B------:R-:W-:Y:S01]  /*1ca0*/  UIADD3 UR8, UR4, 0x2, URZ ;  /* 0x0000000204087890 */ /* 0x000fe2000fffe03f */
[----:B------:R-:W-:Y:S01]  /*1cb0*/  LEA R10, R88, 0xffffff80, 0x7 ;  /* 0xffffff80580a7811 */ /* 0x000fe200078e38ff */
[----:B------:R-:W-:Y:S01]  /*1cc0*/  UIADD3 UR10, UR6, 0x2, URZ ;  /* 0x00000002060a7890 */ /* 0x000fe2000fffe03f */
[----:B------:R-:W-:Y:S01]  /*1cd0*/  @!P1 PRMT R0, RZ, 0x654, R0 ;  /* 0x00000654ff009816 */ /* 0x000fe20000000000 */
[----:B------:R-:W-:-:S02]  /*1ce0*/  UIADD3 UR12, UR4, 0x300, URZ ;  /* 0x00000300040c7890 */ /* 0x000fc4000fffe03f */
[----:B------:R-:W-:Y:S02]  /*1cf0*/  UIADD3 UR14, UR6, 0x200, URZ ;  /* 0x00000200060e7890 */ /* 0x000fe4000fffe03f */
[----:B------:R-:W-:Y:S01]  /*1d00*/  HGMMA.64x128x16.F32 R24, gdesc[UR4], RZ, !UPT, gsb0 ;  /* 0x01e00000041879f0 */ /* 0x000fe2000c0008ff */
[----:B------:R-:W-:Y:S02]  /*1d10*/  UIADD3 UR16, UR4, 0x302, URZ ;  /* 0x0000030204107890 */ /* 0x000fe4000fffe03f */
[----:B------:R-:W-:Y:S01]  /*1d20*/  UIADD3 UR18, UR6, 0x202, URZ ;  /* 0x0000020206127890 */ /* 0x000fe2000fffe03f */
[----:B---3--:R-:W-:Y:S01]  /*1d30*/  IMAD R3, R5, UR47, R12 ;  /* 0x0000002f05037c24 */ /* 0x008fe2000f8e020c */
        /* <DEDUP_REMOVED lines=11> */
[----:B------:R-:W-:Y:S01]  /*1df0*/  ULDC.64 UR6, c[0x0][0x9e0] ;  /* 0x0002780000067ab9 */ /* 0x000fe20000000a00 */
[----:B------:R-:W-:Y:S01]  /*1e00*/  ULDC UR35, c[0x0][0x9dc] ;  /* 0x0002770000237ab9 */ /* 0x000fe20000000800 */
[----:B------:R-:W-:-:S06]  /*1e10*/  UISETP.GE.AND UP0, UPT, UR7, 0x1, UPT ;  /* 0x000000010700788c */ /* 0x000fcc000bf06270 */
[----:B------:R-:W-:Y:S01]  /*1e20*/  PLOP3.LUT P2, PT, PT, PT, UP0, 0x40, 0x0 ;  /* 0x000000000000781c */ /* 0x000fe20003f4e808 */
[----:B------:R-:W-:Y:S02]  /*1e30*/  WARPGROUP.DEPBAR.LE gsb0, 0x0 ;  /* 0x00008000000079c5 */ /* 0x000fe40000010000 */
[----:B------:R-:W-:-:S06]  /*1e40*/  WARPGROUP.ARRIVE ;  /* 0x00000000000079c5 */ /* 0x000fcc0000000000 */
[----:B------:R-:W-:Y:S01]  /*1e50*/  HGMMA.64x128x16.F32 R24, gdesc[UR8], R24, gsb0 ;  /* 0x01e00000081879f0 */ /* 0x000fe20008000818 */
[----:B------:R-:W-:Y:S02]  /*1e60*/  ULOP3.LUT UR10, URZ, UR35, URZ, 0x33, !UPT ;  /* 0x000000233f0a7292 */ /* 0x000fe4000f8e333f */
        /* <DEDUP_REMOVED lines=14> */
[----:B----4-:R-:W-:-:S05]  /*1f50*/  IADD3 R0, R3, 0x1, -R4 ;  /* 0x0000000103007810 */ /* 0x010fca0007ffe804 */
[----:B------:R-:W-:Y:S02]  /*1f60*/  IMAD R6, R19, -0x2, R0 ;  /* 0xfffffffe13067824 */ /* 0x000fe400078e0200 */
[----:B------:R-:W-:Y:S02]  /*1f70*/  VIADD R0, R137, UR42 ;  /* 0x0000002a89007c36 */ /* 0x000fe40008000000 */
[C---:B------:R-:W-:Y:S02]  /*1f80*/  VIADD R14, R6.reuse, UR6 ;  /* 0x00000006060e7c36 */ /* 0x040fe40008000000 */
[----:B------:R-:W-:-:S03]  /*1f90*/  VIADD R13, R6, UR10 ;  /* 0x0000000a060d7c36 */ /* 0x000fc60008000000 */
[----:B------:R-:W-:Y:S01]  /*1fa0*/  VIADDMNMX R3, R0, R14, R11, PT ;  /* 0x0000000e00037246 */ /* 0x000fe2000380010b */
[----:B------:R-:W-:Y:S01]  /*1fb0*/  IMAD.IADD R6, R13, 0x1, R0 ;  /* 0x000000010d067824 */ /* 0x000fe200078e0200 */
        /* <DEDUP_REMOVED lines=14> */
.L_x_8930:
[----:B------:R-:W-:-:S06]  /*20a0*/  UISETP.NE.AND UP1, UPT, UR7, 0x1, UPT ;  /* 0x000000010700788c */ /* 0x000fcc000bf25270 */
[----:B------:R-:W-:-:S05]  /*20b0*/  PLOP3.LUT P2, PT, PT, PT, UP1, 0x80, 0x0 ;  /* 0x000000000000781c */ /* 0x000fca0003f4f018 */
[----:B------:R-:W-:-:S08]  /*20c0*/  @UP1 ULDC.64 UR10, c[0x0][0x9e8] ;  /* 0x00027a00000a1ab9 */ /* 0x000fd00000000a00 */
[----:B------:R-:W-:-:S05]  /*20d0*/  @P2 IMAD.HI.U32 R8, R7, UR10, RZ ;  /* 0x0000000a07082c27 */ /* 0x000fca000f8e00ff */
[----:B------:R-:W-:-:S07]  /*20e0*/  @P2 SHF.R.U32.HI R7, RZ, UR11, R8 ;  /* 0x0000000bff072c19 */ /* 0x000fce0008011608 */
.L_x_8931:
[----:B------:R-:W-:Y:S05]  /*20f0*/  BSYNC B0 ;  /* 0x0000000000007941 */ /* 0x000fea0003800000 */
.L_x_8929:
[----:B------:R-:W-:-:S04]  /*2100*/  IMAD R8, R7, UR7, -R10 ;  /* 0x0000000707087c24 */ /* 0x000fc8000f8e0a0a */
[----:B------:R-:W-:-:S05]  /*2110*/  IMAD R8, R19, -0x2, R8 ;  /* 0xfffffffe13087824 */ /* 0x000fca00078e0208 */
[----:B------:R-:W-:Y:S02]  /*2120*/  VIMNMX R6, R6, R8, !PT ;  /* 0x0000000806067248 */ /* 0x000fe40007fe0100 */
[----:B------:R-:W-:-:S07]  /*2130*/  VIADDMNMX R3, R8, UR7, R3, PT ;  /* 0x0000000708037c46 */ /* 0x000fce000b800103 */
.L_x_8928:
[C---:B------:R-:W-:Y:S02]  /*2140*/  ISETP.GE.AND P4, PT, R12.reuse, 0x9, PT ;  /* 0x000000090c00780c */ /* 0x040fe40003f86270 */
[C---:B------:R-:W-:Y:S02]  /*2150*/  ISETP.GE.AND P2, PT, R12.reuse, 0x2, PT ;  /* 0x000000020c00780c */ /* 0x040fe40003f46270 */
[----:B------:R-:W-:Y:S02]  /*2160*/  ISETP.GE.AND P5, PT, R12, 0xa, PT ;  /* 0x0000000a0c00780c */ /* 0x000fe40003fa6270 */
[----:B------:R-:W-:Y:S02]  /*2170*/  LOP3.LUT R138, R138, 0xfffffffd, RZ, 0xc0, !PT ;  /* 0xfffffffd8a8a7812 */ /* 0x000fe400078ec0ff */
[----:B------:R-:W-:-:S04]  /*2180*/  ISETP.GT.AND P3, PT, R6, 0x1, !P2 ;  /* 0x000000010600780c */ /* 0x000fc80005764270 */
[----:B------:R-:W-:Y:S02]  /*2190*/  ISETP.LT.OR P3, PT, R3, 0x2, P3 ;  /* 0x000000020300780c */ /* 0x000fe40001f61670 */
[----:B------:R-:W-:Y:S02]  /*21a0*/  @P4 LOP3.LUT R138, R138, 0x2, RZ, 0xfc, !PT ;  /* 0x000000028a8a4812 */ /* 0x000fe400078efcff */
[----:B------:R-:W-:Y:S02]  /*21b0*/  FSEL R25, R25, -INF , !P3 ;  /* 0xff80000019197808 */ /* 0x000fe40005800000 */
[----:B------:R-:W-:Y:S02]  /*21c0*/  LOP3.LUT R138, R138, 0xfffffffb, RZ, 0xc0, !PT ;  /* 0xfffffffb8a8a7812 */ /* 0x000fe400078ec0ff */
[----:B------:R-:W-:Y:S02]  /*21d0*/  ISETP.GT.AND P4, PT, R6, 0x8, !P4 ;  /* 0x000000080600780c */ /* 0x000fe40006784270 */
[----:B------:R-:W-:-:S02]  /*21e0*/  @P5 LOP3.LUT R138, R138, 0x4, RZ, 0xfc, !PT ;  /* 0x000000048a8a5812 */ /* 0x000fc400078efcff */
[----:B------:R-:W-:Y:S02]  /*21f0*/  ISETP.GT.AND P3, PT, R6, 0x9, !P5 ;  /* 0x000000090600780c */ /* 0x000fe40006f64270 */
[----:B------:R-:W-:Y:S02]  /*2200*/  ISETP.GE.AND P5, PT, R12, 0x11, PT ;  /* 0x000000110c00780c */ /* 0x000fe40003fa6270 */
[C---:B------:R-:W-:Y:S02]  /*2210*/  ISETP.LT.OR P4, PT, R3.reuse, 0x9, P4 ;  /* 0x000000090300780c */ /* 0x040fe40002781670 */
[----:B------:R-:W-:Y:S02]  /*2220*/  ISETP.LT.OR P3, PT, R3, 0xa, P3 ;  /* 0x0000000a0300780c */ /* 0x000fe40001f61670 */
[----:B------:R-:W-:Y:S02]  /*2230*/  FSEL R28, R28, -INF , !P4 ;  /* 0xff8000001c1c7808 */ /* 0x000fe40006000000 */
[----:B------:R-:W-:-:S02]  /*2240*/  ISETP.GE.AND P4, PT, R12, 0x12, PT ;  /* 0x000000120c00780c */ /* 0x000fc40003f86270 */
[----:B------:R-:W-:Y:S02]  /*2250*/  LOP3.LUT R138, R138, 0xfffffff7, RZ, 0xc0, !PT ;  /* 0xfffffff78a8a7812 */ /* 0x000fe400078ec0ff */
[----:B------:R-:W-:Y:S02]  /*2260*/  FSEL R29, R29, -INF , !P3 ;  /* 0xff8000001d1d7808 */ /* 0x000fe40005800000 */
[----:B------:R-:W-:Y:S02]  /*2270*/  ISETP.GT.AND P3, PT, R6, 0x10, !P5 ;  /* 0x000000100600780c */ /* 0x000fe40006f64270 */
[----:B------:R-:W-:Y:S02]  /*2280*/  @P5 LOP3.LUT R138, R138, 0x8, RZ, 0xfc, !PT ;  /* 0x000000088a8a5812 */ /* 0x000fe400078efcff */
[----:B------:R-:W-:Y:S02]  /*2290*/  ISETP.LT.OR P3, PT, R3, 0x11, P3 ;  /* 0x000000110300780c */ /* 0x000fe40001f61670 */
[----:B------:R-:W-:-:S02]  /*22a0*/  LOP3.LUT R138, R138, 0xfdffffff, RZ, 0xc0, !PT ;  /* 0xfdffffff8a8a7812 */ /* 0x000fc400078ec0ff */
[----:B------:R-:W-:Y:S02]  /*22b0*/  FSEL R32, R32, -INF , !P3 ;  /* 0xff80000020207808 */ /* 0x000fe40005800000 */
[----:B------:R-:W-:Y:S02]  /*22c0*/  @P4 LOP3.LUT R138, R138, 0x2000000, RZ, 0xfc, !PT ;  /* 0x020000008a8a4812 */ /* 0x000fe400078efcff */
[----:B------:R-:W-:Y:S02]  /*22d0*/  ISETP.GT.AND P3, PT, R6, 0x11, !P4 ;  /* 0x000000110600780c */ /* 0x000fe40006764270 */
[----:B------:R-:W-:Y:S02]  /*22e0*/  ISETP.GE.AND P4, PT, R12, 0x19, PT ;  /* 0x000000190c00780c */ /* 0x000fe40003f86270 */
[----:B------:R-:W-:Y:S02]  /*22f0*/  ISETP.LT.OR P3, PT, R3, 0x12, P3 ;  /* 0x000000120300780c */ /* 0x000fe40001f61670 */
[----:B------:R-:W-:-:S02]  /*2300*/  LOP3.LUT R138, R138, 0xfeffffff, RZ, 0xc0, !PT ;  /* 0xfeffffff8a8a7812 */ /* 0x000fc400078ec0ff */
[----:B------:R-:W-:Y:S02]  /*2310*/  FSEL R33, R33, -INF , !P3 ;  /* 0xff80000021217808 */ /* 0x000fe40005800000 */
[----:B------:R-:W-:-:S04]  /*2320*/  ISETP.GT.AND P3, PT, R6, 0x18, !P4 ;  /* 0x000000180600780c */ /* 0x000fc80006764270 */
[----:B------:R-:W-:Y:S02]  /*2330*/  ISETP.LT.OR P3, PT, R3, 0x19, P3 ;  /* 0x000000190300780c */ /* 0x000fe40001f61670 */
        /* <DEDUP_REMOVED lines=150> */
[----:B------:R-:W-:Y:S01]  /*2ca0*/  ISETP.LT.OR P6, PT, R3, 0x7a, P6 ;  /* 0x0000007a0300780c */ /* 0x000fe200037c1670 */
[----:B------:R-:W-:-:S03]  /*2cb0*/  VIADD R3, R0, 0x8 ;  /* 0x0000000800037836 */ /* 0x000fc60000000000 */
[----:B------:R-:W-:Y:S01]  /*2cc0*/  FSEL R85, R85, -INF , !P6 ;  /* 0xff80000055557808 */ /* 0x000fe20007000000 */
[----:B------:R-:W-:Y:S01]  /*2cd0*/  IMAD.IADD R8, R13, 0x1, R3 ;  /* 0x000000010d087824 */ /* 0x000fe200078e0203 */
[----:B------:R-:W-:Y:S02]  /*2ce0*/  PLOP3.LUT P6, PT, PT, PT, UP0, 0x40, 0x0 ;  /* 0x000000000000781c */ /* 0x000fe40003fce808 */
[----:B------:R-:W-:-:S11]  /*2cf0*/  VIADDMNMX R6, R3, R14, R11, PT ;  /* 0x0000000e03067246 */ /* 0x000fd6000380010b */
        /* <DEDUP_REMOVED lines=15> */
.L_x_8934:
[----:B------:R-:W-:-:S06]  /*2df0*/  UISETP.NE.AND UP1, UPT, UR7, 0x1, UPT ;  /* 0x000000010700788c */ /* 0x000fcc000bf25270 */
[----:B------:R-:W-:-:S05]  /*2e00*/  PLOP3.LUT P6, PT, PT, PT, UP1, 0x80, 0x0 ;  /* 0x000000000000781c */ /* 0x000fca0003fcf018 */
[----:B------:R-:W-:-:S08]  /*2e10*/  @UP1 ULDC.64 UR10, c[0x0][0x9e8] ;  /* 0x00027a00000a1ab9 */ /* 0x000fd00000000a00 */
[----:B------:R-:W-:Y:S01]  /*2e20*/  @P6 IMAD.HI.U32 R11, R7, UR10, RZ ;  /* 0x0000000a070b6c27 */ /* 0x000fe2000f8e00ff */
[----:B------:R-:W-:-:S13]  /*2e30*/  PLOP3.LUT P6, PT, PT, PT, UP1, 0x80, 0x0 ;  /* 0x000000000000781c */ /* 0x000fda0003fcf018 */
[----:B------:R-:W-:-:S07]  /*2e40*/  @P6 SHF.R.U32.HI R7, RZ, UR11, R11 ;  /* 0x0000000bff076c19 */ /* 0x000fce000801160b */
.L_x_8935:
[----:B------:R-:W-:Y:S05]  /*2e50*/  BSYNC B0 ;  /* 0x0000000000007941 */ /* 0x000fea0003800000 */
.L_x_8933:
[----:B------:R-:W-:-:S04]  /*2e60*/  IMAD R10, R7, UR7, -R10 ;  /* 0x00000007070a7c24 */ /* 0x000fc8000f8e0a0a */
[----:B------:R-:W-:-:S05]  /*2e70*/  IMAD R7, R19, -0x2, R10 ;  /* 0xfffffffe13077824 */ /* 0x000fca00078e020a */
[----:B------:R-:W-:Y:S02]  /*2e80*/  VIMNMX R8, R8, R7, !PT ;  /* 0x0000000708087248 */ /* 0x000fe40007fe0100 */
[----:B------:R-:W-:-:S07]  /*2e90*/  VIADDMNMX R6, R7, UR7, R6, PT ;  /* 0x0000000707067c46 */ /* 0x000fce000b800106 */
.L_x_8932:
[----:B------:R-:W-:Y:S01]  /*2ea0*/  ISETP.GT.AND P2, PT, R8, 0x1, !P2 ;  /* 0x000000010800780c */ /* 0x000fe20005744270 */
[----:B------:R-:W-:Y:S01]  /*2eb0*/  ULDC UR33, c[0x0][0x988] ;  /* 0x0002620000217ab9 */ /* 0x000fe20000000800 */
[----:B------:R-:W-:Y:S01]  /*2ec0*/  LOP3.LUT P6, RZ, R138, 0x8, RZ, 0xc0, !PT ;  /* 0x000000088aff7812 */ /* 0x000fe200078cc0ff */
[----:B------:R-:W-:Y:S01]  /*2ed0*/  IMAD R5, R5, UR47, -R4 ;  /* 0x0000002f05057c24 */ /* 0x000fe2000f8e0a04 */
[----:B------:R-:W-:Y:S02]  /*2ee0*/  ISETP.LT.OR P2, PT, R6, 0x2, P2 ;  /* 0x000000020600780c */ /* 0x000fe40001741670 */
[----:B------:R-:W-:Y:S02]  /*2ef0*/  FMNMX.FTZ R7, R9, R25, !PT ;  /* 0x0000001909077209 */ /* 0x000fe40007810000 */
[----:B------:R-:W-:Y:S02]  /*2f00*/  FSEL R27, R27, -INF , !P2 ;  /* 0xff8000001b1b7808 */ /* 0x000fe40005000000 */
[----:B------:R-:W-:-:S02]  /*2f10*/  LOP3.LUT P2, RZ, R138, 0x2, RZ, 0xc0, !PT ;  /* 0x000000028aff7812 */ /* 0x000fc4000784c0ff */
[----:B------:R-:W-:Y:S02]  /*2f20*/  FMNMX.FTZ R10, R28, R7, !PT ;  /* 0x000000071c0a7209 */ /* 0x000fe40007810000 */
[----:B------:R-:W-:Y:S02]  /*2f30*/  ISETP.GT.AND P2, PT, R8, 0x8, !P2 ;  /* 0x000000080800780c */ /* 0x000fe40005744270 */
[----:B------:R-:W-:Y:S02]  /*2f40*/  FMNMX.FTZ R7, R29, R10, !PT ;  /* 0x0000000a1d077209 */ /* 0x000fe40007810000 */
[----:B------:R-:W-:Y:S02]  /*2f50*/  ISETP.LT.OR P2, PT, R6, 0x9, P2 ;  /* 0x000000090600780c */ /* 0x000fe40001741670 */
[----:B------:R-:W-:Y:S02]  /*2f60*/  FMNMX.FTZ R10, R32, R7, !PT ;  /* 0x00000007200a7209 */ /* 0x000fe40007810000 */
        /* <DEDUP_REMOVED lines=67> */
[----:B------:R-:W-:Y:S01]  /*33a0*/  ISETP.GT.AND P3, PT, R8, 0x70, !P3 ;  /* 0x000000700800780c */ /* 0x000fe20005f64270 */
[----:B------:R-:W1:Y:S01]  /*33b0*/  SHFL.BFLY PT, R7, R10, 0x2, 0x1f ;  /* 0x0c401f000a077f89 */ /* 0x000e6200000e0000 */
[----:B------:R-:W-:Y:S02]  /*33c0*/  FSEL R50, R50, -INF , !P2 ;  /* 0xff80000032327808 */ /* 0x000fe40005000000 */
[----:B------:R-:W-:Y:S02]  /*33d0*/  LOP3.LUT P2, RZ, R138, 0x20000, RZ, 0xc0, !PT ;  /* 0x000200008aff7812 */ /* 0x000fe4000784c0ff */
[C---:B------:R-:W-:Y:S02]  /*33e0*/  ISETP.GT.AND P4, PT, R8.reuse, 0x71, !P4 ;  /* 0x000000710800780c */ /* 0x040fe40006784270 */
[----:B------:R-:W-:Y:S02]  /*33f0*/  ISETP.GT.AND P2, PT, R8, 0x31, !P2 ;  /* 0x000000310800780c */ /* 0x000fe40005744270 */
[----:B------:R-:W-:-:S02]  /*3400*/  ISETP.LT.OR P3, PT, R6, 0x71, P3 ;  /* 0x000000710600780c */ /* 0x000fc40001f61670 */
[----:B------:R-:W-:Y:S02]  /*3410*/  ISETP.LT.OR P2, PT, R6, 0x32, P2 ;  /* 0x000000320600780c */ /* 0x000fe40001741670 */
[----:B------:R-:W-:Y:S02]  /*3420*/  ISETP.GT.AND P5, PT, R8, 0x78, !P5 ;  /* 0x000000780800780c */ /* 0x000fe40006fa4270 */
[----:B------:R-:W-:Y:S02]  /*3430*/  FSEL R51, R51, -INF , !P2 ;  /* 0xff80000033337808 */ /* 0x000fe40005000000 */
[----:B------:R-:W-:Y:S02]  /*3440*/  LOP3.LUT P2, RZ, R138, 0x10000, RZ, 0xc0, !PT ;  /* 0x000100008aff7812 */ /* 0x000fe4000784c0ff */
[----:B------:R-:W-:Y:S02]  /*3450*/  ISETP.LT.OR P4, PT, R6, 0x72, P4 ;  /* 0x000000720600780c */ /* 0x000fe40002781670 */
[----:B------:R-:W-:-:S02]  /*3460*/  ISETP.GT.AND P2, PT, R8, 0x38, !P2 ;  /* 0x000000380800780c */ /* 0x000fc40005744270 */
[----:B------:R-:W-:Y:S02]  /*3470*/  FSEL R82, R82, -INF , !P3 ;  /* 0xff80000052527808 */ /* 0x000fe40005800000 */
[----:B------:R-:W-:Y:S02]  /*3480*/  ISETP.LT.OR P2, PT, R6, 0x39, P2 ;  /* 0x000000390600780c */ /* 0x000fe40001741670 */
[----:B-1----:R-:W-:Y:S02]  /*3490*/  FMNMX.FTZ R11, R10, R7, !PT ;  /* 0x000000070a0b7209 */ /* 0x002fe40007810000 */
[----:B------:R-:W-:Y:S02]  /*34a0*/  FSEL R54, R54, -INF , !P2 ;  /* 0xff80000036367808 */ /* 0x000fe40005000000 */
[----:B------:R-:W-:Y:S01]  /*34b0*/  ISETP.GT.AND P2, PT, R8, 0x39, !P6 ;  /* 0x000000390800780c */ /* 0x000fe20007744270 */
[----:B------:R-:W1:Y:S01]  /*34c0*/  SHFL.BFLY PT, R12, R11, 0x1, 0x1f ;  /* 0x0c201f000b0c7f89 */ /* 0x000e6200000e0000 */
[----:B------:R-:W-:-:S02]  /*34d0*/  LOP3.LUT P6, RZ, R138, 0x10, RZ, 0xc0, !PT ;  /* 0x000000108aff7812 */ /* 0x000fc400078cc0ff */
[C---:B------:R-:W-:Y:S02]  /*34e0*/  ISETP.LT.OR P2, PT, R6.reuse, 0x3a, P2 ;  /* 0x0000003a0600780c */ /* 0x040fe40001741670 */
[----:B------:R-:W-:Y:S02]  /*34f0*/  ISETP.LT.OR P5, PT, R6, 0x79, P5 ;  /* 0x000000790600780c */ /* 0x000fe40002fa1670 */
[----:B------:R-:W-:Y:S02]  /*3500*/  FSEL R55, R55, -INF , !P2 ;  /* 0xff80000037377808 */ /* 0x000fe40005000000 */
[----:B------:R-:W-:Y:S02]  /*3510*/  LOP3.LUT P2, RZ, R138, 0x4000, RZ, 0xc0, !PT ;  /* 0x000040008aff7812 */ /* 0x000fe4000784c0ff */
[----:B------:R-:W-:Y:S02]  /*3520*/  FSEL R83, R83, -INF , !P4 ;  /* 0xff80000053537808 */ /* 0x000fe40006000000 */
[----:B------:R-:W-:-:S02]  /*3530*/  ISETP.GT.AND P2, PT, R8, 0x40, !P2 ;  /* 0x000000400800780c */ /* 0x000fc40005744270 */
[----:B------:R-:W-:Y:S02]  /*3540*/  FSEL R86, R86, -INF , !P5 ;  /* 0xff80000056567808 */ /* 0x000fe40006800000 */
[----:B------:R-:W-:Y:S02]  /*3550*/  ISETP.LT.OR P2, PT, R6, 0x41, P2 ;  /* 0x000000410600780c */ /* 0x000fe40001741670 */
[----:B------:R-:W-:Y:S02]  /*3560*/  R2UR UR10, R5 ;  /* 0x00000000050a72ca */ /* 0x000fe400000e0000 */
[----:B------:R-:W-:Y:S02]  /*3570*/  FSEL R58, R58, -INF , !P2 ;  /* 0xff8000003a3a7808 */ /* 0x000fe40005000000 */
[----:B------:R-:W-:Y:S02]  /*3580*/  LOP3.LUT P2, RZ, R138, 0x2000, RZ, 0xc0, !PT ;  /* 0x000020008aff7812 */ /* 0x000fe4000784c0ff */
[----:B-1----:R-:W-:-:S02]  /*3590*/  FMNMX.FTZ R7, R11, R12, !PT ;  /* 0x0000000c0b077209 */ /* 0x002fc40007810000 */
[----:B------:R-:W-:-:S03]  /*35a0*/  ISETP.GT.AND P2, PT, R8, 0x41, !P2 ;  /* 0x000000410800780c */ /* 0x000fc60005744270 */
[----:B------:R-:W-:Y:S01]  /*35b0*/  FMUL.FTZ R90, R7, UR33 ;  /* 0x00000021075a7c20 */ /* 0x000fe20008410000 */
[----:B------:R-:W-:Y:S01]  /*35c0*/  ISETP.LT.OR P2, PT, R6, 0x42, P2 ;  /* 0x000000420600780c */ /* 0x000fe20001741670 */
[----:B------:R-:W-:-:S03]  /*35d0*/  UIADD3 UR10, UR42, UR10, URZ ;  /* 0x0000000a2a0a7290 */ /* 0x000fc6000fffe03f */
[----:B------:R-:W-:Y:S01]  /*35e0*/  FSEL R59, R59, -INF , !P2 ;  /* 0xff8000003b3b7808 */ /* 0x000fe20005000000 */
[----:B------:R-:W-:Y:S01]  /*35f0*/  UIADD3 UR6, UR10, UR6, URZ ;  /* 0x000000060a067290 */ /* 0x000fe2000fffe03f */
[----:B------:R-:W-:-:S04]  /*3600*/  LOP3.LUT P2, RZ, R138, 0x1000, RZ, 0xc0, !PT ;  /* 0x000010008aff7812 */ /* 0x000fc8000784c0ff */
[----:B------:R-:W-:-:S04]  /*3610*/  ISETP.GT.AND P2, PT, R8, 0x48, !P2 ;  /* 0x000000480800780c */ /* 0x000fc80005744270 */
[----:B------:R-:W-:-:S04]  /*3620*/  ISETP.LT.OR P2, PT, R6, 0x49, P2 ;  /* 0x000000490600780c */ /* 0x000fc80001741670 */
[----:B------:R-:W-:Y:S02]  /*3630*/  FSEL R62, R62, -INF , !P2 ;  /* 0xff8000003e3e7808 */ /* 0x000fe40005000000 */
        /* <DEDUP_REMOVED lines=32> */
[----:B------:R-:W-:-:S04]  /*3840*/  FSETP.NEU.FTZ.AND P2, PT, R7, -INF , PT ;  /* 0xff8000000700780b */ /* 0x000fc80003f5d000 */
[----:B------:R-:W-:Y:S02]  /*3850*/  FSEL R90, R90, RZ, P2 ;  /* 0x000000ff5a5a7208 */ /* 0x000fe40001000000 */
[----:B------:R-:W-:Y:S02]  /*3860*/  ISETP.GT.AND P2, PT, R8, RZ, !P6 ;  /* 0x000000ff0800720c */ /* 0x000fe40007744270 */
[----:B------:R-:W-:Y:S01]  /*3870*/  LOP3.LUT P6, RZ, R138, 0x8000000, RZ, 0xc0, !PT ;  /* 0x080000008aff7812 */ /* 0x000fe200078cc0ff */
[--C-:B------:R-:W-:Y:S01]  /*3880*/  FFMA.FTZ R12, R9, UR33, -R90.reuse ;  /* 0x00000021090c7c23 */ /* 0x100fe2000801085a */
[----:B------:R-:W-:Y:S01]  /*3890*/  ISETP.LT.OR P2, PT, R6, 0x1, P2 ;  /* 0x000000010600780c */ /* 0x000fe20001741670 */
[--C-:B------:R-:W-:Y:S01]  /*38a0*/  FFMA.FTZ R24, R32, UR33, -R90.reuse ;  /* 0x0000002120187c23 */ /* 0x100fe2000801085a */
[--C-:B------:R-:W-:Y:S01]  /*38b0*/  FFMA.FTZ R14, R28, UR33, -R90.reuse ;  /* 0x000000211c0e7c23 */ /* 0x100fe2000801085a */
[--C-:B------:R-:W-:Y:S01]  /*38c0*/  FFMA.FTZ R28, R40, UR33, -R90.reuse ;  /* 0x00000021281c7c23 */ /* 0x100fe2000801085a */
[----:B------:R-:W-:Y:S01]  /*38d0*/  FSEL R20, R26, -INF , !P2 ;  /* 0xff8000001a147808 */ /* 0x000fe20005000000 */
[--C-:B------:R-:W-:Y:S01]  /*38e0*/  FFMA.FTZ R26, R36, UR33, -R90.reuse ;  /* 0x00000021241a7c23 */ /* 0x100fe2000801085a */
[----:B------:R-:W-:Y:S01]  /*38f0*/  LOP3.LUT P2, RZ, R138, 0x4000000, RZ, 0xc0, !PT ;  /* 0x040000008aff7812 */ /* 0x000fe2000784c0ff */
[--C-:B------:R-:W-:Y:S01]  /*3900*/  FFMA.FTZ R11, R25, UR33, -R90.reuse ;  /* 0x00000021190b7c23 */ /* 0x100fe2000801085a */
[----:B------:R-:W-:Y:S01]  /*3910*/  FMNMX.FTZ R9, R20, R27, !PT ;  /* 0x0000001b14097209 */ /* 0x000fe20007810000 */
        /* <DEDUP_REMOVED lines=8> */
[----:B------:R-:W1:Y:S01]  /*39a0*/  MUFU.EX2 R11, R11 ;  /* 0x0000000b000b7308 */ /* 0x000e620000000800 */
[----:B------:R-:W-:Y:S01]  /*39b0*/  FSEL R79, R79, -INF , !P2 ;  /* 0xff8000004f4f7808 */ /* 0x000fe20005000000 */
[--C-:B------:R-:W-:Y:S01]  /*39c0*/  FFMA.FTZ R25, R37, UR33, -R90.reuse ;  /* 0x0000002125197c23 */ /* 0x100fe2000801085a */
[----:B------:R-:W-:Y:S01]  /*39d0*/  FMNMX.FTZ R10, R34, R9, !PT ;  /* 0x00000009220a7209 */ /* 0x000fe20007810000 */
[--C-:B------:R-:W-:Y:S01]  /*39e0*/  FFMA.FTZ R37, R49, UR33, -R90.reuse ;  /* 0x0000002131257c23 */ /* 0x100fe2000801085a */
[----:B------:R-:W-:Y:S01]  /*39f0*/  ISETP.GT.AND P6, PT, R8, 0x79, !P6 ;  /* 0x000000790800780c */ /* 0x000fe200077c4270 */
[--C-:B------:R-:W-:Y:S01]  /*3a00*/  FFMA.FTZ R49, R61, UR33, -R90.reuse ;  /* 0x000000213d317c23 */ /* 0x100fe2000801085a */
[----:B------:R-:W-:Y:S01]  /*3a10*/  FMNMX.FTZ R9, R35, R10, !PT ;  /* 0x0000000a23097209 */ /* 0x000fe20007810000 */
[----:B------:R-:W2:Y:S01]  /*3a20*/  MUFU.EX2 R14, R14 ;  /* 0x0000000e000e7308 */ /* 0x000ea20000000800 */
[----:B------:R-:W-:Y:S01]  /*3a30*/  ISETP.LT.OR P6, PT, R6, 0x7a, P6 ;  /* 0x0000007a0600780c */ /* 0x000fe200037c1670 */
[--C-:B------:R-:W-:Y:S01]  /*3a40*/  FFMA.FTZ R6, R60, UR33, -R90.reuse ;  /* 0x000000213c067c23 */ /* 0x100fe2000801085a */
[----:B------:R-:W-:Y:S01]  /*3a50*/  FMNMX.FTZ R10, R38, R9, !PT ;  /* 0x00000009260a7209 */ /* 0x000fe20007810000 */
[--C-:B------:R-:W-:Y:S01]  /*3a60*/  FFMA.FTZ R29, R41, UR33, -R90.reuse ;  /* 0x00000021291d7c23 */ /* 0x100fe2000801085a */
[----:B------:R-:W-:Y:S01]  /*3a70*/  FSEL R87, R87, -INF , !P6 ;  /* 0xff80000057577808 */ /* 0x000fe20007000000 */
        /* <DEDUP_REMOVED lines=18> */
[----:B------:R-:W-:Y:S03]  /*3ba0*/  MUFU.EX2 R21, R21 ;  /* 0x0000001500157308 */ /* 0x000fe60000000800 */
[----:B------:R-:W-:-:S04]  /*3bb0*/  FMNMX.FTZ R10, R50, R9, !PT ;  /* 0x00000009320a7209 */ /* 0x000fc80007810000 */
[----:B------:R-:W-:Y:S01]  /*3bc0*/  FMNMX.FTZ R9, R51, R10, !PT ;  /* 0x0000000a33097209 */ /* 0x000fe20007810000 */
[----:B------:R-:W-:Y:S01]  /*3bd0*/  FFMA.FTZ R10, R44, UR33, -R90 ;  /* 0x000000212c0a7c23 */ /* 0x000fe2000801085a */
[----:B------:R-:W-:Y:S02]  /*3be0*/  MUFU.EX2 R26, R26 ;  /* 0x0000001a001a7308 */ /* 0x000fe40000000800 */
[----:B------:R-:W-:-:S04]  /*3bf0*/  FMNMX.FTZ R32, R54, R9, !PT ;  /* 0x0000000936207209 */ /* 0x000fc80007810000 */
[----:B------:R-:W-:Y:S02]  /*3c00*/  FMNMX.FTZ R9, R55, R32, !PT ;  /* 0x0000002037097209 */ /* 0x000fe40007810000 */
[----:B------:R-:W-:Y:S02]  /*3c10*/  MUFU.EX2 R25, R25 ;  /* 0x0000001900197308 */ /* 0x000fe40000000800 */
[----:B------:R-:W-:-:S04]  /*3c20*/  FMNMX.FTZ R32, R58, R9, !PT ;  /* 0x000000093a207209 */ /* 0x000fc80007810000 */
[----:B------:R-:W-:Y:S01]  /*3c30*/  FMNMX.FTZ R9, R59, R32, !PT ;  /* 0x000000203b097209 */ /* 0x000fe20007810000 */
[--C-:B------:R-:W-:Y:S01]  /*3c40*/  FFMA.FTZ R32, R48, UR33, -R90.reuse ;  /* 0x0000002130207c23 */ /* 0x100fe2000801085a */
[----:B------:R-:W-:Y:S01]  /*3c50*/  FFMA.FTZ R48, R68, UR33, -R90 ;  /* 0x0000002144307c23 */ /* 0x000fe2000801085a */
[----:B------:R-:W-:Y:S01]  /*3c60*/  MUFU.EX2 R28, R28 ;  /* 0x0000001c001c7308 */ /* 0x000fe20000000800 */
[----:B------:R-:W-:-:S04]  /*3c70*/  FMNMX.FTZ R36, R62, R9, !PT ;  /* 0x000000093e247209 */ /* 0x000fc80007810000 */
[----:B------:R-:W-:-:S03]  /*3c80*/  FMNMX.FTZ R9, R63, R36, !PT ;  /* 0x000000243f097209 */ /* 0x000fc60007810000 */
[----:B------:R-:W-:Y:S01]  /*3c90*/  MUFU.EX2 R29, R29 ;  /* 0x0000001d001d7308 */ /* 0x000fe20000000800 */
        /* <DEDUP_REMOVED lines=19> */
[----:B------:R-:W-:Y:S02]  /*3dd0*/  FFMA.FTZ R40, R64, UR33, -R90 ;  /* 0x0000002140287c23 */ /* 0x000fe4000801085a */
[----:B------:R-:W-:Y:S02]  /*3de0*/  MUFU.EX2 R41, R41 ;  /* 0x0000002900297308 */ /* 0x000fe40000000800 */
[----:B------:R-:W5:Y:S06]  /*3df0*/  SHFL.BFLY PT, R44, R9, 0x2, 0x1f ;  /* 0x0c401f00092c7f89 */ /* 0x000f6c00000e0000 */
[----:B------:R-:W-:Y:S08]  /*3e00*/  MUFU.EX2 R8, R8 ;  /* 0x0000000800087308 */ /* 0x000ff00000000800 */
[----:B------:R-:W-:Y:S08]  /*3e10*/  MUFU.EX2 R45, R45 ;  /* 0x0000002d002d7308 */ /* 0x000ff00000000800 */
[----:B------:R-:W-:Y:S01]  /*3e20*/  MUFU.EX2 R6, R6 ;  /* 0x0000000600067308 */ /* 0x000fe20000000800 */
[----:B-----5:R-:W-:-:S05]  /*3e30*/  FMNMX.FTZ R15, R9, R44, !PT ;  /* 0x0000002c090f7209 */ /* 0x020fca0007810000 */
[----:B------:R-:W5:Y:S02]  /*3e40*/  SHFL.BFLY PT, R60, R15, 0x1, 0x1f ;  /* 0x0c201f000f3c7f89 */ /* 0x000f6400000e0000 */
[----:B------:R-:W-:Y:S08]  /*3e50*/  MUFU.EX2 R44, R72 ;  /* 0x00000048002c7308 */ /* 0x000ff00000000800 */
[----:B------:R-:W-:Y:S08]  /*3e60*/  MUFU.EX2 R49, R49 ;  /* 0x0000003100317308 */ /* 0x000ff00000000800 */
[----:B------:R-:W-:Y:S01]  /*3e70*/  MUFU.EX2 R40, R40 ;  /* 0x0000002800287308 */ /* 0x000fe20000000800 */
[----:B-----5:R-:W-:-:S07]  /*3e80*/  FMNMX.FTZ R9, R15, R60, !PT ;  /* 0x0000003c0f097209 */ /* 0x020fce0007810000 */
[----:B------:R-:W-:Y:S01]  /*3e90*/  MUFU.EX2 R53, R53 ;  /* 0x0000003500357308 */ /* 0x000fe20000000800 */
[----:B------:R-:W-:Y:S01]  /*3ea0*/  FFMA.FTZ R60, R84, UR33, -R90 ;  /* 0x00000021543c7c23 */ /* 0x000fe2000801085a */
[C---:B------:R-:W-:Y:S01]  /*3eb0*/  FSETP.NEU.FTZ.AND P2, PT, R9.reuse, -INF , PT ;  /* 0xff8000000900780b */ /* 0x040fe20003f5d000 */
[----:B------:R-:W-:-:S05]  /*3ec0*/  FMUL.FTZ R64, R9, UR33 ;  /* 0x0000002109407c20 */ /* 0x000fca0008410000 */
[----:B------:R-:W-:Y:S01]  /*3ed0*/  MUFU.EX2 R48, R48 ;  /* 0x0000003000307308 */ /* 0x000fe20000000800 */
[----:B------:R-:W-:Y:S02]  /*3ee0*/  FSEL R64, R64, RZ, P2 ;  /* 0x000000ff40407208 */ /* 0x000fe40001000000 */
[----:B------:R-:W-:-:S03]  /*3ef0*/  PLOP3.LUT P2, PT, PT, PT, UP0, 0x40, 0x0 ;  /* 0x000000000000781c */ /* 0x000fc60003f4e808 */
[--C-:B------:R-:W-:Y:S01]  /*3f00*/  FFMA.FTZ R15, R20, UR33, -R64.reuse ;  /* 0x00000021140f7c23 */ /* 0x100fe20008010840 */
[--C-:B------:R-:W-:Y:S01]  /*3f10*/  FFMA.FTZ R68, R27, UR33, -R64.reuse ;  /* 0x000000211b447c23 */ /* 0x100fe20008010840 */
        /* <DEDUP_REMOVED lines=11> */
[----:B------:R-:W4:Y:S01]  /*3fd0*/  MUFU.EX2 R15, R15 ;  /* 0x0000000f000f7308 */ /* 0x000f220000000800 */
[--C-:B-----5:R-:W-:Y:S01]  /*3fe0*/  FFMA.FTZ R68, R46, UR33, -R64.reuse ;  /* 0x000000212e447c23 */ /* 0x120fe20008010840 */
[--C-:B------:R-:W-:Y:S01]  /*3ff0*/  FFMA.FTZ R46, R55, UR33, -R64.reuse ;  /* 0x00000021372e7c23 */ /* 0x100fe20008010840 */
[----:B-1----:R-:W-:Y:S01]  /*4000*/  FADD.FTZ R55, R12, R11 ;  /* 0x0000000b0c377221 */ /* 0x002fe20000010000 */
[----:B------:R-:W-:Y:S01]  /*4010*/  F2FP.F16.F32.PACK_AB R12, R11, R12 ;  /* 0x0000000c0b0c723e */ /* 0x000fe200000000ff */
[--C-:B------:R-:W-:Y:S01]  /*4020*/  FFMA.FTZ R42, R42, UR33, -R64.reuse ;  /* 0x000000212a2a7c23 */ /* 0x100fe20008010840 */
[--C-:B------:R-:W-:Y:S01]  /*4030*/  FFMA.FTZ R43, R43, UR33, -R64.reuse ;  /* 0x000000212b2b7c23 */ /* 0x100fe20008010840 */
[----:B--2---:R-:W-:Y:S01]  /*4040*/  FADD.FTZ R58, R14, R55 ;  /* 0x000000370e3a7221 */ /* 0x004fe20000010000 */
[----:B------:R-:W1:Y:S01]  /*4050*/  MUFU.EX2 R30, R30 ;  /* 0x0000001e001e7308 */ /* 0x000e620000000800 */
[C---:B---3--:R-:W-:Y:S01]  /*4060*/  F2FP.F16.F32.PACK_AB R14, R13.reuse, R14 ;  /* 0x0000000e0d0e723e */ /* 0x048fe200000000ff */
[----:B------:R-:W-:Y:S01]  /*4070*/  FFMA.FTZ R35, R50, UR33, -R64 ;  /* 0x0000002132237c23 */ /* 0x000fe20008010840 */
[----:B------:R-:W-:Y:S01]  /*4080*/  FADD.FTZ R55, R13, R58 ;  /* 0x0000003a0d377221 */ /* 0x000fe20000010000 */
[--C-:B------:R-:W-:Y:S01]  /*4090*/  FFMA.FTZ R39, R54, UR33, -R64.reuse ;  /* 0x0000002136277c23 */ /* 0x100fe20008010840 */
[--C-:B------:R-:W-:Y:S01]  /*40a0*/  FFMA.FTZ R50, R59, UR33, -R64.reuse ;  /* 0x000000213b327c23 */ /* 0x100fe20008010840 */
[----:B------:R-:W-:Y:S01]  /*40b0*/  FFMA.FTZ R54, R63, UR33, -R64 ;  /* 0x000000213f367c23 */ /* 0x000fe20008010840 */
[----:B----4-:R-:W-:Y:S01]  /*40c0*/  FADD.FTZ R62, R24, R55 ;  /* 0x00000037183e7221 */ /* 0x010fe20000010000 */
[----:B------:R-:W2:Y:S01]  /*40d0*/  MUFU.EX2 R81, R76 ;  /* 0x0000004c00517308 */ /* 0x000ea20000000800 */
[----:B------:R-:W-:Y:S01]  /*40e0*/  FADD.FTZ R11, R15, R72 ;  /* 0x000000480f0b7221 */ /* 0x000fe20000010000 */
[----:B------:R-:W-:Y:S01]  /*40f0*/  F2FP.F16.F32.PACK_AB R13, R72, R15 ;  /* 0x0000000f480d723e */ /* 0x000fe200000000ff */
[----:B------:R-:W-:Y:S01]  /*4100*/  FADD.FTZ R55, R21, R62 ;  /* 0x0000003e15377221 */ /* 0x000fe20000010000 */
[--C-:B------:R-:W-:Y:S01]  /*4110*/  FFMA.FTZ R4, R66, UR33, -R64.reuse ;  /* 0x0000002142047c23 */ /* 0x100fe20008010840 */
[--C-:B------:R-:W-:Y:S01]  /*4120*/  FFMA.FTZ R67, R67, UR33, -R64.reuse ;  /* 0x0000002143437c23 */ /* 0x100fe20008010840 */
[--C-:B------:R-:W-:Y:S01]  /*4130*/  FFMA.FTZ R70, R70, UR33, -R64.reuse ;  /* 0x0000002146467c23 */ /* 0x100fe20008010840 */
[----:B------:R-:W-:Y:S01]  /*4140*/  F2FP.F16.F32.PACK_AB R24, R21, R24 ;  /* 0x000000181518723e */ /* 0x000fe200000000ff */
[----:B------:R-:W3:Y:S01]  /*4150*/  MUFU.EX2 R20, R20 ;  /* 0x0000001400147308 */ /* 0x000ee20000000800 */
[----:B-1----:R-:W-:Y:S01]  /*4160*/  FADD.FTZ R58, R30, R11 ;  /* 0x0000000b1e3a7221 */ /* 0x002fe20000010000 */
[--C-:B------:R-:W-:Y:S01]  /*4170*/  FFMA.FTZ R71, R71, UR33, -R64.reuse ;  /* 0x0000002147477c23 */ /* 0x100fe20008010840 */
[--C-:B------:R-:W-:Y:S01]  /*4180*/  FFMA.FTZ R74, R74, UR33, -R64.reuse ;  /* 0x000000214a4a7c23 */ /* 0x100fe20008010840 */
[--C-:B------:R-:W-:Y:S01]  /*4190*/  FFMA.FTZ R75, R75, UR33, -R64.reuse ;  /* 0x000000214b4b7c23 */ /* 0x100fe20008010840 */
[--C-:B------:R-:W-:Y:S01]  /*41a0*/  FFMA.FTZ R78, R78, UR33, -R64.reuse ;  /* 0x000000214e4e7c23 */ /* 0x100fe20008010840 */
[--C-:B------:R-:W-:Y:S01]  /*41b0*/  FFMA.FTZ R79, R79, UR33, -R64.reuse ;  /* 0x000000214f4f7c23 */ /* 0x100fe20008010840 */
[----:B------:R-:W-:Y:S01]  /*41c0*/  FFMA.FTZ R82, R82, UR33, -R64 ;  /* 0x0000002152527c23 */ /* 0x000fe20008010840 */
[----:B------:R-:W1:Y:S01]  /*41d0*/  MUFU.EX2 R27, R27 ;  /* 0x0000001b001b7308 */ /* 0x000e620000000800 */
[C---:B--2---:R-:W-:Y:S01]  /*41e0*/  FADD.FTZ R11, R81.reuse, R58 ;  /* 0x0000003a510b7221 */ /* 0x044fe20000010000 */
[----:B------:R-:W-:Y:S01]  /*41f0*/  F2FP.F16.F32.PACK_AB R15, R81, R30 ;  /* 0x0000001e510f723e */ /* 0x000fe200000000ff */
[----:B------:R-:W-:Y:S01]  /*4200*/  FADD.FTZ R58, R26, R55 ;  /* 0x000000371a3a7221 */ /* 0x000fe20000010000 */
[----:B------:R-:W-:Y:S01]  /*4210*/  F2FP.F16.F32.PACK_AB R26, R25, R26 ;  /* 0x0000001a191a723e */ /* 0x000fe200000000ff */
[--C-:B------:R-:W-:Y:S01]  /*4220*/  FFMA.FTZ R83, R83, UR33, -R64.reuse ;  /* 0x0000002153537c23 */ /* 0x100fe20008010840 */
[----:B------:R-:W-:Y:S01]  /*4230*/  FFMA.FTZ R86, R86, UR33, -R64 ;  /* 0x0000002156567c23 */ /* 0x000fe20008010840 */
[----:B------:R2:W-:Y:S01]  /*4240*/  STSM.16.M88.4 [R136+0x21800], R12 ;  /* 0x0218000c88007844 */ /* 0x0005e20000000200 */
[----:B------:R-:W4:Y:S01]  /*4250*/  MUFU.EX2 R31, R31 ;  /* 0x0000001f001f7308 */ /* 0x000f220000000800 */
[----:B---3--:R-:W-:Y:S01]  /*4260*/  FADD.FTZ R30, R20, R11 ;  /* 0x0000000b141e7221 */ /* 0x008fe20000010000 */
[----:B------:R-:W-:Y:S01]  /*4270*/  FADD.FTZ R11, R25, R58 ;  /* 0x0000003a190b7221 */ /* 0x000fe20000010000 */
[----:B------:R-:W-:-:S03]  /*4280*/  FFMA.FTZ R64, R87, UR33, -R64 ;  /* 0x0000002157407c23 */ /* 0x000fc60008010840 */
[----:B------:R-:W-:Y:S01]  /*4290*/  FADD.FTZ R58, R28, R11 ;  /* 0x0000000b1c3a7221 */ /* 0x000fe20000010000 */
[----:B------:R-:W-:Y:S01]  /*42a0*/  F2FP.F16.F32.PACK_AB R28, R29, R28 ;  /* 0x0000001c1d1c723e */ /* 0x000fe200000000ff */
[----:B------:R-:W3:Y:S01]  /*42b0*/  MUFU.EX2 R34, R34 ;  /* 0x0000002200227308 */ /* 0x000ee20000000800 */
[----:B-1----:R-:W-:Y:S01]  /*42c0*/  FADD.FTZ R30, R27, R30 ;  /* 0x0000001e1b1e7221 */ /* 0x002fe20000010000 */
[----:B------:R-:W-:Y:S01]  /*42d0*/  FADD.FTZ R55, R29, R58 ;  /* 0x0000003a1d377221 */ /* 0x000fe20000010000 */
[----:B------:R-:W-:-:S03]  /*42e0*/  F2FP.F16.F32.PACK_AB R25, R27, R20 ;  /* 0x000000141b19723e */ /* 0x000fc600000000ff */
[----:B------:R-:W-:Y:S01]  /*42f0*/  FADD.FTZ R58, R10, R55 ;  /* 0x000000370a3a7221 */ /* 0x000fe20000010000 */
[----:B--2---:R-:W-:Y:S01]  /*4300*/  F2FP.F16.F32.PACK_AB R14, R41, R36 ;  /* 0x00000024290e723e */ /* 0x004fe200000000ff */
[----:B------:R-:W1:Y:S01]  /*4310*/  MUFU.EX2 R42, R42 ;  /* 0x0000002a002a7308 */ /* 0x000e620000000800 */
[----:B----4-:R-:W-:Y:S01]  /*4320*/  FADD.FTZ R11, R31, R30 ;  /* 0x0000001e1f0b7221 */ /* 0x010fe20000010000 */
[----:B------:R-:W-:-:S04]  /*4330*/  FADD.FTZ R55, R33, R58 ;  /* 0x0000003a21377221 */ /* 0x000fc80000010000 */
[----:B------:R-:W-:Y:S02]  /*4340*/  FADD.FTZ R58, R32, R55 ;  /* 0x00000037203a7221 */ /* 0x000fe40000010000 */
[----:B------:R-:W2:Y:S01]  /*4350*/  MUFU.EX2 R43, R43 ;  /* 0x0000002b002b7308 */ /* 0x000ea20000000800 */
[C---:B---3--:R-:W-:Y:S01]  /*4360*/  FADD.FTZ R11, R34.reuse, R11 ;  /* 0x0000000b220b7221 */ /* 0x048fe20000010000 */
[----:B------:R-:W-:Y:S02]  /*4370*/  F2FP.F16.F32.PACK_AB R27, R34, R31 ;  /* 0x0000001f221b723e */ /* 0x000fe400000000ff */
[----:B------:R-:W-:-:S03]  /*4380*/  F2FP.F16.F32.PACK_AB R34, R49, R6 ;  /* 0x000000063122723e */ /* 0x000fc600000000ff */
[----:B------:R3:W-:Y:S01]  /*4390*/  STSM.16.M88.4 [R23], R24 ;  /* 0x0000001817007844 */ /* 0x0007e20000000200 */
[----:B------:R-:W4:Y:S01]  /*43a0*/  MUFU.EX2 R68, R68 ;  /* 0x0000004400447308 */ /* 0x000f220000000800 */
[----:B-1----:R-:W-:-:S07]  /*43b0*/  FADD.FTZ R30, R42, R11 ;  /* 0x0000000b2a1e7221 */ /* 0x002fce0000010000 */
[----:B------:R-:W1:Y:S01]  /*43c0*/  MUFU.EX2 R77, R77 ;  /* 0x0000004d004d7308 */ /* 0x000e620000000800 */
[C---:B--2---:R-:W-:Y:S01]  /*43d0*/  FADD.FTZ R11, R43.reuse, R30 ;  /* 0x0000001e2b0b7221 */ /* 0x044fe20000010000 */
[----:B------:R-:W-:Y:S02]  /*43e0*/  F2FP.F16.F32.PACK_AB R29, R43, R42 ;  /* 0x0000002a2b1d723e */ /* 0x000fe400000000ff */
[----:B---3--:R-:W-:-:S04]  /*43f0*/  F2FP.F16.F32.PACK_AB R24, R53, R40 ;  /* 0x000000283518723e */ /* 0x008fc800000000ff */
[----:B------:R-:W2:Y:S01]  /*4400*/  MUFU.EX2 R35, R35 ;  /* 0x0000002300237308 */ /* 0x000ea20000000800 */
[----:B----4-:R-:W-:Y:S01]  /*4410*/  FADD.FTZ R30, R68, R11 ;  /* 0x0000000b441e7221 */ /* 0x010fe20000010000 */
[----:B------:R-:W-:-:S04]  /*4420*/  FADD.FTZ R11, R37, R58 ;  /* 0x0000003a250b7221 */ /* 0x000fc80000010000 */
[----:B------:R-:W-:Y:S02]  /*4430*/  FADD.FTZ R58, R36, R11 ;  /* 0x0000000b243a7221 */ /* 0x000fe40000010000 */
[----:B------:R-:W3:Y:S01]  /*4440*/  MUFU.EX2 R38, R38 ;  /* 0x0000002600267308 */ /* 0x000ee20000000800 */
[----:B-1----:R-:W-:Y:S01]  /*4450*/  FADD.FTZ R30, R77, R30 ;  /* 0x0000001e4d1e7221 */ /* 0x002fe20000010000 */
[----:B------:R-:W-:Y:S01]  /*4460*/  FADD.FTZ R21, R41, R58 ;  /* 0x0000003a29157221 */ /* 0x000fe20000010000 */
[----:B------:R-:W-:-:S03]  /*4470*/  F2FP.F16.F32.PACK_AB R31, R77, R68 ;  /* 0x000000444d1f723e */ /* 0x000fc600000000ff */
[----:B------:R-:W-:Y:S02]  /*4480*/  FADD.FTZ R12, R8, R21 ;  /* 0x00000015080c7221 */ /* 0x000fe40000010000 */
[----:B------:R-:W1:Y:S01]  /*4490*/  MUFU.EX2 R39, R39 ;  /* 0x0000002700277308 */ /* 0x000e620000000800 */
[----:B--2---:R-:W-:Y:S01]  /*44a0*/  FADD.FTZ R11, R35, R30 ;  /* 0x0000001e230b7221 */ /* 0x004fe20000010000 */
[----:B------:R-:W-:Y:S01]  /*44b0*/  F2FP.F16.F32.PACK_AB R30, R33, R10 ;  /* 0x0000000a211e723e */ /* 0x000fe200000000ff */
[----:B------:R-:W-:-:S04]  /*44c0*/  FADD.FTZ R13, R45, R12 ;  /* 0x0000000c2d0d7221 */ /* 0x000fc80000010000 */
[----:B------:R-:W-:Y:S01]  /*44d0*/  FADD.FTZ R12, R6, R13 ;  /* 0x0000000d060c7221 */ /* 0x000fe20000010000 */
[----:B------:R-:W2:Y:S01]  /*44e0*/  MUFU.EX2 R46, R46 ;  /* 0x0000002e002e7308 */ /* 0x000ea20000000800 */
[----:B---3--:R-:W-:Y:S01]  /*44f0*/  FADD.FTZ R10, R38, R11 ;  /* 0x0000000b260a7221 */ /* 0x008fe20000010000 */
[----:B------:R3:W-:Y:S01]  /*4500*/  STSM.16.M88.4 [R22], R28 ;  /* 0x0000001c16007844 */ /* 0x0007e20000000200 */
[----:B------:R-:W-:Y:S01]  /*4510*/  FADD.FTZ R13, R49, R12 ;  /* 0x0000000c310d7221 */ /* 0x000fe20000010000 */
[----:B------:R-:W-:Y:S02]  /*4520*/  F2FP.F16.F32.PACK_AB R12, R37, R32 ;  /* 0x00000020250c723e */ /* 0x000fe400000000ff */
[----:B------:R-:W-:Y:S01]  /*4530*/  F2FP.F16.F32.PACK_AB R32, R45, R8 ;  /* 0x000000082d20723e */ /* 0x000fe200000000ff */
[----:B------:R-:W-:Y:S01]  /*4540*/  FADD.FTZ R20, R40, R13 ;  /* 0x0000000d28147221 */ /* 0x000fe20000010000 */
[----:B------:R-:W4:Y:S01]  /*4550*/  MUFU.EX2 R47, R47 ;  /* 0x0000002f002f7308 */ /* 0x000f220000000800 */
[----:B-1----:R-:W-:-:S02]  /*4560*/  FADD.FTZ R11, R39, R10 ;  /* 0x0000000a270b7221 */ /* 0x002fc40000010000 */
[----:B------:R-:W-:-:S04]  /*4570*/  FADD.FTZ R13, R53, R20 ;  /* 0x00000014350d7221 */ /* 0x000fc80000010000 */
[----:B------:R-:W-:Y:S01]  /*4580*/  FADD.FTZ R8, R48, R13 ;  /* 0x0000000d30087221 */ /* 0x000fe20000010000 */
[----:B------:R-:W1:Y:S01]  /*4590*/  MUFU.EX2 R50, R50 ;  /* 0x0000003200327308 */ /* 0x000e620000000800 */
[----:B--2---:R-:W-:Y:S01]  /*45a0*/  FADD.FTZ R10, R46, R11 ;  /* 0x0000000b2e0a7221 */ /* 0x004fe20000010000 */
[----:B------:R-:W-:Y:S02]  /*45b0*/  F2FP.F16.F32.PACK_AB R13, R38, R35 ;  /* 0x00000023260d723e */ /* 0x000fe400000000ff */
[----:B------:R-:W-:-:S04]  /*45c0*/  F2FP.F16.F32.PACK_AB R15, R46, R39 ;  /* 0x000000272e0f723e */ /* 0x000fc800000000ff */
[----:B------:R-:W2:Y:S01]  /*45d0*/  MUFU.EX2 R51, R51 ;  /* 0x0000003300337308 */ /* 0x000ea20000000800 */
[----:B----4-:R-:W-:Y:S01]  /*45e0*/  FADD.FTZ R11, R47, R10 ;  /* 0x0000000a2f0b7221 */ /* 0x010fe20000010000 */
[----:B------:R4:W-:Y:S06]  /*45f0*/  STSM.16.M88.4 [R18], R12 ;  /* 0x0000000c12007844 */ /* 0x0009ec0000000200 */
[----:B------:R-:W5:Y:S01]  /*4600*/  MUFU.EX2 R54, R54 ;  /* 0x0000003600367308 */ /* 0x000f620000000800 */
[C---:B-1----:R-:W-:Y:S01]  /*4610*/  FADD.FTZ R10, R50.reuse, R11 ;  /* 0x0000000b320a7221 */ /* 0x042fe20000010000 */
[----:B------:R-:W-:-:S06]  /*4620*/  F2FP.F16.F32.PACK_AB R33, R50, R47 ;  /* 0x0000002f3221723e */ /* 0x000fcc00000000ff */
[----:B------:R-:W1:Y:S01]  /*4630*/  MUFU.EX2 R4, R4 ;  /* 0x0000000400047308 */ /* 0x000e620000000800 */
[----:B--2---:R-:W-:-:S07]  /*4640*/  FADD.FTZ R11, R51, R10 ;  /* 0x0000000a330b7221 */ /* 0x004fce0000010000 */
[----:B------:R-:W2:Y:S01]  /*4650*/  MUFU.EX2 R67, R67 ;  /* 0x0000004300437308 */ /* 0x000ea20000000800 */
[C---:B-----5:R-:W-:Y:S01]  /*4660*/  FADD.FTZ R11, R54.reuse, R11 ;  /* 0x0000000b360b7221 */ /* 0x060fe20000010000 */
[----:B------:R-:W-:-:S05]  /*4670*/  F2FP.F16.F32.PACK_AB R35, R54, R51 ;  /* 0x000000333623723e */ /* 0x000fca00000000ff */
[----:B------:R3:W-:Y:S01]  /*4680*/  STSM.16.M88.4 [R136+0x27800], R32 ;  /* 0x0278002088007844 */ /* 0x0007e20000000200 */
[----:B------:R-:W5:Y:S01]  /*4690*/  MUFU.EX2 R70, R70 ;  /* 0x0000004600467308 */ /* 0x000f620000000800 */
[----:B-1----:R-:W-:-:S07]  /*46a0*/  FADD.FTZ R6, R4, R11 ;  /* 0x0000000b04067221 */ /* 0x002fce0000010000 */
[----:B------:R-:W1:Y:S01]  /*46b0*/  MUFU.EX2 R61, R61 ;  /* 0x0000003d003d7308 */ /* 0x000e620000000800 */
[C---:B--2---:R-:W-:Y:S01]  /*46c0*/  FADD.FTZ R11, R67.reuse, R6 ;  /* 0x00000006430b7221 */ /* 0x044fe20000010000 */
[----:B------:R-:W-:-:S06]  /*46d0*/  F2FP.F16.F32.PACK_AB R25, R67, R4 ;  /* 0x000000044319723e */ /* 0x000fcc00000000ff */
[----:B------:R-:W2:Y:S01]  /*46e0*/  MUFU.EX2 R71, R71 ;  /* 0x0000004700477308 */ /* 0x000ea20000000800 */
[----:B-----5:R-:W-:-:S07]  /*46f0*/  FADD.FTZ R6, R70, R11 ;  /* 0x0000000b46067221 */ /* 0x020fce0000010000 */
[----:B------:R-:W5:Y:S01]  /*4700*/  MUFU.EX2 R57, R57 ;  /* 0x0000003900397308 */ /* 0x000f620000000800 */
[C---:B-1----:R-:W-:Y:S01]  /*4710*/  FADD.FTZ R21, R61.reuse, R8 ;  /* 0x000000083d157221 */ /* 0x042fe20000010000 */
[----:B------:R-:W-:Y:S01]  /*4720*/  F2FP.F16.F32.PACK_AB R26, R61, R48 ;  /* 0x000000303d1a723e */ /* 0x000fe200000000ff */
[----:B------:R-:W-:Y:S02]  /*4730*/  VIADD R8, R88, 0xfffffffe ;  /* 0xfffffffe58087836 */ /* 0x000fe40000000000 */
[----:B------:R-:W-:-:S03]  /*4740*/  FADD.FTZ R4, R44, R21 ;  /* 0x000000152c047221 */ /* 0x000fc60000010000 */
[----:B------:R-:W1:Y:S01]  /*4750*/  MUFU.EX2 R52, R52 ;  /* 0x0000003400347308 */ /* 0x000e620000000800 */
[C---:B--2---:R-:W-:Y:S01]  /*4760*/  F2FP.F16.F32.PACK_AB R27, R71.reuse, R70 ;  /* 0x00000046471b723e */ /* 0x044fe200000000ff */
[----:B---3--:R-:W-:-:S04]  /*4770*/  FADD.FTZ R29, R71, R6 ;  /* 0x00000006471d7221 */ /* 0x008fc80000010000 */
[----:B------:R2:W-:Y:S02]  /*4780*/  STSM.16.M88.4 [R17], R24 ;  /* 0x0000001811007844 */ /* 0x0005e40000000200 */
[----:B------:R-:W3:Y:S01]  /*4790*/  MUFU.EX2 R65, R65 ;  /* 0x0000004100417308 */ /* 0x000ee20000000800 */
[C---:B-----5:R-:W-:Y:S01]  /*47a0*/  F2FP.F16.F32.PACK_AB R44, R57.reuse, R44 ;  /* 0x0000002c392c723e */ /* 0x060fe200000000ff */
[----:B------:R-:W-:-:S06]  /*47b0*/  FADD.FTZ R21, R57, R4 ;  /* 0x0000000439157221 */ /* 0x000fcc0000010000 */
[----:B------:R-:W5:Y:S01]  /*47c0*/  MUFU.EX2 R74, R74 ;  /* 0x0000004a004a7308 */ /* 0x000f620000000800 */
[----:B-1----:R-:W-:-:S07]  /*47d0*/  FADD.FTZ R4, R52, R21 ;  /* 0x0000001534047221 */ /* 0x002fce0000010000 */
[----:B------:R-:W1:Y:S01]  /*47e0*/  MUFU.EX2 R75, R75 ;  /* 0x0000004b004b7308 */ /* 0x000e620000000800 */
[C---:B---3--:R-:W-:Y:S01]  /*47f0*/  F2FP.F16.F32.PACK_AB R46, R65.reuse, R52 ;  /* 0x00000034412e723e */ /* 0x048fe200000000ff */
[----:B------:R-:W-:-:S06]  /*4800*/  FADD.FTZ R21, R65, R4 ;  /* 0x0000000441157221 */ /* 0x000fcc0000010000 */
[----:B------:R-:W3:Y:S01]  /*4810*/  MUFU.EX2 R78, R78 ;  /* 0x0000004e004e7308 */ /* 0x000ee20000000800 */
[----:B-----5:R-:W-:-:S07]  /*4820*/  FADD.FTZ R6, R74, R29 ;  /* 0x0000001d4a067221 */ /* 0x020fce0000010000 */
[----:B------:R-:W5:Y:S01]  /*4830*/  MUFU.EX2 R79, R79 ;  /* 0x0000004f004f7308 */ /* 0x000f620000000800 */
[C---:B-1----:R-:W-:Y:S01]  /*4840*/  F2FP.F16.F32.PACK_AB R45, R75.reuse, R74 ;  /* 0x0000004a4b2d723e */ /* 0x042fe200000000ff */
[----:B------:R-:W-:-:S06]  /*4850*/  FADD.FTZ R29, R75, R6 ;  /* 0x000000064b1d7221 */ /* 0x000fcc0000010000 */
[----:B------:R-:W-:Y:S01]  /*4860*/  MUFU.EX2 R56, R56 ;  /* 0x0000003800387308 */ /* 0x000fe20000000800 */
[----:B---3--:R-:W-:-:S07]  /*4870*/  FADD.FTZ R6, R78, R29 ;  /* 0x0000001d4e067221 */ /* 0x008fce0000010000 */
[----:B------:R-:W4:Y:S01]  /*4880*/  MUFU.EX2 R69, R69 ;  /* 0x0000004500457308 */ /* 0x000f220000000800 */
[C---:B-----5:R-:W-:Y:S01]  /*4890*/  F2FP.F16.F32.PACK_AB R47, R79.reuse, R78 ;  /* 0x0000004e4f2f723e */ /* 0x060fe200000000ff */
[----:B------:R-:W-:-:S04]  /*48a0*/  FADD.FTZ R29, R79, R6 ;  /* 0x000000064f1d7221 */ /* 0x000fc80000010000 */
[----:B------:R2:W-:Y:S02]  /*48b0*/  STSM.16.M88.4 [R22+0x6000], R44 ;  /* 0x0060002c16007844 */ /* 0x0005e40000000200 */
[----:B------:R-:W1:Y:S08]  /*48c0*/  MUFU.EX2 R60, R60 ;  /* 0x0000003c003c7308 */ /* 0x000e700000000800 */
[----:B------:R-:W3:Y:S01]  /*48d0*/  MUFU.EX2 R73, R73 ;  /* 0x0000004900497308 */ /* 0x000ee20000000800 */
[----:B----4-:R-:W-:Y:S01]  /*48e0*/  F2FP.F16.F32.PACK_AB R12, R69, R56 ;  /* 0x00000038450c723e */ /* 0x010fe200000000ff */
[----:B------:R-:W-:-:S04]  /*48f0*/  FADD.FTZ R56, R56, R21 ;  /* 0x0000001538387221 */ /* 0x000fc80000010000 */
[----:B------:R-:W-:Y:S02]  /*4900*/  FADD.FTZ R69, R69, R56 ;  /* 0x0000003845457221 */ /* 0x000fe40000010000 */
[----:B------:R-:W-:Y:S02]  /*4910*/  MUFU.EX2 R82, R82 ;  /* 0x0000005200527308 */ /* 0x000fe40000000800 */
[----:B-1----:R-:W-:-:S06]  /*4920*/  FADD.FTZ R6, R60, R69 ;  /* 0x000000453c067221 */ /* 0x002fcc0000010000 */
[----:B------:R-:W1:Y:S01]  /*4930*/  MUFU.EX2 R83, R83 ;  /* 0x0000005300537308 */ /* 0x000e620000000800 */
[C---:B---3--:R-:W-:Y:S01]  /*4940*/  F2FP.F16.F32.PACK_AB R14, R73.reuse, R60 ;  /* 0x0000003c490e723e */ /* 0x048fe200000000ff */
[----:B------:R-:W-:-:S06]  /*4950*/  FADD.FTZ R6, R73, R6 ;  /* 0x0000000649067221 */ /* 0x000fcc0000010000 */
[----:B------:R-:W3:Y:S08]  /*4960*/  MUFU.EX2 R86, R86 ;  /* 0x0000005600567308 */ /* 0x000ef00000000800 */
[----:B------:R-:W4:Y:S01]  /*4970*/  MUFU.EX2 R11, R64 ;  /* 0x00000040000b7308 */ /* 0x000f220000000800 */
[----:B-1----:R-:W-:Y:S01]  /*4980*/  F2FP.F16.F32.PACK_AB R13, R83, R82 ;  /* 0x00000052530d723e */ /* 0x002fe200000000ff */
[----:B------:R-:W-:-:S04]  /*4990*/  FADD.FTZ R82, R82, R29 ;  /* 0x0000001d52527221 */ /* 0x000fc80000010000 */
[----:B------:R-:W-:-:S04]  /*49a0*/  FADD.FTZ R83, R83, R82 ;  /* 0x0000005253537221 */ /* 0x000fc80000010000 */
[----:B---3--:R-:W-:Y:S01]  /*49b0*/  FADD.FTZ R4, R86, R83 ;  /* 0x0000005356047221 */ /* 0x008fe20000010000 */
[----:B----4-:R-:W-:-:S03]  /*49c0*/  F2FP.F16.F32.PACK_AB R15, R11, R86 ;  /* 0x000000560b0f723e */ /* 0x010fc600000000ff */
[----:B------:R-:W-:Y:S02]  /*49d0*/  FADD.FTZ R4, R11, R4 ;  /* 0x000000040b047221 */ /* 0x000fe40000010000 */
[----:B------:R2:W-:Y:S01]  /*49e0*/  STSM.16.M88.4 [R18+0x6000], R12 ;  /* 0x0060000c12007844 */ /* 0x0005e20000000200 */
[----:B------:R1:W-:Y:S06]  /*49f0*/  MEMBAR.ALL.CTA ;  /* 0x0000000000007992 */ /* 0x0003ec0000008000 */
[----:B-1----:R-:W1:Y:S02]  /*4a00*/  FENCE.VIEW.ASYNC.S ;  /* 0x00000000000073c6 */ /* 0x002e640000000000 */
[----:B-1----:R-:W-:Y:S01]  /*4a10*/  NOP ;  /* 0x0000000000007918 */ /* 0x002fe20000000000 */
[----:B------:R-:W-:Y:S05]  /*4a20*/  @P2 BRA `(.L_x_8936) ;  /* 0x0000000000442947 */ /* 0x000fea0003800000 */
        /* <DEDUP_REMOVED lines=10> */
.L_x_8937:
[----:B------:R-:W-:-:S11]  /*4ad0*/  UISETP.NE.AND UP1, UPT, UR7, 0x1, UPT ;  /* 0x000000010700788c */ /* 0x000fd6000bf25270 */
[----:B------:R-:W-:Y:S02]  /*4ae0*/  @UP1 ULDC.64 UR10, c[0x0][0x9e8] ;  /* 0x00027a00000a1ab9 */ /* 0x000fe40000000a00 */
[----:B------:R-:W-:-:S04]  /*4af0*/  UIMAD.WIDE.U32 UR14, UR18, UR10, URZ ;  /* 0x0000000a120e72a5 */ /* 0x000fc8000f8e003f */
[----:B------:R-:W-:-:S12]  /*4b00*/  @UP1 USHF.R.U32.HI UR18, URZ, UR11, UR15 ;  /* 0x0000000b3f121299 */ /* 0x000fd8000801160f */
.L_x_8938:
[----:B------:R-:W-:-:S04]  /*4b10*/  UIMAD UR7, UR18, UR7, UR7 ;  /* 0x00000007120772a4 */ /* 0x000fc8000f8e0207 */
[----:B------:R-:W-:-:S04]  /*4b20*/  UISETP.LT.AND UP1, UPT, UR6, UR7, UPT ;  /* 0x000000070600728c */ /* 0x000fc8000bf21270 */
[----:B------:R-:W-:-:S12]  /*4b30*/  USEL UR6, UR6, UR7, UP1 ;  /* 0x0000000706067287 */ /* 0x000fd80008800000 */
.L_x_8936:
        /* <DEDUP_REMOVED lines=33> */
[----:B------:R-:W-:Y:S01]  /*4d50*/  IMAD.MOV.U32 R135, RZ, RZ, RZ ;  /* 0x000000ffff877224 */ /* 0x000fe200078e00ff */
[----:B------:R-:W-:Y:S01]  /*4d60*/  ULDC UR35, c[0x0][0x9dc] ;  /* 0x0002770000237ab9 */ /* 0x000fe20000000800 */
[----:B------:R-:W-:Y:S01]  /*4d70*/  ULDC UR55, c[0x0][0x288] ;  /* 0x0000a20000377ab9 */ /* 0x000fe20000000800 */
[----:B------:R-:W-:Y:S01]  /*4d80*/  ULDC UR33, c[0x0][0x988] ;  /* 0x0002620000217ab9 */ /* 0x000fe20000000800 */
[----:B------:R-:W-:-:S05]  /*4d90*/  ULDC UR54, c[0x0][0x9e0] ;  /* 0x0002780000367ab9 */ /* 0x000fca0000000800 */
.L_x_8956:
[----:B------:R-:W-:Y:S01]  /*4da0*/  UIADD3 UR57, UR36, 0x1, URZ ;  /* 0x0000000124397890 */ /* 0x000fe2000fffe03f */
[----:B------:R-:W-:-:S03]  /*4db0*/  ISETP.NE.AND P3, PT, RZ, UR45, PT ;  /* 0x0000002dff007c0c */ /* 0x000fc6000bf65270 */
[----:B------:R-:W-:-:S04]  /*4dc0*/  UISETP.NE.AND UP1, UPT, UR57, 0x2, UPT ;  /* 0x000000023900788c */ /* 0x000fc8000bf25270 */
[----:B------:R-:W-:Y:S02]  /*4dd0*/  USEL UR56, URZ, 0x1, UP1 ;  /* 0x000000013f387887 */ /* 0x000fe40008800000 */
[----:B------:R-:W-:Y:S02]  /*4de0*/  USEL UR57, UR57, URZ, UP1 ;  /* 0x0000003f39397287 */ /* 0x000fe40008800000 */
[----:B------:R-:W-:Y:S02]  /*4df0*/  ULOP3.LUT UR56, UR49, UR56, URZ, 0x3c, !UPT ;  /* 0x0000003831387292 */ /* 0x000fe4000f8e3c3f */
[----:B----4-:R-:W-:Y:S10]  /*4e00*/  @P3 BRA `(.L_x_8940) ;  /* 0x00000000002c3947 */ /* 0x010ff40003800000 */
[----:B------:R-:W-:Y:S05]  /*4e10*/  @!P0 BRA `(.L_x_8941) ;  /* 0x0000000000048947 */ /* 0x000fea0003800000 */
[----:B------:R-:W-:Y:S01]  /*4e20*/  BPT.TRAP 0x1 ;  /* 0x000000040000795c */ /* 0x000fe20000300000 */
.L_x_8941:
[----:B------:R-:W-:Y:S01]  /*4e30*/  ULEA UR6, UR57, UR39, 0x3 ;  /* 0x0000002739067291 */ /* 0x000fe2000f8e183f */
[----:B------:R-:W-:-:S05]  /*4e40*/  IMAD.U32 R10, RZ, RZ, UR56 ;  /* 0x00000038ff0a7e24 */ /* 0x000fca000f8e00ff */
[----:B------:R-:W-:-:S04]  /*4e50*/  SHF.L.U32 R10, R10, 0x1f, RZ ;  /* 0x0000001f0a0a7819 */ /* 0x000fc800000006ff */
[----:B------:R1:W3:Y:S01]  /*4e60*/  SYNCS.PHASECHK.TRANS64.TRYWAIT P2, [UR6+0x2d830], R10 ;  /* 0x02d8300aff0075a7 */ /* 0x0002e20008040146 */
[----:B------:R-:W-:Y:S05]  /*4e70*/  @!P0 BRA `(.L_x_8942) ;  /* 0x0000000000048947 */ /* 0x000fea0003800000 */
[----:B------:R-:W-:Y:S01]  /*4e80*/  BPT.TRAP 0x1 ;  /* 0x000000040000795c */ /* 0x000fe20000300000 */
.L_x_8942:
[----:B---3--:R-:W-:Y:S05]  /*4e90*/  @P2 BRA `(.L_x_8940) ;  /* 0x0000000000082947 */ /* 0x008fea0003800000 */
[----:B------:R-:W3:Y:S02]  /*4ea0*/  SYNCS.PHASECHK.TRANS64.TRYWAIT P2, [UR6+0x2d830], R10 ;  /* 0x02d8300aff0075a7 */ /* 0x000ee40008040146 */
[----:B---3--:R-:W-:Y:S05]  /*4eb0*/  @!P2 BRA `(.L_x_8943) ;  /* 0x000000cc00f8a947 */ /* 0x008fea0003800000 */
.L_x_8940:
[----:B-1-3--:R-:W-:Y:S01]  /*4ec0*/  VIADD R10, R16, 0x8 ;  /* 0x00000008100a7836 */ /* 0x00afe20000000000 */
[----:B------:R-:W-:Y:S01]  /*4ed0*/  UIMAD UR6, UR57, 0x600, UR32 ;  /* 0x00000600390678a4 */ /* 0x000fe2000f8e0220 */
        /* <DEDUP_REMOVED lines=12> */
[----:B--2---:R-:W-:-:S06]  /*4fa0*/  WARPGROUP.ARRIVE ;  /* 0x00000000000079c5 */ /* 0x004fcc0000000000 */
        /* <DEDUP_REMOVED lines=20> */
.L_x_8945:
[----:B------:R-:W-:Y:S01]  /*50f0*/  ULEA UR6, UR36, UR39, 0x3 ;  /* 0x0000002724067291 */ /* 0x000fe2000f8e183f */
[----:B------:R-:W-:-:S05]  /*5100*/  IMAD.U32 R10, RZ, RZ, UR49 ;  /* 0x00000031ff0a7e24 */ /* 0x000fca000f8e00ff */
[----:B------:R-:W-:-:S04]  /*5110*/  SHF.L.U32 R10, R10, 0x1f, RZ ;  /* 0x0000001f0a0a7819 */ /* 0x000fc800000006ff */
[----:B------:R1:W2:Y:S01]  /*5120*/  SYNCS.PHASECHK.TRANS64.TRYWAIT P2, [UR6+0x2d850], R10 ;  /* 0x02d8500aff0075a7 */ /* 0x0002a20008040146 */
[----:B------:R-:W-:Y:S05]  /*5130*/  @!P0 BRA `(.L_x_8946) ;  /* 0x0000000000048947 */ /* 0x000fea0003800000 */
[----:B------:R-:W-:Y:S01]  /*5140*/  BPT.TRAP 0x1 ;  /* 0x000000040000795c */ /* 0x000fe20000300000 */
.L_x_8946:
[----:B--2---:R-:W-:Y:S05]  /*5150*/  @P2 BRA `(.L_x_8944) ;  /* 0x0000000000082947 */ /* 0x004fea0003800000 */
[----:B------:R-:W2:Y:S02]  /*5160*/  SYNCS.PHASECHK.TRANS64.TRYWAIT P2, [UR6+0x2d850], R10 ;  /* 0x02d8500aff0075a7 */ /* 0x000ea40008040146 */
[----:B--2---:R-:W-:Y:S05]  /*5170*/  @!P2 BRA `(.L_x_8947) ;  /* 0x000000cc0060a947 */ /* 0x004fea0003800000 */
.L_x_8944:
[----:B------:R-:W-:Y:S01]  /*5180*/  UIADD3 UR6, UR39, 0x400, URZ ;  /* 0x0000040027067890 */ /* 0x000fe2000fffe03f */
[----:B------:R-:W-:Y:S01]  /*5190*/  WARPGROUP.ARRIVE ;  /* 0x00000000000079c5 */ /* 0x000fe20000000000 */
[----:B------:R-:W-:Y:S01]  /*51a0*/  ULEA UR7, UR52, UR39, 0xd ;  /* 0x0000002734077291 */ /* 0x000fe2000f8e683f */
[----:B------:R-:W3:Y:S01]  /*51b0*/  LDC R13, c[0x0][0x2e0] ;  /* 0x0000b800ff0d7b82 */ /* 0x000ee20000000800 */
[----:B------:R-:W-:Y:S01]  /*51c0*/  USHF.R.U32.HI UR6, URZ, 0x4, UR6 ;  /* 0x000000043f067899 */ /* 0x000fe20008011606 */
[----:B------:R-:W-:Y:S01]  /*51d0*/  IMAD.SHL.U32 R20, R8, 0x80, RZ ;  /* 0x0000008008147824 */ /* 0x000fe200078e00ff */
[----:B------:R-:W-:Y:S01]  /*51e0*/  UIADD3 UR7, UR7, 0x21800, URZ ;  /* 0x0002180007077890 */ /* 0x000fe2000fffe03f */
[----:B--2---:R-:W-:Y:S01]  /*51f0*/  IMAD.U32 R11, RZ, RZ, UR57 ;  /* 0x00000039ff0b7e24 */ /* 0x004fe2000f8e00ff */
[----:B------:R-:W-:Y:S01]  /*5200*/  ULOP3.LUT UR6, UR6, 0x3fff, URZ, 0xc0, !UPT ;  /* 0x00003fff06067892 */ /* 0x000fe2000f8ec03f */
[----:B-1----:R-:W-:Y:S01]  /*5210*/  VIADD R10, R16, 0x9 ;  /* 0x00000009100a7836 */ /* 0x002fe20000000000 */
[----:B------:R-:W-:Y:S01]  /*5220*/  USHF.R.U32.HI UR7, URZ, 0x4, UR7 ;  /* 0x000000043f077899 */ /* 0x000fe20008011607 */
[----:B------:R-:W-:Y:S01]  /*5230*/  IADD3 R12, -R20, 0x1, RZ ;  /* 0x00000001140c7810 */ /* 0x000fe20007ffe1ff */
[----:B------:R-:W-:Y:S01]  /*5240*/  ULOP3.LUT UR10, UR6, 0x2000000, URZ, 0xfc, !UPT ;  /* 0x02000000060a7892 */ /* 0x000fe2000f8efc3f */
[----:B------:R-:W-:Y:S01]  /*5250*/  ISETP.GE.U32.AND P2, PT, R2, 0x180, PT ;  /* 0x000001800200780c */ /* 0x000fe20003f46070 */
[----:B------:R-:W-:Y:S01]  /*5260*/  ULOP3.LUT UR6, UR7, 0x3fff, URZ, 0xc0, !UPT ;  /* 0x00003fff07067892 */ /* 0x000fe2000f8ec03f */
[----:B------:R-:W-:Y:S01]  /*5270*/  @!P1 LEA R11, R11, UR39, 0x3 ;  /* 0x000000270b0b9c11 */ /* 0x000fe2000f8e18ff */
[----:B------:R-:W-:-:S02]  /*5280*/  UIMAD UR7, UR36, 0x600, UR10 ;  /* 0x00000600240778a4 */ /* 0x000fc4000f8e020a */
[----:B------:R-:W-:Y:S01]  /*5290*/  ULOP3.LUT UR6, UR6, 0x10000, URZ, 0xfc, !UPT ;  /* 0x0001000006067892 */ /* 0x000fe2000f8efc3f */
[----:B------:R-:W-:Y:S01]  /*52a0*/  UMOV UR31, 0x80000020 ;  /* 0x80000020001f7882 */ /* 0x000fe20000000000 */
[----:B------:R-:W-:Y:S01]  /*52b0*/  UMOV UR29, 0x40000040 ;  /* 0x40000040001d7882 */ /* 0x000fe20000000000 */
[----:B------:R-:W-:Y:S02]  /*52c0*/  @!P1 VIADD R11, R11, 0x2d840 ;  /* 0x0002d8400b0b9836 */ /* 0x000fe40000000000 */
[----:B------:R-:W-:Y:S02]  /*52d0*/  UMOV UR30, UR7 ;  /* 0x00000007001e7c82 */ /* 0x000fe40008000000 */
[----:B------:R-:W-:Y:S02]  /*52e0*/  UMOV UR28, UR6 ;  /* 0x00000006001c7c82 */ /* 0x000fe40008000000 */
[----:B------:R-:W-:Y:S01]  /*52f0*/  HGMMA.64x96x16.F32 R88, gdesc[UR28].tnspB, R88, gsb0 ;  /* 0x416000001c5879f0 */ /* 0x000fe20008000858 */
[----:B------:R-:W-:Y:S01]  /*5300*/  UIADD3 UR30, UR7, 0x40, URZ ;  /* 0x00000040071e7890 */ /* 0x000fe2000fffe03f */
[----:B---3--:R-:W-:Y:S01]  /*5310*/  IMAD R13, R13, UR47, R12 ;  /* 0x0000002f0d0d7c24 */ /* 0x008fe2000f8e020c */
[----:B------:R-:W-:Y:S01]  /*5320*/  UIADD3 UR28, UR6, 0x2, URZ ;  /* 0x00000002061c7890 */ /* 0x000fe2000fffe03f */
[----:B------:R-:W-:Y:S01]  /*5330*/  SEL R12, R10, 0x9, !P2 ;  /* 0x000000090a0c7807 */ /* 0x000fe20005000000 */
[----:B------:R-:W-:Y:S01]  /*5340*/  UMOV UR31, 0x80000020 ;  /* 0x80000020001f7882 */ /* 0x000fe20000000000 */
[----:B------:R-:W-:Y:S01]  /*5350*/  UMOV UR29, 0x40000040 ;  /* 0x40000040001d7882 */ /* 0x000fe20000000000 */
[----:B------:R-:W-:Y:S01]  /*5360*/  PLOP3.LUT P2, PT, PT, PT, UP0, 0x40, 0x0 ;  /* 0x000000000000781c */ /* 0x000fe20003f4e808 */
[----:B------:R-:W-:Y:S01]  /*5370*/  VIADD R10, R13, -UR55 ;  /* 0x800000370d0a7c36 */ /* 0x000fe20008000000 */
[----:B------:R-:W-:-:S03]  /*5380*/  @!P1 PRMT R11, RZ, 0x654, R11 ;  /* 0x00000654ff0b9816 */ /* 0x000fc6000000000b */
[----:B------:R-:W-:-:S04]  /*5390*/  IMAD R10, R19, -0x2, R10 ;  /* 0xfffffffe130a7824 */ /* 0x000fc800078e020a */
[----:B------:R-:W-:Y:S01]  /*53a0*/  VIADD R15, R10, UR54 ;  /* 0x000000360a0f7c36 */ /* 0x000fe20008000000 */
        /* <DEDUP_REMOVED lines=42> */
[----:B------:R-:W-:-:S06]  /*5650*/  ULOP3.LUT UR6, URZ, UR35, URZ, 0x33, !UPT ;  /* 0x000000233f067292 */ /* 0x000fcc000f8e333f */
[----:B------:R-:W-:-:S04]  /*5660*/  VIADD R14, R10, UR6 ;  /* 0x000000060a0e7c36 */ /* 0x000fc80008000000 */
[----:B------:R-:W-:Y:S01]  /*5670*/  IMAD.IADD R10, R0, 0x1, R14 ;  /* 0x00000001000a7824 */ /* 0x000fe200078e020e */
[----:B------:R-:W-:Y:S02]  /*5680*/  WARPGROUP.DEPBAR.LE gsb0, 0x0 ;  /* 0x00008000000079c5 */ /* 0x000fe40000010000 */
[----:B------:R-:W-:-:S06]  /*5690*/  WARPGROUP.ARRIVE ;  /* 0x00000000000079c5 */ /* 0x000fcc0000000000 */
[----:B------:R-:W-:Y:S03]  /*56a0*/  HGMMA.64x96x16.F32 R88, gdesc[UR28].tnspB, R88, gsb0 ;  /* 0x416000001c5879f0 */ /* 0x000fe60008000858 */
[----:B------:R-:W-:Y:S02]  /*56b0*/  WARPGROUP.DEPBAR.LE gsb0, 0x0 ;  /* 0x00008000000079c5 */ /* 0x000fe40000010000 */
[----:B------:R1:W-:Y:S06]  /*56c0*/  BAR.ARV R12, 0x100 ;  /* 0x0004000c0000751d */ /* 0x0003ec0000002000 */
[----:B------:R2:W-:Y:S02]  /*56d0*/  @!P1 SYNCS.ARRIVE.TRANS64.RED.A1T0 RZ, [R11+URZ], RZ ;  /* 0x000000ff0bff99a7 */ /* 0x0005e4000810043f */
[----:B--2---:R-:W-:Y:S01]  /*56e0*/  IMAD.IADD R11, R0, 0x1, R15 ;  /* 0x00000001000b7824 */ /* 0x004fe200078e020f */
[----:B-1----:R-:W-:Y:S06]  /*56f0*/  @P2 BRA `(.L_x_8948) ;  /* 0x00000000005c2947 */ /* 0x002fec0003800000 */
        /* <DEDUP_REMOVED lines=11> */
.L_x_8950:
[----:B------:R-:W-:-:S05]  /*57b0*/  IMAD.U32 R142, RZ, RZ, UR34 ;  /* 0x00000022ff8e7e24 */ /* 0x000fca000f8e00ff */
[----:B------:R-:W-:-:S13]  /*57c0*/  ISETP.NE.AND P2, PT, R142, 0x1, PT ;  /* 0x000000018e00780c */ /* 0x000fda0003f45270 */
[----:B------:R-:W1:Y:S01]  /*57d0*/  @P2 LDC.64 R12, c[0x0][0x9e8] ;  /* 0x00027a00ff0c2b82 */ /* 0x000e620000000a00 */
[----:B------:R-:W-:-:S04]  /*57e0*/  @P2 IMAD.IADD R139, R0, 0x1, R5 ;  /* 0x00000001008b2824 */ /* 0x000fc800078e0205 */
[----:B-1----:R-:W-:-:S04]  /*57f0*/  @P2 IMAD.HI.U32 R12, R139, R12, RZ ;  /* 0x0000000c8b0c2227 */ /* 0x002fc800078e00ff */
[----:B------:R-:W-:Y:S01]  /*5800*/  IMAD.MOV.U32 R139, RZ, RZ, R21 ;  /* 0x000000ffff8b7224 */ /* 0x000fe200078e0015 */
[----:B------:R-:W-:-:S07]  /*5810*/  @P2 SHF.R.U32.HI R139, RZ, R13, R12 ;  /* 0x0000000dff8b2219 */ /* 0x000fce000001160c */
.L_x_8951:
[----:B------:R-:W-:Y:S05]  /*5820*/  BSYNC B0 ;  /* 0x0000000000007941 */ /* 0x000fea0003800000 */
.L_x_8949:
[----:B------:R-:W-:-:S04]  /*5830*/  IMAD R12, R139, R142, -R20 ;  /* 0x0000008e8b0c7224 */ /* 0x000fc800078e0a14 */
[----:B------:R-:W-:-:S05]  /*5840*/  IMAD R12, R19, -0x2, R12 ;  /* 0xfffffffe130c7824 */ /* 0x000fca00078e020c */
[----:B------:R-:W-:Y:S02]  /*5850*/  VIADDMNMX R11, R12, R142, R11, PT ;  /* 0x0000008e0c0b7246 */ /* 0x000fe4000380010b */
[----:B------:R-:W-:-:S07]  /*5860*/  VIMNMX R10, R10, R12, !PT ;  /* 0x0000000c0a0a7248 */ /* 0x000fce0007fe0100 */
.L_x_8948:
[----:B------:R-:W-:Y:S01]  /*5870*/  ISETP.GT.AND P2, PT, R8, -0x1, PT ;  /* 0xffffffff0800780c */ /* 0x000fe20003f44270 */
[C---:B------:R-:W-:Y:S02]  /*5880*/  IMAD.IADD R15, R3.reuse, 0x1, R15 ;  /* 0x00000001030f7824 */ /* 0x040fe400078e020f */
[----:B------:R-:W-:Y:S01]  /*5890*/  IMAD.IADD R14, R3, 0x1, R14 ;  /* 0x00000001030e7824 */ /* 0x000fe200078e020e */
        /* <DEDUP_REMOVED lines=110> */
.L_x_8954:
[----:B------:R-:W-:-:S05]  /*5f80*/  IMAD.U32 R12, RZ, RZ, UR34 ;  /* 0x00000022ff0c7e24 */ /* 0x000fca000f8e00ff */
[----:B------:R-:W-:-:S13]  /*5f90*/  ISETP.NE.AND P3, PT, R12, 0x1, PT ;  /* 0x000000010c00780c */ /* 0x000fda0003f65270 */
[----:B------:R-:W1:Y:S02]  /*5fa0*/  @P3 LDC.64 R10, c[0x0][0x9e8] ;  /* 0x00027a00ff0a3b82 */ /* 0x000e640000000a00 */
[----:B-1----:R-:W-:-:S05]  /*5fb0*/  @P3 IMAD.HI.U32 R10, R13, R10, RZ ;  /* 0x0000000a0d0a3227 */ /* 0x002fca00078e00ff */
[----:B------:R-:W-:-:S07]  /*5fc0*/  @P3 SHF.R.U32.HI R13, RZ, R11, R10 ;  /* 0x0000000bff0d3219 */ /* 0x000fce000001160a */
.L_x_8955:
[----:B------:R-:W-:Y:S05]  /*5fd0*/  BSYNC B0 ;  /* 0x0000000000007941 */ /* 0x000fea0003800000 */
.L_x_8953:
[----:B------:R-:W-:-:S04]  /*5fe0*/  IMAD R20, R13, R12, -R20 ;  /* 0x0000000c0d147224 */ /* 0x000fc800078e0a14 */
[----:B------:R-:W-:-:S05]  /*5ff0*/  IMAD R20, R19, -0x2, R20 ;  /* 0xfffffffe13147824 */ /* 0x000fca00078e0214 */
[----:B------:R-:W-:Y:S02]  /*6000*/  VIADDMNMX R15, R20, R12, R15, PT ;  /* 0x0000000c140f7246 */ /* 0x000fe4000380010f */
[----:B------:R-:W-:-:S07]  /*6010*/  VIMNMX R14, R14, R20, !PT ;  /* 0x000000140e0e7248 */ /* 0x000fce0007fe0100 */
.L_x_8952:
[----:B------:R-:W-:Y:S01]  /*6020*/  FMNMX.FTZ R10, R24, R7, !PT ;  /* 0x00000007180a7209 */ /* 0x000fe20007810000 */
[----:B------:R-:W-:Y:S01]  /*6030*/  UMOV UR49, UR56 ;  /* 0x0000003800317c82 */ /* 0x000fe20008000000 */
        /* <DEDUP_REMOVED lines=18> */
[----:B------:R-:W-:Y:S02]  /*6160*/  ISETP.GT.AND P5, PT, R14, RZ, P2 ;  /* 0x000000ff0e00720c */ /* 0x000fe400017a4270 */
        /* <DEDUP_REMOVED lines=45> */
[----:B------:R-:W1:Y:S01]  /*6440*/  SHFL.BFLY PT, R10, R11, 0x2, 0x1f ;  /* 0x0c401f000b0a7f89 */ /* 0x000e6200000e0000 */
[----:B------:R-:W-:-:S02]  /*6450*/  FSEL R46, R46, -INF , !P4 ;  /* 0xff8000002e2e7808 */ /* 0x000fc40006000000 */
[C---:B------:R-:W-:Y:S02]  /*6460*/  ISETP.GT.AND P4, PT, R14.reuse, 0x30, P2 ;  /* 0x000000300e00780c */ /* 0x040fe40001784270 */
[----:B------:R-:W-:Y:S02]  /*6470*/  ISETP.LT.OR P5, PT, R15, 0x2a, P3 ;  /* 0x0000002a0f00780c */ /* 0x000fe40001fa1670 */
[C---:B------:R-:W-:Y:S02]  /*6480*/  ISETP.GT.AND P3, PT, R14.reuse, 0x31, P2 ;  /* 0x000000310e00780c */ /* 0x040fe40001764270 */
[----:B------:R-:W-:Y:S02]  /*6490*/  FSEL R47, R47, -INF , !P5 ;  /* 0xff8000002f2f7808 */ /* 0x000fe40006800000 */
[----:B------:R-:W-:Y:S02]  /*64a0*/  ISETP.LT.OR P4, PT, R15, 0x31, P4 ;  /* 0x000000310f00780c */ /* 0x000fe40002781670 */
[----:B------:R-:W-:-:S02]  /*64b0*/  ISETP.GT.AND P5, PT, R14, 0x38, P2 ;  /* 0x000000380e00780c */ /* 0x000fc400017a4270 */
[----:B------:R-:W-:Y:S02]  /*64c0*/  ISETP.LT.OR P3, PT, R15, 0x32, P3 ;  /* 0x000000320f00780c */ /* 0x000fe40001f61670 */
[----:B------:R-:W-:Y:S02]  /*64d0*/  FSEL R50, R50, -INF , !P4 ;  /* 0xff80000032327808 */ /* 0x000fe40006000000 */
[----:B------:R-:W-:Y:S02]  /*64e0*/  ISETP.GT.AND P4, PT, R14, 0x39, P2 ;  /* 0x000000390e00780c */ /* 0x000fe40001784270 */
[----:B------:R-:W-:Y:S02]  /*64f0*/  FSEL R51, R51, -INF , !P3 ;  /* 0xff80000033337808 */ /* 0x000fe40005800000 */
[----:B------:R-:W-:Y:S02]  /*6500*/  ISETP.LT.OR P5, PT, R15, 0x39, P5 ;  /* 0x000000390f00780c */ /* 0x000fe40002fa1670 */
[----:B-1----:R-:W-:-:S02]  /*6510*/  FMNMX.FTZ R12, R11, R10, !PT ;  /* 0x0000000a0b0c7209 */ /* 0x002fc40007810000 */
[----:B------:R-:W-:Y:S02]  /*6520*/  ISETP.GT.AND P3, PT, R14, 0x40, P2 ;  /* 0x000000400e00780c */ /* 0x000fe40001764270 */
[----:B------:R-:W-:Y:S01]  /*6530*/  ISETP.LT.OR P4, PT, R15, 0x3a, P4 ;  /* 0x0000003a0f00780c */ /* 0x000fe20002781670 */
[----:B------:R-:W1:Y:S01]  /*6540*/  SHFL.BFLY PT, R13, R12, 0x1, 0x1f ;  /* 0x0c201f000c0d7f89 */ /* 0x000e6200000e0000 */
[----:B------:R-:W-:Y:S02]  /*6550*/  FSEL R54, R54, -INF , !P5 ;  /* 0xff80000036367808 */ /* 0x000fe40006800000 */
[----:B------:R-:W-:Y:S02]  /*6560*/  ISETP.GT.AND P5, PT, R14, 0x41, P2 ;  /* 0x000000410e00780c */ /* 0x000fe400017a4270 */
[----:B------:R-:W-:Y:S02]  /*6570*/  FSEL R55, R55, -INF , !P4 ;  /* 0xff80000037377808 */ /* 0x000fe40006000000 */
[----:B------:R-:W-:-:S02]  /*6580*/  ISETP.LT.OR P3, PT, R15, 0x41, P3 ;  /* 0x000000410f00780c */ /* 0x000fc40001f61670 */
[----:B------:R-:W-:Y:S02]  /*6590*/  ISETP.GT.AND P4, PT, R14, 0x48, P2 ;  /* 0x000000480e00780c */ /* 0x000fe40001784270 */
[----:B------:R-:W-:Y:S02]  /*65a0*/  ISETP.LT.OR P5, PT, R15, 0x42, P5 ;  /* 0x000000420f00780c */ /* 0x000fe40002fa1670 */
[----:B------:R-:W-:Y:S02]  /*65b0*/  FSEL R58, R58, -INF , !P3 ;  /* 0xff8000003a3a7808 */ /* 0x000fe40005800000 */
[----:B------:R-:W-:Y:S02]  /*65c0*/  ISETP.GT.AND P3, PT, R14, 0x49, P2 ;  /* 0x000000490e00780c */ /* 0x000fe40001764270 */
[----:B------:R-:W-:Y:S02]  /*65d0*/  FSEL R59, R59, -INF , !P5 ;  /* 0xff8000003b3b7808 */ /* 0x000fe40006800000 */
[----:B------:R-:W-:-:S02]  /*65e0*/  ISETP.LT.OR P4, PT, R15, 0x49, P4 ;  /* 0x000000490f00780c */ /* 0x000fc40002781670 */
[----:B------:R-:W-:Y:S02]  /*65f0*/  ISETP.GT.AND P5, PT, R14, 0x50, P2 ;  /* 0x000000500e00780c */ /* 0x000fe400017a4270 */
[----:B------:R-:W-:Y:S02]  /*6600*/  ISETP.LT.OR P3, PT, R15, 0x4a, P3 ;  /* 0x0000004a0f00780c */ /* 0x000fe40001f61670 */
[----:B-1----:R-:W-:Y:S02]  /*6610*/  FMNMX.FTZ R10, R12, R13, !PT ;  /* 0x0000000d0c0a7209 */ /* 0x002fe40007810000 */
[----:B------:R-:W-:Y:S02]  /*6620*/  FSEL R62, R62, -INF , !P4 ;  /* 0xff8000003e3e7808 */ /* 0x000fe40006000000 */
[C---:B------:R-:W-:Y:S01]  /*6630*/  FSETP.NEU.FTZ.AND P6, PT, R10.reuse, -INF , PT ;  /* 0xff8000000a00780b */ /* 0x040fe20003fdd000 */
[----:B------:R-:W-:Y:S01]  /*6640*/  FMUL.FTZ R13, R10, UR33 ;  /* 0x000000210a0d7c20 */ /* 0x000fe20008410000 */
[----:B------:R-:W-:-:S02]  /*6650*/  ISETP.GT.AND P4, PT, R14, 0x51, P2 ;  /* 0x000000510e00780c */ /* 0x000fc40001784270 */
[----:B------:R-:W-:Y:S02]  /*6660*/  FSEL R63, R63, -INF , !P3 ;  /* 0xff8000003f3f7808 */ /* 0x000fe40005800000 */
[----:B------:R-:W-:Y:S02]  /*6670*/  FSEL R11, R13, RZ, P6 ;  /* 0x000000ff0d0b7208 */ /* 0x000fe40003000000 */
[----:B------:R-:W-:Y:S02]  /*6680*/  ISETP.LT.OR P5, PT, R15, 0x51, P5 ;  /* 0x000000510f00780c */ /* 0x000fe40002fa1670 */
[----:B------:R-:W-:Y:S01]  /*6690*/  ISETP.GT.AND P3, PT, R14, 0x58, P2 ;  /* 0x000000580e00780c */ /* 0x000fe20001764270 */
        /* <DEDUP_REMOVED lines=15> */
[----:B------:R1:W-:Y:S01]  /*6790*/  MUFU.EX2 R28, R36 ;  /* 0x00000024001c7308 */ /* 0x0003e20000000800 */
[----:B------:R-:W-:Y:S01]  /*67a0*/  ISETP.LT.OR P4, PT, R15, 0x52, P4 ;  /* 0x000000520f00780c */ /* 0x000fe20002781670 */
[--C-:B------:R-:W-:Y:S01]  /*67b0*/  FFMA.FTZ R56, R56, UR33, -R11.reuse ;  /* 0x0000002138387c23 */ /* 0x100fe2000801080b */
[----:B------:R-:W-:Y:S01]  /*67c0*/  FMNMX.FTZ R32, R34, R33, !PT ;  /* 0x0000002122207209 */ /* 0x000fe20007810000 */
[--C-:B------:R-:W-:Y:S01]  /*67d0*/  FFMA.FTZ R33, R37, UR33, -R11.reuse ;  /* 0x0000002125217c23 */ /* 0x100fe2000801080b */
[----:B------:R-:W-:Y:S01]  /*67e0*/  FSEL R66, R66, -INF , !P5 ;  /* 0xff80000042427808 */ /* 0x000fe20006800000 */
[--C-:B------:R-:W-:Y:S01]  /*67f0*/  FFMA.FTZ R60, R60, UR33, -R11.reuse ;  /* 0x000000213c3c7c23 */ /* 0x100fe2000801080b */
[----:B------:R-:W-:Y:S01]  /*6800*/  FMNMX.FTZ R37, R35, R32, !PT ;  /* 0x0000002023257209 */ /* 0x000fe20007810000 */
[----:B------:R-:W-:Y:S01]  /*6810*/  FFMA.FTZ R85, R85, UR33, -R11 ;  /* 0x0000002155557c23 */ /* 0x000fe2000801080b */
[----:B------:R-:W-:Y:S01]  /*6820*/  ISETP.GT.AND P5, PT, R14, 0x59, P2 ;  /* 0x000000590e00780c */ /* 0x000fe200017a4270 */
[----:B------:R-:W-:Y:S01]  /*6830*/  MUFU.EX2 R13, R13 ;  /* 0x0000000d000d7308 */ /* 0x000fe20000000800 */
[----:B------:R-:W-:-:S02]  /*6840*/  FMNMX.FTZ R32, R38, R37, !PT ;  /* 0x0000002526207209 */ /* 0x000fc40007810000 */
[----:B------:R-:W-:Y:S02]  /*6850*/  FSEL R67, R67, -INF , !P4 ;  /* 0xff80000043437808 */ /* 0x000fe40006000000 */
[----:B------:R-:W-:Y:S02]  /*6860*/  FMNMX.FTZ R37, R39, R32, !PT ;  /* 0x0000002027257209 */ /* 0x000fe40007810000 */
[----:B------:R-:W-:Y:S01]  /*6870*/  ISETP.LT.OR P3, PT, R15, 0x59, P3 ;  /* 0x000000590f00780c */ /* 0x000fe20001f61670 */
[----:B------:R2:W-:Y:S01]  /*6880*/  MUFU.EX2 R32, R40 ;  /* 0x0000002800207308 */ /* 0x0005e20000000800 */
[----:B-1----:R-:W-:Y:S01]  /*6890*/  FMNMX.FTZ R36, R42, R37, !PT ;  /* 0x000000252a247209 */ /* 0x002fe20007810000 */
[----:B------:R-:W-:Y:S01]  /*68a0*/  FFMA.FTZ R37, R41, UR33, -R11 ;  /* 0x0000002129257c23 */ /* 0x000fe2000801080b */
[----:B------:R-:W-:Y:S02]  /*68b0*/  ISETP.GT.AND P4, PT, R14, 0x60, P2 ;  /* 0x000000600e00780c */ /* 0x000fe40001784270 */
[----:B------:R-:W-:-:S02]  /*68c0*/  FMNMX.FTZ R41, R43, R36, !PT ;  /* 0x000000242b297209 */ /* 0x000fc40007810000 */
[----:B------:R-:W-:Y:S01]  /*68d0*/  ISETP.LT.OR P5, PT, R15, 0x5a, P5 ;  /* 0x0000005a0f00780c */ /* 0x000fe20002fa1670 */
[----:B------:R-:W-:Y:S01]  /*68e0*/  MUFU.EX2 R12, R12 ;  /* 0x0000000c000c7308 */ /* 0x000fe20000000800 */
[----:B------:R-:W-:Y:S02]  /*68f0*/  FMNMX.FTZ R36, R46, R41, !PT ;  /* 0x000000292e247209 */ /* 0x000fe40007810000 */
[----:B------:R-:W-:Y:S02]  /*6900*/  FSEL R70, R70, -INF , !P3 ;  /* 0xff80000046467808 */ /* 0x000fe40005800000 */
[----:B------:R-:W-:Y:S02]  /*6910*/  FMNMX.FTZ R41, R47, R36, !PT ;  /* 0x000000242f297209 */ /* 0x000fe40007810000 */
[----:B------:R-:W-:Y:S01]  /*6920*/  ISETP.GT.AND P3, PT, R14, 0x61, P2 ;  /* 0x000000610e00780c */ /* 0x000fe20001764270 */
[----:B------:R1:W-:Y:S01]  /*6930*/  MUFU.EX2 R36, R44 ;  /* 0x0000002c00247308 */ /* 0x0003e20000000800 */
[----:B--2---:R-:W-:Y:S01]  /*6940*/  FMNMX.FTZ R40, R50, R41, !PT ;  /* 0x0000002932287209 */ /* 0x004fe20007810000 */
[----:B------:R-:W-:Y:S01]  /*6950*/  FFMA.FTZ R41, R45, UR33, -R11 ;  /* 0x000000212d297c23 */ /* 0x000fe2000801080b */
[----:B------:R-:W-:-:S02]  /*6960*/  FSEL R71, R71, -INF , !P5 ;  /* 0xff80000047477808 */ /* 0x000fc40006800000 */
[----:B------:R-:W-:Y:S02]  /*6970*/  FMNMX.FTZ R45, R51, R40, !PT ;  /* 0x00000028332d7209 */ /* 0x000fe40007810000 */
[----:B------:R-:W-:Y:S01]  /*6980*/  ISETP.LT.OR P4, PT, R15, 0x61, P4 ;  /* 0x000000610f00780c */ /* 0x000fe20002781670 */
[----:B------:R-:W-:Y:S01]  /*6990*/  MUFU.EX2 R20, R20 ;  /* 0x0000001400147308 */ /* 0x000fe20000000800 */
[----:B------:R-:W-:Y:S02]  /*69a0*/  FMNMX.FTZ R40, R54, R45, !PT ;  /* 0x0000002d36287209 */ /* 0x000fe40007810000 */
[----:B------:R-:W-:Y:S02]  /*69b0*/  ISETP.GT.AND P5, PT, R14, 0x68, P2 ;  /* 0x000000680e00780c */ /* 0x000fe400017a4270 */
[----:B------:R-:W-:Y:S02]  /*69c0*/  FMNMX.FTZ R45, R55, R40, !PT ;  /* 0x00000028372d7209 */ /* 0x000fe40007810000 */
[----:B------:R-:W-:Y:S01]  /*69d0*/  ISETP.LT.OR P3, PT, R15, 0x62, P3 ;  /* 0x000000620f00780c */ /* 0x000fe20001f61670 */
[----:B------:R2:W-:Y:S01]  /*69e0*/  MUFU.EX2 R40, R48 ;  /* 0x0000003000287308 */ /* 0x0005e20000000800 */
[----:B-1----:R-:W-:Y:S01]  /*69f0*/  FMNMX.FTZ R44, R58, R45, !PT ;  /* 0x0000002d3a2c7209 */ /* 0x002fe20007810000 */
[----:B------:R-:W-:Y:S01]  /*6a00*/  FFMA.FTZ R45, R49, UR33, -R11 ;  /* 0x00000021312d7c23 */ /* 0x000fe2000801080b */
[----:B------:R-:W-:-:S02]  /*6a10*/  FSEL R74, R74, -INF , !P4 ;  /* 0xff8000004a4a7808 */ /* 0x000fc40006000000 */
[----:B------:R-:W-:Y:S02]  /*6a20*/  FMNMX.FTZ R49, R59, R44, !PT ;  /* 0x0000002c3b317209 */ /* 0x000fe40007810000 */
[----:B------:R-:W-:Y:S01]  /*6a30*/  ISETP.GT.AND P4, PT, R14, 0x69, P2 ;  /* 0x000000690e00780c */ /* 0x000fe20001784270 */
[----:B------:R-:W-:Y:S01]  /*6a40*/  MUFU.EX2 R25, R25 ;  /* 0x0000001900197308 */ /* 0x000fe20000000800 */
[----:B------:R-:W-:Y:S02]  /*6a50*/  FMNMX.FTZ R44, R62, R49, !PT ;  /* 0x000000313e2c7209 */ /* 0x000fe40007810000 */
[----:B------:R-:W-:Y:S02]  /*6a60*/  FSEL R75, R75, -INF , !P3 ;  /* 0xff8000004b4b7808 */ /* 0x000fe40005800000 */
[----:B------:R-:W-:Y:S02]  /*6a70*/  FMNMX.FTZ R49, R63, R44, !PT ;  /* 0x0000002c3f317209 */ /* 0x000fe40007810000 */
[----:B------:R-:W-:Y:S01]  /*6a80*/  ISETP.LT.OR P5, PT, R15, 0x69, P5 ;  /* 0x000000690f00780c */ /* 0x000fe20002fa1670 */
[----:B------:R1:W-:Y:S01]  /*6a90*/  MUFU.EX2 R44, R52 ;  /* 0x00000034002c7308 */ /* 0x0003e20000000800 */
[----:B--2---:R-:W-:Y:S01]  /*6aa0*/  FMNMX.FTZ R48, R66, R49, !PT ;  /* 0x0000003142307209 */ /* 0x004fe20007810000 */
[----:B------:R-:W-:Y:S01]  /*6ab0*/  FFMA.FTZ R49, R53, UR33, -R11 ;  /* 0x0000002135317c23 */ /* 0x000fe2000801080b */
[----:B------:R-:W-:-:S02]  /*6ac0*/  ISETP.GT.AND P3, PT, R14, 0x70, P2 ;  /* 0x000000700e00780c */ /* 0x000fc40001764270 */
[----:B------:R-:W-:Y:S02]  /*6ad0*/  FMNMX.FTZ R53, R67, R48, !PT ;  /* 0x0000003043357209 */ /* 0x000fe40007810000 */
[----:B------:R-:W-:Y:S01]  /*6ae0*/  ISETP.LT.OR P4, PT, R15, 0x6a, P4 ;  /* 0x0000006a0f00780c */ /* 0x000fe20002781670 */
[----:B------:R-:W-:Y:S01]  /*6af0*/  MUFU.EX2 R24, R24 ;  /* 0x0000001800187308 */ /* 0x000fe20000000800 */
[----:B------:R-:W-:Y:S02]  /*6b00*/  FMNMX.FTZ R48, R70, R53, !PT ;  /* 0x0000003546307209 */ /* 0x000fe40007810000 */
[----:B------:R-:W-:Y:S02]  /*6b10*/  FSEL R139, R78, -INF , !P5 ;  /* 0xff8000004e8b7808 */ /* 0x000fe40006800000 */
[----:B------:R-:W-:Y:S02]  /*6b20*/  FMNMX.FTZ R53, R71, R48, !PT ;  /* 0x0000003047357209 */ /* 0x000fe40007810000 */
[----:B------:R-:W-:Y:S01]  /*6b30*/  ISETP.GT.AND P5, PT, R14, 0x71, P2 ;  /* 0x000000710e00780c */ /* 0x000fe200017a4270 */
[----:B------:R2:W-:Y:S01]  /*6b40*/  MUFU.EX2 R48, R56 ;  /* 0x0000003800307308 */ /* 0x0005e20000000800 */
[----:B-1----:R-:W-:Y:S01]  /*6b50*/  FMNMX.FTZ R52, R74, R53, !PT ;  /* 0x000000354a347209 */ /* 0x002fe20007810000 */
[----:B------:R-:W-:Y:S01]  /*6b60*/  FFMA.FTZ R53, R57, UR33, -R11 ;  /* 0x0000002139357c23 */ /* 0x000fe2000801080b */
[----:B------:R-:W-:-:S02]  /*6b70*/  FSEL R79, R79, -INF , !P4 ;  /* 0xff8000004f4f7808 */ /* 0x000fc40006000000 */
[----:B------:R-:W-:Y:S02]  /*6b80*/  FMNMX.FTZ R52, R75, R52, !PT ;  /* 0x000000344b347209 */ /* 0x000fe40007810000 */
[----:B------:R-:W-:Y:S01]  /*6b90*/  ISETP.LT.OR P3, PT, R15, 0x71, P3 ;  /* 0x000000710f00780c */ /* 0x000fe20001f61670 */
[----:B------:R-:W-:Y:S01]  /*6ba0*/  MUFU.EX2 R29, R29 ;  /* 0x0000001d001d7308 */ /* 0x000fe20000000800 */
[----:B------:R-:W-:Y:S01]  /*6bb0*/  FMNMX.FTZ R52, R139, R52, !PT ;  /* 0x000000348b347209 */ /* 0x000fe20007810000 */
[--C-:B--2---:R-:W-:Y:S01]  /*6bc0*/  FFMA.FTZ R56, R64, UR33, -R11.reuse ;  /* 0x0000002140387c23 */ /* 0x104fe2000801080b */
[----:B------:R-:W-:Y:S01]  /*6bd0*/  ISETP.GT.AND P4, PT, R14, 0x78, P2 ;  /* 0x000000780e00780c */ /* 0x000fe20001784270 */
[--C-:B------:R-:W-:Y:S01]  /*6be0*/  FFMA.FTZ R64, R72, UR33, -R11.reuse ;  /* 0x0000002148407c23 */ /* 0x100fe2000801080b */
[----:B------:R-:W-:Y:S01]  /*6bf0*/  ISETP.LT.OR P5, PT, R15, 0x72, P5 ;  /* 0x000000720f00780c */ /* 0x000fe20002fa1670 */
[----:B------:R-:W-:Y:S01]  /*6c00*/  FFMA.FTZ R72, R80, UR33, -R11 ;  /* 0x0000002150487c23 */ /* 0x000fe2000801080b */
[----:B------:R-:W-:Y:S01]  /*6c10*/  FSEL R82, R82, -INF , !P3 ;  /* 0xff80000052527808 */ /* 0x000fe20005800000 */
[----:B------:R-:W-:Y:S01]  /*6c20*/  MUFU.EX2 R33, R33 ;  /* 0x0000002100217308 */ /* 0x000fe20000000800 */
[----:B------:R-:W-:-:S02]  /*6c30*/  FMNMX.FTZ R57, R79, R52, !PT ;  /* 0x000000344f397209 */ /* 0x000fc40007810000 */
[----:B------:R-:W-:Y:S02]  /*6c40*/  ISETP.GT.AND P2, PT, R14, 0x79, P2 ;  /* 0x000000790e00780c */ /* 0x000fe40001744270 */
[----:B------:R-:W-:Y:S02]  /*6c50*/  ISETP.LT.OR P4, PT, R15, 0x79, P4 ;  /* 0x000000790f00780c */ /* 0x000fe40002781670 */
[----:B------:R-:W-:Y:S01]  /*6c60*/  FSEL R83, R83, -INF , !P5 ;  /* 0xff80000053537808 */ /* 0x000fe20006800000 */
[----:B------:R1:W-:Y:S01]  /*6c70*/  MUFU.EX2 R52, R60 ;  /* 0x0000003c00347308 */ /* 0x0003e20000000800 */
[----:B------:R-:W-:Y:S01]  /*6c80*/  FMNMX.FTZ R14, R82, R57, !PT ;  /* 0x00000039520e7209 */ /* 0x000fe20007810000 */
[--C-:B------:R-:W-:Y:S01]  /*6c90*/  FFMA.FTZ R57, R61, UR33, -R11.reuse ;  /* 0x000000213d397c23 */ /* 0x100fe2000801080b */
[----:B------:R-:W-:Y:S01]  /*6ca0*/  ISETP.LT.OR P2, PT, R15, 0x7a, P2 ;  /* 0x0000007a0f00780c */ /* 0x000fe20001741670 */
[--C-:B------:R-:W-:Y:S01]  /*6cb0*/  FFMA.FTZ R61, R65, UR33, -R11.reuse ;  /* 0x00000021413d7c23 */ /* 0x100fe2000801080b */
[----:B------:R-:W-:Y:S01]  /*6cc0*/  FSEL R86, R86, -INF , !P4 ;  /* 0xff80000056567808 */ /* 0x000fe20006000000 */
[--C-:B------:R-:W-:Y:S01]  /*6cd0*/  FFMA.FTZ R65, R69, UR33, -R11.reuse ;  /* 0x0000002145417c23 */ /* 0x100fe2000801080b */
[----:B------:R-:W-:Y:S01]  /*6ce0*/  FMNMX.FTZ R15, R83, R14, !PT ;  /* 0x0000000e530f7209 */ /* 0x000fe20007810000 */
[--C-:B------:R-:W-:Y:S01]  /*6cf0*/  FFMA.FTZ R69, R73, UR33, -R11.reuse ;  /* 0x0000002149457c23 */ /* 0x100fe2000801080b */
[----:B------:R-:W-:Y:S01]  /*6d00*/  FSEL R87, R87, -INF , !P2 ;  /* 0xff80000057577808 */ /* 0x000fe20005000000 */
[--C-:B-1----:R-:W-:Y:S01]  /*6d10*/  FFMA.FTZ R60, R68, UR33, -R11.reuse ;  /* 0x00000021443c7c23 */ /* 0x102fe2000801080b */
[----:B------:R-:W-:Y:S01]  /*6d20*/  FMNMX.FTZ R14, R86, R15, !PT ;  /* 0x0000000f560e7209 */ /* 0x000fe20007810000 */
[--C-:B------:R-:W-:Y:S01]  /*6d30*/  FFMA.FTZ R68, R76, UR33, -R11.reuse ;  /* 0x000000214c447c23 */ /* 0x100fe2000801080b */
[--C-:B------:R-:W-:Y:S01]  /*6d40*/  FFMA.FTZ R73, R77, UR33, -R11.reuse ;  /* 0x000000214d497c23 */ /* 0x100fe2000801080b */
[--C-:B------:R-:W-:Y:S01]  /*6d50*/  FFMA.FTZ R77, R81, UR33, -R11.reuse ;  /* 0x00000021514d7c23 */ /* 0x100fe2000801080b */
[----:B------:R-:W-:Y:S01]  /*6d60*/  FMNMX.FTZ R14, R87, R14, !PT ;  /* 0x0000000e570e7209 */ /* 0x000fe20007810000 */
[----:B------:R-:W-:Y:S01]  /*6d70*/  FFMA.FTZ R76, R84, UR33, -R11 ;  /* 0x00000021544c7c23 */ /* 0x000fe2000801080b */
[----:B------:R-:W-:Y:S01]  /*6d80*/  FSEL R78, R10, RZ, P6 ;  /* 0x000000ff0a4e7208 */ /* 0x000fe20003000000 */
[----:B------:R-:W-:Y:S02]  /*6d90*/  MUFU.EX2 R37, R37 ;  /* 0x0000002500257308 */ /* 0x000fe40000000800 */
[----:B------:R-:W1:Y:S02]  /*6da0*/  SHFL.BFLY PT, R15, R14, 0x2, 0x1f ;  /* 0x0c401f000e0f7f89 */ /* 0x000e6400000e0000 */
[----:B------:R-:W-:-:S04]  /*6db0*/  FADD.FTZ R78, -R78, R7 ;  /* 0x000000074e4e7221 */ /* 0x000fc80000010100 */
[----:B------:R-:W-:Y:S01]  /*6dc0*/  FMUL.FTZ R78, R78, UR33 ;  /* 0x000000214e4e7c20 */ /* 0x000fe20008410000 */
[----:B------:R-:W-:Y:S08]  /*6dd0*/  MUFU.EX2 R7, R85 ;  /* 0x0000005500077308 */ /* 0x000ff00000000800 */
[----:B------:R-:W2:Y:S08]  /*6de0*/  MUFU.EX2 R78, R78 ;  /* 0x0000004e004e7308 */ /* 0x000eb00000000800 */
[----:B------:R-:W-:Y:S01]  /*6df0*/  MUFU.EX2 R41, R41 ;  /* 0x0000002900297308 */ /* 0x000fe20000000800 */
[----:B-1----:R-:W-:-:S05]  /*6e00*/  FMNMX.FTZ R15, R14, R15, !PT ;  /* 0x0000000f0e0f7209 */ /* 0x002fca0007810000 */
[----:B------:R-:W1:Y:S02]  /*6e10*/  SHFL.BFLY PT, R14, R15, 0x1, 0x1f ;  /* 0x0c201f000f0e7f89 */ /* 0x000e6400000e0000 */
[----:B------:R-:W-:Y:S01]  /*6e20*/  MUFU.EX2 R45, R45 ;  /* 0x0000002d002d7308 */ /* 0x000fe20000000800 */
[-C--:B--2---:R-:W-:Y:S01]  /*6e30*/  FMUL.FTZ R88, R88, R78.reuse ;  /* 0x0000004e58587220 */ /* 0x084fe20000410000 */
        /* <DEDUP_REMOVED lines=19> */
[----:B------:R-:W-:Y:S01]  /*6f70*/  FMUL.FTZ R124, R124, R78 ;  /* 0x0000004e7c7c7220 */ /* 0x000fe20000410000 */
[----:B-1----:R-:W-:Y:S01]  /*6f80*/  FMNMX.FTZ R11, R15, R14, !PT ;  /* 0x0000000e0f0b7209 */ /* 0x002fe20007810000 */
[-C--:B------:R-:W-:Y:S01]  /*6f90*/  FMUL.FTZ R125, R125, R78.reuse ;  /* 0x0000004e7d7d7220 */ /* 0x080fe20000410000 */
[----:B------:R-:W-:Y:S01]  /*6fa0*/  MUFU.EX2 R57, R57 ;  /* 0x0000003900397308 */ /* 0x000fe20000000800 */
[-C--:B------:R-:W-:Y:S01]  /*6fb0*/  FMUL.FTZ R128, R128, R78.reuse ;  /* 0x0000004e80807220 */ /* 0x080fe20000410000 */
[C---:B------:R-:W-:Y:S01]  /*6fc0*/  FSETP.NEU.FTZ.AND P2, PT, R11.reuse, -INF , PT ;  /* 0xff8000000b00780b */ /* 0x040fe20003f5d000 */
[----:B------:R-:W-:Y:S01]  /*6fd0*/  FMUL.FTZ R80, R11, UR33 ;  /* 0x000000210b507c20 */ /* 0x000fe20008410000 */
[-C--:B------:R-:W-:Y:S01]  /*6fe0*/  FMUL.FTZ R129, R129, R78.reuse ;  /* 0x0000004e81817220 */ /* 0x080fe20000410000 */
[-C--:B------:R-:W-:Y:S01]  /*6ff0*/  FMUL.FTZ R132, R132, R78.reuse ;  /* 0x0000004e84847220 */ /* 0x080fe20000410000 */
[----:B------:R-:W-:Y:S01]  /*7000*/  FSEL R14, R11, RZ, P2 ;  /* 0x000000ff0b0e7208 */ /* 0x000fe20001000000 */
[----:B------:R-:W-:Y:S01]  /*7010*/  FMUL.FTZ R133, R133, R78 ;  /* 0x0000004e85857220 */ /* 0x000fe20000410000 */
[----:B------:R-:W-:Y:S01]  /*7020*/  FSEL R80, R80, RZ, P2 ;  /* 0x000000ff50507208 */ /* 0x000fe20001000000 */
[----:B------:R-:W-:Y:S01]  /*7030*/  MUFU.EX2 R56, R56 ;  /* 0x0000003800387308 */ /* 0x000fe20000000800 */
[----:B------:R-:W-:Y:S01]  /*7040*/  ISETP.GT.AND P2, PT, R8, UR58, PT ;  /* 0x0000003a08007c0c */ /* 0x000fe2000bf44270 */
[----:B------:R-:W-:Y:S01]  /*7050*/  FADD.FTZ R14, -R14, R9 ;  /* 0x000000090e0e7221 */ /* 0x000fe20000010100 */
[----:B------:R-:W-:-:S02]  /*7060*/  VIADD R8, R8, 0xffffffff ;  /* 0xffffffff08087836 */ /* 0x000fc40000000000 */
[--C-:B------:R-:W-:Y:S01]  /*7070*/  FFMA.FTZ R26, R26, UR33, -R80.reuse ;  /* 0x000000211a1a7c23 */ /* 0x100fe20008010850 */
[--C-:B------:R-:W-:Y:S01]  /*7080*/  FFMA.FTZ R15, R27, UR33, -R80.reuse ;  /* 0x000000211b0f7c23 */ /* 0x100fe20008010850 */
[----:B------:R-:W-:Y:S01]  /*7090*/  FMUL.FTZ R9, R14, UR33 ;  /* 0x000000210e097c20 */ /* 0x000fe20008410000 */
[----:B------:R-:W-:Y:S02]  /*70a0*/  IMAD.U32 R14, RZ, RZ, UR36 ;  /* 0x00000024ff0e7e24 */ /* 0x000fe4000f8e00ff */
[--C-:B------:R-:W-:Y:S01]  /*70b0*/  FFMA.FTZ R84, R35, UR33, -R80.reuse ;  /* 0x0000002123547c23 */ /* 0x100fe20008010850 */
[--C-:B------:R-:W-:Y:S01]  /*70c0*/  FFMA.FTZ R30, R30, UR33, -R80.reuse ;  /* 0x000000211e1e7c23 */ /* 0x100fe20008010850 */
[----:B------:R-:W-:Y:S01]  /*70d0*/  MUFU.EX2 R26, R26 ;  /* 0x0000001a001a7308 */ /* 0x000fe20000000800 */
[--C-:B------:R-:W-:Y:S01]  /*70e0*/  FFMA.FTZ R35, R38, UR33, -R80.reuse ;  /* 0x0000002126237c23 */ /* 0x100fe20008010850 */
[----:B------:R-:W-:Y:S01]  /*70f0*/  @!P1 LEA R14, R14, UR39, 0x3 ;  /* 0x000000270e0e9c11 */ /* 0x000fe2000f8e18ff */
[--C-:B------:R-:W-:Y:S01]  /*7100*/  FFMA.FTZ R38, R39, UR33, -R80.reuse ;  /* 0x0000002127267c23 */ /* 0x100fe20008010850 */
[--C-:B------:R-:W-:Y:S01]  /*7110*/  FFMA.FTZ R142, R31, UR33, -R80.reuse ;  /* 0x000000211f8e7c23 */ /* 0x100fe20008010850 */
[--C-:B------:R-:W-:Y:S01]  /*7120*/  FFMA.FTZ R39, R42, UR33, -R80.reuse ;  /* 0x000000212a277c23 */ /* 0x100fe20008010850 */
[--C-:B------:R-:W-:Y:S01]  /*7130*/  FFMA.FTZ R42, R43, UR33, -R80.reuse ;  /* 0x000000212b2a7c23 */ /* 0x100fe20008010850 */
[----:B------:R-:W-:Y:S01]  /*7140*/  FFMA.FTZ R43, R54, UR33, -R80 ;  /* 0x00000021362b7c23 */ /* 0x000fe20008010850 */
[----:B------:R-:W1:Y:S01]  /*7150*/  MUFU.EX2 R9, R9 ;  /* 0x0000000900097308 */ /* 0x000e620000000800 */
[----:B------:R-:W-:-:S02]  /*7160*/  @!P1 VIADD R14, R14, 0x2d860 ;  /* 0x0002d8600e0e9836 */ /* 0x000fc40000000000 */
[--C-:B------:R-:W-:Y:S01]  /*7170*/  FFMA.FTZ R54, R55, UR33, -R80.reuse ;  /* 0x0000002137367c23 */ /* 0x100fe20008010850 */
[--C-:B------:R-:W-:Y:S01]  /*7180*/  FFMA.FTZ R27, R34, UR33, -R80.reuse ;  /* 0x00000021221b7c23 */ /* 0x100fe20008010850 */
[----:B------:R-:W-:Y:S01]  /*7190*/  FFMA.FTZ R55, R78, R6, R13 ;  /* 0x000000064e377223 */ /* 0x000fe2000001000d */
[----:B------:R-:W-:Y:S01]  /*71a0*/  FFMA.FTZ R81, R47, UR33, -R80 ;  /* 0x000000212f517c23 */ /* 0x000fe20008010850 */
[----:B------:R-:W-:Y:S01]  /*71b0*/  @!P1 PRMT R14, RZ, 0x654, R14 ;  /* 0x00000654ff0e9816 */ /* 0x000fe2000000000e */
[--C-:B------:R-:W-:Y:S01]  /*71c0*/  FFMA.FTZ R47, R58, UR33, -R80.reuse ;  /* 0x000000213a2f7c23 */ /* 0x100fe20008010850 */
[----:B------:R-:W2:Y:S01]  /*71d0*/  MUFU.EX2 R15, R15 ;  /* 0x0000000f000f7308 */ /* 0x000ea20000000800 */
[C---:B------:R-:W-:Y:S01]  /*71e0*/  FADD.FTZ R55, R12.reuse, R55 ;  /* 0x000000370c377221 */ /* 0x040fe20000010000 */
[----:B------:R3:W-:Y:S01]  /*71f0*/  @!P1 SYNCS.ARRIVE.TRANS64.RED.A1T0 RZ, [R14+URZ], RZ ;  /* 0x000000ff0eff99a7 */ /* 0x0007e2000810043f */
[----:B------:R-:W-:Y:S01]  /*7200*/  F2FP.F16.F32.PACK_AB R12, R12, R13 ;  /* 0x0000000d0c0c723e */ /* 0x000fe200000000ff */
[--C-:B------:R-:W-:Y:S01]  /*7210*/  FFMA.FTZ R58, R59, UR33, -R80.reuse ;  /* 0x000000213b3a7c23 */ /* 0x100fe20008010850 */
[--C-:B------:R-:W-:Y:S01]  /*7220*/  FFMA.FTZ R46, R46, UR33, -R80.reuse ;  /* 0x000000212e2e7c23 */ /* 0x100fe20008010850 */
[--C-:B------:R-:W-:Y:S01]  /*7230*/  FFMA.FTZ R6, R63, UR33, -R80.reuse ;  /* 0x000000213f067c23 */ /* 0x100fe20008010850 */
[----:B------:R-:W-:Y:S01]  /*7240*/  FFMA.FTZ R31, R51, UR33, -R80 ;  /* 0x00000021331f7c23 */ /* 0x000fe20008010850 */
[----:B------:R4:W5:Y:S01]  /*7250*/  MUFU.EX2 R85, R30 ;  /* 0x0000001e00557308 */ /* 0x0009620000000800 */
[----:B-1----:R-:W-:Y:S01]  /*7260*/  FFMA.FTZ R4, R9, R4, R26 ;  /* 0x0000000409047223 */ /* 0x002fe2000001001a */
[----:B---3--:R-:W-:Y:S01]  /*7270*/  FADD.FTZ R14, R20, R55 ;  /* 0x00000037140e7221 */ /* 0x008fe20000010000 */
[--C-:B------:R-:W-:Y:S01]  /*7280*/  FFMA.FTZ R51, R62, UR33, -R80.reuse ;  /* 0x000000213e337c23 */ /* 0x100fe20008010850 */
[--C-:B------:R-:W-:Y:S01]  /*7290*/  FFMA.FTZ R62, R74, UR33, -R80.reuse ;  /* 0x000000214a3e7c23 */ /* 0x100fe20008010850 */
[----:B------:R-:W-:Y:S01]  /*72a0*/  FFMA.FTZ R75, R75, UR33, -R80 ;  /* 0x000000214b4b7c23 */ /* 0x000fe20008010850 */
[C---:B------:R-:W-:Y:S01]  /*72b0*/  FADD.FTZ R55, R25.reuse, R14 ;  /* 0x0000000e19377221 */ /* 0x040fe20000010000 */
[----:B------:R-:W-:Y:S01]  /*72c0*/  F2FP.F16.F32.PACK_AB R14, R25, R20 ;  /* 0x00000014190e723e */ /* 0x000fe200000000ff */
[----:B------:R-:W1:Y:S01]  /*72d0*/  MUFU.EX2 R142, R142 ;  /* 0x0000008e008e7308 */ /* 0x000e620000000800 */
[C---:B--2---:R-:W-:Y:S01]  /*72e0*/  FADD.FTZ R4, R15.reuse, R4 ;  /* 0x000000040f047221 */ /* 0x044fe20000010000 */
[----:B------:R-:W-:Y:S01]  /*72f0*/  F2FP.F16.F32.PACK_AB R13, R15, R26 ;  /* 0x0000001a0f0d723e */ /* 0x000fe200000000ff */
[----:B------:R-:W-:Y:S01]  /*7300*/  FADD.FTZ R26, R24, R55 ;  /* 0x00000037181a7221 */ /* 0x000fe20000010000 */
[--C-:B----4-:R-:W-:Y:S01]  /*7310*/  FFMA.FTZ R30, R50, UR33, -R80.reuse ;  /* 0x00000021321e7c23 */ /* 0x110fe20008010850 */
[--C-:B------:R-:W-:Y:S01]  /*7320*/  FFMA.FTZ R55, R67, UR33, -R80.reuse ;  /* 0x0000002143377c23 */ /* 0x100fe20008010850 */
[----:B------:R-:W-:Y:S01]  /*7330*/  FFMA.FTZ R139, R139, UR33, -R80 ;  /* 0x000000218b8b7c23 */ /* 0x000fe20008010850 */
[----:B------:R-:W-:Y:S01]  /*7340*/  FADD.FTZ R59, R29, R26 ;  /* 0x0000001a1d3b7221 */ /* 0x000fe20000010000 */
[----:B------:R-:W2:Y:S01]  /*7350*/  MUFU.EX2 R27, R27 ;  /* 0x0000001b001b7308 */ /* 0x000ea20000000800 */
[----:B-----5:R-:W-:Y:S01]  /*7360*/  FADD.FTZ R25, R85, R4 ;  /* 0x0000000455197221 */ /* 0x020fe20000010000 */
[--C-:B------:R-:W-:Y:S01]  /*7370*/  FFMA.FTZ R4, R66, UR33, -R80.reuse ;  /* 0x0000002142047c23 */ /* 0x100fe20008010850 */
[----:B------:R-:W-:Y:S01]  /*7380*/  FADD.FTZ R34, R28, R59 ;  /* 0x0000003b1c227221 */ /* 0x000fe20000010000 */
[--C-:B------:R-:W-:Y:S01]  /*7390*/  FFMA.FTZ R59, R70, UR33, -R80.reuse ;  /* 0x00000021463b7c23 */ /* 0x100fe20008010850 */
[--C-:B------:R-:W-:Y:S01]  /*73a0*/  FFMA.FTZ R79, R79, UR33, -R80.reuse ;  /* 0x000000214f4f7c23 */ /* 0x100fe20008010850 */
[----:B------:R-:W-:Y:S01]  /*73b0*/  FFMA.FTZ R82, R82, UR33, -R80 ;  /* 0x0000002152527c23 */ /* 0x000fe20008010850 */
[----:B------:R-:W-:Y:S01]  /*73c0*/  FADD.FTZ R63, R33, R34 ;  /* 0x00000022213f7221 */ /* 0x000fe20000010000 */
[----:B------:R-:W3:Y:S01]  /*73d0*/  MUFU.EX2 R84, R84 ;  /* 0x0000005400547308 */ /* 0x000ee20000000800 */
[C---:B-1----:R-:W-:Y:S01]  /*73e0*/  FADD.FTZ R20, R142.reuse, R25 ;  /* 0x000000198e147221 */ /* 0x042fe20000010000 */
[----:B------:R-:W-:Y:S01]  /*73f0*/  F2FP.F16.F32.PACK_AB R15, R142, R85 ;  /* 0x000000558e0f723e */ /* 0x000fe200000000ff */
[----:B------:R-:W-:Y:S01]  /*7400*/  FADD.FTZ R34, R32, R63 ;  /* 0x0000003f20227221 */ /* 0x000fe20000010000 */
[--C-:B------:R-:W-:Y:S01]  /*7410*/  FFMA.FTZ R83, R83, UR33, -R80.reuse ;  /* 0x0000002153537c23 */ /* 0x100fe20008010850 */
[----:B------:R-:W-:Y:S01]  /*7420*/  FFMA.FTZ R86, R86, UR33, -R80 ;  /* 0x0000002156567c23 */ /* 0x000fe20008010850 */
[----:B------:R-:W-:Y:S01]  /*7430*/  F2FP.F16.F32.PACK_AB R24, R29, R24 ;  /* 0x000000181d18723e */ /* 0x000fe200000000ff */
[----:B------:R-:W-:Y:S01]  /*7440*/  FADD.FTZ R63, R37, R34 ;  /* 0x00000022253f7221 */ /* 0x000fe20000010000 */
[----:B------:R-:W1:Y:S01]  /*7450*/  MUFU.EX2 R35, R35 ;  /* 0x0000002300237308 */ /* 0x000e620000000800 */
[----:B--2---:R-:W-:Y:S01]  /*7460*/  FADD.FTZ R25, R27, R20 ;  /* 0x000000141b197221 */ /* 0x004fe20000010000 */
[----:B------:R2:W-:Y:S01]  /*7470*/  STSM.16.M88.4 [R136+0x21800], R12 ;  /* 0x0218000c88007844 */ /* 0x0005e20000000200 */
[--C-:B------:R-:W-:Y:S01]  /*7480*/  FFMA.FTZ R20, R71, UR33, -R80.reuse ;  /* 0x0000002147147c23 */ /* 0x100fe20008010850 */
[----:B------:R-:W-:Y:S01]  /*7490*/  FFMA.FTZ R80, R87, UR33, -R80 ;  /* 0x0000002157507c23 */ /* 0x000fe20008010850 */
[----:B------:R-:W-:Y:S01]  /*74a0*/  F2FP.F16.F32.PACK_AB R32, R37, R32 ;  /* 0x000000202520723e */ /* 0x000fe200000000ff */
[----:B------:R-:W-:Y:S01]  /*74b0*/  UMOV UR36, UR57 ;  /* 0x0000003900247c82 */ /* 0x000fe20008000000 */
[-C--:B------:R-:W-:Y:S01]  /*74c0*/  FMUL.FTZ R90, R90, R9.reuse ;  /* 0x000000095a5a7220 */ /* 0x080fe20000410000 */
[----:B------:R-:W4:Y:S01]  /*74d0*/  MUFU.EX2 R38, R38 ;  /* 0x0000002600267308 */ /* 0x000f220000000800 */
        /* <DEDUP_REMOVED lines=16> */
[----:B----4-:R-:W-:Y:S01]  /*75e0*/  FADD.FTZ R26, R38, R25 ;  /* 0x00000019261a7221 */ /* 0x010fe20000010000 */
[-C--:B------:R-:W-:Y:S01]  /*75f0*/  FMUL.FTZ R115, R115, R9.reuse ;  /* 0x0000000973737220 */ /* 0x080fe20000410000 */
[-C--:B------:R-:W-:Y:S01]  /*7600*/  FMUL.FTZ R118, R118, R9.reuse ;  /* 0x0000000976767220 */ /* 0x080fe20000410000 */
[-C--:B------:R-:W-:Y:S01]  /*7610*/  FMUL.FTZ R119, R119, R9.reuse ;  /* 0x0000000977777220 */ /* 0x080fe20000410000 */
[-C--:B------:R-:W-:Y:S01]  /*7620*/  FMUL.FTZ R122, R122, R9.reuse ;  /* 0x000000097a7a7220 */ /* 0x080fe20000410000 */
[-C--:B------:R-:W-:Y:S01]  /*7630*/  FMUL.FTZ R123, R123, R9.reuse ;  /* 0x000000097b7b7220 */ /* 0x080fe20000410000 */
[-C--:B------:R-:W-:Y:S01]  /*7640*/  FMUL.FTZ R126, R126, R9.reuse ;  /* 0x000000097e7e7220 */ /* 0x080fe20000410000 */
[----:B------:R-:W4:Y:S01]  /*7650*/  MUFU.EX2 R46, R46 ;  /* 0x0000002e002e7308 */ /* 0x000f220000000800 */
[----:B---3--:R-:W-:Y:S01]  /*7660*/  FADD.FTZ R25, R39, R26 ;  /* 0x0000001a27197221 */ /* 0x008fe20000010000 */
[----:B------:R-:W-:Y:S01]  /*7670*/  FADD.FTZ R26, R36, R63 ;  /* 0x0000003f241a7221 */ /* 0x000fe20000010000 */
[-C--:B------:R-:W-:Y:S01]  /*7680*/  FMUL.FTZ R127, R127, R9.reuse ;  /* 0x000000097f7f7220 */ /* 0x080fe20000410000 */
[-C--:B------:R-:W-:Y:S01]  /*7690*/  FMUL.FTZ R130, R130, R9.reuse ;  /* 0x0000000982827220 */ /* 0x080fe20000410000 */
[-C--:B------:R-:W-:Y:S01]  /*76a0*/  FMUL.FTZ R131, R131, R9.reuse ;  /* 0x0000000983837220 */ /* 0x080fe20000410000 */
[----:B------:R-:W-:Y:S01]  /*76b0*/  FADD.FTZ R63, R41, R26 ;  /* 0x0000001a293f7221 */ /* 0x000fe20000010000 */
[-C--:B------:R-:W-:Y:S01]  /*76c0*/  FMUL.FTZ R134, R134, R9.reuse ;  /* 0x0000000986867220 */ /* 0x080fe20000410000 */
[----:B------:R-:W3:Y:S01]  /*76d0*/  MUFU.EX2 R81, R81 ;  /* 0x0000005100517308 */ /* 0x000ee20000000800 */
[----:B-1----:R-:W-:Y:S01]  /*76e0*/  FADD.FTZ R25, R42, R25 ;  /* 0x000000192a197221 */ /* 0x002fe20000010000 */
[----:B------:R-:W-:Y:S01]  /*76f0*/  FADD.FTZ R34, R40, R63 ;  /* 0x0000003f28227221 */ /* 0x000fe20000010000 */
[----:B------:R-:W-:Y:S01]  /*7700*/  F2FP.F16.F32.PACK_AB R40, R45, R40 ;  /* 0x000000282d28723e */ /* 0x000fe200000000ff */
[----:B------:R-:W-:Y:S01]  /*7710*/  FMUL.FTZ R135, R135, R9 ;  /* 0x0000000987877220 */ /* 0x000fe20000410000 */
[----:B------:R-:W-:-:S02]  /*7720*/  IMAD.MOV.U32 R9, RZ, RZ, R11 ;  /* 0x000000ffff097224 */ /* 0x000fc400078e000b */
[----:B------:R-:W-:Y:S01]  /*7730*/  FADD.FTZ R63, R45, R34 ;  /* 0x000000222d3f7221 */ /* 0x000fe20000010000 */
[----:B------:R-:W1:Y:S01]  /*7740*/  MUFU.EX2 R30, R30 ;  /* 0x0000001e001e7308 */ /* 0x000e620000000800 */
[----:B----4-:R-:W-:Y:S02]  /*7750*/  FADD.FTZ R26, R46, R25 ;  /* 0x000000192e1a7221 */ /* 0x010fe40000010000 */
[----:B------:R-:W-:-:S05]  /*7760*/  FADD.FTZ R50, R44, R63 ;  /* 0x0000003f2c327221 */ /* 0x000fca0000010000 */
[----:B------:R-:W4:Y:S01]  /*7770*/  MUFU.EX2 R31, R31 ;  /* 0x0000001f001f7308 */ /* 0x000f220000000800 */
[----:B---3--:R-:W-:Y:S01]  /*7780*/  FADD.FTZ R25, R81, R26 ;  /* 0x0000001a51197221 */ /* 0x008fe20000010000 */
[----:B------:R-:W-:Y:S02]  /*7790*/  F2FP.F16.F32.PACK_AB R26, R33, R28 ;  /* 0x0000001c211a723e */ /* 0x000fe400000000ff */
[----:B------:R-:W-:Y:S02]  /*77a0*/  F2FP.F16.F32.PACK_AB R33, R42, R39 ;  /* 0x000000272a21723e */ /* 0x000fe400000000ff */
[C---:B------:R-:W-:Y:S02]  /*77b0*/  F2FP.F16.F32.PACK_AB R42, R49.reuse, R44 ;  /* 0x0000002c312a723e */ /* 0x040fe400000000ff */
[----:B------:R-:W3:Y:S01]  /*77c0*/  MUFU.EX2 R43, R43 ;  /* 0x0000002b002b7308 */ /* 0x000ee20000000800 */
[----:B-1----:R-:W-:Y:S01]  /*77d0*/  FADD.FTZ R34, R30, R25 ;  /* 0x000000191e227221 */ /* 0x002fe20000010000 */
[----:B------:R-:W-:Y:S01]  /*77e0*/  FADD.FTZ R25, R49, R50 ;  /* 0x0000003231197221 */ /* 0x000fe20000010000 */
[----:B------:R-:W-:-:S03]  /*77f0*/  F2FP.F16.F32.PACK_AB R50, R57, R52 ;  /* 0x000000343932723e */ /* 0x000fc600000000ff */
[----:B--2---:R-:W-:Y:S01]  /*7800*/  FADD.FTZ R14, R48, R25 ;  /* 0x00000019300e7221 */ /* 0x004fe20000010000 */
[----:B------:R-:W-:Y:S01]  /*7810*/  F2FP.F16.F32.PACK_AB R25, R84, R27 ;  /* 0x0000001b5419723e */ /* 0x000fe200000000ff */
[----:B------:R-:W1:Y:S01]  /*7820*/  MUFU.EX2 R54, R54 ;  /* 0x0000003600367308 */ /* 0x000e620000000800 */
[----:B----4-:R-:W-:Y:S01]  /*7830*/  FADD.FTZ R28, R31, R34 ;  /* 0x000000221f1c7221 */ /* 0x010fe20000010000 */
[----:B------:R-:W-:Y:S01]  /*7840*/  FADD.FTZ R15, R53, R14 ;  /* 0x0000000e350f7221 */ /* 0x000fe20000010000 */
[----:B------:R-:W-:Y:S02]  /*7850*/  F2FP.F16.F32.PACK_AB R27, R38, R35 ;  /* 0x00000023261b723e */ /* 0x000fe400000000ff */
[----:B------:R-:W-:Y:S01]  /*7860*/  F2FP.F16.F32.PACK_AB R34, R41, R36 ;  /* 0x000000242922723e */ /* 0x000fe200000000ff */
[----:B------:R-:W-:Y:S01]  /*7870*/  FADD.FTZ R14, R52, R15 ;  /* 0x0000000f340e7221 */ /* 0x000fe20000010000 */
[----:B------:R-:W-:Y:S01]  /*7880*/  F2FP.F16.F32.PACK_AB R35, R81, R46 ;  /* 0x0000002e5123723e */ /* 0x000fe200000000ff */
[----:B------:R-:W2:Y:S01]  /*7890*/  MUFU.EX2 R47, R47 ;  /* 0x0000002f002f7308 */ /* 0x000ea20000000800 */
[----:B---3--:R-:W-:Y:S01]  /*78a0*/  FADD.FTZ R13, R43, R28 ;  /* 0x0000001c2b0d7221 */ /* 0x008fe20000010000 */
[----:B------:R-:W-:Y:S01]  /*78b0*/  FADD.FTZ R15, R57, R14 ;  /* 0x0000000e390f7221 */ /* 0x000fe20000010000 */
[----:B------:R3:W-:Y:S01]  /*78c0*/  STSM.16.M88.4 [R23], R24 ;  /* 0x0000001817007844 */ /* 0x0007e20000000200 */
[----:B------:R-:W-:-:S02]  /*78d0*/  F2FP.F16.F32.PACK_AB R41, R31, R30 ;  /* 0x0000001e1f29723e */ /* 0x000fc400000000ff */
[----:B------:R-:W-:Y:S01]  /*78e0*/  F2FP.F16.F32.PACK_AB R48, R53, R48 ;  /* 0x000000303530723e */ /* 0x000fe200000000ff */
[----:B------:R4:W-:Y:S01]  /*78f0*/  STSM.16.M88.4 [R22], R32 ;  /* 0x0000002016007844 */ /* 0x0009e20000000200 */
[----:B------:R-:W5:Y:S01]  /*7900*/  MUFU.EX2 R58, R58 ;  /* 0x0000003a003a7308 */ /* 0x000f620000000800 */
[C---:B-1----:R-:W-:Y:S01]  /*7910*/  FADD.FTZ R12, R54.reuse, R13 ;  /* 0x0000000d360c7221 */ /* 0x042fe20000010000 */
[----:B------:R-:W-:-:S05]  /*7920*/  F2FP.F16.F32.PACK_AB R43, R54, R43 ;  /* 0x0000002b362b723e */ /* 0x000fca00000000ff */
[----:B------:R4:W-:Y:S01]  /*7930*/  STSM.16.M88.4 [R18], R40 ;  /* 0x0000002812007844 */ /* 0x0009e20000000200 */
[----:B------:R-:W1:Y:S01]  /*7940*/  MUFU.EX2 R51, R51 ;  /* 0x0000003300337308 */ /* 0x000e620000000800 */
[----:B--2---:R-:W-:-:S07]  /*7950*/  FADD.FTZ R13, R47, R12 ;  /* 0x0000000c2f0d7221 */ /* 0x004fce0000010000 */
[----:B------:R-:W2:Y:S01]  /*7960*/  MUFU.EX2 R6, R6 ;  /* 0x0000000600067308 */ /* 0x000ea20000000800 */
[C---:B-----5:R-:W-:Y:S01]  /*7970*/  FADD.FTZ R12, R58.reuse, R13 ;  /* 0x0000000d3a0c7221 */ /* 0x060fe20000010000 */
[----:B------:R-:W-:-:S06]  /*7980*/  F2FP.F16.F32.PACK_AB R49, R58, R47 ;  /* 0x0000002f3a31723e */ /* 0x000fcc00000000ff */
[----:B------:R-:W5:Y:S01]  /*7990*/  MUFU.EX2 R61, R61 ;  /* 0x0000003d003d7308 */ /* 0x000f620000000800 */
[----:B-1----:R-:W-:Y:S01]  /*79a0*/  FADD.FTZ R13, R51, R12 ;  /* 0x0000000c330d7221 */ /* 0x002fe20000010000 */
[----:B------:R-:W-:-:S06]  /*79b0*/  FADD.FTZ R12, R56, R15 ;  /* 0x0000000f380c7221 */ /* 0x000fcc0000010000 */
[----:B------:R-:W1:Y:S01]  /*79c0*/  MUFU.EX2 R4, R4 ;  /* 0x0000000400047308 */ /* 0x000e620000000800 */
[C---:B--2---:R-:W-:Y:S01]  /*79d0*/  FADD.FTZ R13, R6.reuse, R13 ;  /* 0x0000000d060d7221 */ /* 0x044fe20000010000 */
[----:B------:R-:W-:-:S05]  /*79e0*/  F2FP.F16.F32.PACK_AB R51, R6, R51 ;  /* 0x000000330633723e */ /* 0x000fca00000000ff */
[----:B------:R4:W-:Y:S01]  /*79f0*/  STSM.16.M88.4 [R136+0x27800], R48 ;  /* 0x0278003088007844 */ /* 0x0009e20000000200 */
[----:B------:R-:W2:Y:S01]  /*7a00*/  MUFU.EX2 R60, R60 ;  /* 0x0000003c003c7308 */ /* 0x000ea20000000800 */
[C---:B-----5:R-:W-:Y:S01]  /*7a10*/  FADD.FTZ R15, R61.reuse, R12 ;  /* 0x0000000c3d0f7221 */ /* 0x060fe20000010000 */
[----:B------:R-:W-:-:S06]  /*7a20*/  F2FP.F16.F32.PACK_AB R56, R61, R56 ;  /* 0x000000383d38723e */ /* 0x000fcc00000000ff */
[----:B------:R-:W5:Y:S01]  /*7a30*/  MUFU.EX2 R55, R55 ;  /* 0x0000003700377308 */ /* 0x000f620000000800 */
[----:B-1----:R-:W-:-:S07]  /*7a40*/  FADD.FTZ R12, R4, R13 ;  /* 0x0000000d040c7221 */ /* 0x002fce0000010000 */
[----:B------:R-:W1:Y:S01]  /*7a50*/  MUFU.EX2 R65, R65 ;  /* 0x0000004100417308 */ /* 0x000e620000000800 */
[----:B--2---:R-:W-:-:S07]  /*7a60*/  FADD.FTZ R14, R60, R15 ;  /* 0x0000000f3c0e7221 */ /* 0x004fce0000010000 */
[----:B------:R-:W2:Y:S01]  /*7a70*/  MUFU.EX2 R59, R59 ;  /* 0x0000003b003b7308 */ /* 0x000ea20000000800 */
[C---:B-----5:R-:W-:Y:S01]  /*7a80*/  FADD.FTZ R12, R55.reuse, R12 ;  /* 0x0000000c370c7221 */ /* 0x060fe20000010000 */
[----:B------:R-:W-:-:S06]  /*7a90*/  F2FP.F16.F32.PACK_AB R57, R55, R4 ;  /* 0x000000043739723e */ /* 0x000fcc00000000ff */
[----:B------:R-:W5:Y:S01]  /*7aa0*/  MUFU.EX2 R64, R64 ;  /* 0x0000004000407308 */ /* 0x000f620000000800 */
[C---:B-1----:R-:W-:Y:S01]  /*7ab0*/  FADD.FTZ R15, R65.reuse, R14 ;  /* 0x0000000e410f7221 */ /* 0x042fe20000010000 */
[----:B------:R-:W-:-:S06]  /*7ac0*/  F2FP.F16.F32.PACK_AB R58, R65, R60 ;  /* 0x0000003c413a723e */ /* 0x000fcc00000000ff */
[----:B------:R-:W1:Y:S01]  /*7ad0*/  MUFU.EX2 R20, R20 ;  /* 0x0000001400147308 */ /* 0x000e620000000800 */
[----:B--2---:R-:W-:-:S07]  /*7ae0*/  FADD.FTZ R13, R59, R12 ;  /* 0x0000000c3b0d7221 */ /* 0x004fce0000010000 */
[----:B------:R-:W2:Y:S01]  /*7af0*/  MUFU.EX2 R69, R69 ;  /* 0x0000004500457308 */ /* 0x000ea20000000800 */
[----:B-----5:R-:W-:-:S07]  /*7b00*/  FADD.FTZ R12, R64, R15 ;  /* 0x0000000f400c7221 */ /* 0x020fce0000010000 */
[----:B------:R-:W5:Y:S01]  /*7b10*/  MUFU.EX2 R62, R62 ;  /* 0x0000003e003e7308 */ /* 0x000f620000000800 */
[C---:B-1----:R-:W-:Y:S01]  /*7b20*/  FADD.FTZ R13, R20.reuse, R13 ;  /* 0x0000000d140d7221 */ /* 0x042fe20000010000 */
[----:B------:R-:W-:-:S05]  /*7b30*/  F2FP.F16.F32.PACK_AB R59, R20, R59 ;  /* 0x0000003b143b723e */ /* 0x000fca00000000ff */
[----:B------:R4:W-:Y:S01]  /*7b40*/  STSM.16.M88.4 [R17], R56 ;  /* 0x0000003811007844 */ /* 0x0009e20000000200 */
[----:B------:R-:W1:Y:S01]  /*7b50*/  MUFU.EX2 R68, R68 ;  /* 0x0000004400447308 */ /* 0x000e620000000800 */
[C---:B--2---:R-:W-:Y:S01]  /*7b60*/  FADD.FTZ R15, R69.reuse, R12 ;  /* 0x0000000c450f7221 */ /* 0x044fe20000010000 */
[----:B------:R-:W-:-:S06]  /*7b70*/  F2FP.F16.F32.PACK_AB R64, R69, R64 ;  /* 0x000000404540723e */ /* 0x000fcc00000000ff */
[----:B------:R-:W2:Y:S01]  /*7b80*/  MUFU.EX2 R75, R75 ;  /* 0x0000004b004b7308 */ /* 0x000ea20000000800 */
[----:B-----5:R-:W-:-:S07]  /*7b90*/  FADD.FTZ R6, R62, R13 ;  /* 0x0000000d3e067221 */ /* 0x020fce0000010000 */
[----:B------:R-:W5:Y:S01]  /*7ba0*/  MUFU.EX2 R73, R73 ;  /* 0x0000004900497308 */ /* 0x000f620000000800 */
[----:B-1----:R-:W-:-:S07]  /*7bb0*/  FADD.FTZ R12, R68, R15 ;  /* 0x0000000f440c7221 */ /* 0x002fce0000010000 */
[----:B------:R-:W1:Y:S01]  /*7bc0*/  MUFU.EX2 R67, R139 ;  /* 0x0000008b00437308 */ /* 0x000e620000000800 */
[C---:B--2---:R-:W-:Y:S01]  /*7bd0*/  FADD.FTZ R6, R75.reuse, R6 ;  /* 0x000000064b067221 */ /* 0x044fe20000010000 */
[----:B------:R-:W-:-:S06]  /*7be0*/  F2FP.F16.F32.PACK_AB R65, R75, R62 ;  /* 0x0000003e4b41723e */ /* 0x000fcc00000000ff */
        /* <DEDUP_REMOVED lines=8> */
[C---:B-----5:R-:W-:Y:S01]  /*7c70*/  F2FP.F16.F32.PACK_AB R67, R79.reuse, R67 ;  /* 0x000000434f43723e */ /* 0x060fe200000000ff */
[----:B------:R-:W-:-:S04]  /*7c80*/  FADD.FTZ R6, R79, R6 ;  /* 0x000000064f067221 */ /* 0x000fc80000010000 */
[----:B------:R4:W-:Y:S02]  /*7c90*/  STSM.16.M88.4 [R22+0x6000], R64 ;  /* 0x0060004016007844 */ /* 0x0009e40000000200 */
[----:B---3--:R-:W3:Y:S01]  /*7ca0*/  MUFU.EX2 R25, R82 ;  /* 0x0000005200197308 */ /* 0x008ee20000000800 */
[C---:B-1----:R-:W-:Y:S01]  /*7cb0*/  F2FP.F16.F32.PACK_AB R72, R77.reuse, R72 ;  /* 0x000000484d48723e */ /* 0x042fe200000000ff */
[----:B------:R-:W-:-:S06]  /*7cc0*/  FADD.FTZ R13, R77, R12 ;  /* 0x0000000c4d0d7221 */ /* 0x000fcc0000010000 */
[----:B------:R-:W1:Y:S01]  /*7cd0*/  MUFU.EX2 R83, R83 ;  /* 0x0000005300537308 */ /* 0x000e620000000800 */
[----:B--2---:R-:W-:Y:S01]  /*7ce0*/  F2FP.F16.F32.PACK_AB R74, R7, R76 ;  /* 0x0000004c074a723e */ /* 0x004fe200000000ff */
[----:B------:R-:W-:-:S06]  /*7cf0*/  FADD.FTZ R76, R76, R13 ;  /* 0x0000000d4c4c7221 */ /* 0x000fcc0000010000 */
[----:B------:R-:W2:Y:S01]  /*7d00*/  MUFU.EX2 R27, R86 ;  /* 0x00000056001b7308 */ /* 0x000ea20000000800 */
[----:B---3--:R-:W-:-:S07]  /*7d10*/  FADD.FTZ R6, R25, R6 ;  /* 0x0000000619067221 */ /* 0x008fce0000010000 */
[----:B------:R-:W3:Y:S01]  /*7d20*/  MUFU.EX2 R80, R80 ;  /* 0x0000005000507308 */ /* 0x000ee20000000800 */
[C---:B-1----:R-:W-:Y:S01]  /*7d30*/  F2FP.F16.F32.PACK_AB R73, R83.reuse, R25 ;  /* 0x000000195349723e */ /* 0x042fe200000000ff */
[----:B------:R-:W-:-:S04]  /*7d40*/  FADD.FTZ R6, R83, R6 ;  /* 0x0000000653067221 */ /* 0x000fc80000010000 */
[----:B--2---:R-:W-:Y:S01]  /*7d50*/  FADD.FTZ R4, R27, R6 ;  /* 0x000000061b047221 */ /* 0x004fe20000010000 */
[----:B------:R-:W-:Y:S01]  /*7d60*/  FADD.FTZ R6, R7, R76 ;  /* 0x0000004c07067221 */ /* 0x000fe20000010000 */
[----:B------:R-:W-:Y:S01]  /*7d70*/  IMAD.MOV.U32 R7, RZ, RZ, R10 ;  /* 0x000000ffff077224 */ /* 0x000fe200078e000a */
[C---:B---3--:R-:W-:Y:S01]  /*7d80*/  F2FP.F16.F32.PACK_AB R75, R80.reuse, R27 ;  /* 0x0000001b504b723e */ /* 0x048fe200000000ff */
[----:B------:R-:W-:-:S04]  /*7d90*/  FADD.FTZ R4, R80, R4 ;  /* 0x0000000450047221 */ /* 0x000fc80000010000 */
[----:B------:R4:W-:Y:S01]  /*7da0*/  STSM.16.M88.4 [R18+0x6000], R72 ;  /* 0x0060004812007844 */ /* 0x0009e20000000200 */
[----:B------:R1:W-:Y:S06]  /*7db0*/  MEMBAR.ALL.CTA ;  /* 0x0000000000007992 */ /* 0x0003ec0000008000 */
[----:B-1----:R-:W1:Y:S02]  /*7dc0*/  FENCE.VIEW.ASYNC.S ;  /* 0x00000000000073c6 */ /* 0x002e640000000000 */
[----:B-1----:R-:W-:Y:S01]  /*7dd0*/  NOP ;  /* 0x0000000000007918 */ /* 0x002fe20000000000 */
[----:B------:R-:W-:Y:S05]  /*7de0*/  @P2 BRA `(.L_x_8956) ;  /* 0xffffffcc00ec2947 */ /* 0x000fea000383ffff */
[----:B------:R-:W-:Y:S01]  /*7df0*/  IMAD.MOV.U32 R9, RZ, RZ, R11 ;  /* 0x000000ffff097224 */ /* 0x000fe200078e000b */
[----:B------:R-:W-:Y:S01]  /*7e00*/  UMOV UR36, UR57 ;  /* 0x0000003900247c82 */ /* 0x000fe20008000000 */
[----:B------:R-:W-:Y:S01]  /*7e10*/  IMAD.MOV.U32 R7, RZ, RZ, R10 ;  /* 0x000000ffff077224 */ /* 0x000fe200078e000a */
[----:B------:R-:W-:-:S06]  /*7e20*/  UMOV UR49, UR56 ;  /* 0x0000003800317c82 */ /* 0x000fcc0008000000 */
.L_x_8939:
        /* <DEDUP_REMOVED lines=15> */
.L_x_8958:
[----:B------:R-:W-:-:S11]  /*7f20*/  UISETP.NE.AND UP0, UPT, UR10, 0x1, UPT ;  /* 0x000000010a00788c */ /* 0x000fd6000bf05270 */
[----:B------:R-:W-:Y:S02]  /*7f30*/  @UP0 ULDC.64 UR14, c[0x0][0x9e8] ;  /* 0x00027a00000e0ab9 */ /* 0x000fe40000000a00 */
[----:B------:R-:W-:-:S04]  /*7f40*/  UIMAD.WIDE.U32 UR6, UR53, UR14, URZ ;  /* 0x0000000e350672a5 */ /* 0x000fc8000f8e003f */
[----:B------:R-:W-:-:S12]  /*7f50*/  @UP0 USHF.R.U32.HI UR53, URZ, UR15, UR7 ;  /* 0x0000000f3f350299 */ /* 0x000fd80008011607 */
.L_x_8959:
[----:B------:R-:W-:-:S04]  /*7f60*/  UIMAD UR53, UR53, UR10, URZ ;  /* 0x0000000a353572a4 */ /* 0x000fc8000f8e023f */
[----:B------:R-:W-:-:S04]  /*7f70*/  UISETP.LT.AND UP0, UPT, UR35, UR53, UPT ;  /* 0x000000352300728c */ /* 0x000fc8000bf01270 */
[----:B------:R-:W-:-:S12]  /*7f80*/  USEL UR35, UR35, UR53, !UP0 ;  /* 0x0000003523237287 */ /* 0x000fd8000c000000 */
.L_x_8957:
        /* <DEDUP_REMOVED lines=13> */
.L_x_8969:
        /* <DEDUP_REMOVED lines=9> */
.L_x_8962:
[----:B------:R-:W-:Y:S01]  /*80f0*/  ULEA UR6, UR36, UR39, 0x3 ;  /* 0x0000002724067291 */ /* 0x000fe2000f8e183f */
[----:B------:R-:W-:-:S05]  /*8100*/  IMAD.U32 R7, RZ, RZ, UR49 ;  /* 0x00000031ff077e24 */ /* 0x000fca000f8e00ff */
[----:B------:R-:W-:-:S04]  /*8110*/  SHF.L.U32 R7, R7, 0x1f, RZ ;  /* 0x0000001f07077819 */ /* 0x000fc800000006ff */
[----:B------:R1:W3:Y:S01]  /*8120*/  SYNCS.PHASECHK.TRANS64.TRYWAIT P2, [UR6+0x2d830], R7 ;  /* 0x02d83007ff0075a7 */ /* 0x0002e20008040146 */
[----:B------:R-:W-:Y:S05]  /*8130*/  @!P0 BRA `(.L_x_8963) ;  /* 0x0000000000048947 */ /* 0x000fea0003800000 */
[----:B------:R-:W-:Y:S01]  /*8140*/  BPT.TRAP 0x1 ;  /* 0x000000040000795c */ /* 0x000fe20000300000 */
.L_x_8963:
[----:B---3--:R-:W-:Y:S05]  /*8150*/  @P2 BRA `(.L_x_8961) ;  /* 0x0000000000082947 */ /* 0x008fea0003800000 */
[----:B------:R-:W3:Y:S02]  /*8160*/  SYNCS.PHASECHK.TRANS64.TRYWAIT P2, [UR6+0x2d830], R7 ;  /* 0x02d83007ff0075a7 */ /* 0x000ee40008040146 */
[----:B---3--:R-:W-:Y:S05]  /*8170*/  @!P2 BRA `(.L_x_8964) ;  /* 0x0000009c0078a947 */ /* 0x008fea0003800000 */
.L_x_8961:
[----:B-12---:R-:W-:Y:S01]  /*8180*/  VIADD R7, R16, 0x8 ;  /* 0x0000000810077836 */ /* 0x006fe20000000000 */
        /* <DEDUP_REMOVED lines=13> */
[----:B----4-:R-:W-:-:S06]  /*8260*/  WARPGROUP.ARRIVE ;  /* 0x00000000000079c5 */ /* 0x010fcc0000000000 */
        /* <DEDUP_REMOVED lines=20> */
.L_x_8966:
[----:B------:R-:W-:Y:S01]  /*83b0*/  ULEA UR6, UR35, UR39, 0x3 ;  /* 0x0000002723067291 */ /* 0x000fe2000f8e183f */
[----:B------:R-:W-:-:S05]  /*83c0*/  IMAD.U32 R7, RZ, RZ, UR28 ;  /* 0x0000001cff077e24 */ /* 0x000fca000f8e00ff */
[----:B------:R-:W-:-:S04]  /*83d0*/  SHF.L.U32 R7, R7, 0x1f, RZ ;  /* 0x0000001f07077819 */ /* 0x000fc800000006ff */
[----:B------:R1:W2:Y:S01]  /*83e0*/  SYNCS.PHASECHK.TRANS64.TRYWAIT P2, [UR6+0x2d850], R7 ;  /* 0x02d85007ff0075a7 */ /* 0x0002a20008040146 */
[----:B------:R-:W-:Y:S05]  /*83f0*/  @!P0 BRA `(.L_x_8967) ;  /* 0x0000000000048947 */ /* 0x000fea0003800000 */
[----:B------:R-:W-:Y:S01]  /*8400*/  BPT.TRAP 0x1 ;  /* 0x000000040000795c */ /* 0x000fe20000300000 */
.L_x_8967:
[----:B--2---:R-:W-:Y:S05]  /*8410*/  @P2 BRA `(.L_x_8965) ;  /* 0x0000000000082947 */ /* 0x004fea0003800000 */
[----:B------:R-:W2:Y:S02]  /*8420*/  SYNCS.PHASECHK.TRANS64.TRYWAIT P2, [UR6+0x2d850], R7 ;  /* 0x02d85007ff0075a7 */ /* 0x000ea40008040146 */
[----:B--2---:R-:W-:Y:S05]  /*8430*/  @!P2 BRA `(.L_x_8968) ;  /* 0x0000009800e0a947 */ /* 0x004fea0003800000 */
.L_x_8965:
[----:B------:R-:W-:Y:S01]  /*8440*/  UIADD3 UR6, UR39, 0x400, URZ ;  /* 0x0000040027067890 */ /* 0x000fe2000fffe03f */
[----:B------:R-:W-:Y:S01]  /*8450*/  WARPGROUP.ARRIVE ;  /* 0x00000000000079c5 */ /* 0x000fe20000000000 */
[----:B------:R-:W-:Y:S01]  /*8460*/  UMOV UR29, 0x40000040 ;  /* 0x40000040001d7882 */ /* 0x000fe20000000000 */
[----:B------:R-:W-:Y:S01]  /*8470*/  UMOV UR31, 0x80000020 ;  /* 0x80000020001f7882 */ /* 0x000fe20000000000 */
[----:B------:R-:W-:Y:S01]  /*8480*/  USHF.R.U32.HI UR6, URZ, 0x4, UR6 ;  /* 0x000000043f067899 */ /* 0x000fe20008011606 */
[----:B--2---:R-:W-:Y:S02]  /*8490*/  FMNMX.FTZ R12, R24, R11, !PT ;  /* 0x0000000b180c7209 */ /* 0x004fe40007810000 */
[----:B------:R-:W-:Y:S01]  /*84a0*/  ISETP.GE.U32.AND P2, PT, R2, 0x180, PT ;  /* 0x000001800200780c */ /* 0x000fe20003f46070 */
[----:B------:R-:W-:Y:S01]  /*84b0*/  ULOP3.LUT UR6, UR6, 0x3fff, URZ, 0xc0, !UPT ;  /* 0x00003fff06067892 */ /* 0x000fe2000f8ec03f */
[----:B-1----:R-:W-:-:S03]  /*84c0*/  FMNMX.FTZ R7, R25, R12, !PT ;  /* 0x0000000c19077209 */ /* 0x002fc60007810000 */
[----:B------:R-:W-:Y:S01]  /*84d0*/  ULOP3.LUT UR7, UR6, 0x2000000, URZ, 0xfc, !UPT ;  /* 0x0200000006077892 */ /* 0x000fe2000f8efc3f */
[----:B------:R-:W-:Y:S01]  /*84e0*/  FMNMX.FTZ R12, R28, R7, !PT ;  /* 0x000000071c0c7209 */ /* 0x000fe20007810000 */
[----:B------:R-:W-:Y:S02]  /*84f0*/  ULOP3.LUT UR6, UR41, 0x10000, URZ, 0xfc, !UPT ;  /* 0x0001000029067892 */ /* 0x000fe4000f8efc3f */
[----:B------:R-:W-:Y:S01]  /*8500*/  UIMAD UR7, UR35, 0x600, UR7 ;  /* 0x00000600230778a4 */ /* 0x000fe2000f8e0207 */
[----:B------:R-:W-:-:S04]  /*8510*/  FMNMX.FTZ R7, R29, R12, !PT ;  /* 0x0000000c1d077209 */ /* 0x000fc80007810000 */
[----:B------:R-:W-:Y:S01]  /*8520*/  UMOV UR28, UR6 ;  /* 0x00000006001c7c82 */ /* 0x000fe20008000000 */
[----:B------:R-:W-:Y:S01]  /*8530*/  FMNMX.FTZ R12, R32, R7, !PT ;  /* 0x00000007200c7209 */ /* 0x000fe20007810000 */
        /* <DEDUP_REMOVED lines=38> */
[----:B------:R-:W1:Y:S01]  /*87a0*/  SHFL.BFLY PT, R7, R12, 0x2, 0x1f ;  /* 0x0c401f000c077f89 */ /* 0x000e6200000e0000 */
[----:B------:R-:W-:Y:S01]  /*87b0*/  UMOV UR29, 0x40000040 ;  /* 0x40000040001d7882 */ /* 0x000fe20000000000 */
[----:B------:R-:W-:Y:S01]  /*87c0*/  UMOV UR31, 0x80000020 ;  /* 0x80000020001f7882 */ /* 0x000fe20000000000 */
[----:B-1----:R-:W-:-:S05]  /*87d0*/  FMNMX.FTZ R9, R12, R7, !PT ;  /* 0x000000070c097209 */ /* 0x002fca0007810000 */
[----:B------:R-:W1:Y:S02]  /*87e0*/  SHFL.BFLY PT, R14, R9, 0x1, 0x1f ;  /* 0x0c201f00090e7f89 */ /* 0x000e6400000e0000 */
[----:B-1----:R-:W-:-:S05]  /*87f0*/  FMNMX.FTZ R7, R9, R14, !PT ;  /* 0x0000000e09077209 */ /* 0x002fca0007810000 */
[C---:B------:R-:W-:Y:S01]  /*8800*/  FMUL.FTZ R12, R7.reuse, UR33 ;  /* 0x00000021070c7c20 */ /* 0x040fe20008410000 */
[----:B------:R-:W-:-:S03]  /*8810*/  FADD.FTZ R11, -R7, R11 ;  /* 0x0000000b070b7221 */ /* 0x000fc60000010100 */
        /* <DEDUP_REMOVED lines=18> */
[----:B------:R-:W-:Y:S01]  /*8940*/  FFMA.FTZ R85, R85, UR33, -R12 ;  /* 0x0000002155557c23 */ /* 0x000fe2000801080c */
[----:B------:R-:W-:-:S02]  /*8950*/  FMUL.FTZ R11, R11, UR33 ;  /* 0x000000210b0b7c20 */ /* 0x000fc40008410000 */
[----:B------:R-:W-:-:S03]  /*8960*/  FMNMX.FTZ R9, R35, R28, !PT ;  /* 0x0000001c23097209 */ /* 0x000fc60007810000 */
[----:B------:R-:W-:Y:S01]  /*8970*/  MUFU.EX2 R14, R14 ;  /* 0x0000000e000e7308 */ /* 0x000fe20000000800 */
[----:B------:R-:W-:Y:S01]  /*8980*/  FMNMX.FTZ R28, R38, R9, !PT ;  /* 0x00000009261c7209 */ /* 0x000fe20007810000 */
[--C-:B-1----:R-:W-:Y:S01]  /*8990*/  FFMA.FTZ R33, R44, UR33, -R12.reuse ;  /* 0x000000212c217c23 */ /* 0x102fe2000801080c */
        /* <DEDUP_REMOVED lines=8> */
[----:B------:R-:W-:Y:S01]  /*8a20*/  FFMA.FTZ R73, R80, UR33, -R12 ;  /* 0x0000002150497c23 */ /* 0x000fe2000801080c */
[----:B------:R-:W-:-:S02]  /*8a30*/  WARPGROUP.DEPBAR.LE gsb0, 0x0 ;  /* 0x00008000000079c5 */ /* 0x000fc40000010000 */
[----:B------:R-:W-:Y:S01]  /*8a40*/  WARPGROUP.ARRIVE ;  /* 0x00000000000079c5 */ /* 0x000fe20000000000 */
[----:B------:R-:W-:Y:S01]  /*8a50*/  FMNMX.FTZ R9, R43, R32, !PT ;  /* 0x000000202b097209 */ /* 0x000fe20007810000 */
[----:B------:R-:W-:Y:S01]  /*8a60*/  MUFU.EX2 R11, R11 ;  /* 0x0000000b000b7308 */ /* 0x000fe20000000800 */
[--C-:B-1----:R-:W-:Y:S01]  /*8a70*/  FFMA.FTZ R37, R48, UR33, -R12.reuse ;  /* 0x0000002130257c23 */ /* 0x102fe2000801080c */
[--C-:B------:R-:W-:Y:S01]  /*8a80*/  FFMA.FTZ R48, R53, UR33, -R12.reuse ;  /* 0x0000002135307c23 */ /* 0x100fe2000801080c */
[----:B------:R-:W-:Y:S01]  /*8a90*/  FMNMX.FTZ R32, R46, R9, !PT ;  /* 0x000000092e207209 */ /* 0x000fe20007810000 */
[----:B------:R-:W-:Y:S01]  /*8aa0*/  HGMMA.64x96x16.F32 R88, gdesc[UR28].tnspB, R88, gsb0 ;  /* 0x416000001c5879f0 */ /* 0x000fe20008000858 */
[----:B------:R-:W-:Y:S01]  /*8ab0*/  UIADD3 UR28, UR6, 0x6, URZ ;  /* 0x00000006061c7890 */ /* 0x000fe2000fffe03f */
[--C-:B------:R-:W-:Y:S01]  /*8ac0*/  FFMA.FTZ R53, R60, UR33, -R12.reuse ;  /* 0x000000213c357c23 */ /* 0x100fe2000801080c */
[----:B------:R-:W-:Y:S01]  /*8ad0*/  UIADD3 UR30, UR7, 0xc0, URZ ;  /* 0x000000c0071e7890 */ /* 0x000fe2000fffe03f */
[----:B------:R-:W-:Y:S01]  /*8ae0*/  FMNMX.FTZ R9, R47, R32, !PT ;  /* 0x000000202f097209 */ /* 0x000fe20007810000 */
[----:B------:R-:W-:Y:S01]  /*8af0*/  UMOV UR29, 0x40000040 ;  /* 0x40000040001d7882 */ /* 0x000fe20000000000 */
[----:B------:R-:W-:Y:S01]  /*8b00*/  UMOV UR31, 0x80000020 ;  /* 0x80000020001f7882 */ /* 0x000fe20000000000 */
        /* <DEDUP_REMOVED lines=11> */
[----:B------:R-:W-:-:S04]  /*8bc0*/  FMNMX.FTZ R40, R58, R9, !PT ;  /* 0x000000093a287209 */ /* 0x000fc80007810000 */
[----:B------:R-:W-:-:S03]  /*8bd0*/  FMNMX.FTZ R9, R59, R40, !PT ;  /* 0x000000283b097209 */ /* 0x000fc60007810000 */
[----:B------:R1:W-:Y:S01]  /*8be0*/  MUFU.EX2 R45, R52 ;  /* 0x00000034002d7308 */ /* 0x0003e20000000800 */
[----:B------:R-:W-:-:S04]  /*8bf0*/  FMNMX.FTZ R40, R62, R9, !PT ;  /* 0x000000093e287209 */ /* 0x000fc80007810000 */
        /* <DEDUP_REMOVED lines=24> */
[----:B------:R-:W-:Y:S02]  /*8d80*/  MUFU.EX2 R37, R37 ;  /* 0x0000002500257308 */ /* 0x000fe40000000800 */
[----:B------:R-:W1:Y:S06]  /*8d90*/  SHFL.BFLY PT, R9, R40, 0x2, 0x1f ;  /* 0x0c401f0028097f89 */ /* 0x000e6c00000e0000 */
[----:B------:R-:W-:Y:S01]  /*8da0*/  MUFU.EX2 R44, R44 ;  /* 0x0000002c002c7308 */ /* 0x000fe20000000800 */
[----:B------:R-:W-:Y:S02]  /*8db0*/  WARPGROUP.DEPBAR.LE gsb0, 0x0 ;  /* 0x00008000000079c5 */ /* 0x000fe40000010000 */
[----:B------:R-:W-:-:S05]  /*8dc0*/  WARPGROUP.ARRIVE ;  /* 0x00000000000079c5 */ /* 0x000fca0000000000 */
[----:B------:R-:W-:Y:S01]  /*8dd0*/  MUFU.EX2 R48, R48 ;  /* 0x0000003000307308 */ /* 0x000fe20000000800 */
[----:B------:R-:W-:Y:S01]  /*8de0*/  HGMMA.64x96x16.F32 R88, gdesc[UR28].tnspB, R88, gsb0 ;  /* 0x416000001c5879f0 */ /* 0x000fe20008000858 */
[----:B------:R-:W-:Y:S02]  /*8df0*/  UIADD3 UR28, UR6, 0x600, URZ ;  /* 0x00000600061c7890 */ /* 0x000fe4000fffe03f */
[----:B------:R-:W-:Y:S01]  /*8e00*/  UIADD3 UR30, UR7, 0x100, URZ ;  /* 0x00000100071e7890 */ /* 0x000fe2000fffe03f */
[----:B-1----:R-:W-:Y:S01]  /*8e10*/  FMNMX.FTZ R41, R40, R9, !PT ;  /* 0x0000000928297209 */ /* 0x002fe20007810000 */
[----:B------:R-:W-:Y:S01]  /*8e20*/  UMOV UR29, 0x40000040 ;  /* 0x40000040001d7882 */ /* 0x000fe20000000000 */
[----:B------:R-:W-:Y:S01]  /*8e30*/  UMOV UR31, 0x80000020 ;  /* 0x80000020001f7882 */ /* 0x000fe20000000000 */
[----:B------:R-:W-:Y:S02]  /*8e40*/  MUFU.EX2 R49, R49 ;  /* 0x0000003100317308 */ /* 0x000fe40000000800 */
[----:B------:R-:W1:Y:S06]  /*8e50*/  SHFL.BFLY PT, R40, R41, 0x1, 0x1f ;  /* 0x0c201f0029287f89 */ /* 0x000e6c00000e0000 */
[----:B------:R-:W-:Y:S08]  /*8e60*/  MUFU.EX2 R52, R52 ;  /* 0x0000003400347308 */ /* 0x000ff00000000800 */
[----:B------:R-:W-:Y:S08]  /*8e70*/  MUFU.EX2 R53, R53 ;  /* 0x0000003500357308 */ /* 0x000ff00000000800 */
[----:B------:R-:W-:Y:S01]  /*8e80*/  MUFU.EX2 R56, R56 ;  /* 0x0000003800387308 */ /* 0x000fe20000000800 */
[----:B-1----:R-:W-:-:S05]  /*8e90*/  FMNMX.FTZ R9, R41, R40, !PT ;  /* 0x0000002829097209 */ /* 0x002fca0007810000 */
[C---:B------:R-:W-:Y:S02]  /*8ea0*/  FADD.FTZ R12, -R9.reuse, R10 ;  /* 0x0000000a090c7221 */ /* 0x040fe40000010100 */
[----:B------:R-:W-:Y:S02]  /*8eb0*/  MUFU.EX2 R57, R57 ;  /* 0x0000003900397308 */ /* 0x000fe40000000800 */
[----:B------:R-:W-:Y:S01]  /*8ec0*/  FMUL.FTZ R81, R12, UR33 ;  /* 0x000000210c517c20 */ /* 0x000fe20008410000 */
[----:B------:R-:W-:-:S05]  /*8ed0*/  FMUL.FTZ R12, R9, UR33 ;  /* 0x00000021090c7c20 */ /* 0x000fca0008410000 */
[----:B------:R1:W-:Y:S01]  /*8ee0*/  MUFU.EX2 R10, R85 ;  /* 0x00000055000a7308 */ /* 0x0003e20000000800 */
[--C-:B------:R-:W-:Y:S01]  /*8ef0*/  FFMA.FTZ R26, R26, UR33, -R12.reuse ;  /* 0x000000211a1a7c23 */ /* 0x100fe2000801080c */
[--C-:B------:R-:W-:Y:S01]  /*8f00*/  FFMA.FTZ R27, R27, UR33, -R12.reuse ;  /* 0x000000211b1b7c23 */ /* 0x100fe2000801080c */
[--C-:B------:R-:W-:Y:S01]  /*8f10*/  FFMA.FTZ R139, R43, UR33, -R12.reuse ;  /* 0x000000212b8b7c23 */ /* 0x100fe2000801080c */
[----:B------:R-:W-:Y:S02]  /*8f20*/  IMAD.U32 R43, RZ, RZ, UR35 ;  /* 0x00000023ff2b7e24 */ /* 0x000fe4000f8e00ff */
[--C-:B------:R-:W-:Y:S01]  /*8f30*/  FFMA.FTZ R40, R30, UR33, -R12.reuse ;  /* 0x000000211e287c23 */ /* 0x100fe2000801080c */
[--C-:B------:R-:W-:Y:S01]  /*8f40*/  FFMA.FTZ R41, R34, UR33, -R12.reuse ;  /* 0x0000002122297c23 */ /* 0x100fe2000801080c */
[----:B------:R-:W-:Y:S01]  /*8f50*/  VIADD R34, R16, 0x9 ;  /* 0x0000000910227836 */ /* 0x000fe20000000000 */
[----:B------:R-:W-:Y:S01]  /*8f60*/  MUFU.EX2 R81, R81 ;  /* 0x0000005100517308 */ /* 0x000fe20000000800 */
[----:B-1----:R-:W-:Y:S01]  /*8f70*/  FFMA.FTZ R85, R39, UR33, -R12 ;  /* 0x0000002127557c23 */ /* 0x002fe2000801080c */
[----:B------:R-:W-:-:S02]  /*8f80*/  IMAD.U32 R39, RZ, RZ, UR36 ;  /* 0x00000024ff277e24 */ /* 0x000fc4000f8e00ff */
[--C-:B------:R-:W-:Y:S01]  /*8f90*/  FFMA.FTZ R143, R31, UR33, -R12.reuse ;  /* 0x000000211f8f7c23 */ /* 0x100fe2000801080c */
[----:B------:R-:W-:Y:S01]  /*8fa0*/  @!P1 LEA R43, R43, UR39, 0x3 ;  /* 0x000000272b2b9c11 */ /* 0x000fe2000f8e18ff */
[--C-:B------:R-:W-:Y:S01]  /*8fb0*/  FFMA.FTZ R31, R54, UR33, -R12.reuse ;  /* 0x00000021361f7c23 */ /* 0x100fe2000801080c */
[--C-:B------:R-:W-:Y:S01]  /*8fc0*/  FFMA.FTZ R80, R38, UR33, -R12.reuse ;  /* 0x0000002126507c23 */ /* 0x100fe2000801080c */
[----:B------:R-:W-:Y:S01]  /*8fd0*/  @!P1 LEA R39, R39, UR39, 0x3 ;  /* 0x0000002727279c11 */ /* 0x000fe2000f8e18ff */
[----:B------:R-:W1:Y:S01]  /*8fe0*/  MUFU.EX2 R26, R26 ;  /* 0x0000001a001a7308 */ /* 0x000e620000000800 */
[----:B------:R-:W-:Y:S01]  /*8ff0*/  SEL R54, R34, 0x9, !P2 ;  /* 0x0000000922367807 */ /* 0x000fe20005000000 */
[--C-:B------:R-:W-:Y:S01]  /*9000*/  FFMA.FTZ R38, R42, UR33, -R12.reuse ;  /* 0x000000212a267c23 */ /* 0x100fe2000801080c */
[----:B------:R-:W-:Y:S02]  /*9010*/  @!P1 VIADD R43, R43, 0x2d860 ;  /* 0x0002d8602b2b9836 */ /* 0x000fe40000000000 */
[----:B------:R-:W-:Y:S01]  /*9020*/  FFMA.FTZ R84, R35, UR33, -R12 ;  /* 0x0000002123547c23 */ /* 0x000fe2000801080c */
[----:B------:R-:W-:-:S02]  /*9030*/  @!P1 VIADD R39, R39, 0x2d840 ;  /* 0x0002d84027279836 */ /* 0x000fc40000000000 */
[--C-:B------:R-:W-:Y:S01]  /*9040*/  FFMA.FTZ R34, R58, UR33, -R12.reuse ;  /* 0x000000213a227c23 */ /* 0x100fe2000801080c */
[--C-:B------:R-:W-:Y:S01]  /*9050*/  FFMA.FTZ R35, R46, UR33, -R12.reuse ;  /* 0x000000212e237c23 */ /* 0x100fe2000801080c */
[----:B------:R-:W2:Y:S01]  /*9060*/  MUFU.EX2 R27, R27 ;  /* 0x0000001b001b7308 */ /* 0x000ea20000000800 */
[----:B------:R-:W-:Y:S01]  /*9070*/  @!P1 PRMT R43, RZ, 0x654, R43 ;  /* 0x00000654ff2b9816 */ /* 0x000fe2000000002b */
[--C-:B------:R-:W-:Y:S01]  /*9080*/  FFMA.FTZ R46, R47, UR33, -R12.reuse ;  /* 0x000000212f2e7c23 */ /* 0x100fe2000801080c */
[----:B------:R-:W-:Y:S01]  /*9090*/  @!P1 PRMT R42, RZ, 0x654, R39 ;  /* 0x00000654ff2a9816 */ /* 0x000fe20000000027 */
[--C-:B------:R-:W-:Y:S01]  /*90a0*/  FFMA.FTZ R39, R59, UR33, -R12.reuse ;  /* 0x000000213b277c23 */ /* 0x100fe2000801080c */
[--C-:B------:R-:W-:Y:S01]  /*90b0*/  FFMA.FTZ R30, R50, UR33, -R12.reuse ;  /* 0x00000021321e7c23 */ /* 0x100fe2000801080c */
[--C-:B------:R-:W-:Y:S01]  /*90c0*/  FFMA.FTZ R47, R51, UR33, -R12.reuse ;  /* 0x00000021332f7c23 */ /* 0x100fe2000801080c */
[----:B------:R-:W-:Y:S01]  /*90d0*/  FFMA.FTZ R50, R55, UR33, -R12 ;  /* 0x0000002137327c23 */ /* 0x000fe2000801080c */
[----:B------:R-:W-:Y:S01]  /*90e0*/  MUFU.EX2 R40, R40 ;  /* 0x0000002800287308 */ /* 0x000fe20000000800 */
[----:B-1----:R-:W-:Y:S01]  /*90f0*/  FFMA.FTZ R4, R81, R4, R26 ;  /* 0x0000000451047223 */ /* 0x002fe2000001001a */
        /* <DEDUP_REMOVED lines=9> */
[--C-:B------:R-:W-:Y:S01]  /*9190*/  FFMA.FTZ R82, R82, UR33, -R12.reuse ;  /* 0x0000002152527c23 */ /* 0x100fe2000801080c */
[--C-:B------:R-:W-:Y:S01]  /*91a0*/  FFMA.FTZ R83, R83, UR33, -R12.reuse ;  /* 0x0000002153537c23 */ /* 0x100fe2000801080c */
[--C-:B------:R-:W-:Y:S01]  /*91b0*/  FFMA.FTZ R86, R86, UR33, -R12.reuse ;  /* 0x0000002156567c23 */ /* 0x100fe2000801080c */
[----:B------:R-:W-:Y:S01]  /*91c0*/  FFMA.FTZ R87, R87, UR33, -R12 ;  /* 0x0000002157577c23 */ /* 0x000fe2000801080c */
[C---:B------:R-:W-:Y:S01]  /*91d0*/  ISETP.GT.AND P2, PT, R8.reuse, UR34, PT ;  /* 0x0000002208007c0c */ /* 0x040fe2000bf44270 */
[----:B------:R-:W3:Y:S01]  /*91e0*/  MUFU.EX2 R41, R41 ;  /* 0x0000002900297308 */ /* 0x000ee20000000800 */
[----:B------:R-:W-:Y:S01]  /*91f0*/  UMOV UR35, UR36 ;  /* 0x0000002400237c82 */ /* 0x000fe20008000000 */
[----:B------:R-:W-:Y:S01]  /*9200*/  VIADD R8, R8, 0xffffffff ;  /* 0xffffffff08087836 */ /* 0x000fe20000000000 */
[----:B------:R-:W-:-:S02]  /*9210*/  WARPGROUP.DEPBAR.LE gsb0, 0x0 ;  /* 0x00008000000079c5 */ /* 0x000fc40000010000 */
[----:B------:R-:W-:-:S03]  /*9220*/  WARPGROUP.ARRIVE ;  /* 0x00000000000079c5 */ /* 0x000fc60000000000 */
[----:B------:R-:W4:Y:S03]  /*9230*/  MUFU.EX2 R84, R84 ;  /* 0x0000005400547308 */ /* 0x000f260000000800 */
[----:B------:R-:W-:Y:S01]  /*9240*/  HGMMA.64x96x16.F32 R88, gdesc[UR28].tnspB, R88, gsb0 ;  /* 0x416000001c5879f0 */ /* 0x000fe20008000858 */
[----:B------:R-:W-:Y:S02]  /*9250*/  UIADD3 UR28, UR6, 0x602, URZ ;  /* 0x00000602061c7890 */ /* 0x000fe4000fffe03f */
[----:B------:R-:W-:Y:S02]  /*9260*/  UIADD3 UR30, UR7, 0x140, URZ ;  /* 0x00000140071e7890 */ /* 0x000fe4000fffe03f */
[----:B------:R-:W5:Y:S01]  /*9270*/  MUFU.EX2 R80, R80 ;  /* 0x0000005000507308 */ /* 0x000f620000000800 */
[----:B------:R-:W-:Y:S01]  /*9280*/  UMOV UR29, 0x40000040 ;  /* 0x40000040001d7882 */ /* 0x000fe20000000000 */
[----:B------:R-:W-:-:S06]  /*9290*/  UMOV UR31, 0x80000020 ;  /* 0x80000020001f7882 */ /* 0x000fcc0000000000 */
        /* <DEDUP_REMOVED lines=49> */
[----:B------:R-:W-:Y:S02]  /*95b0*/  UMOV UR28, UR49 ;  /* 0x00000031001c7c82 */ /* 0x000fe40008000000 */
[----:B------:R-:W-:Y:S02]  /*95c0*/  WARPGROUP.DEPBAR.LE gsb0, 0x0 ;  /* 0x00008000000079c5 */ /* 0x000fe40000010000 */
[----:B------:R2:W-:Y:S06]  /*95d0*/  BAR.ARV R54, 0x100 ;  /* 0x000400360000751d */ /* 0x0005ec0000002000 */
[----:B------:R1:W-:Y:S01]  /*95e0*/  @!P1 SYNCS.ARRIVE.TRANS64.RED.A1T0 RZ, [R42+URZ], RZ ;  /* 0x000000ff2aff99a7 */ /* 0x0003e2000810043f */
[-C--:B------:R-:W-:Y:S01]  /*95f0*/  FMUL.FTZ R88, R88, R11.reuse ;  /* 0x0000000b58587220 */ /* 0x080fe20000410000 */
[----:B--2---:R-:W-:Y:S01]  /*9600*/  FFMA.FTZ R54, R70, UR33, -R12 ;  /* 0x0000002146367c23 */ /* 0x004fe2000801080c */
[-C--:B------:R-:W-:Y:S01]  /*9610*/  FMUL.FTZ R89, R89, R11.reuse ;  /* 0x0000000b59597220 */ /* 0x080fe20000410000 */
[-C--:B------:R-:W-:Y:S01]  /*9620*/  FMUL.FTZ R92, R92, R11.reuse ;  /* 0x0000000b5c5c7220 */ /* 0x080fe20000410000 */
[-C--:B------:R-:W-:Y:S01]  /*9630*/  FMUL.FTZ R93, R93, R11.reuse ;  /* 0x0000000b5d5d7220 */ /* 0x080fe20000410000 */
[-C--:B------:R-:W-:Y:S01]  /*9640*/  FMUL.FTZ R96, R96, R11.reuse ;  /* 0x0000000b60607220 */ /* 0x080fe20000410000 */
[----:B------:R-:W-:Y:S01]  /*9650*/  FMUL.FTZ R97, R97, R11 ;  /* 0x0000000b61617220 */ /* 0x000fe20000410000 */
[----:B-1----:R-:W-:Y:S01]  /*9660*/  FFMA.FTZ R42, R11, R6, R14 ;  /* 0x000000060b2a7223 */ /* 0x002fe2000001000e */
[----:B------:R1:W-:Y:S01]  /*9670*/  @!P1 SYNCS.ARRIVE.TRANS64.RED.A1T0 RZ, [R43+URZ], RZ ;  /* 0x000000ff2bff99a7 */ /* 0x0003e2000810043f */
[----:B------:R-:W-:Y:S01]  /*9680*/  FFMA.FTZ R6, R66, UR33, -R12 ;  /* 0x0000002142067c23 */ /* 0x000fe2000801080c */
[C---:B------:R-:W-:Y:S01]  /*9690*/  F2FP.F16.F32.PACK_AB R12, R13.reuse, R14 ;  /* 0x0000000e0d0c723e */ /* 0x040fe200000000ff */
[----:B------:R-:W-:Y:S01]  /*96a0*/  FADD.FTZ R42, R13, R42 ;  /* 0x0000002a0d2a7221 */ /* 0x000fe20000010000 */
[----:B------:R-:W-:Y:S01]  /*96b0*/  F2FP.F16.F32.PACK_AB R14, R20, R15 ;  /* 0x0000000f140e723e */ /* 0x000fe200000000ff */
[----:B------:R-:W-:Y:S01]  /*96c0*/  MUFU.EX2 R54, R54 ;  /* 0x0000003600367308 */ /* 0x000fe20000000800 */
[----:B------:R-:W-:Y:S01]  /*96d0*/  F2FP.F16.F32.PACK_AB R13, R27, R26 ;  /* 0x0000001a1b0d723e */ /* 0x000fe200000000ff */
[----:B------:R-:W-:Y:S01]  /*96e0*/  FADD.FTZ R59, R15, R42 ;  /* 0x0000002a0f3b7221 */ /* 0x000fe20000010000 */
[----:B-1----:R-:W-:Y:S01]  /*96f0*/  FADD.FTZ R43, R27, R4 ;  /* 0x000000041b2b7221 */ /* 0x002fe20000010000 */
[----:B------:R-:W-:Y:S01]  /*9700*/  F2FP.F16.F32.PACK_AB R15, R143, R40 ;  /* 0x000000288f0f723e */ /* 0x000fe200000000ff */
[----:B------:R-:W-:Y:S01]  /*9710*/  FMUL.FTZ R100, R100, R11 ;  /* 0x0000000b64647220 */ /* 0x000fe20000410000 */
[----:B------:R-:W-:Y:S01]  /*9720*/  FADD.FTZ R58, R20, R59 ;  /* 0x0000003b143a7221 */ /* 0x000fe20000010000 */
[----:B------:R-:W-:Y:S01]  /*9730*/  FADD.FTZ R42, R40, R43 ;  /* 0x0000002b282a7221 */ /* 0x000fe20000010000 */
[----:B------:R-:W-:Y:S01]  /*9740*/  F2FP.F16.F32.PACK_AB R40, R24, R21 ;  /* 0x000000151828723e */ /* 0x000fe200000000ff */
[----:B------:R-:W1:Y:S01]  /*9750*/  MUFU.EX2 R4, R63 ;  /* 0x0000003f00047308 */ /* 0x000e620000000800 */
[----:B------:R-:W-:Y:S01]  /*9760*/  FADD.FTZ R43, R21, R58 ;  /* 0x0000003a152b7221 */ /* 0x000fe20000010000 */
[----:B------:R-:W-:Y:S01]  /*9770*/  FADD.FTZ R42, R143, R42 ;  /* 0x0000002a8f2a7221 */ /* 0x000fe20000010000 */
[----:B------:R2:W-:Y:S01]  /*9780*/  STSM.16.M88.4 [R136+0x21800], R12 ;  /* 0x0218000c88007844 */ /* 0x0005e20000000200 */
[-C--:B------:R-:W-:Y:S01]  /*9790*/  FMUL.FTZ R101, R101, R11.reuse ;  /* 0x0000000b65657220 */ /* 0x080fe20000410000 */
[----:B------:R-:W-:Y:S01]  /*97a0*/  FMUL.FTZ R104, R104, R11 ;  /* 0x0000000b68687220 */ /* 0x000fe20000410000 */
[----:B---3--:R-:W-:Y:S01]  /*97b0*/  FADD.FTZ R59, R41, R42 ;  /* 0x0000002a293b7221 */ /* 0x008fe20000010000 */
[----:B------:R-:W-:Y:S01]  /*97c0*/  FADD.FTZ R42, R24, R43 ;  /* 0x0000002b182a7221 */ /* 0x000fe20000010000 */
[----:B------:R-:W-:Y:S01]  /*97d0*/  F2FP.F16.F32.PACK_AB R24, R32, R29 ;  /* 0x0000001d2018723e */ /* 0x000fe200000000ff */
[----:B------:R-:W3:Y:S01]  /*97e0*/  MUFU.EX2 R6, R6 ;  /* 0x0000000600067308 */ /* 0x000ee20000000800 */
[C---:B----4-:R-:W-:Y:S01]  /*97f0*/  FADD.FTZ R59, R84.reuse, R59 ;  /* 0x0000003b543b7221 */ /* 0x050fe20000010000 */
[----:B------:R-:W-:Y:S01]  /*9800*/  FADD.FTZ R43, R25, R42 ;  /* 0x0000002a192b7221 */ /* 0x000fe20000010000 */
[----:B------:R-:W-:Y:S01]  /*9810*/  F2FP.F16.F32.PACK_AB R41, R84, R41 ;  /* 0x000000295429723e */ /* 0x000fe200000000ff */
        /* <DEDUP_REMOVED lines=32> */
[----:B------:R-:W-:Y:S01]  /*9a20*/  STSM.16.M88.4 [R23], R40 ;  /* 0x0000002817007844 */ /* 0x000fe20000000200 */
[----:B------:R-:W-:Y:S01]  /*9a30*/  FADD.FTZ R29, R31, R20 ;  /* 0x000000141f1d7221 */ /* 0x000fe20000010000 */
[----:B------:R-:W-:Y:S01]  /*9a40*/  FADD.FTZ R20, R48, R21 ;  /* 0x0000001530147221 */ /* 0x000fe20000010000 */
[----:B------:R-:W-:Y:S01]  /*9a50*/  F2FP.F16.F32.PACK_AB R27, R46, R35 ;  /* 0x000000232e1b723e */ /* 0x000fe200000000ff */
[----:B------:R-:W-:Y:S01]  /*9a60*/  FMUL.FTZ R129, R129, R11 ;  /* 0x0000000b81817220 */ /* 0x000fe20000410000 */
[C---:B------:R-:W-:Y:S01]  /*9a70*/  FADD.FTZ R29, R50.reuse, R29 ;  /* 0x0000001d321d7221 */ /* 0x040fe20000010000 */
[----:B------:R-:W-:Y:S01]  /*9a80*/  FADD.FTZ R21, R49, R20 ;  /* 0x0000001431157221 */ /* 0x000fe20000010000 */
[----:B------:R-:W-:Y:S01]  /*9a90*/  F2FP.F16.F32.PACK_AB R31, R50, R31 ;  /* 0x0000001f321f723e */ /* 0x000fe200000000ff */
[----:B------:R4:W-:Y:S01]  /*9aa0*/  STSM.16.M88.4 [R22], R24 ;  /* 0x0000001816007844 */ /* 0x0009e20000000200 */
[----:B------:R-:W-:Y:S01]  /*9ab0*/  FADD.FTZ R20, R34, R29 ;  /* 0x0000001d22147221 */ /* 0x000fe20000010000 */
[----:B------:R-:W-:Y:S01]  /*9ac0*/  FADD.FTZ R28, R52, R21 ;  /* 0x00000015341c7221 */ /* 0x000fe20000010000 */
[----:B------:R-:W-:Y:S01]  /*9ad0*/  F2FP.F16.F32.PACK_AB R29, R47, R30 ;  /* 0x0000001e2f1d723e */ /* 0x000fe200000000ff */
[----:B------:R-:W-:Y:S01]  /*9ae0*/  FMUL.FTZ R132, R132, R11 ;  /* 0x0000000b84847220 */ /* 0x000fe20000410000 */
[----:B------:R-:W-:Y:S01]  /*9af0*/  FADD.FTZ R20, R39, R20 ;  /* 0x0000001427147221 */ /* 0x000fe20000010000 */
[----:B------:R-:W-:Y:S01]  /*9b00*/  FADD.FTZ R21, R53, R28 ;  /* 0x0000001c35157221 */ /* 0x000fe20000010000 */
[----:B------:R-:W-:Y:S01]  /*9b10*/  F2FP.F16.F32.PACK_AB R28, R44, R37 ;  /* 0x000000252c1c723e */ /* 0x000fe200000000ff */
[----:B------:R-:W-:Y:S01]  /*9b20*/  FMUL.FTZ R133, R133, R11 ;  /* 0x0000000b85857220 */ /* 0x000fe20000410000 */
[----:B------:R-:W-:Y:S01]  /*9b30*/  FADD.FTZ R33, R51, R20 ;  /* 0x0000001433217221 */ /* 0x000fe20000010000 */
[----:B--2---:R-:W-:Y:S01]  /*9b40*/  FADD.FTZ R12, R56, R21 ;  /* 0x00000015380c7221 */ /* 0x004fe20000010000 */
[----:B------:R-:W-:Y:S01]  /*9b50*/  F2FP.F16.F32.PACK_AB R30, R48, R45 ;  /* 0x0000002d301e723e */ /* 0x000fe200000000ff */
[----:B------:R-:W-:Y:S01]  /*9b60*/  FMUL.FTZ R90, R90, R81 ;  /* 0x000000515a5a7220 */ /* 0x000fe20000410000 */
[----:B-1----:R-:W-:Y:S01]  /*9b70*/  FADD.FTZ R33, R4, R33 ;  /* 0x0000002104217221 */ /* 0x002fe20000010000 */
[----:B------:R-:W-:Y:S01]  /*9b80*/  FADD.FTZ R13, R57, R12 ;  /* 0x0000000c390d7221 */ /* 0x000fe20000010000 */
[----:B------:R-:W-:Y:S01]  /*9b90*/  F2FP.F16.F32.PACK_AB R12, R52, R49 ;  /* 0x00000031340c723e */ /* 0x000fe200000000ff */
[----:B------:R1:W-:Y:S01]  /*9ba0*/  STSM.16.M88.4 [R18], R28 ;  /* 0x0000001c12007844 */ /* 0x0003e20000000200 */
[----:B---3--:R-:W-:Y:S01]  /*9bb0*/  FADD.FTZ R14, R6, R33 ;  /* 0x00000021060e7221 */ /* 0x008fe20000010000 */
        /* <DEDUP_REMOVED lines=8> */
[----:B------:R-:W-:Y:S01]  /*9c40*/  F2FP.F16.F32.PACK_AB R15, R4, R51 ;  /* 0x00000033040f723e */ /* 0x000fe200000000ff */
[----:B------:R-:W-:Y:S01]  /*9c50*/  FADD.FTZ R4, R64, R21 ;  /* 0x0000001540047221 */ /* 0x000fe20000010000 */
[----:B----4-:R-:W-:Y:S01]  /*9c60*/  F2FP.F16.F32.PACK_AB R24, R60, R57 ;  /* 0x000000393c18723e */ /* 0x010fe200000000ff */
[----:B------:R-:W-:Y:S01]  /*9c70*/  FADD.FTZ R21, R71, R20 ;  /* 0x0000001447157221 */ /* 0x000fe20000010000 */
[----:B------:R-:W-:Y:S01]  /*9c80*/  F2FP.F16.F32.PACK_AB R26, R64, R61 ;  /* 0x0000003d401a723e */ /* 0x000fe200000000ff */
[----:B------:R-:W-:Y:S01]  /*9c90*/  FADD.FTZ R25, R65, R4 ;  /* 0x0000000441197221 */ /* 0x000fe20000010000 */
[----:B------:R2:W-:Y:S01]  /*9ca0*/  STSM.16.M88.4 [R136+0x27800], R12 ;  /* 0x0278000c88007844 */ /* 0x0005e20000000200 */
[----:B------:R-:W-:Y:S01]  /*9cb0*/  FADD.FTZ R4, R74, R21 ;  /* 0x000000154a047221 */ /* 0x000fe20000010000 */
[----:B------:R-:W-:Y:S01]  /*9cc0*/  F2FP.F16.F32.PACK_AB R27, R71, R54 ;  /* 0x00000036471b723e */ /* 0x000fe200000000ff */
[----:B------:R-:W-:Y:S01]  /*9cd0*/  FADD.FTZ R20, R68, R25 ;  /* 0x0000001944147221 */ /* 0x000fe20000010000 */
[----:B------:R-:W-:Y:S01]  /*9ce0*/  F2FP.F16.F32.PACK_AB R25, R55, R6 ;  /* 0x000000063719723e */ /* 0x000fe200000000ff */
[----:B------:R-:W-:Y:S01]  /*9cf0*/  FADD.FTZ R21, R75, R4 ;  /* 0x000000044b157221 */ /* 0x000fe20000010000 */
[----:B-1----:R-:W-:Y:S01]  /*9d00*/  F2FP.F16.F32.PACK_AB R28, R76, R73 ;  /* 0x000000494c1c723e */ /* 0x002fe200000000ff */
[----:B------:R-:W-:Y:S01]  /*9d10*/  FADD.FTZ R29, R69, R20 ;  /* 0x00000014451d7221 */ /* 0x000fe20000010000 */
[----:B------:R-:W-:Y:S01]  /*9d20*/  F2FP.F16.F32.PACK_AB R30, R10, R77 ;  /* 0x0000004d0a1e723e */ /* 0x000fe200000000ff */
[----:B------:R1:W-:Y:S01]  /*9d30*/  STSM.16.M88.4 [R17], R24 ;  /* 0x0000001811007844 */ /* 0x0003e20000000200 */
[----:B------:R-:W-:Y:S01]  /*9d40*/  F2FP.F16.F32.PACK_AB R31, R87, R86 ;  /* 0x00000056571f723e */ /* 0x000fe200000000ff */
[----:B------:R-:W-:Y:S01]  /*9d50*/  FADD.FTZ R4, R72, R29 ;  /* 0x0000001d48047221 */ /* 0x000fe20000010000 */
[----:B------:R-:W-:Y:S01]  /*9d60*/  FADD.FTZ R21, R78, R21 ;  /* 0x000000154e157221 */ /* 0x000fe20000010000 */
[-C--:B------:R-:W-:Y:S01]  /*9d70*/  FMUL.FTZ R95, R95, R81.reuse ;  /* 0x000000515f5f7220 */ /* 0x080fe20000410000 */
[----:B------:R-:W-:Y:S01]  /*9d80*/  FMUL.FTZ R98, R98, R81 ;  /* 0x0000005162627220 */ /* 0x000fe20000410000 */
[----:B------:R-:W-:Y:S01]  /*9d90*/  FADD.FTZ R29, R73, R4 ;  /* 0x00000004491d7221 */ /* 0x000fe20000010000 */
        /* <DEDUP_REMOVED lines=8> */
[C---:B------:R-:W-:Y:S01]  /*9e20*/  F2FP.F16.F32.PACK_AB R29, R83.reuse, R82 ;  /* 0x00000052531d723e */ /* 0x040fe200000000ff */
[----:B------:R-:W-:Y:S01]  /*9e30*/  FADD.FTZ R21, R83, R21 ;  /* 0x0000001553157221 */ /* 0x000fe20000010000 */
[-C--:B------:R-:W-:Y:S01]  /*9e40*/  FMUL.FTZ R99, R99, R81.reuse ;  /* 0x0000005163637220 */ /* 0x080fe20000410000 */
[----:B------:R1:W-:Y:S01]  /*9e50*/  STSM.16.M88.4 [R22+0x6000], R12 ;  /* 0x0060000c16007844 */ /* 0x0003e20000000200 */
[----:B------:R-:W-:Y:S01]  /*9e60*/  FADD.FTZ R6, R10, R77 ;  /* 0x0000004d0a067221 */ /* 0x000fe20000010000 */
[----:B------:R-:W-:Y:S01]  /*9e70*/  FADD.FTZ R21, R86, R21 ;  /* 0x0000001556157221 */ /* 0x000fe20000010000 */
[-C--:B------:R-:W-:Y:S01]  /*9e80*/  FMUL.FTZ R102, R102, R81.reuse ;  /* 0x0000005166667220 */ /* 0x080fe20000410000 */
[----:B------:R1:W-:Y:S01]  /*9e90*/  STSM.16.M88.4 [R18+0x6000], R28 ;  /* 0x0060001c12007844 */ /* 0x0003e20000000200 */
[-C--:B------:R-:W-:Y:S01]  /*9ea0*/  FMUL.FTZ R103, R103, R81.reuse ;  /* 0x0000005167677220 */ /* 0x080fe20000410000 */
[----:B------:R-:W-:Y:S01]  /*9eb0*/  FADD.FTZ R4, R87, R21 ;  /* 0x0000001557047221 */ /* 0x000fe20000010000 */
[-C--:B------:R-:W-:Y:S01]  /*9ec0*/  FMUL.FTZ R106, R106, R81.reuse ;  /* 0x000000516a6a7220 */ /* 0x080fe20000410000 */
[----:B------:R-:W-:Y:S01]  /*9ed0*/  @!PT LDS RZ, [RZ] ;  /* 0x00000000fffff984 */ /* 0x000fe20000000800 */
[----:B------:R-:W-:Y:S01]  /*9ee0*/  @!PT LDS RZ, [RZ] ;  /* 0x00000000fffff984 */ /* 0x000fe20000000800 */
[----:B------:R-:W-:Y:S01]  /*9ef0*/  @!PT LDS RZ, [RZ] ;  /* 0x00000000fffff984 */ /* 0x000fe20000000800 */
[----:B------:R-:W-:Y:S01]  /*9f00*/  @!PT LDS RZ, [RZ] ;  /* 0x00000000fffff984 */ /* 0x000fe20000000800 */
[----:B------:R2:W-:Y:S06]  /*9f10*/  MEMBAR.ALL.CTA ;  /* 0x0000000000007992 */ /* 0x0005ec0000008000 */
[----:B--2---:R-:W2:Y:S01]  /*9f20*/  FENCE.VIEW.ASYNC.S ;  /* 0x00000000000073c6 */ /* 0x004ea20000000000 */
        /* <DEDUP_REMOVED lines=17> */
[----:B--2---:R-:W-:Y:S01]  /*a040*/  NOP ;  /* 0x0000000000007918 */ /* 0x004fe20000000000 */
[----:B-1----:R-:W-:Y:S05]  /*a050*/  @P2 BRA `(.L_x_8969) ;  /* 0xffffffe000002947 */ /* 0x002fea000383ffff */
.L_x_8960:
[----:B------:R-:W-:-:S13]  /*a060*/  ISETP.GE.AND P2, PT, R8, UR40, PT ;  /* 0x0000002808007c0c */ /* 0x000fda000bf46270 */
[----:B------:R-:W-:Y:S05]  /*a070*/  @!P2 BRA `(.L_x_8970) ;  /* 0x000000300024a947 */ /* 0x000fea0003800000 */
[----:B--2---:R-:W-:Y:S01]  /*a080*/  IMAD.MOV.U32 R12, RZ, RZ, R9 ;  /* 0x000000ffff0c7224 */ /* 0x004fe200078e0009 */
[----:B------:R-:W-:Y:S01]  /*a090*/  UMOV UR28, UR49 ;  /* 0x00000031001c7c82 */ /* 0x000fe20008000000 */
[----:B------:R-:W-:Y:S01]  /*a0a0*/  IMAD.MOV.U32 R11, RZ, RZ, R7 ;  /* 0x000000ffff0b7224 */ /* 0x000fe200078e0007 */
[----:B------:R-:W-:Y:S01]  /*a0b0*/  UMOV UR54, UR36 ;  /* 0x0000002400367c82 */ /* 0x000fe20008000000 */
[----:B------:R-:W-:Y:S01]  /*a0c0*/  IMAD.IADD R10, R0, 0x1, R5 ;  /* 0x00000001000a7824 */ /* 0x000fe200078e0205 */
[----:B------:R-:W-:Y:S01]  /*a0d0*/  ULDC UR34, c[0x0][0x9e4] ;  /* 0x0002790000227ab9 */ /* 0x000fe20000000800 */
[----:B------:R-:W-:Y:S01]  /*a0e0*/  ULDC UR53, c[0x0][0x9dc] ;  /* 0x0002770000357ab9 */ /* 0x000fe20000000800 */
[----:B------:R-:W-:Y:S01]  /*a0f0*/  ULDC UR52, c[0x0][0x288] ;  /* 0x0000a20000347ab9 */ /* 0x000fe20000000800 */
[----:B------:R-:W-:Y:S01]  /*a100*/  ULDC UR33, c[0x0][0x988] ;  /* 0x0002620000217ab9 */ /* 0x000fe20000000800 */
[----:B------:R-:W-:-:S05]  /*a110*/  ULDC UR35, c[0x0][0x9e0] ;  /* 0x0002780000237ab9 */ /* 0x000fca0000000800 */
.L_x_8987:
        /* <DEDUP_REMOVED lines=9> */
.L_x_8972:
[----:B------:R-:W-:Y:S01]  /*a1b0*/  ULEA UR6, UR36, UR39, 0x3 ;  /* 0x0000002724067291 */ /* 0x000fe2000f8e183f */
[----:B------:R-:W-:-:S05]  /*a1c0*/  IMAD.U32 R7, RZ, RZ, UR49 ;  /* 0x00000031ff077e24 */ /* 0x000fca000f8e00ff */
[----:B------:R-:W-:-:S04]  /*a1d0*/  SHF.L.U32 R7, R7, 0x1f, RZ ;  /* 0x0000001f07077819 */ /* 0x000fc800000006ff */
[----:B------:R1:W2:Y:S01]  /*a1e0*/  SYNCS.PHASECHK.TRANS64.TRYWAIT P2, [UR6+0x2d830], R7 ;  /* 0x02d83007ff0075a7 */ /* 0x0002a20008040146 */
[----:B------:R-:W-:Y:S05]  /*a1f0*/  @!P0 BRA `(.L_x_8973) ;  /* 0x0000000000048947 */ /* 0x000fea0003800000 */
[----:B------:R-:W-:Y:S01]  /*a200*/  BPT.TRAP 0x1 ;  /* 0x000000040000795c */ /* 0x000fe20000300000 */
.L_x_8973:
[----:B--2---:R-:W-:Y:S05]  /*a210*/  @P2 BRA `(.L_x_8971) ;  /* 0x0000000000082947 */ /* 0x004fea0003800000 */
[----:B------:R-:W2:Y:S02]  /*a220*/  SYNCS.PHASECHK.TRANS64.TRYWAIT P2, [UR6+0x2d830], R7 ;  /* 0x02d83007ff0075a7 */ /* 0x000ea40008040146 */
[----:B--2---:R-:W-:Y:S05]  /*a230*/  @!P2 BRA `(.L_x_8974) ;  /* 0x0000007c0078a947 */ /* 0x004fea0003800000 */
.L_x_8971:
        /* <DEDUP_REMOVED lines=35> */
.L_x_8976:
[----:B------:R-:W-:Y:S01]  /*a470*/  ULEA UR6, UR54, UR39, 0x3 ;  /* 0x0000002736067291 */ /* 0x000fe2000f8e183f */
[----:B------:R-:W-:-:S05]  /*a480*/  IMAD.U32 R7, RZ, RZ, UR28 ;  /* 0x0000001cff077e24 */ /* 0x000fca000f8e00ff */
[----:B------:R-:W-:-:S04]  /*a490*/  SHF.L.U32 R7, R7, 0x1f, RZ ;  /* 0x0000001f07077819 */ /* 0x000fc800000006ff */
[----:B------:R1:W2:Y:S01]  /*a4a0*/  SYNCS.PHASECHK.TRANS64.TRYWAIT P2, [UR6+0x2d850], R7 ;  /* 0x02d85007ff0075a7 */ /* 0x0002a20008040146 */
[----:B------:R-:W-:Y:S05]  /*a4b0*/  @!P0 BRA `(.L_x_8977) ;  /* 0x0000000000048947 */ /* 0x000fea0003800000 */
[----:B------:R-:W-:Y:S01]  /*a4c0*/  BPT.TRAP 0x1 ;  /* 0x000000040000795c */ /* 0x000fe20000300000 */
.L_x_8977:
[----:B--2---:R-:W-:Y:S05]  /*a4d0*/  @P2 BRA `(.L_x_8975) ;  /* 0x0000000000082947 */ /* 0x004fea0003800000 */
[----:B------:R-:W2:Y:S02]  /*a4e0*/  SYNCS.PHASECHK.TRANS64.TRYWAIT P2, [UR6+0x2d850], R7 ;  /* 0x02d85007ff0075a7 */ /* 0x000ea40008040146 */
[----:B--2---:R-:W-:Y:S05]  /*a4f0*/  @!P2 BRA `(.L_x_8978) ;  /* 0x0000007800e0a947 */ /* 0x004fea0003800000 */
.L_x_8975:
[----:B------:R-:W-:Y:S01]  /*a500*/  UIADD3 UR6, UR39, 0x400, URZ ;  /* 0x0000040027067890 */ /* 0x000fe2000fffe03f */
[----:B------:R-:W-:Y:S01]  /*a510*/  WARPGROUP.ARRIVE ;  /* 0x00000000000079c5 */ /* 0x000fe20000000000 */
[----:B------:R-:W-:Y:S01]  /*a520*/  UMOV UR29, 0x40000040 ;  /* 0x40000040001d7882 */ /* 0x000fe20000000000 */
[----:B------:R-:W-:Y:S01]  /*a530*/  UMOV UR31, 0x80000020 ;  /* 0x80000020001f7882 */ /* 0x000fe20000000000 */
[----:B------:R-:W-:Y:S01]  /*a540*/  USHF.R.U32.HI UR6, URZ, 0x4, UR6 ;  /* 0x000000043f067899 */ /* 0x000fe20008011606 */
[----:B--2---:R-:W2:Y:S01]  /*a550*/  LDC R14, c[0x0][0x2e0] ;  /* 0x0000b800ff0e7b82 */ /* 0x004ea20000000800 */
[----:B------:R-:W-:Y:S01]  /*a560*/  IMAD.SHL.U32 R21, R8, 0x80, RZ ;  /* 0x0000008008157824 */ /* 0x000fe200078e00ff */
[----:B------:R-:W-:Y:S01]  /*a570*/  ISETP.GE.U32.AND P2, PT, R2, 0x180, PT ;  /* 0x000001800200780c */ /* 0x000fe20003f46070 */
[----:B------:R-:W-:Y:S01]  /*a580*/  ULOP3.LUT UR6, UR6, 0x3fff, URZ, 0xc0, !UPT ;  /* 0x00003fff06067892 */ /* 0x000fe2000f8ec03f */
[----:B------:R-:W-:Y:S02]  /*a590*/  IMAD.U32 R13, RZ, RZ, UR36 ;  /* 0x00000024ff0d7e24 */ /* 0x000fe4000f8e00ff */
[----:B-1----:R-:W-:Y:S01]  /*a5a0*/  IADD3 R7, -R21, 0x1, RZ ;  /* 0x0000000115077810 */ /* 0x002fe20007ffe1ff */
[----:B------:R-:W-:Y:S01]  /*a5b0*/  ULOP3.LUT UR7, UR6, 0x2000000, URZ, 0xfc, !UPT ;  /* 0x0200000006077892 */ /* 0x000fe2000f8efc3f */
[----:B------:R-:W-:Y:S01]  /*a5c0*/  VIADD R9, R16, 0x9 ;  /* 0x0000000910097836 */ /* 0x000fe20000000000 */
[----:B------:R-:W-:Y:S01]  /*a5d0*/  ULOP3.LUT UR6, UR41, 0x10000, URZ, 0xfc, !UPT ;  /* 0x0001000029067892 */ /* 0x000fe2000f8efc3f */
[----:B------:R-:W-:Y:S01]  /*a5e0*/  @!P1 LEA R13, R13, UR39, 0x3 ;  /* 0x000000270d0d9c11 */ /* 0x000fe2000f8e18ff */
[----:B------:R-:W-:-:S02]  /*a5f0*/  UIMAD UR7, UR54, 0x600, UR7 ;  /* 0x00000600360778a4 */ /* 0x000fc4000f8e0207 */
[----:B------:R-:W-:Y:S02]  /*a600*/  SEL R15, R9, 0x9, !P2 ;  /* 0x00000009090f7807 */ /* 0x000fe40005000000 */
[----:B------:R-:W-:Y:S01]  /*a610*/  @!P1 VIADD R13, R13, 0x2d840 ;  /* 0x0002d8400d0d9836 */ /* 0x000fe20000000000 */
[----:B------:R-:W-:Y:S02]  /*a620*/  UMOV UR28, UR6 ;  /* 0x00000006001c7c82 */ /* 0x000fe40008000000 */
[----:B------:R-:W-:Y:S02]  /*a630*/  UMOV UR30, UR7 ;  /* 0x00000007001e7c82 */ /* 0x000fe40008000000 */
[----:B------:R-:W-:Y:S01]  /*a640*/  HGMMA.64x96x16.F32 R88, gdesc[UR28].tnspB, R88, gsb0 ;  /* 0x416000001c5879f0 */ /* 0x000fe20008000858 */
[----:B------:R-:W-:Y:S01]  /*a650*/  UIADD3 UR28, UR6, 0x2, URZ ;  /* 0x00000002061c7890 */ /* 0x000fe2000fffe03f */
[----:B------:R-:W-:Y:S01]  /*a660*/  @!P1 PRMT R13, RZ, 0x654, R13 ;  /* 0x00000654ff0d9816 */ /* 0x000fe2000000000d */
[----:B------:R-:W-:Y:S01]  /*a670*/  UIADD3 UR30, UR7, 0x40, URZ ;  /* 0x00000040071e7890 */ /* 0x000fe2000fffe03f */
[----:B--2---:R-:W-:Y:S01]  /*a680*/  IMAD R7, R14, UR47, R7 ;  /* 0x0000002f0e077c24 */ /* 0x004fe2000f8e0207 */
[----:B------:R-:W-:Y:S01]  /*a690*/  UMOV UR29, 0x40000040 ;  /* 0x40000040001d7882 */ /* 0x000fe20000000000 */
[----:B------:R-:W-:-:S02]  /*a6a0*/  UMOV UR31, 0x80000020 ;  /* 0x80000020001f7882 */ /* 0x000fc40000000000 */
[----:B------:R-:W-:-:S04]  /*a6b0*/  VIADD R14, R7, -UR52 ;  /* 0x80000034070e7c36 */ /* 0x000fc80008000000 */
[----:B------:R-:W-:-:S04]  /*a6c0*/  IMAD R14, R19, -0x2, R14 ;  /* 0xfffffffe130e7824 */ /* 0x000fc800078e020e */
[----:B------:R-:W-:-:S04]  /*a6d0*/  VIADD R20, R14, UR35 ;  /* 0x000000230e147c36 */ /* 0x000fc80008000000 */
[----:B------:R-:W-:Y:S01]  /*a6e0*/  IMAD.IADD R9, R0, 0x1, R20 ;  /* 0x0000000100097824 */ /* 0x000fe200078e0214 */
        /* <DEDUP_REMOVED lines=42> */
[----:B------:R-:W-:Y:S01]  /*a990*/  ULOP3.LUT UR6, URZ, UR53, URZ, 0x33, !UPT ;  /* 0x000000353f067292 */ /* 0x000fe2000f8e333f */
[----:B------:R-:W-:Y:S02]  /*a9a0*/  WARPGROUP.DEPBAR.LE gsb0, 0x0 ;  /* 0x00008000000079c5 */ /* 0x000fe40000010000 */
[----:B------:R-:W-:-:S06]  /*a9b0*/  WARPGROUP.ARRIVE ;  /* 0x00000000000079c5 */ /* 0x000fcc0000000000 */
[----:B------:R-:W-:Y:S03]  /*a9c0*/  HGMMA.64x96x16.F32 R88, gdesc[UR28].tnspB, R88, gsb0 ;  /* 0x416000001c5879f0 */ /* 0x000fe60008000858 */
[----:B------:R-:W-:Y:S02]  /*a9d0*/  WARPGROUP.DEPBAR.LE gsb0, 0x0 ;  /* 0x00008000000079c5 */ /* 0x000fe40000010000 */
[----:B------:R1:W-:Y:S06]  /*a9e0*/  BAR.ARV R15, 0x100 ;  /* 0x0004000f0000751d */ /* 0x0003ec0000002000 */
[----:B------:R2:W-:Y:S02]  /*a9f0*/  @!P1 SYNCS.ARRIVE.TRANS64.RED.A1T0 RZ, [R13+URZ], RZ ;  /* 0x000000ff0dff99a7 */ /* 0x0005e4000810043f */
[----:B--2---:R-:W-:-:S04]  /*aa00*/  VIADD R13, R14, UR6 ;  /* 0x000000060e0d7c36 */ /* 0x004fc80008000000 */
        /* <DEDUP_REMOVED lines=13> */
.L_x_8981:
[----:B------:R-:W-:-:S05]  /*aae0*/  IMAD.U32 R142, RZ, RZ, UR34 ;  /* 0x00000022ff8e7e24 */ /* 0x000fca000f8e00ff */
[----:B------:R-:W-:-:S13]  /*aaf0*/  ISETP.NE.AND P2, PT, R142, 0x1, PT ;  /* 0x000000018e00780c */ /* 0x000fda0003f45270 */
[----:B------:R-:W1:Y:S01]  /*ab00*/  @P2 LDC.64 R14, c[0x0][0x9e8] ;  /* 0x00027a00ff0e2b82 */ /* 0x000e620000000a00 */
[----:B------:R-:W-:-:S04]  /*ab10*/  @P2 IMAD.IADD R139, R0, 0x1, R5 ;  /* 0x00000001008b2824 */ /* 0x000fc800078e0205 */
[----:B-1----:R-:W-:-:S04]  /*ab20*/  @P2 IMAD.HI.U32 R144, R139, R14, RZ ;  /* 0x0000000e8b902227 */ /* 0x002fc800078e00ff */
[----:B------:R-:W-:Y:S01]  /*ab30*/  IMAD.MOV.U32 R14, RZ, RZ, R10 ;  /* 0x000000ffff0e7224 */ /* 0x000fe200078e000a */
[----:B------:R-:W-:-:S07]  /*ab40*/  @P2 SHF.R.U32.HI R14, RZ, R15, R144 ;  /* 0x0000000fff0e2219 */ /* 0x000fce0000011690 */
.L_x_8982:
[----:B------:R-:W-:Y:S05]  /*ab50*/  BSYNC B0 ;  /* 0x0000000000007941 */ /* 0x000fea0003800000 */
.L_x_8980:
[----:B------:R-:W-:-:S04]  /*ab60*/  IMAD R14, R14, R142, -R21 ;  /* 0x0000008e0e0e7224 */ /* 0x000fc800078e0a15 */
[----:B------:R-:W-:-:S05]  /*ab70*/  IMAD R14, R19, -0x2, R14 ;  /* 0xfffffffe130e7824 */ /* 0x000fca00078e020e */
[----:B------:R-:W-:Y:S02]  /*ab80*/  VIADDMNMX R9, R14, R142, R9, PT ;  /* 0x0000008e0e097246 */ /* 0x000fe40003800109 */
[----:B------:R-:W-:-:S07]  /*ab90*/  VIMNMX R7, R7, R14, !PT ;  /* 0x0000000e07077248 */ /* 0x000fce0007fe0100 */
.L_x_8979:
[----:B------:R-:W-:Y:S01]  /*aba0*/  ISETP.GT.AND P2, PT, R8, -0x1, PT ;  /* 0xffffffff0800780c */ /* 0x000fe20003f44270 */
[C---:B------:R-:W-:Y:S02]  /*abb0*/  IMAD.IADD R20, R3.reuse, 0x1, R20 ;  /* 0x0000000103147824 */ /* 0x040fe400078e0214 */
[----:B------:R-:W-:Y:S01]  /*abc0*/  IMAD.IADD R13, R3, 0x1, R13 ;  /* 0x00000001030d7824 */ /* 0x000fe200078e020d */
[C---:B------:R-:W-:Y:S02]  /*abd0*/  ISETP.GT.AND P4, PT, R7.reuse, RZ, P2 ;  /* 0x000000ff0700720c */ /* 0x040fe40001784270 */
[----:B------:R-:W-:Y:S02]  /*abe0*/  ISETP.GT.AND P6, PT, R7, 0x1, P2 ;  /* 0x000000010700780c */ /* 0x000fe400017c4270 */
[C---:B------:R-:W-:Y:S02]  /*abf0*/  ISETP.LT.OR P4, PT, R9.reuse, 0x1, P4 ;  /* 0x000000010900780c */ /* 0x040fe40002781670 */
[----:B------:R-:W-:-:S02]  /*ac00*/  ISETP.LT.OR P6, PT, R9, 0x2, P6 ;  /* 0x000000020900780c */ /* 0x000fc400037c1670 */
        /* <DEDUP_REMOVED lines=105> */
.L_x_8985:
[----:B------:R-:W-:-:S05]  /*b2a0*/  IMAD.U32 R9, RZ, RZ, UR34 ;  /* 0x00000022ff097e24 */ /* 0x000fca000f8e00ff */
[----:B------:R-:W-:-:S13]  /*b2b0*/  ISETP.NE.AND P3, PT, R9, 0x1, PT ;  /* 0x000000010900780c */ /* 0x000fda0003f65270 */
[----:B------:R-:W1:Y:S02]  /*b2c0*/  @P3 LDC.64 R14, c[0x0][0x9e8] ;  /* 0x00027a00ff0e3b82 */ /* 0x000e640000000a00 */
[----:B-1----:R-:W-:-:S05]  /*b2d0*/  @P3 IMAD.HI.U32 R14, R142, R14, RZ ;  /* 0x0000000e8e0e3227 */ /* 0x002fca00078e00ff */
[----:B------:R-:W-:-:S07]  /*b2e0*/  @P3 SHF.R.U32.HI R142, RZ, R15, R14 ;  /* 0x0000000fff8e3219 */ /* 0x000fce000001160e */
.L_x_8986:
[----:B------:R-:W-:Y:S05]  /*b2f0*/  BSYNC B0 ;  /* 0x0000000000007941 */ /* 0x000fea0003800000 */
.L_x_8984:
[----:B------:R-:W-:-:S04]  /*b300*/  IMAD R142, R142, R9, -R21 ;  /* 0x000000098e8e7224 */ /* 0x000fc800078e0a15 */
[----:B------:R-:W-:-:S05]  /*b310*/  IMAD R142, R19, -0x2, R142 ;  /* 0xfffffffe138e7824 */ /* 0x000fca00078e028e */
[----:B------:R-:W-:Y:S02]  /*b320*/  VIADDMNMX R20, R142, R9, R20, PT ;  /* 0x000000098e147246 */ /* 0x000fe40003800114 */
[----:B------:R-:W-:-:S07]  /*b330*/  VIMNMX R13, R13, R142, !PT ;  /* 0x0000008e0d0d7248 */ /* 0x000fce0007fe0100 */
.L_x_8983:
        /* <DEDUP_REMOVED lines=20> */
[----:B------:R-:W-:Y:S02]  /*b480*/  ISETP.GT.AND P4, PT, R13, 0x1, P2 ;  /* 0x000000010d00780c */ /* 0x000fe40001784270 */
[----:B------:R-:W-:Y:S02]  /*b490*/  FMNMX.FTZ R14, R44, R7, !PT ;  /* 0x000000072c0e7209 */ /* 0x000fe40007810000 */
[----:B------:R-:W-:Y:S02]  /*b4a0*/  FSEL R39, R39, -INF , !P3 ;  /* 0xff80000027277808 */ /* 0x000fe40005800000 */
[----:B------:R-:W-:Y:S02]  /*b4b0*/  FMNMX.FTZ R7, R45, R14, !PT ;  /* 0x0000000e2d077209 */ /* 0x000fe40007810000 */
[----:B------:R-:W-:-:S02]  /*b4c0*/  ISETP.GT.AND P3, PT, R13, 0x21, P2 ;  /* 0x000000210d00780c */ /* 0x000fc40001764270 */
[----:B------:R-:W-:Y:S02]  /*b4d0*/  FMNMX.FTZ R14, R48, R7, !PT ;  /* 0x00000007300e7209 */ /* 0x000fe40007810000 */
[C---:B------:R-:W-:Y:S02]  /*b4e0*/  ISETP.LT.OR P6, PT, R20.reuse, 0x9, P6 ;  /* 0x000000091400780c */ /* 0x040fe400037c1670 */
[----:B------:R-:W-:Y:S02]  /*b4f0*/  FMNMX.FTZ R7, R49, R14, !PT ;  /* 0x0000000e31077209 */ /* 0x000fe40007810000 */
[----:B------:R-:W-:Y:S02]  /*b500*/  ISETP.LT.OR P4, PT, R20, 0x2, P4 ;  /* 0x000000021400780c */ /* 0x000fe40002781670 */
        /* <DEDUP_REMOVED lines=11> */
[----:B------:R-:W-:Y:S02]  /*b5c0*/  ISETP.GT.AND P3, PT, R13, RZ, P2 ;  /* 0x000000ff0d00720c */ /* 0x000fe40001764270 */
        /* <DEDUP_REMOVED lines=24> */
[----:B------:R-:W-:Y:S01]  /*b750*/  ISETP.GT.AND P4, PT, R13, 0x29, P2 ;  /* 0x000000290d00780c */ /* 0x000fe20001784270 */
[----:B------:R-:W1:Y:S03]  /*b760*/  SHFL.BFLY PT, R7, R14, 0x2, 0x1f ;  /* 0x0c401f000e077f89 */ /* 0x000e6600000e0000 */
[----:B------:R-:W-:-:S04]  /*b770*/  ISETP.LT.OR P4, PT, R20, 0x2a, P4 ;  /* 0x0000002a1400780c */ /* 0x000fc80002781670 */
[----:B------:R-:W-:Y:S02]  /*b780*/  FSEL R47, R47, -INF , !P4 ;  /* 0xff8000002f2f7808 */ /* 0x000fe40006000000 */
[----:B------:R-:W-:-:S04]  /*b790*/  ISETP.GT.AND P4, PT, R13, 0x31, P2 ;  /* 0x000000310d00780c */ /* 0x000fc80001784270 */
[----:B------:R-:W-:-:S04]  /*b7a0*/  ISETP.LT.OR P4, PT, R20, 0x32, P4 ;  /* 0x000000321400780c */ /* 0x000fc80002781670 */
[----:B------:R-:W-:Y:S02]  /*b7b0*/  FSEL R51, R51, -INF , !P4 ;  /* 0xff80000033337808 */ /* 0x000fe40006000000 */
[----:B------:R-:W-:-:S04]  /*b7c0*/  ISETP.GT.AND P4, PT, R13, 0x39, P2 ;  /* 0x000000390d00780c */ /* 0x000fc80001784270 */
[----:B------:R-:W-:Y:S02]  /*b7d0*/  ISETP.LT.OR P4, PT, R20, 0x3a, P4 ;  /* 0x0000003a1400780c */ /* 0x000fe40002781670 */
[----:B-1----:R-:W-:Y:S02]  /*b7e0*/  FMNMX.FTZ R9, R14, R7, !PT ;  /* 0x000000070e097209 */ /* 0x002fe40007810000 */
        /* <DEDUP_REMOVED lines=12> */
[C---:B------:R-:W-:Y:S01]  /*b8b0*/  FSETP.NEU.FTZ.AND P6, PT, R7.reuse, -INF , PT ;  /* 0xff8000000700780b */ /* 0x040fe20003fdd000 */
[----:B------:R-:W-:Y:S01]  /*b8c0*/  FMUL.FTZ R9, R7, UR33 ;  /* 0x0000002107097c20 */ /* 0x000fe20008410000 */
[----:B------:R-:W-:-:S04]  /*b8d0*/  ISETP.GT.AND P4, PT, R13, 0x59, P2 ;  /* 0x000000590d00780c */ /* 0x000fc80001784270 */
[----:B------:R-:W-:Y:S02]  /*b8e0*/  FSEL R9, R9, RZ, P6 ;  /* 0x000000ff09097208 */ /* 0x000fe40003000000 */
[----:B------:R-:W-:-:S03]  /*b8f0*/  ISETP.LT.OR P4, PT, R20, 0x5a, P4 ;  /* 0x0000005a1400780c */ /* 0x000fc60002781670 */
[--C-:B------:R-:W-:Y:S01]  /*b900*/  FFMA.FTZ R14, R25, UR33, -R9.reuse ;  /* 0x00000021190e7c23 */ /* 0x100fe20008010809 */
[----:B------:R-:W-:Y:S01]  /*b910*/  FSEL R25, R26, -INF , !P3 ;  /* 0xff8000001a197808 */ /* 0x000fe20005800000 */
[--C-:B------:R-:W-:Y:S01]  /*b920*/  FFMA.FTZ R21, R28, UR33, -R9.reuse ;  /* 0x000000211c157c23 */ /* 0x100fe20008010809 */
[--C-:B------:R-:W-:Y:S01]  /*b930*/  FFMA.FTZ R15, R24, UR33, -R9.reuse ;  /* 0x00000021180f7c23 */ /* 0x100fe20008010809 */
[--C-:B------:R-:W-:Y:S01]  /*b940*/  FFMA.FTZ R24, R29, UR33, -R9.reuse ;  /* 0x000000211d187c23 */ /* 0x100fe20008010809 */
[----:B------:R-:W-:Y:S01]  /*b950*/  FMNMX.FTZ R28, R25, R12, !PT ;  /* 0x0000000c191c7209 */ /* 0x000fe20007810000 */
[--C-:B------:R-:W-:Y:S01]  /*b960*/  FFMA.FTZ R29, R33, UR33, -R9.reuse ;  /* 0x00000021211d7c23 */ /* 0x100fe20008010809 */
        /* <DEDUP_REMOVED lines=13> */
[----:B------:R1:W-:Y:S01]  /*ba40*/  MUFU.EX2 R28, R36 ;  /* 0x00000024001c7308 */ /* 0x0003e20000000800 */
[----:B------:R-:W-:Y:S01]  /*ba50*/  ISETP.GT.AND P3, PT, R13, 0x38, P2 ;  /* 0x000000380d00780c */ /* 0x000fe20001764270 */
[--C-:B------:R-:W-:Y:S01]  /*ba60*/  FFMA.FTZ R142, R64, UR33, -R9.reuse ;  /* 0x00000021408e7c23 */ /* 0x100fe20008010809 */
[----:B------:R-:W-:Y:S01]  /*ba70*/  FMNMX.FTZ R32, R34, R33, !PT ;  /* 0x0000002122207209 */ /* 0x000fe20007810000 */
[--C-:B------:R-:W-:Y:S01]  /*ba80*/  FFMA.FTZ R33, R37, UR33, -R9.reuse ;  /* 0x0000002125217c23 */ /* 0x100fe20008010809 */
[----:B------:R-:W-:Y:S01]  /*ba90*/  ISETP.LT.OR P3, PT, R20, 0x39, P3 ;  /* 0x000000391400780c */ /* 0x000fe20001f61670 */
[--C-:B------:R-:W-:Y:S01]  /*baa0*/  FFMA.FTZ R60, R60, UR33, -R9.reuse ;  /* 0x000000213c3c7c23 */ /* 0x100fe20008010809 */
        /* <DEDUP_REMOVED lines=8> */
[----:B------:R2:W-:Y:S01]  /*bb30*/  MUFU.EX2 R32, R40 ;  /* 0x0000002800207308 */ /* 0x0005e20000000800 */
[----:B-1----:R-:W-:Y:S01]  /*bb40*/  FMNMX.FTZ R36, R42, R37, !PT ;  /* 0x000000252a247209 */ /* 0x002fe20007810000 */
[----:B------:R-:W-:Y:S01]  /*bb50*/  FFMA.FTZ R37, R41, UR33, -R9 ;  /* 0x0000002129257c23 */ /* 0x000fe20008010809 */
[----:B------:R-:W-:Y:S02]  /*bb60*/  FSEL R58, R58, -INF , !P3 ;  /* 0xff8000003a3a7808 */ /* 0x000fe40005800000 */
[----:B------:R-:W-:-:S02]  /*bb70*/  FMNMX.FTZ R41, R43, R36, !PT ;  /* 0x000000242b297209 */ /* 0x000fc40007810000 */
[----:B------:R-:W-:Y:S01]  /*bb80*/  ISETP.GT.AND P3, PT, R13, 0x48, P2 ;  /* 0x000000480d00780c */ /* 0x000fe20001764270 */
[----:B------:R-:W-:Y:S01]  /*bb90*/  MUFU.EX2 R14, R14 ;  /* 0x0000000e000e7308 */ /* 0x000fe20000000800 */
[----:B------:R-:W-:Y:S02]  /*bba0*/  FMNMX.FTZ R36, R46, R41, !PT ;  /* 0x000000292e247209 */ /* 0x000fe40007810000 */
[----:B------:R-:W-:Y:S02]  /*bbb0*/  ISETP.LT.OR P3, PT, R20, 0x49, P3 ;  /* 0x000000491400780c */ /* 0x000fe40001f61670 */
[----:B------:R-:W-:Y:S02]  /*bbc0*/  FMNMX.FTZ R41, R47, R36, !PT ;  /* 0x000000242f297209 */ /* 0x000fe40007810000 */
[----:B------:R-:W-:Y:S01]  /*bbd0*/  FSEL R62, R62, -INF , !P3 ;  /* 0xff8000003e3e7808 */ /* 0x000fe20005800000 */
        /* <DEDUP_REMOVED lines=14> */
[----:B------:R-:W-:-:S02]  /*bcc0*/  ISETP.LT.OR P3, PT, R20, 0x59, P3 ;  /* 0x000000591400780c */ /* 0x000fc40001f61670 */
[----:B------:R-:W-:Y:S02]  /*bcd0*/  FMNMX.FTZ R49, R59, R44, !PT ;  /* 0x0000002c3b317209 */ /* 0x000fe40007810000 */
[----:B------:R-:W-:Y:S01]  /*bce0*/  FSEL R70, R70, -INF , !P3 ;  /* 0xff80000046467808 */ /* 0x000fe20005800000 */
[----:B------:R-:W-:Y:S01]  /*bcf0*/  MUFU.EX2 R24, R24 ;  /* 0x0000001800187308 */ /* 0x000fe20000000800 */
[----:B------:R-:W-:Y:S02]  /*bd00*/  FMNMX.FTZ R44, R62, R49, !PT ;  /* 0x000000313e2c7209 */ /* 0x000fe40007810000 */
[----:B------:R-:W-:Y:S02]  /*bd10*/  ISETP.GT.AND P3, PT, R13, 0x60, P2 ;  /* 0x000000600d00780c */ /* 0x000fe40001764270 */
[----:B------:R-:W-:Y:S02]  /*bd20*/  FMNMX.FTZ R49, R63, R44, !PT ;  /* 0x0000002c3f317209 */ /* 0x000fe40007810000 */
[----:B------:R-:W-:Y:S01]  /*bd30*/  ISETP.LT.OR P3, PT, R20, 0x61, P3 ;  /* 0x000000611400780c */ /* 0x000fe20001f61670 */
[----:B------:R1:W-:Y:S01]  /*bd40*/  MUFU.EX2 R44, R52 ;  /* 0x00000034002c7308 */ /* 0x0003e20000000800 */
[----:B--2---:R-:W-:Y:S01]  /*bd50*/  FMNMX.FTZ R48, R66, R49, !PT ;  /* 0x0000003142307209 */ /* 0x004fe20007810000 */
[----:B------:R-:W-:Y:S01]  /*bd60*/  FFMA.FTZ R49, R53, UR33, -R9 ;  /* 0x0000002135317c23 */ /* 0x000fe20008010809 */
[----:B------:R-:W-:-:S02]  /*bd70*/  FSEL R71, R71, -INF , !P4 ;  /* 0xff80000047477808 */ /* 0x000fc40006000000 */
[----:B------:R-:W-:Y:S02]  /*bd80*/  FMNMX.FTZ R53, R67, R48, !PT ;  /* 0x0000003043357209 */ /* 0x000fe40007810000 */
[C---:B------:R-:W-:Y:S01]  /*bd90*/  ISETP.GT.AND P4, PT, R13.reuse, 0x61, P2 ;  /* 0x000000610d00780c */ /* 0x040fe20001784270 */
[----:B------:R-:W-:Y:S01]  /*bda0*/  MUFU.EX2 R26, R26 ;  /* 0x0000001a001a7308 */ /* 0x000fe20000000800 */
[----:B------:R-:W-:Y:S02]  /*bdb0*/  FSEL R74, R74, -INF , !P3 ;  /* 0xff8000004a4a7808 */ /* 0x000fe40005800000 */
[----:B------:R-:W-:Y:S02]  /*bdc0*/  ISETP.GT.AND P3, PT, R13, 0x68, P2 ;  /* 0x000000680d00780c */ /* 0x000fe40001764270 */
[----:B------:R-:W-:Y:S02]  /*bdd0*/  FMNMX.FTZ R48, R70, R53, !PT ;  /* 0x0000003546307209 */ /* 0x000fe40007810000 */
[C---:B------:R-:W-:Y:S01]  /*bde0*/  ISETP.LT.OR P4, PT, R20.reuse, 0x62, P4 ;  /* 0x000000621400780c */ /* 0x040fe20002781670 */
[----:B------:R-:W-:Y:S01]  /*bdf0*/  MUFU.EX2 R29, R29 ;  /* 0x0000001d001d7308 */ /* 0x000fe20000000800 */
[----:B------:R-:W-:-:S02]  /*be00*/  ISETP.LT.OR P3, PT, R20, 0x69, P3 ;  /* 0x000000691400780c */ /* 0x000fc40001f61670 */
[----:B------:R-:W-:Y:S02]  /*be10*/  FMNMX.FTZ R53, R71, R48, !PT ;  /* 0x0000003047357209 */ /* 0x000fe40007810000 */
[----:B------:R-:W-:Y:S02]  /*be20*/  FSEL R75, R75, -INF , !P4 ;  /* 0xff8000004b4b7808 */ /* 0x000fe40006000000 */
[----:B------:R-:W-:Y:S01]  /*be30*/  ISETP.GT.AND P4, PT, R13, 0x69, P2 ;  /* 0x000000690d00780c */ /* 0x000fe20001784270 */
[----:B------:R2:W-:Y:S01]  /*be40*/  MUFU.EX2 R48, R56 ;  /* 0x0000003800307308 */ /* 0x0005e20000000800 */
[----:B------:R-:W-:Y:S02]  /*be50*/  FSEL R78, R78, -INF , !P3 ;  /* 0xff8000004e4e7808 */ /* 0x000fe40005800000 */
[----:B-1----:R-:W-:Y:S01]  /*be60*/  FMNMX.FTZ R52, R74, R53, !PT ;  /* 0x000000354a347209 */ /* 0x002fe20007810000 */
[----:B------:R-:W-:Y:S01]  /*be70*/  FFMA.FTZ R53, R57, UR33, -R9 ;  /* 0x0000002139357c23 */ /* 0x000fe20008010809 */
[----:B------:R-:W-:-:S02]  /*be80*/  ISETP.GT.AND P3, PT, R13, 0x70, P2 ;  /* 0x000000700d00780c */ /* 0x000fc40001764270 */
[C---:B------:R-:W-:Y:S01]  /*be90*/  ISETP.LT.OR P4, PT, R20.reuse, 0x6a, P4 ;  /* 0x0000006a1400780c */ /* 0x040fe20002781670 */
[----:B------:R-:W-:Y:S01]  /*bea0*/  MUFU.EX2 R33, R33 ;  /* 0x0000002100217308 */ /* 0x000fe20000000800 */
[----:B------:R-:W-:Y:S02]  /*beb0*/  FMNMX.FTZ R57, R75, R52, !PT ;  /* 0x000000344b397209 */ /* 0x000fe40007810000 */
[----:B------:R-:W-:Y:S02]  /*bec0*/  ISETP.LT.OR P3, PT, R20, 0x71, P3 ;  /* 0x000000711400780c */ /* 0x000fe40001f61670 */
[----:B------:R-:W-:Y:S01]  /*bed0*/  FSEL R139, R79, -INF , !P4 ;  /* 0xff8000004f8b7808 */ /* 0x000fe20006000000 */
[--C-:B------:R-:W-:Y:S01]  /*bee0*/  FFMA.FTZ R79, R61, UR33, -R9.reuse ;  /* 0x000000213d4f7c23 */ /* 0x100fe20008010809 */
[----:B------:R-:W-:Y:S01]  /*bef0*/  ISETP.GT.AND P4, PT, R13, 0x71, P2 ;  /* 0x000000710d00780c */ /* 0x000fe20001784270 */
[--C-:B------:R-:W-:Y:S01]  /*bf00*/  FFMA.FTZ R61, R69, UR33, -R9.reuse ;  /* 0x00000021453d7c23 */ /* 0x100fe20008010809 */
[----:B------:R-:W-:Y:S01]  /*bf10*/  FMNMX.FTZ R52, R78, R57, !PT ;  /* 0x000000394e347209 */ /* 0x000fe20007810000 */
[--C-:B------:R-:W-:Y:S01]  /*bf20*/  FFMA.FTZ R57, R65, UR33, -R9.reuse ;  /* 0x0000002141397c23 */ /* 0x100fe20008010809 */
[----:B------:R-:W-:Y:S01]  /*bf30*/  FSEL R82, R82, -INF , !P3 ;  /* 0xff80000052527808 */ /* 0x000fe20005800000 */
[--C-:B------:R-:W-:Y:S01]  /*bf40*/  FFMA.FTZ R65, R73, UR33, -R9.reuse ;  /* 0x0000002149417c23 */ /* 0x100fe20008010809 */
[----:B------:R-:W-:Y:S01]  /*bf50*/  ISETP.GT.AND P3, PT, R13, 0x78, P2 ;  /* 0x000000780d00780c */ /* 0x000fe20001764270 */
[--C-:B------:R-:W-:Y:S01]  /*bf60*/  FFMA.FTZ R69, R77, UR33, -R9.reuse ;  /* 0x000000214d457c23 */ /* 0x100fe20008010809 */
[----:B------:R-:W-:Y:S01]  /*bf70*/  ISETP.GT.AND P2, PT, R13, 0x79, P2 ;  /* 0x000000790d00780c */ /* 0x000fe20001744270 */
[----:B------:R-:W-:Y:S01]  /*bf80*/  FFMA.FTZ R73, R81, UR33, -R9 ;  /* 0x0000002151497c23 */ /* 0x000fe20008010809 */
[----:B------:R-:W-:Y:S01]  /*bf90*/  ISETP.LT.OR P4, PT, R20, 0x72, P4 ;  /* 0x000000721400780c */ /* 0x000fe20002781670 */
[----:B------:R-:W-:Y:S01]  /*bfa0*/  MUFU.EX2 R37, R37 ;  /* 0x0000002500257308 */ /* 0x000fe20000000800 */
[----:B------:R-:W-:-:S02]  /*bfb0*/  FMNMX.FTZ R13, R139, R52, !PT ;  /* 0x000000348b0d7209 */ /* 0x000fc40007810000 */
[----:B------:R-:W-:Y:S02]  /*bfc0*/  ISETP.LT.OR P3, PT, R20, 0x79, P3 ;  /* 0x000000791400780c */ /* 0x000fe40001f61670 */
[----:B------:R-:W-:Y:S02]  /*bfd0*/  FSEL R83, R83, -INF , !P4 ;  /* 0xff80000053537808 */ /* 0x000fe40006000000 */
[----:B--2---:R-:W-:Y:S01]  /*bfe0*/  FMNMX.FTZ R56, R82, R13, !PT ;  /* 0x0000000d52387209 */ /* 0x004fe20007810000 */
[----:B------:R1:W-:Y:S01]  /*bff0*/  MUFU.EX2 R52, R60 ;  /* 0x0000003c00347308 */ /* 0x0003e20000000800 */
[----:B------:R-:W-:Y:S02]  /*c000*/  ISETP.LT.OR P2, PT, R20, 0x7a, P2 ;  /* 0x0000007a1400780c */ /* 0x000fe40001741670 */
[----:B------:R-:W-:Y:S02]  /*c010*/  FSEL R86, R86, -INF , !P3 ;  /* 0xff80000056567808 */ /* 0x000fe40005800000 */
[----:B------:R-:W-:Y:S01]  /*c020*/  FMNMX.FTZ R13, R83, R56, !PT ;  /* 0x00000038530d7209 */ /* 0x000fe20007810000 */
[--C-:B------:R-:W-:Y:S01]  /*c030*/  FFMA.FTZ R56, R68, UR33, -R9.reuse ;  /* 0x0000002144387c23 */ /* 0x100fe20008010809 */
[----:B------:R-:W-:Y:S01]  /*c040*/  FSEL R87, R87, -INF , !P2 ;  /* 0xff80000057577808 */ /* 0x000fe20005000000 */
[--C-:B------:R-:W-:Y:S01]  /*c050*/  FFMA.FTZ R68, R84, UR33, -R9.reuse ;  /* 0x0000002154447c23 */ /* 0x100fe20008010809 */
[----:B------:R-:W-:Y:S01]  /*c060*/  FMNMX.FTZ R20, R86, R13, !PT ;  /* 0x0000000d56147209 */ /* 0x000fe20007810000 */
[--C-:B-1----:R-:W-:Y:S01]  /*c070*/  FFMA.FTZ R60, R72, UR33, -R9.reuse ;  /* 0x00000021483c7c23 */ /* 0x102fe20008010809 */
[----:B------:R-:W-:Y:S01]  /*c080*/  FFMA.FTZ R72, R80, UR33, -R9 ;  /* 0x0000002150487c23 */ /* 0x000fe20008010809 */
[----:B------:R-:W-:Y:S01]  /*c090*/  MUFU.EX2 R41, R41 ;  /* 0x0000002900297308 */ /* 0x000fe20000000800 */
[----:B------:R-:W-:-:S05]  /*c0a0*/  FMNMX.FTZ R13, R87, R20, !PT ;  /* 0x00000014570d7209 */ /* 0x000fca0007810000 */
[----:B------:R-:W1:Y:S02]  /*c0b0*/  SHFL.BFLY PT, R64, R13, 0x2, 0x1f ;  /* 0x0c401f000d407f89 */ /* 0x000e6400000e0000 */
[----:B------:R1:W-:Y:S08]  /*c0c0*/  MUFU.EX2 R20, R142 ;  /* 0x0000008e00147308 */ /* 0x0003f00000000800 */
[----:B------:R-:W-:Y:S08]  /*c0d0*/  MUFU.EX2 R45, R45 ;  /* 0x0000002d002d7308 */ /* 0x000ff00000000800 */
[----:B------:R-:W-:Y:S01]  /*c0e0*/  MUFU.EX2 R49, R49 ;  /* 0x0000003100317308 */ /* 0x000fe20000000800 */
[----:B-1----:R-:W-:Y:S01]  /*c0f0*/  FMNMX.FTZ R142, R13, R64, !PT ;  /* 0x000000400d8e7209 */ /* 0x002fe20007810000 */
[----:B------:R-:W-:Y:S01]  /*c100*/  FFMA.FTZ R64, R76, UR33, -R9 ;  /* 0x000000214c407c23 */ /* 0x000fe20008010809 */
[----:B------:R-:W-:-:S05]  /*c110*/  FSEL R76, R7, RZ, P6 ;  /* 0x000000ff074c7208 */ /* 0x000fca0003000000 */
[----:B------:R-:W-:Y:S01]  /*c120*/  MUFU.EX2 R53, R53 ;  /* 0x0000003500357308 */ /* 0x000fe20000000800 */
[----:B------:R-:W1:Y:S01]  /*c130*/  SHFL.BFLY PT, R13, R142, 0x1, 0x1f ;  /* 0x0c201f008e0d7f89 */ /* 0x000e6200000e0000 */
[----:B------:R-:W-:-:S04]  /*c140*/  FADD.FTZ R76, -R76, R11 ;  /* 0x0000000b4c4c7221 */ /* 0x000fc80000010100 */
[----:B------:R-:W-:Y:S02]  /*c150*/  FMUL.FTZ R76, R76, UR33 ;  /* 0x000000214c4c7c20 */ /* 0x000fe40008410000 */
[----:B------:R-:W-:Y:S08]  /*c160*/  MUFU.EX2 R79, R79 ;  /* 0x0000004f004f7308 */ /* 0x000ff00000000800 */
[----:B------:R-:W2:Y:S08]  /*c170*/  MUFU.EX2 R76, R76 ;  /* 0x0000004c004c7308 */ /* 0x000eb00000000800 */
[----:B------:R-:W-:Y:S01]  /*c180*/  MUFU.EX2 R57, R57 ;  /* 0x0000003900397308 */ /* 0x000fe20000000800 */
[----:B-1----:R-:W-:-:S04]  /*c190*/  FMNMX.FTZ R9, R142, R13, !PT ;  /* 0x0000000d8e097209 */ /* 0x002fc80007810000 */
[C---:B------:R-:W-:Y:S01]  /*c1a0*/  FSETP.NEU.FTZ.AND P2, PT, R9.reuse, -INF , PT ;  /* 0xff8000000900780b */ /* 0x040fe20003f5d000 */
[----:B------:R-:W-:Y:S02]  /*c1b0*/  FMUL.FTZ R80, R9, UR33 ;  /* 0x0000002109507c20 */ /* 0x000fe40008410000 */
[----:B------:R-:W-:Y:S01]  /*c1c0*/  MUFU.EX2 R56, R56 ;  /* 0x0000003800387308 */ /* 0x000fe20000000800 */
[-C--:B--2---:R-:W-:Y:S01]  /*c1d0*/  FMUL.FTZ R88, R88, R76.reuse ;  /* 0x0000004c58587220 */ /* 0x084fe20000410000 */
[-C--:B------:R-:W-:Y:S01]  /*c1e0*/  FMUL.FTZ R89, R89, R76.reuse ;  /* 0x0000004c59597220 */ /* 0x080fe20000410000 */
[----:B------:R-:W-:Y:S01]  /*c1f0*/  FSEL R80, R80, RZ, P2 ;  /* 0x000000ff50507208 */ /* 0x000fe20001000000 */
[-C--:B------:R-:W-:Y:S01]  /*c200*/  FMUL.FTZ R92, R92, R76.reuse ;  /* 0x0000004c5c5c7220 */ /* 0x080fe20000410000 */
[-C--:B------:R-:W-:Y:S01]  /*c210*/  FMUL.FTZ R93, R93, R76.reuse ;  /* 0x0000004c5d5d7220 */ /* 0x080fe20000410000 */
[-C--:B------:R-:W-:Y:S01]  /*c220*/  FMUL.FTZ R96, R96, R76.reuse ;  /* 0x0000004c60607220 */ /* 0x080fe20000410000 */
[----:B------:R-:W-:Y:S01]  /*c230*/  FMUL.FTZ R97, R97, R76 ;  /* 0x0000004c61617220 */ /* 0x000fe20000410000 */
[--C-:B------:R-:W-:Y:S01]  /*c240*/  FFMA.FTZ R144, R31, UR33, -R80.reuse ;  /* 0x000000211f907c23 */ /* 0x100fe20008010850 */
[----:B------:R-:W-:Y:S01]  /*c250*/  FSEL R31, R9, RZ, P2 ;  /* 0x000000ff091f7208 */ /* 0x000fe20001000000 */
[--C-:B------:R-:W-:Y:S01]  /*c260*/  FFMA.FTZ R142, R25, UR33, -R80.reuse ;  /* 0x00000021198e7c23 */ /* 0x100fe20008010850 */
[--C-:B------:R-:W-:Y:S01]  /*c270*/  FFMA.FTZ R13, R27, UR33, -R80.reuse ;  /* 0x000000211b0d7c23 */ /* 0x100fe20008010850 */
[--C-:B------:R-:W-:Y:S01]  /*c280*/  FFMA.FTZ R81, R30, UR33, -R80.reuse ;  /* 0x000000211e517c23 */ /* 0x100fe20008010850 */
[----:B------:R-:W-:Y:S01]  /*c290*/  FFMA.FTZ R84, R35, UR33, -R80 ;  /* 0x0000002123547c23 */ /* 0x000fe20008010850 */
[----:B------:R-:W-:Y:S01]  /*c2a0*/  FADD.FTZ R31, -R31, R12 ;  /* 0x0000000c1f1f7221 */ /* 0x000fe20000010100 */
[----:B------:R-:W-:Y:S01]  /*c2b0*/  IMAD.U32 R12, RZ, RZ, UR54 ;  /* 0x00000036ff0c7e24 */ /* 0x000fe2000f8e00ff */
[----:B------:R-:W-:Y:S01]  /*c2c0*/  MUFU.EX2 R142, R142 ;  /* 0x0000008e008e7308 */ /* 0x000fe20000000800 */
[--C-:B------:R-:W-:Y:S01]  /*c2d0*/  FFMA.FTZ R35, R42, UR33, -R80.reuse ;  /* 0x000000212a237c23 */ /* 0x100fe20008010850 */
[----:B------:R-:W-:Y:S01]  /*c2e0*/  FMUL.FTZ R31, R31, UR33 ;  /* 0x000000211f1f7c20 */ /* 0x000fe20008410000 */
[--C-:B------:R-:W-:Y:S01]  /*c2f0*/  FFMA.FTZ R42, R43, UR33, -R80.reuse ;  /* 0x000000212b2a7c23 */ /* 0x100fe20008010850 */
[--C-:B------:R-:W-:Y:S01]  /*c300*/  FFMA.FTZ R43, R54, UR33, -R80.reuse ;  /* 0x00000021362b7c23 */ /* 0x100fe20008010850 */
[--C-:B------:R-:W-:Y:S01]  /*c310*/  FFMA.FTZ R54, R55, UR33, -R80.reuse ;  /* 0x0000002137367c23 */ /* 0x100fe20008010850 */
[----:B------:R-:W-:Y:S01]  /*c320*/  @!P1 LEA R12, R12, UR39, 0x3 ;  /* 0x000000270c0c9c11 */ /* 0x000fe2000f8e18ff */
[--C-:B------:R-:W-:Y:S01]  /*c330*/  FFMA.FTZ R25, R34, UR33, -R80.reuse ;  /* 0x0000002122197c23 */ /* 0x100fe20008010850 */
[----:B------:R-:W1:Y:S01]  /*c340*/  MUFU.EX2 R31, R31 ;  /* 0x0000001f001f7308 */ /* 0x000e620000000800 */
[----:B------:R-:W-:Y:S01]  /*c350*/  FFMA.FTZ R55, R76, R6, R15 ;  /* 0x000000064c377223 */ /* 0x000fe2000001000f */
[----:B------:R-:W-:Y:S01]  /*c360*/  FFMA.FTZ R27, R38, UR33, -R80 ;  /* 0x00000021261b7c23 */ /* 0x000fe20008010850 */
[----:B------:R-:W-:-:S02]  /*c370*/  @!P1 VIADD R12, R12, 0x2d860 ;  /* 0x0002d8600c0c9836 */ /* 0x000fc40000000000 */
[--C-:B------:R-:W-:Y:S01]  /*c380*/  FFMA.FTZ R38, R39, UR33, -R80.reuse ;  /* 0x0000002127267c23 */ /* 0x100fe20008010850 */
[----:B------:R-:W-:Y:S01]  /*c390*/  FADD.FTZ R6, R14, R55 ;  /* 0x000000370e067221 */ /* 0x000fe20000010000 */
[--C-:B------:R-:W-:Y:S01]  /*c3a0*/  FFMA.FTZ R77, R47, UR33, -R80.reuse ;  /* 0x000000212f4d7c23 */ /* 0x100fe20008010850 */
[----:B------:R-:W-:Y:S01]  /*c3b0*/  FFMA.FTZ R47, R58, UR33, -R80 ;  /* 0x000000213a2f7c23 */ /* 0x000fe20008010850 */
[----:B------:R-:W2:Y:S01]  /*c3c0*/  MUFU.EX2 R13, R13 ;  /* 0x0000000d000d7308 */ /* 0x000ea20000000800 */
[----:B------:R-:W-:Y:S01]  /*c3d0*/  FADD.FTZ R55, R21, R6 ;  /* 0x0000000615377221 */ /* 0x000fe20000010000 */
[----:B------:R-:W-:Y:S01]  /*c3e0*/  @!P1 PRMT R12, RZ, 0x654, R12 ;  /* 0x00000654ff0c9816 */ /* 0x000fe2000000000c */
[--C-:B------:R-:W-:Y:S01]  /*c3f0*/  FFMA.FTZ R58, R59, UR33, -R80.reuse ;  /* 0x000000213b3a7c23 */ /* 0x100fe20008010850 */
[--C-:B------:R-:W-:Y:S01]  /*c400*/  FFMA.FTZ R46, R46, UR33, -R80.reuse ;  /* 0x000000212e2e7c23 */ /* 0x100fe20008010850 */
[----:B------:R-:W-:Y:S01]  /*c410*/  FADD.FTZ R55, R24, R55 ;  /* 0x0000003718377221 */ /* 0x000fe20000010000 */
[----:B------:R3:W-:Y:S01]  /*c420*/  @!P1 SYNCS.ARRIVE.TRANS64.RED.A1T0 RZ, [R12+URZ], RZ ;  /* 0x000000ff0cff99a7 */ /* 0x0007e2000810043f */
[----:B------:R-:W-:Y:S01]  /*c430*/  FFMA.FTZ R6, R63, UR33, -R80 ;  /* 0x000000213f067c23 */ /* 0x000fe20008010850 */
[----:B------:R-:W4:Y:S01]  /*c440*/  MUFU.EX2 R81, R81 ;  /* 0x0000005100517308 */ /* 0x000f220000000800 */
[----:B-1----:R-:W-:Y:S01]  /*c450*/  FFMA.FTZ R4, R31, R4, R142 ;  /* 0x000000041f047223 */ /* 0x002fe2000001008e */
[----:B------:R-:W-:Y:S01]  /*c460*/  FADD.FTZ R34, R26, R55 ;  /* 0x000000371a227221 */ /* 0x000fe20000010000 */
[--C-:B------:R-:W-:Y:S01]  /*c470*/  FFMA.FTZ R30, R50, UR33, -R80.reuse ;  /* 0x00000021321e7c23 */ /* 0x100fe20008010850 */
[--C-:B------:R-:W-:Y:S01]  /*c480*/  FFMA.FTZ R39, R51, UR33, -R80.reuse ;  /* 0x0000002133277c23 */ /* 0x100fe20008010850 */
[----:B------:R-:W-:Y:S01]  /*c490*/  FFMA.FTZ R51, R62, UR33, -R80 ;  /* 0x000000213e337c23 */ /* 0x000fe20008010850 */
[----:B---3--:R-:W-:Y:S01]  /*c4a0*/  F2FP.F16.F32.PACK_AB R12, R14, R15 ;  /* 0x0000000f0e0c723e */ /* 0x008fe200000000ff */
[----:B------:R-:W-:Y:S01]  /*c4b0*/  FADD.FTZ R55, R29, R34 ;  /* 0x000000221d377221 */ /* 0x000fe20000010000 */
[----:B------:R-:W1:Y:S01]  /*c4c0*/  MUFU.EX2 R144, R144 ;  /* 0x0000009000907308 */ /* 0x000e620000000800 */
[----:B--2---:R-:W-:Y:S01]  /*c4d0*/  FADD.FTZ R4, R13, R4 ;  /* 0x000000040d047221 */ /* 0x004fe20000010000 */
[----:B------:R-:W-:Y:S01]  /*c4e0*/  F2FP.F16.F32.PACK_AB R14, R24, R21 ;  /* 0x00000015180e723e */ /* 0x000fe200000000ff */
[----:B------:R-:W-:Y:S01]  /*c4f0*/  FADD.FTZ R34, R28, R55 ;  /* 0x000000371c227221 */ /* 0x000fe20000010000 */
[--C-:B------:R-:W-:Y:S01]  /*c500*/  FFMA.FTZ R21, R67, UR33, -R80.reuse ;  /* 0x0000002143157c23 */ /* 0x100fe20008010850 */
[----:B------:R-:W-:Y:S01]  /*c510*/  F2FP.F16.F32.PACK_AB R13, R13, R142 ;  /* 0x0000008e0d0d723e */ /* 0x000fe200000000ff */
[----:B------:R-:W-:Y:S01]  /*c520*/  FFMA.FTZ R55, R70, UR33, -R80 ;  /* 0x0000002146377c23 */ /* 0x000fe20008010850 */
[----:B------:R-:W-:Y:S01]  /*c530*/  FADD.FTZ R67, R33, R34 ;  /* 0x0000002221437221 */ /* 0x000fe20000010000 */
[----:B------:R-:W2:Y:S01]  /*c540*/  MUFU.EX2 R25, R25 ;  /* 0x0000001900197308 */ /* 0x000ea20000000800 */
[----:B----4-:R-:W-:Y:S01]  /*c550*/  FADD.FTZ R15, R81, R4 ;  /* 0x00000004510f7221 */ /* 0x010fe20000010000 */
        /* <DEDUP_REMOVED lines=9> */
[--C-:B------:R-:W-:Y:S01]  /*c5f0*/  FFMA.FTZ R139, R139, UR33, -R80.reuse ;  /* 0x000000218b8b7c23 */ /* 0x100fe20008010850 */
[--C-:B------:R-:W-:Y:S01]  /*c600*/  FFMA.FTZ R82, R82, UR33, -R80.reuse ;  /* 0x0000002152527c23 */ /* 0x100fe20008010850 */
[--C-:B------:R-:W-:Y:S01]  /*c610*/  FFMA.FTZ R83, R83, UR33, -R80.reuse ;  /* 0x0000002153537c23 */ /* 0x100fe20008010850 */
[----:B------:R-:W-:Y:S01]  /*c620*/  FFMA.FTZ R86, R86, UR33, -R80 ;  /* 0x0000002156567c23 */ /* 0x000fe20008010850 */
[----:B------:R1:W-:Y:S01]  /*c630*/  STSM.16.M88.4 [R136+0x21800], R12 ;  /* 0x0218000c88007844 */ /* 0x0003e20000000200 */
[----:B------:R-:W4:Y:S01]  /*c640*/  MUFU.EX2 R27, R27 ;  /* 0x0000001b001b7308 */ /* 0x000f220000000800 */
[----:B--2---:R-:W-:Y:S01]  /*c650*/  FADD.FTZ R59, R25, R24 ;  /* 0x00000018193b7221 */ /* 0x004fe20000010000 */
[----:B------:R-:W-:Y:S01]  /*c660*/  F2FP.F16.F32.PACK_AB R32, R37, R32 ;  /* 0x000000202520723e */ /* 0x000fe200000000ff */
[----:B------:R-:W-:Y:S01]  /*c670*/  UMOV UR54, UR36 ;  /* 0x0000002400367c82 */ /* 0x000fe20008000000 */
[----:B------:R-:W-:Y:S01]  /*c680*/  ISETP.GT.AND P2, PT, R8, UR40, PT ;  /* 0x0000002808007c0c */ /* 0x000fe2000bf44270 */
[-C--:B------:R-:W-:Y:S01]  /*c690*/  FMUL.FTZ R100, R100, R76.reuse ;  /* 0x0000004c64647220 */ /* 0x080fe20000410000 */
[-C--:B------:R-:W-:Y:S01]  /*c6a0*/  FMUL.FTZ R101, R101, R76.reuse ;  /* 0x0000004c65657220 */ /* 0x080fe20000410000 */
[-C--:B------:R-:W-:Y:S01]  /*c6b0*/  FMUL.FTZ R104, R104, R76.reuse ;  /* 0x0000004c68687220 */ /* 0x080fe20000410000 */
[----:B------:R-:W2:Y:S01]  /*c6c0*/  MUFU.EX2 R38, R38 ;  /* 0x0000002600267308 */ /* 0x000ea20000000800 */
[----:B---3--:R-:W-:Y:S01]  /*c6d0*/  FADD.FTZ R24, R84, R59 ;  /* 0x0000003b54187221 */ /* 0x008fe20000010000 */
[--C-:B------:R-:W-:Y:S01]  /*c6e0*/  FFMA.FTZ R59, R74, UR33, -R80.reuse ;  /* 0x000000214a3b7c23 */ /* 0x100fe20008010850 */
[----:B------:R-:W-:Y:S01]  /*c6f0*/  FFMA.FTZ R80, R87, UR33, -R80 ;  /* 0x0000002157507c23 */ /* 0x000fe20008010850 */
[----:B------:R-:W-:Y:S01]  /*c700*/  F2FP.F16.F32.PACK_AB R25, R84, R25 ;  /* 0x000000195419723e */ /* 0x000fe200000000ff */
[-C--:B------:R-:W-:Y:S01]  /*c710*/  FMUL.FTZ R105, R105, R76.reuse ;  /* 0x0000004c69697220 */ /* 0x080fe20000410000 */
[-C--:B------:R-:W-:Y:S01]  /*c720*/  FMUL.FTZ R108, R108, R76.reuse ;  /* 0x0000004c6c6c7220 */ /* 0x080fe20000410000 */
[-C--:B------:R-:W-:Y:S01]  /*c730*/  FMUL.FTZ R109, R109, R76.reuse ;  /* 0x0000004c6d6d7220 */ /* 0x080fe20000410000 */
[----:B------:R-:W3:Y:S01]  /*c740*/  MUFU.EX2 R35, R35 ;  /* 0x0000002300237308 */ /* 0x000ee20000000800 */
        /* <DEDUP_REMOVED lines=16> */
[----:B---3--:R-:W-:Y:S01]  /*c850*/  FADD.FTZ R63, R35, R24 ;  /* 0x00000018233f7221 */ /* 0x008fe20000010000 */
[----:B------:R-:W-:Y:S01]  /*c860*/  FADD.FTZ R24, R36, R67 ;  /* 0x0000004324187221 */ /* 0x000fe20000010000 */
[----:B------:R-:W-:Y:S01]  /*c870*/  FMUL.FTZ R133, R133, R76 ;  /* 0x0000004c85857220 */ /* 0x000fe20000410000 */
[----:B------:R-:W-:-:S02]  /*c880*/  VIADD R8, R8, 0xffffffff ;  /* 0xffffffff08087836 */ /* 0x000fc40000000000 */
[-C--:B------:R-:W-:Y:S01]  /*c890*/  FMUL.FTZ R90, R90, R31.reuse ;  /* 0x0000001f5a5a7220 */ /* 0x080fe20000410000 */
[----:B------:R-:W-:Y:S01]  /*c8a0*/  FADD.FTZ R67, R41, R24 ;  /* 0x0000001829437221 */ /* 0x000fe20000010000 */
[-C--:B------:R-:W-:Y:S01]  /*c8b0*/  FMUL.FTZ R91, R91, R31.reuse ;  /* 0x0000001f5b5b7220 */ /* 0x080fe20000410000 */
[----:B------:R-:W3:Y:S01]  /*c8c0*/  MUFU.EX2 R77, R77 ;  /* 0x0000004d004d7308 */ /* 0x000ee20000000800 */
[----:B----4-:R-:W-:Y:S01]  /*c8d0*/  FADD.FTZ R63, R42, R63 ;  /* 0x0000003f2a3f7221 */ /* 0x010fe20000010000 */
[----:B------:R-:W-:Y:S01]  /*c8e0*/  FADD.FTZ R34, R40, R67 ;  /* 0x0000004328227221 */ /* 0x000fe20000010000 */
[----:B------:R-:W-:Y:S01]  /*c8f0*/  F2FP.F16.F32.PACK_AB R40, R45, R40 ;  /* 0x000000282d28723e */ /* 0x000fe200000000ff */
[-C--:B------:R-:W-:Y:S01]  /*c900*/  FMUL.FTZ R94, R94, R31.reuse ;  /* 0x0000001f5e5e7220 */ /* 0x080fe20000410000 */
[-C--:B------:R-:W-:Y:S01]  /*c910*/  FMUL.FTZ R95, R95, R31.reuse ;  /* 0x0000001f5f5f7220 */ /* 0x080fe20000410000 */
[----:B------:R-:W-:Y:S01]  /*c920*/  FADD.FTZ R67, R45, R34 ;  /* 0x000000222d437221 */ /* 0x000fe20000010000 */
[-C--:B------:R-:W-:Y:S01]  /*c930*/  FMUL.FTZ R98, R98, R31.reuse ;  /* 0x0000001f62627220 */ /* 0x080fe20000410000 */
[----:B------:R-:W4:Y:S01]  /*c940*/  MUFU.EX2 R30, R30 ;  /* 0x0000001e001e7308 */ /* 0x000f220000000800 */
[----:B--2---:R-:W-:Y:S01]  /*c950*/  FADD.FTZ R24, R46, R63 ;  /* 0x0000003f2e187221 */ /* 0x004fe20000010000 */
[----:B------:R-:W-:Y:S01]  /*c960*/  FADD.FTZ R62, R44, R67 ;  /* 0x000000432c3e7221 */ /* 0x000fe20000010000 */
[-C--:B------:R-:W-:Y:S01]  /*c970*/  FMUL.FTZ R99, R99, R31.reuse ;  /* 0x0000001f63637220 */ /* 0x080fe20000410000 */
[-C--:B------:R-:W-:Y:S01]  /*c980*/  FMUL.FTZ R102, R102, R31.reuse ;  /* 0x0000001f66667220 */ /* 0x080fe20000410000 */
[-C--:B------:R-:W-:Y:S01]  /*c990*/  FMUL.FTZ R103, R103, R31.reuse ;  /* 0x0000001f67677220 */ /* 0x080fe20000410000 */
[-C--:B------:R-:W-:Y:S01]  /*c9a0*/  FMUL.FTZ R106, R106, R31.reuse ;  /* 0x0000001f6a6a7220 */ /* 0x080fe20000410000 */
[-C--:B------:R-:W-:Y:S01]  /*c9b0*/  FMUL.FTZ R107, R107, R31.reuse ;  /* 0x0000001f6b6b7220 */ /* 0x080fe20000410000 */
[----:B------:R-:W2:Y:S01]  /*c9c0*/  MUFU.EX2 R39, R39 ;  /* 0x0000002700277308 */ /* 0x000ea20000000800 */
[----:B---3--:R-:W-:Y:S01]  /*c9d0*/  FADD.FTZ R63, R77, R24 ;  /* 0x000000184d3f7221 */ /* 0x008fe20000010000 */
[----:B------:R-:W-:Y:S01]  /*c9e0*/  F2FP.F16.F32.PACK_AB R24, R29, R26 ;  /* 0x0000001a1d18723e */ /* 0x000fe200000000ff */
[----:B------:R-:W-:Y:S01]  /*c9f0*/  FADD.FTZ R29, R49, R62 ;  /* 0x0000003e311d7221 */ /* 0x000fe20000010000 */
[----:B------:R-:W-:Y:S01]  /*ca00*/  F2FP.F16.F32.PACK_AB R26, R33, R28 ;  /* 0x0000001c211a723e */ /* 0x000fe200000000ff */
[----:B------:R-:W-:Y:S01]  /*ca10*/  FMUL.FTZ R110, R110, R31 ;  /* 0x0000001f6e6e7220 */ /* 0x000fe20000410000 */
[----:B------:R-:W-:Y:S01]  /*ca20*/  F2FP.F16.F32.PACK_AB R33, R42, R35 ;  /* 0x000000232a21723e */ /* 0x000fe200000000ff */
[----:B-1----:R-:W-:Y:S01]  /*ca30*/  FADD.FTZ R14, R48, R29 ;  /* 0x0000001d300e7221 */ /* 0x002fe20000010000 */
[----:B------:R-:W1:Y:S01]  /*ca40*/  MUFU.EX2 R43, R43 ;  /* 0x0000002b002b7308 */ /* 0x000e620000000800 */
[----:B----4-:R-:W-:Y:S01]  /*ca50*/  FADD.FTZ R34, R30, R63 ;  /* 0x0000003f1e227221 */ /* 0x010fe20000010000 */
[----:B------:R3:W-:Y:S01]  /*ca60*/  STSM.16.M88.4 [R23], R24 ;  /* 0x0000001817007844 */ /* 0x0007e20000000200 */
[----:B------:R-:W-:Y:S01]  /*ca70*/  FADD.FTZ R15, R53, R14 ;  /* 0x0000000e350f7221 */ /* 0x000fe20000010000 */
[----:B------:R-:W-:Y:S01]  /*ca80*/  F2FP.F16.F32.PACK_AB R35, R77, R46 ;  /* 0x0000002e4d23723e */ /* 0x000fe200000000ff */
[-C--:B------:R-:W-:Y:S01]  /*ca90*/  FMUL.FTZ R111, R111, R31.reuse ;  /* 0x0000001f6f6f7220 */ /* 0x080fe20000410000 */
[----:B------:R-:W-:Y:S01]  /*caa0*/  F2FP.F16.F32.PACK_AB R42, R49, R44 ;  /* 0x0000002c312a723e */ /* 0x000fe200000000ff */
[----:B------:R-:W-:Y:S01]  /*cab0*/  FADD.FTZ R14, R52, R15 ;  /* 0x0000000f340e7221 */ /* 0x000fe20000010000 */
[----:B------:R-:W4:Y:S01]  /*cac0*/  MUFU.EX2 R54, R54 ;  /* 0x0000003600367308 */ /* 0x000f220000000800 */
[----:B--2---:R-:W-:Y:S01]  /*cad0*/  FADD.FTZ R50, R39, R34 ;  /* 0x0000002227327221 */ /* 0x004fe20000010000 */
[----:B------:R-:W-:Y:S01]  /*cae0*/  F2FP.F16.F32.PACK_AB R34, R41, R36 ;  /* 0x000000242922723e */ /* 0x000fe200000000ff */
[----:B------:R-:W-:Y:S01]  /*caf0*/  FADD.FTZ R15, R79, R14 ;  /* 0x0000000e4f0f7221 */ /* 0x000fe20000010000 */
[----:B------:R-:W-:Y:S01]  /*cb00*/  F2FP.F16.F32.PACK_AB R41, R39, R30 ;  /* 0x0000001e2729723e */ /* 0x000fe200000000ff */
[-C--:B------:R-:W-:Y:S01]  /*cb10*/  FMUL.FTZ R114, R114, R31.reuse ;  /* 0x0000001f72727220 */ /* 0x080fe20000410000 */
[----:B------:R-:W-:Y:S01]  /*cb20*/  F2FP.F16.F32.PACK_AB R48, R53, R48 ;  /* 0x000000303530723e */ /* 0x000fe200000000ff */
[----:B------:R-:W-:Y:S01]  /*cb30*/  STSM.16.M88.4 [R22], R32 ;  /* 0x0000002016007844 */ /* 0x000fe20000000200 */
[----:B------:R-:W2:Y:S01]  /*cb40*/  MUFU.EX2 R47, R47 ;  /* 0x0000002f002f7308 */ /* 0x000ea20000000800 */
[----:B-1----:R-:W-:Y:S01]  /*cb50*/  FADD.FTZ R13, R43, R50 ;  /* 0x000000322b0d7221 */ /* 0x002fe20000010000 */
[----:B------:R-:W-:Y:S01]  /*cb60*/  F2FP.F16.F32.PACK_AB R50, R79, R52 ;  /* 0x000000344f32723e */ /* 0x000fe200000000ff */
[-C--:B------:R-:W-:Y:S01]  /*cb70*/  FMUL.FTZ R115, R115, R31.reuse ;  /* 0x0000001f73737220 */ /* 0x080fe20000410000 */
[-C--:B------:R-:W-:Y:S01]  /*cb80*/  FMUL.FTZ R118, R118, R31.reuse ;  /* 0x0000001f76767220 */ /* 0x080fe20000410000 */
[-C--:B------:R-:W-:Y:S01]  /*cb90*/  FMUL.FTZ R119, R119, R31.reuse ;  /* 0x0000001f77777220 */ /* 0x080fe20000410000 */
[-C--:B------:R-:W-:Y:S01]  /*cba0*/  FMUL.FTZ R122, R122, R31.reuse ;  /* 0x0000001f7a7a7220 */ /* 0x080fe20000410000 */
[----:B------:R-:W-:Y:S01]  /*cbb0*/  FMUL.FTZ R123, R123, R31 ;  /* 0x0000001f7b7b7220 */ /* 0x000fe20000410000 */
[----:B------:R-:W1:Y:S01]  /*cbc0*/  MUFU.EX2 R58, R58 ;  /* 0x0000003a003a7308 */ /* 0x000e620000000800 */
[C---:B----4-:R-:W-:Y:S01]  /*cbd0*/  FADD.FTZ R12, R54.reuse, R13 ;  /* 0x0000000d360c7221 */ /* 0x050fe20000010000 */
[----:B------:R-:W-:Y:S01]  /*cbe0*/  F2FP.F16.F32.PACK_AB R43, R54, R43 ;  /* 0x0000002b362b723e */ /* 0x000fe200000000ff */
[-C--:B------:R-:W-:Y:S01]  /*cbf0*/  FMUL.FTZ R126, R126, R31.reuse ;  /* 0x0000001f7e7e7220 */ /* 0x080fe20000410000 */
[-C--:B------:R-:W-:Y:S01]  /*cc00*/  FMUL.FTZ R127, R127, R31.reuse ;  /* 0x0000001f7f7f7220 */ /* 0x080fe20000410000 */
[-C--:B------:R-:W-:Y:S01]  /*cc10*/  FMUL.FTZ R130, R130, R31.reuse ;  /* 0x0000001f82827220 */ /* 0x080fe20000410000 */
[-C--:B------:R-:W-:Y:S01]  /*cc20*/  FMUL.FTZ R131, R131, R31.reuse ;  /* 0x0000001f83837220 */ /* 0x080fe20000410000 */
[----:B------:R-:W-:Y:S01]  /*cc30*/  STSM.16.M88.4 [R18], R40 ;  /* 0x0000002812007844 */ /* 0x000fe20000000200 */
[----:B------:R-:W4:Y:S01]  /*cc40*/  MUFU.EX2 R51, R51 ;  /* 0x0000003300337308 */ /* 0x000f220000000800 */
[----:B--2---:R-:W-:Y:S01]  /*cc50*/  FADD.FTZ R13, R47, R12 ;  /* 0x0000000c2f0d7221 */ /* 0x004fe20000010000 */
[-C--:B------:R-:W-:Y:S01]  /*cc60*/  FMUL.FTZ R134, R134, R31.reuse ;  /* 0x0000001f86867220 */ /* 0x080fe20000410000 */
[----:B------:R-:W-:-:S05]  /*cc70*/  FMUL.FTZ R135, R135, R31 ;  /* 0x0000001f87877220 */ /* 0x000fca0000410000 */
[----:B------:R-:W2:Y:S01]  /*cc80*/  MUFU.EX2 R6, R6 ;  /* 0x0000000600067308 */ /* 0x000ea20000000800 */
[C---:B-1----:R-:W-:Y:S01]  /*cc90*/  FADD.FTZ R12, R58.reuse, R13 ;  /* 0x0000000d3a0c7221 */ /* 0x042fe20000010000 */
[----:B------:R-:W-:-:S06]  /*cca0*/  F2FP.F16.F32.PACK_AB R49, R58, R47 ;  /* 0x0000002f3a31723e */ /* 0x000fcc00000000ff */
[----:B------:R-:W1:Y:S01]  /*ccb0*/  MUFU.EX2 R4, R4 ;  /* 0x0000000400047308 */ /* 0x000e620000000800 */
[----:B----4-:R-:W-:Y:S01]  /*ccc0*/  FADD.FTZ R13, R51, R12 ;  /* 0x0000000c330d7221 */ /* 0x010fe20000010000 */
[----:B------:R-:W-:-:S04]  /*ccd0*/  FADD.FTZ R12, R20, R15 ;  /* 0x0000000f140c7221 */ /* 0x000fc80000010000 */
[----:B------:R-:W-:Y:S02]  /*cce0*/  FADD.FTZ R15, R57, R12 ;  /* 0x0000000c390f7221 */ /* 0x000fe40000010000 */
[----:B------:R-:W4:Y:S01]  /*ccf0*/  MUFU.EX2 R21, R21 ;  /* 0x0000001500157308 */ /* 0x000f220000000800 */
[----:B--2---:R-:W-:Y:S01]  /*cd00*/  FADD.FTZ R13, R6, R13 ;  /* 0x0000000d060d7221 */ /* 0x004fe20000010000 */
[----:B------:R-:W-:Y:S01]  /*cd10*/  FADD.FTZ R14, R56, R15 ;  /* 0x0000000f380e7221 */ /* 0x000fe20000010000 */
[----:B------:R-:W-:-:S05]  /*cd20*/  F2FP.F16.F32.PACK_AB R51, R6, R51 ;  /* 0x000000330633723e */ /* 0x000fca00000000ff */
[----:B------:R-:W2:Y:S01]  /*cd30*/  MUFU.EX2 R61, R61 ;  /* 0x0000003d003d7308 */ /* 0x000ea20000000800 */
[----:B-1----:R-:W-:Y:S01]  /*cd40*/  FADD.FTZ R12, R4, R13 ;  /* 0x0000000d040c7221 */ /* 0x002fe20000010000 */
[----:B------:R-:W-:Y:S06]  /*cd50*/  STSM.16.M88.4 [R136+0x27800], R48 ;  /* 0x0278003088007844 */ /* 0x000fec0000000200 */
[----:B------:R-:W1:Y:S01]  /*cd60*/  MUFU.EX2 R55, R55 ;  /* 0x0000003700377308 */ /* 0x000e620000000800 */
[----:B----4-:R-:W-:-:S07]  /*cd70*/  FADD.FTZ R12, R21, R12 ;  /* 0x0000000c150c7221 */ /* 0x010fce0000010000 */
[----:B------:R-:W4:Y:S01]  /*cd80*/  MUFU.EX2 R60, R60 ;  /* 0x0000003c003c7308 */ /* 0x000f220000000800 */
[----:B--2---:R-:W-:-:S07]  /*cd90*/  FADD.FTZ R15, R61, R14 ;  /* 0x0000000e3d0f7221 */ /* 0x004fce0000010000 */
[----:B------:R-:W2:Y:S01]  /*cda0*/  MUFU.EX2 R66, R66 ;  /* 0x0000004200427308 */ /* 0x000ea20000000800 */
[----:B-1----:R-:W-:-:S07]  /*cdb0*/  FADD.FTZ R13, R55, R12 ;  /* 0x0000000c370d7221 */ /* 0x002fce0000010000 */
[----:B------:R-:W1:Y:S01]  /*cdc0*/  MUFU.EX2 R65, R65 ;  /* 0x0000004100417308 */ /* 0x000e620000000800 */
[----:B----4-:R-:W-:-:S07]  /*cdd0*/  FADD.FTZ R12, R60, R15 ;  /* 0x0000000f3c0c7221 */ /* 0x010fce0000010000 */
[----:B------:R-:W4:Y:S01]  /*cde0*/  MUFU.EX2 R59, R59 ;  /* 0x0000003b003b7308 */ /* 0x000f220000000800 */
[----:B--2---:R-:W-:-:S07]  /*cdf0*/  FADD.FTZ R6, R66, R13 ;  /* 0x0000000d42067221 */ /* 0x004fce0000010000 */
[----:B------:R-:W2:Y:S01]  /*ce00*/  MUFU.EX2 R64, R64 ;  /* 0x0000004000407308 */ /* 0x000ea20000000800 */
[----:B-1----:R-:W-:Y:S01]  /*ce10*/  FADD.FTZ R15, R65, R12 ;  /* 0x0000000c410f7221 */ /* 0x002fe20000010000 */
[----:B------:R-:W-:Y:S02]  /*ce20*/  F2FP.F16.F32.PACK_AB R12, R57, R20 ;  /* 0x00000014390c723e */ /* 0x000fe400000000ff */
[----:B------:R-:W-:-:S04]  /*ce30*/  F2FP.F16.F32.PACK_AB R60, R65, R60 ;  /* 0x0000003c413c723e */ /* 0x000fc800000000ff */
[----:B------:R-:W1:Y:S01]  /*ce40*/  MUFU.EX2 R28, R75 ;  /* 0x0000004b001c7308 */ /* 0x000e620000000800 */
[----:B----4-:R-:W-:-:S07]  /*ce50*/  FADD.FTZ R13, R59, R6 ;  /* 0x000000063b0d7221 */ /* 0x010fce0000010000 */
[----:B------:R-:W4:Y:S01]  /*ce60*/  MUFU.EX2 R69, R69 ;  /* 0x0000004500457308 */ /* 0x000f220000000800 */
[----:B--2---:R-:W-:Y:S01]  /*ce70*/  FADD.FTZ R14, R64, R15 ;  /* 0x0000000f400e7221 */ /* 0x004fe20000010000 */
[----:B------:R-:W-:-:S06]  /*ce80*/  F2FP.F16.F32.PACK_AB R15, R66, R55 ;  /* 0x00000037420f723e */ /* 0x000fcc00000000ff */
[----:B------:R-:W2:Y:S01]  /*ce90*/  MUFU.EX2 R72, R72 ;  /* 0x0000004800487308 */ /* 0x000ea20000000800 */
[----:B-1----:R-:W-:-:S07]  /*cea0*/  FADD.FTZ R6, R28, R13 ;  /* 0x0000000d1c067221 */ /* 0x002fce0000010000 */
[----:B------:R-:W1:Y:S01]  /*ceb0*/  MUFU.EX2 R63, R78 ;  /* 0x0000004e003f7308 */ /* 0x000e620000000800 */
[----:B----4-:R-:W-:Y:S01]  /*cec0*/  FADD.FTZ R13, R69, R14 ;  /* 0x0000000e450d7221 */ /* 0x010fe20000010000 */
[----:B------:R-:W-:Y:S02]  /*ced0*/  F2FP.F16.F32.PACK_AB R14, R61, R56 ;  /* 0x000000383d0e723e */ /* 0x000fe400000000ff */
[----:B------:R-:W-:Y:S02]  /*cee0*/  F2FP.F16.F32.PACK_AB R62, R69, R64 ;  /* 0x00000040453e723e */ /* 0x000fe400000000ff */
[----:B------:R-:W-:Y:S02]  /*cef0*/  F2FP.F16.F32.PACK_AB R61, R28, R59 ;  /* 0x0000003b1c3d723e */ /* 0x000fe400000000ff */
[----:B------:R-:W3:Y:S01]  /*cf00*/  MUFU.EX2 R73, R73 ;  /* 0x0000004900497308 */ /* 0x000ee20000000800 */
[----:B--2---:R-:W-:Y:S01]  /*cf10*/  FADD.FTZ R20, R72, R13 ;  /* 0x0000000d48147221 */ /* 0x004fe20000010000 */
[----:B------:R-:W-:-:S05]  /*cf20*/  F2FP.F16.F32.PACK_AB R13, R21, R4 ;  /* 0x00000004150d723e */ /* 0x000fca00000000ff */
[----:B------:R2:W-:Y:S01]  /*cf30*/  STSM.16.M88.4 [R17], R12 ;  /* 0x0000000c11007844 */ /* 0x0005e20000000200 */
[----:B------:R-:W4:Y:S01]  /*cf40*/  MUFU.EX2 R139, R139 ;  /* 0x0000008b008b7308 */ /* 0x000f220000000800 */
[----:B-1----:R-:W-:-:S07]  /*cf50*/  FADD.FTZ R6, R63, R6 ;  /* 0x000000063f067221 */ /* 0x002fce0000010000 */
[----:B------:R-:W-:Y:S01]  /*cf60*/  MUFU.EX2 R68, R68 ;  /* 0x0000004400447308 */ /* 0x000fe20000000800 */
[C---:B---3--:R-:W-:Y:S01]  /*cf70*/  FADD.FTZ R25, R73.reuse, R20 ;  /* 0x0000001449197221 */ /* 0x048fe20000010000 */
[----:B------:R-:W-:Y:S01]  /*cf80*/  F2FP.F16.F32.PACK_AB R72, R73, R72 ;  /* 0x000000484948723e */ /* 0x000fe200000000ff */
[----:B--2---:R-:W-:-:S05]  /*cf90*/  IMAD.MOV.U32 R12, RZ, RZ, R9 ;  /* 0x000000ffff0c7224 */ /* 0x004fca00078e0009 */
[----:B------:R-:W1:Y:S01]  /*cfa0*/  MUFU.EX2 R11, R85 ;  /* 0x00000055000b7308 */ /* 0x000e620000000800 */
[C---:B----4-:R-:W-:Y:S01]  /*cfb0*/  F2FP.F16.F32.PACK_AB R63, R139.reuse, R63 ;  /* 0x0000003f8b3f723e */ /* 0x050fe200000000ff */
[----:B------:R-:W-:-:S04]  /*cfc0*/  FADD.FTZ R6, R139, R6 ;  /* 0x000000068b067221 */ /* 0x000fc80000010000 */
[----:B------:R3:W-:Y:S02]  /*cfd0*/  STSM.16.M88.4 [R22+0x6000], R60 ;  /* 0x0060003c16007844 */ /* 0x0007e40000000200 */
[----:B------:R-:W2:Y:S08]  /*cfe0*/  MUFU.EX2 R27, R82 ;  /* 0x00000052001b7308 */ /* 0x000eb00000000800 */
[----:B------:R-:W4:Y:S01]  /*cff0*/  MUFU.EX2 R83, R83 ;  /* 0x0000005300537308 */ /* 0x000f220000000800 */
[----:B-1----:R-:W-:Y:S01]  /*d000*/  F2FP.F16.F32.PACK_AB R74, R11, R68 ;  /* 0x000000440b4a723e */ /* 0x002fe200000000ff */
[----:B------:R-:W-:-:S06]  /*d010*/  FADD.FTZ R68, R68, R25 ;  /* 0x0000001944447221 */ /* 0x000fcc0000010000 */
[----:B------:R-:W1:Y:S01]  /*d020*/  MUFU.EX2 R29, R86 ;  /* 0x00000056001d7308 */ /* 0x000e620000000800 */
[----:B--2---:R-:W-:-:S07]  /*d030*/  FADD.FTZ R6, R27, R6 ;  /* 0x000000061b067221 */ /* 0x004fce0000010000 */
[----:B------:R-:W2:Y:S01]  /*d040*/  MUFU.EX2 R80, R80 ;  /* 0x0000005000507308 */ /* 0x000ea20000000800 */
[C---:B----4-:R-:W-:Y:S01]  /*d050*/  F2FP.F16.F32.PACK_AB R73, R83.reuse, R27 ;  /* 0x0000001b5349723e */ /* 0x050fe200000000ff */
[----:B------:R-:W-:-:S04]  /*d060*/  FADD.FTZ R6, R83, R6 ;  /* 0x0000000653067221 */ /* 0x000fc80000010000 */
[----:B-1----:R-:W-:Y:S01]  /*d070*/  FADD.FTZ R4, R29, R6 ;  /* 0x000000061d047221 */ /* 0x002fe20000010000 */
[----:B------:R-:W-:Y:S01]  /*d080*/  FADD.FTZ R6, R11, R68 ;  /* 0x000000440b067221 */ /* 0x000fe20000010000 */
[----:B------:R-:W-:Y:S01]  /*d090*/  IMAD.MOV.U32 R11, RZ, RZ, R7 ;  /* 0x000000ffff0b7224 */ /* 0x000fe200078e0007 */
[C---:B--2---:R-:W-:Y:S01]  /*d0a0*/  F2FP.F16.F32.PACK_AB R75, R80.reuse, R29 ;  /* 0x0000001d504b723e */ /* 0x044fe200000000ff */
[----:B------:R-:W-:-:S04]  /*d0b0*/  FADD.FTZ R4, R80, R4 ;  /* 0x0000000450047221 */ /* 0x000fc80000010000 */
[----:B------:R3:W-:Y:S01]  /*d0c0*/  STSM.16.M88.4 [R18+0x6000], R72 ;  /* 0x0060004812007844 */ /* 0x0007e20000000200 */
[----:B------:R1:W-:Y:S06]  /*d0d0*/  MEMBAR.ALL.CTA ;  /* 0x0000000000007992 */ /* 0x0003ec0000008000 */
[----:B-1----:R-:W1:Y:S02]  /*d0e0*/  FENCE.VIEW.ASYNC.S ;  /* 0x00000000000073c6 */ /* 0x002e640000000000 */
[----:B-1----:R-:W-:Y:S01]  /*d0f0*/  NOP ;  /* 0x0000000000007918 */ /* 0x002fe20000000000 */
[----:B------:R-:W-:Y:S05]  /*d100*/  @P2 BRA `(.L_x_8987) ;  /* 0xffffffd000042947 */ /* 0x000fea000383ffff */
.L_x_8970:
[----:B------:R-:W-:Y:S06]  /*d110*/  BAR.ARV 0x8, 0x1a0 ;  /* 0x0206800000007b1d */ /* 0x000fec0000002000 */
[----:B------:R-:W-:Y:S05]  /*d120*/  @!P0 BRA `(.L_x_8988) ;  /* 0x0000000000048947 */ /* 0x000fea0003800000 */
[----:B------:R-:W-:Y:S01]  /*d130*/  BPT.TRAP 0x1 ;  /* 0x000000040000795c */ /* 0x000fe20000300000 */
.L_x_8988:
[----:B------:R-:W-:Y:S01]  /*d140*/  ULEA UR9, UR36, UR39, 0x3 ;  /* 0x0000002724097291 */ /* 0x000fe2000f8e183f */
[----:B------:R-:W-:-:S05]  /*d150*/  IMAD.U32 R0, RZ, RZ, UR49 ;  /* 0x00000031ff007e24 */ /* 0x000fca000f8e00ff */
[----:B------:R-:W-:-:S04]  /*d160*/  SHF.L.U32 R0, R0, 0x1f, RZ ;  /* 0x0000001f00007819 */ /* 0x000fc800000006ff */
[----:B------:R1:W1:Y:S01]  /*d170*/  SYNCS.PHASECHK.TRANS64.TRYWAIT P2, [UR9+0x2d850], R0 ;  /* 0x02d85000ff0075a7 */ /* 0x0002620008040149 */
[----:B------:R-:W-:Y:S05]  /*d180*/  @!P0 BRA `(.L_x_8989) ;  /* 0x0000000000048947 */ /* 0x000fea0003800000 */
[----:B------:R-:W-:Y:S01]  /*d190*/  BPT.TRAP 0x1 ;  /* 0x000000040000795c */ /* 0x000fe20000300000 */
.L_x_8989:
[----:B-1----:R-:W-:Y:S05]  /*d1a0*/  @P2 BRA `(.L_x_8990) ;  /* 0x0000000000082947 */ /* 0x002fea0003800000 */
[----:B------:R-:W1:Y:S02]  /*d1b0*/  SYNCS.PHASECHK.TRANS64.TRYWAIT P0, [UR9+0x2d850], R0 ;  /* 0x02d85000ff0075a7 */ /* 0x000e640008000149 */
[----:B-1----:R-:W-:Y:S05]  /*d1c0*/  @!P0 BRA `(.L_x_8991) ;  /* 0x0000004c00c48947 */ /* 0x002fea0003800000 */
.L_x_8990:
[----:B------:R-:W-:Y:S01]  /*d1d0*/  UIADD3 UR39, UR39, 0x400, URZ ;  /* 0x0000040027277890 */ /* 0x000fe2000fffe03f */
[----:B------:R-:W-:Y:S01]  /*d1e0*/  WARPGROUP.ARRIVE ;  /* 0x00000000000079c5 */ /* 0x000fe20000000000 */
[----:B------:R-:W-:Y:S01]  /*d1f0*/  ULOP3.LUT UR41, UR41, 0x10000, URZ, 0xfc, !UPT ;  /* 0x0001000029297892 */ /* 0x000fe2000f8efc3f */
[----:B------:R-:W1:Y:S01]  /*d200*/  SHFL.BFLY PT, R3, R6, 0x2, 0x1f ;  /* 0x0c401f0006037f89 */ /* 0x000e6200000e0000 */
[----:B------:R-:W-:Y:S01]  /*d210*/  USHF.R.U32.HI UR39, URZ, 0x4, UR39 ;  /* 0x000000043f277899 */ /* 0x000fe20008011627 */
[----:B--2---:R-:W-:Y:S01]  /*d220*/  IMAD.U32 R14, RZ, RZ, UR9 ;  /* 0x00000009ff0e7e24 */ /* 0x004fe2000f8e00ff */
[----:B------:R-:W-:Y:S01]  /*d230*/  UMOV UR5, 0x40000040 ;  /* 0x4000004000057882 */ /* 0x000fe20000000000 */
[----:B------:R-:W-:Y:S01]  /*d240*/  UMOV UR7, 0x80000020 ;  /* 0x8000002000077882 */ /* 0x000fe20000000000 */
[----:B------:R-:W-:Y:S01]  /*d250*/  ULOP3.LUT UR39, UR39, 0x3fff, URZ, 0xc0, !UPT ;  /* 0x00003fff27277892 */ /* 0x000fe2000f8ec03f */
[----:B------:R-:W2:Y:S01]  /*d260*/  SHFL.BFLY PT, R5, R4, 0x2, 0x1f ;  /* 0x0c401f0004057f89 */ /* 0x000ea200000e0000 */
[----:B------:R-:W-:Y:S01]  /*d270*/  UMOV UR4, UR41 ;  /* 0x0000002900047c82 */ /* 0x000fe20008000000 */
[----:B------:R-:W-:Y:S01]  /*d280*/  IMAD.MOV.U32 R10, RZ, RZ, RZ ;  /* 0x000000ffff0a7224 */ /* 0x000fe200078e00ff */
[----:B------:R-:W-:Y:S01]  /*d290*/  ULOP3.LUT UR8, UR39, 0x2000000, URZ, 0xfc, !UPT ;  /* 0x0200000027087892 */ /* 0x000fe2000f8efc3f */
[----:B------:R-:W-:Y:S01]  /*d2a0*/  IMAD.U32 R15, RZ, RZ, UR33 ;  /* 0x00000021ff0f7e24 */ /* 0x000fe2000f8e00ff */
[----:B------:R-:W-:-:S02]  /*d2b0*/  UIADD3 UR37, UR37, 0x1, URZ ;  /* 0x0000000125257890 */ /* 0x000fc4000fffe03f */
        /* <DEDUP_REMOVED lines=8> */
[----:B------:R-:W-:Y:S01]  /*d340*/  IMAD.U32 R6, RZ, RZ, UR33 ;  /* 0x00000021ff067e24 */ /* 0x000fe2000f8e00ff */
[----:B------:R-:W-:Y:S01]  /*d350*/  UMOV UR5, 0x40000040 ;  /* 0x4000004000057882 */ /* 0x000fe20000000000 */
[----:B------:R-:W-:Y:S01]  /*d360*/  UMOV UR7, 0x80000020 ;  /* 0x8000002000077882 */ /* 0x000fe20000000000 */
[----:B--2---:R-:W-:Y:S01]  /*d370*/  FADD.FTZ R5, R5, R4 ;  /* 0x0000000405057221 */ /* 0x004fe20000010000 */
[----:B------:R-:W1:Y:S01]  /*d380*/  SHFL.BFLY PT, R0, R3, 0x1, 0x1f ;  /* 0x0c201f0003007f89 */ /* 0x000e6200000e0000 */
[----:B------:R-:W-:Y:S01]  /*d390*/  IMAD.MOV.U32 R4, RZ, RZ, RZ ;  /* 0x000000ffff047224 */ /* 0x000fe200078e00ff */
[----:B------:R-:W-:-:S02]  /*d3a0*/  USEL UR36, UR36, URZ, UP0 ;  /* 0x0000003f24247287 */ /* 0x000fc40008000000 */
[----:B------:R-:W2:Y:S01]  /*d3b0*/  SHFL.BFLY PT, R8, R5, 0x1, 0x1f ;  /* 0x0c201f0005087f89 */ /* 0x000ea200000e0000 */
[----:B-1----:R-:W-:Y:S01]  /*d3c0*/  FADD.FTZ R12, R3, R0 ;  /* 0x00000000030c7221 */ /* 0x002fe20000010000 */
[----:B------:R-:W-:Y:S02]  /*d3d0*/  IMAD.MOV.U32 R3, RZ, RZ, -0x800000 ;  /* 0xff800000ff037424 */ /* 0x000fe400078e00ff */
[----:B------:R-:W-:Y:S02]  /*d3e0*/  IMAD.MOV.U32 R0, RZ, RZ, -0x800000 ;  /* 0xff800000ff007424 */ /* 0x000fe400078e00ff */
[----:B--2---:R-:W-:Y:S01]  /*d3f0*/  FADD.FTZ R13, R5, R8 ;  /* 0x00000008050d7221 */ /* 0x004fe20000010000 */
[----:B------:R-:W-:-:S04]  /*d400*/  FSETP.NE.FTZ.AND P0, PT, R12, RZ, PT ;  /* 0x000000ff0c00720b */ /* 0x000fc80003f15000 */
[----:B------:R-:W-:-:S09]  /*d410*/  FSETP.NE.FTZ.AND P2, PT, R13, RZ, PT ;  /* 0x000000ff0d00720b */ /* 0x000fd20003f55000 */
[----:B------:R-:W1:Y:S01]  /*d420*/  @P0 MUFU.LG2 R8, R12 ;  /* 0x0000000c00080308 */ /* 0x000e620000000c00 */
[----:B------:R-:W-:-:S03]  /*d430*/  @P0 FMUL.FTZ R6, R6, 0.69314718246459960938 ;  /* 0x3f31721806060820 */ /* 0x000fc60000410000 */
[----:B------:R-:W-:-:S04]  /*d440*/  @P2 FMUL.FTZ R15, R15, 0.69314718246459960938 ;  /* 0x3f3172180f0f2820 */ /* 0x000fc80000410000 */
[----:B------:R-:W2:Y:S08]  /*d450*/  @P2 MUFU.LG2 R11, R13 ;  /* 0x0000000d000b2308 */ /* 0x000eb00000000c00 */
[----:B------:R-:W5:Y:S01]  /*d460*/  @P2 MUFU.RCP R10, R13 ;  /* 0x0000000d000a2308 */ /* 0x000f620000001000 */
[----:B-1----:R-:W-:-:S04]  /*d470*/  @P0 FMUL.FTZ R5, R8, 0.69314718246459960938 ;  /* 0x3f31721808050820 */ /* 0x002fc80000410000 */
[----:B------:R-:W-:-:S03]  /*d480*/  @P0 FFMA.FTZ R3, R6, R7, R5 ;  /* 0x0000000706030223 */ /* 0x000fc60000010005 */
[----:B------:R-:W1:Y:S01]  /*d490*/  @P0 MUFU.RCP R4, R12 ;  /* 0x0000000c00040308 */ /* 0x000e620000001000 */
[----:B--2---:R-:W-:Y:S01]  /*d4a0*/  @P2 FMUL.FTZ R8, R11, 0.69314718246459960938 ;  /* 0x3f3172180b082820 */ /* 0x004fe20000410000 */
[----:B------:R-:W-:Y:S01]  /*d4b0*/  @!P1 VIADD R11, R14, 0x2d860 ;  /* 0x0002d8600e0b9836 */ /* 0x000fe20000000000 */
[----:B------:R-:W-:Y:S02]  /*d4c0*/  PLOP3.LUT P0, PT, PT, PT, PT, 0x8, 0x0 ;  /* 0x000000000000781c */ /* 0x000fe40003f0e170 */
[----:B------:R-:W-:Y:S02]  /*d4d0*/  @P2 FFMA.FTZ R0, R15, R9, R8 ;  /* 0x000000090f002223 */ /* 0x000fe40000010008 */
[----:B------:R-:W-:Y:S01]  /*d4e0*/  @!P1 PRMT R11, RZ, 0x654, R11 ;  /* 0x00000654ff0b9816 */ /* 0x000fe2000000000b */
        /* <DEDUP_REMOVED lines=45> */
[----:B------:R-:W-:-:S04]  /*d7c0*/  USEL UR4, URZ, 0x1, UP0 ;  /* 0x000000013f047887 */ /* 0x000fc80008000000 */
[----:B------:R-:W-:Y:S01]  /*d7d0*/  ULOP3.LUT UR49, UR49, UR4, URZ, 0x3c, !UPT ;  /* 0x0000000431317292 */ /* 0x000fe2000f8e3c3f */
[----:B------:R-:W-:Y:S02]  /*d7e0*/  WARPGROUP.DEPBAR.LE gsb0, 0x0 ;  /* 0x00008000000079c5 */ /* 0x000fe40000010000 */
[----:B------:R2:W-:Y:S01]  /*d7f0*/  @!P1 SYNCS.ARRIVE.TRANS64.RED.A1T0 RZ, [R11+URZ], RZ ;  /* 0x000000ff0bff99a7 */ /* 0x0005e2000810043f */
[----:B-----5:R-:W-:Y:S01]  /*d800*/  FMUL.FTZ R26, R123, R10 ;  /* 0x0000000a7b1a7220 */ /* 0x020fe20000410000 */
        /* <DEDUP_REMOVED lines=47> */
.L_x_8921:
[----:B------:R-:W1:Y:S08]  /*db00*/  S2UR UR4, SR_CgaCtaId ;  /* 0x00000000000479c3 */ /* 0x000e700000008800 */
[----:B------:R-:W-:Y:S01]  /*db10*/  BAR.SYNC.DEFER_BLOCKING 0x5, 0x1a0 ;  /* 0x0146800000007b1d */ /* 0x000fe20000010000 */
[----:B------:R-:W-:-:S05]  /*db20*/  VIADD R29, R2, 0xffffff80 ;  /* 0xffffff80021d7836 */ /* 0x000fca0000000000 */
[----:B------:R-:W-:Y:S02]  /*db30*/  UMOV UR39, 0x400 ;  /* 0x0000040000277882 */ /* 0x000fe40000000000 */
        /* <DEDUP_REMOVED lines=10> */
[----:B------:R-:W-:-:S03]  /*dbe0*/  IADD3 R25, P1, R140, 0x6020, RZ ;  /* 0x000060208c197810 */ /* 0x000fc60007f3e0ff */
[----:B----4-:R-:W1:Y:S01]  /*dbf0*/  LDC.64 R34, c[0x0][0xb78] ;  /* 0x0002de00ff227b82 */ /* 0x010e620000000a00 */
[----:B------:R-:W-:Y:S01]  /*dc00*/  SHF.R.U64 R8, R8, 0x3, RZ ;  /* 0x0000000308087819 */ /* 0x000fe200000012ff */
[----:B------:R-:W-:Y:S01]  /*dc10*/  ULDC.64 UR6, c[0x0][0xb70] ;  /* 0x0002dc0000067ab9 */ /* 0x000fe20000000a00 */
[----:B------:R-:W-:Y:S01]  /*dc20*/  IADD3 R13, P3, R140, 0x3020, RZ ;  /* 0x000030208c0d7810 */ /* 0x000fe20007f7e0ff */
[----:B------:R-:W-:Y:S01]  /*dc30*/  UIMAD UR5, UR5, UR6, URZ ;  /* 0x00000006050572a4 */ /* 0x000fe2000f8e023f */
[----:B------:R-:W-:Y:S01]  /*dc40*/  LOP3.LUT R8, R8, R5, RZ, 0x3c, !PT ;  /* 0x0000000508087212 */ /* 0x000fe200078e3cff */
[----:B------:R-:W-:Y:S01]  /*dc50*/  UIMAD.WIDE.U32 UR8, UR43, UR6, URZ ;  /* 0x000000062b0872a5 */ /* 0x000fe2000f8e003f */
[----:B------:R-:W-:Y:S01]  /*dc60*/  LOP3.LUT R5, R140, 0x180, RZ, 0xc0, !PT ;  /* 0x000001808c057812 */ /* 0x000fe200078ec0ff */
[----:B------:R-:W-:Y:S01]  /*dc70*/  UIMAD UR5, UR43, UR7, UR5 ;  /* 0x000000072b0572a4 */ /* 0x000fe2000f8e0205 */
[----:B------:R-:W-:Y:S01]  /*dc80*/  LOP3.LUT R10, R11, 0x180, RZ, 0xc0, !PT ;  /* 0x000001800b0a7812 */ /* 0x000fe200078ec0ff */
[----:B------:R-:W-:Y:S01]  /*dc90*/  USHF.R.S32.HI UR6, URZ, 0x1f, UR44 ;  /* 0x0000001f3f067899 */ /* 0x000fe2000801142c */
[----:B------:R-:W-:Y:S01]  /*dca0*/  SHF.R.U64 R5, R5, 0x3, RZ ;  /* 0x0000000305057819 */ /* 0x000fe200000012ff */
[----:B------:R-:W-:Y:S01]  /*dcb0*/  UIADD3 UR5, UR9, UR5, URZ ;  /* 0x0000000509057290 */ /* 0x000fe2000fffe03f */
[----:B------:R-:W-:-:S02]  /*dcc0*/  LOP3.LUT R24, R25, 0x180, RZ, 0xc0, !PT ;  /* 0x0000018019187812 */ /* 0x000fc400078ec0ff */
[----:B------:R-:W-:Y:S02]  /*dcd0*/  LOP3.LUT R12, R13, 0x180, RZ, 0xc0, !PT ;  /* 0x000001800d0c7812 */ /* 0x000fe400078ec0ff */
[----:B------:R-:W-:Y:S01]  /*dce0*/  LOP3.LUT R4, R5, R140, RZ, 0x3c, !PT ;  /* 0x0000008c05047212 */ /* 0x000fe200078e3cff */
[----:B------:R-:W-:Y:S01]  /*dcf0*/  IMAD.MOV.U32 R5, RZ, RZ, R141 ;  /* 0x000000ffff057224 */ /* 0x000fe200078e008d */
[----:B------:R-:W-:Y:S02]  /*dd00*/  SHF.R.U64 R10, R10, 0x3, RZ ;  /* 0x000000030a0a7819 */ /* 0x000fe400000012ff */
[----:B------:R-:W-:Y:S02]  /*dd10*/  SHF.R.U64 R24, R24, 0x3, RZ ;  /* 0x0000000318187819 */ /* 0x000fe400000012ff */
[----:B------:R-:W-:Y:S02]  /*dd20*/  SHF.R.S32.HI R30, RZ, 0x1f, R29 ;  /* 0x0000001fff1e7819 */ /* 0x000fe4000001141d */
[----:B------:R-:W-:-:S02]  /*dd30*/  SHF.R.U64 R12, R12, 0x3, RZ ;  /* 0x000000030c0c7819 */ /* 0x000fc400000012ff */
[----:B------:R-:W-:Y:S02]  /*dd40*/  LOP3.LUT R10, R10, R11, RZ, 0x3c, !PT ;  /* 0x0000000b0a0a7212 */ /* 0x000fe400078e3cff */
[----:B------:R-:W-:Y:S02]  /*dd50*/  IADD3 R21, P2, R140, 0x6000, RZ ;  /* 0x000060008c157810 */ /* 0x000fe40007f5e0ff */
[----:B------:R-:W-:Y:S02]  /*dd60*/  LOP3.LUT R24, R24, R25, RZ, 0x3c, !PT ;  /* 0x0000001918187212 */ /* 0x000fe400078e3cff */
[----:B------:R-:W-:Y:S02]  /*dd70*/  LEA.HI R11, R30, R29, RZ, 0x7 ;  /* 0x0000001d1e0b7211 */ /* 0x000fe400078f38ff */
[----:B------:R-:W-:Y:S02]  /*dd80*/  MOV R25, R4 ;  /* 0x0000000400197202 */ /* 0x000fe40000000f00 */
[----:B------:R-:W-:-:S02]  /*dd90*/  F2FP.F16.F32.PACK_AB R4, R89, R28 ;  /* 0x0000001c5904723e */ /* 0x000fc400000000ff */
[----:B------:R-:W-:Y:S02]  /*dda0*/  F2FP.F16.F32.PACK_AB R5, R91, R90 ;  /* 0x0000005a5b05723e */ /* 0x000fe400000000ff */
[----:B------:R-:W-:Y:S01]  /*ddb0*/  F2FP.F16.F32.PACK_AB R6, R6, R9 ;  /* 0x000000090606723e */ /* 0x000fe200000000ff */
[--C-:B------:R-:W-:Y:S01]  /*ddc0*/  IMAD.X R9, RZ, RZ, R141.reuse, P5 ;  /* 0x000000ffff097224 */ /* 0x100fe200028e068d */
[----:B------:R-:W-:Y:S02]  /*ddd0*/  F2FP.F16.F32.PACK_AB R7, R7, R94 ;  /* 0x0000005e0707723e */ /* 0x000fe400000000ff */
[----:B------:R-:W-:Y:S01]  /*dde0*/  LOP3.LUT R12, R12, R13, RZ, 0x3c, !PT ;  /* 0x0000000d0c0c7212 */ /* 0x000fe200078e3cff */
[--C-:B------:R-:W-:Y:S01]  /*ddf0*/  IMAD.X R13, RZ, RZ, R141.reuse, P3 ;  /* 0x000000ffff0d7224 */ /* 0x100fe200018e068d */
[----:B------:R-:W-:Y:S01]  /*de00*/  LOP3.LUT R20, R21, 0x180, RZ, 0xc0, !PT ;  /* 0x0000018015147812 */ /* 0x000fe200078ec0ff */
[----:B------:R2:W-:Y:S01]  /*de10*/  STSM.16.M88.4 [R25], R4 ;  /* 0x0000000419007844 */ /* 0x0005e20000000200 */
[----:B------:R-:W-:Y:S01]  /*de20*/  LOP3.LUT R32, R11, 0xffffff80, RZ, 0xc0, !PT ;  /* 0xffffff800b207812 */ /* 0x000fe200078ec0ff */
[----:B------:R-:W-:Y:S01]  /*de30*/  IMAD.X R11, RZ, RZ, R141, P4 ;  /* 0x000000ffff0b7224 */ /* 0x000fe200020e068d */
[----:B------:R-:W-:-:S02]  /*de40*/  SHF.R.U64 R20, R20, 0x3, RZ ;  /* 0x0000000314147819 */ /* 0x000fc400000012ff */
[----:B------:R-:W-:Y:S01]  /*de50*/  MOV R28, R12 ;  /* 0x0000000c001c7202 */ /* 0x000fe20000000f00 */
[----:B------:R-:W-:Y:S01]  /*de60*/  IMAD.IADD R32, R29, 0x1, -R32 ;  /* 0x000000011d207824 */ /* 0x000fe200078e0a20 */
[----:B------:R-:W-:Y:S01]  /*de70*/  LOP3.LUT R20, R20, R21, RZ, 0x3c, !PT ;  /* 0x0000001514147212 */ /* 0x000fe200078e3cff */
[----:B------:R-:W-:Y:S01]  /*de80*/  IMAD.U32 R13, RZ, RZ, UR9 ;  /* 0x00000009ff0d7e24 */ /* 0x000fe2000f8e00ff */
[----:B------:R-:W-:Y:S01]  /*de90*/  LEA.HI R31, R30, R29, RZ, 0x5 ;  /* 0x0000001d1e1f7211 */ /* 0x000fe200078f28ff */
[----:B------:R-:W-:Y:S01]  /*dea0*/  IMAD.U32 R12, RZ, RZ, UR8 ;  /* 0x00000008ff0c7e24 */ /* 0x000fe2000f8e00ff */
[----:B------:R-:W-:Y:S01]  /*deb0*/  LOP3.LUT P0, RZ, R32, 0x3, RZ, 0xc0, !PT ;  /* 0x0000000320ff7812 */ /* 0x000fe2000780c0ff */
[----:B------:R-:W-:Y:S01]  /*dec0*/  IMAD.U32 R13, RZ, RZ, UR5 ;  /* 0x00000005ff0d7e24 */ /* 0x000fe2000f8e00ff */
[----:B------:R-:W-:Y:S01]  /*ded0*/  ULDC UR5, c[0x0][0xa88] ;  /* 0x0002a20000057ab9 */ /* 0x000fe20000000800 */
[--C-:B------:R-:W-:Y:S01]  /*dee0*/  IMAD.X R21, RZ, RZ, R141.reuse, P2 ;  /* 0x000000ffff157224 */ /* 0x100fe200010e068d */
[----:B------:R-:W-:Y:S01]  /*def0*/  MOV R30, R8 ;  /* 0x00000008001e7202 */ /* 0x000fe20000000f00 */
[----:B--2---:R-:W-:Y:S01]  /*df00*/  IMAD.X R25, RZ, RZ, R141, P1 ;  /* 0x000000ffff197224 */ /* 0x004fe200008e068d */
[----:B------:R-:W-:Y:S01]  /*df10*/  MOV R29, R10 ;  /* 0x0000000a001d7202 */ /* 0x000fe20000000f00 */
[C---:B-1----:R-:W-:Y:S01]  /*df20*/  IMAD R4, R34.reuse, UR6, RZ ;  /* 0x0000000622047c24 */ /* 0x042fe2000f8e02ff */
[----:B------:R-:W-:Y:S01]  /*df30*/  MOV R20, R20 ;  /* 0x0000001400147202 */ /* 0x000fe20000000f00 */
[----:B------:R-:W-:Y:S01]  /*df40*/  IMAD.WIDE.U32 R12, R34, UR44, R12 ;  /* 0x0000002c220c7c25 */ /* 0x000fe2000f8e000c */
[----:B------:R-:W-:Y:S01]  /*df50*/  MOV R24, R24 ;  /* 0x0000001800187202 */ /* 0x000fe20000000f00 */
[----:B------:R-:W-:Y:S01]  /*df60*/  ULDC.64 UR6, c[0x0][0xb40] ;  /* 0x0002d00000067ab9 */ /* 0x000fe20000000a00 */
[----:B------:R-:W-:Y:S01]  /*df70*/  F2FP.F16.F32.PACK_AB R5, R99, R98 ;  /* 0x000000626305723e */ /* 0x000fe200000000ff */
[----:B------:R-:W-:Y:S01]  /*df80*/  VIADD R25, R137, UR42 ;  /* 0x0000002a89197c36 */ /* 0x000fe20008000000 */
[----:B------:R-:W-:Y:S01]  /*df90*/  F2FP.F16.F32.PACK_AB R6, R101, R100 ;  /* 0x000000646506723e */ /* 0x000fe200000000ff */
[----:B------:R-:W-:Y:S01]  /*dfa0*/  IMAD R32, R35, UR44, R4 ;  /* 0x0000002c23207c24 */ /* 0x000fe2000f8e0204 */
[----:B------:R-:W-:Y:S01]  /*dfb0*/  F2FP.F16.F32.PACK_AB R4, R97, R96 ;  /* 0x000000606104723e */ /* 0x000fe200000000ff */
[----:B------:R-:W-:Y:S01]  /*dfc0*/  VIADD R33, R25, 0x8 ;  /* 0x0000000819217836 */ /* 0x000fe20000000000 */
[----:B------:R-:W-:-:S02]  /*dfd0*/  SHF.R.S32.HI R21, RZ, 0x1f, R25 ;  /* 0x0000001fff157819 */ /* 0x000fc40000011419 */
[C---:B------:R-:W-:Y:S02]  /*dfe0*/  ISETP.GE.OR P1, PT, R25.reuse, UR5, P0 ;  /* 0x0000000519007c0c */ /* 0x040fe40008726670 */
[----:B------:R-:W-:Y:S02]  /*dff0*/  IADD3 R25, P2, R25, R12, RZ ;  /* 0x0000000c19197210 */ /* 0x000fe40007f5e0ff */
[----:B------:R-:W-:Y:S02]  /*e000*/  F2FP.F16.F32.PACK_AB R7, R103, R102 ;  /* 0x000000666707723e */ /* 0x000fe400000000ff */
[----:B------:R-:W-:Y:S02]  /*e010*/  F2FP.F16.F32.PACK_AB R8, R105, R104 ;  /* 0x000000686908723e */ /* 0x000fe400000000ff */
[----:B------:R-:W-:Y:S01]  /*e020*/  F2FP.F16.F32.PACK_AB R9, R107, R106 ;  /* 0x0000006a6b09723e */ /* 0x000fe200000000ff */
[----:B------:R1:W-:Y:S01]  /*e030*/  STSM.16.M88.4 [R30], R4 ;  /* 0x000000041e007844 */ /* 0x0003e20000000200 */
[----:B------:R-:W-:-:S02]  /*e040*/  F2FP.F16.F32.PACK_AB R10, R109, R108 ;  /* 0x0000006c6d0a723e */ /* 0x000fc400000000ff */
[----:B------:R-:W-:Y:S02]  /*e050*/  F2FP.F16.F32.PACK_AB R11, R111, R110 ;  /* 0x0000006e6f0b723e */ /* 0x000fe400000000ff */
[----:B------:R-:W-:Y:S02]  /*e060*/  IADD3.X R32, R21, R13, R32, P2, !PT ;  /* 0x0000000d15207210 */ /* 0x000fe400017fe420 */
[----:B------:R-:W-:Y:S01]  /*e070*/  F2FP.F16.F32.PACK_AB R12, R113, R112 ;  /* 0x00000070710c723e */ /* 0x000fe200000000ff */
[----:B------:R-:W-:Y:S01]  /*e080*/  STSM.16.M88.4 [R29], R8 ;  /* 0x000000081d007844 */ /* 0x000fe20000000200 */
        /* <DEDUP_REMOVED lines=9> */
[----:B------:R-:W-:-:S02]  /*e120*/  F2FP.F16.F32.PACK_AB R129, R131, R130 ;  /* 0x000000828381723e */ /* 0x000fc400000000ff */
[----:B------:R-:W-:Y:S01]  /*e130*/  F2FP.F16.F32.PACK_AB R130, R133, R132 ;  /* 0x000000848582723e */ /* 0x000fe200000000ff */
[----:B------:R-:W-:Y:S01]  /*e140*/  STSM.16.M88.4 [R20], R120 ;  /* 0x0000007814007844 */ /* 0x000fe20000000200 */
[----:B------:R-:W-:Y:S02]  /*e150*/  F2FP.F16.F32.PACK_AB R131, R135, R134 ;  /* 0x000000868783723e */ /* 0x000fe400000000ff */
[----:B-1----:R-:W-:Y:S02]  /*e160*/  SHF.R.S32.HI R6, RZ, 0x5, R31 ;  /* 0x00000005ff067819 */ /* 0x002fe4000001141f */
[----:B------:R-:W-:Y:S01]  /*e170*/  ISETP.GE.OR P0, PT, R33, UR5, P0 ;  /* 0x0000000521007c0c */ /* 0x000fe20008706670 */
[----:B------:R-:W-:Y:S01]  /*e180*/  STSM.16.M88.4 [R24], R128 ;  /* 0x0000008018007844 */ /* 0x000fe20000000200 */
[C---:B------:R-:W-:Y:S01]  /*e190*/  LEA R4, P2, R25.reuse, UR6, 0x2 ;  /* 0x0000000619047c11 */ /* 0x040fe2000f8410ff */
[----:B------:R-:W-:Y:S01]  /*e1a0*/  @!PT LDS RZ, [RZ] ;  /* 0x00000000fffff984 */ /* 0x000fe20000000800 */
[----:B------:R-:W-:Y:S01]  /*e1b0*/  @!PT LDS RZ, [RZ] ;  /* 0x00000000fffff984 */ /* 0x000fe20000000800 */
[----:B------:R-:W-:Y:S01]  /*e1c0*/  @!PT LDS RZ, [RZ] ;  /* 0x00000000fffff984 */ /* 0x000fe20000000800 */
[----:B------:R-:W-:Y:S01]  /*e1d0*/  @!PT LDS RZ, [RZ] ;  /* 0x00000000fffff984 */ /* 0x000fe20000000800 */
[----:B------:R1:W-:Y:S06]  /*e1e0*/  MEMBAR.ALL.CTA ;  /* 0x0000000000007992 */ /* 0x0003ec0000008000 */
[----:B-1----:R-:W1:Y:S01]  /*e1f0*/  FENCE.VIEW.ASYNC.S ;  /* 0x00000000000073c6 */ /* 0x002e620000000000 */
[----:B------:R-:W-:-:S03]  /*e200*/  LEA.HI.X R5, R25, UR7, R32, 0x2, P2 ;  /* 0x0000000719057c11 */ /* 0x000fc600090f1420 */
[----:B-1----:R-:W1:Y:S01]  /*e210*/  SHFL.IDX PT, R6, R6, RZ, 0x1f ;  /* 0x00001fff06067589 */ /* 0x002e6200000e0000 */
[----:B------:R-:W-:Y:S06]  /*e220*/  BAR.ARV 0x1, 0x1a0 ;  /* 0x0046800000007b1d */ /* 0x000fec0000002000 */
        /* <DEDUP_REMOVED lines=30> */
.L_x_8995:
[----:B------:R-:W-:Y:S05]  /*e410*/  BSYNC B0 ;  /* 0x0000000000007941 */ /* 0x000fea0003800000 */
.L_x_8994:
[----:B------:R-:W-:Y:S05]  /*e420*/  BRA `(.L_x_8993) ;  /* 0x0000000400907947 */ /* 0x000fea0003800000 */
.L_x_8992:
[----:B------:R-:W1:Y:S01]  /*e430*/  LDC.64 R12, c[0x0][0xae0] ;  /* 0x0002b800ff0c7b82 */ /* 0x000e620000000a00 */
[----:B------:R-:W-:Y:S01]  /*e440*/  SHF.R.S32.HI R0, RZ, 0x1f, R29 ;  /* 0x0000001fff007819 */ /* 0x000fe2000001141d */
[----:B------:R-:W-:Y:S01]  /*e450*/  USHF.R.S32.HI UR5, URZ, 0x1f, UR43 ;  /* 0x0000001f3f057899 */ /* 0x000fe2000801142b */
[----:B------:R-:W-:Y:S01]  /*e460*/  ISETP.GT.AND P0, PT, R29, 0xbf, PT ;  /* 0x000000bf1d00780c */ /* 0x000fe20003f04270 */
[----:B------:R-:W-:Y:S01]  /*e470*/  USHF.R.S32.HI UR6, URZ, 0x1f, UR44 ;  /* 0x0000001f3f067899 */ /* 0x000fe2000801142c */
[----:B------:R-:W-:Y:S01]  /*e480*/  LEA.HI R25, R0, R29, RZ, 0x2 ;  /* 0x0000001d00197211 */ /* 0x000fe200078f10ff */
[----:B------:R-:W-:Y:S02]  /*e490*/  BSSY B0, `(.L_x_8996) ;  /* 0x000001e000007945 */ /* 0x000fe40003800000 */
[----:B------:R-:W2:Y:S01]  /*e4a0*/  LDC R11, c[0x0][0xdac] ;  /* 0x00036b00ff0b7b82 */ /* 0x000ea20000000800 */
[----:B------:R-:W-:-:S05]  /*e4b0*/  LOP3.LUT R0, R25, 0x1ffffffc, RZ, 0xc0, !PT ;  /* 0x1ffffffc19007812 */ /* 0x000fca00078ec0ff */
[----:B------:R-:W-:Y:S02]  /*e4c0*/  IMAD.IADD R0, R29, 0x1, -R0 ;  /* 0x000000011d007824 */ /* 0x000fe400078e0a00 */
[----:B------:R-:W2:Y:S02]  /*e4d0*/  LDC R24, c[0x0][0xa88] ;  /* 0x0002a200ff187b82 */ /* 0x000ea40000000800 */
[----:B------:R-:W-:-:S06]  /*e4e0*/  IMAD.SHL.U32 R8, R0, 0x8, RZ ;  /* 0x0000000800087824 */ /* 0x000fcc00078e00ff */
[----:B------:R-:W2:Y:S01]  /*e4f0*/  LDC.64 R14, c[0x0][0xae8] ;  /* 0x0002ba00ff0e7b82 */ /* 0x000ea20000000a00 */
[----:B-1----:R-:W-:Y:S01]  /*e500*/  IMAD R10, R12, UR5, RZ ;  /* 0x000000050c0a7c24 */ /* 0x002fe2000f8e02ff */
[----:B------:R-:W-:Y:S06]  /*e510*/  @P0 BRA `(.L_x_8997) ;  /* 0x0000000000540947 */ /* 0x000fec0003800000 */
[----:B------:R-:W-:Y:S01]  /*e520*/  IMAD.U32 R5, RZ, RZ, UR42 ;  /* 0x0000002aff057e24 */ /* 0x000fe2000f8e00ff */
[----:B------:R-:W-:-:S04]  /*e530*/  ULDC UR7, c[0x0][0xa88] ;  /* 0x0002a20000077ab9 */ /* 0x000fc80000000800 */
[----:B------:R-:W-:-:S04]  /*e540*/  IADD3 R4, R5, -0x80, R2 ;  /* 0xffffff8005047810 */ /* 0x000fc80007ffe002 */
[----:B------:R-:W-:-:S13]  /*e550*/  ISETP.GE.AND P0, PT, R4, UR7, PT ;  /* 0x0000000704007c0c */ /* 0x000fda000bf06270 */
[----:B------:R-:W-:Y:S05]  /*e560*/  @P0 BRA `(.L_x_8997) ;  /* 0x0000000000400947 */ /* 0x000fea0003800000 */
[----:B------:R-:W1:Y:S01]  /*e570*/  LDC.64 R6, c[0x0][0xb70] ;  /* 0x0002dc00ff067b82 */ /* 0x000e620000000a00 */
[----:B------:R-:W-:Y:S01]  /*e580*/  SHF.R.S32.HI R5, RZ, 0x1f, R4 ;  /* 0x0000001fff057819 */ /* 0x000fe20000011404 */
[----:B------:R-:W-:-:S06]  /*e590*/  ULDC.64 UR8, c[0x0][0xb40] ;  /* 0x0002d00000087ab9 */ /* 0x000fcc0000000a00 */
[----:B------:R-:W5:Y:S01]  /*e5a0*/  LDC.64 R20, c[0x0][0xb78] ;  /* 0x0002de00ff147b82 */ /* 0x000f620000000a00 */
[C---:B-1----:R-:W-:Y:S02]  /*e5b0*/  IMAD R0, R6.reuse, UR5, RZ ;  /* 0x0000000506007c24 */ /* 0x042fe4000f8e02ff */
        /* <DEDUP_REMOVED lines=11> */
.L_x_8997:
[----:B------:R-:W-:Y:S05]  /*e670*/  BSYNC B0 ;  /* 0x0000000000007941 */ /* 0x000fea0003800000 */
.L_x_8996:
[----:B------:R-:W-:Y:S01]  /*e680*/  ULOP3.LUT UR48, URZ, UR48, URZ, 0x33, !UPT ;  /* 0x000000303f307292 */ /* 0x000fe2000f8e333f */
[----:B-1----:R-:W-:Y:S01]  /*e690*/  IMAD R3, R13, UR43, R10 ;  /* 0x0000002b0d037c24 */ /* 0x002fe2000f8e020a */
[----:B------:R-:W-:Y:S01]  /*e6a0*/  SHF.R.S32.HI R4, RZ, 0x2, R25 ;  /* 0x00000002ff047819 */ /* 0x000fe20000011419 */
[----:B--2---:R-:W-:Y:S01]  /*e6b0*/  IMAD R10, R14, UR6, RZ ;  /* 0x000000060e0a7c24 */ /* 0x004fe2000f8e02ff */
[----:B------:R-:W-:Y:S01]  /*e6c0*/  SHF.R.S32.HI R9, RZ, 0x1f, R8 ;  /* 0x0000001fff097819 */ /* 0x000fe20000011408 */
[----:B------:R-:W-:Y:S01]  /*e6d0*/  BSSY B0, `(.L_x_8998) ;  /* 0x0000021000007945 */ /* 0x000fe20003800000 */
[----:B------:R-:W-:Y:S02]  /*e6e0*/  VIADD R13, R11, UR48 ;  /* 0x000000300b0d7c36 */ /* 0x000fe40008000000 */
[----:B------:R-:W-:Y:S02]  /*e6f0*/  VIADD R0, R4, 0x60 ;  /* 0x0000006004007836 */ /* 0x000fe40000000000 */
[----:B------:R-:W-:-:S02]  /*e700*/  IMAD R5, R13, -0xc0, R24 ;  /* 0xffffff400d057824 */ /* 0x000fc400078e0218 */
[----:B------:R-:W-:-:S03]  /*e710*/  IMAD.WIDE.U32 R6, R12, UR43, R8 ;  /* 0x0000002b0c067c25 */ /* 0x000fc6000f8e0008 */
[-C--:B------:R-:W-:Y:S01]  /*e720*/  ISETP.GE.AND P0, PT, R4, R5.reuse, PT ;  /* 0x000000050400720c */ /* 0x080fe20003f06270 */
[----:B------:R-:W-:Y:S01]  /*e730*/  IMAD.IADD R7, R7, 0x1, R3 ;  /* 0x0000000107077824 */ /* 0x000fe200078e0203 */
[----:B------:R-:W-:Y:S01]  /*e740*/  ISETP.GE.AND P3, PT, R0, R5, PT ;  /* 0x000000050000720c */ /* 0x000fe20003f66270 */
[----:B------:R-:W-:Y:S01]  /*e750*/  IMAD R3, R15, UR44, R10 ;  /* 0x0000002c0f037c24 */ /* 0x000fe2000f8e020a */
[----:B------:R-:W-:Y:S01]  /*e760*/  SHF.R.S32.HI R5, RZ, 0x1f, R4 ;  /* 0x0000001fff057819 */ /* 0x000fe20000011404 */
        /* <DEDUP_REMOVED lines=23> */
.L_x_8999:
[----:B------:R-:W-:Y:S05]  /*e8e0*/  BSYNC B0 ;  /* 0x0000000000007941 */ /* 0x000fea0003800000 */
.L_x_8998:
[----:B------:R-:W-:Y:S04]  /*e8f0*/  BSSY B0, `(.L_x_8993) ;  /* 0x0000017000007945 */ /* 0x000fe80003800000 */
[----:B------:R-:W-:Y:S05]  /*e900*/  @P3 BRA `(.L_x_9000) ;  /* 0x0000000000543947 */ /* 0x000fea0003800000 */
[----:B------:R-:W-:Y:S01]  /*e910*/  IADD3 R3, P0, R6, 0x60, RZ ;  /* 0x0000006006037810 */ /* 0x000fe20007f1e0ff */
[----:B------:R-:W-:Y:S01]  /*e920*/  ULDC UR5, c[0x0][0xa8c] ;  /* 0x0002a30000057ab9 */ /* 0x000fe20000000800 */
[----:B------:R-:W-:Y:S01]  /*e930*/  ULDC.64 UR6, c[0x0][0xad8] ;  /* 0x0002b60000067ab9 */ /* 0x000fe20000000a00 */
[----:B------:R-:W-:Y:S01]  /*e940*/  IMAD.MOV.U32 R4, RZ, RZ, R10 ;  /* 0x000000ffff047224 */ /* 0x000fe200078e000a */
[C---:B------:R-:W-:Y:S01]  /*e950*/  ISETP.GE.AND P1, PT, R8.reuse, UR5, PT ;  /* 0x0000000508007c0c */ /* 0x040fe2000bf26270 */
[----:B------:R-:W-:Y:S02]  /*e960*/  IMAD.X R6, RZ, RZ, R7, P0 ;  /* 0x000000ffff067224 */ /* 0x000fe400000e0607 */
[----:B------:R-:W-:Y:S02]  /*e970*/  IMAD.MOV.U32 R5, RZ, RZ, R13 ;  /* 0x000000ffff057224 */ /* 0x000fe400078e000d */
[----:B------:R-:W-:Y:S02]  /*e980*/  VIADD R0, R8, 0x20 ;  /* 0x0000002008007836 */ /* 0x000fe40000000000 */
        /* <DEDUP_REMOVED lines=13> */
.L_x_9000:
[----:B------:R-:W-:Y:S05]  /*ea60*/  BSYNC B0 ;  /* 0x0000000000007941 */ /* 0x000fea0003800000 */
.L_x_8993:
[----:B------:R-:W5:Y:S02]  /*ea70*/  LDC R0, c[0x0][0xda8] ;  /* 0x00036a00ff007b82 */ /* 0x000f640000000800 */
[----:B-----5:R-:W-:-:S13]  /*ea80*/  ISETP.LE.AND P0, PT, R0, UR4, PT ;  /* 0x0000000400007c0c */ /* 0x020fda000bf03270 */
[----:B------:R-:W-:Y:S05]  /*ea90*/  @!P0 BRA `(.L_x_9001) ;  /* 0xffffff24000c8947 */ /* 0x000fea000383ffff */
[----:B------:R-:W-:Y:S05]  /*eaa0*/  EXIT ;  /* 0x000000000000794d */ /* 0x000fea0003800000 */
.L_x_8911:
[----:B------:R-:W-:-:S08]  /*eab0*/  NOP ;  /* 0x0000000000007918 */ /* 0x000fd00000000000 */
[----:B------:R-:W1:-:S00]  /*eac0*/  USETMAXREG.DEALLOC.CTAPOOL 0x20 ;  /* 0x00000020000079c8 */ /* 0x000e4000080e0500 */
[----:B-1----:R-:W-:-:S05]  /*ead0*/  LOP3.LUT R16, R0, 0x3, RZ, 0xc0, !PT ;  /* 0x0000000300107812 */ /* 0x002fca00078ec0ff */
        /* <DEDUP_REMOVED lines=10> */
[----:B------:R-:W-:Y:S01]  /*eb80*/  LOP3.LUT R23, R2, 0x1f, RZ, 0xc0, !PT ;  /* 0x0000001f02177812 */ /* 0x000fe200078ec0ff */
[----:B------:R-:W-:Y:S01]  /*eb90*/  IMAD.U32 R22, RZ, RZ, UR4 ;  /* 0x00000004ff167e24 */ /* 0x000fe2000f8e00ff */
[----:B------:R-:W-:Y:S01]  /*eba0*/  ULDC UR45, c[0x0][0xc] ;  /* 0x00000300002d7ab9 */ /* 0x000fe20000000800 */
[----:B------:R-:W-:Y:S01]  /*ebb0*/  IMAD.MOV.U32 R18, RZ, RZ, 0x1 ;  /* 0x00000001ff127424 */ /* 0x000fe200078e00ff */
[----:B------:R-:W-:Y:S01]  /*ebc0*/  ULDC.64 UR48, c[0x0][0x198] ;  /* 0x0000660000307ab9 */ /* 0x000fe20000000a00 */
[----:B------:R-:W-:Y:S01]  /*ebd0*/  IMAD.MOV.U32 R19, RZ, RZ, RZ ;  /* 0x000000ffff137224 */ /* 0x000fe200078e00ff */
[----:B------:R-:W-:-:S06]  /*ebe0*/  UMOV UR47, URZ ;  /* 0x0000003f002f7c82 */ /* 0x000fcc0008000000 */
.L_x_9056:
        /* <DEDUP_REMOVED lines=21> */
.L_x_9003:
[----:B------:R-:W-:Y:S01]  /*ed40*/  ULDC UR9, c[0x0][0xdc4] ;  /* 0x0003710000097ab9 */ /* 0x000fe20000000800 */
[----:B------:R-:W-:Y:S01]  /*ed50*/  UMOV UR7, UR8 ;  /* 0x0000000800077c82 */ /* 0x000fe20008000000 */
[----:B------:R-:W-:-:S11]  /*ed60*/  UISETP.NE.AND UP0, UPT, UR9, 0x1, UPT ;  /* 0x000000010900788c */ /* 0x000fd6000bf05270 */
[----:B------:R-:W-:Y:S02]  /*ed70*/  @UP0 ULDC.64 UR10, c[0x0][0xdc8] ;  /* 0x00037200000a0ab9 */ /* 0x000fe40000000a00 */
[----:B------:R-:W-:-:S04]  /*ed80*/  UIMAD.WIDE.U32 UR4, UR8, UR10, URZ ;  /* 0x0000000a080472a5 */ /* 0x000fc8000f8e003f */
[----:B------:R-:W-:-:S04]  /*ed90*/  @UP0 USHF.R.U32.HI UR7, URZ, UR11, UR5 ;  /* 0x0000000b3f070299 */ /* 0x000fc80008011605 */
[----:B------:R-:W-:-:S12]  /*eda0*/  UIMAD UR4, UR7, UR9, URZ ;  /* 0x00000009070472a4 */ /* 0x000fd8000f8e023f */
.L_x_9004:
        /* <DEDUP_REMOVED lines=15> */
[----:B------:R-:W-:Y:S02]  /*eea0*/  UIMAD UR37, UR37, 0xc0, URZ ;  /* 0x000000c0252578a4 */ /* 0x000fe4000f8e023f */
        /* <DEDUP_REMOVED lines=24> */
.L_x_9006:
[----:B------:R-:W-:-:S11]  /*f030*/  UISETP.NE.AND UP0, UPT, UR5, 0x1, UPT ;  /* 0x000000010500788c */ /* 0x000fd6000bf05270 */
[----:B------:R-:W-:Y:S02]  /*f040*/  @UP0 ULDC.64 UR14, c[0x0][0x9e8] ;  /* 0x00027a00000e0ab9 */ /* 0x000fe40000000a00 */
[----:B------:R-:W-:-:S04]  /*f050*/  UIMAD.WIDE.U32 UR6, UR8, UR14, URZ ;  /* 0x0000000e080672a5 */ /* 0x000fc8000f8e003f */
[----:B------:R-:W-:-:S12]  /*f060*/  @UP0 USHF.R.U32.HI UR8, URZ, UR15, UR7 ;  /* 0x0000000f3f080299 */ /* 0x000fd80008011607 */
.L_x_9007:
[----:B------:R-:W-:-:S04]  /*f070*/  UIMAD UR8, UR8, UR5, UR5 ;  /* 0x00000005080872a4 */ /* 0x000fc8000f8e0205 */
[----:B------:R-:W-:-:S04]  /*f080*/  UISETP.LT.AND UP0, UPT, UR4, UR8, UPT ;  /* 0x000000080400728c */ /* 0x000fc8000bf01270 */
[----:B------:R-:W-:-:S12]  /*f090*/  USEL UR4, UR4, UR8, UP0 ;  /* 0x0000000804047287 */ /* 0x000fd80008000000 */
.L_x_9005:
        /* <DEDUP_REMOVED lines=25> */
.L_x_9009:
[----:B------:R-:W-:-:S11]  /*f230*/  UISETP.NE.AND UP0, UPT, UR5, 0x1, UPT ;  /* 0x000000010500788c */ /* 0x000fd6000bf05270 */
[----:B------:R-:W-:Y:S02]  /*f240*/  @UP0 ULDC.64 UR10, c[0x0][0x9e8] ;  /* 0x00027a00000a0ab9 */ /* 0x000fe40000000a00 */
[----:B------:R-:W-:-:S04]  /*f250*/  UIMAD.WIDE.U32 UR6, UR4, UR10, URZ ;  /* 0x0000000a040672a5 */ /* 0x000fc8000f8e003f */
[----:B------:R-:W-:-:S12]  /*f260*/  @UP0 USHF.R.U32.HI UR4, URZ, UR11, UR7 ;  /* 0x0000000b3f040299 */ /* 0x000fd80008011607 */
.L_x_9010:
[----:B------:R-:W-:-:S04]  /*f270*/  UIMAD UR4, UR4, UR5, URZ ;  /* 0x00000005040472a4 */ /* 0x000fc8000f8e023f */
[----:B------:R-:W-:-:S04]  /*f280*/  UISETP.LT.AND UP0, UPT, UR8, UR4, UPT ;  /* 0x000000040800728c */ /* 0x000fc8000bf01270 */
[----:B------:R-:W-:-:S12]  /*f290*/  USEL UR8, UR8, UR4, !UP0 ;  /* 0x0000000408087287 */ /* 0x000fd8000c000000 */
.L_x_9008:
        /* <DEDUP_REMOVED lines=9> */
[----:B------:R-:W-:Y:S01]  /*f330*/  ISETP.NE.AND P0, PT, R23, RZ, PT ;  /* 0x000000ff1700720c */ /* 0x000fe20003f05270 */
[----:B------:R-:W-:-:S12]  /*f340*/  IMAD.MOV.U32 R13, RZ, RZ, R22 ;  /* 0x000000ffff0d7224 */ /* 0x000fd800078e0016 */
        /* <DEDUP_REMOVED lines=14> */
.L_x_9012:
        /* <DEDUP_REMOVED lines=10> */
[----:B------:R-:W-:Y:S02]  /*f4d0*/  IMAD.U32 R4, RZ, RZ, UR4 ;  /* 0x00000004ff047e24 */ /* 0x000fe4000f8e00ff */
[----:B------:R-:W-:Y:S01]  /*f4e0*/  IMAD.U32 R5, RZ, RZ, UR5 ;  /* 0x00000005ff057e24 */ /* 0x000fe2000f8e00ff */
[----:B------:R-:W1:Y:S01]  /*f4f0*/  LDC.64 R2, c[0x4][R2] ;  /* 0x0100000002027b82 */ /* 0x000e620000000a00 */
[----:B------:R-:W-:Y:S01]  /*f500*/  ULDC.64 UR4, c[0x4][0x78] ;  /* 0x01001e0000047ab9 */ /* 0x000fe20000000a00 */
        /* <DEDUP_REMOVED lines=9> */
.L_x_9014:
[----:B------:R-:W-:-:S04]  /*f5a0*/  UIADD3 UR4, UR42, 0x400, URZ ;  /* 0x000004002a047890 */ /* 0x000fc8000fffe03f */
[----:B------:R-:W-:-:S06]  /*f5b0*/  ULOP3.LUT UP0, URZ, UR4, 0x1bf, URZ, 0xc0, !UPT ;  /* 0x000001bf043f7892 */ /* 0x000fcc000f80c03f */
[----:B------:R-:W-:-:S13]  /*f5c0*/  PLOP3.LUT P0, PT, PT, PT, UP0, 0x80, 0x0 ;  /* 0x000000000000781c */ /* 0x000fda0003f0f008 */
[----:B------:R-:W-:Y:S05]  /*f5d0*/  @!P0 BRA `(.L_x_9015) ;  /* 0x00000000007c8947 */ /* 0x000fea0003800000 */
        /* <DEDUP_REMOVED lines=16> */
.L_x_9016:
[----:B------:R1:W2:Y:S01]  /*f6e0*/  LDC.64 R2, c[0x4][R24] ;  /* 0x0100000018027b82 */ /* 0x0002a20000000a00 */
[----:B------:R-:W-:Y:S01]  /*f6f0*/  ULDC.64 UR4, c[0x4][0x1b8] ;  /* 0x01006e0000047ab9 */ /* 0x000fe20000000a00 */
[----:B------:R-:W-:Y:S01]  /*f700*/  ULDC.64 UR6, c[0x4][0x1c0] ;  /* 0x0100700000067ab9 */ /* 0x000fe20000000a00 */
[----:B------:R-:W-:Y:S02]  /*f710*/  IMAD.U32 R4, RZ, RZ, UR4 ;  /* 0x00000004ff047e24 */ /* 0x000fe4000f8e00ff */
        /* <DEDUP_REMOVED lines=11> */
.L_x_9015:
[----:B------:R-:W-:Y:S01]  /*f7d0*/  ULDC.64 UR4, c[0x0][0x9f8] ;  /* 0x00027e0000047ab9 */ /* 0x000fe20000000a00 */
[----:B------:R-:W-:Y:S01]  /*f7e0*/  IMAD.U32 R5, RZ, RZ, UR39 ;  /* 0x00000027ff057e24 */ /* 0x000fe2000f8e00ff */
[----:B------:R-:W-:Y:S01]  /*f7f0*/  ISETP.NE.U32.AND P0, PT, RZ, UR4, PT ;  /* 0x00000004ff007c0c */ /* 0x000fe2000bf05070 */
[----:B------:R-:W-:-:S03]  /*f800*/  IMAD.U32 R0, RZ, RZ, UR39 ;  /* 0x00000027ff007e24 */ /* 0x000fc6000f8e00ff */
[----:B------:R-:W-:-:S13]  /*f810*/  ISETP.NE.AND.EX P0, PT, RZ, UR5, PT, P0 ;  /* 0x00000005ff007c0c */ /* 0x000fda000bf05300 */
[----:B------:R-:W1:Y:S02]  /*f820*/  @P0 LDC.64 R2, c[0x0][0x9f8] ;  /* 0x00027e00ff020b82 */ /* 0x000e640000000a00 */
[----:B-1----:R-:W-:-:S06]  /*f830*/  @P0 IMAD.WIDE R4, R5, 0x4, R2 ;  /* 0x0000000405040825 */ /* 0x002fcc00078e0202 */
[----:B------:R-:W1:Y:S01]  /*f840*/  LDC R2, c[0x0][0x428] ;  /* 0x00010a00ff027b82 */ /* 0x000e620000000800 */
[----:B------:R2:W3:Y:S01]  /*f850*/  @P0 LDG.E R0, desc[UR50][R4.64] ;  /* 0x0000003204000981 */ /* 0x0004e2000c1e1900 */
[----:B------:R-:W-:Y:S01]  /*f860*/  ISETP.NE.AND P1, PT, R23, RZ, PT ;  /* 0x000000ff1700720c */ /* 0x000fe20003f25270 */
[----:B------:R-:W-:Y:S01]  /*f870*/  UMOV UR36, URZ ;  /* 0x0000003f00247c82 */ /* 0x000fe20008000000 */
[----:B------:R-:W-:Y:S01]  /*f880*/  UMOV UR12, 0x20 ;  /* 0x00000020000c7882 */ /* 0x000fe20000000000 */
[----:B------:R-:W-:Y:S01]  /*f890*/  UMOV UR13, UR37 ;  /* 0x00000025000d7c82 */ /* 0x000fe20008000000 */
[----:B------:R-:W-:Y:S01]  /*f8a0*/  UMOV UR14, UR38 ;  /* 0x00000026000e7c82 */ /* 0x000fe20008000000 */
[----:B------:R-:W-:Y:S01]  /*f8b0*/  UMOV UR15, UR39 ;  /* 0x00000027000f7c82 */ /* 0x000fe20008000000 */
[----:B------:R-:W-:Y:S01]  /*f8c0*/  UMOV UR8, 0x40 ;  /* 0x0000004000087882 */ /* 0x000fe20000000000 */
[----:B------:R-:W-:Y:S01]  /*f8d0*/  UMOV UR9, UR37 ;  /* 0x0000002500097c82 */ /* 0x000fe20008000000 */
[----:B------:R-:W-:Y:S01]  /*f8e0*/  UMOV UR10, UR38 ;  /* 0x00000026000a7c82 */ /* 0x000fe20008000000 */
[----:B------:R-:W-:Y:S01]  /*f8f0*/  UMOV UR11, UR39 ;  /* 0x00000027000b7c82 */ /* 0x000fe20008000000 */
[----:B------:R-:W-:Y:S01]  /*f900*/  UMOV UR6, 0xffffffff ;  /* 0xffffffff00067882 */ /* 0x000fe20000000000 */
[----:B------:R-:W-:-:S02]  /*f910*/  IMAD.U32 R7, RZ, RZ, UR44 ;  /* 0x0000002cff077e24 */ /* 0x000fc4000f8e00ff */
[----:B------:R-:W-:Y:S02]  /*f920*/  VOTEU.ALL UP1, P1 ;  /* 0x00000000003f7886 */ /* 0x000fe40000820000 */
[----:B------:R-:W-:-:S03]  /*f930*/  VIADD R7, R7, 0xffffffff ;  /* 0xffffffff07077836 */ /* 0x000fc60000000000 */
[----:B------:R-:W-:Y:S01]  /*f940*/  @!UP1 UIADD3 UR4, UP0, UR48, 0x270, URZ ;  /* 0x0000027030049890 */ /* 0x000fe2000ff1e03f */
[----:B-1----:R-:W-:Y:S02]  /*f950*/  ISETP.NE.AND P2, PT, R2, 0x1, PT ;  /* 0x000000010200780c */ /* 0x002fe40003f45270 */
[----:B------:R-:W1:Y:S01]  /*f960*/  LDC.64 R2, c[0x0][0x3f8] ;  /* 0x0000fe00ff027b82 */ /* 0x000e620000000a00 */
[----:B------:R-:W-:-:S09]  /*f970*/  @!UP1 UIADD3.X UR5, URZ, UR49, URZ, UP0, !UPT ;  /* 0x000000313f059290 */ /* 0x000fd200087fe43f */
[----:B------:R4:W-:Y:S01]  /*f980*/  @!UP1 UTMAPF.L2.4D [UR36], [UR4] ;  /* 0x00000024040095b8 */ /* 0x0009e20008018000 */
[----:B------:R-:W2:Y:S01]  /*f990*/  @P2 LDC R6, c[0x0][0x42c] ;  /* 0x00010b00ff062b82 */ /* 0x000ea20000000800 */
[----:B------:R4:W-:Y:S07]  /*f9a0*/  @!UP1 UTMAPF.L2.4D [UR12], [UR4] ;  /* 0x0000000c040095b8 */ /* 0x0009ee0008018000 */
[----:B------:R-:W5:Y:S01]  /*f9b0*/  @P2 LDC R9, c[0x0][0x430] ;  /* 0x00010c00ff092b82 */ /* 0x000f620000000800 */
[----:B-1----:R-:W-:Y:S01]  /*f9c0*/  ISETP.NE.U32.AND P0, PT, R2, RZ, PT ;  /* 0x000000ff0200720c */ /* 0x002fe20003f05070 */
[----:B------:R4:W-:Y:S03]  /*f9d0*/  @!UP1 UTMAPF.L2.4D [UR8], [UR4] ;  /* 0x00000008040095b8 */ /* 0x0009e60008018000 */
[----:B------:R-:W-:Y:S01]  /*f9e0*/  ISETP.NE.AND.EX P0, PT, R3, RZ, PT, P0 ;  /* 0x000000ff0300720c */ /* 0x000fe20003f05300 */
[----:B--2---:R-:W-:-:S04]  /*f9f0*/  @P2 IMAD.HI.U32 R4, R6, UR38, RZ ;  /* 0x0000002606042c27 */ /* 0x004fc8000f8e00ff */
[----:B------:R-:W-:Y:S01]  /*fa00*/  IMAD.U32 R6, RZ, RZ, UR38 ;  /* 0x00000026ff067e24 */ /* 0x000fe2000f8e00ff */
[----:B-----5:R-:W-:Y:S02]  /*fa10*/  @P2 SHF.R.U32.HI R6, RZ, R9, R4 ;  /* 0x00000009ff062219 */ /* 0x020fe40000011604 */
[----:B---3--:R-:W-:Y:S01]  /*fa20*/  SEL R9, R0, RZ, !P0 ;  /* 0x000000ff00097207 */ /* 0x008fe20004000000 */
[----:B----4-:R-:W-:Y:S06]  /*fa30*/  BRA.DIV UR6, `(.L_x_9017) ;  /* 0x0000002606c07947 */ /* 0x010fec000b800000 */
.L_x_9068:
[----:B------:R-:W-:Y:S01]  /*fa40*/  UMOV UR4, 0xffffffff ;  /* 0xffffffff00047882 */ /* 0x000fe20000000000 */
[----:B------:R-:W-:Y:S02]  /*fa50*/  SHF.R.S32.HI R8, RZ, 0x1f, R0 ;  /* 0x0000001fff087819 */ /* 0x000fe40000011400 */
[----:B------:R-:W-:Y:S05]  /*fa60*/  BRA.DIV UR4, `(.L_x_9018) ;  /* 0x0000002604d47947 */ /* 0x000fea000b800000 */
[----:B------:R-:W-:-:S13]  /*fa70*/  ELECT P6, URZ, PT ;  /* 0x00000000003f782f */ /* 0x000fda00038c0000 */
.L_x_9071:
[----:B------:R-:W-:Y:S05]  /*fa80*/  @!P6 BRA `(.L_x_9019) ;  /* 0x0000000000e8e947 */ /* 0x000fea0003800000 */
[----:B------:R-:W-:Y:S01]  /*fa90*/  LEA R13, R19, UR42, 0x3 ;  /* 0x0000002a130d7c11 */ /* 0x000fe2000f8e18ff */
[----:B------:R-:W-:Y:S01]  /*faa0*/  IMAD.MOV.U32 R9, RZ, RZ, R0 ;  /* 0x000000ffff097224 */ /* 0x000fe200078e0000 */
[----:B------:R-:W-:Y:S01]  /*fab0*/  SHF.L.U32 R12, R18, 0x1f, RZ ;  /* 0x0000001f120c7819 */ /* 0x000fe200000006ff */
        /* <DEDUP_REMOVED lines=19> */
.L_x_9020:
[----:B------:R-:W2:Y:S01]  /*fbf0*/  SYNCS.PHASECHK.TRANS64.TRYWAIT P2, [R13+URZ+0x2d840], R12 ;  /* 0x02d8400c0d0075a7 */ /* 0x000ea2000804017f */
[----:B------:R-:W-:Y:S01]  /*fc00*/  ISETP.NE.AND P3, PT, R17, RZ, PT ;  /* 0x000000ff1100720c */ /* 0x000fe20003f65270 */
[----:B--2---:R-:W-:-:S12]  /*fc10*/  @!P2 BRA `(.L_x_9021) ;  /* 0x000000240088a947 */ /* 0x004fd80003800000 */
.L_x_9072:
[----:B------:R-:W-:Y:S05]  /*fc20*/  @P3 BRA `(.L_x_9022) ;  /* 0x0000000000143947 */ /* 0x000fea0003800000 */
[----:B------:R-:W-:Y:S01]  /*fc30*/  ISETP.NE.AND P2, PT, R23, RZ, PT ;  /* 0x000000ff1700720c */ /* 0x000fe20003f45270 */
[----:B-1----:R-:W-:-:S04]  /*fc40*/  IMAD.MOV.U32 R4, RZ, RZ, 0x6000 ;  /* 0x00006000ff047424 */ /* 0x002fc800078e00ff */
[----:B------:R3:W-:Y:S08]  /*fc50*/  SYNCS.ARRIVE.TRANS64 RZ, [R13+URZ+0x2d830], R4 ;  /* 0x02d830040dff79a7 */ /* 0x0007f0000800003f */
[----:B------:R-:W-:Y:S05]  /*fc60*/  @!P2 BRA `(.L_x_9022) ;  /* 0x000000000004a947 */ /* 0x000fea0003800000 */
[----:B------:R-:W-:Y:S01]  /*fc70*/  BPT.TRAP 0x1 ;  /* 0x000000040000795c */ /* 0x000fe20000300000 */
.L_x_9022:
        /* <DEDUP_REMOVED lines=12> */
[----:B------:R-:W-:Y:S02]  /*fd40*/  USHF.L.U32 UR11, UR11, 0x7, URZ ;  /* 0x000000070b0b7899 */ /* 0x000fe4000800063f */
[----:B------:R-:W-:Y:S02]  /*fd50*/  UIADD3 UR9, UR9, 0x2d830, URZ ;  /* 0x0002d83009097890 */ /* 0x000fe4000fffe03f */
[----:B------:R-:W-:Y:S02]  /*fd60*/  UIADD3 UR14, UR8, 0x15400, URZ ;  /* 0x00015400080e7890 */ /* 0x000fe4000fffe03f */
[----:B------:R-:W-:Y:S02]  /*fd70*/  UIADD3 UR15, UR8, 0x17400, URZ ;  /* 0x00017400080f7890 */ /* 0x000fe4000fffe03f */
[----:B------:R-:W-:-:S03]  /*fd80*/  UIADD3 UR17, UR8, 0x19400, URZ ;  /* 0x0001940008117890 */ /* 0x000fc6000fffe03f */
[----:B------:R-:W-:Y:S01]  /*fd90*/  UMOV UR8, UR14 ;  /* 0x0000000e00087c82 */ /* 0x000fe20008000000 */
[----:B------:R-:W-:Y:S01]  /*fda0*/  UMOV UR14, 0x40 ;  /* 0x00000040000e7882 */ /* 0x000fe20000000000 */
[----:B------:R4:W-:Y:S02]  /*fdb0*/  UTMALDG.4D [UR8], [UR4], desc[UR6] ;  /* 0x00000608040075b4 */ /* 0x0009e40008019000 */
[----:B----4-:R-:W-:Y:S01]  /*fdc0*/  UMOV UR8, UR15 ;  /* 0x0000000f00087c82 */ /* 0x010fe20008000000 */
[----:B------:R-:W-:Y:S02]  /*fdd0*/  UMOV UR10, UR16 ;  /* 0x00000010000a7c82 */ /* 0x000fe40008000000 */
[----:B------:R4:W-:Y:S02]  /*fde0*/  UTMALDG.4D [UR8], [UR4], desc[UR6] ;  /* 0x00000608040075b4 */ /* 0x0009e40008019000 */
[----:B----4-:R-:W-:Y:S01]  /*fdf0*/  UMOV UR8, UR17 ;  /* 0x0000001100087c82 */ /* 0x010fe20008000000 */
[----:B------:R-:W-:-:S02]  /*fe00*/  UMOV UR10, UR14 ;  /* 0x0000000e000a7c82 */ /* 0x000fc40008000000 */
[----:B------:R4:W-:Y:S02]  /*fe10*/  UTMALDG.4D [UR8], [UR4], desc[UR6] ;  /* 0x00000608040075b4 */ /* 0x0009e40008019000 */
[----:B----4-:R-:W-:Y:S01]  /*fe20*/  NOP ;  /* 0x0000000000007918 */ /* 0x010fe20000000000 */
.L_x_9019:
        /* <DEDUP_REMOVED lines=9> */
[----:B-1-3--:R-:W-:Y:S01]  /*fec0*/  @P2 IMAD.MOV.U32 R4, RZ, RZ, 0x9000 ;  /* 0x00009000ff042424 */ /* 0x00afe200078e00ff */
        /* <DEDUP_REMOVED lines=26> */
[----:B------:R-:W3:Y:S02]  /*10070*/  SYNCS.PHASECHK.TRANS64.TRYWAIT P2, [UR42+0x2d820], R4 ;  /* 0x02d82004ff0075a7 */ /* 0x000ee4000804016a */
[----:B-1-3--:R-:W-:Y:S05]  /*10080*/  @!P2 BRA `(.L_x_9023) ;  /* 0x000000200080a947 */ /* 0x00afea0003800000 */
.L_x_9073:
[----:B------:R-:W-:-:S04]  /*10090*/  UIADD3 UR4, UR44, -0x2, URZ ;  /* 0xfffffffe2c047890 */ /* 0x000fc8000fffe03f */
[----:B------:R-:W-:-:S06]  /*100a0*/  UISETP.GE.AND UP0, UPT, UR4, UR43, UPT ;  /* 0x0000002b0400728c */ /* 0x000fcc000bf06270 */
[----:B------:R-:W-:-:S13]  /*100b0*/  PLOP3.LUT P2, PT, PT, PT, UP0, 0x80, 0x0 ;  /* 0x000000000000781c */ /* 0x000fda0003f4f008 */
[----:B------:R-:W-:Y:S05]  /*100c0*/  @!P2 BRA `(.L_x_9024) ;  /* 0x00000014004ca947 */ /* 0x000fea0003800000 */
[----:B-1----:R-:W-:Y:S01]  /*100d0*/  IMAD R5, RZ, RZ, -UR44 ;  /* 0x8000002cff057e24 */ /* 0x002fe2000f8e02ff */
[----:B------:R-:W-:Y:S01]  /*100e0*/  LOP3.LUT R10, RZ, UR43, RZ, 0x33, !PT ;  /* 0x0000002bff0a7c12 */ /* 0x000fe2000f8e33ff */
[----:B------:R-:W-:Y:S01]  /*100f0*/  IMAD.U32 R11, RZ, RZ, UR4 ;  /* 0x00000004ff0b7e24 */ /* 0x000fe2000f8e00ff */
[----:B------:R-:W-:Y:S02]  /*10100*/  ULDC.64 UR40, c[0x0][0x408] ;  /* 0x0001020000287ab9 */ /* 0x000fe40000000a00 */
[----:B------:R-:W-:-:S05]  /*10110*/  VIADDMNMX R10, R5, 0x1, R10, !PT ;  /* 0x00000001050a7846 */ /* 0x000fca000780010a */
[----:B------:R-:W-:-:S05]  /*10120*/  VIADD R4, R10, UR44 ;  /* 0x0000002c0a047c36 */ /* 0x000fca0008000000 */
[----:B------:R-:W-:-:S04]  /*10130*/  LOP3.LUT R4, R4, 0x1, RZ, 0xc0, !PT ;  /* 0x0000000104047812 */ /* 0x000fc800078ec0ff */
[----:B------:R-:W-:-:S13]  /*10140*/  ISETP.NE.U32.AND P2, PT, R4, 0x1, PT ;  /* 0x000000010400780c */ /* 0x000fda0003f45070 */
[----:B------:R-:W-:Y:S05]  /*10150*/  @P2 BRA `(.L_x_9025) ;  /* 0x0000000400b42947 */ /* 0x000fea0003800000 */
[----:B--2---:R-:W-:Y:S01]  /*10160*/  VIADD R12, R19, 0x1 ;  /* 0x00000001130c7836 */ /* 0x004fe20000000000 */
        /* <DEDUP_REMOVED lines=26> */
.L_x_9028:
[----:B-1----:R-:W-:Y:S02]  /*10310*/  LEA R3, R12, UR42, 0x3 ;  /* 0x0000002a0c037c11 */ /* 0x002fe4000f8e18ff */
[----:B------:R-:W-:Y:S02]  /*10320*/  SHF.L.U32 R2, R13, 0x1f, RZ ;  /* 0x0000001f0d027819 */ /* 0x000fe400000006ff */
[----:B------:R-:W-:Y:S02]  /*10330*/  ISETP.NE.AND P2, PT, R17, RZ, PT ;  /* 0x000000ff1100720c */ /* 0x000fe40003f45270 */
[----:B------:R-:W1:Y:S02]  /*10340*/  SYNCS.PHASECHK.TRANS64.TRYWAIT P3, [R3+URZ+0x2d840], R2 ;  /* 0x02d84002030075a7 */ /* 0x000e64000806017f */
[----:B-1----:R-:W-:Y:S09]  /*10350*/  @!P3 BRA `(.L_x_9029) ;  /* 0x0000001c00e4b947 */ /* 0x002ff20003800000 */
.L_x_9074:
[----:B------:R-:W-:Y:S05]  /*10360*/  @P2 BRA `(.L_x_9030) ;  /* 0x0000000000142947 */ /* 0x000fea0003800000 */
[----:B------:R-:W-:Y:S01]  /*10370*/  ISETP.NE.AND P3, PT, R23, RZ, PT ;  /* 0x000000ff1700720c */ /* 0x000fe20003f65270 */
[----:B-1----:R-:W-:-:S04]  /*10380*/  IMAD.MOV.U32 R2, RZ, RZ, 0x6000 ;  /* 0x00006000ff027424 */ /* 0x002fc800078e00ff */
[----:B------:R2:W-:Y:S08]  /*10390*/  SYNCS.ARRIVE.TRANS64 RZ, [R3+URZ+0x2d830], R2 ;  /* 0x02d8300203ff79a7 */ /* 0x0005f0000800003f */
[----:B------:R-:W-:Y:S05]  /*103a0*/  @!P3 BRA `(.L_x_9030) ;  /* 0x000000000004b947 */ /* 0x000fea0003800000 */
[----:B------:R-:W-:Y:S01]  /*103b0*/  BPT.TRAP 0x1 ;  /* 0x000000040000795c */ /* 0x000fe20000300000 */
.L_x_9030:
        /* <DEDUP_REMOVED lines=14> */
[----:B-12---:R-:W-:Y:S01]  /*104a0*/  SHF.L.U32 R3, R18, 0x1f, RZ ;  /* 0x0000001f12037819 */ /* 0x006fe200000006ff */
[----:B------:R-:W-:Y:S01]  /*104b0*/  UIADD3 UR9, UR9, 0x2d830, URZ ;  /* 0x0002d83009097890 */ /* 0x000fe2000fffe03f */
[----:B------:R-:W-:Y:S01]  /*104c0*/  LEA R2, R19, UR19, 0x3 ;  /* 0x0000001313027c11 */ /* 0x000fe2000f8e18ff */
[----:B------:R-:W-:-:S02]  /*104d0*/  USHF.L.U32 UR11, UR11, 0x7, URZ ;  /* 0x000000070b0b7899 */ /* 0x000fc4000800063f */
        /* <DEDUP_REMOVED lines=13> */
.L_x_9075:
[----:B------:R-:W-:Y:S05]  /*105b0*/  @P2 BRA `(.L_x_9032) ;  /* 0x0000000000182947 */ /* 0x000fea0003800000 */
[----:B------:R-:W-:Y:S01]  /*105c0*/  ISETP.NE.AND P2, PT, R23, RZ, PT ;  /* 0x000000ff1700720c */ /* 0x000fe20003f45270 */
[----:B-1----:R-:W-:Y:S01]  /*105d0*/  IMAD.MOV.U32 R3, RZ, RZ, 0x6000 ;  /* 0x00006000ff037424 */ /* 0x002fe200078e00ff */
[----:B------:R-:W-:-:S04]  /*105e0*/  LEA R2, R19, UR42, 0x3 ;  /* 0x0000002a13027c11 */ /* 0x000fc8000f8e18ff */
[----:B------:R2:W-:Y:S07]  /*105f0*/  SYNCS.ARRIVE.TRANS64 RZ, [R2+URZ+0x2d850], R3 ;  /* 0x02d8500302ff79a7 */ /* 0x0005ee000800003f */
[----:B------:R-:W-:Y:S05]  /*10600*/  @!P2 BRA `(.L_x_9032) ;  /* 0x000000000004a947 */ /* 0x000fea0003800000 */
[----:B------:R-:W-:Y:S01]  /*10610*/  BPT.TRAP 0x1 ;  /* 0x000000040000795c */ /* 0x000fe20000300000 */
.L_x_9032:
        /* <DEDUP_REMOVED lines=14> */
[----:B------:R-:W-:Y:S02]  /*10700*/  USHF.L.U32 UR11, UR11, 0x7, URZ ;  /* 0x000000070b0b7899 */ /* 0x000fe4000800063f */
[----:B------:R-:W-:Y:S02]  /*10710*/  UIADD3 UR8, UR15, 0x400, URZ ;  /* 0x000004000f087890 */ /* 0x000fe4000fffe03f */
[----:B------:R-:W-:Y:S02]  /*10720*/  UIADD3 UR9, UR9, 0x2d850, URZ ;  /* 0x0002d85009097890 */ /* 0x000fe4000fffe03f */
        /* <DEDUP_REMOVED lines=11> */
.L_x_9027:
[----:B------:R-:W-:Y:S05]  /*107e0*/  BSYNC B0 ;  /* 0x0000000000007941 */ /* 0x000fea0003800000 */
.L_x_9026:
[----:B------:R-:W-:Y:S01]  /*107f0*/  UIADD3 UR4, UR44, -0x3, URZ ;  /* 0xfffffffd2c047890 */ /* 0x000fe2000fffe03f */
[----:B------:R-:W-:Y:S02]  /*10800*/  IMAD.MOV.U32 R19, RZ, RZ, R12 ;  /* 0x000000ffff137224 */ /* 0x000fe400078e000c */
[----:B------:R-:W-:-:S03]  /*10810*/  IMAD.MOV.U32 R18, RZ, RZ, R13 ;  /* 0x000000ffff127224 */ /* 0x000fc600078e000d */
[----:B------:R-:W-:-:S07]  /*10820*/  IMAD.U32 R11, RZ, RZ, UR4 ;  /* 0x00000004ff0b7e24 */ /* 0x000fce000f8e00ff */
.L_x_9025:
[----:B------:R-:W-:Y:S01]  /*10830*/  ULOP3.LUT UR4, URZ, UR44, URZ, 0x33, !UPT ;  /* 0x0000002c3f047292 */ /* 0x000fe2000f8e333f */
[----:B------:R-:W-:Y:S01]  /*10840*/  VIADD R10, R10, 0xfffffffe ;  /* 0xfffffffe0a0a7836 */ /* 0x000fe20000000000 */
[----:B------:R-:W-:Y:S04]  /*10850*/  BSSY B0, `(.L_x_9024) ;  /* 0x00000da000007945 */ /* 0x000fe80003800000 */
[----:B------:R-:W-:-:S13]  /*10860*/  ISETP.NE.AND P2, PT, R10, UR4, PT ;  /* 0x000000040a007c0c */ /* 0x000fda000bf45270 */
[----:B------:R-:W-:Y:S05]  /*10870*/  @!P2 BRA `(.L_x_9033) ;  /* 0x0000000c005ca947 */ /* 0x000fea0003800000 */
[----:B-12---:R-:W-:-:S07]  /*10880*/  IMAD.MOV.U32 R2, RZ, RZ, R9 ;  /* 0x000000ffff027224 */ /* 0x006fce00078e0009 */
.L_x_9048:
        /* <DEDUP_REMOVED lines=11> */
[----:B------:R-:W-:Y:S02]  /*10940*/  IMAD.MOV.U32 R13, RZ, RZ, R11 ;  /* 0x000000ffff0d7224 */ /* 0x000fe400078e000b */
[----:B------:R-:W-:-:S04]  /*10950*/  IMAD R15, R8, UR40, RZ ;  /* 0x00000028080f7c24 */ /* 0x000fc8000f8e02ff */
[----:B------:R-:W-:Y:S01]  /*10960*/  IMAD R15, R0, UR41, R15 ;  /* 0x00000029000f7c24 */ /* 0x000fe2000f8e020f */
[----:B------:R-:W2:Y:S01]  /*10970*/  LDC.64 R2, c[0x0][0x3f8] ;  /* 0x0000fe00ff027b82 */ /* 0x000ea20000000a00 */
        /* <DEDUP_REMOVED lines=13> */
.L_x_9036:
[----:B------:R-:W-:Y:S02]  /*10a50*/  LEA R4, R10, UR42, 0x3 ;  /* 0x0000002a0a047c11 */ /* 0x000fe4000f8e18ff */
[----:B-1----:R-:W-:Y:S02]  /*10a60*/  SHF.L.U32 R3, R12, 0x1f, RZ ;  /* 0x0000001f0c037819 */ /* 0x002fe400000006ff */
[----:B------:R-:W-:Y:S02]  /*10a70*/  ISETP.NE.AND P2, PT, R17, RZ, PT ;  /* 0x000000ff1100720c */ /* 0x000fe40003f45270 */
[----:B------:R-:W1:Y:S02]  /*10a80*/  SYNCS.PHASECHK.TRANS64.TRYWAIT P3, [R4+URZ+0x2d840], R3 ;  /* 0x02d84003040075a7 */ /* 0x000e64000806017f */
[----:B-1----:R-:W-:Y:S09]  /*10a90*/  @!P3 BRA `(.L_x_9037) ;  /* 0x00000018003cb947 */ /* 0x002ff20003800000 */
.L_x_9076:
[----:B------:R-:W-:Y:S05]  /*10aa0*/  @P2 BRA `(.L_x_9038) ;  /* 0x0000000000142947 */ /* 0x000fea0003800000 */
[----:B------:R-:W-:Y:S01]  /*10ab0*/  ISETP.NE.AND P3, PT, R23, RZ, PT ;  /* 0x000000ff1700720c */ /* 0x000fe20003f65270 */
[----:B-1----:R-:W-:-:S04]  /*10ac0*/  IMAD.MOV.U32 R3, RZ, RZ, 0x6000 ;  /* 0x00006000ff037424 */ /* 0x002fc800078e00ff */
[----:B------:R2:W-:Y:S08]  /*10ad0*/  SYNCS.ARRIVE.TRANS64 RZ, [R4+URZ+0x2d830], R3 ;  /* 0x02d8300304ff79a7 */ /* 0x0005f0000800003f */
[----:B------:R-:W-:Y:S05]  /*10ae0*/  @!P3 BRA `(.L_x_9038) ;  /* 0x000000000004b947 */ /* 0x000fea0003800000 */
[----:B------:R-:W-:Y:S01]  /*10af0*/  BPT.TRAP 0x1 ;  /* 0x000000040000795c */ /* 0x000fe20000300000 */
.L_x_9038:
        /* <DEDUP_REMOVED lines=16> */
[----:B-12---:R-:W-:Y:S01]  /*10c00*/  LEA R3, R19, UR19, 0x3 ;  /* 0x0000001313037c11 */ /* 0x006fe2000f8e18ff */
        /* <DEDUP_REMOVED lines=14> */
.L_x_9077:
[----:B------:R-:W-:Y:S05]  /*10cf0*/  @P2 BRA `(.L_x_9040) ;  /* 0x0000000000142947 */ /* 0x000fea0003800000 */
[----:B------:R-:W-:Y:S01]  /*10d00*/  ISETP.NE.AND P2, PT, R23, RZ, PT ;  /* 0x000000ff1700720c */ /* 0x000fe20003f45270 */
[----:B------:R-:W-:-:S04]  /*10d10*/  IMAD.MOV.U32 R4, RZ, RZ, 0x6000 ;  /* 0x00006000ff047424 */ /* 0x000fc800078e00ff */
[----:B------:R2:W-:Y:S08]  /*10d20*/  SYNCS.ARRIVE.TRANS64 RZ, [R3+URZ+0x50], R4 ;  /* 0x0000500403ff79a7 */ /* 0x0005f0000800003f */
[----:B------:R-:W-:Y:S05]  /*10d30*/  @!P2 BRA `(.L_x_9040) ;  /* 0x000000000004a947 */ /* 0x000fea0003800000 */
[----:B------:R-:W-:Y:S01]  /*10d40*/  BPT.TRAP 0x1 ;  /* 0x000000040000795c */ /* 0x000fe20000300000 */
.L_x_9040:
        /* <DEDUP_REMOVED lines=29> */
.L_x_9035:
[----:B------:R-:W-:Y:S05]  /*10f20*/  BSYNC B1 ;  /* 0x0000000000017941 */ /* 0x000fea0003800000 */
.L_x_9034:
[----:B------:R-:W-:Y:S01]  /*10f30*/  VIADD R19, R10, 0x1 ;  /* 0x000000010a137836 */ /* 0x000fe20000000000 */
[----:B------:R-:W-:Y:S01]  /*10f40*/  BSSY B1, `(.L_x_9041) ;  /* 0x0000067000017945 */ /* 0x000fe20003800000 */
[----:B------:R-:W-:-:S03]  /*10f50*/  VIADD R13, R11, 0xffffffff ;  /* 0xffffffff0b0d7836 */ /* 0x000fc60000000000 */
[----:B------:R-:W-:-:S04]  /*10f60*/  ISETP.NE.AND P2, PT, R19, 0x2, PT ;  /* 0x000000021300780c */ /* 0x000fc80003f45270 */
[----:B-12---:R-:W-:Y:S02]  /*10f70*/  SEL R3, RZ, 0x1, P2 ;  /* 0x00000001ff037807 */ /* 0x006fe40001000000 */
        /* <DEDUP_REMOVED lines=9> */
[----:B-1----:R-:W-:-:S13]  /*11010*/  ISETP.NE.AND P2, PT, R14, 0x1, PT ;  /* 0x000000010e00780c */ /* 0x002fda0003f45270 */
[----:B------:R-:W1:Y:S02]  /*11020*/  @P2 LDC.64 R2, c[0x0][0x420] ;  /* 0x00010800ff022b82 */ /* 0x000e640000000a00 */
[----:B-1----:R-:W-:-:S05]  /*11030*/  @P2 IMAD.HI.U32 R2, R13, R2, RZ ;  /* 0x000000020d022227 */ /* 0x002fca00078e00ff */
[----:B------:R-:W-:Y:S02]  /*11040*/  @P2 SHF.R.U32.HI R15, RZ, R3, R2 ;  /* 0x00000003ff0f2219 */ /* 0x000fe40000011602 */
[----:B------:R-:W1:Y:S02]  /*11050*/  LDC.64 R2, c[0x0][0x3f8] ;  /* 0x0000fe00ff027b82 */ /* 0x000e640000000a00 */
[--C-:B------:R-:W-:Y:S01]  /*11060*/  SHF.R.S32.HI R5, RZ, 0x1f, R15.reuse ;  /* 0x0000001fff057819 */ /* 0x100fe2000001140f */
[----:B------:R-:W-:-:S04]  /*11070*/  IMAD.MOV.U32 R4, RZ, RZ, R15 ;  /* 0x000000ffff047224 */ /* 0x000fc800078e000f */
[----:B------:R-:W-:-:S04]  /*11080*/  IMAD.WIDE.U32 R4, R0, UR40, R4 ;  /* 0x0000002800047c25 */ /* 0x000fc8000f8e0004 */
[----:B------:R-:W-:Y:S01]  /*11090*/  IMAD.IADD R5, R21, 0x1, R5 ;  /* 0x0000000115057824 */ /* 0x000fe200078e0205 */
[----:B-1----:R-:W-:-:S04]  /*110a0*/  LEA R2, P2, R4, R2, 0x2 ;  /* 0x0000000204027211 */ /* 0x002fc800078410ff */
[----:B------:R-:W-:-:S05]  /*110b0*/  LEA.HI.X R3, R4, R3, R5, 0x2, P2 ;  /* 0x0000000304037211 */ /* 0x000fca00010f1405 */
[----:B------:R1:W5:Y:S01]  /*110c0*/  LDG.E R2, desc[UR50][R2.64] ;  /* 0x0000003202027981 */ /* 0x000362000c1e1900 */
[----:B------:R-:W-:-:S04]  /*110d0*/  IMAD.MOV R4, RZ, RZ, -R15 ;  /* 0x000000ffff047224 */ /* 0x000fc800078e0a0f */
[----:B------:R-:W-:-:S07]  /*110e0*/  IMAD R14, R14, R4, R13 ;  /* 0x000000040e0e7224 */ /* 0x000fce00078e020d */
.L_x_9043:
[----:B-1----:R-:W-:Y:S02]  /*110f0*/  LEA R3, R19, UR42, 0x3 ;  /* 0x0000002a13037c11 */ /* 0x002fe4000f8e18ff */
[----:B------:R-:W-:Y:S02]  /*11100*/  SHF.L.U32 R4, R18, 0x1f, RZ ;  /* 0x0000001f12047819 */ /* 0x000fe400000006ff */
[----:B------:R-:W-:Y:S02]  /*11110*/  ISETP.NE.AND P2, PT, R17, RZ, PT ;  /* 0x000000ff1100720c */ /* 0x000fe40003f45270 */
[----:B------:R-:W1:Y:S02]  /*11120*/  SYNCS.PHASECHK.TRANS64.TRYWAIT P3, [R3+URZ+0x2d840], R4 ;  /* 0x02d84004030075a7 */ /* 0x000e64000806017f */
[----:B-1----:R-:W-:Y:S09]  /*11130*/  @!P3 BRA `(.L_x_9044) ;  /* 0x0000001000bcb947 */ /* 0x002ff20003800000 */
.L_x_9078:
[----:B------:R-:W-:Y:S05]  /*11140*/  @P2 BRA `(.L_x_9045) ;  /* 0x0000000000142947 */ /* 0x000fea0003800000 */
[----:B------:R-:W-:Y:S01]  /*11150*/  ISETP.NE.AND P3, PT, R23, RZ, PT ;  /* 0x000000ff1700720c */ /* 0x000fe20003f65270 */
[----:B-1----:R-:W-:-:S04]  /*11160*/  IMAD.MOV.U32 R4, RZ, RZ, 0x6000 ;  /* 0x00006000ff047424 */ /* 0x002fc800078e00ff */
[----:B------:R2:W-:Y:S08]  /*11170*/  SYNCS.ARRIVE.TRANS64 RZ, [R3+URZ+0x2d830], R4 ;  /* 0x02d8300403ff79a7 */ /* 0x0005f0000800003f */
[----:B------:R-:W-:Y:S05]  /*11180*/  @!P3 BRA `(.L_x_9045) ;  /* 0x000000000004b947 */ /* 0x000fea0003800000 */
[----:B------:R-:W-:Y:S01]  /*11190*/  BPT.TRAP 0x1 ;  /* 0x000000040000795c */ /* 0x000fe20000300000 */
.L_x_9045:
        /* <DEDUP_REMOVED lines=16> */
[----:B------:R-:W-:Y:S02]  /*112a0*/  USHF.L.U32 UR11, UR11, 0x7, URZ ;  /* 0x000000070b0b7899 */ /* 0x000fe4000800063f */
        /* <DEDUP_REMOVED lines=14> */
.L_x_9079:
[----:B------:R-:W-:Y:S05]  /*11390*/  @P2 BRA `(.L_x_9047) ;  /* 0x0000000000142947 */ /* 0x000fea0003800000 */
[----:B------:R-:W-:Y:S01]  /*113a0*/  ISETP.NE.AND P2, PT, R23, RZ, PT ;  /* 0x000000ff1700720c */ /* 0x000fe20003f45270 */
[----:B------:R-:W-:-:S04]  /*113b0*/  IMAD.MOV.U32 R4, RZ, RZ, 0x6000 ;  /* 0x00006000ff047424 */ /* 0x000fc800078e00ff */
[----:B------:R2:W-:Y:S08]  /*113c0*/  SYNCS.ARRIVE.TRANS64 RZ, [R3+URZ+0x50], R4 ;  /* 0x0000500403ff79a7 */ /* 0x0005f0000800003f */
[----:B------:R-:W-:Y:S05]  /*113d0*/  @!P2 BRA `(.L_x_9047) ;  /* 0x000000000004a947 */ /* 0x000fea0003800000 */
[----:B------:R-:W-:Y:S01]  /*113e0*/  BPT.TRAP 0x1 ;  /* 0x000000040000795c */ /* 0x000fe20000300000 */
.L_x_9047:
        /* <DEDUP_REMOVED lines=28> */
.L_x_9042:
[----:B------:R-:W-:Y:S05]  /*115b0*/  BSYNC B1 ;  /* 0x0000000000017941 */ /* 0x000fea0003800000 */
.L_x_9041:
[----:B------:R-:W-:Y:S01]  /*115c0*/  ISETP.GT.AND P2, PT, R13, UR43, PT ;  /* 0x0000002b0d007c0c */ /* 0x000fe2000bf44270 */
[----:B------:R-:W-:-:S12]  /*115d0*/  VIADD R11, R11, 0xfffffffe ;  /* 0xfffffffe0b0b7836 */ /* 0x000fd80000000000 */
[----:B------:R-:W-:Y:S05]  /*115e0*/  @P2 BRA `(.L_x_9048) ;  /* 0xfffffff000a82947 */ /* 0x000fea000383ffff */
.L_x_9033:
[----:B------:R-:W-:Y:S05]  /*115f0*/  BSYNC B0 ;  /* 0x0000000000007941 */ /* 0x000fea0003800000 */
.L_x_9024:
[----:B------:R-:W-:Y:S04]  /*11600*/  BSSY B0, `(.L_x_9049) ;  /* 0x000000e000007945 */ /* 0x000fe80003800000 */
[----:B------:R-:W-:Y:S05]  /*11610*/  @P1 BRA `(.L_x_9050) ;  /* 0x0000000000301947 */ /* 0x000fea0003800000 */
[----:B------:R-:W3:Y:S01]  /*11620*/  S2R R11, SR_LANEID ;  /* 0x00000000000b7919 */ /* 0x000ee20000000000 */
[----:B------:R-:W-:Y:S01]  /*11630*/  VOTEU.ANY UR4, UPT, PT ;  /* 0x0000000000047886 */ /* 0x000fe200038e0100 */
[----:B-12---:R-:W1:Y:S01]  /*11640*/  LDC.64 R2, c[0x0][0xdf0] ;  /* 0x00037c00ff027b82 */ /* 0x006e620000000a00 */
[----:B------:R-:W3:Y:S08]  /*11650*/  FLO.U32 R0, UR4 ;  /* 0x0000000400007d00 */ /* 0x000ef000080e0000 */
[----:B------:R-:W1:Y:S01]  /*11660*/  POPC R5, UR4 ;  /* 0x0000000400057d09 */ /* 0x000e620008000000 */
[----:B---3--:R-:W-:-:S13]  /*11670*/  ISETP.EQ.U32.AND P0, PT, R0, R11, PT ;  /* 0x0000000b0000720c */ /* 0x008fda0003f02070 */
[----:B-1----:R-:W2:Y:S01]  /*11680*/  @P0 ATOMG.E.ADD.STRONG.GPU PT, R3, desc[UR50][R2.64], R5 ;  /* 0x00000005020309a8 */ /* 0x002ea200081ee1f2 */
[----:B------:R-:W1:Y:S02]  /*11690*/  S2R R4, SR_LTMASK ;  /* 0x0000000000047919 */ /* 0x000e640000003900 */
[----:B-1----:R-:W-:-:S04]  /*116a0*/  LOP3.LUT R4, R4, UR4, RZ, 0xc0, !PT ;  /* 0x0000000404047c12 */ /* 0x002fc8000f8ec0ff */
[----:B------:R-:W1:Y:S01]  /*116b0*/  POPC R11, R4 ;  /* 0x00000004000b7309 */ /* 0x000e620000000000 */
[----:B--2---:R-:W1:Y:S02]  /*116c0*/  SHFL.IDX PT, R0, R3, R0, 0x1f ;  /* 0x00001f0003007589 */ /* 0x004e6400000e0000 */
[----:B-1----:R-:W-:-:S07]  /*116d0*/  IADD3 R22, R0, UR45, R11 ;  /* 0x0000002d00167c10 */ /* 0x002fce000fffe00b */
.L_x_9050:
[----:B------:R-:W-:Y:S05]  /*116e0*/  BSYNC B0 ;  /* 0x0000000000007941 */ /* 0x000fea0003800000 */
.L_x_9049:
[----:B------:R-:W-:Y:S04]  /*116f0*/  BSSY B0, `(.L_x_9051) ;  /* 0x0000028000007945 */ /* 0x000fe80003800000 */
[----:B------:R-:W-:Y:S05]  /*11700*/  @!P6 BRA `(.L_x_9052) ;  /* 0x000000000098e947 */ /* 0x000fea0003800000 */
[----:B-12---:R-:W-:Y:S02]  /*11710*/  LEA R3, R19, UR42, 0x3 ;  /* 0x0000002a13037c11 */ /* 0x006fe4000f8e18ff */
[----:B------:R-:W-:Y:S02]  /*11720*/  SHF.L.U32 R0, R18, 0x1f, RZ ;  /* 0x0000001f12007819 */ /* 0x000fe400000006ff */
[----:B------:R-:W-:Y:S02]  /*11730*/  ISETP.NE.AND P1, PT, R17, RZ, PT ;  /* 0x000000ff1100720c */ /* 0x000fe40003f25270 */
[----:B------:R-:W1:Y:S02]  /*11740*/  SYNCS.PHASECHK.TRANS64.TRYWAIT P0, [R3+URZ+0x2d860], R0 ;  /* 0x02d86000030075a7 */ /* 0x000e64000800017f */
[----:B-1----:R-:W-:Y:S09]  /*11750*/  @!P0 BRA `(.L_x_9053) ;  /* 0x0000000c005c8947 */ /* 0x002ff20003800000 */
.L_x_9080:
[----:B------:R-:W-:Y:S05]  /*11760*/  @P1 BRA `(.L_x_9054) ;  /* 0x0000000000141947 */ /* 0x000fea0003800000 */
[----:B------:R-:W-:Y:S01]  /*11770*/  ISETP.NE.AND P0, PT, R23, RZ, PT ;  /* 0x000000ff1700720c */ /* 0x000fe20003f05270 */
[----:B-1----:R-:W-:-:S04]  /*11780*/  IMAD.MOV.U32 R0, RZ, RZ, 0x6000 ;  /* 0x00006000ff007424 */ /* 0x002fc800078e00ff */
[----:B------:R2:W-:Y:S08]  /*11790*/  SYNCS.ARRIVE.TRANS64 RZ, [R3+URZ+0x2d850], R0 ;  /* 0x02d8500003ff79a7 */ /* 0x0005f0000800003f */
[----:B------:R-:W-:Y:S05]  /*117a0*/  @!P0 BRA `(.L_x_9054) ;  /* 0x0000000000048947 */ /* 0x000fea0003800000 */
[----:B------:R-:W-:Y:S01]  /*117b0*/  BPT.TRAP 0x1 ;  /* 0x000000040000795c */ /* 0x000fe20000300000 */
.L_x_9054:
        /* <DEDUP_REMOVED lines=27> */
.L_x_9052:
[----:B------:R-:W-:Y:S05]  /*11970*/  BSYNC B0 ;  /* 0x0000000000007941 */ /* 0x000fea0003800000 */
.L_x_9051:
[----:B------:R-:W-:Y:S02]  /*11980*/  VIADD R19, R19, 0x1 ;  /* 0x0000000113137836 */ /* 0x000fe40000000000 */
[----:B--2---:R-:W-:-:S03]  /*11990*/  IMAD.MOV.U32 R13, RZ, RZ, R22 ;  /* 0x000000ffff0d7224 */ /* 0x004fc600078e0016 */
[----:B------:R-:W-:-:S04]  /*119a0*/  ISETP.NE.AND P0, PT, R19, 0x2, PT ;  /* 0x000000021300780c */ /* 0x000fc80003f05270 */
[----:B-1----:R-:W-:Y:S02]  /*119b0*/  SEL R3, RZ, 0x1, P0 ;  /* 0x00000001ff037807 */ /* 0x002fe40000000000 */
[----:B------:R-:W-:Y:S02]  /*119c0*/  SEL R19, R19, RZ, P0 ;  /* 0x000000ff13137207 */ /* 0x000fe40000000000 */
[----:B------:R-:W-:-:S07]  /*119d0*/  LOP3.LUT R18, R18, R3, RZ, 0x3c, !PT ;  /* 0x0000000312127212 */ /* 0x000fce00078e3cff */
.L_x_9013:
[----:B------:R-:W-:Y:S05]  /*119e0*/  BSYNC B6 ;  /* 0x0000000000067941 */ /* 0x000fea0003800000 */
.L_x_9011:
[----:B------:R-:W-:-:S03]  /*119f0*/  UMOV UR4, 0xffffffff ;  /* 0xffffffff00047882 */ /* 0x000fc60000000000 */
[----:B------:R-:W-:Y:S05]  /*11a00*/  BRA.DIV UR4, `(.L_x_9055) ;  /* 0x0000000a04c47947 */ /* 0x000fea000b800000 */
[----:B------:R1:W2:Y:S02]  /*11a10*/  SHFL.IDX PT, R14, R13, RZ, 0x1f ;  /* 0x00001fff0d0e7589 */ /* 0x0002a400000e0000 */
.L_x_9083:
        /* <DEDUP_REMOVED lines=12> */
.L_x_9002:
[----:B------:R-:W2:Y:S01]  /*11ae0*/  S2R R3, SR_CgaCtaId ;  /* 0x0000000000037919 */ /* 0x000ea20000008800 */
[----:B------:R-:W-:Y:S01]  /*11af0*/  UIADD3 UR47, UR47, 0x1, URZ ;  /* 0x000000012f2f7890 */ /* 0x000fe2000fffe03f */
[----:B------:R-:W-:-:S03]  /*11b00*/  MOV R0, 0x400 ;  /* 0x0000040000007802 */ /* 0x000fc60000000f00 */
[----:B------:R-:W-:-:S04]  /*11b10*/  ULEA.HI UR4, UR47, UR47, URZ, 0x1 ;  /* 0x0000002f2f047291 */ /* 0x000fc8000f8f083f */
[----:B------:R-:W-:-:S04]  /*11b20*/  ULOP3.LUT UR4, UR4, 0xfffffffe, URZ, 0xc0, !UPT ;  /* 0xfffffffe04047892 */ /* 0x000fc8000f8ec03f */
[----:B------:R-:W-:-:S06]  /*11b30*/  UIADD3 UR4, UR47, -UR4, URZ ;  /* 0x800000042f047290 */ /* 0x000fcc000fffe03f */
[----:B------:R-:W-:Y:S01]  /*11b40*/  IMAD.U32 R2, RZ, RZ, UR4 ;  /* 0x00000004ff027e24 */ /* 0x000fe2000f8e00ff */
[----:B--2---:R-:W-:-:S04]  /*11b50*/  LEA R9, R3, R0, 0x18 ;  /* 0x0000000003097211 */ /* 0x004fc800078ec0ff */
[----:B------:R-:W-:-:S04]  /*11b60*/  SHF.L.U32 R0, R2, 0x1f, RZ ;  /* 0x0000001f02007819 */ /* 0x000fc800000006ff */
[----:B------:R-:W2:Y:S02]  /*11b70*/  SYNCS.PHASECHK.TRANS64.TRYWAIT P0, [R9+URZ+0x2d820], R0 ;  /* 0x02d82000090075a7 */ /* 0x000ea4000800017f */
[----:B--2---:R-:W-:Y:S05]  /*11b80*/  @!P0 BRA `(.L_x_9057) ;  /* 0x0000000800888947 */ /* 0x004fea0003800000 */
.L_x_9084:
[----:B------:R-:W3:Y:S02]  /*11b90*/  SHFL.IDX PT, R16, R16, RZ, 0x1f ;  /* 0x00001fff10107589 */ /* 0x000ee400000e0000 */
[----:B---3--:R-:W-:-:S13]  /*11ba0*/  ISETP.NE.AND P0, PT, R16, RZ, PT ;  /* 0x000000ff1000720c */ /* 0x008fda0003f05270 */
[----:B------:R-:W-:Y:S05]  /*11bb0*/  @P0 EXIT ;  /* 0x000000000000094d */ /* 0x000fea0003800000 */
[----:B------:R-:W-:Y:S01]  /*11bc0*/  ELECT P0, URZ, PT ;  /* 0x00000000003f782f */ /* 0x000fe20003800000 */
[----:B------:R-:W-:-:S12]  /*11bd0*/  BSSY B0, `(.L_x_9058) ;  /* 0x0000020000007945 */ /* 0x000fd80003800000 */
[----:B------:R-:W-:Y:S05]  /*11be0*/  @!P0 BRA `(.L_x_9059) ;  /* 0x0000000000788947 */ /* 0x000fea0003800000 */
[----:B------:R-:W-:-:S06]  /*11bf0*/  ULOP3.LUT UR4, UR46, 0x2, URZ, 0xfc, !UPT ;  /* 0x000000022e047892 */ /* 0x000fcc000f8efc3f */
[----:B--2---:R-:W-:-:S05]  /*11c00*/  IMAD.U32 R0, RZ, RZ, UR4 ;  /* 0x00000004ff007e24 */ /* 0x004fca000f8e00ff */
[----:B------:R-:W-:-:S13]  /*11c10*/  ISETP.NE.AND P2, PT, R0, 0x3, PT ;  /* 0x000000030000780c */ /* 0x000fda0003f45270 */
[----:B------:R-:W-:Y:S05]  /*11c20*/  @!P2 BRA `(.L_x_9060) ;  /* 0x000000000004a947 */ /* 0x000fea0003800000 */
[----:B------:R-:W-:Y:S01]  /*11c30*/  BPT.TRAP 0x1 ;  /* 0x000000040000795c */ /* 0x000fe20000300000 */
.L_x_9060:
        /* <DEDUP_REMOVED lines=12> */
.L_x_9085:
[----:B------:R-:W3:Y:S02]  /*11d00*/  SYNCS.PHASECHK.TRANS64.TRYWAIT P0, [R3+URZ], R2 ;  /* 0x00000002030075a7 */ /* 0x000ee4000800017f */
[----:B---3--:R-:W-:Y:S05]  /*11d10*/  @!P0 BRA `(.L_x_9062) ;  /* 0x00000008004c8947 */ /* 0x008fea0003800000 */
.L_x_9086:
[----:B------:R-:W-:Y:S05]  /*11d20*/  @!P2 BRA `(.L_x_9063) ;  /* 0x000000000004a947 */ /* 0x000fea0003800000 */
[----:B------:R-:W-:Y:S01]  /*11d30*/  BPT.TRAP 0x1 ;  /* 0x000000040000795c */ /* 0x000fe20000300000 */
.L_x_9063:
[----:B------:R-:W-:-:S04]  /*11d40*/  VIADD R0, R9, 0x2d860 ;  /* 0x0002d86009007836 */ /* 0x000fc80000000000 */
[----:B------:R-:W-:-:S04]  /*11d50*/  IMAD R19, R19, 0x8, R0 ;  /* 0x0000000813137824 */ /* 0x000fc800078e0200 */
[----:B------:R-:W4:Y:S02]  /*11d60*/  SYNCS.PHASECHK.TRANS64.TRYWAIT P0, [R19+URZ], R4 ;  /* 0x00000004130075a7 */ /* 0x000f24000800017f */
[----:B----4-:R-:W-:Y:S05]  /*11d70*/  @!P0 BRA `(.L_x_9064) ;  /* 0x0000000800488947 */ /* 0x010fea0003800000 */
.L_x_9087:
[----:B------:R-:W-:-:S07]  /*11d80*/  IMAD R7, R7, 0x8, R0 ;  /* 0x0000000807077824 */ /* 0x000fce00078e0200 */
.L_x_9065:
[----:B------:R1:W1:Y:S02]  /*11d90*/  SYNCS.PHASECHK.TRANS64.TRYWAIT P0, [R7+URZ], R2 ;  /* 0x00000002070075a7 */ /* 0x000264000800017f */
[----:B-1----:R-:W-:Y:S05]  /*11da0*/  @!P0 NANOSLEEP.SYNCS 0x989680 ;  /* 0x009896800000895d */ /* 0x002fea0003900000 */
[----:B------:R-:W1:Y:S02]  /*11db0*/  @!P0 SYNCS.PHASECHK.TRANS64 P0, [R7+URZ], R2 ;  /* 0x00000002070085a7 */ /* 0x000e64000800007f */
[----:B-1----:R-:W-:Y:S05]  /*11dc0*/  @!P0 BRA `(.L_x_9065) ;  /* 0xfffffffc00f08947 */ /* 0x002fea000383ffff */
.L_x_9059:
[----:B------:R-:W-:Y:S05]  /*11dd0*/  BSYNC B0 ;  /* 0x0000000000007941 */ /* 0x000fea0003800000 */
.L_x_9058:
[----:B------:R-:W-:Y:S05]  /*11de0*/  EXIT ;  /* 0x000000000000794d */ /* 0x000fea0003800000 */
.L_x_8923:
[----:B-1----:R-:W-:-:S04]  /*11df0*/  IMAD.U32 R3, RZ, RZ, UR39 ;  /* 0x00000027ff037e24 */ /* 0x002fc8000f8e00ff */
[----:B------:R1:W2:Y:S03]  /*11e00*/  SYNCS.PHASECHK.TRANS64.TRYWAIT P1, [R3+URZ+0x2d800], R0 ;  /* 0x02d80000030075a7 */ /* 0x0002a6000802017f */
[----:B--2---:R-:W-:Y:S05]  /*11e10*/  @!P1 NANOSLEEP.SYNCS 0x989680 ;  /* 0x009896800000995d */ /* 0x004fea0003900000 */
[----:B------:R-:W2:Y:S02]  /*11e20*/  @!P1 SYNCS.PHASECHK.TRANS64 P1, [R3+URZ+0x2d800], R0 ;  /* 0x02d80000030095a7 */ /* 0x000ea4000802007f */
[----:B--2---:R-:W-:Y:S05]  /*11e30*/  @!P1 BRA `(.L_x_8923) ;  /* 0xfffffffc00ec9947 */ /* 0x004fea000383ffff */
[----:B------:R-:W-:Y:S05]  /*11e40*/  BRA `(.L_x_9066) ;  /* 0xfffffefc00147947 */ /* 0x000fea000383ffff */
.L_x_8927:
[----:B--2---:R2:W3:Y:S02]  /*11e50*/  SYNCS.PHASECHK.TRANS64.TRYWAIT P2, [R7+URZ+0x2d830], R0 ;  /* 0x02d83000070075a7 */ /* 0x0044e4000804017f */
[----:B---3--:R-:W-:Y:S05]  /*11e60*/  @!P2 NANOSLEEP.SYNCS 0x989680 ;  /* 0x009896800000a95d */ /* 0x008fea0003900000 */
[----:B------:R-:W3:Y:S02]  /*11e70*/  @!P2 SYNCS.PHASECHK.TRANS64 P2, [R7+URZ+0x2d830], R0 ;  /* 0x02d830000700a5a7 */ /* 0x000ee4000804007f */
[----:B---3--:R-:W-:Y:S05]  /*11e80*/  @!P2 BRA `(.L_x_8927) ;  /* 0xfffffffc00f0a947 */ /* 0x008fea000383ffff */
[----:B------:R-:W-:Y:S05]  /*11e90*/  BRA `(.L_x_8926) ;  /* 0xfffffefc00347947 */ /* 0x000fea000383ffff */
.L_x_8943:
[----:B---3--:R-:W-:-:S04]  /*11ea0*/  IMAD.U32 R11, RZ, RZ, UR6 ;  /* 0x00000006ff0b7e24 */ /* 0x008fc8000f8e00ff */
[----:B------:R3:W4:Y:S03]  /*11eb0*/  SYNCS.PHASECHK.TRANS64.TRYWAIT P2, [R11+URZ+0x2d830], R10 ;  /* 0x02d8300a0b0075a7 */ /* 0x000726000804017f */
[----:B----4-:R-:W-:Y:S05]  /*11ec0*/  @!P2 NANOSLEEP.SYNCS 0x989680 ;  /* 0x009896800000a95d */ /* 0x010fea0003900000 */
[----:B------:R-:W4:Y:S02]  /*11ed0*/  @!P2 SYNCS.PHASECHK.TRANS64 P2, [R11+URZ+0x2d830], R10 ;  /* 0x02d8300a0b00a5a7 */ /* 0x000f24000804007f */
[----:B----4-:R-:W-:Y:S05]  /*11ee0*/  @!P2 BRA `(.L_x_8943) ;  /* 0xfffffffc00eca947 */ /* 0x010fea000383ffff */
[----:B------:R-:W-:Y:S05]  /*11ef0*/  BRA `(.L_x_8940) ;  /* 0xffffff2c00f07947 */ /* 0x000fea000383ffff */
.L_x_8947:
[----:B--2---:R-:W-:-:S04]  /*11f00*/  IMAD.U32 R11, RZ, RZ, UR6 ;  /* 0x00000006ff0b7e24 */ /* 0x004fc8000f8e00ff */
[----:B------:R2:W3:Y:S03]  /*11f10*/  SYNCS.PHASECHK.TRANS64.TRYWAIT P2, [R11+URZ+0x2d850], R10 ;  /* 0x02d8500a0b0075a7 */ /* 0x0004e6000804017f */
[----:B---3--:R-:W-:Y:S05]  /*11f20*/  @!P2 NANOSLEEP.SYNCS 0x989680 ;  /* 0x009896800000a95d */ /* 0x008fea0003900000 */
[----:B------:R-:W3:Y:S02]  /*11f30*/  @!P2 SYNCS.PHASECHK.TRANS64 P2, [R11+URZ+0x2d850], R10 ;  /* 0x02d8500a0b00a5a7 */ /* 0x000ee4000804007f */
[----:B---3--:R-:W-:Y:S05]  /*11f40*/  @!P2 BRA `(.L_x_8947) ;  /* 0xfffffffc00eca947 */ /* 0x008fea000383ffff */
[----:B------:R-:W-:Y:S05]  /*11f50*/  BRA `(.L_x_8944) ;  /* 0xffffff3000887947 */ /* 0x000fea000383ffff */
.L_x_8964:
[----:B--2---:R-:W-:-:S04]  /*11f60*/  IMAD.U32 R12, RZ, RZ, UR6 ;  /* 0x00000006ff0c7e24 */ /* 0x004fc8000f8e00ff */
[----:B------:R2:W3:Y:S03]  /*11f70*/  SYNCS.PHASECHK.TRANS64.TRYWAIT P2, [R12+URZ+0x2d830], R7 ;  /* 0x02d830070c0075a7 */ /* 0x0004e6000804017f */
[----:B---3--:R-:W-:Y:S05]  /*11f80*/  @!P2 NANOSLEEP.SYNCS 0x989680 ;  /* 0x009896800000a95d */ /* 0x008fea0003900000 */
[----:B------:R-:W3:Y:S02]  /*11f90*/  @!P2 SYNCS.PHASECHK.TRANS64 P2, [R12+URZ+0x2d830], R7 ;  /* 0x02d830070c00a5a7 */ /* 0x000ee4000804007f */
[----:B---3--:R-:W-:Y:S05]  /*11fa0*/  @!P2 BRA `(.L_x_8964) ;  /* 0xfffffffc00eca947 */ /* 0x008fea000383ffff */
[----:B------:R-:W-:Y:S05]  /*11fb0*/  BRA `(.L_x_8961) ;  /* 0xffffff6000707947 */ /* 0x000fea000383ffff */
.L_x_8968:
[----:B--2---:R-:W-:-:S04]  /*11fc0*/  IMAD.U32 R12, RZ, RZ, UR6 ;  /* 0x00000006ff0c7e24 */ /* 0x004fc8000f8e00ff */
[----:B------:R2:W3:Y:S03]  /*11fd0*/  SYNCS.PHASECHK.TRANS64.TRYWAIT P2, [R12+URZ+0x2d850], R7 ;  /* 0x02d850070c0075a7 */ /* 0x0004e6000804017f */
[----:B---3--:R-:W-:Y:S05]  /*11fe0*/  @!P2 NANOSLEEP.SYNCS 0x989680 ;  /* 0x009896800000a95d */ /* 0x008fea0003900000 */
[----:B------:R-:W3:Y:S02]  /*11ff0*/  @!P2 SYNCS.PHASECHK.TRANS64 P2, [R12+URZ+0x2d850], R7 ;  /* 0x02d850070c00a5a7 */ /* 0x000ee4000804007f */
[----:B---3--:R-:W-:Y:S05]  /*12000*/  @!P2 BRA `(.L_x_8968) ;  /* 0xfffffffc00eca947 */ /* 0x008fea000383ffff */
[----:B------:R-:W-:Y:S05]  /*12010*/  BRA `(.L_x_8965) ;  /* 0xffffff6400087947 */ /* 0x000fea000383ffff */
.L_x_8974:
[----:B--2---:R-:W-:-:S04]  /*12020*/  IMAD.U32 R14, RZ, RZ, UR6 ;  /* 0x00000006ff0e7e24 */ /* 0x004fc8000f8e00ff */
[----:B------:R2:W3:Y:S03]  /*12030*/  SYNCS.PHASECHK.TRANS64.TRYWAIT P2, [R14+URZ+0x2d830], R7 ;  /* 0x02d830070e0075a7 */ /* 0x0004e6000804017f */
[----:B---3--:R-:W-:Y:S05]  /*12040*/  @!P2 NANOSLEEP.SYNCS 0x989680 ;  /* 0x009896800000a95d */ /* 0x008fea0003900000 */
[----:B------:R-:W3:Y:S02]  /*12050*/  @!P2 SYNCS.PHASECHK.TRANS64 P2, [R14+URZ+0x2d830], R7 ;  /* 0x02d830070e00a5a7 */ /* 0x000ee4000804007f */
[----:B---3--:R-:W-:Y:S05]  /*12060*/  @!P2 BRA `(.L_x_8974) ;  /* 0xfffffffc00eca947 */ /* 0x008fea000383ffff */
[----:B------:R-:W-:Y:S05]  /*12070*/  BRA `(.L_x_8971) ;  /* 0xffffff8000707947 */ /* 0x000fea000383ffff */
.L_x_8978:
[----:B--2---:R-:W-:-:S04]  /*12080*/  IMAD.U32 R14, RZ, RZ, UR6 ;  /* 0x00000006ff0e7e24 */ /* 0x004fc8000f8e00ff */
[----:B------:R2:W3:Y:S03]  /*12090*/  SYNCS.PHASECHK.TRANS64.TRYWAIT P2, [R14+URZ+0x2d850], R7 ;  /* 0x02d850070e0075a7 */ /* 0x0004e6000804017f */
[----:B---3--:R-:W-:Y:S05]  /*120a0*/  @!P2 NANOSLEEP.SYNCS 0x989680 ;  /* 0x009896800000a95d */ /* 0x008fea0003900000 */
[----:B------:R-:W3:Y:S02]  /*120b0*/  @!P2 SYNCS.PHASECHK.TRANS64 P2, [R14+URZ+0x2d850], R7 ;  /* 0x02d850070e00a5a7 */ /* 0x000ee4000804007f */
[----:B---3--:R-:W-:Y:S05]  /*120c0*/  @!P2 BRA `(.L_x_8978) ;  /* 0xfffffffc00eca947 */ /* 0x008fea000383ffff */
[----:B------:R-:W-:Y:S05]  /*120d0*/  BRA `(.L_x_8975) ;  /* 0xffffff8400087947 */ /* 0x000fea000383ffff */
.L_x_8991:
[----:B------:R-:W-:-:S04]  /*120e0*/  IMAD.U32 R3, RZ, RZ, UR9 ;  /* 0x00000009ff037e24 */ /* 0x000fc8000f8e00ff */
[----:B------:R1:W1:Y:S03]  /*120f0*/  SYNCS.PHASECHK.TRANS64.TRYWAIT P0, [R3+URZ+0x2d850], R0 ;  /* 0x02d85000030075a7 */ /* 0x000266000800017f */
[----:B-1----:R-:W-:Y:S05]  /*12100*/  @!P0 NANOSLEEP.SYNCS 0x989680 ;  /* 0x009896800000895d */ /* 0x002fea0003900000 */
[----:B------:R-:W1:Y:S02]  /*12110*/  @!P0 SYNCS.PHASECHK.TRANS64 P0, [R3+URZ+0x2d850], R0 ;  /* 0x02d85000030085a7 */ /* 0x000e64000800007f */
[----:B-1----:R-:W-:Y:S05]  /*12120*/  @!P0 BRA `(.L_x_8991) ;  /* 0xfffffffc00ec8947 */ /* 0x002fea000383ffff */
[----:B------:R-:W-:Y:S05]  /*12130*/  BRA `(.L_x_8990) ;  /* 0xffffffb000247947 */ /* 0x000fea000383ffff */
.L_x_9017:
[----:B------:R-:W-:Y:S02]  /*12140*/  IMAD.MOV.U32 R13, RZ, RZ, R16 ;  /* 0x000000ffff0d7224 */ /* 0x000fe400078e0010 */
[----:B------:R-:W-:Y:S02]  /*12150*/  IMAD.MOV.U32 R12, RZ, RZ, RZ ;  /* 0x000000ffff0c7224 */ /* 0x000fe400078e00ff */
[----:B------:R-:W-:Y:S02]  /*12160*/  IMAD.MOV.U32 R11, RZ, RZ, 0x1f ;  /* 0x0000001fff0b7424 */ /* 0x000fe400078e00ff */
[----:B------:R-:W-:-:S07]  /*12170*/  IMAD.MOV.U32 R15, RZ, RZ, -0x1 ;  /* 0xffffffffff0f7424 */ /* 0x000fce00078e00ff */
[----:B------:R-:W-:Y:S05]  /*12180*/  WARPSYNC.COLLECTIVE R15, `(.L_x_9067) ;  /* 0x000000000f087348 */ /* 0x000fea0003c00000 */
[----:B------:R1:W2:Y:S02]  /*12190*/  SHFL.IDX P6, R14, R13, R12, R11 ;  /* 0x0000000c0d0e7389 */ /* 0x0002a400000c000b */
[----:B-12---:R-:W-:Y:S01]  /*121a0*/  ENDCOLLECTIVE ;  /* 0x000000000000791b */ /* 0x006fe20003800000 */
.L_x_9067:
[----:B------:R-:W-:Y:S05]  /*121b0*/  BRA `(.L_x_9068) ;  /* 0xffffffd800207947 */ /* 0x000fea000383ffff */
.L_x_9018:
[----:B------:R-:W-:Y:S01]  /*121c0*/  BSSY B0, `(.L_x_9069) ;  /* 0x0000006000007945 */ /* 0x000fe20003800000 */
[----:B------:R-:W-:-:S07]  /*121d0*/  IMAD.MOV.U32 R15, RZ, RZ, -0x1 ;  /* 0xffffffffff0f7424 */ /* 0x000fce00078e00ff */
[----:B------:R-:W-:Y:S05]  /*121e0*/  WARPSYNC.COLLECTIVE R15, `(.L_x_9070) ;  /* 0x000000000f0c7348 */ /* 0x000fea0003c00000 */
[----:B------:R-:W-:Y:S02]  /*121f0*/  ELECT P6, UR62, PT ;  /* 0x00000000003e782f */ /* 0x000fe400038c0000 */
[----:B------:R-:W-:Y:S01]  /*12200*/  MOV R14, UR62 ;  /* 0x0000003e000e7c02 */ /* 0x000fe20008000f00 */
[----:B------:R-:W-:Y:S10]  /*12210*/  ENDCOLLECTIVE ;  /* 0x000000000000791b */ /* 0x000ff40003800000 */
.L_x_9070:
[----:B------:R-:W-:Y:S05]  /*12220*/  BSYNC B0 ;  /* 0x0000000000007941 */ /* 0x000fea0003800000 */
.L_x_9069:
[----:B------:R-:W-:Y:S05]  /*12230*/  BRA `(.L_x_9071) ;  /* 0xffffffd800107947 */ /* 0x000fea000383ffff */
.L_x_9021:
[----:B--2---:R2:W3:Y:S02]  /*12240*/  SYNCS.PHASECHK.TRANS64.TRYWAIT P2, [R13+URZ+0x2d840], R12 ;  /* 0x02d8400c0d0075a7 */ /* 0x0044e4000804017f */
[----:B---3--:R-:W-:Y:S05]  /*12250*/  @!P2 NANOSLEEP.SYNCS 0x989680 ;  /* 0x009896800000a95d */ /* 0x008fea0003900000 */
[----:B------:R-:W3:Y:S02]  /*12260*/  @!P2 SYNCS.PHASECHK.TRANS64 P2, [R13+URZ+0x2d840], R12 ;  /* 0x02d8400c0d00a5a7 */ /* 0x000ee4000804007f */
[----:B---3--:R-:W-:Y:S05]  /*12270*/  @!P2 BRA `(.L_x_9021) ;  /* 0xfffffffc00f0a947 */ /* 0x008fea000383ffff */
[----:B------:R-:W-:Y:S05]  /*12280*/  BRA `(.L_x_9072) ;  /* 0xffffffd800647947 */ /* 0x000fea000383ffff */
.L_x_9023:
[----:B-1----:R-:W-:-:S04]  /*12290*/  IMAD.U32 R5, RZ, RZ, UR42 ;  /* 0x0000002aff057e24 */ /* 0x002fc8000f8e00ff */
[----:B------:R1:W3:Y:S03]  /*122a0*/  SYNCS.PHASECHK.TRANS64.TRYWAIT P2, [R5+URZ+0x2d820], R4 ;  /* 0x02d82004050075a7 */ /* 0x0002e6000804017f */
[----:B---3--:R-:W-:Y:S05]  /*122b0*/  @!P2 NANOSLEEP.SYNCS 0x989680 ;  /* 0x009896800000a95d */ /* 0x008fea0003900000 */
[----:B------:R-:W3:Y:S02]  /*122c0*/  @!P2 SYNCS.PHASECHK.TRANS64 P2, [R5+URZ+0x2d820], R4 ;  /* 0x02d820040500a5a7 */ /* 0x000ee4000804007f */
[----:B---3--:R-:W-:Y:S05]  /*122d0*/  @!P2 BRA `(.L_x_9023) ;  /* 0xfffffffc00eca947 */ /* 0x008fea000383ffff */
[----:B------:R-:W-:Y:S05]  /*122e0*/  BRA `(.L_x_9073) ;  /* 0xffffffdc00687947 */ /* 0x000fea000383ffff */
.L_x_9029:
[----:B-1----:R1:W2:Y:S02]  /*122f0*/  SYNCS.PHASECHK.TRANS64.TRYWAIT P3, [R3+URZ+0x2d840], R2 ;  /* 0x02d84002030075a7 */ /* 0x0022a4000806017f */
[----:B--2---:R-:W-:Y:S05]  /*12300*/  @!P3 NANOSLEEP.SYNCS 0x989680 ;  /* 0x009896800000b95d */ /* 0x004fea0003900000 */
[----:B------:R-:W2:Y:S02]  /*12310*/  @!P3 SYNCS.PHASECHK.TRANS64 P3, [R3+URZ+0x2d840], R2 ;  /* 0x02d840020300b5a7 */ /* 0x000ea4000806007f */
[----:B--2---:R-:W-:Y:S05]  /*12320*/  @!P3 BRA `(.L_x_9029) ;  /* 0xfffffffc00f0b947 */ /* 0x004fea000383ffff */
[----:B------:R-:W-:Y:S05]  /*12330*/  BRA `(.L_x_9074) ;  /* 0xffffffe000087947 */ /* 0x000fea000383ffff */
.L_x_9031:
[----:B-1----:R1:W2:Y:S02]  /*12340*/  SYNCS.PHASECHK.TRANS64.TRYWAIT P3, [R2+URZ+0x60], R3 ;  /* 0x00006003020075a7 */ /* 0x0022a4000806017f */
[----:B--2---:R-:W-:Y:S05]  /*12350*/  @!P3 NANOSLEEP.SYNCS 0x989680 ;  /* 0x009896800000b95d */ /* 0x004fea0003900000 */
[----:B------:R-:W2:Y:S02]  /*12360*/  @!P3 SYNCS.PHASECHK.TRANS64 P3, [R2+URZ+0x60], R3 ;  /* 0x000060030200b5a7 */ /* 0x000ea4000806007f */
[----:B--2---:R-:W-:Y:S05]  /*12370*/  @!P3 BRA `(.L_x_9031) ;  /* 0xfffffffc00f0b947 */ /* 0x004fea000383ffff */
[----:B------:R-:W-:Y:S05]  /*12380*/  BRA `(.L_x_9075) ;  /* 0xffffffe000887947 */ /* 0x000fea000383ffff */
.L_x_9037:
[----:B-1----:R1:W2:Y:S02]  /*12390*/  SYNCS.PHASECHK.TRANS64.TRYWAIT P3, [R4+URZ+0x2d840], R3 ;  /* 0x02d84003040075a7 */ /* 0x0022a4000806017f */
[----:B--2---:R-:W-:Y:S05]  /*123a0*/  @!P3 NANOSLEEP.SYNCS 0x989680 ;  /* 0x009896800000b95d */ /* 0x004fea0003900000 */
[----:B------:R-:W2:Y:S02]  /*123b0*/  @!P3 SYNCS.PHASECHK.TRANS64 P3, [R4+URZ+0x2d840], R3 ;  /* 0x02d840030400b5a7 */ /* 0x000ea4000806007f */
[----:B--2---:R-:W-:Y:S05]  /*123c0*/  @!P3 BRA `(.L_x_9037) ;  /* 0xfffffffc00f0b947 */ /* 0x004fea000383ffff */
[----:B------:R-:W-:Y:S05]  /*123d0*/  BRA `(.L_x_9076) ;  /* 0xffffffe400b07947 */ /* 0x000fea000383ffff */
.L_x_9039:
[----:B-1----:R1:W2:Y:S02]  /*123e0*/  SYNCS.PHASECHK.TRANS64.TRYWAIT P3, [R3+URZ+0x60], R18 ;  /* 0x00006012030075a7 */ /* 0x0022a4000806017f */
[----:B--2---:R-:W-:Y:S05]  /*123f0*/  @!P3 NANOSLEEP.SYNCS 0x989680 ;  /* 0x009896800000b95d */ /* 0x004fea0003900000 */
[----:B------:R-:W2:Y:S02]  /*12400*/  @!P3 SYNCS.PHASECHK.TRANS64 P3, [R3+URZ+0x60], R18 ;  /* 0x000060120300b5a7 */ /* 0x000ea4000806007f */
[----:B--2---:R-:W-:Y:S05]  /*12410*/  @!P3 BRA `(.L_x_9039) ;  /* 0xfffffffc00f0b947 */ /* 0x004fea000383ffff */
[----:B------:R-:W-:Y:S05]  /*12420*/  BRA `(.L_x_9077) ;  /* 0xffffffe800307947 */ /* 0x000fea000383ffff */
.L_x_9044:
[----:B-1----:R1:W2:Y:S02]  /*12430*/  SYNCS.PHASECHK.TRANS64.TRYWAIT P3, [R3+URZ+0x2d840], R4 ;  /* 0x02d84004030075a7 */ /* 0x0022a4000806017f */
[----:B--2---:R-:W-:Y:S05]  /*12440*/  @!P3 NANOSLEEP.SYNCS 0x989680 ;  /* 0x009896800000b95d */ /* 0x004fea0003900000 */
[----:B------:R-:W2:Y:S02]  /*12450*/  @!P3 SYNCS.PHASECHK.TRANS64 P3, [R3+URZ+0x2d840], R4 ;  /* 0x02d840040300b5a7 */ /* 0x000ea4000806007f */
[----:B--2---:R-:W-:Y:S05]  /*12460*/  @!P3 BRA `(.L_x_9044) ;  /* 0xfffffffc00f0b947 */ /* 0x004fea000383ffff */
[----:B------:R-:W-:Y:S05]  /*12470*/  BRA `(.L_x_9078) ;  /* 0xffffffec00307947 */ /* 0x000fea000383ffff */
.L_x_9046:
[----:B-1----:R1:W2:Y:S02]  /*12480*/  SYNCS.PHASECHK.TRANS64.TRYWAIT P3, [R3+URZ+0x60], R12 ;  /* 0x0000600c030075a7 */ /* 0x0022a4000806017f */
[----:B--2---:R-:W-:Y:S05]  /*12490*/  @!P3 NANOSLEEP.SYNCS 0x989680 ;  /* 0x009896800000b95d */ /* 0x004fea0003900000 */
[----:B------:R-:W2:Y:S02]  /*124a0*/  @!P3 SYNCS.PHASECHK.TRANS64 P3, [R3+URZ+0x60], R12 ;  /* 0x0000600c0300b5a7 */ /* 0x000ea4000806007f */
[----:B--2---:R-:W-:Y:S05]  /*124b0*/  @!P3 BRA `(.L_x_9046) ;  /* 0xfffffffc00f0b947 */ /* 0x004fea000383ffff */
[----:B------:R-:W-:Y:S05]  /*124c0*/  BRA `(.L_x_9079) ;  /* 0xffffffec00b07947 */ /* 0x000fea000383ffff */
.L_x_9053:
[----:B-1----:R1:W2:Y:S02]  /*124d0*/  SYNCS.PHASECHK.TRANS64.TRYWAIT P0, [R3+URZ+0x2d860], R0 ;  /* 0x02d86000030075a7 */ /* 0x0022a4000800017f */
[----:B--2---:R-:W-:Y:S05]  /*124e0*/  @!P0 NANOSLEEP.SYNCS 0x989680 ;  /* 0x009896800000895d */ /* 0x004fea0003900000 */
[----:B------:R-:W2:Y:S02]  /*124f0*/  @!P0 SYNCS.PHASECHK.TRANS64 P0, [R3+URZ+0x2d860], R0 ;  /* 0x02d86000030085a7 */ /* 0x000ea4000800007f */
[----:B--2---:R-:W-:Y:S05]  /*12500*/  @!P0 BRA `(.L_x_9053) ;  /* 0xfffffffc00f08947 */ /* 0x004fea000383ffff */
[----:B------:R-:W-:Y:S05]  /*12510*/  BRA `(.L_x_9080) ;  /* 0xfffffff000907947 */ /* 0x000fea000383ffff */
.L_x_9055:
[----:B------:R-:W-:Y:S01]  /*12520*/  BSSY B0, `(.L_x_9081) ;  /* 0x0000007000007945 */ /* 0x000fe20003800000 */
[----:B------:R-:W-:Y:S02]  /*12530*/  IMAD.MOV.U32 R12, RZ, RZ, RZ ;  /* 0x000000ffff0c7224 */ /* 0x000fe400078e00ff */
[----:B------:R-:W-:Y:S02]  /*12540*/  IMAD.MOV.U32 R11, RZ, RZ, 0x1f ;  /* 0x0000001fff0b7424 */ /* 0x000fe400078e00ff */
[----:B------:R-:W-:-:S07]  /*12550*/  IMAD.MOV.U32 R15, RZ, RZ, -0x1 ;  /* 0xffffffffff0f7424 */ /* 0x000fce00078e00ff */
[----:B------:R-:W-:Y:S05]  /*12560*/  WARPSYNC.COLLECTIVE R15, `(.L_x_9082) ;  /* 0x000000000f087348 */ /* 0x000fea0003c00000 */
[----:B------:R1:W2:Y:S02]  /*12570*/  SHFL.IDX P6, R14, R13, R12, R11 ;  /* 0x0000000c0d0e7389 */ /* 0x0002a400000c000b */
[----:B-12---:R-:W-:Y:S01]  /*12580*/  ENDCOLLECTIVE ;  /* 0x000000000000791b */ /* 0x006fe20003800000 */
.L_x_9082:
[----:B------:R-:W-:Y:S05]  /*12590*/  BSYNC B0 ;  /* 0x0000000000007941 */ /* 0x000fea0003800000 */
.L_x_9081:
[----:B------:R-:W-:Y:S05]  /*125a0*/  BRA `(.L_x_9083) ;  /* 0xfffffff4001c7947 */ /* 0x000fea000383ffff */
.L_x_9057:
[----:B--2---:R2:W3:Y:S02]  /*125b0*/  SYNCS.PHASECHK.TRANS64.TRYWAIT P0, [R9+URZ+0x2d820], R0 ;  /* 0x02d82000090075a7 */ /* 0x0044e4000800017f */
[----:B---3--:R-:W-:Y:S05]  /*125c0*/  @!P0 NANOSLEEP.SYNCS 0x989680 ;  /* 0x009896800000895d */ /* 0x008fea0003900000 */
[----:B------:R-:W3:Y:S02]  /*125d0*/  @!P0 SYNCS.PHASECHK.TRANS64 P0, [R9+URZ+0x2d820], R0 ;  /* 0x02d82000090085a7 */ /* 0x000ee4000800007f */
[----:B---3--:R-:W-:Y:S05]  /*125e0*/  @!P0 BRA `(.L_x_9057) ;  /* 0xfffffffc00f08947 */ /* 0x008fea000383ffff */
[----:B------:R-:W-:Y:S05]  /*125f0*/  BRA `(.L_x_9084) ;  /* 0xfffffff400647947 */ /* 0x000fea000383ffff */
.L_x_9061:
[----:B--2---:R2:W3:Y:S02]  /*12600*/  SYNCS.PHASECHK.TRANS64.TRYWAIT P0, [R5+URZ], R4 ;  /* 0x00000004050075a7 */ /* 0x0044e4000800017f */
[----:B---3--:R-:W-:Y:S05]  /*12610*/  @!P0 NANOSLEEP.SYNCS 0x989680 ;  /* 0x009896800000895d */ /* 0x008fea0003900000 */
[----:B------:R-:W3:Y:S02]  /*12620*/  @!P0 SYNCS.PHASECHK.TRANS64 P0, [R5+URZ], R4 ;  /* 0x00000004050085a7 */ /* 0x000ee4000800007f */
[----:B---3--:R-:W-:Y:S05]  /*12630*/  @!P0 BRA `(.L_x_9061) ;  /* 0xfffffffc00f08947 */ /* 0x008fea000383ffff */
[----:B------:R-:W-:Y:S05]  /*12640*/  BRA `(.L_x_9085) ;  /* 0xfffffff400ac7947 */ /* 0x000fea000383ffff */
.L_x_9062:
[----:B---3--:R3:W4:Y:S02]  /*12650*/  SYNCS.PHASECHK.TRANS64.TRYWAIT P0, [R3+URZ], R2 ;  /* 0x00000002030075a7 */ /* 0x008724000800017f */
[----:B----4-:R-:W-:Y:S05]  /*12660*/  @!P0 NANOSLEEP.SYNCS 0x989680 ;  /* 0x009896800000895d */ /* 0x010fea0003900000 */
[----:B------:R-:W4:Y:S02]  /*12670*/  @!P0 SYNCS.PHASECHK.TRANS64 P0, [R3+URZ], R2 ;  /* 0x00000002030085a7 */ /* 0x000f24000800007f */
[----:B----4-:R-:W-:Y:S05]  /*12680*/  @!P0 BRA `(.L_x_9062) ;  /* 0xfffffffc00f08947 */ /* 0x010fea000383ffff */
[----:B------:R-:W-:Y:S05]  /*12690*/  BRA `(.L_x_9086) ;  /* 0xfffffff400a07947 */ /* 0x000fea000383ffff */
.L_x_9064:
[----:B----4-:R4:W1:Y:S02]  /*126a0*/  SYNCS.PHASECHK.TRANS64.TRYWAIT P0, [R19+URZ], R4 ;  /* 0x00000004130075a7 */ /* 0x010864000800017f */
[----:B-1----:R-:W-:Y:S05]  /*126b0*/  @!P0 NANOSLEEP.SYNCS 0x989680 ;  /* 0x009896800000895d */ /* 0x002fea0003900000 */
[----:B------:R-:W1:Y:S02]  /*126c0*/  @!P0 SYNCS.PHASECHK.TRANS64 P0, [R19+URZ], R4 ;  /* 0x00000004130085a7 */ /* 0x000e64000800007f */
[----:B-1----:R-:W-:Y:S05]  /*126d0*/  @!P0 BRA `(.L_x_9064) ;  /* 0xfffffffc00f08947 */ /* 0x002fea000383ffff */
[----:B------:R-:W-:Y:S05]  /*126e0*/  BRA `(.L_x_9087) ;  /* 0xfffffff400a47947 */ /* 0x000fea000383ffff */
.L_x_9088:
        /* <DEDUP_REMOVED lines=9> */
.L_x_12782:


//--------------------- .text._ZN7cutlass13device_kernelIN5flash11enable_sm90INS1_16FlashAttnFwdSm90INS1_25CollectiveMainloopFwdSm90ILi2EN4cute5tupleIJNS5_1CILi1EEES8_S8_EEENS6_IJNS7_ILi192EEENS7_ILi128EEENS7_ILi96EEEEEELi96ENS_6half_tEfNS_4arch4Sm90ELb0ELb1ELb0ELb1ELb0ELb0ELb0ELb0ELb1ELb0ELb0ELb0EEENS1_21CollectiveEpilogueFwdINS6_IJSA_SC_SB_EEES9_SE_SG_Li384ELb1ELb0ELb0ELb0EEENS1_36VarlenDynamicPersistentTileSchedulerILi192ELi128ELi384ELi32ELb0ELb0ELb1ELb1ELb0ELb1EEEEEEEEEvNT_6ParamsE --------------------------
	.section	.text._ZN7cutlass13device_kernelIN5flash11enable_sm90INS1_16FlashAttnFwdSm90INS1_25CollectiveMainloopFwdSm90ILi2EN4cute5tupleIJNS5_1CILi1EEES8_S8_EEENS6_IJNS7_ILi192EEENS7_ILi128EEENS7_ILi96EEEEEELi96ENS_6half_tEfNS_4arch4Sm90ELb0ELb1ELb0ELb1ELb0ELb0ELb0ELb0ELb1ELb0ELb0ELb0EEENS1_21CollectiveEpilogueFwdINS6_IJSA_SC_SB_EEES9_SE_SG_Li384ELb1ELb0ELb0ELb0EEENS1_36VarlenDynamicPersistentTileSchedulerILi192ELi128ELi384ELi32ELb0ELb0ELb1ELb1ELb0ELb1EEEEEEEEEvNT_6ParamsE,"ax",@progbits
	.align	128
.text._ZN7cutlass13device_kernelIN5flash11enable_sm90INS1_16FlashAttnFwdSm90INS1_25CollectiveMainloopFwdSm90ILi2EN4cute5tupleIJNS5_1CILi1EEES8_S8_EEENS6_IJNS7_ILi192EEENS7_ILi128EEENS7_ILi96EEEEEELi96ENS_6half_tEfNS_4arch4Sm90ELb0ELb1ELb0ELb1ELb0ELb0ELb0ELb0ELb1ELb0ELb0ELb0EEENS1_21CollectiveEpilogueFwdINS6_IJSA_SC_SB_EEES9_SE_SG_Li384ELb1ELb0ELb0ELb0EEENS1_36VarlenDynamicPersistentTileSchedulerILi192ELi128ELi384ELi32ELb0ELb0ELb1ELb1ELb0ELb1EEEEEEEEEvNT_6ParamsE:
        .type           _ZN7cutlass13device_kernelIN5flash11enable_sm90INS1_16FlashAttnFwdSm90INS1_25CollectiveMainloopFwdSm90ILi2EN4cute5tupleIJNS5_1CILi1EEES8_S8_EEENS6_IJNS7_ILi192EEENS7_ILi128EEENS7_ILi96EEEEEELi96ENS_6half_tEfNS_4arch4Sm90ELb0ELb1ELb0ELb1ELb0ELb0ELb0ELb0ELb1ELb0ELb0ELb0EEENS1_21CollectiveEpilogueFwdINS6_IJSA_SC_SB_EEES9_SE_SG_Li384ELb1ELb0ELb0ELb0EEENS1_36VarlenDynamicPersistentTileSchedulerILi192ELi128ELi384ELi32ELb0ELb0ELb1ELb1ELb0ELb1EEEEEEEEEvNT_6ParamsE,@function
        .size           _ZN7cutlass13device_kernelIN5flash11enable_sm90INS1_16FlashAttnFwdSm90INS1_25CollectiveMainloopFwdSm90ILi2EN4cute5tupleIJNS5_1CILi1EEES8_S8_EEENS6_IJNS7_ILi192EEENS7_ILi128EEENS7_ILi96EEEEEELi96ENS_6half_tEfNS_4arch4Sm90ELb0ELb1ELb0ELb1ELb0ELb0ELb0ELb0ELb1ELb0ELb0ELb0EEENS1_21CollectiveEpilogueFwdINS6_IJSA_SC_SB_EEES9_SE_SG_Li384ELb1ELb0ELb0ELb0EEENS1_36VarlenDynamicPersistentTileSchedulerILi192ELi128ELi384ELi32ELb0ELb0ELb1ELb1ELb0ELb1EEEEEEEEEvNT_6ParamsE,(.L_x_12783 - _ZN7cutlass13device_kernelIN5flash11enable_sm90INS1_16FlashAttnFwdSm90INS1_25CollectiveMainloopFwdSm90ILi2EN4cute5tupleIJNS5_1CILi1EEES8_S8_EEENS6_IJNS7_ILi192EEENS7_ILi128EEENS7_ILi96EEEEEELi96ENS_6half_tEfNS_4arch4Sm90ELb0ELb1ELb0ELb1ELb0ELb0ELb0ELb0ELb1ELb0ELb0ELb0EEENS1_21CollectiveEpilogueFwdINS6_IJSA_SC_SB_EEES9_SE_SG_Li384ELb1ELb0ELb0ELb0EEENS1_36VarlenDynamicPersistentTileSchedulerILi192ELi128ELi384ELi32ELb0ELb0ELb1ELb1ELb0ELb1EEEEEEEEEvNT_6ParamsE)
        .other          _ZN7cutlass13device_kernelIN5flash11enable_sm90INS1_16FlashAttnFwdSm90INS1_25CollectiveMainloopFwdSm90ILi2EN4cute5tupleIJNS5_1CILi1EEES8_S8_EEENS6_IJNS7_ILi192EEENS7_ILi128EEENS7_ILi96EEEEEELi96ENS_6half_tEfNS_4arch4Sm90ELb0ELb1ELb0ELb1ELb0ELb0ELb0ELb0ELb1ELb0ELb0ELb0EEENS1_21CollectiveEpilogueFwdINS6_IJSA_SC_SB_EEES9_SE_SG_Li384ELb1ELb0ELb0ELb0EEENS1_36VarlenDynamicPersistentTileSchedulerILi192ELi128ELi384ELi32ELb0ELb0ELb1ELb1ELb0ELb1EEEEEEEEEvNT_6ParamsE,@"STO_CUDA_ENTRY STV_DEFAULT"
_ZN7cutlass13device_kernelIN5flash11enable_sm90INS1_16FlashAttnFwdSm90INS1_25CollectiveMainloopFwdSm90ILi2EN4cute5tupleIJNS5_1CILi1EEES8_S8_EEENS6_IJNS7_ILi192EEENS7_ILi128EEENS7_ILi96EEEEEELi96ENS_6half_tEfNS_4arch4Sm90ELb0ELb1ELb0ELb1ELb0ELb0ELb0ELb0ELb1ELb0ELb0ELb0EEENS1_21CollectiveEpilogueFwdINS6_IJSA_SC_SB_EEES9_SE_SG_Li384ELb1ELb0ELb0ELb0EEENS1_36VarlenDynamicPersistentTileSchedulerILi192ELi128ELi384ELi32ELb0ELb0ELb1ELb1ELb0ELb1EEEEEEEEEvNT_6ParamsE:
        /* <DEDUP_REMOVED lines=21> */
.L_x_9090:
[----:B------:R-:W-:Y:S05]  /*0150*/  BSYNC B0 ;  /* 0x0000000000007941 */ /* 0x000fea0003800000 */
.L_x_9089:
        /* <DEDUP_REMOVED lines=41> */
.L_x_9091:
        /* <DEDUP_REMOVED lines=22> */
.L_x_9092:
        /* <DEDUP_REMOVED lines=18> */
.L_x_9093:
        /* <DEDUP_REMOVED lines=22> */
.L_x_9094:
        /* <DEDUP_REMOVED lines=22> */
.L_x_9095:
[----:B------:R-:W-:Y:S01]  /*0930*/  PLOP3.LUT P0, PT, PT, PT, UP0, 0x80, 0x0 ;  /* 0x000000000000781c */ /* 0x000fe20003f0f008 */
[----:B------:R-:W-:Y:S01]  /*0940*/  UMOV UR36, 0x1 ;  /* 0x0000000100247882 */ /* 0x000fe20000000000 */
[----:B------:R-:W-:Y:S01]  /*0950*/  NOP ;  /* 0x0000000000007918 */ /* 0x000fe20000000000 */
[----:B------:R-:W-:Y:S01]  /*0960*/  USEL UR36, UR36, 0x2, !UP0 ;  /* 0x0000000224247887 */ /* 0x000fe2000c000000 */
[----:B------:R-:W-:Y:S01]  /*0970*/  ULDC.64 UR48, c[0x0][0x208] ;  /* 0x0000820000307ab9 */ /* 0x000fe20000000a00 */
[----:B012-4-:R-:W-:Y:S08]  /*0980*/  BAR.SYNC.DEFER_BLOCKING 0x0 ;  /* 0x0000000000007b1d */ /* 0x017ff00000010000 */
[----:B------:R-:W-:Y:S05]  /*0990*/  @!P0 BRA `(.L_x_9096) ;  /* 0x000000e800ac8947 */ /* 0x000fea0003800000 */
.L_x_9097:
        /* <DEDUP_REMOVED lines=18> */
[----:B------:R-:W-:Y:S01]  /*0ac0*/  VIADD R153, R2, 0xffffff80 ;  /* 0xffffff8002997836 */ /* 0x000fe20000000000 */
[----:B------:R-:W-:Y:S01]  /*0ad0*/  R2UR UR6, R146 ;  /* 0x00000000920672ca */ /* 0x000fe200000e0000 */
[----:B------:R-:W-:Y:S01]  /*0ae0*/  IMAD.MOV.U32 R18, RZ, RZ, 0x40 ;  /* 0x00000040ff127424 */ /* 0x000fe200078e00ff */
[----:B------:R-:W-:Y:S01]  /*0af0*/  R2UR UR5, R147 ;  /* 0x00000000930572ca */ /* 0x000fe200000e0000 */
[----:B------:R-:W-:Y:S01]  /*0b00*/  ULOP3.LUT UR45, UR36, 0x1, URZ, 0xfc, !UPT ;  /* 0x00000001242d7892 */ /* 0x000fe2000f8efc3f */
[----:B------:R-:W-:Y:S01]  /*0b10*/  SHF.R.S32.HI R0, RZ, 0x1f, R153 ;  /* 0x0000001fff007819 */ /* 0x000fe20000011499 */
[----:B------:R-:W-:Y:S01]  /*0b20*/  UMOV UR44, URZ ;  /* 0x0000003f002c7c82 */ /* 0x000fe20008000000 */
[----:B------:R-:W-:Y:S01]  /*0b30*/  UMOV UR46, URZ ;  /* 0x0000003f002e7c82 */ /* 0x000fe20008000000 */
[----:B------:R-:W-:Y:S01]  /*0b40*/  UMOV UR43, URZ ;  /* 0x0000003f002b7c82 */ /* 0x000fe20008000000 */
[CC--:B------:R-:W-:Y:S02]  /*0b50*/  LEA.HI R151, R0.reuse, R153.reuse, RZ, 0x7 ;  /* 0x0000009900977211 */ /* 0x0c0fe400078f38ff */
[----:B------:R-:W-:-:S02]  /*0b60*/  LEA.HI R2, R0, R153, RZ, 0x4 ;  /* 0x0000009900027211 */ /* 0x000fc400078f20ff */
[----:B------:R-:W-:Y:S02]  /*0b70*/  LOP3.LUT R4, R151, 0xffffff80, RZ, 0xc0, !PT ;  /* 0xffffff8097047812 */ /* 0x000fe400078ec0ff */
[----:B------:R-:W-:Y:S02]  /*0b80*/  SHF.R.S32.HI R7, RZ, 0x4, R2 ;  /* 0x00000004ff077819 */ /* 0x000fe40000011402 */
[----:B------:R-:W-:Y:S01]  /*0b90*/  LEA.HI R6, R0, R153, RZ, 0x5 ;  /* 0x0000009900067211 */ /* 0x000fe200078f28ff */
[C---:B------:R-:W-:Y:S01]  /*0ba0*/  IMAD.IADD R149, R153.reuse, 0x1, -R4 ;  /* 0x0000000199957824 */ /* 0x040fe200078e0a04 */
[C---:B------:R-:W-:Y:S02]  /*0bb0*/  LOP3.LUT R4, R2.reuse, 0xfffffff0, RZ, 0xc0, !PT ;  /* 0xfffffff002047812 */ /* 0x040fe400078ec0ff */
[----:B------:R-:W-:Y:S02]  /*0bc0*/  LEA.HI R2, R2, R7, RZ, 0x1 ;  /* 0x0000000702027211 */ /* 0x000fe400078f08ff */
[----:B------:R-:W-:Y:S01]  /*0bd0*/  SHF.R.S32.HI R10, RZ, 0x1f, R149 ;  /* 0x0000001fff0a7819 */ /* 0x000fe20000011495 */
[----:B------:R-:W-:Y:S01]  /*0be0*/  IMAD.IADD R4, R153, 0x1, -R4 ;  /* 0x0000000199047824 */ /* 0x000fe200078e0a04 */
[----:B------:R-:W-:-:S02]  /*0bf0*/  LOP3.LUT R2, R2, 0x1ffffffe, RZ, 0xc0, !PT ;  /* 0x1ffffffe02027812 */ /* 0x000fc400078ec0ff */
[----:B------:R-:W-:Y:S02]  /*0c00*/  LEA.HI R11, R10, R149, RZ, 0x2 ;  /* 0x000000950a0b7211 */ /* 0x000fe400078f10ff */
[----:B------:R-:W-:Y:S01]  /*0c10*/  SHF.R.S32.HI R3, RZ, 0x1f, R4 ;  /* 0x0000001fff037819 */ /* 0x000fe20000011404 */
[----:B------:R-:W-:Y:S01]  /*0c20*/  IMAD.IADD R2, R7, 0x1, -R2 ;  /* 0x0000000107027824 */ /* 0x000fe200078e0a02 */
[--C-:B------:R-:W-:Y:S02]  /*0c30*/  SHF.R.S32.HI R8, RZ, 0x2, R11.reuse ;  /* 0x00000002ff087819 */ /* 0x100fe4000001140b */
[----:B------:R-:W-:Y:S02]  /*0c40*/  SHF.R.S32.HI R5, RZ, 0x1f, R11 ;  /* 0x0000001fff057819 */ /* 0x000fe4000001140b */
[----:B------:R-:W-:Y:S02]  /*0c50*/  LEA.HI R3, R3, R4, RZ, 0x3 ;  /* 0x0000000403037211 */ /* 0x000fe400078f18ff */
[----:B------:R-:W-:-:S02]  /*0c60*/  LEA.HI R9, R5, R8, RZ, 0x3 ;  /* 0x0000000805097211 */ /* 0x000fc400078f18ff */
[C---:B------:R-:W-:Y:S02]  /*0c70*/  LOP3.LUT R5, R3.reuse, 0xfffffff8, RZ, 0xc0, !PT ;  /* 0xfffffff803057812 */ /* 0x040fe400078ec0ff */
[----:B------:R-:W-:Y:S01]  /*0c80*/  SHF.R.S32.HI R7, RZ, 0x5, R6 ;  /* 0x00000005ff077819 */ /* 0x000fe20000011406 */
[----:B------:R-:W-:Y:S01]  /*0c90*/  IMAD.SHL.U32 R6, R3, 0x40, RZ ;  /* 0x0000004003067824 */ /* 0x000fe200078e00ff */
[----:B------:R-:W-:Y:S01]  /*0ca0*/  LOP3.LUT R9, R9, 0xfffffff8, RZ, 0xc0, !PT ;  /* 0xfffffff809097812 */ /* 0x000fe200078ec0ff */
[----:B------:R-:W-:Y:S01]  /*0cb0*/  IMAD.IADD R5, R4, 0x1, -R5 ;  /* 0x0000000104057824 */ /* 0x000fe200078e0a05 */
[----:B------:R-:W-:Y:S01]  /*0cc0*/  SHF.R.S32.HI R151, RZ, 0x7, R151 ;  /* 0x00000007ff977819 */ /* 0x000fe20000011497 */
[----:B------:R-:W-:Y:S01]  /*0cd0*/  IMAD R152, R7, 0x10, R4 ;  /* 0x0000001007987824 */ /* 0x000fe200078e0204 */
[----:B------:R-:W-:Y:S01]  /*0ce0*/  LOP3.LUT R6, R6, 0x7ffffe00, RZ, 0xc0, !PT ;  /* 0x7ffffe0006067812 */ /* 0x000fe200078ec0ff */
[C---:B------:R-:W-:Y:S01]  /*0cf0*/  IMAD.SHL.U32 R4, R5.reuse, 0x40, RZ ;  /* 0x0000004005047824 */ /* 0x040fe200078e00ff */
[----:B------:R-:W-:Y:S01]  /*0d00*/  R2P PR, R5, 0x6 ;  /* 0x0000000605007804 */ /* 0x000fe20000000000 */
[----:B------:R-:W-:Y:S01]  /*0d10*/  IMAD.SHL.U32 R3, R2, 0x8, RZ ;  /* 0x0000000802037824 */ /* 0x000fe200078e00ff */
[----:B------:R-:W-:Y:S01]  /*0d20*/  LEA.HI R10, R10, R149, RZ, 0x5 ;  /* 0x000000950a0a7211 */ /* 0x000fe200078f28ff */
[----:B------:R-:W-:Y:S01]  /*0d30*/  IMAD.IADD R13, R8, 0x1, -R9 ;  /* 0x00000001080d7824 */ /* 0x000fe200078e0a09 */
[----:B------:R-:W-:Y:S01]  /*0d40*/  LOP3.LUT R4, R4, 0x1c0, RZ, 0xc0, !PT ;  /* 0x000001c004047812 */ /* 0x000fe200078ec0ff */
[----:B------:R-:W-:Y:S01]  /*0d50*/  IMAD R6, R7, 0x400, R6 ;  /* 0x0000040007067824 */ /* 0x000fe200078e0206 */
[----:B------:R-:W-:Y:S01]  /*0d60*/  LEA.HI R0, R0, R153, RZ, 0x2 ;  /* 0x0000009900007211 */ /* 0x000fe200078f10ff */
[----:B------:R-:W-:Y:S01]  /*0d70*/  IMAD.HI R8, R151, 0x55555556, RZ ;  /* 0x5555555697087827 */ /* 0x000fe200078e02ff */
[----:B------:R-:W-:-:S02]  /*0d80*/  LOP3.LUT R2, R4, 0x8, R3, 0xf8, !PT ;  /* 0x0000000804027812 */ /* 0x000fc400078ef803 */
[----:B------:R-:W-:Y:S01]  /*0d90*/  SHF.R.U32.HI R9, RZ, 0x3, R4 ;  /* 0x00000003ff097819 */ /* 0x000fe20000011604 */
[----:B------:R-:W-:Y:S01]  /*0da0*/  IMAD.U32 R152, R152, 0x20, R3 ;  /* 0x0000002098987824 */ /* 0x000fe200078e0003 */
[----:B------:R-:W-:Y:S02]  /*0db0*/  LEA.HI R8, R8, R8, RZ, 0x1 ;  /* 0x0000000808087211 */ /* 0x000fe400078f08ff */
[----:B------:R-:W-:Y:S02]  /*0dc0*/  LOP3.LUT R9, R2, R9, RZ, 0x3c, !PT ;  /* 0x0000000902097212 */ /* 0x000fe400078e3cff */
[----:B------:R-:W-:Y:S01]  /*0dd0*/  SHF.R.S32.HI R10, RZ, 0x5, R10 ;  /* 0x00000005ff0a7819 */ /* 0x000fe2000001140a */
[----:B------:R-:W-:Y:S01]  /*0de0*/  IMAD R8, R8, -0x3, R151 ;  /* 0xfffffffd08087824 */ /* 0x000fe200078e0297 */
[----:B------:R-:W-:Y:S01]  /*0df0*/  LOP3.LUT R2, R0, 0x1ffffffc, RZ, 0xc0, !PT ;  /* 0x1ffffffc00027812 */ /* 0x000fe200078ec0ff */
[----:B------:R-:W-:Y:S01]  /*0e00*/  IMAD.IADD R6, R6, 0x1, R9 ;  /* 0x0000000106067824 */ /* 0x000fe200078e0209 */
[----:B------:R-:W-:Y:S01]  /*0e10*/  SEL R18, R18, 0xffffffc0, !P2 ;  /* 0xffffffc012127807 */ /* 0x000fe20005000000 */
[----:B------:R-:W-:Y:S01]  /*0e20*/  IMAD R13, R10, 0x10, R13 ;  /* 0x000000100a0d7824 */ /* 0x000fe200078e020d */
[----:B------:R-:W-:Y:S01]  /*0e30*/  LOP3.LUT R16, R11, 0x7ffffffc, RZ, 0xc0, !PT ;  /* 0x7ffffffc0b107812 */ /* 0x000fe200078ec0ff */
[----:B------:R-:W-:Y:S01]  /*0e40*/  IMAD.IADD R2, R153, 0x1, -R2 ;  /* 0x0000000199027824 */ /* 0x000fe200078e0a02 */
[----:B------:R-:W-:Y:S01]  /*0e50*/  LEA R17, R6, UR42, 0x1 ;  /* 0x0000002a06117c11 */ /* 0x000fe2000f8e08ff */
[----:B------:R-:W-:Y:S01]  /*0e60*/  IMAD R150, R8, 0x40, R13 ;  /* 0x0000004008967824 */ /* 0x000fe200078e020d */
[----:B------:R-:W-:Y:S01]  /*0e70*/  SHF.R.S32.HI R142, RZ, 0x2, R0 ;  /* 0x00000002ff8e7819 */ /* 0x000fe20000011400 */
[----:B------:R-:W-:-:S02]  /*0e80*/  IMAD.SHL.U32 R140, R2, 0x8, RZ ;  /* 0x00000008028c7824 */ /* 0x000fc400078e00ff */
[C---:B------:R-:W-:Y:S02]  /*0e90*/  VIADD R19, R17.reuse, 0x21800 ;  /* 0x0002180011137836 */ /* 0x040fe40000000000 */
[----:B------:R-:W-:Y:S02]  /*0ea0*/  VIADD R23, R17, 0x21820 ;  /* 0x0002182011177836 */ /* 0x000fe40000000000 */
[C---:B------:R-:W-:Y:S02]  /*0eb0*/  @P1 VIADD R23, R19.reuse, 0xffffffe0 ;  /* 0xffffffe013171836 */ /* 0x040fe40000000000 */
[----:B------:R-:W-:Y:S02]  /*0ec0*/  IMAD.IADD R19, R19, 0x1, R18 ;  /* 0x0000000113137824 */ /* 0x000fe400078e0212 */
[----:B------:R-:W-:Y:S02]  /*0ed0*/  IMAD.IADD R16, R149, 0x1, -R16 ;  /* 0x0000000195107824 */ /* 0x000fe400078e0a10 */
[----:B------:R-:W-:-:S02]  /*0ee0*/  IMAD.IADD R18, R18, 0x1, R23 ;  /* 0x0000000112127824 */ /* 0x000fc400078e0217 */
[----:B------:R-:W-:-:S07]  /*0ef0*/  VIADD R136, R23, 0x6000 ;  /* 0x0000600017887836 */ /* 0x000fce0000000000 */
.L_x_9189:
[----:B------:R-:W-:Y:S01]  /*0f00*/  ULDC.64 UR8, c[0x0][0xa28] ;  /* 0x00028a0000087ab9 */ /* 0x000fe20000000a00 */
[----:B0-----:R-:W0:Y:S01]  /*0f10*/  LDC R139, c[0x0][0x288] ;  /* 0x0000a200ff8b7b82 */ /* 0x001e220000000800 */
[----:B------:R-:W-:Y:S01]  /*0f20*/  UISETP.NE.U32.AND UP0, UPT, UR8, URZ, UPT ;  /* 0x0000003f0800728c */ /* 0x000fe2000bf05070 */
[----:B-1---5:R-:W-:-:S03]  /*0f30*/  IMAD.MOV.U32 R6, RZ, RZ, RZ ;  /* 0x000000ffff067224 */ /* 0x022fc600078e00ff */
[----:B------:R-:W-:-:S03]  /*0f40*/  UISETP.NE.AND.EX UP0, UPT, UR9, URZ, UPT, UP0 ;  /* 0x0000003f0900728c */ /* 0x000fc6000bf05300 */
[----:B------:R-:W-:Y:S01]  /*0f50*/  ULDC.64 UR8, c[0x0][0xa18] ;  /* 0x0002860000087ab9 */ /* 0x000fe20000000a00 */
[----:B--2---:R-:W1:Y:S01]  /*0f60*/  LDC.64 R8, c[0x0][0x3f8] ;  /* 0x0000fe00ff087b82 */ /* 0x004e620000000a00 */
        /* <DEDUP_REMOVED lines=12> */
[----:B----4-:R4:W5:Y:S02]  /*1030*/  @P0 LDG.E R6, desc[UR48][R2.64] ;  /* 0x0000003002060981 */ /* 0x010964000c1e1900 */
        /* <DEDUP_REMOVED lines=22> */
.L_x_9098:
        /* <DEDUP_REMOVED lines=10> */
.L_x_9099:
        /* <DEDUP_REMOVED lines=11> */
.L_x_9100:
[----:B------:R-:W1:Y:S01]  /*12f0*/  LDC.64 R8, c[0x0][0x9e0] ;  /* 0x00027800ff087b82 */ /* 0x000e620000000a00 */
[----:B------:R-:W-:Y:S02]  /*1300*/  IMAD.MOV.U32 R0, RZ, RZ, 0xc0 ;  /* 0x000000c0ff007424 */ /* 0x000fe400078e00ff */
[----:B-----5:R-:W-:Y:S02]  /*1310*/  IMAD.IADD R137, R137, 0x1, -R6 ;  /* 0x0000000189897824 */ /* 0x020fe400078e0a06 */
[----:B------:R-:W-:-:S05]  /*1320*/  IMAD R0, R145, R0, 0xc0 ;  /* 0x000000c091007424 */ /* 0x000fca00078e0200 */
        /* <DEDUP_REMOVED lines=14> */
.L_x_9102:
[----:B------:R-:W-:-:S13]  /*1410*/  ISETP.NE.AND P0, PT, R9, 0x1, PT ;  /* 0x000000010900780c */ /* 0x000fda0003f05270 */
[----:B------:R-:W0:Y:S02]  /*1420*/  @P0 LDC.64 R4, c[0x0][0x9e8] ;  /* 0x00027a00ff040b82 */ /* 0x000e240000000a00 */
[----:B0-----:R-:W-:-:S05]  /*1430*/  @P0 IMAD.HI.U32 R4, R2, R4, RZ ;  /* 0x0000000402040227 */ /* 0x001fca00078e00ff */
[----:B------:R-:W-:-:S07]  /*1440*/  @P0 SHF.R.U32.HI R2, RZ, R5, R4 ;  /* 0x00000005ff020219 */ /* 0x000fce0000011604 */
.L_x_9103:
[----:B------:R-:W-:-:S05]  /*1450*/  IMAD R3, R2, R9, R9 ;  /* 0x0000000902037224 */ /* 0x000fca00078e0209 */
[----:B------:R-:W-:-:S07]  /*1460*/  VIMNMX R0, R0, R3, PT ;  /* 0x0000000300007248 */ /* 0x000fce0003fe0100 */
.L_x_9101:
        /* <DEDUP_REMOVED lines=24> */
.L_x_9105:
[----:B------:R-:W-:-:S13]  /*15f0*/  ISETP.NE.AND P0, PT, R9, 0x1, PT ;  /* 0x000000010900780c */ /* 0x000fda0003f05270 */
[----:B------:R-:W0:Y:S02]  /*1600*/  @P0 LDC.64 R2, c[0x0][0x9e8] ;  /* 0x00027a00ff020b82 */ /* 0x000e240000000a00 */
[----:B0-----:R-:W-:-:S05]  /*1610*/  @P0 IMAD.HI.U32 R0, R4, R2, RZ ;  /* 0x0000000204000227 */ /* 0x001fca00078e00ff */
[----:B------:R-:W-:-:S07]  /*1620*/  @P0 SHF.R.U32.HI R4, RZ, R3, R0 ;  /* 0x00000003ff040219 */ /* 0x000fce0000011600 */
.L_x_9106:
[----:B------:R-:W-:-:S05]  /*1630*/  IMAD R4, R4, R9, RZ ;  /* 0x0000000904047224 */ /* 0x000fca00078e02ff */
[----:B------:R-:W-:-:S13]  /*1640*/  R2UR UR5, R4 ;  /* 0x00000000040572ca */ /* 0x000fda00000e0000 */
[----:B------:R-:W-:-:S04]  /*1650*/  UISETP.LT.AND UP0, UPT, UR4, UR5, UPT ;  /* 0x000000050400728c */ /* 0x000fc8000bf01270 */
[----:B------:R-:W-:-:S12]  /*1660*/  USEL UR4, UR4, UR5, !UP0 ;  /* 0x0000000504047287 */ /* 0x000fd8000c000000 */
.L_x_9104:
        /* <DEDUP_REMOVED lines=17> */
[----:B------:R-:W-:Y:S02]  /*1780*/  CS2R R116, SRZ ;  /* 0x0000000000747805 */ /* 0x000fe4000001ff00 */
[----:B------:R-:W-:Y:S02]  /*1790*/  CS2R R114, SRZ ;  /* 0x0000000000727805 */ /* 0x000fe4000001ff00 */
[----:B------:R-:W-:Y:S02]  /*17a0*/  CS2R R112, SRZ ;  /* 0x0000000000707805 */ /* 0x000fe4000001ff00 */
[----:B------:R-:W-:Y:S02]  /*17b0*/  CS2R R110, SRZ ;  /* 0x00000000006e7805 */ /* 0x000fe4000001ff00 */
[----:B------:R-:W-:-:S02]  /*17c0*/  CS2R R108, SRZ ;  /* 0x00000000006c7805 */ /* 0x000fc4000001ff00 */
[----:B------:R-:W-:Y:S02]  /*17d0*/  ISETP.GT.AND P1, PT, R88, UR39, PT ;  /* 0x0000002758007c0c */ /* 0x000fe4000bf24270 */
        /* <DEDUP_REMOVED lines=21> */
[----:B------:R-:W-:Y:S02]  /*1930*/  ULEA UR4, UR5, UR42, 0xc ;  /* 0x0000002a05047291 */ /* 0x000fe4000f8e603f */
[----:B------:R-:W-:Y:S02]  /*1940*/  ULEA UR5, UR5, UR6, 0xd ;  /* 0x0000000605057291 */ /* 0x000fe4000f8e683f */
[----:B------:R-:W-:Y:S02]  /*1950*/  UIADD3 UR4, UR4, 0xc400, URZ ;  /* 0x0000c40004047890 */ /* 0x000fe4000fffe03f */
[----:B------:R-:W-:Y:S02]  /*1960*/  USHF.R.U32.HI UR5, URZ, 0x4, UR5 ;  /* 0x000000043f057899 */ /* 0x000fe40008011605 */
[----:B------:R-:W-:Y:S02]  /*1970*/  USHF.R.U32.HI UR4, URZ, 0x4, UR4 ;  /* 0x000000043f047899 */ /* 0x000fe40008011604 */
[----:B------:R-:W-:-:S02]  /*1980*/  ULOP3.LUT UR37, UR5, 0x3fff, URZ, 0xc0, !UPT ;  /* 0x00003fff05257892 */ /* 0x000fc4000f8ec03f */
        /* <DEDUP_REMOVED lines=18> */
.L_x_9108:
        /* <DEDUP_REMOVED lines=9> */
.L_x_9285:
[----:B------:R-:W-:Y:S05]  /*1b40*/  @!P0 BRA `(.L_x_9110) ;  /* 0x0000000000048947 */ /* 0x000fea0003800000 */
[----:B------:R-:W-:Y:S01]  /*1b50*/  BPT.TRAP 0x1 ;  /* 0x000000040000795c */ /* 0x000fe20000300000 */
.L_x_9110:
[----:B------:R-:W-:Y:S02]  /*1b60*/  IMAD.U32 R5, RZ, RZ, UR43 ;  /* 0x0000002bff057e24 */ /* 0x000fe4000f8e00ff */
[----:B0-----:R-:W-:-:S03]  /*1b70*/  IMAD.U32 R0, RZ, RZ, UR46 ;  /* 0x0000002eff007e24 */ /* 0x001fc6000f8e00ff */
[----:B------:R-:W-:Y:S02]  /*1b80*/  LEA R5, R5, UR42, 0x3 ;  /* 0x0000002a05057c11 */ /* 0x000fe4000f8e18ff */
[----:B------:R-:W-:-:S04]  /*1b90*/  SHF.L.U32 R0, R0, 0x1f, RZ ;  /* 0x0000001f00007819 */ /* 0x000fc800000006ff */
[----:B------:R0:W1:Y:S01]  /*1ba0*/  SYNCS.PHASECHK.TRANS64.TRYWAIT P2, [R5+URZ+0x2d830], R0 ;  /* 0x02d83000050075a7 */ /* 0x000062000804017f */
[----:B------:R-:W-:Y:S05]  /*1bb0*/  @!P0 BRA `(.L_x_9111) ;  /* 0x0000000000048947 */ /* 0x000fea0003800000 */
[----:B------:R-:W-:Y:S01]  /*1bc0*/  BPT.TRAP 0x1 ;  /* 0x000000040000795c */ /* 0x000fe20000300000 */
.L_x_9111:
[----:B------:R-:W2:Y:S02]  /*1bd0*/  S2R R2, SR_TID.X ;  /* 0x0000000000027919 */ /* 0x000ea40000002100 */
[----:B--2---:R-:W-:Y:S01]  /*1be0*/  LOP3.LUT P1, RZ, R2, 0x7f, RZ, 0xc0, !PT ;  /* 0x0000007f02ff7812 */ /* 0x004fe2000782c0ff */
[----:B-1----:R-:W-:-:S12]  /*1bf0*/  @P2 BRA `(.L_x_9112) ;  /* 0x0000000000082947 */ /* 0x002fd80003800000 */
[----:B------:R-:W1:Y:S02]  /*1c00*/  SYNCS.PHASECHK.TRANS64.TRYWAIT P2, [R5+URZ+0x2d830], R0 ;  /* 0x02d83000050075a7 */ /* 0x000e64000804017f */
[----:B-1----:R-:W-:Y:S05]  /*1c10*/  @!P2 BRA `(.L_x_9113) ;  /* 0x00000124008ca947 */ /* 0x002fea0003800000 */
.L_x_9112:
[----:B------:R-:W-:Y:S05]  /*1c20*/  WARPSYNC.ALL ;  /* 0x0000000000007948 */ /* 0x000fea0003800000 */
[----:B------:R-:W-:Y:S01]  /*1c30*/  UIADD3 UR4, UR42, 0x15400, URZ ;  /* 0x000154002a047890 */ /* 0x000fe2000fffe03f */
[----:B------:R-:W-:Y:S01]  /*1c40*/  WARPGROUP.ARRIVE ;  /* 0x00000000000079c5 */ /* 0x000fe20000000000 */
[----:B------:R-:W-:Y:S01]  /*1c50*/  UMOV UR5, 0x80000020 ;  /* 0x8000002000057882 */ /* 0x000fe20000000000 */
[----:B------:R-:W-:Y:S01]  /*1c60*/  UMOV UR7, 0x80000020 ;  /* 0x8000002000077882 */ /* 0x000fe20000000000 */
[----:B------:R-:W-:Y:S01]  /*1c70*/  USHF.R.U32.HI UR4, URZ, 0x4, UR4 ;  /* 0x000000043f047899 */ /* 0x000fe20008011604 */
[----:B------:R-:W-:Y:S01]  /*1c80*/  IMAD.MOV.U32 R3, RZ, RZ, -0x80 ;  /* 0xffffff80ff037424 */ /* 0x000fe200078e00ff */
        /* <DEDUP_REMOVED lines=8> */
[----:B------:R-:W-:Y:S01]  /*1d10*/  ULOP3.LUT UR4, UR47, 0x10000, URZ, 0xfc, !UPT ;  /* 0x000100002f047892 */ /* 0x000fe2000f8efc3f */
[----:B01----:R-:W-:Y:S01]  /*1d20*/  @!P1 VIADD R0, R5, 0x2d840 ;  /* 0x0002d84005009836 */ /* 0x003fe20000000000 */
[----:B------:R-:W-:Y:S01]  /*1d30*/  UIMAD UR6, UR43, 0x600, UR32 ;  /* 0x000006002b0678a4 */ /* 0x000fe2000f8e0220 */
[----:B------:R-:W-:Y:S01]  /*1d40*/  IMAD R6, R145, 0xc0, R150 ;  /* 0x000000c091067824 */ /* 0x000fe200078e0296 */
[----:B------:R-:W-:Y:S01]  /*1d50*/  UIADD3 UR8, UR4, 0x2, URZ ;  /* 0x0000000204087890 */ /* 0x000fe2000fffe03f */
[----:B------:R-:W-:Y:S01]  /*1d60*/  IADD3 R3, -R139, 0x1, R2 ;  /* 0x000000018b037810 */ /* 0x000fe20007ffe102 */
[----:B------:R-:W-:Y:S01]  /*1d70*/  UIADD3 UR10, UR6, 0x2, URZ ;  /* 0x00000002060a7890 */ /* 0x000fe2000fffe03f */
[----:B------:R-:W-:Y:S01]  /*1d80*/  @!P1 PRMT R0, RZ, 0x654, R0 ;  /* 0x00000654ff009816 */ /* 0x000fe20000000000 */
[----:B------:R-:W-:Y:S01]  /*1d90*/  UIADD3 UR12, UR4, 0x300, URZ ;  /* 0x00000300040c7890 */ /* 0x000fe2000fffe03f */
[----:B------:R-:W-:Y:S01]  /*1da0*/  IMAD R8, R16, -0x2, R2 ;  /* 0xfffffffe10087824 */ /* 0x000fe200078e0202 */
[----:B------:R-:W-:-:S02]  /*1db0*/  UIADD3 UR14, UR6, 0x200, URZ ;  /* 0x00000200060e7890 */ /* 0x000fc4000fffe03f */
[----:B------:R-:W-:Y:S01]  /*1dc0*/  HGMMA.64x128x16.F32 R24, gdesc[UR4], RZ, !UPT, gsb0 ;  /* 0x01e00000041879f0 */ /* 0x000fe2000c0008ff */
[----:B------:R-:W-:Y:S01]  /*1dd0*/  UIADD3 UR16, UR4, 0x302, URZ ;  /* 0x0000030204107890 */ /* 0x000fe2000fffe03f */
[----:B------:R-:W-:Y:S01]  /*1de0*/  IMAD R3, R16, -0x2, R3 ;  /* 0xfffffffe10037824 */ /* 0x000fe200078e0203 */
[----:B------:R-:W-:Y:S01]  /*1df0*/  UIADD3 UR18, UR6, 0x202, URZ ;  /* 0x0000020206127890 */ /* 0x000fe2000fffe03f */
[----:B------:R-:W-:Y:S01]  /*1e00*/  LEA R9, R88, 0xffffff80, 0x7 ;  /* 0xffffff8058097811 */ /* 0x000fe200078e38ff */
        /* <DEDUP_REMOVED lines=49> */
.L_x_9116:
[----:B------:R-:W-:-:S06]  /*2120*/  UISETP.NE.AND UP1, UPT, UR7, 0x1, UPT ;  /* 0x000000010700788c */ /* 0x000fcc000bf25270 */
[----:B------:R-:W-:-:S05]  /*2130*/  PLOP3.LUT P2, PT, PT, PT, UP1, 0x80, 0x0 ;  /* 0x000000000000781c */ /* 0x000fca0003f4f018 */
[----:B------:R-:W-:-:S08]  /*2140*/  @UP1 ULDC.64 UR10, c[0x0][0x9e8] ;  /* 0x00027a00000a1ab9 */ /* 0x000fd00000000a00 */
[----:B------:R-:W-:-:S05]  /*2150*/  @P2 IMAD.HI.U32 R5, R3, UR10, RZ ;  /* 0x0000000a03052c27 */ /* 0x000fca000f8e00ff */
[----:B------:R-:W-:-:S07]  /*2160*/  @P2 SHF.R.U32.HI R3, RZ, UR11, R5 ;  /* 0x0000000bff032c19 */ /* 0x000fce0008011605 */
.L_x_9117:
[----:B------:R-:W-:Y:S05]  /*2170*/  BSYNC B0 ;  /* 0x0000000000007941 */ /* 0x000fea0003800000 */
.L_x_9115:
[----:B------:R-:W-:-:S04]  /*2180*/  IMAD R3, R3, UR7, -R9 ;  /* 0x0000000703037c24 */ /* 0x000fc8000f8e0a09 */
[----:B------:R-:W-:-:S05]  /*2190*/  IMAD R3, R16, -0x2, R3 ;  /* 0xfffffffe10037824 */ /* 0x000fca00078e0203 */
[----:B------:R-:W-:Y:S02]  /*21a0*/  VIMNMX R2, R2, R3, !PT ;  /* 0x0000000302027248 */ /* 0x000fe40007fe0100 */
[----:B------:R-:W-:-:S07]  /*21b0*/  VIADDMNMX R0, R3, UR7, R0, PT ;  /* 0x0000000703007c46 */ /* 0x000fce000b800100 */
.L_x_9114:
[----:B------:R-:W-:Y:S01]  /*21c0*/  ISETP.GE.AND P4, PT, R4, 0x9, PT ;  /* 0x000000090400780c */ /* 0x000fe20003f86270 */
[----:B------:R-:W-:Y:S01]  /*21d0*/  VIADD R5, R6, 0x8 ;  /* 0x0000000806057836 */ /* 0x000fe20000000000 */
[C---:B------:R-:W-:Y:S02]  /*21e0*/  ISETP.GE.AND P2, PT, R4.reuse, 0x2, PT ;  /* 0x000000020400780c */ /* 0x040fe40003f46270 */
[----:B------:R-:W-:Y:S01]  /*21f0*/  ISETP.GE.AND P5, PT, R4, 0xa, PT ;  /* 0x0000000a0400780c */ /* 0x000fe20003fa6270 */
[----:B------:R-:W-:Y:S01]  /*2200*/  IMAD.IADD R3, R10, 0x1, R5 ;  /* 0x000000010a037824 */ /* 0x000fe200078e0205 */
        /* <DEDUP_REMOVED lines=178> */
[----:B------:R-:W-:Y:S02]  /*2d30*/  ISETP.GT.AND P6, PT, R2, 0x79, !P6 ;  /* 0x000000790200780c */ /* 0x000fe400077c4270 */
[----:B------:R-:W-:Y:S02]  /*2d40*/  VIADDMNMX R2, R5, R11, R8, PT ;  /* 0x0000000b05027246 */ /* 0x000fe40003800108 */
        /* <DEDUP_REMOVED lines=18> */
.L_x_9120:
[----:B------:R-:W-:-:S06]  /*2e70*/  UISETP.NE.AND UP1, UPT, UR7, 0x1, UPT ;  /* 0x000000010700788c */ /* 0x000fcc000bf25270 */
[----:B------:R-:W-:-:S05]  /*2e80*/  PLOP3.LUT P6, PT, PT, PT, UP1, 0x80, 0x0 ;  /* 0x000000000000781c */ /* 0x000fca0003fcf018 */
[----:B------:R-:W-:-:S08]  /*2e90*/  @UP1 ULDC.64 UR10, c[0x0][0x9e8] ;  /* 0x00027a00000a1ab9 */ /* 0x000fd00000000a00 */
[----:B------:R-:W-:Y:S01]  /*2ea0*/  @P6 IMAD.HI.U32 R4, R0, UR10, RZ ;  /* 0x0000000a00046c27 */ /* 0x000fe2000f8e00ff */
[----:B------:R-:W-:-:S13]  /*2eb0*/  PLOP3.LUT P6, PT, PT, PT, UP1, 0x80, 0x0 ;  /* 0x000000000000781c */ /* 0x000fda0003fcf018 */
[----:B------:R-:W-:-:S07]  /*2ec0*/  @P6 SHF.R.U32.HI R0, RZ, UR11, R4 ;  /* 0x0000000bff006c19 */ /* 0x000fce0008011604 */
.L_x_9121:
[----:B------:R-:W-:Y:S05]  /*2ed0*/  BSYNC B0 ;  /* 0x0000000000007941 */ /* 0x000fea0003800000 */
.L_x_9119:
[----:B------:R-:W-:-:S04]  /*2ee0*/  IMAD R9, R0, UR7, -R9 ;  /* 0x0000000700097c24 */ /* 0x000fc8000f8e0a09 */
[----:B------:R-:W-:-:S05]  /*2ef0*/  IMAD R9, R16, -0x2, R9 ;  /* 0xfffffffe10097824 */ /* 0x000fca00078e0209 */
[----:B------:R-:W-:Y:S02]  /*2f00*/  VIMNMX R3, R3, R9, !PT ;  /* 0x0000000903037248 */ /* 0x000fe40007fe0100 */
[----:B------:R-:W-:-:S07]  /*2f10*/  VIADDMNMX R2, R9, UR7, R2, PT ;  /* 0x0000000709027c46 */ /* 0x000fce000b800102 */
.L_x_9118:
[----:B------:R-:W-:Y:S01]  /*2f20*/  ISETP.GT.AND P2, PT, R3, 0x1, !P2 ;  /* 0x000000010300780c */ /* 0x000fe20005744270 */
[----:B------:R-:W-:Y:S01]  /*2f30*/  ULDC UR33, c[0x0][0x988] ;  /* 0x0002620000217ab9 */ /* 0x000fe20000000800 */
[----:B------:R-:W-:Y:S02]  /*2f40*/  LOP3.LUT P6, RZ, R22, 0x8, RZ, 0xc0, !PT ;  /* 0x0000000816ff7812 */ /* 0x000fe400078cc0ff */
        /* <DEDUP_REMOVED lines=76> */
[C---:B------:R-:W-:Y:S01]  /*3410*/  ISETP.GT.AND P3, PT, R3.reuse, 0x70, !P3 ;  /* 0x000000700300780c */ /* 0x040fe20005f64270 */
[----:B------:R-:W0:Y:S01]  /*3420*/  SHFL.BFLY PT, R9, R8, 0x2, 0x1f ;  /* 0x0c401f0008097f89 */ /* 0x000e2200000e0000 */
[----:B------:R-:W-:Y:S02]  /*3430*/  FSEL R50, R50, -INF , !P2 ;  /* 0xff80000032327808 */ /* 0x000fe40005000000 */
[----:B------:R-:W-:Y:S02]  /*3440*/  LOP3.LUT P2, RZ, R22, 0x20000, RZ, 0xc0, !PT ;  /* 0x0002000016ff7812 */ /* 0x000fe4000784c0ff */
[C---:B------:R-:W-:Y:S02]  /*3450*/  ISETP.GT.AND P4, PT, R3.reuse, 0x71, !P4 ;  /* 0x000000710300780c */ /* 0x040fe40006784270 */
[C---:B------:R-:W-:Y:S02]  /*3460*/  ISETP.GT.AND P2, PT, R3.reuse, 0x31, !P2 ;  /* 0x000000310300780c */ /* 0x040fe40005744270 */
[----:B------:R-:W-:-:S02]  /*3470*/  ISETP.GT.AND P5, PT, R3, 0x78, !P5 ;  /* 0x000000780300780c */ /* 0x000fc40006fa4270 */
[C---:B------:R-:W-:Y:S02]  /*3480*/  ISETP.LT.OR P2, PT, R2.reuse, 0x32, P2 ;  /* 0x000000320200780c */ /* 0x040fe40001741670 */
[----:B------:R-:W-:Y:S02]  /*3490*/  ISETP.LT.OR P3, PT, R2, 0x71, P3 ;  /* 0x000000710200780c */ /* 0x000fe40001f61670 */
[----:B------:R-:W-:Y:S02]  /*34a0*/  FSEL R51, R51, -INF , !P2 ;  /* 0xff80000033337808 */ /* 0x000fe40005000000 */
[----:B------:R-:W-:Y:S02]  /*34b0*/  LOP3.LUT P2, RZ, R22, 0x10000, RZ, 0xc0, !PT ;  /* 0x0001000016ff7812 */ /* 0x000fe4000784c0ff */
        /* <DEDUP_REMOVED lines=16> */
[----:B------:R-:W-:-:S04]  /*35c0*/  ISETP.LT.OR P2, PT, R2, 0x41, P2 ;  /* 0x000000410200780c */ /* 0x000fc80001741670 */
[----:B------:R-:W-:Y:S02]  /*35d0*/  FSEL R58, R58, -INF , !P2 ;  /* 0xff8000003a3a7808 */ /* 0x000fe40005000000 */
[----:B------:R-:W-:Y:S02]  /*35e0*/  LOP3.LUT P2, RZ, R22, 0x2000, RZ, 0xc0, !PT ;  /* 0x0000200016ff7812 */ /* 0x000fe4000784c0ff */
[----:B0-----:R-:W-:Y:S02]  /*35f0*/  FMNMX.FTZ R0, R9, R0, !PT ;  /* 0x0000000009007209 */ /* 0x001fe40007810000 */
[----:B------:R-:W-:-:S03]  /*3600*/  ISETP.GT.AND P2, PT, R3, 0x41, !P2 ;  /* 0x000000410300780c */ /* 0x000fc60005744270 */
[----:B------:R-:W-:Y:S01]  /*3610*/  FMUL.FTZ R20, R0, UR33 ;  /* 0x0000002100147c20 */ /* 0x000fe20008410000 */
        /* <DEDUP_REMOVED lines=46> */
[----:B------:R-:W-:Y:S01]  /*3900*/  ISETP.GT.AND P6, PT, R3, 0x79, !P6 ;  /* 0x000000790300780c */ /* 0x000fe200077c4270 */
[--C-:B------:R-:W-:Y:S01]  /*3910*/  FFMA.FTZ R56, R56, UR33, -R20.reuse ;  /* 0x0000002138387c23 */ /* 0x100fe20008010814 */
[----:B------:R-:W-:Y:S01]  /*3920*/  FSEL R4, R26, -INF , !P2 ;  /* 0xff8000001a047808 */ /* 0x000fe20005000000 */
[--C-:B------:R-:W-:Y:S01]  /*3930*/  FFMA.FTZ R57, R57, UR33, -R20.reuse ;  /* 0x0000002139397c23 */ /* 0x100fe20008010814 */
[----:B------:R-:W-:Y:S01]  /*3940*/  LOP3.LUT P2, RZ, R22, 0x4000000, RZ, 0xc0, !PT ;  /* 0x0400000016ff7812 */ /* 0x000fe2000784c0ff */
[--C-:B------:R-:W-:Y:S01]  /*3950*/  FFMA.FTZ R9, R25, UR33, -R20.reuse ;  /* 0x0000002119097c23 */ /* 0x100fe20008010814 */
[----:B------:R-:W-:Y:S01]  /*3960*/  FMNMX.FTZ R7, R4, R27, !PT ;  /* 0x0000001b04077209 */ /* 0x000fe20007810000 */
[--C-:B------:R-:W-:Y:S01]  /*3970*/  FFMA.FTZ R11, R29, UR33, -R20.reuse ;  /* 0x000000211d0b7c23 */ /* 0x100fe20008010814 */
[----:B------:R-:W-:Y:S01]  /*3980*/  ISETP.GT.AND P2, PT, R3, 0x69, !P2 ;  /* 0x000000690300780c */ /* 0x000fe20005744270 */
        /* <DEDUP_REMOVED lines=26> */
[----:B0-----:R-:W-:-:S03]  /*3b30*/  FFMA.FTZ R57, R76, UR33, -R20 ;  /* 0x000000214c397c23 */ /* 0x001fc60008010814 */
[----:B------:R-:W-:Y:S01]  /*3b40*/  FMNMX.FTZ R7, R43, R24, !PT ;  /* 0x000000182b077209 */ /* 0x000fe20007810000 */
[----:B------:R-:W-:Y:S02]  /*3b50*/  FFMA.FTZ R24, R40, UR33, -R20 ;  /* 0x0000002128187c23 */ /* 0x000fe40008010814 */
[----:B------:R-:W0:Y:S01]  /*3b60*/  MUFU.EX2 R9, R9 ;  /* 0x0000000900097308 */ /* 0x000e220000000800 */
[----:B------:R-:W-:-:S04]  /*3b70*/  FMNMX.FTZ R26, R46, R7, !PT ;  /* 0x000000072e1a7209 */ /* 0x000fc80007810000 */
[----:B------:R-:W-:-:S03]  /*3b80*/  FMNMX.FTZ R7, R47, R26, !PT ;  /* 0x0000001a2f077209 */ /* 0x000fc60007810000 */
[----:B------:R-:W1:Y:S01]  /*3b90*/  MUFU.EX2 R10, R10 ;  /* 0x0000000a000a7308 */ /* 0x000e620000000800 */
[----:B------:R-:W-:-:S04]  /*3ba0*/  FMNMX.FTZ R26, R50, R7, !PT ;  /* 0x00000007321a7209 */ /* 0x000fc80007810000 */
[----:B------:R-:W-:Y:S01]  /*3bb0*/  FMNMX.FTZ R7, R51, R26, !PT ;  /* 0x0000001a33077209 */ /* 0x000fe20007810000 */
[----:B------:R-:W-:Y:S02]  /*3bc0*/  FFMA.FTZ R26, R44, UR33, -R20 ;  /* 0x000000212c1a7c23 */ /* 0x000fe40008010814 */
[----:B------:R-:W2:Y:S01]  /*3bd0*/  MUFU.EX2 R11, R11 ;  /* 0x0000000b000b7308 */ /* 0x000ea20000000800 */
        /* <DEDUP_REMOVED lines=26> */
[----:B------:R-:W-:Y:S01]  /*3d80*/  FMNMX.FTZ R7, R83, R36, !PT ;  /* 0x0000002453077209 */ /* 0x000fe20007810000 */
[--C-:B------:R-:W-:Y:S02]  /*3d90*/  FFMA.FTZ R36, R60, UR33, -R20.reuse ;  /* 0x000000213c247c23 */ /* 0x100fe40008010814 */
[----:B------:R-:W-:Y:S01]  /*3da0*/  MUFU.EX2 R26, R26 ;  /* 0x0000001a001a7308 */ /* 0x000fe20000000800 */
[----:B------:R-:W-:Y:S01]  /*3db0*/  FMNMX.FTZ R40, R86, R7, !PT ;  /* 0x0000000756287209 */ /* 0x000fe20007810000 */
[----:B---3--:R-:W-:-:S03]  /*3dc0*/  FFMA.FTZ R56, R73, UR33, -R20 ;  /* 0x0000002149387c23 */ /* 0x008fc60008010814 */
[----:B------:R-:W-:Y:S01]  /*3dd0*/  FMNMX.FTZ R7, R87, R40, !PT ;  /* 0x0000002857077209 */ /* 0x000fe20007810000 */
[--C-:B------:R-:W-:Y:S02]  /*3de0*/  FFMA.FTZ R40, R64, UR33, -R20.reuse ;  /* 0x0000002140287c23 */ /* 0x100fe40008010814 */
[----:B------:R-:W-:Y:S02]  /*3df0*/  MUFU.EX2 R25, R25 ;  /* 0x0000001900197308 */ /* 0x000fe40000000800 */
[----:B------:R-:W3:Y:S06]  /*3e00*/  SHFL.BFLY PT, R44, R7, 0x2, 0x1f ;  /* 0x0c401f00072c7f89 */ /* 0x000eec00000e0000 */
[----:B------:R-:W-:Y:S08]  /*3e10*/  MUFU.EX2 R28, R28 ;  /* 0x0000001c001c7308 */ /* 0x000ff00000000800 */
[----:B------:R-:W-:Y:S08]  /*3e20*/  MUFU.EX2 R29, R29 ;  /* 0x0000001d001d7308 */ /* 0x000ff00000000800 */
[----:B------:R-:W-:Y:S01]  /*3e30*/  MUFU.EX2 R32, R32 ;  /* 0x0000002000207308 */ /* 0x000fe20000000800 */
[----:B---3--:R-:W-:Y:S01]  /*3e40*/  FMNMX.FTZ R60, R7, R44, !PT ;  /* 0x0000002c073c7209 */ /* 0x008fe20007810000 */
[----:B------:R-:W-:-:S04]  /*3e50*/  FFMA.FTZ R44, R77, UR33, -R20 ;  /* 0x000000214d2c7c23 */ /* 0x000fc80008010814 */
[----:B------:R-:W3:Y:S02]  /*3e60*/  SHFL.BFLY PT, R7, R60, 0x1, 0x1f ;  /* 0x0c201f003c077f89 */ /* 0x000ee400000e0000 */
[----:B------:R-:W-:Y:S08]  /*3e70*/  MUFU.EX2 R33, R33 ;  /* 0x0000002100217308 */ /* 0x000ff00000000800 */
[----:B------:R-:W-:Y:S08]  /*3e80*/  MUFU.EX2 R36, R36 ;  /* 0x0000002400247308 */ /* 0x000ff00000000800 */
[----:B------:R-:W-:Y:S01]  /*3e90*/  MUFU.EX2 R37, R37 ;  /* 0x0000002500257308 */ /* 0x000fe20000000800 */
[----:B---3--:R-:W-:Y:S01]  /*3ea0*/  FMNMX.FTZ R7, R60, R7, !PT ;  /* 0x000000073c077209 */ /* 0x008fe20007810000 */
[----:B------:R-:W-:-:S06]  /*3eb0*/  FFMA.FTZ R60, R84, UR33, -R20 ;  /* 0x00000021543c7c23 */ /* 0x000fcc0008010814 */
[----:B------:R-:W-:Y:S01]  /*3ec0*/  MUFU.EX2 R40, R40 ;  /* 0x0000002800287308 */ /* 0x000fe20000000800 */
[C---:B------:R-:W-:Y:S01]  /*3ed0*/  FSETP.NEU.FTZ.AND P2, PT, R7.reuse, -INF , PT ;  /* 0xff8000000700780b */ /* 0x040fe20003f5d000 */
[----:B------:R-:W-:-:S05]  /*3ee0*/  FMUL.FTZ R64, R7, UR33 ;  /* 0x0000002107407c20 */ /* 0x000fca0008410000 */
[----:B------:R-:W-:Y:S01]  /*3ef0*/  FSEL R20, R64, RZ, P2 ;  /* 0x000000ff40147208 */ /* 0x000fe20001000000 */
[----:B------:R-:W-:Y:S01]  /*3f00*/  MUFU.EX2 R41, R41 ;  /* 0x0000002900297308 */ /* 0x000fe20000000800 */
[----:B------:R-:W-:-:S03]  /*3f10*/  PLOP3.LUT P2, PT, PT, PT, UP0, 0x40, 0x0 ;  /* 0x000000000000781c */ /* 0x000fc60003f4e808 */
        /* <DEDUP_REMOVED lines=10> */
[----:B0-----:R-:W-:Y:S01]  /*3fc0*/  FADD.FTZ R59, R8, R9 ;  /* 0x00000009083b7221 */ /* 0x001fe20000010000 */
[--C-:B------:R-:W-:Y:S01]  /*3fd0*/  FFMA.FTZ R34, R42, UR33, -R20.reuse ;  /* 0x000000212a227c23 */ /* 0x100fe20008010814 */
[--C-:B------:R-:W-:Y:S01]  /*3fe0*/  FFMA.FTZ R35, R43, UR33, -R20.reuse ;  /* 0x000000212b237c23 */ /* 0x100fe20008010814 */
[--C-:B------:R-:W-:Y:S01]  /*3ff0*/  FFMA.FTZ R42, R50, UR33, -R20.reuse ;  /* 0x00000021322a7c23 */ /* 0x100fe20008010814 */
[----:B------:R-:W0:Y:S01]  /*4000*/  MUFU.EX2 R65, R65 ;  /* 0x0000004100417308 */ /* 0x000e220000000800 */
[--C-:B------:R-:W-:Y:S01]  /*4010*/  FFMA.FTZ R43, R47, UR33, -R20.reuse ;  /* 0x000000212f2b7c23 */ /* 0x100fe20008010814 */
[--C-:B------:R-:W-:Y:S01]  /*4020*/  FFMA.FTZ R50, R62, UR33, -R20.reuse ;  /* 0x000000213e327c23 */ /* 0x100fe20008010814 */
[--C-:B------:R-:W-:Y:S01]  /*4030*/  FFMA.FTZ R47, R51, UR33, -R20.reuse ;  /* 0x00000021332f7c23 */ /* 0x100fe20008010814 */
[----:B-1----:R-:W-:Y:S01]  /*4040*/  FADD.FTZ R62, R10, R59 ;  /* 0x0000003b0a3e7221 */ /* 0x002fe20000010000 */
[--C-:B------:R-:W-:Y:S01]  /*4050*/  FFMA.FTZ R51, R54, UR33, -R20.reuse ;  /* 0x0000002136337c23 */ /* 0x100fe20008010814 */
[----:B------:R-:W-:Y:S01]  /*4060*/  F2FP.F16.F32.PACK_AB R8, R9, R8 ;  /* 0x000000080908723e */ /* 0x000fe200000000ff */
[--C-:B------:R-:W-:Y:S01]  /*4070*/  FFMA.FTZ R54, R55, UR33, -R20.reuse ;  /* 0x0000002137367c23 */ /* 0x100fe20008010814 */
[----:B------:R-:W1:Y:S01]  /*4080*/  MUFU.EX2 R68, R68 ;  /* 0x0000004400447308 */ /* 0x000e620000000800 */
[--C-:B------:R-:W-:Y:S01]  /*4090*/  FFMA.FTZ R31, R39, UR33, -R20.reuse ;  /* 0x00000021271f7c23 */ /* 0x100fe20008010814 */
[----:B------:R-:W-:Y:S01]  /*40a0*/  FFMA.FTZ R55, R63, UR33, -R20 ;  /* 0x000000213f377c23 */ /* 0x000fe20008010814 */
[C---:B--2---:R-:W-:Y:S01]  /*40b0*/  FADD.FTZ R63, R11.reuse, R62 ;  /* 0x0000003e0b3f7221 */ /* 0x044fe20000010000 */
[--C-:B------:R-:W-:Y:S01]  /*40c0*/  FFMA.FTZ R39, R58, UR33, -R20.reuse ;  /* 0x000000213a277c23 */ /* 0x100fe20008010814 */
[--C-:B------:R-:W-:Y:S01]  /*40d0*/  FFMA.FTZ R58, R66, UR33, -R20.reuse ;  /* 0x00000021423a7c23 */ /* 0x100fe20008010814 */
[----:B------:R-:W-:Y:S01]  /*40e0*/  F2FP.F16.F32.PACK_AB R10, R11, R10 ;  /* 0x0000000a0b0a723e */ /* 0x000fe200000000ff */
[--C-:B------:R-:W-:Y:S01]  /*40f0*/  FFMA.FTZ R59, R67, UR33, -R20.reuse ;  /* 0x00000021433b7c23 */ /* 0x100fe20008010814 */
[----:B------:R-:W2:Y:S01]  /*4100*/  MUFU.EX2 R69, R69 ;  /* 0x0000004500457308 */ /* 0x000ea20000000800 */
[----:B0-----:R-:W-:Y:S01]  /*4110*/  FADD.FTZ R9, R64, R65 ;  /* 0x0000004140097221 */ /* 0x001fe20000010000 */
[--C-:B------:R-:W-:Y:S01]  /*4120*/  FFMA.FTZ R71, R71, UR33, -R20.reuse ;  /* 0x0000002147477c23 */ /* 0x100fe20008010814 */
[--C-:B------:R-:W-:Y:S01]  /*4130*/  FFMA.FTZ R74, R74, UR33, -R20.reuse ;  /* 0x000000214a4a7c23 */ /* 0x100fe20008010814 */
[--C-:B------:R-:W-:Y:S01]  /*4140*/  FFMA.FTZ R75, R75, UR33, -R20.reuse ;  /* 0x000000214b4b7c23 */ /* 0x100fe20008010814 */
[--C-:B------:R-:W-:Y:S01]  /*4150*/  FFMA.FTZ R78, R78, UR33, -R20.reuse ;  /* 0x000000214e4e7c23 */ /* 0x100fe20008010814 */
[--C-:B------:R-:W-:Y:S01]  /*4160*/  FFMA.FTZ R79, R79, UR33, -R20.reuse ;  /* 0x000000214f4f7c23 */ /* 0x100fe20008010814 */
[--C-:B------:R-:W-:Y:S01]  /*4170*/  FFMA.FTZ R82, R82, UR33, -R20.reuse ;  /* 0x0000002152527c23 */ /* 0x100fe20008010814 */
[----:B------:R-:W0:Y:S01]  /*4180*/  MUFU.EX2 R4, R4 ;  /* 0x0000000400047308 */ /* 0x000e220000000800 */
[----:B-1----:R-:W-:Y:S01]  /*4190*/  FADD.FTZ R62, R68, R9 ;  /* 0x00000009443e7221 */ /* 0x002fe20000010000 */
[----:B------:R-:W-:Y:S01]  /*41a0*/  F2FP.F16.F32.PACK_AB R9, R65, R64 ;  /* 0x000000404109723e */ /* 0x000fe200000000ff */
[----:B------:R-:W-:Y:S01]  /*41b0*/  FADD.FTZ R64, R12, R63 ;  /* 0x0000003f0c407221 */ /* 0x000fe20000010000 */
[----:B------:R-:W-:Y:S01]  /*41c0*/  F2FP.F16.F32.PACK_AB R12, R13, R12 ;  /* 0x0000000c0d0c723e */ /* 0x000fe200000000ff */
[--C-:B------:R-:W-:Y:S01]  /*41d0*/  FFMA.FTZ R83, R83, UR33, -R20.reuse ;  /* 0x0000002153537c23 */ /* 0x100fe20008010814 */
[----:B------:R-:W-:Y:S01]  /*41e0*/  FFMA.FTZ R86, R86, UR33, -R20 ;  /* 0x0000002156567c23 */ /* 0x000fe20008010814 */
[----:B------:R-:W-:Y:S01]  /*41f0*/  FADD.FTZ R65, R13, R64 ;  /* 0x000000400d417221 */ /* 0x000fe20000010000 */
[----:B------:R-:W1:Y:S01]  /*4200*/  MUFU.EX2 R27, R27 ;  /* 0x0000001b001b7308 */ /* 0x000e620000000800 */
[C---:B--2---:R-:W-:Y:S01]  /*4210*/  FADD.FTZ R63, R69.reuse, R62 ;  /* 0x0000003e453f7221 */ /* 0x044fe20000010000 */
[----:B------:R-:W-:Y:S01]  /*4220*/  F2FP.F16.F32.PACK_AB R11, R69, R68 ;  /* 0x00000044450b723e */ /* 0x000fe200000000ff */
[----:B------:R-:W-:Y:S01]  /*4230*/  FADD.FTZ R66, R14, R65 ;  /* 0x000000410e427221 */ /* 0x000fe20000010000 */
[----:B------:R-:W-:Y:S01]  /*4240*/  F2FP.F16.F32.PACK_AB R14, R15, R14 ;  /* 0x0000000e0f0e723e */ /* 0x000fe200000000ff */
[--C-:B------:R-:W-:Y:S01]  /*4250*/  FFMA.FTZ R62, R70, UR33, -R20.reuse ;  /* 0x00000021463e7c23 */ /* 0x100fe20008010814 */
[----:B------:R-:W-:Y:S01]  /*4260*/  FFMA.FTZ R20, R87, UR33, -R20 ;  /* 0x0000002157147c23 */ /* 0x000fe20008010814 */
[----:B------:R-:W-:Y:S01]  /*4270*/  FADD.FTZ R65, R15, R66 ;  /* 0x000000420f417221 */ /* 0x000fe20000010000 */
[----:B------:R-:W2:Y:S01]  /*4280*/  MUFU.EX2 R30, R30 ;  /* 0x0000001e001e7308 */ /* 0x000ea20000000800 */
[----:B0-----:R-:W-:Y:S01]  /*4290*/  FADD.FTZ R64, R4, R63 ;  /* 0x0000003f04407221 */ /* 0x001fe20000010000 */
[----:B------:R0:W-:Y:S01]  /*42a0*/  STSM.16.M88.4 [R17+0x21800], R8 ;  /* 0x0218000811007844 */ /* 0x0001e20000000200 */
[----:B------:R-:W-:Y:S01]  /*42b0*/  FADD.FTZ R66, R24, R65 ;  /* 0x0000004118427221 */ /* 0x000fe20000010000 */
[----:B------:R-:W-:-:S03]  /*42c0*/  F2FP.F16.F32.PACK_AB R24, R21, R24 ;  /* 0x000000181518723e */ /* 0x000fc600000000ff */
[----:B------:R-:W-:Y:S01]  /*42d0*/  FADD.FTZ R65, R21, R66 ;  /* 0x0000004215417221 */ /* 0x000fe20000010000 */
[----:B------:R-:W3:Y:S01]  /*42e0*/  MUFU.EX2 R31, R31 ;  /* 0x0000001f001f7308 */ /* 0x000ee20000000800 */
[----:B-1----:R-:W-:Y:S02]  /*42f0*/  FADD.FTZ R63, R27, R64 ;  /* 0x000000401b3f7221 */ /* 0x002fe40000010000 */
[----:B------:R-:W-:Y:S01]  /*4300*/  FADD.FTZ R66, R26, R65 ;  /* 0x000000411a427221 */ /* 0x000fe20000010000 */
[----:B------:R-:W-:-:S03]  /*4310*/  F2FP.F16.F32.PACK_AB R26, R25, R26 ;  /* 0x0000001a191a723e */ /* 0x000fc600000000ff */
[----:B------:R-:W-:Y:S01]  /*4320*/  FADD.FTZ R65, R25, R66 ;  /* 0x0000004219417221 */ /* 0x000fe20000010000 */
[----:B------:R-:W1:Y:S01]  /*4330*/  MUFU.EX2 R34, R34 ;  /* 0x0000002200227308 */ /* 0x000e620000000800 */
[----:B--2---:R-:W-:Y:S01]  /*4340*/  FADD.FTZ R64, R30, R63 ;  /* 0x0000003f1e407221 */ /* 0x004fe20000010000 */
[----:B0-----:R-:W-:Y:S01]  /*4350*/  F2FP.F16.F32.PACK_AB R8, R29, R28 ;  /* 0x0000001c1d08723e */ /* 0x001fe200000000ff */
[----:B------:R-:W-:-:S04]  /*4360*/  FADD.FTZ R66, R28, R65 ;  /* 0x000000411c427221 */ /* 0x000fc80000010000 */
[----:B------:R-:W-:Y:S01]  /*4370*/  FADD.FTZ R15, R29, R66 ;  /* 0x000000421d0f7221 */ /* 0x000fe20000010000 */
[----:B------:R-:W0:Y:S01]  /*4380*/  MUFU.EX2 R35, R35 ;  /* 0x0000002300237308 */ /* 0x000e220000000800 */
[C---:B---3--:R-:W-:Y:S02]  /*4390*/  FADD.FTZ R63, R31.reuse, R64 ;  /* 0x000000401f3f7221 */ /* 0x048fe40000010000 */
[----:B------:R-:W-:Y:S01]  /*43a0*/  FADD.FTZ R10, R32, R15 ;  /* 0x0000000f200a7221 */ /* 0x000fe20000010000 */
[----:B------:R-:W-:Y:S02]  /*43b0*/  F2FP.F16.F32.PACK_AB R15, R31, R30 ;  /* 0x0000001e1f0f723e */ /* 0x000fe400000000ff */
[----:B------:R-:W-:Y:S01]  /*43c0*/  F2FP.F16.F32.PACK_AB R30, R37, R36 ;  /* 0x00000024251e723e */ /* 0x000fe200000000ff */
[C---:B------:R-:W-:Y:S01]  /*43d0*/  FADD.FTZ R28, R33.reuse, R10 ;  /* 0x0000000a211c7221 */ /* 0x040fe20000010000 */
[----:B------:R-:W2:Y:S01]  /*43e0*/  MUFU.EX2 R38, R38 ;  /* 0x0000002600267308 */ /* 0x000ea20000000800 */
[----:B-1----:R-:W-:Y:S01]  /*43f0*/  FADD.FTZ R64, R34, R63 ;  /* 0x0000003f22407221 */ /* 0x002fe20000010000 */
[----:B------:R-:W-:Y:S01]  /*4400*/  F2FP.F16.F32.PACK_AB R10, R33, R32 ;  /* 0x00000020210a723e */ /* 0x000fe200000000ff */
[----:B------:R-:W-:Y:S01]  /*4410*/  FADD.FTZ R11, R3, R28 ;  /* 0x0000001c030b7221 */ /* 0x000fe20000010000 */
[----:B------:R-:W-:-:S03]  /*4420*/  IMAD.IADD R32, R137, 0x1, -R139 ;  /* 0x0000000189207824 */ /* 0x000fc600078e0a8b */
[----:B------:R-:W-:Y:S01]  /*4430*/  FADD.FTZ R11, R2, R11 ;  /* 0x0000000b020b7221 */ /* 0x000fe20000010000 */
[----:B------:R-:W1:Y:S01]  /*4440*/  MUFU.EX2 R43, R43 ;  /* 0x0000002b002b7308 */ /* 0x000e620000000800 */
[C---:B0-----:R-:W-:Y:S01]  /*4450*/  FADD.FTZ R63, R35.reuse, R64 ;  /* 0x00000040233f7221 */ /* 0x041fe20000010000 */
[----:B------:R-:W-:Y:S01]  /*4460*/  F2FP.F16.F32.PACK_AB R25, R35, R34 ;  /* 0x000000222319723e */ /* 0x000fe200000000ff */
[----:B------:R-:W-:-:S05]  /*4470*/  IMAD R32, R145, 0xc0, R32 ;  /* 0x000000c091207824 */ /* 0x000fca00078e0220 */
[----:B------:R-:W0:Y:S01]  /*4480*/  MUFU.EX2 R42, R42 ;  /* 0x0000002a002a7308 */ /* 0x000e220000000800 */
[----:B--2---:R-:W-:Y:S01]  /*4490*/  FADD.FTZ R64, R38, R63 ;  /* 0x0000003f26407221 */ /* 0x004fe20000010000 */
[----:B------:R-:W-:-:S06]  /*44a0*/  R2UR UR10, R32 ;  /* 0x00000000200a72ca */ /* 0x000fcc00000e0000 */
[----:B------:R-:W2:Y:S01]  /*44b0*/  MUFU.EX2 R47, R47 ;  /* 0x0000002f002f7308 */ /* 0x000ea20000000800 */
[----:B-1----:R-:W-:-:S06]  /*44c0*/  FADD.FTZ R13, R43, R64 ;  /* 0x000000402b0d7221 */ /* 0x002fcc0000010000 */
[----:B------:R-:W-:Y:S01]  /*44d0*/  UIADD3 UR6, UR10, UR6, URZ ;  /* 0x000000060a067290 */ /* 0x000fe2000fffe03f */
[----:B------:R-:W1:Y:S01]  /*44e0*/  MUFU.EX2 R51, R51 ;  /* 0x0000003300337308 */ /* 0x000e620000000800 */
[----:B0-----:R-:W-:Y:S01]  /*44f0*/  FADD.FTZ R64, R42, R13 ;  /* 0x0000000d2a407221 */ /* 0x001fe20000010000 */
[----:B------:R-:W-:Y:S02]  /*4500*/  F2FP.F16.F32.PACK_AB R13, R27, R4 ;  /* 0x000000041b0d723e */ /* 0x000fe400000000ff */
[----:B------:R-:W-:-:S03]  /*4510*/  F2FP.F16.F32.PACK_AB R27, R43, R38 ;  /* 0x000000262b1b723e */ /* 0x000fc600000000ff */
[----:B------:R0:W-:Y:S01]  /*4520*/  STSM.16.M88.4 [R23], R12 ;  /* 0x0000000c17007844 */ /* 0x0001e20000000200 */
[----:B------:R-:W3:Y:S01]  /*4530*/  MUFU.EX2 R54, R54 ;  /* 0x0000003600367308 */ /* 0x000ee20000000800 */
[----:B--2---:R-:W-:Y:S02]  /*4540*/  FADD.FTZ R64, R47, R64 ;  /* 0x000000402f407221 */ /* 0x004fe40000010000 */
[----:B------:R-:W-:Y:S05]  /*4550*/  STSM.16.M88.4 [R19], R24 ;  /* 0x0000001813007844 */ /* 0x000fea0000000200 */
[----:B------:R-:W2:Y:S01]  /*4560*/  MUFU.EX2 R39, R39 ;  /* 0x0000002700277308 */ /* 0x000ea20000000800 */
[----:B-1----:R-:W-:Y:S01]  /*4570*/  FADD.FTZ R9, R51, R64 ;  /* 0x0000004033097221 */ /* 0x002fe20000010000 */
[----:B0-----:R-:W-:-:S06]  /*4580*/  F2FP.F16.F32.PACK_AB R12, R41, R40 ;  /* 0x00000028290c723e */ /* 0x001fcc00000000ff */
[----:B------:R-:W0:Y:S01]  /*4590*/  MUFU.EX2 R46, R46 ;  /* 0x0000002e002e7308 */ /* 0x000e220000000800 */
[----:B---3--:R-:W-:Y:S01]  /*45a0*/  FADD.FTZ R4, R54, R9 ;  /* 0x0000000936047221 */ /* 0x008fe20000010000 */
[----:B------:R-:W-:-:S06]  /*45b0*/  F2FP.F16.F32.PACK_AB R9, R47, R42 ;  /* 0x0000002a2f09723e */ /* 0x000fcc00000000ff */
[----:B------:R-:W1:Y:S01]  /*45c0*/  MUFU.EX2 R50, R50 ;  /* 0x0000003200327308 */ /* 0x000e620000000800 */
[----:B--2---:R-:W-:Y:S01]  /*45d0*/  FADD.FTZ R21, R39, R4 ;  /* 0x0000000427157221 */ /* 0x004fe20000010000 */
[----:B------:R-:W-:Y:S01]  /*45e0*/  FADD.FTZ R4, R36, R11 ;  /* 0x0000000b24047221 */ /* 0x000fe20000010000 */
[----:B------:R-:W-:-:S03]  /*45f0*/  F2FP.F16.F32.PACK_AB R11, R54, R51 ;  /* 0x00000033360b723e */ /* 0x000fc600000000ff */
[----:B------:R-:W-:Y:S02]  /*4600*/  FADD.FTZ R29, R37, R4 ;  /* 0x00000004251d7221 */ /* 0x000fe40000010000 */
[----:B------:R-:W2:Y:S01]  /*4610*/  MUFU.EX2 R55, R55 ;  /* 0x0000003700377308 */ /* 0x000ea20000000800 */
[----:B0-----:R-:W-:Y:S01]  /*4620*/  FADD.FTZ R21, R46, R21 ;  /* 0x000000152e157221 */ /* 0x001fe20000010000 */
[----:B------:R-:W-:Y:S01]  /*4630*/  FADD.FTZ R28, R40, R29 ;  /* 0x0000001d281c7221 */ /* 0x000fe20000010000 */
[----:B------:R0:W-:Y:S01]  /*4640*/  STSM.16.M88.4 [R18], R8 ;  /* 0x0000000812007844 */ /* 0x0001e20000000200 */
[----:B------:R-:W-:-:S04]  /*4650*/  F2FP.F16.F32.PACK_AB R29, R46, R39 ;  /* 0x000000272e1d723e */ /* 0x000fc800000000ff */
[----:B------:R-:W3:Y:S01]  /*4660*/  MUFU.EX2 R58, R58 ;  /* 0x0000003a003a7308 */ /* 0x000ee20000000800 */
[----:B-1----:R-:W-:-:S07]  /*4670*/  FADD.FTZ R4, R50, R21 ;  /* 0x0000001532047221 */ /* 0x002fce0000010000 */
[----:B------:R-:W1:Y:S01]  /*4680*/  MUFU.EX2 R59, R59 ;  /* 0x0000003b003b7308 */ /* 0x000e620000000800 */
[----:B--2---:R-:W-:Y:S01]  /*4690*/  FADD.FTZ R21, R55, R4 ;  /* 0x0000000437157221 */ /* 0x004fe20000010000 */
[----:B------:R-:W-:Y:S01]  /*46a0*/  FADD.FTZ R4, R41, R28 ;  /* 0x0000001c29047221 */ /* 0x000fe20000010000 */
[----:B------:R-:W-:Y:S02]  /*46b0*/  F2FP.F16.F32.PACK_AB R28, R2, R3 ;  /* 0x00000003021c723e */ /* 0x000fe400000000ff */
[----:B------:R-:W-:-:S03]  /*46c0*/  F2FP.F16.F32.PACK_AB R31, R55, R50 ;  /* 0x00000032371f723e */ /* 0x000fc600000000ff */
[----:B------:R-:W2:Y:S01]  /*46d0*/  MUFU.EX2 R45, R45 ;  /* 0x0000002d002d7308 */ /* 0x000ea20000000800 */
[----:B---3--:R-:W-:Y:S01]  /*46e0*/  FADD.FTZ R2, R58, R21 ;  /* 0x000000153a027221 */ /* 0x008fe20000010000 */
[----:B------:R3:W-:Y:S06]  /*46f0*/  STSM.16.M88.4 [R17+0x27800], R28 ;  /* 0x0278001c11007844 */ /* 0x0007ec0000000200 */
[----:B------:R-:W4:Y:S01]  /*4700*/  MUFU.EX2 R62, R62 ;  /* 0x0000003e003e7308 */ /* 0x000f220000000800 */
[----:B-1----:R-:W-:-:S07]  /*4710*/  FADD.FTZ R3, R59, R2 ;  /* 0x000000023b037221 */ /* 0x002fce0000010000 */
[----:B------:R-:W1:Y:S01]  /*4720*/  MUFU.EX2 R52, R52 ;  /* 0x0000003400347308 */ /* 0x000e620000000800 */
[----:B--2---:R-:W-:-:S07]  /*4730*/  FADD.FTZ R13, R45, R4 ;  /* 0x000000042d0d7221 */ /* 0x004fce0000010000 */
[----:B------:R-:W0:Y:S01]  /*4740*/  MUFU.EX2 R71, R71 ;  /* 0x0000004700477308 */ /* 0x000e220000000800 */
[----:B----4-:R-:W-:-:S07]  /*4750*/  FADD.FTZ R2, R62, R3 ;  /* 0x000000033e027221 */ /* 0x010fce0000010000 */
[----:B------:R-:W2:Y:S01]  /*4760*/  MUFU.EX2 R49, R49 ;  /* 0x0000003100317308 */ /* 0x000ea20000000800 */
[C---:B-1----:R-:W-:Y:S01]  /*4770*/  FADD.FTZ R4, R52.reuse, R13 ;  /* 0x0000000d34047221 */ /* 0x042fe20000010000 */
[----:B------:R-:W-:Y:S02]  /*4780*/  F2FP.F16.F32.PACK_AB R14, R52, R45 ;  /* 0x0000002d340e723e */ /* 0x000fe400000000ff */
[----:B------:R-:W-:-:S04]  /*4790*/  F2FP.F16.F32.PACK_AB R13, R59, R58 ;  /* 0x0000003a3b0d723e */ /* 0x000fc800000000ff */
[----:B------:R-:W1:Y:S01]  /*47a0*/  MUFU.EX2 R74, R74 ;  /* 0x0000004a004a7308 */ /* 0x000e620000000800 */
[C---:B0-----:R-:W-:Y:S01]  /*47b0*/  FADD.FTZ R9, R71.reuse, R2 ;  /* 0x0000000247097221 */ /* 0x041fe20000010000 */
[----:B------:R-:W-:-:S05]  /*47c0*/  F2FP.F16.F32.PACK_AB R15, R71, R62 ;  /* 0x0000003e470f723e */ /* 0x000fca00000000ff */
[----:B------:R3:W-:Y:S01]  /*47d0*/  STSM.16.M88.4 [R136], R12 ;  /* 0x0000000c88007844 */ /* 0x0007e20000000200 */
        /* <DEDUP_REMOVED lines=9> */
[----:B------:R-:W-:-:S06]  /*4870*/  F2FP.F16.F32.PACK_AB R9, R75, R74 ;  /* 0x0000004a4b09723e */ /* 0x000fcc00000000ff */
[----:B------:R-:W2:Y:S01]  /*4880*/  MUFU.EX2 R44, R44 ;  /* 0x0000002c002c7308 */ /* 0x000ea20000000800 */
[----:B-1----:R-:W-:-:S07]  /*4890*/  FADD.FTZ R2, R78, R11 ;  /* 0x0000000b4e027221 */ /* 0x002fce0000010000 */
[----:B------:R-:W1:Y:S01]  /*48a0*/  MUFU.EX2 R79, R79 ;  /* 0x0000004f004f7308 */ /* 0x000e620000000800 */
[----:B0-----:R-:W-:-:S07]  /*48b0*/  FADD.FTZ R21, R57, R4 ;  /* 0x0000000439157221 */ /* 0x001fce0000010000 */
[----:B------:R-:W-:Y:S01]  /*48c0*/  MUFU.EX2 R48, R48 ;  /* 0x0000003000307308 */ /* 0x000fe20000000800 */
[C---:B--2---:R-:W-:Y:S01]  /*48d0*/  F2FP.F16.F32.PACK_AB R10, R44.reuse, R57 ;  /* 0x000000392c0a723e */ /* 0x044fe200000000ff */
[----:B------:R-:W-:-:S06]  /*48e0*/  FADD.FTZ R21, R44, R21 ;  /* 0x000000152c157221 */ /* 0x000fcc0000010000 */
[----:B------:R-:W0:Y:S01]  /*48f0*/  MUFU.EX2 R53, R53 ;  /* 0x0000003500357308 */ /* 0x000e220000000800 */
[C---:B-1----:R-:W-:Y:S01]  /*4900*/  F2FP.F16.F32.PACK_AB R11, R79.reuse, R78 ;  /* 0x0000004e4f0b723e */ /* 0x042fe200000000ff */
[----:B------:R-:W-:Y:S01]  /*4910*/  FADD.FTZ R79, R79, R2 ;  /* 0x000000024f4f7221 */ /* 0x000fe20000010000 */
[----:B------:R-:W-:-:S03]  /*4920*/  VIADD R2, R88, 0xfffffffe ;  /* 0xfffffffe58027836 */ /* 0x000fc60000000000 */
[----:B------:R3:W-:Y:S02]  /*4930*/  STSM.16.M88.4 [R19+0x6000], R8 ;  /* 0x0060000813007844 */ /* 0x0007e40000000200 */
[----:B------:R-:W1:Y:S08]  /*4940*/  MUFU.EX2 R60, R60 ;  /* 0x0000003c003c7308 */ /* 0x000e700000000800 */
[----:B------:R-:W2:Y:S01]  /*4950*/  MUFU.EX2 R61, R61 ;  /* 0x0000003d003d7308 */ /* 0x000ea20000000800 */
[----:B0-----:R-:W-:Y:S01]  /*4960*/  F2FP.F16.F32.PACK_AB R24, R53, R48 ;  /* 0x000000303518723e */ /* 0x001fe200000000ff */
[----:B------:R-:W-:-:S04]  /*4970*/  FADD.FTZ R48, R48, R21 ;  /* 0x0000001530307221 */ /* 0x000fc80000010000 */
[----:B------:R-:W-:Y:S02]  /*4980*/  FADD.FTZ R53, R53, R48 ;  /* 0x0000003035357221 */ /* 0x000fe40000010000 */
[----:B------:R-:W-:Y:S02]  /*4990*/  MUFU.EX2 R82, R82 ;  /* 0x0000005200527308 */ /* 0x000fe40000000800 */
[----:B-1----:R-:W-:-:S06]  /*49a0*/  FADD.FTZ R4, R60, R53 ;  /* 0x000000353c047221 */ /* 0x002fcc0000010000 */
[----:B------:R-:W0:Y:S01]  /*49b0*/  MUFU.EX2 R83, R83 ;  /* 0x0000005300537308 */ /* 0x000e220000000800 */
[C---:B--2---:R-:W-:Y:S01]  /*49c0*/  F2FP.F16.F32.PACK_AB R26, R61.reuse, R60 ;  /* 0x0000003c3d1a723e */ /* 0x044fe200000000ff */
[----:B------:R-:W-:-:S06]  /*49d0*/  FADD.FTZ R4, R61, R4 ;  /* 0x000000043d047221 */ /* 0x000fcc0000010000 */
[----:B------:R-:W-:Y:S08]  /*49e0*/  MUFU.EX2 R86, R86 ;  /* 0x0000005600567308 */ /* 0x000ff00000000800 */
[----:B------:R-:W1:Y:S01]  /*49f0*/  MUFU.EX2 R3, R20 ;  /* 0x0000001400037308 */ /* 0x000e620000000800 */
[----:B0-----:R-:W-:Y:S01]  /*4a00*/  F2FP.F16.F32.PACK_AB R25, R83, R82 ;  /* 0x000000525319723e */ /* 0x001fe200000000ff */
[----:B------:R-:W-:-:S04]  /*4a10*/  FADD.FTZ R82, R82, R79 ;  /* 0x0000004f52527221 */ /* 0x000fc80000010000 */
[----:B------:R-:W-:Y:S01]  /*4a20*/  FADD.FTZ R83, R83, R82 ;  /* 0x0000005253537221 */ /* 0x000fe20000010000 */
[----:B-1----:R-:W-:-:S03]  /*4a30*/  F2FP.F16.F32.PACK_AB R27, R3, R86 ;  /* 0x00000056031b723e */ /* 0x002fc600000000ff */
[----:B------:R-:W-:Y:S02]  /*4a40*/  FADD.FTZ R86, R86, R83 ;  /* 0x0000005356567221 */ /* 0x000fe40000010000 */
[----:B------:R3:W-:Y:S02]  /*4a50*/  STSM.16.M88.4 [R18+0x6000], R24 ;  /* 0x0060001812007844 */ /* 0x0007e40000000200 */
[----:B------:R-:W-:Y:S01]  /*4a60*/  FADD.FTZ R3, R3, R86 ;  /* 0x0000005603037221 */ /* 0x000fe20000010000 */
[----:B------:R0:W-:Y:S06]  /*4a70*/  MEMBAR.ALL.CTA ;  /* 0x0000000000007992 */ /* 0x0001ec0000008000 */
[----:B0-----:R-:W0:Y:S02]  /*4a80*/  FENCE.VIEW.ASYNC.S ;  /* 0x00000000000073c6 */ /* 0x001e240000000000 */
[----:B0-----:R-:W-:Y:S01]  /*4a90*/  NOP ;  /* 0x0000000000007918 */ /* 0x001fe20000000000 */
[----:B------:R-:W-:Y:S05]  /*4aa0*/  @P2 BRA `(.L_x_9122) ;  /* 0x0000000000482947 */ /* 0x000fea0003800000 */
[C---:B------:R-:W-:Y:S01]  /*4ab0*/  ISETP.GT.AND P2, PT, R32.reuse, RZ, PT ;  /* 0x000000ff2000720c */ /* 0x040fe20003f44270 */
[----:B---3--:R-:W-:-:S05]  /*4ac0*/  VIADD R8, R32, 0xffffffff ;  /* 0xffffffff20087836 */ /* 0x008fca0000000000 */
        /* <DEDUP_REMOVED lines=9> */
.L_x_9123:
[----:B------:R-:W-:-:S11]  /*4b60*/  UISETP.NE.AND UP1, UPT, UR7, 0x1, UPT ;  /* 0x000000010700788c */ /* 0x000fd6000bf25270 */
[----:B------:R-:W-:Y:S02]  /*4b70*/  @UP1 ULDC.64 UR18, c[0x0][0x9e8] ;  /* 0x00027a0000121ab9 */ /* 0x000fe40000000a00 */
[----:B------:R-:W-:-:S04]  /*4b80*/  UIMAD.WIDE.U32 UR10, UR14, UR18, URZ ;  /* 0x000000120e0a72a5 */ /* 0x000fc8000f8e003f */
[----:B------:R-:W-:-:S12]  /*4b90*/  @UP1 USHF.R.U32.HI UR14, URZ, UR19, UR11 ;  /* 0x000000133f0e1299 */ /* 0x000fd8000801160b */
.L_x_9124:
[----:B------:R-:W-:-:S04]  /*4ba0*/  UIMAD UR7, UR14, UR7, UR7 ;  /* 0x000000070e0772a4 */ /* 0x000fc8000f8e0207 */
[----:B------:R-:W-:-:S04]  /*4bb0*/  UISETP.LT.AND UP1, UPT, UR6, UR7, UPT ;  /* 0x000000070600728c */ /* 0x000fc8000bf21270 */
[----:B------:R-:W-:-:S12]  /*4bc0*/  USEL UR6, UR6, UR7, UP1 ;  /* 0x0000000706067287 */ /* 0x000fd80008800000 */
.L_x_9122:
        /* <DEDUP_REMOVED lines=31> */
[----:B---3--:R-:W-:Y:S01]  /*4dc0*/  IADD3 R8, R6, R137, -R139 ;  /* 0x0000008906087210 */ /* 0x008fe20007ffe88b */
[----:B------:R-:W-:Y:S01]  /*4dd0*/  IMAD.MOV.U32 R135, RZ, RZ, RZ ;  /* 0x000000ffff877224 */ /* 0x000fe200078e00ff */
[----:B------:R-:W-:Y:S01]  /*4de0*/  ULDC UR34, c[0x0][0x9e4] ;  /* 0x0002790000227ab9 */ /* 0x000fe20000000800 */
[----:B------:R-:W-:Y:S01]  /*4df0*/  ULDC UR35, c[0x0][0x9dc] ;  /* 0x0002770000237ab9 */ /* 0x000fe20000000800 */
[----:B------:R-:W-:Y:S01]  /*4e00*/  LOP3.LUT R10, RZ, R8, RZ, 0x33, !PT ;  /* 0x00000008ff0a7212 */ /* 0x000fe200078e33ff */
[----:B------:R-:W-:Y:S01]  /*4e10*/  VIADD R9, R8, 0x8 ;  /* 0x0000000808097836 */ /* 0x000fe20000000000 */
[----:B------:R-:W-:Y:S01]  /*4e20*/  ULDC UR33, c[0x0][0x988] ;  /* 0x0002620000217ab9 */ /* 0x000fe20000000800 */
[----:B------:R-:W-:-:S03]  /*4e30*/  ULDC UR47, c[0x0][0x9e0] ;  /* 0x00027800002f7ab9 */ /* 0x000fc60000000800 */
[----:B------:R-:W-:-:S07]  /*4e40*/  LOP3.LUT R11, RZ, R9, RZ, 0x33, !PT ;  /* 0x00000009ff0b7212 */ /* 0x000fce00078e33ff */
.L_x_9142:
[----:B------:R-:W-:Y:S01]  /*4e50*/  UIADD3 UR51, UR43, 0x1, URZ ;  /* 0x000000012b337890 */ /* 0x000fe2000fffe03f */
[----:B------:R-:W-:-:S03]  /*4e60*/  ISETP.NE.AND P3, PT, RZ, UR38, PT ;  /* 0x00000026ff007c0c */ /* 0x000fc6000bf65270 */
[----:B------:R-:W-:-:S04]  /*4e70*/  UISETP.NE.AND UP1, UPT, UR51, 0x2, UPT ;  /* 0x000000023300788c */ /* 0x000fc8000bf25270 */
[----:B------:R-:W-:Y:S02]  /*4e80*/  USEL UR50, URZ, 0x1, UP1 ;  /* 0x000000013f327887 */ /* 0x000fe40008800000 */
[----:B------:R-:W-:Y:S02]  /*4e90*/  USEL UR51, UR51, URZ, UP1 ;  /* 0x0000003f33337287 */ /* 0x000fe40008800000 */
[----:B------:R-:W-:Y:S02]  /*4ea0*/  ULOP3.LUT UR50, UR46, UR50, URZ, 0x3c, !UPT ;  /* 0x000000322e327292 */ /* 0x000fe4000f8e3c3f */
[----:B--2---:R-:W-:Y:S10]  /*4eb0*/  @P3 BRA `(.L_x_9126) ;  /* 0x00000000002c3947 */ /* 0x004ff40003800000 */
[----:B------:R-:W-:Y:S05]  /*4ec0*/  @!P0 BRA `(.L_x_9127) ;  /* 0x0000000000048947 */ /* 0x000fea0003800000 */
[----:B------:R-:W-:Y:S01]  /*4ed0*/  BPT.TRAP 0x1 ;  /* 0x000000040000795c */ /* 0x000fe20000300000 */
.L_x_9127:
[----:B------:R-:W-:Y:S01]  /*4ee0*/  ULEA UR6, UR51, UR42, 0x3 ;  /* 0x0000002a33067291 */ /* 0x000fe2000f8e183f */
[----:B------:R-:W-:-:S05]  /*4ef0*/  IMAD.U32 R12, RZ, RZ, UR50 ;  /* 0x00000032ff0c7e24 */ /* 0x000fca000f8e00ff */
[----:B------:R-:W-:-:S04]  /*4f00*/  SHF.L.U32 R12, R12, 0x1f, RZ ;  /* 0x0000001f0c0c7819 */ /* 0x000fc800000006ff */
[----:B------:R0:W1:Y:S01]  /*4f10*/  SYNCS.PHASECHK.TRANS64.TRYWAIT P2, [UR6+0x2d830], R12 ;  /* 0x02d8300cff0075a7 */ /* 0x0000620008040146 */
[----:B------:R-:W-:Y:S05]  /*4f20*/  @!P0 BRA `(.L_x_9128) ;  /* 0x0000000000048947 */ /* 0x000fea0003800000 */
[----:B------:R-:W-:Y:S01]  /*4f30*/  BPT.TRAP 0x1 ;  /* 0x000000040000795c */ /* 0x000fe20000300000 */
.L_x_9128:
[----:B-1----:R-:W-:Y:S05]  /*4f40*/  @P2 BRA `(.L_x_9126) ;  /* 0x0000000000082947 */ /* 0x002fea0003800000 */
[----:B------:R-:W1:Y:S02]  /*4f50*/  SYNCS.PHASECHK.TRANS64.TRYWAIT P2, [UR6+0x2d830], R12 ;  /* 0x02d8300cff0075a7 */ /* 0x000e640008040146 */
[----:B-1----:R-:W-:Y:S05]  /*4f60*/  @!P2 BRA `(.L_x_9129) ;  /* 0x000000f000cca947 */ /* 0x002fea0003800000 */
.L_x_9126:
[----:B-1----:R-:W1:Y:S01]  /*4f70*/  S2R R13, SR_TID.X ;  /* 0x00000000000d7919 */ /* 0x002e620000002100 */
[----:B------:R-:W-:Y:S01]  /*4f80*/  UIMAD UR6, UR51, 0x600, UR32 ;  /* 0x00000600330678a4 */ /* 0x000fe2000f8e0220 */
        /* <DEDUP_REMOVED lines=35> */
.L_x_9131:
[----:B------:R-:W-:Y:S01]  /*51c0*/  ULEA UR6, UR43, UR42, 0x3 ;  /* 0x0000002a2b067291 */ /* 0x000fe2000f8e183f */
[----:B------:R-:W-:-:S05]  /*51d0*/  IMAD.U32 R12, RZ, RZ, UR46 ;  /* 0x0000002eff0c7e24 */ /* 0x000fca000f8e00ff */
[----:B------:R-:W-:-:S04]  /*51e0*/  SHF.L.U32 R12, R12, 0x1f, RZ ;  /* 0x0000001f0c0c7819 */ /* 0x000fc800000006ff */
[----:B------:R0:W1:Y:S01]  /*51f0*/  SYNCS.PHASECHK.TRANS64.TRYWAIT P2, [UR6+0x2d850], R12 ;  /* 0x02d8500cff0075a7 */ /* 0x0000620008040146 */
[----:B------:R-:W-:Y:S05]  /*5200*/  @!P0 BRA `(.L_x_9132) ;  /* 0x0000000000048947 */ /* 0x000fea0003800000 */
[----:B------:R-:W-:Y:S01]  /*5210*/  BPT.TRAP 0x1 ;  /* 0x000000040000795c */ /* 0x000fe20000300000 */
.L_x_9132:
[----:B-1----:R-:W-:Y:S05]  /*5220*/  @P2 BRA `(.L_x_9130) ;  /* 0x0000000000082947 */ /* 0x002fea0003800000 */
[----:B------:R-:W1:Y:S02]  /*5230*/  SYNCS.PHASECHK.TRANS64.TRYWAIT P2, [UR6+0x2d850], R12 ;  /* 0x02d8500cff0075a7 */ /* 0x000e640008040146 */
[----:B-1----:R-:W-:Y:S05]  /*5240*/  @!P2 BRA `(.L_x_9133) ;  /* 0x000000f0002ca947 */ /* 0x002fea0003800000 */
.L_x_9130:
[----:B------:R-:W-:Y:S01]  /*5250*/  UIADD3 UR6, UR42, 0x400, URZ ;  /* 0x000004002a067890 */ /* 0x000fe2000fffe03f */
[----:B------:R-:W-:Y:S01]  /*5260*/  WARPGROUP.ARRIVE ;  /* 0x00000000000079c5 */ /* 0x000fe20000000000 */
[----:B------:R-:W-:Y:S01]  /*5270*/  UMOV UR29, 0x40000040 ;  /* 0x40000040001d7882 */ /* 0x000fe20000000000 */
[----:B------:R-:W-:Y:S01]  /*5280*/  UMOV UR31, 0x80000020 ;  /* 0x80000020001f7882 */ /* 0x000fe20000000000 */
[----:B------:R-:W-:-:S03]  /*5290*/  USHF.R.U32.HI UR6, URZ, 0x4, UR6 ;  /* 0x000000043f067899 */ /* 0x000fc60008011606 */
[----:B------:R-:W1:Y:S01]  /*52a0*/  S2R R15, SR_TID.X ;  /* 0x00000000000f7919 */ /* 0x000e620000002100 */
[----:B------:R-:W-:Y:S01]  /*52b0*/  IMAD.U32 R14, RZ, RZ, UR51 ;  /* 0x00000033ff0e7e24 */ /* 0x000fe2000f8e00ff */
[----:B------:R-:W-:-:S04]  /*52c0*/  ULOP3.LUT UR6, UR6, 0x3fff, URZ, 0xc0, !UPT ;  /* 0x00003fff06067892 */ /* 0x000fc8000f8ec03f */
[----:B------:R-:W-:Y:S01]  /*52d0*/  @!P1 LEA R14, R14, UR42, 0x3 ;  /* 0x0000002a0e0e9c11 */ /* 0x000fe2000f8e18ff */
[----:B------:R-:W-:Y:S02]  /*52e0*/  ULOP3.LUT UR7, UR6, 0x2000000, URZ, 0xfc, !UPT ;  /* 0x0200000006077892 */ /* 0x000fe4000f8efc3f */
[----:B------:R-:W-:Y:S02]  /*52f0*/  ULOP3.LUT UR6, UR37, 0x10000, URZ, 0xfc, !UPT ;  /* 0x0001000025067892 */ /* 0x000fe4000f8efc3f */
[----:B------:R-:W-:Y:S01]  /*5300*/  UIMAD UR7, UR43, 0x600, UR7 ;  /* 0x000006002b0778a4 */ /* 0x000fe2000f8e0207 */
[----:B------:R-:W-:-:S04]  /*5310*/  @!P1 VIADD R14, R14, 0x2d840 ;  /* 0x0002d8400e0e9836 */ /* 0x000fc80000000000 */
[----:B------:R-:W-:Y:S01]  /*5320*/  UMOV UR28, UR6 ;  /* 0x00000006001c7c82 */ /* 0x000fe20008000000 */
[----:B------:R-:W-:Y:S01]  /*5330*/  @!P1 PRMT R14, RZ, 0x654, R14 ;  /* 0x00000654ff0e9816 */ /* 0x000fe2000000000e */
[----:B------:R-:W-:Y:S02]  /*5340*/  UMOV UR30, UR7 ;  /* 0x00000007001e7c82 */ /* 0x000fe40008000000 */
[----:B------:R-:W-:Y:S01]  /*5350*/  HGMMA.64x96x16.F32 R88, gdesc[UR28].tnspB, R88, gsb0 ;  /* 0x416000001c5879f0 */ /* 0x000fe20008000858 */
[----:B------:R-:W-:Y:S02]  /*5360*/  UIADD3 UR28, UR6, 0x2, URZ ;  /* 0x00000002061c7890 */ /* 0x000fe4000fffe03f */
[----:B------:R-:W-:Y:S01]  /*5370*/  UIADD3 UR30, UR7, 0x40, URZ ;  /* 0x00000040071e7890 */ /* 0x000fe2000fffe03f */
[----:B------:R-:W-:Y:S01]  /*5380*/  UMOV UR29, 0x40000040 ;  /* 0x40000040001d7882 */ /* 0x000fe20000000000 */
[----:B------:R-:W-:Y:S01]  /*5390*/  UMOV UR31, 0x80000020 ;  /* 0x80000020001f7882 */ /* 0x000fe20000000000 */
[----:B-1----:R-:W-:-:S02]  /*53a0*/  SHF.R.U32.HI R13, RZ, 0x7, R15 ;  /* 0x00000007ff0d7819 */ /* 0x002fc4000001160f */
[----:B------:R-:W-:-:S03]  /*53b0*/  ISETP.GE.U32.AND P2, PT, R15, 0x180, PT ;  /* 0x000001800f00780c */ /* 0x000fc60003f46070 */
[----:B0-----:R-:W-:-:S05]  /*53c0*/  VIADD R12, R13, 0x9 ;  /* 0x000000090d0c7836 */ /* 0x001fca0000000000 */
[----:B------:R-:W-:Y:S01]  /*53d0*/  SEL R13, R12, 0x9, !P2 ;  /* 0x000000090c0d7807 */ /* 0x000fe20005000000 */
[----:B------:R-:W-:Y:S01]  /*53e0*/  IMAD.SHL.U32 R12, R2, 0x80, RZ ;  /* 0x00000080020c7824 */ /* 0x000fe200078e00ff */
[----:B------:R-:W-:-:S04]  /*53f0*/  PLOP3.LUT P2, PT, PT, PT, UP0, 0x40, 0x0 ;  /* 0x000000000000781c */ /* 0x000fc80003f4e808 */
[----:B------:R-:W-:-:S05]  /*5400*/  IADD3 R20, R137, 0x1, -R12 ;  /* 0x0000000189147810 */ /* 0x000fca0007ffe80c */
[----:B------:R-:W-:-:S04]  /*5410*/  IMAD.IADD R15, R20, 0x1, -R139 ;  /* 0x00000001140f7824 */ /* 0x000fc800078e0a8b */
        /* <DEDUP_REMOVED lines=46> */
[----:B------:R-:W-:Y:S01]  /*5700*/  VIADD R21, R15, UR6 ;  /* 0x000000060f157c36 */ /* 0x000fe20008000000 */
[----:B------:R-:W-:Y:S02]  /*5710*/  WARPGROUP.DEPBAR.LE gsb0, 0x0 ;  /* 0x00008000000079c5 */ /* 0x000fe40000010000 */
[----:B------:R-:W-:-:S06]  /*5720*/  WARPGROUP.ARRIVE ;  /* 0x00000000000079c5 */ /* 0x000fcc0000000000 */
[----:B------:R-:W-:Y:S03]  /*5730*/  HGMMA.64x96x16.F32 R88, gdesc[UR28].tnspB, R88, gsb0 ;  /* 0x416000001c5879f0 */ /* 0x000fe60008000858 */
[----:B------:R-:W-:Y:S02]  /*5740*/  WARPGROUP.DEPBAR.LE gsb0, 0x0 ;  /* 0x00008000000079c5 */ /* 0x000fe40000010000 */
[----:B------:R0:W-:Y:S06]  /*5750*/  BAR.ARV R13, 0x100 ;  /* 0x0004000d0000751d */ /* 0x0001ec0000002000 */
[----:B------:R1:W-:Y:S01]  /*5760*/  @!P1 SYNCS.ARRIVE.TRANS64.RED.A1T0 RZ, [R14+URZ], RZ ;  /* 0x000000ff0eff99a7 */ /* 0x0003e2000810043f */
[----:B0-----:R-:W-:Y:S01]  /*5770*/  IMAD.IADD R13, R6, 0x1, R21 ;  /* 0x00000001060d7824 */ /* 0x001fe200078e0215 */
[----:B------:R-:W-:Y:S06]  /*5780*/  @P2 BRA `(.L_x_9134) ;  /* 0x0000000000582947 */ /* 0x000fec0003800000 */
[----:B------:R-:W-:Y:S01]  /*5790*/  ISETP.GT.AND P2, PT, R8, -0x1, PT ;  /* 0xffffffff0800780c */ /* 0x000fe20003f44270 */
[----:B------:R-:W-:-:S12]  /*57a0*/  BSSY B0, `(.L_x_9135) ;  /* 0x0000010000007945 */ /* 0x000fd80003800000 */
[----:B------:R-:W-:Y:S05]  /*57b0*/  @P2 BRA `(.L_x_9136) ;  /* 0x0000000000202947 */ /* 0x000fea0003800000 */
[----:B------:R-:W-:-:S05]  /*57c0*/  IMAD.U32 R141, RZ, RZ, UR34 ;  /* 0x00000022ff8d7e24 */ /* 0x000fca000f8e00ff */
[----:B------:R-:W-:-:S13]  /*57d0*/  ISETP.NE.AND P2, PT, R141, 0x1, PT ;  /* 0x000000018d00780c */ /* 0x000fda0003f45270 */
[----:B-1----:R-:W0:Y:S02]  /*57e0*/  @P2 LDC.64 R14, c[0x0][0x9e8] ;  /* 0x00027a00ff0e2b82 */ /* 0x002e240000000a00 */
[----:B0-----:R-:W-:-:S04]  /*57f0*/  @P2 IMAD.HI.U32 R144, R10, R14, RZ ;  /* 0x0000000e0a902227 */ /* 0x001fc800078e00ff */
[----:B------:R-:W-:Y:S01]  /*5800*/  IMAD.MOV.U32 R14, RZ, RZ, R10 ;  /* 0x000000ffff0e7224 */ /* 0x000fe200078e000a */
[----:B------:R-:W-:-:S04]  /*5810*/  @P2 SHF.R.U32.HI R14, RZ, R15, R144 ;  /* 0x0000000fff0e2219 */ /* 0x000fc80000011690 */
[----:B------:R-:W-:Y:S01]  /*5820*/  LOP3.LUT R14, RZ, R14, RZ, 0x33, !PT ;  /* 0x0000000eff0e7212 */ /* 0x000fe200078e33ff */
[----:B------:R-:W-:Y:S06]  /*5830*/  BRA `(.L_x_9137) ;  /* 0x0000000000187947 */ /* 0x000fec0003800000 */
.L_x_9136:
[----:B------:R-:W-:-:S05]  /*5840*/  IMAD.U32 R141, RZ, RZ, UR34 ;  /* 0x00000022ff8d7e24 */ /* 0x000fca000f8e00ff */
[----:B------:R-:W-:-:S13]  /*5850*/  ISETP.NE.AND P2, PT, R141, 0x1, PT ;  /* 0x000000018d00780c */ /* 0x000fda0003f45270 */
[----:B-1----:R-:W0:Y:S02]  /*5860*/  @P2 LDC.64 R14, c[0x0][0x9e8] ;  /* 0x00027a00ff0e2b82 */ /* 0x002e240000000a00 */
[----:B0-----:R-:W-:-:S04]  /*5870*/  @P2 IMAD.HI.U32 R144, R8, R14, RZ ;  /* 0x0000000e08902227 */ /* 0x001fc800078e00ff */
[----:B------:R-:W-:Y:S01]  /*5880*/  IMAD.MOV.U32 R14, RZ, RZ, R8 ;  /* 0x000000ffff0e7224 */ /* 0x000fe200078e0008 */
[----:B------:R-:W-:-:S07]  /*5890*/  @P2 SHF.R.U32.HI R14, RZ, R15, R144 ;  /* 0x0000000fff0e2219 */ /* 0x000fce0000011690 */
.L_x_9137:
[----:B------:R-:W-:Y:S05]  /*58a0*/  BSYNC B0 ;  /* 0x0000000000007941 */ /* 0x000fea0003800000 */
.L_x_9135:
[----:B------:R-:W-:-:S04]  /*58b0*/  IMAD R15, R14, R141, -R12 ;  /* 0x0000008d0e0f7224 */ /* 0x000fc800078e0a0c */
[----:B------:R-:W-:-:S05]  /*58c0*/  IMAD R14, R16, -0x2, R15 ;  /* 0xfffffffe100e7824 */ /* 0x000fca00078e020f */
[----:B------:R-:W-:Y:S02]  /*58d0*/  VIADDMNMX R20, R14, R141, R20, PT ;  /* 0x0000008d0e147246 */ /* 0x000fe40003800114 */
[----:B------:R-:W-:-:S07]  /*58e0*/  VIMNMX R13, R13, R14, !PT ;  /* 0x0000000e0d0d7248 */ /* 0x000fce0007fe0100 */
.L_x_9134:
        /* <DEDUP_REMOVED lines=112> */
.L_x_9140:
[----:B------:R-:W-:-:S05]  /*5ff0*/  IMAD.U32 R13, RZ, RZ, UR34 ;  /* 0x00000022ff0d7e24 */ /* 0x000fca000f8e00ff */
[----:B------:R-:W-:-:S13]  /*6000*/  ISETP.NE.AND P3, PT, R13, 0x1, PT ;  /* 0x000000010d00780c */ /* 0x000fda0003f65270 */
[----:B-1----:R-:W0:Y:S02]  /*6010*/  @P3 LDC.64 R14, c[0x0][0x9e8] ;  /* 0x00027a00ff0e3b82 */ /* 0x002e240000000a00 */
[----:B0-----:R-:W-:-:S04]  /*6020*/  @P3 IMAD.HI.U32 R20, R9, R14, RZ ;  /* 0x0000000e09143227 */ /* 0x001fc800078e00ff */
[----:B------:R-:W-:Y:S01]  /*6030*/  IMAD.MOV.U32 R14, RZ, RZ, R9 ;  /* 0x000000ffff0e7224 */ /* 0x000fe200078e0009 */
[----:B------:R-:W-:-:S07]  /*6040*/  @P3 SHF.R.U32.HI R14, RZ, R15, R20 ;  /* 0x0000000fff0e3219 */ /* 0x000fce0000011614 */
.L_x_9141:
[----:B------:R-:W-:Y:S05]  /*6050*/  BSYNC B0 ;  /* 0x0000000000007941 */ /* 0x000fea0003800000 */
.L_x_9139:
[----:B------:R-:W-:-:S04]  /*6060*/  IMAD R15, R14, R13, -R12 ;  /* 0x0000000d0e0f7224 */ /* 0x000fc800078e0a0c */
[----:B------:R-:W-:-:S05]  /*6070*/  IMAD R12, R16, -0x2, R15 ;  /* 0xfffffffe100c7824 */ /* 0x000fca00078e020f */
[----:B------:R-:W-:Y:S02]  /*6080*/  VIADDMNMX R138, R12, R13, R138, PT ;  /* 0x0000000d0c8a7246 */ /* 0x000fe4000380018a */
[----:B------:R-:W-:-:S07]  /*6090*/  VIMNMX R21, R21, R12, !PT ;  /* 0x0000000c15157248 */ /* 0x000fce0007fe0100 */
.L_x_9138:
        /* <DEDUP_REMOVED lines=32> */
[----:B------:R-:W-:Y:S02]  /*62a0*/  ISETP.LT.OR P3, PT, R138, 0x2, P3 ;  /* 0x000000028a00780c */ /* 0x000fe40001f61670 */
        /* <DEDUP_REMOVED lines=11> */
[C---:B------:R-:W-:Y:S02]  /*6360*/  ISETP.GT.AND P3, PT, R21.reuse, 0x11, P2 ;  /* 0x000000111500780c */ /* 0x040fe40001764270 */
[----:B------:R-:W-:Y:S02]  /*6370*/  FMNMX.FTZ R12, R68, R13, !PT ;  /* 0x0000000d440c7209 */ /* 0x000fe40007810000 */
[----:B------:R-:W-:Y:S02]  /*6380*/  ISETP.GT.AND P4, PT, R21, 0x49, P2 ;  /* 0x000000491500780c */ /* 0x000fe40001784270 */
[----:B------:R-:W-:Y:S02]  /*6390*/  FMNMX.FTZ R13, R69, R12, !PT ;  /* 0x0000000c450d7209 */ /* 0x000fe40007810000 */
[----:B------:R-:W-:-:S02]  /*63a0*/  FSEL R38, R38, -INF , !P5 ;  /* 0xff80000026267808 */ /* 0x000fc40006800000 */
[----:B------:R-:W-:Y:S02]  /*63b0*/  FMNMX.FTZ R12, R72, R13, !PT ;  /* 0x0000000d480c7209 */ /* 0x000fe40007810000 */
[----:B------:R-:W-:Y:S02]  /*63c0*/  ISETP.GT.AND P5, PT, R21, 0x28, P2 ;  /* 0x000000281500780c */ /* 0x000fe400017a4270 */
[----:B------:R-:W-:Y:S02]  /*63d0*/  FMNMX.FTZ R13, R73, R12, !PT ;  /* 0x0000000c490d7209 */ /* 0x000fe40007810000 */
[----:B------:R-:W-:Y:S02]  /*63e0*/  ISETP.LT.OR P6, PT, R138, 0x11, P6 ;  /* 0x000000118a00780c */ /* 0x000fe400037c1670 */
[----:B------:R-:W-:Y:S02]  /*63f0*/  FMNMX.FTZ R12, R76, R13, !PT ;  /* 0x0000000d4c0c7209 */ /* 0x000fe40007810000 */
[----:B------:R-:W-:-:S02]  /*6400*/  ISETP.LT.OR P3, PT, R138, 0x12, P3 ;  /* 0x000000128a00780c */ /* 0x000fc40001f61670 */
[----:B------:R-:W-:Y:S02]  /*6410*/  FMNMX.FTZ R13, R77, R12, !PT ;  /* 0x0000000c4d0d7209 */ /* 0x000fe40007810000 */
[----:B------:R-:W-:Y:S02]  /*6420*/  ISETP.LT.OR P4, PT, R138, 0x4a, P4 ;  /* 0x0000004a8a00780c */ /* 0x000fe40002781670 */
[----:B------:R-:W-:Y:S02]  /*6430*/  FMNMX.FTZ R12, R80, R13, !PT ;  /* 0x0000000d500c7209 */ /* 0x000fe40007810000 */
[----:B------:R-:W-:Y:S02]  /*6440*/  ISETP.LT.OR P5, PT, R138, 0x29, P5 ;  /* 0x000000298a00780c */ /* 0x000fe40002fa1670 */
[----:B------:R-:W-:Y:S02]  /*6450*/  FMNMX.FTZ R13, R81, R12, !PT ;  /* 0x0000000c510d7209 */ /* 0x000fe40007810000 */
[----:B------:R-:W-:-:S02]  /*6460*/  FSEL R34, R34, -INF , !P6 ;  /* 0xff80000022227808 */ /* 0x000fc40007000000 */
[----:B------:R-:W-:Y:S02]  /*6470*/  FMNMX.FTZ R12, R84, R13, !PT ;  /* 0x0000000d540c7209 */ /* 0x000fe40007810000 */
[----:B------:R-:W-:Y:S02]  /*6480*/  FSEL R35, R35, -INF , !P3 ;  /* 0xff80000023237808 */ /* 0x000fe40005800000 */
[----:B------:R-:W-:Y:S02]  /*6490*/  FMNMX.FTZ R13, R85, R12, !PT ;  /* 0x0000000c550d7209 */ /* 0x000fe40007810000 */
[----:B------:R-:W-:Y:S02]  /*64a0*/  FSEL R63, R63, -INF , !P4 ;  /* 0xff8000003f3f7808 */ /* 0x000fe40006000000 */
[C---:B------:R-:W-:Y:S01]  /*64b0*/  ISETP.GT.AND P6, PT, R21.reuse, 0x20, P2 ;  /* 0x000000201500780c */ /* 0x040fe200017c4270 */
[----:B------:R-:W1:Y:S01]  /*64c0*/  SHFL.BFLY PT, R12, R13, 0x2, 0x1f ;  /* 0x0c401f000d0c7f89 */ /* 0x000e6200000e0000 */
[----:B------:R-:W-:-:S02]  /*64d0*/  ISETP.GT.AND P3, PT, R21, 0x21, P2 ;  /* 0x000000211500780c */ /* 0x000fc40001764270 */
[C---:B------:R-:W-:Y:S02]  /*64e0*/  ISETP.GT.AND P4, PT, R21.reuse, 0x58, P2 ;  /* 0x000000581500780c */ /* 0x040fe40001784270 */
[----:B------:R-:W-:Y:S02]  /*64f0*/  FSEL R46, R46, -INF , !P5 ;  /* 0xff8000002e2e7808 */ /* 0x000fe40006800000 */
[----:B------:R-:W-:Y:S02]  /*6500*/  ISETP.GT.AND P5, PT, R21, 0x38, P2 ;  /* 0x000000381500780c */ /* 0x000fe400017a4270 */
[C---:B------:R-:W-:Y:S02]  /*6510*/  ISETP.LT.OR P6, PT, R138.reuse, 0x21, P6 ;  /* 0x000000218a00780c */ /* 0x040fe400037c1670 */
[C---:B------:R-:W-:Y:S02]  /*6520*/  ISETP.LT.OR P3, PT, R138.reuse, 0x22, P3 ;  /* 0x000000228a00780c */ /* 0x040fe40001f61670 */
[----:B------:R-:W-:-:S02]  /*6530*/  ISETP.LT.OR P4, PT, R138, 0x59, P4 ;  /* 0x000000598a00780c */ /* 0x000fc40002781670 */
[----:B------:R-:W-:Y:S02]  /*6540*/  ISETP.LT.OR P5, PT, R138, 0x39, P5 ;  /* 0x000000398a00780c */ /* 0x000fe40002fa1670 */
[----:B------:R-:W-:Y:S02]  /*6550*/  FSEL R42, R42, -INF , !P6 ;  /* 0xff8000002a2a7808 */ /* 0x000fe40007000000 */
[----:B------:R-:W-:Y:S02]  /*6560*/  FSEL R43, R43, -INF , !P3 ;  /* 0xff8000002b2b7808 */ /* 0x000fe40005800000 */
[----:B------:R-:W-:Y:S02]  /*6570*/  FSEL R70, R70, -INF , !P4 ;  /* 0xff80000046467808 */ /* 0x000fe40006000000 */
[----:B------:R-:W-:Y:S02]  /*6580*/  ISETP.GT.AND P6, PT, R21, 0x30, P2 ;  /* 0x000000301500780c */ /* 0x000fe400017c4270 */
[----:B-1----:R-:W-:-:S02]  /*6590*/  FMNMX.FTZ R14, R13, R12, !PT ;  /* 0x0000000c0d0e7209 */ /* 0x002fc40007810000 */
[C---:B------:R-:W-:Y:S02]  /*65a0*/  ISETP.GT.AND P3, PT, R21.reuse, 0x31, P2 ;  /* 0x000000311500780c */ /* 0x040fe40001764270 */
[C---:B------:R-:W-:Y:S01]  /*65b0*/  ISETP.GT.AND P4, PT, R21.reuse, 0x61, P2 ;  /* 0x000000611500780c */ /* 0x040fe20001784270 */
[----:B------:R-:W0:Y:S01]  /*65c0*/  SHFL.BFLY PT, R15, R14, 0x1, 0x1f ;  /* 0x0c201f000e0f7f89 */ /* 0x000e2200000e0000 */
        /* <DEDUP_REMOVED lines=11> */
[----:B------:R-:W-:Y:S02]  /*6680*/  ISETP.GT.AND P4, PT, R21, RZ, P2 ;  /* 0x000000ff1500720c */ /* 0x000fe40001784270 */
[----:B0-----:R-:W-:Y:S02]  /*6690*/  FMNMX.FTZ R12, R14, R15, !PT ;  /* 0x0000000f0e0c7209 */ /* 0x001fe40007810000 */
[----:B------:R-:W-:Y:S02]  /*66a0*/  FSEL R62, R62, -INF , !P5 ;  /* 0xff8000003e3e7808 */ /* 0x000fe40006800000 */
[C---:B------:R-:W-:Y:S01]  /*66b0*/  FSETP.NEU.FTZ.AND P5, PT, R12.reuse, -INF , PT ;  /* 0xff8000000c00780b */ /* 0x040fe20003fbd000 */
[----:B------:R-:W-:Y:S01]  /*66c0*/  FMUL.FTZ R13, R12, UR33 ;  /* 0x000000210c0d7c20 */ /* 0x000fe20008410000 */
[----:B------:R-:W-:-:S02]  /*66d0*/  ISETP.LT.OR P6, PT, R138, 0x41, P6 ;  /* 0x000000418a00780c */ /* 0x000fc400037c1670 */
[C---:B------:R-:W-:Y:S02]  /*66e0*/  ISETP.LT.OR P3, PT, R138.reuse, 0x42, P3 ;  /* 0x000000428a00780c */ /* 0x040fe40001f61670 */
[----:B------:R-:W-:Y:S02]  /*66f0*/  ISETP.LT.OR P4, PT, R138, 0x1, P4 ;  /* 0x000000018a00780c */ /* 0x000fe40002781670 */
[----:B------:R-:W-:Y:S02]  /*6700*/  FSEL R13, R13, RZ, P5 ;  /* 0x000000ff0d0d7208 */ /* 0x000fe40002800000 */
[----:B------:R-:W-:Y:S02]  /*6710*/  FSEL R58, R58, -INF , !P6 ;  /* 0xff8000003a3a7808 */ /* 0x000fe40007000000 */
[----:B------:R-:W-:Y:S01]  /*6720*/  FSEL R59, R59, -INF , !P3 ;  /* 0xff8000003b3b7808 */ /* 0x000fe20005800000 */
[--C-:B------:R-:W-:Y:S01]  /*6730*/  FFMA.FTZ R14, R24, UR33, -R13.reuse ;  /* 0x00000021180e7c23 */ /* 0x100fe2000801080d */
[----:B------:R-:W-:Y:S01]  /*6740*/  FSEL R26, R26, -INF , !P4 ;  /* 0xff8000001a1a7808 */ /* 0x000fe20006000000 */
[--C-:B------:R-:W-:Y:S01]  /*6750*/  FFMA.FTZ R15, R25, UR33, -R13.reuse ;  /* 0x00000021190f7c23 */ /* 0x100fe2000801080d */
[----:B------:R-:W-:Y:S01]  /*6760*/  ISETP.GT.AND P6, PT, R21, 0x50, P2 ;  /* 0x000000501500780c */ /* 0x000fe200017c4270 */
[--C-:B------:R-:W-:Y:S01]  /*6770*/  FFMA.FTZ R25, R29, UR33, -R13.reuse ;  /* 0x000000211d197c23 */ /* 0x100fe2000801080d */
[----:B------:R-:W-:Y:S01]  /*6780*/  ISETP.GT.AND P3, PT, R21, 0x51, P2 ;  /* 0x000000511500780c */ /* 0x000fe20001764270 */
[--C-:B------:R-:W-:Y:S01]  /*6790*/  FFMA.FTZ R20, R28, UR33, -R13.reuse ;  /* 0x000000211c147c23 */ /* 0x100fe2000801080d */
[----:B------:R-:W-:Y:S01]  /*67a0*/  FMNMX.FTZ R24, R26, R7, !PT ;  /* 0x000000071a187209 */ /* 0x000fe20007810000 */
[--C-:B------:R-:W-:Y:S01]  /*67b0*/  FFMA.FTZ R28, R33, UR33, -R13.reuse ;  /* 0x00000021211c7c23 */ /* 0x100fe2000801080d */
[C---:B------:R-:W-:Y:S01]  /*67c0*/  ISETP.LT.OR P6, PT, R138.reuse, 0x51, P6 ;  /* 0x000000518a00780c */ /* 0x040fe200037c1670 */
[--C-:B------:R-:W-:Y:S01]  /*67d0*/  FFMA.FTZ R141, R45, UR33, -R13.reuse ;  /* 0x000000212d8d7c23 */ /* 0x100fe2000801080d */
[----:B------:R-:W-:Y:S01]  /*67e0*/  ISETP.LT.OR P3, PT, R138, 0x52, P3 ;  /* 0x000000528a00780c */ /* 0x000fe20001f61670 */
[--C-:B------:R-:W-:Y:S01]  /*67f0*/  FFMA.FTZ R36, R36, UR33, -R13.reuse ;  /* 0x0000002124247c23 */ /* 0x100fe2000801080d */
[----:B------:R-:W-:Y:S01]  /*6800*/  FMNMX.FTZ R29, R27, R24, !PT ;  /* 0x000000181b1d7209 */ /* 0x000fe20007810000 */
[--C-:B------:R-:W-:Y:S01]  /*6810*/  FFMA.FTZ R40, R40, UR33, -R13.reuse ;  /* 0x0000002128287c23 */ /* 0x100fe2000801080d */
[----:B------:R-:W-:Y:S01]  /*6820*/  FSEL R66, R66, -INF , !P6 ;  /* 0xff80000042427808 */ /* 0x000fe20007000000 */
[--C-:B------:R-:W-:Y:S01]  /*6830*/  FFMA.FTZ R44, R44, UR33, -R13.reuse ;  /* 0x000000212c2c7c23 */ /* 0x100fe2000801080d */
[----:B------:R-:W-:Y:S01]  /*6840*/  FSEL R67, R67, -INF , !P3 ;  /* 0xff80000043437808 */ /* 0x000fe20005800000 */
[--C-:B------:R-:W-:Y:S01]  /*6850*/  FFMA.FTZ R48, R48, UR33, -R13.reuse ;  /* 0x0000002130307c23 */ /* 0x100fe2000801080d */
[C---:B------:R-:W-:Y:S01]  /*6860*/  ISETP.GT.AND P6, PT, R21.reuse, 0x59, P2 ;  /* 0x000000591500780c */ /* 0x040fe200017c4270 */
[--C-:B------:R-:W-:Y:S01]  /*6870*/  FFMA.FTZ R52, R52, UR33, -R13.reuse ;  /* 0x0000002134347c23 */ /* 0x100fe2000801080d */
[----:B------:R-:W-:Y:S01]  /*6880*/  ISETP.GT.AND P3, PT, R21, 0x60, P2 ;  /* 0x000000601500780c */ /* 0x000fe20001764270 */
[--C-:B------:R-:W-:Y:S01]  /*6890*/  FFMA.FTZ R56, R56, UR33, -R13.reuse ;  /* 0x0000002138387c23 */ /* 0x100fe2000801080d */
[----:B------:R-:W-:Y:S01]  /*68a0*/  FMNMX.FTZ R24, R30, R29, !PT ;  /* 0x0000001d1e187209 */ /* 0x000fe20007810000 */
[--C-:B------:R-:W-:Y:S01]  /*68b0*/  FFMA.FTZ R60, R60, UR33, -R13.reuse ;  /* 0x000000213c3c7c23 */ /* 0x100fe2000801080d */
[C---:B------:R-:W-:Y:S01]  /*68c0*/  ISETP.LT.OR P6, PT, R138.reuse, 0x5a, P6 ;  /* 0x0000005a8a00780c */ /* 0x040fe200037c1670 */
[----:B------:R-:W-:Y:S01]  /*68d0*/  MUFU.EX2 R29, R36 ;  /* 0x00000024001d7308 */ /* 0x000fe20000000800 */
[----:B------:R-:W-:Y:S01]  /*68e0*/  ISETP.LT.OR P3, PT, R138, 0x61, P3 ;  /* 0x000000618a00780c */ /* 0x000fe20001f61670 */
[----:B------:R-:W-:Y:S01]  /*68f0*/  FFMA.FTZ R85, R85, UR33, -R13 ;  /* 0x0000002155557c23 */ /* 0x000fe2000801080d */
[----:B------:R-:W-:-:S02]  /*6900*/  FMNMX.FTZ R33, R31, R24, !PT ;  /* 0x000000181f217209 */ /* 0x000fc40007810000 */
[----:B------:R-:W-:Y:S02]  /*6910*/  FSEL R71, R71, -INF , !P6 ;  /* 0xff80000047477808 */ /* 0x000fe40007000000 */
[----:B------:R-:W-:Y:S01]  /*6920*/  FSEL R74, R74, -INF , !P3 ;  /* 0xff8000004a4a7808 */ /* 0x000fe20005800000 */
[----:B------:R-:W-:Y:S01]  /*6930*/  MUFU.EX2 R14, R14 ;  /* 0x0000000e000e7308 */ /* 0x000fe20000000800 */
[C---:B------:R-:W-:Y:S02]  /*6940*/  ISETP.GT.AND P6, PT, R21.reuse, 0x68, P2 ;  /* 0x000000681500780c */ /* 0x040fe400017c4270 */
[----:B------:R-:W-:Y:S02]  /*6950*/  ISETP.GT.AND P3, PT, R21, 0x69, P2 ;  /* 0x000000691500780c */ /* 0x000fe40001764270 */
[----:B------:R-:W-:Y:S02]  /*6960*/  FMNMX.FTZ R24, R34, R33, !PT ;  /* 0x0000002122187209 */ /* 0x000fe40007810000 */
[C---:B------:R-:W-:Y:S01]  /*6970*/  ISETP.LT.OR P6, PT, R138.reuse, 0x69, P6 ;  /* 0x000000698a00780c */ /* 0x040fe200037c1670 */
[----:B------:R-:W-:Y:S01]  /*6980*/  MUFU.EX2 R15, R15 ;  /* 0x0000000f000f7308 */ /* 0x000fe20000000800 */
[----:B------:R-:W-:-:S02]  /*6990*/  ISETP.LT.OR P3, PT, R138, 0x6a, P3 ;  /* 0x0000006a8a00780c */ /* 0x000fc40001f61670 */
[----:B------:R-:W-:Y:S02]  /*69a0*/  FMNMX.FTZ R33, R35, R24, !PT ;  /* 0x0000001823217209 */ /* 0x000fe40007810000 */
[----:B------:R-:W-:Y:S02]  /*69b0*/  FSEL R78, R78, -INF , !P6 ;  /* 0xff8000004e4e7808 */ /* 0x000fe40007000000 */
[----:B------:R-:W-:Y:S01]  /*69c0*/  FSEL R79, R79, -INF , !P3 ;  /* 0xff8000004f4f7808 */ /* 0x000fe20005800000 */
[----:B------:R-:W-:Y:S01]  /*69d0*/  MUFU.EX2 R20, R20 ;  /* 0x0000001400147308 */ /* 0x000fe20000000800 */
[C---:B------:R-:W-:Y:S02]  /*69e0*/  ISETP.GT.AND P6, PT, R21.reuse, 0x70, P2 ;  /* 0x000000701500780c */ /* 0x040fe400017c4270 */
[C---:B------:R-:W-:Y:S02]  /*69f0*/  ISETP.GT.AND P3, PT, R21.reuse, 0x71, P2 ;  /* 0x000000711500780c */ /* 0x040fe40001764270 */
[----:B------:R-:W-:-:S02]  /*6a00*/  ISETP.GT.AND P4, PT, R21, 0x78, P2 ;  /* 0x000000781500780c */ /* 0x000fc40001784270 */
[----:B------:R-:W-:Y:S01]  /*6a10*/  FMNMX.FTZ R24, R38, R33, !PT ;  /* 0x0000002126187209 */ /* 0x000fe20007810000 */
[----:B------:R-:W-:Y:S01]  /*6a20*/  MUFU.EX2 R25, R25 ;  /* 0x0000001900197308 */ /* 0x000fe20000000800 */
[----:B------:R-:W-:Y:S01]  /*6a30*/  ISETP.GT.AND P2, PT, R21, 0x79, P2 ;  /* 0x000000791500780c */ /* 0x000fe20001744270 */
[--C-:B------:R-:W-:Y:S01]  /*6a40*/  FFMA.FTZ R21, R32, UR33, -R13.reuse ;  /* 0x0000002120157c23 */ /* 0x100fe2000801080d */
[----:B------:R-:W-:Y:S01]  /*6a50*/  FFMA.FTZ R32, R37, UR33, -R13 ;  /* 0x0000002125207c23 */ /* 0x000fe2000801080d */
[----:B------:R-:W-:Y:S02]  /*6a60*/  FMNMX.FTZ R37, R39, R24, !PT ;  /* 0x0000001827257209 */ /* 0x000fe40007810000 */
[----:B------:R-:W-:Y:S02]  /*6a70*/  ISETP.LT.OR P6, PT, R138, 0x71, P6 ;  /* 0x000000718a00780c */ /* 0x000fe400037c1670 */
[----:B------:R-:W-:Y:S01]  /*6a80*/  FMNMX.FTZ R24, R42, R37, !PT ;  /* 0x000000252a187209 */ /* 0x000fe20007810000 */
[----:B------:R-:W-:Y:S01]  /*6a90*/  MUFU.EX2 R33, R40 ;  /* 0x0000002800217308 */ /* 0x000fe20000000800 */
[----:B------:R-:W-:-:S02]  /*6aa0*/  ISETP.LT.OR P3, PT, R138, 0x72, P3 ;  /* 0x000000728a00780c */ /* 0x000fc40001f61670 */
[----:B------:R-:W-:Y:S02]  /*6ab0*/  FMNMX.FTZ R37, R43, R24, !PT ;  /* 0x000000182b257209 */ /* 0x000fe40007810000 */
[----:B------:R-:W-:Y:S02]  /*6ac0*/  ISETP.LT.OR P4, PT, R138, 0x79, P4 ;  /* 0x000000798a00780c */ /* 0x000fe40002781670 */
[----:B------:R-:W-:Y:S01]  /*6ad0*/  FMNMX.FTZ R24, R46, R37, !PT ;  /* 0x000000252e187209 */ /* 0x000fe20007810000 */
[----:B------:R0:W-:Y:S01]  /*6ae0*/  MUFU.EX2 R40, R141 ;  /* 0x0000008d00287308 */ /* 0x0001e20000000800 */
[----:B------:R-:W-:Y:S01]  /*6af0*/  ISETP.LT.OR P2, PT, R138, 0x7a, P2 ;  /* 0x0000007a8a00780c */ /* 0x000fe20001741670 */
[----:B------:R-:W-:Y:S01]  /*6b00*/  FFMA.FTZ R138, R41, UR33, -R13 ;  /* 0x00000021298a7c23 */ /* 0x000fe2000801080d */
[----:B------:R-:W-:Y:S02]  /*6b10*/  FMNMX.FTZ R41, R47, R24, !PT ;  /* 0x000000182f297209 */ /* 0x000fe40007810000 */
[----:B------:R-:W-:-:S02]  /*6b20*/  FSEL R82, R82, -INF , !P6 ;  /* 0xff80000052527808 */ /* 0x000fc40007000000 */
[----:B------:R-:W-:Y:S01]  /*6b30*/  FMNMX.FTZ R24, R50, R41, !PT ;  /* 0x0000002932187209 */ /* 0x000fe20007810000 */
[----:B------:R1:W-:Y:S01]  /*6b40*/  MUFU.EX2 R36, R138 ;  /* 0x0000008a00247308 */ /* 0x0003e20000000800 */
[--C-:B0-----:R-:W-:Y:S01]  /*6b50*/  FFMA.FTZ R141, R53, UR33, -R13.reuse ;  /* 0x00000021358d7c23 */ /* 0x101fe2000801080d */
[----:B------:R-:W-:Y:S02]  /*6b60*/  FSEL R83, R83, -INF , !P3 ;  /* 0xff80000053537808 */ /* 0x000fe40005800000 */
[----:B------:R-:W-:Y:S02]  /*6b70*/  FMNMX.FTZ R41, R51, R24, !PT ;  /* 0x0000001833297209 */ /* 0x000fe40007810000 */
[----:B------:R-:W-:Y:S02]  /*6b80*/  FSEL R86, R86, -INF , !P4 ;  /* 0xff80000056567808 */ /* 0x000fe40006000000 */
[----:B------:R-:W-:Y:S01]  /*6b90*/  FMNMX.FTZ R24, R54, R41, !PT ;  /* 0x0000002936187209 */ /* 0x000fe20007810000 */
[----:B-1----:R-:W-:Y:S01]  /*6ba0*/  FFMA.FTZ R138, R49, UR33, -R13 ;  /* 0x00000021318a7c23 */ /* 0x002fe2000801080d */
[----:B------:R-:W-:Y:S01]  /*6bb0*/  MUFU.EX2 R37, R44 ;  /* 0x0000002c00257308 */ /* 0x000fe20000000800 */
[----:B------:R-:W-:-:S02]  /*6bc0*/  FSEL R87, R87, -INF , !P2 ;  /* 0xff80000057577808 */ /* 0x000fc40005000000 */
[----:B------:R-:W-:-:S04]  /*6bd0*/  FMNMX.FTZ R45, R55, R24, !PT ;  /* 0x00000018372d7209 */ /* 0x000fc80007810000 */
[----:B------:R-:W-:Y:S01]  /*6be0*/  FMNMX.FTZ R24, R58, R45, !PT ;  /* 0x0000002d3a187209 */ /* 0x000fe20007810000 */
[----:B------:R0:W-:Y:S03]  /*6bf0*/  MUFU.EX2 R44, R138 ;  /* 0x0000008a002c7308 */ /* 0x0001e60000000800 */
[----:B------:R-:W-:-:S04]  /*6c00*/  FMNMX.FTZ R45, R59, R24, !PT ;  /* 0x000000183b2d7209 */ /* 0x000fc80007810000 */
[----:B------:R-:W-:Y:S01]  /*6c10*/  FMNMX.FTZ R24, R62, R45, !PT ;  /* 0x0000002d3e187209 */ /* 0x000fe20007810000 */
[----:B------:R-:W-:Y:S01]  /*6c20*/  MUFU.EX2 R41, R48 ;  /* 0x0000003000297308 */ /* 0x000fe20000000800 */
[----:B0-----:R-:W-:Y:S02]  /*6c30*/  FFMA.FTZ R138, R57, UR33, -R13 ;  /* 0x00000021398a7c23 */ /* 0x001fe4000801080d */
        /* <DEDUP_REMOVED lines=11> */
[----:B------:R1:W-:Y:S01]  /*6cf0*/  MUFU.EX2 R49, R56 ;  /* 0x0000003800317308 */ /* 0x0003e20000000800 */
[--C-:B0-----:R-:W-:Y:S01]  /*6d00*/  FFMA.FTZ R138, R64, UR33, -R13.reuse ;  /* 0x00000021408a7c23 */ /* 0x101fe2000801080d */
[--C-:B------:R-:W-:Y:S01]  /*6d10*/  FFMA.FTZ R64, R69, UR33, -R13.reuse ;  /* 0x0000002145407c23 */ /* 0x100fe2000801080d */
[----:B------:R-:W-:Y:S01]  /*6d20*/  FMNMX.FTZ R57, R79, R24, !PT ;  /* 0x000000184f397209 */ /* 0x000fe20007810000 */
[--C-:B------:R-:W-:Y:S01]  /*6d30*/  FFMA.FTZ R69, R76, UR33, -R13.reuse ;  /* 0x000000214c457c23 */ /* 0x100fe2000801080d */
[--C-:B------:R-:W-:Y:S01]  /*6d40*/  FFMA.FTZ R76, R81, UR33, -R13.reuse ;  /* 0x00000021514c7c23 */ /* 0x100fe2000801080d */
[----:B------:R-:W-:Y:S02]  /*6d50*/  FSEL R81, R12, RZ, P5 ;  /* 0x000000ff0c517208 */ /* 0x000fe40002800000 */
[----:B------:R-:W-:Y:S01]  /*6d60*/  FMNMX.FTZ R24, R82, R57, !PT ;  /* 0x0000003952187209 */ /* 0x000fe20007810000 */
[----:B------:R0:W-:Y:S01]  /*6d70*/  MUFU.EX2 R53, R60 ;  /* 0x0000003c00357308 */ /* 0x0001e20000000800 */
[--C-:B-1----:R-:W-:Y:S01]  /*6d80*/  FFMA.FTZ R56, R61, UR33, -R13.reuse ;  /* 0x000000213d387c23 */ /* 0x102fe2000801080d */
[--C-:B------:R-:W-:Y:S01]  /*6d90*/  FFMA.FTZ R61, R68, UR33, -R13.reuse ;  /* 0x00000021443d7c23 */ /* 0x100fe2000801080d */
[----:B------:R-:W-:Y:S01]  /*6da0*/  FMNMX.FTZ R57, R83, R24, !PT ;  /* 0x0000001853397209 */ /* 0x000fe20007810000 */
[--C-:B------:R-:W-:Y:S01]  /*6db0*/  FFMA.FTZ R68, R73, UR33, -R13.reuse ;  /* 0x0000002149447c23 */ /* 0x100fe2000801080d */
[--C-:B------:R-:W-:Y:S01]  /*6dc0*/  FFMA.FTZ R73, R80, UR33, -R13.reuse ;  /* 0x0000002150497c23 */ /* 0x100fe2000801080d */
[----:B------:R-:W-:Y:S01]  /*6dd0*/  FADD.FTZ R81, -R81, R0 ;  /* 0x0000000051517221 */ /* 0x000fe20000010100 */
[----:B------:R-:W-:Y:S01]  /*6de0*/  FMNMX.FTZ R24, R86, R57, !PT ;  /* 0x0000003956187209 */ /* 0x000fe20007810000 */
[----:B------:R-:W-:Y:S01]  /*6df0*/  MUFU.EX2 R21, R21 ;  /* 0x0000001500157308 */ /* 0x000fe20000000800 */
[--C-:B0-----:R-:W-:Y:S01]  /*6e00*/  FFMA.FTZ R60, R65, UR33, -R13.reuse ;  /* 0x00000021413c7c23 */ /* 0x101fe2000801080d */
[--C-:B------:R-:W-:Y:S01]  /*6e10*/  FFMA.FTZ R65, R72, UR33, -R13.reuse ;  /* 0x0000002148417c23 */ /* 0x100fe2000801080d */
[----:B------:R-:W-:Y:S01]  /*6e20*/  FMNMX.FTZ R24, R87, R24, !PT ;  /* 0x0000001857187209 */ /* 0x000fe20007810000 */
[--C-:B------:R-:W-:Y:S01]  /*6e30*/  FFMA.FTZ R72, R77, UR33, -R13.reuse ;  /* 0x000000214d487c23 */ /* 0x100fe2000801080d */
[----:B------:R-:W-:Y:S01]  /*6e40*/  FFMA.FTZ R77, R84, UR33, -R13 ;  /* 0x00000021544d7c23 */ /* 0x000fe2000801080d */
[----:B------:R-:W-:-:S02]  /*6e50*/  FMUL.FTZ R80, R81, UR33 ;  /* 0x0000002151507c20 */ /* 0x000fc40008410000 */
[----:B------:R-:W0:Y:S01]  /*6e60*/  SHFL.BFLY PT, R141, R24, 0x2, 0x1f ;  /* 0x0c401f00188d7f89 */ /* 0x000e2200000e0000 */
[----:B------:R0:W-:Y:S08]  /*6e70*/  MUFU.EX2 R57, R138 ;  /* 0x0000008a00397308 */ /* 0x0001f00000000800 */
[----:B------:R-:W1:Y:S08]  /*6e80*/  MUFU.EX2 R80, R80 ;  /* 0x0000005000507308 */ /* 0x000e700000000800 */
[----:B------:R2:W-:Y:S01]  /*6e90*/  MUFU.EX2 R0, R85 ;  /* 0x0000005500007308 */ /* 0x0005e20000000800 */
[----:B0-----:R-:W-:-:S07]  /*6ea0*/  FMNMX.FTZ R138, R24, R141, !PT ;  /* 0x0000008d188a7209 */ /* 0x001fce0007810000 */
[----:B------:R-:W-:Y:S01]  /*6eb0*/  MUFU.EX2 R28, R28 ;  /* 0x0000001c001c7308 */ /* 0x000fe20000000800 */
[----:B-1----:R-:W-:Y:S01]  /*6ec0*/  FFMA.FTZ R4, R80, R4, R14 ;  /* 0x0000000450047223 */ /* 0x002fe2000001000e */
[-C--:B------:R-:W-:Y:S01]  /*6ed0*/  FMUL.FTZ R88, R88, R80.reuse ;  /* 0x0000005058587220 */ /* 0x080fe20000410000 */
[-C--:B------:R-:W-:Y:S01]  /*6ee0*/  FMUL.FTZ R89, R89, R80.reuse ;  /* 0x0000005059597220 */ /* 0x080fe20000410000 */
[----:B------:R-:W0:Y:S01]  /*6ef0*/  SHFL.BFLY PT, R141, R138, 0x1, 0x1f ;  /* 0x0c201f008a8d7f89 */ /* 0x000e2200000e0000 */
        /* <DEDUP_REMOVED lines=23> */
[----:B0-----:R-:W-:Y:S01]  /*7070*/  FMNMX.FTZ R13, R138, R141, !PT ;  /* 0x0000008d8a0d7209 */ /* 0x001fe20007810000 */
[-C--:B------:R-:W-:Y:S01]  /*7080*/  FMUL.FTZ R132, R132, R80.reuse ;  /* 0x0000005084847220 */ /* 0x080fe20000410000 */
[----:B------:R-:W-:-:S02]  /*7090*/  FMUL.FTZ R133, R133, R80 ;  /* 0x0000005085857220 */ /* 0x000fc40000410000 */
[C---:B------:R-:W-:Y:S01]  /*70a0*/  FSETP.NEU.FTZ.AND P2, PT, R13.reuse, -INF , PT ;  /* 0xff8000000d00780b */ /* 0x040fe20003f5d000 */
[C---:B------:R-:W-:Y:S01]  /*70b0*/  FMUL.FTZ R24, R13.reuse, UR33 ;  /* 0x000000210d187c20 */ /* 0x040fe20008410000 */
[----:B------:R-:W-:Y:S04]  /*70c0*/  MUFU.EX2 R61, R61 ;  /* 0x0000003d003d7308 */ /* 0x000fe80000000800 */
[----:B------:R-:W-:Y:S02]  /*70d0*/  FSEL R81, R24, RZ, P2 ;  /* 0x000000ff18517208 */ /* 0x000fe40001000000 */
[----:B------:R-:W-:Y:S02]  /*70e0*/  FSEL R24, R13, RZ, P2 ;  /* 0x000000ff0d187208 */ /* 0x000fe40001000000 */
[----:B------:R-:W-:Y:S01]  /*70f0*/  MUFU.EX2 R64, R64 ;  /* 0x0000004000407308 */ /* 0x000fe20000000800 */
[--C-:B------:R-:W-:Y:S01]  /*7100*/  FFMA.FTZ R138, R26, UR33, -R81.reuse ;  /* 0x000000211a8a7c23 */ /* 0x100fe20008010851 */
[----:B------:R-:W-:Y:S01]  /*7110*/  FFMA.FTZ R27, R27, UR33, -R81 ;  /* 0x000000211b1b7c23 */ /* 0x000fe20008010851 */
[----:B------:R-:W-:Y:S01]  /*7120*/  FADD.FTZ R24, -R24, R7 ;  /* 0x0000000718187221 */ /* 0x000fe20000010100 */
[--C-:B------:R-:W-:Y:S01]  /*7130*/  FFMA.FTZ R30, R30, UR33, -R81.reuse ;  /* 0x000000211e1e7c23 */ /* 0x100fe20008010851 */
[--C-:B------:R-:W-:Y:S01]  /*7140*/  FFMA.FTZ R144, R31, UR33, -R81.reuse ;  /* 0x000000211f907c23 */ /* 0x100fe20008010851 */
[--C-:B------:R-:W-:Y:S01]  /*7150*/  FFMA.FTZ R31, R34, UR33, -R81.reuse ;  /* 0x00000021221f7c23 */ /* 0x100fe20008010851 */
[----:B------:R-:W-:Y:S01]  /*7160*/  FMUL.FTZ R7, R24, UR33 ;  /* 0x0000002118077c20 */ /* 0x000fe20008410000 */
[----:B------:R-:W-:Y:S01]  /*7170*/  IMAD.U32 R24, RZ, RZ, UR43 ;  /* 0x0000002bff187e24 */ /* 0x000fe2000f8e00ff */
[----:B------:R-:W-:Y:S01]  /*7180*/  MUFU.EX2 R138, R138 ;  /* 0x0000008a008a7308 */ /* 0x000fe20000000800 */
[--C-:B--2---:R-:W-:Y:S01]  /*7190*/  FFMA.FTZ R85, R42, UR33, -R81.reuse ;  /* 0x000000212a557c23 */ /* 0x104fe20008010851 */
[--C-:B------:R-:W-:Y:S01]  /*71a0*/  FFMA.FTZ R42, R51, UR33, -R81.reuse ;  /* 0x00000021332a7c23 */ /* 0x100fe20008010851 */
[--C-:B------:R-:W-:Y:S01]  /*71b0*/  FFMA.FTZ R51, R59, UR33, -R81.reuse ;  /* 0x000000213b337c23 */ /* 0x100fe20008010851 */
[----:B------:R-:W-:Y:S01]  /*71c0*/  @!P1 LEA R24, R24, UR42, 0x3 ;  /* 0x0000002a18189c11 */ /* 0x000fe2000f8e18ff */
[--C-:B------:R-:W-:Y:S01]  /*71d0*/  FFMA.FTZ R35, R35, UR33, -R81.reuse ;  /* 0x0000002123237c23 */ /* 0x100fe20008010851 */
[----:B------:R-:W-:Y:S01]  /*71e0*/  FADD.FTZ R59, R15, R4 ;  /* 0x000000040f3b7221 */ /* 0x000fe20000010000 */
[----:B------:R-:W-:Y:S01]  /*71f0*/  FFMA.FTZ R84, R38, UR33, -R81 ;  /* 0x0000002126547c23 */ /* 0x000fe20008010851 */
[----:B------:R-:W0:Y:S01]  /*7200*/  MUFU.EX2 R7, R7 ;  /* 0x0000000700077308 */ /* 0x000e220000000800 */
[----:B------:R-:W-:-:S02]  /*7210*/  @!P1 VIADD R24, R24, 0x2d860 ;  /* 0x0002d86018189836 */ /* 0x000fc40000000000 */
[----:B------:R-:W-:Y:S01]  /*7220*/  FADD.FTZ R26, R20, R59 ;  /* 0x0000003b141a7221 */ /* 0x000fe20000010000 */
[--C-:B------:R-:W-:Y:S01]  /*7230*/  FFMA.FTZ R39, R39, UR33, -R81.reuse ;  /* 0x0000002127277c23 */ /* 0x100fe20008010851 */
[--C-:B------:R-:W-:Y:S01]  /*7240*/  FFMA.FTZ R141, R43, UR33, -R81.reuse ;  /* 0x000000212b8d7c23 */ /* 0x100fe20008010851 */
[--C-:B------:R-:W-:Y:S01]  /*7250*/  FFMA.FTZ R46, R46, UR33, -R81.reuse ;  /* 0x000000212e2e7c23 */ /* 0x100fe20008010851 */
[----:B------:R-:W-:Y:S01]  /*7260*/  @!P1 PRMT R24, RZ, 0x654, R24 ;  /* 0x00000654ff189816 */ /* 0x000fe20000000018 */
[--C-:B------:R-:W-:Y:S01]  /*7270*/  FFMA.FTZ R146, R47, UR33, -R81.reuse ;  /* 0x000000212f927c23 */ /* 0x100fe20008010851 */
[----:B------:R-:W1:Y:S01]  /*7280*/  MUFU.EX2 R27, R27 ;  /* 0x0000001b001b7308 */ /* 0x000e620000000800 */
[--C-:B------:R-:W-:Y:S01]  /*7290*/  FFMA.FTZ R34, R50, UR33, -R81.reuse ;  /* 0x0000002132227c23 */ /* 0x100fe20008010851 */
[----:B------:R2:W-:Y:S01]  /*72a0*/  @!P1 SYNCS.ARRIVE.TRANS64.RED.A1T0 RZ, [R24+URZ], RZ ;  /* 0x000000ff18ff99a7 */ /* 0x0005e2000810043f */
[--C-:B------:R-:W-:Y:S01]  /*72b0*/  FFMA.FTZ R47, R54, UR33, -R81.reuse ;  /* 0x00000021362f7c23 */ /* 0x100fe20008010851 */
[--C-:B------:R-:W-:Y:S01]  /*72c0*/  FFMA.FTZ R43, R55, UR33, -R81.reuse ;  /* 0x00000021372b7c23 */ /* 0x100fe20008010851 */
[--C-:B------:R-:W-:Y:S01]  /*72d0*/  FFMA.FTZ R50, R58, UR33, -R81.reuse ;  /* 0x000000213a327c23 */ /* 0x100fe20008010851 */
[--C-:B------:R-:W-:Y:S01]  /*72e0*/  FFMA.FTZ R55, R62, UR33, -R81.reuse ;  /* 0x000000213e377c23 */ /* 0x100fe20008010851 */
[--C-:B------:R-:W-:Y:S01]  /*72f0*/  FFMA.FTZ R4, R63, UR33, -R81.reuse ;  /* 0x000000213f047c23 */ /* 0x100fe20008010851 */
[----:B------:R-:W3:Y:S01]  /*7300*/  MUFU.EX2 R30, R30 ;  /* 0x0000001e001e7308 */ /* 0x000ee20000000800 */
[--C-:B------:R-:W-:Y:S01]  /*7310*/  FFMA.FTZ R63, R70, UR33, -R81.reuse ;  /* 0x00000021463f7c23 */ /* 0x100fe20008010851 */
[----:B--2---:R-:W-:Y:S01]  /*7320*/  F2FP.F16.F32.PACK_AB R24, R15, R14 ;  /* 0x0000000e0f18723e */ /* 0x004fe200000000ff */
[----:B0-----:R-:W-:Y:S01]  /*7330*/  FFMA.FTZ R14, R7, R3, R138 ;  /* 0x00000003070e7223 */ /* 0x001fe2000001008a */
[--C-:B------:R-:W-:Y:S01]  /*7340*/  FFMA.FTZ R75, R75, UR33, -R81.reuse ;  /* 0x000000214b4b7c23 */ /* 0x100fe20008010851 */
[--C-:B------:R-:W-:Y:S01]  /*7350*/  FFMA.FTZ R78, R78, UR33, -R81.reuse ;  /* 0x000000214e4e7c23 */ /* 0x100fe20008010851 */
[--C-:B------:R-:W-:Y:S01]  /*7360*/  FFMA.FTZ R79, R79, UR33, -R81.reuse ;  /* 0x000000214f4f7c23 */ /* 0x100fe20008010851 */
[--C-:B------:R-:W-:Y:S01]  /*7370*/  FFMA.FTZ R82, R82, UR33, -R81.reuse ;  /* 0x0000002152527c23 */ /* 0x100fe20008010851 */
[----:B------:R-:W0:Y:S01]  /*7380*/  MUFU.EX2 R144, R144 ;  /* 0x0000009000907308 */ /* 0x000e220000000800 */
[----:B-1----:R-:W-:Y:S01]  /*7390*/  FADD.FTZ R3, R27, R14 ;  /* 0x0000000e1b037221 */ /* 0x002fe20000010000 */
[C---:B------:R-:W-:Y:S01]  /*73a0*/  FADD.FTZ R14, R25.reuse, R26 ;  /* 0x0000001a190e7221 */ /* 0x040fe20000010000 */
[----:B------:R-:W-:Y:S01]  /*73b0*/  F2FP.F16.F32.PACK_AB R26, R25, R20 ;  /* 0x00000014191a723e */ /* 0x000fe200000000ff */
[--C-:B------:R-:W-:Y:S01]  /*73c0*/  FFMA.FTZ R83, R83, UR33, -R81.reuse ;  /* 0x0000002153537c23 */ /* 0x100fe20008010851 */
[----:B------:R-:W-:Y:S01]  /*73d0*/  F2FP.F16.F32.PACK_AB R25, R27, R138 ;  /* 0x0000008a1b19723e */ /* 0x000fe200000000ff */
[----:B------:R-:W-:Y:S01]  /*73e0*/  FADD.FTZ R59, R21, R14 ;  /* 0x0000000e153b7221 */ /* 0x000fe20000010000 */
[----:B------:R-:W-:Y:S01]  /*73f0*/  FFMA.FTZ R14, R67, UR33, -R81 ;  /* 0x00000021430e7c23 */ /* 0x000fe20008010851 */
[----:B------:R-:W1:Y:S01]  /*7400*/  MUFU.EX2 R31, R31 ;  /* 0x0000001f001f7308 */ /* 0x000e620000000800 */
[----:B---3--:R-:W-:Y:S01]  /*7410*/  FADD.FTZ R15, R30, R3 ;  /* 0x000000031e0f7221 */ /* 0x008fe20000010000 */
[C---:B------:R-:W-:Y:S01]  /*7420*/  FADD.FTZ R38, R28.reuse, R59 ;  /* 0x0000003b1c267221 */ /* 0x040fe20000010000 */
[----:B------:R-:W-:Y:S01]  /*7430*/  F2FP.F16.F32.PACK_AB R28, R28, R21 ;  /* 0x000000151c1c723e */ /* 0x000fe200000000ff */
[--C-:B------:R-:W-:Y:S01]  /*7440*/  FFMA.FTZ R3, R66, UR33, -R81.reuse ;  /* 0x0000002142037c23 */ /* 0x100fe20008010851 */
[----:B------:R-:W-:Y:S01]  /*7450*/  FFMA.FTZ R86, R86, UR33, -R81 ;  /* 0x0000002156567c23 */ /* 0x000fe20008010851 */
[----:B------:R-:W-:Y:S01]  /*7460*/  F2FP.F16.F32.PACK_AB R62, R64, R61 ;  /* 0x0000003d403e723e */ /* 0x000fe200000000ff */
[----:B------:R-:W-:Y:S01]  /*7470*/  UMOV UR43, UR51 ;  /* 0x00000033002b7c82 */ /* 0x000fe20008000000 */
[----:B------:R-:W2:Y:S01]  /*7480*/  MUFU.EX2 R35, R35 ;  /* 0x0000002300237308 */ /* 0x000ea20000000800 */
[C---:B0-----:R-:W-:Y:S01]  /*7490*/  FADD.FTZ R20, R144.reuse, R15 ;  /* 0x0000000f90147221 */ /* 0x041fe20000010000 */
[----:B------:R-:W-:Y:S01]  /*74a0*/  F2FP.F16.F32.PACK_AB R27, R144, R30 ;  /* 0x0000001e901b723e */ /* 0x000fe200000000ff */
[----:B------:R-:W-:Y:S01]  /*74b0*/  FADD.FTZ R15, R29, R38 ;  /* 0x000000261d0f7221 */ /* 0x000fe20000010000 */
[----:B------:R-:W-:Y:S01]  /*74c0*/  ISETP.GT.AND P2, PT, R2, UR52, PT ;  /* 0x0000003402007c0c */ /* 0x000fe2000bf44270 */
[-C--:B------:R-:W-:Y:S01]  /*74d0*/  FMUL.FTZ R90, R90, R7.reuse ;  /* 0x000000075a5a7220 */ /* 0x080fe20000410000 */
[-C--:B------:R-:W-:Y:S01]  /*74e0*/  FMUL.FTZ R91, R91, R7.reuse ;  /* 0x000000075b5b7220 */ /* 0x080fe20000410000 */
[----:B------:R-:W-:Y:S01]  /*74f0*/  FADD.FTZ R38, R32, R15 ;  /* 0x0000000f20267221 */ /* 0x000fe20000010000 */
[----:B------:R-:W0:Y:S01]  /*7500*/  MUFU.EX2 R84, R84 ;  /* 0x0000005400547308 */ /* 0x000e220000000800 */
[----:B-1----:R-:W-:Y:S01]  /*7510*/  FADD.FTZ R30, R31, R20 ;  /* 0x000000141f1e7221 */ /* 0x002fe20000010000 */
[----:B------:R1:W-:Y:S01]  /*7520*/  STSM.16.M88.4 [R17+0x21800], R24 ;  /* 0x0218001811007844 */ /* 0x0003e20000000200 */
[--C-:B------:R-:W-:Y:S01]  /*7530*/  FFMA.FTZ R20, R71, UR33, -R81.reuse ;  /* 0x0000002147147c23 */ /* 0x100fe20008010851 */
[--C-:B------:R-:W-:Y:S01]  /*7540*/  FFMA.FTZ R15, R74, UR33, -R81.reuse ;  /* 0x000000214a0f7c23 */ /* 0x100fe20008010851 */
[----:B------:R-:W-:Y:S01]  /*7550*/  FFMA.FTZ R81, R87, UR33, -R81 ;  /* 0x0000002157517c23 */ /* 0x000fe20008010851 */
[-C--:B------:R-:W-:Y:S01]  /*7560*/  FMUL.FTZ R94, R94, R7.reuse ;  /* 0x000000075e5e7220 */ /* 0x080fe20000410000 */
[-C--:B------:R-:W-:Y:S01]  /*7570*/  FMUL.FTZ R95, R95, R7.reuse ;  /* 0x000000075f5f7220 */ /* 0x080fe20000410000 */
[----:B------:R-:W3:Y:S01]  /*7580*/  MUFU.EX2 R39, R39 ;  /* 0x0000002700277308 */ /* 0x000ee20000000800 */
        /* <DEDUP_REMOVED lines=9> */
[----:B------:R-:W-:Y:S01]  /*7620*/  FADD.FTZ R59, R33, R38 ;  /* 0x00000026213b7221 */ /* 0x000fe20000010000 */
[-C--:B------:R-:W-:Y:S01]  /*7630*/  FMUL.FTZ R110, R110, R7.reuse ;  /* 0x000000076e6e7220 */ /* 0x080fe20000410000 */
[-C--:B------:R-:W-:Y:S01]  /*7640*/  FMUL.FTZ R111, R111, R7.reuse ;  /* 0x000000076f6f7220 */ /* 0x080fe20000410000 */
[----:B------:R-:W-:Y:S01]  /*7650*/  FMUL.FTZ R114, R114, R7 ;  /* 0x0000000772727220 */ /* 0x000fe20000410000 */
[C---:B------:R-:W-:Y:S01]  /*7660*/  FADD.FTZ R38, R36.reuse, R59 ;  /* 0x0000003b24267221 */ /* 0x040fe20000010000 */
[----:B------:R-:W-:Y:S01]  /*7670*/  F2FP.F16.F32.PACK_AB R36, R36, R33 ;  /* 0x000000212424723e */ /* 0x000fe200000000ff */
[----:B------:R-:W0:Y:S01]  /*7680*/  MUFU.EX2 R141, R141 ;  /* 0x0000008d008d7308 */ /* 0x000e220000000800 */
[----:B---3--:R-:W-:Y:S01]  /*7690*/  FADD.FTZ R30, R39, R30 ;  /* 0x0000001e271e7221 */ /* 0x008fe20000010000 */
[----:B------:R-:W-:Y:S01]  /*76a0*/  FADD.FTZ R67, R37, R38 ;  /* 0x0000002625437221 */ /* 0x000fe20000010000 */
[----:B------:R-:W-:Y:S01]  /*76b0*/  F2FP.F16.F32.PACK_AB R38, R40, R37 ;  /* 0x000000252826723e */ /* 0x000fe200000000ff */
[-C--:B------:R-:W-:Y:S01]  /*76c0*/  FMUL.FTZ R115, R115, R7.reuse ;  /* 0x0000000773737220 */ /* 0x080fe20000410000 */
[-C--:B------:R-:W-:Y:S01]  /*76d0*/  FMUL.FTZ R118, R118, R7.reuse ;  /* 0x0000000776767220 */ /* 0x080fe20000410000 */
        /* <DEDUP_REMOVED lines=9> */
[----:B------:R-:W-:Y:S01]  /*7770*/  FMUL.FTZ R134, R134, R7 ;  /* 0x0000000786867220 */ /* 0x000fe20000410000 */
[----:B------:R-:W2:Y:S01]  /*7780*/  MUFU.EX2 R146, R146 ;  /* 0x0000009200927308 */ /* 0x000ea20000000800 */
[C---:B0-----:R-:W-:Y:S01]  /*7790*/  FADD.FTZ R59, R141.reuse, R30 ;  /* 0x0000001e8d3b7221 */ /* 0x041fe20000010000 */
[----:B------:R-:W-:Y:S01]  /*77a0*/  FADD.FTZ R30, R40, R67 ;  /* 0x00000043281e7221 */ /* 0x000fe20000010000 */
[----:B------:R-:W-:Y:S01]  /*77b0*/  F2FP.F16.F32.PACK_AB R37, R141, R85 ;  /* 0x000000558d25723e */ /* 0x000fe200000000ff */
[----:B------:R-:W-:Y:S01]  /*77c0*/  FMUL.FTZ R135, R135, R7 ;  /* 0x0000000787877220 */ /* 0x000fe20000410000 */
[----:B------:R-:W-:-:S02]  /*77d0*/  VIADD R2, R2, 0xffffffff ;  /* 0xffffffff02027836 */ /* 0x000fc40000000000 */
[----:B------:R-:W-:Y:S01]  /*77e0*/  FADD.FTZ R67, R41, R30 ;  /* 0x0000001e29437221 */ /* 0x000fe20000010000 */
[----:B------:R-:W-:Y:S01]  /*77f0*/  IMAD.MOV.U32 R7, RZ, RZ, R13 ;  /* 0x000000ffff077224 */ /* 0x000fe200078e000d */
[----:B------:R-:W0:Y:S01]  /*7800*/  MUFU.EX2 R34, R34 ;  /* 0x0000002200227308 */ /* 0x000e220000000800 */
[----:B---3--:R-:W-:Y:S01]  /*7810*/  FADD.FTZ R59, R46, R59 ;  /* 0x0000003b2e3b7221 */ /* 0x008fe20000010000 */
[C---:B------:R-:W-:Y:S01]  /*7820*/  FADD.FTZ R30, R44.reuse, R67 ;  /* 0x000000432c1e7221 */ /* 0x040fe20000010000 */
[----:B------:R-:W-:-:S03]  /*7830*/  F2FP.F16.F32.PACK_AB R44, R44, R41 ;  /* 0x000000292c2c723e */ /* 0x000fc600000000ff */
[----:B------:R-:W-:Y:S01]  /*7840*/  FADD.FTZ R21, R45, R30 ;  /* 0x0000001e2d157221 */ /* 0x000fe20000010000 */
[----:B------:R-:W-:Y:S01]  /*7850*/  F2FP.F16.F32.PACK_AB R30, R32, R29 ;  /* 0x0000001d201e723e */ /* 0x000fe200000000ff */
[----:B------:R-:W3:Y:S01]  /*7860*/  MUFU.EX2 R42, R42 ;  /* 0x0000002a002a7308 */ /* 0x000ee20000000800 */
[----:B--2---:R-:W-:Y:S01]  /*7870*/  FADD.FTZ R59, R146, R59 ;  /* 0x0000003b923b7221 */ /* 0x004fe20000010000 */
[----:B------:R-:W-:Y:S01]  /*7880*/  FADD.FTZ R54, R48, R21 ;  /* 0x0000001530367221 */ /* 0x000fe20000010000 */
[----:B------:R-:W-:Y:S02]  /*7890*/  F2FP.F16.F32.PACK_AB R29, R35, R31 ;  /* 0x0000001f231d723e */ /* 0x000fe400000000ff */
[----:B------:R-:W-:Y:S01]  /*78a0*/  F2FP.F16.F32.PACK_AB R31, R39, R84 ;  /* 0x00000054271f723e */ /* 0x000fe200000000ff */
[----:B-1----:R-:W-:Y:S01]  /*78b0*/  FADD.FTZ R25, R49, R54 ;  /* 0x0000003631197221 */ /* 0x002fe20000010000 */
[----:B------:R-:W-:Y:S01]  /*78c0*/  F2FP.F16.F32.PACK_AB R39, R146, R46 ;  /* 0x0000002e9227723e */ /* 0x000fe200000000ff */
[----:B------:R-:W1:Y:S01]  /*78d0*/  MUFU.EX2 R47, R47 ;  /* 0x0000002f002f7308 */ /* 0x000e620000000800 */
[----:B0-----:R-:W-:Y:S01]  /*78e0*/  FADD.FTZ R59, R34, R59 ;  /* 0x0000003b223b7221 */ /* 0x001fe20000010000 */
[----:B------:R0:W-:Y:S01]  /*78f0*/  STSM.16.M88.4 [R23], R28 ;  /* 0x0000001c17007844 */ /* 0x0001e20000000200 */
[----:B------:R-:W-:-:S02]  /*7900*/  F2FP.F16.F32.PACK_AB R46, R48, R45 ;  /* 0x0000002d302e723e */ /* 0x000fc400000000ff */
[----:B------:R-:W-:Y:S01]  /*7910*/  F2FP.F16.F32.PACK_AB R54, R56, R53 ;  /* 0x000000353836723e */ /* 0x000fe200000000ff */
[----:B------:R2:W-:Y:S02]  /*7920*/  STSM.16.M88.4 [R19], R36 ;  /* 0x0000002413007844 */ /* 0x0005e40000000200 */
[----:B------:R-:W4:Y:S01]  /*7930*/  MUFU.EX2 R43, R43 ;  /* 0x0000002b002b7308 */ /* 0x000f220000000800 */
[C---:B---3--:R-:W-:Y:S01]  /*7940*/  FADD.FTZ R32, R42.reuse, R59 ;  /* 0x0000003b2a207221 */ /* 0x048fe20000010000 */
[----:B------:R-:W-:-:S06]  /*7950*/  F2FP.F16.F32.PACK_AB R45, R42, R34 ;  /* 0x000000222a2d723e */ /* 0x000fcc00000000ff */
[----:B------:R-:W3:Y:S01]  /*7960*/  MUFU.EX2 R50, R50 ;  /* 0x0000003200327308 */ /* 0x000ee20000000800 */
[----:B-1----:R-:W-:-:S07]  /*7970*/  FADD.FTZ R32, R47, R32 ;  /* 0x000000202f207221 */ /* 0x002fce0000010000 */
[----:B------:R-:W1:Y:S01]  /*7980*/  MUFU.EX2 R51, R51 ;  /* 0x0000003300337308 */ /* 0x000e620000000800 */
[C---:B----4-:R-:W-:Y:S01]  /*7990*/  FADD.FTZ R21, R43.reuse, R32 ;  /* 0x000000202b157221 */ /* 0x050fe20000010000 */
[C---:B------:R-:W-:Y:S01]  /*79a0*/  FADD.FTZ R32, R52.reuse, R25 ;  /* 0x0000001934207221 */ /* 0x040fe20000010000 */
[----:B------:R-:W-:Y:S02]  /*79b0*/  F2FP.F16.F32.PACK_AB R47, R43, R47 ;  /* 0x0000002f2b2f723e */ /* 0x000fe400000000ff */
[----:B------:R-:W-:-:S03]  /*79c0*/  F2FP.F16.F32.PACK_AB R52, R52, R49 ;  /* 0x000000313434723e */ /* 0x000fc600000000ff */
[----:B------:R-:W4:Y:S01]  /*79d0*/  MUFU.EX2 R55, R55 ;  /* 0x0000003700377308 */ /* 0x000f220000000800 */
[----:B---3--:R-:W-:Y:S01]  /*79e0*/  FADD.FTZ R24, R50, R21 ;  /* 0x0000001532187221 */ /* 0x008fe20000010000 */
[----:B------:R-:W-:Y:S01]  /*79f0*/  FADD.FTZ R21, R53, R32 ;  /* 0x0000002035157221 */ /* 0x000fe20000010000 */
[----:B------:R2:W-:Y:S03]  /*7a00*/  STSM.16.M88.4 [R18], R44 ;  /* 0x0000002c12007844 */ /* 0x0005e60000000200 */
[----:B------:R-:W-:Y:S02]  /*7a10*/  FADD.FTZ R40, R56, R21 ;  /* 0x0000001538287221 */ /* 0x000fe40000010000 */
[----:B------:R-:W3:Y:S01]  /*7a20*/  MUFU.EX2 R4, R4 ;  /* 0x0000000400047308 */ /* 0x000ee20000000800 */
[----:B-1----:R-:W-:Y:S01]  /*7a30*/  FADD.FTZ R24, R51, R24 ;  /* 0x0000001833187221 */ /* 0x002fe20000010000 */
[----:B------:R-:W-:Y:S01]  /*7a40*/  FADD.FTZ R25, R57, R40 ;  /* 0x0000002839197221 */ /* 0x000fe20000010000 */
[----:B------:R-:W-:-:S03]  /*7a50*/  F2FP.F16.F32.PACK_AB R53, R51, R50 ;  /* 0x000000323335723e */ /* 0x000fc600000000ff */
[C---:B------:R-:W-:Y:S01]  /*7a60*/  FADD.FTZ R40, R60.reuse, R25 ;  /* 0x000000193c287221 */ /* 0x040fe20000010000 */
[----:B------:R-:W-:Y:S01]  /*7a70*/  F2FP.F16.F32.PACK_AB R60, R60, R57 ;  /* 0x000000393c3c723e */ /* 0x000fe200000000ff */
[----:B------:R-:W1:Y:S01]  /*7a80*/  MUFU.EX2 R3, R3 ;  /* 0x0000000300037308 */ /* 0x000e620000000800 */
[----:B----4-:R-:W-:Y:S01]  /*7a90*/  FADD.FTZ R21, R55, R24 ;  /* 0x0000001837157221 */ /* 0x010fe20000010000 */
[----:B------:R-:W-:-:S04]  /*7aa0*/  FADD.FTZ R25, R61, R40 ;  /* 0x000000283d197221 */ /* 0x000fc80000010000 */
[----:B0-----:R-:W-:Y:S02]  /*7ab0*/  FADD.FTZ R28, R64, R25 ;  /* 0x00000019401c7221 */ /* 0x001fe40000010000 */
[----:B------:R-:W0:Y:S01]  /*7ac0*/  MUFU.EX2 R14, R14 ;  /* 0x0000000e000e7308 */ /* 0x000e220000000800 */
[C---:B---3--:R-:W-:Y:S01]  /*7ad0*/  FADD.FTZ R24, R4.reuse, R21 ;  /* 0x0000001504187221 */ /* 0x048fe20000010000 */
[----:B------:R-:W-:-:S05]  /*7ae0*/  F2FP.F16.F32.PACK_AB R55, R4, R55 ;  /* 0x000000370437723e */ /* 0x000fca00000000ff */
[----:B------:R2:W-:Y:S01]  /*7af0*/  STSM.16.M88.4 [R17+0x27800], R52 ;  /* 0x0278003411007844 */ /* 0x0005e20000000200 */
[----:B------:R-:W3:Y:S01]  /*7b00*/  MUFU.EX2 R65, R65 ;  /* 0x0000004100417308 */ /* 0x000ee20000000800 */
[----:B-1----:R-:W-:-:S07]  /*7b10*/  FADD.FTZ R21, R3, R24 ;  /* 0x0000001803157221 */ /* 0x002fce0000010000 */
[----:B------:R-:W1:Y:S01]  /*7b20*/  MUFU.EX2 R63, R63 ;  /* 0x0000003f003f7308 */ /* 0x000e620000000800 */
[C---:B0-----:R-:W-:Y:S01]  /*7b30*/  FADD.FTZ R24, R14.reuse, R21 ;  /* 0x000000150e187221 */ /* 0x041fe20000010000 */
[----:B------:R-:W-:-:S06]  /*7b40*/  F2FP.F16.F32.PACK_AB R61, R14, R3 ;  /* 0x000000030e3d723e */ /* 0x000fcc00000000ff */
[----:B------:R-:W0:Y:S01]  /*7b50*/  MUFU.EX2 R68, R68 ;  /* 0x0000004400447308 */ /* 0x000e220000000800 */
[----:B---3--:R-:W-:-:S07]  /*7b60*/  FADD.FTZ R25, R65, R28 ;  /* 0x0000001c41197221 */ /* 0x008fce0000010000 */
[----:B------:R-:W3:Y:S01]  /*7b70*/  MUFU.EX2 R20, R20 ;  /* 0x0000001400147308 */ /* 0x000ee20000000800 */
[----:B-1----:R-:W-:-:S07]  /*7b80*/  FADD.FTZ R21, R63, R24 ;  /* 0x000000183f157221 */ /* 0x002fce0000010000 */
[----:B------:R-:W1:Y:S01]  /*7b90*/  MUFU.EX2 R69, R69 ;  /* 0x0000004500457308 */ /* 0x000e620000000800 */
[C---:B0-----:R-:W-:Y:S01]  /*7ba0*/  FADD.FTZ R24, R68.reuse, R25 ;  /* 0x0000001944187221 */ /* 0x041fe20000010000 */
[----:B------:R-:W-:-:S06]  /*7bb0*/  F2FP.F16.F32.PACK_AB R68, R68, R65 ;  /* 0x000000414444723e */ /* 0x000fcc00000000ff */
[----:B------:R-:W0:Y:S01]  /*7bc0*/  MUFU.EX2 R15, R15 ;  /* 0x0000000f000f7308 */ /* 0x000e220000000800 */
[C---:B---3--:R-:W-:Y:S01]  /*7bd0*/  FADD.FTZ R4, R20.reuse, R21 ;  /* 0x0000001514047221 */ /* 0x048fe20000010000 */
[----:B------:R-:W-:-:S05]  /*7be0*/  F2FP.F16.F32.PACK_AB R63, R20, R63 ;  /* 0x0000003f143f723e */ /* 0x000fca00000000ff */
[----:B------:R2:W-:Y:S01]  /*7bf0*/  STSM.16.M88.4 [R136], R60 ;  /* 0x0000003c88007844 */ /* 0x0005e20000000200 */
[----:B------:R-:W3:Y:S01]  /*7c00*/  MUFU.EX2 R72, R72 ;  /* 0x0000004800487308 */ /* 0x000ee20000000800 */
[----:B-1----:R-:W-:-:S07]  /*7c10*/  FADD.FTZ R25, R69, R24 ;  /* 0x0000001845197221 */ /* 0x002fce0000010000 */
[----:B------:R-:W1:Y:S01]  /*7c20*/  MUFU.EX2 R26, R75 ;  /* 0x0000004b001a7308 */ /* 0x000e620000000800 */
[----:B0-----:R-:W-:-:S07]  /*7c30*/  FADD.FTZ R21, R15, R4 ;  /* 0x000000040f157221 */ /* 0x001fce0000010000 */
[----:B------:R-:W0:Y:S01]  /*7c40*/  MUFU.EX2 R73, R73 ;  /* 0x0000004900497308 */ /* 0x000e220000000800 */
[C---:B---3--:R-:W-:Y:S01]  /*7c50*/  FADD.FTZ R24, R72.reuse, R25 ;  /* 0x0000001948187221 */ /* 0x048fe20000010000 */
[----:B------:R-:W-:-:S06]  /*7c60*/  F2FP.F16.F32.PACK_AB R70, R72, R69 ;  /* 0x000000454846723e */ /* 0x000fcc00000000ff */
[----:B------:R-:W3:Y:S01]  /*7c70*/  MUFU.EX2 R71, R78 ;  /* 0x0000004e00477308 */ /* 0x000ee20000000800 */
[C---:B-1----:R-:W-:Y:S01]  /*7c80*/  FADD.FTZ R4, R26.reuse, R21 ;  /* 0x000000151a047221 */ /* 0x042fe20000010000 */
[----:B------:R-:W-:-:S06]  /*7c90*/  F2FP.F16.F32.PACK_AB R69, R26, R15 ;  /* 0x0000000f1a45723e */ /* 0x000fcc00000000ff */
[----:B------:R-:W1:Y:S01]  /*7ca0*/  MUFU.EX2 R76, R76 ;  /* 0x0000004c004c7308 */ /* 0x000e620000000800 */
[----:B0-----:R-:W-:-:S07]  /*7cb0*/  FADD.FTZ R25, R73, R24 ;  /* 0x0000001849197221 */ /* 0x001fce0000010000 */
[----:B------:R-:W0:Y:S01]  /*7cc0*/  MUFU.EX2 R32, R79 ;  /* 0x0000004f00207308 */ /* 0x000e220000000800 */
[----:B---3--:R-:W-:-:S07]  /*7cd0*/  FADD.FTZ R21, R71, R4 ;  /* 0x0000000447157221 */ /* 0x008fce0000010000 */
[----:B------:R-:W3:Y:S01]  /*7ce0*/  MUFU.EX2 R77, R77 ;  /* 0x0000004d004d7308 */ /* 0x000ee20000000800 */
[C---:B-1----:R-:W-:Y:S01]  /*7cf0*/  FADD.FTZ R4, R76.reuse, R25 ;  /* 0x000000194c047221 */ /* 0x042fe20000010000 */
[----:B------:R-:W-:-:S06]  /*7d00*/  F2FP.F16.F32.PACK_AB R24, R76, R73 ;  /* 0x000000494c18723e */ /* 0x000fcc00000000ff */
[----:B------:R-:W1:Y:S01]  /*7d10*/  MUFU.EX2 R82, R82 ;  /* 0x0000005200527308 */ /* 0x000e620000000800 */
[C---:B0-----:R-:W-:Y:S01]  /*7d20*/  F2FP.F16.F32.PACK_AB R71, R32.reuse, R71 ;  /* 0x000000472047723e */ /* 0x041fe200000000ff */
[----:B------:R-:W-:-:S04]  /*7d30*/  FADD.FTZ R21, R32, R21 ;  /* 0x0000001520157221 */ /* 0x000fc80000010000 */
[----:B------:R2:W-:Y:S02]  /*7d40*/  STSM.16.M88.4 [R19+0x6000], R68 ;  /* 0x0060004413007844 */ /* 0x0005e40000000200 */
[----:B------:R-:W0:Y:S01]  /*7d50*/  MUFU.EX2 R83, R83 ;  /* 0x0000005300537308 */ /* 0x000e220000000800 */
[----:B---3--:R-:W-:Y:S01]  /*7d60*/  F2FP.F16.F32.PACK_AB R26, R0, R77 ;  /* 0x0000004d001a723e */ /* 0x008fe200000000ff */
[----:B------:R-:W-:-:S04]  /*7d70*/  FADD.FTZ R77, R77, R4 ;  /* 0x000000044d4d7221 */ /* 0x000fc80000010000 */
[----:B------:R-:W-:Y:S01]  /*7d80*/  FADD.FTZ R4, R0, R77 ;  /* 0x0000004d00047221 */ /* 0x000fe20000010000 */
[----:B------:R-:W-:Y:S01]  /*7d90*/  IMAD.MOV.U32 R0, RZ, RZ, R12 ;  /* 0x000000ffff007224 */ /* 0x000fe200078e000c */
[----:B------:R-:W3:Y:S01]  /*7da0*/  MUFU.EX2 R86, R86 ;  /* 0x0000005600567308 */ /* 0x000ee20000000800 */
[----:B-1----:R-:W-:-:S07]  /*7db0*/  FADD.FTZ R21, R82, R21 ;  /* 0x0000001552157221 */ /* 0x002fce0000010000 */
[----:B------:R-:W1:Y:S01]  /*7dc0*/  MUFU.EX2 R81, R81 ;  /* 0x0000005100517308 */ /* 0x000e620000000800 */
[C---:B0-----:R-:W-:Y:S01]  /*7dd0*/  F2FP.F16.F32.PACK_AB R25, R83.reuse, R82 ;  /* 0x000000525319723e */ /* 0x041fe200000000ff */
[----:B------:R-:W-:-:S04]  /*7de0*/  FADD.FTZ R21, R83, R21 ;  /* 0x0000001553157221 */ /* 0x000fc80000010000 */
[----:B---3--:R-:W-:Y:S01]  /*7df0*/  FADD.FTZ R21, R86, R21 ;  /* 0x0000001556157221 */ /* 0x008fe20000010000 */
[----:B-1----:R-:W-:-:S03]  /*7e00*/  F2FP.F16.F32.PACK_AB R27, R81, R86 ;  /* 0x00000056511b723e */ /* 0x002fc600000000ff */
[----:B------:R-:W-:Y:S02]  /*7e10*/  FADD.FTZ R3, R81, R21 ;  /* 0x0000001551037221 */ /* 0x000fe40000010000 */
[----:B------:R2:W-:Y:S01]  /*7e20*/  STSM.16.M88.4 [R18+0x6000], R24 ;  /* 0x0060001812007844 */ /* 0x0005e20000000200 */
[----:B------:R0:W-:Y:S06]  /*7e30*/  MEMBAR.ALL.CTA ;  /* 0x0000000000007992 */ /* 0x0001ec0000008000 */
[----:B0-----:R-:W0:Y:S02]  /*7e40*/  FENCE.VIEW.ASYNC.S ;  /* 0x00000000000073c6 */ /* 0x001e240000000000 */
[----:B0-----:R-:W-:Y:S01]  /*7e50*/  NOP ;  /* 0x0000000000007918 */ /* 0x001fe20000000000 */
[----:B------:R-:W-:Y:S05]  /*7e60*/  @P2 BRA `(.L_x_9142) ;  /* 0xffffffcc00f82947 */ /* 0x000fea000383ffff */
[----:B------:R-:W-:Y:S01]  /*7e70*/  IMAD.MOV.U32 R7, RZ, RZ, R13 ;  /* 0x000000ffff077224 */ /* 0x000fe200078e000d */
[----:B------:R-:W-:Y:S01]  /*7e80*/  UMOV UR43, UR51 ;  /* 0x00000033002b7c82 */ /* 0x000fe20008000000 */
[----:B------:R-:W-:Y:S01]  /*7e90*/  IMAD.MOV.U32 R0, RZ, RZ, R12 ;  /* 0x000000ffff007224 */ /* 0x000fe200078e000c */
[----:B------:R-:W-:-:S06]  /*7ea0*/  UMOV UR46, UR50 ;  /* 0x00000032002e7c82 */ /* 0x000fcc0008000000 */
.L_x_9125:
[----:B---3--:R-:W-:Y:S01]  /*7eb0*/  IADD3 R8, R137, 0xc0, -R139 ;  /* 0x000000c089087810 */ /* 0x008fe20007ffe88b */
        /* <DEDUP_REMOVED lines=17> */
.L_x_9144:
[----:B------:R-:W-:-:S11]  /*7fd0*/  UISETP.NE.AND UP0, UPT, UR11, 0x1, UPT ;  /* 0x000000010b00788c */ /* 0x000fd6000bf05270 */
[----:B------:R-:W-:Y:S02]  /*7fe0*/  @UP0 ULDC.64 UR14, c[0x0][0x9e8] ;  /* 0x00027a00000e0ab9 */ /* 0x000fe40000000a00 */
[----:B------:R-:W-:-:S04]  /*7ff0*/  UIMAD.WIDE.U32 UR6, UR10, UR14, URZ ;  /* 0x0000000e0a0672a5 */ /* 0x000fc8000f8e003f */
[----:B------:R-:W-:-:S12]  /*8000*/  @UP0 USHF.R.U32.HI UR10, URZ, UR15, UR7 ;  /* 0x0000000f3f0a0299 */ /* 0x000fd80008011607 */
.L_x_9145:
[----:B------:R-:W-:-:S04]  /*8010*/  UIMAD UR10, UR10, UR11, URZ ;  /* 0x0000000b0a0a72a4 */ /* 0x000fc8000f8e023f */
[----:B------:R-:W-:-:S04]  /*8020*/  UISETP.LT.AND UP0, UPT, UR35, UR10, UPT ;  /* 0x0000000a2300728c */ /* 0x000fc8000bf01270 */
[----:B------:R-:W-:-:S12]  /*8030*/  USEL UR35, UR35, UR10, !UP0 ;  /* 0x0000000a23237287 */ /* 0x000fd8000c000000 */
.L_x_9143:
        /* <DEDUP_REMOVED lines=13> */
.L_x_9155:
[----:B------:R-:W-:Y:S01]  /*8110*/  UIADD3 UR43, UR35, 0x1, URZ ;  /* 0x00000001232b7890 */ /* 0x000fe2000fffe03f */
[----:B------:R-:W-:-:S03]  /*8120*/  ISETP.NE.AND P3, PT, RZ, UR38, PT ;  /* 0x00000026ff007c0c */ /* 0x000fc6000bf65270 */
[----:B------:R-:W-:-:S04]  /*8130*/  UISETP.NE.AND UP0, UPT, UR43, 0x2, UPT ;  /* 0x000000022b00788c */ /* 0x000fc8000bf05270 */
[----:B------:R-:W-:Y:S02]  /*8140*/  USEL UR46, URZ, 0x1, UP0 ;  /* 0x000000013f2e7887 */ /* 0x000fe40008000000 */
[----:B------:R-:W-:Y:S02]  /*8150*/  USEL UR43, UR43, URZ, UP0 ;  /* 0x0000003f2b2b7287 */ /* 0x000fe40008000000 */
[----:B------:R-:W-:Y:S02]  /*8160*/  ULOP3.LUT UR46, UR28, UR46, URZ, 0x3c, !UPT ;  /* 0x0000002e1c2e7292 */ /* 0x000fe4000f8e3c3f */
[----:B-1----:R-:W-:Y:S10]  /*8170*/  @P3 BRA `(.L_x_9147) ;  /* 0x00000000002c3947 */ /* 0x002ff40003800000 */
[----:B------:R-:W-:Y:S05]  /*8180*/  @!P0 BRA `(.L_x_9148) ;  /* 0x0000000000048947 */ /* 0x000fea0003800000 */
[----:B------:R-:W-:Y:S01]  /*8190*/  BPT.TRAP 0x1 ;  /* 0x000000040000795c */ /* 0x000fe20000300000 */
.L_x_9148:
[----:B------:R-:W-:Y:S01]  /*81a0*/  ULEA UR6, UR43, UR42, 0x3 ;  /* 0x0000002a2b067291 */ /* 0x000fe2000f8e183f */
[----:B------:R-:W-:-:S05]  /*81b0*/  IMAD.U32 R0, RZ, RZ, UR46 ;  /* 0x0000002eff007e24 */ /* 0x000fca000f8e00ff */
[----:B------:R-:W-:-:S04]  /*81c0*/  SHF.L.U32 R0, R0, 0x1f, RZ ;  /* 0x0000001f00007819 */ /* 0x000fc800000006ff */
[----:B------:R0:W1:Y:S01]  /*81d0*/  SYNCS.PHASECHK.TRANS64.TRYWAIT P2, [UR6+0x2d830], R0 ;  /* 0x02d83000ff0075a7 */ /* 0x0000620008040146 */
[----:B------:R-:W-:Y:S05]  /*81e0*/  @!P0 BRA `(.L_x_9149) ;  /* 0x0000000000048947 */ /* 0x000fea0003800000 */
[----:B------:R-:W-:Y:S01]  /*81f0*/  BPT.TRAP 0x1 ;  /* 0x000000040000795c */ /* 0x000fe20000300000 */
.L_x_9149:
[----:B-1----:R-:W-:Y:S05]  /*8200*/  @P2 BRA `(.L_x_9147) ;  /* 0x0000000000082947 */ /* 0x002fea0003800000 */
[----:B------:R-:W1:Y:S02]  /*8210*/  SYNCS.PHASECHK.TRANS64.TRYWAIT P2, [UR6+0x2d830], R0 ;  /* 0x02d83000ff0075a7 */ /* 0x000e640008040146 */
[----:B-1----:R-:W-:Y:S05]  /*8220*/  @!P2 BRA `(.L_x_9150) ;  /* 0x000000c0004ca947 */ /* 0x002fea0003800000 */
.L_x_9147:
        /* <DEDUP_REMOVED lines=37> */
.L_x_9152:
[----:B------:R-:W-:Y:S01]  /*8480*/  ULEA UR6, UR35, UR42, 0x3 ;  /* 0x0000002a23067291 */ /* 0x000fe2000f8e183f */
[----:B------:R-:W-:-:S05]  /*8490*/  IMAD.U32 R0, RZ, RZ, UR28 ;  /* 0x0000001cff007e24 */ /* 0x000fca000f8e00ff */
[----:B------:R-:W-:-:S04]  /*84a0*/  SHF.L.U32 R0, R0, 0x1f, RZ ;  /* 0x0000001f00007819 */ /* 0x000fc800000006ff */
[----:B------:R0:W1:Y:S01]  /*84b0*/  SYNCS.PHASECHK.TRANS64.TRYWAIT P2, [UR6+0x2d850], R0 ;  /* 0x02d85000ff0075a7 */ /* 0x0000620008040146 */
[----:B------:R-:W-:Y:S05]  /*84c0*/  @!P0 BRA `(.L_x_9153) ;  /* 0x0000000000048947 */ /* 0x000fea0003800000 */
[----:B------:R-:W-:Y:S01]  /*84d0*/  BPT.TRAP 0x1 ;  /* 0x000000040000795c */ /* 0x000fe20000300000 */
.L_x_9153:
[----:B-1----:R-:W-:Y:S05]  /*84e0*/  @P2 BRA `(.L_x_9151) ;  /* 0x0000000000082947 */ /* 0x002fea0003800000 */
[----:B------:R-:W1:Y:S02]  /*84f0*/  SYNCS.PHASECHK.TRANS64.TRYWAIT P2, [UR6+0x2d850], R0 ;  /* 0x02d85000ff0075a7 */ /* 0x000e640008040146 */
[----:B-1----:R-:W-:Y:S05]  /*8500*/  @!P2 BRA `(.L_x_9154) ;  /* 0x000000bc00aca947 */ /* 0x002fea0003800000 */
.L_x_9151:
[----:B------:R-:W-:Y:S01]  /*8510*/  UIADD3 UR6, UR42, 0x400, URZ ;  /* 0x000004002a067890 */ /* 0x000fe2000fffe03f */
[----:B------:R-:W-:Y:S01]  /*8520*/  WARPGROUP.ARRIVE ;  /* 0x00000000000079c5 */ /* 0x000fe20000000000 */
[----:B------:R-:W-:Y:S01]  /*8530*/  UMOV UR29, 0x40000040 ;  /* 0x40000040001d7882 */ /* 0x000fe20000000000 */
[----:B------:R-:W-:Y:S01]  /*8540*/  UMOV UR31, 0x80000020 ;  /* 0x80000020001f7882 */ /* 0x000fe20000000000 */
[----:B------:R-:W-:Y:S01]  /*8550*/  USHF.R.U32.HI UR6, URZ, 0x4, UR6 ;  /* 0x000000043f067899 */ /* 0x000fe20008011606 */
[----:B01----:R-:W-:Y:S02]  /*8560*/  FMNMX.FTZ R0, R24, R9, !PT ;  /* 0x0000000918007209 */ /* 0x003fe40007810000 */
[----:B------:R-:W0:Y:S01]  /*8570*/  S2R R141, SR_TID.X ;  /* 0x00000000008d7919 */ /* 0x000e220000002100 */
[----:B------:R-:W-:Y:S01]  /*8580*/  FMNMX.FTZ R20, R26, R8, !PT ;  /* 0x000000081a147209 */ /* 0x000fe20007810000 */
[----:B------:R-:W-:Y:S01]  /*8590*/  ULOP3.LUT UR6, UR6, 0x3fff, URZ, 0xc0, !UPT ;  /* 0x00003fff06067892 */ /* 0x000fe2000f8ec03f */
[----:B------:R-:W-:-:S03]  /*85a0*/  FMNMX.FTZ R7, R25, R0, !PT ;  /* 0x0000000019077209 */ /* 0x000fc60007810000 */
        /* <DEDUP_REMOVED lines=15> */
[----:B------:R-:W-:Y:S02]  /*86a0*/  FMNMX.FTZ R7, R37, R0, !PT ;  /* 0x0000000025077209 */ /* 0x000fe40007810000 */
[----:B0-----:R-:W-:Y:S02]  /*86b0*/  SHF.R.U32.HI R138, RZ, 0x7, R141 ;  /* 0x00000007ff8a7819 */ /* 0x001fe4000001168d */
[----:B------:R-:W-:Y:S02]  /*86c0*/  FMNMX.FTZ R0, R40, R7, !PT ;  /* 0x0000000728007209 */ /* 0x000fe40007810000 */
[----:B------:R-:W-:Y:S02]  /*86d0*/  ISETP.GE.U32.AND P2, PT, R141, 0x180, PT ;  /* 0x000001808d00780c */ /* 0x000fe40003f46070 */
        /* <DEDUP_REMOVED lines=28> */
[----:B------:R-:W0:Y:S01]  /*88a0*/  SHFL.BFLY PT, R0, R7, 0x2, 0x1f ;  /* 0x0c401f0007007f89 */ /* 0x000e2200000e0000 */
[----:B------:R-:W-:Y:S01]  /*88b0*/  UMOV UR29, 0x40000040 ;  /* 0x40000040001d7882 */ /* 0x000fe20000000000 */
[----:B------:R-:W-:Y:S01]  /*88c0*/  UMOV UR31, 0x80000020 ;  /* 0x80000020001f7882 */ /* 0x000fe20000000000 */
[----:B0-----:R-:W-:Y:S02]  /*88d0*/  FMNMX.FTZ R13, R7, R0, !PT ;  /* 0x00000000070d7209 */ /* 0x001fe40007810000 */
[----:B------:R-:W-:-:S03]  /*88e0*/  FMNMX.FTZ R7, R27, R20, !PT ;  /* 0x000000141b077209 */ /* 0x000fc60007810000 */
[----:B------:R-:W0:Y:S01]  /*88f0*/  SHFL.BFLY PT, R0, R13, 0x1, 0x1f ;  /* 0x0c201f000d007f89 */ /* 0x000e2200000e0000 */
[----:B------:R-:W-:-:S04]  /*8900*/  FMNMX.FTZ R20, R30, R7, !PT ;  /* 0x000000071e147209 */ /* 0x000fc80007810000 */
[----:B------:R-:W-:Y:S02]  /*8910*/  FMNMX.FTZ R7, R31, R20, !PT ;  /* 0x000000141f077209 */ /* 0x000fe40007810000 */
[----:B0-----:R-:W-:-:S05]  /*8920*/  FMNMX.FTZ R0, R13, R0, !PT ;  /* 0x000000000d007209 */ /* 0x001fca0007810000 */
        /* <DEDUP_REMOVED lines=16> */
[----:B------:R-:W-:Y:S01]  /*8a30*/  FMUL.FTZ R9, R9, UR33 ;  /* 0x0000002109097c20 */ /* 0x000fe20008410000 */
        /* <DEDUP_REMOVED lines=12> */
[--C-:B------:R-:W-:Y:S01]  /*8b00*/  FFMA.FTZ R48, R57, UR33, -R10.reuse ;  /* 0x0000002139307c23 */ /* 0x100fe2000801080a */
[--C-:B------:R-:W-:Y:S01]  /*8b10*/  FFMA.FTZ R57, R68, UR33, -R10.reuse ;  /* 0x0000002144397c23 */ /* 0x100fe2000801080a */
[----:B------:R-:W-:Y:S01]  /*8b20*/  FMNMX.FTZ R7, R47, R28, !PT ;  /* 0x0000001c2f077209 */ /* 0x000fe20007810000 */
[--C-:B------:R-:W-:Y:S01]  /*8b30*/  FFMA.FTZ R68, R77, UR33, -R10.reuse ;  /* 0x000000214d447c23 */ /* 0x100fe2000801080a */
[----:B------:R0:W-:Y:S01]  /*8b40*/  MUFU.EX2 R28, R41 ;  /* 0x00000029001c7308 */ /* 0x0001e20000000800 */
[--C-:B------:R-:W-:Y:S01]  /*8b50*/  FFMA.FTZ R40, R49, UR33, -R10.reuse ;  /* 0x0000002131287c23 */ /* 0x100fe2000801080a */
[----:B------:R-:W-:Y:S01]  /*8b60*/  FMNMX.FTZ R32, R50, R7, !PT ;  /* 0x0000000732207209 */ /* 0x000fe20007810000 */
[--C-:B------:R-:W-:Y:S01]  /*8b70*/  FFMA.FTZ R45, R56, UR33, -R10.reuse ;  /* 0x00000021382d7c23 */ /* 0x100fe2000801080a */
[----:B------:R-:W-:Y:S01]  /*8b80*/  FFMA.FTZ R49, R60, UR33, -R10 ;  /* 0x000000213c317c23 */ /* 0x000fe2000801080a */
[----:B------:R-:W-:-:S02]  /*8b90*/  WARPGROUP.DEPBAR.LE gsb0, 0x0 ;  /* 0x00008000000079c5 */ /* 0x000fc40000010000 */
[----:B------:R-:W-:Y:S01]  /*8ba0*/  WARPGROUP.ARRIVE ;  /* 0x00000000000079c5 */ /* 0x000fe20000000000 */
[----:B------:R-:W-:Y:S01]  /*8bb0*/  FMNMX.FTZ R7, R51, R32, !PT ;  /* 0x0000002033077209 */ /* 0x000fe20007810000 */
[--C-:B0-----:R-:W-:Y:S01]  /*8bc0*/  FFMA.FTZ R41, R52, UR33, -R10.reuse ;  /* 0x0000002134297c23 */ /* 0x101fe2000801080a */
[----:B------:R-:W-:Y:S01]  /*8bd0*/  MUFU.EX2 R9, R9 ;  /* 0x0000000900097308 */ /* 0x000fe20000000800 */
        /* <DEDUP_REMOVED lines=39> */
[----:B------:R-:W0:Y:S01]  /*8e50*/  SHFL.BFLY PT, R7, R32, 0x2, 0x1f ;  /* 0x0c401f0020077f89 */ /* 0x000e2200000e0000 */
[----:B------:R-:W-:Y:S08]  /*8e60*/  MUFU.EX2 R36, R36 ;  /* 0x0000002400247308 */ /* 0x000ff00000000800 */
[----:B------:R-:W-:Y:S08]  /*8e70*/  MUFU.EX2 R37, R37 ;  /* 0x0000002500257308 */ /* 0x000ff00000000800 */
[----:B------:R-:W-:Y:S01]  /*8e80*/  MUFU.EX2 R40, R40 ;  /* 0x0000002800287308 */ /* 0x000fe20000000800 */
[----:B0-----:R-:W-:-:S07]  /*8e90*/  FMNMX.FTZ R33, R32, R7, !PT ;  /* 0x0000000720217209 */ /* 0x001fce0007810000 */
[----:B------:R-:W-:Y:S01]  /*8ea0*/  MUFU.EX2 R41, R41 ;  /* 0x0000002900297308 */ /* 0x000fe20000000800 */
[----:B------:R-:W-:Y:S02]  /*8eb0*/  WARPGROUP.DEPBAR.LE gsb0, 0x0 ;  /* 0x00008000000079c5 */ /* 0x000fe40000010000 */
[----:B------:R-:W-:Y:S01]  /*8ec0*/  WARPGROUP.ARRIVE ;  /* 0x00000000000079c5 */ /* 0x000fe20000000000 */
[----:B------:R-:W0:Y:S04]  /*8ed0*/  SHFL.BFLY PT, R32, R33, 0x1, 0x1f ;  /* 0x0c201f0021207f89 */ /* 0x000e2800000e0000 */
[----:B------:R-:W-:Y:S01]  /*8ee0*/  MUFU.EX2 R44, R44 ;  /* 0x0000002c002c7308 */ /* 0x000fe20000000800 */
[----:B------:R-:W-:Y:S01]  /*8ef0*/  HGMMA.64x96x16.F32 R88, gdesc[UR28].tnspB, R88, gsb0 ;  /* 0x416000001c5879f0 */ /* 0x000fe20008000858 */
[----:B------:R-:W-:-:S02]  /*8f00*/  UIADD3 UR28, UR6, 0x600, URZ ;  /* 0x00000600061c7890 */ /* 0x000fc4000fffe03f */
[----:B------:R-:W-:-:S04]  /*8f10*/  UIADD3 UR30, UR7, 0x100, URZ ;  /* 0x00000100071e7890 */ /* 0x000fc8000fffe03f */
[----:B------:R-:W-:Y:S01]  /*8f20*/  MUFU.EX2 R45, R45 ;  /* 0x0000002d002d7308 */ /* 0x000fe20000000800 */
[----:B------:R-:W-:Y:S01]  /*8f30*/  UMOV UR29, 0x40000040 ;  /* 0x40000040001d7882 */ /* 0x000fe20000000000 */
[----:B------:R-:W-:-:S06]  /*8f40*/  UMOV UR31, 0x80000020 ;  /* 0x80000020001f7882 */ /* 0x000fcc0000000000 */
[----:B------:R-:W-:Y:S01]  /*8f50*/  MUFU.EX2 R48, R48 ;  /* 0x0000003000307308 */ /* 0x000fe20000000800 */
[----:B0-----:R-:W-:-:S07]  /*8f60*/  FMNMX.FTZ R7, R33, R32, !PT ;  /* 0x0000002021077209 */ /* 0x001fce0007810000 */
[----:B------:R-:W-:Y:S01]  /*8f70*/  MUFU.EX2 R49, R49 ;  /* 0x0000003100317308 */ /* 0x000fe20000000800 */
[C---:B------:R-:W-:Y:S01]  /*8f80*/  FMUL.FTZ R32, R7.reuse, UR33 ;  /* 0x0000002107207c20 */ /* 0x040fe20008410000 */
[----:B------:R-:W-:-:S03]  /*8f90*/  FADD.FTZ R8, -R7, R8 ;  /* 0x0000000807087221 */ /* 0x000fc60000010100 */
[--C-:B------:R-:W-:Y:S01]  /*8fa0*/  FFMA.FTZ R77, R34, UR33, -R32.reuse ;  /* 0x00000021224d7c23 */ /* 0x100fe20008010820 */
[--C-:B------:R-:W-:Y:S01]  /*8fb0*/  FFMA.FTZ R84, R35, UR33, -R32.reuse ;  /* 0x0000002123547c23 */ /* 0x100fe20008010820 */
[----:B------:R-:W-:Y:S02]  /*8fc0*/  IMAD.U32 R34, RZ, RZ, UR43 ;  /* 0x0000002bff227e24 */ /* 0x000fe4000f8e00ff */
[----:B------:R-:W-:Y:S01]  /*8fd0*/  FMUL.FTZ R8, R8, UR33 ;  /* 0x0000002108087c20 */ /* 0x000fe20008410000 */
[--C-:B------:R-:W-:Y:S01]  /*8fe0*/  FFMA.FTZ R33, R26, UR33, -R32.reuse ;  /* 0x000000211a217c23 */ /* 0x100fe20008010820 */
[----:B------:R-:W-:Y:S02]  /*8ff0*/  IMAD.U32 R35, RZ, RZ, UR35 ;  /* 0x00000023ff237e24 */ /* 0x000fe4000f8e00ff */
[--C-:B------:R-:W-:Y:S01]  /*9000*/  FFMA.FTZ R26, R27, UR33, -R32.reuse ;  /* 0x000000211b1a7c23 */ /* 0x100fe20008010820 */
[----:B------:R-:W-:Y:S01]  /*9010*/  @!P1 LEA R34, R34, UR42, 0x3 ;  /* 0x0000002a22229c11 */ /* 0x000fe2000f8e18ff */
[--C-:B------:R-:W-:Y:S01]  /*9020*/  FFMA.FTZ R80, R30, UR33, -R32.reuse ;  /* 0x000000211e507c23 */ /* 0x100fe20008010820 */
[----:B------:R-:W-:Y:S01]  /*9030*/  MUFU.EX2 R8, R8 ;  /* 0x0000000800087308 */ /* 0x000fe20000000800 */
[----:B------:R-:W-:Y:S01]  /*9040*/  @!P1 LEA R35, R35, UR42, 0x3 ;  /* 0x0000002a23239c11 */ /* 0x000fe2000f8e18ff */
[----:B------:R-:W-:Y:S01]  /*9050*/  FFMA.FTZ R85, R39, UR33, -R32 ;  /* 0x0000002127557c23 */ /* 0x000fe20008010820 */
[----:B------:R-:W-:-:S02]  /*9060*/  VIADD R30, R138, 0x9 ;  /* 0x000000098a1e7836 */ /* 0x000fc40000000000 */
[--C-:B------:R-:W-:Y:S01]  /*9070*/  FFMA.FTZ R39, R42, UR33, -R32.reuse ;  /* 0x000000212a277c23 */ /* 0x100fe20008010820 */
[--C-:B------:R-:W-:Y:S01]  /*9080*/  FFMA.FTZ R42, R43, UR33, -R32.reuse ;  /* 0x000000212b2a7c23 */ /* 0x100fe20008010820 */
[----:B------:R-:W-:Y:S02]  /*9090*/  @!P1 VIADD R34, R34, 0x2d840 ;  /* 0x0002d84022229836 */ /* 0x000fe40000000000 */
[--C-:B------:R-:W-:Y:S01]  /*90a0*/  FFMA.FTZ R43, R47, UR33, -R32.reuse ;  /* 0x000000212f2b7c23 */ /* 0x100fe20008010820 */
[----:B------:R-:W0:Y:S01]  /*90b0*/  MUFU.EX2 R33, R33 ;  /* 0x0000002100217308 */ /* 0x000e220000000800 */
[----:B------:R-:W-:Y:S02]  /*90c0*/  @!P1 VIADD R35, R35, 0x2d860 ;  /* 0x0002d86023239836 */ /* 0x000fe40000000000 */
[--C-:B------:R-:W-:Y:S01]  /*90d0*/  FFMA.FTZ R47, R55, UR33, -R32.reuse ;  /* 0x00000021372f7c23 */ /* 0x100fe20008010820 */
[--C-:B------:R-:W-:Y:S01]  /*90e0*/  FFMA.FTZ R81, R31, UR33, -R32.reuse ;  /* 0x000000211f517c23 */ /* 0x100fe20008010820 */
[----:B------:R-:W-:Y:S01]  /*90f0*/  SEL R55, R30, 0x9, !P2 ;  /* 0x000000091e377807 */ /* 0x000fe20005000000 */
[----:B------:R-:W-:Y:S01]  /*9100*/  FFMA.FTZ R76, R38, UR33, -R32 ;  /* 0x00000021264c7c23 */ /* 0x000fe20008010820 */
[----:B------:R-:W-:Y:S01]  /*9110*/  @!P1 PRMT R34, RZ, 0x654, R34 ;  /* 0x00000654ff229816 */ /* 0x000fe20000000022 */
[--C-:B------:R-:W-:Y:S01]  /*9120*/  FFMA.FTZ R27, R46, UR33, -R32.reuse ;  /* 0x000000212e1b7c23 */ /* 0x100fe20008010820 */
[----:B------:R-:W1:Y:S01]  /*9130*/  MUFU.EX2 R26, R26 ;  /* 0x0000001a001a7308 */ /* 0x000e620000000800 */
[----:B------:R-:W-:Y:S01]  /*9140*/  @!P1 PRMT R35, RZ, 0x654, R35 ;  /* 0x00000654ff239816 */ /* 0x000fe20000000023 */
[--C-:B------:R-:W-:Y:S01]  /*9150*/  FFMA.FTZ R46, R51, UR33, -R32.reuse ;  /* 0x00000021332e7c23 */ /* 0x100fe20008010820 */
[--C-:B------:R-:W-:Y:S01]  /*9160*/  FFMA.FTZ R51, R62, UR33, -R32.reuse ;  /* 0x000000213e337c23 */ /* 0x100fe20008010820 */
[--C-:B------:R-:W-:Y:S01]  /*9170*/  FFMA.FTZ R38, R50, UR33, -R32.reuse ;  /* 0x0000002132267c23 */ /* 0x100fe20008010820 */
[--C-:B------:R-:W-:Y:S01]  /*9180*/  FFMA.FTZ R50, R59, UR33, -R32.reuse ;  /* 0x000000213b327c23 */ /* 0x100fe20008010820 */
[--C-:B------:R-:W-:Y:S01]  /*9190*/  FFMA.FTZ R31, R54, UR33, -R32.reuse ;  /* 0x00000021361f7c23 */ /* 0x100fe20008010820 */
[--C-:B------:R-:W-:Y:S01]  /*91a0*/  FFMA.FTZ R30, R58, UR33, -R32.reuse ;  /* 0x000000213a1e7c23 */ /* 0x100fe20008010820 */
[----:B------:R-:W2:Y:S01]  /*91b0*/  MUFU.EX2 R80, R80 ;  /* 0x0000005000507308 */ /* 0x000ea20000000800 */
[----:B0-----:R-:W-:Y:S01]  /*91c0*/  FFMA.FTZ R3, R8, R3, R33 ;  /* 0x0000000308037223 */ /* 0x001fe20000010021 */
        /* <DEDUP_REMOVED lines=15> */
[----:B------:R-:W-:Y:S01]  /*92c0*/  F2FP.F16.F32.PACK_AB R33, R26, R33 ;  /* 0x000000211a21723e */ /* 0x000fe200000000ff */
[----:B------:R-:W-:Y:S01]  /*92d0*/  UMOV UR35, UR43 ;  /* 0x0000002b00237c82 */ /* 0x000fe20008000000 */
[C---:B------:R-:W-:Y:S01]  /*92e0*/  ISETP.GT.AND P2, PT, R2.reuse, UR34, PT ;  /* 0x0000002202007c0c */ /* 0x040fe2000bf44270 */
[----:B------:R-:W-:-:S04]  /*92f0*/  VIADD R2, R2, 0xffffffff ;  /* 0xffffffff02027836 */ /* 0x000fc80000000000 */
[----:B------:R-:W3:Y:S08]  /*9300*/  MUFU.EX2 R84, R84 ;  /* 0x0000005400547308 */ /* 0x000ef00000000800 */
[----:B------:R-:W4:Y:S08]  /*9310*/  MUFU.EX2 R76, R76 ;  /* 0x0000004c004c7308 */ /* 0x000f300000000800 */
        /* <DEDUP_REMOVED lines=19> */
[----:B------:R-:W5:Y:S08]  /*9450*/  MUFU.EX2 R51, R51 ;  /* 0x0000003300337308 */ /* 0x000f700000000800 */
        /* <DEDUP_REMOVED lines=39> */
[----:B------:R-:W-:Y:S01]  /*96d0*/  @!P1 SYNCS.ARRIVE.TRANS64.RED.A1T0 RZ, [R34+URZ], RZ ;  /* 0x000000ff22ff99a7 */ /* 0x000fe2000810043f */
[----:B------:R-:W-:Y:S01]  /*96e0*/  FMUL.FTZ R88, R88, R9 ;  /* 0x0000000958587220 */ /* 0x000fe20000410000 */
[----:B--2---:R-:W-:Y:S01]  /*96f0*/  FFMA.FTZ R55, R70, UR33, -R32 ;  /* 0x0000002146377c23 */ /* 0x004fe20008010820 */
[----:B------:R-:W-:Y:S01]  /*9700*/  F2FP.F16.F32.PACK_AB R32, R12, R11 ;  /* 0x0000000b0c20723e */ /* 0x000fe200000000ff */
[-C--:B------:R-:W-:Y:S01]  /*9710*/  FMUL.FTZ R89, R89, R9.reuse ;  /* 0x0000000959597220 */ /* 0x080fe20000410000 */
[-C--:B------:R-:W-:Y:S01]  /*9720*/  FMUL.FTZ R92, R92, R9.reuse ;  /* 0x000000095c5c7220 */ /* 0x080fe20000410000 */
[-C--:B------:R-:W-:Y:S01]  /*9730*/  FMUL.FTZ R93, R93, R9.reuse ;  /* 0x000000095d5d7220 */ /* 0x080fe20000410000 */
[-C--:B------:R-:W-:Y:S01]  /*9740*/  FMUL.FTZ R96, R96, R9.reuse ;  /* 0x0000000960607220 */ /* 0x080fe20000410000 */
[----:B------:R2:W-:Y:S01]  /*9750*/  @!P1 SYNCS.ARRIVE.TRANS64.RED.A1T0 RZ, [R35+URZ], RZ ;  /* 0x000000ff23ff99a7 */ /* 0x0005e2000810043f */
[----:B------:R-:W-:Y:S01]  /*9760*/  MUFU.EX2 R55, R55 ;  /* 0x0000003700377308 */ /* 0x000fe20000000800 */
[-C--:B------:R-:W-:Y:S01]  /*9770*/  FMUL.FTZ R97, R97, R9.reuse ;  /* 0x0000000961617220 */ /* 0x080fe20000410000 */
[-C--:B------:R-:W-:Y:S01]  /*9780*/  FMUL.FTZ R100, R100, R9.reuse ;  /* 0x0000000964647220 */ /* 0x080fe20000410000 */
[-C--:B------:R-:W-:Y:S01]  /*9790*/  FMUL.FTZ R101, R101, R9.reuse ;  /* 0x0000000965657220 */ /* 0x080fe20000410000 */
[-C--:B------:R-:W-:Y:S01]  /*97a0*/  FMUL.FTZ R104, R104, R9.reuse ;  /* 0x0000000968687220 */ /* 0x080fe20000410000 */
[-C--:B------:R-:W-:Y:S01]  /*97b0*/  FMUL.FTZ R105, R105, R9.reuse ;  /* 0x0000000969697220 */ /* 0x080fe20000410000 */
[-C--:B------:R-:W-:Y:S01]  /*97c0*/  FMUL.FTZ R108, R108, R9.reuse ;  /* 0x000000096c6c7220 */ /* 0x080fe20000410000 */
[----:B--2---:R-:W-:Y:S01]  /*97d0*/  FFMA.FTZ R35, R9, R4, R11 ;  /* 0x0000000409237223 */ /* 0x004fe2000001000b */
[-C--:B------:R-:W-:Y:S01]  /*97e0*/  FMUL.FTZ R109, R109, R9.reuse ;  /* 0x000000096d6d7220 */ /* 0x080fe20000410000 */
[----:B------:R-:W-:Y:S01]  /*97f0*/  MUFU.EX2 R4, R63 ;  /* 0x0000003f00047308 */ /* 0x000fe20000000800 */
        /* <DEDUP_REMOVED lines=8> */
[----:B------:R-:W2:Y:S01]  /*9880*/  MUFU.EX2 R3, R66 ;  /* 0x0000004200037308 */ /* 0x000ea20000000800 */
        /* <DEDUP_REMOVED lines=8> */
[----:B------:R-:W-:Y:S01]  /*9910*/  FADD.FTZ R34, R20, R35 ;  /* 0x0000002314227221 */ /* 0x000fe20000010000 */
[----:B---3--:R-:W-:Y:S01]  /*9920*/  FADD.FTZ R59, R84, R59 ;  /* 0x0000003b543b7221 */ /* 0x008fe20000010000 */
[-C--:B------:R-:W-:Y:S01]  /*9930*/  FMUL.FTZ R129, R129, R9.reuse ;  /* 0x0000000981817220 */ /* 0x080fe20000410000 */
[-C--:B------:R-:W-:Y:S01]  /*9940*/  FMUL.FTZ R132, R132, R9.reuse ;  /* 0x0000000984847220 */ /* 0x080fe20000410000 */
[----:B------:R-:W-:Y:S01]  /*9950*/  FADD.FTZ R35, R21, R34 ;  /* 0x0000002215237221 */ /* 0x000fe20000010000 */
[----:B----4-:R-:W-:Y:S01]  /*9960*/  FADD.FTZ R34, R76, R59 ;  /* 0x0000003b4c227221 */ /* 0x010fe20000010000 */
[----:B------:R-:W-:Y:S01]  /*9970*/  FMUL.FTZ R133, R133, R9 ;  /* 0x0000000985857220 */ /* 0x000fe20000410000 */
[-C--:B------:R-:W-:Y:S01]  /*9980*/  FMUL.FTZ R90, R90, R8.reuse ;  /* 0x000000085a5a7220 */ /* 0x080fe20000410000 */
[----:B------:R-:W-:Y:S01]  /*9990*/  FADD.FTZ R62, R24, R35 ;  /* 0x00000023183e7221 */ /* 0x000fe20000010000 */
[----:B-----5:R-:W-:Y:S01]  /*99a0*/  FADD.FTZ R34, R85, R34 ;  /* 0x0000002255227221 */ /* 0x020fe20000010000 */
[-C--:B------:R-:W-:Y:S01]  /*99b0*/  FMUL.FTZ R91, R91, R8.reuse ;  /* 0x000000085b5b7220 */ /* 0x080fe20000410000 */
        /* <DEDUP_REMOVED lines=28> */
[----:B0-----:R-:W0:Y:S01]  /*9b80*/  MUFU.EX2 R33, R82 ;  /* 0x0000005200217308 */ /* 0x001e220000000800 */
[----:B------:R-:W-:Y:S01]  /*9b90*/  FADD.FTZ R28, R44, R11 ;  /* 0x0000000b2c1c7221 */ /* 0x000fe20000010000 */
[----:B------:R-:W-:Y:S01]  /*9ba0*/  FADD.FTZ R11, R47, R20 ;  /* 0x000000142f0b7221 */ /* 0x000fe20000010000 */
[----:B------:R-:W-:Y:S01]  /*9bb0*/  F2FP.F16.F32.PACK_AB R25, R42, R39 ;  /* 0x000000272a19723e */ /* 0x000fe200000000ff */
[----:B------:R1:W-:Y:S01]  /*9bc0*/  STSM.16.M88.4 [R23], R12 ;  /* 0x0000000c17007844 */ /* 0x0003e20000000200 */
[----:B------:R-:W-:Y:S01]  /*9bd0*/  FADD.FTZ R21, R45, R28 ;  /* 0x0000001c2d157221 */ /* 0x000fe20000010000 */
[----:B------:R-:W-:Y:S01]  /*9be0*/  FADD.FTZ R11, R30, R11 ;  /* 0x0000000b1e0b7221 */ /* 0x000fe20000010000 */
[----:B------:R-:W-:Y:S01]  /*9bf0*/  F2FP.F16.F32.PACK_AB R26, R36, R29 ;  /* 0x0000001d241a723e */ /* 0x000fe200000000ff */
[----:B------:R-:W3:Y:S01]  /*9c00*/  MUFU.EX2 R35, R86 ;  /* 0x0000005600237308 */ /* 0x000ee20000000800 */
[----:B------:R-:W-:Y:S01]  /*9c10*/  FADD.FTZ R20, R48, R21 ;  /* 0x0000001530147221 */ /* 0x000fe20000010000 */
[----:B------:R-:W-:Y:S01]  /*9c20*/  FADD.FTZ R28, R50, R11 ;  /* 0x0000000b321c7221 */ /* 0x000fe20000010000 */
[----:B------:R-:W-:Y:S01]  /*9c30*/  F2FP.F16.F32.PACK_AB R27, R43, R27 ;  /* 0x0000001b2b1b723e */ /* 0x000fe200000000ff */
[----:B------:R-:W-:Y:S01]  /*9c40*/  FMUL.FTZ R106, R106, R8 ;  /* 0x000000086a6a7220 */ /* 0x000fe20000410000 */
[----:B------:R-:W-:Y:S01]  /*9c50*/  FADD.FTZ R11, R49, R20 ;  /* 0x00000014310b7221 */ /* 0x000fe20000010000 */
[----:B------:R-:W-:Y:S01]  /*9c60*/  FADD.FTZ R21, R51, R28 ;  /* 0x0000001c33157221 */ /* 0x000fe20000010000 */
[----:B--2---:R-:W-:Y:S01]  /*9c70*/  F2FP.F16.F32.PACK_AB R29, R54, R3 ;  /* 0x00000003361d723e */ /* 0x004fe200000000ff */
[----:B------:R2:W-:Y:S01]  /*9c80*/  STSM.16.M88.4 [R19], R24 ;  /* 0x0000001813007844 */ /* 0x0005e20000000200 */
[----:B------:R-:W-:Y:S01]  /*9c90*/  FADD.FTZ R20, R52, R11 ;  /* 0x0000000b34147221 */ /* 0x000fe20000010000 */
[----:B------:R-:W-:Y:S01]  /*9ca0*/  FADD.FTZ R28, R4, R21 ;  /* 0x00000015041c7221 */ /* 0x000fe20000010000 */
[----:B------:R-:W4:Y:S01]  /*9cb0*/  MUFU.EX2 R32, R87 ;  /* 0x0000005700207308 */ /* 0x000f220000000800 */
[----:B-1----:R-:W-:Y:S01]  /*9cc0*/  F2FP.F16.F32.PACK_AB R12, R40, R37 ;  /* 0x00000025280c723e */ /* 0x002fe200000000ff */
        /* <DEDUP_REMOVED lines=12> */
[----:B--2---:R-:W-:Y:S01]  /*9d90*/  F2FP.F16.F32.PACK_AB R27, R4, R51 ;  /* 0x00000033041b723e */ /* 0x004fe200000000ff */
[----:B------:R-:W-:Y:S01]  /*9da0*/  FADD.FTZ R4, R60, R11 ;  /* 0x0000000b3c047221 */ /* 0x000fe20000010000 */
[----:B------:R-:W-:Y:S01]  /*9db0*/  FADD.FTZ R21, R58, R21 ;  /* 0x000000153a157221 */ /* 0x000fe20000010000 */
[----:B------:R1:W-:Y:S01]  /*9dc0*/  STSM.16.M88.4 [R18], R12 ;  /* 0x0000000c12007844 */ /* 0x0003e20000000200 */
[----:B------:R-:W-:Y:S01]  /*9dd0*/  F2FP.F16.F32.PACK_AB R24, R48, R45 ;  /* 0x0000002d3018723e */ /* 0x000fe200000000ff */
        /* <DEDUP_REMOVED lines=12> */
[----:B------:R-:W-:Y:S01]  /*9ea0*/  F2FP.F16.F32.PACK_AB R30, R60, R57 ;  /* 0x000000393c1e723e */ /* 0x000fe200000000ff */
[----:B------:R-:W-:Y:S01]  /*9eb0*/  FADD.FTZ R4, R79, R4 ;  /* 0x000000044f047221 */ /* 0x000fe20000010000 */
[----:B-1----:R-:W-:Y:S01]  /*9ec0*/  FADD.FTZ R14, R68, R11 ;  /* 0x0000000b440e7221 */ /* 0x002fe20000010000 */
[----:B------:R-:W-:Y:S01]  /*9ed0*/  F2FP.F16.F32.PACK_AB R31, R58, R55 ;  /* 0x000000373a1f723e */ /* 0x000fe200000000ff */
[----:B------:R-:W-:Y:S01]  /*9ee0*/  FMUL.FTZ R118, R118, R8 ;  /* 0x0000000876767220 */ /* 0x000fe20000410000 */
[----:B------:R-:W-:Y:S01]  /*9ef0*/  F2FP.F16.F32.PACK_AB R12, R64, R61 ;  /* 0x0000003d400c723e */ /* 0x000fe200000000ff */
[----:B------:R-:W-:Y:S01]  /*9f00*/  FADD.FTZ R3, R69, R14 ;  /* 0x0000000e45037221 */ /* 0x000fe20000010000 */
[----:B------:R-:W-:Y:S01]  /*9f10*/  F2FP.F16.F32.PACK_AB R13, R75, R74 ;  /* 0x0000004a4b0d723e */ /* 0x000fe200000000ff */
[----:B------:R1:W-:Y:S01]  /*9f20*/  STSM.16.M88.4 [R136], R28 ;  /* 0x0000001c88007844 */ /* 0x0003e20000000200 */
[----:B------:R-:W-:Y:S01]  /*9f30*/  F2FP.F16.F32.PACK_AB R14, R68, R65 ;  /* 0x00000041440e723e */ /* 0x000fe200000000ff */
[----:B0-----:R-:W-:Y:S01]  /*9f40*/  FADD.FTZ R4, R33, R4 ;  /* 0x0000000421047221 */ /* 0x001fe20000010000 */
[----:B------:R-:W-:Y:S01]  /*9f50*/  F2FP.F16.F32.PACK_AB R15, R79, R78 ;  /* 0x0000004e4f0f723e */ /* 0x000fe200000000ff */
[C---:B------:R-:W-:Y:S01]  /*9f60*/  FADD.FTZ R20, R72.reuse, R3 ;  /* 0x0000000348147221 */ /* 0x040fe20000010000 */
[-C--:B------:R-:W-:Y:S01]  /*9f70*/  FMUL.FTZ R119, R119, R8.reuse ;  /* 0x0000000877777220 */ /* 0x080fe20000410000 */
[C---:B------:R-:W-:Y:S01]  /*9f80*/  FADD.FTZ R4, R83.reuse, R4 ;  /* 0x0000000453047221 */ /* 0x040fe20000010000 */
[----:B--2---:R-:W-:Y:S01]  /*9f90*/  F2FP.F16.F32.PACK_AB R24, R72, R69 ;  /* 0x000000454818723e */ /* 0x004fe200000000ff */
[----:B------:R1:W-:Y:S01]  /*9fa0*/  STSM.16.M88.4 [R19+0x6000], R12 ;  /* 0x0060000c13007844 */ /* 0x0003e20000000200 */
[----:B------:R-:W-:Y:S01]  /*9fb0*/  F2FP.F16.F32.PACK_AB R25, R83, R33 ;  /* 0x000000215319723e */ /* 0x000fe200000000ff */
[----:B---3--:R-:W-:Y:S01]  /*9fc0*/  FADD.FTZ R3, R35, R4 ;  /* 0x0000000423037221 */ /* 0x008fe20000010000 */
[----:B------:R-:W-:Y:S01]  /*9fd0*/  F2FP.F16.F32.PACK_AB R26, R10, R73 ;  /* 0x000000490a1a723e */ /* 0x000fe200000000ff */
[----:B------:R-:W-:Y:S01]  /*9fe0*/  FADD.FTZ R73, R73, R20 ;  /* 0x0000001449497221 */ /* 0x000fe20000010000 */
[----:B----4-:R-:W-:Y:S01]  /*9ff0*/  F2FP.F16.F32.PACK_AB R27, R32, R35 ;  /* 0x00000023201b723e */ /* 0x010fe200000000ff */
[-C--:B------:R-:W-:Y:S01]  /*a000*/  FMUL.FTZ R122, R122, R8.reuse ;  /* 0x000000087a7a7220 */ /* 0x080fe20000410000 */
[-C--:B------:R-:W-:Y:S01]  /*a010*/  FMUL.FTZ R123, R123, R8.reuse ;  /* 0x000000087b7b7220 */ /* 0x080fe20000410000 */
[-C--:B------:R-:W-:Y:S01]  /*a020*/  FMUL.FTZ R126, R126, R8.reuse ;  /* 0x000000087e7e7220 */ /* 0x080fe20000410000 */
[-C--:B------:R-:W-:Y:S01]  /*a030*/  FMUL.FTZ R127, R127, R8.reuse ;  /* 0x000000087f7f7220 */ /* 0x080fe20000410000 */
[----:B------:R1:W-:Y:S01]  /*a040*/  STSM.16.M88.4 [R18+0x6000], R24 ;  /* 0x0060001812007844 */ /* 0x0003e20000000200 */
[-C--:B------:R-:W-:Y:S01]  /*a050*/  FMUL.FTZ R130, R130, R8.reuse ;  /* 0x0000000882827220 */ /* 0x080fe20000410000 */
[-C--:B------:R-:W-:Y:S01]  /*a060*/  FMUL.FTZ R131, R131, R8.reuse ;  /* 0x0000000883837220 */ /* 0x080fe20000410000 */
[-C--:B------:R-:W-:Y:S01]  /*a070*/  FMUL.FTZ R134, R134, R8.reuse ;  /* 0x0000000886867220 */ /* 0x080fe20000410000 */
[----:B------:R-:W-:Y:S01]  /*a080*/  @!PT LDS RZ, [RZ] ;  /* 0x00000000fffff984 */ /* 0x000fe20000000800 */
[----:B------:R-:W-:Y:S01]  /*a090*/  @!PT LDS RZ, [RZ] ;  /* 0x00000000fffff984 */ /* 0x000fe20000000800 */
[----:B------:R-:W-:Y:S01]  /*a0a0*/  @!PT LDS RZ, [RZ] ;  /* 0x00000000fffff984 */ /* 0x000fe20000000800 */
[----:B------:R-:W-:Y:S01]  /*a0b0*/  @!PT LDS RZ, [RZ] ;  /* 0x00000000fffff984 */ /* 0x000fe20000000800 */
[----:B------:R0:W-:Y:S06]  /*a0c0*/  MEMBAR.ALL.CTA ;  /* 0x0000000000007992 */ /* 0x0001ec0000008000 */
[----:B0-----:R-:W0:Y:S01]  /*a0d0*/  FENCE.VIEW.ASYNC.S ;  /* 0x00000000000073c6 */ /* 0x001e220000000000 */
[----:B------:R-:W-:Y:S01]  /*a0e0*/  FMUL.FTZ R135, R135, R8 ;  /* 0x0000000887877220 */ /* 0x000fe20000410000 */
[----:B------:R-:W-:Y:S01]  /*a0f0*/  FADD.FTZ R4, R10, R73 ;  /* 0x000000490a047221 */ /* 0x000fe20000010000 */
[----:B------:R-:W-:Y:S01]  /*a100*/  FADD.FTZ R3, R32, R3 ;  /* 0x0000000320037221 */ /* 0x000fe20000010000 */
[----:B------:R-:W-:-:S02]  /*a110*/  IMAD.MOV.U32 R8, RZ, RZ, R7 ;  /* 0x000000ffff087224 */ /* 0x000fc400078e0007 */
[----:B------:R-:W-:Y:S01]  /*a120*/  IMAD.MOV.U32 R9, RZ, RZ, R0 ;  /* 0x000000ffff097224 */ /* 0x000fe200078e0000 */
[----:B0-----:R-:W-:Y:S01]  /*a130*/  NOP ;  /* 0x0000000000007918 */ /* 0x001fe20000000000 */
[----:B------:R-:W-:Y:S05]  /*a140*/  @P2 BRA `(.L_x_9155) ;  /* 0xffffffdc00f02947 */ /* 0x000fea000383ffff */
.L_x_9146:
[----:B------:R-:W-:-:S13]  /*a150*/  ISETP.GE.AND P2, PT, R2, UR39, PT ;  /* 0x0000002702007c0c */ /* 0x000fda000bf46270 */
[----:B------:R-:W-:Y:S05]  /*a160*/  @!P2 BRA `(.L_x_9156) ;  /* 0x000000300034a947 */ /* 0x000fea0003800000 */
[----:B------:R-:W-:Y:S01]  /*a170*/  IMAD.IADD R10, R137, 0x1, -R139 ;  /* 0x00000001890a7824 */ /* 0x000fe200078e0a8b */
[----:B------:R-:W-:Y:S01]  /*a180*/  UMOV UR28, UR46 ;  /* 0x0000002e001c7c82 */ /* 0x000fe20008000000 */
[----:B-1----:R-:W-:Y:S01]  /*a190*/  IMAD.MOV.U32 R13, RZ, RZ, R7 ;  /* 0x000000ffff0d7224 */ /* 0x002fe200078e0007 */
[----:B------:R-:W-:Y:S01]  /*a1a0*/  UMOV UR50, UR43 ;  /* 0x0000002b00327c82 */ /* 0x000fe20008000000 */
[--C-:B------:R-:W-:Y:S01]  /*a1b0*/  IMAD.IADD R11, R6, 0x1, R10.reuse ;  /* 0x00000001060b7824 */ /* 0x100fe200078e020a */
[----:B------:R-:W-:Y:S01]  /*a1c0*/  ULDC UR34, c[0x0][0x9e4] ;  /* 0x0002790000227ab9 */ /* 0x000fe20000000800 */
[----:B------:R-:W-:Y:S01]  /*a1d0*/  IMAD.IADD R10, R5, 0x1, R10 ;  /* 0x00000001050a7824 */ /* 0x000fe200078e020a */
[----:B------:R-:W-:Y:S01]  /*a1e0*/  ULDC UR47, c[0x0][0x9dc] ;  /* 0x00027700002f7ab9 */ /* 0x000fe20000000800 */
[----:B------:R-:W-:Y:S01]  /*a1f0*/  IMAD.MOV.U32 R12, RZ, RZ, R0 ;  /* 0x000000ffff0c7224 */ /* 0x000fe200078e0000 */
[----:B------:R-:W-:Y:S01]  /*a200*/  LOP3.LUT R9, RZ, R11, RZ, 0x33, !PT ;  /* 0x0000000bff097212 */ /* 0x000fe200078e33ff */
[----:B------:R-:W-:Y:S01]  /*a210*/  ULDC UR33, c[0x0][0x988] ;  /* 0x0002620000217ab9 */ /* 0x000fe20000000800 */
[----:B------:R-:W-:Y:S01]  /*a220*/  LOP3.LUT R8, RZ, R10, RZ, 0x33, !PT ;  /* 0x0000000aff087212 */ /* 0x000fe200078e33ff */
[----:B------:R-:W-:-:S06]  /*a230*/  ULDC UR35, c[0x0][0x9e0] ;  /* 0x0002780000237ab9 */ /* 0x000fcc0000000800 */
.L_x_9173:
        /* <DEDUP_REMOVED lines=9> */
.L_x_9158:
[----:B------:R-:W-:Y:S01]  /*a2d0*/  ULEA UR6, UR43, UR42, 0x3 ;  /* 0x0000002a2b067291 */ /* 0x000fe2000f8e183f */
[----:B------:R-:W-:-:S05]  /*a2e0*/  IMAD.U32 R0, RZ, RZ, UR46 ;  /* 0x0000002eff007e24 */ /* 0x000fca000f8e00ff */
[----:B------:R-:W-:-:S04]  /*a2f0*/  SHF.L.U32 R0, R0, 0x1f, RZ ;  /* 0x0000001f00007819 */ /* 0x000fc800000006ff */
[----:B------:R0:W1:Y:S01]  /*a300*/  SYNCS.PHASECHK.TRANS64.TRYWAIT P2, [UR6+0x2d830], R0 ;  /* 0x02d83000ff0075a7 */ /* 0x0000620008040146 */
[----:B------:R-:W-:Y:S05]  /*a310*/  @!P0 BRA `(.L_x_9159) ;  /* 0x0000000000048947 */ /* 0x000fea0003800000 */
[----:B------:R-:W-:Y:S01]  /*a320*/  BPT.TRAP 0x1 ;  /* 0x000000040000795c */ /* 0x000fe20000300000 */
.L_x_9159:
[----:B-1----:R-:W-:Y:S05]  /*a330*/  @P2 BRA `(.L_x_9157) ;  /* 0x0000000000082947 */ /* 0x002fea0003800000 */
[----:B------:R-:W1:Y:S02]  /*a340*/  SYNCS.PHASECHK.TRANS64.TRYWAIT P2, [UR6+0x2d830], R0 ;  /* 0x02d83000ff0075a7 */ /* 0x000e640008040146 */
[----:B-1----:R-:W-:Y:S05]  /*a350*/  @!P2 BRA `(.L_x_9160) ;  /* 0x000000a00030a947 */ /* 0x002fea0003800000 */
.L_x_9157:
        /* <DEDUP_REMOVED lines=37> */
.L_x_9162:
[----:B------:R-:W-:Y:S01]  /*a5b0*/  ULEA UR6, UR50, UR42, 0x3 ;  /* 0x0000002a32067291 */ /* 0x000fe2000f8e183f */
[----:B------:R-:W-:-:S05]  /*a5c0*/  IMAD.U32 R0, RZ, RZ, UR28 ;  /* 0x0000001cff007e24 */ /* 0x000fca000f8e00ff */
[----:B------:R-:W-:-:S04]  /*a5d0*/  SHF.L.U32 R0, R0, 0x1f, RZ ;  /* 0x0000001f00007819 */ /* 0x000fc800000006ff */
[----:B------:R0:W1:Y:S01]  /*a5e0*/  SYNCS.PHASECHK.TRANS64.TRYWAIT P2, [UR6+0x2d850], R0 ;  /* 0x02d85000ff0075a7 */ /* 0x0000620008040146 */
[----:B------:R-:W-:Y:S05]  /*a5f0*/  @!P0 BRA `(.L_x_9163) ;  /* 0x0000000000048947 */ /* 0x000fea0003800000 */
[----:B------:R-:W-:Y:S01]  /*a600*/  BPT.TRAP 0x1 ;  /* 0x000000040000795c */ /* 0x000fe20000300000 */
.L_x_9163:
[----:B-1----:R-:W-:Y:S05]  /*a610*/  @P2 BRA `(.L_x_9161) ;  /* 0x0000000000082947 */ /* 0x002fea0003800000 */
[----:B------:R-:W1:Y:S02]  /*a620*/  SYNCS.PHASECHK.TRANS64.TRYWAIT P2, [UR6+0x2d850], R0 ;  /* 0x02d85000ff0075a7 */ /* 0x000e640008040146 */
[----:B-1----:R-:W-:Y:S05]  /*a630*/  @!P2 BRA `(.L_x_9164) ;  /* 0x0000009c0090a947 */ /* 0x002fea0003800000 */
.L_x_9161:
[----:B------:R-:W-:Y:S01]  /*a640*/  UIADD3 UR6, UR42, 0x400, URZ ;  /* 0x000004002a067890 */ /* 0x000fe2000fffe03f */
[----:B------:R-:W-:Y:S01]  /*a650*/  WARPGROUP.ARRIVE ;  /* 0x00000000000079c5 */ /* 0x000fe20000000000 */
[----:B------:R-:W-:Y:S01]  /*a660*/  UMOV UR29, 0x40000040 ;  /* 0x40000040001d7882 */ /* 0x000fe20000000000 */
[----:B------:R-:W-:Y:S01]  /*a670*/  UMOV UR31, 0x80000020 ;  /* 0x80000020001f7882 */ /* 0x000fe20000000000 */
[----:B------:R-:W-:-:S03]  /*a680*/  USHF.R.U32.HI UR6, URZ, 0x4, UR6 ;  /* 0x000000043f067899 */ /* 0x000fc60008011606 */
[----:B------:R-:W2:Y:S01]  /*a690*/  S2R R14, SR_TID.X ;  /* 0x00000000000e7919 */ /* 0x000ea20000002100 */
[----:B01----:R-:W-:Y:S01]  /*a6a0*/  IMAD.U32 R0, RZ, RZ, UR43 ;  /* 0x0000002bff007e24 */ /* 0x003fe2000f8e00ff */
[----:B------:R-:W-:-:S04]  /*a6b0*/  ULOP3.LUT UR6, UR6, 0x3fff, URZ, 0xc0, !UPT ;  /* 0x00003fff06067892 */ /* 0x000fc8000f8ec03f */
[----:B------:R-:W-:Y:S01]  /*a6c0*/  @!P1 LEA R0, R0, UR42, 0x3 ;  /* 0x0000002a00009c11 */ /* 0x000fe2000f8e18ff */
[----:B------:R-:W-:Y:S02]  /*a6d0*/  ULOP3.LUT UR7, UR6, 0x2000000, URZ, 0xfc, !UPT ;  /* 0x0200000006077892 */ /* 0x000fe4000f8efc3f */
[----:B------:R-:W-:Y:S02]  /*a6e0*/  ULOP3.LUT UR6, UR37, 0x10000, URZ, 0xfc, !UPT ;  /* 0x0001000025067892 */ /* 0x000fe4000f8efc3f */
[----:B------:R-:W-:-:S05]  /*a6f0*/  UIMAD UR7, UR50, 0x600, UR7 ;  /* 0x00000600320778a4 */ /* 0x000fca000f8e0207 */
[----:B------:R-:W-:Y:S02]  /*a700*/  UMOV UR28, UR6 ;  /* 0x00000006001c7c82 */ /* 0x000fe40008000000 */
[----:B------:R-:W-:Y:S02]  /*a710*/  UMOV UR30, UR7 ;  /* 0x00000007001e7c82 */ /* 0x000fe40008000000 */
[----:B------:R-:W-:Y:S01]  /*a720*/  HGMMA.64x96x16.F32 R88, gdesc[UR28].tnspB, R88, gsb0 ;  /* 0x416000001c5879f0 */ /* 0x000fe20008000858 */
[----:B------:R-:W-:Y:S02]  /*a730*/  UIADD3 UR28, UR6, 0x2, URZ ;  /* 0x00000002061c7890 */ /* 0x000fe4000fffe03f */
[----:B------:R-:W-:Y:S01]  /*a740*/  UIADD3 UR30, UR7, 0x40, URZ ;  /* 0x00000040071e7890 */ /* 0x000fe2000fffe03f */
[----:B------:R-:W-:Y:S01]  /*a750*/  UMOV UR29, 0x40000040 ;  /* 0x40000040001d7882 */ /* 0x000fe20000000000 */
[----:B------:R-:W-:Y:S01]  /*a760*/  UMOV UR31, 0x80000020 ;  /* 0x80000020001f7882 */ /* 0x000fe20000000000 */
[----:B--2---:R-:W-:-:S02]  /*a770*/  SHF.R.U32.HI R7, RZ, 0x7, R14 ;  /* 0x00000007ff077819 */ /* 0x004fc4000001160e */
[----:B------:R-:W-:Y:S01]  /*a780*/  ISETP.GE.U32.AND P2, PT, R14, 0x180, PT ;  /* 0x000001800e00780c */ /* 0x000fe20003f46070 */
[----:B------:R-:W-:Y:S02]  /*a790*/  @!P1 VIADD R14, R0, 0x2d840 ;  /* 0x0002d840000e9836 */ /* 0x000fe40000000000 */
[----:B------:R-:W-:Y:S02]  /*a7a0*/  VIADD R7, R7, 0x9 ;  /* 0x0000000907077836 */ /* 0x000fe40000000000 */
[----:B------:R-:W-:-:S03]  /*a7b0*/  IMAD.SHL.U32 R0, R2, 0x80, RZ ;  /* 0x0000008002007824 */ /* 0x000fc600078e00ff */
[----:B------:R-:W-:Y:S02]  /*a7c0*/  SEL R15, R7, 0x9, !P2 ;  /* 0x00000009070f7807 */ /* 0x000fe40005000000 */
[----:B------:R-:W-:Y:S02]  /*a7d0*/  @!P1 PRMT R7, RZ, 0x654, R14 ;  /* 0x00000654ff079816 */ /* 0x000fe4000000000e */
[----:B------:R-:W-:Y:S01]  /*a7e0*/  IADD3 R14, R137, 0x1, -R0 ;  /* 0x00000001890e7810 */ /* 0x000fe20007ffe800 */
        /* <DEDUP_REMOVED lines=49> */
[----:B-1----:R-:W-:-:S04]  /*ab00*/  IMAD.IADD R7, R14, 0x1, -R139 ;  /* 0x000000010e077824 */ /* 0x002fc800078e0a8b */
[----:B------:R-:W-:-:S04]  /*ab10*/  IMAD R7, R16, -0x2, R7 ;  /* 0xfffffffe10077824 */ /* 0x000fc800078e0207 */
[C---:B------:R-:W-:Y:S02]  /*ab20*/  VIADD R138, R7.reuse, UR35 ;  /* 0x00000023078a7c36 */ /* 0x040fe40008000000 */
[----:B------:R-:W-:Y:S02]  /*ab30*/  VIADD R21, R7, UR6 ;  /* 0x0000000607157c36 */ /* 0x000fe40008000000 */
[C---:B------:R-:W-:Y:S02]  /*ab40*/  IMAD.IADD R20, R6.reuse, 0x1, R138 ;  /* 0x0000000106147824 */ /* 0x040fe400078e028a */
[----:B------:R-:W-:Y:S01]  /*ab50*/  IMAD.IADD R7, R6, 0x1, R21 ;  /* 0x0000000106077824 */ /* 0x000fe200078e0215 */
[----:B0-----:R-:W-:Y:S06]  /*ab60*/  @!P5 BRA `(.L_x_9165) ;  /* 0x000000000058d947 */ /* 0x001fec0003800000 */
        /* <DEDUP_REMOVED lines=11> */
.L_x_9167:
[----:B------:R-:W-:-:S05]  /*ac20*/  IMAD.U32 R141, RZ, RZ, UR34 ;  /* 0x00000022ff8d7e24 */ /* 0x000fca000f8e00ff */
[----:B------:R-:W-:-:S13]  /*ac30*/  ISETP.NE.AND P2, PT, R141, 0x1, PT ;  /* 0x000000018d00780c */ /* 0x000fda0003f45270 */
[----:B------:R-:W0:Y:S02]  /*ac40*/  @P2 LDC.64 R14, c[0x0][0x9e8] ;  /* 0x00027a00ff0e2b82 */ /* 0x000e240000000a00 */
[----:B0-----:R-:W-:-:S04]  /*ac50*/  @P2 IMAD.HI.U32 R144, R11, R14, RZ ;  /* 0x0000000e0b902227 */ /* 0x001fc800078e00ff */
[----:B------:R-:W-:Y:S01]  /*ac60*/  IMAD.MOV.U32 R14, RZ, RZ, R11 ;  /* 0x000000ffff0e7224 */ /* 0x000fe200078e000b */
[----:B------:R-:W-:-:S07]  /*ac70*/  @P2 SHF.R.U32.HI R14, RZ, R15, R144 ;  /* 0x0000000fff0e2219 */ /* 0x000fce0000011690 */
.L_x_9168:
[----:B------:R-:W-:Y:S05]  /*ac80*/  BSYNC B0 ;  /* 0x0000000000007941 */ /* 0x000fea0003800000 */
.L_x_9166:
[----:B------:R-:W-:-:S04]  /*ac90*/  IMAD R15, R14, R141, -R0 ;  /* 0x0000008d0e0f7224 */ /* 0x000fc800078e0a00 */
[----:B------:R-:W-:-:S05]  /*aca0*/  IMAD R14, R16, -0x2, R15 ;  /* 0xfffffffe100e7824 */ /* 0x000fca00078e020f */
[----:B------:R-:W-:Y:S02]  /*acb0*/  VIADDMNMX R20, R14, R141, R20, PT ;  /* 0x0000008d0e147246 */ /* 0x000fe40003800114 */
[----:B------:R-:W-:-:S07]  /*acc0*/  VIMNMX R7, R7, R14, !PT ;  /* 0x0000000e07077248 */ /* 0x000fce0007fe0100 */
.L_x_9165:
        /* <DEDUP_REMOVED lines=111> */
.L_x_9171:
[----:B------:R-:W-:Y:S02]  /*b3c0*/  IMAD.U32 R20, RZ, RZ, UR34 ;  /* 0x00000022ff147e24 */ /* 0x000fe4000f8e00ff */
[----:B------:R-:W-:-:S03]  /*b3d0*/  IMAD.MOV.U32 R7, RZ, RZ, R10 ;  /* 0x000000ffff077224 */ /* 0x000fc600078e000a */
[----:B------:R-:W-:-:S13]  /*b3e0*/  ISETP.NE.AND P3, PT, R20, 0x1, PT ;  /* 0x000000011400780c */ /* 0x000fda0003f65270 */
[----:B------:R-:W0:Y:S02]  /*b3f0*/  @P3 LDC.64 R14, c[0x0][0x9e8] ;  /* 0x00027a00ff0e3b82 */ /* 0x000e240000000a00 */
[----:B0-----:R-:W-:-:S05]  /*b400*/  @P3 IMAD.HI.U32 R14, R10, R14, RZ ;  /* 0x0000000e0a0e3227 */ /* 0x001fca00078e00ff */
[----:B------:R-:W-:-:S07]  /*b410*/  @P3 SHF.R.U32.HI R7, RZ, R15, R14 ;  /* 0x0000000fff073219 */ /* 0x000fce000001160e */
.L_x_9172:
[----:B------:R-:W-:Y:S05]  /*b420*/  BSYNC B0 ;  /* 0x0000000000007941 */ /* 0x000fea0003800000 */
.L_x_9170:
[----:B------:R-:W-:-:S04]  /*b430*/  IMAD R7, R7, R20, -R0 ;  /* 0x0000001407077224 */ /* 0x000fc800078e0a00 */
[----:B------:R-:W-:-:S05]  /*b440*/  IMAD R7, R16, -0x2, R7 ;  /* 0xfffffffe10077824 */ /* 0x000fca00078e0207 */
[----:B------:R-:W-:Y:S02]  /*b450*/  VIADDMNMX R138, R7, R20, R138, PT ;  /* 0x00000014078a7246 */ /* 0x000fe4000380018a */
[----:B------:R-:W-:-:S07]  /*b460*/  VIMNMX R21, R21, R7, !PT ;  /* 0x0000000715157248 */ /* 0x000fce0007fe0100 */
.L_x_9169:
[----:B------:R-:W-:Y:S01]  /*b470*/  FMNMX.FTZ R0, R24, R12, !PT ;  /* 0x0000000c18007209 */ /* 0x000fe20007810000 */
[----:B------:R-:W-:Y:S01]  /*b480*/  UMOV UR28, UR46 ;  /* 0x0000002e001c7c82 */ /* 0x000fe20008000000 */
        /* <DEDUP_REMOVED lines=63> */
[----:B------:R-:W-:Y:S01]  /*b880*/  FSEL R34, R34, -INF , !P4 ;  /* 0xff80000022227808 */ /* 0x000fe20006000000 */
[----:B------:R-:W0:Y:S01]  /*b890*/  SHFL.BFLY PT, R0, R7, 0x2, 0x1f ;  /* 0x0c401f0007007f89 */ /* 0x000e2200000e0000 */
[----:B------:R-:W-:-:S02]  /*b8a0*/  ISETP.GT.AND P4, PT, R21, 0x19, P2 ;  /* 0x000000191500780c */ /* 0x000fc40001784270 */
[C---:B------:R-:W-:Y:S02]  /*b8b0*/  ISETP.LT.OR P3, PT, R138.reuse, 0x39, P3 ;  /* 0x000000398a00780c */ /* 0x040fe40001f61670 */
[----:B------:R-:W-:Y:S02]  /*b8c0*/  FSEL R55, R55, -INF , !P6 ;  /* 0xff80000037377808 */ /* 0x000fe40007000000 */
[C---:B------:R-:W-:Y:S02]  /*b8d0*/  ISETP.GT.AND P6, PT, R21.reuse, 0x48, P2 ;  /* 0x000000481500780c */ /* 0x040fe400017c4270 */
[----:B------:R-:W-:Y:S02]  /*b8e0*/  ISETP.LT.OR P4, PT, R138, 0x1a, P4 ;  /* 0x0000001a8a00780c */ /* 0x000fe40002781670 */
[----:B------:R-:W-:Y:S02]  /*b8f0*/  FSEL R54, R54, -INF , !P3 ;  /* 0xff80000036367808 */ /* 0x000fe40005800000 */
[----:B------:R-:W-:-:S02]  /*b900*/  ISETP.GT.AND P3, PT, R21, 0x41, P2 ;  /* 0x000000411500780c */ /* 0x000fc40001764270 */
[C---:B------:R-:W-:Y:S02]  /*b910*/  ISETP.LT.OR P6, PT, R138.reuse, 0x49, P6 ;  /* 0x000000498a00780c */ /* 0x040fe400037c1670 */
[----:B------:R-:W-:Y:S02]  /*b920*/  FSEL R39, R39, -INF , !P4 ;  /* 0xff80000027277808 */ /* 0x000fe40006000000 */
[----:B------:R-:W-:Y:S02]  /*b930*/  ISETP.GT.AND P4, PT, R21, 0x28, P2 ;  /* 0x000000281500780c */ /* 0x000fe40001784270 */
[----:B------:R-:W-:Y:S02]  /*b940*/  ISETP.LT.OR P3, PT, R138, 0x42, P3 ;  /* 0x000000428a00780c */ /* 0x000fe40001f61670 */
[----:B------:R-:W-:Y:S02]  /*b950*/  FSEL R62, R62, -INF , !P6 ;  /* 0xff8000003e3e7808 */ /* 0x000fe40007000000 */
[----:B0-----:R-:W-:-:S02]  /*b960*/  FMNMX.FTZ R0, R7, R0, !PT ;  /* 0x0000000007007209 */ /* 0x001fc40007810000 */
[----:B------:R-:W-:Y:S02]  /*b970*/  ISETP.GT.AND P6, PT, R21, 0x51, P2 ;  /* 0x000000511500780c */ /* 0x000fe400017c4270 */
[C---:B------:R-:W-:Y:S01]  /*b980*/  ISETP.LT.OR P4, PT, R138.reuse, 0x29, P4 ;  /* 0x000000298a00780c */ /* 0x040fe20002781670 */
[----:B------:R-:W0:Y:S01]  /*b990*/  SHFL.BFLY PT, R7, R0, 0x1, 0x1f ;  /* 0x0c201f0000077f89 */ /* 0x000e2200000e0000 */
[----:B------:R-:W-:Y:S02]  /*b9a0*/  FSEL R59, R59, -INF , !P3 ;  /* 0xff8000003b3b7808 */ /* 0x000fe40005800000 */
[----:B------:R-:W-:Y:S02]  /*b9b0*/  ISETP.GT.AND P3, PT, R21, 0x50, P2 ;  /* 0x000000501500780c */ /* 0x000fe40001764270 */
[----:B------:R-:W-:Y:S02]  /*b9c0*/  ISETP.LT.OR P6, PT, R138, 0x52, P6 ;  /* 0x000000528a00780c */ /* 0x000fe400037c1670 */
[----:B------:R-:W-:-:S02]  /*b9d0*/  FSEL R46, R46, -INF , !P4 ;  /* 0xff8000002e2e7808 */ /* 0x000fc40006000000 */
[----:B------:R-:W-:Y:S02]  /*b9e0*/  ISETP.GT.AND P4, PT, R21, 0x31, P2 ;  /* 0x000000311500780c */ /* 0x000fe40001784270 */
[C---:B------:R-:W-:Y:S02]  /*b9f0*/  ISETP.LT.OR P3, PT, R138.reuse, 0x51, P3 ;  /* 0x000000518a00780c */ /* 0x040fe40001f61670 */
        /* <DEDUP_REMOVED lines=10> */
[C---:B------:R-:W-:Y:S02]  /*baa0*/  ISETP.GT.AND P6, PT, R21.reuse, 0x61, P2 ;  /* 0x000000611500780c */ /* 0x040fe400017c4270 */
[----:B------:R-:W-:Y:S02]  /*bab0*/  ISETP.LT.OR P4, PT, R138, 0x41, P4 ;  /* 0x000000418a00780c */ /* 0x000fe40002781670 */
[----:B------:R-:W-:Y:S02]  /*bac0*/  FSEL R70, R70, -INF , !P3 ;  /* 0xff80000046467808 */ /* 0x000fe40005800000 */
[----:B------:R-:W-:Y:S02]  /*bad0*/  ISETP.GT.AND P3, PT, R21, 0x60, P2 ;  /* 0x000000601500780c */ /* 0x000fe40001764270 */
[----:B------:R-:W-:Y:S02]  /*bae0*/  ISETP.LT.OR P6, PT, R138, 0x62, P6 ;  /* 0x000000628a00780c */ /* 0x000fe400037c1670 */
[----:B------:R-:W-:-:S02]  /*baf0*/  FSEL R58, R58, -INF , !P4 ;  /* 0xff8000003a3a7808 */ /* 0x000fc40006000000 */
[----:B------:R-:W-:Y:S02]  /*bb00*/  ISETP.GT.AND P4, PT, R21, 0x49, P2 ;  /* 0x000000491500780c */ /* 0x000fe40001784270 */
[----:B------:R-:W-:Y:S02]  /*bb10*/  ISETP.LT.OR P3, PT, R138, 0x61, P3 ;  /* 0x000000618a00780c */ /* 0x000fe40001f61670 */
[----:B------:R-:W-:Y:S02]  /*bb20*/  FSEL R75, R75, -INF , !P6 ;  /* 0xff8000004b4b7808 */ /* 0x000fe40007000000 */
[----:B0-----:R-:W-:Y:S02]  /*bb30*/  FMNMX.FTZ R0, R0, R7, !PT ;  /* 0x0000000700007209 */ /* 0x001fe40007810000 */
[----:B------:R-:W-:Y:S02]  /*bb40*/  ISETP.GT.AND P6, PT, R21, 0x69, P2 ;  /* 0x000000691500780c */ /* 0x000fe400017c4270 */
[----:B------:R-:W-:Y:S01]  /*bb50*/  ISETP.LT.OR P4, PT, R138, 0x4a, P4 ;  /* 0x0000004a8a00780c */ /* 0x000fe20002781670 */
[----:B------:R-:W-:Y:S01]  /*bb60*/  FMUL.FTZ R7, R0, UR33 ;  /* 0x0000002100077c20 */ /* 0x000fe20008410000 */
[----:B------:R-:W-:-:S02]  /*bb70*/  FSEL R74, R74, -INF , !P3 ;  /* 0xff8000004a4a7808 */ /* 0x000fc40005800000 */
[----:B------:R-:W-:Y:S02]  /*bb80*/  ISETP.GT.AND P3, PT, R21, 0x68, P2 ;  /* 0x000000681500780c */ /* 0x000fe40001764270 */
[----:B------:R-:W-:Y:S02]  /*bb90*/  ISETP.LT.OR P6, PT, R138, 0x6a, P6 ;  /* 0x0000006a8a00780c */ /* 0x000fe400037c1670 */
[----:B------:R-:W-:Y:S02]  /*bba0*/  FSEL R63, R63, -INF , !P4 ;  /* 0xff8000003f3f7808 */ /* 0x000fe40006000000 */
[----:B------:R-:W-:Y:S02]  /*bbb0*/  FSETP.NEU.FTZ.AND P4, PT, R0, -INF , PT ;  /* 0xff8000000000780b */ /* 0x000fe40003f9d000 */
[----:B------:R-:W-:Y:S02]  /*bbc0*/  ISETP.LT.OR P3, PT, R138, 0x69, P3 ;  /* 0x000000698a00780c */ /* 0x000fe40001f61670 */
[----:B------:R-:W-:-:S02]  /*bbd0*/  FSEL R79, R79, -INF , !P6 ;  /* 0xff8000004f4f7808 */ /* 0x000fc40007000000 */
[----:B------:R-:W-:Y:S02]  /*bbe0*/  ISETP.GT.AND P6, PT, R21, RZ, P2 ;  /* 0x000000ff1500720c */ /* 0x000fe400017c4270 */
[----:B------:R-:W-:Y:S02]  /*bbf0*/  FSEL R7, R7, RZ, P4 ;  /* 0x000000ff07077208 */ /* 0x000fe40002000000 */
[----:B------:R-:W-:Y:S02]  /*bc00*/  FSEL R78, R78, -INF , !P3 ;  /* 0xff8000004e4e7808 */ /* 0x000fe40005800000 */
[----:B------:R-:W-:Y:S01]  /*bc10*/  ISETP.GT.AND P3, PT, R21, 0x70, P2 ;  /* 0x000000701500780c */ /* 0x000fe20001764270 */
[--C-:B------:R-:W-:Y:S01]  /*bc20*/  FFMA.FTZ R15, R25, UR33, -R7.reuse ;  /* 0x00000021190f7c23 */ /* 0x100fe20008010807 */
[C---:B------:R-:W-:Y:S01]  /*bc30*/  ISETP.LT.OR P6, PT, R138.reuse, 0x1, P6 ;  /* 0x000000018a00780c */ /* 0x040fe200037c1670 */
[--C-:B------:R-:W-:Y:S01]  /*bc40*/  FFMA.FTZ R25, R29, UR33, -R7.reuse ;  /* 0x000000211d197c23 */ /* 0x100fe20008010807 */
[----:B------:R-:W-:Y:S01]  /*bc50*/  ISETP.LT.OR P3, PT, R138, 0x71, P3 ;  /* 0x000000718a00780c */ /* 0x000fe20001f61670 */
[--C-:B------:R-:W-:Y:S01]  /*bc60*/  FFMA.FTZ R20, R28, UR33, -R7.reuse ;  /* 0x000000211c147c23 */ /* 0x100fe20008010807 */
[----:B------:R-:W-:Y:S01]  /*bc70*/  FSEL R29, R26, -INF , !P6 ;  /* 0xff8000001a1d7808 */ /* 0x000fe20007000000 */
[--C-:B------:R-:W-:Y:S01]  /*bc80*/  FFMA.FTZ R14, R24, UR33, -R7.reuse ;  /* 0x00000021180e7c23 */ /* 0x100fe20008010807 */
[----:B------:R-:W-:Y:S01]  /*bc90*/  FSEL R82, R82, -INF , !P3 ;  /* 0xff80000052527808 */ /* 0x000fe20005800000 */
[--C-:B------:R-:W-:Y:S01]  /*bca0*/  FFMA.FTZ R24, R32, UR33, -R7.reuse ;  /* 0x0000002120187c23 */ /* 0x100fe20008010807 */
[----:B------:R-:W-:Y:S01]  /*bcb0*/  FMNMX.FTZ R26, R29, R13, !PT ;  /* 0x0000000d1d1a7209 */ /* 0x000fe20007810000 */
[--C-:B------:R-:W-:Y:S01]  /*bcc0*/  FFMA.FTZ R141, R41, UR33, -R7.reuse ;  /* 0x00000021298d7c23 */ /* 0x100fe20008010807 */
[----:B------:R-:W-:Y:S01]  /*bcd0*/  ISETP.GT.AND P3, PT, R21, 0x71, P2 ;  /* 0x000000711500780c */ /* 0x000fe20001764270 */
[--C-:B------:R-:W-:Y:S01]  /*bce0*/  FFMA.FTZ R144, R45, UR33, -R7.reuse ;  /* 0x000000212d907c23 */ /* 0x100fe20008010807 */
[----:B------:R-:W-:Y:S01]  /*bcf0*/  ISETP.GT.AND P6, PT, R21, 0x78, P2 ;  /* 0x000000781500780c */ /* 0x000fe200017c4270 */
[--C-:B------:R-:W-:Y:S01]  /*bd00*/  FFMA.FTZ R57, R57, UR33, -R7.reuse ;  /* 0x0000002139397c23 */ /* 0x100fe20008010807 */
[----:B------:R-:W-:Y:S01]  /*bd10*/  ISETP.GT.AND P2, PT, R21, 0x79, P2 ;  /* 0x000000791500780c */ /* 0x000fe20001744270 */
[--C-:B------:R-:W-:Y:S01]  /*bd20*/  FFMA.FTZ R21, R33, UR33, -R7.reuse ;  /* 0x0000002121157c23 */ /* 0x100fe20008010807 */
[----:B------:R-:W-:Y:S01]  /*bd30*/  FMNMX.FTZ R33, R27, R26, !PT ;  /* 0x0000001a1b217209 */ /* 0x000fe20007810000 */
[--C-:B------:R-:W-:Y:S01]  /*bd40*/  FFMA.FTZ R26, R36, UR33, -R7.reuse ;  /* 0x00000021241a7c23 */ /* 0x100fe20008010807 */
[----:B------:R-:W-:Y:S01]  /*bd50*/  ISETP.LT.OR P3, PT, R138, 0x72, P3 ;  /* 0x000000728a00780c */ /* 0x000fe20001f61670 */
[----:B------:R-:W-:Y:S01]  /*bd60*/  FFMA.FTZ R61, R61, UR33, -R7 ;  /* 0x000000213d3d7c23 */ /* 0x000fe20008010807 */
[----:B------:R-:W-:Y:S01]  /*bd70*/  FMNMX.FTZ R28, R30, R33, !PT ;  /* 0x000000211e1c7209 */ /* 0x000fe20007810000 */
[----:B------:R-:W-:Y:S01]  /*bd80*/  MUFU.EX2 R14, R14 ;  /* 0x0000000e000e7308 */ /* 0x000fe20000000800 */
[----:B------:R-:W-:-:S02]  /*bd90*/  ISETP.LT.OR P6, PT, R138, 0x79, P6 ;  /* 0x000000798a00780c */ /* 0x000fc400037c1670 */
[----:B------:R-:W-:Y:S01]  /*bda0*/  FMNMX.FTZ R33, R31, R28, !PT ;  /* 0x0000001c1f217209 */ /* 0x000fe20007810000 */
[--C-:B------:R-:W-:Y:S01]  /*bdb0*/  FFMA.FTZ R28, R37, UR33, -R7.reuse ;  /* 0x00000021251c7c23 */ /* 0x100fe20008010807 */
[----:B------:R-:W-:Y:S02]  /*bdc0*/  FSEL R83, R83, -INF , !P3 ;  /* 0xff80000053537808 */ /* 0x000fe40005800000 */
[----:B------:R-:W-:Y:S01]  /*bdd0*/  FMNMX.FTZ R32, R34, R33, !PT ;  /* 0x0000002122207209 */ /* 0x000fe20007810000 */
[----:B------:R-:W-:Y:S01]  /*bde0*/  MUFU.EX2 R15, R15 ;  /* 0x0000000f000f7308 */ /* 0x000fe20000000800 */
[----:B------:R-:W-:Y:S02]  /*bdf0*/  ISETP.LT.OR P2, PT, R138, 0x7a, P2 ;  /* 0x0000007a8a00780c */ /* 0x000fe40001741670 */
[----:B------:R-:W-:Y:S01]  /*be00*/  FMNMX.FTZ R33, R35, R32, !PT ;  /* 0x0000002023217209 */ /* 0x000fe20007810000 */
[----:B------:R-:W-:Y:S01]  /*be10*/  FFMA.FTZ R32, R40, UR33, -R7 ;  /* 0x0000002128207c23 */ /* 0x000fe20008010807 */
[----:B------:R-:W-:-:S02]  /*be20*/  FSEL R86, R86, -INF , !P6 ;  /* 0xff80000056567808 */ /* 0x000fc40007000000 */
[----:B------:R-:W-:Y:S01]  /*be30*/  FMNMX.FTZ R36, R38, R33, !PT ;  /* 0x0000002126247209 */ /* 0x000fe20007810000 */
[----:B------:R-:W-:Y:S01]  /*be40*/  MUFU.EX2 R20, R20 ;  /* 0x0000001400147308 */ /* 0x000fe20000000800 */
[----:B------:R-:W-:Y:S02]  /*be50*/  FSEL R87, R87, -INF , !P2 ;  /* 0xff80000057577808 */ /* 0x000fe40005000000 */
[----:B------:R-:W-:-:S04]  /*be60*/  FMNMX.FTZ R33, R39, R36, !PT ;  /* 0x0000002427217209 */ /* 0x000fc80007810000 */
[----:B------:R-:W-:Y:S01]  /*be70*/  FMNMX.FTZ R36, R42, R33, !PT ;  /* 0x000000212a247209 */ /* 0x000fe20007810000 */
[----:B------:R-:W-:Y:S03]  /*be80*/  MUFU.EX2 R25, R25 ;  /* 0x0000001900197308 */ /* 0x000fe60000000800 */
[----:B------:R-:W-:Y:S01]  /*be90*/  FMNMX.FTZ R37, R43, R36, !PT ;  /* 0x000000242b257209 */ /* 0x000fe20007810000 */
[----:B------:R-:W-:-:S03]  /*bea0*/  FFMA.FTZ R36, R44, UR33, -R7 ;  /* 0x000000212c247c23 */ /* 0x000fc60008010807 */
[----:B------:R-:W-:Y:S01]  /*beb0*/  FMNMX.FTZ R40, R46, R37, !PT ;  /* 0x000000252e287209 */ /* 0x000fe20007810000 */
[----:B------:R0:W-:Y:S03]  /*bec0*/  MUFU.EX2 R33, R141 ;  /* 0x0000008d00217308 */ /* 0x0001e60000000800 */
[----:B------:R-:W-:-:S04]  /*bed0*/  FMNMX.FTZ R37, R47, R40, !PT ;  /* 0x000000282f257209 */ /* 0x000fc80007810000 */
[----:B------:R-:W-:Y:S01]  /*bee0*/  FMNMX.FTZ R40, R50, R37, !PT ;  /* 0x0000002532287209 */ /* 0x000fe20007810000 */
[----:B------:R-:W-:Y:S01]  /*bef0*/  MUFU.EX2 R24, R24 ;  /* 0x0000001800187308 */ /* 0x000fe20000000800 */
[--C-:B0-----:R-:W-:Y:S02]  /*bf00*/  FFMA.FTZ R141, R49, UR33, -R7.reuse ;  /* 0x00000021318d7c23 */ /* 0x101fe40008010807 */
        /* <DEDUP_REMOVED lines=11> */
[----:B------:R-:W-:Y:S03]  /*bfc0*/  MUFU.EX2 R41, R141 ;  /* 0x0000008d00297308 */ /* 0x000fe60000000800 */
[----:B------:R-:W-:-:S04]  /*bfd0*/  FMNMX.FTZ R45, R63, R48, !PT ;  /* 0x000000303f2d7209 */ /* 0x000fc80007810000 */
[----:B------:R-:W-:Y:S01]  /*bfe0*/  FMNMX.FTZ R48, R66, R45, !PT ;  /* 0x0000002d42307209 */ /* 0x000fe20007810000 */
[----:B------:R-:W-:Y:S03]  /*bff0*/  MUFU.EX2 R26, R26 ;  /* 0x0000001a001a7308 */ /* 0x000fe60000000800 */
        /* <DEDUP_REMOVED lines=13> */
[----:B------:R-:W-:Y:S03]  /*c0d0*/  MUFU.EX2 R36, R36 ;  /* 0x0000002400247308 */ /* 0x000fe60000000800 */
[----:B0-----:R-:W-:Y:S01]  /*c0e0*/  FMNMX.FTZ R57, R83, R56, !PT ;  /* 0x0000003853397209 */ /* 0x001fe20007810000 */
[--C-:B------:R-:W-:Y:S01]  /*c0f0*/  FFMA.FTZ R56, R64, UR33, -R7.reuse ;  /* 0x0000002140387c23 */ /* 0x100fe20008010807 */
[--C-:B------:R-:W-:Y:S01]  /*c100*/  FFMA.FTZ R64, R72, UR33, -R7.reuse ;  /* 0x0000002148407c23 */ /* 0x100fe20008010807 */
[--C-:B------:R-:W-:Y:S01]  /*c110*/  FFMA.FTZ R72, R80, UR33, -R7.reuse ;  /* 0x0000002150487c23 */ /* 0x100fe20008010807 */
[----:B------:R-:W-:Y:S01]  /*c120*/  FMNMX.FTZ R60, R86, R57, !PT ;  /* 0x00000039563c7209 */ /* 0x000fe20007810000 */
[----:B------:R0:W-:Y:S01]  /*c130*/  MUFU.EX2 R53, R61 ;  /* 0x0000003d00357308 */ /* 0x0001e20000000800 */
[--C-:B------:R-:W-:Y:S01]  /*c140*/  FFMA.FTZ R57, R65, UR33, -R7.reuse ;  /* 0x0000002141397c23 */ /* 0x100fe20008010807 */
[--C-:B------:R-:W-:Y:S01]  /*c150*/  FFMA.FTZ R65, R73, UR33, -R7.reuse ;  /* 0x0000002149417c23 */ /* 0x100fe20008010807 */
[----:B------:R-:W-:Y:S01]  /*c160*/  FMNMX.FTZ R141, R87, R60, !PT ;  /* 0x0000003c578d7209 */ /* 0x000fe20007810000 */
[--C-:B------:R-:W-:Y:S01]  /*c170*/  FFMA.FTZ R60, R68, UR33, -R7.reuse ;  /* 0x00000021443c7c23 */ /* 0x100fe20008010807 */
[--C-:B------:R-:W-:Y:S01]  /*c180*/  FFMA.FTZ R68, R76, UR33, -R7.reuse ;  /* 0x000000214c447c23 */ /* 0x100fe20008010807 */
[--C-:B------:R-:W-:Y:S01]  /*c190*/  FFMA.FTZ R73, R81, UR33, -R7.reuse ;  /* 0x0000002151497c23 */ /* 0x100fe20008010807 */
[--C-:B------:R-:W-:Y:S01]  /*c1a0*/  FFMA.FTZ R76, R84, UR33, -R7.reuse ;  /* 0x00000021544c7c23 */ /* 0x100fe20008010807 */
[----:B------:R-:W1:Y:S01]  /*c1b0*/  SHFL.BFLY PT, R138, R141, 0x2, 0x1f ;  /* 0x0c401f008d8a7f89 */ /* 0x000e6200000e0000 */
[--C-:B0-----:R-:W-:Y:S01]  /*c1c0*/  FFMA.FTZ R61, R69, UR33, -R7.reuse ;  /* 0x00000021453d7c23 */ /* 0x101fe20008010807 */
[--C-:B------:R-:W-:Y:S01]  /*c1d0*/  FFMA.FTZ R69, R77, UR33, -R7.reuse ;  /* 0x000000214d457c23 */ /* 0x100fe20008010807 */
[----:B------:R-:W-:Y:S01]  /*c1e0*/  FFMA.FTZ R80, R85, UR33, -R7 ;  /* 0x0000002155507c23 */ /* 0x000fe20008010807 */
[----:B------:R-:W-:Y:S01]  /*c1f0*/  FSEL R77, R0, RZ, P4 ;  /* 0x000000ff004d7208 */ /* 0x000fe20002000000 */
[----:B------:R-:W-:Y:S04]  /*c200*/  MUFU.EX2 R45, R144 ;  /* 0x00000090002d7308 */ /* 0x000fe80000000800 */
[----:B------:R-:W-:-:S04]  /*c210*/  FADD.FTZ R77, -R77, R12 ;  /* 0x0000000c4d4d7221 */ /* 0x000fc80000010100 */
[----:B------:R-:W-:Y:S01]  /*c220*/  FMUL.FTZ R77, R77, UR33 ;  /* 0x000000214d4d7c20 */ /* 0x000fe20008410000 */
[----:B------:R-:W-:Y:S08]  /*c230*/  MUFU.EX2 R40, R40 ;  /* 0x0000002800287308 */ /* 0x000ff00000000800 */
[----:B------:R-:W0:Y:S01]  /*c240*/  MUFU.EX2 R77, R77 ;  /* 0x0000004d004d7308 */ /* 0x000e220000000800 */
[----:B-1----:R-:W-:-:S05]  /*c250*/  FMNMX.FTZ R138, R141, R138, !PT ;  /* 0x0000008a8d8a7209 */ /* 0x002fca0007810000 */
[----:B------:R-:W1:Y:S02]  /*c260*/  SHFL.BFLY PT, R141, R138, 0x1, 0x1f ;  /* 0x0c201f008a8d7f89 */ /* 0x000e6400000e0000 */
[----:B------:R-:W-:Y:S08]  /*c270*/  MUFU.EX2 R44, R44 ;  /* 0x0000002c002c7308 */ /* 0x000ff00000000800 */
[----:B------:R-:W-:Y:S01]  /*c280*/  MUFU.EX2 R48, R48 ;  /* 0x0000003000307308 */ /* 0x000fe20000000800 */
[-C--:B0-----:R-:W-:Y:S01]  /*c290*/  FMUL.FTZ R88, R88, R77.reuse ;  /* 0x0000004d58587220 */ /* 0x081fe20000410000 */
        /* <DEDUP_REMOVED lines=12> */
[----:B------:R-:W-:Y:S01]  /*c360*/  FMUL.FTZ R112, R112, R77 ;  /* 0x0000004d70707220 */ /* 0x000fe20000410000 */
[----:B-1----:R-:W-:Y:S01]  /*c370*/  FMNMX.FTZ R7, R138, R141, !PT ;  /* 0x0000008d8a077209 */ /* 0x002fe20007810000 */
[----:B------:R-:W-:Y:S01]  /*c380*/  MUFU.EX2 R56, R56 ;  /* 0x0000003800387308 */ /* 0x000fe20000000800 */
[-C--:B------:R-:W-:Y:S01]  /*c390*/  FMUL.FTZ R113, R113, R77.reuse ;  /* 0x0000004d71717220 */ /* 0x080fe20000410000 */
[-C--:B------:R-:W-:Y:S01]  /*c3a0*/  FMUL.FTZ R116, R116, R77.reuse ;  /* 0x0000004d74747220 */ /* 0x080fe20000410000 */
[C---:B------:R-:W-:Y:S01]  /*c3b0*/  FSETP.NEU.FTZ.AND P2, PT, R7.reuse, -INF , PT ;  /* 0xff8000000700780b */ /* 0x040fe20003f5d000 */
[----:B------:R-:W-:Y:S01]  /*c3c0*/  FMUL.FTZ R84, R7, UR33 ;  /* 0x0000002107547c20 */ /* 0x000fe20008410000 */
[-C--:B------:R-:W-:Y:S01]  /*c3d0*/  FMUL.FTZ R117, R117, R77.reuse ;  /* 0x0000004d75757220 */ /* 0x080fe20000410000 */
[-C--:B------:R-:W-:Y:S01]  /*c3e0*/  FMUL.FTZ R120, R120, R77.reuse ;  /* 0x0000004d78787220 */ /* 0x080fe20000410000 */
[----:B------:R-:W-:Y:S01]  /*c3f0*/  FSEL R12, R7, RZ, P2 ;  /* 0x000000ff070c7208 */ /* 0x000fe20001000000 */
[----:B------:R-:W-:Y:S01]  /*c400*/  MUFU.EX2 R57, R57 ;  /* 0x0000003900397308 */ /* 0x000fe20000000800 */
[----:B------:R-:W-:Y:S01]  /*c410*/  FSEL R84, R84, RZ, P2 ;  /* 0x000000ff54547208 */ /* 0x000fe20001000000 */
[----:B------:R-:W-:Y:S01]  /*c420*/  FMUL.FTZ R121, R121, R77 ;  /* 0x0000004d79797220 */ /* 0x000fe20000410000 */
[----:B------:R-:W-:Y:S01]  /*c430*/  ISETP.GT.AND P2, PT, R2, UR39, PT ;  /* 0x0000002702007c0c */ /* 0x000fe2000bf44270 */
[----:B------:R-:W-:Y:S01]  /*c440*/  FADD.FTZ R12, -R12, R13 ;  /* 0x0000000d0c0c7221 */ /* 0x000fe20000010100 */
[----:B------:R-:W-:-:S02]  /*c450*/  IMAD.U32 R13, RZ, RZ, UR50 ;  /* 0x00000032ff0d7e24 */ /* 0x000fc4000f8e00ff */
[--C-:B------:R-:W-:Y:S01]  /*c460*/  FFMA.FTZ R81, R29, UR33, -R84.reuse ;  /* 0x000000211d517c23 */ /* 0x100fe20008010854 */
[--C-:B------:R-:W-:Y:S01]  /*c470*/  FFMA.FTZ R85, R27, UR33, -R84.reuse ;  /* 0x000000211b557c23 */ /* 0x100fe20008010854 */
[----:B------:R-:W-:Y:S01]  /*c480*/  FMUL.FTZ R12, R12, UR33 ;  /* 0x000000210c0c7c20 */ /* 0x000fe20008410000 */
[--C-:B------:R-:W-:Y:S01]  /*c490*/  FFMA.FTZ R138, R30, UR33, -R84.reuse ;  /* 0x000000211e8a7c23 */ /* 0x100fe20008010854 */
[----:B------:R-:W-:Y:S01]  /*c4a0*/  @!P1 LEA R13, R13, UR42, 0x3 ;  /* 0x0000002a0d0d9c11 */ /* 0x000fe2000f8e18ff */
[--C-:B------:R-:W-:Y:S01]  /*c4b0*/  FFMA.FTZ R145, R31, UR33, -R84.reuse ;  /* 0x000000211f917c23 */ /* 0x100fe20008010854 */
[----:B------:R-:W-:Y:S01]  /*c4c0*/  MUFU.EX2 R81, R81 ;  /* 0x0000005100517308 */ /* 0x000fe20000000800 */
[----:B------:R-:W-:Y:S01]  /*c4d0*/  FFMA.FTZ R27, R34, UR33, -R84 ;  /* 0x00000021221b7c23 */ /* 0x000fe20008010854 */
[----:B------:R-:W-:Y:S01]  /*c4e0*/  FFMA.FTZ R34, R77, R4, R14 ;  /* 0x000000044d227223 */ /* 0x000fe2000001000e */
[----:B------:R-:W-:Y:S02]  /*c4f0*/  @!P1 VIADD R13, R13, 0x2d860 ;  /* 0x0002d8600d0d9836 */ /* 0x000fe40000000000 */
[--C-:B------:R-:W-:Y:S01]  /*c500*/  FFMA.FTZ R35, R35, UR33, -R84.reuse ;  /* 0x0000002123237c23 */ /* 0x100fe20008010854 */
[--C-:B------:R-:W-:Y:S01]  /*c510*/  FFMA.FTZ R30, R50, UR33, -R84.reuse ;  /* 0x00000021321e7c23 */ /* 0x100fe20008010854 */
[--C-:B------:R-:W-:Y:S01]  /*c520*/  FFMA.FTZ R38, R38, UR33, -R84.reuse ;  /* 0x0000002126267c23 */ /* 0x100fe20008010854 */
[--C-:B------:R-:W-:Y:S01]  /*c530*/  FFMA.FTZ R39, R39, UR33, -R84.reuse ;  /* 0x0000002127277c23 */ /* 0x100fe20008010854 */
[----:B------:R0:W1:Y:S01]  /*c540*/  MUFU.EX2 R29, R12 ;  /* 0x0000000c001d7308 */ /* 0x0000620000000800 */
[----:B------:R-:W-:Y:S01]  /*c550*/  @!P1 PRMT R13, RZ, 0x654, R13 ;  /* 0x00000654ff0d9816 */ /* 0x000fe2000000000d */
[--C-:B------:R-:W-:Y:S01]  /*c560*/  FFMA.FTZ R42, R42, UR33, -R84.reuse ;  /* 0x000000212a2a7c23 */ /* 0x100fe20008010854 */
[--C-:B------:R-:W-:Y:S01]  /*c570*/  FFMA.FTZ R63, R63, UR33, -R84.reuse ;  /* 0x000000213f3f7c23 */ /* 0x100fe20008010854 */
[--C-:B------:R-:W-:Y:S01]  /*c580*/  FFMA.FTZ R141, R43, UR33, -R84.reuse ;  /* 0x000000212b8d7c23 */ /* 0x100fe20008010854 */
[----:B------:R2:W-:Y:S01]  /*c590*/  @!P1 SYNCS.ARRIVE.TRANS64.RED.A1T0 RZ, [R13+URZ], RZ ;  /* 0x000000ff0dff99a7 */ /* 0x0005e2000810043f */
[--C-:B------:R-:W-:Y:S01]  /*c5a0*/  FFMA.FTZ R46, R46, UR33, -R84.reuse ;  /* 0x000000212e2e7c23 */ /* 0x100fe20008010854 */
[--C-:B------:R-:W-:Y:S01]  /*c5b0*/  FFMA.FTZ R144, R47, UR33, -R84.reuse ;  /* 0x000000212f907c23 */ /* 0x100fe20008010854 */
[----:B------:R-:W3:Y:S01]  /*c5c0*/  MUFU.EX2 R85, R85 ;  /* 0x0000005500557308 */ /* 0x000ee20000000800 */
[----:B0-----:R-:W-:Y:S01]  /*c5d0*/  F2FP.F16.F32.PACK_AB R12, R15, R14 ;  /* 0x0000000e0f0c723e */ /* 0x001fe200000000ff */
[--C-:B------:R-:W-:Y:S01]  /*c5e0*/  FFMA.FTZ R47, R55, UR33, -R84.reuse ;  /* 0x00000021372f7c23 */ /* 0x100fe20008010854 */
[----:B------:R-:W-:Y:S01]  /*c5f0*/  F2FP.F16.F32.PACK_AB R14, R25, R20 ;  /* 0x00000014190e723e */ /* 0x000fe200000000ff */
[----:B------:R-:W-:Y:S01]  /*c600*/  FFMA.FTZ R55, R67, UR33, -R84 ;  /* 0x0000002143377c23 */ /* 0x000fe20008010854 */
[----:B--2---:R-:W-:Y:S01]  /*c610*/  FADD.FTZ R13, R15, R34 ;  /* 0x000000220f0d7221 */ /* 0x004fe20000010000 */
[--C-:B------:R-:W-:Y:S01]  /*c620*/  FFMA.FTZ R31, R51, UR33, -R84.reuse ;  /* 0x00000021331f7c23 */ /* 0x100fe20008010854 */
[--C-:B------:R-:W-:Y:S01]  /*c630*/  FFMA.FTZ R43, R54, UR33, -R84.reuse ;  /* 0x00000021362b7c23 */ /* 0x100fe20008010854 */
[----:B------:R-:W0:Y:S01]  /*c640*/  MUFU.EX2 R138, R138 ;  /* 0x0000008a008a7308 */ /* 0x000e220000000800 */
[----:B-1----:R-:W-:Y:S01]  /*c650*/  FFMA.FTZ R34, R29, R3, R81 ;  /* 0x000000031d227223 */ /* 0x002fe20000010051 */
[----:B------:R-:W-:Y:S01]  /*c660*/  FADD.FTZ R50, R20, R13 ;  /* 0x0000000d14327221 */ /* 0x000fe20000010000 */
[--C-:B------:R-:W-:Y:S01]  /*c670*/  FFMA.FTZ R51, R58, UR33, -R84.reuse ;  /* 0x000000213a337c23 */ /* 0x100fe20008010854 */
[--C-:B------:R-:W-:Y:S01]  /*c680*/  FFMA.FTZ R54, R59, UR33, -R84.reuse ;  /* 0x000000213b367c23 */ /* 0x100fe20008010854 */
[----:B------:R-:W-:Y:S01]  /*c690*/  FFMA.FTZ R4, R62, UR33, -R84 ;  /* 0x000000213e047c23 */ /* 0x000fe20008010854 */
[----:B------:R-:W-:Y:S01]  /*c6a0*/  FADD.FTZ R15, R25, R50 ;  /* 0x00000032190f7221 */ /* 0x000fe20000010000 */
[----:B------:R-:W-:Y:S01]  /*c6b0*/  FFMA.FTZ R59, R70, UR33, -R84 ;  /* 0x00000021463b7c23 */ /* 0x000fe20008010854 */
[----:B------:R-:W1:Y:S01]  /*c6c0*/  MUFU.EX2 R145, R145 ;  /* 0x0000009100917308 */ /* 0x000e620000000800 */
[C---:B---3--:R-:W-:Y:S01]  /*c6d0*/  FADD.FTZ R3, R85.reuse, R34 ;  /* 0x0000002255037221 */ /* 0x048fe20000010000 */
[----:B------:R-:W-:Y:S01]  /*c6e0*/  FADD.FTZ R50, R24, R15 ;  /* 0x0000000f18327221 */ /* 0x000fe20000010000 */
[----:B------:R-:W-:Y:S01]  /*c6f0*/  F2FP.F16.F32.PACK_AB R13, R85, R81 ;  /* 0x00000051550d723e */ /* 0x000fe200000000ff */
[----:B------:R-:W-:Y:S01]  /*c700*/  FFMA.FTZ R62, R71, UR33, -R84 ;  /* 0x00000021473e7c23 */ /* 0x000fe20008010854 */
[C---:B------:R-:W-:Y:S01]  /*c710*/  F2FP.F16.F32.PACK_AB R24, R21.reuse, R24 ;  /* 0x000000181518723e */ /* 0x040fe200000000ff */
[----:B------:R-:W-:Y:S01]  /*c720*/  FADD.FTZ R25, R21, R50 ;  /* 0x0000003215197221 */ /* 0x000fe20000010000 */
        /* <DEDUP_REMOVED lines=8> */
[----:B------:R-:W-:Y:S01]  /*c7b0*/  FFMA.FTZ R86, R86, UR33, -R84 ;  /* 0x0000002156567c23 */ /* 0x000fe20008010854 */
[----:B------:R-:W0:Y:S01]  /*c7c0*/  MUFU.EX2 R35, R35 ;  /* 0x0000002300237308 */ /* 0x000e220000000800 */
[C---:B-1----:R-:W-:Y:S01]  /*c7d0*/  FADD.FTZ R34, R145.reuse, R34 ;  /* 0x0000002291227221 */ /* 0x042fe20000010000 */
[----:B------:R-:W-:Y:S01]  /*c7e0*/  F2FP.F16.F32.PACK_AB R15, R145, R138 ;  /* 0x0000008a910f723e */ /* 0x000fe200000000ff */
[----:B------:R-:W-:Y:S01]  /*c7f0*/  UMOV UR50, UR43 ;  /* 0x0000002b00327c82 */ /* 0x000fe20008000000 */
[-C--:B------:R-:W-:Y:S01]  /*c800*/  FMUL.FTZ R124, R124, R77.reuse ;  /* 0x0000004d7c7c7220 */ /* 0x080fe20000410000 */
[-C--:B------:R-:W-:Y:S01]  /*c810*/  FMUL.FTZ R125, R125, R77.reuse ;  /* 0x0000004d7d7d7220 */ /* 0x080fe20000410000 */
[-C--:B------:R-:W-:Y:S01]  /*c820*/  FMUL.FTZ R128, R128, R77.reuse ;  /* 0x0000004d80807220 */ /* 0x080fe20000410000 */
[----:B------:R1:W-:Y:S01]  /*c830*/  STSM.16.M88.4 [R17+0x21800], R12 ;  /* 0x0218000c11007844 */ /* 0x0003e20000000200 */
[----:B------:R-:W3:Y:S01]  /*c840*/  MUFU.EX2 R38, R38 ;  /* 0x0000002600267308 */ /* 0x000ee20000000800 */
[----:B--2---:R-:W-:Y:S01]  /*c850*/  FADD.FTZ R34, R27, R34 ;  /* 0x000000221b227221 */ /* 0x004fe20000010000 */
[-C--:B------:R-:W-:Y:S01]  /*c860*/  FMUL.FTZ R129, R129, R77.reuse ;  /* 0x0000004d81817220 */ /* 0x080fe20000410000 */
[-C--:B------:R-:W-:Y:S01]  /*c870*/  FMUL.FTZ R132, R132, R77.reuse ;  /* 0x0000004d84847220 */ /* 0x080fe20000410000 */
[----:B------:R-:W-:Y:S01]  /*c880*/  FMUL.FTZ R133, R133, R77 ;  /* 0x0000004d85857220 */ /* 0x000fe20000410000 */
[----:B------:R-:W-:-:S02]  /*c890*/  VIADD R2, R2, 0xffffffff ;  /* 0xffffffff02027836 */ /* 0x000fc40000000000 */
[-C--:B------:R-:W-:Y:S01]  /*c8a0*/  FMUL.FTZ R90, R90, R29.reuse ;  /* 0x0000001d5a5a7220 */ /* 0x080fe20000410000 */
[-C--:B------:R-:W-:Y:S01]  /*c8b0*/  FMUL.FTZ R91, R91, R29.reuse ;  /* 0x0000001d5b5b7220 */ /* 0x080fe20000410000 */
[----:B------:R-:W2:Y:S01]  /*c8c0*/  MUFU.EX2 R39, R39 ;  /* 0x0000002700277308 */ /* 0x000ea20000000800 */
[-C--:B------:R-:W-:Y:S01]  /*c8d0*/  FMUL.FTZ R94, R94, R29.reuse ;  /* 0x0000001d5e5e7220 */ /* 0x080fe20000410000 */
[-C--:B------:R-:W-:Y:S01]  /*c8e0*/  FMUL.FTZ R95, R95, R29.reuse ;  /* 0x0000001d5f5f7220 */ /* 0x080fe20000410000 */
        /* <DEDUP_REMOVED lines=13> */
[----:B------:R5:W-:Y:S01]  /*c9c0*/  MUFU.EX2 R20, R63 ;  /* 0x0000003f00147308 */ /* 0x000be20000000800 */
[-C--:B------:R-:W-:Y:S01]  /*c9d0*/  FMUL.FTZ R122, R122, R29.reuse ;  /* 0x0000001d7a7a7220 */ /* 0x080fe20000410000 */
[-C--:B------:R-:W-:Y:S01]  /*c9e0*/  FMUL.FTZ R123, R123, R29.reuse ;  /* 0x0000001d7b7b7220 */ /* 0x080fe20000410000 */
[-C--:B------:R-:W-:Y:S01]  /*c9f0*/  FMUL.FTZ R126, R126, R29.reuse ;  /* 0x0000001d7e7e7220 */ /* 0x080fe20000410000 */
[-C--:B------:R-:W-:Y:S01]  /*ca00*/  FMUL.FTZ R127, R127, R29.reuse ;  /* 0x0000001d7f7f7220 */ /* 0x080fe20000410000 */
[-C--:B------:R-:W-:Y:S01]  /*ca10*/  FMUL.FTZ R130, R130, R29.reuse ;  /* 0x0000001d82827220 */ /* 0x080fe20000410000 */
[-C--:B------:R-:W-:Y:S01]  /*ca20*/  FMUL.FTZ R131, R131, R29.reuse ;  /* 0x0000001d83837220 */ /* 0x080fe20000410000 */
[-C--:B------:R-:W-:Y:S01]  /*ca30*/  FMUL.FTZ R134, R134, R29.reuse ;  /* 0x0000001d86867220 */ /* 0x080fe20000410000 */
[----:B------:R-:W1:Y:S01]  /*ca40*/  MUFU.EX2 R141, R141 ;  /* 0x0000008d008d7308 */ /* 0x000e620000000800 */
[----:B-----5:R-:W-:Y:S01]  /*ca50*/  FADD.FTZ R63, R26, R25 ;  /* 0x000000191a3f7221 */ /* 0x020fe20000010000 */
[----:B0-----:R-:W-:Y:S01]  /*ca60*/  FADD.FTZ R25, R35, R34 ;  /* 0x0000002223197221 */ /* 0x001fe20000010000 */
[C---:B------:R-:W-:Y:S01]  /*ca70*/  F2FP.F16.F32.PACK_AB R26, R28.reuse, R26 ;  /* 0x0000001a1c1a723e */ /* 0x040fe200000000ff */
[----:B------:R-:W-:Y:S01]  /*ca80*/  FMUL.FTZ R135, R135, R29 ;  /* 0x0000001d87877220 */ /* 0x000fe20000410000 */
[----:B------:R-:W-:Y:S01]  /*ca90*/  FADD.FTZ R67, R28, R63 ;  /* 0x0000003f1c437221 */ /* 0x000fe20000010000 */
[----:B---3--:R-:W-:Y:S01]  /*caa0*/  FADD.FTZ R34, R38, R25 ;  /* 0x0000001926227221 */ /* 0x008fe20000010000 */
[----:B------:R-:W-:Y:S01]  /*cab0*/  FFMA.FTZ R63, R74, UR33, -R84 ;  /* 0x000000214a3f7c23 */ /* 0x000fe20008010854 */
[----:B------:R-:W0:Y:S01]  /*cac0*/  MUFU.EX2 R46, R46 ;  /* 0x0000002e002e7308 */ /* 0x000e220000000800 */
[----:B------:R-:W-:Y:S01]  /*cad0*/  FADD.FTZ R50, R32, R67 ;  /* 0x0000004320327221 */ /* 0x000fe20000010000 */
[----:B--2---:R-:W-:Y:S01]  /*cae0*/  FADD.FTZ R25, R39, R34 ;  /* 0x0000002227197221 */ /* 0x004fe20000010000 */
[----:B------:R-:W-:Y:S01]  /*caf0*/  FFMA.FTZ R84, R87, UR33, -R84 ;  /* 0x0000002157547c23 */ /* 0x000fe20008010854 */
[C---:B------:R-:W-:Y:S01]  /*cb00*/  F2FP.F16.F32.PACK_AB R32, R33.reuse, R32 ;  /* 0x000000202120723e */ /* 0x040fe200000000ff */
[----:B------:R-:W-:Y:S01]  /*cb10*/  FADD.FTZ R67, R33, R50 ;  /* 0x0000003221437221 */ /* 0x000fe20000010000 */
[----:B----4-:R-:W-:-:S02]  /*cb20*/  FADD.FTZ R34, R42, R25 ;  /* 0x000000192a227221 */ /* 0x010fc40000010000 */
[----:B------:R-:W2:Y:S01]  /*cb30*/  MUFU.EX2 R144, R144 ;  /* 0x0000009000907308 */ /* 0x000ea20000000800 */
[----:B------:R-:W-:Y:S01]  /*cb40*/  FADD.FTZ R50, R36, R67 ;  /* 0x0000004324327221 */ /* 0x000fe20000010000 */
[C---:B-1----:R-:W-:Y:S01]  /*cb50*/  FADD.FTZ R25, R141.reuse, R34 ;  /* 0x000000228d197221 */ /* 0x042fe20000010000 */
[----:B------:R-:W-:Y:S02]  /*cb60*/  F2FP.F16.F32.PACK_AB R33, R141, R42 ;  /* 0x0000002a8d21723e */ /* 0x000fe400000000ff */
[----:B------:R-:W-:Y:S01]  /*cb70*/  FADD.FTZ R67, R37, R50 ;  /* 0x0000003225437221 */ /* 0x000fe20000010000 */
[----:B------:R-:W-:Y:S02]  /*cb80*/  F2FP.F16.F32.PACK_AB R42, R45, R44 ;  /* 0x0000002c2d2a723e */ /* 0x000fe400000000ff */
        /* <DEDUP_REMOVED lines=8> */
[----:B------:R-:W-:Y:S01]  /*cc10*/  FADD.FTZ R21, R45, R50 ;  /* 0x000000322d157221 */ /* 0x000fe20000010000 */
[----:B------:R-:W-:Y:S01]  /*cc20*/  F2FP.F16.F32.PACK_AB R50, R53, R52 ;  /* 0x000000343532723e */ /* 0x000fe200000000ff */
[----:B------:R-:W2:Y:S01]  /*cc30*/  MUFU.EX2 R43, R43 ;  /* 0x0000002b002b7308 */ /* 0x000ea20000000800 */
[----:B-1----:R-:W-:Y:S01]  /*cc40*/  FADD.FTZ R34, R30, R25 ;  /* 0x000000191e227221 */ /* 0x002fe20000010000 */
[----:B------:R-:W-:Y:S01]  /*cc50*/  FADD.FTZ R14, R48, R21 ;  /* 0x00000015300e7221 */ /* 0x000fe20000010000 */
[----:B------:R-:W-:Y:S02]  /*cc60*/  F2FP.F16.F32.PACK_AB R25, R35, R27 ;  /* 0x0000001b2319723e */ /* 0x000fe400000000ff */
[----:B------:R-:W-:Y:S01]  /*cc70*/  F2FP.F16.F32.PACK_AB R27, R39, R38 ;  /* 0x00000026271b723e */ /* 0x000fe200000000ff */
[C---:B------:R-:W-:Y:S01]  /*cc80*/  FADD.FTZ R15, R49.reuse, R14 ;  /* 0x0000000e310f7221 */ /* 0x040fe20000010000 */
[----:B------:R-:W-:Y:S01]  /*cc90*/  F2FP.F16.F32.PACK_AB R48, R49, R48 ;  /* 0x000000303130723e */ /* 0x000fe200000000ff */
[----:B------:R-:W1:Y:S01]  /*cca0*/  MUFU.EX2 R47, R47 ;  /* 0x0000002f002f7308 */ /* 0x000e620000000800 */
[----:B0-----:R-:W-:Y:S01]  /*ccb0*/  FADD.FTZ R28, R31, R34 ;  /* 0x000000221f1c7221 */ /* 0x001fe20000010000 */
[----:B------:R-:W-:Y:S01]  /*ccc0*/  FADD.FTZ R14, R52, R15 ;  /* 0x0000000f340e7221 */ /* 0x000fe20000010000 */
[----:B------:R-:W-:Y:S01]  /*ccd0*/  F2FP.F16.F32.PACK_AB R34, R37, R36 ;  /* 0x000000242522723e */ /* 0x000fe200000000ff */
[----:B------:R0:W-:Y:S01]  /*cce0*/  STSM.16.M88.4 [R23], R24 ;  /* 0x0000001817007844 */ /* 0x0001e20000000200 */
[----:B------:R-:W-:Y:S01]  /*ccf0*/  F2FP.F16.F32.PACK_AB R35, R144, R46 ;  /* 0x0000002e9023723e */ /* 0x000fe200000000ff */
[----:B------:R-:W-:Y:S01]  /*cd00*/  FADD.FTZ R15, R53, R14 ;  /* 0x0000000e350f7221 */ /* 0x000fe20000010000 */
[----:B------:R-:W-:Y:S01]  /*cd10*/  F2FP.F16.F32.PACK_AB R41, R31, R30 ;  /* 0x0000001e1f29723e */ /* 0x000fe200000000ff */
[----:B------:R-:W3:Y:S01]  /*cd20*/  MUFU.EX2 R51, R51 ;  /* 0x0000003300337308 */ /* 0x000ee20000000800 */
[----:B--2---:R-:W-:Y:S01]  /*cd30*/  FADD.FTZ R28, R43, R28 ;  /* 0x0000001c2b1c7221 */ /* 0x004fe20000010000 */
[----:B------:R-:W-:Y:S01]  /*cd40*/  FADD.FTZ R36, R56, R15 ;  /* 0x0000000f38247221 */ /* 0x000fe20000010000 */
[----:B------:R-:W-:Y:S01]  /*cd50*/  F2FP.F16.F32.PACK_AB R56, R57, R56 ;  /* 0x000000383938723e */ /* 0x000fe200000000ff */
[----:B------:R4:W-:Y:S04]  /*cd60*/  STSM.16.M88.4 [R19], R32 ;  /* 0x0000002013007844 */ /* 0x0009e80000000200 */
[----:B------:R-:W2:Y:S01]  /*cd70*/  MUFU.EX2 R54, R54 ;  /* 0x0000003600367308 */ /* 0x000ea20000000800 */
[C---:B-1----:R-:W-:Y:S01]  /*cd80*/  FADD.FTZ R28, R47.reuse, R28 ;  /* 0x0000001c2f1c7221 */ /* 0x042fe20000010000 */
[----:B------:R-:W-:-:S05]  /*cd90*/  F2FP.F16.F32.PACK_AB R43, R47, R43 ;  /* 0x0000002b2f2b723e */ /* 0x000fca00000000ff */
[----:B------:R4:W-:Y:S01]  /*cda0*/  STSM.16.M88.4 [R18], R40 ;  /* 0x0000002812007844 */ /* 0x0009e20000000200 */
[----:B------:R-:W1:Y:S01]  /*cdb0*/  MUFU.EX2 R4, R4 ;  /* 0x0000000400047308 */ /* 0x000e620000000800 */
[----:B---3--:R-:W-:-:S07]  /*cdc0*/  FADD.FTZ R13, R51, R28 ;  /* 0x0000001c330d7221 */ /* 0x008fce0000010000 */
[----:B------:R-:W3:Y:S01]  /*cdd0*/  MUFU.EX2 R3, R3 ;  /* 0x0000000300037308 */ /* 0x000ee20000000800 */
[C---:B--2---:R-:W-:Y:S01]  /*cde0*/  FADD.FTZ R13, R54.reuse, R13 ;  /* 0x0000000d360d7221 */ /* 0x044fe20000010000 */
[----:B------:R-:W-:-:S06]  /*cdf0*/  F2FP.F16.F32.PACK_AB R49, R54, R51 ;  /* 0x000000333631723e */ /* 0x000fcc00000000ff */
[----:B------:R-:W0:Y:S01]  /*ce00*/  MUFU.EX2 R60, R60 ;  /* 0x0000003c003c7308 */ /* 0x000e220000000800 */
[----:B-1----:R-:W-:Y:S01]  /*ce10*/  FADD.FTZ R13, R4, R13 ;  /* 0x0000000d040d7221 */ /* 0x002fe20000010000 */
[----:B------:R-:W-:-:S03]  /*ce20*/  F2FP.F16.F32.PACK_AB R51, R20, R4 ;  /* 0x000000041433723e */ /* 0x000fc600000000ff */
[----:B------:R-:W-:Y:S01]  /*ce30*/  FADD.FTZ R28, R20, R13 ;  /* 0x0000000d141c7221 */ /* 0x000fe20000010000 */
[----:B------:R-:W-:Y:S01]  /*ce40*/  FADD.FTZ R13, R57, R36 ;  /* 0x00000024390d7221 */ /* 0x000fe20000010000 */
[----:B------:R4:W-:Y:S01]  /*ce50*/  STSM.16.M88.4 [R17+0x27800], R48 ;  /* 0x0278003011007844 */ /* 0x0009e20000000200 */
[----:B------:R-:W1:Y:S01]  /*ce60*/  MUFU.EX2 R55, R55 ;  /* 0x0000003700377308 */ /* 0x000e620000000800 */
[----:B---3--:R-:W-:-:S07]  /*ce70*/  FADD.FTZ R28, R3, R28 ;  /* 0x0000001c031c7221 */ /* 0x008fce0000010000 */
        /* <DEDUP_REMOVED lines=14> */
[----:B------:R-:W-:-:S05]  /*cf60*/  F2FP.F16.F32.PACK_AB R59, R62, R59 ;  /* 0x0000003b3e3b723e */ /* 0x000fca00000000ff */
[----:B------:R4:W-:Y:S01]  /*cf70*/  STSM.16.M88.4 [R136], R56 ;  /* 0x0000003888007844 */ /* 0x0009e20000000200 */
        /* <DEDUP_REMOVED lines=9> */
[----:B------:R-:W-:Y:S01]  /*d010*/  F2FP.F16.F32.PACK_AB R65, R12, R63 ;  /* 0x0000003f0c41723e */ /* 0x000fe200000000ff */
[----:B------:R-:W-:-:S05]  /*d020*/  IMAD.MOV.U32 R12, RZ, RZ, R0 ;  /* 0x000000ffff0c7224 */ /* 0x000fca00078e0000 */
        /* <DEDUP_REMOVED lines=11> */
[C---:B--2---:R-:W-:Y:S01]  /*d0e0*/  F2FP.F16.F32.PACK_AB R67, R14.reuse, R67 ;  /* 0x000000430e43723e */ /* 0x044fe200000000ff */
[----:B------:R-:W-:-:S04]  /*d0f0*/  FADD.FTZ R13, R14, R13 ;  /* 0x0000000d0e0d7221 */ /* 0x000fc80000010000 */
[----:B------:R4:W-:Y:S02]  /*d100*/  STSM.16.M88.4 [R19+0x6000], R64 ;  /* 0x0060004013007844 */ /* 0x0009e40000000200 */
[----:B------:R-:W2:Y:S01]  /*d110*/  MUFU.EX2 R82, R82 ;  /* 0x0000005200527308 */ /* 0x000ea20000000800 */
[----:B0-----:R-:W-:-:S07]  /*d120*/  FADD.FTZ R15, R76, R15 ;  /* 0x0000000f4c0f7221 */ /* 0x001fce0000010000 */
[----:B------:R-:W0:Y:S01]  /*d130*/  MUFU.EX2 R83, R83 ;  /* 0x0000005300537308 */ /* 0x000e220000000800 */
[C---:B-1----:R-:W-:Y:S01]  /*d140*/  F2FP.F16.F32.PACK_AB R74, R80.reuse, R76 ;  /* 0x0000004c504a723e */ /* 0x042fe200000000ff */
[----:B------:R-:W-:-:S06]  /*d150*/  FADD.FTZ R4, R80, R15 ;  /* 0x0000000f50047221 */ /* 0x000fcc0000010000 */
[----:B------:R-:W1:Y:S01]  /*d160*/  MUFU.EX2 R86, R86 ;  /* 0x0000005600567308 */ /* 0x000e620000000800 */
[----:B--2---:R-:W-:-:S07]  /*d170*/  FADD.FTZ R13, R82, R13 ;  /* 0x0000000d520d7221 */ /* 0x004fce0000010000 */
[----:B------:R-:W2:Y:S01]  /*d180*/  MUFU.EX2 R84, R84 ;  /* 0x0000005400547308 */ /* 0x000ea20000000800 */
[C---:B0-----:R-:W-:Y:S01]  /*d190*/  F2FP.F16.F32.PACK_AB R73, R83.reuse, R82 ;  /* 0x000000525349723e */ /* 0x041fe200000000ff */
[----:B------:R-:W-:-:S04]  /*d1a0*/  FADD.FTZ R13, R83, R13 ;  /* 0x0000000d530d7221 */ /* 0x000fc80000010000 */
[----:B-1----:R-:W-:Y:S01]  /*d1b0*/  FADD.FTZ R13, R86, R13 ;  /* 0x0000000d560d7221 */ /* 0x002fe20000010000 */
[----:B--2---:R-:W-:-:S03]  /*d1c0*/  F2FP.F16.F32.PACK_AB R75, R84, R86 ;  /* 0x00000056544b723e */ /* 0x004fc600000000ff */
[----:B------:R-:W-:Y:S01]  /*d1d0*/  FADD.FTZ R3, R84, R13 ;  /* 0x0000000d54037221 */ /* 0x000fe20000010000 */
[----:B------:R-:W-:Y:S01]  /*d1e0*/  IMAD.MOV.U32 R13, RZ, RZ, R7 ;  /* 0x000000ffff0d7224 */ /* 0x000fe200078e0007 */
[----:B------:R4:W-:Y:S01]  /*d1f0*/  STSM.16.M88.4 [R18+0x6000], R72 ;  /* 0x0060004812007844 */ /* 0x0009e20000000200 */
[----:B------:R0:W-:Y:S06]  /*d200*/  MEMBAR.ALL.CTA ;  /* 0x0000000000007992 */ /* 0x0001ec0000008000 */
[----:B0-----:R-:W0:Y:S02]  /*d210*/  FENCE.VIEW.ASYNC.S ;  /* 0x00000000000073c6 */ /* 0x001e240000000000 */
[----:B0-----:R-:W-:Y:S01]  /*d220*/  NOP ;  /* 0x0000000000007918 */ /* 0x001fe20000000000 */
[----:B------:R-:W-:Y:S05]  /*d230*/  @P2 BRA `(.L_x_9173) ;  /* 0xffffffd000002947 */ /* 0x000fea000383ffff */
.L_x_9156:
[----:B------:R-:W-:Y:S06]  /*d240*/  BAR.ARV 0x8, 0x1a0 ;  /* 0x0206800000007b1d */ /* 0x000fec0000002000 */
[----:B------:R-:W-:Y:S05]  /*d250*/  @!P0 BRA `(.L_x_9174) ;  /* 0x0000000000048947 */ /* 0x000fea0003800000 */
[----:B------:R-:W-:Y:S01]  /*d260*/  BPT.TRAP 0x1 ;  /* 0x000000040000795c */ /* 0x000fe20000300000 */
.L_x_9174:
[----:B------:R-:W-:Y:S01]  /*d270*/  ULEA UR9, UR43, UR42, 0x3 ;  /* 0x0000002a2b097291 */ /* 0x000fe2000f8e183f */
[----:B------:R-:W-:-:S05]  /*d280*/  IMAD.U32 R2, RZ, RZ, UR46 ;  /* 0x0000002eff027e24 */ /* 0x000fca000f8e00ff */
[----:B------:R-:W-:-:S04]  /*d290*/  SHF.L.U32 R2, R2, 0x1f, RZ ;  /* 0x0000001f02027819 */ /* 0x000fc800000006ff */
[----:B------:R0:W3:Y:S01]  /*d2a0*/  SYNCS.PHASECHK.TRANS64.TRYWAIT P2, [UR9+0x2d850], R2 ;  /* 0x02d85002ff0075a7 */ /* 0x0000e20008040149 */
[----:B------:R-:W-:Y:S05]  /*d2b0*/  @!P0 BRA `(.L_x_9175) ;  /* 0x0000000000048947 */ /* 0x000fea0003800000 */
[----:B------:R-:W-:Y:S01]  /*d2c0*/  BPT.TRAP 0x1 ;  /* 0x000000040000795c */ /* 0x000fe20000300000 */
.L_x_9175:
[----:B---3--:R-:W-:Y:S05]  /*d2d0*/  @P2 BRA `(.L_x_9176) ;  /* 0x0000000000082947 */ /* 0x008fea0003800000 */
[----:B------:R-:W3:Y:S02]  /*d2e0*/  SYNCS.PHASECHK.TRANS64.TRYWAIT P0, [UR9+0x2d850], R2 ;  /* 0x02d85002ff0075a7 */ /* 0x000ee40008000149 */
[----:B---3--:R-:W-:Y:S05]  /*d2f0*/  @!P0 BRA `(.L_x_9177) ;  /* 0x0000007000788947 */ /* 0x008fea0003800000 */
.L_x_9176:
[----:B------:R-:W-:Y:S01]  /*d300*/  UIADD3 UR42, UR42, 0x400, URZ ;  /* 0x000004002a2a7890 */ /* 0x000fe2000fffe03f */
[----:B------:R-:W-:Y:S01]  /*d310*/  WARPGROUP.ARRIVE ;  /* 0x00000000000079c5 */ /* 0x000fe20000000000 */
[----:B------:R-:W-:Y:S01]  /*d320*/  ULOP3.LUT UR37, UR37, 0x10000, URZ, 0xfc, !UPT ;  /* 0x0001000025257892 */ /* 0x000fe2000f8efc3f */
[----:B---3--:R-:W3:Y:S01]  /*d330*/  SHFL.BFLY PT, R5, R4, 0x2, 0x1f ;  /* 0x0c401f0004057f89 */ /* 0x008ee200000e0000 */
[----:B------:R-:W-:Y:S01]  /*d340*/  USHF.R.U32.HI UR42, URZ, 0x4, UR42 ;  /* 0x000000043f2a7899 */ /* 0x000fe2000801162a */
[----:B-1----:R-:W-:Y:S01]  /*d350*/  IMAD.U32 R13, RZ, RZ, UR33 ;  /* 0x00000021ff0d7e24 */ /* 0x002fe2000f8e00ff */
[----:B------:R-:W-:Y:S01]  /*d360*/  UMOV UR5, 0x40000040 ;  /* 0x4000004000057882 */ /* 0x000fe20000000000 */
[----:B------:R-:W-:Y:S01]  /*d370*/  UMOV UR7, 0x80000020 ;  /* 0x8000002000077882 */ /* 0x000fe20000000000 */
[----:B------:R-:W-:Y:S01]  /*d380*/  ULOP3.LUT UR42, UR42, 0x3fff, URZ, 0xc0, !UPT ;  /* 0x00003fff2a2a7892 */ /* 0x000fe2000f8ec03f */
[----:B0-----:R-:W0:Y:S01]  /*d390*/  SHFL.BFLY PT, R2, R3, 0x2, 0x1f ;  /* 0x0c401f0003027f89 */ /* 0x001e2200000e0000 */
[----:B------:R-:W-:Y:S01]  /*d3a0*/  UMOV UR4, UR37 ;  /* 0x0000002500047c82 */ /* 0x000fe20008000000 */
[----:B------:R-:W-:-:S02]  /*d3b0*/  UIADD3 UR44, UR44, 0x1, URZ ;  /* 0x000000012c2c7890 */ /* 0x000fc4000fffe03f */
[----:B------:R-:W-:-:S04]  /*d3c0*/  ULOP3.LUT UR8, UR42, 0x2000000, URZ, 0xfc, !UPT ;  /* 0x020000002a087892 */ /* 0x000fc8000f8efc3f */
[----:B------:R-:W-:Y:S02]  /*d3d0*/  UIMAD UR8, UR43, 0x600, UR8 ;  /* 0x000006002b0878a4 */ /* 0x000fe4000f8e0208 */
[----:B------:R-:W-:-:S04]  /*d3e0*/  UIADD3 UR43, UR43, 0x1, URZ ;  /* 0x000000012b2b7890 */ /* 0x000fc8000fffe03f */
[----:B------:R-:W-:Y:S01]  /*d3f0*/  UISETP.NE.AND UP0, UPT, UR43, 0x2, UPT ;  /* 0x000000022b00788c */ /* 0x000fe2000bf05270 */
[----:B------:R-:W-:Y:S02]  /*d400*/  UMOV UR6, UR8 ;  /* 0x0000000800067c82 */ /* 0x000fe40008000000 */
[----:B------:R-:W-:Y:S01]  /*d410*/  HGMMA.64x96x16.F32 R88, gdesc[UR4].tnspB, R88, gsb0 ;  /* 0x41600000045879f0 */ /* 0x000fe20008000858 */
[----:B------:R-:W-:Y:S01]  /*d420*/  UIADD3 UR4, UR37, 0x2, URZ ;  /* 0x0000000225047890 */ /* 0x000fe2000fffe03f */
[----:B---3--:R-:W-:Y:S01]  /*d430*/  FADD.FTZ R5, R5, R4 ;  /* 0x0000000405057221 */ /* 0x008fe20000010000 */
[----:B------:R-:W-:Y:S01]  /*d440*/  UIADD3 UR6, UR8, 0x40, URZ ;  /* 0x0000004008067890 */ /* 0x000fe2000fffe03f */
[----:B------:R-:W-:Y:S01]  /*d450*/  IMAD.MOV.U32 R4, RZ, RZ, RZ ;  /* 0x000000ffff047224 */ /* 0x000fe200078e00ff */
[----:B------:R-:W-:Y:S01]  /*d460*/  UMOV UR5, 0x40000040 ;  /* 0x4000004000057882 */ /* 0x000fe20000000000 */
[----:B------:R-:W-:Y:S01]  /*d470*/  UMOV UR7, 0x80000020 ;  /* 0x8000002000077882 */ /* 0x000fe20000000000 */
[----:B0-----:R-:W-:Y:S01]  /*d480*/  FADD.FTZ R6, R2, R3 ;  /* 0x0000000302067221 */ /* 0x001fe20000010000 */
[----:B------:R-:W-:Y:S01]  /*d490*/  IMAD.MOV.U32 R3, RZ, RZ, -0x800000 ;  /* 0xff800000ff037424 */ /* 0x000fe200078e00ff */
[----:B------:R-:W0:Y:S01]  /*d4a0*/  SHFL.BFLY PT, R2, R5, 0x1, 0x1f ;  /* 0x0c201f0005027f89 */ /* 0x000e2200000e0000 */
[----:B------:R-:W-:-:S03]  /*d4b0*/  USEL UR43, UR43, URZ, UP0 ;  /* 0x0000003f2b2b7287 */ /* 0x000fc60008000000 */
[----:B------:R-:W1:Y:S01]  /*d4c0*/  SHFL.BFLY PT, R9, R6, 0x1, 0x1f ;  /* 0x0c201f0006097f89 */ /* 0x000e6200000e0000 */
[----:B0-----:R-:W-:Y:S01]  /*d4d0*/  FADD.FTZ R11, R5, R2 ;  /* 0x00000002050b7221 */ /* 0x001fe20000010000 */
[----:B------:R-:W-:Y:S02]  /*d4e0*/  IMAD.U32 R5, RZ, RZ, UR33 ;  /* 0x00000021ff057e24 */ /* 0x000fe4000f8e00ff */
[----:B------:R-:W-:Y:S02]  /*d4f0*/  IMAD.MOV.U32 R2, RZ, RZ, -0x800000 ;  /* 0xff800000ff027424 */ /* 0x000fe400078e00ff */
[----:B-1----:R-:W-:Y:S01]  /*d500*/  FADD.FTZ R12, R6, R9 ;  /* 0x00000009060c7221 */ /* 0x002fe20000010000 */
[----:B------:R-:W-:Y:S01]  /*d510*/  FSETP.NE.FTZ.AND P0, PT, R11, RZ, PT ;  /* 0x000000ff0b00720b */ /* 0x000fe20003f15000 */
[----:B------:R-:W-:Y:S02]  /*d520*/  IMAD.U32 R6, RZ, RZ, UR9 ;  /* 0x00000009ff067e24 */ /* 0x000fe4000f8e00ff */
[----:B------:R-:W-:Y:S01]  /*d530*/  IMAD.MOV.U32 R9, RZ, RZ, RZ ;  /* 0x000000ffff097224 */ /* 0x000fe200078e00ff */
[----:B------:R-:W-:Y:S01]  /*d540*/  FSETP.NE.FTZ.AND P2, PT, R12, RZ, PT ;  /* 0x000000ff0c00720b */ /* 0x000fe20003f55000 */
[----:B------:R-:W-:-:S08]  /*d550*/  @!P1 VIADD R6, R6, 0x2d860 ;  /* 0x0002d86006069836 */ /* 0x000fd00000000000 */
[----:B------:R-:W0:Y:S01]  /*d560*/  @P0 MUFU.LG2 R8, R11 ;  /* 0x0000000b00080308 */ /* 0x000e220000000c00 */
[----:B------:R-:W-:-:S07]  /*d570*/  @P0 FMUL.FTZ R5, R5, 0.69314718246459960938 ;  /* 0x3f31721805050820 */ /* 0x000fce0000410000 */
[----:B------:R-:W1:Y:S08]  /*d580*/  @P2 MUFU.LG2 R10, R12 ;  /* 0x0000000c000a2308 */ /* 0x000e700000000c00 */
[----:B------:R3:W5:Y:S01]  /*d590*/  @P0 MUFU.RCP R4, R11 ;  /* 0x0000000b00040308 */ /* 0x0007620000001000 */
[----:B0-----:R-:W-:-:S04]  /*d5a0*/  @P0 FMUL.FTZ R8, R8, 0.69314718246459960938 ;  /* 0x3f31721808080820 */ /* 0x001fc80000410000 */
[----:B------:R-:W-:Y:S01]  /*d5b0*/  @P0 FFMA.FTZ R2, R5, R0, R8 ;  /* 0x0000000005020223 */ /* 0x000fe20000010008 */
[----:B------:R-:W-:Y:S02]  /*d5c0*/  @!P1 PRMT R5, RZ, 0x654, R6 ;  /* 0x00000654ff059816 */ /* 0x000fe40000000006 */
[----:B------:R-:W0:Y:S01]  /*d5d0*/  @P2 MUFU.RCP R9, R12 ;  /* 0x0000000c00092308 */ /* 0x000e220000001000 */
[----:B---3--:R-:W-:Y:S01]  /*d5e0*/  @P2 FMUL.FTZ R11, R13, 0.69314718246459960938 ;  /* 0x3f3172180d0b2820 */ /* 0x008fe20000410000 */
[----:B-1----:R-:W-:Y:S01]  /*d5f0*/  @P2 FMUL.FTZ R10, R10, 0.69314718246459960938 ;  /* 0x3f3172180a0a2820 */ /* 0x002fe20000410000 */
[----:B------:R-:W-:-:S03]  /*d600*/  PLOP3.LUT P0, PT, PT, PT, PT, 0x8, 0x0 ;  /* 0x000000000000781c */ /* 0x000fc60003f0e170 */
        /* <DEDUP_REMOVED lines=50> */
[-C--:B-----5:R-:W-:Y:S01]  /*d930*/  FMUL.FTZ R0, R88, R4.reuse ;  /* 0x0000000458007220 */ /* 0x0a0fe20000410000 */
        /* <DEDUP_REMOVED lines=17> */
[-C--:B--2---:R-:W-:Y:S01]  /*da50*/  FMUL.FTZ R26, R124, R4.reuse ;  /* 0x000000047c1a7220 */ /* 0x084fe20000410000 */
        /* <DEDUP_REMOVED lines=29> */
.L_x_9107:
[----:B------:R-:W0:Y:S08]  /*dc30*/  S2UR UR4, SR_CgaCtaId ;  /* 0x00000000000479c3 */ /* 0x000e300000008800 */
[----:B------:R-:W-:Y:S06]  /*dc40*/  BAR.SYNC.DEFER_BLOCKING 0x5, 0x1a0 ;  /* 0x0146800000007b1d */ /* 0x000fec0000010000 */
[----:B------:R-:W-:Y:S01]  /*dc50*/  UMOV UR42, 0x400 ;  /* 0x00000400002a7882 */ /* 0x000fe20000000000 */
[----:B------:R-:W-:Y:S01]  /*dc60*/  BSSY B0, `(.L_x_9178) ;  /* 0x0000179000007945 */ /* 0x000fe20003800000 */
[----:B0-----:R-:W-:-:S09]  /*dc70*/  ULEA UR42, UR4, UR42, 0x18 ;  /* 0x0000002a042a7291 */ /* 0x001fd2000f8ec03f */
[----:B------:R-:W0:Y:S02]  /*dc80*/  LDS.128 R144, [UR42+0x2d8d0] ;  /* 0x02d8d02aff907984 */ /* 0x000e240008000c00 */
[----:B0-----:R-:W-:Y:S02]  /*dc90*/  R2UR UR6, R146 ;  /* 0x00000000920672ca */ /* 0x001fe400000e0000 */
[----:B------:R-:W-:Y:S01]  /*dca0*/  R2UR UR5, R147 ;  /* 0x00000000930572ca */ /* 0x000fe200000e0000 */
[----:B------:R-:W-:Y:S06]  /*dcb0*/  BAR.ARV 0x4, 0x1a0 ;  /* 0x0106800000007b1d */ /* 0x000fec0000002000 */
[----:B------:R-:W-:Y:S08]  /*dcc0*/  @P0 BRA `(.L_x_9179) ;  /* 0x0000000c00cc0947 */ /* 0x000ff00003800000 */
[----:B------:R-:W0:Y:S08]  /*dcd0*/  S2UR UR4, SR_SWINHI ;  /* 0x00000000000479c3 */ /* 0x000e300000002f00 */
[----:B------:R-:W-:Y:S01]  /*dce0*/  BAR.SYNC.DEFER_BLOCKING 0x1, 0x180 ;  /* 0x0046000000007b1d */ /* 0x000fe20000010000 */
[----:B------:R-:W-:Y:S02]  /*dcf0*/  F2FP.F16.F32.PACK_AB R6, R6, R29 ;  /* 0x0000001d0606723e */ /* 0x000fe400000000ff */
[----:B------:R-:W-:-:S02]  /*dd00*/  F2FP.F16.F32.PACK_AB R7, R7, R94 ;  /* 0x0000005e0707723e */ /* 0x000fc400000000ff */
[----:B------:R-:W-:Y:S02]  /*dd10*/  F2FP.F16.F32.PACK_AB R128, R129, R128 ;  /* 0x000000808180723e */ /* 0x000fe400000000ff */
[----:B------:R-:W-:Y:S02]  /*dd20*/  F2FP.F16.F32.PACK_AB R26, R125, R26 ;  /* 0x0000001a7d1a723e */ /* 0x000fe400000000ff */
[----:B------:R-:W-:Y:S02]  /*dd30*/  F2FP.F16.F32.PACK_AB R27, R27, R126 ;  /* 0x0000007e1b1b723e */ /* 0x000fe400000000ff */
[----:B------:R-:W-:Y:S02]  /*dd40*/  F2FP.F16.F32.PACK_AB R129, R131, R130 ;  /* 0x000000828381723e */ /* 0x000fe400000000ff */
[----:B------:R-:W-:Y:S02]  /*dd50*/  F2FP.F16.F32.PACK_AB R130, R133, R132 ;  /* 0x000000848582723e */ /* 0x000fe400000000ff */
[----:B------:R-:W-:Y:S01]  /*dd60*/  F2FP.F16.F32.PACK_AB R131, R135, R134 ;  /* 0x000000868783723e */ /* 0x000fe200000000ff */
[----:B------:R-:W-:Y:S01]  /*dd70*/  UMOV UR8, UR42 ;  /* 0x0000002a00087c82 */ /* 0x000fe20008000000 */
[----:B0-----:R-:W-:Y:S01]  /*dd80*/  UMOV UR9, UR4 ;  /* 0x0000000400097c82 */ /* 0x001fe20008000000 */
[----:B------:R-:W-:-:S02]  /*dd90*/  IMAD.U32 R20, RZ, RZ, UR8 ;  /* 0x00000008ff147e24 */ /* 0x000fc4000f8e00ff */
[----:B------:R-:W-:Y:S01]  /*dda0*/  IMAD.U32 R21, RZ, RZ, UR9 ;  /* 0x00000009ff157e24 */ /* 0x000fe2000f8e00ff */
[----:B------:R-:W-:Y:S02]  /*ddb0*/  ULDC.64 UR8, c[0x0][0xbd8] ;  /* 0x0002f60000087ab9 */ /* 0x000fe40000000a00 */
[----:B------:R-:W-:Y:S01]  /*ddc0*/  UISETP.NE.U32.AND UP0, UPT, UR8, URZ, UPT ;  /* 0x0000003f0800728c */ /* 0x000fe2000bf05070 */
[----:B------:R-:W-:-:S03]  /*ddd0*/  IMAD.WIDE R4, R152, 0x2, R20 ;  /* 0x0000000298047825 */ /* 0x000fc600078e0214 */
[----:B------:R-:W-:Y:S01]  /*dde0*/  UISETP.NE.AND.EX UP0, UPT, UR9, URZ, UPT, UP0 ;  /* 0x0000003f0900728c */ /* 0x000fe2000bf05300 */
[C---:B------:R-:W-:Y:S02]  /*ddf0*/  LOP3.LUT R9, R4.reuse, 0x180, RZ, 0xc0, !PT ;  /* 0x0000018004097812 */ /* 0x040fe400078ec0ff */
[----:B------:R-:W-:Y:S01]  /*de00*/  ULDC.64 UR8, c[0x0][0xbd8] ;  /* 0x0002f60000087ab9 */ /* 0x000fe20000000a00 */
[C---:B------:R-:W-:Y:S01]  /*de10*/  IADD3 R25, P0, R4.reuse, 0x6020, RZ ;  /* 0x0000602004197810 */ /* 0x040fe20007f1e0ff */
[----:B------:R-:W-:Y:S01]  /*de20*/  UIMAD.WIDE UR8, UR40, 0x4, UR8 ;  /* 0x00000004280878a5 */ /* 0x000fe2000f8e0208 */
[----:B------:R-:W-:Y:S02]  /*de30*/  SHF.R.U64 R9, R9, 0x3, RZ ;  /* 0x0000000309097819 */ /* 0x000fe400000012ff */
[C---:B------:R-:W-:Y:S02]  /*de40*/  IADD3 R11, P1, R4.reuse, 0x6000, RZ ;  /* 0x00006000040b7810 */ /* 0x040fe40007f3e0ff */
[----:B------:R-:W-:-:S02]  /*de50*/  IADD3 R37, P2, R4, 0x3020, RZ ;  /* 0x0000302004257810 */ /* 0x000fc40007f5e0ff */
[C---:B----4-:R-:W-:Y:S02]  /*de60*/  IADD3 R35, P3, R4.reuse, 0x3000, RZ ;  /* 0x0000300004237810 */ /* 0x050fe40007f7e0ff */
[----:B------:R-:W-:Y:S01]  /*de70*/  IADD3 R33, P4, R4, 0x20, RZ ;  /* 0x0000002004217810 */ /* 0x000fe20007f9e0ff */
[--C-:B------:R-:W-:Y:S01]  /*de80*/  IMAD.X R13, RZ, RZ, R5.reuse, P2 ;  /* 0x000000ffff0d7224 */ /* 0x100fe200010e0605 */
[----:B------:R-:W-:Y:S01]  /*de90*/  LOP3.LUT R4, R9, R4, RZ, 0x3c, !PT ;  /* 0x0000000409047212 */ /* 0x000fe200078e3cff */
[--C-:B------:R-:W-:Y:S01]  /*dea0*/  IMAD.X R15, RZ, RZ, R5.reuse, P3 ;  /* 0x000000ffff0f7224 */ /* 0x100fe200018e0605 */
[----:B------:R-:W-:Y:S01]  /*deb0*/  LOP3.LUT R24, R25, 0x180, RZ, 0xc0, !PT ;  /* 0x0000018019187812 */ /* 0x000fe200078ec0ff */
[----:B------:R-:W-:Y:S01]  /*dec0*/  IMAD.X R9, RZ, RZ, R5, P4 ;  /* 0x000000ffff097224 */ /* 0x000fe200020e0605 */
[----:B------:R-:W-:Y:S02]  /*ded0*/  LOP3.LUT R10, R11, 0x180, RZ, 0xc0, !PT ;  /* 0x000001800b0a7812 */ /* 0x000fe400078ec0ff */
[----:B------:R-:W-:-:S02]  /*dee0*/  MOV R31, R4 ;  /* 0x00000004001f7202 */ /* 0x000fc40000000f00 */
[----:B------:R-:W-:Y:S02]  /*def0*/  F2FP.F16.F32.PACK_AB R4, R89, R0 ;  /* 0x000000005904723e */ /* 0x000fe400000000ff */
[----:B------:R-:W-:Y:S02]  /*df00*/  LOP3.LUT R8, R35, 0x180, RZ, 0xc0, !PT ;  /* 0x0000018023087812 */ /* 0x000fe400078ec0ff */
[----:B------:R-:W-:Y:S02]  /*df10*/  LOP3.LUT R0, R33, 0x180, RZ, 0xc0, !PT ;  /* 0x0000018021007812 */ /* 0x000fe400078ec0ff */
[----:B------:R-:W-:Y:S02]  /*df20*/  SHF.R.U64 R24, R24, 0x3, RZ ;  /* 0x0000000318187819 */ /* 0x000fe400000012ff */
[----:B------:R-:W-:Y:S02]  /*df30*/  SHF.R.U64 R10, R10, 0x3, RZ ;  /* 0x000000030a0a7819 */ /* 0x000fe400000012ff */
[----:B------:R-:W-:-:S02]  /*df40*/  LOP3.LUT R12, R37, 0x180, RZ, 0xc0, !PT ;  /* 0x00000180250c7812 */ /* 0x000fc400078ec0ff */
[----:B------:R-:W-:Y:S02]  /*df50*/  SHF.R.U64 R8, R8, 0x3, RZ ;  /* 0x0000000308087819 */ /* 0x000fe400000012ff */
[----:B------:R-:W-:Y:S02]  /*df60*/  SHF.R.U64 R0, R0, 0x3, RZ ;  /* 0x0000000300007819 */ /* 0x000fe400000012ff */
[----:B------:R-:W-:Y:S01]  /*df70*/  LOP3.LUT R24, R24, R25, RZ, 0x3c, !PT ;  /* 0x0000001918187212 */ /* 0x000fe200078e3cff */
[--C-:B------:R-:W-:Y:S01]  /*df80*/  IMAD.X R25, RZ, RZ, R5.reuse, P0 ;  /* 0x000000ffff197224 */ /* 0x100fe200000e0605 */
[----:B------:R-:W-:Y:S01]  /*df90*/  LOP3.LUT R10, R10, R11, RZ, 0x3c, !PT ;  /* 0x0000000b0a0a7212 */ /* 0x000fe200078e3cff */
[----:B------:R-:W-:Y:S01]  /*dfa0*/  IMAD.X R11, RZ, RZ, R5, P1 ;  /* 0x000000ffff0b7224 */ /* 0x000fe200008e0605 */
[----:B------:R-:W-:Y:S02]  /*dfb0*/  SHF.R.U64 R12, R12, 0x3, RZ ;  /* 0x000000030c0c7819 */ /* 0x000fe400000012ff */
[----:B------:R-:W-:-:S02]  /*dfc0*/  LOP3.LUT R14, R8, R35, RZ, 0x3c, !PT ;  /* 0x00000023080e7212 */ /* 0x000fc400078e3cff */
[----:B------:R-:W-:Y:S02]  /*dfd0*/  F2FP.F16.F32.PACK_AB R5, R91, R90 ;  /* 0x0000005a5b05723e */ /* 0x000fe400000000ff */
[----:B------:R-:W-:Y:S02]  /*dfe0*/  LOP3.LUT R8, R0, R33, RZ, 0x3c, !PT ;  /* 0x0000002100087212 */ /* 0x000fe400078e3cff */
[----:B------:R-:W-:Y:S01]  /*dff0*/  LOP3.LUT R12, R12, R37, RZ, 0x3c, !PT ;  /* 0x000000250c0c7212 */ /* 0x000fe200078e3cff */
[----:B------:R0:W-:Y:S01]  /*e000*/  STSM.16.M88.4 [R31], R4 ;  /* 0x000000041f007844 */ /* 0x0001e20000000200 */
[----:B------:R-:W-:Y:S02]  /*e010*/  MOV R29, R10 ;  /* 0x0000000a001d7202 */ /* 0x000fe40000000f00 */
[----:B------:R-:W-:Y:S02]  /*e020*/  MOV R0, R8 ;  /* 0x0000000800007202 */ /* 0x000fe40000000f00 */
[----:B------:R-:W-:-:S02]  /*e030*/  F2FP.F16.F32.PACK_AB R8, R97, R96 ;  /* 0x000000606108723e */ /* 0x000fc400000000ff */
[----:B------:R-:W-:Y:S02]  /*e040*/  F2FP.F16.F32.PACK_AB R9, R99, R98 ;  /* 0x000000626309723e */ /* 0x000fe400000000ff */
[----:B------:R-:W-:Y:S02]  /*e050*/  F2FP.F16.F32.PACK_AB R10, R101, R100 ;  /* 0x00000064650a723e */ /* 0x000fe400000000ff */
[----:B------:R-:W-:Y:S02]  /*e060*/  F2FP.F16.F32.PACK_AB R11, R103, R102 ;  /* 0x00000066670b723e */ /* 0x000fe400000000ff */
[----:B------:R-:W-:Y:S02]  /*e070*/  MOV R30, R12 ;  /* 0x0000000c001e7202 */ /* 0x000fe40000000f00 */
[----:B------:R-:W-:Y:S01]  /*e080*/  MOV R28, R24 ;  /* 0x00000018001c7202 */ /* 0x000fe20000000f00 */
[----:B------:R1:W-:Y:S01]  /*e090*/  STSM.16.M88.4 [R0], R8 ;  /* 0x0000000800007844 */ /* 0x0003e20000000200 */
[----:B0-----:R-:W-:-:S02]  /*e0a0*/  MOV R31, R14 ;  /* 0x0000000e001f7202 */ /* 0x001fc40000000f00 */
[----:B------:R-:W-:Y:S02]  /*e0b0*/  F2FP.F16.F32.PACK_AB R4, R105, R104 ;  /* 0x000000686904723e */ /* 0x000fe400000000ff */
[----:B------:R-:W-:Y:S02]  /*e0c0*/  F2FP.F16.F32.PACK_AB R5, R107, R106 ;  /* 0x0000006a6b05723e */ /* 0x000fe400000000ff */
[----:B------:R-:W-:Y:S02]  /*e0d0*/  F2FP.F16.F32.PACK_AB R6, R109, R108 ;  /* 0x0000006c6d06723e */ /* 0x000fe400000000ff */
[----:B------:R-:W-:Y:S02]  /*e0e0*/  F2FP.F16.F32.PACK_AB R7, R111, R110 ;  /* 0x0000006e6f07723e */ /* 0x000fe400000000ff */
[----:B------:R-:W-:Y:S02]  /*e0f0*/  F2FP.F16.F32.PACK_AB R12, R113, R112 ;  /* 0x00000070710c723e */ /* 0x000fe400000000ff */
[----:B------:R-:W-:Y:S01]  /*e100*/  F2FP.F16.F32.PACK_AB R13, R115, R114 ;  /* 0x00000072730d723e */ /* 0x000fe200000000ff */
[----:B------:R0:W-:Y:S01]  /*e110*/  STSM.16.M88.4 [R31], R4 ;  /* 0x000000041f007844 */ /* 0x0001e20000000200 */
[----:B------:R-:W-:Y:S01]  /*e120*/  F2FP.F16.F32.PACK_AB R14, R117, R116 ;  /* 0x00000074750e723e */ /* 0x000fe200000000ff */
[----:B-1----:R-:W-:Y:S01]  /*e130*/  IMAD.U32 R8, RZ, RZ, UR8 ;  /* 0x00000008ff087e24 */ /* 0x002fe2000f8e00ff */
[----:B------:R-:W-:Y:S01]  /*e140*/  F2FP.F16.F32.PACK_AB R15, R119, R118 ;  /* 0x00000076770f723e */ /* 0x000fe200000000ff */
[----:B------:R-:W-:Y:S01]  /*e150*/  IMAD.U32 R9, RZ, RZ, UR9 ;  /* 0x00000009ff097e24 */ /* 0x000fe2000f8e00ff */
[----:B------:R-:W-:Y:S01]  /*e160*/  F2FP.F16.F32.PACK_AB R24, R121, R120 ;  /* 0x000000787918723e */ /* 0x000fe200000000ff */
[----:B------:R-:W-:Y:S01]  /*e170*/  ULDC.64 UR8, c[0x0][0xbe0] ;  /* 0x0002f80000087ab9 */ /* 0x000fe20000000a00 */
[----:B------:R-:W-:Y:S01]  /*e180*/  F2FP.F16.F32.PACK_AB R25, R123, R122 ;  /* 0x0000007a7b19723e */ /* 0x000fe200000000ff */
[----:B------:R1:W-:Y:S01]  /*e190*/  STSM.16.M88.4 [R30], R12 ;  /* 0x0000000c1e007844 */ /* 0x0003e20000000200 */
[----:B------:R-:W2:Y:S01]  /*e1a0*/  LDC R39, c[0x0][0xa88] ;  /* 0x0002a200ff277b82 */ /* 0x000ea20000000800 */
[----:B------:R-:W-:-:S02]  /*e1b0*/  PLOP3.LUT P0, PT, PT, PT, UP0, 0x80, 0x0 ;  /* 0x000000000000781c */ /* 0x000fc40003f0f008 */
[----:B------:R1:W-:Y:S04]  /*e1c0*/  STSM.16.M88.4 [R29], R24 ;  /* 0x000000181d007844 */ /* 0x0003e80000000200 */
[----:B------:R1:W-:Y:S01]  /*e1d0*/  STSM.16.M88.4 [R28], R128 ;  /* 0x000000801c007844 */ /* 0x0003e20000000200 */
[----:B------:R-:W-:Y:S01]  /*e1e0*/  UISETP.NE.U32.AND UP1, UPT, UR8, URZ, UPT ;  /* 0x0000003f0800728c */ /* 0x000fe2000bf25070 */
[----:B------:R-:W-:Y:S03]  /*e1f0*/  BAR.SYNC.DEFER_BLOCKING 0x1, 0x180 ;  /* 0x0046000000007b1d */ /* 0x000fe60000010000 */
[----:B------:R-:W-:-:S06]  /*e200*/  UISETP.NE.AND.EX UP1, UPT, UR9, URZ, UPT, UP1 ;  /* 0x0000003f0900728c */ /* 0x000fcc000bf25310 */
[----:B------:R-:W-:-:S05]  /*e210*/  PLOP3.LUT P1, PT, PT, PT, UP1, 0x80, 0x0 ;  /* 0x000000000000781c */ /* 0x000fca0003f2f018 */
[----:B------:R-:W-:Y:S02]  /*e220*/  @UP1 ULDC.64 UR8, c[0x0][0xbe0] ;  /* 0x0002f80000081ab9 */ /* 0x000fe40000000a00 */
[----:B------:R-:W-:-:S06]  /*e230*/  @UP1 UIMAD.WIDE UR8, UR40, 0x4, UR8 ;  /* 0x00000004280818a5 */ /* 0x000fcc000f8e0208 */
[----:B0-----:R-:W-:Y:S02]  /*e240*/  IMAD.U32 R6, RZ, RZ, UR8 ;  /* 0x00000008ff067e24 */ /* 0x001fe4000f8e00ff */
[----:B------:R-:W-:Y:S01]  /*e250*/  IMAD.U32 R7, RZ, RZ, UR9 ;  /* 0x00000009ff077e24 */ /* 0x000fe2000f8e00ff */
[----:B------:R-:W3:Y:S01]  /*e260*/  @P0 LDG.E R0, desc[UR48][R8.64] ;  /* 0x0000003008000981 */ /* 0x000ee2000c1e1900 */
[----:B------:R-:W-:Y:S01]  /*e270*/  IMAD R5, R142, 0x20, R140 ;  /* 0x000000208e057824 */ /* 0x000fe200078e028c */
[----:B------:R-:W-:Y:S02]  /*e280*/  UMOV UR4, URZ ;  /* 0x0000003f00047c82 */ /* 0x000fe40008000000 */
[----:B--2---:R1:W5:Y:S01]  /*e290*/  @P1 LDG.E R39, desc[UR48][R6.64] ;  /* 0x0000003006271981 */ /* 0x004362000c1e1900 */
[----:B------:R-:W-:-:S03]  /*e2a0*/  IMAD.WIDE R20, R5, 0x2, R20 ;  /* 0x0000000205147825 */ /* 0x000fc600078e0214 */
[----:B------:R-:W-:Y:S02]  /*e2b0*/  IADD3 R5, P6, R20, 0x1800, RZ ;  /* 0x0000180014057810 */ /* 0x000fe40007fde0ff */
[----:B---3--:R-:W-:Y:S01]  /*e2c0*/  @P0 R2UR UR4, R0 ;  /* 0x00000000000402ca */ /* 0x008fe200000e0000 */
[----:B-1----:R-:W-:-:S14]  /*e2d0*/  @P1 BRA `(.L_x_9180) ;  /* 0x0000000000101947 */ /* 0x002fdc0003800000 */
[----:B------:R-:W-:Y:S05]  /*e2e0*/  @!P0 BRA `(.L_x_9180) ;  /* 0x00000000000c8947 */ /* 0x000fea0003800000 */
[----:B------:R-:W2:Y:S04]  /*e2f0*/  LDG.E R0, desc[UR48][R8.64] ;  /* 0x0000003008007981 */ /* 0x000ea8000c1e1900 */
[----:B-----5:R-:W2:Y:S02]  /*e300*/  LDG.E R39, desc[UR48][R8.64+0x4] ;  /* 0x0000043008277981 */ /* 0x020ea4000c1e1900 */
[----:B--2---:R-:W-:-:S07]  /*e310*/  IMAD.IADD R39, R39, 0x1, -R0 ;  /* 0x0000000127277824 */ /* 0x004fce00078e0a00 */
.L_x_9180:
[----:B------:R-:W-:Y:S01]  /*e320*/  USHF.R.S32.HI UR14, URZ, 0x1f, UR41 ;  /* 0x0000001f3f0e7899 */ /* 0x000fe20008011429 */
[----:B------:R-:W-:Y:S01]  /*e330*/  LOP3.LUT R4, R5, 0x180, RZ, 0xc0, !PT ;  /* 0x0000018005047812 */ /* 0x000fe200078ec0ff */
[----:B------:R-:W-:Y:S01]  /*e340*/  ULDC.64 UR12, c[0x0][0xb70] ;  /* 0x0002dc00000c7ab9 */ /* 0x000fe20000000a00 */
[----:B------:R-:W-:Y:S01]  /*e350*/  USHF.R.S32.HI UR11, URZ, 0x1f, UR4 ;  /* 0x0000001f3f0b7899 */ /* 0x000fe20008011404 */
[----:B------:R-:W-:Y:S01]  /*e360*/  IMAD R8, R148, 0xc0, R150 ;  /* 0x000000c094087824 */ /* 0x000fe200078e0296 */
[----:B------:R-:W-:Y:S01]  /*e370*/  UIMAD UR7, UR14, UR12, URZ ;  /* 0x0000000c0e0772a4 */ /* 0x000fe2000f8e023f */
[----:B------:R-:W-:Y:S01]  /*e380*/  SHF.R.U64 R4, R4, 0x3, RZ ;  /* 0x0000000304047819 */ /* 0x000fe200000012ff */
[----:B------:R-:W-:Y:S01]  /*e390*/  UMOV UR10, UR4 ;  /* 0x00000004000a7c82 */ /* 0x000fe20008000000 */
[----:B------:R-:W-:Y:S01]  /*e3a0*/  USEL UR16, UR40, URZ, !UP0 ;  /* 0x0000003f28107287 */ /* 0x000fe2000c000000 */
[----:B------:R-:W-:Y:S01]  /*e3b0*/  SHF.R.S32.HI R0, RZ, 0x1f, R8 ;  /* 0x0000001fff007819 */ /* 0x000fe20000011408 */
[----:B------:R-:W-:Y:S01]  /*e3c0*/  UIMAD.WIDE.U32 UR8, UR41, UR12, UR10 ;  /* 0x0000000c290872a5 */ /* 0x000fe2000f8e000a */
[----:B------:R-:W-:Y:S01]  /*e3d0*/  LOP3.LUT R4, R4, R5, RZ, 0x3c, !PT ;  /* 0x0000000504047212 */ /* 0x000fe200078e3cff */
[----:B------:R-:W-:Y:S01]  /*e3e0*/  UIMAD UR10, UR41, UR13, UR7 ;  /* 0x0000000d290a72a4 */ /* 0x000fe2000f8e0207 */
[----:B------:R-:W-:Y:S01]  /*e3f0*/  LOP3.LUT P0, RZ, R149, 0x3, RZ, 0xc0, !PT ;  /* 0x0000000395ff7812 */ /* 0x000fe2000780c0ff */
[----:B------:R-:W-:Y:S01]  /*e400*/  USHF.R.S32.HI UR7, URZ, 0x1f, UR40 ;  /* 0x0000001f3f077899 */ /* 0x000fe20008011428 */
[C---:B------:R-:W-:Y:S01]  /*e410*/  IADD3 R25, P5, R20.reuse, 0x3000, RZ ;  /* 0x0000300014197810 */ /* 0x040fe20007fbe0ff */
[----:B------:R-:W-:Y:S01]  /*e420*/  ULDC.64 UR12, c[0x0][0xb78] ;  /* 0x0002de00000c7ab9 */ /* 0x000fe20000000a00 */
[----:B------:R-:W-:Y:S01]  /*e430*/  UIADD3 UR9, UR9, UR10, URZ ;  /* 0x0000000a09097290 */ /* 0x000fe2000fffe03f */
[C---:B------:R-:W-:Y:S01]  /*e440*/  IADD3 R13, P4, R20.reuse, 0x4800, RZ ;  /* 0x00004800140d7810 */ /* 0x040fe20007f9e0ff */
[----:B------:R-:W-:Y:S01]  /*e450*/  USEL UR15, UR7, URZ, !UP0 ;  /* 0x0000003f070f7287 */ /* 0x000fe2000c000000 */
[----:B------:R-:W-:Y:S01]  /*e460*/  IADD3 R33, P3, R20, 0x6000, RZ ;  /* 0x0000600014217810 */ /* 0x000fe20007f7e0ff */
[----:B------:R-:W-:Y:S01]  /*e470*/  UIMAD.WIDE.U32 UR8, UR16, UR12, UR8 ;  /* 0x0000000c100872a5 */ /* 0x000fe2000f8e0008 */
[----:B------:R-:W-:Y:S01]  /*e480*/  LOP3.LUT R24, R25, 0x180, RZ, 0xc0, !PT ;  /* 0x0000018019187812 */ /* 0x000fe200078ec0ff */
[----:B------:R-:W-:Y:S01]  /*e490*/  UIMAD UR7, UR15, UR12, URZ ;  /* 0x0000000c0f0772a4 */ /* 0x000fe2000f8e023f */
[----:B------:R-:W-:-:S02]  /*e4a0*/  LOP3.LUT R12, R13, 0x180, RZ, 0xc0, !PT ;  /* 0x000001800d0c7812 */ /* 0x000fc400078ec0ff */
[----:B------:R-:W-:Y:S01]  /*e4b0*/  LOP3.LUT R32, R33, 0x180, RZ, 0xc0, !PT ;  /* 0x0000018021207812 */ /* 0x000fe200078ec0ff */
[----:B------:R-:W-:Y:S01]  /*e4c0*/  UIMAD UR7, UR16, UR13, UR7 ;  /* 0x0000000d100772a4 */ /* 0x000fe2000f8e0207 */
[----:B------:R-:W-:Y:S02]  /*e4d0*/  IADD3 R5, P1, R8, UR8, RZ ;  /* 0x0000000808057c10 */ /* 0x000fe4000ff3e0ff */
[----:B------:R-:W-:Y:S01]  /*e4e0*/  ULDC.64 UR12, c[0x0][0xb40] ;  /* 0x0002d000000c7ab9 */ /* 0x000fe20000000a00 */
[----:B------:R-:W-:Y:S02]  /*e4f0*/  LOP3.LUT R9, R20, 0x180, RZ, 0xc0, !PT ;  /* 0x0000018014097812 */ /* 0x000fe400078ec0ff */
[----:B------:R-:W-:Y:S01]  /*e500*/  IMAD.U32 R7, RZ, RZ, UR7 ;  /* 0x00000007ff077e24 */ /* 0x000fe2000f8e00ff */
[----:B------:R-:W-:Y:S02]  /*e510*/  LEA R36, P2, R5, UR12, 0x2 ;  /* 0x0000000c05247c11 */ /* 0x000fe4000f8410ff */
[----:B------:R-:W-:-:S02]  /*e520*/  SHF.R.U64 R24, R24, 0x3, RZ ;  /* 0x0000000318187819 */ /* 0x000fc400000012ff */
[----:B------:R-:W-:Y:S01]  /*e530*/  IADD3.X R6, R0, UR9, R7, P1, !PT ;  /* 0x0000000900067c10 */ /* 0x000fe20008ffe407 */
[C---:B------:R-:W-:Y:S01]  /*e540*/  VIADD R0, R8.reuse, 0x8 ;  /* 0x0000000808007836 */ /* 0x040fe20000000000 */
[-C--:B-----5:R-:W-:Y:S01]  /*e550*/  ISETP.GE.OR P1, PT, R8, R39.reuse, P0 ;  /* 0x000000270800720c */ /* 0x0a0fe20000726670 */
[----:B------:R-:W-:Y:S01]  /*e560*/  ULDC.64 UR8, c[0x0][0xaa0] ;  /* 0x0002a80000087ab9 */ /* 0x000fe20000000a00 */
[----:B------:R-:W-:Y:S01]  /*e570*/  LEA.HI.X R37, R5, UR13, R6, 0x2, P2 ;  /* 0x0000000d05257c11 */ /* 0x000fe200090f1406 */
[--C-:B------:R-:W-:Y:S01]  /*e580*/  IMAD.X R5, RZ, RZ, R21.reuse, P6 ;  /* 0x000000ffff057224 */ /* 0x100fe200030e0615 */
[----:B------:R-:W-:Y:S02]  /*e590*/  IADD3 R7, P2, R20, 0x7800, RZ ;  /* 0x0000780014077810 */ /* 0x000fe40007f5e0ff */
[----:B------:R-:W-:Y:S02]  /*e5a0*/  ISETP.GE.OR P0, PT, R0, R39, P0 ;  /* 0x000000270000720c */ /* 0x000fe40000706670 */
[----:B------:R-:W-:Y:S01]  /*e5b0*/  LOP3.LUT R0, R7, 0x180, RZ, 0xc0, !PT ;  /* 0x0000018007007812 */ /* 0x000fe200078ec0ff */
[----:B------:R-:W-:Y:S01]  /*e5c0*/  IMAD.X R29, RZ, RZ, R21, P2 ;  /* 0x000000ffff1d7224 */ /* 0x000fe200010e0615 */
[----:B------:R-:W-:-:S02]  /*e5d0*/  SHF.R.U64 R12, R12, 0x3, RZ ;  /* 0x000000030c0c7819 */ /* 0x000fc400000012ff */
[----:B------:R-:W-:Y:S02]  /*e5e0*/  SHF.R.U64 R32, R32, 0x3, RZ ;  /* 0x0000000320207819 */ /* 0x000fe400000012ff */
[----:B------:R-:W-:Y:S02]  /*e5f0*/  SHF.R.U64 R9, R9, 0x3, RZ ;  /* 0x0000000309097819 */ /* 0x000fe400000012ff */
[----:B------:R-:W-:Y:S01]  /*e600*/  LOP3.LUT R24, R24, R25, RZ, 0x3c, !PT ;  /* 0x0000001918187212 */ /* 0x000fe200078e3cff */
[--C-:B------:R-:W-:Y:S01]  /*e610*/  IMAD.X R25, RZ, RZ, R21.reuse, P5 ;  /* 0x000000ffff197224 */ /* 0x100fe200028e0615 */
[----:B------:R-:W-:Y:S01]  /*e620*/  SHF.R.U64 R0, R0, 0x3, RZ ;  /* 0x0000000300007819 */ /* 0x000fe200000012ff */
[----:B------:R-:W-:Y:S01]  /*e630*/  UIMAD UR7, UR11, UR8, URZ ;  /* 0x000000080b0772a4 */ /* 0x000fe2000f8e023f */
[----:B------:R-:W-:Y:S01]  /*e640*/  LOP3.LUT R12, R12, R13, RZ, 0x3c, !PT ;  /* 0x0000000d0c0c7212 */ /* 0x000fe200078e3cff */
[--C-:B------:R-:W-:Y:S01]  /*e650*/  IMAD.X R13, RZ, RZ, R21.reuse, P4 ;  /* 0x000000ffff0d7224 */ /* 0x100fe200020e0615 */
[----:B------:R-:W-:Y:S01]  /*e660*/  LOP3.LUT R32, R32, R33, RZ, 0x3c, !PT ;  /* 0x0000002120207212 */ /* 0x000fe200078e3cff */
[----:B------:R-:W-:Y:S01]  /*e670*/  IMAD.X R33, RZ, RZ, R21, P3 ;  /* 0x000000ffff217224 */ /* 0x000fe200018e0615 */
[----:B------:R-:W-:Y:S01]  /*e680*/  LOP3.LUT R28, R0, R7, RZ, 0x3c, !PT ;  /* 0x00000007001c7212 */ /* 0x000fe200078e3cff */
[----:B------:R-:W-:Y:S01]  /*e690*/  IMAD.U32 R41, RZ, RZ, UR8 ;  /* 0x00000008ff297e24 */ /* 0x000fe2000f8e00ff */
[----:B------:R-:W-:Y:S01]  /*e6a0*/  LOP3.LUT R20, R9, R20, RZ, 0x3c, !PT ;  /* 0x0000001409147212 */ /* 0x000fe200078e3cff */
[----:B------:R-:W-:Y:S01]  /*e6b0*/  @!P1 STG.E desc[UR48][R36.64], R2 ;  /* 0x0000000224009986 */ /* 0x000fe2000c101930 */
[----:B------:R-:W-:Y:S01]  /*e6c0*/  SHF.R.S32.HI R141, RZ, 0x1f, R140 ;  /* 0x0000001fff8d7819 */ /* 0x000fe2000001148c */
[----:B------:R-:W-:-:S02]  /*e6d0*/  UIMAD UR7, UR4, UR9, UR7 ;  /* 0x00000009040772a4 */ /* 0x000fc4000f8e0207 */
[----:B------:R0:W-:Y:S01]  /*e6e0*/  @!P0 STG.E desc[UR48][R36.64+0x20], R3 ;  /* 0x0000200324008986 */ /* 0x0001e2000c101930 */
[----:B------:R-:W-:-:S03]  /*e6f0*/  ULDC.64 UR8, c[0x0][0xae0] ;  /* 0x0002b80000087ab9 */ /* 0x000fc60000000a00 */
[----:B------:R1:W5:Y:S04]  /*e700*/  LD.E.128 R8, desc[UR48][R20.64] ;  /* 0x0000003014087980 */ /* 0x000368000c101d00 */
[----:B------:R-:W5:Y:S04]  /*e710*/  LD.E.128 R4, desc[UR48][R4.64] ;  /* 0x0000003004047980 */ /* 0x000f68000c101d00 */
[----:B------:R-:W5:Y:S01]  /*e720*/  LD.E.128 R24, desc[UR48][R24.64] ;  /* 0x0000003018187980 */ /* 0x000f62000c101d00 */
[----:B0-----:R-:W-:-:S03]  /*e730*/  IMAD.WIDE.U32 R2, R41, UR4, R140 ;  /* 0x0000000429027c25 */ /* 0x001fc6000f8e008c */
        /* <DEDUP_REMOVED lines=15> */
[----:B------:R-:W-:Y:S01]  /*e830*/  UIADD3 UR4, UR42, 0x2d820, URZ ;  /* 0x0002d8202a047890 */ /* 0x000fe2000fffe03f */
[----:B------:R-:W-:Y:S01]  /*e840*/  IMAD.WIDE.U32 R2, R21, UR41, R2 ;  /* 0x0000002915027c25 */ /* 0x000fe2000f8e0002 */
[----:B------:R-:W-:Y:S01]  /*e850*/  ULDC.64 UR8, c[0x0][0xae8] ;  /* 0x0002ba0000087ab9 */ /* 0x000fe20000000a00 */
[----:B------:R-:W-:Y:S01]  /*e860*/  BSSY B1, `(.L_x_9181) ;  /* 0x0000021000017945 */ /* 0x000fe20003800000 */
[----:B------:R-:W-:Y:S01]  /*e870*/  ISETP.GE.AND P0, PT, R142, R39, PT ;  /* 0x000000278e00720c */ /* 0x000fe20003f06270 */
[----:B------:R-:W-:Y:S01]  /*e880*/  VIADD R3, R3, UR7 ;  /* 0x0000000703037c36 */ /* 0x000fe20008000000 */
[----:B------:R-:W-:-:S02]  /*e890*/  UIMAD UR7, UR15, UR8, URZ ;  /* 0x000000080f0772a4 */ /* 0x000fc4000f8e023f */
[----:B------:R-:W-:Y:S01]  /*e8a0*/  IMAD.U32 R37, RZ, RZ, UR8 ;  /* 0x00000008ff257e24 */ /* 0x000fe2000f8e00ff */
[----:B------:R-:W-:Y:S01]  /*e8b0*/  UPRMT UR4, URZ, 0x654, UR4 ;  /* 0x000006543f047896 */ /* 0x000fe20008000004 */
[----:B------:R-:W-:Y:S01]  /*e8c0*/  VIADD R0, R142, 0x60 ;  /* 0x000000608e007836 */ /* 0x000fe20000000000 */
[----:B------:R-:W-:Y:S02]  /*e8d0*/  UIMAD UR7, UR16, UR9, UR7 ;  /* 0x00000009100772a4 */ /* 0x000fe4000f8e0207 */
[----:B------:R-:W-:Y:S02]  /*e8e0*/  IMAD.WIDE.U32 R36, R37, UR16, R2 ;  /* 0x0000001025247c25 */ /* 0x000fe4000f8e0002 */
[----:B------:R-:W-:Y:S02]  /*e8f0*/  ISETP.GE.AND P3, PT, R0, R39, PT ;  /* 0x000000270000720c */ /* 0x000fe40003f66270 */
[----:B------:R-:W-:-:S04]  /*e900*/  IMAD.WIDE R20, R148, 0xc0, R142 ;  /* 0x000000c094147825 */ /* 0x000fc800078e028e */
[----:B------:R-:W-:Y:S01]  /*e910*/  VIADD R41, R37, UR7 ;  /* 0x0000000725297c36 */ /* 0x000fe20008000000 */
[----:B0-----:R-:W-:Y:S01]  /*e920*/  SYNCS.ARRIVE.TRANS64.RED.A1T0 RZ, [UR4], RZ ;  /* 0x000000ffffff79a7 */ /* 0x001fe20008100404 */
[----:B------:R-:W-:Y:S05]  /*e930*/  @P0 BRA `(.L_x_9182) ;  /* 0x00000000004c0947 */ /* 0x000fea0003800000 */
        /* <DEDUP_REMOVED lines=19> */
.L_x_9182:
[----:B------:R-:W-:Y:S05]  /*ea70*/  BSYNC B1 ;  /* 0x0000000000017941 */ /* 0x000fea0003800000 */
.L_x_9181:
[----:B------:R-:W-:Y:S05]  /*ea80*/  @P3 BRA `(.L_x_9183) ;  /* 0x0000000800583947 */ /* 0x000fea0003800000 */
[----:B0----5:R-:W-:Y:S01]  /*ea90*/  IADD3 R9, P0, R20, 0x60, RZ ;  /* 0x0000006014097810 */ /* 0x021fe20007f1e0ff */
        /* <DEDUP_REMOVED lines=22> */
.L_x_9179:
        /* <DEDUP_REMOVED lines=27> */
.L_x_9184:
        /* <DEDUP_REMOVED lines=31> */
.L_x_9186:
[----:B------:R-:W-:Y:S05]  /*efa0*/  BSYNC B1 ;  /* 0x0000000000017941 */ /* 0x000fea0003800000 */
.L_x_9185:
[----:B------:R-:W-:Y:S01]  /*efb0*/  ULDC.64 UR12, c[0x0][0xaa0] ;  /* 0x0002a800000c7ab9 */ /* 0x000fe20000000a00 */
[----:B------:R-:W-:Y:S01]  /*efc0*/  IMAD R7, R148, -0xc0, R7 ;  /* 0xffffff4094077824 */ /* 0x000fe200078e0207 */
[----:B------:R-:W-:Y:S01]  /*efd0*/  BSSY B1, `(.L_x_9187) ;  /* 0x000002b000017945 */ /* 0x000fe20003800000 */
[----:B------:R-:W-:Y:S02]  /*efe0*/  IMAD R0, R6, UR12, RZ ;  /* 0x0000000c06007c24 */ /* 0x000fe4000f8e02ff */
[----:B01----:R-:W-:Y:S01]  /*eff0*/  IMAD.WIDE.U32 R2, R9, UR12, R140 ;  /* 0x0000000c09027c25 */ /* 0x003fe2000f8e008c */
[----:B------:R-:W-:-:S03]  /*f000*/  ISETP.GE.AND P0, PT, R142, R7, PT ;  /* 0x000000078e00720c */ /* 0x000fc60003f06270 */
[----:B------:R-:W-:Y:S01]  /*f010*/  IMAD R9, R9, UR13, R0 ;  /* 0x0000000d09097c24 */ /* 0x000fe2000f8e0200 */
[----:B------:R-:W-:Y:S01]  /*f020*/  ULDC.64 UR12, c[0x0][0xae0] ;  /* 0x0002b800000c7ab9 */ /* 0x000fe20000000a00 */
[----:B------:R-:W-:Y:S01]  /*f030*/  VIADD R0, R142, 0x60 ;  /* 0x000000608e007836 */ /* 0x000fe20000000000 */
[----:B------:R-:W-:Y:S01]  /*f040*/  UIMAD UR4, UR8, UR12, URZ ;  /* 0x0000000c080472a4 */ /* 0x000fe2000f8e023f */
[----:B------:R-:W-:Y:S02]  /*f050*/  IMAD.IADD R3, R3, 0x1, R9 ;  /* 0x0000000103037824 */ /* 0x000fe400078e0209 */
[----:B------:R-:W-:Y:S01]  /*f060*/  IMAD.U32 R5, RZ, RZ, UR12 ;  /* 0x0000000cff057e24 */ /* 0x000fe2000f8e00ff */
[----:B------:R-:W-:Y:S01]  /*f070*/  UIMAD UR4, UR41, UR13, UR4 ;  /* 0x0000000d290472a4 */ /* 0x000fe2000f8e0204 */
[----:B------:R-:W-:Y:S01]  /*f080*/  ISETP.GE.AND P1, PT, R0, R7, PT ;  /* 0x000000070000720c */ /* 0x000fe20003f26270 */
[----:B------:R-:W-:Y:S01]  /*f090*/  IMAD.MOV.U32 R6, RZ, RZ, R142 ;  /* 0x000000ffff067224 */ /* 0x000fe200078e008e */
[----:B------:R-:W-:Y:S01]  /*f0a0*/  ULDC.64 UR12, c[0x0][0xae8] ;  /* 0x0002ba00000c7ab9 */ /* 0x000fe20000000a00 */
[----:B------:R-:W-:Y:S01]  /*f0b0*/  IMAD.WIDE.U32 R2, R5, UR41, R2 ;  /* 0x0000002905027c25 */ /* 0x000fe2000f8e0002 */
[----:B------:R-:W-:-:S03]  /*f0c0*/  SHF.R.S32.HI R7, RZ, 0x1f, R142 ;  /* 0x0000001fff077819 */ /* 0x000fc6000001148e */
[----:B------:R-:W-:Y:S01]  /*f0d0*/  VIADD R3, R3, UR4 ;  /* 0x0000000403037c36 */ /* 0x000fe20008000000 */
[----:B------:R-:W-:Y:S02]  /*f0e0*/  UIMAD UR4, UR9, UR12, URZ ;  /* 0x0000000c090472a4 */ /* 0x000fe4000f8e023f */
[----:B------:R-:W-:Y:S02]  /*f0f0*/  IMAD.U32 R5, RZ, RZ, UR12 ;  /* 0x0000000cff057e24 */ /* 0x000fe4000f8e00ff */
[----:B------:R-:W-:Y:S01]  /*f100*/  IMAD.WIDE R6, R148, 0xc0, R6 ;  /* 0x000000c094067825 */ /* 0x000fe200078e0206 */
[----:B------:R-:W-:-:S03]  /*f110*/  UIMAD UR4, UR10, UR13, UR4 ;  /* 0x0000000d0a0472a4 */ /* 0x000fc6000f8e0204 */
[----:B------:R-:W-:-:S04]  /*f120*/  IMAD.WIDE.U32 R4, R5, UR10, R2 ;  /* 0x0000000a05047c25 */ /* 0x000fc8000f8e0002 */
[----:B------:R-:W-:Y:S01]  /*f130*/  VIADD R11, R5, UR4 ;  /* 0x00000004050b7c36 */ /* 0x000fe20008000000 */
        /* <DEDUP_REMOVED lines=20> */
.L_x_9188:
[----:B------:R-:W-:Y:S05]  /*f280*/  BSYNC B1 ;  /* 0x0000000000017941 */ /* 0x000fea0003800000 */
.L_x_9187:
        /* <DEDUP_REMOVED lines=22> */
.L_x_9183:
[----:B------:R-:W-:Y:S05]  /*f3f0*/  BSYNC B0 ;  /* 0x0000000000007941 */ /* 0x000fea0003800000 */
.L_x_9178:
[----:B------:R-:W-:Y:S02]  /*f400*/  ULDC UR4, c[0x0][0xc14] ;  /* 0x0003050000047ab9 */ /* 0x000fe40000000800 */
[----:B------:R-:W-:-:S06]  /*f410*/  UISETP.GE.AND UP0, UPT, UR5, UR4, UPT ;  /* 0x000000040500728c */ /* 0x000fcc000bf06270 */
[----:B------:R-:W-:-:S13]  /*f420*/  PLOP3.LUT P0, PT, PT, PT, UP0, 0x80, 0x0 ;  /* 0x000000000000781c */ /* 0x000fda0003f0f008 */
[----:B------:R-:W-:Y:S05]  /*f430*/  @!P0 BRA `(.L_x_9189) ;  /* 0xffffff1800b08947 */ /* 0x000fea000383ffff */
[----:B------:R-:W-:Y:S05]  /*f440*/  EXIT ;  /* 0x000000000000794d */ /* 0x000fea0003800000 */
.L_x_9096:
        /* <DEDUP_REMOVED lines=61> */
.L_x_9194:
        /* <DEDUP_REMOVED lines=13> */
.L_x_9193:
[----:B------:R-:W-:Y:S05]  /*f8f0*/  BSYNC B0 ;  /* 0x0000000000007941 */ /* 0x000fea0003800000 */
.L_x_9192:
        /* <DEDUP_REMOVED lines=26> */
.L_x_9190:
        /* <DEDUP_REMOVED lines=18> */
[----:B------:R-:W-:-:S06]  /*fbc0*/  VIADD R16, R13, 0xffffffff ;  /* 0xffffffff0d107836 */ /* 0x000fcc0000000000 */
[----:B------:R2:W3:Y:S02]  /*fbd0*/  SHFL.IDX PT, R16, R5, R16, 0x1f ;  /* 0x00001f1005107589 */ /* 0x0004e400000e0000 */
.L_x_9195:
[----:B---3--:R-:W-:Y:S01]  /*fbe0*/  IMAD R16, R16, UR4, R11 ;  /* 0x0000000410107c24 */ /* 0x008fe2000f8e020b */
[----:B------:R-:W-:Y:S01]  /*fbf0*/  IABS R2, R4 ;  /* 0x0000000400027213 */ /* 0x000fe20000000000 */
[----:B-1----:R-:W-:-:S03]  /*fc00*/  IMAD.MOV R9, RZ, RZ, -R3 ;  /* 0x000000ffff097224 */ /* 0x002fc600078e0a03 */
[----:B--2---:R-:W-:Y:S01]  /*fc10*/  IADD3 R5, -R16, UR6, RZ ;  /* 0x0000000610057c10 */ /* 0x004fe2000fffe1ff */
[----:B0-----:R-:W-:Y:S02]  /*fc20*/  IMAD.MOV R10, RZ, RZ, -R2 ;  /* 0x000000ffff0a7224 */ /* 0x001fe400078e0a02 */
[----:B------:R-:W-:Y:S01]  /*fc30*/  IMAD R9, R9, R6, RZ ;  /* 0x0000000609097224 */ /* 0x000fe200078e02ff */
[----:B------:R-:W-:Y:S01]  /*fc40*/  IABS R8, R5 ;  /* 0x0000000500087213 */ /* 0x000fe20000000000 */
[----:B------:R-:W-:-:S04]  /*fc50*/  IMAD.MOV.U32 R2, RZ, RZ, RZ ;  /* 0x000000ffff027224 */ /* 0x000fc800078e00ff */
[----:B------:R-:W-:-:S04]  /*fc60*/  IMAD.HI.U32 R2, R3, R9, R2 ;  /* 0x0000000903027227 */ /* 0x000fc800078e0002 */
[----:B------:R-:W-:Y:S02]  /*fc70*/  IMAD.MOV.U32 R3, RZ, RZ, R8 ;  /* 0x000000ffff037224 */ /* 0x000fe400078e0008 */
[----:B------:R-:W-:Y:S02]  /*fc80*/  IMAD.MOV.U32 R8, RZ, RZ, R10 ;  /* 0x000000ffff087224 */ /* 0x000fe400078e000a */
        /* <DEDUP_REMOVED lines=15> */
[----:B------:R-:W-:Y:S02]  /*fd80*/  IMAD R4, R4, R2, R5 ;  /* 0x0000000204047224 */ /* 0x000fe400078e0205 */
[----:B------:R-:W-:Y:S01]  /*fd90*/  IMAD.MOV.U32 R2, RZ, RZ, RZ ;  /* 0x000000ffff027224 */ /* 0x000fe200078e00ff */
[----:B------:R-:W-:Y:S02]  /*fda0*/  VIADDMNMX R7, R8, UR4, R7, PT ;  /* 0x0000000408077c46 */ /* 0x000fe4000b800107 */
[----:B------:R-:W-:-:S02]  /*fdb0*/  IABS R11, R4 ;  /* 0x00000004000b7213 */ /* 0x000fc40000000000 */
[----:B------:R-:W-:-:S04]  /*fdc0*/  IABS R8, R7 ;  /* 0x0000000700087213 */ /* 0x000fc80000000000 */
[----:B------:R-:W0:Y:S08]  /*fdd0*/  I2F.RP R9, R8 ;  /* 0x0000000800097306 */ /* 0x000e300000209400 */
[----:B0-----:R-:W0:Y:S02]  /*fde0*/  MUFU.RCP R9, R9 ;  /* 0x0000000900097308 */ /* 0x001e240000001000 */
[----:B0-----:R-:W-:-:S06]  /*fdf0*/  VIADD R3, R9, 0xffffffe ;  /* 0x0ffffffe09037836 */ /* 0x001fcc0000000000 */
[----:B------:R-:W0:Y:S02]  /*fe00*/  F2I.FTZ.U32.TRUNC.NTZ R3, R3 ;  /* 0x0000000300037305 */ /* 0x000e24000021f000 */
[----:B0-----:R-:W-:-:S04]  /*fe10*/  IMAD.MOV R10, RZ, RZ, -R3 ;  /* 0x000000ffff0a7224 */ /* 0x001fc800078e0a03 */
[----:B------:R-:W-:Y:S01]  /*fe20*/  IMAD.MOV.U32 R5, RZ, RZ, R10 ;  /* 0x000000ffff057224 */ /* 0x000fe200078e000a */
[----:B------:R-:W-:-:S03]  /*fe30*/  IABS R10, R7 ;  /* 0x00000007000a7213 */ /* 0x000fc60000000000 */
        /* <DEDUP_REMOVED lines=11> */
[----:B------:R-:W-:Y:S01]  /*fef0*/  ISETP.GE.AND P0, PT, R3, RZ, PT ;  /* 0x000000ff0300720c */ /* 0x000fe20003f06270 */
[----:B------:R-:W-:-:S12]  /*ff00*/  IMAD.IADD R3, R4, 0x1, R6 ;  /* 0x0000000104037824 */ /* 0x000fd800078e0206 */
        /* <DEDUP_REMOVED lines=8> */
.L_x_9191:
[----:B------:R-:W-:Y:S02]  /*ff90*/  IMAD.MOV.U32 R17, RZ, RZ, RZ ;  /* 0x000000ffff117224 */ /* 0x000fe400078e00ff */
[----:B------:R-:W-:Y:S02]  /*ffa0*/  IMAD.U32 R16, RZ, RZ, UR6 ;  /* 0x00000006ff107e24 */ /* 0x000fe4000f8e00ff */
[----:B------:R-:W-:-:S07]  /*ffb0*/  IMAD.MOV.U32 R18, RZ, RZ, RZ ;  /* 0x000000ffff127224 */ /* 0x000fce00078e00ff */
.L_x_9196:
[----:B------:R-:W-:Y:S01]  /*ffc0*/  ISETP.NE.AND P0, PT, R27, RZ, PT ;  /* 0x000000ff1b00720c */ /* 0x000fe20003f05270 */
[----:B------:R-:W-:Y:S02]  /*ffd0*/  IMAD.MOV.U32 R24, RZ, RZ, 0x1 ;  /* 0x00000001ff187424 */ /* 0x000fe400078e00ff */
[----:B------:R-:W-:Y:S02]  /*ffe0*/  IMAD.MOV.U32 R22, RZ, RZ, RZ ;  /* 0x000000ffff167224 */ /* 0x000fe400078e00ff */
[----:B------:R-:W-:-:S08]  /*fff0*/  IMAD.MOV.U32 R29, RZ, RZ, RZ ;  /* 0x000000ffff1d7224 */ /* 0x000fd000078e00ff */
[----:B------:R-:W0:Y:S01]  /*10000*/  @!P0 S2R R3, SR_CgaCtaId ;  /* 0x0000000000038919 */ /* 0x000e220000008800 */
[----:B------:R-:W-:-:S04]  /*10010*/  @!P0 MOV R0, 0x400 ;  /* 0x0000040000008802 */ /* 0x000fc80000000f00 */
[----:B0-----:R-:W-:-:S05]  /*10020*/  @!P0 LEA R0, R3, R0, 0x18 ;  /* 0x0000000003008211 */ /* 0x001fca00078ec0ff */
[----:B------:R0:W-:Y:S01]  /*10030*/  @!P0 STS.128 [R0+0x2d8d0], R16 ;  /* 0x02d8d01000008388 */ /* 0x0001e20000000c00 */
[----:B------:R-:W-:Y:S06]  /*10040*/  BAR.ARV 0x5, 0x1a0 ;  /* 0x0146800000007b1d */ /* 0x000fec0000002000 */
[----:B------:R-:W-:-:S13]  /*10050*/  ISETP.GE.AND P0, PT, R19, UR5, PT ;  /* 0x0000000513007c0c */ /* 0x000fda000bf06270 */
[----:B------:R-:W-:Y:S05]  /*10060*/  @P0 BRA `(.L_x_9197) ;  /* 0x0000003c007c0947 */ /* 0x000fea0003800000 */
[----:B------:R-:W-:Y:S01]  /*10070*/  IMAD.MOV.U32 R24, RZ, RZ, 0x1 ;  /* 0x00000001ff187424 */ /* 0x000fe200078e00ff */
[----:B------:R-:W-:Y:S01]  /*10080*/  ULDC UR37, c[0x0][0xc] ;  /* 0x0000030000257ab9 */ /* 0x000fe20000000800 */
[----:B------:R-:W-:Y:S01]  /*10090*/  IMAD.MOV.U32 R29, RZ, RZ, RZ ;  /* 0x000000ffff1d7224 */ /* 0x000fe200078e00ff */
[----:B------:R-:W-:Y:S01]  /*100a0*/  ULDC.64 UR38, c[0x0][0x198] ;  /* 0x0000660000267ab9 */ /* 0x000fe20000000a00 */
[----:B------:R-:W-:-:S07]  /*100b0*/  IMAD.MOV.U32 R22, RZ, RZ, RZ ;  /* 0x000000ffff167224 */ /* 0x000fce00078e00ff */
.L_x_9272:
[----:B------:R-:W-:Y:S05]  /*100c0*/  YIELD ;  /* 0x0000000000007946 */ /* 0x000fea0003800000 */
[----:B------:R-:W-:Y:S01]  /*100d0*/  ULDC.64 UR4, c[0x0][0xa28] ;  /* 0x00028a0000047ab9 */ /* 0x000fe20000000a00 */
[----:B0-----:R-:W-:Y:S01]  /*100e0*/  IMAD.MOV.U32 R0, RZ, RZ, RZ ;  /* 0x000000ffff007224 */ /* 0x001fe200078e00ff */
[----:B------:R-:W-:-:S04]  /*100f0*/  ISETP.NE.U32.AND P0, PT, RZ, UR4, PT ;  /* 0x00000004ff007c0c */ /* 0x000fc8000bf05070 */
[----:B------:R-:W-:Y:S01]  /*10100*/  ISETP.NE.AND.EX P0, PT, RZ, UR5, PT, P0 ;  /* 0x00000005ff007c0c */ /* 0x000fe2000bf05300 */
[----:B------:R-:W-:-:S12]  /*10110*/  ULDC.64 UR4, c[0x0][0xa00] ;  /* 0x0002800000047ab9 */ /* 0x000fd80000000a00 */
[----:B-1----:R-:W0:Y:S01]  /*10120*/  @P0 LDC.64 R2, c[0x0][0xa28] ;  /* 0x00028a00ff020b82 */ /* 0x002e220000000a00 */
[----:B------:R-:W-:Y:S01]  /*10130*/  ISETP.NE.U32.AND P2, PT, RZ, UR4, PT ;  /* 0x00000004ff007c0c */ /* 0x000fe2000bf45070 */
[----:B0-----:R-:W-:-:S05]  /*10140*/  @P0 IMAD.WIDE R2, R19, 0x4, R2 ;  /* 0x0000000413020825 */ /* 0x001fca00078e0202 */
[----:B------:R0:W5:Y:S01]  /*10150*/  @P0 LDG.E R0, desc[UR48][R2.64] ;  /* 0x0000003002000981 */ /* 0x000162000c1e1900 */
[----:B------:R-:W-:Y:S01]  /*10160*/  ISETP.NE.AND.EX P2, PT, RZ, UR5, PT, P2 ;  /* 0x00000005ff007c0c */ /* 0x000fe2000bf45320 */
[----:B------:R-:W-:Y:S01]  /*10170*/  IMAD.MOV.U32 R4, RZ, RZ, RZ ;  /* 0x000000ffff047224 */ /* 0x000fe200078e00ff */
[----:B------:R-:W-:Y:S01]  /*10180*/  ULDC.64 UR4, c[0x0][0xa18] ;  /* 0x0002860000047ab9 */ /* 0x000fe20000000a00 */
[----:B0-----:R-:W0:Y:S02]  /*10190*/  LDC.64 R2, c[0x0][0xa00] ;  /* 0x00028000ff027b82 */ /* 0x001e240000000a00 */
[----:B0-----:R-:W-:-:S08]  /*101a0*/  IMAD.WIDE R2, R19, 0x4, R2 ;  /* 0x0000000413027825 */ /* 0x001fd000078e0202 */
[----:B------:R-:W2:Y:S01]  /*101b0*/  @P2 LDG.E R4, desc[UR48][R2.64] ;  /* 0x0000003002042981 */ /* 0x000ea2000c1e1900 */
[----:B------:R-:W-:Y:S01]  /*101c0*/  ISETP.NE.U32.AND P1, PT, RZ, UR4, PT ;  /* 0x00000004ff007c0c */ /* 0x000fe2000bf25070 */
[----:B------:R-:W-:Y:S02]  /*101d0*/  ULDC UR6, c[0x0][0x288] ;  /* 0x0000a20000067ab9 */ /* 0x000fe40000000800 */
[----:B------:R-:W-:Y:S01]  /*101e0*/  IMAD.U32 R6, RZ, RZ, UR6 ;  /* 0x00000006ff067e24 */ /* 0x000fe2000f8e00ff */
[----:B------:R-:W-:Y:S01]  /*101f0*/  ISETP.NE.AND.EX P1, PT, RZ, UR5, PT, P1 ;  /* 0x00000005ff007c0c */ /* 0x000fe2000bf25310 */
[----:B------:R-:W-:Y:S01]  /*10200*/  ULDC.64 UR4, c[0x0][0x3f8] ;  /* 0x0000fe0000047ab9 */ /* 0x000fe20000000a00 */
[----:B------:R-:W-:Y:S01]  /*10210*/  ULDC.64 UR6, c[0x0][0xa08] ;  /* 0x0002820000067ab9 */ /* 0x000fe20000000a00 */
[----:B------:R-:W-:-:S03]  /*10220*/  UISETP.NE.U32.AND UP0, UPT, UR4, URZ, UPT ;  /* 0x0000003f0400728c */ /* 0x000fc6000bf05070 */
[----:B------:R-:W-:Y:S01]  /*10230*/  ULDC UR4, c[0x0][0x404] ;  /* 0x0001010000047ab9 */ /* 0x000fe20000000800 */
[----:B--2---:R0:W-:Y:S06]  /*10240*/  STL [R1], R4 ;  /* 0x0000000401007387 */ /* 0x0041ec0000100800 */
[----:B0-----:R-:W0:Y:S02]  /*10250*/  @P1 LDC.64 R4, c[0x0][0xa18] ;  /* 0x00028600ff041b82 */ /* 0x001e240000000a00 */
[----:B0-----:R-:W-:-:S05]  /*10260*/  @P1 IMAD.WIDE R4, R19, 0x4, R4 ;  /* 0x0000000413041825 */ /* 0x001fca00078e0204 */
[----:B------:R0:W5:Y:S01]  /*10270*/  @P1 LDG.E R6, desc[UR48][R4.64] ;  /* 0x0000003004061981 */ /* 0x000162000c1e1900 */
[----:B------:R-:W-:Y:S01]  /*10280*/  UISETP.NE.AND.EX UP0, UPT, UR5, URZ, UPT, UP0 ;  /* 0x0000003f0500728c */ /* 0x000fe2000bf05300 */
[----:B------:R-:W-:Y:S02]  /*10290*/  ISETP.NE.U32.AND P0, PT, RZ, UR6, PT ;  /* 0x00000006ff007c0c */ /* 0x000fe4000bf05070 */
[----:B------:R-:W-:Y:S01]  /*102a0*/  ULDC UR5, c[0x0][0x2e0] ;  /* 0x0000b80000057ab9 */ /* 0x000fe20000000800 */
[----:B------:R-:W-:Y:S01]  /*102b0*/  USEL UR4, UR4, 0x1, UP0 ;  /* 0x0000000104047887 */ /* 0x000fe20008000000 */
[----:B------:R-:W-:-:S03]  /*102c0*/  ISETP.NE.AND.EX P0, PT, RZ, UR7, PT, P0 ;  /* 0x00000007ff007c0c */ /* 0x000fc6000bf05300 */
[----:B------:R-:W-:-:S06]  /*102d0*/  UIMAD UR4, UR4, UR5, URZ ;  /* 0x00000005040472a4 */ /* 0x000fcc000f8e023f */
[----:B------:R-:W-:Y:S01]  /*102e0*/  IMAD.U32 R7, RZ, RZ, UR4 ;  /* 0x00000004ff077e24 */ /* 0x000fe2000f8e00ff */
[----:B0--3--:R-:W-:Y:S06]  /*102f0*/  @P1 BRA `(.L_x_9198) ;  /* 0x0000000000101947 */ /* 0x009fec0003800000 */
[----:B------:R-:W-:Y:S05]  /*10300*/  @!P2 BRA `(.L_x_9198) ;  /* 0x00000000000ca947 */ /* 0x000fea0003800000 */
[----:B------:R-:W2:Y:S04]  /*10310*/  LDG.E R5, desc[UR48][R2.64] ;  /* 0x0000003002057981 */ /* 0x000ea8000c1e1900 */
[----:B-----5:R-:W2:Y:S02]  /*10320*/  LDG.E R6, desc[UR48][R2.64+0x4] ;  /* 0x0000043002067981 */ /* 0x020ea4000c1e1900 */
[----:B--2---:R-:W-:-:S07]  /*10330*/  IMAD.IADD R6, R6, 0x1, -R5 ;  /* 0x0000000106067824 */ /* 0x004fce00078e0a05 */
.L_x_9198:
[----:B------:R-:W0:Y:S01]  /*10340*/  LDC.64 R2, c[0x0][0xa08] ;  /* 0x00028200ff027b82 */ /* 0x000e220000000a00 */
[----:B------:R-:W-:Y:S01]  /*10350*/  IMAD.MOV.U32 R23, RZ, RZ, RZ ;  /* 0x000000ffff177224 */ /* 0x000fe200078e00ff */
[----:B------:R-:W-:Y:S01]  /*10360*/  ULDC.64 UR4, c[0x0][0xa20] ;  /* 0x0002880000047ab9 */ /* 0x000fe20000000a00 */
[----:B0-----:R-:W-:-:S05]  /*10370*/  IMAD.WIDE R2, R19, 0x4, R2 ;  /* 0x0000000413027825 */ /* 0x001fca00078e0202 */
[----:B------:R-:W2:Y:S01]  /*10380*/  @P0 LDG.E R23, desc[UR48][R2.64] ;  /* 0x0000003002170981 */ /* 0x000ea2000c1e1900 */
[----:B------:R-:W-:-:S04]  /*10390*/  ISETP.NE.U32.AND P1, PT, RZ, UR4, PT ;  /* 0x00000004ff007c0c */ /* 0x000fc8000bf25070 */
[----:B------:R-:W-:Y:S01]  /*103a0*/  ISETP.NE.AND.EX P1, PT, RZ, UR5, PT, P1 ;  /* 0x00000005ff007c0c */ /* 0x000fe2000bf25310 */
[----:B--2--5:R-:W-:-:S12]  /*103b0*/  IMAD.IADD R23, R23, 0x1, R0 ;  /* 0x0000000117177824 */ /* 0x024fd800078e0200 */
[----:B------:R-:W-:Y:S05]  /*103c0*/  @!P1 BRA `(.L_x_9199) ;  /* 0x0000000000109947 */ /* 0x000fea0003800000 */
[----:B------:R-:W0:Y:S02]  /*103d0*/  LDC.64 R2, c[0x0][0xa20] ;  /* 0x00028800ff027b82 */ /* 0x000e240000000a00 */
[----:B0-----:R-:W-:-:S05]  /*103e0*/  IMAD.WIDE R2, R19, 0x4, R2 ;  /* 0x0000000413027825 */ /* 0x001fca00078e0202 */
[----:B------:R0:W5:Y:S01]  /*103f0*/  LDG.E R7, desc[UR48][R2.64] ;  /* 0x0000003002077981 */ /* 0x000162000c1e1900 */
[----:B------:R-:W-:Y:S05]  /*10400*/  BRA `(.L_x_9200) ;  /* 0x0000000000107947 */ /* 0x000fea0003800000 */
.L_x_9199:
[----:B------:R-:W-:Y:S05]  /*10410*/  @!P0 BRA `(.L_x_9200) ;  /* 0x00000000000c8947 */ /* 0x000fea0003800000 */
[----:B------:R-:W2:Y:S04]  /*10420*/  LDG.E R4, desc[UR48][R2.64] ;  /* 0x0000003002047981 */ /* 0x000ea8000c1e1900 */
[----:B------:R-:W2:Y:S02]  /*10430*/  LDG.E R7, desc[UR48][R2.64+0x4] ;  /* 0x0000043002077981 */ /* 0x000ea4000c1e1900 */
[----:B--2---:R-:W-:-:S07]  /*10440*/  IMAD.IADD R7, R7, 0x1, -R4 ;  /* 0x0000000107077824 */ /* 0x004fce00078e0a04 */
.L_x_9200:
[----:B0-----:R-:W0:Y:S01]  /*10450*/  LDC.64 R2, c[0x0][0x9e0] ;  /* 0x00027800ff027b82 */ /* 0x001e220000000a00 */
[----:B------:R-:W-:Y:S02]  /*10460*/  IMAD R5, R17, 0xc0, RZ ;  /* 0x000000c011057824 */ /* 0x000fe400078e02ff */
[----:B-----5:R-:W-:-:S03]  /*10470*/  IMAD.IADD R0, R7, 0x1, -R0 ;  /* 0x0000000107007824 */ /* 0x020fc600078e0a00 */
[----:B------:R-:W-:-:S05]  /*10480*/  IADD3 R5, -R6, 0xc0, R5 ;  /* 0x000000c006057810 */ /* 0x000fca0007ffe105 */
[----:B------:R-:W-:Y:S01]  /*10490*/  IMAD.IADD R9, R0, 0x1, R5 ;  /* 0x0000000100097824 */ /* 0x000fe200078e0205 */
[----:B0-----:R-:W-:-:S03]  /*104a0*/  ISETP.GE.AND P0, PT, R3, 0x1, PT ;  /* 0x000000010300780c */ /* 0x001fc60003f06270 */
[----:B------:R-:W-:-:S10]  /*104b0*/  IMAD.IADD R2, R9, 0x1, R2 ;  /* 0x0000000109027824 */ /* 0x000fd400078e0202 */
[----:B------:R-:W-:Y:S05]  /*104c0*/  @!P0 BRA `(.L_x_9201) ;  /* 0x0000000000488947 */ /* 0x000fea0003800000 */
        /* <DEDUP_REMOVED lines=11> */
.L_x_9203:
[----:B------:R-:W-:-:S13]  /*10580*/  ISETP.NE.AND P1, PT, R3, 0x1, PT ;  /* 0x000000010300780c */ /* 0x000fda0003f25270 */
[----:B------:R-:W0:Y:S02]  /*10590*/  @P1 LDC.64 R4, c[0x0][0x9e8] ;  /* 0x00027a00ff041b82 */ /* 0x000e240000000a00 */
[----:B0-----:R-:W-:-:S05]  /*105a0*/  @P1 IMAD.HI.U32 R4, R7, R4, RZ ;  /* 0x0000000407041227 */ /* 0x001fca00078e00ff */
[----:B------:R-:W-:-:S07]  /*105b0*/  @P1 SHF.R.U32.HI R7, RZ, R5, R4 ;  /* 0x00000005ff071219 */ /* 0x000fce0000011604 */
.L_x_9204:
[----:B------:R-:W-:Y:S05]  /*105c0*/  BSYNC B0 ;  /* 0x0000000000007941 */ /* 0x000fea0003800000 */
.L_x_9202:
[----:B------:R-:W-:-:S05]  /*105d0*/  IMAD R7, R7, R3, R3 ;  /* 0x0000000307077224 */ /* 0x000fca00078e0203 */
[----:B------:R-:W-:-:S07]  /*105e0*/  VIMNMX R2, R2, R7, PT ;  /* 0x0000000702027248 */ /* 0x000fce0003fe0100 */
.L_x_9201:
[----:B------:R-:W-:Y:S01]  /*105f0*/  VIADD R2, R2, 0x7f ;  /* 0x0000007f02027836 */ /* 0x000fe20000000000 */
[----:B------:R-:W-:Y:S01]  /*10600*/  ULDC UR4, c[0x0][0x9dc] ;  /* 0x0002770000047ab9 */ /* 0x000fe20000000800 */
[----:B------:R-:W-:-:S03]  /*10610*/  IMAD R7, R17, 0xc0, -R6 ;  /* 0x000000c011077824 */ /* 0x000fc600078e0a06 */
[----:B------:R-:W-:Y:S01]  /*10620*/  SHF.R.S32.HI R5, RZ, 0x1f, R2 ;  /* 0x0000001fff057819 */ /* 0x000fe20000011402 */
[----:B------:R-:W-:-:S03]  /*10630*/  IMAD.IADD R7, R0, 0x1, R7 ;  /* 0x0000000100077824 */ /* 0x000fc600078e0207 */
[----:B------:R-:W-:Y:S01]  /*10640*/  LEA.HI R4, R5, R2, RZ, 0x7 ;  /* 0x0000000205047211 */ /* 0x000fe200078f38ff */
[----:B------:R-:W-:Y:S02]  /*10650*/  VIADD R2, R0, 0x7f ;  /* 0x0000007f00027836 */ /* 0x000fe40000000000 */
[----:B------:R-:W-:Y:S01]  /*10660*/  VIADD R0, R7, -UR4 ;  /* 0x8000000407007c36 */ /* 0x000fe20008000000 */
[----:B------:R-:W-:Y:S02]  /*10670*/  SHF.R.S32.HI R4, RZ, 0x7, R4 ;  /* 0x00000007ff047819 */ /* 0x000fe40000011404 */
        /* <DEDUP_REMOVED lines=15> */
.L_x_9207:
[----:B------:R-:W-:-:S13]  /*10770*/  ISETP.NE.AND P0, PT, R3, 0x1, PT ;  /* 0x000000010300780c */ /* 0x000fda0003f05270 */
[----:B------:R-:W0:Y:S02]  /*10780*/  @P0 LDC.64 R4, c[0x0][0x9e8] ;  /* 0x00027a00ff040b82 */ /* 0x000e240000000a00 */
[----:B0-----:R-:W-:-:S05]  /*10790*/  @P0 IMAD.HI.U32 R4, R7, R4, RZ ;  /* 0x0000000407040227 */ /* 0x001fca00078e00ff */
[----:B------:R-:W-:-:S07]  /*107a0*/  @P0 SHF.R.U32.HI R7, RZ, R5, R4 ;  /* 0x00000005ff070219 */ /* 0x000fce0000011604 */
.L_x_9208:
[----:B------:R-:W-:Y:S05]  /*107b0*/  BSYNC B0 ;  /* 0x0000000000007941 */ /* 0x000fea0003800000 */
.L_x_9206:
[----:B------:R-:W-:-:S05]  /*107c0*/  IMAD R3, R7, R3, RZ ;  /* 0x0000000307037224 */ /* 0x000fca00078e02ff */
[----:B------:R-:W-:-:S07]  /*107d0*/  VIMNMX R0, R0, R3, !PT ;  /* 0x0000000300007248 */ /* 0x000fce0007fe0100 */
.L_x_9205:
[----:B------:R-:W-:Y:S01]  /*107e0*/  SHF.R.S32.HI R3, RZ, 0x1f, R0 ;  /* 0x0000001fff037819 */ /* 0x000fe20000011400 */
[----:B------:R-:W-:Y:S03]  /*107f0*/  BSSY B6, `(.L_x_9209) ;  /* 0x00002ac000067945 */ /* 0x000fe60003800000 */
[----:B------:R-:W-:-:S04]  /*10800*/  LEA.HI R3, R3, R0, RZ, 0x7 ;  /* 0x0000000003037211 */ /* 0x000fc800078f38ff */
[----:B------:R-:W-:-:S04]  /*10810*/  SHF.R.S32.HI R3, RZ, 0x7, R3 ;  /* 0x00000007ff037819 */ /* 0x000fc80000011403 */
[----:B------:R-:W-:-:S04]  /*10820*/  VIMNMX R26, RZ, R3, !PT ;  /* 0x00000003ff1a7248 */ /* 0x000fc80007fe0100 */
[----:B------:R-:W-:-:S13]  /*10830*/  ISETP.GT.AND P0, PT, R28, R26, PT ;  /* 0x0000001a1c00720c */ /* 0x000fda0003f04270 */
[----:B------:R-:W-:Y:S05]  /*10840*/  @P0 BRA `(.L_x_9210) ;  /* 0x00000000003c0947 */ /* 0x000fea0003800000 */
[----:B------:R-:W-:-:S13]  /*10850*/  ISETP.NE.AND P1, PT, R27, RZ, PT ;  /* 0x000000ff1b00720c */ /* 0x000fda0003f25270 */
[----:B------:R-:W-:Y:S05]  /*10860*/  @P1 BRA `(.L_x_9211) ;  /* 0x0000002800901947 */ /* 0x000fea0003800000 */
[----:B------:R-:W0:Y:S01]  /*10870*/  S2R R7, SR_LANEID ;  /* 0x0000000000077919 */ /* 0x000e220000000000 */
        /* <DEDUP_REMOVED lines=12> */
.L_x_9210:
        /* <DEDUP_REMOVED lines=22> */
.L_x_9212:
[----:B------:R-:W-:-:S05]  /*10aa0*/  VIADD R0, R25, 0x400 ;  /* 0x0000040019007836 */ /* 0x000fca0000000000 */
        /* <DEDUP_REMOVED lines=18> */
.L_x_9214:
        /* <DEDUP_REMOVED lines=16> */
.L_x_9213:
[----:B------:R-:W2:Y:S01]  /*10cd0*/  LDL.LU R20, [R1] ;  /* 0x0000000001147983 */ /* 0x000ea20000300800 */
[----:B------:R-:W-:Y:S01]  /*10ce0*/  ULDC.64 UR4, c[0x0][0x9f8] ;  /* 0x00027e0000047ab9 */ /* 0x000fe20000000a00 */
[----:B------:R-:W0:Y:S01]  /*10cf0*/  LDC R0, c[0x0][0x428] ;  /* 0x00010a00ff007b82 */ /* 0x000e220000000800 */
[----:B------:R-:W-:Y:S01]  /*10d00*/  ISETP.NE.U32.AND P0, PT, RZ, UR4, PT ;  /* 0x00000004ff007c0c */ /* 0x000fe2000bf05070 */
[----:B------:R-:W-:-:S03]  /*10d10*/  IMAD.MOV.U32 R6, RZ, RZ, R19 ;  /* 0x000000ffff067224 */ /* 0x000fc600078e0013 */
[----:B------:R-:W-:Y:S01]  /*10d20*/  ISETP.NE.AND.EX P0, PT, RZ, UR5, PT, P0 ;  /* 0x00000005ff007c0c */ /* 0x000fe2000bf05300 */
[----:B------:R-:W-:-:S12]  /*10d30*/  ULDC.64 UR4, c[0x0][0xa00] ;  /* 0x0002800000047ab9 */ /* 0x000fd80000000a00 */
[----:B------:R-:W1:Y:S02]  /*10d40*/  @P0 LDC.64 R2, c[0x0][0x9f8] ;  /* 0x00027e00ff020b82 */ /* 0x000e640000000a00 */
[----:B-1----:R-:W-:-:S05]  /*10d50*/  @P0 IMAD.WIDE R2, R19, 0x4, R2 ;  /* 0x0000000413020825 */ /* 0x002fca00078e0202 */
[----:B------:R1:W5:Y:S01]  /*10d60*/  @P0 LDG.E R6, desc[UR48][R2.64] ;  /* 0x0000003002060981 */ /* 0x000362000c1e1900 */
[----:B0-----:R-:W-:Y:S01]  /*10d70*/  ISETP.NE.AND P0, PT, R0, 0x1, PT ;  /* 0x000000010000780c */ /* 0x001fe20003f05270 */
[----:B------:R-:W-:Y:S01]  /*10d80*/  IMAD.MOV.U32 R0, RZ, RZ, R18 ;  /* 0x000000ffff007224 */ /* 0x000fe200078e0012 */
[----:B------:R-:W-:-:S04]  /*10d90*/  ISETP.NE.AND P6, PT, R27, RZ, PT ;  /* 0x000000ff1b00720c */ /* 0x000fc80003fc5270 */
[----:B------:R-:W-:-:S07]  /*10da0*/  PLOP3.LUT P1, PT, P6, PT, PT, 0x8, 0x0 ;  /* 0x000000000000781c */ /* 0x000fce000372e170 */
[----:B------:R-:W0:Y:S02]  /*10db0*/  @P0 LDC R5, c[0x0][0x42c] ;  /* 0x00010b00ff050b82 */ /* 0x000e240000000800 */
[----:B------:R-:W-:-:S05]  /*10dc0*/  VOTEU.ALL UP1, P6 ;  /* 0x00000000003f7886 */ /* 0x000fca0003020000 */
[----:B------:R-:W-:Y:S01]  /*10dd0*/  @!UP1 UIADD3 UR8, UP0, UR38, 0x270, URZ ;  /* 0x0000027026089890 */ /* 0x000fe2000ff1e03f */
[----:B------:R-:W3:Y:S03]  /*10de0*/  @P0 LDC R7, c[0x0][0x430] ;  /* 0x00010c00ff070b82 */ /* 0x000ee60000000800 */
[----:B------:R-:W-:-:S03]  /*10df0*/  @!UP1 UIADD3.X UR9, URZ, UR39, URZ, UP0, !UPT ;  /* 0x000000273f099290 */ /* 0x000fc600087fe43f */
[----:B------:R-:W-:Y:S01]  /*10e00*/  VOTEU.ALL UP0, P6 ;  /* 0x00000000003f7886 */ /* 0x000fe20003000000 */
[----:B0-----:R-:W-:-:S05]  /*10e10*/  @P0 IMAD.HI.U32 R4, R18, R5, RZ ;  /* 0x0000000512040227 */ /* 0x001fca00078e00ff */
[----:B---3--:R-:W-:Y:S02]  /*10e20*/  @P0 SHF.R.U32.HI R0, RZ, R7, R4 ;  /* 0x00000007ff000219 */ /* 0x008fe40000011604 */
[----:B------:R-:W-:-:S04]  /*10e30*/  ISETP.NE.U32.AND P0, PT, RZ, UR4, PT ;  /* 0x00000004ff007c0c */ /* 0x000fc8000bf05070 */
[----:B------:R-:W-:-:S04]  /*10e40*/  ISETP.NE.AND.EX P0, PT, RZ, UR5, PT, P0 ;  /* 0x00000005ff007c0c */ /* 0x000fc8000bf05300 */
[----:B------:R-:W-:Y:S01]  /*10e50*/  SEL R10, R19, RZ, !P0 ;  /* 0x000000ff130a7207 */ /* 0x000fe20004000000 */
[----:B-12---:R-:W-:-:S08]  /*10e60*/  IMAD R17, R17, 0xc0, R20 ;  /* 0x000000c011117824 */ /* 0x006fd000078e0214 */
.L_x_9215:
        /* <DEDUP_REMOVED lines=14> */
.L_x_9216:
        /* <DEDUP_REMOVED lines=13> */
.L_x_9217:
        /* <DEDUP_REMOVED lines=10> */
[----:B------:R-:W-:Y:S01]  /*110c0*/  ULDC.64 UR4, c[0x0][0xa08] ;  /* 0x0002820000047ab9 */ /* 0x000fe20000000a00 */
[----:B------:R-:W-:Y:S01]  /*110d0*/  VIADD R7, R28, 0xffffffff ;  /* 0xffffffff1c077836 */ /* 0x000fe20000000000 */
[----:B0-----:R-:W-:Y:S01]  /*110e0*/  LOP3.LUT P0, RZ, R2, UR4, RZ, 0xfc, !PT ;  /* 0x0000000402ff7c12 */ /* 0x001fe2000f80fcff */
[----:B------:R-:W-:-:S03]  /*110f0*/  UMOV UR4, 0xffffffff ;  /* 0xffffffff00047882 */ /* 0x000fc60000000000 */
[----:B------:R-:W-:-:S04]  /*11100*/  LOP3.LUT P0, RZ, R3, UR5, RZ, 0xfc, P0 ;  /* 0x0000000503ff7c12 */ /* 0x000fc8000800fcff */
[----:B-----5:R-:W-:Y:S01]  /*11110*/  SEL R8, R6, RZ, !P0 ;  /* 0x000000ff06087207 */ /* 0x020fe20004000000 */
[----:B------:R-:W-:Y:S08]  /*11120*/  BRA.DIV UR4, `(.L_x_9218) ;  /* 0x0000003604047947 */ /* 0x000ff0000b800000 */
.L_x_9288:
[----:B------:R-:W-:Y:S01]  /*11130*/  UMOV UR4, 0xffffffff ;  /* 0xffffffff00047882 */ /* 0x000fe20000000000 */
[----:B------:R-:W-:Y:S02]  /*11140*/  SHF.R.S32.HI R9, RZ, 0x1f, R6 ;  /* 0x0000001fff097819 */ /* 0x000fe40000011406 */
[----:B------:R-:W-:Y:S05]  /*11150*/  BRA.DIV UR4, `(.L_x_9219) ;  /* 0x00000036042c7947 */ /* 0x000fea000b800000 */
[----:B------:R-:W-:-:S13]  /*11160*/  ELECT P6, URZ, PT ;  /* 0x00000000003f782f */ /* 0x000fda00038c0000 */
.L_x_9291:
[----:B------:R-:W-:Y:S05]  /*11170*/  @!P6 BRA `(.L_x_9220) ;  /* 0x0000000000f8e947 */ /* 0x000fea0003800000 */
[----:B------:R-:W-:-:S04]  /*11180*/  ISETP.NE.U32.AND P0, PT, R2, RZ, PT ;  /* 0x000000ff0200720c */ /* 0x000fc80003f05070 */
        /* <DEDUP_REMOVED lines=20> */
.L_x_9221:
[----:B------:R-:W-:Y:S01]  /*112d0*/  IMAD R5, R22, 0x8, R25 ;  /* 0x0000000816057824 */ /* 0x000fe200078e0219 */
[----:B------:R-:W-:-:S04]  /*112e0*/  SHF.L.U32 R4, R24, 0x1f, RZ ;  /* 0x0000001f18047819 */ /* 0x000fc800000006ff */
[----:B------:R-:W1:Y:S02]  /*112f0*/  SYNCS.PHASECHK.TRANS64.TRYWAIT P0, [R5+URZ+0x2d840], R4 ;  /* 0x02d84004050075a7 */ /* 0x000e64000800017f */
[----:B-1----:R-:W-:Y:S05]  /*11300*/  @!P0 BRA `(.L_x_9222) ;  /* 0x0000003000e08947 */ /* 0x002fea0003800000 */
.L_x_9292:
        /* <DEDUP_REMOVED lines=9> */
.L_x_9223:
        /* <DEDUP_REMOVED lines=12> */
[----:B------:R-:W-:Y:S02]  /*11460*/  ULEA UR11, UR11, UR5, 0x7 ;  /* 0x000000050b0b7291 */ /* 0x000fe4000f8e383f */
        /* <DEDUP_REMOVED lines=15> */
.L_x_9220:
[----:B------:R-:W-:Y:S05]  /*11560*/  WARPSYNC.ALL ;  /* 0x0000000000007948 */ /* 0x000fea0003800000 */
[----:B------:R-:W-:Y:S01]  /*11570*/  BAR.SYNC.DEFER_BLOCKING 0x8, 0x1a0 ;  /* 0x0206800000007b1d */ /* 0x000fe20000010000 */
[----:B------:R-:W-:Y:S02]  /*11580*/  R2UR UR24, R25 ;  /* 0x00000000191872ca */ /* 0x000fe400000e0000 */
[----:B------:R-:W-:-:S13]  /*11590*/  ELECT P0, URZ, PT ;  /* 0x00000000003f782f */ /* 0x000fda0003800000 */
[----:B------:R-:W-:Y:S01]  /*115a0*/  @P0 R2UR UR13, R10 ;  /* 0x000000000a0d02ca */ /* 0x000fe200000e0000 */
[----:B------:R-:W-:Y:S01]  /*115b0*/  UIADD3 UR4, UP0, UR38, 0x270, URZ ;  /* 0x0000027026047890 */ /* 0x000fe2000ff1e03f */
[----:B------:R-:W-:Y:S01]  /*115c0*/  @P0 R2UR UR12, R18 ;  /* 0x00000000120c02ca */ /* 0x000fe200000e0000 */
[----:B------:R-:W-:Y:S01]  /*115d0*/  VIADD R29, R29, 0x1 ;  /* 0x000000011d1d7836 */ /* 0x000fe20000000000 */
[C---:B------:R-:W-:Y:S01]  /*115e0*/  @P0 R2UR UR11, R17.reuse ;  /* 0x00000000110b02ca */ /* 0x040fe200000e0000 */
[----:B------:R-:W-:Y:S01]  /*115f0*/  UIADD3.X UR5, URZ, UR39, URZ, UP0, !UPT ;  /* 0x000000273f057290 */ /* 0x000fe200087fe43f */
[----:B------:R-:W-:Y:S01]  /*11600*/  @P0 R2UR UR21, R10 ;  /* 0x000000000a1502ca */ /* 0x000fe200000e0000 */
[----:B------:R-:W-:Y:S01]  /*11610*/  UMOV UR6, 0x0 ;  /* 0x0000000000067882 */ /* 0x000fe20000000000 */
[----:B------:R-:W-:Y:S01]  /*11620*/  UMOV UR7, 0x12f00000 ;  /* 0x12f0000000077882 */ /* 0x000fe20000000000 */
[----:B------:R-:W-:Y:S01]  /*11630*/  UMOV UR10, URZ ;  /* 0x0000003f000a7c82 */ /* 0x000fe20008000000 */
[----:B------:R-:W-:Y:S01]  /*11640*/  @P0 R2UR UR20, R18 ;  /* 0x00000000121402ca */ /* 0x000fe200000e0000 */
        /* <DEDUP_REMOVED lines=13> */
[----:B------:R-:W-:-:S03]  /*11720*/  UMOV UR23, 0x12f00000 ;  /* 0x12f0000000177882 */ /* 0x000fc60000000000 */
[----:B------:R3:W-:Y:S01]  /*11730*/  UTMALDG.4D [UR16], [UR4], desc[UR14] ;  /* 0x00000e10040075b4 */ /* 0x0007e20008019000 */
[----:B-1----:R-:W-:-:S04]  /*11740*/  LEA.HI R4, R29, R29, RZ, 0x1 ;  /* 0x0000001d1d047211 */ /* 0x002fc800078f08ff */
[----:B------:R-:W-:-:S05]  /*11750*/  LOP3.LUT R4, R4, 0xfffffffe, RZ, 0xc0, !PT ;  /* 0xfffffffe04047812 */ /* 0x000fca00078ec0ff */
[----:B------:R-:W-:-:S05]  /*11760*/  IMAD.IADD R4, R29, 0x1, -R4 ;  /* 0x000000011d047824 */ /* 0x000fca00078e0a04 */
[----:B------:R-:W-:Y:S02]  /*11770*/  SHF.L.U32 R4, R4, 0x1f, RZ ;  /* 0x0000001f04047819 */ /* 0x000fe400000006ff */
[----:B--2---:R-:W-:Y:S01]  /*11780*/  @P0 R2UR UR13, R10 ;  /* 0x000000000a0d02ca */ /* 0x004fe200000e0000 */
[----:B------:R-:W-:Y:S01]  /*11790*/  UIADD3 UR8, UR24, 0x12400, URZ ;  /* 0x0001240018087890 */ /* 0x000fe2000fffe03f */
[----:B------:R-:W-:Y:S01]  /*117a0*/  @P0 R2UR UR12, R18 ;  /* 0x00000000120c02ca */ /* 0x000fe200000e0000 */
[----:B------:R-:W-:Y:S01]  /*117b0*/  UMOV UR10, 0x40 ;  /* 0x00000040000a7882 */ /* 0x000fe20000000000 */
[----:B------:R-:W-:-:S13]  /*117c0*/  @P0 R2UR UR11, R17 ;  /* 0x00000000110b02ca */ /* 0x000fda00000e0000 */
[----:B------:R3:W-:Y:S01]  /*117d0*/  UTMALDG.4D [UR8], [UR4], desc[UR22] ;  /* 0x00001608040075b4 */ /* 0x0007e20008019000 */
[----:B------:R-:W1:Y:S02]  /*117e0*/  SYNCS.PHASECHK.TRANS64.TRYWAIT P0, [R25+URZ+0x2d820], R4 ;  /* 0x02d82004190075a7 */ /* 0x000e64000800017f */
[----:B-1-3--:R-:W-:Y:S05]  /*117f0*/  @!P0 BRA `(.L_x_9225) ;  /* 0x0000002c00b88947 */ /* 0x00afea0003800000 */
.L_x_9293:
[----:B------:R-:W-:Y:S05]  /*11800*/  BSYNC B0 ;  /* 0x0000000000007941 */ /* 0x000fea0003800000 */
.L_x_9224:
[----:B------:R-:W-:Y:S01]  /*11810*/  VIADD R10, R28, 0xfffffffe ;  /* 0xfffffffe1c0a7836 */ /* 0x000fe20000000000 */
[----:B------:R-:W-:Y:S04]  /*11820*/  BSSY B0, `(.L_x_9226) ;  /* 0x0000167000007945 */ /* 0x000fe80003800000 */
[----:B------:R-:W-:-:S13]  /*11830*/  ISETP.GE.AND P0, PT, R10, R26, PT ;  /* 0x0000001a0a00720c */ /* 0x000fda0003f06270 */
[----:B------:R-:W-:Y:S05]  /*11840*/  @!P0 BRA `(.L_x_9227) ;  /* 0x0000001400908947 */ /* 0x000fea0003800000 */
[----:B-1----:R-:W-:Y:S01]  /*11850*/  IMAD.MOV R4, RZ, RZ, -R28 ;  /* 0x000000ffff047224 */ /* 0x002fe200078e0a1c */
[----:B------:R-:W-:Y:S01]  /*11860*/  LOP3.LUT R11, RZ, R26, RZ, 0x33, !PT ;  /* 0x0000001aff0b7212 */ /* 0x000fe200078e33ff */
[----:B------:R-:W-:Y:S03]  /*11870*/  BSSY B1, `(.L_x_9228) ;  /* 0x0000078000017945 */ /* 0x000fe60003800000 */
[----:B------:R-:W-:-:S05]  /*11880*/  VIADDMNMX R11, R4, 0x1, R11, !PT ;  /* 0x00000001040b7846 */ /* 0x000fca000780010b */
[----:B------:R-:W-:-:S05]  /*11890*/  IMAD.IADD R4, R28, 0x1, R11 ;  /* 0x000000011c047824 */ /* 0x000fca00078e020b */
[----:B------:R-:W-:-:S04]  /*118a0*/  LOP3.LUT R4, R4, 0x1, RZ, 0xc0, !PT ;  /* 0x0000000104047812 */ /* 0x000fc800078ec0ff */
[----:B------:R-:W-:-:S13]  /*118b0*/  ISETP.NE.U32.AND P0, PT, R4, 0x1, PT ;  /* 0x000000010400780c */ /* 0x000fda0003f05070 */
[----:B------:R-:W-:Y:S05]  /*118c0*/  @P0 BRA `(.L_x_9229) ;  /* 0x0000000400c80947 */ /* 0x000fea0003800000 */
[----:B0-----:R-:W-:Y:S01]  /*118d0*/  VIADD R12, R22, 0x1 ;  /* 0x00000001160c7836 */ /* 0x001fe20000000000 */
        /* <DEDUP_REMOVED lines=28> */
.L_x_9232:
[----:B0-----:R-:W-:Y:S01]  /*11aa0*/  IMAD R3, R12, 0x8, R25 ;  /* 0x000000080c037824 */ /* 0x001fe200078e0219 */
[----:B------:R-:W-:-:S04]  /*11ab0*/  SHF.L.U32 R2, R13, 0x1f, RZ ;  /* 0x0000001f0d027819 */ /* 0x000fc800000006ff */
[----:B------:R-:W0:Y:S02]  /*11ac0*/  SYNCS.PHASECHK.TRANS64.TRYWAIT P0, [R3+URZ+0x2d840], R2 ;  /* 0x02d84002030075a7 */ /* 0x000e24000800017f */
[----:B0-----:R-:W-:Y:S05]  /*11ad0*/  @!P0 BRA `(.L_x_9233) ;  /* 0x0000002c00148947 */ /* 0x001fea0003800000 */
.L_x_9294:
        /* <DEDUP_REMOVED lines=9> */
.L_x_9234:
[----:B01----:R-:W-:Y:S01]  /*11b70*/  IMAD R2, R12, 0x6000, R25 ;  /* 0x000060000c027824 */ /* 0x003fe200078e0219 */
        /* <DEDUP_REMOVED lines=14> */
[----:B------:R-:W-:Y:S01]  /*11c60*/  ULEA UR11, UR11, UR5, 0x7 ;  /* 0x000000050b0b7291 */ /* 0x000fe2000f8e383f */
        /* <DEDUP_REMOVED lines=15> */
.L_x_9295:
[----:B------:R-:W-:Y:S05]  /*11d60*/  @P1 BRA `(.L_x_9236) ;  /* 0x0000000000181947 */ /* 0x000fea0003800000 */
[----:B------:R-:W-:Y:S01]  /*11d70*/  ISETP.NE.AND P0, PT, R27, RZ, PT ;  /* 0x000000ff1b00720c */ /* 0x000fe20003f05270 */
[----:B0-----:R-:W-:Y:S02]  /*11d80*/  IMAD R2, R22, 0x8, R25 ;  /* 0x0000000816027824 */ /* 0x001fe400078e0219 */
[----:B------:R-:W-:-:S04]  /*11d90*/  IMAD.MOV.U32 R3, RZ, RZ, 0x6000 ;  /* 0x00006000ff037424 */ /* 0x000fc800078e00ff */
[----:B------:R1:W-:Y:S06]  /*11da0*/  SYNCS.ARRIVE.TRANS64 RZ, [R2+URZ+0x2d850], R3 ;  /* 0x02d8500302ff79a7 */ /* 0x0003ec000800003f */
[----:B------:R-:W-:Y:S05]  /*11db0*/  @!P0 BRA `(.L_x_9236) ;  /* 0x0000000000048947 */ /* 0x000fea0003800000 */
[----:B------:R-:W-:Y:S01]  /*11dc0*/  BPT.TRAP 0x1 ;  /* 0x000000040000795c */ /* 0x000fe20000300000 */
.L_x_9236:
[C-C-:B01----:R-:W-:Y:S01]  /*11dd0*/  IMAD R2, R22.reuse, 0x8, R25.reuse ;  /* 0x0000000816027824 */ /* 0x143fe200078e0219 */
        /* <DEDUP_REMOVED lines=14> */
[----:B------:R-:W-:Y:S02]  /*11ec0*/  ULEA UR11, UR11, UR5, 0x7 ;  /* 0x000000050b0b7291 */ /* 0x000fe4000f8e383f */
        /* <DEDUP_REMOVED lines=14> */
.L_x_9231:
[----:B------:R-:W-:Y:S05]  /*11fb0*/  BSYNC B2 ;  /* 0x0000000000027941 */ /* 0x000fea0003800000 */
.L_x_9230:
[----:B------:R-:W-:Y:S02]  /*11fc0*/  IMAD.MOV.U32 R22, RZ, RZ, R12 ;  /* 0x000000ffff167224 */ /* 0x000fe400078e000c */
[----:B------:R-:W-:Y:S02]  /*11fd0*/  IMAD.MOV.U32 R24, RZ, RZ, R13 ;  /* 0x000000ffff187224 */ /* 0x000fe400078e000d */
[----:B------:R-:W-:-:S07]  /*11fe0*/  VIADD R10, R28, 0xfffffffd ;  /* 0xfffffffd1c0a7836 */ /* 0x000fce0000000000 */
.L_x_9229:
[----:B------:R-:W-:Y:S05]  /*11ff0*/  BSYNC B1 ;  /* 0x0000000000017941 */ /* 0x000fea0003800000 */
.L_x_9228:
[----:B------:R-:W-:Y:S01]  /*12000*/  VIADD R11, R11, 0xfffffffe ;  /* 0xfffffffe0b0b7836 */ /* 0x000fe20000000000 */
[----:B------:R-:W-:-:S04]  /*12010*/  LOP3.LUT R28, RZ, R28, RZ, 0x33, !PT ;  /* 0x0000001cff1c7212 */ /* 0x000fc800078e33ff */
[----:B------:R-:W-:-:S13]  /*12020*/  ISETP.NE.AND P0, PT, R11, R28, PT ;  /* 0x0000001c0b00720c */ /* 0x000fda0003f05270 */
[----:B------:R-:W-:Y:S05]  /*12030*/  @!P0 BRA `(.L_x_9227) ;  /* 0x0000000c00948947 */ /* 0x000fea0003800000 */
[----:B------:R-:W-:-:S07]  /*12040*/  IMAD.MOV.U32 R4, RZ, RZ, R8 ;  /* 0x000000ffff047224 */ /* 0x000fce00078e0008 */
.L_x_9251:
[----:B------:R-:W-:Y:S01]  /*12050*/  VIADD R11, R22, 0x1 ;  /* 0x00000001160b7836 */ /* 0x000fe20000000000 */
[----:B------:R-:W-:Y:S05]  /*12060*/  YIELD ;  /* 0x0000000000007946 */ /* 0x000fea0003800000 */
[----:B------:R-:W-:Y:S01]  /*12070*/  ISETP.NE.AND P0, PT, R11, 0x2, PT ;  /* 0x000000020b00780c */ /* 0x000fe20003f05270 */
[----:B------:R-:W-:Y:S03]  /*12080*/  BSSY B1, `(.L_x_9237) ;  /* 0x000006c000017945 */ /* 0x000fe60003800000 */
[----:B01----:R-:W-:-:S02]  /*12090*/  SEL R3, RZ, 0x1, P0 ;  /* 0x00000001ff037807 */ /* 0x003fc40000000000 */
[----:B------:R-:W-:Y:S02]  /*120a0*/  SEL R11, R11, RZ, P0 ;  /* 0x000000ff0b0b7207 */ /* 0x000fe40000000000 */
[----:B0-----:R-:W-:Y:S01]  /*120b0*/  LOP3.LUT R12, R24, R3, RZ, 0x3c, !PT ;  /* 0x00000003180c7212 */ /* 0x001fe200078e3cff */
        /* <DEDUP_REMOVED lines=24> */
.L_x_9239:
[----:B------:R-:W-:Y:S01]  /*12240*/  IMAD R3, R11, 0x8, R25 ;  /* 0x000000080b037824 */ /* 0x000fe200078e0219 */
[----:B------:R-:W-:-:S04]  /*12250*/  SHF.L.U32 R2, R12, 0x1f, RZ ;  /* 0x0000001f0c027819 */ /* 0x000fc800000006ff */
[----:B------:R-:W1:Y:S02]  /*12260*/  SYNCS.PHASECHK.TRANS64.TRYWAIT P0, [R3+URZ+0x2d840], R2 ;  /* 0x02d84002030075a7 */ /* 0x000e64000800017f */
[----:B-1----:R-:W-:Y:S05]  /*12270*/  @!P0 BRA `(.L_x_9240) ;  /* 0x0000002400548947 */ /* 0x002fea0003800000 */
.L_x_9296:
        /* <DEDUP_REMOVED lines=9> */
.L_x_9241:
        /* <DEDUP_REMOVED lines=31> */
.L_x_9297:
[----:B------:R-:W-:Y:S05]  /*12500*/  @P0 BRA `(.L_x_9243) ;  /* 0x0000000000140947 */ /* 0x000fea0003800000 */
[----:B------:R-:W-:Y:S01]  /*12510*/  ISETP.NE.AND P1, PT, R27, RZ, PT ;  /* 0x000000ff1b00720c */ /* 0x000fe20003f25270 */
[----:B------:R-:W-:-:S04]  /*12520*/  IMAD.MOV.U32 R2, RZ, RZ, 0x6000 ;  /* 0x00006000ff027424 */ /* 0x000fc800078e00ff */
[----:B------:R1:W-:Y:S08]  /*12530*/  SYNCS.ARRIVE.TRANS64 RZ, [R3+URZ+0x50], R2 ;  /* 0x0000500203ff79a7 */ /* 0x0003f0000800003f */
[----:B------:R-:W-:Y:S05]  /*12540*/  @!P1 BRA `(.L_x_9243) ;  /* 0x0000000000049947 */ /* 0x000fea0003800000 */
[----:B------:R-:W-:Y:S01]  /*12550*/  BPT.TRAP 0x1 ;  /* 0x000000040000795c */ /* 0x000fe20000300000 */
.L_x_9243:
        /* <DEDUP_REMOVED lines=14> */
[----:B------:R-:W-:Y:S02]  /*12640*/  ULEA UR11, UR11, UR5, 0x7 ;  /* 0x000000050b0b7291 */ /* 0x000fe4000f8e383f */
        /* <DEDUP_REMOVED lines=15> */
.L_x_9238:
[----:B------:R-:W-:Y:S05]  /*12740*/  BSYNC B1 ;  /* 0x0000000000017941 */ /* 0x000fea0003800000 */
.L_x_9237:
[----:B------:R-:W-:Y:S01]  /*12750*/  VIADD R22, R11, 0x1 ;  /* 0x000000010b167836 */ /* 0x000fe20000000000 */
[----:B------:R-:W-:Y:S01]  /*12760*/  BSSY B1, `(.L_x_9244) ;  /* 0x000006f000017945 */ /* 0x000fe20003800000 */
[----:B------:R-:W-:-:S03]  /*12770*/  VIADD R13, R10, 0xffffffff ;  /* 0xffffffff0a0d7836 */ /* 0x000fc60000000000 */
[----:B------:R-:W-:-:S04]  /*12780*/  ISETP.NE.AND P0, PT, R22, 0x2, PT ;  /* 0x000000021600780c */ /* 0x000fc80003f05270 */
[----:B01----:R-:W-:Y:S02]  /*12790*/  SEL R3, RZ, 0x1, P0 ;  /* 0x00000001ff037807 */ /* 0x003fe40000000000 */
        /* <DEDUP_REMOVED lines=26> */
.L_x_9246:
[----:B------:R-:W-:Y:S01]  /*12940*/  IMAD R2, R22, 0x8, R25 ;  /* 0x0000000816027824 */ /* 0x000fe200078e0219 */
[----:B------:R-:W-:-:S04]  /*12950*/  SHF.L.U32 R3, R24, 0x1f, RZ ;  /* 0x0000001f18037819 */ /* 0x000fc800000006ff */
[----:B------:R-:W1:Y:S02]  /*12960*/  SYNCS.PHASECHK.TRANS64.TRYWAIT P0, [R2+URZ+0x2d840], R3 ;  /* 0x02d84003020075a7 */ /* 0x000e64000800017f */
[----:B-1----:R-:W-:Y:S05]  /*12970*/  @!P0 BRA `(.L_x_9247) ;  /* 0x0000001c00bc8947 */ /* 0x002fea0003800000 */
.L_x_9298:
        /* <DEDUP_REMOVED lines=9> */
.L_x_9248:
[----:B01----:R-:W-:Y:S01]  /*12a10*/  IMAD R2, R22, 0x6000, R25 ;  /* 0x0000600016027824 */ /* 0x003fe200078e0219 */
[----:B------:R-:W-:Y:S01]  /*12a20*/  R2UR UR11, R14 ;  /* 0x000000000e0b72ca */ /* 0x000fe200000e0000 */
[----:B------:R-:W-:Y:S01]  /*12a30*/  UIADD3 UR4, UP0, UR38, 0x370, URZ ;  /* 0x0000037026047890 */ /* 0x000fe2000ff1e03f */
[----:B------:R-:W-:Y:S01]  /*12a40*/  R2UR UR5, R23 ;  /* 0x00000000170572ca */ /* 0x000fe200000e0000 */
[----:B------:R-:W-:Y:S01]  /*12a50*/  UMOV UR10, URZ ;  /* 0x0000003f000a7c82 */ /* 0x000fe20008000000 */
[----:B------:R-:W-:Y:S01]  /*12a60*/  R2UR UR8, R2 ;  /* 0x00000000020872ca */ /* 0x000fe200000e0000 */
[----:B------:R-:W-:Y:S01]  /*12a70*/  VIADD R2, R25, 0x2d800 ;  /* 0x0002d80019027836 */ /* 0x000fe20000000000 */
[----:B------:R-:W-:Y:S01]  /*12a80*/  R2UR UR12, R0 ;  /* 0x00000000000c72ca */ /* 0x000fe200000e0000 */
[----:B------:R-:W-:Y:S01]  /*12a90*/  UMOV UR6, 0x0 ;  /* 0x0000000000067882 */ /* 0x000fe20000000000 */
[----:B-----5:R-:W-:Y:S01]  /*12aa0*/  R2UR UR13, R4 ;  /* 0x00000000040d72ca */ /* 0x020fe200000e0000 */
[--C-:B------:R-:W-:Y:S01]  /*12ab0*/  IMAD R3, R22, 0x8, R2.reuse ;  /* 0x0000000816037824 */ /* 0x100fe200078e0202 */
[----:B------:R-:W-:Y:S01]  /*12ac0*/  UMOV UR7, 0x14f00000 ;  /* 0x14f0000000077882 */ /* 0x000fe20000000000 */
[----:B------:R-:W-:Y:S01]  /*12ad0*/  UMOV UR17, 0x20 ;  /* 0x0000002000117882 */ /* 0x000fe20000000000 */
[----:B------:R-:W-:Y:S01]  /*12ae0*/  UMOV UR18, 0x40 ;  /* 0x0000004000127882 */ /* 0x000fe20000000000 */
[----:B------:R-:W-:Y:S01]  /*12af0*/  IMAD R2, R11, 0x8, R2 ;  /* 0x000000080b027824 */ /* 0x000fe200078e0202 */
[----:B------:R-:W-:Y:S01]  /*12b00*/  R2UR UR9, R3 ;  /* 0x00000000030972ca */ /* 0x000fe200000e0000 */
[----:B------:R-:W-:Y:S01]  /*12b10*/  ULEA UR11, UR11, UR5, 0x7 ;  /* 0x000000050b0b7291 */ /* 0x000fe2000f8e383f */
[----:B------:R-:W-:Y:S01]  /*12b20*/  SHF.L.U32 R3, R12, 0x1f, RZ ;  /* 0x0000001f0c037819 */ /* 0x000fe200000006ff */
[----:B------:R-:W-:-:S02]  /*12b30*/  UIADD3 UR14, UR8, 0x15400, URZ ;  /* 0x00015400080e7890 */ /* 0x000fc4000fffe03f */
[----:B------:R-:W-:Y:S02]  /*12b40*/  UIADD3.X UR5, URZ, UR39, URZ, UP0, !UPT ;  /* 0x000000273f057290 */ /* 0x000fe400087fe43f */
[----:B------:R-:W-:Y:S02]  /*12b50*/  UIADD3 UR15, UR8, 0x17400, URZ ;  /* 0x00017400080f7890 */ /* 0x000fe4000fffe03f */
[----:B------:R-:W-:-:S03]  /*12b60*/  UIADD3 UR16, UR8, 0x19400, URZ ;  /* 0x0001940008107890 */ /* 0x000fc6000fffe03f */
[----:B------:R-:W-:Y:S01]  /*12b70*/  UMOV UR8, UR14 ;  /* 0x0000000e00087c82 */ /* 0x000fe20008000000 */
[----:B------:R-:W-:-:S09]  /*12b80*/  UIADD3 UR9, UR9, 0x30, URZ ;  /* 0x0000003009097890 */ /* 0x000fd2000fffe03f */
        /* <DEDUP_REMOVED lines=9> */
.L_x_9299:
[----:B------:R-:W-:Y:S05]  /*12c20*/  @P0 BRA `(.L_x_9250) ;  /* 0x0000000000140947 */ /* 0x000fea0003800000 */
[----:B------:R-:W-:Y:S01]  /*12c30*/  ISETP.NE.AND P1, PT, R27, RZ, PT ;  /* 0x000000ff1b00720c */ /* 0x000fe20003f25270 */
[----:B0-----:R-:W-:-:S04]  /*12c40*/  IMAD.MOV.U32 R3, RZ, RZ, 0x6000 ;  /* 0x00006000ff037424 */ /* 0x001fc800078e00ff */
[----:B------:R1:W-:Y:S08]  /*12c50*/  SYNCS.ARRIVE.TRANS64 RZ, [R2+URZ+0x50], R3 ;  /* 0x0000500302ff79a7 */ /* 0x0003f0000800003f */
[----:B------:R-:W-:Y:S05]  /*12c60*/  @!P1 BRA `(.L_x_9250) ;  /* 0x0000000000049947 */ /* 0x000fea0003800000 */
[----:B------:R-:W-:Y:S01]  /*12c70*/  BPT.TRAP 0x1 ;  /* 0x000000040000795c */ /* 0x000fe20000300000 */
.L_x_9250:
        /* <DEDUP_REMOVED lines=29> */
.L_x_9245:
[----:B------:R-:W-:Y:S05]  /*12e50*/  BSYNC B1 ;  /* 0x0000000000017941 */ /* 0x000fea0003800000 */
.L_x_9244:
[----:B------:R-:W-:Y:S01]  /*12e60*/  ISETP.GT.AND P0, PT, R13, R26, PT ;  /* 0x0000001a0d00720c */ /* 0x000fe20003f04270 */
[----:B------:R-:W-:-:S12]  /*12e70*/  VIADD R10, R10, 0xfffffffe ;  /* 0xfffffffe0a0a7836 */ /* 0x000fd80000000000 */
[----:B------:R-:W-:Y:S05]  /*12e80*/  @P0 BRA `(.L_x_9251) ;  /* 0xfffffff000700947 */ /* 0x000fea000383ffff */
.L_x_9227:
[----:B------:R-:W-:Y:S05]  /*12e90*/  BSYNC B0 ;  /* 0x0000000000007941 */ /* 0x000fea0003800000 */
.L_x_9226:
[----:B------:R-:W-:Y:S01]  /*12ea0*/  ISETP.NE.AND P0, PT, R27, RZ, PT ;  /* 0x000000ff1b00720c */ /* 0x000fe20003f05270 */
[----:B------:R-:W-:-:S12]  /*12eb0*/  BSSY B0, `(.L_x_9252) ;  /* 0x000000e000007945 */ /* 0x000fd80003800000 */
[----:B------:R-:W-:Y:S05]  /*12ec0*/  @P0 BRA `(.L_x_9253) ;  /* 0x0000000000300947 */ /* 0x000fea0003800000 */
[----:B------:R-:W2:Y:S01]  /*12ed0*/  S2R R9, SR_LANEID ;  /* 0x0000000000097919 */ /* 0x000ea20000000000 */
[----:B------:R-:W-:Y:S01]  /*12ee0*/  VOTEU.ANY UR4, UPT, PT ;  /* 0x0000000000047886 */ /* 0x000fe200038e0100 */
[----:B01----:R-:W0:Y:S01]  /*12ef0*/  LDC.64 R2, c[0x0][0xc38] ;  /* 0x00030e00ff027b82 */ /* 0x003e220000000a00 */
[----:B------:R-:W2:Y:S08]  /*12f00*/  FLO.U32 R4, UR4 ;  /* 0x0000000400047d00 */ /* 0x000eb000080e0000 */
[----:B------:R-:W0:Y:S01]  /*12f10*/  POPC R5, UR4 ;  /* 0x0000000400057d09 */ /* 0x000e220008000000 */
[----:B--2---:R-:W-:-:S13]  /*12f20*/  ISETP.EQ.U32.AND P0, PT, R4, R9, PT ;  /* 0x000000090400720c */ /* 0x004fda0003f02070 */
[----:B0-----:R-:W2:Y:S01]  /*12f30*/  @P0 ATOMG.E.ADD.STRONG.GPU PT, R3, desc[UR48][R2.64], R5 ;  /* 0x00000005020309a8 */ /* 0x001ea200081ee1f0 */
[----:B------:R-:W0:Y:S02]  /*12f40*/  S2R R6, SR_LTMASK ;  /* 0x0000000000067919 */ /* 0x000e240000003900 */
[----:B0-----:R-:W-:-:S04]  /*12f50*/  LOP3.LUT R6, R6, UR4, RZ, 0xc0, !PT ;  /* 0x0000000406067c12 */ /* 0x001fc8000f8ec0ff */
[----:B------:R-:W0:Y:S01]  /*12f60*/  POPC R9, R6 ;  /* 0x0000000600097309 */ /* 0x000e220000000000 */
[----:B--2---:R-:W0:Y:S02]  /*12f70*/  SHFL.IDX PT, R4, R3, R4, 0x1f ;  /* 0x00001f0403047589 */ /* 0x004e2400000e0000 */
[----:B0-----:R-:W-:-:S07]  /*12f80*/  IADD3 R16, R4, UR37, R9 ;  /* 0x0000002504107c10 */ /* 0x001fce000fffe009 */
.L_x_9253:
[----:B------:R-:W-:Y:S05]  /*12f90*/  BSYNC B0 ;  /* 0x0000000000007941 */ /* 0x000fea0003800000 */
.L_x_9252:
[----:B------:R-:W-:Y:S04]  /*12fa0*/  BSSY B0, `(.L_x_9254) ;  /* 0x000002b000007945 */ /* 0x000fe80003800000 */
[----:B------:R-:W-:Y:S05]  /*12fb0*/  @!P6 BRA `(.L_x_9255) ;  /* 0x0000000000a4e947 */ /* 0x000fea0003800000 */
[----:B01----:R-:W-:Y:S01]  /*12fc0*/  IMAD R3, R22, 0x8, R25 ;  /* 0x0000000816037824 */ /* 0x003fe200078e0219 */
[----:B------:R-:W-:-:S04]  /*12fd0*/  SHF.L.U32 R2, R24, 0x1f, RZ ;  /* 0x0000001f18027819 */ /* 0x000fc800000006ff */
[----:B------:R-:W0:Y:S02]  /*12fe0*/  SYNCS.PHASECHK.TRANS64.TRYWAIT P0, [R3+URZ+0x2d860], R2 ;  /* 0x02d86002030075a7 */ /* 0x000e24000800017f */
[----:B0-----:R-:W-:Y:S05]  /*12ff0*/  @!P0 BRA `(.L_x_9256) ;  /* 0x0000001800448947 */ /* 0x001fea0003800000 */
.L_x_9300:
        /* <DEDUP_REMOVED lines=9> */
.L_x_9257:
        /* <DEDUP_REMOVED lines=28> */
.L_x_9255:
[----:B------:R-:W-:Y:S05]  /*13250*/  BSYNC B0 ;  /* 0x0000000000007941 */ /* 0x000fea0003800000 */
.L_x_9254:
[----:B------:R-:W-:-:S05]  /*13260*/  VIADD R22, R22, 0x1 ;  /* 0x0000000116167836 */ /* 0x000fca0000000000 */
[----:B------:R-:W-:-:S04]  /*13270*/  ISETP.NE.AND P0, PT, R22, 0x2, PT ;  /* 0x000000021600780c */ /* 0x000fc80003f05270 */
[----:B01----:R-:W-:Y:S02]  /*13280*/  SEL R3, RZ, 0x1, P0 ;  /* 0x00000001ff037807 */ /* 0x003fe40000000000 */
[----:B------:R-:W-:Y:S02]  /*13290*/  SEL R22, R22, RZ, P0 ;  /* 0x000000ff16167207 */ /* 0x000fe40000000000 */
[----:B------:R-:W-:-:S07]  /*132a0*/  LOP3.LUT R24, R24, R3, RZ, 0x3c, !PT ;  /* 0x0000000318187212 */ /* 0x000fce00078e3cff */
.L_x_9211:
[----:B------:R-:W-:Y:S05]  /*132b0*/  BSYNC B6 ;  /* 0x0000000000067941 */ /* 0x000fea0003800000 */
.L_x_9209:
[----:B------:R-:W-:-:S03]  /*132c0*/  UMOV UR4, 0xffffffff ;  /* 0xffffffff00047882 */ /* 0x000fc60000000000 */
[----:B------:R-:W-:Y:S05]  /*132d0*/  BRA.DIV UR4, `(.L_x_9258) ;  /* 0x0000001604a07947 */ /* 0x000fea000b800000 */
[----:B------:R0:W1:Y:S04]  /*132e0*/  SHFL.IDX PT, R5, R16, RZ, 0x1f ;  /* 0x00001fff10057589 */ /* 0x00006800000e0000 */
[----:B------:R0:W2:Y:S02]  /*132f0*/  SHFL.IDX PT, R4, R16, 0x1, 0x1f ;  /* 0x00201f0010047f89 */ /* 0x0000a400000e0000 */
.L_x_9304:
        /* <DEDUP_REMOVED lines=8> */
[----:B------:R-:W3:Y:S02]  /*13380*/  LDC.64 R2, c[0x0][0xc58] ;  /* 0x00031600ff027b82 */ /* 0x000ee40000000a00 */
[----:B---3--:R-:W-:-:S06]  /*13390*/  IMAD.WIDE R2, R7, 0x4, R2 ;  /* 0x0000000407027825 */ /* 0x008fcc00078e0202 */
[----:B------:R3:W5:Y:S02]  /*133a0*/  LDG.E R2, desc[UR48][R2.64] ;  /* 0x0000003002027981 */ /* 0x000764000c1e1900 */
.L_x_9260:
[----:B------:R-:W-:Y:S05]  /*133b0*/  BSYNC B0 ;  /* 0x0000000000007941 */ /* 0x000fea0003800000 */
.L_x_9259:
[----:B------:R-:W-:-:S03]  /*133c0*/  UMOV UR4, 0xffffffff ;  /* 0xffffffff00047882 */ /* 0x000fc60000000000 */
[----:B------:R-:W-:Y:S05]  /*133d0*/  BRA.DIV UR4, `(.L_x_9261) ;  /* 0x0000001604ac7947 */ /* 0x000fea000b800000 */
[----:B-----5:R-:W4:Y:S01]  /*133e0*/  SHFL.UP PT, R14, R2, 0x1, RZ ;  /* 0x04200000020e7989 */ /* 0x020f2200000e00ff */
[C---:B------:R-:W-:Y:S02]  /*133f0*/  ISETP.NE.AND P0, PT, R27.reuse, RZ, PT ;  /* 0x000000ff1b00720c */ /* 0x040fe40003f05270 */
[C---:B------:R-:W-:Y:S02]  /*13400*/  ISETP.GE.U32.AND P1, PT, R27.reuse, 0x2, PT ;  /* 0x000000021b00780c */ /* 0x040fe40003f26070 */
[----:B----4-:R-:W-:Y:S02]  /*13410*/  SEL R13, R14, RZ, P0 ;  /* 0x000000ff0e0d7207 */ /* 0x010fe40000000000 */
[----:B------:R-:W-:-:S03]  /*13420*/  ISETP.GE.U32.AND P0, PT, R27, 0x4, PT ;  /* 0x000000041b00780c */ /* 0x000fc60003f06070 */
[----:B------:R-:W-:-:S05]  /*13430*/  IMAD.IADD R13, R2, 0x1, R13 ;  /* 0x00000001020d7824 */ /* 0x000fca00078e020d */
[----:B------:R-:W4:Y:S02]  /*13440*/  SHFL.UP PT, R14, R13, 0x2, RZ ;  /* 0x044000000d0e7989 */ /* 0x000f2400000e00ff */
[----:B----4-:R-:W-:Y:S02]  /*13450*/  SEL R14, R14, RZ, P1 ;  /* 0x000000ff0e0e7207 */ /* 0x010fe40000800000 */
[----:B------:R-:W-:-:S03]  /*13460*/  ISETP.GE.U32.AND P1, PT, R27, 0x8, PT ;  /* 0x000000081b00780c */ /* 0x000fc60003f26070 */
[----:B---3--:R-:W-:-:S05]  /*13470*/  IMAD.IADD R3, R13, 0x1, R14 ;  /* 0x000000010d037824 */ /* 0x008fca00078e020e */
[----:B------:R-:W3:Y:S02]  /*13480*/  SHFL.UP PT, R14, R3, 0x4, RZ ;  /* 0x04800000030e7989 */ /* 0x000ee400000e00ff */
[----:B---3--:R-:W-:Y:S02]  /*13490*/  SEL R6, R14, RZ, P0 ;  /* 0x000000ff0e067207 */ /* 0x008fe40000000000 */
[----:B------:R-:W-:-:S03]  /*134a0*/  ISETP.GE.U32.AND P0, PT, R27, 0x10, PT ;  /* 0x000000101b00780c */ /* 0x000fc60003f06070 */
[----:B------:R-:W-:-:S05]  /*134b0*/  IMAD.IADD R6, R3, 0x1, R6 ;  /* 0x0000000103067824 */ /* 0x000fca00078e0206 */
[----:B------:R-:W3:Y:S02]  /*134c0*/  SHFL.UP PT, R14, R6, 0x8, RZ ;  /* 0x05000000060e7989 */ /* 0x000ee400000e00ff */
[----:B---3--:R-:W-:-:S05]  /*134d0*/  SEL R7, R14, RZ, P1 ;  /* 0x000000ff0e077207 */ /* 0x008fca0000800000 */
[----:B------:R-:W-:-:S05]  /*134e0*/  IMAD.IADD R7, R6, 0x1, R7 ;  /* 0x0000000106077824 */ /* 0x000fca00078e0207 */
[----:B------:R-:W3:Y:S02]  /*134f0*/  SHFL.UP PT, R14, R7, 0x10, RZ ;  /* 0x06000000070e7989 */ /* 0x000ee400000e00ff */
[----:B---3--:R-:W-:-:S05]  /*13500*/  SEL R8, R14, RZ, P0 ;  /* 0x000000ff0e087207 */ /* 0x008fca0000000000 */
[----:B------:R-:W-:-:S05]  /*13510*/  IMAD.IADD R8, R7, 0x1, R8 ;  /* 0x0000000107087824 */ /* 0x000fca00078e0208 */
[----:B------:R3:W4:Y:S02]  /*13520*/  SHFL.IDX PT, R14, R8, 0x1f, 0x1f ;  /* 0x03e01f00080e7f89 */ /* 0x00072400000e0000 */
.L_x_9312:
[----:B------:R-:W-:Y:S02]  /*13530*/  ULDC UR4, c[0x0][0xc10] ;  /* 0x0003040000047ab9 */ /* 0x000fe40000000800 */
[----:B------:R-:W-:-:S04]  /*13540*/  IMAD.U32 R6, RZ, RZ, UR4 ;  /* 0x00000004ff067e24 */ /* 0x000fc8000f8e00ff */
[----:B----4-:R-:W-:-:S04]  /*13550*/  IMAD R7, R14, R6, RZ ;  /* 0x000000060e077224 */ /* 0x010fc800078e02ff */
[----:B--2---:R-:W-:-:S05]  /*13560*/  IMAD.IADD R4, R4, 0x1, R7 ;  /* 0x0000000104047824 */ /* 0x004fca00078e0207 */
[----:B-1----:R-:W-:-:S13]  /*13570*/  ISETP.GT.AND P0, PT, R4, R5, PT ;  /* 0x000000050400720c */ /* 0x002fda0003f04270 */
[----:B------:R-:W-:Y:S05]  /*13580*/  @P0 BRA `(.L_x_9262) ;  /* 0x0000000000ac0947 */ /* 0x000fea0003800000 */
[----:B------:R-:W1:Y:S02]  /*13590*/  LDC R0, c[0x0][0xc14] ;  /* 0x00030500ff007b82 */ /* 0x000e640000000800 */
.L_x_9267:
[----:B------:R-:W-:-:S05]  /*135a0*/  VIADD R19, R19, 0x1f ;  /* 0x0000001f13137836 */ /* 0x000fca0000000000 */
[----:B-1----:R-:W-:-:S13]  /*135b0*/  ISETP.GE.AND P0, PT, R19, R0, PT ;  /* 0x000000001300720c */ /* 0x002fda0003f06270 */
[----:B------:R-:W-:Y:S05]  /*135c0*/  @P0 BRA `(.L_x_9263) ;  /* 0x0000000400e00947 */ /* 0x000fea0003800000 */
[C---:B------:R-:W-:Y:S01]  /*135d0*/  IMAD.IADD R7, R27.reuse, 0x1, R19 ;  /* 0x000000011b077824 */ /* 0x040fe200078e0213 */
[----:B------:R-:W-:Y:S01]  /*135e0*/  ISETP.NE.AND P1, PT, R27, 0x1f, PT ;  /* 0x0000001f1b00780c */ /* 0x000fe20003f25270 */
[----:B------:R-:W-:Y:S01]  /*135f0*/  BSSY B0, `(.L_x_9264) ;  /* 0x0000007000007945 */ /* 0x000fe20003800000 */
[----:B------:R-:W-:Y:S02]  /*13600*/  IMAD.MOV.U32 R2, RZ, RZ, RZ ;  /* 0x000000ffff027224 */ /* 0x000fe400078e00ff */
[----:B------:R-:W-:-:S13]  /*13610*/  ISETP.GE.OR P0, PT, R7, R0, !P1 ;  /* 0x000000000700720c */ /* 0x000fda0004f06670 */
[----:B------:R-:W-:Y:S05]  /*13620*/  @P0 BRA `(.L_x_9265) ;  /* 0x00000000000c0947 */ /* 0x000fea0003800000 */
[----:B------:R-:W1:Y:S02]  /*13630*/  LDC.64 R2, c[0x0][0xc58] ;  /* 0x00031600ff027b82 */ /* 0x000e640000000a00 */
[----:B-1----:R-:W-:-:S06]  /*13640*/  IMAD.WIDE R2, R7, 0x4, R2 ;  /* 0x0000000407027825 */ /* 0x002fcc00078e0202 */
[----:B------:R1:W5:Y:S02]  /*13650*/  LDG.E R2, desc[UR48][R2.64] ;  /* 0x0000003002027981 */ /* 0x000364000c1e1900 */
.L_x_9265:
[----:B------:R-:W-:Y:S05]  /*13660*/  BSYNC B0 ;  /* 0x0000000000007941 */ /* 0x000fea0003800000 */
.L_x_9264:
        /* <DEDUP_REMOVED lines=19> */
[----:B------:R-:W3:Y:S02]  /*137a0*/  SHFL.UP PT, R14, R7, 0x10, RZ ;  /* 0x06000000070e7989 */ /* 0x000ee400000e00ff */
[----:B---3--:R-:W-:-:S05]  /*137b0*/  SEL R8, R14, RZ, P0 ;  /* 0x000000ff0e087207 */ /* 0x008fca0000000000 */
[----:B------:R-:W-:-:S05]  /*137c0*/  IMAD.IADD R8, R7, 0x1, R8 ;  /* 0x0000000107087824 */ /* 0x000fca00078e0208 */
[----:B------:R1:W2:Y:S02]  /*137d0*/  SHFL.IDX PT, R14, R8, 0x1f, 0x1f ;  /* 0x03e01f00080e7f89 */ /* 0x0002a400000e0000 */
.L_x_9320:
[----:B------:R-:W-:Y:S02]  /*137e0*/  ULDC UR4, c[0x0][0xc10] ;  /* 0x0003040000047ab9 */ /* 0x000fe40000000800 */
[----:B------:R-:W-:-:S04]  /*137f0*/  IMAD.U32 R6, RZ, RZ, UR4 ;  /* 0x00000004ff067e24 */ /* 0x000fc8000f8e00ff */
[----:B--2---:R-:W-:-:S04]  /*13800*/  IMAD R7, R14, R6, RZ ;  /* 0x000000060e077224 */ /* 0x004fc800078e02ff */
[----:B------:R-:W-:-:S05]  /*13810*/  IMAD.IADD R4, R7, 0x1, R4 ;  /* 0x0000000107047824 */ /* 0x000fca00078e0204 */
[----:B------:R-:W-:-:S13]  /*13820*/  ISETP.GT.AND P0, PT, R4, R5, PT ;  /* 0x000000050400720c */ /* 0x000fda0003f04270 */
[----:B------:R-:W-:Y:S05]  /*13830*/  @!P0 BRA `(.L_x_9267) ;  /* 0xfffffffc00588947 */ /* 0x000fea000383ffff */
.L_x_9262:
[----:B------:R-:W-:Y:S01]  /*13840*/  IMAD.IADD R7, R4, 0x1, -R7 ;  /* 0x0000000104077824 */ /* 0x000fe200078e0a07 */
[----:B------:R-:W-:-:S03]  /*13850*/  UMOV UR4, 0xffffffff ;  /* 0xffffffff00047882 */ /* 0x000fc60000000000 */
[----:B------:R-:W-:-:S05]  /*13860*/  IMAD R4, R8, R6, R7 ;  /* 0x0000000608047224 */ /* 0x000fca00078e0207 */
[----:B------:R-:W-:Y:S01]  /*13870*/  ISETP.GT.AND P6, PT, R4, R5, PT ;  /* 0x000000050400720c */ /* 0x000fe20003fc4270 */
[----:B------:R-:W-:-:S12]  /*13880*/  BRA.DIV UR4, `(.L_x_9268) ;  /* 0x0000001a04207947 */ /* 0x000fd8000b800000 */
[----:B------:R-:W-:-:S04]  /*13890*/  VOTE.ANY R3, PT, !P6 ;  /* 0x0000000000037806 */ /* 0x000fc800070e0100 */
[----:B------:R-:W2:Y:S02]  /*138a0*/  POPC R4, R3 ;  /* 0x0000000300047309 */ /* 0x000ea40000000000 */
[----:B--2---:R2:W4:Y:S02]  /*138b0*/  SHFL.IDX PT, R17, R2, R4, 0x1f ;  /* 0x00001f0402117589 */ /* 0x00452400000e0000 */
.L_x_9324:
[----:B------:R-:W-:Y:S01]  /*138c0*/  ISETP.NE.AND P0, PT, R3, RZ, PT ;  /* 0x000000ff0300720c */ /* 0x000fe20003f05270 */
[----:B------:R-:W-:-:S12]  /*138d0*/  IMAD.MOV.U32 R14, RZ, RZ, RZ ;  /* 0x000000ffff0e7224 */ /* 0x000fd800078e00ff */
[----:B------:R-:W-:Y:S05]  /*138e0*/  @!P0 BRA `(.L_x_9269) ;  /* 0x0000000000108947 */ /* 0x000fea0003800000 */
[----:B------:R-:W-:Y:S01]  /*138f0*/  UMOV UR4, 0xffffffff ;  /* 0xffffffff00047882 */ /* 0x000fe20000000000 */
[----:B------:R-:W-:Y:S02]  /*13900*/  VIADD R12, R4, 0xffffffff ;  /* 0xffffffff040c7836 */ /* 0x000fe40000000000 */
[----:B------:R-:W-:Y:S05]  /*13910*/  BRA.DIV UR4, `(.L_x_9270) ;  /* 0x0000001a04447947 */ /* 0x000fea000b800000 */
[----:B------:R0:W0:Y:S02]  /*13920*/  SHFL.IDX PT, R14, R8, R12, 0x1f ;  /* 0x00001f0c080e7589 */ /* 0x00002400000e0000 */
.L_x_9269:
[----:B--2---:R-:W2:Y:S01]  /*13930*/  LDC.64 R2, c[0x0][0xc68] ;  /* 0x00031a00ff027b82 */ /* 0x004ea20000000a00 */
[----:B------:R-:W-:-:S04]  /*13940*/  IMAD.IADD R19, R4, 0x1, R19 ;  /* 0x0000000104137824 */ /* 0x000fc800078e0213 */
[----:B--2---:R-:W-:-:S05]  /*13950*/  IMAD.WIDE R2, R19, 0x4, R2 ;  /* 0x0000000413027825 */ /* 0x004fca00078e0202 */
[----:B01-3--:R0:W4:Y:S01]  /*13960*/  LDG.E R8, desc[UR48][R2.64] ;  /* 0x0000003002087981 */ /* 0x00b122000c1e1900 */
[----:B------:R-:W-:-:S04]  /*13970*/  IMAD R16, R14, R6, R7 ;  /* 0x000000060e107224 */ /* 0x000fc800078e0207 */
[----:B------:R-:W-:Y:S02]  /*13980*/  IMAD.IADD R5, R5, 0x1, -R16 ;  /* 0x0000000105057824 */ /* 0x000fe400078e0a10 */
[----:B0-----:R-:W-:Y:S02]  /*13990*/  IMAD.MOV.U32 R2, RZ, RZ, RZ ;  /* 0x000000ffff027224 */ /* 0x001fe400078e00ff */
[----:B----4-:R-:W-:-:S05]  /*139a0*/  IMAD R4, R17, R8, RZ ;  /* 0x0000000811047224 */ /* 0x010fca00078e02ff */
        /* <DEDUP_REMOVED lines=28> */
[----:B------:R-:W-:Y:S01]  /*13b70*/  VIADDMNMX R6, R3, R6, R8, PT ;  /* 0x0000000603067246 */ /* 0x000fe20003800108 */
[----:B------:R-:W-:-:S03]  /*13b80*/  IMAD.IADD R7, R4, 0x1, R7 ;  /* 0x0000000104077824 */ /* 0x000fc600078e0207 */
[----:B------:R-:W-:-:S04]  /*13b90*/  IABS R8, R6 ;  /* 0x0000000600087213 */ /* 0x000fc80000000000 */
[----:B------:R-:W0:Y:S08]  /*13ba0*/  I2F.RP R9, R8 ;  /* 0x0000000800097306 */ /* 0x000e300000209400 */
[----:B0-----:R-:W0:Y:S02]  /*13bb0*/  MUFU.RCP R9, R9 ;  /* 0x0000000900097308 */ /* 0x001e240000001000 */
[----:B0-----:R-:W-:Y:S01]  /*13bc0*/  VIADD R3, R9, 0xffffffe ;  /* 0x0ffffffe09037836 */ /* 0x001fe20000000000 */
[----:B------:R-:W-:-:S05]  /*13bd0*/  IABS R9, R6 ;  /* 0x0000000600097213 */ /* 0x000fca0000000000 */
[----:B------:R-:W0:Y:S02]  /*13be0*/  F2I.FTZ.U32.TRUNC.NTZ R3, R3 ;  /* 0x0000000300037305 */ /* 0x000e24000021f000 */
[----:B0-----:R-:W-:-:S04]  /*13bf0*/  IMAD.MOV R11, RZ, RZ, -R3 ;  /* 0x000000ffff0b7224 */ /* 0x001fc800078e0a03 */
[----:B------:R-:W-:-:S04]  /*13c00*/  IMAD R5, R11, R8, RZ ;  /* 0x000000080b057224 */ /* 0x000fc800078e02ff */
[----:B------:R-:W-:Y:S01]  /*13c10*/  IMAD.HI.U32 R2, R3, R5, R2 ;  /* 0x0000000503027227 */ /* 0x000fe200078e0002 */
        /* <DEDUP_REMOVED lines=19> */
.L_x_9263:
[----:B------:R-:W-:Y:S01]  /*13d50*/  UMOV UR4, URZ ;  /* 0x0000003f00047c82 */ /* 0x000fe20008000000 */
[----:B------:R-:W-:Y:S01]  /*13d60*/  UMOV UR5, URZ ;  /* 0x0000003f00057c82 */ /* 0x000fe20008000000 */
[----:B------:R-:W-:Y:S01]  /*13d70*/  ULDC UR6, c[0x0][0xc14] ;  /* 0x0003050000067ab9 */ /* 0x000fe20000000800 */
[----:B0-----:R-:W-:Y:S02]  /*13d80*/  IMAD.MOV.U32 R16, RZ, RZ, R5 ;  /* 0x000000ffff107224 */ /* 0x001fe400078e0005 */
[----:B------:R-:W-:Y:S02]  /*13d90*/  IMAD.U32 R17, RZ, RZ, UR4 ;  /* 0x00000004ff117e24 */ /* 0x000fe4000f8e00ff */
[----:B------:R-:W-:Y:S02]  /*13da0*/  IMAD.U32 R18, RZ, RZ, UR5 ;  /* 0x00000005ff127e24 */ /* 0x000fe4000f8e00ff */
[----:B------:R-:W-:-:S07]  /*13db0*/  IMAD.U32 R19, RZ, RZ, UR6 ;  /* 0x00000006ff137e24 */ /* 0x000fce000f8e00ff */
.L_x_9271:
[----:B------:R-:W-:Y:S01]  /*13dc0*/  ISETP.NE.AND P0, PT, R27, RZ, PT ;  /* 0x000000ff1b00720c */ /* 0x000fe20003f05270 */
[----:B------:R-:W-:Y:S05]  /*13dd0*/  WARPSYNC.ALL ;  /* 0x0000000000007948 */ /* 0x000fea0003800000 */
[----:B------:R-:W-:Y:S07]  /*13de0*/  BAR.SYNC.DEFER_BLOCKING 0x4, 0x1a0 ;  /* 0x0106800000007b1d */ /* 0x000fee0000010000 */
[----:B------:R-:W-:Y:S01]  /*13df0*/  @!P0 MOV R2, 0x400 ;  /* 0x0000040000028802 */ /* 0x000fe20000000f00 */
[----:B------:R-:W0:Y:S03]  /*13e00*/  @!P0 S2R R3, SR_CgaCtaId ;  /* 0x0000000000038919 */ /* 0x000e260000008800 */
[----:B0-----:R-:W-:-:S05]  /*13e10*/  @!P0 LEA R2, R3, R2, 0x18 ;  /* 0x0000000203028211 */ /* 0x001fca00078ec0ff */
[----:B------:R1:W-:Y:S01]  /*13e20*/  @!P0 STS.128 [R2+0x2d8d0], R16 ;  /* 0x02d8d01002008388 */ /* 0x0003e20000000c00 */
[----:B------:R-:W-:Y:S06]  /*13e30*/  BAR.ARV 0x5, 0x1a0 ;  /* 0x0146800000007b1d */ /* 0x000fec0000002000 */
[----:B------:R-:W-:-:S13]  /*13e40*/  ISETP.GE.AND P0, PT, R19, R0, PT ;  /* 0x000000001300720c */ /* 0x000fda0003f06270 */
[----:B------:R-:W-:Y:S05]  /*13e50*/  @!P0 BRA `(.L_x_9272) ;  /* 0xffffffc000988947 */ /* 0x000fea000383ffff */
.L_x_9197:
[----:B------:R-:W2:Y:S01]  /*13e60*/  S2R R3, SR_CgaCtaId ;  /* 0x0000000000037919 */ /* 0x000ea20000008800 */
[----:B------:R-:W-:Y:S01]  /*13e70*/  VIADD R29, R29, 0x1 ;  /* 0x000000011d1d7836 */ /* 0x000fe20000000000 */
[----:B-1----:R-:W-:Y:S01]  /*13e80*/  MOV R2, 0x400 ;  /* 0x0000040000027802 */ /* 0x002fe20000000f00 */
[----:B------:R-:W-:Y:S03]  /*13e90*/  BSSY B0, `(.L_x_9273) ;  /* 0x0000008000007945 */ /* 0x000fe60003800000 */
[----:B0-----:R-:W-:-:S04]  /*13ea0*/  LEA.HI R0, R29, R29, RZ, 0x1 ;  /* 0x0000001d1d007211 */ /* 0x001fc800078f08ff */
[----:B------:R-:W-:-:S05]  /*13eb0*/  LOP3.LUT R0, R0, 0xfffffffe, RZ, 0xc0, !PT ;  /* 0xfffffffe00007812 */ /* 0x000fca00078ec0ff */
[----:B------:R-:W-:-:S05]  /*13ec0*/  IMAD.IADD R0, R29, 0x1, -R0 ;  /* 0x000000011d007824 */ /* 0x000fca00078e0a00 */
[----:B------:R-:W-:Y:S02]  /*13ed0*/  SHF.L.U32 R0, R0, 0x1f, RZ ;  /* 0x0000001f00007819 */ /* 0x000fe400000006ff */
[----:B--2---:R-:W-:-:S04]  /*13ee0*/  LEA R9, R3, R2, 0x18 ;  /* 0x0000000203097211 */ /* 0x004fc800078ec0ff */
[----:B------:R-:W0:Y:S02]  /*13ef0*/  SYNCS.PHASECHK.TRANS64.TRYWAIT P0, [R9+URZ+0x2d820], R0 ;  /* 0x02d82000090075a7 */ /* 0x000e24000800017f */
[----:B0-----:R-:W-:Y:S05]  /*13f00*/  @!P0 BRA `(.L_x_9274) ;  /* 0x0000001000ec8947 */ /* 0x001fea0003800000 */
.L_x_9327:
[----:B------:R-:W-:Y:S05]  /*13f10*/  BSYNC B0 ;  /* 0x0000000000007941 */ /* 0x000fea0003800000 */
.L_x_9273:
[----:B------:R-:W-:-:S03]  /*13f20*/  UMOV UR4, 0xffffffff ;  /* 0xffffffff00047882 */ /* 0x000fc60000000000 */
[----:B------:R-:W-:Y:S05]  /*13f30*/  BRA.DIV UR4, `(.L_x_9275) ;  /* 0x0000001204f47947 */ /* 0x000fea000b800000 */
[----:B0-----:R-:W0:Y:S02]  /*13f40*/  S2R R0, SR_TID.X ;  /* 0x0000000000007919 */ /* 0x001e240000002100 */
[----:B0-----:R-:W-:-:S04]  /*13f50*/  SHF.R.U32.HI R0, RZ, 0x5, R0 ;  /* 0x00000005ff007819 */ /* 0x001fc80000011600 */
[----:B------:R-:W-:-:S05]  /*13f60*/  LOP3.LUT R0, R0, 0x3, RZ, 0xc0, !PT ;  /* 0x0000000300007812 */ /* 0x000fca00078ec0ff */
[----:B------:R0:W1:Y:S02]  /*13f70*/  SHFL.IDX PT, R14, R0, RZ, 0x1f ;  /* 0x00001fff000e7589 */ /* 0x00006400000e0000 */
.L_x_9330:
[----:B-1----:R-:W-:Y:S01]  /*13f80*/  ISETP.NE.AND P0, PT, R14, RZ, PT ;  /* 0x000000ff0e00720c */ /* 0x002fe20003f05270 */
[----:B------:R-:W-:-:S12]  /*13f90*/  BSSY B0, `(.L_x_9276) ;  /* 0x0000024000007945 */ /* 0x000fd80003800000 */
[----:B------:R-:W-:Y:S05]  /*13fa0*/  @P0 BRA `(.L_x_9277) ;  /* 0x0000000000880947 */ /* 0x000fea0003800000 */
[----:B------:R-:W-:-:S03]  /*13fb0*/  UMOV UR4, 0xffffffff ;  /* 0xffffffff00047882 */ /* 0x000fc60000000000 */
[----:B------:R-:W-:Y:S05]  /*13fc0*/  BRA.DIV UR4, `(.L_x_9278) ;  /* 0x0000001604047947 */ /* 0x000fea000b800000 */
[----:B------:R-:W-:-:S13]  /*13fd0*/  ELECT P6, URZ, PT ;  /* 0x00000000003f782f */ /* 0x000fda00038c0000 */
.L_x_9333:
[----:B------:R-:W-:Y:S05]  /*13fe0*/  @!P6 BRA `(.L_x_9277) ;  /* 0x000000000078e947 */ /* 0x000fea0003800000 */
[----:B------:R-:W-:-:S06]  /*13ff0*/  ULOP3.LUT UR4, UR36, 0x2, URZ, 0xfc, !UPT ;  /* 0x0000000224047892 */ /* 0x000fcc000f8efc3f */
[----:B0-----:R-:W-:-:S05]  /*14000*/  IMAD.U32 R0, RZ, RZ, UR4 ;  /* 0x00000004ff007e24 */ /* 0x001fca000f8e00ff */
[----:B------:R-:W-:-:S13]  /*14010*/  ISETP.NE.AND P2, PT, R0, 0x3, PT ;  /* 0x000000030000780c */ /* 0x000fda0003f45270 */
[----:B------:R-:W-:Y:S05]  /*14020*/  @!P2 BRA `(.L_x_9279) ;  /* 0x000000000004a947 */ /* 0x000fea0003800000 */
[----:B------:R-:W-:Y:S01]  /*14030*/  BPT.TRAP 0x1 ;  /* 0x000000040000795c */ /* 0x000fe20000300000 */
.L_x_9279:
        /* <DEDUP_REMOVED lines=12> */
.L_x_9334:
[----:B------:R-:W1:Y:S02]  /*14100*/  SYNCS.PHASECHK.TRANS64.TRYWAIT P0, [R3+URZ], R0 ;  /* 0x00000000030075a7 */ /* 0x000e64000800017f */
[----:B-1----:R-:W-:Y:S05]  /*14110*/  @!P0 BRA `(.L_x_9281) ;  /* 0x0000001000e48947 */ /* 0x002fea0003800000 */
.L_x_9335:
[----:B------:R-:W-:Y:S05]  /*14120*/  @!P2 BRA `(.L_x_9282) ;  /* 0x000000000004a947 */ /* 0x000fea0003800000 */
[----:B------:R-:W-:Y:S01]  /*14130*/  BPT.TRAP 0x1 ;  /* 0x000000040000795c */ /* 0x000fe20000300000 */
.L_x_9282:
[----:B-1----:R-:W-:-:S04]  /*14140*/  VIADD R3, R9, 0x2d860 ;  /* 0x0002d86009037836 */ /* 0x002fc80000000000 */
[----:B------:R-:W-:-:S04]  /*14150*/  IMAD R5, R22, 0x8, R3 ;  /* 0x0000000816057824 */ /* 0x000fc800078e0203 */
[----:B------:R-:W1:Y:S02]  /*14160*/  SYNCS.PHASECHK.TRANS64.TRYWAIT P0, [R5+URZ], R2 ;  /* 0x00000002050075a7 */ /* 0x000e64000800017f */
[----:B-1----:R-:W-:Y:S05]  /*14170*/  @!P0 BRA `(.L_x_9283) ;  /* 0x0000001000e08947 */ /* 0x002fea0003800000 */
.L_x_9336:
[----:B------:R-:W-:-:S07]  /*14180*/  IMAD R3, R4, 0x8, R3 ;  /* 0x0000000804037824 */ /* 0x000fce00078e0203 */
.L_x_9284:
[----:B--2---:R2:W4:Y:S02]  /*14190*/  SYNCS.PHASECHK.TRANS64.TRYWAIT P0, [R3+URZ], R0 ;  /* 0x00000000030075a7 */ /* 0x004524000800017f */
[----:B----4-:R-:W-:Y:S05]  /*141a0*/  @!P0 NANOSLEEP.SYNCS 0x989680 ;  /* 0x009896800000895d */ /* 0x010fea0003900000 */
[----:B------:R-:W4:Y:S02]  /*141b0*/  @!P0 SYNCS.PHASECHK.TRANS64 P0, [R3+URZ], R0 ;  /* 0x00000000030085a7 */ /* 0x000f24000800007f */
[----:B----4-:R-:W-:Y:S05]  /*141c0*/  @!P0 BRA `(.L_x_9284) ;  /* 0xfffffffc00f08947 */ /* 0x010fea000383ffff */
.L_x_9277:
[----:B------:R-:W-:Y:S05]  /*141d0*/  BSYNC B0 ;  /* 0x0000000000007941 */ /* 0x000fea0003800000 */
.L_x_9276:
[----:B------:R-:W-:Y:S05]  /*141e0*/  EXIT ;  /* 0x000000000000794d */ /* 0x000fea0003800000 */
.L_x_9109:
[----:B0-----:R-:W-:-:S04]  /*141f0*/  IMAD.U32 R3, RZ, RZ, UR42 ;  /* 0x0000002aff037e24 */ /* 0x001fc8000f8e00ff */
[----:B------:R0:W1:Y:S03]  /*14200*/  SYNCS.PHASECHK.TRANS64.TRYWAIT P1, [R3+URZ+0x2d800], R0 ;  /* 0x02d80000030075a7 */ /* 0x000066000802017f */
[----:B-1----:R-:W-:Y:S05]  /*14210*/  @!P1 NANOSLEEP.SYNCS 0x989680 ;  /* 0x009896800000995d */ /* 0x002fea0003900000 */
[----:B------:R-:W1:Y:S02]  /*14220*/  @!P1 SYNCS.PHASECHK.TRANS64 P1, [R3+URZ+0x2d800], R0 ;  /* 0x02d80000030095a7 */ /* 0x000e64000802007f */
[----:B-1----:R-:W-:Y:S05]  /*14230*/  @!P1 BRA `(.L_x_9109) ;  /* 0xfffffffc00ec9947 */ /* 0x002fea000383ffff */
[----:B------:R-:W-:Y:S05]  /*14240*/  BRA `(.L_x_9285) ;  /* 0xfffffed8003c7947 */ /* 0x000fea000383ffff */
.L_x_9113:
[----:B-1----:R1:W2:Y:S02]  /*14250*/  SYNCS.PHASECHK.TRANS64.TRYWAIT P2, [R5+URZ+0x2d830], R0 ;  /* 0x02d83000050075a7 */ /* 0x0022a4000804017f */
[----:B--2---:R-:W-:Y:S05]  /*14260*/  @!P2 NANOSLEEP.SYNCS 0x989680 ;  /* 0x009896800000a95d */ /* 0x004fea0003900000 */
[----:B------:R-:W2:Y:S02]  /*14270*/  @!P2 SYNCS.PHASECHK.TRANS64 P2, [R5+URZ+0x2d830], R0 ;  /* 0x02d830000500a5a7 */ /* 0x000ea4000804007f */
[----:B--2---:R-:W-:Y:S05]  /*14280*/  @!P2 BRA `(.L_x_9113) ;  /* 0xfffffffc00f0a947 */ /* 0x004fea000383ffff */
[----:B------:R-:W-:Y:S05]  /*14290*/  BRA `(.L_x_9112) ;  /* 0xfffffed800607947 */ /* 0x000fea000383ffff */
.L_x_9129:
[----:B-1----:R-:W-:-:S04]  /*142a0*/  IMAD.U32 R13, RZ, RZ, UR6 ;  /* 0x00000006ff0d7e24 */ /* 0x002fc8000f8e00ff */
[----:B------:R1:W2:Y:S03]  /*142b0*/  SYNCS.PHASECHK.TRANS64.TRYWAIT P2, [R13+URZ+0x2d830], R12 ;  /* 0x02d8300c0d0075a7 */ /* 0x0002a6000804017f */
[----:B--2---:R-:W-:Y:S05]  /*142c0*/  @!P2 NANOSLEEP.SYNCS 0x989680 ;  /* 0x009896800000a95d */ /* 0x004fea0003900000 */
[----:B------:R-:W2:Y:S02]  /*142d0*/  @!P2 SYNCS.PHASECHK.TRANS64 P2, [R13+URZ+0x2d830], R12 ;  /* 0x02d8300c0d00a5a7 */ /* 0x000ea4000804007f */
[----:B--2---:R-:W-:Y:S05]  /*142e0*/  @!P2 BRA `(.L_x_9129) ;  /* 0xfffffffc00eca947 */ /* 0x004fea000383ffff */
[----:B------:R-:W-:Y:S05]  /*142f0*/  BRA `(.L_x_9126) ;  /* 0xffffff0c001c7947 */ /* 0x000fea000383ffff */
.L_x_9133:
[----:B-1----:R-:W-:-:S04]  /*14300*/  IMAD.U32 R13, RZ, RZ, UR6 ;  /* 0x00000006ff0d7e24 */ /* 0x002fc8000f8e00ff */
[----:B------:R1:W2:Y:S03]  /*14310*/  SYNCS.PHASECHK.TRANS64.TRYWAIT P2, [R13+URZ+0x2d850], R12 ;  /* 0x02d8500c0d0075a7 */ /* 0x0002a6000804017f */
[----:B--2---:R-:W-:Y:S05]  /*14320*/  @!P2 NANOSLEEP.SYNCS 0x989680 ;  /* 0x009896800000a95d */ /* 0x004fea0003900000 */
[----:B------:R-:W2:Y:S02]  /*14330*/  @!P2 SYNCS.PHASECHK.TRANS64 P2, [R13+URZ+0x2d850], R12 ;  /* 0x02d8500c0d00a5a7 */ /* 0x000ea4000804007f */
[----:B--2---:R-:W-:Y:S05]  /*14340*/  @!P2 BRA `(.L_x_9133) ;  /* 0xfffffffc00eca947 */ /* 0x004fea000383ffff */
[----:B------:R-:W-:Y:S05]  /*14350*/  BRA `(.L_x_9130) ;  /* 0xffffff0c00bc7947 */ /* 0x000fea000383ffff */
.L_x_9150:
[----:B-1----:R-:W-:-:S04]  /*14360*/  IMAD.U32 R7, RZ, RZ, UR6 ;  /* 0x00000006ff077e24 */ /* 0x002fc8000f8e00ff */
[----:B------:R1:W3:Y:S03]  /*14370*/  SYNCS.PHASECHK.TRANS64.TRYWAIT P2, [R7+URZ+0x2d830], R0 ;  /* 0x02d83000070075a7 */ /* 0x0002e6000804017f */
[----:B---3--:R-:W-:Y:S05]  /*14380*/  @!P2 NANOSLEEP.SYNCS 0x989680 ;  /* 0x009896800000a95d */ /* 0x008fea0003900000 */
[----:B------:R-:W3:Y:S02]  /*14390*/  @!P2 SYNCS.PHASECHK.TRANS64 P2, [R7+URZ+0x2d830], R0 ;  /* 0x02d830000700a5a7 */ /* 0x000ee4000804007f */
[----:B---3--:R-:W-:Y:S05]  /*143a0*/  @!P2 BRA `(.L_x_9150) ;  /* 0xfffffffc00eca947 */ /* 0x008fea000383ffff */
[----:B------:R-:W-:Y:S05]  /*143b0*/  BRA `(.L_x_9147) ;  /* 0xffffff3c009c7947 */ /* 0x000fea000383ffff */
.L_x_9154:
[----:B-1----:R-:W-:-:S04]  /*143c0*/  IMAD.U32 R7, RZ, RZ, UR6 ;  /* 0x00000006ff077e24 */ /* 0x002fc8000f8e00ff */
[----:B------:R1:W2:Y:S03]  /*143d0*/  SYNCS.PHASECHK.TRANS64.TRYWAIT P2, [R7+URZ+0x2d850], R0 ;  /* 0x02d85000070075a7 */ /* 0x0002a6000804017f */
[----:B--2---:R-:W-:Y:S05]  /*143e0*/  @!P2 NANOSLEEP.SYNCS 0x989680 ;  /* 0x009896800000a95d */ /* 0x004fea0003900000 */
[----:B------:R-:W2:Y:S02]  /*143f0*/  @!P2 SYNCS.PHASECHK.TRANS64 P2, [R7+URZ+0x2d850], R0 ;  /* 0x02d850000700a5a7 */ /* 0x000ea4000804007f */
[----:B--2---:R-:W-:Y:S05]  /*14400*/  @!P2 BRA `(.L_x_9154) ;  /* 0xfffffffc00eca947 */ /* 0x004fea000383ffff */
[----:B------:R-:W-:Y:S05]  /*14410*/  BRA `(.L_x_9151) ;  /* 0xffffff40003c7947 */ /* 0x000fea000383ffff */
.L_x_9160:
[----:B-1----:R-:W-:-:S04]  /*14420*/  IMAD.U32 R7, RZ, RZ, UR6 ;  /* 0x00000006ff077e24 */ /* 0x002fc8000f8e00ff */
[----:B------:R1:W3:Y:S03]  /*14430*/  SYNCS.PHASECHK.TRANS64.TRYWAIT P2, [R7+URZ+0x2d830], R0 ;  /* 0x02d83000070075a7 */ /* 0x0002e6000804017f */
[----:B---3--:R-:W-:Y:S05]  /*14440*/  @!P2 NANOSLEEP.SYNCS 0x989680 ;  /* 0x009896800000a95d */ /* 0x008fea0003900000 */
[----:B------:R-:W3:Y:S02]  /*14450*/  @!P2 SYNCS.PHASECHK.TRANS64 P2, [R7+URZ+0x2d830], R0 ;  /* 0x02d830000700a5a7 */ /* 0x000ee4000804007f */
[----:B---3--:R-:W-:Y:S05]  /*14460*/  @!P2 BRA `(.L_x_9160) ;  /* 0xfffffffc00eca947 */ /* 0x008fea000383ffff */
[----:B------:R-:W-:Y:S05]  /*14470*/  BRA `(.L_x_9157) ;  /* 0xffffff5c00b87947 */ /* 0x000fea000383ffff */
.L_x_9164:
[----:B-1----:R-:W-:-:S04]  /*14480*/  IMAD.U32 R7, RZ, RZ, UR6 ;  /* 0x00000006ff077e24 */ /* 0x002fc8000f8e00ff */
[----:B------:R1:W2:Y:S03]  /*14490*/  SYNCS.PHASECHK.TRANS64.TRYWAIT P2, [R7+URZ+0x2d850], R0 ;  /* 0x02d85000070075a7 */ /* 0x0002a6000804017f */
[----:B--2---:R-:W-:Y:S05]  /*144a0*/  @!P2 NANOSLEEP.SYNCS 0x989680 ;  /* 0x009896800000a95d */ /* 0x004fea0003900000 */
[----:B------:R-:W2:Y:S02]  /*144b0*/  @!P2 SYNCS.PHASECHK.TRANS64 P2, [R7+URZ+0x2d850], R0 ;  /* 0x02d850000700a5a7 */ /* 0x000ea4000804007f */
[----:B--2---:R-:W-:Y:S05]  /*144c0*/  @!P2 BRA `(.L_x_9164) ;  /* 0xfffffffc00eca947 */ /* 0x004fea000383ffff */
[----:B------:R-:W-:Y:S05]  /*144d0*/  BRA `(.L_x_9161) ;  /* 0xffffff6000587947 */ /* 0x000fea000383ffff */
.L_x_9177:
[----:B---3--:R-:W-:-:S04]  /*144e0*/  IMAD.U32 R5, RZ, RZ, UR9 ;  /* 0x00000009ff057e24 */ /* 0x008fc8000f8e00ff */
[----:B------:R3:W0:Y:S03]  /*144f0*/  SYNCS.PHASECHK.TRANS64.TRYWAIT P0, [R5+URZ+0x2d850], R2 ;  /* 0x02d85002050075a7 */ /* 0x000626000800017f */
[----:B0-----:R-:W-:Y:S05]  /*14500*/  @!P0 NANOSLEEP.SYNCS 0x989680 ;  /* 0x009896800000895d */ /* 0x001fea0003900000 */
[----:B------:R-:W0:Y:S02]  /*14510*/  @!P0 SYNCS.PHASECHK.TRANS64 P0, [R5+URZ+0x2d850], R2 ;  /* 0x02d85002050085a7 */ /* 0x000e24000800007f */
[----:B0-----:R-:W-:Y:S05]  /*14520*/  @!P0 BRA `(.L_x_9177) ;  /* 0xfffffffc00ec8947 */ /* 0x001fea000383ffff */
[----:B------:R-:W-:Y:S05]  /*14530*/  BRA `(.L_x_9176) ;  /* 0xffffff8c00707947 */ /* 0x000fea000383ffff */
.L_x_9218:
        /* <DEDUP_REMOVED lines=11> */
.L_x_9287:
[----:B------:R-:W-:Y:S05]  /*145f0*/  BSYNC B0 ;  /* 0x0000000000007941 */ /* 0x000fea0003800000 */
.L_x_9286:
[----:B------:R-:W-:Y:S05]  /*14600*/  BRA `(.L_x_9288) ;  /* 0xffffffc800c87947 */ /* 0x000fea000383ffff */
.L_x_9219:
[----:B------:R-:W-:Y:S01]  /*14610*/  BSSY B0, `(.L_x_9289) ;  /* 0x0000006000007945 */ /* 0x000fe20003800000 */
[----:B------:R-:W-:-:S07]  /*14620*/  IMAD.MOV.U32 R15, RZ, RZ, -0x1 ;  /* 0xffffffffff0f7424 */ /* 0x000fce00078e00ff */
[----:B------:R-:W-:Y:S05]  /*14630*/  WARPSYNC.COLLECTIVE R15, `(.L_x_9290) ;  /* 0x000000000f0c7348 */ /* 0x000fea0003c00000 */
[----:B------:R-:W-:Y:S02]  /*14640*/  ELECT P6, UR62, PT ;  /* 0x00000000003e782f */ /* 0x000fe400038c0000 */
[----:B------:R-:W-:Y:S01]  /*14650*/  MOV R14, UR62 ;  /* 0x0000003e000e7c02 */ /* 0x000fe20008000f00 */
[----:B------:R-:W-:Y:S10]  /*14660*/  ENDCOLLECTIVE ;  /* 0x000000000000791b */ /* 0x000ff40003800000 */
.L_x_9290:
[----:B------:R-:W-:Y:S05]  /*14670*/  BSYNC B0 ;  /* 0x0000000000007941 */ /* 0x000fea0003800000 */
.L_x_9289:
[----:B------:R-:W-:Y:S05]  /*14680*/  BRA `(.L_x_9291) ;  /* 0xffffffc800b87947 */ /* 0x000fea000383ffff */
.L_x_9222:
[----:B-1----:R1:W2:Y:S02]  /*14690*/  SYNCS.PHASECHK.TRANS64.TRYWAIT P0, [R5+URZ+0x2d840], R4 ;  /* 0x02d84004050075a7 */ /* 0x0022a4000800017f */
[----:B--2---:R-:W-:Y:S05]  /*146a0*/  @!P0 NANOSLEEP.SYNCS 0x989680 ;  /* 0x009896800000895d */ /* 0x004fea0003900000 */
[----:B------:R-:W2:Y:S02]  /*146b0*/  @!P0 SYNCS.PHASECHK.TRANS64 P0, [R5+URZ+0x2d840], R4 ;  /* 0x02d84004050085a7 */ /* 0x000ea4000800007f */
[----:B--2---:R-:W-:Y:S05]  /*146c0*/  @!P0 BRA `(.L_x_9222) ;  /* 0xfffffffc00f08947 */ /* 0x004fea000383ffff */
[----:B------:R-:W-:Y:S05]  /*146d0*/  BRA `(.L_x_9292) ;  /* 0xffffffcc000c7947 */ /* 0x000fea000383ffff */
.L_x_9225:
[----:B-1----:R1:W2:Y:S02]  /*146e0*/  SYNCS.PHASECHK.TRANS64.TRYWAIT P0, [R25+URZ+0x2d820], R4 ;  /* 0x02d82004190075a7 */ /* 0x0022a4000800017f */
[----:B--2---:R-:W-:Y:S05]  /*146f0*/  @!P0 NANOSLEEP.SYNCS 0x989680 ;  /* 0x009896800000895d */ /* 0x004fea0003900000 */
[----:B------:R-:W2:Y:S02]  /*14700*/  @!P0 SYNCS.PHASECHK.TRANS64 P0, [R25+URZ+0x2d820], R4 ;  /* 0x02d82004190085a7 */ /* 0x000ea4000800007f */
[----:B--2---:R-:W-:Y:S05]  /*14710*/  @!P0 BRA `(.L_x_9225) ;  /* 0xfffffffc00f08947 */ /* 0x004fea000383ffff */
[----:B------:R-:W-:Y:S05]  /*14720*/  BRA `(.L_x_9293) ;  /* 0xffffffd000347947 */ /* 0x000fea000383ffff */
.L_x_9233:
[----:B0-----:R0:W1:Y:S02]  /*14730*/  SYNCS.PHASECHK.TRANS64.TRYWAIT P0, [R3+URZ+0x2d840], R2 ;  /* 0x02d84002030075a7 */ /* 0x001064000800017f */
[----:B-1----:R-:W-:Y:S05]  /*14740*/  @!P0 NANOSLEEP.SYNCS 0x989680 ;  /* 0x009896800000895d */ /* 0x002fea0003900000 */
[----:B------:R-:W1:Y:S02]  /*14750*/  @!P0 SYNCS.PHASECHK.TRANS64 P0, [R3+URZ+0x2d840], R2 ;  /* 0x02d84002030085a7 */ /* 0x000e64000800007f */
[----:B-1----:R-:W-:Y:S05]  /*14760*/  @!P0 BRA `(.L_x_9233) ;  /* 0xfffffffc00f08947 */ /* 0x002fea000383ffff */
[----:B------:R-:W-:Y:S05]  /*14770*/  BRA `(.L_x_9294) ;  /* 0xffffffd000d87947 */ /* 0x000fea000383ffff */
.L_x_9235:
[----:B0-----:R0:W1:Y:S02]  /*14780*/  SYNCS.PHASECHK.TRANS64.TRYWAIT P0, [R2+URZ+0x60], R5 ;  /* 0x00006005020075a7 */ /* 0x001064000800017f */
[----:B-1----:R-:W-:Y:S05]  /*14790*/  @!P0 NANOSLEEP.SYNCS 0x989680 ;  /* 0x009896800000895d */ /* 0x002fea0003900000 */
[----:B------:R-:W1:Y:S02]  /*147a0*/  @!P0 SYNCS.PHASECHK.TRANS64 P0, [R2+URZ+0x60], R5 ;  /* 0x00006005020085a7 */ /* 0x000e64000800007f */
[----:B-1----:R-:W-:Y:S05]  /*147b0*/  @!P0 BRA `(.L_x_9235) ;  /* 0xfffffffc00f08947 */ /* 0x002fea000383ffff */
[----:B------:R-:W-:Y:S05]  /*147c0*/  BRA `(.L_x_9295) ;  /* 0xffffffd400647947 */ /* 0x000fea000383ffff */
.L_x_9240:
[----:B-1----:R1:W2:Y:S02]  /*147d0*/  SYNCS.PHASECHK.TRANS64.TRYWAIT P0, [R3+URZ+0x2d840], R2 ;  /* 0x02d84002030075a7 */ /* 0x0022a4000800017f */
[----:B--2---:R-:W-:Y:S05]  /*147e0*/  @!P0 NANOSLEEP.SYNCS 0x989680 ;  /* 0x009896800000895d */ /* 0x004fea0003900000 */
[----:B------:R-:W2:Y:S02]  /*147f0*/  @!P0 SYNCS.PHASECHK.TRANS64 P0, [R3+URZ+0x2d840], R2 ;  /* 0x02d84002030085a7 */ /* 0x000ea4000800007f */
[----:B--2---:R-:W-:Y:S05]  /*14800*/  @!P0 BRA `(.L_x_9240) ;  /* 0xfffffffc00f08947 */ /* 0x004fea000383ffff */
[----:B------:R-:W-:Y:S05]  /*14810*/  BRA `(.L_x_9296) ;  /* 0xffffffd800987947 */ /* 0x000fea000383ffff */
.L_x_9242:
[----:B0-----:R0:W1:Y:S02]  /*14820*/  SYNCS.PHASECHK.TRANS64.TRYWAIT P1, [R3+URZ+0x60], R24 ;  /* 0x00006018030075a7 */ /* 0x001064000802017f */
[----:B-1----:R-:W-:Y:S05]  /*14830*/  @!P1 NANOSLEEP.SYNCS 0x989680 ;  /* 0x009896800000995d */ /* 0x002fea0003900000 */
[----:B------:R-:W1:Y:S02]  /*14840*/  @!P1 SYNCS.PHASECHK.TRANS64 P1, [R3+URZ+0x60], R24 ;  /* 0x00006018030095a7 */ /* 0x000e64000802007f */
[----:B-1----:R-:W-:Y:S05]  /*14850*/  @!P1 BRA `(.L_x_9242) ;  /* 0xfffffffc00f09947 */ /* 0x002fea000383ffff */
[----:B------:R-:W-:Y:S05]  /*14860*/  BRA `(.L_x_9297) ;  /* 0xffffffdc00247947 */ /* 0x000fea000383ffff */
.L_x_9247:
[----:B-1----:R1:W2:Y:S02]  /*14870*/  SYNCS.PHASECHK.TRANS64.TRYWAIT P0, [R2+URZ+0x2d840], R3 ;  /* 0x02d84003020075a7 */ /* 0x0022a4000800017f */
[----:B--2---:R-:W-:Y:S05]  /*14880*/  @!P0 NANOSLEEP.SYNCS 0x989680 ;  /* 0x009896800000895d */ /* 0x004fea0003900000 */
[----:B------:R-:W2:Y:S02]  /*14890*/  @!P0 SYNCS.PHASECHK.TRANS64 P0, [R2+URZ+0x2d840], R3 ;  /* 0x02d84003020085a7 */ /* 0x000ea4000800007f */
[----:B--2---:R-:W-:Y:S05]  /*148a0*/  @!P0 BRA `(.L_x_9247) ;  /* 0xfffffffc00f08947 */ /* 0x004fea000383ffff */
[----:B------:R-:W-:Y:S05]  /*148b0*/  BRA `(.L_x_9298) ;  /* 0xffffffe000307947 */ /* 0x000fea000383ffff */
.L_x_9249:
[----:B0-----:R0:W1:Y:S02]  /*148c0*/  SYNCS.PHASECHK.TRANS64.TRYWAIT P1, [R2+URZ+0x60], R3 ;  /* 0x00006003020075a7 */ /* 0x001064000802017f */
[----:B-1----:R-:W-:Y:S05]  /*148d0*/  @!P1 NANOSLEEP.SYNCS 0x989680 ;  /* 0x009896800000995d */ /* 0x002fea0003900000 */
[----:B------:R-:W1:Y:S02]  /*148e0*/  @!P1 SYNCS.PHASECHK.TRANS64 P1, [R2+URZ+0x60], R3 ;  /* 0x00006003020095a7 */ /* 0x000e64000802007f */
[----:B-1----:R-:W-:Y:S05]  /*148f0*/  @!P1 BRA `(.L_x_9249) ;  /* 0xfffffffc00f09947 */ /* 0x002fea000383ffff */
[----:B------:R-:W-:Y:S05]  /*14900*/  BRA `(.L_x_9299) ;  /* 0xffffffe000c47947 */ /* 0x000fea000383ffff */
.L_x_9256:
[----:B0-----:R0:W1:Y:S02]  /*14910*/  SYNCS.PHASECHK.TRANS64.TRYWAIT P0, [R3+URZ+0x2d860], R2 ;  /* 0x02d86002030075a7 */ /* 0x001064000800017f */
[----:B-1----:R-:W-:Y:S05]  /*14920*/  @!P0 NANOSLEEP.SYNCS 0x989680 ;  /* 0x009896800000895d */ /* 0x002fea0003900000 */
[----:B------:R-:W1:Y:S02]  /*14930*/  @!P0 SYNCS.PHASECHK.TRANS64 P0, [R3+URZ+0x2d860], R2 ;  /* 0x02d86002030085a7 */ /* 0x000e64000800007f */
[----:B-1----:R-:W-:Y:S05]  /*14940*/  @!P0 BRA `(.L_x_9256) ;  /* 0xfffffffc00f08947 */ /* 0x002fea000383ffff */
[----:B------:R-:W-:Y:S05]  /*14950*/  BRA `(.L_x_9300) ;  /* 0xffffffe400a87947 */ /* 0x000fea000383ffff */
.L_x_9258:
        /* <DEDUP_REMOVED lines=8> */
.L_x_9302:
[----:B------:R-:W-:Y:S05]  /*149e0*/  BSYNC B0 ;  /* 0x0000000000007941 */ /* 0x000fea0003800000 */
.L_x_9301:
        /* <DEDUP_REMOVED lines=8> */
.L_x_9303:
[----:B------:R-:W-:Y:S01]  /*14a70*/  IMAD.MOV.U32 R4, RZ, RZ, R14 ;  /* 0x000000ffff047224 */ /* 0x000fe200078e000e */
[----:B------:R-:W-:Y:S06]  /*14a80*/  BRA `(.L_x_9304) ;  /* 0xffffffe8001c7947 */ /* 0x000fec000383ffff */
.L_x_9261:
[----:B------:R-:W-:Y:S01]  /*14a90*/  BSSY B0, `(.L_x_9305) ;  /* 0x0000008000007945 */ /* 0x000fe20003800000 */
[----:B-----5:R-:W-:Y:S02]  /*14aa0*/  IMAD.MOV.U32 R13, RZ, RZ, R2 ;  /* 0x000000ffff0d7224 */ /* 0x020fe400078e0002 */
[----:B------:R-:W-:Y:S02]  /*14ab0*/  IMAD.MOV.U32 R12, RZ, RZ, 0x1 ;  /* 0x00000001ff0c7424 */ /* 0x000fe400078e00ff */
[----:B------:R-:W-:Y:S02]  /*14ac0*/  IMAD.MOV.U32 R11, RZ, RZ, RZ ;  /* 0x000000ffff0b7224 */ /* 0x000fe400078e00ff */
[----:B------:R-:W-:-:S07]  /*14ad0*/  IMAD.MOV.U32 R15, RZ, RZ, -0x1 ;  /* 0xffffffffff0f7424 */ /* 0x000fce00078e00ff */
[----:B0123--:R-:W-:Y:S05]  /*14ae0*/  WARPSYNC.COLLECTIVE R15, `(.L_x_9306) ;  /* 0x000000000f087348 */ /* 0x00ffea0003c00000 */
[----:B------:R4:W0:Y:S02]  /*14af0*/  SHFL.UP P6, R14, R13, R12, R11 ;  /* 0x0400000c0d0e7389 */ /* 0x00082400000c000b */
[----:B01234-:R-:W-:Y:S01]  /*14b00*/  ENDCOLLECTIVE ;  /* 0x000000000000791b */ /* 0x01ffe20003800000 */
.L_x_9306:
[----:B------:R-:W-:Y:S05]  /*14b10*/  BSYNC B0 ;  /* 0x0000000000007941 */ /* 0x000fea0003800000 */
.L_x_9305:
        /* <DEDUP_REMOVED lines=10> */
.L_x_9307:
        /* <DEDUP_REMOVED lines=8> */
.L_x_9308:
        /* <DEDUP_REMOVED lines=8> */
.L_x_9309:
        /* <DEDUP_REMOVED lines=8> */
.L_x_9310:
        /* <DEDUP_REMOVED lines=8> */
.L_x_9311:
[----:B------:R-:W-:Y:S05]  /*14dc0*/  BRA `(.L_x_9312) ;  /* 0xffffffe400d87947 */ /* 0x000fea000383ffff */
.L_x_9266:
[----:B------:R-:W-:Y:S01]  /*14dd0*/  BSSY B0, `(.L_x_9313) ;  /* 0x0000008000007945 */ /* 0x000fe20003800000 */
[----:B-----5:R-:W-:Y:S02]  /*14de0*/  IMAD.MOV.U32 R13, RZ, RZ, R2 ;  /* 0x000000ffff0d7224 */ /* 0x020fe400078e0002 */
[----:B------:R-:W-:Y:S02]  /*14df0*/  IMAD.MOV.U32 R12, RZ, RZ, 0x1 ;  /* 0x00000001ff0c7424 */ /* 0x000fe400078e00ff */
[----:B------:R-:W-:Y:S02]  /*14e00*/  IMAD.MOV.U32 R11, RZ, RZ, RZ ;  /* 0x000000ffff0b7224 */ /* 0x000fe400078e00ff */
[----:B------:R-:W-:-:S07]  /*14e10*/  IMAD.MOV.U32 R15, RZ, RZ, -0x1 ;  /* 0xffffffffff0f7424 */ /* 0x000fce00078e00ff */
[----:B01-3--:R-:W-:Y:S05]  /*14e20*/  WARPSYNC.COLLECTIVE R15, `(.L_x_9314) ;  /* 0x000000000f087348 */ /* 0x00bfea0003c00000 */
[----:B------:R2:W4:Y:S02]  /*14e30*/  SHFL.UP P6, R14, R13, R12, R11 ;  /* 0x0400000c0d0e7389 */ /* 0x00052400000c000b */
[----:B01234-:R-:W-:Y:S01]  /*14e40*/  ENDCOLLECTIVE ;  /* 0x000000000000791b */ /* 0x01ffe20003800000 */
.L_x_9314:
[----:B------:R-:W-:Y:S05]  /*14e50*/  BSYNC B0 ;  /* 0x0000000000007941 */ /* 0x000fea0003800000 */
.L_x_9313:
        /* <DEDUP_REMOVED lines=10> */
.L_x_9315:
        /* <DEDUP_REMOVED lines=8> */
.L_x_9316:
        /* <DEDUP_REMOVED lines=8> */
.L_x_9317:
        /* <DEDUP_REMOVED lines=8> */
.L_x_9318:
        /* <DEDUP_REMOVED lines=8> */
.L_x_9319:
[----:B------:R-:W-:Y:S05]  /*15100*/  BRA `(.L_x_9320) ;  /* 0xffffffe400b47947 */ /* 0x000fea000383ffff */
.L_x_9268:
[----:B------:R-:W-:Y:S01]  /*15110*/  BSSY B0, `(.L_x_9321) ;  /* 0x0000006000007945 */ /* 0x000fe20003800000 */
[----:B------:R-:W-:Y:S01]  /*15120*/  PLOP3.LUT P6, PT, P6, PT, PT, 0x8, 0x0 ;  /* 0x000000000000781c */ /* 0x000fe200037ce170 */
[----:B------:R-:W-:-:S12]  /*15130*/  IMAD.MOV.U32 R15, RZ, RZ, -0x1 ;  /* 0xffffffffff0f7424 */ /* 0x000fd800078e00ff */
[----:B01-3--:R-:W-:Y:S05]  /*15140*/  WARPSYNC.COLLECTIVE R15, `(.L_x_9322) ;  /* 0x000000000f087348 */ /* 0x00bfea0003c00000 */
[----:B------:R-:W-:Y:S01]  /*15150*/  VOTE.ANY R14, PT, P6 ;  /* 0x00000000000e7806 */ /* 0x000fe200030e0100 */
[----:B01-3--:R-:W-:Y:S06]  /*15160*/  ENDCOLLECTIVE ;  /* 0x000000000000791b */ /* 0x00bfec0003800000 */
.L_x_9322:
[----:B------:R-:W-:Y:S05]  /*15170*/  BSYNC B0 ;  /* 0x0000000000007941 */ /* 0x000fea0003800000 */
.L_x_9321:
        /* <DEDUP_REMOVED lines=9> */
.L_x_9323:
[----:B------:R-:W-:Y:S01]  /*15210*/  IMAD.MOV.U32 R17, RZ, RZ, R14 ;  /* 0x000000ffff117224 */ /* 0x000fe200078e000e */
[----:B------:R-:W-:Y:S06]  /*15220*/  BRA `(.L_x_9324) ;  /* 0xffffffe400a47947 */ /* 0x000fec000383ffff */
.L_x_9270:
[----:B------:R-:W-:Y:S01]  /*15230*/  BSSY B0, `(.L_x_9325) ;  /* 0x0000007000007945 */ /* 0x000fe20003800000 */
[----:B------:R-:W-:Y:S02]  /*15240*/  IMAD.MOV.U32 R13, RZ, RZ, R8 ;  /* 0x000000ffff0d7224 */ /* 0x000fe400078e0008 */
[----:B------:R-:W-:Y:S02]  /*15250*/  IMAD.MOV.U32 R11, RZ, RZ, 0x1f ;  /* 0x0000001fff0b7424 */ /* 0x000fe400078e00ff */
[----:B------:R-:W-:-:S07]  /*15260*/  IMAD.MOV.U32 R15, RZ, RZ, -0x1 ;  /* 0xffffffffff0f7424 */ /* 0x000fce00078e00ff */
[----:B01234-:R-:W-:Y:S05]  /*15270*/  WARPSYNC.COLLECTIVE R15, `(.L_x_9326) ;  /* 0x000000000f087348 */ /* 0x01ffea0003c00000 */
[----:B------:R0:W0:Y:S02]  /*15280*/  SHFL.IDX P6, R14, R13, R12, R11 ;  /* 0x0000000c0d0e7389 */ /* 0x00002400000c000b */
[----:B01234-:R-:W-:Y:S01]  /*15290*/  ENDCOLLECTIVE ;  /* 0x000000000000791b */ /* 0x01ffe20003800000 */
.L_x_9326:
[----:B------:R-:W-:Y:S05]  /*152a0*/  BSYNC B0 ;  /* 0x0000000000007941 */ /* 0x000fea0003800000 */
.L_x_9325:
[----:B------:R-:W-:Y:S05]  /*152b0*/  BRA `(.L_x_9269) ;  /* 0xffffffe4009c7947 */ /* 0x000fea000383ffff */
.L_x_9274:
[----:B0-----:R0:W1:Y:S02]  /*152c0*/  SYNCS.PHASECHK.TRANS64.TRYWAIT P0, [R9+URZ+0x2d820], R0 ;  /* 0x02d82000090075a7 */ /* 0x001064000800017f */
[----:B-1----:R-:W-:Y:S05]  /*152d0*/  @!P0 NANOSLEEP.SYNCS 0x989680 ;  /* 0x009896800000895d */ /* 0x002fea0003900000 */
[----:B------:R-:W1:Y:S02]  /*152e0*/  @!P0 SYNCS.PHASECHK.TRANS64 P0, [R9+URZ+0x2d820], R0 ;  /* 0x02d82000090085a7 */ /* 0x000e64000800007f */
[----:B-1----:R-:W-:Y:S05]  /*152f0*/  @!P0 BRA `(.L_x_9274) ;  /* 0xfffffffc00f08947 */ /* 0x002fea000383ffff */
[----:B------:R-:W-:Y:S05]  /*15300*/  BRA `(.L_x_9327) ;  /* 0xffffffec00007947 */ /* 0x000fea000383ffff */
.L_x_9275:
        /* <DEDUP_REMOVED lines=8> */
[----:B0--3--:R-:W-:Y:S05]  /*15390*/  WARPSYNC.COLLECTIVE R15, `(.L_x_9329) ;  /* 0x000000000f087348 */ /* 0x009fea0003c00000 */
[----:B------:R1:W2:Y:S02]  /*153a0*/  SHFL.IDX P6, R14, R13, R12, R11 ;  /* 0x0000000c0d0e7389 */ /* 0x0002a400000c000b */
[----:B0123--:R-:W-:Y:S01]  /*153b0*/  ENDCOLLECTIVE ;  /* 0x000000000000791b */ /* 0x00ffe20003800000 */
.L_x_9329:
[----:B------:R-:W-:Y:S05]  /*153c0*/  BSYNC B0 ;  /* 0x0000000000007941 */ /* 0x000fea0003800000 */
.L_x_9328:
[----:B------:R-:W-:Y:S05]  /*153d0*/  BRA `(.L_x_9330) ;  /* 0xffffffe800e87947 */ /* 0x000fea000383ffff */
.L_x_9278:
[----:B------:R-:W-:Y:S01]  /*153e0*/  BSSY B1, `(.L_x_9331) ;  /* 0x0000006000017945 */ /* 0x000fe20003800000 */
[----:B------:R-:W-:-:S07]  /*153f0*/  IMAD.MOV.U32 R15, RZ, RZ, -0x1 ;  /* 0xffffffffff0f7424 */ /* 0x000fce00078e00ff */
[----:B0--3--:R-:W-:Y:S05]  /*15400*/  WARPSYNC.COLLECTIVE R15, `(.L_x_9332) ;  /* 0x000000000f0c7348 */ /* 0x009fea0003c00000 */
[----:B------:R-:W-:Y:S02]  /*15410*/  ELECT P6, UR62, PT ;  /* 0x00000000003e782f */ /* 0x000fe400038c0000 */
[----:B------:R-:W-:Y:S01]  /*15420*/  MOV R14, UR62 ;  /* 0x0000003e000e7c02 */ /* 0x000fe20008000f00 */
[----:B0--3--:R-:W-:Y:S10]  /*15430*/  ENDCOLLECTIVE ;  /* 0x000000000000791b */ /* 0x009ff40003800000 */
.L_x_9332:
[----:B------:R-:W-:Y:S05]  /*15440*/  BSYNC B1 ;  /* 0x0000000000017941 */ /* 0x000fea0003800000 */
.L_x_9331:
[----:B------:R-:W-:Y:S05]  /*15450*/  BRA `(.L_x_9333) ;  /* 0xffffffe800e07947 */ /* 0x000fea000383ffff */
.L_x_9280:
[----:B0-----:R0:W1:Y:S02]  /*15460*/  SYNCS.PHASECHK.TRANS64.TRYWAIT P0, [R7+URZ], R2 ;  /* 0x00000002070075a7 */ /* 0x001064000800017f */
[----:B-1----:R-:W-:Y:S05]  /*15470*/  @!P0 NANOSLEEP.SYNCS 0x989680 ;  /* 0x009896800000895d */ /* 0x002fea0003900000 */
[----:B------:R-:W1:Y:S02]  /*15480*/  @!P0 SYNCS.PHASECHK.TRANS64 P0, [R7+URZ], R2 ;  /* 0x00000002070085a7 */ /* 0x000e64000800007f */
[----:B-1----:R-:W-:Y:S05]  /*15490*/  @!P0 BRA `(.L_x_9280) ;  /* 0xfffffffc00f08947 */ /* 0x002fea000383ffff */
[----:B------:R-:W-:Y:S05]  /*154a0*/  BRA `(.L_x_9334) ;  /* 0xffffffec00147947 */ /* 0x000fea000383ffff */
.L_x_9281:
[----:B-1----:R1:W2:Y:S02]  /*154b0*/  SYNCS.PHASECHK.TRANS64.TRYWAIT P0, [R3+URZ], R0 ;  /* 0x00000000030075a7 */ /* 0x0022a4000800017f */
[----:B--2---:R-:W-:Y:S05]  /*154c0*/  @!P0 NANOSLEEP.SYNCS 0x989680 ;  /* 0x009896800000895d */ /* 0x004fea0003900000 */
[----:B------:R-:W2:Y:S02]  /*154d0*/  @!P0 SYNCS.PHASECHK.TRANS64 P0, [R3+URZ], R0 ;  /* 0x00000000030085a7 */ /* 0x000ea4000800007f */
[----:B--2---:R-:W-:Y:S05]  /*154e0*/  @!P0 BRA `(.L_x_9281) ;  /* 0xfffffffc00f08947 */ /* 0x004fea000383ffff */
[----:B------:R-:W-:Y:S05]  /*154f0*/  BRA `(.L_x_9335) ;  /* 0xffffffec00087947 */ /* 0x000fea000383ffff */
.L_x_9283:
[----:B-1----:R1:W2:Y:S02]  /*15500*/  SYNCS.PHASECHK.TRANS64.TRYWAIT P0, [R5+URZ], R2 ;  /* 0x00000002050075a7 */ /* 0x0022a4000800017f */
[----:B--2---:R-:W-:Y:S05]  /*15510*/  @!P0 NANOSLEEP.SYNCS 0x989680 ;  /* 0x009896800000895d */ /* 0x004fea0003900000 */
[----:B------:R-:W2:Y:S02]  /*15520*/  @!P0 SYNCS.PHASECHK.TRANS64 P0, [R5+URZ], R2 ;  /* 0x00000002050085a7 */ /* 0x000ea4000800007f */
[----:B--2---:R-:W-:Y:S05]  /*15530*/  @!P0 BRA `(.L_x_9283) ;  /* 0xfffffffc00f08947 */ /* 0x004fea000383ffff */
[----:B------:R-:W-:Y:S05]  /*15540*/  BRA `(.L_x_9336) ;  /* 0xffffffec000c7947 */ /* 0x000fea000383ffff */
.L_x_9337:
        /* <DEDUP_REMOVED lines=11> */
.L_x_12783:


//--------------------- .text._ZN7cutlass13device_kernelIN5flash11enable_sm90INS1_16FlashAttnFwdSm90INS1_25CollectiveMainloopFwdSm90ILi2EN4cute5tupleIJNS5_1CILi1EEES8_S8_EEENS6_IJNS7_ILi192EEENS7_ILi128EEENS7_ILi96EEEEEELi96ENS_6half_tEfNS_4arch4Sm90ELb0ELb1ELb0ELb1ELb0ELb1ELb0ELb0ELb1ELb0ELb0ELb0EEENS1_21CollectiveEpilogueFwdINS6_IJSA_SC_SB_EEES9_SE_SG_Li384ELb1ELb0ELb0ELb0EEENS1_36VarlenDynamicPersistentTileSchedulerILi192ELi128ELi384ELi32ELb0ELb0ELb1ELb1ELb0ELb1EEEEEEEEEvNT_6ParamsE --------------------------
	.section	.text._ZN7cutlass13device_kernelIN5flash11enable_sm90INS1_16FlashAttnFwdSm90INS1_25CollectiveMainloopFwdSm90ILi2EN4cute5tupleIJNS5_1CILi1EEES8_S8_EEENS6_IJNS7_ILi192EEENS7_ILi128EEENS7_ILi96EEEEEELi96ENS_6half_tEfNS_4arch4Sm90ELb0ELb1ELb0ELb1ELb0ELb1ELb0ELb0ELb1ELb0ELb0ELb0EEENS1_21CollectiveEpilogueFwdINS6_IJSA_SC_SB_EEES9_SE_SG_Li384ELb1ELb0ELb0ELb0EEENS1_36VarlenDynamicPersistentTileSchedulerILi192ELi128ELi384ELi32ELb0ELb0ELb1ELb1ELb0ELb1EEEEEEEEEvNT_6ParamsE,"ax",@progbits
	.align	128
.text._ZN7cutlass13device_kernelIN5flash11enable_sm90INS1_16FlashAttnFwdSm90INS1_25CollectiveMainloopFwdSm90ILi2EN4cute5tupleIJNS5_1CILi1EEES8_S8_EEENS6_IJNS7_ILi192EEENS7_ILi128EEENS7_ILi96EEEEEELi96ENS_6half_tEfNS_4arch4Sm90ELb0ELb1ELb0ELb1ELb0ELb1ELb0ELb0ELb1ELb0ELb0ELb0EEENS1_21CollectiveEpilogueFwdINS6_IJSA_SC_SB_EEES9_SE_SG_Li384ELb1ELb0ELb0ELb0EEENS1_36VarlenDynamicPersistentTileSchedulerILi192ELi128ELi384ELi32ELb0ELb0ELb1ELb1ELb0ELb1EEEEEEEEEvNT_6ParamsE:
        .type           _ZN7cutlass13device_kernelIN5flash11enable_sm90INS1_16FlashAttnFwdSm90INS1_25CollectiveMainloopFwdSm90ILi2EN4cute5tupleIJNS5_1CILi1EEES8_S8_EEENS6_IJNS7_ILi192EEENS7_ILi128EEENS7_ILi96EEEEEELi96ENS_6half_tEfNS_4arch4Sm90ELb0ELb1ELb0ELb1ELb0ELb1ELb0ELb0ELb1ELb0ELb0ELb0EEENS1_21CollectiveEpilogueFwdINS6_IJSA_SC_SB_EEES9_SE_SG_Li384ELb1ELb0ELb0ELb0EEENS1_36VarlenDynamicPersistentTileSchedulerILi192ELi128ELi384ELi32ELb0ELb0ELb1ELb1ELb0ELb1EEEEEEEEEvNT_6ParamsE,@function
        .size           _ZN7cutlass13device_kernelIN5flash11enable_sm90INS1_16FlashAttnFwdSm90INS1_25CollectiveMainloopFwdSm90ILi2EN4cute5tupleIJNS5_1CILi1EEES8_S8_EEENS6_IJNS7_ILi192EEENS7_ILi128EEENS7_ILi96EEEEEELi96ENS_6half_tEfNS_4arch4Sm90ELb0ELb1ELb0ELb1ELb0ELb1ELb0ELb0ELb1ELb0ELb0ELb0EEENS1_21CollectiveEpilogueFwdINS6_IJSA_SC_SB_EEES9_SE_SG_Li384ELb1ELb0ELb0ELb0EEENS1_36VarlenDynamicPersistentTileSchedulerILi192ELi128ELi384ELi32ELb0ELb0ELb1ELb1ELb0ELb1EEEEEEEEEvNT_6ParamsE,(.L_x_12784 - _ZN7cutlass13device_kernelIN5flash11enable_sm90INS1_16FlashAttnFwdSm90INS1_25CollectiveMainloopFwdSm90ILi2EN4cute5tupleIJNS5_1CILi1EEES8_S8_EEENS6_IJNS7_ILi192EEENS7_ILi128EEENS7_ILi96EEEEEELi96ENS_6half_tEfNS_4arch4Sm90ELb0ELb1ELb0ELb1ELb0ELb1ELb0ELb0ELb1ELb0ELb0ELb0EEENS1_21CollectiveEpilogueFwdINS6_IJSA_SC_SB_EEES9_SE_SG_Li384ELb1ELb0ELb0ELb0EEENS1_36VarlenDynamicPersistentTileSchedulerILi192ELi128ELi384ELi32ELb0ELb0ELb1ELb1ELb0ELb1EEEEEEEEEvNT_6ParamsE)
        .other          _ZN7cutlass13device_kernelIN5flash11enable_sm90INS1_16FlashAttnFwdSm90INS1_25CollectiveMainloopFwdSm90ILi2EN4cute5tupleIJNS5_1CILi1EEES8_S8_EEENS6_IJNS7_ILi192EEENS7_ILi128EEENS7_ILi96EEEEEELi96ENS_6half_tEfNS_4arch4Sm90ELb0ELb1ELb0ELb1ELb0ELb1ELb0ELb0ELb1ELb0ELb0ELb0EEENS1_21CollectiveEpilogueFwdINS6_IJSA_SC_SB_EEES9_SE_SG_Li384ELb1ELb0ELb0ELb0EEENS1_36VarlenDynamicPersistentTileSchedulerILi192ELi128ELi384ELi32ELb0ELb0ELb1ELb1ELb0ELb1EEEEEEEEEvNT_6ParamsE,@"STO_CUDA_ENTRY STV_DEFAULT"
_ZN7cutlass13device_kernelIN5flash11enable_sm90INS1_16FlashAttnFwdSm90INS1_25CollectiveMainloopFwdSm90ILi2EN4cute5tupleIJNS5_1CILi1EEES8_S8_EEENS6_IJNS7_ILi192EEENS7_ILi128EEENS7_ILi96EEEEEELi96ENS_6half_tEfNS_4arch4Sm90ELb0ELb1ELb0ELb1ELb0ELb1ELb0ELb0ELb1ELb0ELb0ELb0EEENS1_21CollectiveEpilogueFwdINS6_IJSA_SC_SB_EEES9_SE_SG_Li384ELb1ELb0ELb0ELb0EEENS1_36VarlenDynamicPersistentTileSchedulerILi192ELi128ELi384ELi32ELb0ELb0ELb1ELb1ELb0ELb1EEEEEEEEEvNT_6ParamsE:
        /* <DEDUP_REMOVED lines=26> */
.L_x_9339:
[----:B------:R-:W-:Y:S05]  /*01a0*/  BSYNC B0 ;  /* 0x0000000000007941 */ /* 0x000fea0003800000 */
.L_x_9338:
        /* <DEDUP_REMOVED lines=40> */
.L_x_9340:
        /* <DEDUP_REMOVED lines=22> */
.L_x_9341:
        /* <DEDUP_REMOVED lines=18> */
.L_x_9342:
        /* <DEDUP_REMOVED lines=22> */
.L_x_9343:
        /* <DEDUP_REMOVED lines=22> */
.L_x_9344:
        /* <DEDUP_REMOVED lines=9> */
.L_x_9347:
[----:B------:R-:W-:-:S08]  /*0a00*/  NOP ;  /* 0x0000000000007918 */ /* 0x000fd00000000000 */
[----:B------:R-:W0:Y:S02]  /*0a10*/  USETMAXREG.TRY_ALLOC.CTAPOOL UP0, 0xa0 ;  /* 0x000000a0000079c8 */ /* 0x000e240008000600 */
[----:B0-----:R-:W-:-:S13]  /*0a20*/  PLOP3.LUT P0, PT, PT, PT, UP0, 0x80, 0x0 ;  /* 0x000000000000781c */ /* 0x001fda0003f0f008 */
[----:B------:R-:W-:Y:S05]  /*0a30*/  @!P0 BRA `(.L_x_9347) ;  /* 0xfffffffc00f08947 */ /* 0x000fea000383ffff */
[----:B------:R-:W3:Y:S01]  /*0a40*/  LDL.LU R0, [R1] ;  /* 0x0000000001007983 */ /* 0x000ee20000300800 */
[----:B--2---:R-:W0:Y:S01]  /*0a50*/  S2R R2, SR_TID.X ;  /* 0x0000000000027919 */ /* 0x004e220000002100 */
        /* <DEDUP_REMOVED lines=12> */
[----:B---3--:R-:W-:-:S04]  /*0b20*/  LOP3.LUT R0, R0, 0xdfffffff, RZ, 0xc0, !PT ;  /* 0xdfffffff00007812 */ /* 0x008fc800078ec0ff */
[----:B------:R-:W-:-:S05]  /*0b30*/  @P0 LOP3.LUT R0, R0, 0x20000000, RZ, 0xfc, !PT ;  /* 0x2000000000000812 */ /* 0x000fca00078efcff */
[----:B------:R1:W-:Y:S01]  /*0b40*/  STL [R1], R0 ;  /* 0x0000000001007387 */ /* 0x0003e20000100800 */
[----:B0-----:R-:W-:-:S13]  /*0b50*/  ISETP.GE.AND P0, PT, R15, UR4, PT ;  /* 0x000000040f007c0c */ /* 0x001fda000bf06270 */
[----:B-1----:R-:W-:Y:S05]  /*0b60*/  @P0 BRA `(.L_x_9348) ;  /* 0x000001f000880947 */ /* 0x002fea0003800000 */
[----:B------:R-:W2:Y:S01]  /*0b70*/  LDL.LU R12, [R1+0xc] ;  /* 0x00000c00010c7983 */ /* 0x000ea20000300800 */
[----:B------:R-:W0:Y:S02]  /*0b80*/  S2R R0, SR_TID.X ;  /* 0x0000000000007919 */ /* 0x000e240000002100 */
[----:B0-----:R-:W-:-:S05]  /*0b90*/  VIADD R0, R0, 0xffffff80 ;  /* 0xffffff8000007836 */ /* 0x001fca0000000000 */
[----:B------:R-:W-:-:S04]  /*0ba0*/  SHF.R.S32.HI R3, RZ, 0x1f, R0 ;  /* 0x0000001fff037819 */ /* 0x000fc80000011400 */
[----:B------:R-:W-:-:S04]  /*0bb0*/  LEA.HI R4, R3, R0, RZ, 0x4 ;  /* 0x0000000003047211 */ /* 0x000fc800078f20ff */
[----:B------:R-:W-:Y:S02]  /*0bc0*/  LOP3.LUT R5, R4, 0xfffffff0, RZ, 0xc0, !PT ;  /* 0xfffffff004057812 */ /* 0x000fe400078ec0ff */
[----:B------:R-:W-:-:S03]  /*0bd0*/  LEA.HI R6, R3, R0, RZ, 0x2 ;  /* 0x0000000003067211 */ /* 0x000fc600078f10ff */
[C---:B------:R-:W-:Y:S01]  /*0be0*/  IMAD.IADD R5, R0.reuse, 0x1, -R5 ;  /* 0x0000000100057824 */ /* 0x040fe200078e0a05 */
[CC--:B------:R-:W-:Y:S02]  /*0bf0*/  LEA.HI R7, R3.reuse, R0.reuse, RZ, 0x5 ;  /* 0x0000000003077211 */ /* 0x0c0fe400078f28ff */
[-C--:B------:R-:W-:Y:S02]  /*0c00*/  LEA.HI R10, R0, R0.reuse, RZ, 0x1 ;  /* 0x00000000000a7211 */ /* 0x080fe400078f08ff */
[----:B------:R-:W-:Y:S02]  /*0c10*/  LEA.HI R3, R3, R0, RZ, 0x7 ;  /* 0x0000000003037211 */ /* 0x000fe400078f38ff */
[--C-:B------:R-:W-:Y:S02]  /*0c20*/  SHF.R.S32.HI R8, RZ, 0x2, R6.reuse ;  /* 0x00000002ff087819 */ /* 0x100fe40000011406 */
[----:B------:R-:W-:Y:S02]  /*0c30*/  SHF.R.S32.HI R17, RZ, 0x1f, R6 ;  /* 0x0000001fff117819 */ /* 0x000fe40000011406 */
[----:B------:R-:W-:-:S02]  /*0c40*/  SHF.R.S32.HI R6, RZ, 0x1f, R5 ;  /* 0x0000001fff067819 */ /* 0x000fc40000011405 */
[----:B------:R-:W-:Y:S02]  /*0c50*/  LOP3.LUT R11, R10, 0xfffffffe, RZ, 0xc0, !PT ;  /* 0xfffffffe0a0b7812 */ /* 0x000fe400078ec0ff */
[----:B------:R-:W-:Y:S02]  /*0c60*/  LOP3.LUT R9, R3, 0xffffff80, RZ, 0xc0, !PT ;  /* 0xffffff8003097812 */ /* 0x000fe400078ec0ff */
[----:B------:R-:W-:Y:S02]  /*0c70*/  SHF.R.S32.HI R3, RZ, 0x4, R4 ;  /* 0x00000004ff037819 */ /* 0x000fe40000011404 */
[----:B------:R-:W-:Y:S01]  /*0c80*/  LEA.HI R6, R6, R5, RZ, 0x3 ;  /* 0x0000000506067211 */ /* 0x000fe200078f18ff */
[----:B------:R-:W-:Y:S01]  /*0c90*/  IMAD.IADD R11, R0, 0x1, -R11 ;  /* 0x00000001000b7824 */ /* 0x000fe200078e0a0b */
[----:B------:R-:W-:Y:S01]  /*0ca0*/  LEA.HI R4, R4, R3, RZ, 0x1 ;  /* 0x0000000304047211 */ /* 0x000fe200078f08ff */
[----:B------:R-:W-:Y:S01]  /*0cb0*/  IMAD.IADD R9, R0, 0x1, -R9 ;  /* 0x0000000100097824 */ /* 0x000fe200078e0a09 */
[----:B------:R-:W-:-:S02]  /*0cc0*/  LOP3.LUT R0, R6, 0xfffffff8, RZ, 0xc0, !PT ;  /* 0xfffffff806007812 */ /* 0x000fc400078ec0ff */
[----:B------:R-:W-:-:S03]  /*0cd0*/  LOP3.LUT R4, R4, 0x1ffffffe, RZ, 0xc0, !PT ;  /* 0x1ffffffe04047812 */ /* 0x000fc600078ec0ff */
[----:B------:R-:W-:Y:S02]  /*0ce0*/  IMAD.IADD R0, R5, 0x1, -R0 ;  /* 0x0000000105007824 */ /* 0x000fe400078e0a00 */
[----:B------:R-:W-:Y:S02]  /*0cf0*/  IMAD.IADD R4, R3, 0x1, -R4 ;  /* 0x0000000103047824 */ /* 0x000fe400078e0a04 */
[----:B------:R-:W-:Y:S01]  /*0d00*/  IMAD.SHL.U32 R5, R0, 0x40, RZ ;  /* 0x0000004000057824 */ /* 0x000fe200078e00ff */
[----:B------:R-:W-:Y:S02]  /*0d10*/  LEA.HI R17, R17, R8, RZ, 0x2 ;  /* 0x0000000811117211 */ /* 0x000fe400078f10ff */
[----:B------:R-:W-:Y:S01]  /*0d20*/  SHF.R.S32.HI R23, RZ, 0x1, R10 ;  /* 0x00000001ff177819 */ /* 0x000fe2000001140a */
[----:B------:R-:W-:Y:S01]  /*0d30*/  IMAD.SHL.U32 R4, R4, 0x8, RZ ;  /* 0x0000000804047824 */ /* 0x000fe200078e00ff */
[----:B------:R-:W-:Y:S01]  /*0d40*/  LOP3.LUT R5, R5, 0x1c0, RZ, 0xc0, !PT ;  /* 0x000001c005057812 */ /* 0x000fe200078ec0ff */
[----:B------:R-:W-:Y:S01]  /*0d50*/  IMAD.SHL.U32 R6, R6, 0x40, RZ ;  /* 0x0000004006067824 */ /* 0x000fe200078e00ff */
[----:B------:R-:W-:-:S02]  /*0d60*/  LOP3.LUT R17, R17, 0xfffffffc, RZ, 0xc0, !PT ;  /* 0xfffffffc11117812 */ /* 0x000fc400078ec0ff */
[----:B------:R-:W-:Y:S02]  /*0d70*/  LEA.HI R10, R10, R23, RZ, 0x1 ;  /* 0x000000170a0a7211 */ /* 0x000fe400078f08ff */
[----:B------:R-:W-:Y:S01]  /*0d80*/  R2P PR, R0, 0x6 ;  /* 0x0000000600007804 */ /* 0x000fe20000000000 */
[----:B------:R-:W-:Y:S01]  /*0d90*/  VIADD R0, R2, 0xc400 ;  /* 0x0000c40002007836 */ /* 0x000fe20000000000 */
[----:B------:R-:W-:Y:S01]  /*0da0*/  LOP3.LUT R4, R5, 0x8, R4, 0xf8, !PT ;  /* 0x0000000805047812 */ /* 0x000fe200078ef804 */
[----:B------:R-:W-:Y:S01]  /*0db0*/  STL [R1+0x34], R13 ;  /* 0x0000340d01007387 */ /* 0x000fe20000100800 */
[----:B------:R-:W-:Y:S01]  /*0dc0*/  SHF.R.S32.HI R7, RZ, 0x5, R7 ;  /* 0x00000005ff077819 */ /* 0x000fe20000011407 */
[----:B------:R-:W-:Y:S01]  /*0dd0*/  IMAD.IADD R17, R8, 0x1, -R17 ;  /* 0x0000000108117824 */ /* 0x000fe200078e0a11 */
[----:B------:R-:W-:Y:S01]  /*0de0*/  LOP3.LUT R10, R10, 0x7fffffe, RZ, 0xc0, !PT ;  /* 0x07fffffe0a0a7812 */ /* 0x000fe200078ec0ff */
[----:B------:R-:W-:Y:S01]  /*0df0*/  STL [R1+0x38], R14 ;  /* 0x0000380e01007387 */ /* 0x000fe20000100800 */
[----:B------:R-:W-:-:S02]  /*0e00*/  LOP3.LUT R6, R6, 0x7ffffe00, RZ, 0xc0, !PT ;  /* 0x7ffffe0006067812 */ /* 0x000fc400078ec0ff */
[----:B------:R-:W-:Y:S01]  /*0e10*/  SHF.R.U32.HI R5, RZ, 0x3, R5 ;  /* 0x00000003ff057819 */ /* 0x000fe20000011605 */
[----:B------:R-:W-:Y:S01]  /*0e20*/  STL [R1+0x3c], R15 ;  /* 0x00003c0f01007387 */ /* 0x000fe20000100800 */
[----:B------:R-:W-:Y:S02]  /*0e30*/  IMAD.IADD R10, R23, 0x1, -R10 ;  /* 0x00000001170a7824 */ /* 0x000fe400078e0a0a */
[----:B------:R-:W-:Y:S01]  /*0e40*/  LOP3.LUT R5, R4, R5, RZ, 0x3c, !PT ;  /* 0x0000000504057212 */ /* 0x000fe200078e3cff */
[----:B------:R-:W-:Y:S01]  /*0e50*/  STL [R1+0x50], RZ ;  /* 0x000050ff01007387 */ /* 0x000fe20000100800 */
[----:B------:R-:W-:-:S03]  /*0e60*/  IMAD R6, R7, 0x400, R6 ;  /* 0x0000040007067824 */ /* 0x000fc600078e0206 */
[----:B------:R0:W-:Y:S01]  /*0e70*/  STL [R1+0x58], R0 ;  /* 0x0000580001007387 */ /* 0x0001e20000100800 */
[----:B------:R-:W-:Y:S02]  /*0e80*/  IMAD R10, R3, 0x8, R10 ;  /* 0x00000008030a7824 */ /* 0x000fe400078e020a */
[----:B------:R-:W-:Y:S02]  /*0e90*/  IMAD.IADD R5, R6, 0x1, R5 ;  /* 0x0000000106057824 */ /* 0x000fe400078e0205 */
[----:B------:R-:W-:Y:S02]  /*0ea0*/  IMAD.SHL.U32 R19, R11, 0x8, RZ ;  /* 0x000000080b137824 */ /* 0x000fe400078e00ff */
[----:B0-----:R-:W-:Y:S02]  /*0eb0*/  IMAD.SHL.U32 R0, R17, 0x40, RZ ;  /* 0x0000004011007824 */ /* 0x001fe400078e00ff */
[----:B------:R-:W-:-:S03]  /*0ec0*/  IMAD R137, R5, 0x2, R2 ;  /* 0x0000000205897824 */ /* 0x000fc600078e0202 */
[----:B------:R-:W-:-:S04]  /*0ed0*/  LOP3.LUT R3, R0, 0xc0, RZ, 0xc0, !PT ;  /* 0x000000c000037812 */ /* 0x000fc800078ec0ff */
[----:B------:R-:W-:Y:S02]  /*0ee0*/  LOP3.LUT R0, R3, 0x8, R19, 0xf8, !PT ;  /* 0x0000000803007812 */ /* 0x000fe400078ef813 */
[----:B------:R-:W-:Y:S01]  /*0ef0*/  SHF.R.U32.HI R5, RZ, 0x3, R3 ;  /* 0x00000003ff057819 */ /* 0x000fe20000011603 */
[----:B------:R-:W-:Y:S01]  /*0f00*/  VIADD R139, R137, 0x21800 ;  /* 0x00021800898b7836 */ /* 0x000fe20000000000 */
[----:B------:R-:W-:Y:S01]  /*0f10*/  SHF.R.S32.HI R4, RZ, 0x1f, R23 ;  /* 0x0000001fff047819 */ /* 0x000fe20000011417 */
[----:B------:R-:W-:Y:S01]  /*0f20*/  VIADD R4, R19, 0x10 ;  /* 0x0000001013047836 */ /* 0x000fe20000000000 */
[----:B------:R-:W-:Y:S01]  /*0f30*/  LOP3.LUT R0, R0, R5, RZ, 0x3c, !PT ;  /* 0x0000000500007212 */ /* 0x000fe200078e3cff */
[----:B------:R-:W-:Y:S01]  /*0f40*/  STL [R1+0x8], RZ ;  /* 0x000008ff01007387 */ /* 0x000fe20000100800 */
[----:B------:R-:W-:-:S03]  /*0f50*/  IMAD.SHL.U32 R4, R10, 0x20, RZ ;  /* 0x000000200a047824 */ /* 0x000fc600078e00ff */
[----:B------:R0:W-:Y:S01]  /*0f60*/  STL [R1+0x18], R3 ;  /* 0x0000180301007387 */ /* 0x0001e20000100800 */
[----:B------:R-:W-:-:S03]  /*0f70*/  IMAD.IADD R0, R4, 0x1, R0 ;  /* 0x0000000104007824 */ /* 0x000fc600078e0200 */
[----:B------:R-:W-:Y:S01]  /*0f80*/  STL [R1+0x1c], R5 ;  /* 0x00001c0501007387 */ /* 0x000fe20000100800 */
[----:B0-----:R-:W-:Y:S02]  /*0f90*/  VIADD R3, R137, 0x21820 ;  /* 0x0002182089037836 */ /* 0x001fe40000000000 */
[----:B------:R-:W-:Y:S01]  /*0fa0*/  @P1 VIADD R3, R139, 0xffffffe0 ;  /* 0xffffffe08b031836 */ /* 0x000fe20000000000 */
[----:B------:R-:W-:Y:S04]  /*0fb0*/  STL [R1+0x20], R4 ;  /* 0x0000200401007387 */ /* 0x000fe80000100800 */
[----:B------:R-:W-:Y:S04]  /*0fc0*/  STL [R1+0x28], R3 ;  /* 0x0000280301007387 */ /* 0x000fe80000100800 */
[----:B------:R0:W-:Y:S02]  /*0fd0*/  STL [R1+0x44], R0 ;  /* 0x0000440001007387 */ /* 0x0001e40000100800 */
[----:B0-----:R-:W-:-:S05]  /*0fe0*/  VIADD R0, R3, 0x6000 ;  /* 0x0000600003007836 */ /* 0x001fca0000000000 */
[----:B------:R0:W-:Y:S01]  /*0ff0*/  STL [R1+0x2c], R0 ;  /* 0x00002c0001007387 */ /* 0x0001e20000100800 */
[----:B------:R-:W-:Y:S01]  /*1000*/  SHF.R.S32.HI R8, RZ, 0x1f, R9 ;  /* 0x0000001fff087819 */ /* 0x000fe20000011409 */
[----:B------:R-:W-:-:S03]  /*1010*/  IMAD.MOV.U32 R138, RZ, RZ, 0x40 ;  /* 0x00000040ff8a7424 */ /* 0x000fc600078e00ff */
[----:B------:R-:W-:Y:S02]  /*1020*/  LEA.HI R8, R8, R9, RZ, 0x2 ;  /* 0x0000000908087211 */ /* 0x000fe400078f10ff */
[----:B------:R-:W-:Y:S02]  /*1030*/  SEL R138, R138, 0xffffffc0, !P2 ;  /* 0xffffffc08a8a7807 */ /* 0x000fe40005000000 */
[----:B------:R-:W-:Y:S01]  /*1040*/  LOP3.LUT R8, R8, 0x7ffffffc, RZ, 0xc0, !PT ;  /* 0x7ffffffc08087812 */ /* 0x000fe200078ec0ff */
[----:B------:R-:W-:Y:S02]  /*1050*/  IMAD.MOV.U32 R18, RZ, RZ, RZ ;  /* 0x000000ffff127224 */ /* 0x000fe400078e00ff */
[----:B------:R-:W-:Y:S02]  /*1060*/  IMAD.IADD R139, R139, 0x1, R138 ;  /* 0x000000018b8b7824 */ /* 0x000fe400078e028a */
[----:B------:R-:W-:Y:S02]  /*1070*/  IMAD.IADD R136, R9, 0x1, -R8 ;  /* 0x0000000109887824 */ /* 0x000fe400078e0a08 */
[----:B------:R-:W-:-:S02]  /*1080*/  IMAD.MOV.U32 R22, RZ, RZ, RZ ;  /* 0x000000ffff167224 */ /* 0x000fc400078e00ff */
[----:B------:R-:W-:Y:S02]  /*1090*/  IMAD.MOV.U32 R17, RZ, RZ, RZ ;  /* 0x000000ffff117224 */ /* 0x000fe400078e00ff */
[----:B------:R-:W-:Y:S02]  /*10a0*/  IMAD.SHL.U32 R16, R11, 0x4, RZ ;  /* 0x000000040b107824 */ /* 0x000fe400078e00ff */
[----:B------:R-:W-:Y:S02]  /*10b0*/  VIADD R5, R19, 0x20 ;  /* 0x0000002013057836 */ /* 0x000fe40000000000 */
[----:B------:R-:W-:Y:S01]  /*10c0*/  IMAD.IADD R138, R138, 0x1, R3 ;  /* 0x000000018a8a7824 */ /* 0x000fe200078e0203 */
[----:B0-2---:R-:W-:-:S07]  /*10d0*/  LOP3.LUT R157, R12, 0x1, RZ, 0xfc, !PT ;  /* 0x000000010c9d7812 */ /* 0x005fce00078efcff */
.L_x_9557:
[----:B0-2--5:R-:W2:Y:S01]  /*10e0*/  LDL R30, [R1+0x3c] ;  /* 0x00003c00011e7983 */ /* 0x025ea20000100800 */
[----:B------:R-:W-:Y:S05]  /*10f0*/  YIELD ;  /* 0x0000000000007946 */ /* 0x000fea0003800000 */
[----:B------:R-:W-:Y:S01]  /*1100*/  ULDC.64 UR4, c[0x0][0xa28] ;  /* 0x00028a0000047ab9 */ /* 0x000fe20000000a00 */
[----:B-1-3--:R-:W2:Y:S01]  /*1110*/  LDC.64 R6, c[0x0][0xa08] ;  /* 0x00028200ff067b82 */ /* 0x00aea20000000a00 */
        /* <DEDUP_REMOVED lines=9> */
[----:B------:R-:W0:Y:S08]  /*11b0*/  @P1 LDC.64 R4, c[0x0][0xa28] ;  /* 0x00028a00ff041b82 */ /* 0x000e300000000a00 */
[----:B------:R-:W1:Y:S01]  /*11c0*/  @P2 LDC.64 R8, c[0x0][0xa18] ;  /* 0x00028600ff082b82 */ /* 0x000e620000000a00 */
[----:B------:R-:W-:Y:S01]  /*11d0*/  ULDC UR4, c[0x0][0x288] ;  /* 0x0000a20000047ab9 */ /* 0x000fe20000000800 */
[----:B------:R-:W-:Y:S01]  /*11e0*/  ISETP.NE.AND.EX P0, PT, RZ, UR5, PT, P0 ;  /* 0x00000005ff007c0c */ /* 0x000fe2000bf05300 */
[----:B------:R-:W-:Y:S01]  /*11f0*/  IMAD.U32 R3, RZ, RZ, UR4 ;  /* 0x00000004ff037e24 */ /* 0x000fe2000f8e00ff */
[----:B------:R-:W-:Y:S01]  /*1200*/  ULDC.64 UR4, c[0x0][0x3f8] ;  /* 0x0000fe0000047ab9 */ /* 0x000fe20000000a00 */
[----:B--2---:R-:W-:-:S04]  /*1210*/  IMAD.WIDE R10, R30, 0x4, R6 ;  /* 0x000000041e0a7825 */ /* 0x004fc800078e0206 */
[----:B-1----:R-:W-:-:S06]  /*1220*/  @P2 IMAD.WIDE R6, R30, 0x4, R8 ;  /* 0x000000041e062825 */ /* 0x002fcc00078e0208 */
[----:B------:R1:W5:Y:S01]  /*1230*/  @P0 LDG.E R72, desc[UR38][R10.64] ;  /* 0x000000260a480981 */ /* 0x000362000c1e1900 */
[----:B0-----:R-:W-:-:S03]  /*1240*/  @P1 IMAD.WIDE R4, R30, 0x4, R4 ;  /* 0x000000041e041825 */ /* 0x001fc600078e0204 */
[----:B------:R-:W2:Y:S04]  /*1250*/  @P2 LDG.E R3, desc[UR38][R6.64] ;  /* 0x0000002606032981 */ /* 0x000ea8000c1e1900 */
        /* <DEDUP_REMOVED lines=10> */
[----:B--2---:R1:W-:Y:S01]  /*1300*/  STL [R1+0x40], R3 ;  /* 0x0000400301007387 */ /* 0x0043e20000100800 */
[----:B------:R-:W-:Y:S01]  /*1310*/  IMAD.MOV.U32 R14, RZ, RZ, R3 ;  /* 0x000000ffff0e7224 */ /* 0x000fe200078e0003 */
[----:B------:R-:W-:Y:S06]  /*1320*/  @P2 BRA `(.L_x_9349) ;  /* 0x0000000000282947 */ /* 0x000fec0003800000 */
[----:B------:R-:W-:Y:S02]  /*1330*/  ULDC.64 UR4, c[0x0][0xa00] ;  /* 0x0002800000047ab9 */ /* 0x000fe40000000a00 */
[----:B------:R-:W-:-:S04]  /*1340*/  ISETP.NE.U32.AND P1, PT, RZ, UR4, PT ;  /* 0x00000004ff007c0c */ /* 0x000fc8000bf25070 */
[----:B------:R-:W-:-:S13]  /*1350*/  ISETP.NE.AND.EX P1, PT, RZ, UR5, PT, P1 ;  /* 0x00000005ff007c0c */ /* 0x000fda000bf25310 */
[----:B------:R-:W-:Y:S05]  /*1360*/  @!P1 BRA `(.L_x_9349) ;  /* 0x0000000000189947 */ /* 0x000fea0003800000 */
[----:B-1----:R-:W0:Y:S02]  /*1370*/  LDC.64 R4, c[0x0][0xa00] ;  /* 0x00028000ff047b82 */ /* 0x002e240000000a00 */
[----:B0-----:R-:W-:-:S05]  /*1380*/  IMAD.WIDE R4, R30, 0x4, R4 ;  /* 0x000000041e047825 */ /* 0x001fca00078e0204 */
[----:B------:R-:W2:Y:S04]  /*1390*/  LDG.E R3, desc[UR38][R4.64] ;  /* 0x0000002604037981 */ /* 0x000ea8000c1e1900 */
[----:B------:R-:W2:Y:S02]  /*13a0*/  LDG.E R6, desc[UR38][R4.64+0x4] ;  /* 0x0000042604067981 */ /* 0x000ea4000c1e1900 */
[----:B--2---:R-:W-:-:S05]  /*13b0*/  IMAD.IADD R14, R6, 0x1, -R3 ;  /* 0x00000001060e7824 */ /* 0x004fca00078e0a03 */
[----:B------:R0:W-:Y:S02]  /*13c0*/  STL [R1+0x40], R14 ;  /* 0x0000400e01007387 */ /* 0x0001e40000100800 */
.L_x_9349:
[----:B------:R-:W2:Y:S01]  /*13d0*/  LDL R13, [R1+0x34] ;  /* 0x00003400010d7983 */ /* 0x000ea20000100800 */
[----:B------:R-:W-:-:S03]  /*13e0*/  ULDC.64 UR4, c[0x0][0xa20] ;  /* 0x0002880000047ab9 */ /* 0x000fc60000000a00 */
[----:B------:R-:W3:Y:S01]  /*13f0*/  LDL R29, [R1+0x38] ;  /* 0x00003800011d7983 */ /* 0x000ee20000100800 */
[----:B------:R-:W-:-:S04]  /*1400*/  ISETP.NE.U32.AND P1, PT, RZ, UR4, PT ;  /* 0x00000004ff007c0c */ /* 0x000fc8000bf25070 */
[----:B------:R-:W-:Y:S01]  /*1410*/  ISETP.NE.AND.EX P1, PT, RZ, UR5, PT, P1 ;  /* 0x00000005ff007c0c */ /* 0x000fe2000bf25310 */
[----:B--2---:R2:W-:Y:S04]  /*1420*/  STL [R1+0x54], R13 ;  /* 0x0000540d01007387 */ /* 0x0045e80000100800 */
[----:B---3--:R2:W-:Y:S04]  /*1430*/  STL [R1+0x48], R29 ;  /* 0x0000481d01007387 */ /* 0x0085e80000100800 */
[----:B------:R2:W-:Y:S04]  /*1440*/  STL [R1+0x4c], R30 ;  /* 0x00004c1e01007387 */ /* 0x0005e80000100800 */
[----:B------:R-:W-:Y:S05]  /*1450*/  @!P1 BRA `(.L_x_9350) ;  /* 0x0000000000109947 */ /* 0x000fea0003800000 */
[----:B-1----:R-:W1:Y:S02]  /*1460*/  LDC.64 R4, c[0x0][0xa20] ;  /* 0x00028800ff047b82 */ /* 0x002e640000000a00 */
[----:B-1----:R-:W-:-:S05]  /*1470*/  IMAD.WIDE R4, R30, 0x4, R4 ;  /* 0x000000041e047825 */ /* 0x002fca00078e0204 */
[----:B------:R3:W5:Y:S01]  /*1480*/  LDG.E R27, desc[UR38][R4.64] ;  /* 0x00000026041b7981 */ /* 0x000762000c1e1900 */
[----:B------:R-:W-:Y:S05]  /*1490*/  BRA `(.L_x_9351) ;  /* 0x0000000000107947 */ /* 0x000fea0003800000 */
.L_x_9350:
[----:B------:R-:W-:Y:S05]  /*14a0*/  @!P0 BRA `(.L_x_9351) ;  /* 0x00000000000c8947 */ /* 0x000fea0003800000 */
[----:B-1----:R-:W3:Y:S04]  /*14b0*/  LDG.E R4, desc[UR38][R10.64] ;  /* 0x000000260a047981 */ /* 0x002ee8000c1e1900 */
[----:B------:R-:W3:Y:S02]  /*14c0*/  LDG.E R27, desc[UR38][R10.64+0x4] ;  /* 0x000004260a1b7981 */ /* 0x000ee4000c1e1900 */
[----:B---3--:R-:W-:-:S07]  /*14d0*/  IMAD.IADD R27, R27, 0x1, -R4 ;  /* 0x000000011b1b7824 */ /* 0x008fce00078e0a04 */
.L_x_9351:
[----:B------:R-:W-:Y:S01]  /*14e0*/  ULDC.64 UR4, c[0x0][0xa10] ;  /* 0x0002840000047ab9 */ /* 0x000fe20000000a00 */
[----:B-1----:R-:W1:Y:S01]  /*14f0*/  LDC.64 R10, c[0x0][0x9e0] ;  /* 0x00027800ff0a7b82 */ /* 0x002e620000000a00 */
[----:B------:R-:W-:-:S04]  /*1500*/  ISETP.NE.U32.AND P0, PT, RZ, UR4, PT ;  /* 0x00000004ff007c0c */ /* 0x000fc8000bf05070 */
[----:B------:R-:W-:Y:S01]  /*1510*/  ISETP.NE.AND.EX P0, PT, RZ, UR5, PT, P0 ;  /* 0x00000005ff007c0c */ /* 0x000fe2000bf05300 */
[----:B------:R-:W-:Y:S02]  /*1520*/  ULDC.64 UR4, c[0x0][0xa30] ;  /* 0x00028c0000047ab9 */ /* 0x000fe40000000a00 */
[----:B------:R-:W-:-:S04]  /*1530*/  ISETP.NE.U32.AND P1, PT, RZ, UR4, PT ;  /* 0x00000004ff007c0c */ /* 0x000fc8000bf25070 */
[----:B------:R-:W-:-:S06]  /*1540*/  ISETP.NE.AND.EX P1, PT, RZ, UR5, PT, P1 ;  /* 0x00000005ff007c0c */ /* 0x000fcc000bf25310 */
[----:B---3--:R-:W3:Y:S08]  /*1550*/  @P0 LDC.64 R4, c[0x0][0xa10] ;  /* 0x00028400ff040b82 */ /* 0x008ef00000000a00 */
[----:B------:R-:W4:Y:S01]  /*1560*/  @P1 LDC.64 R6, c[0x0][0xa30] ;  /* 0x00028c00ff061b82 */ /* 0x000f220000000a00 */
[----:B---3--:R-:W-:-:S05]  /*1570*/  @P0 IMAD.WIDE R4, R30, 0x4, R4 ;  /* 0x000000041e040825 */ /* 0x008fca00078e0204 */
[----:B------:R-:W3:Y:S04]  /*1580*/  @P0 LDG.E R3, desc[UR38][R4.64] ;  /* 0x0000002604030981 */ /* 0x000ee8000c1e1900 */
[----:B------:R-:W3:Y:S01]  /*1590*/  @P0 LDG.E R8, desc[UR38][R4.64+0x4] ;  /* 0x0000042604080981 */ /* 0x000ee2000c1e1900 */
[----:B-----5:R-:W-:Y:S02]  /*15a0*/  IMAD.IADD R9, R27, 0x1, -R0 ;  /* 0x000000011b097824 */ /* 0x020fe400078e0a00 */
[----:B------:R-:W-:Y:S02]  /*15b0*/  IMAD.MOV.U32 R105, RZ, RZ, R27 ;  /* 0x000000ffff697224 */ /* 0x000fe400078e001b */
[----:B----4-:R-:W-:-:S05]  /*15c0*/  @P1 IMAD.WIDE R6, R30, 0x4, R6 ;  /* 0x000000041e061825 */ /* 0x010fca00078e0206 */
[----:B------:R4:W5:Y:S01]  /*15d0*/  @P1 LDG.E R105, desc[UR38][R6.64] ;  /* 0x0000002606691981 */ /* 0x000962000c1e1900 */
[----:B-1----:R-:W-:Y:S01]  /*15e0*/  ISETP.GE.AND P1, PT, R11, 0x1, PT ;  /* 0x000000010b00780c */ /* 0x002fe20003f26270 */
[----:B------:R-:W-:-:S04]  /*15f0*/  IMAD.MOV.U32 R108, RZ, RZ, 0xc0 ;  /* 0x000000c0ff6c7424 */ /* 0x000fc800078e00ff */
[----:B------:R-:W-:Y:S02]  /*1600*/  IMAD R108, R13, R108, 0xc0 ;  /* 0x000000c00d6c7424 */ /* 0x000fe400078e026c */
[----:B---3--:R-:W-:-:S04]  /*1610*/  @P0 IMAD.IADD R24, R8, 0x1, -R3 ;  /* 0x0000000108180824 */ /* 0x008fc800078e0a03 */
[----:B------:R-:W-:-:S04]  /*1620*/  IMAD.IADD R12, R9, 0x1, R24 ;  /* 0x00000001090c7824 */ /* 0x000fc800078e0218 */
[C---:B------:R-:W-:Y:S01]  /*1630*/  VIADD R0, R12.reuse, 0x7f ;  /* 0x0000007f0c007836 */ /* 0x040fe20000000000 */
[----:B------:R4:W-:Y:S01]  /*1640*/  STL [R1+0x30], R12 ;  /* 0x0000300c01007387 */ /* 0x0009e20000100800 */
[----:B------:R-:W-:-:S03]  /*1650*/  IADD3 R108, R12, R108, -R14 ;  /* 0x0000006c0c6c7210 */ /* 0x000fc60007ffe80e */
[----:B------:R-:W-:-:S04]  /*1660*/  SHF.R.S32.HI R3, RZ, 0x1f, R0 ;  /* 0x0000001fff037819 */ /* 0x000fc80000011400 */
[----:B------:R-:W-:Y:S01]  /*1670*/  LEA.HI R3, R3, R0, RZ, 0x7 ;  /* 0x0000000003037211 */ /* 0x000fe200078f38ff */
[----:B------:R-:W-:-:S03]  /*1680*/  IMAD.IADD R0, R108, 0x1, R10 ;  /* 0x000000016c007824 */ /* 0x000fc600078e020a */
[----:B------:R-:W-:Y:S01]  /*1690*/  SHF.R.S32.HI R111, RZ, 0x7, R3 ;  /* 0x00000007ff6f7819 */ /* 0x000fe20000011403 */
[----:B----4-:R-:W-:Y:S06]  /*16a0*/  @!P1 BRA `(.L_x_9352) ;  /* 0x0000000000489947 */ /* 0x010fec0003800000 */
        /* <DEDUP_REMOVED lines=11> */
.L_x_9354:
[----:B------:R-:W-:-:S13]  /*1760*/  ISETP.NE.AND P0, PT, R11, 0x1, PT ;  /* 0x000000010b00780c */ /* 0x000fda0003f05270 */
[----:B------:R-:W1:Y:S02]  /*1770*/  @P0 LDC.64 R4, c[0x0][0x9e8] ;  /* 0x00027a00ff040b82 */ /* 0x000e640000000a00 */
[----:B-1----:R-:W-:-:S05]  /*1780*/  @P0 IMAD.HI.U32 R4, R3, R4, RZ ;  /* 0x0000000403040227 */ /* 0x002fca00078e00ff */
[----:B------:R-:W-:-:S07]  /*1790*/  @P0 SHF.R.U32.HI R3, RZ, R5, R4 ;  /* 0x00000005ff030219 */ /* 0x000fce0000011604 */
.L_x_9355:
[----:B------:R-:W-:Y:S05]  /*17a0*/  BSYNC B0 ;  /* 0x0000000000007941 */ /* 0x000fea0003800000 */
.L_x_9353:
[----:B------:R-:W-:-:S05]  /*17b0*/  IMAD R3, R3, R11, R11 ;  /* 0x0000000b03037224 */ /* 0x000fca00078e020b */
[----:B------:R-:W-:-:S07]  /*17c0*/  VIMNMX R0, R0, R3, PT ;  /* 0x0000000300007248 */ /* 0x000fce0003fe0100 */
.L_x_9352:
        /* <DEDUP_REMOVED lines=15> */
.L_x_9358:
[----:B------:R-:W-:Y:S01]  /*18c0*/  ISETP.NE.AND P0, PT, R11, 0x1, PT ;  /* 0x000000010b00780c */ /* 0x000fe20003f05270 */
[----:B------:R-:W-:-:S12]  /*18d0*/  IMAD.MOV.U32 R4, RZ, RZ, R106 ;  /* 0x000000ffff047224 */ /* 0x000fd800078e006a */
[----:B------:R-:W1:Y:S02]  /*18e0*/  @P0 LDC.64 R6, c[0x0][0x9e8] ;  /* 0x00027a00ff060b82 */ /* 0x000e640000000a00 */
[----:B-1----:R-:W-:-:S05]  /*18f0*/  @P0 IMAD.HI.U32 R6, R106, R6, RZ ;  /* 0x000000066a060227 */ /* 0x002fca00078e00ff */
[----:B------:R-:W-:-:S07]  /*1900*/  @P0 SHF.R.U32.HI R4, RZ, R7, R6 ;  /* 0x00000007ff040219 */ /* 0x000fce0000011606 */
.L_x_9359:
[----:B------:R-:W-:Y:S05]  /*1910*/  BSYNC B0 ;  /* 0x0000000000007941 */ /* 0x000fea0003800000 */
.L_x_9357:
[----:B------:R-:W-:-:S05]  /*1920*/  IMAD R4, R4, R11, RZ ;  /* 0x0000000b04047224 */ /* 0x000fca00078e02ff */
[----:B------:R-:W-:-:S07]  /*1930*/  VIMNMX R3, R3, R4, !PT ;  /* 0x0000000403037248 */ /* 0x000fce0007fe0100 */
.L_x_9356:
        /* <DEDUP_REMOVED lines=31> */
[----:B0-----:R0:W1:Y:S01]  /*1b30*/  LDC.64 R14, c[0x4][R0] ;  /* 0x01000000000e7b82 */ /* 0x0010620000000a00 */
        /* <DEDUP_REMOVED lines=8> */
[----:B0-2---:R-:W-:-:S07]  /*1bc0*/  IMAD.MOV.U32 R13, RZ, RZ, RZ ;  /* 0x000000ffff0d7224 */ /* 0x005fce00078e00ff */
[----:B------:R-:W-:-:S07]  /*1bd0*/  LEPC R20, `(.L_x_9362) ;  /* 0x000000001014794e */ /* 0x000fce0000000000 */
[----:B-1---5:R-:W-:Y:S05]  /*1be0*/  CALL.ABS.NOINC R14 ;  /* 0x000000000e007343 */ /* 0x022fea0003c00000 */
.L_x_9362:
[----:B------:R-:W-:Y:S05]  /*1bf0*/  BSYNC B6 ;  /* 0x0000000000067941 */ /* 0x000fea0003800000 */
.L_x_9361:
        /* <DEDUP_REMOVED lines=20> */
.L_x_9364:
[----:B------:R-:W-:Y:S05]  /*1d40*/  BSYNC B6 ;  /* 0x0000000000067941 */ /* 0x000fea0003800000 */
.L_x_9363:
[----:B------:R-:W-:Y:S01]  /*1d50*/  ULDC.64 UR4, c[0x0][0x9f8] ;  /* 0x00027e0000047ab9 */ /* 0x000fe20000000a00 */
[----:B------:R-:W-:Y:S01]  /*1d60*/  IMAD.MOV.U32 R3, RZ, RZ, R30 ;  /* 0x000000ffff037224 */ /* 0x000fe200078e001e */
[----:B------:R-:W-:Y:S01]  /*1d70*/  ISETP.NE.U32.AND P0, PT, RZ, UR4, PT ;  /* 0x00000004ff007c0c */ /* 0x000fe2000bf05070 */
[----:B------:R-:W3:Y:S01]  /*1d80*/  LDL.LU R38, [R1] ;  /* 0x0000000001267983 */ /* 0x000ee20000300800 */
[----:B------:R-:W1:Y:S01]  /*1d90*/  LDC R0, c[0x0][0x428] ;  /* 0x00010a00ff007b82 */ /* 0x000e620000000800 */
[----:B------:R-:W4:Y:S01]  /*1da0*/  S2R R20, SR_TID.X ;  /* 0x0000000000147919 */ /* 0x000f220000002100 */
[----:B------:R-:W-:-:S06]  /*1db0*/  ISETP.NE.AND.EX P0, PT, RZ, UR5, PT, P0 ;  /* 0x00000005ff007c0c */ /* 0x000fcc000bf05300 */
[----:B------:R-:W0:Y:S01]  /*1dc0*/  LDC.64 R6, c[0x0][0x2f0] ;  /* 0x0000bc00ff067b82 */ /* 0x000e220000000a00 */
[----:B------:R-:W-:Y:S01]  /*1dd0*/  IMAD.IADD R72, R72, 0x1, R27 ;  /* 0x0000000148487824 */ /* 0x000fe200078e021b */
[----:B------:R-:W-:Y:S01]  /*1de0*/  ULDC.64 UR6, c[0x0][0xa08] ;  /* 0x0002820000067ab9 */ /* 0x000fe20000000a00 */
[----:B------:R-:W-:Y:S01]  /*1df0*/  IMAD.MOV.U32 R15, RZ, RZ, R29 ;  /* 0x000000ffff0f7224 */ /* 0x000fe200078e001d */
[----:B------:R-:W-:Y:S01]  /*1e00*/  ULDC.64 UR4, c[0x0][0x2f8] ;  /* 0x0000be0000047ab9 */ /* 0x000fe20000000a00 */
[----:B------:R-:W-:Y:S01]  /*1e10*/  SHF.R.S32.HI R32, RZ, 0x1f, R23 ;  /* 0x0000001fff207819 */ /* 0x000fe20000011417 */
[C---:B------:R-:W-:Y:S01]  /*1e20*/  VIADD R37, R19.reuse, 0x10 ;  /* 0x0000001013257836 */ /* 0x040fe20000000000 */
[----:B------:R-:W3:Y:S01]  /*1e30*/  LDL R36, [R1+0x18] ;  /* 0x0000180001247983 */ /* 0x000ee20000100800 */
[C---:B------:R-:W-:Y:S01]  /*1e40*/  VIADD R103, R19.reuse, 0x30 ;  /* 0x0000003013677836 */ /* 0x040fe20000000000 */
[----:B------:R-:W2:Y:S01]  /*1e50*/  @P0 LDC.64 R4, c[0x0][0x9f8] ;  /* 0x00027e00ff040b82 */ /* 0x000ea20000000a00 */
[----:B------:R-:W-:Y:S01]  /*1e60*/  VIADD R31, R19, 0x20 ;  /* 0x00000020131f7836 */ /* 0x000fe20000000000 */
[----:B------:R-:W3:Y:S06]  /*1e70*/  LDL R35, [R1+0x1c] ;  /* 0x00001c0001237983 */ /* 0x000eec0000100800 */
[----:B------:R-:W3:Y:S01]  /*1e80*/  LDC R104, c[0x0][0x3d4] ;  /* 0x0000f500ff687b82 */ /* 0x000ee20000000800 */
[----:B--2---:R-:W-:-:S05]  /*1e90*/  @P0 IMAD.WIDE R4, R30, 0x4, R4 ;  /* 0x000000041e040825 */ /* 0x004fca00078e0204 */
[----:B------:R2:W3:Y:S01]  /*1ea0*/  @P0 LDG.E R3, desc[UR38][R4.64] ;  /* 0x0000002604030981 */ /* 0x0004e2000c1e1900 */
[----:B-1----:R-:W-:Y:S02]  /*1eb0*/  ISETP.NE.AND P0, PT, R0, 0x1, PT ;  /* 0x000000010000780c */ /* 0x002fe40003f05270 */
[----:B------:R-:W-:Y:S02]  /*1ec0*/  SHF.R.S32.HI R13, RZ, 0x1f, R72 ;  /* 0x0000001fff0d7819 */ /* 0x000fe40000011448 */
[----:B----4-:R-:W-:-:S03]  /*1ed0*/  SHF.R.U32.HI R34, RZ, 0x7, R20 ;  /* 0x00000007ff227819 */ /* 0x010fc60000011614 */
[-C--:B0-----:R-:W-:Y:S02]  /*1ee0*/  IMAD R8, R13, R6.reuse, RZ ;  /* 0x000000060d087224 */ /* 0x081fe400078e02ff */
[----:B--2---:R-:W-:-:S04]  /*1ef0*/  IMAD.WIDE.U32 R4, R72, R6, RZ ;  /* 0x0000000648047225 */ /* 0x004fc800078e00ff */
[----:B------:R-:W0:Y:S08]  /*1f00*/  @P0 LDC R0, c[0x0][0x42c] ;  /* 0x00010b00ff000b82 */ /* 0x000e300000000800 */
[----:B------:R-:W1:Y:S01]  /*1f10*/  @P0 LDC R9, c[0x0][0x430] ;  /* 0x00010c00ff090b82 */ /* 0x000e620000000800 */
[----:B0-----:R-:W-:-:S05]  /*1f20*/  @P0 IMAD.HI.U32 R0, R29, R0, RZ ;  /* 0x000000001d000227 */ /* 0x001fca00078e00ff */
[----:B-1----:R-:W-:Y:S01]  /*1f30*/  @P0 SHF.R.U32.HI R15, RZ, R9, R0 ;  /* 0x00000009ff0f0219 */ /* 0x002fe20000011600 */
[----:B------:R-:W-:Y:S01]  /*1f40*/  VIADD R0, R20, 0xffffff80 ;  /* 0xffffff8014007836 */ /* 0x000fe20000000000 */
[----:B------:R-:W-:Y:S01]  /*1f50*/  ISETP.NE.U32.AND P0, PT, RZ, UR6, PT ;  /* 0x00000006ff007c0c */ /* 0x000fe2000bf05070 */
[----:B------:R-:W-:Y:S01]  /*1f60*/  IMAD R9, R72, R7, R8 ;  /* 0x0000000748097224 */ /* 0x000fe200078e0208 */
[----:B------:R-:W-:Y:S02]  /*1f70*/  SHF.R.S32.HI R10, RZ, 0x1f, R15 ;  /* 0x0000001fff0a7819 */ /* 0x000fe4000001140f */
[----:B------:R-:W-:Y:S01]  /*1f80*/  SHF.R.S32.HI R11, RZ, 0x1f, R0 ;  /* 0x0000001fff0b7819 */ /* 0x000fe20000011400 */
[----:B------:R-:W-:Y:S01]  /*1f90*/  IMAD.IADD R5, R5, 0x1, R9 ;  /* 0x0000000105057824 */ /* 0x000fe200078e0209 */
[----:B------:R-:W-:Y:S01]  /*1fa0*/  ISETP.NE.AND.EX P0, PT, RZ, UR7, PT, P0 ;  /* 0x00000007ff007c0c */ /* 0x000fe2000bf05300 */
[----:B------:R-:W-:Y:S01]  /*1fb0*/  IMAD R8, R10, UR4, RZ ;  /* 0x000000040a087c24 */ /* 0x000fe2000f8e02ff */
[----:B------:R-:W-:Y:S01]  /*1fc0*/  LEA.HI R11, R11, R0, RZ, 0x2 ;  /* 0x000000000b0b7211 */ /* 0x000fe200078f10ff */
[----:B------:R-:W-:Y:S01]  /*1fd0*/  IMAD.WIDE.U32 R4, R15, UR4, R4 ;  /* 0x000000040f047c25 */ /* 0x000fe2000f8e0004 */
[----:B------:R-:W-:-:S02]  /*1fe0*/  ISETP.NE.AND P6, PT, R34, 0x1, PT ;  /* 0x000000012200780c */ /* 0x000fc40003fc5270 */
[--C-:B------:R-:W-:Y:S01]  /*1ff0*/  SHF.R.S32.HI R21, RZ, 0x2, R11.reuse ;  /* 0x00000002ff157819 */ /* 0x100fe2000001140b */
[----:B------:R-:W-:Y:S01]  /*2000*/  IMAD R9, R15, UR5, R8 ;  /* 0x000000050f097c24 */ /* 0x000fe2000f8e0208 */
[----:B------:R-:W-:Y:S01]  /*2010*/  ULDC.64 UR4, c[0x0][0x300] ;  /* 0x0000c00000047ab9 */ /* 0x000fe20000000a00 */
[----:B------:R-:W-:Y:S02]  /*2020*/  SHF.R.S32.HI R8, RZ, 0x1f, R11 ;  /* 0x0000001fff087819 */ /* 0x000fe4000001140b */
[----:B------:R-:W-:Y:S02]  /*2030*/  IMAD.IADD R5, R5, 0x1, R9 ;  /* 0x0000000105057824 */ /* 0x000fe400078e0209 */
[----:B------:R-:W-:-:S04]  /*2040*/  LEA.HI R8, R8, R21, RZ, 0x2 ;  /* 0x0000001508087211 */ /* 0x000fc800078f10ff */
[----:B------:R-:W-:-:S05]  /*2050*/  LOP3.LUT R8, R8, 0xfffffffc, RZ, 0xc0, !PT ;  /* 0xfffffffc08087812 */ /* 0x000fca00078ec0ff */
[----:B------:R-:W-:Y:S01]  /*2060*/  IMAD.IADD R21, R21, 0x1, -R8 ;  /* 0x0000000115157824 */ /* 0x000fe200078e0a08 */
[----:B---3--:R-:W-:Y:S02]  /*2070*/  LOP3.LUT R38, R38, 0xfffffffd, RZ, 0xc0, !PT ;  /* 0xfffffffd26267812 */ /* 0x008fe400078ec0ff */
[----:B------:R-:W-:Y:S02]  /*2080*/  SHF.R.S32.HI R0, RZ, 0x1f, R3 ;  /* 0x0000001fff007819 */ /* 0x000fe40000011403 */
[----:B------:R-:W-:Y:S02]  /*2090*/  SEL R63, R3, RZ, !P0 ;  /* 0x000000ff033f7207 */ /* 0x000fe40004000000 */
[----:B------:R-:W-:-:S05]  /*20a0*/  SEL R30, R0, RZ, !P0 ;  /* 0x000000ff001e7207 */ /* 0x000fca0004000000 */
[----:B------:R-:W-:Y:S02]  /*20b0*/  IMAD R0, R30, UR4, RZ ;  /* 0x000000041e007c24 */ /* 0x000fe4000f8e02ff */
[----:B------:R-:W-:-:S04]  /*20c0*/  IMAD.WIDE.U32 R60, R63, UR4, R4 ;  /* 0x000000043f3c7c25 */ /* 0x000fc8000f8e0004 */
[----:B------:R-:W-:Y:S01]  /*20d0*/  IMAD R3, R63, UR5, R0 ;  /* 0x000000053f037c24 */ /* 0x000fe2000f8e0200 */
[----:B------:R-:W-:Y:S05]  /*20e0*/  @!P6 WARPSYNC.ALL ;  /* 0x000000000000e948 */ /* 0x000fea0003800000 */
[----:B------:R-:W-:Y:S01]  /*20f0*/  ULDC.64 UR4, c[0x0][0x320] ;  /* 0x0000c80000047ab9 */ /* 0x000fe20000000a00 */
[--C-:B------:R-:W-:Y:S01]  /*2100*/  SHF.R.S32.HI R5, RZ, 0x1f, R19.reuse ;  /* 0x0000001fff057819 */ /* 0x100fe20000011413 */
[----:B------:R-:W-:Y:S01]  /*2110*/  IMAD R0, R10, UR4, RZ ;  /* 0x000000040a007c24 */ /* 0x000fe2000f8e02ff */
[----:B------:R-:W-:Y:S01]  /*2120*/  ULDC.64 UR6, c[0x0][0x328] ;  /* 0x0000ca0000067ab9 */ /* 0x000fe20000000a00 */
[----:B------:R-:W-:Y:S01]  /*2130*/  IMAD.MOV.U32 R4, RZ, RZ, R19 ;  /* 0x000000ffff047224 */ /* 0x000fe200078e0013 */
[----:B------:R-:W0:Y:S01]  /*2140*/  LDC.64 R10, c[0x0][0x3e8] ;  /* 0x0000fa00ff0a7b82 */ /* 0x000e220000000a00 */
[----:B------:R-:W-:-:S02]  /*2150*/  IMAD R27, R15, UR5, R0 ;  /* 0x000000050f1b7c24 */ /* 0x000fc4000f8e0200 */
[----:B------:R-:W-:Y:S01]  /*2160*/  IMAD.WIDE.U32 R14, R15, UR4, R4 ;  /* 0x000000040f0e7c25 */ /* 0x000fe2000f8e0004 */
[----:B------:R-:W-:-:S03]  /*2170*/  ULDC UR4, c[0x0][0x2e4] ;  /* 0x0000b90000047ab9 */ /* 0x000fc60000000800 */
[-C--:B------:R-:W-:Y:S01]  /*2180*/  IMAD R0, R32, R6.reuse, RZ ;  /* 0x0000000620007224 */ /* 0x080fe200078e02ff */
[----:B------:R-:W-:Y:S02]  /*2190*/  ISETP.GE.AND P0, PT, R19, UR4, PT ;  /* 0x0000000413007c0c */ /* 0x000fe4000bf06270 */
[----:B------:R-:W-:Y:S01]  /*21a0*/  ISETP.GE.AND P1, PT, R37, UR4, PT ;  /* 0x0000000425007c0c */ /* 0x000fe2000bf26270 */
[----:B------:R-:W-:Y:S02]  /*21b0*/  IMAD R83, R23, R7, R0 ;  /* 0x0000000717537224 */ /* 0x000fe400078e0200 */
[----:B------:R-:W-:Y:S01]  /*21c0*/  IMAD.IADD R0, R61, 0x1, R3 ;  /* 0x000000013d007824 */ /* 0x000fe200078e0203 */
[----:B------:R-:W-:Y:S02]  /*21d0*/  SEL R3, RZ, 0x1, P0 ;  /* 0x00000001ff037807 */ /* 0x000fe40000000000 */
[----:B------:R-:W-:Y:S02]  /*21e0*/  LOP3.LUT P0, RZ, R21, 0x2, RZ, 0xc0, !PT ;  /* 0x0000000215ff7812 */ /* 0x000fe4000780c0ff */
[----:B------:R-:W-:Y:S01]  /*21f0*/  SEL R12, RZ, 0xffffffff, P1 ;  /* 0xffffffffff0c7807 */ /* 0x000fe20000800000 */
[----:B------:R-:W-:-:S04]  /*2200*/  IMAD.WIDE.U32 R8, R23, R6, R4 ;  /* 0x0000000617087225 */ /* 0x000fc800078e0004 */
[----:B------:R-:W-:Y:S01]  /*2210*/  IMAD.SHL.U32 R12, R12, 0x2, RZ ;  /* 0x000000020c0c7824 */ /* 0x000fe200078e00ff */
[----:B------:R-:W-:-:S04]  /*2220*/  IADD3 R84, P1, R60, R8, RZ ;  /* 0x000000083c547210 */ /* 0x000fc80007f3e0ff */
[----:B------:R-:W-:Y:S01]  /*2230*/  LOP3.LUT R3, R12, 0x2, R3, 0xe2, !PT ;  /* 0x000000020c037812 */ /* 0x000fe200078ee203 */
[----:B0-----:R-:W-:Y:S01]  /*2240*/  IMAD R12, R32, R10, RZ ;  /* 0x0000000a200c7224 */ /* 0x001fe200078e02ff */
[----:B------:R-:W-:Y:S02]  /*2250*/  IADD3.X R83, R0, R9, R83, P1, !PT ;  /* 0x0000000900537210 */ /* 0x000fe40000ffe453 */
[----:B------:R-:W-:Y:S01]  /*2260*/  @P0 LOP3.LUT R38, R38, 0x2, RZ, 0xfc, !PT ;  /* 0x0000000226260812 */ /* 0x000fe200078efcff */
[----:B------:R-:W-:Y:S01]  /*2270*/  IMAD.IADD R15, R15, 0x1, R27 ;  /* 0x000000010f0f7824 */ /* 0x000fe200078e021b */
[----:B------:R-:W-:Y:S01]  /*2280*/  ISETP.GE.AND P0, PT, R31, UR4, PT ;  /* 0x000000041f007c0c */ /* 0x000fe2000bf06270 */
[----:B------:R-:W0:Y:S01]  /*2290*/  LDC.64 R8, c[0x0][0x3d8] ;  /* 0x0000f600ff087b82 */ /* 0x000e220000000a00 */
[----:B------:R-:W-:Y:S01]  /*22a0*/  ISETP.GE.AND P1, PT, R103, UR4, PT ;  /* 0x0000000467007c0c */ /* 0x000fe2000bf26270 */
[----:B------:R-:W-:Y:S01]  /*22b0*/  IMAD R27, R23, R11, R12 ;  /* 0x0000000b171b7224 */ /* 0x000fe200078e020c */
[----:B------:R-:W-:-:S02]  /*22c0*/  SEL R12, RZ, 0x4, P0 ;  /* 0x00000004ff0c7807 */ /* 0x000fc40000000000 */
[----:B------:R-:W-:-:S04]  /*22d0*/  SEL R20, RZ, 0x8, P1 ;  /* 0x00000008ff147807 */ /* 0x000fc80000800000 */
[----:B------:R-:W-:Y:S01]  /*22e0*/  LOP3.LUT R3, R20, R3, R12, 0xfe, !PT ;  /* 0x0000000314037212 */ /* 0x000fe200078efe0c */
[----:B------:R-:W-:Y:S02]  /*22f0*/  IMAD R20, R30, UR6, RZ ;  /* 0x000000061e147c24 */ /* 0x000fe4000f8e02ff */
[----:B------:R-:W2:Y:S01]  /*2300*/  LDL R30, [R1+0x20] ;  /* 0x00002000011e7983 */ /* 0x000ea20000100800 */
[----:B------:R-:W-:-:S05]  /*2310*/  VIADD R102, R19, 0x40 ;  /* 0x0000004013667836 */ /* 0x000fca0000000000 */
[----:B------:R-:W-:Y:S01]  /*2320*/  ISETP.GE.AND P0, PT, R102, UR4, PT ;  /* 0x0000000466007c0c */ /* 0x000fe2000bf06270 */
[----:B------:R-:W-:-:S03]  /*2330*/  IMAD R33, R63, UR7, R20 ;  /* 0x000000073f217c24 */ /* 0x000fc6000f8e0214 */
[----:B------:R-:W-:Y:S02]  /*2340*/  SEL R12, RZ, 0x10, P0 ;  /* 0x00000010ff0c7807 */ /* 0x000fe40000000000 */
[-C--:B------:R-:W-:Y:S01]  /*2350*/  ISETP.GE.AND P0, PT, R19, R104.reuse, PT ;  /* 0x000000681300720c */ /* 0x080fe20003f06270 */
[----:B------:R-:W-:Y:S01]  /*2360*/  IMAD.WIDE.U32 R62, R63, UR6, R14 ;  /* 0x000000063f3e7c25 */ /* 0x000fe2000f8e000e */
[--C-:B------:R-:W-:Y:S02]  /*2370*/  SHF.R.S32.HI R29, RZ, 0x1f, R16.reuse ;  /* 0x0000001fff1d7819 */ /* 0x100fe40000011410 */
[-C--:B------:R-:W-:Y:S01]  /*2380*/  ISETP.GE.AND P1, PT, R37, R104.reuse, PT ;  /* 0x000000682500720c */ /* 0x080fe20003f26270 */
[----:B------:R-:W-:Y:S01]  /*2390*/  IMAD.MOV.U32 R28, RZ, RZ, R16 ;  /* 0x000000ffff1c7224 */ /* 0x000fe200078e0010 */
[----:B------:R-:W-:Y:S01]  /*23a0*/  ISETP.GE.AND P2, PT, R31, R104, PT ;  /* 0x000000681f00720c */ /* 0x000fe20003f46270 */
[----:B------:R-:W-:Y:S01]  /*23b0*/  IMAD.WIDE.U32 R64, R23, R10, R4 ;  /* 0x0000000a17407225 */ /* 0x000fe200078e0004 */
[----:B------:R-:W-:-:S03]  /*23c0*/  LOP3.LUT R12, R3, R12, RZ, 0xfc, !PT ;  /* 0x0000000c030c7212 */ /* 0x000fc600078efcff */
[-C--:B0-----:R-:W-:Y:S02]  /*23d0*/  IMAD R14, R32, R8.reuse, RZ ;  /* 0x00000008200e7224 */ /* 0x081fe400078e02ff */
[CC--:B------:R-:W-:Y:S01]  /*23e0*/  IMAD.WIDE.U32 R68, R23.reuse, R8.reuse, R4 ;  /* 0x0000000817447225 */ /* 0x0c0fe200078e0004 */
[C---:B------:R-:W-:Y:S02]  /*23f0*/  SEL R4, R104.reuse, RZ, P0 ;  /* 0x000000ff68047207 */ /* 0x040fe40000000000 */
[C---:B------:R-:W-:Y:S01]  /*2400*/  SEL R3, R104.reuse, RZ, P1 ;  /* 0x000000ff68037207 */ /* 0x040fe20000800000 */
[C---:B------:R-:W-:Y:S01]  /*2410*/  IMAD R15, R23.reuse, R9, R14 ;  /* 0x00000009170f7224 */ /* 0x040fe200078e020e */
[----:B------:R-:W-:Y:S01]  /*2420*/  SEL R5, R104, RZ, P2 ;  /* 0x000000ff68057207 */ /* 0x000fe20001000000 */
[----:B------:R-:W-:-:S04]  /*2430*/  IMAD.WIDE.U32 R70, R23, R8, R28 ;  /* 0x0000000817467225 */ /* 0x000fc800078e001c */
[----:B------:R-:W-:-:S04]  /*2440*/  IMAD.WIDE.U32 R66, R23, R10, R28 ;  /* 0x0000000a17427225 */ /* 0x000fc800078e001c */
[----:B------:R-:W-:Y:S02]  /*2450*/  IMAD.IADD R4, R19, 0x1, R4 ;  /* 0x0000000113047824 */ /* 0x000fe400078e0204 */
[----:B------:R-:W-:Y:S02]  /*2460*/  IMAD.IADD R69, R69, 0x1, R15 ;  /* 0x0000000145457824 */ /* 0x000fe400078e020f */
[----:B------:R-:W-:Y:S02]  /*2470*/  IMAD.IADD R71, R15, 0x1, R71 ;  /* 0x000000010f477824 */ /* 0x000fe400078e0247 */
[----:B------:R-:W-:Y:S02]  /*2480*/  IMAD.IADD R65, R65, 0x1, R27 ;  /* 0x0000000141417824 */ /* 0x000fe400078e021b */
[----:B------:R-:W-:Y:S02]  /*2490*/  IMAD.IADD R67, R27, 0x1, R67 ;  /* 0x000000011b437824 */ /* 0x000fe400078e0243 */
[----:B------:R-:W-:-:S02]  /*24a0*/  IMAD.IADD R15, R37, 0x1, R3 ;  /* 0x00000001250f7824 */ /* 0x000fc400078e0203 */
[----:B------:R-:W-:Y:S01]  /*24b0*/  IMAD.IADD R27, R31, 0x1, R5 ;  /* 0x000000011f1b7824 */ /* 0x000fe200078e0205 */
[----:B------:R-:W-:Y:S02]  /*24c0*/  SHF.R.S32.HI R5, RZ, 0x1f, R4 ;  /* 0x0000001fff057819 */ /* 0x000fe40000011404 */
[----:B------:R-:W-:Y:S02]  /*24d0*/  SHF.R.S32.HI R20, RZ, 0x1f, R15 ;  /* 0x0000001fff147819 */ /* 0x000fe4000001140f */
[CC--:B------:R-:W-:Y:S02]  /*24e0*/  LEA.HI R14, R5.reuse, R4.reuse, RZ, 0x5 ;  /* 0x00000004050e7211 */ /* 0x0c0fe400078f28ff */
[----:B------:R-:W-:Y:S02]  /*24f0*/  LEA.HI R3, R5, R4, RZ, 0x3 ;  /* 0x0000000405037211 */ /* 0x000fe400078f18ff */
[CC--:B------:R-:W-:Y:S02]  /*2500*/  LEA.HI R4, R20.reuse, R15.reuse, RZ, 0x3 ;  /* 0x0000000f14047211 */ /* 0x0c0fe400078f18ff */
[----:B------:R-:W-:Y:S01]  /*2510*/  LEA.HI R20, R20, R15, RZ, 0x5 ;  /* 0x0000000f14147211 */ /* 0x000fe200078f28ff */
[----:B------:R-:W-:Y:S01]  /*2520*/  IMAD.SHL.U32 R15, R14, 0x80, RZ ;  /* 0x000000800e0f7824 */ /* 0x000fe200078e00ff */
[----:B------:R-:W-:-:S02]  /*2530*/  LOP3.LUT R38, R38, 0xfffffffe, RZ, 0xc0, !PT ;  /* 0xfffffffe26267812 */ /* 0x000fc400078ec0ff */
[----:B------:R-:W-:Y:S02]  /*2540*/  LOP3.LUT R14, R36, 0x18, R3, 0xf8, !PT ;  /* 0x00000018240e7812 */ /* 0x000fe400078ef803 */
[----:B------:R-:W-:Y:S02]  /*2550*/  @P2 LOP3.LUT R38, R38, 0x1, RZ, 0xfc, !PT ;  /* 0x0000000126262812 */ /* 0x000fe400078efcff */
[----:B-----5:R-:W-:Y:S02]  /*2560*/  SHF.R.S32.HI R31, RZ, 0x1f, R105 ;  /* 0x0000001fff1f7819 */ /* 0x020fe40000011469 */
[----:B------:R-:W-:Y:S02]  /*2570*/  LOP3.LUT R15, R15, 0xfffff000, RZ, 0xc0, !PT ;  /* 0xfffff0000f0f7812 */ /* 0x000fe400078ec0ff */
[----:B------:R-:W-:Y:S01]  /*2580*/  LOP3.LUT R14, R14, R35, RZ, 0x3c, !PT ;  /* 0x000000230e0e7212 */ /* 0x000fe200078e3cff */
[----:B------:R0:W-:Y:S01]  /*2590*/  STL [R1], R38 ;  /* 0x0000002601007387 */ /* 0x0001e20000100800 */
[----:B------:R-:W-:Y:S01]  /*25a0*/  SHF.R.S32.HI R28, RZ, 0x1f, R27 ;  /* 0x0000001fff1c7819 */ /* 0x000fe2000001141b */
[----:B------:R-:W-:Y:S01]  /*25b0*/  VIADD R101, R19, 0x50 ;  /* 0x0000005013657836 */ /* 0x000fe20000000000 */
[----:B------:R-:W-:-:S02]  /*25c0*/  IADD3 R72, P2, R23, R72, RZ ;  /* 0x0000004817487210 */ /* 0x000fc40007f5e0ff */
[CC--:B------:R-:W-:Y:S02]  /*25d0*/  LEA.HI R5, R28.reuse, R27.reuse, RZ, 0x3 ;  /* 0x0000001b1c057211 */ /* 0x0c0fe400078f18ff */
[----:B------:R-:W-:Y:S01]  /*25e0*/  LEA.HI R28, R28, R27, RZ, 0x5 ;  /* 0x0000001b1c1c7211 */ /* 0x000fe200078f28ff */
[----:B------:R-:W-:Y:S01]  /*25f0*/  IMAD.SHL.U32 R27, R20, 0x80, RZ ;  /* 0x00000080141b7824 */ /* 0x000fe200078e00ff */
[----:B------:R-:W-:Y:S01]  /*2600*/  LOP3.LUT R20, R36, 0x18, R4, 0xf8, !PT ;  /* 0x0000001824147812 */ /* 0x000fe200078ef804 */
[----:B------:R-:W-:Y:S01]  /*2610*/  IMAD.X R73, R32, 0x1, R13, P2 ;  /* 0x0000000120497824 */ /* 0x000fe200010e060d */
[----:B------:R-:W-:Y:S01]  /*2620*/  ISETP.GE.AND P2, PT, R101, UR4, PT ;  /* 0x0000000465007c0c */ /* 0x000fe2000bf46270 */
[----:B------:R-:W-:Y:S01]  /*2630*/  IMAD.SHL.U32 R29, R28, 0x80, RZ ;  /* 0x000000801c1d7824 */ /* 0x000fe200078e00ff */
[----:B------:R-:W-:Y:S02]  /*2640*/  SHF.L.U64.HI R93, R8, 0x7, R9 ;  /* 0x00000007085d7819 */ /* 0x000fe40000010209 */
[----:B------:R-:W-:-:S02]  /*2650*/  LOP3.LUT R27, R27, 0xfffff000, RZ, 0xc0, !PT ;  /* 0xfffff0001b1b7812 */ /* 0x000fc400078ec0ff */
[-C--:B------:R-:W-:Y:S02]  /*2660*/  LOP3.LUT R20, R20, R35.reuse, RZ, 0x3c, !PT ;  /* 0x0000002314147212 */ /* 0x080fe400078e3cff */
[----:B------:R-:W-:Y:S01]  /*2670*/  LOP3.LUT R28, R36, 0x18, R5, 0xf8, !PT ;  /* 0x00000018241c7812 */ /* 0x000fe200078ef805 */
[----:B------:R-:W-:Y:S01]  /*2680*/  IMAD.WIDE.U32 R68, R105, R8, R68 ;  /* 0x0000000869447225 */ /* 0x000fe200078e0044 */
[----:B------:R-:W-:Y:S02]  /*2690*/  LOP3.LUT R29, R29, 0xfffff000, RZ, 0xc0, !PT ;  /* 0xfffff0001d1d7812 */ /* 0x000fe400078ec0ff */
[----:B------:R-:W-:Y:S01]  /*26a0*/  LOP3.LUT R28, R28, R35, RZ, 0x3c, !PT ;  /* 0x000000231c1c7212 */ /* 0x000fe200078e3cff */
[-C--:B------:R-:W-:Y:S01]  /*26b0*/  IMAD.WIDE.U32 R64, R105, R10.reuse, R64 ;  /* 0x0000000a69407225 */ /* 0x080fe200078e0040 */
[----:B------:R-:W-:Y:S02]  /*26c0*/  LOP3.LUT R75, R3, 0xfffffff8, RZ, 0xc0, !PT ;  /* 0xfffffff8034b7812 */ /* 0x000fe400078ec0ff */
[----:B------:R-:W-:Y:S01]  /*26d0*/  LOP3.LUT R74, R4, 0xfffffff8, RZ, 0xc0, !PT ;  /* 0xfffffff8044a7812 */ /* 0x000fe200078ec0ff */
[----:B------:R-:W-:Y:S01]  /*26e0*/  IMAD.WIDE.U32 R66, R105, R10, R66 ;  /* 0x0000000a69427225 */ /* 0x000fe200078e0042 */
[----:B------:R-:W-:-:S03]  /*26f0*/  SHF.L.U64.HI R87, R6, 0x7, R7 ;  /* 0x0000000706577819 */ /* 0x000fc60000010207 */
[----:B------:R-:W-:Y:S01]  /*2700*/  IMAD.WIDE.U32 R70, R105, R8, R70 ;  /* 0x0000000869467225 */ /* 0x000fe200078e0046 */
[----:B------:R-:W-:-:S03]  /*2710*/  SHF.L.U64.HI R92, R10, 0x7, R11 ;  /* 0x000000070a5c7819 */ /* 0x000fc6000001020b */
[----:B------:R-:W-:Y:S01]  /*2720*/  IMAD.SHL.U32 R7, R10, 0x80, RZ ;  /* 0x000000800a077824 */ /* 0x000fe200078e00ff */
[----:B------:R-:W-:Y:S01]  /*2730*/  SHF.R.S32.HI R96, RZ, 0x1f, R75 ;  /* 0x0000001fff607819 */ /* 0x000fe2000001144b */
[----:B------:R-:W-:Y:S01]  /*2740*/  IMAD.SHL.U32 R6, R6, 0x80, RZ ;  /* 0x0000008006067824 */ /* 0x000fe200078e00ff */
[----:B------:R-:W-:Y:S01]  /*2750*/  SHF.R.S32.HI R95, RZ, 0x1f, R74 ;  /* 0x0000001fff5f7819 */ /* 0x000fe2000001144a */
[----:B------:R-:W-:Y:S02]  /*2760*/  VIADD R109, R34, 0x8 ;  /* 0x00000008226d7836 */ /* 0x000fe40000000000 */
[----:B------:R-:W-:Y:S02]  /*2770*/  IMAD.SHL.U32 R107, R104, 0x2, RZ ;  /* 0x00000002686b7824 */ /* 0x000fe400078e00ff */
[----:B------:R-:W-:Y:S01]  /*2780*/  IMAD.IADD R82, R63, 0x1, R33 ;  /* 0x000000013f527824 */ /* 0x000fe200078e0221 */
[----:B--2---:R-:W-:Y:S01]  /*2790*/  IADD3 R100, R14, R15, R30 ;  /* 0x0000000f0e647210 */ /* 0x004fe20007ffe01e */
[----:B------:R-:W-:-:S04]  /*27a0*/  IMAD R14, R31, R10, RZ ;  /* 0x0000000a1f0e7224 */ /* 0x000fc800078e02ff */
[----:B------:R-:W-:Y:S02]  /*27b0*/  IMAD R15, R105, R11, R14 ;  /* 0x0000000b690f7224 */ /* 0x000fe400078e020e */
[----:B------:R-:W-:-:S04]  /*27c0*/  IMAD R14, R31, R8, RZ ;  /* 0x000000081f0e7224 */ /* 0x000fc800078e02ff */
[----:B------:R-:W-:Y:S01]  /*27d0*/  IMAD R77, R105, R9, R14 ;  /* 0x00000009694d7224 */ /* 0x000fe200078e020e */
[----:B------:R-:W-:Y:S02]  /*27e0*/  SEL R9, RZ, 0x20, P2 ;  /* 0x00000020ff097807 */ /* 0x000fe40001000000 */
[----:B------:R-:W-:Y:S02]  /*27f0*/  IADD3 R98, R20, R27, R30 ;  /* 0x0000001b14627210 */ /* 0x000fe40007ffe01e */
[C---:B------:R-:W-:Y:S02]  /*2800*/  LOP3.LUT R14, R12.reuse, R9, RZ, 0xfc, !PT ;  /* 0x000000090c0e7212 */ /* 0x040fe400078efcff */
[----:B------:R-:W-:Y:S01]  /*2810*/  LOP3.LUT R27, R5, 0xfffffff8, RZ, 0xc0, !PT ;  /* 0xfffffff8051b7812 */ /* 0x000fe200078ec0ff */
[----:B------:R-:W-:Y:S01]  /*2820*/  IMAD.IADD R79, R69, 0x1, R77 ;  /* 0x00000001454f7824 */ /* 0x000fe200078e024d */
[----:B------:R-:W-:Y:S01]  /*2830*/  LOP3.LUT R9, R12, 0x1, RZ, 0xc0, !PT ;  /* 0x000000010c097812 */ /* 0x000fe200078ec0ff */
[----:B------:R-:W-:Y:S01]  /*2840*/  IMAD.SHL.U32 R8, R8, 0x80, RZ ;  /* 0x0000008008087824 */ /* 0x000fe200078e00ff */
[C---:B------:R-:W-:Y:S01]  /*2850*/  LOP3.LUT R10, R14.reuse, 0x2, RZ, 0xc0, !PT ;  /* 0x000000020e0a7812 */ /* 0x040fe200078ec0ff */
[----:B------:R-:W-:Y:S01]  /*2860*/  IMAD.IADD R81, R65, 0x1, R15 ;  /* 0x0000000141517824 */ /* 0x000fe200078e020f */
[C---:B------:R-:W-:Y:S01]  /*2870*/  LOP3.LUT R11, R14.reuse, 0x4, RZ, 0xc0, !PT ;  /* 0x000000040e0b7812 */ /* 0x040fe200078ec0ff */
[----:B------:R-:W-:Y:S01]  /*2880*/  IMAD.IADD R78, R15, 0x1, R67 ;  /* 0x000000010f4e7824 */ /* 0x000fe200078e0243 */
[C---:B------:R-:W-:Y:S01]  /*2890*/  LOP3.LUT R12, R14.reuse, 0x8, RZ, 0xc0, !PT ;  /* 0x000000080e0c7812 */ /* 0x040fe200078ec0ff */
[----:B------:R-:W-:Y:S01]  /*28a0*/  IMAD.IADD R77, R77, 0x1, R71 ;  /* 0x000000014d4d7824 */ /* 0x000fe200078e0247 */
[----:B------:R-:W-:-:S02]  /*28b0*/  LOP3.LUT R13, R14, 0x10, RZ, 0xc0, !PT ;  /* 0x000000100e0d7812 */ /* 0x000fc400078ec0ff */
[----:B------:R-:W-:Y:S02]  /*28c0*/  IADD3 R97, R28, R29, R30 ;  /* 0x0000001d1c617210 */ /* 0x000fe40007ffe01e */
[----:B------:R-:W-:Y:S02]  /*28d0*/  SHF.R.S32.HI R94, RZ, 0x1f, R27 ;  /* 0x0000001fff5e7819 */ /* 0x000fe4000001141b */
[----:B------:R-:W-:Y:S01]  /*28e0*/  LOP3.LUT R14, R14, 0x20, RZ, 0xc0, !PT ;  /* 0x000000200e0e7812 */ /* 0x000fe200078ec0ff */
[----:B0-----:R-:W-:Y:S06]  /*28f0*/  @!P6 BAR.SYNC.DEFER_BLOCKING 0x9, 0x100 ;  /* 0x024400000000eb1d */ /* 0x001fec0000010000 */
.L_x_9420:
[----:B-1-3--:R-:W2:Y:S01]  /*2900*/  LDL R28, [R1+0x44] ;  /* 0x00004400011c7983 */ /* 0x00aea20000100800 */
[----:B0-----:R-:W0:Y:S01]  /*2910*/  LDC.64 R88, c[0x0][0x2d8] ;  /* 0x0000b600ff587b82 */ /* 0x001e220000000a00 */
[----:B------:R-:W-:Y:S01]  /*2920*/  VIADD R31, R25, 0xffffffff ;  /* 0xffffffff191f7836 */ /* 0x000fe20000000000 */
[----:B------:R-:W-:Y:S01]  /*2930*/  LOP3.LUT P4, RZ, R21, 0x2, RZ, 0xc0, !PT ;  /* 0x0000000215ff7812 */ /* 0x000fe2000788c0ff */
[----:B------:R-:W-:Y:S05]  /*2940*/  YIELD ;  /* 0x0000000000007946 */ /* 0x000fea0003800000 */
[----:B------:R-:W1:Y:S01]  /*2950*/  LDC R99, c[0x0][0x3d4] ;  /* 0x0000f500ff637b82 */ /* 0x000e620000000800 */
[----:B------:R-:W-:Y:S01]  /*2960*/  SHF.R.S32.HI R30, RZ, 0x1f, R31 ;  /* 0x0000001fff1e7819 */ /* 0x000fe2000001141f */
[-C--:B------:R-:W-:Y:S01]  /*2970*/  IMAD R15, R87, R31.reuse, RZ ;  /* 0x0000001f570f7224 */ /* 0x080fe200078e02ff */
[----:B------:R-:W-:Y:S01]  /*2980*/  BSSY B0, `(.L_x_9365) ;  /* 0x00003c9000007945 */ /* 0x000fe20003800000 */
[----:B------:R-:W-:-:S04]  /*2990*/  IMAD.WIDE.U32 R56, R6, R31, RZ ;  /* 0x0000001f06387225 */ /* 0x000fc800078e00ff */
[----:B------:R-:W-:Y:S01]  /*29a0*/  IMAD R15, R30, R6, R15 ;  /* 0x000000061e0f7224 */ /* 0x000fe200078e020f */
[----:B------:R-:W-:-:S03]  /*29b0*/  IADD3 R20, P2, R84, R56, RZ ;  /* 0x0000003854147210 */ /* 0x000fc60007f5e0ff */
[----:B------:R-:W-:-:S04]  /*29c0*/  IMAD.IADD R91, R57, 0x1, R15 ;  /* 0x00000001395b7824 */ /* 0x000fc800078e020f */
[----:B------:R-:W-:Y:S01]  /*29d0*/  IMAD.X R25, R91, 0x1, R83, P2 ;  /* 0x000000015b197824 */ /* 0x000fe200010e0653 */
[C---:B0-----:R-:W-:Y:S02]  /*29e0*/  LEA R32, P3, R20.reuse, R88, 0x1 ;  /* 0x0000005814207211 */ /* 0x041fe400078608ff */
[----:B------:R-:W-:Y:S02]  /*29f0*/  ISETP.GT.AND P2, PT, R31, R76, PT ;  /* 0x0000004c1f00720c */ /* 0x000fe40003f44270 */
[----:B------:R-:W-:Y:S01]  /*2a00*/  LEA.HI.X R33, R20, R89, R25, 0x1, P3 ;  /* 0x0000005914217211 */ /* 0x000fe200018f0c19 */
[----:B------:R-:W-:Y:S01]  /*2a10*/  IMAD.MOV.U32 R25, RZ, RZ, R31 ;  /* 0x000000ffff197224 */ /* 0x000fe200078e001f */
[----:B-1----:R-:W-:Y:S01]  /*2a20*/  ISETP.GE.AND P3, PT, R99, 0x1, PT ;  /* 0x000000016300780c */ /* 0x002fe20003f66270 */
[----:B--2---:R-:W-:-:S04]  /*2a30*/  IMAD R15, R18, 0x3000, R28 ;  /* 0x00003000120f7824 */ /* 0x004fc800078e021c */
[C---:B------:R-:W-:Y:S02]  /*2a40*/  VIADD R29, R15.reuse, 0x10 ;  /* 0x000000100f1d7836 */ /* 0x040fe40000000000 */
[C---:B------:R-:W-:Y:S02]  /*2a50*/  @P4 VIADD R29, R15.reuse, 0xfffffff0 ;  /* 0xfffffff00f1d4836 */ /* 0x040fe40000000000 */
[--C-:B------:R-:W-:Y:S02]  /*2a60*/  IMAD R80, R15, 0x2, R26.reuse ;  /* 0x000000020f507824 */ /* 0x100fe400078e021a */
[----:B------:R-:W-:Y:S02]  /*2a70*/  IMAD R20, R29, 0x2, R26 ;  /* 0x000000021d147824 */ /* 0x000fe400078e021a */
[----:B------:R-:W-:Y:S05]  /*2a80*/  @!P3 BRA `(.L_x_9366) ;  /* 0x000000380060b947 */ /* 0x000fea0003800000 */
[----:B------:R-:W-:Y:S01]  /*2a90*/  ULDC.U8 UR4, c[0x0][0x3f0] ;  /* 0x0000fc0000047ab9 */ /* 0x000fe20000000000 */
[-C--:B------:R-:W-:Y:S01]  /*2aa0*/  IMAD R15, R93, R31.reuse, RZ ;  /* 0x0000001f5d0f7224 */ /* 0x080fe200078e02ff */
[----:B------:R-:W-:Y:S01]  /*2ab0*/  ISETP.NE.AND P3, PT, RZ, UR4, PT ;  /* 0x00000004ff007c0c */ /* 0x000fe2000bf65270 */
[----:B------:R-:W-:Y:S02]  /*2ac0*/  IMAD R28, R92, R31, RZ ;  /* 0x0000001f5c1c7224 */ /* 0x000fe400078e02ff */
        /* <DEDUP_REMOVED lines=69> */
.L_x_9369:
[----:B------:R-:W-:Y:S05]  /*2f20*/  BSYNC B1 ;  /* 0x0000000000017941 */ /* 0x000fea0003800000 */
.L_x_9368:
[----:B-----5:R-:W-:Y:S01]  /*2f30*/  IMAD.MOV.U32 R15, RZ, RZ, R34 ;  /* 0x000000ffff0f7224 */ /* 0x020fe200078e0022 */
[----:B------:R-:W-:Y:S01]  /*2f40*/  ISETP.NE.AND P3, PT, R157, 0x3, PT ;  /* 0x000000039d00780c */ /* 0x000fe20003f65270 */
[----:B0-----:R-:W-:Y:S02]  /*2f50*/  IMAD.MOV.U32 R28, RZ, RZ, R35 ;  /* 0x000000ffff1c7224 */ /* 0x001fe400078e0023 */
        /* <DEDUP_REMOVED lines=32> */
[----:B------:R-:W-:-:S04]  /*3160*/  PRMT R119, R15, 0x5410, R28 ;  /* 0x000054100f777816 */ /* 0x000fc8000000001c */
[----:B------:R-:W-:Y:S01]  /*3170*/  PRMT R117, R29, 0x5410, R30 ;  /* 0x000054101d757816 */ /* 0x000fe2000000001e */
[----:B------:R-:W-:Y:S06]  /*3180*/  @!P3 BRA `(.L_x_9370) ;  /* 0x000000000004b947 */ /* 0x000fec0003800000 */
[----:B------:R-:W-:Y:S01]  /*3190*/  BPT.TRAP 0x1 ;  /* 0x000000040000795c */ /* 0x000fe20000300000 */
.L_x_9370:
[----:B------:R-:W2:Y:S01]  /*31a0*/  LDL R28, [R1+0x8] ;  /* 0x00000800011c7983 */ /* 0x000ea20000100800 */
[----:B------:R-:W-:Y:S01]  /*31b0*/  IMAD R15, R18, 0x8, R2 ;  /* 0x00000008120f7824 */ /* 0x000fe200078e0202 */
[----:B------:R-:W-:Y:S01]  /*31c0*/  BSSY B1, `(.L_x_9371) ;  /* 0x0000004000017945 */ /* 0x000fe20003800000 */
[----:B--2---:R-:W-:-:S04]  /*31d0*/  SHF.L.U32 R86, R28, 0x1f, RZ ;  /* 0x0000001f1c567819 */ /* 0x004fc800000006ff */
[----:B------:R-:W0:Y:S02]  /*31e0*/  SYNCS.PHASECHK.TRANS64.TRYWAIT P5, [R15+URZ+0x2d890], R86 ;  /* 0x02d890560f0075a7 */ /* 0x000e2400080a017f */
[----:B0-----:R-:W-:Y:S05]  /*31f0*/  @!P5 BRA `(.L_x_9372) ;  /* 0x000001c800ecd947 */ /* 0x001fea0003800000 */
.L_x_9682:
[----:B------:R-:W-:Y:S05]  /*3200*/  BSYNC B1 ;  /* 0x0000000000017941 */ /* 0x000fea0003800000 */
.L_x_9371:
        /* <DEDUP_REMOVED lines=37> */
[----:B------:R-:W-:-:S02]  /*3460*/  HADD2.F32 R59, -RZ, R115.H1_H1 ;  /* 0x30000073ff3b7230 */ /* 0x000fc40000004100 */
[----:B------:R-:W-:Y:S02]  /*3470*/  HADD2.F32 R30, -RZ, R115.H0_H0 ;  /* 0x20000073ff1e7230 */ /* 0x000fe40000004100 */
[-C--:B------:R-:W-:Y:S01]  /*3480*/  FMUL.FTZ R115, R110, R89.reuse ;  /* 0x000000596e737220 */ /* 0x080fe20000410000 */
[C---:B------:R-:W-:Y:S01]  /*3490*/  FMUL.FTZ R89, R28.reuse, R89 ;  /* 0x000000591c597220 */ /* 0x040fe20000410000 */
[C---:B------:R-:W-:Y:S02]  /*34a0*/  FMUL.FTZ R90, R117.reuse, R90 ;  /* 0x0000005a755a7220 */ /* 0x040fe40000410000 */
[-C--:B------:R-:W-:Y:S01]  /*34b0*/  FFMA.FTZ R115, R28, R59.reuse, -R115 ;  /* 0x0000003b1c737223 */ /* 0x080fe20000010873 */
[----:B------:R-:W-:Y:S01]  /*34c0*/  FFMA.FTZ R110, R110, R59, R89 ;  /* 0x0000003b6e6e7223 */ /* 0x000fe20000010059 */
[-C--:B------:R-:W-:Y:S01]  /*34d0*/  FFMA.FTZ R120, R117, R30.reuse, -R120 ;  /* 0x0000001e75787223 */ /* 0x080fe20000010878 */
[----:B------:R-:W-:-:S03]  /*34e0*/  FFMA.FTZ R113, R113, R30, R90 ;  /* 0x0000001e71717223 */ /* 0x000fc6000001005a */
[----:B------:R-:W-:Y:S02]  /*34f0*/  F2FP.F16.F32.PACK_AB R28, R110, R115 ;  /* 0x000000736e1c723e */ /* 0x000fe400000000ff */
[----:B------:R-:W-:-:S07]  /*3500*/  F2FP.F16.F32.PACK_AB R30, R113, R120 ;  /* 0x00000078711e723e */ /* 0x000fce00000000ff */
.L_x_9377:
[----:B------:R-:W-:Y:S05]  /*3510*/  BSYNC B2 ;  /* 0x0000000000027941 */ /* 0x000fea0003800000 */
.L_x_9376:
[----:B--2---:R1:W-:Y:S02]  /*3520*/  STG.E.128 desc[UR38][R32.64], R28 ;  /* 0x0000001c20007986 */ /* 0x0043e4000c101d26 */
.L_x_9375:
[----:B------:R-:W-:Y:S05]  /*3530*/  BSYNC B1 ;  /* 0x0000000000017941 */ /* 0x000fea0003800000 */
.L_x_9374:
        /* <DEDUP_REMOVED lines=49> */
.L_x_9381:
[----:B------:R-:W-:Y:S05]  /*3850*/  BSYNC B2 ;  /* 0x0000000000027941 */ /* 0x000fea0003800000 */
.L_x_9380:
[----:B--2---:R2:W-:Y:S02]  /*3860*/  STG.E.128 desc[UR38][R32.64+0x20], R28 ;  /* 0x0000201c20007986 */ /* 0x0045e4000c101d26 */
.L_x_9379:
[----:B------:R-:W-:Y:S05]  /*3870*/  BSYNC B1 ;  /* 0x0000000000017941 */ /* 0x000fea0003800000 */
.L_x_9378:
        /* <DEDUP_REMOVED lines=8> */
[----:B------:R-:W-:Y:S02]  /*3900*/  SHF.R.U64 R51, R48, 0x10, R49 ;  /* 0x0000001030337819 */ /* 0x000fe40000001231 */
[--C-:B------:R-:W-:Y:S01]  /*3910*/  SHF.R.U64 R57, R46, 0x10, R47.reuse ;  /* 0x000000102e397819 */ /* 0x100fe2000000122f */
[----:B--2---:R-:W-:Y:S01]  /*3920*/  IMAD.MOV.U32 R46, RZ, RZ, R28 ;  /* 0x000000ffff2e7224 */ /* 0x004fe200078e001c */
[----:B------:R-:W-:Y:S01]  /*3930*/  SHF.R.U32.HI R50, RZ, 0x10, R47 ;  /* 0x00000010ff327819 */ /* 0x000fe2000001162f */
[----:B------:R-:W-:Y:S01]  /*3940*/  IMAD.MOV.U32 R47, RZ, RZ, R31 ;  /* 0x000000ffff2f7224 */ /* 0x000fe200078e001f */
[----:B------:R-:W-:Y:S01]  /*3950*/  SHF.R.U32.HI R56, RZ, 0x10, R49 ;  /* 0x00000010ff387819 */ /* 0x000fe20000011631 */
[----:B------:R-:W-:Y:S02]  /*3960*/  HADD2.F32 R51, -RZ, R51.H0_H0 ;  /* 0x20000033ff337230 */ /* 0x000fe40000004100 */
[--C-:B------:R-:W-:Y:S02]  /*3970*/  HADD2.F32 R31, -RZ, R29.reuse.H1_H1 ;  /* 0x3000001dff1f7230 */ /* 0x100fe40000004100 */
[----:B------:R-:W-:-:S02]  /*3980*/  HADD2.F32 R28, -RZ, R29.H0_H0 ;  /* 0x2000001dff1c7230 */ /* 0x000fc40000004100 */
[----:B------:R-:W-:Y:S02]  /*3990*/  HADD2.F32 R56, -RZ, R56.H0_H0 ;  /* 0x20000038ff387230 */ /* 0x000fe40000004100 */
[-C--:B------:R-:W-:Y:S01]  /*39a0*/  FMUL.FTZ R29, R31, R51.reuse ;  /* 0x000000331f1d7220 */ /* 0x080fe20000410000 */
[----:B------:R-:W-:Y:S02]  /*39b0*/  HADD2.F32 R48, -RZ, R47.H1_H1 ;  /* 0x3000002fff307230 */ /* 0x000fe40000004100 */
[----:B------:R-:W-:Y:S01]  /*39c0*/  FMUL.FTZ R58, R28, R51 ;  /* 0x000000331c3a7220 */ /* 0x000fe20000410000 */
[----:B------:R-:W-:Y:S02]  /*39d0*/  HADD2.F32 R49, -RZ, R57.H0_H0 ;  /* 0x20000039ff317230 */ /* 0x000fe40000004100 */
[----:B------:R-:W-:Y:S02]  /*39e0*/  HADD2.F32 R47, -RZ, R47.H0_H0 ;  /* 0x2000002fff2f7230 */ /* 0x000fe40000004100 */
[----:B------:R-:W-:Y:S01]  /*39f0*/  FMUL.FTZ R88, R48, R56 ;  /* 0x0000003830587220 */ /* 0x000fe20000410000 */
[----:B------:R-:W-:-:S02]  /*3a00*/  HADD2.F32 R50, -RZ, R50.H0_H0 ;  /* 0x20000032ff327230 */ /* 0x000fc40000004100 */
[-C--:B------:R-:W-:Y:S01]  /*3a10*/  FFMA.FTZ R28, R28, R49.reuse, -R29 ;  /* 0x000000311c1c7223 */ /* 0x080fe2000001081d */
[----:B------:R-:W-:Y:S01]  /*3a20*/  FFMA.FTZ R29, R31, R49, R58 ;  /* 0x000000311f1d7223 */ /* 0x000fe2000001003a */
[----:B------:R-:W-:Y:S02]  /*3a30*/  HADD2.F32 R31, -RZ, R46.H1_H1 ;  /* 0x3000002eff1f7230 */ /* 0x000fe40000004100 */
[C---:B------:R-:W-:Y:S01]  /*3a40*/  FMUL.FTZ R51, R47.reuse, R56 ;  /* 0x000000382f337220 */ /* 0x040fe20000410000 */
[----:B------:R-:W-:Y:S01]  /*3a50*/  FFMA.FTZ R88, R47, R50, -R88 ;  /* 0x000000322f587223 */ /* 0x000fe20000010858 */
[----:B------:R-:W-:Y:S01]  /*3a60*/  HADD2.F32 R49, -RZ, R116.H0_H0 ;  /* 0x20000074ff317230 */ /* 0x000fe20000004100 */
[----:B------:R-:W-:Y:S01]  /*3a70*/  F2FP.F16.F32.PACK_AB R29, R29, R28 ;  /* 0x0000001c1d1d723e */ /* 0x000fe200000000ff */
[----:B------:R-:W-:Y:S02]  /*3a80*/  HADD2.F32 R46, -RZ, R46.H0_H0 ;  /* 0x2000002eff2e7230 */ /* 0x000fe40000004100 */
[----:B------:R-:W-:Y:S01]  /*3a90*/  FFMA.FTZ R57, R48, R50, R51 ;  /* 0x0000003230397223 */ /* 0x000fe20000010033 */
[----:B------:R-:W-:-:S02]  /*3aa0*/  HADD2.F32 R116, -RZ, R116.H1_H1 ;  /* 0x30000074ff747230 */ /* 0x000fc40000004100 */
[-C--:B------:R-:W-:Y:S01]  /*3ab0*/  FMUL.FTZ R51, R31, R49.reuse ;  /* 0x000000311f337220 */ /* 0x080fe20000410000 */
        /* <DEDUP_REMOVED lines=13> */
[----:B------:R-:W-:-:S07]  /*3b90*/  F2FP.F16.F32.PACK_AB R30, R116, R49 ;  /* 0x00000031741e723e */ /* 0x000fce00000000ff */
.L_x_9385:
[----:B------:R-:W-:Y:S05]  /*3ba0*/  BSYNC B2 ;  /* 0x0000000000027941 */ /* 0x000fea0003800000 */
.L_x_9384:
[----:B--2---:R3:W-:Y:S02]  /*3bb0*/  STG.E.128 desc[UR38][R32.64+0x40], R28 ;  /* 0x0000401c20007986 */ /* 0x0047e4000c101d26 */
.L_x_9383:
[----:B------:R-:W-:Y:S05]  /*3bc0*/  BSYNC B1 ;  /* 0x0000000000017941 */ /* 0x000fea0003800000 */
.L_x_9382:
        /* <DEDUP_REMOVED lines=49> */
.L_x_9389:
[----:B------:R-:W-:Y:S05]  /*3ee0*/  BSYNC B2 ;  /* 0x0000000000027941 */ /* 0x000fea0003800000 */
.L_x_9388:
[----:B--2---:R4:W-:Y:S02]  /*3ef0*/  STG.E.128 desc[UR38][R32.64+0x60], R28 ;  /* 0x0000601c20007986 */ /* 0x0049e4000c101d26 */
.L_x_9387:
[----:B------:R-:W-:Y:S05]  /*3f00*/  BSYNC B1 ;  /* 0x0000000000017941 */ /* 0x000fea0003800000 */
.L_x_9386:
        /* <DEDUP_REMOVED lines=49> */
.L_x_9393:
[----:B------:R-:W-:Y:S05]  /*4220*/  BSYNC B2 ;  /* 0x0000000000027941 */ /* 0x000fea0003800000 */
.L_x_9392:
[----:B--2---:R1:W-:Y:S02]  /*4230*/  STG.E.128 desc[UR38][R32.64+0x80], R28 ;  /* 0x0000801c20007986 */ /* 0x0043e4000c101d26 */
.L_x_9391:
[----:B------:R-:W-:Y:S05]  /*4240*/  BSYNC B1 ;  /* 0x0000000000017941 */ /* 0x000fea0003800000 */
.L_x_9390:
        /* <DEDUP_REMOVED lines=48> */
.L_x_9395:
[----:B------:R-:W-:Y:S05]  /*4550*/  BSYNC B1 ;  /* 0x0000000000017941 */ /* 0x000fea0003800000 */
.L_x_9394:
[----:B--2---:R1:W-:Y:S01]  /*4560*/  STG.E.128 desc[UR38][R32.64+0xa0], R28 ;  /* 0x0000a01c20007986 */ /* 0x0043e2000c101d26 */
[----:B------:R-:W-:Y:S05]  /*4570*/  BRA `(.L_x_9373) ;  /* 0x0000002000247947 */ /* 0x000fea0003800000 */
.L_x_9367:
        /* <DEDUP_REMOVED lines=21> */
[----:B------:R-:W-:Y:S02]  /*46d0*/  IADD3 R15, P3, R64, R52, RZ ;  /* 0x00000034400f7210 */ /* 0x000fe40007f7e0ff */
[----:B------:R-:W-:-:S03]  /*46e0*/  CS2R R48, SRZ ;  /* 0x0000000000307805 */ /* 0x000fc6000001ff00 */
        /* <DEDUP_REMOVED lines=9> */
[----:B------:R-:W-:Y:S02]  /*4780*/  CS2R R32, SRZ ;  /* 0x0000000000207805 */ /* 0x000fe4000001ff00 */
[----:B------:R-:W-:Y:S02]  /*4790*/  CS2R R46, SRZ ;  /* 0x00000000002e7805 */ /* 0x000fe4000001ff00 */
[----:B------:R-:W-:-:S05]  /*47a0*/  CS2R R44, SRZ ;  /* 0x00000000002c7805 */ /* 0x000fca000001ff00 */
[----:B------:R0:W5:Y:S04]  /*47b0*/  @!P3 LDG.E.128 R36, desc[UR38][R52.64] ;  /* 0x000000263424b981 */ /* 0x000168000c1e1d00 */
[----:B------:R0:W5:Y:S01]  /*47c0*/  @!P3 LDG.E.128 R48, desc[UR38][R54.64] ;  /* 0x000000263630b981 */ /* 0x000162000c1e1d00 */
[----:B------:R-:W-:Y:S01]  /*47d0*/  ISETP.GE.AND P3, PT, R58, R99, PT ;  /* 0x000000633a00720c */ /* 0x000fe20003f66270 */
[----:B------:R-:W-:Y:S01]  /*47e0*/  VIADD R58, R19, 0x20 ;  /* 0x00000020133a7836 */ /* 0x000fe20000000000 */
        /* <DEDUP_REMOVED lines=9> */
.L_x_9397:
[----:B------:R-:W-:Y:S05]  /*4880*/  BSYNC B1 ;  /* 0x0000000000017941 */ /* 0x000fea0003800000 */
.L_x_9396:
        /* <DEDUP_REMOVED lines=40> */
[----:B------:R-:W-:Y:S02]  /*4b10*/  PRMT R126, R126, 0x5410, R52 ;  /* 0x000054107e7e7816 */ /* 0x000fe40000000034 */
[----:B------:R-:W-:Y:S02]  /*4b20*/  PRMT R131, R15, 0x5410, R53 ;  /* 0x000054100f837816 */ /* 0x000fe40000000035 */
[----:B------:R-:W-:Y:S01]  /*4b30*/  PRMT R121, R54, 0x7610, R121 ;  /* 0x0000761036797816 */ /* 0x000fe20000000079 */
[----:B------:R-:W-:Y:S06]  /*4b40*/  @!P3 BRA `(.L_x_9398) ;  /* 0x000000000004b947 */ /* 0x000fec0003800000 */
[----:B------:R-:W-:Y:S01]  /*4b50*/  BPT.TRAP 0x1 ;  /* 0x000000040000795c */ /* 0x000fe20000300000 */
.L_x_9398:
[----:B------:R-:W2:Y:S01]  /*4b60*/  LDL R52, [R1+0x8] ;  /* 0x0000080001347983 */ /* 0x000ea20000100800 */
[----:B------:R-:W-:Y:S01]  /*4b70*/  IMAD R15, R18, 0x8, R2 ;  /* 0x00000008120f7824 */ /* 0x000fe200078e0202 */
[----:B------:R-:W-:Y:S01]  /*4b80*/  BSSY B1, `(.L_x_9399) ;  /* 0x0000004000017945 */ /* 0x000fe20003800000 */
[----:B--2---:R-:W-:-:S04]  /*4b90*/  SHF.L.U32 R86, R52, 0x1f, RZ ;  /* 0x0000001f34567819 */ /* 0x004fc800000006ff */
[----:B------:R-:W0:Y:S02]  /*4ba0*/  SYNCS.PHASECHK.TRANS64.TRYWAIT P5, [R15+URZ+0x2d890], R86 ;  /* 0x02d890560f0075a7 */ /* 0x000e2400080a017f */
[----:B0-----:R-:W-:Y:S05]  /*4bb0*/  @!P5 BRA `(.L_x_9400) ;  /* 0x000001b00090d947 */ /* 0x001fea0003800000 */
.L_x_9683:
[----:B------:R-:W-:Y:S05]  /*4bc0*/  BSYNC B1 ;  /* 0x0000000000017941 */ /* 0x000fea0003800000 */
.L_x_9399:
[----:B------:R-:W-:Y:S05]  /*4bd0*/  @P4 BRA `(.L_x_9373) ;  /* 0x00000018008c4947 */ /* 0x000fea0003800000 */
[----:B------:R-:W1:Y:S01]  /*4be0*/  LDC R110, c[0x0][0x2e4] ;  /* 0x0000b900ff6e7b82 */ /* 0x000e620000000800 */
[----:B------:R-:W-:Y:S01]  /*4bf0*/  ISETP.NE.AND P4, PT, R9, RZ, PT ;  /* 0x000000ff0900720c */ /* 0x000fe20003f85270 */
[----:B------:R-:W-:Y:S01]  /*4c00*/  ULDC.64 UR4, c[0x0][0x2f0] ;  /* 0x0000bc0000047ab9 */ /* 0x000fe20000000a00 */
[----:B------:R-:W-:Y:S01]  /*4c10*/  SHF.R.S32.HI R52, RZ, 0x1f, R23 ;  /* 0x0000001fff347819 */ /* 0x000fe20000011417 */
[----:B------:R-:W-:Y:S01]  /*4c20*/  IMAD.MOV.U32 R90, RZ, RZ, R56 ;  /* 0x000000ffff5a7224 */ /* 0x000fe200078e0038 */
[----:B------:R-:W-:Y:S03]  /*4c30*/  BSSY B1, `(.L_x_9401) ;  /* 0x0000081000017945 */ /* 0x000fe60003800000 */
        /* <DEDUP_REMOVED lines=9> */
[----:B------:R-:W-:Y:S01]  /*4cd0*/  SEL R52, R107, R113, !P0 ;  /* 0x000000716b347207 */ /* 0x000fe20004000000 */
[----:B------:R-:W-:Y:S01]  /*4ce0*/  BSSY B2, `(.L_x_9403) ;  /* 0x0000069000027945 */ /* 0x000fe20003800000 */
[----:B------:R-:W-:-:S02]  /*4cf0*/  ISETP.GE.AND P4, PT, R19, R99, PT ;  /* 0x000000631300720c */ /* 0x000fc40003f86270 */
[----:B------:R-:W-:-:S04]  /*4d00*/  SHF.R.S32.HI R53, RZ, 0x1f, R52 ;  /* 0x0000001fff357819 */ /* 0x000fc80000011434 */
[----:B------:R-:W-:-:S04]  /*4d10*/  LEA.HI R53, R53, R52, RZ, 0x4 ;  /* 0x0000003435357211 */ /* 0x000fc800078f20ff */
[----:B------:R-:W-:-:S04]  /*4d20*/  SHF.R.S32.HI R52, RZ, 0x4, R53 ;  /* 0x00000004ff347819 */ /* 0x000fc80000011435 */
[----:B------:R-:W-:-:S04]  /*4d30*/  LEA.HI.SX32 R52, R3, R52, 0x1d ;  /* 0x0000003403347211 */ /* 0x000fc800078feaff */
[----:B------:R-:W-:Y:S01]  /*4d40*/  SHF.R.S32.HI R53, RZ, 0x1f, R52 ;  /* 0x0000001fff357819 */ /* 0x000fe20000011434 */
[----:B------:R-:W-:-:S03]  /*4d50*/  IMAD.SHL.U32 R119, R52, 0x8, RZ ;  /* 0x0000000834777824 */ /* 0x000fc600078e00ff */
[----:B------:R-:W-:-:S05]  /*4d60*/  LEA.HI R52, R53, R52, RZ, 0x2 ;  /* 0x0000003435347211 */ /* 0x000fca00078f10ff */
[----:B------:R-:W-:-:S05]  /*4d70*/  IMAD.SHL.U32 R52, R52, 0x400, RZ ;  /* 0x0000040034347824 */ /* 0x000fca00078e00ff */
[----:B------:R-:W-:Y:S02]  /*4d80*/  LOP3.LUT R52, R52, 0x7ffff000, RZ, 0xc0, !PT ;  /* 0x7ffff00034347812 */ /* 0x000fe400078ec0ff */
[----:B--2---:R-:W-:-:S04]  /*4d90*/  LOP3.LUT R53, R58, 0x18, R119, 0xf8, !PT ;  /* 0x000000183a357812 */ /* 0x004fc800078ef877 */
[----:B---3--:R-:W-:Y:S01]  /*4da0*/  LOP3.LUT R53, R53, R55, RZ, 0x3c, !PT ;  /* 0x0000003735357212 */ /* 0x008fe200078e3cff */
[----:B------:R-:W-:-:S03]  /*4db0*/  IMAD R55, R18, 0x3000, R100 ;  /* 0x0000300012377824 */ /* 0x000fc600078e0264 */
[----:B----4-:R-:W-:Y:S01]  /*4dc0*/  IADD3 R53, R53, R52, R54 ;  /* 0x0000003435357210 */ /* 0x010fe20007ffe036 */
[----:B------:R-:W-:-:S04]  /*4dd0*/  IMAD R52, R55, 0x2, R2 ;  /* 0x0000000237347824 */ /* 0x000fc800078e0202 */
[----:B------:R-:W-:-:S04]  /*4de0*/  IMAD R53, R18, 0x3000, R53 ;  /* 0x0000300012357824 */ /* 0x000fc800078e0235 */
[----:B------:R-:W-:Y:S02]  /*4df0*/  IMAD R56, R53, 0x2, R2 ;  /* 0x0000000235387824 */ /* 0x000fe400078e0202 */
[----:B------:R-:W1:Y:S04]  /*4e00*/  LDS.128 R52, [R52+0x15400] ;  /* 0x0154000034347984 */ /* 0x000e680000000c00 */
[----:B------:R-:W2:Y:S01]  /*4e10*/  LDS.128 R56, [R56+0x15400] ;  /* 0x0154000038387984 */ /* 0x000ea20000000c00 */
[----:B------:R-:W-:Y:S05]  /*4e20*/  @P4 BRA `(.L_x_9404) ;  /* 0x0000000400504947 */ /* 0x000fea0003800000 */
[----:B--2---:R-:W-:Y:S01]  /*4e30*/  IMAD.MOV.U32 R120, RZ, RZ, R57 ;  /* 0x000000ffff787224 */ /* 0x004fe200078e0039 */
[----:B------:R-:W-:Y:S01]  /*4e40*/  SHF.R.U64 R36, R36, 0x10, R37 ;  /* 0x0000001024247819 */ /* 0x000fe20000001225 */
[----:B-1----:R-:W-:Y:S01]  /*4e50*/  IMAD.MOV.U32 R118, RZ, RZ, R53 ;  /* 0x000000ffff767224 */ /* 0x002fe200078e0035 */
[----:B------:R-:W-:Y:S01]  /*4e60*/  SHF.R.U32.HI R37, RZ, 0x10, R37 ;  /* 0x00000010ff257819 */ /* 0x000fe20000011625 */
[----:B------:R-:W-:Y:S01]  /*4e70*/  HADD2.F32 R121, -RZ, R121.H0_H0 ;  /* 0x20000079ff797230 */ /* 0x000fe20000004100 */
[----:B------:R-:W-:Y:S01]  /*4e80*/  SHF.R.U64 R38, R38, 0x10, R39 ;  /* 0x0000001026267819 */ /* 0x000fe20000001227 */
[----:B------:R-:W-:Y:S02]  /*4e90*/  HADD2.F32 R122, -RZ, R120.H0_H0 ;  /* 0x20000078ff7a7230 */ /* 0x000fe40000004100 */
[----:B------:R-:W-:Y:S02]  /*4ea0*/  HADD2.F32 R53, -RZ, R124.H0_H0 ;  /* 0x2000007cff357230 */ /* 0x000fe40000004100 */
[----:B------:R-:W-:-:S02]  /*4eb0*/  HADD2.F32 R124, -RZ, R118.H0_H0 ;  /* 0x20000076ff7c7230 */ /* 0x000fc40000004100 */
[-C--:B------:R-:W-:Y:S01]  /*4ec0*/  FMUL.FTZ R57, R122, R121.reuse ;  /* 0x000000797a397220 */ /* 0x080fe20000410000 */
[----:B------:R-:W-:Y:S02]  /*4ed0*/  HADD2.F32 R118, -RZ, R118.H1_H1 ;  /* 0x30000076ff767230 */ /* 0x000fe40000004100 */
[----:B------:R-:W-:Y:S02]  /*4ee0*/  HADD2.F32 R37, -RZ, R37.H0_H0 ;  /* 0x20000025ff257230 */ /* 0x000fe40000004100 */
[C---:B------:R-:W-:Y:S01]  /*4ef0*/  FMUL.FTZ R121, R124.reuse, R121 ;  /* 0x000000797c797220 */ /* 0x040fe20000410000 */
[----:B------:R-:W-:-:S03]  /*4f00*/  FFMA.FTZ R57, R124, R53, -R57 ;  /* 0x000000357c397223 */ /* 0x000fc60000010839 */
[----:B------:R-:W-:Y:S01]  /*4f10*/  FFMA.FTZ R53, R122, R53, R121 ;  /* 0x000000357a357223 */ /* 0x000fe20000010079 */
[--C-:B------:R-:W-:Y:S01]  /*4f20*/  SHF.R.U32.HI R121, RZ, 0x10, R49.reuse ;  /* 0x00000010ff797819 */ /* 0x100fe20000011631 */
[----:B------:R-:W-:Y:S01]  /*4f30*/  HADD2.F32 R122, -RZ, R126.H1_H1 ;  /* 0x3000007eff7a7230 */ /* 0x000fe20000004100 */
[----:B------:R-:W-:Y:S01]  /*4f40*/  SHF.R.U64 R49, R48, 0x10, R49 ;  /* 0x0000001030317819 */ /* 0x000fe20000001231 */
[----:B------:R-:W-:Y:S02]  /*4f50*/  HADD2.F32 R48, -RZ, R120.H1_H1 ;  /* 0x30000078ff307230 */ /* 0x000fe40000004100 */
[----:B------:R-:W-:Y:S02]  /*4f60*/  HADD2.F32 R121, -RZ, R121.H0_H0 ;  /* 0x20000079ff797230 */ /* 0x000fe40000004100 */
[----:B------:R-:W-:Y:S02]  /*4f70*/  HADD2.F32 R120, -RZ, R126.H0_H0 ;  /* 0x2000007eff787230 */ /* 0x000fe40000004100 */
[----:B------:R-:W-:-:S02]  /*4f80*/  HADD2.F32 R126, -RZ, R131.H1_H1 ;  /* 0x30000083ff7e7230 */ /* 0x000fc40000004100 */
[-C--:B------:R-:W-:Y:S01]  /*4f90*/  FMUL.FTZ R125, R48, R121.reuse ;  /* 0x00000079307d7220 */ /* 0x080fe20000410000 */
[C---:B------:R-:W-:Y:S01]  /*4fa0*/  FMUL.FTZ R121, R118.reuse, R121 ;  /* 0x0000007976797220 */ /* 0x040fe20000410000 */
[----:B------:R-:W-:Y:S02]  /*4fb0*/  HADD2.F32 R49, -RZ, R49.H0_H0 ;  /* 0x20000031ff317230 */ /* 0x000fe40000004100 */
[-C--:B------:R-:W-:Y:S01]  /*4fc0*/  FFMA.FTZ R118, R118, R37.reuse, -R125 ;  /* 0x0000002576767223 */ /* 0x080fe2000001087d */
[----:B------:R-:W-:Y:S01]  /*4fd0*/  FFMA.FTZ R48, R48, R37, R121 ;  /* 0x0000002530307223 */ /* 0x000fe20000010079 */
[----:B------:R-:W-:Y:S02]  /*4fe0*/  HADD2.F32 R37, -RZ, R59.H0_H0 ;  /* 0x2000003bff257230 */ /* 0x000fe40000004100 */
[----:B------:R-:W-:Y:S01]  /*4ff0*/  HADD2.F32 R121, -RZ, R55.H0_H0 ;  /* 0x20000037ff797230 */ /* 0x000fe20000004100 */
[----:B------:R-:W-:Y:S01]  /*5000*/  F2FP.F16.F32.PACK_AB R57, R118, R57 ;  /* 0x000000397639723e */ /* 0x000fe200000000ff */
[----:B------:R-:W-:-:S02]  /*5010*/  HADD2.F32 R125, -RZ, R131.H0_H0 ;  /* 0x20000083ff7d7230 */ /* 0x000fc40000004100 */
[-C--:B------:R-:W-:Y:S01]  /*5020*/  FMUL.FTZ R124, R37, R122.reuse ;  /* 0x0000007a257c7220 */ /* 0x080fe20000410000 */
[----:B------:R-:W-:Y:S01]  /*5030*/  F2FP.F16.F32.PACK_AB R48, R48, R53 ;  /* 0x000000353030723e */ /* 0x000fe200000000ff */
[C---:B------:R-:W-:Y:S01]  /*5040*/  FMUL.FTZ R122, R121.reuse, R122 ;  /* 0x0000007a797a7220 */ /* 0x040fe20000410000 */
[----:B------:R-:W-:Y:S02]  /*5050*/  IMAD.MOV.U32 R53, RZ, RZ, R57 ;  /* 0x000000ffff357224 */ /* 0x000fe400078e0039 */
[-C--:B------:R-:W-:Y:S01]  /*5060*/  FFMA.FTZ R124, R121, R120.reuse, -R124 ;  /* 0x00000078797c7223 */ /* 0x080fe2000001087c */
[----:B------:R-:W-:Y:S01]  /*5070*/  FFMA.FTZ R37, R37, R120, R122 ;  /* 0x0000007825257223 */ /* 0x000fe2000001007a */
[----:B------:R-:W-:Y:S01]  /*5080*/  SHF.R.U32.HI R120, RZ, 0x10, R39 ;  /* 0x00000010ff787819 */ /* 0x000fe20000011627 */
[----:B------:R-:W-:Y:S01]  /*5090*/  HADD2.F32 R122, -RZ, R55.H1_H1 ;  /* 0x30000037ff7a7230 */ /* 0x000fe20000004100 */
[--C-:B------:R-:W-:Y:S01]  /*50a0*/  SHF.R.U64 R39, R50, 0x10, R51.reuse ;  /* 0x0000001032277819 */ /* 0x100fe20000001233 */
[----:B------:R-:W-:Y:S01]  /*50b0*/  HADD2.F32 R50, -RZ, R59.H1_H1 ;  /* 0x3000003bff327230 */ /* 0x000fe20000004100 */
[----:B------:R-:W-:Y:S01]  /*50c0*/  SHF.R.U32.HI R51, RZ, 0x10, R51 ;  /* 0x00000010ff337819 */ /* 0x000fe20000011633 */
[----:B------:R-:W-:-:S02]  /*50d0*/  HADD2.F32 R59, -RZ, R120.H0_H0 ;  /* 0x20000078ff3b7230 */ /* 0x000fc40000004100 */
[----:B------:R-:W-:Y:S02]  /*50e0*/  HADD2.F32 R120, -RZ, R129.H1_H1 ;  /* 0x30000081ff787230 */ /* 0x000fe40000004100 */
[----:B------:R-:W-:Y:S02]  /*50f0*/  HADD2.F32 R51, -RZ, R51.H0_H0 ;  /* 0x20000033ff337230 */ /* 0x000fe40000004100 */
[----:B------:R-:W-:Y:S02]  /*5100*/  HADD2.F32 R39, -RZ, R39.H0_H0 ;  /* 0x20000027ff277230 */ /* 0x000fe40000004100 */
[----:B------:R-:W-:Y:S02]  /*5110*/  IMAD.MOV.U32 R57, RZ, RZ, R48 ;  /* 0x000000ffff397224 */ /* 0x000fe400078e0030 */
[-C--:B------:R-:W-:Y:S01]  /*5120*/  FMUL.FTZ R55, R50, R51.reuse ;  /* 0x0000003332377220 */ /* 0x080fe20000410000 */
[----:B------:R-:W-:-:S03]  /*5130*/  FMUL.FTZ R51, R122, R51 ;  /* 0x000000337a337220 */ /* 0x000fc60000410000 */
[-C--:B------:R-:W-:Y:S01]  /*5140*/  FFMA.FTZ R55, R122, R59.reuse, -R55 ;  /* 0x0000003b7a377223 */ /* 0x080fe20000010837 */
[----:B------:R-:W-:Y:S01]  /*5150*/  FFMA.FTZ R50, R50, R59, R51 ;  /* 0x0000003b32327223 */ /* 0x000fe20000010033 */
[----:B------:R-:W-:Y:S02]  /*5160*/  HADD2.F32 R51, -RZ, R56.H0_H0 ;  /* 0x20000038ff337230 */ /* 0x000fe40000004100 */
[----:B------:R-:W-:Y:S01]  /*5170*/  HADD2.F32 R59, -RZ, R52.H0_H0 ;  /* 0x20000034ff3b7230 */ /* 0x000fe20000004100 */
[----:B------:R-:W-:Y:S01]  /*5180*/  F2FP.F16.F32.PACK_AB R55, R55, R124 ;  /* 0x0000007c3737723e */ /* 0x000fe200000000ff */
[----:B------:R-:W-:Y:S02]  /*5190*/  HADD2.F32 R56, -RZ, R56.H1_H1 ;  /* 0x30000038ff387230 */ /* 0x000fe40000004100 */
[-C--:B------:R-:W-:Y:S01]  /*51a0*/  FMUL.FTZ R122, R51, R126.reuse ;  /* 0x0000007e337a7220 */ /* 0x080fe20000410000 */
[----:B------:R-:W-:Y:S02]  /*51b0*/  HADD2.F32 R52, -RZ, R52.H1_H1 ;  /* 0x30000034ff347230 */ /* 0x000fe40000004100 */
[C---:B------:R-:W-:Y:S01]  /*51c0*/  FMUL.FTZ R126, R59.reuse, R126 ;  /* 0x0000007e3b7e7220 */ /* 0x040fe20000410000 */
[----:B------:R-:W-:Y:S01]  /*51d0*/  FFMA.FTZ R122, R59, R120, -R122 ;  /* 0x000000783b7a7223 */ /* 0x000fe2000001087a */
[----:B------:R-:W-:-:S02]  /*51e0*/  FMUL.FTZ R59, R56, R49 ;  /* 0x00000031383b7220 */ /* 0x000fc40000410000 */
[----:B------:R-:W-:Y:S01]  /*51f0*/  FFMA.FTZ R126, R51, R120, R126 ;  /* 0x00000078337e7223 */ /* 0x000fe2000001007e */
[----:B------:R-:W-:Y:S02]  /*5200*/  HADD2.F32 R51, -RZ, R36.H0_H0 ;  /* 0x20000024ff337230 */ /* 0x000fe40000004100 */
[C---:B------:R-:W-:Y:S01]  /*5210*/  FMUL.FTZ R121, R52.reuse, R49 ;  /* 0x0000003134797220 */ /* 0x040fe20000410000 */
[--C-:B------:R-:W-:Y:S02]  /*5220*/  HADD2.F32 R36, -RZ, R58.reuse.H0_H0 ;  /* 0x2000003aff247230 */ /* 0x100fe40000004100 */
[----:B------:R-:W-:Y:S02]  /*5230*/  HADD2.F32 R58, -RZ, R58.H1_H1 ;  /* 0x3000003aff3a7230 */ /* 0x000fe40000004100 */
[-C--:B------:R-:W-:Y:S01]  /*5240*/  FFMA.FTZ R49, R52, R51.reuse, -R59 ;  /* 0x0000003334317223 */ /* 0x080fe2000001083b */
[----:B------:R-:W-:Y:S02]  /*5250*/  HADD2.F32 R52, -RZ, R54.H0_H0 ;  /* 0x20000036ff347230 */ /* 0x000fe40000004100 */
[----:B------:R-:W-:Y:S01]  /*5260*/  FFMA.FTZ R51, R56, R51, R121 ;  /* 0x0000003338337223 */ /* 0x000fe20000010079 */
[----:B------:R-:W-:-:S02]  /*5270*/  HADD2.F32 R59, -RZ, R129.H0_H0 ;  /* 0x20000081ff3b7230 */ /* 0x000fc40000004100 */
[-C--:B------:R-:W-:Y:S01]  /*5280*/  FMUL.FTZ R121, R36, R125.reuse ;  /* 0x0000007d24797220 */ /* 0x080fe20000410000 */
[----:B------:R-:W-:Y:S02]  /*5290*/  HADD2.F32 R54, -RZ, R54.H1_H1 ;  /* 0x30000036ff367230 */ /* 0x000fe40000004100 */
[----:B------:R-:W-:Y:S01]  /*52a0*/  FMUL.FTZ R125, R52, R125 ;  /* 0x0000007d347d7220 */ /* 0x000fe20000410000 */
[----:B------:R-:W-:Y:S01]  /*52b0*/  FMUL.FTZ R129, R58, R39 ;  /* 0x000000273a817220 */ /* 0x000fe20000410000 */
[-C--:B------:R-:W-:Y:S01]  /*52c0*/  FFMA.FTZ R121, R52, R59.reuse, -R121 ;  /* 0x0000003b34797223 */ /* 0x080fe20000010879 */
[----:B------:R-:W-:Y:S01]  /*52d0*/  F2FP.F16.F32.PACK_AB R52, R49, R122 ;  /* 0x0000007a3134723e */ /* 0x000fe200000000ff */
[----:B------:R-:W-:Y:S01]  /*52e0*/  FFMA.FTZ R125, R36, R59, R125 ;  /* 0x0000003b247d7223 */ /* 0x000fe2000001007d */
[----:B------:R-:W-:Y:S02]  /*52f0*/  HADD2.F32 R59, -RZ, R38.H0_H0 ;  /* 0x20000026ff3b7230 */ /* 0x000fe40000004100 */
[----:B------:R-:W-:Y:S01]  /*5300*/  FMUL.FTZ R39, R54, R39 ;  /* 0x0000002736277220 */ /* 0x000fe20000410000 */
[----:B------:R-:W-:-:S02]  /*5310*/  F2FP.F16.F32.PACK_AB R56, R51, R126 ;  /* 0x0000007e3338723e */ /* 0x000fc400000000ff */
[-C--:B------:R-:W-:Y:S01]  /*5320*/  FFMA.FTZ R54, R54, R59.reuse, -R129 ;  /* 0x0000003b36367223 */ /* 0x080fe20000010881 */
[----:B------:R-:W-:Y:S01]  /*5330*/  FFMA.FTZ R58, R58, R59, R39 ;  /* 0x0000003b3a3a7223 */ /* 0x000fe20000010027 */
[----:B------:R-:W-:-:S03]  /*5340*/  F2FP.F16.F32.PACK_AB R59, R50, R37 ;  /* 0x00000025323b723e */ /* 0x000fc600000000ff */
[----:B------:R-:W-:Y:S02]  /*5350*/  F2FP.F16.F32.PACK_AB R54, R54, R121 ;  /* 0x000000793636723e */ /* 0x000fe400000000ff */
[----:B------:R-:W-:-:S07]  /*5360*/  F2FP.F16.F32.PACK_AB R58, R58, R125 ;  /* 0x0000007d3a3a723e */ /* 0x000fce00000000ff */
.L_x_9404:
[----:B------:R-:W-:Y:S05]  /*5370*/  BSYNC B2 ;  /* 0x0000000000027941 */ /* 0x000fea0003800000 */
.L_x_9403:
        /* <DEDUP_REMOVED lines=12> */
.L_x_9402:
[----:B------:R-:W-:Y:S05]  /*5440*/  BSYNC B1 ;  /* 0x0000000000017941 */ /* 0x000fea0003800000 */
.L_x_9401:
[----:B------:R-:W-:Y:S01]  /*5450*/  ISETP.NE.AND P4, PT, R10, RZ, PT ;  /* 0x000000ff0a00720c */ /* 0x000fe20003f85270 */
[----:B------:R-:W-:-:S12]  /*5460*/  BSSY B1, `(.L_x_9405) ;  /* 0x000007b000017945 */ /* 0x000fd80003800000 */
[----:B------:R-:W-:Y:S05]  /*5470*/  @!P4 BRA `(.L_x_9406) ;  /* 0x0000000400e4c947 */ /* 0x000fea0003800000 */
[----:B------:R-:W2:Y:S04]  /*5480*/  LDL R48, [R1+0x18] ;  /* 0x0000180001307983 */ /* 0x000ea80000100800 */
[----:B-1----:R-:W3:Y:S04]  /*5490*/  LDL R39, [R1+0x1c] ;  /* 0x00001c0001277983 */ /* 0x002ee80000100800 */
[----:B------:R-:W4:Y:S01]  /*54a0*/  LDL R38, [R1+0x20] ;  /* 0x0000200001267983 */ /* 0x000f220000100800 */
[----:B------:R-:W-:Y:S01]  /*54b0*/  SEL R36, R107, R113, !P1 ;  /* 0x000000716b247207 */ /* 0x000fe20004800000 */
[----:B------:R-:W-:Y:S01]  /*54c0*/  VIADD R54, R19, 0x10 ;  /* 0x0000001013367836 */ /* 0x000fe20000000000 */
[----:B------:R-:W-:Y:S01]  /*54d0*/  IADD3 R52, P4, P5, R60, R90, R74 ;  /* 0x0000005a3c347210 */ /* 0x000fe20007d9e04a */
[----:B------:R-:W-:Y:S01]  /*54e0*/  BSSY B2, `(.L_x_9407) ;  /* 0x0000068000027945 */ /* 0x000fe20003800000 */
[----:B------:R-:W-:-:S02]  /*54f0*/  SHF.R.S32.HI R37, RZ, 0x1f, R36 ;  /* 0x0000001fff257819 */ /* 0x000fc40000011424 */
[----:B------:R-:W-:Y:S02]  /*5500*/  IADD3.X R53, R0, R112, R95, P4, P5 ;  /* 0x0000007000357210 */ /* 0x000fe400027ea45f */
[----:B------:R-:W-:Y:S02]  /*5510*/  LEA.HI R37, R37, R36, RZ, 0x4 ;  /* 0x0000002425257211 */ /* 0x000fe400078f20ff */
[----:B------:R-:W-:Y:S02]  /*5520*/  ISETP.GE.AND P4, PT, R54, R99, PT ;  /* 0x000000633600720c */ /* 0x000fe40003f86270 */
        /* <DEDUP_REMOVED lines=8> */
[----:B---3--:R-:W-:-:S04]  /*55b0*/  LOP3.LUT R36, R36, R39, RZ, 0x3c, !PT ;  /* 0x0000002724247212 */ /* 0x008fc800078e3cff */
[----:B----4-:R-:W-:Y:S01]  /*55c0*/  IADD3 R39, R36, R37, R38 ;  /* 0x0000002524277210 */ /* 0x010fe20007ffe026 */
[----:B------:R-:W-:-:S04]  /*55d0*/  IMAD R37, R18, 0x3000, R98 ;  /* 0x0000300012257824 */ /* 0x000fc800078e0262 */
[----:B------:R-:W-:Y:S02]  /*55e0*/  IMAD R39, R18, 0x3000, R39 ;  /* 0x0000300012277824 */ /* 0x000fe400078e0227 */
[--C-:B------:R-:W-:Y:S02]  /*55f0*/  IMAD R37, R37, 0x2, R2.reuse ;  /* 0x0000000225257824 */ /* 0x100fe400078e0202 */
[----:B------:R-:W-:-:S04]  /*5600*/  IMAD R48, R39, 0x2, R2 ;  /* 0x0000000227307824 */ /* 0x000fc800078e0202 */
[----:B------:R-:W1:Y:S04]  /*5610*/  LDS.128 R36, [R37+0x15400] ;  /* 0x0154000025247984 */ /* 0x000e680000000c00 */
[----:B------:R-:W2:Y:S01]  /*5620*/  LDS.128 R48, [R48+0x15400] ;  /* 0x0154000030307984 */ /* 0x000ea20000000c00 */
[----:B------:R-:W-:Y:S05]  /*5630*/  @P4 BRA `(.L_x_9408) ;  /* 0x0000000400484947 */ /* 0x000fea0003800000 */
[--C-:B------:R-:W-:Y:S01]  /*5640*/  SHF.R.U64 R32, R32, 0x10, R33.reuse ;  /* 0x0000001020207819 */ /* 0x100fe20000001221 */
[--C-:B------:R-:W-:Y:S01]  /*5650*/  HADD2.F32 R56, -RZ, R130.reuse.H1_H1 ;  /* 0x30000082ff387230 */ /* 0x100fe20000004100 */
[----:B------:R-:W-:Y:S01]  /*5660*/  SHF.R.U32.HI R54, RZ, 0x10, R33 ;  /* 0x00000010ff367819 */ /* 0x000fe20000011621 */
[----:B------:R-:W-:Y:S01]  /*5670*/  HADD2.F32 R130, -RZ, R130.H0_H0 ;  /* 0x20000082ff827230 */ /* 0x000fe20000004100 */
[--C-:B------:R-:W-:Y:S01]  /*5680*/  SHF.R.U64 R33, R44, 0x10, R45.reuse ;  /* 0x000000102c217819 */ /* 0x100fe2000000122d */
[--C-:B-1----:R-:W-:Y:S01]  /*5690*/  HADD2.F32 R57, -RZ, R37.reuse.H0_H0 ;  /* 0x20000025ff397230 */ /* 0x102fe20000004100 */
[----:B------:R-:W-:Y:S01]  /*56a0*/  SHF.R.U32.HI R44, RZ, 0x10, R45 ;  /* 0x00000010ff2c7819 */ /* 0x000fe2000001162d */
[----:B------:R-:W-:Y:S01]  /*56b0*/  HADD2.F32 R59, -RZ, R37.H1_H1 ;  /* 0x30000025ff3b7230 */ /* 0x000fe20000004100 */
[--C-:B------:R-:W-:Y:S01]  /*56c0*/  SHF.R.U64 R45, R46, 0x10, R47.reuse ;  /* 0x000000102e2d7819 */ /* 0x100fe2000000122f */
[----:B------:R-:W-:Y:S01]  /*56d0*/  HADD2.F32 R54, -RZ, R54.H0_H0 ;  /* 0x20000036ff367230 */ /* 0x000fe20000004100 */
[----:B------:R-:W-:Y:S01]  /*56e0*/  SHF.R.U32.HI R46, RZ, 0x10, R47 ;  /* 0x00000010ff2e7819 */ /* 0x000fe2000001162f */
[--C-:B--2---:R-:W-:Y:S01]  /*56f0*/  HADD2.F32 R47, -RZ, R49.reuse.H0_H0 ;  /* 0x20000031ff2f7230 */ /* 0x104fe20000004100 */
[--C-:B------:R-:W-:Y:S01]  /*5700*/  SHF.R.U64 R34, R34, 0x10, R35.reuse ;  /* 0x0000001022227819 */ /* 0x100fe20000001223 */
[----:B------:R-:W-:Y:S01]  /*5710*/  HADD2.F32 R49, -RZ, R49.H1_H1 ;  /* 0x30000031ff317230 */ /* 0x000fe20000004100 */
[----:B------:R-:W-:Y:S01]  /*5720*/  SHF.R.U32.HI R35, RZ, 0x10, R35 ;  /* 0x00000010ff237819 */ /* 0x000fe20000011623 */
[----:B------:R-:W-:-:S02]  /*5730*/  HADD2.F32 R44, -RZ, R44.H0_H0 ;  /* 0x2000002cff2c7230 */ /* 0x000fc40000004100 */
[-C--:B------:R-:W-:Y:S01]  /*5740*/  FMUL.FTZ R58, R47, R56.reuse ;  /* 0x000000382f3a7220 */ /* 0x080fe20000410000 */
[C---:B------:R-:W-:Y:S01]  /*5750*/  FMUL.FTZ R56, R57.reuse, R56 ;  /* 0x0000003839387220 */ /* 0x040fe20000410000 */
[----:B------:R-:W-:Y:S02]  /*5760*/  HADD2.F32 R46, -RZ, R46.H0_H0 ;  /* 0x2000002eff2e7230 */ /* 0x000fe40000004100 */
[----:B------:R-:W-:Y:S01]  /*5770*/  FFMA.FTZ R37, R57, R130, -R58 ;  /* 0x0000008239257223 */ /* 0x000fe2000001083a */
[-C--:B------:R-:W-:Y:S01]  /*5780*/  FMUL.FTZ R58, R49, R44.reuse ;  /* 0x0000002c313a7220 */ /* 0x080fe20000410000 */
[----:B------:R-:W-:Y:S01]  /*5790*/  FMUL.FTZ R118, R59, R44 ;  /* 0x0000002c3b767220 */ /* 0x000fe20000410000 */
[----:B------:R-:W-:Y:S01]  /*57a0*/  FFMA.FTZ R47, R47, R130, R56 ;  /* 0x000000822f2f7223 */ /* 0x000fe20000010038 */
[----:B------:R-:W-:Y:S02]  /*57b0*/  HADD2.F32 R56, -RZ, R51.H0_H0 ;  /* 0x20000033ff387230 */ /* 0x000fe40000004100 */
[-C--:B------:R-:W-:Y:S01]  /*57c0*/  FFMA.FTZ R44, R59, R54.reuse, -R58 ;  /* 0x000000363b2c7223 */ /* 0x080fe2000001083a */
[----:B------:R-:W-:Y:S01]  /*57d0*/  FFMA.FTZ R54, R49, R54, R118 ;  /* 0x0000003631367223 */ /* 0x000fe20000010076 */
        /* <DEDUP_REMOVED lines=11> */
[-C--:B------:R-:W-:Y:S01]  /*5890*/  FFMA.FTZ R39, R56, R49.reuse, R39 ;  /* 0x0000003138277223 */ /* 0x080fe20000010027 */
[----:B------:R-:W-:Y:S01]  /*58a0*/  FFMA.FTZ R35, R118, R49, -R35 ;  /* 0x0000003176237223 */ /* 0x000fe20000010823 */
[--C-:B------:R-:W-:Y:S02]  /*58b0*/  HADD2.F32 R118, -RZ, R48.reuse.H0_H0 ;  /* 0x20000030ff767230 */ /* 0x100fe40000004100 */
[C---:B------:R-:W-:Y:S01]  /*58c0*/  FMUL.FTZ R120, R51.reuse, R46 ;  /* 0x0000002e33787220 */ /* 0x040fe20000410000 */
[-C--:B------:R-:W-:Y:S01]  /*58d0*/  FFMA.FTZ R56, R51, R58.reuse, R122 ;  /* 0x0000003a33387223 */ /* 0x080fe2000001007a */
[----:B------:R-:W-:Y:S02]  /*58e0*/  HADD2.F32 R51, -RZ, R33.H0_H0 ;  /* 0x20000021ff337230 */ /* 0x000fe40000004100 */
[----:B------:R-:W-:Y:S02]  /*58f0*/  HADD2.F32 R48, -RZ, R48.H1_H1 ;  /* 0x30000030ff307230 */ /* 0x000fe40000004100 */
[----:B------:R-:W-:Y:S01]  /*5900*/  FFMA.FTZ R46, R57, R58, -R120 ;  /* 0x0000003a392e7223 */ /* 0x000fe20000010878 */
[----:B------:R-:W-:-:S02]  /*5910*/  HADD2.F32 R33, -RZ, R36.H1_H1 ;  /* 0x30000024ff217230 */ /* 0x000fc40000004100 */
[----:B------:R-:W-:Y:S02]  /*5920*/  HADD2.F32 R58, -RZ, R36.H0_H0 ;  /* 0x20000024ff3a7230 */ /* 0x000fe40000004100 */
[-C--:B------:R-:W-:Y:S01]  /*5930*/  FMUL.FTZ R120, R48, R51.reuse ;  /* 0x0000003330787220 */ /* 0x080fe20000410000 */
[--C-:B------:R-:W-:Y:S02]  /*5940*/  HADD2.F32 R49, -RZ, R127.reuse.H1_H1 ;  /* 0x3000007fff317230 */ /* 0x100fe40000004100 */
[----:B------:R-:W-:Y:S01]  /*5950*/  FMUL.FTZ R51, R33, R51 ;  /* 0x0000003321337220 */ /* 0x000fe20000410000 */
[----:B------:R-:W-:Y:S01]  /*5960*/  HADD2.F32 R36, -RZ, R32.H0_H0 ;  /* 0x20000020ff247230 */ /* 0x000fe20000004100 */
[----:B------:R-:W-:Y:S01]  /*5970*/  F2FP.F16.F32.PACK_AB R35, R46, R35 ;  /* 0x000000232e23723e */ /* 0x000fe200000000ff */
[----:B------:R-:W-:Y:S02]  /*5980*/  HADD2.F32 R127, -RZ, R127.H0_H0 ;  /* 0x2000007fff7f7230 */ /* 0x000fe40000004100 */
[----:B------:R-:W-:-:S02]  /*5990*/  HADD2.F32 R59, -RZ, R45.H0_H0 ;  /* 0x2000002dff3b7230 */ /* 0x000fc40000004100 */
[-C--:B------:R-:W-:Y:S01]  /*59a0*/  FFMA.FTZ R33, R33, R36.reuse, -R120 ;  /* 0x0000002421217223 */ /* 0x080fe20000010878 */
[----:B------:R-:W-:Y:S01]  /*59b0*/  FFMA.FTZ R48, R48, R36, R51 ;  /* 0x0000002430307223 */ /* 0x000fe20000010033 */
[----:B------:R-:W-:Y:S02]  /*59c0*/  HADD2.F32 R45, -RZ, R50.H0_H0 ;  /* 0x20000032ff2d7230 */ /* 0x000fe40000004100 */
[-C--:B------:R-:W-:Y:S01]  /*59d0*/  FMUL.FTZ R57, R118, R127.reuse ;  /* 0x0000007f76397220 */ /* 0x080fe20000410000 */
[----:B------:R-:W-:Y:S02]  /*59e0*/  HADD2.F32 R51, -RZ, R123.H0_H0 ;  /* 0x2000007bff337230 */ /* 0x000fe40000004100 */
[C---:B------:R-:W-:Y:S01]  /*59f0*/  FMUL.FTZ R127, R58.reuse, R127 ;  /* 0x0000007f3a7f7220 */ /* 0x040fe20000410000 */
[----:B------:R-:W-:Y:S02]  /*5a00*/  HADD2.F32 R36, -RZ, R38.H0_H0 ;  /* 0x20000026ff247230 */ /* 0x000fe40000004100 */
[----:B------:R-:W-:Y:S01]  /*5a10*/  FFMA.FTZ R32, R58, R49, -R57 ;  /* 0x000000313a207223 */ /* 0x000fe20000010839 */
[----:B------:R-:W-:-:S02]  /*5a20*/  HADD2.F32 R50, -RZ, R50.H1_H1 ;  /* 0x30000032ff327230 */ /* 0x000fc40000004100 */
[----:B------:R-:W-:Y:S01]  /*5a30*/  FFMA.FTZ R49, R118, R49, R127 ;  /* 0x0000003176317223 */ /* 0x000fe2000001007f */
[----:B------:R-:W-:Y:S02]  /*5a40*/  HADD2.F32 R123, -RZ, R123.H1_H1 ;  /* 0x3000007bff7b7230 */ /* 0x000fe40000004100 */
[----:B------:R-:W-:Y:S02]  /*5a50*/  HADD2.F32 R38, -RZ, R38.H1_H1 ;  /* 0x30000026ff267230 */ /* 0x000fe40000004100 */
[----:B------:R-:W-:Y:S01]  /*5a60*/  FMUL.FTZ R121, R50, R59 ;  /* 0x0000003b32797220 */ /* 0x000fe20000410000 */
[----:B------:R-:W-:Y:S02]  /*5a70*/  HADD2.F32 R57, -RZ, R34.H0_H0 ;  /* 0x20000022ff397230 */ /* 0x000fe40000004100 */
[CC--:B------:R-:W-:Y:S01]  /*5a80*/  FMUL.FTZ R119, R45.reuse, R123.reuse ;  /* 0x0000007b2d777220 */ /* 0x0c0fe20000410000 */
        /* <DEDUP_REMOVED lines=12> */
[----:B------:R-:W-:-:S07]  /*5b50*/  F2FP.F16.F32.PACK_AB R50, R59, R34 ;  /* 0x000000223b32723e */ /* 0x000fce00000000ff */
.L_x_9408:
[----:B------:R-:W-:Y:S05]  /*5b60*/  BSYNC B2 ;  /* 0x0000000000027941 */ /* 0x000fea0003800000 */
.L_x_9407:
        /* <DEDUP_REMOVED lines=10> */
.L_x_9406:
[----:B------:R-:W-:Y:S05]  /*5c10*/  BSYNC B1 ;  /* 0x0000000000017941 */ /* 0x000fea0003800000 */
.L_x_9405:
[----:B------:R-:W-:-:S13]  /*5c20*/  ISETP.NE.AND P4, PT, R11, RZ, PT ;  /* 0x000000ff0b00720c */ /* 0x000fda0003f85270 */
[----:B------:R-:W-:Y:S05]  /*5c30*/  @!P4 BRA `(.L_x_9373) ;  /* 0x000000080074c947 */ /* 0x000fea0003800000 */
[----:B-1-3--:R-:W2:Y:S04]  /*5c40*/  LDL R36, [R1+0x18] ;  /* 0x0000180001247983 */ /* 0x00aea80000100800 */
[----:B------:R-:W3:Y:S04]  /*5c50*/  LDL R35, [R1+0x1c] ;  /* 0x00001c0001237983 */ /* 0x000ee80000100800 */
[----:B------:R-:W4:Y:S01]  /*5c60*/  LDL R34, [R1+0x20] ;  /* 0x0000200001227983 */ /* 0x000f220000100800 */
[----:B------:R-:W-:Y:S01]  /*5c70*/  VIADD R46, R19, 0x20 ;  /* 0x00000020132e7836 */ /* 0x000fe20000000000 */
[----:B------:R-:W-:Y:S01]  /*5c80*/  IADD3 R32, P4, P5, R60, R90, R27 ;  /* 0x0000005a3c207210 */ /* 0x000fe20007d9e01b */
[----:B------:R-:W-:Y:S03]  /*5c90*/  BSSY B1, `(.L_x_9409) ;  /* 0x000006d000017945 */ /* 0x000fe60003800000 */
[----:B------:R-:W-:-:S02]  /*5ca0*/  ISETP.GE.AND P6, PT, R46, R104, PT ;  /* 0x000000682e00720c */ /* 0x000fc40003fc6270 */
[----:B------:R-:W-:Y:S02]  /*5cb0*/  IADD3.X R33, R0, R112, R94, P4, P5 ;  /* 0x0000007000217210 */ /* 0x000fe400027ea45e */
[C---:B------:R-:W-:Y:S02]  /*5cc0*/  LEA R44, P4, R32.reuse, R88, 0x1 ;  /* 0x00000058202c7211 */ /* 0x040fe400078808ff */
[----:B------:R-:W-:Y:S02]  /*5cd0*/  SEL R113, R107, R113, !P6 ;  /* 0x000000716b717207 */ /* 0x000fe40007000000 */
[----:B------:R-:W-:Y:S02]  /*5ce0*/  LEA.HI.X R45, R32, R89, R33, 0x1, P4 ;  /* 0x00000059202d7211 */ /* 0x000fe400020f0c21 */
[----:B------:R-:W-:Y:S02]  /*5cf0*/  SHF.R.S32.HI R32, RZ, 0x1f, R113 ;  /* 0x0000001fff207819 */ /* 0x000fe40000011471 */
[----:B------:R-:W-:-:S02]  /*5d00*/  ISETP.GE.AND P4, PT, R46, R99, PT ;  /* 0x000000632e00720c */ /* 0x000fc40003f86270 */
        /* <DEDUP_REMOVED lines=20> */
[--C-:B------:R-:W-:Y:S01]  /*5e50*/  SHF.R.U64 R28, R28, 0x10, R29.reuse ;  /* 0x000000101c1c7819 */ /* 0x100fe2000000121d */
[----:B------:R-:W-:Y:S01]  /*5e60*/  HADD2.F32 R50, -RZ, R117.H1_H1 ;  /* 0x30000075ff327230 */ /* 0x000fe20000004100 */
[----:B------:R-:W-:Y:S01]  /*5e70*/  SHF.R.U32.HI R49, RZ, 0x10, R29 ;  /* 0x00000010ff317819 */ /* 0x000fe2000001161d */
[----:B------:R-:W-:Y:S01]  /*5e80*/  HADD2.F32 R39, -RZ, R37.H0_H0 ;  /* 0x20000025ff277230 */ /* 0x000fe20000004100 */
[----:B------:R-:W-:Y:S01]  /*5e90*/  SHF.R.U64 R40, R40, 0x10, R41 ;  /* 0x0000001028287819 */ /* 0x000fe20000001229 */
[----:B------:R-:W-:Y:S01]  /*5ea0*/  HADD2.F32 R51, -RZ, R51.H0_H0 ;  /* 0x20000033ff337230 */ /* 0x000fe20000004100 */
[--C-:B------:R-:W-:Y:S01]  /*5eb0*/  SHF.R.U64 R29, R30, 0x10, R31.reuse ;  /* 0x000000101e1d7819 */ /* 0x100fe2000000121f */
[----:B------:R-:W-:Y:S01]  /*5ec0*/  HADD2.F32 R46, -RZ, R115.H1_H1 ;  /* 0x30000073ff2e7230 */ /* 0x000fe20000004100 */
[----:B------:R-:W-:Y:S01]  /*5ed0*/  SHF.R.U32.HI R41, RZ, 0x10, R31 ;  /* 0x00000010ff297819 */ /* 0x000fe2000001161f */
[--C-:B-1----:R-:W-:Y:S01]  /*5ee0*/  HADD2.F32 R31, -RZ, R33.reuse.H0_H0 ;  /* 0x20000021ff1f7230 */ /* 0x102fe20000004100 */
[----:B------:R-:W-:Y:S01]  /*5ef0*/  SHF.R.U64 R30, R42, 0x10, R43 ;  /* 0x000000102a1e7819 */ /* 0x000fe2000000122b */
[----:B------:R-:W-:-:S02]  /*5f00*/  HADD2.F32 R42, -RZ, R33.H1_H1 ;  /* 0x30000021ff2a7230 */ /* 0x000fc40000004100 */
[-C--:B------:R-:W-:Y:S01]  /*5f10*/  FMUL.FTZ R52, R39, R50.reuse ;  /* 0x0000003227347220 */ /* 0x080fe20000410000 */
[----:B------:R-:W-:Y:S01]  /*5f20*/  SHF.R.U32.HI R43, RZ, 0x10, R43 ;  /* 0x00000010ff2b7819 */ /* 0x000fe2000001162b */
[----:B------:R-:W-:Y:S02]  /*5f30*/  HADD2.F32 R37, -RZ, R37.H1_H1 ;  /* 0x30000025ff257230 */ /* 0x000fe40000004100 */
[C---:B------:R-:W-:Y:S01]  /*5f40*/  FMUL.FTZ R50, R31.reuse, R50 ;  /* 0x000000321f327220 */ /* 0x040fe20000410000 */
[----:B------:R-:W-:Y:S02]  /*5f50*/  HADD2.F32 R49, -RZ, R49.H0_H0 ;  /* 0x20000031ff317230 */ /* 0x000fe40000004100 */
[-C--:B------:R-:W-:Y:S01]  /*5f60*/  FMUL.FTZ R54, R42, R51.reuse ;  /* 0x000000332a367220 */ /* 0x080fe20000410000 */
[-C--:B------:R-:W-:Y:S01]  /*5f70*/  FFMA.FTZ R31, R31, R46.reuse, -R52 ;  /* 0x0000002e1f1f7223 */ /* 0x080fe20000010834 */
[----:B------:R-:W-:Y:S01]  /*5f80*/  FFMA.FTZ R33, R39, R46, R50 ;  /* 0x0000002e27217223 */ /* 0x000fe20000010032 */
[----:B------:R-:W-:Y:S01]  /*5f90*/  FMUL.FTZ R53, R37, R51 ;  /* 0x0000003325357220 */ /* 0x000fe20000410000 */
[----:B------:R-:W-:-:S02]  /*5fa0*/  HADD2.F32 R39, -RZ, R48.H0_H0 ;  /* 0x20000030ff277230 */ /* 0x000fc40000004100 */
[-C--:B------:R-:W-:Y:S01]  /*5fb0*/  FFMA.FTZ R46, R37, R49.reuse, R54 ;  /* 0x00000031252e7223 */ /* 0x080fe20000010036 */
[----:B------:R-:W-:Y:S02]  /*5fc0*/  HADD2.F32 R50, -RZ, R48.H1_H1 ;  /* 0x30000030ff327230 */ /* 0x000fe40000004100 */
[----:B------:R-:W-:Y:S01]  /*5fd0*/  FFMA.FTZ R42, R42, R49, -R53 ;  /* 0x000000312a2a7223 */ /* 0x000fe20000010835 */
[----:B------:R-:W-:Y:S02]  /*5fe0*/  HADD2.F32 R43, -RZ, R43.H0_H0 ;  /* 0x2000002bff2b7230 */ /* 0x000fe40000004100 */
[--C-:B------:R-:W-:Y:S01]  /*5ff0*/  HADD2.F32 R48, -RZ, R35.reuse.H1_H1 ;  /* 0x30000023ff307230 */ /* 0x100fe20000004100 */
[----:B------:R-:W-:Y:S01]  /*6000*/  F2FP.F16.F32.PACK_AB R46, R46, R33 ;  /* 0x000000212e2e723e */ /* 0x000fe200000000ff */
[----:B------:R-:W-:Y:S02]  /*6010*/  HADD2.F32 R54, -RZ, R116.H1_H1 ;  /* 0x30000074ff367230 */ /* 0x000fe40000004100 */
[----:B------:R-:W-:Y:S01]  /*6020*/  FMUL.FTZ R49, R50, R43 ;  /* 0x0000002b32317220 */ /* 0x000fe20000410000 */
[----:B------:R-:W-:-:S02]  /*6030*/  HADD2.F32 R37, -RZ, R35.H0_H0 ;  /* 0x20000023ff257230 */ /* 0x000fc40000004100 */
[----:B------:R-:W-:Y:S01]  /*6040*/  FMUL.FTZ R43, R48, R43 ;  /* 0x0000002b302b7220 */ /* 0x000fe20000410000 */
[----:B------:R-:W-:Y:S02]  /*6050*/  HADD2.F32 R41, -RZ, R41.H0_H0 ;  /* 0x20000029ff297230 */ /* 0x000fe40000004100 */
[-C--:B------:R-:W-:Y:S01]  /*6060*/  FMUL.FTZ R56, R39, R54.reuse ;  /* 0x0000003627387220 */ /* 0x080fe20000410000 */
[----:B------:R-:W-:Y:S02]  /*6070*/  HADD2.F32 R52, -RZ, R114.H1_H1 ;  /* 0x30000072ff347230 */ /* 0x000fe40000004100 */
[----:B------:R-:W-:Y:S01]  /*6080*/  FMUL.FTZ R54, R37, R54 ;  /* 0x0000003625367220 */ /* 0x000fe20000410000 */
[----:B------:R-:W-:Y:S02]  /*6090*/  HADD2.F32 R117, -RZ, R117.H0_H0 ;  /* 0x20000075ff757230 */ /* 0x000fe40000004100 */
[----:B------:R-:W-:Y:S01]  /*60a0*/  FFMA.FTZ R50, R50, R41, R43 ;  /* 0x0000002932327223 */ /* 0x000fe2000001002b */
[----:B------:R-:W-:-:S02]  /*60b0*/  HADD2.F32 R43, -RZ, R40.H0_H0 ;  /* 0x20000028ff2b7230 */ /* 0x000fc40000004100 */
[-C--:B------:R-:W-:Y:S01]  /*60c0*/  FFMA.FTZ R35, R37, R52.reuse, -R56 ;  /* 0x0000003425237223 */ /* 0x080fe20000010838 */
[----:B------:R-:W-:Y:S01]  /*60d0*/  FFMA.FTZ R37, R39, R52, R54 ;  /* 0x0000003427257223 */ /* 0x000fe20000010036 */
[----:B------:R-:W-:Y:S02]  /*60e0*/  HADD2.F32 R40, -RZ, R36.H0_H0 ;  /* 0x20000024ff287230 */ /* 0x000fe40000004100 */
[----:B------:R-:W-:Y:S01]  /*60f0*/  FFMA.FTZ R48, R48, R41, -R49 ;  /* 0x0000002930307223 */ /* 0x000fe20000010831 */
[----:B------:R-:W-:Y:S01]  /*6100*/  HADD2.F32 R39, -RZ, R32.H0_H0 ;  /* 0x20000020ff277230 */ /* 0x000fe20000004100 */
[----:B------:R-:W-:Y:S01]  /*6110*/  F2FP.F16.F32.PACK_AB R31, R42, R31 ;  /* 0x0000001f2a1f723e */ /* 0x000fe200000000ff */
[----:B------:R-:W-:Y:S02]  /*6120*/  HADD2.F32 R36, -RZ, R36.H1_H1 ;  /* 0x30000024ff247230 */ /* 0x000fe40000004100 */
[----:B------:R-:W-:Y:S01]  /*6130*/  HADD2.F32 R32, -RZ, R32.H1_H1 ;  /* 0x30000020ff207230 */ /* 0x000fe20000004100 */
[----:B------:R-:W-:Y:S01]  /*6140*/  F2FP.F16.F32.PACK_AB R35, R48, R35 ;  /* 0x000000233023723e */ /* 0x000fe200000000ff */
[----:B------:R-:W-:-:S02]  /*6150*/  HADD2.F32 R41, -RZ, R28.H0_H0 ;  /* 0x2000001cff297230 */ /* 0x000fc40000004100 */
[-C--:B------:R-:W-:Y:S01]  /*6160*/  FMUL.FTZ R51, R36, R43.reuse ;  /* 0x0000002b24337220 */ /* 0x080fe20000410000 */
[----:B------:R-:W-:Y:S02]  /*6170*/  HADD2.F32 R115, -RZ, R115.H0_H0 ;  /* 0x20000073ff737230 */ /* 0x000fe40000004100 */
[----:B------:R-:W-:Y:S01]  /*6180*/  FMUL.FTZ R43, R32, R43 ;  /* 0x0000002b202b7220 */ /* 0x000fe20000410000 */
[----:B------:R-:W-:Y:S01]  /*6190*/  FMUL.FTZ R28, R40, R117 ;  /* 0x00000075281c7220 */ /* 0x000fe20000410000 */
[----:B------:R-:W-:Y:S01]  /*61a0*/  FFMA.FTZ R32, R32, R41, -R51 ;  /* 0x0000002920207223 */ /* 0x000fe20000010833 */
[C---:B------:R-:W-:Y:S01]  /*61b0*/  FMUL.FTZ R117, R39.reuse, R117 ;  /* 0x0000007527757220 */ /* 0x040fe20000410000 */
[----:B------:R-:W-:Y:S01]  /*61c0*/  FFMA.FTZ R36, R36, R41, R43 ;  /* 0x0000002924247223 */ /* 0x000fe2000001002b */
[----:B------:R-:W-:Y:S02]  /*61d0*/  HADD2.F32 R43, -RZ, R30.H0_H0 ;  /* 0x2000001eff2b7230 */ /* 0x000fe40000004100 */
[----:B------:R-:W-:Y:S01]  /*61e0*/  FFMA.FTZ R49, R39, R115, -R28 ;  /* 0x0000007327317223 */ /* 0x000fe2000001081c */
[----:B------:R-:W-:-:S02]  /*61f0*/  HADD2.F32 R30, -RZ, R38.H0_H0 ;  /* 0x20000026ff1e7230 */ /* 0x000fc40000004100 */
[----:B------:R-:W-:Y:S01]  /*6200*/  FFMA.FTZ R117, R40, R115, R117 ;  /* 0x0000007328757223 */ /* 0x000fe20000010075 */
        /* <DEDUP_REMOVED lines=17> */
[----:B------:R-:W-:-:S02]  /*6320*/  IMAD.MOV.U32 R33, RZ, RZ, R31 ;  /* 0x000000ffff217224 */ /* 0x000fc400078e001f */
[----:B------:R-:W-:Y:S01]  /*6330*/  F2FP.F16.F32.PACK_AB R34, R34, R51 ;  /* 0x000000332222723e */ /* 0x000fe200000000ff */
[----:B------:R-:W-:Y:S01]  /*6340*/  IMAD.MOV.U32 R37, RZ, RZ, R46 ;  /* 0x000000ffff257224 */ /* 0x000fe200078e002e */
[----:B------:R-:W-:-:S07]  /*6350*/  F2FP.F16.F32.PACK_AB R38, R38, R41 ;  /* 0x000000292626723e */ /* 0x000fce00000000ff */
.L_x_9410:
[----:B------:R-:W-:Y:S05]  /*6360*/  BSYNC B1 ;  /* 0x0000000000017941 */ /* 0x000fea0003800000 */
.L_x_9409:
        /* <DEDUP_REMOVED lines=10> */
.L_x_9366:
[----:B------:R-:W-:-:S13]  /*6410*/  ISETP.NE.AND P3, PT, R157, 0x3, PT ;  /* 0x000000039d00780c */ /* 0x000fda0003f65270 */
[----:B------:R-:W-:Y:S05]  /*6420*/  @!P3 BRA `(.L_x_9411) ;  /* 0x000000000004b947 */ /* 0x000fea0003800000 */
[----:B------:R-:W-:Y:S01]  /*6430*/  BPT.TRAP 0x1 ;  /* 0x000000040000795c */ /* 0x000fe20000300000 */
.L_x_9411:
[----:B------:R-:W2:Y:S01]  /*6440*/  LDL R28, [R1+0x8] ;  /* 0x00000800011c7983 */ /* 0x000ea20000100800 */
[----:B------:R-:W-:Y:S01]  /*6450*/  IMAD R15, R18, 0x8, R2 ;  /* 0x00000008120f7824 */ /* 0x000fe200078e0202 */
[----:B------:R-:W-:Y:S01]  /*6460*/  BSSY B1, `(.L_x_9412) ;  /* 0x0000006000017945 */ /* 0x000fe20003800000 */
[----:B------:R-:W-:-:S05]  /*6470*/  IMAD R85, R25, -0x80, R24 ;  /* 0xffffff8019557824 */ /* 0x000fca00078e0218 */
[----:B------:R-:W-:Y:S02]  /*6480*/  VIMNMX R85, R85, 0x80, PT ;  /* 0x0000008055557848 */ /* 0x000fe40003fe0100 */
[----:B--2---:R-:W-:-:S04]  /*6490*/  SHF.L.U32 R86, R28, 0x1f, RZ ;  /* 0x0000001f1c567819 */ /* 0x004fc800000006ff */
[----:B------:R-:W0:Y:S02]  /*64a0*/  SYNCS.PHASECHK.TRANS64.TRYWAIT P4, [R15+URZ+0x2d890], R86 ;  /* 0x02d890560f0075a7 */ /* 0x000e24000808017f */
[----:B0-----:R-:W-:Y:S05]  /*64b0*/  @!P4 BRA `(.L_x_9413) ;  /* 0x000001980064c947 */ /* 0x001fea0003800000 */
.L_x_9684:
[----:B------:R-:W-:Y:S05]  /*64c0*/  BSYNC B1 ;  /* 0x0000000000017941 */ /* 0x000fea0003800000 */
.L_x_9412:
        /* <DEDUP_REMOVED lines=20> */
.L_x_9373:
[----:B------:R-:W-:Y:S05]  /*6610*/  BSYNC B0 ;  /* 0x0000000000007941 */ /* 0x000fea0003800000 */
.L_x_9365:
        /* <DEDUP_REMOVED lines=17> */
.L_x_9415:
[----:B------:R-:W-:Y:S05]  /*6730*/  BSYNC B0 ;  /* 0x0000000000007941 */ /* 0x000fea0003800000 */
.L_x_9414:
[----:B------:R-:W2:Y:S01]  /*6740*/  SYNCS.PHASECHK.TRANS64.TRYWAIT P3, [R15+URZ+0x2d8b0], R86 ;  /* 0x02d8b0560f0075a7 */ /* 0x000ea2000806017f */
[----:B------:R-:W-:Y:S04]  /*6750*/  BSSY B0, `(.L_x_9416) ;  /* 0x0000002000007945 */ /* 0x000fe80003800000 */
[----:B--2---:R-:W-:Y:S05]  /*6760*/  @!P3 BRA `(.L_x_9417) ;  /* 0x0000019400ccb947 */ /* 0x004fea0003800000 */
.L_x_9685:
[----:B------:R-:W-:Y:S05]  /*6770*/  BSYNC B0 ;  /* 0x0000000000007941 */ /* 0x000fea0003800000 */
.L_x_9416:
[----:B------:R-:W-:Y:S01]  /*6780*/  ISETP.GE.AND P3, PT, R23, R85, PT ;  /* 0x000000551700720c */ /* 0x000fe20003f66270 */
[----:B------:R-:W-:-:S12]  /*6790*/  BSSY B0, `(.L_x_9418) ;  /* 0x0000022000007945 */ /* 0x000fd80003800000 */
[----:B------:R-:W-:Y:S05]  /*67a0*/  @P3 BRA `(.L_x_9419) ;  /* 0x0000000000803947 */ /* 0x000fea0003800000 */
        /* <DEDUP_REMOVED lines=9> */
[C---:B------:R-:W-:Y:S01]  /*6840*/  LEA R32, P3, R28.reuse, UR4, 0x1 ;  /* 0x000000041c207c11 */ /* 0x040fe2000f8608ff */
[----:B------:R-:W-:Y:S01]  /*6850*/  ULDC UR4, c[0x0][0x2e4] ;  /* 0x0000b90000047ab9 */ /* 0x000fe20000000800 */
[C---:B------:R-:W-:Y:S02]  /*6860*/  VIADD R34, R19.reuse, 0x20 ;  /* 0x0000002013227836 */ /* 0x040fe40000000000 */
[----:B------:R-:W-:Y:S02]  /*6870*/  LEA.HI.X R33, R28, UR5, R29, 0x1, P3 ;  /* 0x000000051c217c11 */ /* 0x000fe400098f0c1d */
[----:B------:R-:W-:-:S13]  /*6880*/  ISETP.GE.AND P3, PT, R19, UR4, PT ;  /* 0x0000000413007c0c */ /* 0x000fda000bf66270 */
[----:B------:R-:W1:Y:S04]  /*6890*/  @!P3 LDS.128 R28, [R80] ;  /* 0x00000000501cb984 */ /* 0x000e680000000c00 */
[----:B-1----:R-:W-:Y:S01]  /*68a0*/  @!P3 STG.E.128 desc[UR38][R32.64], R28 ;  /* 0x0000001c2000b986 */ /* 0x002fe2000c101d26 */
[----:B------:R-:W-:Y:S01]  /*68b0*/  ISETP.GE.AND P3, PT, R34, UR4, PT ;  /* 0x0000000422007c0c */ /* 0x000fe2000bf66270 */
[----:B------:R-:W-:-:S12]  /*68c0*/  VIADD R34, R19, 0x10 ;  /* 0x0000001013227836 */ /* 0x000fd80000000000 */
[----:B------:R-:W1:Y:S04]  /*68d0*/  @!P3 LDS.128 R28, [R80+0x2000] ;  /* 0x00200000501cb984 */ /* 0x000e680000000c00 */
[----:B-1----:R-:W-:Y:S01]  /*68e0*/  @!P3 STG.E.128 desc[UR38][R32.64+0x40], R28 ;  /* 0x0000401c2000b986 */ /* 0x002fe2000c101d26 */
[----:B------:R-:W-:-:S13]  /*68f0*/  ISETP.GE.AND P3, PT, R102, UR4, PT ;  /* 0x0000000466007c0c */ /* 0x000fda000bf66270 */
[----:B------:R-:W1:Y:S04]  /*6900*/  @!P3 LDS.128 R28, [R80+0x4000] ;  /* 0x00400000501cb984 */ /* 0x000e680000000c00 */
        /* <DEDUP_REMOVED lines=10> */
.L_x_9419:
[----:B------:R-:W-:Y:S05]  /*69b0*/  BSYNC B0 ;  /* 0x0000000000007941 */ /* 0x000fea0003800000 */
.L_x_9418:
[----:B------:R-:W4:Y:S01]  /*69c0*/  LDL.LU R20, [R1+0x8] ;  /* 0x0000080001147983 */ /* 0x000f220000300800 */
[----:B0-2---:R-:W-:Y:S02]  /*69d0*/  @!P4 VIADD R15, R15, 0x2d8c0 ;  /* 0x0002d8c00f0fc836 */ /* 0x005fe40000000000 */
        /* <DEDUP_REMOVED lines=8> */
[----:B0-----:R0:W-:Y:S01]  /*6a60*/  BAR.SYNC.DEFER_BLOCKING R109, 0x80 ;  /* 0x0002006d0000751d */ /* 0x0011e20000010000 */
[----:B------:R-:W-:-:S04]  /*6a70*/  ISETP.NE.AND P3, PT, R18, 0x2, PT ;  /* 0x000000021200780c */ /* 0x000fc80003f65270 */
[----:B------:R-:W-:Y:S01]  /*6a80*/  SEL R18, R18, RZ, P3 ;  /* 0x000000ff12127207 */ /* 0x000fe20001800000 */
[----:B------:R2:W-:Y:S02]  /*6a90*/  @!P4 SYNCS.ARRIVE.TRANS64.RED.A1T0 RZ, [R15+URZ], RZ ;  /* 0x000000ff0fffc9a7 */ /* 0x0005e4000810043f */
[----:B--2---:R-:W-:-:S04]  /*6aa0*/  SEL R15, RZ, 0x1, P3 ;  /* 0x00000001ff0f7807 */ /* 0x004fc80001800000 */
[----:B----4-:R-:W-:-:S05]  /*6ab0*/  LOP3.LUT R20, R20, R15, RZ, 0x3c, !PT ;  /* 0x0000000f14147212 */ /* 0x010fca00078e3cff */
[----:B------:R0:W-:Y:S01]  /*6ac0*/  STL [R1+0x8], R20 ;  /* 0x0000081401007387 */ /* 0x0001e20000100800 */
[----:B------:R-:W-:Y:S05]  /*6ad0*/  @P2 BRA `(.L_x_9420) ;  /* 0xffffffbc00882947 */ /* 0x000fea000383ffff */
[----:B0-----:R-:W0:Y:S01]  /*6ae0*/  S2R R20, SR_TID.X ;  /* 0x0000000000147919 */ /* 0x001e220000002100 */
[----:B------:R-:W-:Y:S02]  /*6af0*/  PLOP3.LUT P0, PT, PT, PT, PT, 0x8, 0x0 ;  /* 0x000000000000781c */ /* 0x000fe40003f0e170 */
[----:B0-----:R-:W-:-:S04]  /*6b00*/  SHF.R.U32.HI R20, RZ, 0x7, R20 ;  /* 0x00000007ff147819 */ /* 0x001fc80000011614 */
[----:B------:R-:W-:-:S13]  /*6b10*/  ISETP.NE.AND P5, PT, R20, 0x1, PT ;  /* 0x000000011400780c */ /* 0x000fda0003fa5270 */
[----:B------:R-:W-:Y:S06]  /*6b20*/  @!P5 BAR.ARV 0x9, 0x100 ;  /* 0x024400000000db1d */ /* 0x000fec0000002000 */
.L_x_9360:
[----:B------:R-:W4:Y:S02]  /*6b30*/  LDC.64 R4, c[0x0][0x9e0] ;  /* 0x00027800ff047b82 */ /* 0x000f240000000a00 */
[----:B----4-:R-:W-:Y:S01]  /*6b40*/  ISETP.GE.AND P1, PT, R5, 0x1, PT ;  /* 0x000000010500780c */ /* 0x010fe20003f26270 */
[----:B------:R-:W-:-:S12]  /*6b50*/  @P0 BRA `(.L_x_9421) ;  /* 0x00000000000c0947 */ /* 0x000fd80003800000 */
[----:B------:R-:W4:Y:S01]  /*6b60*/  FENCE.VIEW.ASYNC.G ;  /* 0x00000000000073c6 */ /* 0x000f220000000100 */
[----:B------:R-:W-:Y:S05]  /*6b70*/  WARPSYNC.ALL ;  /* 0x0000000000007948 */ /* 0x000fea0003800000 */
[----:B----4-:R-:W-:Y:S06]  /*6b80*/  BAR.ARV 0xc, 0x1a0 ;  /* 0x0306800000007b1d */ /* 0x010fec0000002000 */
.L_x_9421:
        /* <DEDUP_REMOVED lines=8> */
[----:B------:R-:W4:Y:S02]  /*6c10*/  @P0 LDC.64 R6, c[0x0][0x9e8] ;  /* 0x00027a00ff060b82 */ /* 0x000f240000000a00 */
[----:B----4-:R-:W-:-:S05]  /*6c20*/  @P0 IMAD.HI.U32 R4, R3, R6, RZ ;  /* 0x0000000603040227 */ /* 0x010fca00078e00ff */
[----:B------:R-:W-:-:S04]  /*6c30*/  @P0 SHF.R.U32.HI R3, RZ, R7, R4 ;  /* 0x00000007ff030219 */ /* 0x000fc80000011604 */
[----:B------:R-:W-:Y:S01]  /*6c40*/  LOP3.LUT R3, RZ, R3, RZ, 0x33, !PT ;  /* 0x00000003ff037212 */ /* 0x000fe200078e33ff */
[----:B------:R-:W-:Y:S06]  /*6c50*/  BRA `(.L_x_9425) ;  /* 0x0000000000107947 */ /* 0x000fec0003800000 */
.L_x_9424:
[----:B------:R-:W-:-:S13]  /*6c60*/  ISETP.NE.AND P0, PT, R5, 0x1, PT ;  /* 0x000000010500780c */ /* 0x000fda0003f05270 */
[----:B------:R-:W4:Y:S02]  /*6c70*/  @P0 LDC.64 R6, c[0x0][0x9e8] ;  /* 0x00027a00ff060b82 */ /* 0x000f240000000a00 */
[----:B----4-:R-:W-:-:S05]  /*6c80*/  @P0 IMAD.HI.U32 R4, R3, R6, RZ ;  /* 0x0000000603040227 */ /* 0x010fca00078e00ff */
[----:B------:R-:W-:-:S07]  /*6c90*/  @P0 SHF.R.U32.HI R3, RZ, R7, R4 ;  /* 0x00000007ff030219 */ /* 0x000fce0000011604 */
.L_x_9425:
[----:B------:R-:W-:Y:S05]  /*6ca0*/  BSYNC B0 ;  /* 0x0000000000007941 */ /* 0x000fea0003800000 */
.L_x_9423:
[----:B------:R-:W-:-:S05]  /*6cb0*/  IMAD R3, R3, R5, R5 ;  /* 0x0000000503037224 */ /* 0x000fca00078e0205 */
[----:B------:R-:W-:-:S07]  /*6cc0*/  VIMNMX R0, R0, R3, PT ;  /* 0x0000000300007248 */ /* 0x000fce0003fe0100 */
.L_x_9422:
[----:B------:R-:W-:Y:S01]  /*6cd0*/  VIADD R0, R0, 0x7f ;  /* 0x0000007f00007836 */ /* 0x000fe20000000000 */
[----:B------:R-:W-:-:S04]  /*6ce0*/  ULDC UR4, c[0x0][0x9dc] ;  /* 0x0002770000047ab9 */ /* 0x000fc80000000800 */
[----:B------:R-:W-:-:S04]  /*6cf0*/  SHF.R.S32.HI R3, RZ, 0x1f, R0 ;  /* 0x0000001fff037819 */ /* 0x000fc80000011400 */
[----:B------:R-:W-:Y:S01]  /*6d00*/  LEA.HI R3, R3, R0, RZ, 0x7 ;  /* 0x0000000003037211 */ /* 0x000fe200078f38ff */
[----:B------:R-:W-:-:S03]  /*6d10*/  VIADD R0, R106, -UR4 ;  /* 0x800000046a007c36 */ /* 0x000fc60008000000 */
        /* <DEDUP_REMOVED lines=13> */
.L_x_9428:
[----:B------:R-:W-:-:S13]  /*6df0*/  ISETP.NE.AND P0, PT, R5, 0x1, PT ;  /* 0x000000010500780c */ /* 0x000fda0003f05270 */
[----:B------:R-:W4:Y:S02]  /*6e00*/  @P0 LDC.64 R6, c[0x0][0x9e8] ;  /* 0x00027a00ff060b82 */ /* 0x000f240000000a00 */
[----:B----4-:R-:W-:-:S05]  /*6e10*/  @P0 IMAD.HI.U32 R6, R106, R6, RZ ;  /* 0x000000066a060227 */ /* 0x010fca00078e00ff */
[----:B------:R-:W-:-:S07]  /*6e20*/  @P0 SHF.R.U32.HI R106, RZ, R7, R6 ;  /* 0x00000007ff6a0219 */ /* 0x000fce0000011606 */
.L_x_9429:
[----:B------:R-:W-:Y:S05]  /*6e30*/  BSYNC B0 ;  /* 0x0000000000007941 */ /* 0x000fea0003800000 */
.L_x_9427:
[----:B------:R-:W-:-:S05]  /*6e40*/  IMAD R3, R106, R5, RZ ;  /* 0x000000056a037224 */ /* 0x000fca00078e02ff */
[----:B------:R-:W-:-:S07]  /*6e50*/  VIMNMX R0, R0, R3, !PT ;  /* 0x0000000300007248 */ /* 0x000fce0007fe0100 */
.L_x_9426:
[----:B------:R-:W-:Y:S01]  /*6e60*/  SHF.R.S32.HI R3, RZ, 0x1f, R0 ;  /* 0x0000001fff037819 */ /* 0x000fe20000011400 */
[----:B------:R-:W-:Y:S01]  /*6e70*/  IMAD.MOV.U32 R36, RZ, RZ, RZ ;  /* 0x000000ffff247224 */ /* 0x000fe200078e00ff */
[----:B------:R-:W-:Y:S01]  /*6e80*/  PLOP3.LUT P0, PT, PT, PT, PT, 0x80, 0x0 ;  /* 0x000000000000781c */ /* 0x000fe20003f0f070 */
[----:B------:R-:W-:Y:S01]  /*6e90*/  IMAD.MOV.U32 R21, RZ, RZ, RZ ;  /* 0x000000ffff157224 */ /* 0x000fe200078e00ff */
[----:B------:R-:W-:Y:S02]  /*6ea0*/  LEA.HI R3, R3, R0, RZ, 0x7 ;  /* 0x0000000003037211 */ /* 0x000fe400078f38ff */
[----:B------:R-:W-:Y:S02]  /*6eb0*/  CS2R R134, SRZ ;  /* 0x0000000000867805 */ /* 0x000fe4000001ff00 */
[----:B------:R-:W-:Y:S02]  /*6ec0*/  CS2R R132, SRZ ;  /* 0x0000000000847805 */ /* 0x000fe4000001ff00 */
[----:B------:R-:W-:-:S02]  /*6ed0*/  CS2R R130, SRZ ;  /* 0x0000000000827805 */ /* 0x000fc4000001ff00 */
[----:B------:R-:W-:Y:S02]  /*6ee0*/  SHF.R.S32.HI R3, RZ, 0x7, R3 ;  /* 0x00000007ff037819 */ /* 0x000fe40000011403 */
[----:B------:R-:W-:Y:S02]  /*6ef0*/  CS2R R128, SRZ ;  /* 0x0000000000807805 */ /* 0x000fe4000001ff00 */
[----:B------:R-:W-:Y:S02]  /*6f00*/  CS2R R126, SRZ ;  /* 0x00000000007e7805 */ /* 0x000fe4000001ff00 */
[----:B------:R-:W-:Y:S02]  /*6f10*/  CS2R R124, SRZ ;  /* 0x00000000007c7805 */ /* 0x000fe4000001ff00 */
[----:B------:R-:W-:Y:S02]  /*6f20*/  VIMNMX R4, RZ, R3, !PT ;  /* 0x00000003ff047248 */ /* 0x000fe40007fe0100 */
[----:B------:R-:W-:-:S02]  /*6f30*/  CS2R R122, SRZ ;  /* 0x00000000007a7805 */ /* 0x000fc4000001ff00 */
[----:B------:R-:W-:Y:S02]  /*6f40*/  CS2R R120, SRZ ;  /* 0x0000000000787805 */ /* 0x000fe4000001ff00 */
[----:B------:R-:W-:Y:S02]  /*6f50*/  CS2R R118, SRZ ;  /* 0x0000000000767805 */ /* 0x000fe4000001ff00 */
[----:B------:R-:W-:Y:S01]  /*6f60*/  ISETP.GT.AND P1, PT, R88, R4, PT ;  /* 0x000000045800720c */ /* 0x000fe20003f24270 */
[----:B------:R4:W-:Y:S01]  /*6f70*/  STL [R1+0x38], R4 ;  /* 0x0000380401007387 */ /* 0x0009e20000100800 */
[----:B------:R-:W-:Y:S02]  /*6f80*/  CS2R R116, SRZ ;  /* 0x0000000000747805 */ /* 0x000fe4000001ff00 */
[----:B------:R-:W-:Y:S02]  /*6f90*/  CS2R R114, SRZ ;  /* 0x0000000000727805 */ /* 0x000fe4000001ff00 */
[----:B------:R-:W-:-:S02]  /*6fa0*/  CS2R R112, SRZ ;  /* 0x0000000000707805 */ /* 0x000fc4000001ff00 */
[----:B------:R-:W-:Y:S01]  /*6fb0*/  CS2R R110, SRZ ;  /* 0x00000000006e7805 */ /* 0x000fe2000001ff00 */
[----:B-1----:R-:W-:Y:S01]  /*6fc0*/  IMAD.MOV.U32 R109, RZ, RZ, RZ ;  /* 0x000000ffff6d7224 */ /* 0x002fe200078e00ff */
        /* <DEDUP_REMOVED lines=8> */
[----:B------:R-:W-:Y:S01]  /*7050*/  CS2R R6, SRZ ;  /* 0x0000000000067805 */ /* 0x000fe2000001ff00 */
[----:B------:R-:W-:Y:S01]  /*7060*/  IMAD.MOV.U32 R93, RZ, RZ, RZ ;  /* 0x000000ffff5d7224 */ /* 0x000fe200078e00ff */
[----:B------:R-:W-:Y:S01]  /*7070*/  CS2R R90, SRZ ;  /* 0x00000000005a7805 */ /* 0x000fe2000001ff00 */
[----:B--23--:R-:W-:Y:S02]  /*7080*/  IMAD.MOV.U32 R30, RZ, RZ, RZ ;  /* 0x000000ffff1e7224 */ /* 0x00cfe400078e00ff */
[----:B------:R-:W-:Y:S01]  /*7090*/  IMAD.MOV.U32 R3, RZ, RZ, RZ ;  /* 0x000000ffff037224 */ /* 0x000fe200078e00ff */
[----:B----4-:R-:W-:Y:S06]  /*70a0*/  @!P1 BRA `(.L_x_9430) ;  /* 0x0000011000489947 */ /* 0x010fec0003800000 */
[----:B------:R-:W1:Y:S01]  /*70b0*/  S2R R4, SR_TID.X ;  /* 0x0000000000047919 */ /* 0x000e620000002100 */
[----:B------:R-:W-:Y:S01]  /*70c0*/  UMOV UR4, 0xffffffff ;  /* 0xffffffff00047882 */ /* 0x000fe20000000000 */
[----:B-1----:R-:W-:-:S05]  /*70d0*/  VIADD R46, R4, 0xffffff80 ;  /* 0xffffff80042e7836 */ /* 0x002fca0000000000 */
[----:B------:R-:W-:-:S04]  /*70e0*/  SHF.R.S32.HI R59, RZ, 0x1f, R46 ;  /* 0x0000001fff3b7819 */ /* 0x000fc8000001142e */
[----:B------:R-:W-:-:S04]  /*70f0*/  LEA.HI R47, R59, R46, RZ, 0x7 ;  /* 0x0000002e3b2f7211 */ /* 0x000fc800078f38ff */
[----:B------:R-:W-:Y:S01]  /*7100*/  SHF.R.S32.HI R44, RZ, 0x7, R47 ;  /* 0x00000007ff2c7819 */ /* 0x000fe2000001142f */
[----:B------:R-:W-:Y:S06]  /*7110*/  BRA.DIV UR4, `(.L_x_9431) ;  /* 0x0000018e04747947 */ /* 0x000fec000b800000 */
[----:B------:R-:W1:Y:S04]  /*7120*/  SHFL.IDX PT, R0, R44, RZ, 0x1f ;  /* 0x00001fff2c007589 */ /* 0x000e6800000e0000 */
[----:B-1----:R1:W-:Y:S02]  /*7130*/  STL [R1+0xc], R0 ;  /* 0x00000c0001007387 */ /* 0x0023e40000100800 */
.L_x_9688:
[----:B------:R-:W1:Y:S01]  /*7140*/  LDL R3, [R1+0xc] ;  /* 0x00000c0001037983 */ /* 0x000e620000100800 */
[----:B------:R-:W-:Y:S01]  /*7150*/  VIADD R4, R2, 0x21800 ;  /* 0x0002180002047836 */ /* 0x000fe20000000000 */
[----:B------:R-:W-:Y:S04]  /*7160*/  BSSY B6, `(.L_x_9432) ;  /* 0x000001e000067945 */ /* 0x000fe80003800000 */
[----:B------:R-:W-:Y:S01]  /*7170*/  LOP3.LUT P0, RZ, R4, 0x3ff, RZ, 0xc0, !PT ;  /* 0x000003ff04ff7812 */ /* 0x000fe2000780c0ff */
[----:B-1----:R-:W-:-:S05]  /*7180*/  IMAD.HI R0, R3, 0x55555556, RZ ;  /* 0x5555555603007827 */ /* 0x002fca00078e02ff */
[----:B------:R-:W-:-:S05]  /*7190*/  LEA.HI R0, R0, R0, RZ, 0x1 ;  /* 0x0000000000007211 */ /* 0x000fca00078f08ff */
[----:B------:R-:W-:-:S04]  /*71a0*/  IMAD R3, R0, -0x3, R3 ;  /* 0xfffffffd00037824 */ /* 0x000fc800078e0203 */
[C---:B------:R-:W-:Y:S02]  /*71b0*/  IMAD R0, R3.reuse, 0x1000, R2 ;  /* 0x0000100003007824 */ /* 0x040fe400078e0202 */
[----:B------:R-:W-:Y:S02]  /*71c0*/  IMAD R3, R3, 0x2000, R4 ;  /* 0x0000200003037824 */ /* 0x000fe400078e0204 */
[----:B------:R-:W-:-:S03]  /*71d0*/  VIADD R0, R0, 0xc400 ;  /* 0x0000c40000007836 */ /* 0x000fc60000000000 */
[----:B------:R-:W-:Y:S02]  /*71e0*/  SHF.R.U32.HI R3, RZ, 0x4, R3 ;  /* 0x00000004ff037819 */ /* 0x000fe40000011603 */
[----:B------:R-:W-:Y:S02]  /*71f0*/  SHF.R.U32.HI R0, RZ, 0x4, R0 ;  /* 0x00000004ff007819 */ /* 0x000fe40000011600 */
[----:B------:R-:W-:Y:S02]  /*7200*/  LOP3.LUT R3, R3, 0x3fff, RZ, 0xc0, !PT ;  /* 0x00003fff03037812 */ /* 0x000fe400078ec0ff */
[----:B------:R-:W-:-:S03]  /*7210*/  LOP3.LUT R45, R0, 0x3fff, RZ, 0xc0, !PT ;  /* 0x00003fff002d7812 */ /* 0x000fc600078ec0ff */
[----:B------:R1:W-:Y:S01]  /*7220*/  STL [R1+0x14], R3 ;  /* 0x0000140301007387 */ /* 0x0003e20000100800 */
[----:B------:R-:W-:Y:S05]  /*7230*/  @!P0 BRA `(.L_x_9433) ;  /* 0x0000000000408947 */ /* 0x000fea0003800000 */
[----:B------:R-:W-:Y:S01]  /*7240*/  MOV R0, 0x0 ;  /* 0x0000000000007802 */ /* 0x000fe20000000f00 */
[----:B------:R-:W-:Y:S01]  /*7250*/  ULDC.64 UR4, c[0x4][0x1b8] ;  /* 0x01006e0000047ab9 */ /* 0x000fe20000000a00 */
[----:B------:R-:W-:Y:S01]  /*7260*/  ULDC.64 UR6, c[0x4][0x1c0] ;  /* 0x0100700000067ab9 */ /* 0x000fe20000000a00 */
[----:B------:R-:W-:Y:S01]  /*7270*/  IMAD.U32 R4, RZ, RZ, UR4 ;  /* 0x00000004ff047e24 */ /* 0x000fe2000f8e00ff */
[----:B0-2---:R0:W2:Y:S01]  /*7280*/  LDC.64 R14, c[0x4][R0] ;  /* 0x01000000000e7b82 */ /* 0x0050a20000000a00 */
        /* <DEDUP_REMOVED lines=10> */
[----:B-12--5:R-:W-:Y:S05]  /*7330*/  CALL.ABS.NOINC R14 ;  /* 0x000000000e007343 */ /* 0x026fea0003c00000 */
.L_x_9433:
[----:B------:R-:W-:Y:S05]  /*7340*/  BSYNC B6 ;  /* 0x0000000000067941 */ /* 0x000fea0003800000 */
.L_x_9432:
[----:B------:R-:W-:Y:S02]  /*7350*/  ULDC UR4, c[0x0][0x3d4] ;  /* 0x0000f50000047ab9 */ /* 0x000fe40000000800 */
[----:B------:R-:W-:-:S13]  /*7360*/  ISETP.LT.AND P0, PT, RZ, UR4, PT ;  /* 0x00000004ff007c0c */ /* 0x000fda000bf01270 */
[----:B------:R-:W-:Y:S05]  /*7370*/  @P0 BRA `(.L_x_9434) ;  /* 0x0000000000400947 */ /* 0x000fea0003800000 */
[----:B------:R-:W3:Y:S02]  /*7380*/  LDL R20, [R1+0x50] ;  /* 0x0000500001147983 */ /* 0x000ee40000100800 */
[----:B---3--:R-:W-:-:S04]  /*7390*/  LEA.HI R0, R20, R20, RZ, 0x1 ;  /* 0x0000001414007211 */ /* 0x008fc800078f08ff */
[----:B------:R-:W-:-:S05]  /*73a0*/  LOP3.LUT R0, R0, 0xfffffffe, RZ, 0xc0, !PT ;  /* 0xfffffffe00007812 */ /* 0x000fca00078ec0ff */
[----:B------:R-:W-:-:S05]  /*73b0*/  IMAD.IADD R0, R20, 0x1, -R0 ;  /* 0x0000000114007824 */ /* 0x000fca00078e0a00 */
[----:B-1----:R-:W-:-:S04]  /*73c0*/  SHF.L.U32 R3, R0, 0x1f, RZ ;  /* 0x0000001f00037819 */ /* 0x002fc800000006ff */
[----:B------:R1:W3:Y:S03]  /*73d0*/  SYNCS.PHASECHK.TRANS64.TRYWAIT P0, [R2+URZ+0x2d800], R3 ;  /* 0x02d80003020075a7 */ /* 0x0002e6000800017f */
[----:B---3--:R-:W-:Y:S05]  /*73e0*/  @!P0 NANOSLEEP.SYNCS 0x989680 ;  /* 0x009896800000895d */ /* 0x008fea0003900000 */
[----:B------:R-:W3:Y:S01]  /*73f0*/  @!P0 SYNCS.PHASECHK.TRANS64 P0, [R2+URZ+0x2d800], R3 ;  /* 0x02d80003020085a7 */ /* 0x000ee2000800007f */
[----:B------:R-:W-:Y:S04]  /*7400*/  BSSY B0, `(.L_x_9435) ;  /* 0x0000006000007945 */ /* 0x000fe80003800000 */
[----:B---3--:R-:W-:Y:S05]  /*7410*/  @P0 BRA `(.L_x_9436) ;  /* 0x0000000000100947 */ /* 0x008fea0003800000 */
.L_x_9437:
[----:B---3--:R3:W4:Y:S02]  /*7420*/  SYNCS.PHASECHK.TRANS64.TRYWAIT P0, [R2+URZ+0x2d800], R3 ;  /* 0x02d80003020075a7 */ /* 0x008724000800017f */
[----:B----4-:R-:W-:Y:S05]  /*7430*/  @!P0 NANOSLEEP.SYNCS 0x989680 ;  /* 0x009896800000895d */ /* 0x010fea0003900000 */
[----:B------:R-:W4:Y:S02]  /*7440*/  @!P0 SYNCS.PHASECHK.TRANS64 P0, [R2+URZ+0x2d800], R3 ;  /* 0x02d80003020085a7 */ /* 0x000f24000800007f */
[----:B----4-:R-:W-:Y:S05]  /*7450*/  @!P0 BRA `(.L_x_9437) ;  /* 0xfffffffc00f08947 */ /* 0x010fea000383ffff */
.L_x_9436:
[----:B------:R-:W-:Y:S05]  /*7460*/  BSYNC B0 ;  /* 0x0000000000007941 */ /* 0x000fea0003800000 */
.L_x_9435:
[----:B------:R-:W-:Y:S05]  /*7470*/  BRA `(.L_x_9438) ;  /* 0x0000003c005c7947 */ /* 0x000fea0003800000 */
.L_x_9434:
[----:B-1----:R-:W3:Y:S01]  /*7480*/  LDL R3, [R1+0x58] ;  /* 0x0000580001037983 */ /* 0x002ee20000100800 */
        /* <DEDUP_REMOVED lines=8> */
[C---:B------:R-:W-:Y:S02]  /*7510*/  IMAD R57, R105.reuse, UR5, R4 ;  /* 0x0000000569397c24 */ /* 0x040fe4000f8e0204 */
[C---:B------:R-:W-:Y:S02]  /*7520*/  IMAD R55, R105.reuse, UR7, R0 ;  /* 0x0000000769377c24 */ /* 0x040fe4000f8e0200 */
[----:B------:R-:W-:-:S04]  /*7530*/  IMAD.WIDE.U32 R50, R105, UR6, RZ ;  /* 0x0000000669327c25 */ /* 0x000fc8000f8e00ff */
[----:B------:R-:W-:Y:S02]  /*7540*/  IMAD.IADD R57, R57, 0x1, R49 ;  /* 0x0000000139397824 */ /* 0x000fe400078e0231 */
[----:B------:R-:W-:Y:S01]  /*7550*/  IMAD.IADD R55, R55, 0x1, R51 ;  /* 0x0000000137377824 */ /* 0x000fe200078e0233 */
[----:B---3--:R-:W-:-:S13]  /*7560*/  LOP3.LUT P0, RZ, R3, 0x1bf, RZ, 0xc0, !PT ;  /* 0x000001bf03ff7812 */ /* 0x008fda000780c0ff */
[----:B------:R-:W-:Y:S05]  /*7570*/  @!P0 BRA `(.L_x_9439) ;  /* 0x0000000000408947 */ /* 0x000fea0003800000 */
[----:B------:R-:W-:Y:S01]  /*7580*/  MOV R0, 0x0 ;  /* 0x0000000000007802 */ /* 0x000fe20000000f00 */
[----:B------:R-:W-:Y:S01]  /*7590*/  ULDC.64 UR4, c[0x4][0x1b8] ;  /* 0x01006e0000047ab9 */ /* 0x000fe20000000a00 */
[----:B------:R-:W-:Y:S01]  /*75a0*/  ULDC.64 UR6, c[0x4][0x1c0] ;  /* 0x0100700000067ab9 */ /* 0x000fe20000000a00 */
[----:B------:R-:W-:Y:S01]  /*75b0*/  IMAD.U32 R4, RZ, RZ, UR4 ;  /* 0x00000004ff047e24 */ /* 0x000fe2000f8e00ff */
[----:B0-2---:R0:W1:Y:S01]  /*75c0*/  LDC.64 R14, c[0x4][R0] ;  /* 0x01000000000e7b82 */ /* 0x0050620000000a00 */
        /* <DEDUP_REMOVED lines=11> */
.L_x_9439:
[----:B------:R-:W3:Y:S01]  /*7680*/  LDL R56, [R1+0x34] ;  /* 0x0000340001387983 */ /* 0x000ee20000100800 */
[----:B------:R-:W1:Y:S01]  /*7690*/  LDC.64 R12, c[0x0][0x3d8] ;  /* 0x0000f600ff0c7b82 */ /* 0x000e620000000a00 */
[----:B------:R-:W-:Y:S02]  /*76a0*/  ULDC.U8 UR4, c[0x0][0x3f0] ;  /* 0x0000fc0000047ab9 */ /* 0x000fe40000000000 */
[----:B------:R-:W4:Y:S05]  /*76b0*/  LDL R20, [R1+0x40] ;  /* 0x0000400001147983 */ /* 0x000f2a0000100800 */
[----:B------:R-:W5:Y:S01]  /*76c0*/  LDC.64 R10, c[0x0][0x3e8] ;  /* 0x0000fa00ff0a7b82 */ /* 0x000f620000000a00 */
[----:B------:R-:W-:Y:S01]  /*76d0*/  ISETP.NE.AND P0, PT, RZ, UR4, PT ;  /* 0x00000004ff007c0c */ /* 0x000fe2000bf05270 */
[----:B------:R-:W-:Y:S01]  /*76e0*/  BSSY B0, `(.L_x_9440) ;  /* 0x00003a8000007945 */ /* 0x000fe20003800000 */
[----:B---3--:R-:W-:Y:S01]  /*76f0*/  SHF.R.S32.HI R3, RZ, 0x1f, R56 ;  /* 0x0000001fff037819 */ /* 0x008fe20000011438 */
[----:B-1----:R-:W-:-:S04]  /*7700*/  IMAD.WIDE.U32 R52, R56, R12, RZ ;  /* 0x0000000c38347225 */ /* 0x002fc800078e00ff */
[C---:B------:R-:W-:Y:S02]  /*7710*/  IMAD R4, R3.reuse, R12, RZ ;  /* 0x0000000c03047224 */ /* 0x040fe400078e02ff */
[-C--:B-----5:R-:W-:Y:S02]  /*7720*/  IMAD R6, R3, R10.reuse, RZ ;  /* 0x0000000a03067224 */ /* 0x0a0fe400078e02ff */
[C---:B----4-:R-:W-:Y:S02]  /*7730*/  IMAD R0, R56.reuse, -0xc0, R20 ;  /* 0xffffff4038007824 */ /* 0x050fe400078e0214 */
[----:B0-2---:R-:W-:-:S04]  /*7740*/  IMAD.WIDE.U32 R14, R56, R10, RZ ;  /* 0x0000000a380e7225 */ /* 0x005fc800078e00ff */
[C---:B------:R-:W-:Y:S02]  /*7750*/  IMAD R3, R56.reuse, R13, R4 ;  /* 0x0000000d38037224 */ /* 0x040fe400078e0204 */
[----:B------:R-:W-:Y:S01]  /*7760*/  IMAD R5, R56, R11, R6 ;  /* 0x0000000b38057224 */ /* 0x000fe200078e0206 */
[----:B------:R-:W-:Y:S01]  /*7770*/  VIMNMX R4, R0, 0xc0, PT ;  /* 0x000000c000047848 */ /* 0x000fe20003fe0100 */
[----:B------:R-:W-:Y:S02]  /*7780*/  IMAD.IADD R60, R53, 0x1, R3 ;  /* 0x00000001353c7824 */ /* 0x000fe400078e0203 */
[----:B------:R-:W-:Y:S01]  /*7790*/  IMAD.IADD R0, R15, 0x1, R5 ;  /* 0x000000010f007824 */ /* 0x000fe200078e0205 */
        /* <DEDUP_REMOVED lines=17> */
[----:B------:R-:W-:Y:S01]  /*78b0*/  SHF.R.S32.HI R58, RZ, 0x1f, R23 ;  /* 0x0000001fff3a7819 */ /* 0x000fe20000011417 */
[----:B------:R-:W-:Y:S01]  /*78c0*/  IMAD.MOV.U32 R4, RZ, RZ, R16 ;  /* 0x000000ffff047224 */ /* 0x000fe200078e0010 */
[----:B------:R-:W-:Y:S01]  /*78d0*/  ULDC UR4, c[0x0][0x3d4] ;  /* 0x0000f50000047ab9 */ /* 0x000fe20000000800 */
[----:B------:R-:W-:Y:S01]  /*78e0*/  IMAD.MOV.U32 R5, RZ, RZ, R61 ;  /* 0x000000ffff057224 */ /* 0x000fe200078e003d */
[----:B------:R-:W-:Y:S01]  /*78f0*/  ISETP.GE.AND P4, PT, R16, UR4, PT ;  /* 0x0000000410007c0c */ /* 0x000fe2000bf86270 */
[CC--:B------:R-:W-:Y:S01]  /*7900*/  IMAD R20, R58.reuse, R12.reuse, RZ ;  /* 0x0000000c3a147224 */ /* 0x0c0fe200078e02ff */
[----:B------:R-:W-:Y:S01]  /*7910*/  ULDC.64 UR6, c[0x0][0x3c8] ;  /* 0x0000f20000067ab9 */ /* 0x000fe20000000a00 */
[----:B------:R-:W-:Y:S01]  /*7920*/  IMAD.WIDE.U32 R6, R23, R12, R4 ;  /* 0x0000000c17067225 */ /* 0x000fe200078e0004 */
[----:B------:R-:W-:Y:S01]  /*7930*/  ULDC.64 UR8, c[0x0][0x3e0] ;  /* 0x0000f80000087ab9 */ /* 0x000fe20000000a00 */
[----:B------:R-:W-:Y:S02]  /*7940*/  CS2R R40, SRZ ;  /* 0x0000000000287805 */ /* 0x000fe4000001ff00 */
[----:B------:R-:W-:Y:S01]  /*7950*/  CS2R R42, SRZ ;  /* 0x00000000002a7805 */ /* 0x000fe2000001ff00 */
[----:B------:R-:W-:-:S02]  /*7960*/  IMAD R24, R58, R10, RZ ;  /* 0x0000000a3a187224 */ /* 0x000fc400078e02ff */
[----:B------:R-:W-:Y:S01]  /*7970*/  IMAD.WIDE.U32 R8, R23, R10, R4 ;  /* 0x0000000a17087225 */ /* 0x000fe200078e0004 */
[----:B------:R-:W-:-:S03]  /*7980*/  IADD3 R4, P1, R6, R48, RZ ;  /* 0x0000003006047210 */ /* 0x000fc60007f3e0ff */
[C---:B------:R-:W-:Y:S01]  /*7990*/  IMAD R20, R23.reuse, R13, R20 ;  /* 0x0000000d17147224 */ /* 0x040fe200078e0214 */
[----:B------:R-:W-:Y:S01]  /*79a0*/  IADD3 R6, P2, R8, R50, RZ ;  /* 0x0000003208067210 */ /* 0x000fe20007f5e0ff */
[----:B------:R-:W-:Y:S02]  /*79b0*/  IMAD R24, R23, R11, R24 ;  /* 0x0000000b17187224 */ /* 0x000fe400078e0218 */
[C---:B------:R-:W-:Y:S01]  /*79c0*/  VIADD R3, R16.reuse, 0x8 ;  /* 0x0000000810037836 */ /* 0x040fe20000000000 */
[----:B------:R-:W-:Y:S01]  /*79d0*/  IADD3.X R5, R57, R20, R7, P1, !PT ;  /* 0x0000001439057210 */ /* 0x000fe20000ffe407 */
[----:B------:R-:W-:Y:S01]  /*79e0*/  VIADD R8, R16, 0x10 ;  /* 0x0000001010087836 */ /* 0x000fe20000000000 */
[----:B------:R-:W-:Y:S02]  /*79f0*/  IADD3.X R7, R55, R24, R9, P2, !PT ;  /* 0x0000001837077210 */ /* 0x000fe400017fe409 */
[----:B------:R-:W-:Y:S01]  /*7a00*/  ISETP.GE.AND P1, PT, R3, UR4, PT ;  /* 0x0000000403007c0c */ /* 0x000fe2000bf26270 */
[----:B------:R-:W-:Y:S01]  /*7a10*/  IMAD.WIDE.U32 R52, R52, 0xc0, R4 ;  /* 0x000000c034347825 */ /* 0x000fe200078e0004 */
[----:B------:R-:W-:-:S03]  /*7a20*/  ISETP.GE.AND P3, PT, R8, UR4, PT ;  /* 0x0000000408007c0c */ /* 0x000fc6000bf66270 */
[----:B------:R-:W-:Y:S01]  /*7a30*/  IMAD R5, R60, 0xc0, RZ ;  /* 0x000000c03c057824 */ /* 0x000fe200078e02ff */
[----:B------:R-:W-:Y:S01]  /*7a40*/  LEA R4, P2, R52, UR6, 0x1 ;  /* 0x0000000634047c11 */ /* 0x000fe2000f8408ff */
[----:B------:R-:W-:-:S04]  /*7a50*/  IMAD.WIDE.U32 R14, R14, 0xc0, R6 ;  /* 0x000000c00e0e7825 */ /* 0x000fc800078e0006 */
[----:B------:R-:W-:Y:S01]  /*7a60*/  IMAD R3, R0, 0xc0, RZ ;  /* 0x000000c000037824 */ /* 0x000fe200078e02ff */
[----:B------:R-:W-:Y:S01]  /*7a70*/  LEA R6, P5, R14, UR8, 0x1 ;  /* 0x000000080e067c11 */ /* 0x000fe2000f8a08ff */
[----:B------:R-:W-:Y:S02]  /*7a80*/  IMAD.IADD R5, R53, 0x1, R5 ;  /* 0x0000000135057824 */ /* 0x000fe400078e0205 */
[----:B------:R-:W-:Y:S02]  /*7a90*/  VIADD R0, R16, 0x18 ;  /* 0x0000001810007836 */ /* 0x000fe40000000000 */
[----:B------:R-:W-:Y:S01]  /*7aa0*/  IMAD.IADD R3, R15, 0x1, R3 ;  /* 0x000000010f037824 */ /* 0x000fe200078e0203 */
[----:B------:R-:W-:Y:S01]  /*7ab0*/  LEA.HI.X R5, R52, UR7, R5, 0x1, P2 ;  /* 0x0000000734057c11 */ /* 0x000fe200090f0c05 */
[----:B------:R-:W-:Y:S01]  /*7ac0*/  VIADD R8, R16, 0x20 ;  /* 0x0000002010087836 */ /* 0x000fe20000000000 */
[----:B------:R-:W-:Y:S01]  /*7ad0*/  ISETP.GE.AND P2, PT, R0, UR4, PT ;  /* 0x0000000400007c0c */ /* 0x000fe2000bf46270 */
[----:B------:R-:W-:Y:S01]  /*7ae0*/  VIADD R0, R16, 0x28 ;  /* 0x0000002810007836 */ /* 0x000fe20000000000 */
        /* <DEDUP_REMOVED lines=25> */
.L_x_9443:
[----:B------:R-:W-:Y:S05]  /*7c80*/  BSYNC B1 ;  /* 0x0000000000017941 */ /* 0x000fea0003800000 */
.L_x_9442:
[----:B------:R-:W2:Y:S01]  /*7c90*/  LDL R52, [R1+0x50] ;  /* 0x0000500001347983 */ /* 0x000ea20000100800 */
[----:B0-----:R-:W-:Y:S01]  /*7ca0*/  ISETP.NE.AND P1, PT, R54, 0x1, PT ;  /* 0x000000013600780c */ /* 0x001fe20003f25270 */
[----:B------:R-:W-:Y:S01]  /*7cb0*/  IMAD R3, R56, 0xc0, R23 ;  /* 0x000000c038037824 */ /* 0x000fe200078e0217 */
[----:B------:R-:W-:Y:S01]  /*7cc0*/  ULDC.64 UR4, c[0x0][0x3c8] ;  /* 0x0000f20000047ab9 */ /* 0x000fe20000000a00 */
[----:B-1---5:R-:W-:Y:S01]  /*7cd0*/  IMAD.MOV.U32 R4, RZ, RZ, R43 ;  /* 0x000000ffff047224 */ /* 0x022fe200078e002b */
[----:B------:R-:W-:-:S09]  /*7ce0*/  ULDC.64 UR6, c[0x0][0x3e0] ;  /* 0x0000f80000067ab9 */ /* 0x000fd20000000a00 */
[----:B------:R-:W0:Y:S08]  /*7cf0*/  @P1 LDC R0, c[0x0][0x42c] ;  /* 0x00010b00ff001b82 */ /* 0x000e300000000800 */
[----:B------:R-:W1:Y:S01]  /*7d00*/  @P1 LDC R5, c[0x0][0x430] ;  /* 0x00010c00ff051b82 */ /* 0x000e620000000800 */
[----:B------:R-:W-:Y:S02]  /*7d10*/  IMAD.MOV.U32 R6, RZ, RZ, R38 ;  /* 0x000000ffff067224 */ /* 0x000fe400078e0026 */
[----:B------:R-:W-:-:S02]  /*7d20*/  IMAD.MOV.U32 R7, RZ, RZ, R39 ;  /* 0x000000ffff077224 */ /* 0x000fc400078e0027 */
[----:B0-----:R-:W-:-:S05]  /*7d30*/  @P1 IMAD.HI.U32 R0, R3, R0, RZ ;  /* 0x0000000003001227 */ /* 0x001fca00078e00ff */
[----:B-1----:R-:W-:Y:S01]  /*7d40*/  @P1 SHF.R.U32.HI R3, RZ, R5, R0 ;  /* 0x00000005ff031219 */ /* 0x002fe20000011600 */
[----:B------:R-:W-:-:S03]  /*7d50*/  IMAD.MOV.U32 R0, RZ, RZ, R42 ;  /* 0x000000ffff007224 */ /* 0x000fc600078e002a */
[----:B------:R-:W-:Y:S01]  /*7d60*/  SHF.R.S32.HI R5, RZ, 0x1f, R3 ;  /* 0x0000001fff057819 */ /* 0x000fe20000011403 */
[----:B------:R-:W-:Y:S01]  /*7d70*/  IMAD.MOV.U32 R56, RZ, RZ, R48 ;  /* 0x000000ffff387224 */ /* 0x000fe200078e0030 */
[----:B------:R-:W-:Y:S01]  /*7d80*/  PRMT R51, R4, 0x5410, R0 ;  /* 0x0000541004337816 */ /* 0x000fe20000000000 */
[----:B------:R-:W-:Y:S02]  /*7d90*/  IMAD.MOV.U32 R54, RZ, RZ, R50 ;  /* 0x000000ffff367224 */ /* 0x000fe400078e0032 */
[C---:B------:R-:W-:Y:S02]  /*7da0*/  IMAD R0, R5.reuse, R12, RZ ;  /* 0x0000000c05007224 */ /* 0x040fe400078e02ff */
[-C--:B------:R-:W-:Y:S01]  /*7db0*/  IMAD R4, R5, R10.reuse, RZ ;  /* 0x0000000a05047224 */ /* 0x080fe200078e02ff */
[----:B------:R-:W-:Y:S01]  /*7dc0*/  PRMT R50, R50, 0x5410, R6 ;  /* 0x0000541032327816 */ /* 0x000fe20000000006 */
[----:B------:R-:W-:Y:S01]  /*7dd0*/  IMAD.WIDE.U32 R14, R3, R10, R54 ;  /* 0x0000000a030e7225 */ /* 0x000fe200078e0036 */
[----:B------:R-:W-:-:S03]  /*7de0*/  PRMT R49, R49, 0x5410, R7 ;  /* 0x0000541031317816 */ /* 0x000fc60000000007 */
[----:B------:R-:W-:-:S04]  /*7df0*/  IMAD.WIDE.U32 R6, R3, R12, R56 ;  /* 0x0000000c03067225 */ /* 0x000fc800078e0038 */
[C---:B------:R-:W-:Y:S02]  /*7e00*/  IMAD R13, R3.reuse, R13, R0 ;  /* 0x0000000d030d7224 */ /* 0x040fe400078e0200 */
[----:B------:R-:W-:Y:S01]  /*7e10*/  IMAD R3, R3, R11, R4 ;  /* 0x0000000b03037224 */ /* 0x000fe200078e0204 */
[----:B------:R-:W-:Y:S01]  /*7e20*/  LEA R4, P1, R6, UR4, 0x1 ;  /* 0x0000000406047c11 */ /* 0x000fe2000f8208ff */
[----:B------:R-:W-:Y:S01]  /*7e30*/  IMAD.IADD R13, R7, 0x1, R13 ;  /* 0x00000001070d7824 */ /* 0x000fe200078e020d */
[----:B------:R-:W-:Y:S01]  /*7e40*/  LEA R0, P2, R14, UR6, 0x1 ;  /* 0x000000060e007c11 */ /* 0x000fe2000f8408ff */
[----:B------:R-:W-:Y:S01]  /*7e50*/  IMAD.IADD R3, R15, 0x1, R3 ;  /* 0x000000010f037824 */ /* 0x000fe200078e0203 */
[----:B------:R-:W-:Y:S01]  /*7e60*/  UMOV UR4, 0xffffffff ;  /* 0xffffffff00047882 */ /* 0x000fe20000000000 */
[----:B------:R-:W-:Y:S02]  /*7e70*/  IMAD.MOV.U32 R5, RZ, RZ, R32 ;  /* 0x000000ffff057224 */ /* 0x000fe400078e0020 */
[----:B------:R-:W-:Y:S01]  /*7e80*/  IMAD.MOV.U32 R10, RZ, RZ, R33 ;  /* 0x000000ffff0a7224 */ /* 0x000fe200078e0021 */
[----:B------:R-:W-:-:S02]  /*7e90*/  LEA.HI.X R13, R6, UR5, R13, 0x1, P1 ;  /* 0x00000005060d7c11 */ /* 0x000fc400088f0c0d */
[----:B------:R-:W-:Y:S02]  /*7ea0*/  LEA.HI.X R3, R14, UR7, R3, 0x1, P2 ;  /* 0x000000070e037c11 */ /* 0x000fe400090f0c03 */
[----:B------:R-:W-:Y:S02]  /*7eb0*/  PRMT R49, R5, 0x7610, R49 ;  /* 0x0000761005317816 */ /* 0x000fe40000000031 */
[----:B------:R-:W-:Y:S02]  /*7ec0*/  PRMT R48, R10, 0x7610, R48 ;  /* 0x000076100a307816 */ /* 0x000fe40000000030 */
[----:B--2---:R-:W-:Y:S01]  /*7ed0*/  LEA.HI R5, R52, R52, RZ, 0x1 ;  /* 0x0000003434057211 */ /* 0x004fe200078f08ff */
[----:B------:R-:W-:Y:S06]  /*7ee0*/  BRA.DIV UR4, `(.L_x_9444) ;  /* 0x00000182042c7947 */ /* 0x000fec000b800000 */
.L_x_9691:
[----:B------:R-:W-:Y:S01]  /*7ef0*/  UMOV UR4, 0xffffffff ;  /* 0xffffffff00047882 */ /* 0x000fe20000000000 */
[----:B------:R-:W-:Y:S02]  /*7f00*/  LOP3.LUT R5, R5, 0xfffffffe, RZ, 0xc0, !PT ;  /* 0xfffffffe05057812 */ /* 0x000fe400078ec0ff */
[----:B------:R-:W-:Y:S05]  /*7f10*/  BRA.DIV UR4, `(.L_x_9445) ;  /* 0x0000018204447947 */ /* 0x000fea000b800000 */
.L_x_9694:
[----:B------:R-:W-:Y:S01]  /*7f20*/  UMOV UR4, 0xffffffff ;  /* 0xffffffff00047882 */ /* 0x000fe20000000000 */
[----:B------:R-:W-:Y:S02]  /*7f30*/  IMAD.IADD R5, R52, 0x1, -R5 ;  /* 0x0000000134057824 */ /* 0x000fe400078e0a05 */
[----:B------:R-:W-:Y:S05]  /*7f40*/  BRA.DIV UR4, `(.L_x_9446) ;  /* 0x0000018204607947 */ /* 0x000fea000b800000 */
.L_x_9697:
[----:B------:R-:W-:Y:S01]  /*7f50*/  UMOV UR4, 0xffffffff ;  /* 0xffffffff00047882 */ /* 0x000fe20000000000 */
[----:B------:R-:W-:Y:S02]  /*7f60*/  SHF.L.U32 R3, R5, 0x1f, RZ ;  /* 0x0000001f05037819 */ /* 0x000fe400000006ff */
[----:B------:R-:W-:Y:S05]  /*7f70*/  BRA.DIV UR4, `(.L_x_9447) ;  /* 0x00000182047c7947 */ /* 0x000fea000b800000 */
.L_x_9700:
[----:B------:R-:W0:Y:S01]  /*7f80*/  SYNCS.PHASECHK.TRANS64.TRYWAIT P1, [R2+URZ+0x2d800], R3 ;  /* 0x02d80003020075a7 */ /* 0x000e22000802017f */
        /* <DEDUP_REMOVED lines=31> */
.L_x_9701:
[----:B------:R-:W-:Y:S05]  /*8180*/  BSYNC B1 ;  /* 0x0000000000017941 */ /* 0x000fea0003800000 */
.L_x_9448:
[----:B------:R-:W-:Y:S01]  /*8190*/  PRMT R11, R0, 0x5410, R4 ;  /* 0x00005410000b7816 */ /* 0x000fe20000000004 */
[----:B------:R-:W-:Y:S06]  /*81a0*/  @P0 BRA `(.L_x_9450) ;  /* 0x0000002c00ec0947 */ /* 0x000fec0003800000 */
[----:B------:R-:W2:Y:S01]  /*81b0*/  LDL R6, [R1+0x44] ;  /* 0x0000440001067983 */ /* 0x000ea20000100800 */
[----:B------:R-:W1:Y:S01]  /*81c0*/  LDC R5, c[0x0][0x3d4] ;  /* 0x0000f500ff057b82 */ /* 0x000e620000000800 */
[----:B------:R-:W-:Y:S01]  /*81d0*/  LEA.HI R59, R59, R46, RZ, 0x2 ;  /* 0x0000002e3b3b7211 */ /* 0x000fe200078f10ff */
[----:B------:R-:W-:Y:S03]  /*81e0*/  BSSY B1, `(.L_x_9451) ;  /* 0x000003f000017945 */ /* 0x000fe60003800000 */
[--C-:B0-----:R-:W-:Y:S02]  /*81f0*/  SHF.R.S32.HI R3, RZ, 0x2, R59.reuse ;  /* 0x00000002ff037819 */ /* 0x101fe4000001143b */
[----:B------:R-:W-:-:S04]  /*8200*/  SHF.R.S32.HI R0, RZ, 0x1f, R59 ;  /* 0x0000001fff007819 */ /* 0x000fc8000001143b */
[----:B------:R-:W-:-:S04]  /*8210*/  LEA.HI R0, R0, R3, RZ, 0x2 ;  /* 0x0000000300007211 */ /* 0x000fc800078f10ff */
[----:B------:R-:W-:Y:S01]  /*8220*/  LOP3.LUT R4, R0, 0xfffffffc, RZ, 0xc0, !PT ;  /* 0xfffffffc00047812 */ /* 0x000fe200078ec0ff */
[----:B------:R-:W-:-:S04]  /*8230*/  VIADD R0, R16, 0x8 ;  /* 0x0000000810007836 */ /* 0x000fc80000000000 */
[----:B------:R-:W-:Y:S02]  /*8240*/  IMAD.IADD R3, R3, 0x1, -R4 ;  /* 0x0000000103037824 */ /* 0x000fe400078e0a04 */
[C---:B------:R-:W-:Y:S01]  /*8250*/  VIADD R4, R16.reuse, 0x10 ;  /* 0x0000001010047836 */ /* 0x040fe20000000000 */
[-C--:B-1----:R-:W-:Y:S02]  /*8260*/  ISETP.GE.AND P6, PT, R16, R5.reuse, PT ;  /* 0x000000051000720c */ /* 0x082fe40003fc6270 */
[-C--:B------:R-:W-:Y:S01]  /*8270*/  ISETP.GE.AND P0, PT, R0, R5.reuse, PT ;  /* 0x000000050000720c */ /* 0x080fe20003f06270 */
[----:B------:R-:W-:Y:S01]  /*8280*/  VIADD R0, R16, 0x18 ;  /* 0x0000001810007836 */ /* 0x000fe20000000000 */
[----:B------:R-:W-:Y:S02]  /*8290*/  LOP3.LUT P1, RZ, R3, 0x2, RZ, 0xc0, !PT ;  /* 0x0000000203ff7812 */ /* 0x000fe4000782c0ff */
[-C--:B------:R-:W-:Y:S01]  /*82a0*/  ISETP.GE.AND P2, PT, R4, R5.reuse, PT ;  /* 0x000000050400720c */ /* 0x080fe20003f46270 */
[----:B------:R-:W-:Y:S01]  /*82b0*/  VIADD R4, R16, 0x20 ;  /* 0x0000002010047836 */ /* 0x000fe20000000000 */
[----:B------:R-:W-:-:S04]  /*82c0*/  ISETP.GE.AND P3, PT, R0, R5, PT ;  /* 0x000000050000720c */ /* 0x000fc80003f66270 */
[----:B------:R-:W-:Y:S01]  /*82d0*/  ISETP.GE.AND P4, PT, R4, R5, PT ;  /* 0x000000050400720c */ /* 0x000fe20003f86270 */
[----:B--2---:R-:W-:Y:S02]  /*82e0*/  IMAD R3, R6, 0x2, R2 ;  /* 0x0000000206037824 */ /* 0x004fe400078e0202 */
[----:B------:R-:W-:Y:S02]  /*82f0*/  VIADD R6, R16, 0x28 ;  /* 0x0000002810067836 */ /* 0x000fe40000000000 */
[----:B------:R-:W-:-:S03]  /*8300*/  VIADD R0, R3, 0x20 ;  /* 0x0000002003007836 */ /* 0x000fc60000000000 */
[----:B------:R-:W-:Y:S01]  /*8310*/  ISETP.GE.AND P5, PT, R6, R5, PT ;  /* 0x000000050600720c */ /* 0x000fe20003fa6270 */
[----:B------:R-:W-:-:S12]  /*8320*/  @P6 BRA `(.L_x_9452) ;  /* 0x0000000000a86947 */ /* 0x000fd80003800000 */
[----:B------:R-:W0:Y:S01]  /*8330*/  LDS.128 R4, [R3+0xc400] ;  /* 0x00c4000003047984 */ /* 0x000e220000000c00 */
        /* <DEDUP_REMOVED lines=41> */
.L_x_9452:
[----:B------:R-:W-:Y:S05]  /*85d0*/  BSYNC B1 ;  /* 0x0000000000017941 */ /* 0x000fea0003800000 */
.L_x_9451:
[----:B------:R-:W-:Y:S01]  /*85e0*/  BSSY B1, `(.L_x_9453) ;  /* 0x000002d000017945 */ /* 0x000fe20003800000 */
[----:B------:R-:W-:-:S03]  /*85f0*/  @P1 VIADD R0, R3, 0xffffffe0 ;  /* 0xffffffe003001836 */ /* 0x000fc60000000000 */
[----:B------:R-:W-:Y:S05]  /*8600*/  @P0 BRA `(.L_x_9454) ;  /* 0x0000000000a80947 */ /* 0x000fea0003800000 */
[----:B0-----:R-:W0:Y:S01]  /*8610*/  LDS.128 R4, [R0+0xc400] ;  /* 0x00c4000000047984 */ /* 0x001e220000000c00 */
        /* <DEDUP_REMOVED lines=8> */
[----:B0-----:R-:W-:-:S02]  /*86a0*/  HADD2.F32 R38, -RZ, R7.H0_H0 ;  /* 0x20000007ff267230 */ /* 0x001fc40000004100 */
        /* <DEDUP_REMOVED lines=11> */
[----:B------:R-:W-:Y:S02]  /*8760*/  HADD2.F32 R6, -RZ, R5.H0_H0 ;  /* 0x20000005ff067230 */ /* 0x000fe40000004100 */
        /* <DEDUP_REMOVED lines=19> */
[----:B------:R1:W-:Y:S02]  /*88a0*/  STS.128 [R0+0xc400], R4 ;  /* 0x00c4000400007388 */ /* 0x0003e40000000c00 */
.L_x_9454:
[----:B------:R-:W-:Y:S05]  /*88b0*/  BSYNC B1 ;  /* 0x0000000000017941 */ /* 0x000fea0003800000 */
.L_x_9453:
        /* <DEDUP_REMOVED lines=20> */
[----:B------:R-:W-:Y:S01]  /*8a00*/  FMUL.FTZ R38, R4, R49 ;  /* 0x0000003104267220 */ /* 0x000fe20000410000 */
[--C-:B------:R-:W-:Y:S02]  /*8a10*/  HADD2.F32 R35, -RZ, R48.reuse.H0_H0 ;  /* 0x20000030ff237230 */ /* 0x100fe40000004100 */
[----:B------:R-:W-:Y:S01]  /*8a20*/  FFMA.FTZ R40, R34, R37, R40 ;  /* 0x0000002522287223 */ /* 0x000fe20000010028 */
        /* <DEDUP_REMOVED lines=21> */
.L_x_9456:
[----:B------:R-:W-:Y:S05]  /*8b80*/  BSYNC B1 ;  /* 0x0000000000017941 */ /* 0x000fea0003800000 */
.L_x_9455:
[----:B------:R-:W-:Y:S04]  /*8b90*/  BSSY B1, `(.L_x_9457) ;  /* 0x000002c000017945 */ /* 0x000fe80003800000 */
[----:B------:R-:W-:Y:S05]  /*8ba0*/  @P3 BRA `(.L_x_9458) ;  /* 0x0000000000a83947 */ /* 0x000fea0003800000 */
[----:B012---:R-:W0:Y:S01]  /*8bb0*/  LDS.128 R4, [R0+0xf400] ;  /* 0x00f4000000047984 */ /* 0x007e220000000c00 */
        /* <DEDUP_REMOVED lines=41> */
.L_x_9458:
[----:B------:R-:W-:Y:S05]  /*8e50*/  BSYNC B1 ;  /* 0x0000000000017941 */ /* 0x000fea0003800000 */
.L_x_9457:
        /* <DEDUP_REMOVED lines=44> */
.L_x_9460:
[----:B------:R-:W-:Y:S05]  /*9120*/  BSYNC B1 ;  /* 0x0000000000017941 */ /* 0x000fea0003800000 */
.L_x_9459:
        /* <DEDUP_REMOVED lines=44> */
.L_x_9441:
[----:B------:R-:W2:Y:S01]  /*93f0*/  LDL R5, [R1+0x34] ;  /* 0x0000340001057983 */ /* 0x000ea20000100800 */
[----:B------:R-:W0:Y:S01]  /*9400*/  LDC R3, c[0x0][0x428] ;  /* 0x00010a00ff037b82 */ /* 0x000e220000000800 */
[----:B------:R-:W-:Y:S01]  /*9410*/  ISETP.GE.AND P0, PT, R23, R4, PT ;  /* 0x000000041700720c */ /* 0x000fe20003f06270 */
[----:B------:R-:W-:Y:S01]  /*9420*/  BSSY B1, `(.L_x_9461) ;  /* 0x0000046000017945 */ /* 0x000fe20003800000 */
        /* <DEDUP_REMOVED lines=13> */
[----:B0-----:R-:W-:-:S13]  /*9500*/  ISETP.NE.AND P1, PT, R3, 0x1, PT ;  /* 0x000000010300780c */ /* 0x001fda0003f25270 */
[----:B------:R-:W0:Y:S08]  /*9510*/  @P1 LDC R58, c[0x0][0x42c] ;  /* 0x00010b00ff3a1b82 */ /* 0x000e300000000800 */
[----:B------:R-:W1:Y:S01]  /*9520*/  @P1 LDC R59, c[0x0][0x430] ;  /* 0x00010c00ff3b1b82 */ /* 0x000e620000000800 */
[----:B--2---:R-:W-:Y:S01]  /*9530*/  IMAD R3, R5, 0xc0, R23 ;  /* 0x000000c005037824 */ /* 0x004fe200078e0217 */
[----:B------:R-:W-:-:S03]  /*9540*/  CS2R R4, SRZ ;  /* 0x0000000000047805 */ /* 0x000fc6000001ff00 */
[----:B0-----:R-:W-:Y:S01]  /*9550*/  @P1 IMAD.HI.U32 R58, R3, R58, RZ ;  /* 0x0000003a033a1227 */ /* 0x001fe200078e00ff */
[----:B-1----:R-:W-:Y:S06]  /*9560*/  @P0 BRA `(.L_x_9462) ;  /* 0x0000000000c40947 */ /* 0x002fec0003800000 */
[----:B------:R-:W-:Y:S01]  /*9570*/  IMAD.MOV.U32 R4, RZ, RZ, R19 ;  /* 0x000000ffff047224 */ /* 0x000fe200078e0013 */
[----:B------:R-:W-:Y:S01]  /*9580*/  SHF.R.S32.HI R9, RZ, 0x1f, R23 ;  /* 0x0000001fff097819 */ /* 0x000fe20000011417 */
[----:B------:R-:W-:Y:S01]  /*9590*/  IMAD.MOV.U32 R5, RZ, RZ, R62 ;  /* 0x000000ffff057224 */ /* 0x000fe200078e003e */
[----:B------:R-:W-:Y:S01]  /*95a0*/  ULDC.64 UR4, c[0x0][0x3c8] ;  /* 0x0000f20000047ab9 */ /* 0x000fe20000000a00 */
[----:B------:R-:W-:Y:S01]  /*95b0*/  ULDC.64 UR6, c[0x0][0x3e0] ;  /* 0x0000f80000067ab9 */ /* 0x000fe20000000a00 */
[----:B------:R-:W-:Y:S01]  /*95c0*/  VIADD R63, R19, 0x10 ;  /* 0x00000010133f7836 */ /* 0x000fe20000000000 */
[----:B------:R-:W-:Y:S01]  /*95d0*/  CS2R R32, SRZ ;  /* 0x0000000000207805 */ /* 0x000fe2000001ff00 */
[----:B------:R-:W-:Y:S01]  /*95e0*/  IMAD.WIDE.U32 R6, R23, R12, R4 ;  /* 0x0000000c17067225 */ /* 0x000fe200078e0004 */
[----:B------:R-:W-:Y:S02]  /*95f0*/  CS2R R34, SRZ ;  /* 0x0000000000227805 */ /* 0x000fe4000001ff00 */
[----:B------:R-:W-:-:S02]  /*9600*/  CS2R R36, SRZ ;  /* 0x0000000000247805 */ /* 0x000fc4000001ff00 */
[----:B------:R-:W-:Y:S01]  /*9610*/  CS2R R38, SRZ ;  /* 0x0000000000267805 */ /* 0x000fe2000001ff00 */
[C---:B------:R-:W-:Y:S01]  /*9620*/  IMAD R8, R9.reuse, R12, RZ ;  /* 0x0000000c09087224 */ /* 0x040fe200078e02ff */
[----:B------:R-:W-:Y:S01]  /*9630*/  IADD3 R48, P2, R6, R48, RZ ;  /* 0x0000003006307210 */ /* 0x000fe20007f5e0ff */
[-C--:B------:R-:W-:Y:S01]  /*9640*/  IMAD R20, R9, R10.reuse, RZ ;  /* 0x0000000a09147224 */ /* 0x080fe200078e02ff */
[----:B------:R-:W-:Y:S01]  /*9650*/  CS2R R40, SRZ ;  /* 0x0000000000287805 */ /* 0x000fe2000001ff00 */
[C---:B------:R-:W-:Y:S01]  /*9660*/  IMAD.WIDE.U32 R4, R23.reuse, R10, R4 ;  /* 0x0000000a17047225 */ /* 0x040fe200078e0004 */
[----:B------:R-:W-:Y:S02]  /*9670*/  CS2R R42, SRZ ;  /* 0x00000000002a7805 */ /* 0x000fe4000001ff00 */
[----:B------:R-:W-:Y:S02]  /*9680*/  CS2R R24, SRZ ;  /* 0x0000000000187805 */ /* 0x000fe4000001ff00 */
[----:B------:R-:W-:Y:S01]  /*9690*/  CS2R R26, SRZ ;  /* 0x00000000001a7805 */ /* 0x000fe2000001ff00 */
[C---:B------:R-:W-:Y:S01]  /*96a0*/  IMAD R6, R23.reuse, R13, R8 ;  /* 0x0000000d17067224 */ /* 0x040fe200078e0208 */
[----:B------:R-:W-:Y:S01]  /*96b0*/  IADD3 R50, P3, R4, R50, RZ ;  /* 0x0000003204327210 */ /* 0x000fe20007f7e0ff */
[----:B------:R-:W-:Y:S01]  /*96c0*/  IMAD R20, R23, R11, R20 ;  /* 0x0000000b17147224 */ /* 0x000fe200078e0214 */
[----:B------:R-:W-:Y:S01]  /*96d0*/  CS2R R28, SRZ ;  /* 0x00000000001c7805 */ /* 0x000fe2000001ff00 */
[----:B------:R-:W-:Y:S01]  /*96e0*/  VIADD R61, R19, 0x20 ;  /* 0x00000020133d7836 */ /* 0x000fe20000000000 */
[----:B------:R-:W-:Y:S01]  /*96f0*/  IADD3.X R49, R57, R7, R6, P2, !PT ;  /* 0x0000000739317210 */ /* 0x000fe200017fe406 */
[----:B------:R-:W-:Y:S01]  /*9700*/  IMAD R7, R60, 0xc0, RZ ;  /* 0x000000c03c077824 */ /* 0x000fe200078e02ff */
[----:B------:R-:W-:Y:S01]  /*9710*/  IADD3.X R51, R55, R5, R20, P3, !PT ;  /* 0x0000000537337210 */ /* 0x000fe20001ffe414 */
[----:B------:R-:W-:Y:S01]  /*9720*/  IMAD R5, R0, 0xc0, RZ ;  /* 0x000000c000057824 */ /* 0x000fe200078e02ff */
[----:B------:R-:W-:Y:S01]  /*9730*/  CS2R R30, SRZ ;  /* 0x00000000001e7805 */ /* 0x000fe2000001ff00 */
[----:B------:R-:W-:-:S04]  /*9740*/  IMAD.WIDE.U32 R52, R52, 0xc0, R48 ;  /* 0x000000c034347825 */ /* 0x000fc800078e0030 */
[----:B------:R-:W-:Y:S01]  /*9750*/  IMAD.WIDE.U32 R14, R14, 0xc0, R50 ;  /* 0x000000c00e0e7825 */ /* 0x000fe200078e0032 */
[----:B------:R-:W-:Y:S01]  /*9760*/  LEA R8, P2, R52, UR4, 0x1 ;  /* 0x0000000434087c11 */ /* 0x000fe2000f8408ff */
[----:B------:R-:W-:Y:S02]  /*9770*/  ULDC UR4, c[0x0][0x3d4] ;  /* 0x0000f50000047ab9 */ /* 0x000fe40000000800 */
[----:B------:R-:W-:Y:S01]  /*9780*/  IMAD.IADD R7, R7, 0x1, R53 ;  /* 0x0000000107077824 */ /* 0x000fe200078e0235 */
[----:B------:R-:W-:Y:S01]  /*9790*/  LEA R20, P3, R14, UR6, 0x1 ;  /* 0x000000060e147c11 */ /* 0x000fe2000f8608ff */
[----:B------:R-:W-:Y:S01]  /*97a0*/  IMAD.IADD R5, R5, 0x1, R15 ;  /* 0x0000000105057824 */ /* 0x000fe200078e020f */
[----:B------:R-:W-:Y:S02]  /*97b0*/  ISETP.GE.AND P4, PT, R61, UR4, PT ;  /* 0x000000043d007c0c */ /* 0x000fe4000bf86270 */
[----:B------:R-:W-:Y:S02]  /*97c0*/  LEA.HI.X R9, R52, UR5, R7, 0x1, P2 ;  /* 0x0000000534097c11 */ /* 0x000fe400090f0c07 */
[----:B------:R-:W-:-:S02]  /*97d0*/  CS2R R6, SRZ ;  /* 0x0000000000067805 */ /* 0x000fc4000001ff00 */
[----:B------:R-:W-:Y:S02]  /*97e0*/  LEA.HI.X R21, R14, UR7, R5, 0x1, P3 ;  /* 0x000000070e157c11 */ /* 0x000fe400098f0c05 */
[----:B------:R-:W-:Y:S02]  /*97f0*/  CS2R R4, SRZ ;  /* 0x0000000000047805 */ /* 0x000fe4000001ff00 */
[----:B------:R-:W-:Y:S02]  /*9800*/  ISETP.GE.AND P2, PT, R19, UR4, PT ;  /* 0x0000000413007c0c */ /* 0x000fe4000bf46270 */
[----:B------:R-:W-:Y:S01]  /*9810*/  ISETP.GE.AND P3, PT, R63, UR4, PT ;  /* 0x000000043f007c0c */ /* 0x000fe2000bf66270 */
[----:B------:R0:W5:Y:S04]  /*9820*/  @!P4 LDG.E.128 R40, desc[UR38][R8.64+0x40] ;  /* 0x000040260828c981 */ /* 0x000168000c1e1d00 */
[----:B------:R0:W5:Y:S06]  /*9830*/  @!P4 LDG.E.128 R28, desc[UR38][R20.64+0x40] ;  /* 0x00004026141cc981 */ /* 0x00016c000c1e1d00 */
[----:B------:R0:W5:Y:S04]  /*9840*/  @!P2 LDG.E.128 R32, desc[UR38][R8.64] ;  /* 0x000000260820a981 */ /* 0x000168000c1e1d00 */
[----:B------:R0:W5:Y:S04]  /*9850*/  @!P3 LDG.E.128 R36, desc[UR38][R8.64+0x20] ;  /* 0x000020260824b981 */ /* 0x000168000c1e1d00 */
[----:B------:R0:W5:Y:S04]  /*9860*/  @!P2 LDG.E.128 R4, desc[UR38][R20.64] ;  /* 0x000000261404a981 */ /* 0x000168000c1e1d00 */
[----:B------:R0:W5:Y:S02]  /*9870*/  @!P3 LDG.E.128 R24, desc[UR38][R20.64+0x20] ;  /* 0x000020261418b981 */ /* 0x000164000c1e1d00 */
.L_x_9462:
[----:B------:R-:W-:Y:S05]  /*9880*/  BSYNC B1 ;  /* 0x0000000000017941 */ /* 0x000fea0003800000 */
.L_x_9461:
[----:B0-----:R-:W2:Y:S01]  /*9890*/  LDL R20, [R1+0x50] ;  /* 0x0000500001147983 */ /* 0x001ea20000100800 */
[----:B------:R-:W-:Y:S01]  /*98a0*/  @P1 SHF.R.U32.HI R3, RZ, R59, R58 ;  /* 0x0000003bff031219 */ /* 0x000fe2000001163a */
[----:B-----5:R-:W-:Y:S01]  /*98b0*/  IMAD.MOV.U32 R0, RZ, RZ, R4 ;  /* 0x000000ffff007224 */ /* 0x020fe200078e0004 */
[----:B------:R-:W-:Y:S01]  /*98c0*/  ULDC.64 UR4, c[0x0][0x3c8] ;  /* 0x0000f20000047ab9 */ /* 0x000fe20000000a00 */
[----:B------:R-:W-:Y:S01]  /*98d0*/  IMAD.MOV.U32 R8, RZ, RZ, R5 ;  /* 0x000000ffff087224 */ /* 0x000fe200078e0005 */
[----:B------:R-:W-:Y:S01]  /*98e0*/  SHF.R.S32.HI R9, RZ, 0x1f, R3 ;  /* 0x0000001fff097819 */ /* 0x000fe20000011403 */
[-C--:B------:R-:W-:Y:S01]  /*98f0*/  IMAD.WIDE.U32 R56, R3, R12.reuse, R56 ;  /* 0x0000000c03387225 */ /* 0x080fe200078e0038 */
[----:B------:R-:W-:Y:S02]  /*9900*/  ULDC.64 UR6, c[0x0][0x3e0] ;  /* 0x0000f80000067ab9 */ /* 0x000fe40000000a00 */
[----:B------:R-:W-:Y:S01]  /*9910*/  PRMT R59, R0, 0x5410, R8 ;  /* 0x00005410003b7816 */ /* 0x000fe20000000008 */
[----:B------:R-:W-:-:S02]  /*9920*/  IMAD R0, R9, R12, RZ ;  /* 0x0000000c09007224 */ /* 0x000fc400078e02ff */
        /* <DEDUP_REMOVED lines=8> */
[----:B------:R-:W-:Y:S02]  /*99b0*/  IMAD.IADD R3, R55, 0x1, R3 ;  /* 0x0000000137037824 */ /* 0x000fe400078e0203 */
[----:B------:R-:W-:Y:S01]  /*99c0*/  IMAD.MOV.U32 R9, RZ, RZ, R24 ;  /* 0x000000ffff097224 */ /* 0x000fe200078e0018 */
[----:B------:R-:W-:Y:S01]  /*99d0*/  LEA.HI.X R13, R56, UR5, R13, 0x1, P1 ;  /* 0x00000005380d7c11 */ /* 0x000fe200088f0c0d */
[----:B------:R-:W-:Y:S01]  /*99e0*/  IMAD.MOV.U32 R10, RZ, RZ, R25 ;  /* 0x000000ffff0a7224 */ /* 0x000fe200078e0019 */
[----:B------:R-:W-:Y:S01]  /*99f0*/  LEA.HI.X R3, R54, UR7, R3, 0x1, P2 ;  /* 0x0000000736037c11 */ /* 0x000fe200090f0c03 */
[----:B------:R-:W-:-:S02]  /*9a00*/  IMAD.MOV.U32 R14, RZ, RZ, R6 ;  /* 0x000000ffff0e7224 */ /* 0x000fc400078e0006 */
[----:B------:R-:W-:Y:S01]  /*9a10*/  IMAD.MOV.U32 R15, RZ, RZ, R7 ;  /* 0x000000ffff0f7224 */ /* 0x000fe200078e0007 */
[----:B------:R-:W-:-:S04]  /*9a20*/  PRMT R50, R9, 0x5410, R10 ;  /* 0x0000541009327816 */ /* 0x000fc8000000000a */
[----:B------:R-:W-:Y:S02]  /*9a30*/  PRMT R58, R15, 0x5410, R14 ;  /* 0x000054100f3a7816 */ /* 0x000fe4000000000e */
[----:B--2---:R-:W-:Y:S01]  /*9a40*/  LEA.HI R9, R20, R20, RZ, 0x1 ;  /* 0x0000001414097211 */ /* 0x004fe200078f08ff */
[----:B------:R-:W-:Y:S06]  /*9a50*/  BRA.DIV UR4, `(.L_x_9463) ;  /* 0x0000016a04007947 */ /* 0x000fec000b800000 */
.L_x_9704:
[----:B------:R-:W-:Y:S01]  /*9a60*/  UMOV UR4, 0xffffffff ;  /* 0xffffffff00047882 */ /* 0x000fe20000000000 */
[----:B------:R-:W-:Y:S02]  /*9a70*/  LOP3.LUT R9, R9, 0xfffffffe, RZ, 0xc0, !PT ;  /* 0xfffffffe09097812 */ /* 0x000fe400078ec0ff */
[----:B------:R-:W-:Y:S05]  /*9a80*/  BRA.DIV UR4, `(.L_x_9464) ;  /* 0x0000016a04187947 */ /* 0x000fea000b800000 */
.L_x_9707:
[----:B------:R-:W-:Y:S01]  /*9a90*/  UMOV UR4, 0xffffffff ;  /* 0xffffffff00047882 */ /* 0x000fe20000000000 */
[----:B------:R-:W-:Y:S02]  /*9aa0*/  IMAD.IADD R9, R20, 0x1, -R9 ;  /* 0x0000000114097824 */ /* 0x000fe400078e0a09 */
[----:B------:R-:W-:Y:S05]  /*9ab0*/  BRA.DIV UR4, `(.L_x_9465) ;  /* 0x0000016a04347947 */ /* 0x000fea000b800000 */
.L_x_9710:
[----:B------:R-:W-:Y:S01]  /*9ac0*/  UMOV UR4, 0xffffffff ;  /* 0xffffffff00047882 */ /* 0x000fe20000000000 */
[----:B------:R-:W-:Y:S02]  /*9ad0*/  SHF.L.U32 R9, R9, 0x1f, RZ ;  /* 0x0000001f09097819 */ /* 0x000fe400000006ff */
[----:B------:R-:W-:Y:S05]  /*9ae0*/  BRA.DIV UR4, `(.L_x_9466) ;  /* 0x0000016a04507947 */ /* 0x000fea000b800000 */
.L_x_9713:
        /* <DEDUP_REMOVED lines=29> */
[----:B0-----:R-:W-:Y:S06]  /*9cc0*/  @!P1 BRA `(.L_x_9468) ;  /* 0x0000016800009947 */ /* 0x001fec0003800000 */
.L_x_9714:
[----:B------:R-:W-:Y:S05]  /*9cd0*/  BSYNC B1 ;  /* 0x0000000000017941 */ /* 0x000fea0003800000 */
.L_x_9467:
[----:B------:R-:W-:Y:S01]  /*9ce0*/  PRMT R48, R0, 0x5410, R8 ;  /* 0x0000541000307816 */ /* 0x000fe20000000008 */
[----:B------:R-:W-:Y:S06]  /*9cf0*/  @P0 BRA `(.L_x_9450) ;  /* 0x0000001400180947 */ /* 0x000fec0003800000 */
[----:B------:R1:W5:Y:S01]  /*9d00*/  LDL R74, [R1+0x18] ;  /* 0x00001800014a7983 */ /* 0x0003620000100800 */
[----:B------:R-:W2:Y:S03]  /*9d10*/  LDC R0, c[0x0][0x3d4] ;  /* 0x0000f500ff007b82 */ /* 0x000ea60000000800 */
[----:B------:R1:W5:Y:S04]  /*9d20*/  LDL R73, [R1+0x58] ;  /* 0x0000580001497983 */ /* 0x0003680000100800 */
[----:B------:R1:W5:Y:S04]  /*9d30*/  LDL R72, [R1+0x20] ;  /* 0x0000200001487983 */ /* 0x0003680000100800 */
[----:B------:R1:W5:Y:S01]  /*9d40*/  LDL R71, [R1+0x1c] ;  /* 0x00001c0001477983 */ /* 0x0003620000100800 */
[C---:B------:R-:W-:Y:S01]  /*9d50*/  VIADD R76, R19.reuse, 0x10 ;  /* 0x00000010134c7836 */ /* 0x040fe20000000000 */
[----:B------:R-:W-:Y:S01]  /*9d60*/  BSSY B1, `(.L_x_9469) ;  /* 0x000006b000017945 */ /* 0x000fe20003800000 */
[C---:B------:R-:W-:Y:S01]  /*9d70*/  VIADD R75, R19.reuse, 0x20 ;  /* 0x00000020134b7836 */ /* 0x040fe20000000000 */
[----:B--2---:R-:W-:-:S02]  /*9d80*/  ISETP.GE.AND P0, PT, R19, R0, PT ;  /* 0x000000001300720c */ /* 0x004fc40003f06270 */
[-C--:B------:R-:W-:Y:S02]  /*9d90*/  ISETP.GE.AND P1, PT, R76, R0.reuse, PT ;  /* 0x000000004c00720c */ /* 0x080fe40003f26270 */
[----:B------:R-:W-:-:S09]  /*9da0*/  ISETP.GE.AND P2, PT, R75, R0, PT ;  /* 0x000000004b00720c */ /* 0x000fd20003f46270 */
[----:B-1----:R-:W-:Y:S05]  /*9db0*/  @P0 BRA `(.L_x_9470) ;  /* 0x0000000400940947 */ /* 0x002fea0003800000 */
[----:B------:R-:W-:Y:S01]  /*9dc0*/  LEA.HI R8, R46, R46, RZ, 0x1 ;  /* 0x0000002e2e087211 */ /* 0x000fe200078f08ff */
[----:B------:R-:W-:Y:S01]  /*9dd0*/  HADD2.F32 R61, -RZ, R59.H1_H1 ;  /* 0x3000003bff3d7230 */ /* 0x000fe20000004100 */
[----:B-----5:R-:W-:Y:S01]  /*9de0*/  LOP3.LUT R10, R74, 0x18, R19, 0xf8, !PT ;  /* 0x000000184a0a7812 */ /* 0x020fe200078ef813 */
[----:B------:R-:W-:Y:S01]  /*9df0*/  HADD2.F32 R60, -RZ, R60.H0_H0 ;  /* 0x2000003cff3c7230 */ /* 0x000fe20000004100 */
[----:B0-----:R-:W-:Y:S02]  /*9e00*/  LOP3.LUT R9, R8, 0xfffffffe, RZ, 0xc0, !PT ;  /* 0xfffffffe08097812 */ /* 0x001fe400078ec0ff */
[----:B------:R-:W-:Y:S02]  /*9e10*/  LOP3.LUT R10, R10, R71, RZ, 0x3c, !PT ;  /* 0x000000470a0a7212 */ /* 0x000fe400078e3cff */
[----:B------:R-:W-:Y:S01]  /*9e20*/  SHF.R.U64 R32, R32, 0x10, R33 ;  /* 0x0000001020207819 */ /* 0x000fe20000001221 */
[----:B------:R-:W-:Y:S01]  /*9e30*/  IMAD.IADD R9, R46, 0x1, -R9 ;  /* 0x000000012e097824 */ /* 0x000fe200078e0a09 */
[----:B------:R-:W-:Y:S01]  /*9e40*/  SHF.R.U32.HI R62, RZ, 0x10, R33 ;  /* 0x00000010ff3e7819 */ /* 0x000fe20000011621 */
[----:B------:R-:W-:Y:S01]  /*9e50*/  IMAD.IADD R10, R72, 0x1, R10 ;  /* 0x00000001480a7824 */ /* 0x000fe200078e020a */
[----:B------:R-:W-:-:S02]  /*9e60*/  SHF.R.U64 R33, R4, 0x10, R5 ;  /* 0x0000001004217819 */ /* 0x000fc40000001205 */
[----:B------:R-:W-:Y:S01]  /*9e70*/  LEA.HI R8, R0, R9, RZ, 0x1d ;  /* 0x0000000900087211 */ /* 0x000fe200078fe8ff */
[----:B------:R-:W-:Y:S01]  /*9e80*/  IMAD R49, R10, 0x2, R73 ;  /* 0x000000020a317824 */ /* 0x000fe200078e0249 */
[--C-:B------:R-:W-:Y:S01]  /*9e90*/  SHF.R.U64 R4, R34, 0x10, R35.reuse ;  /* 0x0000001022047819 */ /* 0x100fe20000001223 */
[----:B------:R-:W-:Y:S01]  /*9ea0*/  HADD2.F32 R33, -RZ, R33.H0_H0 ;  /* 0x20000021ff217230 */ /* 0x000fe20000004100 */
[----:B------:R-:W-:Y:S02]  /*9eb0*/  SHF.R.S32.HI R9, RZ, 0x1f, R8 ;  /* 0x0000001fff097819 */ /* 0x000fe40000011408 */
[----:B------:R-:W-:Y:S02]  /*9ec0*/  SHF.R.U32.HI R69, RZ, 0x10, R35 ;  /* 0x00000010ff457819 */ /* 0x000fe40000011623 */
[----:B------:R-:W-:Y:S01]  /*9ed0*/  LEA.HI R9, R9, R8, RZ, 0x2 ;  /* 0x0000000809097211 */ /* 0x000fe200078f10ff */
[----:B------:R-:W-:Y:S01]  /*9ee0*/  IMAD.SHL.U32 R8, R8, 0x8, RZ ;  /* 0x0000000808087824 */ /* 0x000fe200078e00ff */
[----:B------:R-:W-:-:S02]  /*9ef0*/  SHF.R.U32.HI R64, RZ, 0x10, R5 ;  /* 0x00000010ff407819 */ /* 0x000fc40000011605 */
[----:B------:R-:W-:Y:S02]  /*9f00*/  SHF.R.S32.HI R9, RZ, 0x2, R9 ;  /* 0x00000002ff097819 */ /* 0x000fe40000011409 */
[----:B------:R-:W-:Y:S01]  /*9f10*/  LOP3.LUT R8, R74, 0x18, R8, 0xf8, !PT ;  /* 0x000000184a087812 */ /* 0x000fe200078ef808 */
[----:B------:R-:W-:Y:S01]  /*9f20*/  HADD2.F32 R64, -RZ, R64.H0_H0 ;  /* 0x20000040ff407230 */ /* 0x000fe20000004100 */
[--C-:B------:R-:W-:Y:S01]  /*9f30*/  SHF.R.U64 R67, R6, 0x10, R7.reuse ;  /* 0x0000001006437819 */ /* 0x100fe20000001207 */
[----:B------:R-:W-:Y:S01]  /*9f40*/  IMAD R12, R9, 0x1800, R72 ;  /* 0x00001800090c7824 */ /* 0x000fe200078e0248 */
[----:B------:R-:W-:Y:S02]  /*9f50*/  LOP3.LUT R13, R8, R71, RZ, 0x3c, !PT ;  /* 0x00000047080d7212 */ /* 0x000fe400078e3cff */
[----:B------:R-:W0:Y:S01]  /*9f60*/  LDS.128 R8, [R49] ;  /* 0x0000000031087984 */ /* 0x000e220000000c00 */
[----:B------:R-:W-:Y:S02]  /*9f70*/  SHF.R.U32.HI R65, RZ, 0x10, R7 ;  /* 0x00000010ff417819 */ /* 0x000fe40000011607 */
[----:B------:R-:W-:-:S04]  /*9f80*/  IMAD.IADD R13, R12, 0x1, R13 ;  /* 0x000000010c0d7824 */ /* 0x000fc800078e020d */
        /* <DEDUP_REMOVED lines=18> */
[----:B------:R-:W-:Y:S02]  /*a0b0*/  HADD2.F32 R62, -RZ, R59.H0_H0 ;  /* 0x2000003bff3e7230 */ /* 0x000fe40000004100 */
[----:B------:R-:W-:Y:S02]  /*a0c0*/  HADD2.F32 R6, -RZ, R68.H0_H0 ;  /* 0x20000044ff067230 */ /* 0x000fe40000004100 */
[-C--:B------:R-:W-:Y:S01]  /*a0d0*/  FMUL.FTZ R68, R55, R60.reuse ;  /* 0x0000003c37447220 */ /* 0x080fe20000410000 */
[----:B------:R-:W-:Y:S01]  /*a0e0*/  FFMA.FTZ R66, R9, R60, -R66 ;  /* 0x0000003c09427223 */ /* 0x000fe20000010842 */
[C---:B------:R-:W-:Y:S01]  /*a0f0*/  FMUL.FTZ R60, R13.reuse, R62 ;  /* 0x0000003e0d3c7220 */ /* 0x040fe20000410000 */
[----:B------:R-:W-:Y:S02]  /*a100*/  HADD2.F32 R35, -RZ, R58.H1_H1 ;  /* 0x3000003aff237230 */ /* 0x000fe40000004100 */
[----:B------:R-:W-:Y:S01]  /*a110*/  FMUL.FTZ R13, R13, R6 ;  /* 0x000000060d0d7220 */ /* 0x000fe20000410000 */
[----:B------:R-:W-:-:S02]  /*a120*/  HADD2.F32 R57, -RZ, R15.H0_H0 ;  /* 0x2000000fff397230 */ /* 0x000fc40000004100 */
[C---:B------:R-:W-:Y:S01]  /*a130*/  FFMA.FTZ R60, R5.reuse, R6, -R60 ;  /* 0x00000006053c7223 */ /* 0x040fe2000001083c */
[----:B------:R-:W-:Y:S02]  /*a140*/  HADD2.F32 R6, -RZ, R70.H0_H0 ;  /* 0x20000046ff067230 */ /* 0x000fe40000004100 */
[----:B------:R-:W-:Y:S01]  /*a150*/  FFMA.FTZ R13, R5, R62, R13 ;  /* 0x0000003e050d7223 */ /* 0x000fe2000001000d */
[----:B------:R-:W-:Y:S02]  /*a160*/  HADD2.F32 R58, -RZ, R58.H0_H0 ;  /* 0x2000003aff3a7230 */ /* 0x000fe40000004100 */
[C---:B------:R-:W-:Y:S01]  /*a170*/  FMUL.FTZ R62, R56.reuse, R35 ;  /* 0x00000023383e7220 */ /* 0x040fe20000410000 */
[----:B------:R-:W-:Y:S02]  /*a180*/  HADD2.F32 R5, -RZ, R70.H1_H1 ;  /* 0x30000046ff057230 */ /* 0x000fe40000004100 */
[----:B------:R-:W-:Y:S01]  /*a190*/  FFMA.FTZ R68, R9, R64, R68 ;  /* 0x0000004009447223 */ /* 0x000fe20000010044 */
[-C--:B------:R-:W-:Y:S01]  /*a1a0*/  FMUL.FTZ R64, R56, R6.reuse ;  /* 0x0000000638407220 */ /* 0x080fe20000410000 */
[----:B------:R-:W-:Y:S01]  /*a1b0*/  FFMA.FTZ R62, R7, R6, -R62 ;  /* 0x00000006073e7223 */ /* 0x000fe2000001083e */
[----:B------:R-:W-:Y:S01]  /*a1c0*/  FMUL.FTZ R9, R57, R58 ;  /* 0x0000003a39097220 */ /* 0x000fe20000410000 */
[----:B------:R-:W-:-:S02]  /*a1d0*/  HADD2.F32 R15, -RZ, R15.H1_H1 ;  /* 0x3000000fff0f7230 */ /* 0x000fc40000004100 */
[-C--:B------:R-:W-:Y:S01]  /*a1e0*/  FMUL.FTZ R57, R57, R5.reuse ;  /* 0x0000000539397220 */ /* 0x080fe20000410000 */
[----:B------:R-:W-:Y:S02]  /*a1f0*/  HADD2.F32 R56, -RZ, R65.H0_H0 ;  /* 0x20000041ff387230 */ /* 0x000fe40000004100 */
[C---:B------:R-:W-:Y:S01]  /*a200*/  FFMA.FTZ R55, R34.reuse, R5, -R9 ;  /* 0x0000000522377223 */ /* 0x040fe20000010809 */
[----:B------:R-:W-:Y:S02]  /*a210*/  HADD2.F32 R6, -RZ, R69.H0_H0 ;  /* 0x20000045ff067230 */ /* 0x000fe40000004100 */
[----:B------:R-:W-:Y:S01]  /*a220*/  FFMA.FTZ R57, R34, R58, R57 ;  /* 0x0000003a22397223 */ /* 0x000fe20000010039 */
[----:B------:R-:W-:Y:S02]  /*a230*/  HADD2.F32 R12, -RZ, R12.H1_H1 ;  /* 0x3000000cff0c7230 */ /* 0x000fe40000004100 */
[----:B------:R-:W-:Y:S01]  /*a240*/  FMUL.FTZ R70, R15, R56 ;  /* 0x000000380f467220 */ /* 0x000fe20000410000 */
[----:B------:R-:W-:-:S02]  /*a250*/  HADD2.F32 R14, -RZ, R14.H1_H1 ;  /* 0x3000000eff0e7230 */ /* 0x000fc40000004100 */
[-C--:B------:R-:W-:Y:S01]  /*a260*/  FMUL.FTZ R34, R15, R6.reuse ;  /* 0x000000060f227220 */ /* 0x080fe20000410000 */
        /* <DEDUP_REMOVED lines=10> */
[C---:B------:R-:W-:Y:S01]  /*a310*/  FMUL.FTZ R35, R14.reuse, R9 ;  /* 0x000000090e237220 */ /* 0x040fe20000410000 */
        /* <DEDUP_REMOVED lines=15> */
.L_x_9470:
[----:B------:R-:W-:Y:S05]  /*a410*/  BSYNC B1 ;  /* 0x0000000000017941 */ /* 0x000fea0003800000 */
.L_x_9469:
[----:B------:R-:W-:Y:S04]  /*a420*/  BSSY B1, `(.L_x_9471) ;  /* 0x000006a000017945 */ /* 0x000fe80003800000 */
[----:B------:R-:W-:Y:S05]  /*a430*/  @P1 BRA `(.L_x_9472) ;  /* 0x0000000400a01947 */ /* 0x000fea0003800000 */
[----:B-1----:R-:W-:Y:S01]  /*a440*/  SHF.R.S32.HI R4, RZ, 0x1f, R76 ;  /* 0x0000001fff047819 */ /* 0x002fe2000001144c */
[----:B------:R-:W-:Y:S01]  /*a450*/  HADD2.F32 R35, -RZ, R53.H1_H1 ;  /* 0x30000035ff237230 */ /* 0x000fe20000004100 */
[----:B------:R-:W-:Y:S02]  /*a460*/  SHF.R.U64 R60, R36, 0x10, R37 ;  /* 0x00000010243c7819 */ /* 0x000fe40000001225 */
[CC--:B------:R-:W-:Y:S02]  /*a470*/  LEA.HI R5, R4.reuse, R76.reuse, RZ, 0x3 ;  /* 0x0000004c04057211 */ /* 0x0c0fe400078f18ff */
[----:B------:R-:W-:Y:S02]  /*a480*/  LEA.HI R6, R4, R76, RZ, 0x5 ;  /* 0x0000004c04067211 */ /* 0x000fe400078f28ff */
[----:B------:R-:W-:Y:S02]  /*a490*/  SHF.R.S32.HI R7, RZ, 0x3, R5 ;  /* 0x00000003ff077819 */ /* 0x000fe40000011405 */
[----:B------:R-:W-:Y:S01]  /*a4a0*/  SHF.R.U32.HI R36, RZ, 0x10, R37 ;  /* 0x00000010ff247819 */ /* 0x000fe20000011625 */
[--C-:B------:R-:W-:Y:S01]  /*a4b0*/  HADD2.F32 R37, -RZ, R50.reuse.H1_H1 ;  /* 0x30000032ff257230 */ /* 0x100fe20000004100 */
[----:B------:R-:W-:Y:S01]  /*a4c0*/  LEA.HI R4, R0, R7, RZ, 0x1d ;  /* 0x0000000700047211 */ /* 0x000fe200078fe8ff */
[----:B------:R-:W-:Y:S01]  /*a4d0*/  HADD2.F32 R50, -RZ, R50.H0_H0 ;  /* 0x20000032ff327230 */ /* 0x000fe20000004100 */
[----:B------:R-:W-:-:S02]  /*a4e0*/  SHF.R.S32.HI R7, RZ, 0x5, R6 ;  /* 0x00000005ff077819 */ /* 0x000fc40000011406 */
[----:B-----5:R-:W-:Y:S02]  /*a4f0*/  LOP3.LUT R6, R74, 0x18, R5, 0xf8, !PT ;  /* 0x000000184a067812 */ /* 0x020fe400078ef805 */
[----:B------:R-:W-:Y:S01]  /*a500*/  SHF.R.S32.HI R5, RZ, 0x1f, R4 ;  /* 0x0000001fff057819 */ /* 0x000fe20000011404 */
[----:B------:R-:W-:Y:S01]  /*a510*/  IMAD R7, R7, 0x1800, R72 ;  /* 0x0000180007077824 */ /* 0x000fe200078e0248 */
[----:B------:R-:W-:Y:S02]  /*a520*/  LOP3.LUT R6, R6, R71, RZ, 0x3c, !PT ;  /* 0x0000004706067212 */ /* 0x000fe400078e3cff */
[----:B------:R-:W-:Y:S01]  /*a530*/  LEA.HI R5, R5, R4, RZ, 0x2 ;  /* 0x0000000405057211 */ /* 0x000fe200078f10ff */
[----:B------:R-:W-:Y:S01]  /*a540*/  IMAD.SHL.U32 R4, R4, 0x8, RZ ;  /* 0x0000000804047824 */ /* 0x000fe200078e00ff */
[----:B------:R-:W-:Y:S01]  /*a550*/  SHF.R.U64 R55, R26, 0x10, R27 ;  /* 0x000000101a377819 */ /* 0x000fe2000000121b */
[----:B------:R-:W-:Y:S01]  /*a560*/  IMAD.IADD R6, R7, 0x1, R6 ;  /* 0x0000000107067824 */ /* 0x000fe200078e0206 */
[----:B------:R-:W-:-:S02]  /*a570*/  SHF.R.S32.HI R5, RZ, 0x2, R5 ;  /* 0x00000002ff057819 */ /* 0x000fc40000011405 */
[----:B------:R-:W-:Y:S01]  /*a580*/  LOP3.LUT R4, R74, 0x18, R4, 0xf8, !PT ;  /* 0x000000184a047812 */ /* 0x000fe200078ef804 */
[----:B------:R-:W-:Y:S01]  /*a590*/  IMAD R12, R6, 0x2, R73 ;  /* 0x00000002060c7824 */ /* 0x000fe200078e0249 */
[----:B------:R-:W-:Y:S01]  /*a5a0*/  SHF.R.U32.HI R34, RZ, 0x10, R25 ;  /* 0x00000010ff227819 */ /* 0x000fe20000011619 */
[----:B------:R-:W-:Y:S01]  /*a5b0*/  IMAD R8, R5, 0x1800, R72 ;  /* 0x0000180005087824 */ /* 0x000fe200078e0248 */
[----:B0-----:R-:W-:Y:S02]  /*a5c0*/  LOP3.LUT R9, R4, R71, RZ, 0x3c, !PT ;  /* 0x0000004704097212 */ /* 0x001fe400078e3cff */
[----:B------:R-:W0:Y:S01]  /*a5d0*/  LDS.128 R4, [R12] ;  /* 0x000000000c047984 */ /* 0x000e220000000c00 */
[--C-:B------:R-:W-:Y:S01]  /*a5e0*/  SHF.R.U64 R59, R38, 0x10, R39.reuse ;  /* 0x00000010263b7819 */ /* 0x100fe20000001227 */
[----:B------:R-:W-:Y:S01]  /*a5f0*/  HADD2.F32 R34, -RZ, R34.H0_H0 ;  /* 0x20000022ff227230 */ /* 0x000fe20000004100 */
[----:B------:R-:W-:Y:S01]  /*a600*/  SHF.R.U32.HI R56, RZ, 0x10, R39 ;  /* 0x00000010ff387819 */ /* 0x000fe20000011627 */
[----:B------:R-:W-:Y:S01]  /*a610*/  IMAD.IADD R9, R8, 0x1, R9 ;  /* 0x0000000108097824 */ /* 0x000fe200078e0209 */
[----:B------:R-:W-:-:S02]  /*a620*/  SHF.R.U32.HI R51, RZ, 0x10, R27 ;  /* 0x00000010ff337819 */ /* 0x000fc4000001161b */
[----:B------:R-:W-:Y:S01]  /*a630*/  SHF.R.U64 R57, R24, 0x10, R25 ;  /* 0x0000001018397819 */ /* 0x000fe20000001219 */
[----:B------:R-:W-:-:S05]  /*a640*/  IMAD R13, R9, 0x2, R2 ;  /* 0x00000002090d7824 */ /* 0x000fca00078e0202 */
[----:B------:R-:W1:Y:S01]  /*a650*/  LDS.128 R8, [R13+0xc400] ;  /* 0x00c400000d087984 */ /* 0x000e620000000c00 */
[--C-:B0-----:R-:W-:Y:S02]  /*a660*/  HADD2.F32 R14, -RZ, R5.reuse.H0_H0 ;  /* 0x20000005ff0e7230 */ /* 0x101fe40000004100 */
[----:B------:R-:W-:Y:S02]  /*a670*/  HADD2.F32 R15, -RZ, R5.H1_H1 ;  /* 0x30000005ff0f7230 */ /* 0x000fe40000004100 */
[--C-:B------:R-:W-:Y:S02]  /*a680*/  HADD2.F32 R24, -RZ, R7.reuse.H0_H0 ;  /* 0x20000007ff187230 */ /* 0x100fe40000004100 */
[----:B------:R-:W-:Y:S02]  /*a690*/  HADD2.F32 R25, -RZ, R7.H1_H1 ;  /* 0x30000007ff197230 */ /* 0x000fe40000004100 */
[----:B------:R-:W-:Y:S02]  /*a6a0*/  HADD2.F32 R5, -RZ, R4.H0_H0 ;  /* 0x20000004ff057230 */ /* 0x000fe40000004100 */
[----:B------:R-:W-:-:S02]  /*a6b0*/  HADD2.F32 R7, -RZ, R6.H0_H0 ;  /* 0x20000006ff077230 */ /* 0x000fc40000004100 */
        /* <DEDUP_REMOVED lines=23> */
[----:B------:R-:W-:Y:S01]  /*a830*/  FFMA.FTZ R34, R15, R34, R14 ;  /* 0x000000220f227223 */ /* 0x000fe2000001000e */
[----:B------:R-:W-:-:S02]  /*a840*/  HADD2.F32 R14, -RZ, R53.H0_H0 ;  /* 0x20000035ff0e7230 */ /* 0x000fc40000004100 */
[-C--:B------:R-:W-:Y:S01]  /*a850*/  FMUL.FTZ R58, R33, R26.reuse ;  /* 0x0000001a213a7220 */ /* 0x080fe20000410000 */
[----:B------:R-:W-:Y:S01]  /*a860*/  FFMA.FTZ R56, R25, R26, -R24 ;  /* 0x0000001a19387223 */ /* 0x000fe20000010818 */
[----:B------:R-:W-:Y:S02]  /*a870*/  HADD2.F32 R11, -RZ, R10.H0_H0 ;  /* 0x2000000aff0b7230 */ /* 0x000fe40000004100 */
[C---:B------:R-:W-:Y:S01]  /*a880*/  FMUL.FTZ R24, R9.reuse, R50 ;  /* 0x0000003209187220 */ /* 0x040fe20000410000 */
[----:B------:R-:W-:Y:S02]  /*a890*/  HADD2.F32 R52, -RZ, R52.H0_H0 ;  /* 0x20000034ff347230 */ /* 0x000fe40000004100 */
[-C--:B------:R-:W-:Y:S01]  /*a8a0*/  FMUL.FTZ R9, R9, R14.reuse ;  /* 0x0000000e09097220 */ /* 0x080fe20000410000 */
[----:B------:R-:W-:Y:S02]  /*a8b0*/  HADD2.F32 R54, -RZ, R54.H0_H0 ;  /* 0x20000036ff367230 */ /* 0x000fe40000004100 */
[----:B------:R-:W-:Y:S01]  /*a8c0*/  FFMA.FTZ R24, R5, R14, -R24 ;  /* 0x0000000e05187223 */ /* 0x000fe20000010818 */
[----:B------:R-:W-:-:S02]  /*a8d0*/  HADD2.F32 R8, -RZ, R8.H1_H1 ;  /* 0x30000008ff087230 */ /* 0x000fc40000004100 */
[C---:B------:R-:W-:Y:S01]  /*a8e0*/  FMUL.FTZ R26, R11.reuse, R52 ;  /* 0x000000340b1a7220 */ /* 0x040fe20000410000 */
[----:B------:R-:W-:Y:S02]  /*a8f0*/  HADD2.F32 R10, -RZ, R10.H1_H1 ;  /* 0x3000000aff0a7230 */ /* 0x000fe40000004100 */
[----:B------:R-:W-:Y:S01]  /*a900*/  FMUL.FTZ R14, R11, R54 ;  /* 0x000000360b0e7220 */ /* 0x000fe20000410000 */
        /* <DEDUP_REMOVED lines=11> */
[----:B------:R-:W-:Y:S01]  /*a9c0*/  FFMA.FTZ R39, R25, R36, R58 ;  /* 0x0000002419277223 */ /* 0x000fe2000001003a */
        /* <DEDUP_REMOVED lines=15> */
.L_x_9472:
[----:B------:R-:W-:Y:S05]  /*aac0*/  BSYNC B1 ;  /* 0x0000000000017941 */ /* 0x000fea0003800000 */
.L_x_9471:
[----:B------:R-:W-:Y:S05]  /*aad0*/  @P2 BRA `(.L_x_9450) ;  /* 0x0000000400a02947 */ /* 0x000fea0003800000 */
[----:B-12---:R-:W-:Y:S02]  /*aae0*/  SHF.R.S32.HI R4, RZ, 0x1f, R75 ;  /* 0x0000001fff047819 */ /* 0x006fe4000001144b */
[----:B------:R-:W-:Y:S02]  /*aaf0*/  SHF.R.U64 R37, R30, 0x10, R31 ;  /* 0x000000101e257819 */ /* 0x000fe4000000121f */
[CC--:B------:R-:W-:Y:S02]  /*ab00*/  LEA.HI R5, R4.reuse, R75.reuse, RZ, 0x3 ;  /* 0x0000004b04057211 */ /* 0x0c0fe400078f18ff */
[----:B------:R-:W-:Y:S02]  /*ab10*/  LEA.HI R4, R4, R75, RZ, 0x5 ;  /* 0x0000004b04047211 */ /* 0x000fe400078f28ff */
[----:B------:R-:W-:Y:S02]  /*ab20*/  SHF.R.S32.HI R7, RZ, 0x3, R5 ;  /* 0x00000003ff077819 */ /* 0x000fe40000011405 */
[----:B------:R-:W-:-:S02]  /*ab30*/  SHF.R.S32.HI R6, RZ, 0x5, R4 ;  /* 0x00000005ff067819 */ /* 0x000fc40000011404 */
[----:B------:R-:W-:Y:S02]  /*ab40*/  LEA.HI R0, R0, R7, RZ, 0x1d ;  /* 0x0000000700007211 */ /* 0x000fe400078fe8ff */
[----:B-----5:R-:W-:Y:S01]  /*ab50*/  LOP3.LUT R4, R74, 0x18, R5, 0xf8, !PT ;  /* 0x000000184a047812 */ /* 0x020fe200078ef805 */
[----:B------:R-:W-:Y:S01]  /*ab60*/  IMAD R6, R6, 0x1800, R72 ;  /* 0x0000180006067824 */ /* 0x000fe200078e0248 */
[----:B------:R-:W-:Y:S02]  /*ab70*/  SHF.R.S32.HI R5, RZ, 0x1f, R0 ;  /* 0x0000001fff057819 */ /* 0x000fe40000011400 */
[-C--:B------:R-:W-:Y:S02]  /*ab80*/  LOP3.LUT R7, R4, R71.reuse, RZ, 0x3c, !PT ;  /* 0x0000004704077212 */ /* 0x080fe400078e3cff */
[----:B------:R-:W-:Y:S01]  /*ab90*/  LEA.HI R5, R5, R0, RZ, 0x2 ;  /* 0x0000000005057211 */ /* 0x000fe200078f10ff */
[----:B------:R-:W-:Y:S01]  /*aba0*/  IMAD.SHL.U32 R0, R0, 0x8, RZ ;  /* 0x0000000800007824 */ /* 0x000fe200078e00ff */
[----:B------:R-:W-:Y:S01]  /*abb0*/  SHF.R.U32.HI R34, RZ, 0x10, R31 ;  /* 0x00000010ff227819 */ /* 0x000fe2000001161f */
[----:B------:R-:W-:Y:S01]  /*abc0*/  IMAD.IADD R6, R6, 0x1, R7 ;  /* 0x0000000106067824 */ /* 0x000fe200078e0207 */
[----:B------:R-:W-:Y:S01]  /*abd0*/  SHF.R.S32.HI R5, RZ, 0x2, R5 ;  /* 0x00000002ff057819 */ /* 0x000fe20000011405 */
[----:B------:R-:W-:Y:S01]  /*abe0*/  HADD2.F32 R31, -RZ, R3.H1_H1 ;  /* 0x30000003ff1f7230 */ /* 0x000fe20000004100 */
[----:B------:R-:W-:Y:S01]  /*abf0*/  LOP3.LUT R0, R74, 0x18, R0, 0xf8, !PT ;  /* 0x000000184a007812 */ /* 0x000fe200078ef800 */
[----:B------:R-:W-:Y:S01]  /*ac00*/  IMAD R50, R6, 0x2, R73 ;  /* 0x0000000206327824 */ /* 0x000fe200078e0249 */
[----:B------:R-:W-:Y:S01]  /*ac10*/  SHF.R.U64 R38, R28, 0x10, R29 ;  /* 0x000000101c267819 */ /* 0x000fe2000000121d */
[----:B------:R-:W-:Y:S01]  /*ac20*/  IMAD R8, R5, 0x1800, R72 ;  /* 0x0000180005087824 */ /* 0x000fe200078e0248 */
[----:B0-----:R-:W-:-:S02]  /*ac30*/  LOP3.LUT R9, R0, R71, RZ, 0x3c, !PT ;  /* 0x0000004700097212 */ /* 0x001fc400078e3cff */
[----:B------:R-:W0:Y:S01]  /*ac40*/  LDS.128 R4, [R50] ;  /* 0x0000000032047984 */ /* 0x000e220000000c00 */
[----:B------:R-:W-:Y:S01]  /*ac50*/  SHF.R.U32.HI R28, RZ, 0x10, R29 ;  /* 0x00000010ff1c7819 */ /* 0x000fe2000001161d */
[----:B------:R-:W-:Y:S01]  /*ac60*/  HADD2.F32 R29, -RZ, R21.H1_H1 ;  /* 0x30000015ff1d7230 */ /* 0x000fe20000004100 */
[----:B------:R-:W-:Y:S01]  /*ac70*/  SHF.R.U64 R49, R40, 0x10, R41 ;  /* 0x0000001028317819 */ /* 0x000fe20000001229 */
[----:B------:R-:W-:Y:S01]  /*ac80*/  IMAD.IADD R9, R8, 0x1, R9 ;  /* 0x0000000108097824 */ /* 0x000fe200078e0209 */
        /* <DEDUP_REMOVED lines=44> */
[----:B------:R-:W-:-:S02]  /*af50*/  HADD2.F32 R48, -RZ, R48.H0_H0 ;  /* 0x20000030ff307230 */ /* 0x000fc40000004100 */
[----:B------:R-:W-:Y:S01]  /*af60*/  FFMA.FTZ R24, R5, R12, -R24 ;  /* 0x0000000c05187223 */ /* 0x000fe20000010818 */
[----:B------:R-:W-:Y:S02]  /*af70*/  HADD2.F32 R8, -RZ, R8.H1_H1 ;  /* 0x30000008ff087230 */ /* 0x000fe40000004100 */
[----:B------:R-:W-:Y:S01]  /*af80*/  FMUL.FTZ R26, R11, R20 ;  /* 0x000000140b1a7220 */ /* 0x000fe20000410000 */
[----:B------:R-:W-:Y:S01]  /*af90*/  FFMA.FTZ R14, R5, R14, R9 ;  /* 0x0000000e050e7223 */ /* 0x000fe20000010009 */
[----:B------:R-:W-:Y:S01]  /*afa0*/  FMUL.FTZ R12, R11, R48 ;  /* 0x000000300b0c7220 */ /* 0x000fe20000410000 */
        /* <DEDUP_REMOVED lines=11> */
[-C--:B------:R-:W-:Y:S01]  /*b060*/  FMUL.FTZ R8, R8, R3.reuse ;  /* 0x0000000308087220 */ /* 0x080fe20000410000 */
[----:B------:R-:W-:Y:S01]  /*b070*/  FFMA.FTZ R3, R4, R3, -R7 ;  /* 0x0000000304037223 */ /* 0x000fe20000010807 */
[----:B------:R-:W-:Y:S01]  /*b080*/  FMUL.FTZ R10, R10, R5 ;  /* 0x000000050a0a7220 */ /* 0x000fe20000410000 */
        /* <DEDUP_REMOVED lines=13> */
.L_x_9450:
[----:B------:R-:W-:Y:S05]  /*b160*/  BSYNC B0 ;  /* 0x0000000000007941 */ /* 0x000fea0003800000 */
.L_x_9440:
        /* <DEDUP_REMOVED lines=8> */
.L_x_9438:
[----:B------:R-:W-:-:S13]  /*b1f0*/  ISETP.NE.AND P0, PT, R157, 0x3, PT ;  /* 0x000000039d00780c */ /* 0x000fda0003f05270 */
[----:B------:R-:W-:Y:S05]  /*b200*/  @!P0 BRA `(.L_x_9473) ;  /* 0x0000000000048947 */ /* 0x000fea0003800000 */
[----:B------:R-:W-:Y:S01]  /*b210*/  BPT.TRAP 0x1 ;  /* 0x000000040000795c */ /* 0x000fe20000300000 */
.L_x_9473:
[----:B01234-:R-:W-:Y:S01]  /*b220*/  IMAD R3, R17, 0x8, R2 ;  /* 0x0000000811037824 */ /* 0x01ffe200078e0202 */
[----:B------:R-:W-:-:S04]  /*b230*/  SHF.L.U32 R0, R22, 0x1f, RZ ;  /* 0x0000001f16007819 */ /* 0x000fc800000006ff */
[----:B------:R0:W1:Y:S01]  /*b240*/  SYNCS.PHASECHK.TRANS64.TRYWAIT P2, [R3+URZ+0x2d830], R0 ;  /* 0x02d83000030075a7 */ /* 0x000062000804017f */
[----:B------:R-:W-:Y:S05]  /*b250*/  @!P0 BRA `(.L_x_9474) ;  /* 0x0000000000048947 */ /* 0x000fea0003800000 */
[----:B------:R-:W-:Y:S01]  /*b260*/  BPT.TRAP 0x1 ;  /* 0x000000040000795c */ /* 0x000fe20000300000 */
.L_x_9474:
[----:B------:R-:W2:Y:S01]  /*b270*/  S2R R8, SR_TID.X ;  /* 0x0000000000087919 */ /* 0x000ea20000002100 */
[----:B------:R-:W-:-:S05]  /*b280*/  LOP3.LUT R47, R47, 0xffffff80, RZ, 0xc0, !PT ;  /* 0xffffff802f2f7812 */ /* 0x000fca00078ec0ff */
[----:B------:R-:W-:-:S05]  /*b290*/  IMAD.IADD R47, R46, 0x1, -R47 ;  /* 0x000000012e2f7824 */ /* 0x000fca00078e0a2f */
[----:B------:R-:W-:-:S04]  /*b2a0*/  SHF.R.S32.HI R6, RZ, 0x1f, R47 ;  /* 0x0000001fff067819 */ /* 0x000fc8000001142f */
[CC--:B------:R-:W-:Y:S02]  /*b2b0*/  LEA.HI R4, R6.reuse, R47.reuse, RZ, 0x2 ;  /* 0x0000002f06047211 */ /* 0x0c0fe400078f10ff */
[----:B------:R-:W-:Y:S02]  /*b2c0*/  LEA.HI R6, R6, R47, RZ, 0x5 ;  /* 0x0000002f06067211 */ /* 0x000fe400078f28ff */
[--C-:B------:R-:W-:Y:S02]  /*b2d0*/  SHF.R.S32.HI R7, RZ, 0x2, R4.reuse ;  /* 0x00000002ff077819 */ /* 0x100fe40000011404 */
[----:B------:R-:W-:Y:S02]  /*b2e0*/  SHF.R.S32.HI R4, RZ, 0x1f, R4 ;  /* 0x0000001fff047819 */ /* 0x000fe40000011404 */
[----:B------:R-:W-:Y:S02]  /*b2f0*/  SHF.R.S32.HI R6, RZ, 0x5, R6 ;  /* 0x00000005ff067819 */ /* 0x000fe40000011406 */
[----:B------:R-:W-:Y:S01]  /*b300*/  LEA.HI R5, R4, R7, RZ, 0x3 ;  /* 0x0000000704057211 */ /* 0x000fe200078f18ff */
[----:B------:R-:W-:Y:S01]  /*b310*/  IMAD.HI R4, R44, 0x55555556, RZ ;  /* 0x555555562c047827 */ /* 0x000fe200078e02ff */
[----:B--2---:R-:W-:-:S02]  /*b320*/  LOP3.LUT R9, R8, 0x7f, RZ, 0xc0, !PT ;  /* 0x0000007f08097812 */ /* 0x004fc400078ec0ff */
[----:B------:R-:W-:Y:S02]  /*b330*/  LOP3.LUT R8, R5, 0xfffffff8, RZ, 0xc0, !PT ;  /* 0xfffffff805087812 */ /* 0x000fe400078ec0ff */
[----:B------:R-:W-:Y:S02]  /*b340*/  LEA.HI R5, R4, R4, RZ, 0x1 ;  /* 0x0000000404057211 */ /* 0x000fe400078f08ff */
[----:B------:R-:W-:Y:S01]  /*b350*/  ISETP.NE.AND P1, PT, R9, RZ, PT ;  /* 0x000000ff0900720c */ /* 0x000fe20003f25270 */
[----:B------:R-:W-:Y:S02]  /*b360*/  IMAD.IADD R7, R7, 0x1, -R8 ;  /* 0x0000000107077824 */ /* 0x000fe400078e0a08 */
[----:B------:R-:W-:Y:S02]  /*b370*/  IMAD R5, R5, -0x3, R44 ;  /* 0xfffffffd05057824 */ /* 0x000fe400078e022c */
[----:B------:R-:W-:Y:S01]  /*b380*/  IMAD R6, R6, 0x10, R7 ;  /* 0x0000001006067824 */ /* 0x000fe200078e0207 */
[----:B-1----:R-:W-:Y:S07]  /*b390*/  @P2 BRA `(.L_x_9475) ;  /* 0x0000000000082947 */ /* 0x002fee0003800000 */
[----:B------:R-:W1:Y:S02]  /*b3a0*/  SYNCS.PHASECHK.TRANS64.TRYWAIT P2, [R3+URZ+0x2d830], R0 ;  /* 0x02d83000030075a7 */ /* 0x000e64000804017f */
[----:B-1----:R-:W-:Y:S05]  /*b3b0*/  @!P2 BRA `(.L_x_9476) ;  /* 0x000001500058a947 */ /* 0x002fea0003800000 */
.L_x_9475:
[----:B------:R-:W-:Y:S05]  /*b3c0*/  WARPSYNC.ALL ;  /* 0x0000000000007948 */ /* 0x000fea0003800000 */
[----:B------:R-:W-:Y:S02]  /*b3d0*/  IMAD R155, R5, 0x40, R6 ;  /* 0x00000040059b7824 */ /* 0x000fe400078e0206 */
[----:B01----:R-:W-:Y:S01]  /*b3e0*/  VIADD R0, R2, 0x15400 ;  /* 0x0001540002007836 */ /* 0x003fe20000000000 */
[----:B------:R-:W-:Y:S01]  /*b3f0*/  LOP3.LUT R12, R45, 0x10000, RZ, 0xfc, !PT ;  /* 0x000100002d0c7812 */ /* 0x000fe200078efcff */
[----:B------:R-:W-:Y:S01]  /*b400*/  IMAD.MOV.U32 R13, RZ, RZ, -0x7fffffe0 ;  /* 0x80000020ff0d7424 */ /* 0x000fe200078e00ff */
[----:B------:R-:W0:Y:S02]  /*b410*/  LDC.64 R8, c[0x0][0x9e0] ;  /* 0x00027800ff087b82 */ /* 0x000e240000000a00 */
[----:B------:R-:W-:-:S04]  /*b420*/  SHF.R.U32.HI R0, RZ, 0x4, R0 ;  /* 0x00000004ff007819 */ /* 0x000fc80000011600 */
[----:B------:R-:W-:-:S04]  /*b430*/  LOP3.LUT R0, R0, 0x3fff, RZ, 0xc0, !PT ;  /* 0x00003fff00007812 */ /* 0x000fc800078ec0ff */
[----:B------:R-:W-:Y:S01]  /*b440*/  LOP3.LUT R4, R0, 0x10000, RZ, 0xfc, !PT ;  /* 0x0001000000047812 */ /* 0x000fe200078efcff */
[----:B------:R-:W-:-:S04]  /*b450*/  IMAD.MOV.U32 R5, RZ, RZ, -0x7fffffe0 ;  /* 0x80000020ff057424 */ /* 0x000fc800078e00ff */
[----:B------:R1:W-:Y:S01]  /*b460*/  STL [R1+0x10], R4 ;  /* 0x0000100401007387 */ /* 0x0003e20000100800 */
[C---:B------:R-:W-:Y:S02]  /*b470*/  R2UR UR4, R12.reuse ;  /* 0x000000000c0472ca */ /* 0x040fe400000e0000 */
[----:B------:R-:W-:Y:S01]  /*b480*/  R2UR UR5, R13 ;  /* 0x000000000d0572ca */ /* 0x000fe200000e0000 */
[----:B-----5:R-:W-:Y:S01]  /*b490*/  WARPGROUP.ARRIVE ;  /* 0x00000000000079c5 */ /* 0x020fe20000000000 */
[----:B------:R-:W-:Y:S01]  /*b4a0*/  R2UR UR7, R5 ;  /* 0x00000000050772ca */ /* 0x000fe200000e0000 */
[----:B------:R-:W-:Y:S01]  /*b4b0*/  VIADD R152, R12, 0x2 ;  /* 0x000000020c987836 */ /* 0x000fe20000000000 */
[----:B------:R-:W2:Y:S01]  /*b4c0*/  LDL R92, [R1+0x30] ;  /* 0x00003000015c7983 */ /* 0x000ea20000100800 */
[----:B-1----:R-:W-:-:S03]  /*b4d0*/  IMAD R4, R17, 0x600, R4 ;  /* 0x0000060011047824 */ /* 0x002fc600078e0204 */
[----:B------:R-:W3:Y:S02]  /*b4e0*/  LDL R94, [R1+0x40] ;  /* 0x00004000015e7983 */ /* 0x000ee40000100800 */
[C---:B------:R-:W-:Y:S01]  /*b4f0*/  R2UR UR6, R4.reuse ;  /* 0x00000000040672ca */ /* 0x040fe200000e0000 */
[----:B------:R-:W-:Y:S01]  /*b500*/  IMAD.MOV.U32 R153, RZ, RZ, -0x7fffffe0 ;  /* 0x80000020ff997424 */ /* 0x000fe200078e00ff */
[----:B------:R-:W4:Y:S11]  /*b510*/  LDL R90, [R1+0x34] ;  /* 0x00003400015a7983 */ /* 0x000f360000100800 */
[----:B------:R-:W-:Y:S01]  /*b520*/  HGMMA.64x128x16.F32 R24, gdesc[UR4], RZ, !UPT, gsb0 ;  /* 0x01e00000041879f0 */ /* 0x000fe2000c0008ff */
[----:B------:R-:W-:-:S02]  /*b530*/  VIADD R6, R4, 0x2 ;  /* 0x0000000204067836 */ /* 0x000fc40000000000 */
[----:B------:R-:W-:Y:S01]  /*b540*/  IMAD.MOV.U32 R7, RZ, RZ, -0x7fffffe0 ;  /* 0x80000020ff077424 */ /* 0x000fe200078e00ff */
[----:B------:R-:W-:Y:S02]  /*b550*/  R2UR UR4, R152 ;  /* 0x00000000980472ca */ /* 0x000fe400000e0000 */
[----:B------:R-:W-:Y:S02]  /*b560*/  R2UR UR5, R153 ;  /* 0x00000000990572ca */ /* 0x000fe400000e0000 */
[----:B------:R-:W-:Y:S02]  /*b570*/  R2UR UR6, R6 ;  /* 0x00000000060672ca */ /* 0x000fe400000e0000 */
[----:B------:R-:W-:Y:S01]  /*b580*/  R2UR UR7, R7 ;  /* 0x00000000070772ca */ /* 0x000fe200000e0000 */
[----:B------:R-:W-:Y:S02]  /*b590*/  VIADD R150, R12, 0x300 ;  /* 0x000003000c967836 */ /* 0x000fe40000000000 */
[----:B------:R-:W-:-:S02]  /*b5a0*/  VIADD R6, R4, 0x200 ;  /* 0x0000020004067836 */ /* 0x000fc40000000000 */
[----:B------:R-:W-:Y:S02]  /*b5b0*/  IMAD.MOV.U32 R151, RZ, RZ, -0x7fffffe0 ;  /* 0x80000020ff977424 */ /* 0x000fe400078e00ff */
[----:B------:R-:W-:Y:S01]  /*b5c0*/  IMAD.MOV.U32 R7, RZ, RZ, -0x7fffffe0 ;  /* 0x80000020ff077424 */ /* 0x000fe200078e00ff */
[----:B------:R-:W-:Y:S02]  /*b5d0*/  WARPGROUP.DEPBAR.LE gsb0, 0x0 ;  /* 0x00008000000079c5 */ /* 0x000fe40000010000 */
[----:B------:R-:W-:-:S06]  /*b5e0*/  WARPGROUP.ARRIVE ;  /* 0x00000000000079c5 */ /* 0x000fcc0000000000 */
[----:B------:R-:W-:Y:S01]  /*b5f0*/  HGMMA.64x128x16.F32 R24, gdesc[UR4], R24, gsb0 ;  /* 0x01e00000041879f0 */ /* 0x000fe20008000818 */
        /* <DEDUP_REMOVED lines=37> */
[----:B------:R-:W-:-:S04]  /*b850*/  IMAD.MOV.U32 R15, RZ, RZ, -0x80 ;  /* 0xffffff80ff0f7424 */ /* 0x000fc800078e00ff */
[----:B------:R-:W-:Y:S02]  /*b860*/  IMAD R15, R88, R15, 0x80 ;  /* 0x00000080580f7424 */ /* 0x000fe400078e020f */
[----:B------:R-:W-:Y:S02]  /*b870*/  @!P1 VIADD R0, R3, 0x2d840 ;  /* 0x0002d84003009836 */ /* 0x000fe40000000000 */
[----:B--2---:R-:W-:Y:S01]  /*b880*/  IMAD.IADD R3, R92, 0x1, R15 ;  /* 0x000000015c037824 */ /* 0x004fe200078e020f */
[----:B0-----:R-:W-:-:S04]  /*b890*/  ISETP.GE.AND P2, PT, R9, 0x1, PT ;  /* 0x000000010900780c */ /* 0x001fc80003f46270 */
[----:B---3--:R-:W-:Y:S01]  /*b8a0*/  IADD3 R5, -R94, 0x1, R3 ;  /* 0x000000015e057810 */ /* 0x008fe20007ffe103 */
[----:B------:R-:W-:Y:S02]  /*b8b0*/  WARPGROUP.DEPBAR.LE gsb0, 0x0 ;  /* 0x00008000000079c5 */ /* 0x000fe40000010000 */
[----:B------:R-:W-:-:S06]  /*b8c0*/  WARPGROUP.ARRIVE ;  /* 0x00000000000079c5 */ /* 0x000fcc0000000000 */
[----:B------:R-:W-:Y:S01]  /*b8d0*/  HGMMA.64x128x16.F32 R24, gdesc[UR4], R24, gsb0 ;  /* 0x01e00000041879f0 */ /* 0x000fe20008000818 */
[----:B------:R-:W-:Y:S02]  /*b8e0*/  ULDC UR4, c[0x0][0x9dc] ;  /* 0x0002770000047ab9 */ /* 0x000fe40000000800 */
[----:B------:R-:W-:Y:S02]  /*b8f0*/  IMAD.U32 R20, RZ, RZ, UR4 ;  /* 0x00000004ff147e24 */ /* 0x000fe4000f8e00ff */
[----:B------:R-:W-:Y:S01]  /*b900*/  IMAD R5, R136, -0x2, R5 ;  /* 0xfffffffe88057824 */ /* 0x000fe200078e0205 */
[----:B------:R-:W-:Y:S02]  /*b910*/  @!P1 PRMT R0, RZ, 0x654, R0 ;  /* 0x00000654ff009816 */ /* 0x000fe40000000000 */
[----:B------:R-:W-:Y:S01]  /*b920*/  LOP3.LUT R10, RZ, R20, RZ, 0x33, !PT ;  /* 0x00000014ff0a7212 */ /* 0x000fe200078e33ff */
[----:B----4-:R-:W-:Y:S02]  /*b930*/  IMAD R155, R90, 0xc0, R155 ;  /* 0x000000c05a9b7824 */ /* 0x010fe400078e029b */
[----:B------:R-:W-:-:S02]  /*b940*/  IMAD R3, R136, -0x2, R3 ;  /* 0xfffffffe88037824 */ /* 0x000fc400078e0203 */
[C---:B------:R-:W-:Y:S02]  /*b950*/  IMAD.IADD R6, R5.reuse, 0x1, R8 ;  /* 0x0000000105067824 */ /* 0x040fe400078e0208 */
[----:B------:R-:W-:-:S03]  /*b960*/  IMAD.IADD R10, R5, 0x1, R10 ;  /* 0x00000001050a7824 */ /* 0x000fc600078e020a */
[----:B------:R-:W-:Y:S01]  /*b970*/  VIADDMNMX R14, R155, R6, R3, PT ;  /* 0x000000069b0e7246 */ /* 0x000fe20003800103 */
[----:B------:R-:W-:Y:S01]  /*b980*/  IMAD.IADD R11, R10, 0x1, R155 ;  /* 0x000000010a0b7824 */ /* 0x000fe200078e029b */
[----:B------:R-:W-:Y:S02]  /*b990*/  WARPGROUP.DEPBAR.LE gsb0, 0x0 ;  /* 0x00008000000079c5 */ /* 0x000fe40000010000 */
[----:B------:R0:W-:Y:S02]  /*b9a0*/  @!P1 SYNCS.ARRIVE.TRANS64.RED.A1T0 RZ, [R0+URZ], RZ ;  /* 0x000000ff00ff99a7 */ /* 0x0001e4000810043f */
[----:B0-----:R-:W-:Y:S01]  /*b9b0*/  LEA R0, R88, 0xffffff80, 0x7 ;  /* 0xffffff8058007811 */ /* 0x001fe200078e38ff */
        /* <DEDUP_REMOVED lines=12> */
.L_x_9479:
[----:B------:R-:W-:-:S13]  /*ba80*/  ISETP.NE.AND P3, PT, R9, 0x1, PT ;  /* 0x000000010900780c */ /* 0x000fda0003f65270 */
[----:B------:R-:W0:Y:S02]  /*ba90*/  @P3 LDC.64 R4, c[0x0][0x9e8] ;  /* 0x00027a00ff043b82 */ /* 0x000e240000000a00 */
[----:B0-----:R-:W-:-:S05]  /*baa0*/  @P3 IMAD.HI.U32 R4, R7, R4, RZ ;  /* 0x0000000407043227 */ /* 0x001fca00078e00ff */
[----:B------:R-:W-:-:S07]  /*bab0*/  @P3 SHF.R.U32.HI R7, RZ, R5, R4 ;  /* 0x00000005ff073219 */ /* 0x000fce0000011604 */
.L_x_9480:
[----:B------:R-:W-:Y:S05]  /*bac0*/  BSYNC B0 ;  /* 0x0000000000007941 */ /* 0x000fea0003800000 */
.L_x_9478:
[----:B------:R-:W-:-:S04]  /*bad0*/  IMAD R7, R7, R9, -R0 ;  /* 0x0000000907077224 */ /* 0x000fc800078e0a00 */
[----:B------:R-:W-:-:S05]  /*bae0*/  IMAD R4, R136, -0x2, R7 ;  /* 0xfffffffe88047824 */ /* 0x000fca00078e0207 */
[----:B------:R-:W-:Y:S02]  /*baf0*/  VIMNMX R11, R11, R4, !PT ;  /* 0x000000040b0b7248 */ /* 0x000fe40007fe0100 */
[----:B------:R-:W-:-:S07]  /*bb00*/  VIADDMNMX R14, R4, R9, R14, PT ;  /* 0x00000009040e7246 */ /* 0x000fce000380010e */
.L_x_9477:
[----:B------:R-:W2:Y:S01]  /*bb10*/  LDL.LU R96, [R1] ;  /* 0x0000000001607983 */ /* 0x000ea20000300800 */
[----:B------:R-:W-:Y:S01]  /*bb20*/  ISETP.GE.AND P3, PT, R15, 0x2, PT ;  /* 0x000000020f00780c */ /* 0x000fe20003f66270 */
[----:B------:R-:W-:Y:S01]  /*bb30*/  VIADD R4, R155, 0x8 ;  /* 0x000000089b047836 */ /* 0x000fe20000000000 */
[----:B------:R-:W-:Y:S02]  /*bb40*/  ISETP.GE.AND P5, PT, R15, 0x9, PT ;  /* 0x000000090f00780c */ /* 0x000fe40003fa6270 */
[----:B------:R-:W-:Y:S01]  /*bb50*/  ISETP.GT.AND P4, PT, R11, 0x1, !P3 ;  /* 0x000000010b00780c */ /* 0x000fe20005f84270 */
[----:B------:R-:W-:Y:S01]  /*bb60*/  IMAD.IADD R10, R10, 0x1, R4 ;  /* 0x000000010a0a7824 */ /* 0x000fe200078e0204 */
[----:B------:R-:W-:Y:S02]  /*bb70*/  VIADDMNMX R6, R4, R6, R3, PT ;  /* 0x0000000604067246 */ /* 0x000fe40003800103 */
[----:B------:R-:W-:-:S04]  /*bb80*/  ISETP.LT.OR P4, PT, R14, 0x2, P4 ;  /* 0x000000020e00780c */ /* 0x000fc80002781670 */
[----:B------:R-:W-:Y:S02]  /*bb90*/  FSEL R25, R25, -INF , !P4 ;  /* 0xff80000019197808 */ /* 0x000fe40006000000 */
[----:B------:R-:W-:-:S04]  /*bba0*/  ISETP.GT.AND P4, PT, R11, 0x8, !P5 ;  /* 0x000000080b00780c */ /* 0x000fc80006f84270 */
[----:B------:R-:W-:-:S04]  /*bbb0*/  ISETP.LT.OR P4, PT, R14, 0x9, P4 ;  /* 0x000000090e00780c */ /* 0x000fc80002781670 */
[----:B------:R-:W-:Y:S02]  /*bbc0*/  FSEL R7, R28, -INF , !P4 ;  /* 0xff8000001c077808 */ /* 0x000fe40006000000 */
[----:B--2---:R-:W-:-:S04]  /*bbd0*/  LOP3.LUT R96, R96, 0xfffffffd, RZ, 0xc0, !PT ;  /* 0xfffffffd60607812 */ /* 0x004fc800078ec0ff */
[----:B------:R-:W-:Y:S02]  /*bbe0*/  @P5 LOP3.LUT R96, R96, 0x2, RZ, 0xfc, !PT ;  /* 0x0000000260605812 */ /* 0x000fe400078efcff */
[----:B------:R-:W-:Y:S02]  /*bbf0*/  ISETP.GE.AND P5, PT, R15, 0xa, PT ;  /* 0x0000000a0f00780c */ /* 0x000fe40003fa6270 */
[----:B------:R-:W-:Y:S02]  /*bc00*/  LOP3.LUT R96, R96, 0xfffffffb, RZ, 0xc0, !PT ;  /* 0xfffffffb60607812 */ /* 0x000fe400078ec0ff */
[----:B------:R-:W-:-:S04]  /*bc10*/  ISETP.GT.AND P4, PT, R11, 0x9, !P5 ;  /* 0x000000090b00780c */ /* 0x000fc80006f84270 */
[----:B------:R-:W-:-:S04]  /*bc20*/  ISETP.LT.OR P4, PT, R14, 0xa, P4 ;  /* 0x0000000a0e00780c */ /* 0x000fc80002781670 */
[----:B------:R-:W-:Y:S02]  /*bc30*/  FSEL R29, R29, -INF , !P4 ;  /* 0xff8000001d1d7808 */ /* 0x000fe40006000000 */
        /* <DEDUP_REMOVED lines=168> */
[----:B------:R-:W-:-:S03]  /*c6c0*/  ISETP.GT.AND P6, PT, R11, 0x79, !P6 ;  /* 0x000000790b00780c */ /* 0x000fc600077c4270 */
[----:B------:R0:W-:Y:S01]  /*c6d0*/  STL [R1], R96 ;  /* 0x0000006001007387 */ /* 0x0001e20000100800 */
[----:B------:R-:W-:-:S03]  /*c6e0*/  ISETP.LT.OR P6, PT, R14, 0x7a, P6 ;  /* 0x0000007a0e00780c */ /* 0x000fc600037c1670 */
[----:B------:R0:W-:Y:S01]  /*c6f0*/  STL [R1+0x4], R4 ;  /* 0x0000040401007387 */ /* 0x0001e20000100800 */
        /* <DEDUP_REMOVED lines=9> */
[----:B0-----:R-:W0:Y:S02]  /*c790*/  @P6 LDC.64 R4, c[0x0][0x9e8] ;  /* 0x00027a00ff046b82 */ /* 0x001e240000000a00 */
[----:B0-----:R-:W-:-:S05]  /*c7a0*/  @P6 IMAD.HI.U32 R4, R3, R4, RZ ;  /* 0x0000000403046227 */ /* 0x001fca00078e00ff */
[----:B------:R-:W-:-:S04]  /*c7b0*/  @P6 SHF.R.U32.HI R3, RZ, R5, R4 ;  /* 0x00000005ff036219 */ /* 0x000fc80000011604 */
[----:B------:R-:W-:Y:S01]  /*c7c0*/  LOP3.LUT R3, RZ, R3, RZ, 0x33, !PT ;  /* 0x00000003ff037212 */ /* 0x000fe200078e33ff */
[----:B------:R-:W-:Y:S06]  /*c7d0*/  BRA `(.L_x_9484) ;  /* 0x0000000000107947 */ /* 0x000fec0003800000 */
.L_x_9483:
[----:B------:R-:W-:-:S13]  /*c7e0*/  ISETP.NE.AND P6, PT, R9, 0x1, PT ;  /* 0x000000010900780c */ /* 0x000fda0003fc5270 */
[----:B0-----:R-:W0:Y:S02]  /*c7f0*/  @P6 LDC.64 R4, c[0x0][0x9e8] ;  /* 0x00027a00ff046b82 */ /* 0x001e240000000a00 */
[----:B0-----:R-:W-:-:S05]  /*c800*/  @P6 IMAD.HI.U32 R4, R3, R4, RZ ;  /* 0x0000000403046227 */ /* 0x001fca00078e00ff */
[----:B------:R-:W-:-:S07]  /*c810*/  @P6 SHF.R.U32.HI R3, RZ, R5, R4 ;  /* 0x00000005ff036219 */ /* 0x000fce0000011604 */
.L_x_9484:
[----:B------:R-:W-:Y:S05]  /*c820*/  BSYNC B0 ;  /* 0x0000000000007941 */ /* 0x000fea0003800000 */
.L_x_9482:
[----:B------:R-:W-:-:S04]  /*c830*/  IMAD R3, R3, R9, -R0 ;  /* 0x0000000903037224 */ /* 0x000fc800078e0a00 */
[----:B------:R-:W-:-:S05]  /*c840*/  IMAD R3, R136, -0x2, R3 ;  /* 0xfffffffe88037824 */ /* 0x000fca00078e0203 */
[----:B------:R-:W-:Y:S02]  /*c850*/  VIMNMX R10, R10, R3, !PT ;  /* 0x000000030a0a7248 */ /* 0x000fe40007fe0100 */
[----:B------:R-:W-:-:S07]  /*c860*/  VIADDMNMX R6, R3, R9, R6, PT ;  /* 0x0000000903067246 */ /* 0x000fce0003800106 */
.L_x_9481:
[----:B------:R-:W-:Y:S01]  /*c870*/  ISETP.GT.AND P3, PT, R10, 0x1, !P3 ;  /* 0x000000010a00780c */ /* 0x000fe20005f64270 */
[----:B------:R-:W-:Y:S01]  /*c880*/  ULDC UR4, c[0x0][0x988] ;  /* 0x0002620000047ab9 */ /* 0x000fe20000000800 */
[----:B------:R-:W-:Y:S01]  /*c890*/  LOP3.LUT P6, RZ, R96, 0x2000000, RZ, 0xc0, !PT ;  /* 0x0200000060ff7812 */ /* 0x000fe200078cc0ff */
[----:B------:R-:W2:Y:S01]  /*c8a0*/  LDL R80, [R1+0x28] ;  /* 0x0000280001507983 */ /* 0x000ea20000100800 */
        /* <DEDUP_REMOVED lines=31> */
[----:B------:R-:W-:Y:S02]  /*caa0*/  ISETP.GT.AND P3, PT, R10, 0x18, !P6 ;  /* 0x000000180a00780c */ /* 0x000fe40007764270 */
[----:B------:R-:W-:Y:S02]  /*cab0*/  LOP3.LUT P6, RZ, R96, 0x4000, RZ, 0xc0, !PT ;  /* 0x0000400060ff7812 */ /* 0x000fe400078cc0ff */
        /* <DEDUP_REMOVED lines=41> */
[----:B------:R-:W-:Y:S01]  /*cd50*/  FMNMX.FTZ R14, R85, R0, !PT ;  /* 0x00000000550e7209 */ /* 0x000fe20007810000 */
[----:B------:R-:W-:Y:S01]  /*cd60*/  IMAD.U32 R0, RZ, RZ, UR4 ;  /* 0x00000004ff007e24 */ /* 0x000fe2000f8e00ff */
[----:B------:R-:W-:-:S03]  /*cd70*/  ISETP.LT.OR P3, PT, R6, 0x31, P3 ;  /* 0x000000310600780c */ /* 0x000fc60001f61670 */
[----:B------:R-:W1:Y:S01]  /*cd80*/  SHFL.BFLY PT, R3, R14, 0x2, 0x1f ;  /* 0x0c401f000e037f89 */ /* 0x000e6200000e0000 */
[----:B------:R-:W-:Y:S02]  /*cd90*/  FSEL R119, R50, -INF , !P3 ;  /* 0xff80000032777808 */ /* 0x000fe40005800000 */
[----:B------:R-:W-:-:S04]  /*cda0*/  LOP3.LUT P3, RZ, R96, 0x40000, RZ, 0xc0, !PT ;  /* 0x0004000060ff7812 */ /* 0x000fc8000786c0ff */
[----:B------:R-:W-:-:S04]  /*cdb0*/  ISETP.GT.AND P3, PT, R10, 0x31, !P3 ;  /* 0x000000310a00780c */ /* 0x000fc80005f64270 */
[----:B------:R-:W-:-:S04]  /*cdc0*/  ISETP.LT.OR P3, PT, R6, 0x32, P3 ;  /* 0x000000320600780c */ /* 0x000fc80001f61670 */
[----:B------:R-:W-:Y:S02]  /*cdd0*/  FSEL R51, R51, -INF , !P3 ;  /* 0xff80000033337808 */ /* 0x000fe40005800000 */
[----:B------:R-:W-:-:S04]  /*cde0*/  LOP3.LUT P3, RZ, R96, 0x20000, RZ, 0xc0, !PT ;  /* 0x0002000060ff7812 */ /* 0x000fc8000786c0ff */
[----:B------:R-:W-:Y:S02]  /*cdf0*/  ISETP.GT.AND P3, PT, R10, 0x38, !P3 ;  /* 0x000000380a00780c */ /* 0x000fe40005f64270 */
[----:B-1----:R-:W-:Y:S02]  /*ce00*/  FMNMX.FTZ R28, R14, R3, !PT ;  /* 0x000000030e1c7209 */ /* 0x002fe40007810000 */
        /* <DEDUP_REMOVED lines=11> */
[----:B0-----:R-:W-:Y:S01]  /*cec0*/  FMUL.FTZ R4, R3, R0 ;  /* 0x0000000003047220 */ /* 0x001fe20000410000 */
[----:B------:R-:W-:Y:S02]  /*ced0*/  FSEL R123, R58, -INF , !P3 ;  /* 0xff8000003a7b7808 */ /* 0x000fe40005800000 */
[----:B------:R-:W-:Y:S02]  /*cee0*/  ISETP.GT.AND P3, PT, R10, 0x41, !P6 ;  /* 0x000000410a00780c */ /* 0x000fe40007764270 */
[----:B------:R-:W-:Y:S02]  /*cef0*/  LOP3.LUT P6, RZ, R96, 0x8, RZ, 0xc0, !PT ;  /* 0x0000000860ff7812 */ /* 0x000fe400078cc0ff */
        /* <DEDUP_REMOVED lines=48> */
[C---:B------:R-:W-:Y:S02]  /*d200*/  ISETP.GT.AND P3, PT, R10.reuse, RZ, !P6 ;  /* 0x000000ff0a00720c */ /* 0x040fe40007764270 */
[----:B------:R-:W-:Y:S02]  /*d210*/  ISETP.GT.AND P4, PT, R10, 0x71, !P4 ;  /* 0x000000710a00780c */ /* 0x000fe40006784270 */
[----:B------:R-:W-:Y:S01]  /*d220*/  ISETP.LT.OR P3, PT, R6, 0x1, P3 ;  /* 0x000000010600780c */ /* 0x000fe20001f61670 */
[----:B------:R-:W-:Y:S01]  /*d230*/  FFMA.FTZ R141, R25, R0, -R4 ;  /* 0x00000000198d7223 */ /* 0x000fe20000010804 */
[----:B------:R-:W-:Y:S02]  /*d240*/  LOP3.LUT P6, RZ, R96, 0x10000000, RZ, 0xc0, !PT ;  /* 0x1000000060ff7812 */ /* 0x000fe400078cc0ff */
[----:B------:R-:W-:-:S04]  /*d250*/  FSEL R26, R26, -INF , !P3 ;  /* 0xff8000001a1a7808 */ /* 0x000fc80005800000 */
        /* <DEDUP_REMOVED lines=26> */
[----:B------:R-:W-:Y:S02]  /*d400*/  ISETP.GT.AND P5, PT, R10, 0x78, !P5 ;  /* 0x000000780a00780c */ /* 0x000fe40006fa4270 */
[----:B------:R-:W-:Y:S02]  /*d410*/  ISETP.LT.OR P4, PT, R6, 0x72, P4 ;  /* 0x000000720600780c */ /* 0x000fe40002781670 */
[----:B------:R-:W-:Y:S01]  /*d420*/  FMNMX.FTZ R36, R79, R36, !PT ;  /* 0x000000244f247209 */ /* 0x000fe20007810000 */
[-CC-:B------:R-:W-:Y:S01]  /*d430*/  FFMA.FTZ R25, R7, R0.reuse, -R4.reuse ;  /* 0x0000000007197223 */ /* 0x180fe20000010804 */
[-CC-:B------:R-:W-:Y:S01]  /*d440*/  FFMA.FTZ R7, R91, R0.reuse, -R4.reuse ;  /* 0x000000005b077223 */ /* 0x180fe20000010804 */
[----:B------:R-:W-:Y:S01]  /*d450*/  ISETP.GT.AND P3, PT, R10, 0x79, !P6 ;  /* 0x000000790a00780c */ /* 0x000fe20007764270 */
[----:B------:R-:W-:Y:S01]  /*d460*/  FFMA.FTZ R28, R29, R0, -R4 ;  /* 0x000000001d1c7223 */ /* 0x000fe20000010804 */
[----:B------:R-:W-:-:S02]  /*d470*/  ISETP.LT.OR P5, PT, R6, 0x79, P5 ;  /* 0x000000790600780c */ /* 0x000fc40002fa1670 */
[----:B------:R-:W-:Y:S02]  /*d480*/  FSEL R91, R83, -INF , !P4 ;  /* 0xff800000535b7808 */ /* 0x000fe40006000000 */
[----:B------:R-:W-:Y:S01]  /*d490*/  FMNMX.FTZ R36, R133, R36, !PT ;  /* 0x0000002485247209 */ /* 0x000fe20007810000 */
[-CC-:B------:R-:W-:Y:S01]  /*d4a0*/  FFMA.FTZ R29, R21, R0.reuse, -R4.reuse ;  /* 0x00000000151d7223 */ /* 0x180fe20000010804 */
[--C-:B------:R-:W-:Y:S01]  /*d4b0*/  FFMA.FTZ R21, R93, R0, -R4.reuse ;  /* 0x000000005d157223 */ /* 0x100fe20000010804 */
[----:B------:R-:W-:Y:S02]  /*d4c0*/  ISETP.LT.OR P3, PT, R6, 0x7a, P3 ;  /* 0x0000007a0600780c */ /* 0x000fe40001f61670 */
[----:B------:R-:W-:Y:S02]  /*d4d0*/  FSEL R93, R86, -INF , !P5 ;  /* 0xff800000565d7808 */ /* 0x000fe40006800000 */
[----:B------:R-:W-:Y:S01]  /*d4e0*/  FMNMX.FTZ R36, R91, R36, !PT ;  /* 0x000000245b247209 */ /* 0x000fe20007810000 */
[-CC-:B------:R-:W-:Y:S01]  /*d4f0*/  FFMA.FTZ R30, R33, R0.reuse, -R4.reuse ;  /* 0x00000000211e7223 */ /* 0x180fe20000010804 */
[----:B------:R-:W-:Y:S01]  /*d500*/  FFMA.FTZ R33, R95, R0, -R4 ;  /* 0x000000005f217223 */ /* 0x000fe20000010804 */
[----:B------:R-:W-:-:S02]  /*d510*/  FSEL R95, R87, -INF , !P3 ;  /* 0xff800000575f7808 */ /* 0x000fc40005800000 */
[----:B------:R-:W-:Y:S01]  /*d520*/  FMNMX.FTZ R36, R93, R36, !PT ;  /* 0x000000245d247209 */ /* 0x000fe20007810000 */
[----:B------:R-:W-:-:S03]  /*d530*/  FFMA.FTZ R40, R89, R0, -R4 ;  /* 0x0000000059287223 */ /* 0x000fc60000010804 */
[----:B------:R-:W-:Y:S01]  /*d540*/  FMNMX.FTZ R36, R95, R36, !PT ;  /* 0x000000245f247209 */ /* 0x000fe20007810000 */
[----:B------:R-:W-:-:S04]  /*d550*/  FFMA.FTZ R89, R37, R0, -R4 ;  /* 0x0000000025597223 */ /* 0x000fc80000010804 */
[----:B------:R-:W0:Y:S01]  /*d560*/  SHFL.BFLY PT, R37, R36, 0x2, 0x1f ;  /* 0x0c401f0024257f89 */ /* 0x000e2200000e0000 */
[----:B------:R-:W-:-:S04]  /*d570*/  FFMA.FTZ R45, R45, R0, -R4 ;  /* 0x000000002d2d7223 */ /* 0x000fc80000010804 */
[----:B------:R0:W-:Y:S02]  /*d580*/  MUFU.EX2 R32, R45 ;  /* 0x0000002d00207308 */ /* 0x0001e40000000800 */
[----:B0-----:R-:W-:-:S05]  /*d590*/  FMNMX.FTZ R45, R36, R37, !PT ;  /* 0x00000025242d7209 */ /* 0x001fca0007810000 */
[----:B------:R-:W0:Y:S01]  /*d5a0*/  SHFL.BFLY PT, R6, R45, 0x1, 0x1f ;  /* 0x0c201f002d067f89 */ /* 0x000e2200000e0000 */
        /* <DEDUP_REMOVED lines=13> */
[-CC-:B-1----:R-:W-:Y:S01]  /*d680*/  FFMA.FTZ R41, R53, R0.reuse, -R4.reuse ;  /* 0x0000000035297223 */ /* 0x182fe20000010804 */
[--C-:B------:R-:W-:Y:S01]  /*d690*/  FFMA.FTZ R53, R69, R0, -R4.reuse ;  /* 0x0000000045357223 */ /* 0x100fe20000010804 */
[----:B0-----:R-:W-:Y:S01]  /*d6a0*/  FMNMX.FTZ R6, R45, R6, !PT ;  /* 0x000000062d067209 */ /* 0x001fe20007810000 */
[----:B---3--:R-:W-:-:S03]  /*d6b0*/  FFMA.FTZ R49, R65, R0, -R4 ;  /* 0x0000000041317223 */ /* 0x008fc60000010804 */
[C---:B------:R-:W-:Y:S01]  /*d6c0*/  FSETP.NEU.FTZ.AND P3, PT, R6.reuse, -INF , PT ;  /* 0xff8000000600780b */ /* 0x040fe20003f7d000 */
[-C--:B------:R-:W-:Y:S01]  /*d6d0*/  FMUL.FTZ R54, R6, R0.reuse ;  /* 0x0000000006367220 */ /* 0x080fe20000410000 */
[-CC-:B------:R-:W-:Y:S01]  /*d6e0*/  FFMA.FTZ R57, R73, R0.reuse, -R4.reuse ;  /* 0x0000000049397223 */ /* 0x180fe20000010804 */
[-CC-:B------:R-:W-:Y:S01]  /*d6f0*/  FFMA.FTZ R50, R109, R0.reuse, -R4.reuse ;  /* 0x000000006d327223 */ /* 0x180fe20000010804 */
[-CC-:B------:R-:W-:Y:S01]  /*d700*/  FFMA.FTZ R61, R77, R0.reuse, -R4.reuse ;  /* 0x000000004d3d7223 */ /* 0x180fe20000010804 */
[-CC-:B------:R-:W-:Y:S01]  /*d710*/  FFMA.FTZ R10, R111, R0.reuse, -R4.reuse ;  /* 0x000000006f0a7223 */ /* 0x180fe20000010804 */
[-CC-:B------:R-:W-:Y:S01]  /*d720*/  FFMA.FTZ R37, R113, R0.reuse, -R4.reuse ;  /* 0x0000000071257223 */ /* 0x180fe20000010804 */
[-CC-:B------:R-:W-:Y:S01]  /*d730*/  FFMA.FTZ R36, R81, R0.reuse, -R4.reuse ;  /* 0x0000000051247223 */ /* 0x180fe20000010804 */
[-C--:B------:R-:W-:Y:S01]  /*d740*/  FFMA.FTZ R45, R85, R0.reuse, -R4 ;  /* 0x00000000552d7223 */ /* 0x080fe20000010804 */
[----:B------:R-:W-:Y:S01]  /*d750*/  FSEL R4, R54, RZ, P3 ;  /* 0x000000ff36047208 */ /* 0x000fe20001800000 */
[----:B------:R-:W-:Y:S04]  /*d760*/  MUFU.EX2 R24, R24 ;  /* 0x0000001800187308 */ /* 0x000fe80000000800 */
[-CC-:B------:R-:W-:Y:S01]  /*d770*/  FFMA.FTZ R54, R26, R0.reuse, -R4.reuse ;  /* 0x000000001a367223 */ /* 0x180fe20000010804 */
[----:B------:R-:W-:-:S03]  /*d780*/  FFMA.FTZ R27, R27, R0, -R4 ;  /* 0x000000001b1b7223 */ /* 0x000fc60000010804 */
[----:B------:R-:W0:Y:S01]  /*d790*/  MUFU.EX2 R141, R141 ;  /* 0x0000008d008d7308 */ /* 0x000e220000000800 */
[-CC-:B------:R-:W-:Y:S01]  /*d7a0*/  FFMA.FTZ R58, R5, R0.reuse, -R4.reuse ;  /* 0x00000000053a7223 */ /* 0x180fe20000010804 */
[----:B------:R-:W-:-:S06]  /*d7b0*/  FFMA.FTZ R31, R31, R0, -R4 ;  /* 0x000000001f1f7223 */ /* 0x000fcc0000010804 */
[----:B------:R-:W1:Y:S01]  /*d7c0*/  MUFU.EX2 R25, R25 ;  /* 0x0000001900197308 */ /* 0x000e620000000800 */
[----:B------:R-:W-:-:S07]  /*d7d0*/  FFMA.FTZ R60, R11, R0, -R4 ;  /* 0x000000000b3c7223 */ /* 0x000fce0000010804 */
[----:B------:R-:W-:Y:S08]  /*d7e0*/  MUFU.EX2 R54, R54 ;  /* 0x0000003600367308 */ /* 0x000ff00000000800 */
[----:B------:R-:W3:Y:S08]  /*d7f0*/  MUFU.EX2 R27, R27 ;  /* 0x0000001b001b7308 */ /* 0x000ef00000000800 */
[----:B------:R-:W4:Y:S01]  /*d800*/  MUFU.EX2 R28, R28 ;  /* 0x0000001c001c7308 */ /* 0x000f220000000800 */
[----:B------:R-:W-:-:S07]  /*d810*/  FFMA.FTZ R35, R35, R0, -R4 ;  /* 0x0000000023237223 */ /* 0x000fce0000010804 */
[----:B------:R-:W5:Y:S01]  /*d820*/  MUFU.EX2 R58, R58 ;  /* 0x0000003a003a7308 */ /* 0x000f620000000800 */
[----:B0-----:R-:W-:-:S07]  /*d830*/  FADD.FTZ R26, R24, R141 ;  /* 0x0000008d181a7221 */ /* 0x001fce0000010000 */
[----:B------:R-:W0:Y:S01]  /*d840*/  MUFU.EX2 R29, R29 ;  /* 0x0000001d001d7308 */ /* 0x000e220000000800 */
[-CC-:B------:R-:W-:Y:S01]  /*d850*/  FFMA.FTZ R64, R15, R0.reuse, -R4.reuse ;  /* 0x000000000f407223 */ /* 0x180fe20000010804 */
[----:B------:R-:W-:-:S06]  /*d860*/  FFMA.FTZ R68, R55, R0, -R4 ;  /* 0x0000000037447223 */ /* 0x000fcc0000010804 */
[----:B------:R-:W2:Y:S01]  /*d870*/  MUFU.EX2 R31, R31 ;  /* 0x0000001f001f7308 */ /* 0x000ea20000000800 */
[----:B-1----:R-:W-:-:S07]  /*d880*/  FADD.FTZ R55, R25, R26 ;  /* 0x0000001a19377221 */ /* 0x002fce0000010000 */
[----:B------:R-:W1:Y:S01]  /*d890*/  MUFU.EX2 R30, R30 ;  /* 0x0000001e001e7308 */ /* 0x000e620000000800 */
[----:B---3--:R-:W-:-:S07]  /*d8a0*/  FADD.FTZ R65, R54, R27 ;  /* 0x0000001b36417221 */ /* 0x008fce0000010000 */
[----:B------:R-:W3:Y:S01]  /*d8b0*/  MUFU.EX2 R60, R60 ;  /* 0x0000003c003c7308 */ /* 0x000ee20000000800 */
[----:B----4-:R-:W-:-:S07]  /*d8c0*/  FADD.FTZ R26, R28, R55 ;  /* 0x000000371c1a7221 */ /* 0x010fce0000010000 */
[----:B------:R-:W4:Y:S01]  /*d8d0*/  MUFU.EX2 R40, R40 ;  /* 0x0000002800287308 */ /* 0x000f220000000800 */
[----:B-----5:R-:W-:-:S07]  /*d8e0*/  FADD.FTZ R76, R58, R65 ;  /* 0x000000413a4c7221 */ /* 0x020fce0000010000 */
[----:B------:R-:W5:Y:S01]  /*d8f0*/  MUFU.EX2 R35, R35 ;  /* 0x0000002300237308 */ /* 0x000f620000000800 */
[----:B0-----:R-:W-:Y:S01]  /*d900*/  FADD.FTZ R69, R29, R26 ;  /* 0x0000001a1d457221 */ /* 0x001fe20000010000 */
[----:B------:R-:W-:-:S06]  /*d910*/  F2FP.F16.F32.PACK_AB R26, R28, R25 ;  /* 0x000000191c1a723e */ /* 0x000fcc00000000ff */
[----:B------:R-:W0:Y:S01]  /*d920*/  MUFU.EX2 R89, R89 ;  /* 0x0000005900597308 */ /* 0x000e220000000800 */
[----:B--2---:R-:W-:-:S07]  /*d930*/  FADD.FTZ R25, R31, R76 ;  /* 0x0000004c1f197221 */ /* 0x004fce0000010000 */
[----:B------:R-:W2:Y:S01]  /*d940*/  MUFU.EX2 R64, R64 ;  /* 0x0000004000407308 */ /* 0x000ea20000000800 */
[----:B-1----:R-:W-:-:S07]  /*d950*/  FADD.FTZ R69, R30, R69 ;  /* 0x000000451e457221 */ /* 0x002fce0000010000 */
[----:B------:R-:W1:Y:S01]  /*d960*/  MUFU.EX2 R7, R7 ;  /* 0x0000000700077308 */ /* 0x000e620000000800 */
[----:B---3--:R-:W-:Y:S01]  /*d970*/  FADD.FTZ R76, R60, R25 ;  /* 0x000000193c4c7221 */ /* 0x008fe20000010000 */
[----:B----4-:R-:W-:Y:S01]  /*d980*/  FADD.FTZ R78, R40, R69 ;  /* 0x00000045284e7221 */ /* 0x010fe20000010000 */
[----:B------:R-:W-:Y:S02]  /*d990*/  F2FP.F16.F32.PACK_AB R28, R30, R29 ;  /* 0x0000001d1e1c723e */ /* 0x000fe400000000ff */
[----:B-----5:R-:W-:-:S03]  /*d9a0*/  FADD.FTZ R29, R35, R76 ;  /* 0x0000004c231d7221 */ /* 0x020fc60000010000 */
[----:B------:R-:W3:Y:S01]  /*d9b0*/  MUFU.EX2 R21, R21 ;  /* 0x0000001500157308 */ /* 0x000ee20000000800 */
[----:B0-----:R-:W-:Y:S01]  /*d9c0*/  FADD.FTZ R78, R89, R78 ;  /* 0x0000004e594e7221 */ /* 0x001fe20000010000 */
[----:B------:R-:W-:Y:S01]  /*d9d0*/  F2FP.F16.F32.PACK_AB R25, R27, R54 ;  /* 0x000000361b19723e */ /* 0x000fe200000000ff */
[----:B--2---:R-:W-:Y:S01]  /*d9e0*/  FADD.FTZ R54, R64, R29 ;  /* 0x0000001d40367221 */ /* 0x004fe20000010000 */
[----:B------:R-:W-:-:S04]  /*d9f0*/  F2FP.F16.F32.PACK_AB R29, R35, R60 ;  /* 0x0000003c231d723e */ /* 0x000fc800000000ff */
[----:B------:R-:W0:Y:S01]  /*da00*/  MUFU.EX2 R33, R33 ;  /* 0x0000002100217308 */ /* 0x000e220000000800 */
[----:B-1----:R-:W-:-:S04]  /*da10*/  FADD.FTZ R35, R7, R78 ;  /* 0x0000004e07237221 */ /* 0x002fc80000010000 */
[----:B------:R-:W-:-:S03]  /*da20*/  FADD.FTZ R60, R14, R35 ;  /* 0x000000230e3c7221 */ /* 0x000fc60000010000 */
[----:B------:R-:W1:Y:S01]  /*da30*/  MUFU.EX2 R38, R38 ;  /* 0x0000002600267308 */ /* 0x000e620000000800 */
[----:B---3--:R-:W-:-:S04]  /*da40*/  FADD.FTZ R65, R21, R60 ;  /* 0x0000003c15417221 */ /* 0x008fc80000010000 */
[----:B------:R-:W-:-:S03]  /*da50*/  FADD.FTZ R60, R32, R65 ;  /* 0x00000041203c7221 */ /* 0x000fc60000010000 */
[----:B------:R-:W2:Y:S01]  /*da60*/  MUFU.EX2 R41, R41 ;  /* 0x0000002900297308 */ /* 0x000ea20000000800 */
[----:B0-----:R-:W-:-:S04]  /*da70*/  FADD.FTZ R65, R33, R60 ;  /* 0x0000003c21417221 */ /* 0x001fc80000010000 */
[----:B------:R-:W-:-:S04]  /*da80*/  FADD.FTZ R65, R34, R65 ;  /* 0x0000004122417221 */ /* 0x000fc80000010000 */
[----:B-1----:R-:W-:-:S04]  /*da90*/  FADD.FTZ R60, R38, R65 ;  /* 0x00000041263c7221 */ /* 0x002fc80000010000 */
[----:B--2---:R-:W-:Y:S02]  /*daa0*/  FADD.FTZ R65, R41, R60 ;  /* 0x0000003c29417221 */ /* 0x004fe40000010000 */
[----:B------:R-:W2:Y:S01]  /*dab0*/  LDL R60, [R1+0x2c] ;  /* 0x00002c00013c7983 */ /* 0x000ea20000100800 */
[-CC-:B------:R-:W-:Y:S01]  /*dac0*/  FFMA.FTZ R39, R39, R0.reuse, -R4.reuse ;  /* 0x0000000027277223 */ /* 0x180fe20000010804 */
[-CC-:B------:R-:W-:Y:S01]  /*dad0*/  FFMA.FTZ R5, R115, R0.reuse, -R4.reuse ;  /* 0x0000000073057223 */ /* 0x180fe20000010804 */
[----:B------:R-:W-:-:S04]  /*dae0*/  FFMA.FTZ R56, R43, R0, -R4 ;  /* 0x000000002b387223 */ /* 0x000fc80000010804 */
[----:B------:R-:W0:Y:S01]  /*daf0*/  MUFU.EX2 R39, R39 ;  /* 0x0000002700277308 */ /* 0x000e220000000800 */
[-CC-:B------:R-:W-:Y:S01]  /*db00*/  FFMA.FTZ R11, R117, R0.reuse, -R4.reuse ;  /* 0x00000000750b7223 */ /* 0x180fe20000010804 */
[----:B------:R-:W-:-:S06]  /*db10*/  FFMA.FTZ R62, R47, R0, -R4 ;  /* 0x000000002f3e7223 */ /* 0x000fcc0000010804 */
[----:B------:R-:W1:Y:S01]  /*db20*/  MUFU.EX2 R5, R5 ;  /* 0x0000000500057308 */ /* 0x000e620000000800 */
[----:B------:R-:W-:-:S07]  /*db30*/  FFMA.FTZ R15, R119, R0, -R4 ;  /* 0x00000000770f7223 */ /* 0x000fce0000010804 */
[----:B------:R-:W3:Y:S01]  /*db40*/  MUFU.EX2 R56, R56 ;  /* 0x0000003800387308 */ /* 0x000ee20000000800 */
[----:B------:R-:W-:Y:S01]  /*db50*/  F2FP.F16.F32.PACK_AB R27, R31, R58 ;  /* 0x0000003a1f1b723e */ /* 0x000fe200000000ff */
[----:B0-----:R-:W-:-:S06]  /*db60*/  FADD.FTZ R58, R39, R54 ;  /* 0x00000036273a7221 */ /* 0x001fcc0000010000 */
[----:B------:R-:W0:Y:S01]  /*db70*/  MUFU.EX2 R11, R11 ;  /* 0x0000000b000b7308 */ /* 0x000e220000000800 */
[----:B------:R-:W-:Y:S01]  /*db80*/  FFMA.FTZ R66, R51, R0, -R4 ;  /* 0x0000000033427223 */ /* 0x000fe20000010804 */
[----:B-1----:R-:W-:-:S06]  /*db90*/  FADD.FTZ R35, R5, R58 ;  /* 0x0000003a05237221 */ /* 0x002fcc0000010000 */
[----:B------:R-:W1:Y:S01]  /*dba0*/  MUFU.EX2 R62, R62 ;  /* 0x0000003e003e7308 */ /* 0x000e620000000800 */
[----:B------:R-:W-:Y:S01]  /*dbb0*/  FFMA.FTZ R43, R121, R0, -R4 ;  /* 0x00000000792b7223 */ /* 0x000fe20000010804 */
[----:B---3--:R-:W-:-:S06]  /*dbc0*/  FADD.FTZ R58, R56, R35 ;  /* 0x00000023383a7221 */ /* 0x008fcc0000010000 */
[----:B------:R-:W3:Y:S01]  /*dbd0*/  MUFU.EX2 R15, R15 ;  /* 0x0000000f000f7308 */ /* 0x000ee20000000800 */
[----:B0-----:R-:W-:Y:S01]  /*dbe0*/  FADD.FTZ R35, R11, R58 ;  /* 0x0000003a0b237221 */ /* 0x001fe20000010000 */
[----:B------:R-:W-:-:S06]  /*dbf0*/  FFMA.FTZ R47, R123, R0, -R4 ;  /* 0x000000007b2f7223 */ /* 0x000fcc0000010804 */
[----:B------:R-:W0:Y:S01]  /*dc00*/  MUFU.EX2 R66, R66 ;  /* 0x0000004200427308 */ /* 0x000e220000000800 */
[----:B-1----:R-:W-:Y:S01]  /*dc10*/  FADD.FTZ R58, R62, R35 ;  /* 0x000000233e3a7221 */ /* 0x002fe20000010000 */
[----:B------:R-:W-:-:S06]  /*dc20*/  FFMA.FTZ R70, R125, R0, -R4 ;  /* 0x000000007d467223 */ /* 0x000fcc0000010804 */
[----:B------:R-:W1:Y:S01]  /*dc30*/  MUFU.EX2 R43, R43 ;  /* 0x0000002b002b7308 */ /* 0x000e620000000800 */
[----:B---3--:R-:W-:-:S07]  /*dc40*/  FADD.FTZ R35, R15, R58 ;  /* 0x0000003a0f237221 */ /* 0x008fce0000010000 */
[----:B------:R-:W3:Y:S01]  /*dc50*/  MUFU.EX2 R44, R44 ;  /* 0x0000002c002c7308 */ /* 0x000ee20000000800 */
[----:B------:R-:W-:-:S07]  /*dc60*/  FFMA.FTZ R51, R127, R0, -R4 ;  /* 0x000000007f337223 */ /* 0x000fce0000010804 */
[----:B------:R-:W4:Y:S01]  /*dc70*/  MUFU.EX2 R68, R68 ;  /* 0x0000004400447308 */ /* 0x000f220000000800 */
[----:B0-----:R-:W-:-:S07]  /*dc80*/  FADD.FTZ R58, R66, R35 ;  /* 0x00000023423a7221 */ /* 0x001fce0000010000 */
[----:B------:R-:W0:Y:S01]  /*dc90*/  MUFU.EX2 R83, R83 ;  /* 0x0000005300537308 */ /* 0x000e220000000800 */
[----:B------:R-:W-:Y:S01]  /*dca0*/  FFMA.FTZ R72, R129, R0, -R4 ;  /* 0x0000000081487223 */ /* 0x000fe20000010804 */
[----:B------:R-:W-:-:S06]  /*dcb0*/  F2FP.F16.F32.PACK_AB R24, R141, R24 ;  /* 0x000000188d18723e */ /* 0x000fcc00000000ff */
[----:B------:R-:W5:Y:S01]  /*dcc0*/  MUFU.EX2 R47, R47 ;  /* 0x0000002f002f7308 */ /* 0x000f620000000800 */
[----:B-1----:R-:W-:-:S07]  /*dcd0*/  FADD.FTZ R35, R43, R58 ;  /* 0x0000003a2b237221 */ /* 0x002fce0000010000 */
[----:B------:R-:W-:Y:S01]  /*dce0*/  MUFU.EX2 R52, R52 ;  /* 0x0000003400347308 */ /* 0x000fe20000000800 */
[----:B------:R-:W-:-:S07]  /*dcf0*/  FFMA.FTZ R55, R135, R0, -R4 ;  /* 0x0000000087377223 */ /* 0x000fce0000010804 */
[----:B------:R-:W1:Y:S01]  /*dd00*/  MUFU.EX2 R70, R70 ;  /* 0x0000004600467308 */ /* 0x000e620000000800 */
[----:B------:R4:W-:Y:S01]  /*dd10*/  STSM.16.M88.4 [R137+0x21800], R24 ;  /* 0x0218001889007844 */ /* 0x0009e20000000200 */
[----:B---3--:R-:W-:-:S06]  /*dd20*/  FADD.FTZ R58, R44, R65 ;  /* 0x000000412c3a7221 */ /* 0x008fcc0000010000 */
[----:B------:R-:W3:Y:S01]  /*dd30*/  MUFU.EX2 R87, R87 ;  /* 0x0000005700577308 */ /* 0x000ee20000000800 */
[----:B------:R-:W-:Y:S01]  /*dd40*/  F2FP.F16.F32.PACK_AB R30, R89, R40 ;  /* 0x00000028591e723e */ /* 0x000fe200000000ff */
[----:B------:R-:W-:Y:S01]  /*dd50*/  FFMA.FTZ R74, R131, R0, -R4 ;  /* 0x00000000834a7223 */ /* 0x000fe20000010804 */
[----:B------:R-:W-:-:S05]  /*dd60*/  F2FP.F16.F32.PACK_AB R31, R39, R64 ;  /* 0x00000040271f723e */ /* 0x000fca00000000ff */
[----:B------:R-:W3:Y:S01]  /*dd70*/  MUFU.EX2 R51, R51 ;  /* 0x0000003300337308 */ /* 0x000ee20000000800 */
[----:B----4-:R-:W-:Y:S01]  /*dd80*/  F2FP.F16.F32.PACK_AB R24, R14, R7 ;  /* 0x000000070e18723e */ /* 0x010fe200000000ff */
[----:B------:R-:W-:Y:S01]  /*dd90*/  FADD.FTZ R14, R68, R35 ;  /* 0x00000023440e7221 */ /* 0x000fe20000010000 */
[----:B------:R-:W-:-:S05]  /*dda0*/  F2FP.F16.F32.PACK_AB R26, R32, R21 ;  /* 0x00000015201a723e */ /* 0x000fca00000000ff */
[----:B------:R-:W4:Y:S01]  /*ddb0*/  MUFU.EX2 R42, R42 ;  /* 0x0000002a002a7308 */ /* 0x000f220000000800 */
[----:B0-----:R-:W-:Y:S01]  /*ddc0*/  FADD.FTZ R21, R83, R58 ;  /* 0x0000003a53157221 */ /* 0x001fe20000010000 */
[----:B-----5:R-:W-:-:S06]  /*ddd0*/  FADD.FTZ R7, R47, R14 ;  /* 0x0000000e2f077221 */ /* 0x020fcc0000010000 */
[----:B------:R-:W0:Y:S01]  /*dde0*/  MUFU.EX2 R72, R72 ;  /* 0x0000004800487308 */ /* 0x000e220000000800 */
[----:B------:R-:W-:Y:S01]  /*ddf0*/  FFMA.FTZ R40, R67, R0, -R4 ;  /* 0x0000000043287223 */ /* 0x000fe20000010804 */
[----:B------:R5:W-:Y:S06]  /*de00*/  STSM.16.M88.4 [R80], R28 ;  /* 0x0000001c50007844 */ /* 0x000bec0000000200 */
[----:B------:R-:W0:Y:S01]  /*de10*/  MUFU.EX2 R49, R49 ;  /* 0x0000003100317308 */ /* 0x000e220000000800 */
[----:B-1----:R-:W-:-:S07]  /*de20*/  FADD.FTZ R14, R70, R7 ;  /* 0x00000007460e7221 */ /* 0x002fce0000010000 */
[----:B------:R-:W1:Y:S01]  /*de30*/  MUFU.EX2 R55, R55 ;  /* 0x0000003700377308 */ /* 0x000e620000000800 */
[----:B-----5:R-:W-:Y:S01]  /*de40*/  F2FP.F16.F32.PACK_AB R28, R34, R33 ;  /* 0x00000021221c723e */ /* 0x020fe200000000ff */
[----:B------:R-:W-:-:S06]  /*de50*/  FADD.FTZ R34, R52, R21 ;  /* 0x0000001534227221 */ /* 0x000fcc0000010000 */
[----:B------:R-:W5:Y:S01]  /*de60*/  MUFU.EX2 R46, R46 ;  /* 0x0000002e002e7308 */ /* 0x000f620000000800 */
[----:B---3--:R-:W-:Y:S01]  /*de70*/  FADD.FTZ R21, R87, R34 ;  /* 0x0000002257157221 */ /* 0x008fe20000010000 */
[----:B------:R-:W-:Y:S01]  /*de80*/  FFMA.FTZ R71, R71, R0, -R4 ;  /* 0x0000000047477223 */ /* 0x000fe20000010804 */
[----:B------:R-:W-:-:S05]  /*de90*/  FADD.FTZ R7, R51, R14 ;  /* 0x0000000e33077221 */ /* 0x000fca0000010000 */
[----:B------:R-:W3:Y:S01]  /*dea0*/  MUFU.EX2 R74, R74 ;  /* 0x0000004a004a7308 */ /* 0x000ee20000000800 */
[----:B------:R-:W-:Y:S01]  /*deb0*/  FFMA.FTZ R54, R59, R0, -R4 ;  /* 0x000000003b367223 */ /* 0x000fe20000010804 */
[----:B------:R-:W-:Y:S01]  /*dec0*/  F2FP.F16.F32.PACK_AB R30, R41, R38 ;  /* 0x00000026291e723e */ /* 0x000fe200000000ff */
[----:B----4-:R-:W-:-:S05]  /*ded0*/  FADD.FTZ R14, R42, R21 ;  /* 0x000000152a0e7221 */ /* 0x010fca0000010000 */
[----:B------:R-:W4:Y:S01]  /*dee0*/  MUFU.EX2 R53, R53 ;  /* 0x0000003500357308 */ /* 0x000f220000000800 */
[----:B0-----:R-:W-:-:S07]  /*def0*/  FADD.FTZ R38, R72, R7 ;  /* 0x0000000748267221 */ /* 0x001fce0000010000 */
[----:B------:R-:W0:Y:S01]  /*df00*/  MUFU.EX2 R40, R40 ;  /* 0x0000002800287308 */ /* 0x000e220000000800 */
[----:B------:R-:W-:Y:S01]  /*df10*/  FFMA.FTZ R59, R75, R0, -R4 ;  /* 0x000000004b3b7223 */ /* 0x000fe20000010804 */
[----:B------:R-:W-:Y:S01]  /*df20*/  F2FP.F16.F32.PACK_AB R25, R56, R5 ;  /* 0x000000053819723e */ /* 0x000fe200000000ff */
[----:B------:R-:W-:Y:S01]  /*df30*/  FADD.FTZ R7, R49, R14 ;  /* 0x0000000e31077221 */ /* 0x000fe20000010000 */
[----:B-1----:R-:W-:-:S04]  /*df40*/  FADD.FTZ R5, R55, R38 ;  /* 0x0000002637057221 */ /* 0x002fc80000010000 */
[----:B------:R-:W1:Y:S01]  /*df50*/  MUFU.EX2 R48, R48 ;  /* 0x0000003000307308 */ /* 0x000e620000000800 */
[----:B-----5:R-:W-:-:S07]  /*df60*/  FADD.FTZ R38, R46, R7 ;  /* 0x000000072e267221 */ /* 0x020fce0000010000 */
[----:B------:R-:W5:Y:S01]  /*df70*/  MUFU.EX2 R39, R71 ;  /* 0x0000004700277308 */ /* 0x000f620000000800 */
[----:B---3--:R-:W-:Y:S01]  /*df80*/  FADD.FTZ R5, R74, R5 ;  /* 0x000000054a057221 */ /* 0x008fe20000010000 */
[----:B------:R-:W-:-:S06]  /*df90*/  FFMA.FTZ R63, R63, R0, -R4 ;  /* 0x000000003f3f7223 */ /* 0x000fcc0000010804 */
[----:B------:R-:W3:Y:S01]  /*dfa0*/  MUFU.EX2 R57, R57 ;  /* 0x0000003900397308 */ /* 0x000ee20000000800 */
[----:B------:R-:W-:Y:S01]  /*dfb0*/  FFMA.FTZ R79, R79, R0, -R4 ;  /* 0x000000004f4f7223 */ /* 0x000fe20000010804 */
[----:B----4-:R-:W-:-:S06]  /*dfc0*/  FADD.FTZ R7, R53, R38 ;  /* 0x0000002635077221 */ /* 0x010fcc0000010000 */
[----:B------:R-:W4:Y:S01]  /*dfd0*/  MUFU.EX2 R54, R54 ;  /* 0x0000003600367308 */ /* 0x000f220000000800 */
[-CC-:B------:R-:W-:Y:S01]  /*dfe0*/  FFMA.FTZ R133, R133, R0.reuse, -R4.reuse ;  /* 0x0000000085857223 */ /* 0x180fe20000010804 */
[-CC-:B------:R-:W-:Y:S01]  /*dff0*/  FFMA.FTZ R91, R91, R0.reuse, -R4.reuse ;  /* 0x000000005b5b7223 */ /* 0x180fe20000010804 */
[-CC-:B------:R-:W-:Y:S01]  /*e000*/  FFMA.FTZ R93, R93, R0.reuse, -R4.reuse ;  /* 0x000000005d5d7223 */ /* 0x180fe20000010804 */
[----:B------:R-:W-:Y:S01]  /*e010*/  FFMA.FTZ R95, R95, R0, -R4 ;  /* 0x000000005f5f7223 */ /* 0x000fe20000010804 */
[----:B0-----:R-:W-:-:S03]  /*e020*/  FADD.FTZ R38, R40, R5 ;  /* 0x0000000528267221 */ /* 0x001fc60000010000 */
[----:B------:R-:W0:Y:S01]  /*e030*/  MUFU.EX2 R59, R59 ;  /* 0x0000003b003b7308 */ /* 0x000e220000000800 */
[----:B------:R-:W-:Y:S01]  /*e040*/  F2FP.F16.F32.PACK_AB R32, R83, R44 ;  /* 0x0000002c5320723e */ /* 0x000fe200000000ff */
[----:B-1----:R-:W-:Y:S01]  /*e050*/  FADD.FTZ R44, R48, R7 ;  /* 0x00000007302c7221 */ /* 0x002fe20000010000 */
[----:B-----5:R-:W-:-:S05]  /*e060*/  FADD.FTZ R5, R39, R38 ;  /* 0x0000002627057221 */ /* 0x020fca0000010000 */
[----:B------:R-:W1:Y:S01]  /*e070*/  MUFU.EX2 R4, R63 ;  /* 0x0000003f00047308 */ /* 0x000e620000000800 */
[----:B---3--:R-:W-:Y:S01]  /*e080*/  FADD.FTZ R7, R57, R44 ;  /* 0x0000002c39077221 */ /* 0x008fe20000010000 */
[----:B------:R-:W-:Y:S01]  /*e090*/  F2FP.F16.F32.PACK_AB R27, R62, R11 ;  /* 0x0000000b3e1b723e */ /* 0x000fe200000000ff */
[----:B----4-:R-:W-:-:S05]  /*e0a0*/  FADD.FTZ R44, R54, R5 ;  /* 0x00000005362c7221 */ /* 0x010fca0000010000 */
[----:B------:R-:W-:Y:S01]  /*e0b0*/  MUFU.EX2 R50, R50 ;  /* 0x0000003200327308 */ /* 0x000fe20000000800 */
[----:B------:R-:W-:-:S07]  /*e0c0*/  F2FP.F16.F32.PACK_AB R29, R66, R15 ;  /* 0x0000000f421d723e */ /* 0x000fce00000000ff */
[----:B------:R-:W-:Y:S01]  /*e0d0*/  MUFU.EX2 R61, R61 ;  /* 0x0000003d003d7308 */ /* 0x000fe20000000800 */
[----:B------:R-:W-:-:S07]  /*e0e0*/  F2FP.F16.F32.PACK_AB R31, R68, R43 ;  /* 0x0000002b441f723e */ /* 0x000fce00000000ff */
[----:B------:R-:W3:Y:S01]  /*e0f0*/  MUFU.EX2 R79, R79 ;  /* 0x0000004f004f7308 */ /* 0x000ee20000000800 */
[----:B------:R-:W-:-:S07]  /*e100*/  F2FP.F16.F32.PACK_AB R34, R87, R52 ;  /* 0x000000345722723e */ /* 0x000fce00000000ff */
[----:B------:R-:W-:Y:S01]  /*e110*/  MUFU.EX2 R10, R10 ;  /* 0x0000000a000a7308 */ /* 0x000fe20000000800 */
[----:B------:R-:W-:-:S07]  /*e120*/  F2FP.F16.F32.PACK_AB R33, R70, R47 ;  /* 0x0000002f4621723e */ /* 0x000fce00000000ff */
[----:B------:R-:W4:Y:S01]  /*e130*/  MUFU.EX2 R37, R37 ;  /* 0x0000002500257308 */ /* 0x000f220000000800 */
[----:B------:R-:W-:-:S07]  /*e140*/  F2FP.F16.F32.PACK_AB R35, R72, R51 ;  /* 0x000000334823723e */ /* 0x000fce00000000ff */
[----:B------:R-:W-:Y:S08]  /*e150*/  MUFU.EX2 R36, R36 ;  /* 0x0000002400247308 */ /* 0x000ff00000000800 */
[----:B------:R-:W5:Y:S08]  /*e160*/  MUFU.EX2 R45, R45 ;  /* 0x0000002d002d7308 */ /* 0x000f700000000800 */
[----:B------:R-:W-:Y:S08]  /*e170*/  MUFU.EX2 R133, R133 ;  /* 0x0000008500857308 */ /* 0x000ff00000000800 */
[----:B------:R-:W2:Y:S08]  /*e180*/  MUFU.EX2 R14, R91 ;  /* 0x0000005b000e7308 */ /* 0x000eb00000000800 */
[----:B------:R-:W-:Y:S08]  /*e190*/  MUFU.EX2 R93, R93 ;  /* 0x0000005d005d7308 */ /* 0x000ff00000000800 */
[----:B------:R-:W2:Y:S01]  /*e1a0*/  MUFU.EX2 R38, R95 ;  /* 0x0000005f00267308 */ /* 0x000ea20000000800 */
[----:B0-----:R-:W-:Y:S01]  /*e1b0*/  FADD.FTZ R5, R59, R44 ;  /* 0x0000002c3b057221 */ /* 0x001fe20000010000 */
[----:B------:R0:W-:Y:S04]  /*e1c0*/  STSM.16.M88.4 [R139], R24 ;  /* 0x000000188b007844 */ /* 0x0001e80000000200 */
[----:B------:R-:W-:Y:S04]  /*e1d0*/  STSM.16.M88.4 [R138], R28 ;  /* 0x0000001c8a007844 */ /* 0x000fe80000000200 */
[----:B------:R1:W-:Y:S01]  /*e1e0*/  STSM.16.M88.4 [R137+0x27800], R32 ;  /* 0x0278002089007844 */ /* 0x0003e20000000200 */
[----:B0-----:R-:W-:-:S02]  /*e1f0*/  F2FP.F16.F32.PACK_AB R24, R49, R42 ;  /* 0x0000002a3118723e */ /* 0x001fc400000000ff */
[----:B------:R-:W-:Y:S02]  /*e200*/  F2FP.F16.F32.PACK_AB R26, R53, R46 ;  /* 0x0000002e351a723e */ /* 0x000fe400000000ff */
[----:B------:R-:W-:Y:S01]  /*e210*/  F2FP.F16.F32.PACK_AB R25, R74, R55 ;  /* 0x000000374a19723e */ /* 0x000fe200000000ff */
[----:B-1----:R-:W-:Y:S01]  /*e220*/  FADD.FTZ R32, R4, R5 ;  /* 0x0000000504207221 */ /* 0x002fe20000010000 */
[----:B------:R-:W-:Y:S02]  /*e230*/  F2FP.F16.F32.PACK_AB R27, R39, R40 ;  /* 0x00000028271b723e */ /* 0x000fe400000000ff */
[----:B------:R-:W-:Y:S01]  /*e240*/  F2FP.F16.F32.PACK_AB R28, R57, R48 ;  /* 0x00000030391c723e */ /* 0x000fe200000000ff */
[----:B---3--:R-:W-:Y:S01]  /*e250*/  FADD.FTZ R40, R79, R32 ;  /* 0x000000204f287221 */ /* 0x008fe20000010000 */
[----:B------:R-:W-:Y:S02]  /*e260*/  F2FP.F16.F32.PACK_AB R30, R61, R50 ;  /* 0x000000323d1e723e */ /* 0x000fe400000000ff */
[----:B------:R-:W-:-:S02]  /*e270*/  F2FP.F16.F32.PACK_AB R29, R59, R54 ;  /* 0x000000363b1d723e */ /* 0x000fc400000000ff */
[----:B------:R-:W-:Y:S02]  /*e280*/  F2FP.F16.F32.PACK_AB R31, R79, R4 ;  /* 0x000000044f1f723e */ /* 0x000fe400000000ff */
[----:B----4-:R-:W-:Y:S02]  /*e290*/  F2FP.F16.F32.PACK_AB R32, R37, R10 ;  /* 0x0000000a2520723e */ /* 0x010fe400000000ff */
[----:B-----5:R-:W-:Y:S02]  /*e2a0*/  F2FP.F16.F32.PACK_AB R34, R45, R36 ;  /* 0x000000242d22723e */ /* 0x020fe400000000ff */
[----:B--2---:R-:W-:Y:S02]  /*e2b0*/  F2FP.F16.F32.PACK_AB R33, R14, R133 ;  /* 0x000000850e21723e */ /* 0x004fe400000000ff */
[----:B------:R-:W-:Y:S01]  /*e2c0*/  F2FP.F16.F32.PACK_AB R35, R38, R93 ;  /* 0x0000005d2623723e */ /* 0x000fe200000000ff */
[----:B------:R0:W-:Y:S04]  /*e2d0*/  STSM.16.M88.4 [R60], R24 ;  /* 0x000000183c007844 */ /* 0x0001e80000000200 */
[----:B------:R0:W-:Y:S04]  /*e2e0*/  STSM.16.M88.4 [R139+0x6000], R28 ;  /* 0x0060001c8b007844 */ /* 0x0001e80000000200 */
[----:B------:R0:W-:Y:S01]  /*e2f0*/  STSM.16.M88.4 [R138+0x6000], R32 ;  /* 0x006000208a007844 */ /* 0x0001e20000000200 */
[----:B------:R1:W-:Y:S06]  /*e300*/  MEMBAR.ALL.CTA ;  /* 0x0000000000007992 */ /* 0x0003ec0000008000 */
[----:B-1----:R-:W1:Y:S01]  /*e310*/  FENCE.VIEW.ASYNC.S ;  /* 0x00000000000073c6 */ /* 0x002e620000000000 */
[----:B------:R-:W-:-:S04]  /*e320*/  FADD.FTZ R42, R50, R7 ;  /* 0x00000007322a7221 */ /* 0x000fc80000010000 */
[----:B------:R-:W-:Y:S01]  /*e330*/  FADD.FTZ R7, R61, R42 ;  /* 0x0000002a3d077221 */ /* 0x000fe20000010000 */
[----:B------:R-:W-:-:S03]  /*e340*/  FADD.FTZ R133, R133, R40 ;  /* 0x0000002885857221 */ /* 0x000fc60000010000 */
[----:B------:R-:W-:Y:S01]  /*e350*/  FADD.FTZ R10, R10, R7 ;  /* 0x000000070a0a7221 */ /* 0x000fe20000010000 */
[----:B------:R-:W-:Y:S01]  /*e360*/  FADD.FTZ R14, R14, R133 ;  /* 0x000000850e0e7221 */ /* 0x000fe20000010000 */
[----:B------:R-:W-:Y:S02]  /*e370*/  IMAD.IADD R40, R92, 0x1, -R94 ;  /* 0x000000015c287824 */ /* 0x000fe400078e0a5e */
[----:B------:R-:W-:Y:S01]  /*e380*/  FADD.FTZ R37, R37, R10 ;  /* 0x0000000a25257221 */ /* 0x000fe20000010000 */
[----:B------:R-:W-:Y:S01]  /*e390*/  FADD.FTZ R7, R93, R14 ;  /* 0x0000000e5d077221 */ /* 0x000fe20000010000 */
[----:B------:R-:W-:Y:S02]  /*e3a0*/  IMAD R11, R90, 0xc0, R40 ;  /* 0x000000c05a0b7824 */ /* 0x000fe400078e0228 */
[----:B------:R-:W-:Y:S01]  /*e3b0*/  FADD.FTZ R36, R36, R37 ;  /* 0x0000002524247221 */ /* 0x000fe20000010000 */
[----:B------:R-:W-:Y:S01]  /*e3c0*/  FADD.FTZ R7, R38, R7 ;  /* 0x0000000726077221 */ /* 0x000fe20000010000 */
[----:B------:R-:W-:-:S02]  /*e3d0*/  VIADD R4, R88, 0xfffffffe ;  /* 0xfffffffe58047836 */ /* 0x000fc40000000000 */
[----:B------:R-:W-:Y:S01]  /*e3e0*/  FADD.FTZ R5, R45, R36 ;  /* 0x000000242d057221 */ /* 0x000fe20000010000 */
[----:B------:R-:W-:Y:S01]  /*e3f0*/  IMAD.IADD R8, R11, 0x1, R8 ;  /* 0x000000010b087824 */ /* 0x000fe200078e0208 */
[----:B-1----:R-:W-:Y:S01]  /*e400*/  NOP ;  /* 0x0000000000007918 */ /* 0x002fe20000000000 */
[----:B0-----:R-:W-:Y:S05]  /*e410*/  @!P2 BRA `(.L_x_9485) ;  /* 0x000000000048a947 */ /* 0x001fea0003800000 */
        /* <DEDUP_REMOVED lines=11> */
.L_x_9487:
[----:B------:R-:W-:-:S13]  /*e4d0*/  ISETP.NE.AND P3, PT, R9, 0x1, PT ;  /* 0x000000010900780c */ /* 0x000fda0003f65270 */
[----:B------:R-:W0:Y:S02]  /*e4e0*/  @P3 LDC.64 R14, c[0x0][0x9e8] ;  /* 0x00027a00ff0e3b82 */ /* 0x000e240000000a00 */
[----:B0-----:R-:W-:-:S05]  /*e4f0*/  @P3 IMAD.HI.U32 R14, R10, R14, RZ ;  /* 0x0000000e0a0e3227 */ /* 0x001fca00078e00ff */
[----:B------:R-:W-:-:S07]  /*e500*/  @P3 SHF.R.U32.HI R10, RZ, R15, R14 ;  /* 0x0000000fff0a3219 */ /* 0x000fce000001160e */
.L_x_9488:
[----:B------:R-:W-:Y:S05]  /*e510*/  BSYNC B0 ;  /* 0x0000000000007941 */ /* 0x000fea0003800000 */
.L_x_9486:
[----:B------:R-:W-:-:S05]  /*e520*/  IMAD R9, R10, R9, R9 ;  /* 0x000000090a097224 */ /* 0x000fca00078e0209 */
[----:B------:R-:W-:-:S07]  /*e530*/  VIMNMX R8, R8, R9, PT ;  /* 0x0000000908087248 */ /* 0x000fce0003fe0100 */
.L_x_9485:
[----:B------:R-:W2:Y:S01]  /*e540*/  LDL R10, [R1+0x38] ;  /* 0x00003800010a7983 */ /* 0x000ea20000100800 */
        /* <DEDUP_REMOVED lines=8> */
[----:B------:R-:W-:Y:S02]  /*e5d0*/  SHF.R.S32.HI R9, RZ, 0x7, R9 ;  /* 0x00000007ff097819 */ /* 0x000fe40000011409 */
        /* <DEDUP_REMOVED lines=24> */
[----:B--2---:R-:W-:-:S04]  /*e760*/  VIMNMX R10, R10, R9, !PT ;  /* 0x000000090a0a7248 */ /* 0x004fc80007fe0100 */
[----:B------:R-:W-:Y:S01]  /*e770*/  ISETP.GE.AND P3, PT, R4, R10, PT ;  /* 0x0000000a0400720c */ /* 0x000fe20003f66270 */
[----:B------:R0:W-:-:S12]  /*e780*/  STL [R1+0x24], R10 ;  /* 0x0000240a01007387 */ /* 0x0001d80000100800 */
[----:B0-----:R-:W-:Y:S05]  /*e790*/  @!P3 BRA `(.L_x_9489) ;  /* 0x00000034000cb947 */ /* 0x001fea0003800000 */
[----:B------:R-:W-:Y:S02]  /*e7a0*/  IMAD.IADD R8, R155, 0x1, R40 ;  /* 0x000000019b087824 */ /* 0x000fe400078e0228 */
[----:B------:R-:W-:Y:S02]  /*e7b0*/  IMAD.MOV.U32 R135, RZ, RZ, RZ ;  /* 0x000000ffff877224 */ /* 0x000fe400078e00ff */
[----:B------:R-:W-:Y:S01]  /*e7c0*/  VIADD R9, R8, 0x8 ;  /* 0x0000000808097836 */ /* 0x000fe20000000000 */
[----:B------:R-:W-:-:S04]  /*e7d0*/  LOP3.LUT R143, RZ, R8, RZ, 0x33, !PT ;  /* 0x00000008ff8f7212 */ /* 0x000fc800078e33ff */
[----:B------:R-:W-:-:S07]  /*e7e0*/  LOP3.LUT R140, RZ, R9, RZ, 0x33, !PT ;  /* 0x00000009ff8c7212 */ /* 0x000fce00078e33ff */
.L_x_9507:
[----:B------:R-:W2:Y:S01]  /*e7f0*/  LDL R0, [R1+0xc] ;  /* 0x00000c0001007983 */ /* 0x000ea20000100800 */
[----:B------:R-:W-:Y:S01]  /*e800*/  VIADD R10, R17, 0x1 ;  /* 0x00000001110a7836 */ /* 0x000fe20000000000 */
[----:B------:R-:W-:Y:S05]  /*e810*/  YIELD ;  /* 0x0000000000007946 */ /* 0x000fea0003800000 */
[----:B------:R-:W-:-:S04]  /*e820*/  ISETP.NE.AND P4, PT, R10, 0x2, PT ;  /* 0x000000020a00780c */ /* 0x000fc80003f85270 */
[----:B------:R-:W-:Y:S02]  /*e830*/  SEL R11, RZ, 0x1, P4 ;  /* 0x00000001ff0b7807 */ /* 0x000fe40002000000 */
[----:B------:R-:W-:Y:S02]  /*e840*/  SEL R10, R10, RZ, P4 ;  /* 0x000000ff0a0a7207 */ /* 0x000fe40002000000 */
[----:B------:R-:W-:Y:S02]  /*e850*/  LOP3.LUT R11, R22, R11, RZ, 0x3c, !PT ;  /* 0x0000000b160b7212 */ /* 0x000fe400078e3cff */
[----:B--2---:R-:W-:-:S13]  /*e860*/  ISETP.NE.AND P3, PT, R0, RZ, PT ;  /* 0x000000ff0000720c */ /* 0x004fda0003f65270 */
[----:B------:R-:W-:Y:S05]  /*e870*/  @P3 BRA `(.L_x_9490) ;  /* 0x0000000000303947 */ /* 0x000fea0003800000 */
[----:B------:R-:W-:Y:S05]  /*e880*/  @!P0 BRA `(.L_x_9491) ;  /* 0x0000000000048947 */ /* 0x000fea0003800000 */
[----:B------:R-:W-:Y:S01]  /*e890*/  BPT.TRAP 0x1 ;  /* 0x000000040000795c */ /* 0x000fe20000300000 */
.L_x_9491:
[----:B------:R-:W-:Y:S01]  /*e8a0*/  IMAD R15, R10, 0x8, R2 ;  /* 0x000000080a0f7824 */ /* 0x000fe200078e0202 */
[----:B------:R-:W-:-:S04]  /*e8b0*/  SHF.L.U32 R0, R11, 0x1f, RZ ;  /* 0x0000001f0b007819 */ /* 0x000fc800000006ff */
[----:B------:R0:W1:Y:S01]  /*e8c0*/  SYNCS.PHASECHK.TRANS64.TRYWAIT P4, [R15+URZ+0x2d830], R0 ;  /* 0x02d830000f0075a7 */ /* 0x000062000808017f */
[----:B------:R-:W-:Y:S05]  /*e8d0*/  @!P0 BRA `(.L_x_9492) ;  /* 0x0000000000048947 */ /* 0x000fea0003800000 */
[----:B------:R-:W-:Y:S01]  /*e8e0*/  BPT.TRAP 0x1 ;  /* 0x000000040000795c */ /* 0x000fe20000300000 */
.L_x_9492:
[----:B------:R-:W-:Y:S04]  /*e8f0*/  BSSY B0, `(.L_x_9490) ;  /* 0x0000004000007945 */ /* 0x000fe80003800000 */
[----:B-1----:R-:W-:Y:S05]  /*e900*/  @P4 BRA `(.L_x_9493) ;  /* 0x0000000000084947 */ /* 0x002fea0003800000 */
[----:B------:R-:W1:Y:S02]  /*e910*/  SYNCS.PHASECHK.TRANS64.TRYWAIT P4, [R15+URZ+0x2d830], R0 ;  /* 0x02d830000f0075a7 */ /* 0x000e64000808017f */
[----:B-1----:R-:W-:Y:S05]  /*e920*/  @!P4 BRA `(.L_x_9494) ;  /* 0x0000011c0010c947 */ /* 0x002fea0003800000 */
.L_x_9493:
[----:B------:R-:W-:Y:S05]  /*e930*/  BSYNC B0 ;  /* 0x0000000000007941 */ /* 0x000fea0003800000 */
.L_x_9490:
[----:B------:R-:W2:Y:S01]  /*e940*/  LDL R14, [R1+0x10] ;  /* 0x00001000010e7983 */ /* 0x000ea20000100800 */
[----:B01----:R-:W0:Y:S01]  /*e950*/  S2R R0, SR_TID.X ;  /* 0x0000000000007919 */ /* 0x003e220000002100 */
[----:B------:R-:W-:Y:S05]  /*e960*/  WARPSYNC.ALL ;  /* 0x0000000000007948 */ /* 0x000fea0003800000 */
[----:B------:R-:W-:Y:S01]  /*e970*/  IMAD.MOV.U32 R15, RZ, RZ, -0x7fffffe0 ;  /* 0x80000020ff0f7424 */ /* 0x000fe200078e00ff */
[----:B0-----:R-:W-:-:S05]  /*e980*/  SHF.R.U32.HI R0, RZ, 0x7, R0 ;  /* 0x00000007ff007819 */ /* 0x001fca0000011600 */
[----:B------:R-:W-:Y:S01]  /*e990*/  VIADD R0, R0, 0x8 ;  /* 0x0000000800007836 */ /* 0x000fe20000000000 */
[----:B------:R-:W-:Y:S01]  /*e9a0*/  R2UR UR15, R15 ;  /* 0x000000000f0f72ca */ /* 0x000fe200000e0000 */
[----:B------:R-:W-:Y:S01]  /*e9b0*/  IMAD.MOV.U32 R25, RZ, RZ, -0x7fffffe0 ;  /* 0x80000020ff197424 */ /* 0x000fe200078e00ff */
[----:B------:R-:W-:Y:S01]  /*e9c0*/  R2UR UR12, R12 ;  /* 0x000000000c0c72ca */ /* 0x000fe200000e0000 */
[----:B------:R-:W-:Y:S01]  /*e9d0*/  IMAD.MOV.U32 R27, RZ, RZ, -0x7fffffe0 ;  /* 0x80000020ff1b7424 */ /* 0x000fe200078e00ff */
[----:B------:R-:W-:Y:S02]  /*e9e0*/  R2UR UR13, R13 ;  /* 0x000000000d0d72ca */ /* 0x000fe400000e0000 */
[C---:B------:R-:W-:Y:S02]  /*e9f0*/  R2UR UR19, R25.reuse ;  /* 0x00000000191372ca */ /* 0x040fe400000e0000 */
[----:B------:R-:W-:Y:S02]  /*ea00*/  R2UR UR27, R25 ;  /* 0x00000000191b72ca */ /* 0x000fe400000e0000 */
[----:B------:R-:W-:-:S02]  /*ea10*/  R2UR UR31, R27 ;  /* 0x000000001b1f72ca */ /* 0x000fc400000e0000 */
[----:B------:R-:W-:Y:S02]  /*ea20*/  R2UR UR16, R152 ;  /* 0x00000000981072ca */ /* 0x000fe400000e0000 */
[----:B------:R-:W-:Y:S01]  /*ea30*/  R2UR UR17, R153 ;  /* 0x00000000991172ca */ /* 0x000fe200000e0000 */
[----:B------:R0:W-:Y:S01]  /*ea40*/  BAR.SYNC.DEFER_BLOCKING R0, 0x100 ;  /* 0x000400000000751d */ /* 0x0001e20000010000 */
[----:B------:R-:W-:Y:S01]  /*ea50*/  IMAD.MOV.U32 R21, RZ, RZ, -0x7fffffe0 ;  /* 0x80000020ff157424 */ /* 0x000fe200078e00ff */
[----:B------:R-:W-:Y:S02]  /*ea60*/  R2UR UR20, R150 ;  /* 0x00000000961472ca */ /* 0x000fe400000e0000 */
[----:B------:R-:W-:Y:S01]  /*ea70*/  R2UR UR21, R151 ;  /* 0x00000000971572ca */ /* 0x000fe200000e0000 */
[----:B--2---:R-:W-:-:S04]  /*ea80*/  IMAD R14, R10, 0x600, R14 ;  /* 0x000006000a0e7824 */ /* 0x004fc800078e020e */
[C---:B------:R-:W-:Y:S01]  /*ea90*/  VIADD R24, R14.reuse, 0x2 ;  /* 0x000000020e187836 */ /* 0x040fe20000000000 */
[C---:B------:R-:W-:Y:S01]  /*eaa0*/  R2UR UR14, R14.reuse ;  /* 0x000000000e0e72ca */ /* 0x040fe200000e0000 */
[----:B------:R-:W-:-:S03]  /*eab0*/  VIADD R26, R14, 0x400 ;  /* 0x000004000e1a7836 */ /* 0x000fc60000000000 */
[----:B------:R-:W-:Y:S01]  /*eac0*/  R2UR UR18, R24 ;  /* 0x00000000181272ca */ /* 0x000fe200000e0000 */
[----:B------:R-:W-:Y:S01]  /*ead0*/  VIADD R24, R14, 0x202 ;  /* 0x000002020e187836 */ /* 0x000fe20000000000 */
[----:B------:R-:W-:-:S04]  /*eae0*/  R2UR UR30, R26 ;  /* 0x000000001a1e72ca */ /* 0x000fc800000e0000 */
[----:B------:R-:W-:Y:S02]  /*eaf0*/  R2UR UR26, R24 ;  /* 0x00000000181a72ca */ /* 0x000fe400000e0000 */
[----:B------:R-:W-:-:S06]  /*eb00*/  WARPGROUP.ARRIVE ;  /* 0x00000000000079c5 */ /* 0x000fcc0000000000 */
[----:B------:R-:W-:Y:S01]  /*eb10*/  HGMMA.64x128x16.F32 R24, gdesc[UR12], RZ, !UPT, gsb0 ;  /* 0x01e000000c1879f0 */ /* 0x000fe2000c0008ff */
[----:B------:R-:W-:Y:S01]  /*eb20*/  VIADD R20, R14, 0x200 ;  /* 0x000002000e147836 */ /* 0x000fe20000000000 */
[----:B------:R-:W-:-:S04]  /*eb30*/  R2UR UR23, R21 ;  /* 0x00000000151772ca */ /* 0x000fc800000e0000 */
[----:B------:R-:W-:Y:S01]  /*eb40*/  R2UR UR22, R20 ;  /* 0x00000000141672ca */ /* 0x000fe200000e0000 */
[----:B------:R-:W-:Y:S02]  /*eb50*/  WARPGROUP.DEPBAR.LE gsb0, 0x0 ;  /* 0x00008000000079c5 */ /* 0x000fe40000010000 */
[----:B------:R-:W-:-:S06]  /*eb60*/  WARPGROUP.ARRIVE ;  /* 0x00000000000079c5 */ /* 0x000fcc0000000000 */
[----:B------:R-:W-:Y:S01]  /*eb70*/  HGMMA.64x128x16.F32 R24, gdesc[UR16], R24, gsb0 ;  /* 0x01e00000101879f0 */ /* 0x000fe20008000818 */
[----:B------:R-:W-:Y:S02]  /*eb80*/  R2UR UR24, R148 ;  /* 0x00000000941872ca */ /* 0x000fe400000e0000 */
        /* <DEDUP_REMOVED lines=9> */
[----:B------:R-:W-:Y:S01]  /*ec20*/  VIADD R14, R14, 0x402 ;  /* 0x000004020e0e7836 */ /* 0x000fe20000000000 */
[----:B------:R-:W-:Y:S02]  /*ec30*/  R2UR UR35, R15 ;  /* 0x000000000f2372ca */ /* 0x000fe400000e0000 */
[----:B------:R-:W-:Y:S02]  /*ec40*/  R2UR UR32, R144 ;  /* 0x00000000902072ca */ /* 0x000fe400000e0000 */
[----:B------:R-:W-:Y:S02]  /*ec50*/  R2UR UR34, R14 ;  /* 0x000000000e2272ca */ /* 0x000fe400000e0000 */
[----:B------:R-:W-:Y:S01]  /*ec60*/  R2UR UR33, R145 ;  /* 0x00000000912172ca */ /* 0x000fe200000e0000 */
[----:B------:R-:W-:Y:S02]  /*ec70*/  WARPGROUP.DEPBAR.LE gsb0, 0x0 ;  /* 0x00008000000079c5 */ /* 0x000fe40000010000 */
[----:B------:R-:W-:-:S06]  /*ec80*/  WARPGROUP.ARRIVE ;  /* 0x00000000000079c5 */ /* 0x000fcc0000000000 */
        /* <DEDUP_REMOVED lines=8> */
.L_x_9496:
[----:B------:R-:W-:Y:S01]  /*ed10*/  SHF.L.U32 R0, R22, 0x1f, RZ ;  /* 0x0000001f16007819 */ /* 0x000fe200000006ff */
[----:B------:R-:W-:-:S04]  /*ed20*/  IMAD R14, R17, 0x8, R2 ;  /* 0x00000008110e7824 */ /* 0x000fc800078e0202 */
[----:B------:R0:W1:Y:S01]  /*ed30*/  SYNCS.PHASECHK.TRANS64.TRYWAIT P3, [R14+URZ+0x2d850], R0 ;  /* 0x02d850000e0075a7 */ /* 0x000062000806017f */
[----:B------:R-:W-:Y:S05]  /*ed40*/  @!P0 BRA `(.L_x_9497) ;  /* 0x0000000000048947 */ /* 0x000fea0003800000 */
[----:B------:R-:W-:Y:S01]  /*ed50*/  BPT.TRAP 0x1 ;  /* 0x000000040000795c */ /* 0x000fe20000300000 */
.L_x_9497:
[----:B-1----:R-:W-:Y:S05]  /*ed60*/  @P3 BRA `(.L_x_9495) ;  /* 0x0000000000083947 */ /* 0x002fea0003800000 */
[----:B------:R-:W1:Y:S02]  /*ed70*/  SYNCS.PHASECHK.TRANS64.TRYWAIT P3, [R14+URZ+0x2d850], R0 ;  /* 0x02d850000e0075a7 */ /* 0x000e64000806017f */
[----:B-1----:R-:W-:Y:S05]  /*ed80*/  @!P3 BRA `(.L_x_9498) ;  /* 0x00000118000cb947 */ /* 0x002fea0003800000 */
.L_x_9495:
[----:B------:R-:W2:Y:S01]  /*ed90*/  LDL R20, [R1+0x14] ;  /* 0x0000140001147983 */ /* 0x000ea20000100800 */
[----:B------:R-:W-:Y:S05]  /*eda0*/  WARPSYNC.ALL ;  /* 0x0000000000007948 */ /* 0x000fea0003800000 */
[----:B01----:R-:W-:Y:S01]  /*edb0*/  VIADD R0, R2, 0x400 ;  /* 0x0000040002007836 */ /* 0x003fe20000000000 */
[----:B------:R-:W3:Y:S04]  /*edc0*/  LDL R22, [R1+0x30] ;  /* 0x0000300001167983 */ /* 0x000ee80000100800 */
[----:B------:R-:W-:Y:S01]  /*edd0*/  SHF.R.U32.HI R0, RZ, 0x4, R0 ;  /* 0x00000004ff007819 */ /* 0x000fe20000011600 */
[----:B------:R-:W-:Y:S01]  /*ede0*/  IMAD.MOV.U32 R15, RZ, RZ, 0x40000040 ;  /* 0x40000040ff0f7424 */ /* 0x000fe200078e00ff */
[----:B------:R-:W4:Y:S02]  /*edf0*/  LDL R141, [R1+0x40] ;  /* 0x00004000018d7983 */ /* 0x000f240000100800 */
[----:B------:R-:W-:-:S04]  /*ee00*/  LOP3.LUT R0, R0, 0x3fff, RZ, 0xc0, !PT ;  /* 0x00003fff00007812 */ /* 0x000fc800078ec0ff */
[----:B------:R-:W-:Y:S02]  /*ee10*/  LOP3.LUT R0, R0, 0x2000000, RZ, 0xfc, !PT ;  /* 0x0200000000007812 */ /* 0x000fe400078efcff */
[C---:B------:R-:W-:Y:S02]  /*ee20*/  R2UR UR13, R15.reuse ;  /* 0x000000000f0d72ca */ /* 0x040fe400000e0000 */
[----:B------:R-:W-:Y:S01]  /*ee30*/  R2UR UR45, R15 ;  /* 0x000000000f2d72ca */ /* 0x000fe200000e0000 */
[----:B------:R-:W-:-:S05]  /*ee40*/  IMAD.MOV.U32 R15, RZ, RZ, -0x7fffffe0 ;  /* 0x80000020ff0f7424 */ /* 0x000fca00078e00ff */
[----:B------:R-:W-:Y:S01]  /*ee50*/  R2UR UR15, R15 ;  /* 0x000000000f0f72ca */ /* 0x000fe200000e0000 */
[----:B------:R-:W-:Y:S01]  /*ee60*/  WARPGROUP.ARRIVE ;  /* 0x00000000000079c5 */ /* 0x000fe20000000000 */
[----:B------:R-:W-:-:S05]  /*ee70*/  IMAD.MOV.U32 R21, RZ, RZ, 0x40000040 ;  /* 0x40000040ff157424 */ /* 0x000fca00078e00ff */
[C---:B------:R-:W-:Y:S02]  /*ee80*/  R2UR UR17, R21.reuse ;  /* 0x00000000151172ca */ /* 0x040fe400000e0000 */
[C---:B------:R-:W-:Y:S02]  /*ee90*/  R2UR UR21, R21.reuse ;  /* 0x00000000151572ca */ /* 0x040fe400000e0000 */
[C---:B------:R-:W-:Y:S02]  /*eea0*/  R2UR UR25, R21.reuse ;  /* 0x00000000151972ca */ /* 0x040fe400000e0000 */
[C---:B------:R-:W-:Y:S02]  /*eeb0*/  R2UR UR29, R21.reuse ;  /* 0x00000000151d72ca */ /* 0x040fe400000e0000 */
[C---:B------:R-:W-:Y:S02]  /*eec0*/  R2UR UR33, R21.reuse ;  /* 0x00000000152172ca */ /* 0x040fe400000e0000 */
[----:B------:R-:W-:Y:S01]  /*eed0*/  R2UR UR41, R21 ;  /* 0x00000000152972ca */ /* 0x000fe200000e0000 */
[----:B------:R-:W-:-:S05]  /*eee0*/  IMAD.MOV.U32 R21, RZ, RZ, -0x7fffffe0 ;  /* 0x80000020ff157424 */ /* 0x000fca00078e00ff */
[----:B------:R-:W-:Y:S01]  /*eef0*/  R2UR UR19, R21 ;  /* 0x00000000151372ca */ /* 0x000fe200000e0000 */
[----:B------:R-:W-:Y:S01]  /*ef00*/  IMAD.MOV.U32 R21, RZ, RZ, -0x7fffffe0 ;  /* 0x80000020ff157424 */ /* 0x000fe200078e00ff */
[----:B--2---:R-:W-:-:S05]  /*ef10*/  LOP3.LUT R14, R20, 0x10000, RZ, 0xfc, !PT ;  /* 0x00010000140e7812 */ /* 0x004fca00078efcff */
        /* <DEDUP_REMOVED lines=9> */
[----:B------:R-:W-:-:S04]  /*efb0*/  R2UR UR12, R14 ;  /* 0x000000000e0c72ca */ /* 0x000fc800000e0000 */
[----:B------:R-:W-:Y:S01]  /*efc0*/  R2UR UR32, R20 ;  /* 0x00000000142072ca */ /* 0x000fe200000e0000 */
[C---:B------:R-:W-:Y:S02]  /*efd0*/  VIADD R20, R14.reuse, 0x604 ;  /* 0x000006040e147836 */ /* 0x040fe40000000000 */
[----:B------:R-:W-:-:S05]  /*efe0*/  VIADD R14, R14, 0x606 ;  /* 0x000006060e0e7836 */ /* 0x000fca0000000000 */
[----:B------:R-:W-:Y:S01]  /*eff0*/  R2UR UR44, R14 ;  /* 0x000000000e2c72ca */ /* 0x000fe200000e0000 */
[----:B------:R-:W-:-:S05]  /*f000*/  IMAD R14, R17, 0x600, R0 ;  /* 0x00000600110e7824 */ /* 0x000fca00078e0200 */
[----:B------:R-:W-:-:S13]  /*f010*/  R2UR UR14, R14 ;  /* 0x000000000e0e72ca */ /* 0x000fda00000e0000 */
[----:B------:R-:W-:Y:S01]  /*f020*/  HGMMA.64x96x16.F32 R88, gdesc[UR12].tnspB, R88, gsb0 ;  /* 0x416000000c5879f0 */ /* 0x000fe20008000858 */
[----:B------:R-:W-:Y:S01]  /*f030*/  R2UR UR40, R20 ;  /* 0x00000000142872ca */ /* 0x000fe200000e0000 */
[----:B------:R-:W-:-:S05]  /*f040*/  VIADD R20, R14, 0x40 ;  /* 0x000000400e147836 */ /* 0x000fca0000000000 */
[----:B------:R-:W-:Y:S01]  /*f050*/  R2UR UR18, R20 ;  /* 0x00000000141272ca */ /* 0x000fe200000e0000 */
[----:B------:R-:W-:Y:S01]  /*f060*/  VIADD R20, R14, 0x80 ;  /* 0x000000800e147836 */ /* 0x000fe20000000000 */
[----:B------:R-:W-:Y:S01]  /*f070*/  R2UR UR23, R21 ;  /* 0x00000000151772ca */ /* 0x000fe200000e0000 */
[----:B------:R-:W-:Y:S02]  /*f080*/  WARPGROUP.DEPBAR.LE gsb0, 0x0 ;  /* 0x00008000000079c5 */ /* 0x000fe40000010000 */
[----:B------:R-:W-:-:S08]  /*f090*/  WARPGROUP.ARRIVE ;  /* 0x00000000000079c5 */ /* 0x000fd00000000000 */
        /* <DEDUP_REMOVED lines=36> */
[----:B------:R-:W-:Y:S03]  /*f2e0*/  HGMMA.64x96x16.F32 R88, gdesc[UR40].tnspB, R88, gsb0 ;  /* 0x41600000285879f0 */ /* 0x000fe60008000858 */
[----:B------:R-:W0:Y:S01]  /*f2f0*/  S2R R154, SR_TID.X ;  /* 0x00000000009a7919 */ /* 0x000e220000002100 */
[----:B------:R-:W-:Y:S02]  /*f300*/  @!P1 IMAD R14, R10, 0x8, R2 ;  /* 0x000000080a0e9824 */ /* 0x000fe400078e0202 */
[----:B------:R-:W-:Y:S02]  /*f310*/  IMAD.U32 R20, RZ, RZ, UR6 ;  /* 0x00000006ff147e24 */ /* 0x000fe4000f8e00ff */
[----:B------:R-:W-:Y:S01]  /*f320*/  @!P1 VIADD R14, R14, 0x2d840 ;  /* 0x0002d8400e0e9836 */ /* 0x000fe20000000000 */
[----:B------:R-:W-:Y:S02]  /*f330*/  WARPGROUP.DEPBAR.LE gsb0, 0x0 ;  /* 0x00008000000079c5 */ /* 0x000fe40000010000 */
[----:B------:R-:W-:-:S06]  /*f340*/  WARPGROUP.ARRIVE ;  /* 0x00000000000079c5 */ /* 0x000fcc0000000000 */
[----:B------:R-:W-:Y:S01]  /*f350*/  HGMMA.64x96x16.F32 R88, gdesc[UR44].tnspB, R88, gsb0 ;  /* 0x416000002c5879f0 */ /* 0x000fe20008000858 */
[----:B0-----:R-:W-:-:S05]  /*f360*/  SHF.R.U32.HI R142, RZ, 0x7, R154 ;  /* 0x00000007ff8e7819 */ /* 0x001fca000001169a */
[----:B------:R-:W-:Y:S02]  /*f370*/  VIADD R0, R142, 0x9 ;  /* 0x000000098e007836 */ /* 0x000fe40000000000 */
[----:B------:R-:W-:-:S05]  /*f380*/  IMAD.SHL.U32 R142, R4, 0x80, RZ ;  /* 0x00000080048e7824 */ /* 0x000fca00078e00ff */
[----:B---3--:R-:W-:Y:S02]  /*f390*/  IADD3 R22, R22, 0x1, -R142 ;  /* 0x0000000116167810 */ /* 0x008fe40007ffe88e */
[----:B------:R-:W-:-:S03]  /*f3a0*/  ISETP.GE.U32.AND P3, PT, R154, 0x180, PT ;  /* 0x000001809a00780c */ /* 0x000fc60003f66070 */
[----:B----4-:R-:W-:Y:S01]  /*f3b0*/  IMAD.IADD R22, R22, 0x1, -R141 ;  /* 0x0000000116167824 */ /* 0x010fe200078e0a8d */
[----:B------:R-:W-:Y:S02]  /*f3c0*/  LOP3.LUT R141, RZ, R20, RZ, 0x33, !PT ;  /* 0x00000014ff8d7212 */ /* 0x000fe400078e33ff */
[----:B------:R-:W-:Y:S01]  /*f3d0*/  SEL R0, R0, 0x9, !P3 ;  /* 0x0000000900007807 */ /* 0x000fe20005800000 */
[----:B------:R-:W-:Y:S01]  /*f3e0*/  IMAD R22, R136, -0x2, R22 ;  /* 0xfffffffe88167824 */ /* 0x000fe200078e0216 */
[----:B------:R-:W-:-:S03]  /*f3f0*/  @!P1 PRMT R14, RZ, 0x654, R14 ;  /* 0x00000654ff0e9816 */ /* 0x000fc6000000000e */
[----:B------:R-:W-:Y:S02]  /*f400*/  IMAD.IADD R141, R141, 0x1, R22 ;  /* 0x000000018d8d7824 */ /* 0x000fe400078e0216 */
[----:B------:R-:W-:-:S04]  /*f410*/  VIADD R22, R22, UR9 ;  /* 0x0000000916167c36 */ /* 0x000fc80008000000 */
[C---:B------:R-:W-:Y:S01]  /*f420*/  IMAD.IADD R21, R155.reuse, 0x1, R22 ;  /* 0x000000019b157824 */ /* 0x040fe200078e0216 */
[----:B------:R-:W-:Y:S02]  /*f430*/  WARPGROUP.DEPBAR.LE gsb0, 0x0 ;  /* 0x00008000000079c5 */ /* 0x000fe40000010000 */
[----:B------:R0:W-:Y:S06]  /*f440*/  BAR.ARV R0, 0x100 ;  /* 0x000400000000751d */ /* 0x0001ec0000002000 */
[----:B------:R1:W-:Y:S01]  /*f450*/  @!P1 SYNCS.ARRIVE.TRANS64.RED.A1T0 RZ, [R14+URZ], RZ ;  /* 0x000000ff0eff99a7 */ /* 0x0003e2000810043f */
[----:B0-----:R-:W-:Y:S01]  /*f460*/  IMAD.IADD R0, R155, 0x1, R141 ;  /* 0x000000019b007824 */ /* 0x001fe200078e028d */
[----:B-1----:R-:W-:Y:S06]  /*f470*/  @!P2 BRA `(.L_x_9499) ;  /* 0x000000000058a947 */ /* 0x002fec0003800000 */
        /* <DEDUP_REMOVED lines=11> */
.L_x_9501:
[----:B------:R-:W-:-:S05]  /*f530*/  IMAD.U32 R154, RZ, RZ, UR4 ;  /* 0x00000004ff9a7e24 */ /* 0x000fca000f8e00ff */
[----:B------:R-:W-:-:S13]  /*f540*/  ISETP.NE.AND P3, PT, R154, 0x1, PT ;  /* 0x000000019a00780c */ /* 0x000fda0003f65270 */
[----:B------:R-:W0:Y:S02]  /*f550*/  @P3 LDC.64 R14, c[0x0][0x9e8] ;  /* 0x00027a00ff0e3b82 */ /* 0x000e240000000a00 */
[----:B0-----:R-:W-:-:S04]  /*f560*/  @P3 IMAD.HI.U32 R156, R8, R14, RZ ;  /* 0x0000000e089c3227 */ /* 0x001fc800078e00ff */
[----:B------:R-:W-:Y:S01]  /*f570*/  IMAD.MOV.U32 R14, RZ, RZ, R8 ;  /* 0x000000ffff0e7224 */ /* 0x000fe200078e0008 */
[----:B------:R-:W-:-:S07]  /*f580*/  @P3 SHF.R.U32.HI R14, RZ, R15, R156 ;  /* 0x0000000fff0e3219 */ /* 0x000fce000001169c */
.L_x_9502:
[----:B------:R-:W-:Y:S05]  /*f590*/  BSYNC B0 ;  /* 0x0000000000007941 */ /* 0x000fea0003800000 */
.L_x_9500:
[----:B------:R-:W-:-:S04]  /*f5a0*/  IMAD R14, R14, R154, -R142 ;  /* 0x0000009a0e0e7224 */ /* 0x000fc800078e0a8e */
[----:B------:R-:W-:-:S05]  /*f5b0*/  IMAD R14, R136, -0x2, R14 ;  /* 0xfffffffe880e7824 */ /* 0x000fca00078e020e */
[----:B------:R-:W-:Y:S02]  /*f5c0*/  VIMNMX R0, R0, R14, !PT ;  /* 0x0000000e00007248 */ /* 0x000fe40007fe0100 */
[----:B------:R-:W-:-:S07]  /*f5d0*/  VIADDMNMX R21, R14, R154, R21, PT ;  /* 0x0000009a0e157246 */ /* 0x000fce0003800115 */
.L_x_9499:
[----:B------:R-:W2:Y:S01]  /*f5e0*/  LDL R14, [R1+0x4] ;  /* 0x00000400010e7983 */ /* 0x000ea20000100800 */
        /* <DEDUP_REMOVED lines=96> */
[----:B------:R-:W-:Y:S01]  /*fbf0*/  FSEL R85, R85, -INF , !P4 ;  /* 0xff80000055557808 */ /* 0x000fe20006000000 */
[----:B--2---:R-:W-:-:S02]  /*fc00*/  IMAD.IADD R22, R14, 0x1, R22 ;  /* 0x000000010e167824 */ /* 0x004fc400078e0216 */
[----:B------:R-:W-:Y:S01]  /*fc10*/  IMAD.IADD R141, R14, 0x1, R141 ;  /* 0x000000010e8d7824 */ /* 0x000fe200078e028d */
        /* <DEDUP_REMOVED lines=12> */
.L_x_9505:
[----:B------:R-:W-:-:S05]  /*fce0*/  IMAD.U32 R0, RZ, RZ, UR4 ;  /* 0x00000004ff007e24 */ /* 0x000fca000f8e00ff */
[----:B------:R-:W-:-:S13]  /*fcf0*/  ISETP.NE.AND P4, PT, R0, 0x1, PT ;  /* 0x000000010000780c */ /* 0x000fda0003f85270 */
[----:B------:R-:W0:Y:S02]  /*fd00*/  @P4 LDC.64 R14, c[0x0][0x9e8] ;  /* 0x00027a00ff0e4b82 */ /* 0x000e240000000a00 */
[----:B0-----:R-:W-:-:S04]  /*fd10*/  @P4 IMAD.HI.U32 R21, R9, R14, RZ ;  /* 0x0000000e09154227 */ /* 0x001fc800078e00ff */
[----:B------:R-:W-:Y:S01]  /*fd20*/  IMAD.MOV.U32 R14, RZ, RZ, R9 ;  /* 0x000000ffff0e7224 */ /* 0x000fe200078e0009 */
[----:B------:R-:W-:-:S07]  /*fd30*/  @P4 SHF.R.U32.HI R14, RZ, R15, R21 ;  /* 0x0000000fff0e4219 */ /* 0x000fce0000011615 */
.L_x_9506:
[----:B------:R-:W-:Y:S05]  /*fd40*/  BSYNC B0 ;  /* 0x0000000000007941 */ /* 0x000fea0003800000 */
.L_x_9504:
[----:B------:R-:W-:-:S04]  /*fd50*/  IMAD R142, R14, R0, -R142 ;  /* 0x000000000e8e7224 */ /* 0x000fc800078e0a8e */
[----:B------:R-:W-:-:S05]  /*fd60*/  IMAD R142, R136, -0x2, R142 ;  /* 0xfffffffe888e7824 */ /* 0x000fca00078e028e */
[----:B------:R-:W-:Y:S02]  /*fd70*/  VIMNMX R141, R141, R142, !PT ;  /* 0x0000008e8d8d7248 */ /* 0x000fe40007fe0100 */
[----:B------:R-:W-:-:S07]  /*fd80*/  VIADDMNMX R22, R142, R0, R22, PT ;  /* 0x000000008e167246 */ /* 0x000fce0003800116 */
.L_x_9503:
[----:B------:R-:W-:Y:S01]  /*fd90*/  @!P1 IMAD R0, R17, 0x8, R2 ;  /* 0x0000000811009824 */ /* 0x000fe200078e0202 */
[----:B------:R-:W2:Y:S03]  /*fda0*/  LDL R142, [R1+0x28] ;  /* 0x00002800018e7983 */ /* 0x000ea60000100800 */
[----:B------:R-:W-:-:S05]  /*fdb0*/  @!P1 VIADD R0, R0, 0x2d860 ;  /* 0x0002d86000009836 */ /* 0x000fca0000000000 */
[----:B------:R-:W-:-:S04]  /*fdc0*/  @!P1 PRMT R0, RZ, 0x654, R0 ;  /* 0x00000654ff009816 */ /* 0x000fc80000000000 */
[----:B------:R0:W-:Y:S02]  /*fdd0*/  @!P1 SYNCS.ARRIVE.TRANS64.RED.A1T0 RZ, [R0+URZ], RZ ;  /* 0x000000ff00ff99a7 */ /* 0x0001e4000810043f */
[----:B0-----:R-:W-:-:S04]  /*fde0*/  FMNMX.FTZ R0, R24, R3, !PT ;  /* 0x0000000318007209 */ /* 0x001fc80007810000 */
        /* <DEDUP_REMOVED lines=34> */
[----:B0-----:R-:W-:Y:S02]  /*10010*/  FMNMX.FTZ R14, R14, R0, !PT ;  /* 0x000000000e0e7209 */ /* 0x001fe40007810000 */
[----:B------:R-:W0:Y:S02]  /*10020*/  LDC R0, c[0x0][0x988] ;  /* 0x00026200ff007b82 */ /* 0x000e240000000800 */
[----:B------:R-:W-:-:S04]  /*10030*/  FSETP.NEU.FTZ.AND P4, PT, R14, -INF , PT ;  /* 0xff8000000e00780b */ /* 0x000fc80003f9d000 */
[----:B------:R-:W-:-:S05]  /*10040*/  FSEL R15, R14, RZ, P4 ;  /* 0x000000ff0e0f7208 */ /* 0x000fca0002000000 */
[----:B------:R-:W-:Y:S01]  /*10050*/  FADD.FTZ R15, -R15, R3 ;  /* 0x000000030f0f7221 */ /* 0x000fe20000010100 */
[----:B0-----:R-:W-:-:S03]  /*10060*/  FMUL.FTZ R3, R14, R0 ;  /* 0x000000000e037220 */ /* 0x001fc60000410000 */
[-C--:B------:R-:W-:Y:S02]  /*10070*/  FMUL.FTZ R15, R15, R0.reuse ;  /* 0x000000000f0f7220 */ /* 0x080fe40000410000 */
[----:B------:R-:W-:Y:S02]  /*10080*/  FSEL R3, R3, RZ, P4 ;  /* 0x000000ff03037208 */ /* 0x000fe40002000000 */
[----:B------:R-:W-:Y:S02]  /*10090*/  ISETP.GT.AND P4, PT, R141, 0x1, P3 ;  /* 0x000000018d00780c */ /* 0x000fe40001f84270 */
[----:B------:R-:W-:Y:S01]  /*100a0*/  MUFU.EX2 R15, R15 ;  /* 0x0000000f000f7308 */ /* 0x000fe20000000800 */
[-CC-:B------:R-:W-:Y:S01]  /*100b0*/  FFMA.FTZ R24, R24, R0.reuse, -R3.reuse ;  /* 0x0000000018187223 */ /* 0x180fe20000010803 */
[----:B------:R-:W-:Y:S01]  /*100c0*/  ISETP.LT.OR P5, PT, R22, 0x2, P4 ;  /* 0x000000021600780c */ /* 0x000fe200027a1670 */
[-CC-:B------:R-:W-:Y:S01]  /*100d0*/  FFMA.FTZ R25, R25, R0.reuse, -R3.reuse ;  /* 0x0000000019197223 */ /* 0x180fe20000010803 */
[----:B------:R-:W-:Y:S01]  /*100e0*/  ISETP.GT.AND P4, PT, R141, 0x8, P3 ;  /* 0x000000088d00780c */ /* 0x000fe20001f84270 */
[----:B------:R-:W-:Y:S01]  /*100f0*/  FFMA.FTZ R28, R28, R0, -R3 ;  /* 0x000000001c1c7223 */ /* 0x000fe20000010803 */
[----:B------:R-:W-:-:S02]  /*10100*/  FSEL R27, R27, -INF , !P5 ;  /* 0xff8000001b1b7808 */ /* 0x000fc40006800000 */
[----:B------:R-:W0:Y:S01]  /*10110*/  MUFU.EX2 R24, R24 ;  /* 0x0000001800187308 */ /* 0x000e220000000800 */
[----:B------:R-:W-:Y:S01]  /*10120*/  ISETP.GT.AND P5, PT, R141, 0x9, P3 ;  /* 0x000000098d00780c */ /* 0x000fe20001fa4270 */
[-CC-:B------:R-:W-:Y:S01]  /*10130*/  FFMA.FTZ R29, R29, R0.reuse, -R3.reuse ;  /* 0x000000001d1d7223 */ /* 0x180fe20000010803 */
[----:B------:R-:W-:Y:S01]  /*10140*/  ISETP.LT.OR P4, PT, R22, 0x9, P4 ;  /* 0x000000091600780c */ /* 0x000fe20002781670 */
[-CC-:B------:R-:W-:Y:S01]  /*10150*/  FFMA.FTZ R32, R32, R0.reuse, -R3.reuse ;  /* 0x0000000020207223 */ /* 0x180fe20000010803 */
[----:B------:R-:W-:Y:S01]  /*10160*/  ISETP.LT.OR P5, PT, R22, 0xa, P5 ;  /* 0x0000000a1600780c */ /* 0x000fe20002fa1670 */
[-CC-:B------:R-:W-:Y:S01]  /*10170*/  FFMA.FTZ R33, R33, R0.reuse, -R3.reuse ;  /* 0x0000000021217223 */ /* 0x180fe20000010803 */
[----:B------:R-:W-:Y:S01]  /*10180*/  FSEL R30, R30, -INF , !P4 ;  /* 0xff8000001e1e7808 */ /* 0x000fe20006000000 */
[----:B------:R-:W1:Y:S01]  /*10190*/  MUFU.EX2 R17, R25 ;  /* 0x0000001900117308 */ /* 0x000e620000000800 */
[----:B------:R-:W-:Y:S01]  /*101a0*/  FSEL R31, R31, -INF , !P5 ;  /* 0xff8000001f1f7808 */ /* 0x000fe20006800000 */
[-CC-:B------:R-:W-:Y:S01]  /*101b0*/  FFMA.FTZ R36, R36, R0.reuse, -R3.reuse ;  /* 0x0000000024247223 */ /* 0x180fe20000010803 */
[----:B------:R-:W-:Y:S01]  /*101c0*/  ISETP.GT.AND P5, PT, R141, 0x11, P3 ;  /* 0x000000118d00780c */ /* 0x000fe20001fa4270 */
[-CC-:B------:R-:W-:Y:S01]  /*101d0*/  FFMA.FTZ R37, R37, R0.reuse, -R3.reuse ;  /* 0x0000000025257223 */ /* 0x180fe20000010803 */
[----:B------:R-:W-:Y:S01]  /*101e0*/  ISETP.GT.AND P4, PT, R141, 0x10, P3 ;  /* 0x000000108d00780c */ /* 0x000fe20001f84270 */
[-CC-:B------:R-:W-:Y:S01]  /*101f0*/  FFMA.FTZ R40, R40, R0.reuse, -R3.reuse ;  /* 0x0000000028287223 */ /* 0x180fe20000010803 */
[C---:B------:R-:W-:Y:S01]  /*10200*/  ISETP.LT.OR P5, PT, R22.reuse, 0x12, P5 ;  /* 0x000000121600780c */ /* 0x040fe20002fa1670 */
[----:B------:R-:W-:Y:S01]  /*10210*/  MUFU.EX2 R29, R29 ;  /* 0x0000001d001d7308 */ /* 0x000fe20000000800 */
[----:B------:R-:W-:Y:S01]  /*10220*/  ISETP.LT.OR P4, PT, R22, 0x11, P4 ;  /* 0x000000111600780c */ /* 0x000fe20002781670 */
[----:B0-----:R-:W-:Y:S01]  /*10230*/  FFMA.FTZ R5, R15, R5, R24 ;  /* 0x000000050f057223 */ /* 0x001fe20000010018 */
[----:B------:R-:W-:Y:S01]  /*10240*/  FSEL R35, R35, -INF , !P5 ;  /* 0xff80000023237808 */ /* 0x000fe20006800000 */
[-CC-:B------:R-:W-:Y:S01]  /*10250*/  FFMA.FTZ R41, R41, R0.reuse, -R3.reuse ;  /* 0x0000000029297223 */ /* 0x180fe20000010803 */
[----:B------:R-:W-:Y:S01]  /*10260*/  ISETP.GT.AND P5, PT, R141, 0x19, P3 ;  /* 0x000000198d00780c */ /* 0x000fe20001fa4270 */
[-C--:B------:R-:W-:Y:S01]  /*10270*/  FFMA.FTZ R44, R44, R0.reuse, -R3 ;  /* 0x000000002c2c7223 */ /* 0x080fe20000010803 */
[----:B------:R-:W-:Y:S01]  /*10280*/  FSEL R34, R34, -INF , !P4 ;  /* 0xff80000022227808 */ /* 0x000fe20006000000 */
[----:B------:R-:W-:Y:S01]  /*10290*/  MUFU.EX2 R33, R33 ;  /* 0x0000002100217308 */ /* 0x000fe20000000800 */
[----:B------:R-:W-:Y:S01]  /*102a0*/  ISETP.LT.OR P5, PT, R22, 0x1a, P5 ;  /* 0x0000001a1600780c */ /* 0x000fe20002fa1670 */
[----:B-1----:R-:W-:Y:S01]  /*102b0*/  FADD.FTZ R5, R17, R5 ;  /* 0x0000000511057221 */ /* 0x002fe20000010000 */
[----:B------:R-:W-:Y:S01]  /*102c0*/  ISETP.GT.AND P4, PT, R141, 0x18, P3 ;  /* 0x000000188d00780c */ /* 0x000fe20001f84270 */
[-CC-:B------:R-:W-:Y:S01]  /*102d0*/  FFMA.FTZ R45, R45, R0.reuse, -R3.reuse ;  /* 0x000000002d2d7223 */ /* 0x180fe20000010803 */
[----:B------:R-:W-:Y:S01]  /*102e0*/  FSEL R39, R39, -INF , !P5 ;  /* 0xff80000027277808 */ /* 0x000fe20006800000 */
[--C-:B------:R-:W-:Y:S01]  /*102f0*/  FFMA.FTZ R48, R48, R0, -R3.reuse ;  /* 0x0000000030307223 */ /* 0x100fe20000010803 */
[----:B------:R-:W-:Y:S01]  /*10300*/  ISETP.GT.AND P5, PT, R141, 0x21, P3 ;  /* 0x000000218d00780c */ /* 0x000fe20001fa4270 */
[----:B------:R-:W-:Y:S01]  /*10310*/  MUFU.EX2 R37, R37 ;  /* 0x0000002500257308 */ /* 0x000fe20000000800 */
[----:B------:R-:W-:Y:S01]  /*10320*/  F2FP.F16.F32.PACK_AB R24, R17, R24 ;  /* 0x000000181118723e */ /* 0x000fe200000000ff */
[-CC-:B------:R-:W-:Y:S01]  /*10330*/  FFMA.FTZ R49, R49, R0.reuse, -R3.reuse ;  /* 0x0000000031317223 */ /* 0x180fe20000010803 */
[----:B------:R-:W-:Y:S01]  /*10340*/  ISETP.LT.OR P5, PT, R22, 0x22, P5 ;  /* 0x000000221600780c */ /* 0x000fe20002fa1670 */
[-CC-:B------:R-:W-:Y:S01]  /*10350*/  FFMA.FTZ R52, R52, R0.reuse, -R3.reuse ;  /* 0x0000000034347223 */ /* 0x180fe20000010803 */
[----:B------:R-:W-:Y:S01]  /*10360*/  ISETP.LT.OR P4, PT, R22, 0x19, P4 ;  /* 0x000000191600780c */ /* 0x000fe20002781670 */
[-CC-:B------:R-:W-:Y:S01]  /*10370*/  FFMA.FTZ R53, R53, R0.reuse, -R3.reuse ;  /* 0x0000000035357223 */ /* 0x180fe20000010803 */
[----:B------:R-:W-:Y:S01]  /*10380*/  FSEL R43, R43, -INF , !P5 ;  /* 0xff8000002b2b7808 */ /* 0x000fe20006800000 */
[----:B------:R-:W-:Y:S01]  /*10390*/  MUFU.EX2 R40, R40 ;  /* 0x0000002800287308 */ /* 0x000fe20000000800 */
[----:B------:R-:W-:Y:S01]  /*103a0*/  ISETP.GT.AND P5, PT, R141, 0x29, P3 ;  /* 0x000000298d00780c */ /* 0x000fe20001fa4270 */
[-CC-:B------:R-:W-:Y:S01]  /*103b0*/  FFMA.FTZ R56, R56, R0.reuse, -R3.reuse ;  /* 0x0000000038387223 */ /* 0x180fe20000010803 */
[----:B------:R-:W-:Y:S01]  /*103c0*/  FSEL R38, R38, -INF , !P4 ;  /* 0xff80000026267808 */ /* 0x000fe20006000000 */
[-CC-:B------:R-:W-:Y:S01]  /*103d0*/  FFMA.FTZ R57, R57, R0.reuse, -R3.reuse ;  /* 0x0000000039397223 */ /* 0x180fe20000010803 */
[----:B------:R-:W-:Y:S01]  /*103e0*/  ISETP.LT.OR P5, PT, R22, 0x2a, P5 ;  /* 0x0000002a1600780c */ /* 0x000fe20002fa1670 */
[-CC-:B------:R-:W-:Y:S01]  /*103f0*/  FFMA.FTZ R60, R60, R0.reuse, -R3.reuse ;  /* 0x000000003c3c7223 */ /* 0x180fe20000010803 */
[----:B------:R-:W-:Y:S01]  /*10400*/  ISETP.GT.AND P4, PT, R141, 0x20, P3 ;  /* 0x000000208d00780c */ /* 0x000fe20001f84270 */
[----:B------:R-:W-:Y:S01]  /*10410*/  MUFU.EX2 R41, R41 ;  /* 0x0000002900297308 */ /* 0x000fe20000000800 */
[----:B------:R-:W-:Y:S01]  /*10420*/  FSEL R47, R47, -INF , !P5 ;  /* 0xff8000002f2f7808 */ /* 0x000fe20006800000 */
[-CC-:B------:R-:W-:Y:S01]  /*10430*/  FFMA.FTZ R61, R61, R0.reuse, -R3.reuse ;  /* 0x000000003d3d7223 */ /* 0x180fe20000010803 */
[----:B------:R-:W-:Y:S01]  /*10440*/  ISETP.GT.AND P5, PT, R141, 0x31, P3 ;  /* 0x000000318d00780c */ /* 0x000fe20001fa4270 */
        /* <DEDUP_REMOVED lines=9> */
[C---:B------:R-:W-:Y:S01]  /*104e0*/  ISETP.GT.AND P5, PT, R141.reuse, 0x39, P3 ;  /* 0x000000398d00780c */ /* 0x040fe20001fa4270 */
[-CC-:B------:R-:W-:Y:S01]  /*104f0*/  FFMA.FTZ R72, R72, R0.reuse, -R3.reuse ;  /* 0x0000000048487223 */ /* 0x180fe20000010803 */
[----:B------:R-:W-:Y:S01]  /*10500*/  ISETP.GT.AND P4, PT, R141, 0x28, P3 ;  /* 0x000000288d00780c */ /* 0x000fe20001f84270 */
[----:B------:R-:W-:Y:S01]  /*10510*/  MUFU.EX2 R45, R45 ;  /* 0x0000002d002d7308 */ /* 0x000fe20000000800 */
[C---:B------:R-:W-:Y:S01]  /*10520*/  ISETP.LT.OR P5, PT, R22.reuse, 0x3a, P5 ;  /* 0x0000003a1600780c */ /* 0x040fe20002fa1670 */
[-CC-:B------:R-:W-:Y:S01]  /*10530*/  FFMA.FTZ R73, R73, R0.reuse, -R3.reuse ;  /* 0x0000000049497223 */ /* 0x180fe20000010803 */
[----:B------:R-:W-:Y:S01]  /*10540*/  ISETP.LT.OR P4, PT, R22, 0x29, P4 ;  /* 0x000000291600780c */ /* 0x000fe20002781670 */
[-CC-:B------:R-:W-:Y:S01]  /*10550*/  FFMA.FTZ R76, R76, R0.reuse, -R3.reuse ;  /* 0x000000004c4c7223 */ /* 0x180fe20000010803 */
[----:B------:R-:W-:Y:S01]  /*10560*/  FSEL R55, R55, -INF , !P5 ;  /* 0xff80000037377808 */ /* 0x000fe20006800000 */
[-CC-:B------:R-:W-:Y:S01]  /*10570*/  FFMA.FTZ R77, R77, R0.reuse, -R3.reuse ;  /* 0x000000004d4d7223 */ /* 0x180fe20000010803 */
[----:B------:R-:W-:Y:S01]  /*10580*/  ISETP.GT.AND P5, PT, R141, 0x41, P3 ;  /* 0x000000418d00780c */ /* 0x000fe20001fa4270 */
[----:B------:R-:W-:Y:S01]  /*10590*/  MUFU.EX2 R49, R49 ;  /* 0x0000003100317308 */ /* 0x000fe20000000800 */
[----:B------:R-:W-:Y:S01]  /*105a0*/  FSEL R46, R46, -INF , !P4 ;  /* 0xff8000002e2e7808 */ /* 0x000fe20006000000 */
[-CC-:B------:R-:W-:Y:S01]  /*105b0*/  FFMA.FTZ R80, R80, R0.reuse, -R3.reuse ;  /* 0x0000000050507223 */ /* 0x180fe20000010803 */
[----:B------:R-:W-:Y:S01]  /*105c0*/  ISETP.LT.OR P5, PT, R22, 0x42, P5 ;  /* 0x000000421600780c */ /* 0x000fe20002fa1670 */
[-CC-:B------:R-:W-:Y:S01]  /*105d0*/  FFMA.FTZ R81, R81, R0.reuse, -R3.reuse ;  /* 0x0000000051517223 */ /* 0x180fe20000010803 */
[----:B------:R-:W-:Y:S01]  /*105e0*/  ISETP.GT.AND P4, PT, R141, 0x30, P3 ;  /* 0x000000308d00780c */ /* 0x000fe20001f84270 */
[-CC-:B------:R-:W-:Y:S01]  /*105f0*/  FFMA.FTZ R84, R84, R0.reuse, -R3.reuse ;  /* 0x0000000054547223 */ /* 0x180fe20000010803 */
[----:B------:R-:W-:Y:S01]  /*10600*/  FSEL R59, R59, -INF , !P5 ;  /* 0xff8000003b3b7808 */ /* 0x000fe20006800000 */
[----:B------:R-:W-:Y:S01]  /*10610*/  MUFU.EX2 R52, R52 ;  /* 0x0000003400347308 */ /* 0x000fe20000000800 */
[----:B------:R-:W-:Y:S01]  /*10620*/  ISETP.GT.AND P5, PT, R141, 0x49, P3 ;  /* 0x000000498d00780c */ /* 0x000fe20001fa4270 */
[----:B------:R-:W-:Y:S01]  /*10630*/  FFMA.FTZ R3, R85, R0, -R3 ;  /* 0x0000000055037223 */ /* 0x000fe20000010803 */
[----:B------:R-:W-:-:S02]  /*10640*/  ISETP.LT.OR P4, PT, R22, 0x31, P4 ;  /* 0x000000311600780c */ /* 0x000fc40002781670 */
[----:B------:R-:W-:Y:S02]  /*10650*/  ISETP.LT.OR P5, PT, R22, 0x4a, P5 ;  /* 0x0000004a1600780c */ /* 0x000fe40002fa1670 */
[----:B------:R-:W-:Y:S01]  /*10660*/  FSEL R50, R50, -INF , !P4 ;  /* 0xff80000032327808 */ /* 0x000fe20006000000 */
[----:B------:R-:W-:Y:S01]  /*10670*/  MUFU.EX2 R53, R53 ;  /* 0x0000003500357308 */ /* 0x000fe20000000800 */
[----:B------:R-:W-:Y:S02]  /*10680*/  FSEL R63, R63, -INF , !P5 ;  /* 0xff8000003f3f7808 */ /* 0x000fe40006800000 */
[C---:B------:R-:W-:Y:S02]  /*10690*/  ISETP.GT.AND P5, PT, R141.reuse, 0x51, P3 ;  /* 0x000000518d00780c */ /* 0x040fe40001fa4270 */
[----:B------:R-:W-:Y:S02]  /*106a0*/  ISETP.GT.AND P4, PT, R141, 0x38, P3 ;  /* 0x000000388d00780c */ /* 0x000fe40001f84270 */
[C---:B------:R-:W-:Y:S01]  /*106b0*/  ISETP.LT.OR P5, PT, R22.reuse, 0x52, P5 ;  /* 0x000000521600780c */ /* 0x040fe20002fa1670 */
[----:B------:R-:W-:Y:S01]  /*106c0*/  MUFU.EX2 R56, R56 ;  /* 0x0000003800387308 */ /* 0x000fe20000000800 */
[----:B------:R-:W-:-:S02]  /*106d0*/  ISETP.LT.OR P4, PT, R22, 0x39, P4 ;  /* 0x000000391600780c */ /* 0x000fc40002781670 */
[----:B------:R-:W-:Y:S02]  /*106e0*/  FSEL R67, R67, -INF , !P5 ;  /* 0xff80000043437808 */ /* 0x000fe40006800000 */
[C---:B------:R-:W-:Y:S02]  /*106f0*/  ISETP.GT.AND P5, PT, R141.reuse, 0x59, P3 ;  /* 0x000000598d00780c */ /* 0x040fe40001fa4270 */
[----:B------:R-:W-:Y:S01]  /*10700*/  FSEL R54, R54, -INF , !P4 ;  /* 0xff80000036367808 */ /* 0x000fe20006000000 */
[----:B------:R-:W-:Y:S01]  /*10710*/  MUFU.EX2 R57, R57 ;  /* 0x0000003900397308 */ /* 0x000fe20000000800 */
[----:B------:R-:W-:Y:S02]  /*10720*/  ISETP.LT.OR P5, PT, R22, 0x5a, P5 ;  /* 0x0000005a1600780c */ /* 0x000fe40002fa1670 */
[----:B------:R-:W-:Y:S02]  /*10730*/  ISETP.GT.AND P4, PT, R141, 0x40, P3 ;  /* 0x000000408d00780c */ /* 0x000fe40001f84270 */
[----:B------:R-:W-:-:S02]  /*10740*/  FSEL R71, R71, -INF , !P5 ;  /* 0xff80000047477808 */ /* 0x000fc40006800000 */
[----:B------:R-:W-:Y:S01]  /*10750*/  ISETP.GT.AND P5, PT, R141, 0x61, P3 ;  /* 0x000000618d00780c */ /* 0x000fe20001fa4270 */
[----:B------:R-:W-:Y:S01]  /*10760*/  MUFU.EX2 R60, R60 ;  /* 0x0000003c003c7308 */ /* 0x000fe20000000800 */
[C---:B------:R-:W-:Y:S02]  /*10770*/  ISETP.LT.OR P4, PT, R22.reuse, 0x41, P4 ;  /* 0x000000411600780c */ /* 0x040fe40002781670 */
[----:B------:R-:W-:Y:S02]  /*10780*/  ISETP.LT.OR P5, PT, R22, 0x62, P5 ;  /* 0x000000621600780c */ /* 0x000fe40002fa1670 */
[----:B------:R-:W-:Y:S02]  /*10790*/  FSEL R58, R58, -INF , !P4 ;  /* 0xff8000003a3a7808 */ /* 0x000fe40006000000 */
[----:B------:R-:W-:Y:S01]  /*107a0*/  FSEL R75, R75, -INF , !P5 ;  /* 0xff8000004b4b7808 */ /* 0x000fe20006800000 */
[----:B------:R-:W-:Y:S01]  /*107b0*/  MUFU.EX2 R61, R61 ;  /* 0x0000003d003d7308 */ /* 0x000fe20000000800 */
[----:B------:R-:W-:-:S02]  /*107c0*/  ISETP.GT.AND P5, PT, R141, 0x69, P3 ;  /* 0x000000698d00780c */ /* 0x000fc40001fa4270 */
[----:B------:R-:W-:Y:S02]  /*107d0*/  ISETP.GT.AND P4, PT, R141, 0x48, P3 ;  /* 0x000000488d00780c */ /* 0x000fe40001f84270 */
[C---:B------:R-:W-:Y:S02]  /*107e0*/  ISETP.LT.OR P5, PT, R22.reuse, 0x6a, P5 ;  /* 0x0000006a1600780c */ /* 0x040fe40002fa1670 */
[----:B------:R-:W-:Y:S01]  /*107f0*/  ISETP.LT.OR P4, PT, R22, 0x49, P4 ;  /* 0x000000491600780c */ /* 0x000fe20002781670 */
[----:B------:R-:W-:Y:S01]  /*10800*/  MUFU.EX2 R64, R64 ;  /* 0x0000004000407308 */ /* 0x000fe20000000800 */
[----:B------:R-:W-:Y:S02]  /*10810*/  FSEL R79, R79, -INF , !P5 ;  /* 0xff8000004f4f7808 */ /* 0x000fe40006800000 */
[----:B------:R-:W-:Y:S02]  /*10820*/  ISETP.GT.AND P5, PT, R141, RZ, P3 ;  /* 0x000000ff8d00720c */ /* 0x000fe40001fa4270 */
[----:B------:R-:W-:-:S02]  /*10830*/  FSEL R62, R62, -INF , !P4 ;  /* 0xff8000003e3e7808 */ /* 0x000fc40006000000 */
[----:B------:R-:W-:Y:S01]  /*10840*/  ISETP.LT.OR P5, PT, R22, 0x1, P5 ;  /* 0x000000011600780c */ /* 0x000fe20002fa1670 */
[----:B------:R-:W-:Y:S01]  /*10850*/  MUFU.EX2 R65, R65 ;  /* 0x0000004100417308 */ /* 0x000fe20000000800 */
[----:B------:R-:W-:Y:S02]  /*10860*/  ISETP.GT.AND P4, PT, R141, 0x50, P3 ;  /* 0x000000508d00780c */ /* 0x000fe40001f84270 */
[----:B------:R-:W-:Y:S02]  /*10870*/  FSEL R25, R26, -INF , !P5 ;  /* 0xff8000001a197808 */ /* 0x000fe40006800000 */
[----:B------:R-:W-:Y:S02]  /*10880*/  ISETP.LT.OR P4, PT, R22, 0x51, P4 ;  /* 0x000000511600780c */ /* 0x000fe40002781670 */
[----:B------:R-:W-:Y:S01]  /*10890*/  FMNMX.FTZ R17, R25, R6, !PT ;  /* 0x0000000619117209 */ /* 0x000fe20007810000 */
[----:B------:R-:W0:Y:S01]  /*108a0*/  MUFU.EX2 R26, R28 ;  /* 0x0000001c001a7308 */ /* 0x000e220000000800 */
[----:B------:R-:W-:-:S02]  /*108b0*/  FSEL R66, R66, -INF , !P4 ;  /* 0xff80000042427808 */ /* 0x000fc40006000000 */
[----:B------:R-:W-:Y:S02]  /*108c0*/  FMNMX.FTZ R17, R27, R17, !PT ;  /* 0x000000111b117209 */ /* 0x000fe40007810000 */
[----:B------:R-:W-:Y:S02]  /*108d0*/  ISETP.GT.AND P4, PT, R141, 0x58, P3 ;  /* 0x000000588d00780c */ /* 0x000fe40001f84270 */
[----:B------:R-:W-:Y:S01]  /*108e0*/  FMNMX.FTZ R17, R30, R17, !PT ;  /* 0x000000111e117209 */ /* 0x000fe20007810000 */
[----:B------:R-:W-:Y:S01]  /*108f0*/  MUFU.EX2 R68, R68 ;  /* 0x0000004400447308 */ /* 0x000fe20000000800 */
[----:B------:R-:W-:Y:S02]  /*10900*/  ISETP.LT.OR P4, PT, R22, 0x59, P4 ;  /* 0x000000591600780c */ /* 0x000fe40002781670 */
[----:B------:R-:W-:Y:S02]  /*10910*/  FMNMX.FTZ R17, R31, R17, !PT ;  /* 0x000000111f117209 */ /* 0x000fe40007810000 */
[----:B------:R-:W-:-:S02]  /*10920*/  FSEL R70, R70, -INF , !P4 ;  /* 0xff80000046467808 */ /* 0x000fc40006000000 */
[----:B------:R-:W-:Y:S01]  /*10930*/  FMNMX.FTZ R17, R34, R17, !PT ;  /* 0x0000001122117209 */ /* 0x000fe20007810000 */
[----:B------:R-:W-:Y:S01]  /*10940*/  MUFU.EX2 R69, R69 ;  /* 0x0000004500457308 */ /* 0x000fe20000000800 */
[----:B------:R-:W-:Y:S01]  /*10950*/  ISETP.GT.AND P4, PT, R141, 0x60, P3 ;  /* 0x000000608d00780c */ /* 0x000fe20001f84270 */
[----:B0-----:R-:W-:Y:S01]  /*10960*/  FADD.FTZ R5, R26, R5 ;  /* 0x000000051a057221 */ /* 0x001fe20000010000 */
[----:B------:R-:W-:Y:S02]  /*10970*/  FMNMX.FTZ R17, R35, R17, !PT ;  /* 0x0000001123117209 */ /* 0x000fe40007810000 */
[----:B------:R-:W-:Y:S02]  /*10980*/  ISETP.LT.OR P4, PT, R22, 0x61, P4 ;  /* 0x000000611600780c */ /* 0x000fe40002781670 */
[----:B------:R-:W-:Y:S01]  /*10990*/  FMNMX.FTZ R17, R38, R17, !PT ;  /* 0x0000001126117209 */ /* 0x000fe20007810000 */
[----:B------:R-:W-:Y:S01]  /*109a0*/  MUFU.EX2 R72, R72 ;  /* 0x0000004800487308 */ /* 0x000fe20000000800 */
        /* <DEDUP_REMOVED lines=10> */
[----:B------:R-:W-:Y:S02]  /*10a50*/  ISETP.GT.AND P4, PT, R141, 0x70, P3 ;  /* 0x000000708d00780c */ /* 0x000fe40001f84270 */
[----:B------:R-:W-:Y:S02]  /*10a60*/  FMNMX.FTZ R17, R47, R17, !PT ;  /* 0x000000112f117209 */ /* 0x000fe40007810000 */
[----:B------:R-:W-:Y:S02]  /*10a70*/  ISETP.LT.OR P4, PT, R22, 0x71, P4 ;  /* 0x000000711600780c */ /* 0x000fe40002781670 */
[----:B------:R-:W-:Y:S01]  /*10a80*/  FMNMX.FTZ R17, R50, R17, !PT ;  /* 0x0000001132117209 */ /* 0x000fe20007810000 */
[----:B------:R-:W-:Y:S01]  /*10a90*/  MUFU.EX2 R77, R77 ;  /* 0x0000004d004d7308 */ /* 0x000fe20000000800 */
[----:B------:R-:W-:-:S02]  /*10aa0*/  FSEL R82, R82, -INF , !P4 ;  /* 0xff80000052527808 */ /* 0x000fc40006000000 */
[----:B------:R-:W-:Y:S02]  /*10ab0*/  FMNMX.FTZ R17, R51, R17, !PT ;  /* 0x0000001133117209 */ /* 0x000fe40007810000 */
[C---:B------:R-:W-:Y:S02]  /*10ac0*/  ISETP.GT.AND P4, PT, R141.reuse, 0x71, P3 ;  /* 0x000000718d00780c */ /* 0x040fe40001f84270 */
[----:B------:R-:W-:Y:S01]  /*10ad0*/  FMNMX.FTZ R17, R54, R17, !PT ;  /* 0x0000001136117209 */ /* 0x000fe20007810000 */
[----:B------:R-:W-:Y:S01]  /*10ae0*/  MUFU.EX2 R80, R80 ;  /* 0x0000005000507308 */ /* 0x000fe20000000800 */
[----:B------:R-:W-:Y:S02]  /*10af0*/  ISETP.GT.AND P5, PT, R141, 0x78, P3 ;  /* 0x000000788d00780c */ /* 0x000fe40001fa4270 */
[----:B------:R-:W-:Y:S02]  /*10b00*/  FMNMX.FTZ R17, R55, R17, !PT ;  /* 0x0000001137117209 */ /* 0x000fe40007810000 */
[----:B------:R-:W-:-:S02]  /*10b10*/  ISETP.LT.OR P4, PT, R22, 0x72, P4 ;  /* 0x000000721600780c */ /* 0x000fc40002781670 */
        /* <DEDUP_REMOVED lines=9> */
[----:B------:R-:W-:Y:S02]  /*10bb0*/  ISETP.LT.OR P3, PT, R22, 0x7a, P3 ;  /* 0x0000007a1600780c */ /* 0x000fe40001f61670 */
[----:B------:R-:W-:Y:S01]  /*10bc0*/  FMNMX.FTZ R17, R66, R17, !PT ;  /* 0x0000001142117209 */ /* 0x000fe20007810000 */
[----:B------:R-:W-:Y:S01]  /*10bd0*/  MUFU.EX2 R3, R3 ;  /* 0x0000000300037308 */ /* 0x000fe20000000800 */
[----:B------:R-:W-:Y:S02]  /*10be0*/  FSEL R86, R86, -INF , !P5 ;  /* 0xff80000056567808 */ /* 0x000fe40006800000 */
[----:B------:R-:W-:Y:S02]  /*10bf0*/  FMNMX.FTZ R17, R67, R17, !PT ;  /* 0x0000001143117209 */ /* 0x000fe40007810000 */
[----:B------:R-:W-:-:S02]  /*10c00*/  FSEL R87, R87, -INF , !P3 ;  /* 0xff80000057577808 */ /* 0x000fc40005800000 */
[----:B------:R-:W-:Y:S02]  /*10c10*/  FMNMX.FTZ R17, R70, R17, !PT ;  /* 0x0000001146117209 */ /* 0x000fe40007810000 */
        /* <DEDUP_REMOVED lines=14> */
[----:B------:R-:W-:-:S03]  /*10d00*/  FADD.FTZ R17, R29, R5 ;  /* 0x000000051d117221 */ /* 0x000fc60000010000 */
[C---:B------:R-:W-:Y:S01]  /*10d10*/  FSETP.NEU.FTZ.AND P3, PT, R21.reuse, -INF , PT ;  /* 0xff8000001500780b */ /* 0x040fe20003f7d000 */
[----:B------:R-:W-:-:S05]  /*10d20*/  FMUL.FTZ R5, R21, R0 ;  /* 0x0000000015057220 */ /* 0x000fca0000410000 */
        /* <DEDUP_REMOVED lines=20> */
[----:B------:R-:W-:-:S03]  /*10e70*/  FFMA.FTZ R86, R86, R0, -R5 ;  /* 0x0000000056567223 */ /* 0x000fc60000010805 */
[----:B------:R-:W0:Y:S08]  /*10e80*/  MUFU.EX2 R28, R28 ;  /* 0x0000001c001c7308 */ /* 0x000e300000000800 */
[----:B------:R-:W1:Y:S08]  /*10e90*/  MUFU.EX2 R30, R30 ;  /* 0x0000001e001e7308 */ /* 0x000e700000000800 */
[----:B------:R-:W-:Y:S01]  /*10ea0*/  MUFU.EX2 R31, R31 ;  /* 0x0000001f001f7308 */ /* 0x000fe20000000800 */
[----:B0-----:R-:W-:-:S07]  /*10eb0*/  F2FP.F16.F32.PACK_AB R25, R28, R22 ;  /* 0x000000161c19723e */ /* 0x001fce00000000ff */
[----:B------:R-:W-:Y:S01]  /*10ec0*/  MUFU.EX2 R38, R38 ;  /* 0x0000002600267308 */ /* 0x000fe20000000800 */
[----:B-1----:R-:W-:-:S05]  /*10ed0*/  F2FP.F16.F32.PACK_AB R27, R30, R29 ;  /* 0x0000001d1e1b723e */ /* 0x002fca00000000ff */
[----:B------:R0:W-:Y:S02]  /*10ee0*/  STSM.16.M88.4 [R137+0x21800], R24 ;  /* 0x0218001889007844 */ /* 0x0001e40000000200 */
[----:B------:R-:W-:Y:S08]  /*10ef0*/  MUFU.EX2 R70, R70 ;  /* 0x0000004600467308 */ /* 0x000ff00000000800 */
[----:B------:R-:W-:Y:S01]  /*10f00*/  MUFU.EX2 R71, R71 ;  /* 0x0000004700477308 */ /* 0x000fe20000000800 */
[----:B0-----:R-:W-:Y:S01]  /*10f10*/  FFMA.FTZ R27, R35, R0, -R5 ;  /* 0x00000000231b7223 */ /* 0x001fe20000010805 */
[----:B------:R-:W-:-:S06]  /*10f20*/  FSEL R35, R21, RZ, P3 ;  /* 0x000000ff15237208 */ /* 0x000fcc0001800000 */
[----:B------:R-:W0:Y:S01]  /*10f30*/  MUFU.EX2 R24, R32 ;  /* 0x0000002000187308 */ /* 0x000e220000000800 */
[-CC-:B------:R-:W-:Y:S01]  /*10f40*/  FFMA.FTZ R25, R34, R0.reuse, -R5.reuse ;  /* 0x0000000022197223 */ /* 0x180fe20000010805 */
[-CC-:B------:R-:W-:Y:S01]  /*10f50*/  FFMA.FTZ R34, R39, R0.reuse, -R5.reuse ;  /* 0x0000000027227223 */ /* 0x180fe20000010805 */
[----:B------:R-:W-:Y:S01]  /*10f60*/  FFMA.FTZ R39, R54, R0, -R5 ;  /* 0x0000000036277223 */ /* 0x000fe20000010805 */
[----:B------:R-:W-:-:S04]  /*10f70*/  FADD.FTZ R35, -R35, R6 ;  /* 0x0000000623237221 */ /* 0x000fc80000010100 */
[-C--:B------:R-:W-:Y:S01]  /*10f80*/  FMUL.FTZ R6, R35, R0.reuse ;  /* 0x0000000023067220 */ /* 0x080fe20000410000 */
[----:B------:R-:W-:Y:S01]  /*10f90*/  MUFU.EX2 R25, R25 ;  /* 0x0000001900197308 */ /* 0x000fe20000000800 */
[-CC-:B------:R-:W-:Y:S01]  /*10fa0*/  FFMA.FTZ R35, R50, R0.reuse, -R5.reuse ;  /* 0x0000000032237223 */ /* 0x180fe20000010805 */
[----:B------:R-:W-:-:S06]  /*10fb0*/  FFMA.FTZ R50, R63, R0, -R5 ;  /* 0x000000003f327223 */ /* 0x000fcc0000010805 */
[----:B------:R-:W1:Y:S01]  /*10fc0*/  MUFU.EX2 R6, R6 ;  /* 0x0000000600067308 */ /* 0x000e620000000800 */
[----:B0-----:R-:W-:Y:S01]  /*10fd0*/  FADD.FTZ R17, R24, R17 ;  /* 0x0000001118117221 */ /* 0x001fe20000010000 */
[----:B------:R-:W-:-:S03]  /*10fe0*/  F2FP.F16.F32.PACK_AB R24, R33, R24 ;  /* 0x000000182118723e */ /* 0x000fc600000000ff */
[----:B------:R-:W-:-:S03]  /*10ff0*/  FADD.FTZ R17, R33, R17 ;  /* 0x0000001121117221 */ /* 0x000fc60000010000 */
[----:B------:R0:W3:Y:S08]  /*11000*/  MUFU.EX2 R26, R36 ;  /* 0x00000024001a7308 */ /* 0x0000f00000000800 */
[----:B------:R-:W4:Y:S01]  /*11010*/  MUFU.EX2 R27, R27 ;  /* 0x0000001b001b7308 */ /* 0x000f220000000800 */
[----:B-1----:R-:W-:Y:S01]  /*11020*/  FFMA.FTZ R22, R6, R7, R22 ;  /* 0x0000000706167223 */ /* 0x002fe20000010016 */
[-CC-:B0-----:R-:W-:Y:S01]  /*11030*/  FFMA.FTZ R36, R42, R0.reuse, -R5.reuse ;  /* 0x000000002a247223 */ /* 0x181fe20000010805 */
[-CC-:B------:R-:W-:Y:S01]  /*11040*/  FFMA.FTZ R42, R43, R0.reuse, -R5.reuse ;  /* 0x000000002b2a7223 */ /* 0x180fe20000010805 */
[-CC-:B------:R-:W-:Y:S01]  /*11050*/  FFMA.FTZ R43, R46, R0.reuse, -R5.reuse ;  /* 0x000000002e2b7223 */ /* 0x180fe20000010805 */
[----:B------:R-:W-:Y:S01]  /*11060*/  FADD.FTZ R22, R28, R22 ;  /* 0x000000161c167221 */ /* 0x000fe20000010000 */
[-CC-:B------:R-:W-:Y:S01]  /*11070*/  FFMA.FTZ R46, R47, R0.reuse, -R5.reuse ;  /* 0x000000002f2e7223 */ /* 0x180fe20000010805 */
[-C--:B------:R-:W-:Y:S01]  /*11080*/  FFMA.FTZ R7, R55, R0.reuse, -R5 ;  /* 0x0000000037077223 */ /* 0x080fe20000010805 */
[----:B------:R-:W0:Y:S01]  /*11090*/  MUFU.EX2 R34, R34 ;  /* 0x0000002200227308 */ /* 0x000e220000000800 */
[----:B------:R-:W-:Y:S01]  /*110a0*/  FADD.FTZ R29, R29, R22 ;  /* 0x000000161d1d7221 */ /* 0x000fe20000010000 */
[----:B---3--:R-:W-:Y:S01]  /*110b0*/  FADD.FTZ R28, R26, R17 ;  /* 0x000000111a1c7221 */ /* 0x008fe20000010000 */
[----:B------:R-:W-:Y:S01]  /*110c0*/  FFMA.FTZ R47, R59, R0, -R5 ;  /* 0x000000003b2f7223 */ /* 0x000fe20000010805 */
[C---:B------:R-:W-:Y:S01]  /*110d0*/  F2FP.F16.F32.PACK_AB R26, R37.reuse, R26 ;  /* 0x0000001a251a723e */ /* 0x040fe200000000ff */
[----:B------:R-:W-:Y:S01]  /*110e0*/  FADD.FTZ R29, R30, R29 ;  /* 0x0000001d1e1d7221 */ /* 0x000fe20000010000 */
[----:B------:R-:W-:-:S02]  /*110f0*/  FADD.FTZ R28, R37, R28 ;  /* 0x0000001c251c7221 */ /* 0x000fc40000010000 */
[----:B------:R-:W1:Y:S01]  /*11100*/  MUFU.EX2 R36, R36 ;  /* 0x0000002400247308 */ /* 0x000e620000000800 */
[----:B------:R-:W-:Y:S01]  /*11110*/  FADD.FTZ R29, R25, R29 ;  /* 0x0000001d191d7221 */ /* 0x000fe20000010000 */
[----:B------:R-:W-:Y:S01]  /*11120*/  FADD.FTZ R28, R40, R28 ;  /* 0x0000001c281c7221 */ /* 0x000fe20000010000 */
[C---:B----4-:R-:W-:Y:S02]  /*11130*/  F2FP.F16.F32.PACK_AB R25, R27.reuse, R25 ;  /* 0x000000191b19723e */ /* 0x050fe400000000ff */
[----:B------:R-:W-:Y:S01]  /*11140*/  FADD.FTZ R29, R27, R29 ;  /* 0x0000001d1b1d7221 */ /* 0x000fe20000010000 */
[C---:B------:R-:W-:Y:S01]  /*11150*/  FADD.FTZ R30, R41.reuse, R28 ;  /* 0x0000001c291e7221 */ /* 0x040fe20000010000 */
[----:B------:R-:W-:Y:S01]  /*11160*/  F2FP.F16.F32.PACK_AB R28, R41, R40 ;  /* 0x00000028291c723e */ /* 0x000fe200000000ff */
[----:B------:R-:W3:Y:S01]  /*11170*/  MUFU.EX2 R42, R42 ;  /* 0x0000002a002a7308 */ /* 0x000ee20000000800 */
[----:B------:R-:W-:Y:S01]  /*11180*/  FADD.FTZ R29, R31, R29 ;  /* 0x0000001d1f1d7221 */ /* 0x000fe20000010000 */
[----:B------:R-:W-:Y:S01]  /*11190*/  FADD.FTZ R30, R44, R30 ;  /* 0x0000001e2c1e7221 */ /* 0x000fe20000010000 */
[C---:B0-----:R-:W-:Y:S01]  /*111a0*/  F2FP.F16.F32.PACK_AB R27, R34.reuse, R31 ;  /* 0x0000001f221b723e */ /* 0x041fe200000000ff */
[----:B------:R-:W4:Y:S01]  /*111b0*/  LDL R41, [R1+0x2c] ;  /* 0x00002c0001297983 */ /* 0x000f220000100800 */
[----:B------:R-:W-:Y:S01]  /*111c0*/  FADD.FTZ R29, R34, R29 ;  /* 0x0000001d221d7221 */ /* 0x000fe20000010000 */
[C---:B------:R-:W-:Y:S01]  /*111d0*/  FADD.FTZ R33, R45.reuse, R30 ;  /* 0x0000001e2d217221 */ /* 0x040fe20000010000 */
[----:B------:R-:W-:Y:S01]  /*111e0*/  F2FP.F16.F32.PACK_AB R30, R45, R44 ;  /* 0x0000002c2d1e723e */ /* 0x000fe200000000ff */
[----:B------:R-:W0:Y:S01]  /*111f0*/  MUFU.EX2 R43, R43 ;  /* 0x0000002b002b7308 */ /* 0x000e220000000800 */
[----:B-1----:R-:W-:Y:S01]  /*11200*/  FADD.FTZ R29, R36, R29 ;  /* 0x0000001d241d7221 */ /* 0x002fe20000010000 */
[----:B--2---:R1:W-:Y:S06]  /*11210*/  STSM.16.M88.4 [R142], R24 ;  /* 0x000000188e007844 */ /* 0x0043ec0000000200 */
[----:B------:R2:W5:Y:S01]  /*11220*/  MUFU.EX2 R32, R48 ;  /* 0x0000003000207308 */ /* 0x0005620000000800 */
[----:B---3--:R-:W-:-:S07]  /*11230*/  FADD.FTZ R29, R42, R29 ;  /* 0x0000001d2a1d7221 */ /* 0x008fce0000010000 */
[----:B------:R-:W3:Y:S01]  /*11240*/  MUFU.EX2 R46, R46 ;  /* 0x0000002e002e7308 */ /* 0x000ee20000000800 */
[----:B0-----:R-:W-:Y:S01]  /*11250*/  FADD.FTZ R29, R43, R29 ;  /* 0x0000001d2b1d7221 */ /* 0x001fe20000010000 */
[----:B--2---:R-:W-:-:S06]  /*11260*/  FFMA.FTZ R48, R62, R0, -R5 ;  /* 0x000000003e307223 */ /* 0x004fcc0000010805 */
[----:B------:R-:W0:Y:S01]  /*11270*/  MUFU.EX2 R35, R35 ;  /* 0x0000002300237308 */ /* 0x000e220000000800 */
[----:B-----5:R-:W-:-:S07]  /*11280*/  FADD.FTZ R40, R32, R33 ;  /* 0x0000002120287221 */ /* 0x020fce0000010000 */
[----:B------:R-:W2:Y:S01]  /*11290*/  MUFU.EX2 R39, R39 ;  /* 0x0000002700277308 */ /* 0x000ea20000000800 */
[----:B---3--:R-:W-:Y:S01]  /*112a0*/  FADD.FTZ R33, R46, R29 ;  /* 0x0000001d2e217221 */ /* 0x008fe20000010000 */
[----:B------:R-:W-:-:S06]  /*112b0*/  FADD.FTZ R29, R49, R40 ;  /* 0x00000028311d7221 */ /* 0x000fcc0000010000 */
[----:B------:R-:W3:Y:S01]  /*112c0*/  MUFU.EX2 R7, R7 ;  /* 0x0000000700077308 */ /* 0x000ee20000000800 */
[----:B0-----:R-:W-:Y:S01]  /*112d0*/  FADD.FTZ R33, R35, R33 ;  /* 0x0000002123217221 */ /* 0x001fe20000010000 */
[----:B------:R-:W-:-:S06]  /*112e0*/  FADD.FTZ R29, R52, R29 ;  /* 0x0000001d341d7221 */ /* 0x000fcc0000010000 */
[----:B------:R-:W0:Y:S01]  /*112f0*/  MUFU.EX2 R22, R58 ;  /* 0x0000003a00167308 */ /* 0x000e220000000800 */
[----:B------:R-:W-:Y:S01]  /*11300*/  FADD.FTZ R33, R38, R33 ;  /* 0x0000002126217221 */ /* 0x000fe20000010000 */
[----:B------:R-:W-:-:S06]  /*11310*/  FADD.FTZ R29, R53, R29 ;  /* 0x0000001d351d7221 */ /* 0x000fcc0000010000 */
[----:B------:R-:W5:Y:S01]  /*11320*/  MUFU.EX2 R47, R47 ;  /* 0x0000002f002f7308 */ /* 0x000f620000000800 */
[----:B--2---:R-:W-:Y:S01]  /*11330*/  FADD.FTZ R33, R39, R33 ;  /* 0x0000002127217221 */ /* 0x004fe20000010000 */
[----:B------:R-:W-:-:S06]  /*11340*/  FADD.FTZ R29, R56, R29 ;  /* 0x0000001d381d7221 */ /* 0x000fcc0000010000 */
[----:B------:R-:W-:Y:S01]  /*11350*/  MUFU.EX2 R50, R50 ;  /* 0x0000003200327308 */ /* 0x000fe20000000800 */
[----:B---3--:R-:W-:Y:S01]  /*11360*/  FADD.FTZ R33, R7, R33 ;  /* 0x0000002107217221 */ /* 0x008fe20000010000 */
[----:B------:R-:W-:Y:S01]  /*11370*/  FADD.FTZ R31, R57, R29 ;  /* 0x0000001d391f7221 */ /* 0x000fe20000010000 */
[----:B------:R-:W-:Y:S01]  /*11380*/  F2FP.F16.F32.PACK_AB R29, R42, R36 ;  /* 0x000000242a1d723e */ /* 0x000fe200000000ff */
[----:B------:R-:W-:Y:S01]  /*11390*/  FFMA.FTZ R5, R87, R0, -R5 ;  /* 0x0000000057057223 */ /* 0x000fe20000010805 */
[----:B0-----:R-:W-:Y:S01]  /*113a0*/  FADD.FTZ R33, R22, R33 ;  /* 0x0000002116217221 */ /* 0x001fe20000010000 */
[----:B------:R-:W-:Y:S01]  /*113b0*/  FADD.FTZ R34, R60, R31 ;  /* 0x0000001f3c227221 */ /* 0x000fe20000010000 */
[----:B------:R-:W-:Y:S01]  /*113c0*/  F2FP.F16.F32.PACK_AB R31, R46, R43 ;  /* 0x0000002b2e1f723e */ /* 0x000fe200000000ff */
[----:B------:R-:W0:Y:S01]  /*113d0*/  MUFU.EX2 R48, R48 ;  /* 0x0000003000307308 */ /* 0x000e220000000800 */
[----:B-----5:R-:W-:Y:S01]  /*113e0*/  FADD.FTZ R33, R47, R33 ;  /* 0x000000212f217221 */ /* 0x020fe20000010000 */
[----:B------:R-:W-:-:S06]  /*113f0*/  FADD.FTZ R34, R61, R34 ;  /* 0x000000223d227221 */ /* 0x000fcc0000010000 */
[----:B------:R-:W2:Y:S01]  /*11400*/  MUFU.EX2 R17, R66 ;  /* 0x0000004200117308 */ /* 0x000ea20000000800 */
[----:B------:R-:W-:-:S07]  /*11410*/  FADD.FTZ R40, R64, R34 ;  /* 0x0000002240287221 */ /* 0x000fce0000010000 */
[----:B------:R-:W3:Y:S01]  /*11420*/  MUFU.EX2 R37, R67 ;  /* 0x0000004300257308 */ /* 0x000ee20000000800 */
[----:B0-----:R-:W-:-:S04]  /*11430*/  FADD.FTZ R33, R48, R33 ;  /* 0x0000002130217221 */ /* 0x001fc80000010000 */
[----:B------:R-:W-:Y:S01]  /*11440*/  FADD.FTZ R36, R50, R33 ;  /* 0x0000002132247221 */ /* 0x000fe20000010000 */
[----:B------:R-:W-:Y:S02]  /*11450*/  FADD.FTZ R33, R65, R40 ;  /* 0x0000002841217221 */ /* 0x000fe40000010000 */
[----:B------:R-:W-:Y:S01]  /*11460*/  MUFU.EX2 R74, R74 ;  /* 0x0000004a004a7308 */ /* 0x000fe20000000800 */
[----:B--2---:R-:W-:Y:S01]  /*11470*/  FADD.FTZ R36, R17, R36 ;  /* 0x0000002411247221 */ /* 0x004fe20000010000 */
[----:B------:R-:W-:Y:S01]  /*11480*/  FADD.FTZ R40, R68, R33 ;  /* 0x0000002144287221 */ /* 0x000fe20000010000 */
[----:B------:R0:W-:Y:S03]  /*11490*/  STSM.16.M88.4 [R139], R28 ;  /* 0x0000001c8b007844 */ /* 0x0001e60000000200 */
[----:B-1----:R-:W-:Y:S02]  /*114a0*/  FADD.FTZ R27, R69, R40 ;  /* 0x00000028451b7221 */ /* 0x002fe40000010000 */
[----:B------:R-:W1:Y:S01]  /*114b0*/  MUFU.EX2 R75, R75 ;  /* 0x0000004b004b7308 */ /* 0x000e620000000800 */
[----:B---3--:R-:W-:Y:S01]  /*114c0*/  FADD.FTZ R25, R37, R36 ;  /* 0x0000002425197221 */ /* 0x008fe20000010000 */
[----:B------:R-:W-:-:S02]  /*114d0*/  F2FP.F16.F32.PACK_AB R33, R38, R35 ;  /* 0x000000232621723e */ /* 0x000fc400000000ff */
[----:B------:R-:W-:Y:S02]  /*114e0*/  F2FP.F16.F32.PACK_AB R32, R49, R32 ;  /* 0x000000203120723e */ /* 0x000fe400000000ff */
[----:B------:R-:W-:Y:S02]  /*114f0*/  F2FP.F16.F32.PACK_AB R34, R53, R52 ;  /* 0x000000343522723e */ /* 0x000fe400000000ff */
[----:B------:R-:W-:Y:S01]  /*11500*/  F2FP.F16.F32.PACK_AB R35, R7, R39 ;  /* 0x000000270723723e */ /* 0x000fe200000000ff */
[----:B------:R-:W-:Y:S01]  /*11510*/  MUFU.EX2 R78, R78 ;  /* 0x0000004e004e7308 */ /* 0x000fe20000000800 */
[----:B------:R-:W-:Y:S01]  /*11520*/  F2FP.F16.F32.PACK_AB R24, R57, R56 ;  /* 0x000000383918723e */ /* 0x000fe200000000ff */
[----:B0-----:R-:W-:Y:S01]  /*11530*/  FADD.FTZ R28, R70, R25 ;  /* 0x00000019461c7221 */ /* 0x001fe20000010000 */
[----:B------:R-:W-:Y:S01]  /*11540*/  FADD.FTZ R30, R72, R27 ;  /* 0x0000001b481e7221 */ /* 0x000fe20000010000 */
[----:B------:R-:W-:Y:S02]  /*11550*/  F2FP.F16.F32.PACK_AB R26, R61, R60 ;  /* 0x0000003c3d1a723e */ /* 0x000fe400000000ff */
[----:B------:R-:W-:-:S02]  /*11560*/  F2FP.F16.F32.PACK_AB R25, R47, R22 ;  /* 0x000000162f19723e */ /* 0x000fc400000000ff */
[----:B------:R-:W-:Y:S01]  /*11570*/  F2FP.F16.F32.PACK_AB R27, R50, R48 ;  /* 0x00000030321b723e */ /* 0x000fe200000000ff */
[----:B------:R-:W-:Y:S04]  /*11580*/  STSM.16.M88.4 [R138], R32 ;  /* 0x000000208a007844 */ /* 0x000fe80000000200 */
[----:B------:R0:W-:Y:S02]  /*11590*/  STSM.16.M88.4 [R137+0x27800], R24 ;  /* 0x0278001889007844 */ /* 0x0001e40000000200 */
[----:B0-----:R-:W-:Y:S02]  /*115a0*/  F2FP.F16.F32.PACK_AB R25, R37, R17 ;  /* 0x000000112519723e */ /* 0x001fe400000000ff */
[----:B------:R-:W2:Y:S01]  /*115b0*/  LDL R17, [R1+0x24] ;  /* 0x0000240001117983 */ /* 0x000ea20000100800 */
[----:B------:R-:W0:Y:S01]  /*115c0*/  MUFU.EX2 R79, R79 ;  /* 0x0000004f004f7308 */ /* 0x000e220000000800 */
[----:B------:R-:W-:Y:S01]  /*115d0*/  FADD.FTZ R29, R73, R30 ;  /* 0x0000001e491d7221 */ /* 0x000fe20000010000 */
[----:B------:R-:W-:-:S06]  /*115e0*/  FADD.FTZ R7, R71, R28 ;  /* 0x0000001c47077221 */ /* 0x000fcc0000010000 */
[----:B------:R-:W-:Y:S01]  /*115f0*/  MUFU.EX2 R82, R82 ;  /* 0x0000005200527308 */ /* 0x000fe20000000800 */
[----:B------:R-:W-:-:S07]  /*11600*/  FADD.FTZ R28, R76, R29 ;  /* 0x0000001d4c1c7221 */ /* 0x000fce0000010000 */
[----:B------:R-:W3:Y:S08]  /*11610*/  MUFU.EX2 R83, R83 ;  /* 0x0000005300537308 */ /* 0x000ef00000000800 */
[----:B------:R-:W-:Y:S08]  /*11620*/  MUFU.EX2 R86, R86 ;  /* 0x0000005600567308 */ /* 0x000ff00000000800 */
[----:B------:R-:W5:Y:S01]  /*11630*/  MUFU.EX2 R38, R5 ;  /* 0x0000000500267308 */ /* 0x000f620000000800 */
[----:B------:R-:W-:Y:S01]  /*11640*/  FADD.FTZ R29, R77, R28 ;  /* 0x0000001c4d1d7221 */ /* 0x000fe20000010000 */
[----:B------:R-:W-:-:S02]  /*11650*/  F2FP.F16.F32.PACK_AB R24, R65, R64 ;  /* 0x000000404118723e */ /* 0x000fc400000000ff */
[----:B------:R-:W-:Y:S01]  /*11660*/  F2FP.F16.F32.PACK_AB R26, R69, R68 ;  /* 0x00000044451a723e */ /* 0x000fe200000000ff */
[----:B------:R-:W-:Y:S01]  /*11670*/  FADD.FTZ R36, R80, R29 ;  /* 0x0000001d50247221 */ /* 0x000fe20000010000 */
[----:B------:R-:W-:Y:S02]  /*11680*/  F2FP.F16.F32.PACK_AB R27, R71, R70 ;  /* 0x00000046471b723e */ /* 0x000fe400000000ff */
[----:B------:R-:W-:Y:S02]  /*11690*/  F2FP.F16.F32.PACK_AB R28, R73, R72 ;  /* 0x00000048491c723e */ /* 0x000fe400000000ff */
[----:B------:R-:W-:Y:S02]  /*116a0*/  F2FP.F16.F32.PACK_AB R30, R77, R76 ;  /* 0x0000004c4d1e723e */ /* 0x000fe400000000ff */
[----:B-1----:R-:W-:Y:S02]  /*116b0*/  F2FP.F16.F32.PACK_AB R29, R75, R74 ;  /* 0x0000004a4b1d723e */ /* 0x002fe400000000ff */
[----:B0-----:R-:W-:-:S02]  /*116c0*/  F2FP.F16.F32.PACK_AB R31, R79, R78 ;  /* 0x0000004e4f1f723e */ /* 0x001fc400000000ff */
[----:B------:R-:W-:Y:S02]  /*116d0*/  F2FP.F16.F32.PACK_AB R32, R81, R80 ;  /* 0x000000505120723e */ /* 0x000fe400000000ff */
[----:B---3--:R-:W-:Y:S02]  /*116e0*/  F2FP.F16.F32.PACK_AB R33, R83, R82 ;  /* 0x000000525321723e */ /* 0x008fe400000000ff */
[----:B------:R-:W-:Y:S02]  /*116f0*/  F2FP.F16.F32.PACK_AB R34, R3, R84 ;  /* 0x000000540322723e */ /* 0x000fe400000000ff */
[----:B-----5:R-:W-:Y:S01]  /*11700*/  F2FP.F16.F32.PACK_AB R35, R38, R86 ;  /* 0x000000562623723e */ /* 0x020fe200000000ff */
[----:B------:R-:W-:-:S04]  /*11710*/  FADD.FTZ R22, R74, R7 ;  /* 0x000000074a167221 */ /* 0x000fc80000010000 */
[----:B------:R-:W-:-:S04]  /*11720*/  FADD.FTZ R7, R75, R22 ;  /* 0x000000164b077221 */ /* 0x000fc80000010000 */
[----:B------:R-:W-:-:S04]  /*11730*/  FADD.FTZ R22, R78, R7 ;  /* 0x000000074e167221 */ /* 0x000fc80000010000 */
[----:B------:R-:W-:Y:S01]  /*11740*/  FADD.FTZ R7, R79, R22 ;  /* 0x000000164f077221 */ /* 0x000fe20000010000 */
[----:B------:R-:W-:-:S03]  /*11750*/  FADD.FTZ R39, R81, R36 ;  /* 0x0000002451277221 */ /* 0x000fc60000010000 */
[----:B------:R-:W-:Y:S01]  /*11760*/  FADD.FTZ R22, R82, R7 ;  /* 0x0000000752167221 */ /* 0x000fe20000010000 */
[----:B------:R-:W-:-:S03]  /*11770*/  FADD.FTZ R84, R84, R39 ;  /* 0x0000002754547221 */ /* 0x000fc60000010000 */
[----:B------:R-:W-:Y:S01]  /*11780*/  FADD.FTZ R5, R83, R22 ;  /* 0x0000001653057221 */ /* 0x000fe20000010000 */
[----:B------:R-:W-:-:S03]  /*11790*/  FMUL.FTZ R90, R90, R6 ;  /* 0x000000065a5a7220 */ /* 0x000fc60000410000 */
        /* <DEDUP_REMOVED lines=43> */
[----:B----4-:R0:W-:Y:S04]  /*11a50*/  STSM.16.M88.4 [R41], R24 ;  /* 0x0000001829007844 */ /* 0x0101e80000000200 */
[----:B------:R0:W-:Y:S04]  /*11a60*/  STSM.16.M88.4 [R139+0x6000], R28 ;  /* 0x0060001c8b007844 */ /* 0x0001e80000000200 */
[----:B------:R0:W-:Y:S01]  /*11a70*/  STSM.16.M88.4 [R138+0x6000], R32 ;  /* 0x006000208a007844 */ /* 0x0001e20000000200 */
[----:B------:R1:W-:Y:S06]  /*11a80*/  MEMBAR.ALL.CTA ;  /* 0x0000000000007992 */ /* 0x0003ec0000008000 */
[----:B-1----:R-:W1:Y:S01]  /*11a90*/  FENCE.VIEW.ASYNC.S ;  /* 0x00000000000073c6 */ /* 0x002e620000000000 */
        /* <DEDUP_REMOVED lines=9> */
[----:B------:R-:W-:Y:S01]  /*11b30*/  IMAD.MOV.U32 R6, RZ, RZ, R21 ;  /* 0x000000ffff067224 */ /* 0x000fe200078e0015 */
[C---:B--2---:R-:W-:Y:S01]  /*11b40*/  ISETP.GT.AND P3, PT, R4.reuse, R17, PT ;  /* 0x000000110400720c */ /* 0x044fe20003f64270 */
[----:B------:R-:W-:Y:S02]  /*11b50*/  VIADD R4, R4, 0xffffffff ;  /* 0xffffffff04047836 */ /* 0x000fe40000000000 */
[----:B------:R-:W-:Y:S01]  /*11b60*/  IMAD.MOV.U32 R17, RZ, RZ, R10 ;  /* 0x000000ffff117224 */ /* 0x000fe200078e000a */
[----:B-1----:R-:W-:-:S09]  /*11b70*/  NOP ;  /* 0x0000000000007918 */ /* 0x002fd20000000000 */
[----:B0-----:R-:W-:Y:S05]  /*11b80*/  @P3 BRA `(.L_x_9507) ;  /* 0xffffffcc00183947 */ /* 0x001fea000383ffff */
[----:B------:R-:W-:Y:S02]  /*11b90*/  IMAD.MOV.U32 R6, RZ, RZ, R21 ;  /* 0x000000ffff067224 */ /* 0x000fe400078e0015 */
[----:B------:R-:W-:Y:S02]  /*11ba0*/  IMAD.MOV.U32 R3, RZ, RZ, R14 ;  /* 0x000000ffff037224 */ /* 0x000fe400078e000e */
[----:B------:R-:W-:Y:S02]  /*11bb0*/  IMAD.MOV.U32 R17, RZ, RZ, R10 ;  /* 0x000000ffff117224 */ /* 0x000fe400078e000a */
[----:B------:R-:W-:-:S07]  /*11bc0*/  IMAD.MOV.U32 R22, RZ, RZ, R11 ;  /* 0x000000ffff167224 */ /* 0x000fce00078e000b */
.L_x_9489:
[----:B------:R-:W2:Y:S01]  /*11bd0*/  LDL R11, [R1+0x40] ;  /* 0x00004000010b7983 */ /* 0x000ea20000100800 */
[----:B------:R-:W0:Y:S03]  /*11be0*/  LDC R10, c[0x0][0x9e4] ;  /* 0x00027900ff0a7b82 */ /* 0x000e260000000800 */
[----:B------:R-:W2:Y:S04]  /*11bf0*/  LDL R8, [R1+0x30] ;  /* 0x0000300001087983 */ /* 0x000ea80000100800 */
[----:B------:R-:W3:Y:S01]  /*11c00*/  LDL.LU R9, [R1+0x34] ;  /* 0x0000340001097983 */ /* 0x000ee20000300800 */
[----:B0-----:R-:W-:Y:S02]  /*11c10*/  ISETP.GE.AND P5, PT, R10, 0x1, PT ;  /* 0x000000010a00780c */ /* 0x001fe40003fa6270 */
[----:B--2---:R-:W-:-:S05]  /*11c20*/  IADD3 R8, R8, 0xc0, -R11 ;  /* 0x000000c008087810 */ /* 0x004fca0007ffe80b */
[----:B---3--:R-:W-:-:S04]  /*11c30*/  IMAD R9, R9, 0xc0, R8 ;  /* 0x000000c009097824 */ /* 0x008fc800078e0208 */
[----:B------:R-:W-:Y:S02]  /*11c40*/  IMAD.IADD R20, R9, 0x1, -R20 ;  /* 0x0000000109147824 */ /* 0x000fe400078e0a14 */
[----:B------:R-:W-:Y:S05]  /*11c50*/  @!P5 BRA `(.L_x_9508) ;  /* 0x000000000048d947 */ /* 0x000fea0003800000 */
[----:B------:R-:W-:Y:S01]  /*11c60*/  IMAD.MOV.U32 R11, RZ, RZ, R9 ;  /* 0x000000ffff0b7224 */ /* 0x000fe200078e0009 */
[----:B------:R-:W-:Y:S04]  /*11c70*/  BSSY B0, `(.L_x_9509) ;  /* 0x000000e000007945 */ /* 0x000fe80003800000 */
        /* <DEDUP_REMOVED lines=9> */
.L_x_9510:
[----:B------:R-:W-:-:S13]  /*11d10*/  ISETP.NE.AND P2, PT, R10, 0x1, PT ;  /* 0x000000010a00780c */ /* 0x000fda0003f45270 */
[----:B------:R-:W0:Y:S02]  /*11d20*/  @P2 LDC.64 R8, c[0x0][0x9e8] ;  /* 0x00027a00ff082b82 */ /* 0x000e240000000a00 */
[----:B0-----:R-:W-:-:S05]  /*11d30*/  @P2 IMAD.HI.U32 R8, R11, R8, RZ ;  /* 0x000000080b082227 */ /* 0x001fca00078e00ff */
[----:B------:R-:W-:-:S07]  /*11d40*/  @P2 SHF.R.U32.HI R11, RZ, R9, R8 ;  /* 0x00000009ff0b2219 */ /* 0x000fce0000011608 */
.L_x_9511:
[----:B------:R-:W-:Y:S05]  /*11d50*/  BSYNC B0 ;  /* 0x0000000000007941 */ /* 0x000fea0003800000 */
.L_x_9509:
[----:B------:R-:W-:-:S05]  /*11d60*/  IMAD R11, R11, R10, RZ ;  /* 0x0000000a0b0b7224 */ /* 0x000fca00078e02ff */
[----:B------:R-:W-:-:S07]  /*11d70*/  VIMNMX R20, R20, R11, !PT ;  /* 0x0000000b14147248 */ /* 0x000fce0007fe0100 */
.L_x_9508:
[----:B------:R-:W2:Y:S01]  /*11d80*/  LDL R8, [R1+0x38] ;  /* 0x0000380001087983 */ /* 0x000ea20000100800 */
[----:B------:R-:W-:-:S05]  /*11d90*/  VIADD R20, R20, 0x7f ;  /* 0x0000007f14147836 */ /* 0x000fca0000000000 */
[----:B------:R-:W-:-:S04]  /*11da0*/  SHF.R.S32.HI R9, RZ, 0x1f, R20 ;  /* 0x0000001fff097819 */ /* 0x000fc80000011414 */
[----:B------:R-:W-:-:S04]  /*11db0*/  LEA.HI R9, R9, R20, RZ, 0x7 ;  /* 0x0000001409097211 */ /* 0x000fc800078f38ff */
[----:B------:R-:W-:-:S04]  /*11dc0*/  SHF.R.S32.HI R9, RZ, 0x7, R9 ;  /* 0x00000007ff097819 */ /* 0x000fc80000011409 */
[----:B--2---:R-:W-:-:S04]  /*11dd0*/  VIMNMX R142, R8, R9, !PT ;  /* 0x00000009088e7248 */ /* 0x004fc80007fe0100 */
[----:B------:R-:W-:-:S13]  /*11de0*/  ISETP.GE.AND P2, PT, R4, R142, PT ;  /* 0x0000008e0400720c */ /* 0x000fda0003f46270 */
[----:B------:R-:W-:Y:S05]  /*11df0*/  @!P2 BRA `(.L_x_9512) ;  /* 0x0000002000e0a947 */ /* 0x000fea0003800000 */
[----:B------:R-:W-:Y:S02]  /*11e00*/  IMAD.MOV.U32 R9, RZ, RZ, R6 ;  /* 0x000000ffff097224 */ /* 0x000fe400078e0006 */
[----:B------:R-:W-:Y:S02]  /*11e10*/  IMAD.MOV.U32 R8, RZ, RZ, R3 ;  /* 0x000000ffff087224 */ /* 0x000fe400078e0003 */
[----:B------:R-:W-:Y:S02]  /*11e20*/  IMAD.MOV.U32 R10, RZ, RZ, R22 ;  /* 0x000000ffff0a7224 */ /* 0x000fe400078e0016 */
[----:B------:R-:W-:-:S07]  /*11e30*/  IMAD.MOV.U32 R11, RZ, RZ, R17 ;  /* 0x000000ffff0b7224 */ /* 0x000fce00078e0011 */
.L_x_9522:
        /* <DEDUP_REMOVED lines=11> */
.L_x_9514:
[----:B------:R-:W-:Y:S01]  /*11ef0*/  IMAD R0, R17, 0x8, R2 ;  /* 0x0000000811007824 */ /* 0x000fe200078e0202 */
[----:B------:R-:W-:-:S04]  /*11f00*/  SHF.L.U32 R3, R22, 0x1f, RZ ;  /* 0x0000001f16037819 */ /* 0x000fc800000006ff */
[----:B------:R0:W1:Y:S01]  /*11f10*/  SYNCS.PHASECHK.TRANS64.TRYWAIT P3, [R0+URZ+0x2d830], R3 ;  /* 0x02d83003000075a7 */ /* 0x000062000806017f */
[----:B------:R-:W-:Y:S05]  /*11f20*/  @!P0 BRA `(.L_x_9515) ;  /* 0x0000000000048947 */ /* 0x000fea0003800000 */
[----:B------:R-:W-:Y:S01]  /*11f30*/  BPT.TRAP 0x1 ;  /* 0x000000040000795c */ /* 0x000fe20000300000 */
.L_x_9515:
[----:B------:R-:W-:Y:S04]  /*11f40*/  BSSY B0, `(.L_x_9513) ;  /* 0x0000004000007945 */ /* 0x000fe80003800000 */
[----:B-1----:R-:W-:Y:S05]  /*11f50*/  @P3 BRA `(.L_x_9516) ;  /* 0x0000000000083947 */ /* 0x002fea0003800000 */
[----:B------:R-:W1:Y:S02]  /*11f60*/  SYNCS.PHASECHK.TRANS64.TRYWAIT P3, [R0+URZ+0x2d830], R3 ;  /* 0x02d83003000075a7 */ /* 0x000e64000806017f */
[----:B-1----:R-:W-:Y:S05]  /*11f70*/  @!P3 BRA `(.L_x_9517) ;  /* 0x000000e400a4b947 */ /* 0x002fea0003800000 */
.L_x_9516:
[----:B------:R-:W-:Y:S05]  /*11f80*/  BSYNC B0 ;  /* 0x0000000000007941 */ /* 0x000fea0003800000 */
.L_x_9513:
[----:B01----:R-:W2:Y:S01]  /*11f90*/  LDL R3, [R1+0x10] ;  /* 0x0000100001037983 */ /* 0x003ea20000100800 */
[----:B------:R-:W0:Y:S01]  /*11fa0*/  S2R R0, SR_TID.X ;  /* 0x0000000000007919 */ /* 0x000e220000002100 */
        /* <DEDUP_REMOVED lines=59> */
.L_x_9519:
[----:B------:R-:W-:Y:S01]  /*12360*/  SHF.L.U32 R0, R10, 0x1f, RZ ;  /* 0x0000001f0a007819 */ /* 0x000fe200000006ff */
[----:B------:R-:W-:-:S04]  /*12370*/  IMAD R3, R11, 0x8, R2 ;  /* 0x000000080b037824 */ /* 0x000fc800078e0202 */
[----:B------:R0:W1:Y:S01]  /*12380*/  SYNCS.PHASECHK.TRANS64.TRYWAIT P2, [R3+URZ+0x2d850], R0 ;  /* 0x02d85000030075a7 */ /* 0x000062000804017f */
[----:B------:R-:W-:Y:S05]  /*12390*/  @!P0 BRA `(.L_x_9520) ;  /* 0x0000000000048947 */ /* 0x000fea0003800000 */
[----:B------:R-:W-:Y:S01]  /*123a0*/  BPT.TRAP 0x1 ;  /* 0x000000040000795c */ /* 0x000fe20000300000 */
.L_x_9520:
[----:B-1----:R-:W-:Y:S05]  /*123b0*/  @P2 BRA `(.L_x_9518) ;  /* 0x0000000000082947 */ /* 0x002fea0003800000 */
[----:B------:R-:W1:Y:S02]  /*123c0*/  SYNCS.PHASECHK.TRANS64.TRYWAIT P2, [R3+URZ+0x2d850], R0 ;  /* 0x02d85000030075a7 */ /* 0x000e64000804017f */
[----:B-1----:R-:W-:Y:S05]  /*123d0*/  @!P2 BRA `(.L_x_9521) ;  /* 0x000000e000a0a947 */ /* 0x002fea0003800000 */
.L_x_9518:
[----:B------:R-:W2:Y:S01]  /*123e0*/  S2R R10, SR_TID.X ;  /* 0x00000000000a7919 */ /* 0x000ea20000002100 */
[----:B01----:R-:W-:Y:S01]  /*123f0*/  VIADD R0, R2, 0x400 ;  /* 0x0000040002007836 */ /* 0x003fe20000000000 */
[----:B------:R-:W-:Y:S05]  /*12400*/  WARPSYNC.ALL ;  /* 0x0000000000007948 */ /* 0x000fea0003800000 */
[----:B------:R-:W-:-:S04]  /*12410*/  SHF.R.U32.HI R0, RZ, 0x4, R0 ;  /* 0x00000004ff007819 */ /* 0x000fc80000011600 */
[----:B------:R-:W-:-:S04]  /*12420*/  LOP3.LUT R20, R0, 0x3fff, RZ, 0xc0, !PT ;  /* 0x00003fff00147812 */ /* 0x000fc800078ec0ff */
[----:B------:R-:W-:Y:S02]  /*12430*/  LOP3.LUT R20, R20, 0x2000000, RZ, 0xfc, !PT ;  /* 0x0200000014147812 */ /* 0x000fe400078efcff */
[----:B--2---:R-:W-:Y:S02]  /*12440*/  SHF.R.U32.HI R6, RZ, 0x7, R10 ;  /* 0x00000007ff067819 */ /* 0x004fe4000001160a */
[----:B------:R-:W-:-:S03]  /*12450*/  ISETP.GE.U32.AND P2, PT, R10, 0x180, PT ;  /* 0x000001800a00780c */ /* 0x000fc60003f46070 */
[----:B------:R-:W-:-:S05]  /*12460*/  VIADD R14, R6, 0x9 ;  /* 0x00000009060e7836 */ /* 0x000fca0000000000 */
[----:B------:R-:W-:Y:S02]  /*12470*/  SEL R14, R14, 0x9, !P2 ;  /* 0x000000090e0e7807 */ /* 0x000fe40005000000 */
[----:B------:R-:W-:Y:S01]  /*12480*/  FMNMX.FTZ R0, R24, R8, !PT ;  /* 0x0000000818007209 */ /* 0x000fe20007810000 */
[----:B------:R-:W2:Y:S01]  /*12490*/  LDL R143, [R1+0x14] ;  /* 0x00001400018f7983 */ /* 0x000ea20000100800 */
[----:B------:R-:W-:Y:S02]  /*124a0*/  IMAD R20, R11, 0x600, R20 ;  /* 0x000006000b147824 */ /* 0x000fe400078e0214 */
[----:B------:R-:W-:Y:S01]  /*124b0*/  FMNMX.FTZ R0, R25, R0, !PT ;  /* 0x0000000019007209 */ /* 0x000fe20007810000 */
[----:B------:R-:W-:Y:S02]  /*124c0*/  IMAD.MOV.U32 R21, RZ, RZ, -0x7fffffe0 ;  /* 0x80000020ff157424 */ /* 0x000fe400078e00ff */
[----:B------:R-:W-:Y:S01]  /*124d0*/  VIADD R140, R20, 0x40 ;  /* 0x00000040148c7836 */ /* 0x000fe20000000000 */
[----:B------:R-:W-:Y:S01]  /*124e0*/  FMNMX.FTZ R0, R28, R0, !PT ;  /* 0x000000001c007209 */ /* 0x000fe20007810000 */
[----:B------:R-:W-:Y:S01]  /*124f0*/  IMAD.MOV.U32 R141, RZ, RZ, -0x7fffffe0 ;  /* 0x80000020ff8d7424 */ /* 0x000fe200078e00ff */
[----:B------:R-:W-:-:S02]  /*12500*/  R2UR UR14, R20 ;  /* 0x00000000140e72ca */ /* 0x000fc400000e0000 */
[----:B------:R-:W-:Y:S02]  /*12510*/  FMNMX.FTZ R0, R29, R0, !PT ;  /* 0x000000001d007209 */ /* 0x000fe40007810000 */
[----:B------:R-:W-:Y:S01]  /*12520*/  R2UR UR18, R140 ;  /* 0x000000008c1272ca */ /* 0x000fe200000e0000 */
[----:B------:R-:W-:Y:S01]  /*12530*/  VIADD R140, R20, 0x80 ;  /* 0x00000080148c7836 */ /* 0x000fe20000000000 */
[----:B------:R-:W-:Y:S02]  /*12540*/  FMNMX.FTZ R0, R32, R0, !PT ;  /* 0x0000000020007209 */ /* 0x000fe40007810000 */
[----:B------:R-:W-:Y:S02]  /*12550*/  R2UR UR15, R21 ;  /* 0x00000000150f72ca */ /* 0x000fe400000e0000 */
[----:B------:R-:W-:Y:S02]  /*12560*/  FMNMX.FTZ R0, R33, R0, !PT ;  /* 0x0000000021007209 */ /* 0x000fe40007810000 */
[----:B------:R-:W-:Y:S01]  /*12570*/  R2UR UR22, R140 ;  /* 0x000000008c1672ca */ /* 0x000fe200000e0000 */
[----:B------:R-:W-:Y:S01]  /*12580*/  VIADD R140, R20, 0xc0 ;  /* 0x000000c0148c7836 */ /* 0x000fe20000000000 */
[----:B------:R-:W-:-:S02]  /*12590*/  FMNMX.FTZ R0, R36, R0, !PT ;  /* 0x0000000024007209 */ /* 0x000fc40007810000 */
[----:B------:R-:W-:Y:S02]  /*125a0*/  R2UR UR47, R21 ;  /* 0x00000000152f72ca */ /* 0x000fe400000e0000 */
[----:B------:R-:W-:Y:S02]  /*125b0*/  FMNMX.FTZ R0, R37, R0, !PT ;  /* 0x0000000025007209 */ /* 0x000fe40007810000 */
[----:B------:R-:W-:Y:S01]  /*125c0*/  R2UR UR26, R140 ;  /* 0x000000008c1a72ca */ /* 0x000fe200000e0000 */
[----:B------:R-:W-:Y:S01]  /*125d0*/  VIADD R140, R20, 0x100 ;  /* 0x00000100148c7836 */ /* 0x000fe20000000000 */
[----:B------:R-:W-:Y:S01]  /*125e0*/  FMNMX.FTZ R0, R40, R0, !PT ;  /* 0x0000000028007209 */ /* 0x000fe20007810000 */
[----:B------:R-:W-:Y:S01]  /*125f0*/  WARPGROUP.ARRIVE ;  /* 0x00000000000079c5 */ /* 0x000fe20000000000 */
[----:B------:R-:W-:Y:S02]  /*12600*/  R2UR UR19, R141 ;  /* 0x000000008d1372ca */ /* 0x000fe400000e0000 */
[----:B------:R-:W-:-:S02]  /*12610*/  FMNMX.FTZ R0, R41, R0, !PT ;  /* 0x0000000029007209 */ /* 0x000fc40007810000 */
[----:B------:R-:W-:Y:S01]  /*12620*/  R2UR UR30, R140 ;  /* 0x000000008c1e72ca */ /* 0x000fe200000e0000 */
[----:B------:R-:W-:Y:S01]  /*12630*/  VIADD R140, R20, 0x140 ;  /* 0x00000140148c7836 */ /* 0x000fe20000000000 */
[----:B------:R-:W-:Y:S02]  /*12640*/  FMNMX.FTZ R0, R44, R0, !PT ;  /* 0x000000002c007209 */ /* 0x000fe40007810000 */
[----:B------:R-:W-:Y:S02]  /*12650*/  R2UR UR23, R141 ;  /* 0x000000008d1772ca */ /* 0x000fe400000e0000 */
[----:B------:R-:W-:Y:S02]  /*12660*/  FMNMX.FTZ R0, R45, R0, !PT ;  /* 0x000000002d007209 */ /* 0x000fe40007810000 */
[----:B------:R-:W-:Y:S01]  /*12670*/  R2UR UR34, R140 ;  /* 0x000000008c2272ca */ /* 0x000fe200000e0000 */
[----:B------:R-:W-:Y:S01]  /*12680*/  VIADD R140, R20, 0x180 ;  /* 0x00000180148c7836 */ /* 0x000fe20000000000 */
[----:B------:R-:W-:Y:S01]  /*12690*/  FMNMX.FTZ R0, R48, R0, !PT ;  /* 0x0000000030007209 */ /* 0x000fe20007810000 */
[----:B------:R-:W-:Y:S01]  /*126a0*/  VIADD R20, R20, 0x1c0 ;  /* 0x000001c014147836 */ /* 0x000fe20000000000 */
[----:B------:R-:W-:-:S02]  /*126b0*/  R2UR UR27, R141 ;  /* 0x000000008d1b72ca */ /* 0x000fc400000e0000 */
[----:B------:R-:W-:Y:S02]  /*126c0*/  FMNMX.FTZ R0, R49, R0, !PT ;  /* 0x0000000031007209 */ /* 0x000fe40007810000 */
[----:B------:R-:W-:Y:S02]  /*126d0*/  R2UR UR46, R20 ;  /* 0x00000000142e72ca */ /* 0x000fe400000e0000 */
[----:B------:R-:W-:Y:S02]  /*126e0*/  FMNMX.FTZ R0, R52, R0, !PT ;  /* 0x0000000034007209 */ /* 0x000fe40007810000 */
[----:B------:R-:W-:Y:S02]  /*126f0*/  R2UR UR31, R141 ;  /* 0x000000008d1f72ca */ /* 0x000fe400000e0000 */
[----:B------:R-:W-:Y:S02]  /*12700*/  FMNMX.FTZ R0, R53, R0, !PT ;  /* 0x0000000035007209 */ /* 0x000fe40007810000 */
[----:B------:R-:W-:-:S02]  /*12710*/  R2UR UR35, R141 ;  /* 0x000000008d2372ca */ /* 0x000fc400000e0000 */
[----:B------:R-:W-:Y:S02]  /*12720*/  FMNMX.FTZ R0, R56, R0, !PT ;  /* 0x0000000038007209 */ /* 0x000fe40007810000 */
[----:B------:R-:W-:Y:S02]  /*12730*/  R2UR UR42, R140 ;  /* 0x000000008c2a72ca */ /* 0x000fe400000e0000 */
[----:B------:R-:W-:Y:S02]  /*12740*/  FMNMX.FTZ R0, R57, R0, !PT ;  /* 0x0000000039007209 */ /* 0x000fe40007810000 */
        /* <DEDUP_REMOVED lines=19> */
[----:B------:R-:W0:Y:S03]  /*12880*/  LDC R0, c[0x0][0x988] ;  /* 0x00026200ff007b82 */ /* 0x000e260000000800 */
[----:B------:R-:W-:-:S04]  /*12890*/  FADD.FTZ R6, -R3, R8 ;  /* 0x0000000803067221 */ /* 0x000fc80000010100 */
[-C--:B0-----:R-:W-:Y:S01]  /*128a0*/  FMUL.FTZ R6, R6, R0.reuse ;  /* 0x0000000006067220 */ /* 0x081fe20000410000 */
[----:B------:R-:W-:-:S03]  /*128b0*/  FMUL.FTZ R15, R3, R0 ;  /* 0x00000000030f7220 */ /* 0x000fc60000410000 */
        /* <DEDUP_REMOVED lines=9> */
[----:B0-----:R-:W-:Y:S01]  /*12950*/  FMNMX.FTZ R6, R26, R9, !PT ;  /* 0x000000091a067209 */ /* 0x001fe20007810000 */
[-CC-:B------:R-:W-:Y:S01]  /*12960*/  FFMA.FTZ R37, R37, R0.reuse, -R15.reuse ;  /* 0x0000000025257223 */ /* 0x180fe2000001080f */
[-CC-:B------:R-:W-:Y:S01]  /*12970*/  FFMA.FTZ R40, R40, R0.reuse, -R15.reuse ;  /* 0x0000000028287223 */ /* 0x180fe2000001080f */
[--C-:B------:R-:W-:Y:S01]  /*12980*/  FFMA.FTZ R41, R41, R0, -R15.reuse ;  /* 0x0000000029297223 */ /* 0x100fe2000001080f */
[----:B------:R-:W-:Y:S01]  /*12990*/  FMNMX.FTZ R6, R27, R6, !PT ;  /* 0x000000061b067209 */ /* 0x000fe20007810000 */
[-CC-:B------:R-:W-:Y:S01]  /*129a0*/  FFMA.FTZ R44, R44, R0.reuse, -R15.reuse ;  /* 0x000000002c2c7223 */ /* 0x180fe2000001080f */
[--C-:B------:R-:W-:Y:S01]  /*129b0*/  FFMA.FTZ R45, R45, R0, -R15.reuse ;  /* 0x000000002d2d7223 */ /* 0x100fe2000001080f */
[----:B------:R-:W0:Y:S01]  /*129c0*/  MUFU.EX2 R25, R25 ;  /* 0x0000001900197308 */ /* 0x000e220000000800 */
        /* <DEDUP_REMOVED lines=9> */
[----:B-1----:R-:W-:Y:S01]  /*12a60*/  FFMA.FTZ R5, R20, R5, R8 ;  /* 0x0000000514057223 */ /* 0x002fe20000010008 */
[-CC-:B------:R-:W-:Y:S01]  /*12a70*/  FFMA.FTZ R57, R57, R0.reuse, -R15.reuse ;  /* 0x0000000039397223 */ /* 0x180fe2000001080f */
[--C-:B------:R-:W-:Y:S01]  /*12a80*/  FFMA.FTZ R60, R60, R0, -R15.reuse ;  /* 0x000000003c3c7223 */ /* 0x100fe2000001080f */
[----:B------:R-:W-:Y:S01]  /*12a90*/  FMNMX.FTZ R6, R35, R6, !PT ;  /* 0x0000000623067209 */ /* 0x000fe20007810000 */
[-CC-:B------:R-:W-:Y:S01]  /*12aa0*/  FFMA.FTZ R61, R61, R0.reuse, -R15.reuse ;  /* 0x000000003d3d7223 */ /* 0x180fe2000001080f */
[----:B------:R-:W-:Y:S01]  /*12ab0*/  FFMA.FTZ R64, R64, R0, -R15 ;  /* 0x0000000040407223 */ /* 0x000fe2000001080f */
[----:B------:R-:W1:Y:S01]  /*12ac0*/  MUFU.EX2 R29, R29 ;  /* 0x0000001d001d7308 */ /* 0x000e620000000800 */
[----:B------:R-:W-:Y:S01]  /*12ad0*/  FMNMX.FTZ R6, R38, R6, !PT ;  /* 0x0000000626067209 */ /* 0x000fe20007810000 */
[C---:B0-----:R-:W-:Y:S01]  /*12ae0*/  FADD.FTZ R5, R25.reuse, R5 ;  /* 0x0000000519057221 */ /* 0x041fe20000010000 */
[----:B------:R-:W-:Y:S01]  /*12af0*/  F2FP.F16.F32.PACK_AB R8, R25, R8 ;  /* 0x000000081908723e */ /* 0x000fe200000000ff */
[--C-:B------:R-:W-:Y:S01]  /*12b00*/  FFMA.FTZ R65, R65, R0, -R15.reuse ;  /* 0x0000000041417223 */ /* 0x100fe2000001080f */
[----:B------:R-:W-:Y:S01]  /*12b10*/  FMNMX.FTZ R6, R39, R6, !PT ;  /* 0x0000000627067209 */ /* 0x000fe20007810000 */
[-CC-:B------:R-:W-:Y:S01]  /*12b20*/  FFMA.FTZ R68, R68, R0.reuse, -R15.reuse ;  /* 0x0000000044447223 */ /* 0x180fe2000001080f */
[-CC-:B------:R-:W-:Y:S01]  /*12b30*/  FFMA.FTZ R69, R69, R0.reuse, -R15.reuse ;  /* 0x0000000045457223 */ /* 0x180fe2000001080f */
[----:B------:R-:W-:Y:S01]  /*12b40*/  FFMA.FTZ R72, R72, R0, -R15 ;  /* 0x0000000048487223 */ /* 0x000fe2000001080f */
[----:B------:R-:W-:Y:S01]  /*12b50*/  FMNMX.FTZ R6, R42, R6, !PT ;  /* 0x000000062a067209 */ /* 0x000fe20007810000 */
[----:B---3--:R-:W-:Y:S01]  /*12b60*/  FADD.FTZ R5, R10, R5 ;  /* 0x000000050a057221 */ /* 0x008fe20000010000 */
[-CC-:B------:R-:W-:Y:S01]  /*12b70*/  FFMA.FTZ R73, R73, R0.reuse, -R15.reuse ;  /* 0x0000000049497223 */ /* 0x180fe2000001080f */
[--C-:B------:R-:W-:Y:S01]  /*12b80*/  FFMA.FTZ R76, R76, R0, -R15.reuse ;  /* 0x000000004c4c7223 */ /* 0x100fe2000001080f */
[----:B------:R-:W-:Y:S01]  /*12b90*/  FMNMX.FTZ R6, R43, R6, !PT ;  /* 0x000000062b067209 */ /* 0x000fe20007810000 */
[-CC-:B------:R-:W-:Y:S01]  /*12ba0*/  FFMA.FTZ R77, R77, R0.reuse, -R15.reuse ;  /* 0x000000004d4d7223 */ /* 0x180fe2000001080f */
[-CC-:B------:R-:W-:Y:S01]  /*12bb0*/  FFMA.FTZ R80, R80, R0.reuse, -R15.reuse ;  /* 0x0000000050507223 */ /* 0x180fe2000001080f */
[----:B------:R-:W-:Y:S01]  /*12bc0*/  FFMA.FTZ R81, R81, R0, -R15 ;  /* 0x0000000051517223 */ /* 0x000fe2000001080f */
[----:B------:R-:W-:Y:S01]  /*12bd0*/  FMNMX.FTZ R6, R46, R6, !PT ;  /* 0x000000062e067209 */ /* 0x000fe20007810000 */
[C---:B-1----:R-:W-:Y:S01]  /*12be0*/  FADD.FTZ R5, R29.reuse, R5 ;  /* 0x000000051d057221 */ /* 0x042fe20000010000 */
[----:B------:R-:W-:Y:S01]  /*12bf0*/  F2FP.F16.F32.PACK_AB R10, R29, R10 ;  /* 0x0000000a1d0a723e */ /* 0x000fe200000000ff */
[--C-:B------:R-:W-:Y:S01]  /*12c00*/  FFMA.FTZ R84, R84, R0, -R15.reuse ;  /* 0x0000000054547223 */ /* 0x100fe2000001080f */
[----:B------:R-:W-:Y:S01]  /*12c10*/  FMNMX.FTZ R6, R47, R6, !PT ;  /* 0x000000062f067209 */ /* 0x000fe20007810000 */
[----:B------:R-:W-:-:S02]  /*12c20*/  FFMA.FTZ R15, R85, R0, -R15 ;  /* 0x00000000550f7223 */ /* 0x000fc4000001080f */
[----:B------:R-:W3:Y:S01]  /*12c30*/  LDL R85, [R1+0x28] ;  /* 0x0000280001557983 */ /* 0x000ee20000100800 */
        /* <DEDUP_REMOVED lines=9> */
[----:B--2---:R-:W-:Y:S02]  /*12cd0*/  LOP3.LUT R24, R143, 0x10000, RZ, 0xfc, !PT ;  /* 0x000100008f187812 */ /* 0x004fe400078efcff */
        /* <DEDUP_REMOVED lines=14> */
[----:B------:R-:W-:Y:S02]  /*12dc0*/  R2UR UR12, R24 ;  /* 0x00000000180c72ca */ /* 0x000fe400000e0000 */
[----:B0-----:R-:W-:-:S05]  /*12dd0*/  FMNMX.FTZ R6, R6, R21, !PT ;  /* 0x0000001506067209 */ /* 0x001fca0007810000 */
        /* <DEDUP_REMOVED lines=33> */
[----:B------:R-:W-:-:S05]  /*12ff0*/  IMAD.MOV.U32 R25, RZ, RZ, 0x40000040 ;  /* 0x40000040ff197424 */ /* 0x000fca00078e00ff */
[----:B------:R-:W-:-:S13]  /*13000*/  R2UR UR13, R25 ;  /* 0x00000000190d72ca */ /* 0x000fda00000e0000 */
[----:B------:R-:W-:Y:S01]  /*13010*/  HGMMA.64x96x16.F32 R88, gdesc[UR12].tnspB, R88, gsb0 ;  /* 0x416000000c5879f0 */ /* 0x000fe20008000858 */
[----:B------:R-:W-:Y:S02]  /*13020*/  VIADD R26, R24, 0x2 ;  /* 0x00000002181a7836 */ /* 0x000fe40000000000 */
[----:B------:R-:W-:-:S03]  /*13030*/  IMAD.MOV.U32 R27, RZ, RZ, 0x40000040 ;  /* 0x40000040ff1b7424 */ /* 0x000fc600078e00ff */
[----:B------:R-:W-:Y:S02]  /*13040*/  R2UR UR16, R26 ;  /* 0x000000001a1072ca */ /* 0x000fe400000e0000 */
[----:B------:R-:W-:Y:S01]  /*13050*/  R2UR UR17, R27 ;  /* 0x000000001b1172ca */ /* 0x000fe200000e0000 */
[----:B------:R-:W-:Y:S01]  /*13060*/  VIADD R26, R24, 0x4 ;  /* 0x00000004181a7836 */ /* 0x000fe20000000000 */
[----:B------:R-:W-:Y:S02]  /*13070*/  WARPGROUP.DEPBAR.LE gsb0, 0x0 ;  /* 0x00008000000079c5 */ /* 0x000fe40000010000 */
[----:B------:R-:W-:-:S09]  /*13080*/  WARPGROUP.ARRIVE ;  /* 0x00000000000079c5 */ /* 0x000fd20000000000 */
[----:B------:R-:W-:Y:S01]  /*13090*/  HGMMA.64x96x16.F32 R88, gdesc[UR16].tnspB, R88, gsb0 ;  /* 0x41600000105879f0 */ /* 0x000fe20008000858 */
[----:B------:R-:W-:Y:S02]  /*130a0*/  R2UR UR20, R26 ;  /* 0x000000001a1472ca */ /* 0x000fe400000e0000 */
[C---:B------:R-:W-:Y:S01]  /*130b0*/  R2UR UR21, R27.reuse ;  /* 0x000000001b1572ca */ /* 0x040fe200000e0000 */
[----:B------:R-:W-:Y:S01]  /*130c0*/  VIADD R26, R24, 0x6 ;  /* 0x00000006181a7836 */ /* 0x000fe20000000000 */
[----:B------:R-:W-:-:S04]  /*130d0*/  R2UR UR25, R27 ;  /* 0x000000001b1972ca */ /* 0x000fc800000e0000 */
[----:B------:R-:W-:Y:S01]  /*130e0*/  R2UR UR24, R26 ;  /* 0x000000001a1872ca */ /* 0x000fe200000e0000 */
[----:B------:R-:W-:Y:S02]  /*130f0*/  WARPGROUP.DEPBAR.LE gsb0, 0x0 ;  /* 0x00008000000079c5 */ /* 0x000fe40000010000 */
[----:B------:R-:W-:-:S06]  /*13100*/  WARPGROUP.ARRIVE ;  /* 0x00000000000079c5 */ /* 0x000fcc0000000000 */
[----:B------:R-:W-:Y:S01]  /*13110*/  HGMMA.64x96x16.F32 R88, gdesc[UR20].tnspB, R88, gsb0 ;  /* 0x41600000145879f0 */ /* 0x000fe20008000858 */
        /* <DEDUP_REMOVED lines=18> */
[----:B------:R-:W-:Y:S02]  /*13240*/  VIADD R24, R24, 0x606 ;  /* 0x0000060618187836 */ /* 0x000fe40000000000 */
[----:B------:R-:W-:-:S03]  /*13250*/  IMAD.MOV.U32 R25, RZ, RZ, 0x40000040 ;  /* 0x40000040ff197424 */ /* 0x000fc600078e00ff */
[----:B------:R-:W-:Y:S02]  /*13260*/  R2UR UR44, R24 ;  /* 0x00000000182c72ca */ /* 0x000fe400000e0000 */
[----:B------:R-:W-:Y:S01]  /*13270*/  R2UR UR45, R25 ;  /* 0x00000000192d72ca */ /* 0x000fe200000e0000 */
[----:B------:R-:W-:Y:S02]  /*13280*/  WARPGROUP.DEPBAR.LE gsb0, 0x0 ;  /* 0x00008000000079c5 */ /* 0x000fe40000010000 */
[----:B------:R-:W-:-:S06]  /*13290*/  WARPGROUP.ARRIVE ;  /* 0x00000000000079c5 */ /* 0x000fcc0000000000 */
[----:B------:R-:W-:Y:S01]  /*132a0*/  HGMMA.64x96x16.F32 R88, gdesc[UR40].tnspB, R88, gsb0 ;  /* 0x41600000285879f0 */ /* 0x000fe20008000858 */
[----:B------:R-:W-:-:S04]  /*132b0*/  FADD.FTZ R9, -R6, R9 ;  /* 0x0000000906097221 */ /* 0x000fc80000010100 */
[----:B------:R-:W-:Y:S01]  /*132c0*/  FMUL.FTZ R9, R9, R0 ;  /* 0x0000000009097220 */ /* 0x000fe20000410000 */
[----:B------:R-:W-:Y:S01]  /*132d0*/  MUFU.EX2 R28, R28 ;  /* 0x0000001c001c7308 */ /* 0x000fe20000000800 */
[----:B------:R-:W-:Y:S02]  /*132e0*/  WARPGROUP.DEPBAR.LE gsb0, 0x0 ;  /* 0x00008000000079c5 */ /* 0x000fe40000010000 */
[----:B------:R-:W-:-:S06]  /*132f0*/  WARPGROUP.ARRIVE ;  /* 0x00000000000079c5 */ /* 0x000fcc0000000000 */
[----:B------:R-:W-:Y:S01]  /*13300*/  HGMMA.64x96x16.F32 R88, gdesc[UR44].tnspB, R88, gsb0 ;  /* 0x416000002c5879f0 */ /* 0x000fe20008000858 */
[----:B------:R-:W-:Y:S08]  /*13310*/  MUFU.EX2 R29, R9 ;  /* 0x00000009001d7308 */ /* 0x000ff00000000800 */
[----:B------:R0:W1:Y:S08]  /*13320*/  MUFU.EX2 R9, R21 ;  /* 0x0000001500097308 */ /* 0x0000700000000800 */
[----:B------:R-:W2:Y:S01]  /*13330*/  MUFU.EX2 R30, R30 ;  /* 0x0000001e001e7308 */ /* 0x000ea20000000800 */
[----:B0-----:R-:W-:-:S07]  /*13340*/  @!P1 IMAD R21, R17, 0x8, R2 ;  /* 0x0000000811159824 */ /* 0x001fce00078e0202 */
[----:B------:R-:W0:Y:S01]  /*13350*/  MUFU.EX2 R31, R31 ;  /* 0x0000001f001f7308 */ /* 0x000e220000000800 */
[----:B------:R-:W-:Y:S02]  /*13360*/  @!P1 VIADD R21, R21, 0x2d840 ;  /* 0x0002d84015159836 */ /* 0x000fe40000000000 */
[----:B-1----:R-:W-:Y:S01]  /*13370*/  FFMA.FTZ R7, R29, R7, R9 ;  /* 0x000000071d077223 */ /* 0x002fe20000010009 */
[C---:B------:R-:W-:Y:S02]  /*13380*/  F2FP.F16.F32.PACK_AB R9, R28.reuse, R9 ;  /* 0x000000091c09723e */ /* 0x040fe400000000ff */
[----:B------:R-:W-:Y:S02]  /*13390*/  @!P1 PRMT R21, RZ, 0x654, R21 ;  /* 0x00000654ff159816 */ /* 0x000fe40000000015 */
[----:B------:R-:W-:Y:S01]  /*133a0*/  MUFU.EX2 R33, R33 ;  /* 0x0000002100217308 */ /* 0x000fe20000000800 */
[----:B------:R-:W-:-:S04]  /*133b0*/  FADD.FTZ R7, R28, R7 ;  /* 0x000000071c077221 */ /* 0x000fc80000010000 */
[----:B--2---:R-:W-:-:S04]  /*133c0*/  FADD.FTZ R7, R30, R7 ;  /* 0x000000071e077221 */ /* 0x004fc80000010000 */
[----:B0-----:R-:W-:Y:S01]  /*133d0*/  FADD.FTZ R7, R31, R7 ;  /* 0x000000071f077221 */ /* 0x001fe20000010000 */
[----:B------:R-:W-:Y:S02]  /*133e0*/  WARPGROUP.DEPBAR.LE gsb0, 0x0 ;  /* 0x00008000000079c5 */ /* 0x000fe40000010000 */
[----:B------:R0:W-:Y:S06]  /*133f0*/  BAR.ARV R14, 0x100 ;  /* 0x0004000e0000751d */ /* 0x0001ec0000002000 */
[----:B------:R-:W-:Y:S01]  /*13400*/  @!P1 SYNCS.ARRIVE.TRANS64.RED.A1T0 RZ, [R21+URZ], RZ ;  /* 0x000000ff15ff99a7 */ /* 0x000fe2000810043f */
[----:B0-----:R-:W-:-:S04]  /*13410*/  @!P1 IMAD R14, R11, 0x8, R2 ;  /* 0x000000080b0e9824 */ /* 0x001fc800078e0202 */
[----:B------:R-:W-:Y:S01]  /*13420*/  @!P1 VIADD R14, R14, 0x2d860 ;  /* 0x0002d8600e0e9836 */ /* 0x000fe20000000000 */
[----:B------:R-:W-:-:S04]  /*13430*/  F2FP.F16.F32.PACK_AB R11, R31, R30 ;  /* 0x0000001e1f0b723e */ /* 0x000fc800000000ff */
[----:B------:R-:W-:-:S04]  /*13440*/  @!P1 PRMT R14, RZ, 0x654, R14 ;  /* 0x00000654ff0e9816 */ /* 0x000fc8000000000e */
[----:B------:R0:W-:Y:S01]  /*13450*/  @!P1 SYNCS.ARRIVE.TRANS64.RED.A1T0 RZ, [R14+URZ], RZ ;  /* 0x000000ff0eff99a7 */ /* 0x0001e2000810043f */
[----:B------:R1:W-:Y:S01]  /*13460*/  STSM.16.M88.4 [R137+0x21800], R8 ;  /* 0x0218000889007844 */ /* 0x0003e20000000200 */
[----:B0-----:R-:W-:Y:S08]  /*13470*/  MUFU.EX2 R14, R35 ;  /* 0x00000023000e7308 */ /* 0x001ff00000000800 */
[----:B-1----:R-:W0:Y:S08]  /*13480*/  MUFU.EX2 R8, R32 ;  /* 0x0000002000087308 */ /* 0x002e300000000800 */
[----:B------:R-:W1:Y:S08]  /*13490*/  MUFU.EX2 R9, R34 ;  /* 0x0000002200097308 */ /* 0x000e700000000800 */
[----:B------:R-:W2:Y:S01]  /*134a0*/  MUFU.EX2 R10, R36 ;  /* 0x00000024000a7308 */ /* 0x000ea20000000800 */
[----:B0-----:R-:W-:-:S04]  /*134b0*/  FADD.FTZ R5, R8, R5 ;  /* 0x0000000508057221 */ /* 0x001fc80000010000 */
[----:B------:R-:W-:Y:S01]  /*134c0*/  FADD.FTZ R5, R33, R5 ;  /* 0x0000000521057221 */ /* 0x000fe20000010000 */
[----:B-1----:R-:W-:-:S03]  /*134d0*/  FADD.FTZ R21, R9, R7 ;  /* 0x0000000709157221 */ /* 0x002fc60000010000 */
[----:B--2---:R-:W-:Y:S01]  /*134e0*/  FADD.FTZ R7, R10, R5 ;  /* 0x000000050a077221 */ /* 0x004fe20000010000 */
[----:B------:R-:W-:Y:S02]  /*134f0*/  FADD.FTZ R5, R14, R21 ;  /* 0x000000150e057221 */ /* 0x000fe40000010000 */
[----:B------:R-:W2:Y:S01]  /*13500*/  LDL R21, [R1+0x2c] ;  /* 0x00002c0001157983 */ /* 0x000ea20000100800 */
[----:B------:R-:W0:Y:S08]  /*13510*/  MUFU.EX2 R37, R37 ;  /* 0x0000002500257308 */ /* 0x000e300000000800 */
[----:B------:R-:W1:Y:S08]  /*13520*/  MUFU.EX2 R11, R38 ;  /* 0x00000026000b7308 */ /* 0x000e700000000800 */
[----:B------:R-:W4:Y:S08]  /*13530*/  MUFU.EX2 R24, R40 ;  /* 0x0000002800187308 */ /* 0x000f300000000800 */
[----:B------:R-:W5:Y:S08]  /*13540*/  MUFU.EX2 R39, R39 ;  /* 0x0000002700277308 */ /* 0x000f700000000800 */
[----:B------:R-:W3:Y:S08]  /*13550*/  MUFU.EX2 R41, R41 ;  /* 0x0000002900297308 */ /* 0x000ef00000000800 */
[----:B------:R-:W3:Y:S01]  /*13560*/  MUFU.EX2 R25, R42 ;  /* 0x0000002a00197308 */ /* 0x000ee20000000800 */
[----:B0-----:R-:W-:Y:S01]  /*13570*/  FADD.FTZ R7, R37, R7 ;  /* 0x0000000725077221 */ /* 0x001fe20000010000 */
[----:B-1----:R-:W-:-:S06]  /*13580*/  FADD.FTZ R5, R11, R5 ;  /* 0x000000050b057221 */ /* 0x002fcc0000010000 */
[----:B------:R-:W0:Y:S08]  /*13590*/  MUFU.EX2 R26, R44 ;  /* 0x0000002c001a7308 */ /* 0x000e300000000800 */
[----:B------:R-:W1:Y:S01]  /*135a0*/  MUFU.EX2 R43, R43 ;  /* 0x0000002b002b7308 */ /* 0x000e620000000800 */
[----:B----4-:R-:W-:Y:S01]  /*135b0*/  FADD.FTZ R7, R24, R7 ;  /* 0x0000000718077221 */ /* 0x010fe20000010000 */
[----:B-----5:R-:W-:-:S06]  /*135c0*/  FADD.FTZ R5, R39, R5 ;  /* 0x0000000527057221 */ /* 0x020fcc0000010000 */
[----:B------:R-:W4:Y:S08]  /*135d0*/  MUFU.EX2 R45, R45 ;  /* 0x0000002d002d7308 */ /* 0x000f300000000800 */
[----:B------:R-:W5:Y:S01]  /*135e0*/  MUFU.EX2 R27, R46 ;  /* 0x0000002e001b7308 */ /* 0x000f620000000800 */
[----:B---3--:R-:W-:Y:S01]  /*135f0*/  FADD.FTZ R7, R41, R7 ;  /* 0x0000000729077221 */ /* 0x008fe20000010000 */
[----:B------:R-:W-:-:S06]  /*13600*/  FADD.FTZ R5, R25, R5 ;  /* 0x0000000519057221 */ /* 0x000fcc0000010000 */
        /* <DEDUP_REMOVED lines=30> */
[----:B------:R-:W-:Y:S01]  /*137f0*/  F2FP.F16.F32.PACK_AB R9, R14, R9 ;  /* 0x000000090e09723e */ /* 0x000fe200000000ff */
[----:B----4-:R-:W-:-:S06]  /*13800*/  FADD.FTZ R7, R57, R7 ;  /* 0x0000000739077221 */ /* 0x010fcc0000010000 */
[----:B------:R-:W4:Y:S01]  /*13810*/  MUFU.EX2 R64, R64 ;  /* 0x0000004000407308 */ /* 0x000f220000000800 */
[----:B-----5:R-:W-:-:S07]  /*13820*/  FADD.FTZ R14, R58, R5 ;  /* 0x000000053a0e7221 */ /* 0x020fce0000010000 */
        /* <DEDUP_REMOVED lines=15> */
[----:B------:R-:W3:Y:S01]  /*13920*/  MUFU.EX2 R71, R71 ;  /* 0x0000004700477308 */ /* 0x000ee20000000800 */
[----:B0-----:R-:W-:Y:S01]  /*13930*/  FADD.FTZ R28, R68, R7 ;  /* 0x00000007441c7221 */ /* 0x001fe20000010000 */
[----:B------:R-:W-:Y:S01]  /*13940*/  F2FP.F16.F32.PACK_AB R8, R33, R8 ;  /* 0x000000082108723e */ /* 0x000fe200000000ff */
[----:B-1----:R-:W-:-:S05]  /*13950*/  FADD.FTZ R5, R67, R14 ;  /* 0x0000000e43057221 */ /* 0x002fca0000010000 */
[----:B------:R-:W0:Y:S01]  /*13960*/  MUFU.EX2 R72, R72 ;  /* 0x0000004800487308 */ /* 0x000e220000000800 */
[----:B------:R-:W-:Y:S02]  /*13970*/  F2FP.F16.F32.PACK_AB R10, R37, R10 ;  /* 0x0000000a250a723e */ /* 0x000fe400000000ff */
[----:B------:R-:W-:-:S05]  /*13980*/  F2FP.F16.F32.PACK_AB R11, R39, R11 ;  /* 0x0000000b270b723e */ /* 0x000fca00000000ff */
[----:B------:R-:W-:Y:S01]  /*13990*/  MUFU.EX2 R74, R74 ;  /* 0x0000004a004a7308 */ /* 0x000fe20000000800 */
[----:B----4-:R-:W-:Y:S01]  /*139a0*/  FADD.FTZ R7, R69, R28 ;  /* 0x0000001c45077221 */ /* 0x010fe20000010000 */
[----:B-----5:R-:W-:-:S06]  /*139b0*/  FADD.FTZ R28, R70, R5 ;  /* 0x00000005461c7221 */ /* 0x020fcc0000010000 */
[----:B------:R-:W1:Y:S01]  /*139c0*/  MUFU.EX2 R73, R73 ;  /* 0x0000004900497308 */ /* 0x000e620000000800 */
[----:B------:R4:W-:Y:S01]  /*139d0*/  STSM.16.M88.4 [R85], R8 ;  /* 0x0000000855007844 */ /* 0x0009e20000000200 */
[----:B------:R-:W-:-:S06]  /*139e0*/  F2FP.F16.F32.PACK_AB R24, R41, R24 ;  /* 0x000000182918723e */ /* 0x000fcc00000000ff */
[----:B------:R-:W5:Y:S01]  /*139f0*/  MUFU.EX2 R75, R75 ;  /* 0x0000004b004b7308 */ /* 0x000f620000000800 */
[----:B------:R-:W-:Y:S02]  /*13a00*/  F2FP.F16.F32.PACK_AB R25, R43, R25 ;  /* 0x000000192b19723e */ /* 0x000fe400000000ff */
[----:B------:R-:W-:Y:S02]  /*13a10*/  F2FP.F16.F32.PACK_AB R26, R45, R26 ;  /* 0x0000001a2d1a723e */ /* 0x000fe400000000ff */
[----:B------:R-:W-:-:S03]  /*13a20*/  F2FP.F16.F32.PACK_AB R27, R47, R27 ;  /* 0x0000001b2f1b723e */ /* 0x000fc600000000ff */
[----:B------:R-:W2:Y:S01]  /*13a30*/  MUFU.EX2 R76, R76 ;  /* 0x0000004c004c7308 */ /* 0x000ea20000000800 */
[----:B----4-:R-:W-:Y:S02]  /*13a40*/  F2FP.F16.F32.PACK_AB R8, R49, R48 ;  /* 0x000000303108723e */ /* 0x010fe400000000ff */
[----:B------:R-:W-:Y:S02]  /*13a50*/  F2FP.F16.F32.PACK_AB R9, R51, R50 ;  /* 0x000000323309723e */ /* 0x000fe400000000ff */
[----:B------:R-:W-:-:S03]  /*13a60*/  F2FP.F16.F32.PACK_AB R10, R53, R52 ;  /* 0x00000034350a723e */ /* 0x000fc600000000ff */
[----:B------:R-:W4:Y:S01]  /*13a70*/  MUFU.EX2 R78, R78 ;  /* 0x0000004e004e7308 */ /* 0x000f220000000800 */
[----:B------:R-:W-:Y:S01]  /*13a80*/  F2FP.F16.F32.PACK_AB R11, R55, R54 ;  /* 0x00000036370b723e */ /* 0x000fe200000000ff */
[----:B---3--:R-:W-:Y:S01]  /*13a90*/  FADD.FTZ R5, R71, R28 ;  /* 0x0000001c47057221 */ /* 0x008fe20000010000 */
[----:B------:R-:W-:Y:S05]  /*13aa0*/  STSM.16.M88.4 [R139], R24 ;  /* 0x000000188b007844 */ /* 0x000fea0000000200 */
[----:B------:R-:W3:Y:S01]  /*13ab0*/  MUFU.EX2 R77, R77 ;  /* 0x0000004d004d7308 */ /* 0x000ee20000000800 */
[----:B------:R5:W-:Y:S01]  /*13ac0*/  STSM.16.M88.4 [R138], R8 ;  /* 0x000000088a007844 */ /* 0x000be20000000200 */
[----:B0-----:R-:W-:-:S06]  /*13ad0*/  FADD.FTZ R30, R72, R7 ;  /* 0x00000007481e7221 */ /* 0x001fcc0000010000 */
[----:B------:R-:W0:Y:S01]  /*13ae0*/  MUFU.EX2 R79, R79 ;  /* 0x0000004f004f7308 */ /* 0x000e220000000800 */
[----:B-1----:R-:W-:-:S07]  /*13af0*/  FADD.FTZ R7, R73, R30 ;  /* 0x0000001e49077221 */ /* 0x002fce0000010000 */
[----:B------:R-:W1:Y:S01]  /*13b00*/  MUFU.EX2 R36, R80 ;  /* 0x0000005000247308 */ /* 0x000e620000000800 */
[----:B-----5:R-:W-:-:S07]  /*13b10*/  FADD.FTZ R10, R74, R5 ;  /* 0x000000054a0a7221 */ /* 0x020fce0000010000 */
[----:B------:R-:W5:Y:S01]  /*13b20*/  MUFU.EX2 R37, R82 ;  /* 0x0000005200257308 */ /* 0x000f620000000800 */
[----:B------:R-:W-:-:S07]  /*13b30*/  FADD.FTZ R5, R75, R10 ;  /* 0x0000000a4b057221 */ /* 0x000fce0000010000 */
[----:B------:R-:W5:Y:S08]  /*13b40*/  MUFU.EX2 R81, R81 ;  /* 0x0000005100517308 */ /* 0x000f700000000800 */
[----:B------:R-:W-:Y:S08]  /*13b50*/  MUFU.EX2 R84, R84 ;  /* 0x0000005400547308 */ /* 0x000ff00000000800 */
[----:B------:R-:W-:Y:S08]  /*13b60*/  MUFU.EX2 R15, R15 ;  /* 0x0000000f000f7308 */ /* 0x000ff00000000800 */
[----:B------:R-:W5:Y:S08]  /*13b70*/  MUFU.EX2 R14, R83 ;  /* 0x00000053000e7308 */ /* 0x000f700000000800 */
[----:B------:R-:W-:Y:S08]  /*13b80*/  MUFU.EX2 R86, R86 ;  /* 0x0000005600567308 */ /* 0x000ff00000000800 */
[----:B------:R-:W5:Y:S01]  /*13b90*/  MUFU.EX2 R87, R87 ;  /* 0x0000005700577308 */ /* 0x000f620000000800 */
[----:B--2---:R-:W-:Y:S01]  /*13ba0*/  FADD.FTZ R24, R76, R7 ;  /* 0x000000074c187221 */ /* 0x004fe20000010000 */
[----:B----4-:R-:W-:Y:S01]  /*13bb0*/  FADD.FTZ R26, R78, R5 ;  /* 0x000000054e1a7221 */ /* 0x010fe20000010000 */
[----:B------:R-:W-:-:S02]  /*13bc0*/  F2FP.F16.F32.PACK_AB R32, R57, R32 ;  /* 0x000000203920723e */ /* 0x000fc400000000ff */
[----:B---3--:R-:W-:Y:S01]  /*13bd0*/  FADD.FTZ R7, R77, R24 ;  /* 0x000000184d077221 */ /* 0x008fe20000010000 */
[----:B0-----:R-:W-:Y:S01]  /*13be0*/  FADD.FTZ R28, R79, R26 ;  /* 0x0000001a4f1c7221 */ /* 0x001fe20000010000 */
[----:B------:R-:W-:Y:S02]  /*13bf0*/  F2FP.F16.F32.PACK_AB R33, R59, R58 ;  /* 0x0000003a3b21723e */ /* 0x000fe400000000ff */
[----:B------:R-:W-:Y:S02]  /*13c00*/  F2FP.F16.F32.PACK_AB R34, R61, R60 ;  /* 0x0000003c3d22723e */ /* 0x000fe400000000ff */
[----:B------:R-:W-:Y:S01]  /*13c10*/  F2FP.F16.F32.PACK_AB R35, R63, R35 ;  /* 0x000000233f23723e */ /* 0x000fe200000000ff */
[----:B-1----:R-:W-:Y:S01]  /*13c20*/  FADD.FTZ R30, R36, R7 ;  /* 0x00000007241e7221 */ /* 0x002fe20000010000 */
[----:B------:R-:W-:Y:S01]  /*13c30*/  F2FP.F16.F32.PACK_AB R8, R65, R64 ;  /* 0x000000404108723e */ /* 0x000fe200000000ff */
[----:B-----5:R-:W-:Y:S01]  /*13c40*/  FADD.FTZ R5, R37, R28 ;  /* 0x0000001c25057221 */ /* 0x020fe20000010000 */
        /* <DEDUP_REMOVED lines=11> */
[----:B------:R-:W-:Y:S04]  /*13d00*/  STSM.16.M88.4 [R137+0x27800], R32 ;  /* 0x0278002089007844 */ /* 0x000fe80000000200 */
[----:B------:R0:W-:Y:S04]  /*13d10*/  STSM.16.M88.4 [R21], R8 ;  /* 0x0000000815007844 */ /* 0x0001e80000000200 */
[----:B------:R1:W-:Y:S04]  /*13d20*/  STSM.16.M88.4 [R139+0x6000], R24 ;  /* 0x006000188b007844 */ /* 0x0003e80000000200 */
[----:B------:R1:W-:Y:S01]  /*13d30*/  STSM.16.M88.4 [R138+0x6000], R36 ;  /* 0x006000248a007844 */ /* 0x0003e20000000200 */
[----:B------:R-:W-:Y:S01]  /*13d40*/  @!PT LDS RZ, [RZ] ;  /* 0x00000000fffff984 */ /* 0x000fe20000000800 */
[----:B------:R-:W-:Y:S01]  /*13d50*/  @!PT LDS RZ, [RZ] ;  /* 0x00000000fffff984 */ /* 0x000fe20000000800 */
[----:B------:R-:W-:Y:S01]  /*13d60*/  @!PT LDS RZ, [RZ] ;  /* 0x00000000fffff984 */ /* 0x000fe20000000800 */
[----:B------:R-:W-:Y:S01]  /*13d70*/  @!PT LDS RZ, [RZ] ;  /* 0x00000000fffff984 */ /* 0x000fe20000000800 */
[----:B------:R2:W-:Y:S06]  /*13d80*/  MEMBAR.ALL.CTA ;  /* 0x0000000000007992 */ /* 0x0005ec0000008000 */
[----:B--2---:R-:W2:Y:S01]  /*13d90*/  FENCE.VIEW.ASYNC.S ;  /* 0x00000000000073c6 */ /* 0x004ea20000000000 */
[----:B------:R-:W-:Y:S01]  /*13da0*/  ISETP.GT.AND P2, PT, R4, R142, PT ;  /* 0x0000008e0400720c */ /* 0x000fe20003f44270 */
[----:B------:R-:W-:-:S04]  /*13db0*/  FADD.FTZ R7, R81, R30 ;  /* 0x0000001e51077221 */ /* 0x000fc80000010000 */
[----:B------:R-:W-:Y:S01]  /*13dc0*/  FADD.FTZ R28, R84, R7 ;  /* 0x00000007541c7221 */ /* 0x000fe20000010000 */
[----:B------:R-:W-:-:S04]  /*13dd0*/  FADD.FTZ R7, R14, R5 ;  /* 0x000000050e077221 */ /* 0x000fc80000010000 */
        /* <DEDUP_REMOVED lines=27> */
[----:B------:R-:W-:-:S02]  /*13f90*/  VIADD R4, R4, 0xffffffff ;  /* 0xffffffff04047836 */ /* 0x000fc40000000000 */
        /* <DEDUP_REMOVED lines=26> */
[----:B------:R-:W-:Y:S02]  /*14140*/  IMAD.MOV.U32 R9, RZ, RZ, R6 ;  /* 0x000000ffff097224 */ /* 0x000fe400078e0006 */
[----:B------:R-:W-:Y:S01]  /*14150*/  IMAD.MOV.U32 R8, RZ, RZ, R3 ;  /* 0x000000ffff087224 */ /* 0x000fe200078e0003 */
[----:B--2---:R-:W-:Y:S01]  /*14160*/  NOP ;  /* 0x0000000000007918 */ /* 0x004fe20000000000 */
[----:B-1----:R-:W-:Y:S05]  /*14170*/  @P2 BRA `(.L_x_9522) ;  /* 0xffffffdc00302947 */ /* 0x002fea000383ffff */
.L_x_9512:
[----:B------:R-:W2:Y:S02]  /*14180*/  LDL R8, [R1+0x38] ;  /* 0x0000380001087983 */ /* 0x000ea40000100800 */
[----:B--2---:R-:W-:-:S13]  /*14190*/  ISETP.GE.AND P2, PT, R4, R8, PT ;  /* 0x000000080400720c */ /* 0x004fda0003f46270 */
[----:B------:R-:W-:Y:S05]  /*141a0*/  @!P2 BRA `(.L_x_9523) ;  /* 0x000000340014a947 */ /* 0x000fea0003800000 */
[----:B------:R-:W2:Y:S04]  /*141b0*/  LDL R9, [R1+0x40] ;  /* 0x0000400001097983 */ /* 0x000ea80000100800 */
[----:B------:R-:W2:Y:S04]  /*141c0*/  LDL R8, [R1+0x30] ;  /* 0x0000300001087983 */ /* 0x000ea80000100800 */
[----:B------:R-:W3:Y:S01]  /*141d0*/  LDL R11, [R1+0x4] ;  /* 0x00000400010b7983 */ /* 0x000ee20000100800 */
[----:B------:R-:W-:Y:S02]  /*141e0*/  IMAD.MOV.U32 R20, RZ, RZ, R22 ;  /* 0x000000ffff147224 */ /* 0x000fe400078e0016 */
[----:B------:R-:W-:-:S02]  /*141f0*/  IMAD.MOV.U32 R14, RZ, RZ, R17 ;  /* 0x000000ffff0e7224 */ /* 0x000fc400078e0011 */
[----:B--2---:R-:W-:Y:S02]  /*14200*/  IMAD.IADD R0, R8, 0x1, -R9 ;  /* 0x0000000108007824 */ /* 0x004fe400078e0a09 */
[----:B------:R-:W-:Y:S02]  /*14210*/  IMAD.MOV.U32 R8, RZ, RZ, R6 ;  /* 0x000000ffff087224 */ /* 0x000fe400078e0006 */
[--C-:B------:R-:W-:Y:S02]  /*14220*/  IMAD.IADD R10, R155, 0x1, R0.reuse ;  /* 0x000000019b0a7824 */ /* 0x100fe400078e0200 */
[----:B---3--:R-:W-:Y:S02]  /*14230*/  IMAD.IADD R11, R11, 0x1, R0 ;  /* 0x000000010b0b7824 */ /* 0x008fe400078e0200 */
[----:B------:R-:W-:Y:S01]  /*14240*/  IMAD.MOV.U32 R9, RZ, RZ, R3 ;  /* 0x000000ffff097224 */ /* 0x000fe200078e0003 */
[----:B------:R-:W-:Y:S02]  /*14250*/  LOP3.LUT R142, RZ, R10, RZ, 0x33, !PT ;  /* 0x0000000aff8e7212 */ /* 0x000fe400078e33ff */
[----:B------:R-:W-:-:S07]  /*14260*/  LOP3.LUT R15, RZ, R11, RZ, 0x33, !PT ;  /* 0x0000000bff0f7212 */ /* 0x000fce00078e33ff */
.L_x_9541:
        /* <DEDUP_REMOVED lines=11> */
.L_x_9525:
[----:B------:R-:W-:Y:S01]  /*14320*/  IMAD R0, R17, 0x8, R2 ;  /* 0x0000000811007824 */ /* 0x000fe200078e0202 */
[----:B------:R-:W-:-:S04]  /*14330*/  SHF.L.U32 R3, R22, 0x1f, RZ ;  /* 0x0000001f16037819 */ /* 0x000fc800000006ff */
[----:B------:R0:W1:Y:S01]  /*14340*/  SYNCS.PHASECHK.TRANS64.TRYWAIT P3, [R0+URZ+0x2d830], R3 ;  /* 0x02d83003000075a7 */ /* 0x000062000806017f */
[----:B------:R-:W-:Y:S05]  /*14350*/  @!P0 BRA `(.L_x_9526) ;  /* 0x0000000000048947 */ /* 0x000fea0003800000 */
[----:B------:R-:W-:Y:S01]  /*14360*/  BPT.TRAP 0x1 ;  /* 0x000000040000795c */ /* 0x000fe20000300000 */
.L_x_9526:
[----:B------:R-:W-:Y:S04]  /*14370*/  BSSY B0, `(.L_x_9524) ;  /* 0x0000004000007945 */ /* 0x000fe80003800000 */
[----:B-1----:R-:W-:Y:S05]  /*14380*/  @P3 BRA `(.L_x_9527) ;  /* 0x0000000000083947 */ /* 0x002fea0003800000 */
[----:B------:R-:W1:Y:S02]  /*14390*/  SYNCS.PHASECHK.TRANS64.TRYWAIT P3, [R0+URZ+0x2d830], R3 ;  /* 0x02d83003000075a7 */ /* 0x000e64000806017f */
[----:B-1----:R-:W-:Y:S05]  /*143a0*/  @!P3 BRA `(.L_x_9528) ;  /* 0x000000c000c0b947 */ /* 0x002fea0003800000 */
.L_x_9527:
[----:B------:R-:W-:Y:S05]  /*143b0*/  BSYNC B0 ;  /* 0x0000000000007941 */ /* 0x000fea0003800000 */
.L_x_9524:
        /* <DEDUP_REMOVED lines=10> */
[----:B------:R-:W-:Y:S01]  /*14460*/  R2UR UR13, R13 ;  /* 0x000000000d0d72ca */ /* 0x000fe200000e0000 */
[----:B------:R-:W-:Y:S01]  /*14470*/  IMAD.MOV.U32 R31, RZ, RZ, -0x7fffffe0 ;  /* 0x80000020ff1f7424 */ /* 0x000fe200078e00ff */
[----:B------:R-:W-:Y:S02]  /*14480*/  R2UR UR19, R29 ;  /* 0x000000001d1372ca */ /* 0x000fe400000e0000 */
[----:B------:R-:W-:Y:S02]  /*14490*/  R2UR UR23, R27 ;  /* 0x000000001b1772ca */ /* 0x000fe400000e0000 */
[----:B------:R-:W-:-:S02]  /*144a0*/  R2UR UR27, R29 ;  /* 0x000000001d1b72ca */ /* 0x000fc400000e0000 */
[----:B------:R-:W-:Y:S02]  /*144b0*/  R2UR UR31, R31 ;  /* 0x000000001f1f72ca */ /* 0x000fe400000e0000 */
[----:B------:R-:W-:Y:S02]  /*144c0*/  R2UR UR35, R25 ;  /* 0x00000000192372ca */ /* 0x000fe400000e0000 */
[----:B------:R-:W-:Y:S02]  /*144d0*/  R2UR UR16, R152 ;  /* 0x00000000981072ca */ /* 0x000fe400000e0000 */
[----:B------:R-:W-:Y:S01]  /*144e0*/  R2UR UR17, R153 ;  /* 0x00000000991172ca */ /* 0x000fe200000e0000 */
[----:B------:R0:W-:Y:S01]  /*144f0*/  BAR.SYNC.DEFER_BLOCKING R0, 0x100 ;  /* 0x000400000000751d */ /* 0x0001e20000010000 */
[----:B--2---:R-:W-:-:S04]  /*14500*/  IMAD R24, R17, 0x600, R3 ;  /* 0x0000060011187824 */ /* 0x004fc800078e0203 */
[C---:B------:R-:W-:Y:S01]  /*14510*/  VIADD R28, R24.reuse, 0x2 ;  /* 0x00000002181c7836 */ /* 0x040fe20000000000 */
[C---:B------:R-:W-:Y:S01]  /*14520*/  R2UR UR14, R24.reuse ;  /* 0x00000000180e72ca */ /* 0x040fe200000e0000 */
[C---:B------:R-:W-:Y:S02]  /*14530*/  VIADD R26, R24.reuse, 0x200 ;  /* 0x00000200181a7836 */ /* 0x040fe40000000000 */
[----:B------:R-:W-:Y:S01]  /*14540*/  VIADD R30, R24, 0x400 ;  /* 0x00000400181e7836 */ /* 0x000fe20000000000 */
[----:B------:R-:W-:Y:S01]  /*14550*/  R2UR UR18, R28 ;  /* 0x000000001c1272ca */ /* 0x000fe200000e0000 */
[C---:B------:R-:W-:Y:S02]  /*14560*/  VIADD R28, R24.reuse, 0x202 ;  /* 0x00000202181c7836 */ /* 0x040fe40000000000 */
[----:B------:R-:W-:Y:S01]  /*14570*/  VIADD R24, R24, 0x402 ;  /* 0x0000040218187836 */ /* 0x000fe20000000000 */
[----:B------:R-:W-:Y:S02]  /*14580*/  R2UR UR22, R26 ;  /* 0x000000001a1672ca */ /* 0x000fe400000e0000 */
[----:B------:R-:W-:-:S02]  /*14590*/  R2UR UR26, R28 ;  /* 0x000000001c1a72ca */ /* 0x000fc400000e0000 */
[----:B------:R-:W-:Y:S02]  /*145a0*/  R2UR UR30, R30 ;  /* 0x000000001e1e72ca */ /* 0x000fe400000e0000 */
[----:B------:R-:W-:Y:S02]  /*145b0*/  R2UR UR34, R24 ;  /* 0x00000000182272ca */ /* 0x000fe400000e0000 */
[----:B------:R-:W-:-:S06]  /*145c0*/  WARPGROUP.ARRIVE ;  /* 0x00000000000079c5 */ /* 0x000fcc0000000000 */
[----:B------:R-:W-:Y:S01]  /*145d0*/  HGMMA.64x128x16.F32 R24, gdesc[UR12], RZ, !UPT, gsb0 ;  /* 0x01e000000c1879f0 */ /* 0x000fe2000c0008ff */
        /* <DEDUP_REMOVED lines=27> */
.L_x_9530:
[----:B------:R-:W-:Y:S01]  /*14790*/  SHF.L.U32 R0, R20, 0x1f, RZ ;  /* 0x0000001f14007819 */ /* 0x000fe200000006ff */
[----:B------:R-:W-:-:S04]  /*147a0*/  IMAD R3, R14, 0x8, R2 ;  /* 0x000000080e037824 */ /* 0x000fc800078e0202 */
[----:B------:R0:W1:Y:S01]  /*147b0*/  SYNCS.PHASECHK.TRANS64.TRYWAIT P2, [R3+URZ+0x2d850], R0 ;  /* 0x02d85000030075a7 */ /* 0x000062000804017f */
[----:B------:R-:W-:Y:S05]  /*147c0*/  @!P0 BRA `(.L_x_9531) ;  /* 0x0000000000048947 */ /* 0x000fea0003800000 */
[----:B------:R-:W-:Y:S01]  /*147d0*/  BPT.TRAP 0x1 ;  /* 0x000000040000795c */ /* 0x000fe20000300000 */
.L_x_9531:
[----:B-1----:R-:W-:Y:S05]  /*147e0*/  @P2 BRA `(.L_x_9529) ;  /* 0x0000000000082947 */ /* 0x002fea0003800000 */
[----:B------:R-:W1:Y:S02]  /*147f0*/  SYNCS.PHASECHK.TRANS64.TRYWAIT P2, [R3+URZ+0x2d850], R0 ;  /* 0x02d85000030075a7 */ /* 0x000e64000804017f */
[----:B-1----:R-:W-:Y:S05]  /*14800*/  @!P2 BRA `(.L_x_9532) ;  /* 0x000000bc00bca947 */ /* 0x002fea0003800000 */
.L_x_9529:
[----:B------:R-:W2:Y:S01]  /*14810*/  LDL R6, [R1+0x14] ;  /* 0x0000140001067983 */ /* 0x000ea20000100800 */
[----:B01----:R-:W-:Y:S01]  /*14820*/  VIADD R0, R2, 0x400 ;  /* 0x0000040002007836 */ /* 0x003fe20000000000 */
[----:B------:R-:W-:Y:S05]  /*14830*/  WARPSYNC.ALL ;  /* 0x0000000000007948 */ /* 0x000fea0003800000 */
[----:B------:R-:W-:Y:S01]  /*14840*/  SHF.R.U32.HI R0, RZ, 0x4, R0 ;  /* 0x00000004ff007819 */ /* 0x000fe20000011600 */
[----:B------:R-:W-:Y:S01]  /*14850*/  IMAD.MOV.U32 R21, RZ, RZ, -0x7fffffe0 ;  /* 0x80000020ff157424 */ /* 0x000fe200078e00ff */
[----:B------:R-:W3:Y:S01]  /*14860*/  LDL R143, [R1+0x30] ;  /* 0x00003000018f7983 */ /* 0x000ee20000100800 */
[----:B------:R-:W-:Y:S01]  /*14870*/  IMAD.MOV.U32 R141, RZ, RZ, -0x7fffffe0 ;  /* 0x80000020ff8d7424 */ /* 0x000fe200078e00ff */
[----:B------:R-:W-:-:S02]  /*14880*/  LOP3.LUT R0, R0, 0x3fff, RZ, 0xc0, !PT ;  /* 0x00003fff00007812 */ /* 0x000fc400078ec0ff */
[C---:B------:R-:W-:Y:S02]  /*14890*/  R2UR UR15, R21.reuse ;  /* 0x00000000150f72ca */ /* 0x040fe400000e0000 */
[----:B------:R-:W-:Y:S02]  /*148a0*/  LOP3.LUT R0, R0, 0x2000000, RZ, 0xfc, !PT ;  /* 0x0200000000007812 */ /* 0x000fe400078efcff */
[----:B------:R-:W-:Y:S01]  /*148b0*/  R2UR UR47, R21 ;  /* 0x00000000152f72ca */ /* 0x000fe200000e0000 */
[----:B------:R-:W-:Y:S01]  /*148c0*/  WARPGROUP.ARRIVE ;  /* 0x00000000000079c5 */ /* 0x000fe20000000000 */
[C---:B------:R-:W-:Y:S01]  /*148d0*/  R2UR UR19, R141.reuse ;  /* 0x000000008d1372ca */ /* 0x040fe200000e0000 */
[----:B------:R-:W-:Y:S01]  /*148e0*/  IMAD R20, R14, 0x600, R0 ;  /* 0x000006000e147824 */ /* 0x000fe200078e0200 */
[C---:B------:R-:W-:Y:S02]  /*148f0*/  R2UR UR23, R141.reuse ;  /* 0x000000008d1772ca */ /* 0x040fe400000e0000 */
[----:B------:R-:W-:Y:S01]  /*14900*/  R2UR UR27, R141 ;  /* 0x000000008d1b72ca */ /* 0x000fe200000e0000 */
[C---:B------:R-:W-:Y:S01]  /*14910*/  VIADD R140, R20.reuse, 0x40 ;  /* 0x00000040148c7836 */ /* 0x040fe20000000000 */
[----:B------:R-:W-:-:S02]  /*14920*/  R2UR UR14, R20 ;  /* 0x00000000140e72ca */ /* 0x000fc400000e0000 */
[C---:B------:R-:W-:Y:S02]  /*14930*/  R2UR UR31, R141.reuse ;  /* 0x000000008d1f72ca */ /* 0x040fe400000e0000 */
[----:B------:R-:W-:Y:S01]  /*14940*/  R2UR UR18, R140 ;  /* 0x000000008c1272ca */ /* 0x000fe200000e0000 */
[----:B------:R-:W-:Y:S01]  /*14950*/  VIADD R140, R20, 0x80 ;  /* 0x00000080148c7836 */ /* 0x000fe20000000000 */
[C---:B------:R-:W-:Y:S02]  /*14960*/  R2UR UR35, R141.reuse ;  /* 0x000000008d2372ca */ /* 0x040fe400000e0000 */
[----:B------:R-:W-:Y:S02]  /*14970*/  R2UR UR43, R141 ;  /* 0x000000008d2b72ca */ /* 0x000fe400000e0000 */
[----:B------:R-:W-:Y:S01]  /*14980*/  R2UR UR22, R140 ;  /* 0x000000008c1672ca */ /* 0x000fe200000e0000 */
[----:B------:R-:W-:-:S05]  /*14990*/  VIADD R140, R20, 0xc0 ;  /* 0x000000c0148c7836 */ /* 0x000fca0000000000 */
[----:B------:R-:W-:Y:S01]  /*149a0*/  R2UR UR26, R140 ;  /* 0x000000008c1a72ca */ /* 0x000fe200000e0000 */
[----:B------:R-:W-:-:S05]  /*149b0*/  VIADD R140, R20, 0x100 ;  /* 0x00000100148c7836 */ /* 0x000fca0000000000 */
[----:B------:R-:W-:Y:S01]  /*149c0*/  R2UR UR30, R140 ;  /* 0x000000008c1e72ca */ /* 0x000fe200000e0000 */
[----:B------:R-:W-:-:S05]  /*149d0*/  VIADD R140, R20, 0x140 ;  /* 0x00000140148c7836 */ /* 0x000fca0000000000 */
[----:B------:R-:W-:Y:S01]  /*149e0*/  R2UR UR34, R140 ;  /* 0x000000008c2272ca */ /* 0x000fe200000e0000 */
[C---:B------:R-:W-:Y:S02]  /*149f0*/  VIADD R140, R20.reuse, 0x180 ;  /* 0x00000180148c7836 */ /* 0x040fe40000000000 */
[----:B------:R-:W-:Y:S02]  /*14a00*/  VIADD R20, R20, 0x1c0 ;  /* 0x000001c014147836 */ /* 0x000fe40000000000 */
[----:B------:R-:W-:Y:S01]  /*14a10*/  IMAD.MOV.U32 R21, RZ, RZ, 0x40000040 ;  /* 0x40000040ff157424 */ /* 0x000fe200078e00ff */
[----:B------:R-:W-:Y:S02]  /*14a20*/  R2UR UR42, R140 ;  /* 0x000000008c2a72ca */ /* 0x000fe400000e0000 */
[----:B------:R-:W-:Y:S02]  /*14a30*/  R2UR UR46, R20 ;  /* 0x00000000142e72ca */ /* 0x000fe400000e0000 */
[----:B------:R-:W-:Y:S01]  /*14a40*/  R2UR UR13, R21 ;  /* 0x00000000150d72ca */ /* 0x000fe200000e0000 */
[----:B------:R-:W-:-:S05]  /*14a50*/  IMAD.MOV.U32 R141, RZ, RZ, 0x40000040 ;  /* 0x40000040ff8d7424 */ /* 0x000fca00078e00ff */
[----:B------:R-:W-:Y:S01]  /*14a60*/  R2UR UR17, R141 ;  /* 0x000000008d1172ca */ /* 0x000fe200000e0000 */
[----:B------:R-:W-:-:S05]  /*14a70*/  IMAD.MOV.U32 R141, RZ, RZ, 0x40000040 ;  /* 0x40000040ff8d7424 */ /* 0x000fca00078e00ff */
[----:B------:R-:W-:Y:S02]  /*14a80*/  R2UR UR21, R141 ;  /* 0x000000008d1572ca */ /* 0x000fe400000e0000 */
[----:B--2---:R-:W-:Y:S01]  /*14a90*/  LOP3.LUT R20, R6, 0x10000, RZ, 0xfc, !PT ;  /* 0x0001000006147812 */ /* 0x004fe200078efcff */
[----:B------:R-:W-:Y:S01]  /*14aa0*/  IMAD.MOV.U32 R141, RZ, RZ, 0x40000040 ;  /* 0x40000040ff8d7424 */ /* 0x000fe200078e00ff */
[----:B------:R-:W2:Y:S02]  /*14ab0*/  LDL R6, [R1+0x40] ;  /* 0x0000400001067983 */ /* 0x000ea40000100800 */
[----:B------:R-:W-:-:S13]  /*14ac0*/  R2UR UR12, R20 ;  /* 0x00000000140c72ca */ /* 0x000fda00000e0000 */
[----:B------:R-:W-:Y:S01]  /*14ad0*/  HGMMA.64x96x16.F32 R88, gdesc[UR12].tnspB, R88, gsb0 ;  /* 0x416000000c5879f0 */ /* 0x000fe20008000858 */
[----:B------:R-:W-:-:S05]  /*14ae0*/  VIADD R140, R20, 0x2 ;  /* 0x00000002148c7836 */ /* 0x000fca0000000000 */
[----:B------:R-:W-:Y:S01]  /*14af0*/  R2UR UR16, R140 ;  /* 0x000000008c1072ca */ /* 0x000fe200000e0000 */
[----:B------:R-:W-:Y:S01]  /*14b00*/  VIADD R140, R20, 0x4 ;  /* 0x00000004148c7836 */ /* 0x000fe20000000000 */
[----:B------:R-:W-:Y:S02]  /*14b10*/  WARPGROUP.DEPBAR.LE gsb0, 0x0 ;  /* 0x00008000000079c5 */ /* 0x000fe40000010000 */
[----:B------:R-:W-:-:S09]  /*14b20*/  WARPGROUP.ARRIVE ;  /* 0x00000000000079c5 */ /* 0x000fd20000000000 */
[----:B------:R-:W-:Y:S01]  /*14b30*/  HGMMA.64x96x16.F32 R88, gdesc[UR16].tnspB, R88, gsb0 ;  /* 0x41600000105879f0 */ /* 0x000fe20008000858 */
[----:B------:R-:W-:Y:S01]  /*14b40*/  R2UR UR20, R140 ;  /* 0x000000008c1472ca */ /* 0x000fe200000e0000 */
        /* <DEDUP_REMOVED lines=33> */
[----:B------:R-:W-:Y:S03]  /*14d60*/  HGMMA.64x96x16.F32 R88, gdesc[UR40].tnspB, R88, gsb0 ;  /* 0x41600000285879f0 */ /* 0x000fe60008000858 */
[----:B------:R-:W0:Y:S01]  /*14d70*/  S2R R154, SR_TID.X ;  /* 0x00000000009a7919 */ /* 0x000e220000002100 */
[----:B------:R-:W-:Y:S01]  /*14d80*/  IMAD.SHL.U32 R141, R4, 0x80, RZ ;  /* 0x00000080048d7824 */ /* 0x000fe200078e00ff */
[----:B------:R-:W-:Y:S02]  /*14d90*/  WARPGROUP.DEPBAR.LE gsb0, 0x0 ;  /* 0x00008000000079c5 */ /* 0x000fe40000010000 */
[----:B------:R-:W-:-:S06]  /*14da0*/  WARPGROUP.ARRIVE ;  /* 0x00000000000079c5 */ /* 0x000fcc0000000000 */
[----:B------:R-:W-:Y:S01]  /*14db0*/  HGMMA.64x96x16.F32 R88, gdesc[UR44].tnspB, R88, gsb0 ;  /* 0x416000002c5879f0 */ /* 0x000fe20008000858 */
[----:B0-----:R-:W-:Y:S02]  /*14dc0*/  SHF.R.U32.HI R0, RZ, 0x7, R154 ;  /* 0x00000007ff007819 */ /* 0x001fe4000001169a */
[----:B------:R-:W-:-:S03]  /*14dd0*/  ISETP.GE.U32.AND P2, PT, R154, 0x180, PT ;  /* 0x000001809a00780c */ /* 0x000fc60003f46070 */
[----:B------:R-:W-:-:S05]  /*14de0*/  VIADD R0, R0, 0x9 ;  /* 0x0000000900007836 */ /* 0x000fca0000000000 */
[----:B------:R-:W-:Y:S01]  /*14df0*/  SEL R0, R0, 0x9, !P2 ;  /* 0x0000000900007807 */ /* 0x000fe20005000000 */
[----:B------:R-:W-:Y:S01]  /*14e00*/  @!P1 IMAD R3, R17, 0x8, R2 ;  /* 0x0000000811039824 */ /* 0x000fe200078e0202 */
[----:B------:R-:W-:-:S03]  /*14e10*/  ULOP3.LUT UR10, URZ, UR7, URZ, 0x33, !UPT ;  /* 0x000000073f0a7292 */ /* 0x000fc6000f8e333f */
[----:B------:R-:W-:-:S05]  /*14e20*/  @!P1 VIADD R3, R3, 0x2d840 ;  /* 0x0002d84003039836 */ /* 0x000fca0000000000 */
[----:B------:R-:W-:Y:S01]  /*14e30*/  @!P1 PRMT R3, RZ, 0x654, R3 ;  /* 0x00000654ff039816 */ /* 0x000fe20000000003 */
[----:B------:R-:W-:Y:S02]  /*14e40*/  WARPGROUP.DEPBAR.LE gsb0, 0x0 ;  /* 0x00008000000079c5 */ /* 0x000fe40000010000 */
[----:B------:R3:W-:Y:S06]  /*14e50*/  BAR.ARV R0, 0x100 ;  /* 0x000400000000751d */ /* 0x0007ec0000002000 */
[----:B------:R0:W-:Y:S01]  /*14e60*/  @!P1 SYNCS.ARRIVE.TRANS64.RED.A1T0 RZ, [R3+URZ], RZ ;  /* 0x000000ff03ff99a7 */ /* 0x0001e2000810043f */
[----:B---3--:R-:W-:-:S05]  /*14e70*/  IADD3 R0, R143, 0x1, -R141 ;  /* 0x000000018f007810 */ /* 0x008fca0007ffe88d */
[----:B--2---:R-:W-:-:S04]  /*14e80*/  IMAD.IADD R0, R0, 0x1, -R6 ;  /* 0x0000000100007824 */ /* 0x004fc800078e0a06 */
[----:B------:R-:W-:-:S04]  /*14e90*/  IMAD R6, R136, -0x2, R0 ;  /* 0xfffffffe88067824 */ /* 0x000fc800078e0200 */
[C---:B------:R-:W-:Y:S02]  /*14ea0*/  VIADD R140, R6.reuse, UR8 ;  /* 0x00000008068c7c36 */ /* 0x040fe40008000000 */
[----:B------:R-:W-:Y:S02]  /*14eb0*/  VIADD R6, R6, UR10 ;  /* 0x0000000a06067c36 */ /* 0x000fe40008000000 */
[C---:B0-----:R-:W-:Y:S02]  /*14ec0*/  IMAD.IADD R3, R155.reuse, 0x1, R140 ;  /* 0x000000019b037824 */ /* 0x041fe400078e028c */
        /* <DEDUP_REMOVED lines=13> */
.L_x_9535:
[----:B------:R-:W-:-:S05]  /*14fa0*/  IMAD.U32 R143, RZ, RZ, UR5 ;  /* 0x00000005ff8f7e24 */ /* 0x000fca000f8e00ff */
[----:B------:R-:W-:-:S13]  /*14fb0*/  ISETP.NE.AND P2, PT, R143, 0x1, PT ;  /* 0x000000018f00780c */ /* 0x000fda0003f45270 */
[----:B------:R-:W0:Y:S02]  /*14fc0*/  @P2 LDC.64 R20, c[0x0][0x9e8] ;  /* 0x00027a00ff142b82 */ /* 0x000e240000000a00 */
[----:B0-----:R-:W-:-:S04]  /*14fd0*/  @P2 IMAD.HI.U32 R154, R10, R20, RZ ;  /* 0x000000140a9a2227 */ /* 0x001fc800078e00ff */
[----:B------:R-:W-:Y:S01]  /*14fe0*/  IMAD.MOV.U32 R20, RZ, RZ, R10 ;  /* 0x000000ffff147224 */ /* 0x000fe200078e000a */
[----:B------:R-:W-:-:S07]  /*14ff0*/  @P2 SHF.R.U32.HI R20, RZ, R21, R154 ;  /* 0x00000015ff142219 */ /* 0x000fce000001169a */
.L_x_9536:
[----:B------:R-:W-:Y:S05]  /*15000*/  BSYNC B0 ;  /* 0x0000000000007941 */ /* 0x000fea0003800000 */
.L_x_9534:
[----:B------:R-:W-:-:S04]  /*15010*/  IMAD R20, R20, R143, -R141 ;  /* 0x0000008f14147224 */ /* 0x000fc800078e0a8d */
[----:B------:R-:W-:-:S05]  /*15020*/  IMAD R20, R136, -0x2, R20 ;  /* 0xfffffffe88147824 */ /* 0x000fca00078e0214 */
[----:B------:R-:W-:Y:S02]  /*15030*/  VIMNMX R0, R0, R20, !PT ;  /* 0x0000001400007248 */ /* 0x000fe40007fe0100 */
[----:B------:R-:W-:-:S07]  /*15040*/  VIADDMNMX R3, R20, R143, R3, PT ;  /* 0x0000008f14037246 */ /* 0x000fce0003800103 */
.L_x_9533:
        /* <DEDUP_REMOVED lines=112> */
.L_x_9539:
[----:B------:R-:W-:Y:S02]  /*15750*/  IMAD.U32 R0, RZ, RZ, UR5 ;  /* 0x00000005ff007e24 */ /* 0x000fe4000f8e00ff */
[----:B------:R-:W-:-:S03]  /*15760*/  IMAD.MOV.U32 R3, RZ, RZ, R11 ;  /* 0x000000ffff037224 */ /* 0x000fc600078e000b */
[----:B------:R-:W-:-:S13]  /*15770*/  ISETP.NE.AND P3, PT, R0, 0x1, PT ;  /* 0x000000010000780c */ /* 0x000fda0003f65270 */
[----:B------:R-:W0:Y:S02]  /*15780*/  @P3 LDC.64 R20, c[0x0][0x9e8] ;  /* 0x00027a00ff143b82 */ /* 0x000e240000000a00 */
[----:B0-----:R-:W-:-:S05]  /*15790*/  @P3 IMAD.HI.U32 R20, R11, R20, RZ ;  /* 0x000000140b143227 */ /* 0x001fca00078e00ff */
[----:B------:R-:W-:-:S07]  /*157a0*/  @P3 SHF.R.U32.HI R3, RZ, R21, R20 ;  /* 0x00000015ff033219 */ /* 0x000fce0000011614 */
.L_x_9540:
[----:B------:R-:W-:Y:S05]  /*157b0*/  BSYNC B0 ;  /* 0x0000000000007941 */ /* 0x000fea0003800000 */
.L_x_9538:
[----:B------:R-:W-:-:S04]  /*157c0*/  IMAD R141, R3, R0, -R141 ;  /* 0x00000000038d7224 */ /* 0x000fc800078e0a8d */
[----:B------:R-:W-:-:S05]  /*157d0*/  IMAD R141, R136, -0x2, R141 ;  /* 0xfffffffe888d7824 */ /* 0x000fca00078e028d */
[----:B------:R-:W-:Y:S02]  /*157e0*/  VIMNMX R6, R6, R141, !PT ;  /* 0x0000008d06067248 */ /* 0x000fe40007fe0100 */
[----:B------:R-:W-:-:S07]  /*157f0*/  VIADDMNMX R140, R141, R0, R140, PT ;  /* 0x000000008d8c7246 */ /* 0x000fce000380018c */
.L_x_9537:
        /* <DEDUP_REMOVED lines=67> */
[C---:B------:R-:W-:Y:S01]  /*15c30*/  ISETP.GT.AND P4, PT, R6.reuse, 0x11, P2 ;  /* 0x000000110600780c */ /* 0x040fe20001784270 */
        /* <DEDUP_REMOVED lines=9> */
[----:B------:R-:W-:Y:S01]  /*15cd0*/  FSEL R34, R34, -INF , !P3 ;  /* 0xff80000022227808 */ /* 0x000fe20005800000 */
[-C--:B------:R-:W-:Y:S01]  /*15ce0*/  FFMA.FTZ R44, R44, R0.reuse, -R9 ;  /* 0x000000002c2c7223 */ /* 0x080fe20000010809 */
[C---:B------:R-:W-:Y:S01]  /*15cf0*/  ISETP.GT.AND P4, PT, R6.reuse, 0x19, P2 ;  /* 0x000000190600780c */ /* 0x040fe20001784270 */
[----:B------:R-:W-:Y:S01]  /*15d00*/  MUFU.EX2 R33, R33 ;  /* 0x0000002100217308 */ /* 0x000fe20000000800 */
[----:B------:R-:W-:Y:S01]  /*15d10*/  ISETP.GT.AND P3, PT, R6, 0x18, P2 ;  /* 0x000000180600780c */ /* 0x000fe20001764270 */
[----:B-1----:R-:W-:Y:S01]  /*15d20*/  FADD.FTZ R5, R25, R5 ;  /* 0x0000000519057221 */ /* 0x002fe20000010000 */
[C---:B------:R-:W-:Y:S01]  /*15d30*/  ISETP.LT.OR P4, PT, R140.reuse, 0x1a, P4 ;  /* 0x0000001a8c00780c */ /* 0x040fe20002781670 */
[-CC-:B------:R-:W-:Y:S01]  /*15d40*/  FFMA.FTZ R45, R45, R0.reuse, -R9.reuse ;  /* 0x000000002d2d7223 */ /* 0x180fe20000010809 */
[----:B------:R-:W-:Y:S01]  /*15d50*/  ISETP.LT.OR P3, PT, R140, 0x19, P3 ;  /* 0x000000198c00780c */ /* 0x000fe20001f61670 */
[-CC-:B------:R-:W-:Y:S01]  /*15d60*/  FFMA.FTZ R48, R48, R0.reuse, -R9.reuse ;  /* 0x0000000030307223 */ /* 0x180fe20000010809 */
[----:B------:R-:W-:Y:S01]  /*15d70*/  FSEL R39, R39, -INF , !P4 ;  /* 0xff80000027277808 */ /* 0x000fe20006000000 */
[----:B------:R-:W-:Y:S01]  /*15d80*/  MUFU.EX2 R37, R37 ;  /* 0x0000002500257308 */ /* 0x000fe20000000800 */
        /* <DEDUP_REMOVED lines=9> */
[-CC-:B------:R-:W-:Y:S01]  /*15e20*/  FFMA.FTZ R56, R56, R0.reuse, -R9.reuse ;  /* 0x0000000038387223 */ /* 0x180fe20000010809 */
[----:B------:R-:W-:Y:S01]  /*15e30*/  FSEL R43, R43, -INF , !P4 ;  /* 0xff8000002b2b7808 */ /* 0x000fe20006000000 */
[-CC-:B------:R-:W-:Y:S01]  /*15e40*/  FFMA.FTZ R57, R57, R0.reuse, -R9.reuse ;  /* 0x0000000039397223 */ /* 0x180fe20000010809 */
[----:B------:R-:W-:Y:S01]  /*15e50*/  FSEL R42, R42, -INF , !P3 ;  /* 0xff8000002a2a7808 */ /* 0x000fe20005800000 */
[-CC-:B------:R-:W-:Y:S01]  /*15e60*/  FFMA.FTZ R60, R60, R0.reuse, -R9.reuse ;  /* 0x000000003c3c7223 */ /* 0x180fe20000010809 */
[C---:B------:R-:W-:Y:S01]  /*15e70*/  ISETP.GT.AND P4, PT, R6.reuse, 0x29, P2 ;  /* 0x000000290600780c */ /* 0x040fe20001784270 */
[----:B------:R-:W-:Y:S01]  /*15e80*/  MUFU.EX2 R41, R41 ;  /* 0x0000002900297308 */ /* 0x000fe20000000800 */
[----:B------:R-:W-:Y:S01]  /*15e90*/  ISETP.GT.AND P3, PT, R6, 0x28, P2 ;  /* 0x000000280600780c */ /* 0x000fe20001764270 */
[-CC-:B------:R-:W-:Y:S01]  /*15ea0*/  FFMA.FTZ R61, R61, R0.reuse, -R9.reuse ;  /* 0x000000003d3d7223 */ /* 0x180fe20000010809 */
[----:B------:R-:W-:Y:S01]  /*15eb0*/  ISETP.LT.OR P4, PT, R140, 0x2a, P4 ;  /* 0x0000002a8c00780c */ /* 0x000fe20002781670 */
[-CC-:B------:R-:W-:Y:S01]  /*15ec0*/  FFMA.FTZ R64, R64, R0.reuse, -R9.reuse ;  /* 0x0000000040407223 */ /* 0x180fe20000010809 */
[----:B------:R-:W-:Y:S01]  /*15ed0*/  ISETP.LT.OR P3, PT, R140, 0x29, P3 ;  /* 0x000000298c00780c */ /* 0x000fe20001f61670 */
[-CC-:B------:R-:W-:Y:S01]  /*15ee0*/  FFMA.FTZ R65, R65, R0.reuse, -R9.reuse ;  /* 0x0000000041417223 */ /* 0x180fe20000010809 */
[----:B------:R-:W-:Y:S01]  /*15ef0*/  FSEL R47, R47, -INF , !P4 ;  /* 0xff8000002f2f7808 */ /* 0x000fe20006000000 */
[----:B------:R-:W-:Y:S01]  /*15f00*/  MUFU.EX2 R44, R44 ;  /* 0x0000002c002c7308 */ /* 0x000fe20000000800 */
        /* <DEDUP_REMOVED lines=18> */
[C---:B------:R-:W-:Y:S01]  /*16030*/  ISETP.LT.OR P4, PT, R140.reuse, 0x3a, P4 ;  /* 0x0000003a8c00780c */ /* 0x040fe20002781670 */
[-CC-:B------:R-:W-:Y:S01]  /*16040*/  FFMA.FTZ R81, R81, R0.reuse, -R9.reuse ;  /* 0x0000000051517223 */ /* 0x180fe20000010809 */
[----:B------:R-:W-:Y:S01]  /*16050*/  ISETP.LT.OR P3, PT, R140, 0x39, P3 ;  /* 0x000000398c00780c */ /* 0x000fe20001f61670 */
[-CC-:B------:R-:W-:Y:S01]  /*16060*/  FFMA.FTZ R84, R84, R0.reuse, -R9.reuse ;  /* 0x0000000054547223 */ /* 0x180fe20000010809 */
[----:B------:R-:W-:Y:S01]  /*16070*/  FSEL R55, R55, -INF , !P4 ;  /* 0xff80000037377808 */ /* 0x000fe20006000000 */
[----:B------:R-:W-:Y:S01]  /*16080*/  MUFU.EX2 R52, R52 ;  /* 0x0000003400347308 */ /* 0x000fe20000000800 */
[----:B------:R-:W-:Y:S01]  /*16090*/  FSEL R54, R54, -INF , !P3 ;  /* 0xff80000036367808 */ /* 0x000fe20005800000 */
[----:B------:R-:W-:Y:S01]  /*160a0*/  FFMA.FTZ R9, R85, R0, -R9 ;  /* 0x0000000055097223 */ /* 0x000fe20000010809 */
[----:B------:R-:W-:-:S02]  /*160b0*/  ISETP.GT.AND P4, PT, R6, 0x41, P2 ;  /* 0x000000410600780c */ /* 0x000fc40001784270 */
[----:B------:R-:W-:Y:S02]  /*160c0*/  ISETP.GT.AND P3, PT, R6, 0x40, P2 ;  /* 0x000000400600780c */ /* 0x000fe40001764270 */
[C---:B------:R-:W-:Y:S01]  /*160d0*/  ISETP.LT.OR P4, PT, R140.reuse, 0x42, P4 ;  /* 0x000000428c00780c */ /* 0x040fe20002781670 */
[----:B------:R-:W-:Y:S01]  /*160e0*/  MUFU.EX2 R53, R53 ;  /* 0x0000003500357308 */ /* 0x000fe20000000800 */
[----:B------:R-:W-:Y:S02]  /*160f0*/  ISETP.LT.OR P3, PT, R140, 0x41, P3 ;  /* 0x000000418c00780c */ /* 0x000fe40001f61670 */
[----:B------:R-:W-:Y:S02]  /*16100*/  FSEL R59, R59, -INF , !P4 ;  /* 0xff8000003b3b7808 */ /* 0x000fe40006000000 */
[----:B------:R-:W-:Y:S02]  /*16110*/  FSEL R58, R58, -INF , !P3 ;  /* 0xff8000003a3a7808 */ /* 0x000fe40005800000 */
[C---:B------:R-:W-:Y:S01]  /*16120*/  ISETP.GT.AND P4, PT, R6.reuse, 0x49, P2 ;  /* 0x000000490600780c */ /* 0x040fe20001784270 */
[----:B------:R-:W-:Y:S01]  /*16130*/  MUFU.EX2 R56, R56 ;  /* 0x0000003800387308 */ /* 0x000fe20000000800 */
[----:B------:R-:W-:-:S02]  /*16140*/  ISETP.GT.AND P3, PT, R6, 0x48, P2 ;  /* 0x000000480600780c */ /* 0x000fc40001764270 */
[C---:B------:R-:W-:Y:S02]  /*16150*/  ISETP.LT.OR P4, PT, R140.reuse, 0x4a, P4 ;  /* 0x0000004a8c00780c */ /* 0x040fe40002781670 */
[----:B------:R-:W-:Y:S02]  /*16160*/  ISETP.LT.OR P3, PT, R140, 0x49, P3 ;  /* 0x000000498c00780c */ /* 0x000fe40001f61670 */
[----:B------:R-:W-:Y:S01]  /*16170*/  FSEL R63, R63, -INF , !P4 ;  /* 0xff8000003f3f7808 */ /* 0x000fe20006000000 */
[----:B------:R-:W-:Y:S01]  /*16180*/  MUFU.EX2 R57, R57 ;  /* 0x0000003900397308 */ /* 0x000fe20000000800 */
[----:B------:R-:W-:Y:S02]  /*16190*/  FSEL R62, R62, -INF , !P3 ;  /* 0xff8000003e3e7808 */ /* 0x000fe40005800000 */
[C---:B------:R-:W-:Y:S02]  /*161a0*/  ISETP.GT.AND P4, PT, R6.reuse, 0x51, P2 ;  /* 0x000000510600780c */ /* 0x040fe40001784270 */
[----:B------:R-:W-:-:S02]  /*161b0*/  ISETP.GT.AND P3, PT, R6, 0x50, P2 ;  /* 0x000000500600780c */ /* 0x000fc40001764270 */
        /* <DEDUP_REMOVED lines=28> */
[C---:B------:R-:W-:Y:S02]  /*16380*/  ISETP.GT.AND P4, PT, R6.reuse, RZ, P2 ;  /* 0x000000ff0600720c */ /* 0x040fe40001784270 */
[----:B------:R-:W-:-:S02]  /*16390*/  ISETP.GT.AND P3, PT, R6, 0x70, P2 ;  /* 0x000000700600780c */ /* 0x000fc40001764270 */
[C---:B------:R-:W-:Y:S01]  /*163a0*/  ISETP.LT.OR P4, PT, R140.reuse, 0x1, P4 ;  /* 0x000000018c00780c */ /* 0x040fe20002781670 */
[----:B------:R-:W-:Y:S01]  /*163b0*/  MUFU.EX2 R72, R72 ;  /* 0x0000004800487308 */ /* 0x000fe20000000800 */
[----:B------:R-:W-:Y:S02]  /*163c0*/  ISETP.LT.OR P3, PT, R140, 0x71, P3 ;  /* 0x000000718c00780c */ /* 0x000fe40001f61670 */
[----:B------:R-:W-:Y:S02]  /*163d0*/  FSEL R21, R26, -INF , !P4 ;  /* 0xff8000001a157808 */ /* 0x000fe40006000000 */
[----:B------:R-:W-:Y:S02]  /*163e0*/  FSEL R82, R82, -INF , !P3 ;  /* 0xff80000052527808 */ /* 0x000fe40005800000 */
[C---:B------:R-:W-:Y:S01]  /*163f0*/  ISETP.GT.AND P3, PT, R6.reuse, 0x71, P2 ;  /* 0x000000710600780c */ /* 0x040fe20001764270 */
[----:B------:R-:W0:Y:S01]  /*16400*/  MUFU.EX2 R26, R28 ;  /* 0x0000001c001a7308 */ /* 0x000e220000000800 */
[----:B------:R-:W-:-:S02]  /*16410*/  ISETP.GT.AND P4, PT, R6, 0x78, P2 ;  /* 0x000000780600780c */ /* 0x000fc40001784270 */
[----:B------:R-:W-:Y:S02]  /*16420*/  ISETP.GT.AND P2, PT, R6, 0x79, P2 ;  /* 0x000000790600780c */ /* 0x000fe40001744270 */
[----:B------:R-:W-:Y:S02]  /*16430*/  FMNMX.FTZ R6, R21, R8, !PT ;  /* 0x0000000815067209 */ /* 0x000fe40007810000 */
[C---:B------:R-:W-:Y:S01]  /*16440*/  ISETP.LT.OR P3, PT, R140.reuse, 0x72, P3 ;  /* 0x000000728c00780c */ /* 0x040fe20001f61670 */
[----:B------:R-:W-:Y:S01]  /*16450*/  MUFU.EX2 R73, R73 ;  /* 0x0000004900497308 */ /* 0x000fe20000000800 */
[----:B------:R-:W-:Y:S02]  /*16460*/  FMNMX.FTZ R6, R27, R6, !PT ;  /* 0x000000061b067209 */ /* 0x000fe40007810000 */
[----:B------:R-:W-:Y:S02]  /*16470*/  ISETP.LT.OR P4, PT, R140, 0x79, P4 ;  /* 0x000000798c00780c */ /* 0x000fe40002781670 */
[----:B------:R-:W-:-:S02]  /*16480*/  FMNMX.FTZ R6, R30, R6, !PT ;  /* 0x000000061e067209 */ /* 0x000fc40007810000 */
[----:B------:R-:W-:Y:S01]  /*16490*/  FSEL R83, R83, -INF , !P3 ;  /* 0xff80000053537808 */ /* 0x000fe20005800000 */
[----:B------:R-:W-:Y:S01]  /*164a0*/  MUFU.EX2 R76, R76 ;  /* 0x0000004c004c7308 */ /* 0x000fe20000000800 */
[----:B------:R-:W-:Y:S01]  /*164b0*/  FMNMX.FTZ R6, R31, R6, !PT ;  /* 0x000000061f067209 */ /* 0x000fe20007810000 */
[----:B0-----:R-:W-:Y:S01]  /*164c0*/  FADD.FTZ R5, R26, R5 ;  /* 0x000000051a057221 */ /* 0x001fe20000010000 */
[----:B------:R-:W-:Y:S02]  /*164d0*/  ISETP.LT.OR P2, PT, R140, 0x7a, P2 ;  /* 0x0000007a8c00780c */ /* 0x000fe40001741670 */
[----:B------:R-:W-:Y:S02]  /*164e0*/  FMNMX.FTZ R6, R34, R6, !PT ;  /* 0x0000000622067209 */ /* 0x000fe40007810000 */
[----:B------:R-:W-:Y:S01]  /*164f0*/  FSEL R86, R86, -INF , !P4 ;  /* 0xff80000056567808 */ /* 0x000fe20006000000 */
[----:B------:R-:W-:Y:S01]  /*16500*/  MUFU.EX2 R77, R77 ;  /* 0x0000004d004d7308 */ /* 0x000fe20000000800 */
[----:B------:R-:W-:-:S02]  /*16510*/  FMNMX.FTZ R6, R35, R6, !PT ;  /* 0x0000000623067209 */ /* 0x000fc40007810000 */
[----:B------:R-:W-:Y:S02]  /*16520*/  FSEL R87, R87, -INF , !P2 ;  /* 0xff80000057577808 */ /* 0x000fe40005000000 */
[----:B------:R-:W-:Y:S02]  /*16530*/  FMNMX.FTZ R6, R38, R6, !PT ;  /* 0x0000000626067209 */ /* 0x000fe40007810000 */
[----:B------:R-:W-:Y:S01]  /*16540*/  F2FP.F16.F32.PACK_AB R26, R29, R26 ;  /* 0x0000001a1d1a723e */ /* 0x000fe200000000ff */
[----:B------:R-:W-:Y:S01]  /*16550*/  MUFU.EX2 R80, R80 ;  /* 0x0000005000507308 */ /* 0x000fe20000000800 */
[----:B------:R-:W-:Y:S02]  /*16560*/  FMNMX.FTZ R6, R39, R6, !PT ;  /* 0x0000000627067209 */ /* 0x000fe40007810000 */
[----:B------:R-:W-:Y:S02]  /*16570*/  F2FP.F16.F32.PACK_AB R24, R25, R24 ;  /* 0x000000181918723e */ /* 0x000fe400000000ff */
        /* <DEDUP_REMOVED lines=64> */
[-CC-:B0-----:R-:W-:Y:S01]  /*16980*/  FFMA.FTZ R27, R35, R0.reuse, -R5.reuse ;  /* 0x00000000231b7223 */ /* 0x181fe20000010805 */
[----:B------:R-:W-:Y:S01]  /*16990*/  FSEL R35, R6, RZ, P2 ;  /* 0x000000ff06237208 */ /* 0x000fe20001000000 */
[----:B------:R-:W-:-:S05]  /*169a0*/  FFMA.FTZ R25, R34, R0, -R5 ;  /* 0x0000000022197223 */ /* 0x000fca0000010805 */
[----:B------:R-:W0:Y:S01]  /*169b0*/  MUFU.EX2 R24, R32 ;  /* 0x0000002000187308 */ /* 0x000e220000000800 */
        /* <DEDUP_REMOVED lines=16> */
[-C--:B------:R-:W-:Y:S01]  /*16ac0*/  FFMA.FTZ R43, R46, R0.reuse, -R5 ;  /* 0x000000002e2b7223 */ /* 0x080fe20000010805 */
        /* <DEDUP_REMOVED lines=20> */
[----:B0-----:R-:W-:-:S02]  /*16c10*/  F2FP.F16.F32.PACK_AB R27, R34, R31 ;  /* 0x0000001f221b723e */ /* 0x001fc400000000ff */
[----:B------:R-:W-:Y:S01]  /*16c20*/  FADD.FTZ R29, R34, R29 ;  /* 0x0000001d221d7221 */ /* 0x000fe20000010000 */
[C---:B------:R-:W-:Y:S01]  /*16c30*/  FADD.FTZ R33, R45.reuse, R30 ;  /* 0x0000001e2d217221 */ /* 0x040fe20000010000 */
[----:B------:R-:W-:Y:S01]  /*16c40*/  F2FP.F16.F32.PACK_AB R30, R45, R44 ;  /* 0x0000002c2d1e723e */ /* 0x000fe200000000ff */
[----:B------:R-:W0:Y:S01]  /*16c50*/  MUFU.EX2 R43, R43 ;  /* 0x0000002b002b7308 */ /* 0x000e220000000800 */
[----:B-1----:R-:W-:Y:S01]  /*16c60*/  FADD.FTZ R29, R36, R29 ;  /* 0x0000001d241d7221 */ /* 0x002fe20000010000 */
[----:B--2---:R1:W-:Y:S06]  /*16c70*/  STSM.16.M88.4 [R141], R24 ;  /* 0x000000188d007844 */ /* 0x0043ec0000000200 */
[----:B------:R2:W4:Y:S01]  /*16c80*/  MUFU.EX2 R32, R48 ;  /* 0x0000003000207308 */ /* 0x0005220000000800 */
[----:B---3--:R-:W-:-:S07]  /*16c90*/  FADD.FTZ R29, R42, R29 ;  /* 0x0000001d2a1d7221 */ /* 0x008fce0000010000 */
[----:B------:R-:W3:Y:S01]  /*16ca0*/  MUFU.EX2 R46, R46 ;  /* 0x0000002e002e7308 */ /* 0x000ee20000000800 */
[----:B0-----:R-:W-:Y:S01]  /*16cb0*/  FADD.FTZ R29, R43, R29 ;  /* 0x0000001d2b1d7221 */ /* 0x001fe20000010000 */
[----:B--2---:R-:W-:-:S06]  /*16cc0*/  FFMA.FTZ R48, R62, R0, -R5 ;  /* 0x000000003e307223 */ /* 0x004fcc0000010805 */
[----:B------:R-:W0:Y:S01]  /*16cd0*/  MUFU.EX2 R35, R35 ;  /* 0x0000002300237308 */ /* 0x000e220000000800 */
[----:B----4-:R-:W-:-:S07]  /*16ce0*/  FADD.FTZ R40, R32, R33 ;  /* 0x0000002120287221 */ /* 0x010fce0000010000 */
        /* <DEDUP_REMOVED lines=9> */
[----:B------:R-:W4:Y:S01]  /*16d80*/  MUFU.EX2 R47, R47 ;  /* 0x0000002f002f7308 */ /* 0x000f220000000800 */
        /* <DEDUP_REMOVED lines=11> */
[----:B----4-:R-:W-:-:S07]  /*16e40*/  FADD.FTZ R33, R47, R33 ;  /* 0x000000212f217221 */ /* 0x010fce0000010000 */
[----:B------:R-:W2:Y:S01]  /*16e50*/  MUFU.EX2 R20, R66 ;  /* 0x0000004200147308 */ /* 0x000ea20000000800 */
[----:B------:R-:W-:Y:S01]  /*16e60*/  FADD.FTZ R41, R61, R34 ;  /* 0x000000223d297221 */ /* 0x000fe20000010000 */
[----:B------:R-:W3:Y:S06]  /*16e70*/  LDL R42, [R1+0x2c] ;  /* 0x00002c00012a7983 */ /* 0x000eec0000100800 */
[----:B------:R-:W1:Y:S01]  /*16e80*/  MUFU.EX2 R37, R67 ;  /* 0x0000004300257308 */ /* 0x000e620000000800 */
[----:B0-----:R-:W-:Y:S01]  /*16e90*/  FADD.FTZ R33, R48, R33 ;  /* 0x0000002130217221 */ /* 0x001fe20000010000 */
[----:B------:R-:W-:-:S03]  /*16ea0*/  FADD.FTZ R36, R64, R41 ;  /* 0x0000002940247221 */ /* 0x000fc60000010000 */
[----:B------:R-:W-:Y:S01]  /*16eb0*/  FADD.FTZ R33, R50, R33 ;  /* 0x0000002132217221 */ /* 0x000fe20000010000 */
[----:B------:R-:W-:Y:S02]  /*16ec0*/  FADD.FTZ R41, R65, R36 ;  /* 0x0000002441297221 */ /* 0x000fe40000010000 */
[----:B------:R-:W0:Y:S01]  /*16ed0*/  MUFU.EX2 R74, R74 ;  /* 0x0000004a004a7308 */ /* 0x000e220000000800 */
[----:B--2---:R-:W-:Y:S01]  /*16ee0*/  FADD.FTZ R36, R20, R33 ;  /* 0x0000002114247221 */ /* 0x004fe20000010000 */
[----:B------:R2:W-:Y:S06]  /*16ef0*/  STSM.16.M88.4 [R139], R28 ;  /* 0x0000001c8b007844 */ /* 0x0005ec0000000200 */
[----:B------:R-:W4:Y:S01]  /*16f00*/  MUFU.EX2 R75, R75 ;  /* 0x0000004b004b7308 */ /* 0x000f220000000800 */
[----:B-1----:R-:W-:Y:S01]  /*16f10*/  FADD.FTZ R25, R37, R36 ;  /* 0x0000002425197221 */ /* 0x002fe20000010000 */
[----:B------:R-:W-:-:S02]  /*16f20*/  F2FP.F16.F32.PACK_AB R33, R38, R35 ;  /* 0x000000232621723e */ /* 0x000fc400000000ff */
[----:B------:R-:W-:-:S04]  /*16f30*/  F2FP.F16.F32.PACK_AB R35, R7, R39 ;  /* 0x000000270723723e */ /* 0x000fc800000000ff */
[----:B------:R-:W1:Y:S01]  /*16f40*/  MUFU.EX2 R78, R78 ;  /* 0x0000004e004e7308 */ /* 0x000e620000000800 */
[----:B--2---:R-:W-:-:S04]  /*16f50*/  FADD.FTZ R28, R70, R25 ;  /* 0x00000019461c7221 */ /* 0x004fc80000010000 */
[----:B------:R-:W-:-:S03]  /*16f60*/  FADD.FTZ R7, R71, R28 ;  /* 0x0000001c47077221 */ /* 0x000fc60000010000 */
[----:B------:R-:W2:Y:S01]  /*16f70*/  MUFU.EX2 R79, R79 ;  /* 0x0000004f004f7308 */ /* 0x000ea20000000800 */
[----:B------:R-:W-:Y:S01]  /*16f80*/  FADD.FTZ R40, R68, R41 ;  /* 0x0000002944287221 */ /* 0x000fe20000010000 */
[----:B0-----:R-:W-:-:S06]  /*16f90*/  FADD.FTZ R28, R74, R7 ;  /* 0x000000074a1c7221 */ /* 0x001fcc0000010000 */
[----:B------:R-:W0:Y:S01]  /*16fa0*/  MUFU.EX2 R82, R82 ;  /* 0x0000005200527308 */ /* 0x000e220000000800 */
[----:B------:R-:W-:Y:S01]  /*16fb0*/  FADD.FTZ R27, R69, R40 ;  /* 0x00000028451b7221 */ /* 0x000fe20000010000 */
[----:B----4-:R-:W-:Y:S01]  /*16fc0*/  FADD.FTZ R7, R75, R28 ;  /* 0x0000001c4b077221 */ /* 0x010fe20000010000 */
[----:B------:R-:W-:-:S05]  /*16fd0*/  F2FP.F16.F32.PACK_AB R32, R49, R32 ;  /* 0x000000203120723e */ /* 0x000fca00000000ff */
[----:B------:R-:W4:Y:S01]  /*16fe0*/  MUFU.EX2 R83, R83 ;  /* 0x0000005300537308 */ /* 0x000f220000000800 */
[----:B------:R-:W-:Y:S01]  /*16ff0*/  F2FP.F16.F32.PACK_AB R34, R53, R52 ;  /* 0x000000343522723e */ /* 0x000fe200000000ff */
[----:B------:R-:W-:Y:S01]  /*17000*/  FADD.FTZ R30, R72, R27 ;  /* 0x0000001b481e7221 */ /* 0x000fe20000010000 */
[----:B-1----:R-:W-:Y:S01]  /*17010*/  FADD.FTZ R36, R78, R7 ;  /* 0x000000074e247221 */ /* 0x002fe20000010000 */
[----:B------:R-:W-:Y:S02]  /*17020*/  F2FP.F16.F32.PACK_AB R24, R57, R56 ;  /* 0x000000383918723e */ /* 0x000fe400000000ff */
[----:B------:R-:W-:Y:S02]  /*17030*/  F2FP.F16.F32.PACK_AB R26, R61, R60 ;  /* 0x0000003c3d1a723e */ /* 0x000fe400000000ff */
[----:B------:R-:W-:Y:S02]  /*17040*/  F2FP.F16.F32.PACK_AB R25, R47, R21 ;  /* 0x000000152f19723e */ /* 0x000fe400000000ff */
[----:B------:R-:W-:Y:S01]  /*17050*/  F2FP.F16.F32.PACK_AB R27, R50, R48 ;  /* 0x00000030321b723e */ /* 0x000fe200000000ff */
[----:B--2---:R-:W-:Y:S01]  /*17060*/  FADD.FTZ R7, R79, R36 ;  /* 0x000000244f077221 */ /* 0x004fe20000010000 */
[----:B------:R-:W-:Y:S04]  /*17070*/  STSM.16.M88.4 [R138], R32 ;  /* 0x000000208a007844 */ /* 0x000fe80000000200 */
[----:B------:R1:W-:Y:S01]  /*17080*/  STSM.16.M88.4 [R137+0x27800], R24 ;  /* 0x0278001889007844 */ /* 0x0003e20000000200 */
[----:B------:R4:W-:Y:S01]  /*17090*/  MUFU.EX2 R39, R5 ;  /* 0x0000000500277308 */ /* 0x0009e20000000800 */
[----:B-1----:R-:W-:Y:S01]  /*170a0*/  F2FP.F16.F32.PACK_AB R25, R37, R20 ;  /* 0x000000142519723e */ /* 0x002fe200000000ff */
[----:B0-----:R-:W-:-:S04]  /*170b0*/  FADD.FTZ R20, R82, R7 ;  /* 0x0000000752147221 */ /* 0x001fc80000010000 */
[----:B----4-:R-:W-:Y:S02]  /*170c0*/  FADD.FTZ R5, R83, R20 ;  /* 0x0000001453057221 */ /* 0x010fe40000010000 */
[----:B------:R-:W2:Y:S01]  /*170d0*/  LDL R20, [R1+0x38] ;  /* 0x0000380001147983 */ /* 0x000ea20000100800 */
[----:B------:R-:W0:Y:S01]  /*170e0*/  MUFU.EX2 R86, R86 ;  /* 0x0000005600567308 */ /* 0x000e220000000800 */
[----:B------:R-:W-:-:S04]  /*170f0*/  FADD.FTZ R21, R73, R30 ;  /* 0x0000001e49157221 */ /* 0x000fc80000010000 */
[----:B------:R-:W-:Y:S01]  /*17100*/  FADD.FTZ R30, R76, R21 ;  /* 0x000000154c1e7221 */ /* 0x000fe20000010000 */
[----:B------:R-:W-:Y:S02]  /*17110*/  F2FP.F16.F32.PACK_AB R24, R65, R64 ;  /* 0x000000404118723e */ /* 0x000fe400000000ff */
[----:B------:R-:W-:Y:S01]  /*17120*/  F2FP.F16.F32.PACK_AB R26, R69, R68 ;  /* 0x00000044451a723e */ /* 0x000fe200000000ff */
[----:B------:R-:W-:Y:S01]  /*17130*/  FADD.FTZ R21, R77, R30 ;  /* 0x0000001e4d157221 */ /* 0x000fe20000010000 */
        /* <DEDUP_REMOVED lines=8> */
[----:B0-----:R-:W-:Y:S01]  /*171c0*/  F2FP.F16.F32.PACK_AB R35, R39, R86 ;  /* 0x000000562723723e */ /* 0x001fe200000000ff */
[----:B------:R-:W-:-:S04]  /*171d0*/  FADD.FTZ R38, R80, R21 ;  /* 0x0000001550267221 */ /* 0x000fc80000010000 */
[----:B------:R-:W-:Y:S01]  /*171e0*/  FADD.FTZ R21, R81, R38 ;  /* 0x0000002651157221 */ /* 0x000fe20000010000 */
[----:B------:R-:W-:-:S03]  /*171f0*/  FADD.FTZ R7, R86, R5 ;  /* 0x0000000556077221 */ /* 0x000fc60000010000 */
        /* <DEDUP_REMOVED lines=51> */
[----:B------:R-:W-:-:S02]  /*17530*/  IMAD.MOV.U32 R14, RZ, RZ, R17 ;  /* 0x000000ffff0e7224 */ /* 0x000fc400078e0011 */
[----:B------:R-:W-:Y:S02]  /*17540*/  IMAD.MOV.U32 R9, RZ, RZ, R3 ;  /* 0x000000ffff097224 */ /* 0x000fe400078e0003 */
[----:B------:R-:W-:Y:S01]  /*17550*/  IMAD.MOV.U32 R8, RZ, RZ, R6 ;  /* 0x000000ffff087224 */ /* 0x000fe200078e0006 */
[----:B---3--:R0:W-:Y:S04]  /*17560*/  STSM.16.M88.4 [R42], R24 ;  /* 0x000000182a007844 */ /* 0x0081e80000000200 */
[----:B------:R0:W-:Y:S04]  /*17570*/  STSM.16.M88.4 [R139+0x6000], R28 ;  /* 0x0060001c8b007844 */ /* 0x0001e80000000200 */
[----:B------:R0:W-:Y:S01]  /*17580*/  STSM.16.M88.4 [R138+0x6000], R32 ;  /* 0x006000208a007844 */ /* 0x0001e20000000200 */
[----:B------:R1:W-:Y:S06]  /*17590*/  MEMBAR.ALL.CTA ;  /* 0x0000000000007992 */ /* 0x0003ec0000008000 */
[----:B-1----:R-:W1:Y:S01]  /*175a0*/  FENCE.VIEW.ASYNC.S ;  /* 0x00000000000073c6 */ /* 0x002e620000000000 */
[C---:B--2---:R-:W-:Y:S01]  /*175b0*/  ISETP.GT.AND P2, PT, R4.reuse, R20, PT ;  /* 0x000000140400720c */ /* 0x044fe20003f44270 */
[----:B------:R-:W-:-:S02]  /*175c0*/  VIADD R4, R4, 0xffffffff ;  /* 0xffffffff04047836 */ /* 0x000fc40000000000 */
[----:B------:R-:W-:Y:S01]  /*175d0*/  IMAD.MOV.U32 R20, RZ, RZ, R22 ;  /* 0x000000ffff147224 */ /* 0x000fe200078e0016 */
[----:B-1----:R-:W-:-:S09]  /*175e0*/  NOP ;  /* 0x0000000000007918 */ /* 0x002fd20000000000 */
[----:B0-----:R-:W-:Y:S05]  /*175f0*/  @P2 BRA `(.L_x_9541) ;  /* 0xffffffcc001c2947 */ /* 0x001fea000383ffff */
.L_x_9523:
[----:B------:R-:W-:Y:S05]  /*17600*/  WARPSYNC.ALL ;  /* 0x0000000000007948 */ /* 0x000fea0003800000 */
[----:B------:R-:W-:Y:S06]  /*17610*/  BAR.ARV 0x8, 0x1a0 ;  /* 0x0206800000007b1d */ /* 0x000fec0000002000 */
[----:B------:R-:W-:Y:S05]  /*17620*/  @!P0 BRA `(.L_x_9542) ;  /* 0x0000000000048947 */ /* 0x000fea0003800000 */
[----:B------:R-:W-:Y:S01]  /*17630*/  BPT.TRAP 0x1 ;  /* 0x000000040000795c */ /* 0x000fe20000300000 */
.L_x_9542:
[----:B------:R-:W-:Y:S01]  /*17640*/  IMAD R13, R17, 0x8, R2 ;  /* 0x00000008110d7824 */ /* 0x000fe200078e0202 */
[----:B------:R-:W-:-:S04]  /*17650*/  SHF.L.U32 R4, R22, 0x1f, RZ ;  /* 0x0000001f16047819 */ /* 0x000fc800000006ff */
[----:B------:R0:W1:Y:S01]  /*17660*/  SYNCS.PHASECHK.TRANS64.TRYWAIT P2, [R13+URZ+0x2d850], R4 ;  /* 0x02d850040d0075a7 */ /* 0x000062000804017f */
[----:B------:R-:W-:Y:S05]  /*17670*/  @!P0 BRA `(.L_x_9543) ;  /* 0x0000000000048947 */ /* 0x000fea0003800000 */
[----:B------:R-:W-:Y:S01]  /*17680*/  BPT.TRAP 0x1 ;  /* 0x000000040000795c */ /* 0x000fe20000300000 */
.L_x_9543:
[----:B------:R-:W2:Y:S01]  /*17690*/  LDL.LU R8, [R1+0x14] ;  /* 0x0000140001087983 */ /* 0x000ea20000300800 */
[----:B------:R-:W-:Y:S02]  /*176a0*/  VIADD R2, R2, 0x400 ;  /* 0x0000040002027836 */ /* 0x000fe40000000000 */
[----:B------:R-:W-:-:S03]  /*176b0*/  IMAD.MOV.U32 R11, RZ, RZ, 0x40000040 ;  /* 0x40000040ff0b7424 */ /* 0x000fc600078e00ff */
[----:B------:R-:W-:-:S04]  /*176c0*/  SHF.R.U32.HI R2, RZ, 0x4, R2 ;  /* 0x00000004ff027819 */ /* 0x000fc80000011602 */
[----:B------:R-:W-:-:S04]  /*176d0*/  LOP3.LUT R2, R2, 0x3fff, RZ, 0xc0, !PT ;  /* 0x00003fff02027812 */ /* 0x000fc800078ec0ff */
[----:B------:R-:W-:Y:S02]  /*176e0*/  LOP3.LUT R2, R2, 0x2000000, RZ, 0xfc, !PT ;  /* 0x0200000002027812 */ /* 0x000fe400078efcff */
[----:B--2---:R-:W-:Y:S01]  /*176f0*/  LOP3.LUT R10, R8, 0x10000, RZ, 0xfc, !PT ;  /* 0x00010000080a7812 */ /* 0x004fe200078efcff */
[----:B-1----:R-:W-:Y:S06]  /*17700*/  @P2 BRA `(.L_x_9544) ;  /* 0x0000000000082947 */ /* 0x002fec0003800000 */
[----:B------:R-:W1:Y:S02]  /*17710*/  SYNCS.PHASECHK.TRANS64.TRYWAIT P0, [R13+URZ+0x2d850], R4 ;  /* 0x02d850040d0075a7 */ /* 0x000e64000800017f */
[----:B-1----:R-:W-:Y:S05]  /*17720*/  @!P0 BRA `(.L_x_9545) ;  /* 0x0000009000088947 */ /* 0x002fea0003800000 */
.L_x_9544:
[----:B------:R-:W-:Y:S01]  /*17730*/  IMAD R8, R17, 0x600, R2 ;  /* 0x0000060011087824 */ /* 0x000fe200078e0202 */
[----:B------:R-:W2:Y:S01]  /*17740*/  LDL.LU R24, [R1+0x50] ;  /* 0x0000500001187983 */ /* 0x000ea20000300800 */
[----:B------:R-:W-:Y:S01]  /*17750*/  IMAD.MOV.U32 R9, RZ, RZ, -0x7fffffe0 ;  /* 0x80000020ff097424 */ /* 0x000fe200078e00ff */
[----:B------:R-:W-:Y:S05]  /*17760*/  WARPSYNC.ALL ;  /* 0x0000000000007948 */ /* 0x000fea0003800000 */
[C---:B------:R-:W-:Y:S01]  /*17770*/  R2UR UR4, R10.reuse ;  /* 0x000000000a0472ca */ /* 0x040fe200000e0000 */
[----:B------:R-:W-:Y:S01]  /*17780*/  WARPGROUP.ARRIVE ;  /* 0x00000000000079c5 */ /* 0x000fe20000000000 */
[----:B------:R-:W-:Y:S01]  /*17790*/  R2UR UR5, R11 ;  /* 0x000000000b0572ca */ /* 0x000fe200000e0000 */
[----:B------:R-:W-:Y:S01]  /*177a0*/  VIADD R20, R10, 0x2 ;  /* 0x000000020a147836 */ /* 0x000fe20000000000 */
[C---:B------:R-:W-:Y:S01]  /*177b0*/  R2UR UR6, R8.reuse ;  /* 0x00000000080672ca */ /* 0x040fe200000e0000 */
[----:B------:R-:W-:Y:S01]  /*177c0*/  VIADD R14, R8, 0x40 ;  /* 0x00000040080e7836 */ /* 0x000fe20000000000 */
[----:B------:R-:W-:Y:S01]  /*177d0*/  R2UR UR7, R9 ;  /* 0x00000000090772ca */ /* 0x000fe200000e0000 */
[----:B------:R-:W-:Y:S01]  /*177e0*/  IMAD.MOV.U32 R21, RZ, RZ, 0x40000040 ;  /* 0x40000040ff157424 */ /* 0x000fe200078e00ff */
[----:B------:R-:W3:Y:S01]  /*177f0*/  SHFL.BFLY PT, R2, R5, 0x2, 0x1f ;  /* 0x0c401f0005027f89 */ /* 0x000ee200000e0000 */
[----:B------:R-:W-:-:S02]  /*17800*/  IMAD.MOV.U32 R15, RZ, RZ, -0x7fffffe0 ;  /* 0x80000020ff0f7424 */ /* 0x000fc400078e00ff */
[----:B------:R-:W-:Y:S01]  /*17810*/  IMAD.MOV.U32 R11, RZ, RZ, 0x40000040 ;  /* 0x40000040ff0b7424 */ /* 0x000fe200078e00ff */
[----:B01----:R-:W0:Y:S01]  /*17820*/  SHFL.BFLY PT, R4, R7, 0x2, 0x1f ;  /* 0x0c401f0007047f89 */ /* 0x003e2200000e0000 */
[----:B------:R-:W-:Y:S02]  /*17830*/  IMAD.MOV.U32 R9, RZ, RZ, -0x7fffffe0 ;  /* 0x80000020ff097424 */ /* 0x000fe400078e00ff */
[----:B------:R-:W-:Y:S02]  /*17840*/  VIADD R17, R17, 0x1 ;  /* 0x0000000111117836 */ /* 0x000fe40000000000 */
[----:B------:R-:W-:Y:S02]  /*17850*/  IMAD.MOV.U32 R36, RZ, RZ, -0x800000 ;  /* 0xff800000ff247424 */ /* 0x000fe400078e00ff */
[----:B------:R-:W-:Y:S01]  /*17860*/  HGMMA.64x96x16.F32 R88, gdesc[UR4].tnspB, R88, gsb0 ;  /* 0x41600000045879f0 */ /* 0x000fe20008000858 */
[----:B------:R-:W-:Y:S01]  /*17870*/  R2UR UR4, R20 ;  /* 0x00000000140472ca */ /* 0x000fe200000e0000 */
[----:B------:R-:W-:Y:S01]  /*17880*/  VIADD R20, R10, 0x4 ;  /* 0x000000040a147836 */ /* 0x000fe20000000000 */
[----:B------:R-:W-:Y:S01]  /*17890*/  R2UR UR5, R21 ;  /* 0x00000000150572ca */ /* 0x000fe200000e0000 */
[----:B------:R-:W-:Y:S01]  /*178a0*/  IMAD.MOV.U32 R21, RZ, RZ, 0x40000040 ;  /* 0x40000040ff157424 */ /* 0x000fe200078e00ff */
[----:B------:R-:W-:Y:S01]  /*178b0*/  R2UR UR6, R14 ;  /* 0x000000000e0672ca */ /* 0x000fe200000e0000 */
[----:B------:R-:W-:Y:S01]  /*178c0*/  VIADD R14, R8, 0x80 ;  /* 0x00000080080e7836 */ /* 0x000fe20000000000 */
[----:B------:R-:W-:Y:S01]  /*178d0*/  R2UR UR7, R15 ;  /* 0x000000000f0772ca */ /* 0x000fe200000e0000 */
[----:B------:R-:W-:Y:S01]  /*178e0*/  IMAD.MOV.U32 R15, RZ, RZ, -0x7fffffe0 ;  /* 0x80000020ff0f7424 */ /* 0x000fe200078e00ff */
[----:B------:R-:W-:Y:S01]  /*178f0*/  ISETP.NE.AND P2, PT, R17, 0x2, PT ;  /* 0x000000021100780c */ /* 0x000fe20003f45270 */
[----:B---3--:R-:W-:-:S03]  /*17900*/  FADD.FTZ R2, R2, R5 ;  /* 0x0000000502027221 */ /* 0x008fc60000010000 */
[----:B------:R-:W-:Y:S01]  /*17910*/  SEL R17, R17, RZ, P2 ;  /* 0x000000ff11117207 */ /* 0x000fe20001000000 */
[----:B0-----:R-:W-:Y:S01]  /*17920*/  FADD.FTZ R4, R4, R7 ;  /* 0x0000000704047221 */ /* 0x001fe20000010000 */
[----:B------:R-:W-:-:S04]  /*17930*/  SEL R7, RZ, 0x1, P2 ;  /* 0x00000001ff077807 */ /* 0x000fc80001000000 */
[----:B------:R-:W-:Y:S01]  /*17940*/  LOP3.LUT R22, R22, R7, RZ, 0x3c, !PT ;  /* 0x0000000716167212 */ /* 0x000fe200078e3cff */
[----:B------:R-:W-:Y:S02]  /*17950*/  WARPGROUP.DEPBAR.LE gsb0, 0x0 ;  /* 0x00008000000079c5 */ /* 0x000fe40000010000 */
[----:B------:R-:W-:-:S06]  /*17960*/  WARPGROUP.ARRIVE ;  /* 0x00000000000079c5 */ /* 0x000fcc0000000000 */
        /* <DEDUP_REMOVED lines=19> */
[----:B------:R-:W-:Y:S02]  /*17aa0*/  IMAD.MOV.U32 R15, RZ, RZ, -0x7fffffe0 ;  /* 0x80000020ff0f7424 */ /* 0x000fe400078e00ff */
[----:B--2---:R-:W-:-:S05]  /*17ab0*/  VIADD R24, R24, 0x1 ;  /* 0x0000000118187836 */ /* 0x004fca0000000000 */
[----:B------:R-:W-:Y:S01]  /*17ac0*/  STL [R1+0x50], R24 ;  /* 0x0000501801007387 */ /* 0x000fe20000100800 */
        /* <DEDUP_REMOVED lines=28> */
[----:B------:R-:W-:Y:S01]  /*17c90*/  R2UR UR5, R21 ;  /* 0x00000000150572ca */ /* 0x000fe200000e0000 */
[----:B------:R-:W-:Y:S01]  /*17ca0*/  IMAD.MOV.U32 R21, RZ, RZ, -0x800000 ;  /* 0xff800000ff157424 */ /* 0x000fe200078e00ff */
[----:B------:R-:W-:Y:S02]  /*17cb0*/  R2UR UR6, R14 ;  /* 0x000000000e0672ca */ /* 0x000fe400000e0000 */
[----:B------:R-:W-:Y:S01]  /*17cc0*/  R2UR UR7, R15 ;  /* 0x000000000f0772ca */ /* 0x000fe200000e0000 */
[----:B------:R-:W-:Y:S02]  /*17cd0*/  WARPGROUP.DEPBAR.LE gsb0, 0x0 ;  /* 0x00008000000079c5 */ /* 0x000fe40000010000 */
[----:B------:R-:W-:-:S10]  /*17ce0*/  WARPGROUP.ARRIVE ;  /* 0x00000000000079c5 */ /* 0x000fd40000000000 */
[----:B------:R-:W-:Y:S01]  /*17cf0*/  HGMMA.64x96x16.F32 R88, gdesc[UR4].tnspB, R88, gsb0 ;  /* 0x41600000045879f0 */ /* 0x000fe20008000858 */
[----:B------:R-:W-:Y:S01]  /*17d00*/  R2UR UR4, R10 ;  /* 0x000000000a0472ca */ /* 0x000fe200000e0000 */
[----:B------:R-:W-:Y:S01]  /*17d10*/  @!P1 VIADD R10, R13, 0x2d860 ;  /* 0x0002d8600d0a9836 */ /* 0x000fe20000000000 */
[----:B------:R-:W-:Y:S02]  /*17d20*/  R2UR UR5, R11 ;  /* 0x000000000b0572ca */ /* 0x000fe400000e0000 */
[----:B------:R-:W-:Y:S01]  /*17d30*/  R2UR UR6, R8 ;  /* 0x00000000080672ca */ /* 0x000fe200000e0000 */
[----:B------:R-:W0:Y:S01]  /*17d40*/  SHFL.BFLY PT, R11, R4, 0x1, 0x1f ;  /* 0x0c201f00040b7f89 */ /* 0x000e2200000e0000 */
[----:B------:R-:W-:Y:S02]  /*17d50*/  R2UR UR7, R9 ;  /* 0x00000000090772ca */ /* 0x000fe400000e0000 */
[----:B------:R-:W-:Y:S01]  /*17d60*/  @!P1 PRMT R10, RZ, 0x654, R10 ;  /* 0x00000654ff0a9816 */ /* 0x000fe2000000000a */
[----:B------:R-:W1:Y:S01]  /*17d70*/  SHFL.BFLY PT, R9, R2, 0x1, 0x1f ;  /* 0x0c201f0002097f89 */ /* 0x000e6200000e0000 */
[----:B0-----:R-:W-:Y:S01]  /*17d80*/  FADD.FTZ R11, R4, R11 ;  /* 0x0000000b040b7221 */ /* 0x001fe20000010000 */
[----:B------:R-:W-:Y:S01]  /*17d90*/  CS2R R4, SRZ ;  /* 0x0000000000047805 */ /* 0x000fe2000001ff00 */
[----:B-1----:R-:W-:-:S03]  /*17da0*/  FADD.FTZ R12, R2, R9 ;  /* 0x00000009020c7221 */ /* 0x002fc60000010000 */
[----:B------:R-:W-:Y:S02]  /*17db0*/  FSETP.NE.FTZ.AND P3, PT, R11, RZ, PT ;  /* 0x000000ff0b00720b */ /* 0x000fe40003f75000 */
[----:B------:R-:W-:-:S11]  /*17dc0*/  FSETP.NE.FTZ.AND P0, PT, R12, RZ, PT ;  /* 0x000000ff0c00720b */ /* 0x000fd60003f15000 */
[----:B------:R-:W0:Y:S02]  /*17dd0*/  @P3 MUFU.LG2 R9, R11 ;  /* 0x0000000b00093308 */ /* 0x000e240000000c00 */
[C---:B------:R-:W-:Y:S01]  /*17de0*/  @P0 FMUL.FTZ R2, R0.reuse, 0.69314718246459960938 ;  /* 0x3f31721800020820 */ /* 0x040fe20000410000 */
[----:B------:R-:W-:-:S05]  /*17df0*/  @P3 FMUL.FTZ R0, R0, 0.69314718246459960938 ;  /* 0x3f31721800003820 */ /* 0x000fca0000410000 */
[----:B------:R-:W1:Y:S08]  /*17e00*/  @P0 MUFU.LG2 R8, R12 ;  /* 0x0000000c00080308 */ /* 0x000e700000000c00 */
[----:B------:R-:W2:Y:S01]  /*17e10*/  @P0 MUFU.RCP R5, R12 ;  /* 0x0000000c00050308 */ /* 0x000ea20000001000 */
[----:B0-----:R-:W-:-:S04]  /*17e20*/  @P3 FMUL.FTZ R9, R9, 0.69314718246459960938 ;  /* 0x3f31721809093820 */ /* 0x001fc80000410000 */
[----:B------:R-:W-:-:S03]  /*17e30*/  @P3 FFMA.FTZ R36, R0, R6, R9 ;  /* 0x0000000600243223 */ /* 0x000fc60000010009 */
[----:B------:R-:W0:Y:S01]  /*17e40*/  @P3 MUFU.RCP R4, R11 ;  /* 0x0000000b00043308 */ /* 0x000e220000001000 */
[----:B-1----:R-:W-:-:S04]  /*17e50*/  @P0 FMUL.FTZ R7, R8, 0.69314718246459960938 ;  /* 0x3f31721808070820 */ /* 0x002fc80000410000 */
[----:B------:R-:W-:Y:S01]  /*17e60*/  @P0 FFMA.FTZ R21, R2, R3, R7 ;  /* 0x0000000302150223 */ /* 0x000fe20000010007 */
[----:B------:R-:W-:Y:S01]  /*17e70*/  PLOP3.LUT P0, PT, PT, PT, PT, 0x8, 0x0 ;  /* 0x000000000000781c */ /* 0x000fe20003f0e170 */
[----:B------:R-:W-:Y:S02]  /*17e80*/  WARPGROUP.DEPBAR.LE gsb0, 0x0 ;  /* 0x00008000000079c5 */ /* 0x000fe40000010000 */
[----:B------:R-:W-:-:S06]  /*17e90*/  WARPGROUP.ARRIVE ;  /* 0x00000000000079c5 */ /* 0x000fcc0000000000 */
[----:B------:R-:W-:Y:S03]  /*17ea0*/  HGMMA.64x96x16.F32 R88, gdesc[UR4].tnspB, R88, gsb0 ;  /* 0x41600000045879f0 */ /* 0x000fe60008000858 */
        /* <DEDUP_REMOVED lines=50> */
.L_x_9430:
[----:B------:R-:W-:Y:S05]  /*181d0*/  WARPSYNC.ALL ;  /* 0x0000000000007948 */ /* 0x000fea0003800000 */
[----:B------:R-:W1:Y:S08]  /*181e0*/  S2UR UR5, SR_CgaCtaId ;  /* 0x00000000000579c3 */ /* 0x000e700000008800 */
[----:B------:R-:W-:Y:S06]  /*181f0*/  BAR.SYNC.DEFER_BLOCKING 0x5, 0x1a0 ;  /* 0x0146800000007b1d */ /* 0x000fec0000010000 */
[----:B------:R-:W-:Y:S01]  /*18200*/  UMOV UR4, 0x400 ;  /* 0x0000040000047882 */ /* 0x000fe20000000000 */
[----:B------:R-:W-:Y:S01]  /*18210*/  BSSY B0, `(.L_x_9546) ;  /* 0x0000193000007945 */ /* 0x000fe20003800000 */
[----:B------:R-:W2:Y:S01]  /*18220*/  S2R R47, SR_TID.X ;  /* 0x00000000002f7919 */ /* 0x000ea20000002100 */
[----:B-1----:R-:W-:-:S06]  /*18230*/  ULEA UR4, UR5, UR4, 0x18 ;  /* 0x0000000405047291 */ /* 0x002fcc000f8ec03f */
[----:B------:R-:W-:-:S05]  /*18240*/  IMAD.U32 R2, RZ, RZ, UR4 ;  /* 0x00000004ff027e24 */ /* 0x000fca000f8e00ff */
[----:B------:R-:W1:Y:S01]  /*18250*/  LDS.128 R8, [R2+0x2d8d0] ;  /* 0x02d8d00002087984 */ /* 0x000e620000000c00 */
[----:B--2---:R-:W-:-:S05]  /*18260*/  VIADD R32, R47, 0xffffff80 ;  /* 0xffffff802f207836 */ /* 0x004fca0000000000 */
[----:B------:R-:W-:-:S04]  /*18270*/  SHF.R.S32.HI R33, RZ, 0x1f, R32 ;  /* 0x0000001fff217819 */ /* 0x000fc80000011420 */
[----:B------:R-:W-:-:S04]  /*18280*/  LEA.HI R20, R33, R32, RZ, 0x2 ;  /* 0x0000002021147211 */ /* 0x000fc800078f10ff */
[----:B------:R-:W-:Y:S02]  /*18290*/  LOP3.LUT R5, R20, 0x1ffffffc, RZ, 0xc0, !PT ;  /* 0x1ffffffc14057812 */ /* 0x000fe400078ec0ff */
[----:B------:R-:W-:-:S03]  /*182a0*/  SHF.R.S32.HI R20, RZ, 0x2, R20 ;  /* 0x00000002ff147819 */ /* 0x000fc60000011414 */
[----:B------:R-:W-:-:S04]  /*182b0*/  IMAD.IADD R0, R32, 0x1, -R5 ;  /* 0x0000000120007824 */ /* 0x000fc800078e0a05 */
[----:B------:R-:W-:Y:S01]  /*182c0*/  IMAD.SHL.U32 R0, R0, 0x8, RZ ;  /* 0x0000000800007824 */ /* 0x000fe200078e00ff */
[----:B-1----:R1:W-:Y:S04]  /*182d0*/  STL.64 [R1+0x30], R8 ;  /* 0x0000300801007387 */ /* 0x0023e80000100a00 */
[----:B------:R1:W-:Y:S01]  /*182e0*/  STL.64 [R1+0x38], R10 ;  /* 0x0000380a01007387 */ /* 0x0003e20000100a00 */
[----:B------:R-:W-:Y:S06]  /*182f0*/  BAR.ARV 0x4, 0x1a0 ;  /* 0x0106800000007b1d */ /* 0x000fec0000002000 */
[----:B------:R-:W-:Y:S05]  /*18300*/  @P0 BRA `(.L_x_9547) ;  /* 0x0000001000280947 */ /* 0x000fea0003800000 */
[----:B------:R-:W2:Y:S01]  /*18310*/  LDL R41, [R1+0x4c] ;  /* 0x00004c0001297983 */ /* 0x000ea20000100800 */
[CC--:B------:R-:W-:Y:S01]  /*18320*/  LEA.HI R4, R33.reuse, R32.reuse, RZ, 0x4 ;  /* 0x0000002021047211 */ /* 0x0c0fe200078f20ff */
[----:B------:R-:W-:Y:S05]  /*18330*/  WARPSYNC.ALL ;  /* 0x0000000000007948 */ /* 0x000fea0003800000 */
[----:B------:R-:W3:Y:S01]  /*18340*/  S2R R5, SR_SWINHI ;  /* 0x0000000000057919 */ /* 0x000ee20000002f00 */
[----:B-1----:R-:W-:Y:S01]  /*18350*/  SHF.R.S32.HI R11, RZ, 0x4, R4 ;  /* 0x00000004ff0b7819 */ /* 0x002fe20000011404 */
[----:B------:R-:W-:Y:S01]  /*18360*/  ULDC.64 UR4, c[0x0][0xbd8] ;  /* 0x0002f60000047ab9 */ /* 0x000fe20000000a00 */
[----:B------:R-:W-:-:S02]  /*18370*/  LEA.HI R10, R33, R32, RZ, 0x5 ;  /* 0x00000020210a7211 */ /* 0x000fc400078f28ff */
[C---:B------:R-:W-:Y:S02]  /*18380*/  LEA.HI R8, R4.reuse, R11, RZ, 0x1 ;  /* 0x0000000b04087211 */ /* 0x040fe400078f08ff */
[----:B------:R-:W-:Y:S02]  /*18390*/  LOP3.LUT R9, R4, 0xfffffff0, RZ, 0xc0, !PT ;  /* 0xfffffff004097812 */ /* 0x000fe400078ec0ff */
[----:B------:R-:W-:Y:S02]  /*183a0*/  LOP3.LUT R8, R8, 0x1ffffffe, RZ, 0xc0, !PT ;  /* 0x1ffffffe08087812 */ /* 0x000fe400078ec0ff */
[----:B------:R-:W-:Y:S01]  /*183b0*/  SHF.R.S32.HI R10, RZ, 0x5, R10 ;  /* 0x00000005ff0a7819 */ /* 0x000fe2000001140a */
[----:B------:R-:W-:Y:S01]  /*183c0*/  IMAD.IADD R9, R32, 0x1, -R9 ;  /* 0x0000000120097824 */ /* 0x000fe200078e0a09 */
[----:B------:R-:W-:Y:S01]  /*183d0*/  F2FP.F16.F32.PACK_AB R7, R34, R7 ;  /* 0x000000072207723e */ /* 0x000fe200000000ff */
[----:B------:R-:W-:Y:S01]  /*183e0*/  IMAD.IADD R8, R11, 0x1, -R8 ;  /* 0x000000010b087824 */ /* 0x000fe200078e0a08 */
[----:B------:R-:W-:Y:S01]  /*183f0*/  F2FP.F16.F32.PACK_AB R6, R93, R6 ;  /* 0x000000065d06723e */ /* 0x000fe200000000ff */
[----:B------:R-:W-:Y:S01]  /*18400*/  IMAD R9, R10, 0x10, R9 ;  /* 0x000000100a097824 */ /* 0x000fe200078e0209 */
[----:B------:R-:W-:Y:S01]  /*18410*/  F2FP.F16.F32.PACK_AB R26, R109, R26 ;  /* 0x0000001a6d1a723e */ /* 0x000fe200000000ff */
[----:B------:R-:W-:Y:S01]  /*18420*/  IMAD.SHL.U32 R8, R8, 0x8, RZ ;  /* 0x0000000808087824 */ /* 0x000fe200078e00ff */
[----:B------:R-:W-:-:S02]  /*18430*/  MOV R28, R2 ;  /* 0x00000002001c7202 */ /* 0x000fc40000000f00 */
[----:B---3--:R-:W-:Y:S01]  /*18440*/  MOV R29, R5 ;  /* 0x00000005001d7202 */ /* 0x008fe20000000f00 */
[----:B------:R-:W-:-:S04]  /*18450*/  IMAD.U32 R5, R9, 0x20, R8 ;  /* 0x0000002009057824 */ /* 0x000fc800078e0008 */
[----:B------:R-:W-:Y:S01]  /*18460*/  IMAD.WIDE R4, R5, 0x2, R28 ;  /* 0x0000000205047825 */ /* 0x000fe200078e021c */
[----:B------:R-:W-:Y:S02]  /*18470*/  BAR.SYNC.DEFER_BLOCKING 0x1, 0x180 ;  /* 0x0046000000007b1d */ /* 0x000fe40000010000 */
[C---:B------:R-:W-:Y:S02]  /*18480*/  IADD3 R31, P4, R4.reuse, 0x20, RZ ;  /* 0x00000020041f7810 */ /* 0x040fe40007f9e0ff */
[C---:B------:R-:W-:Y:S02]  /*18490*/  IADD3 R39, P1, R4.reuse, 0x6000, RZ ;  /* 0x0000600004277810 */ /* 0x040fe40007f3e0ff */
[----:B------:R-:W-:Y:S01]  /*184a0*/  LOP3.LUT R8, R31, 0x180, RZ, 0xc0, !PT ;  /* 0x000001801f087812 */ /* 0x000fe200078ec0ff */
[--C-:B------:R-:W-:Y:S01]  /*184b0*/  IMAD.X R11, RZ, RZ, R5.reuse, P4 ;  /* 0x000000ffff0b7224 */ /* 0x100fe200020e0605 */
[----:B------:R-:W-:Y:S01]  /*184c0*/  IADD3 R35, P3, R4, 0x3000, RZ ;  /* 0x0000300004237810 */ /* 0x000fe20007f7e0ff */
[----:B------:R-:W-:Y:S01]  /*184d0*/  IMAD.X R25, RZ, RZ, R5, P1 ;  /* 0x000000ffff197224 */ /* 0x000fe200008e0605 */
[----:B------:R-:W-:-:S02]  /*184e0*/  SHF.R.U64 R8, R8, 0x3, RZ ;  /* 0x0000000308087819 */ /* 0x000fc400000012ff */
[C---:B------:R-:W-:Y:S01]  /*184f0*/  IADD3 R37, P2, R4.reuse, 0x3020, RZ ;  /* 0x0000302004257810 */ /* 0x040fe20007f5e0ff */
[--C-:B------:R-:W-:Y:S01]  /*18500*/  IMAD.X R13, RZ, RZ, R5.reuse, P3 ;  /* 0x000000ffff0d7224 */ /* 0x100fe200018e0605 */
[----:B------:R-:W-:Y:S02]  /*18510*/  LOP3.LUT R9, R4, 0x180, RZ, 0xc0, !PT ;  /* 0x0000018004097812 */ /* 0x000fe400078ec0ff */
[----:B------:R-:W-:Y:S01]  /*18520*/  LOP3.LUT R10, R8, R31, RZ, 0x3c, !PT ;  /* 0x0000001f080a7212 */ /* 0x000fe200078e3cff */
[----:B------:R-:W-:Y:S01]  /*18530*/  IMAD.X R15, RZ, RZ, R5, P2 ;  /* 0x000000ffff0f7224 */ /* 0x000fe200010e0605 */
[----:B------:R-:W-:Y:S02]  /*18540*/  IADD3 R38, P0, R4, 0x6020, RZ ;  /* 0x0000602004267810 */ /* 0x000fe40007f1e0ff */
[----:B------:R-:W-:Y:S02]  /*18550*/  LOP3.LUT R8, R35, 0x180, RZ, 0xc0, !PT ;  /* 0x0000018023087812 */ /* 0x000fe400078ec0ff */
[----:B0-----:R-:W-:-:S02]  /*18560*/  LOP3.LUT R14, R37, 0x180, RZ, 0xc0, !PT ;  /* 0x00000180250e7812 */ /* 0x001fc400078ec0ff */
[----:B------:R-:W-:Y:S02]  /*18570*/  LOP3.LUT R24, R39, 0x180, RZ, 0xc0, !PT ;  /* 0x0000018027187812 */ /* 0x000fe400078ec0ff */
[----:B------:R-:W-:Y:S02]  /*18580*/  ISETP.NE.U32.AND P1, PT, RZ, UR4, PT ;  /* 0x00000004ff007c0c */ /* 0x000fe4000bf25070 */
[----:B------:R-:W-:Y:S02]  /*18590*/  SHF.R.U64 R9, R9, 0x3, RZ ;  /* 0x0000000309097819 */ /* 0x000fe400000012ff */
[----:B------:R-:W-:Y:S02]  /*185a0*/  LOP3.LUT R31, R38, 0x180, RZ, 0xc0, !PT ;  /* 0x00000180261f7812 */ /* 0x000fe400078ec0ff */
[----:B------:R-:W-:Y:S02]  /*185b0*/  SHF.R.U64 R8, R8, 0x3, RZ ;  /* 0x0000000308087819 */ /* 0x000fe400000012ff */
[----:B------:R-:W-:-:S02]  /*185c0*/  SHF.R.U64 R14, R14, 0x3, RZ ;  /* 0x000000030e0e7819 */ /* 0x000fc400000012ff */
[----:B------:R-:W-:Y:S02]  /*185d0*/  SHF.R.U64 R24, R24, 0x3, RZ ;  /* 0x0000000318187819 */ /* 0x000fe400000012ff */
[----:B------:R-:W-:Y:S01]  /*185e0*/  ISETP.NE.AND.EX P1, PT, RZ, UR5, PT, P1 ;  /* 0x00000005ff007c0c */ /* 0x000fe2000bf25310 */
[----:B------:R-:W-:Y:S01]  /*185f0*/  ULDC.64 UR4, c[0x0][0xbe0] ;  /* 0x0002f80000047ab9 */ /* 0x000fe20000000a00 */
[----:B------:R-:W-:Y:S01]  /*18600*/  LOP3.LUT R4, R9, R4, RZ, 0x3c, !PT ;  /* 0x0000000409047212 */ /* 0x000fe200078e3cff */
[----:B------:R-:W-:Y:S01]  /*18610*/  IMAD.X R9, RZ, RZ, R5, P0 ;  /* 0x000000ffff097224 */ /* 0x000fe200000e0605 */
[----:B------:R-:W-:Y:S02]  /*18620*/  SHF.R.U64 R31, R31, 0x3, RZ ;  /* 0x000000031f1f7819 */ /* 0x000fe400000012ff */
[----:B------:R-:W-:Y:S02]  /*18630*/  LOP3.LUT R12, R8, R35, RZ, 0x3c, !PT ;  /* 0x00000023080c7212 */ /* 0x000fe400078e3cff */
[----:B------:R-:W-:-:S02]  /*18640*/  LOP3.LUT R14, R14, R37, RZ, 0x3c, !PT ;  /* 0x000000250e0e7212 */ /* 0x000fc400078e3cff */
[----:B------:R-:W-:Y:S02]  /*18650*/  LOP3.LUT R24, R24, R39, RZ, 0x3c, !PT ;  /* 0x0000002718187212 */ /* 0x000fe400078e3cff */
[----:B------:R-:W-:Y:S02]  /*18660*/  ISETP.NE.U32.AND P0, PT, RZ, UR4, PT ;  /* 0x00000004ff007c0c */ /* 0x000fe4000bf05070 */
[----:B------:R-:W-:Y:S02]  /*18670*/  MOV R39, R4 ;  /* 0x0000000400277202 */ /* 0x000fe40000000f00 */
[----:B------:R-:W-:Y:S02]  /*18680*/  LOP3.LUT R8, R31, R38, RZ, 0x3c, !PT ;  /* 0x000000261f087212 */ /* 0x000fe400078e3cff */
[----:B------:R-:W-:Y:S02]  /*18690*/  F2FP.F16.F32.PACK_AB R4, R30, R3 ;  /* 0x000000031e04723e */ /* 0x000fe400000000ff */
[----:B------:R-:W-:Y:S01]  /*186a0*/  F2FP.F16.F32.PACK_AB R5, R91, R90 ;  /* 0x0000005a5b05723e */ /* 0x000fe200000000ff */
[----:B------:R-:W2:Y:S01]  /*186b0*/  LDC.64 R30, c[0x0][0xbd8] ;  /* 0x0002f600ff1e7b82 */ /* 0x000ea20000000a00 */
[----:B------:R-:W-:-:S02]  /*186c0*/  MOV R37, R12 ;  /* 0x0000000c00257202 */ /* 0x000fc40000000f00 */
[----:B------:R-:W-:Y:S01]  /*186d0*/  MOV R35, R14 ;  /* 0x0000000e00237202 */ /* 0x000fe20000000f00 */
[----:B------:R0:W-:Y:S01]  /*186e0*/  STSM.16.M88.4 [R39], R4 ;  /* 0x0000000427007844 */ /* 0x0001e20000000200 */
[----:B------:R-:W-:Y:S02]  /*186f0*/  MOV R34, R24 ;  /* 0x0000001800227202 */ /* 0x000fe40000000f00 */
[----:B------:R-:W-:Y:S02]  /*18700*/  ISETP.NE.AND.EX P0, PT, RZ, UR5, PT, P0 ;  /* 0x00000005ff007c0c */ /* 0x000fe4000bf05300 */
[----:B------:R-:W-:Y:S02]  /*18710*/  MOV R38, R10 ;  /* 0x0000000a00267202 */ /* 0x000fe40000000f00 */
[----:B------:R-:W-:Y:S02]  /*18720*/  F2FP.F16.F32.PACK_AB R12, R97, R96 ;  /* 0x00000060610c723e */ /* 0x000fe400000000ff */
[----:B------:R-:W-:-:S02]  /*18730*/  F2FP.F16.F32.PACK_AB R13, R99, R98 ;  /* 0x00000062630d723e */ /* 0x000fc400000000ff */
[----:B------:R-:W-:Y:S02]  /*18740*/  F2FP.F16.F32.PACK_AB R14, R101, R100 ;  /* 0x00000064650e723e */ /* 0x000fe400000000ff */
[----:B------:R-:W-:Y:S02]  /*18750*/  F2FP.F16.F32.PACK_AB R15, R103, R102 ;  /* 0x00000066670f723e */ /* 0x000fe400000000ff */
[----:B------:R-:W-:Y:S02]  /*18760*/  F2FP.F16.F32.PACK_AB R24, R27, R104 ;  /* 0x000000681b18723e */ /* 0x000fe400000000ff */
[----:B------:R-:W-:Y:S01]  /*18770*/  F2FP.F16.F32.PACK_AB R25, R107, R106 ;  /* 0x0000006a6b19723e */ /* 0x000fe200000000ff */
[----:B------:R1:W-:Y:S01]  /*18780*/  STSM.16.M88.4 [R38], R12 ;  /* 0x0000000c26007844 */ /* 0x0003e20000000200 */
[----:B------:R-:W-:Y:S02]  /*18790*/  F2FP.F16.F32.PACK_AB R27, R111, R110 ;  /* 0x0000006e6f1b723e */ /* 0x000fe400000000ff */
[----:B------:R-:W-:-:S02]  /*187a0*/  LEA.HI R33, R33, R32, RZ, 0x7 ;  /* 0x0000002021217211 */ /* 0x000fc400078f38ff */
[----:B------:R-:W-:Y:S01]  /*187b0*/  MOV R3, R8 ;  /* 0x0000000800037202 */ /* 0x000fe20000000f00 */
[----:B------:R3:W-:Y:S01]  /*187c0*/  STSM.16.M88.4 [R37], R24 ;  /* 0x0000001825007844 */ /* 0x0007e20000000200 */
[----:B0-----:R-:W-:Y:S02]  /*187d0*/  F2FP.F16.F32.PACK_AB R4, R113, R112 ;  /* 0x000000707104723e */ /* 0x001fe400000000ff */
[----:B------:R-:W-:Y:S02]  /*187e0*/  F2FP.F16.F32.PACK_AB R5, R115, R114 ;  /* 0x000000727305723e */ /* 0x000fe400000000ff */
[----:B------:R-:W-:Y:S02]  /*187f0*/  F2FP.F16.F32.PACK_AB R6, R117, R116 ;  /* 0x000000747506723e */ /* 0x000fe400000000ff */
[----:B------:R-:W-:Y:S02]  /*18800*/  F2FP.F16.F32.PACK_AB R7, R119, R118 ;  /* 0x000000767707723e */ /* 0x000fe400000000ff */
[----:B------:R-:W-:Y:S01]  /*18810*/  F2FP.F16.F32.PACK_AB R8, R121, R120 ;  /* 0x000000787908723e */ /* 0x000fe200000000ff */
[----:B------:R-:W-:Y:S01]  /*18820*/  ULDC UR4, c[0x0][0xa88] ;  /* 0x0002a20000047ab9 */ /* 0x000fe20000000800 */
[----:B------:R-:W-:Y:S01]  /*18830*/  F2FP.F16.F32.PACK_AB R9, R123, R122 ;  /* 0x0000007a7b09723e */ /* 0x000fe200000000ff */
[----:B------:R-:W-:Y:S01]  /*18840*/  STSM.16.M88.4 [R35], R4 ;  /* 0x0000000423007844 */ /* 0x000fe20000000200 */
[----:B------:R-:W-:Y:S01]  /*18850*/  F2FP.F16.F32.PACK_AB R10, R125, R124 ;  /* 0x0000007c7d0a723e */ /* 0x000fe200000000ff */
[----:B-1----:R-:W-:Y:S01]  /*18860*/  IMAD.MOV.U32 R38, RZ, RZ, RZ ;  /* 0x000000ffff267224 */ /* 0x002fe200078e00ff */
[----:B------:R-:W-:Y:S01]  /*18870*/  F2FP.F16.F32.PACK_AB R11, R127, R126 ;  /* 0x0000007e7f0b723e */ /* 0x000fe200000000ff */
[----:B---3--:R-:W0:Y:S01]  /*18880*/  @P0 LDC.64 R24, c[0x0][0xbe0] ;  /* 0x0002f800ff180b82 */ /* 0x008e220000000a00 */
[----:B------:R-:W-:-:S02]  /*18890*/  LOP3.LUT R27, R33, 0xffffff80, RZ, 0xc0, !PT ;  /* 0xffffff80211b7812 */ /* 0x000fc400078ec0ff */
[----:B------:R-:W-:Y:S01]  /*188a0*/  F2FP.F16.F32.PACK_AB R12, R129, R128 ;  /* 0x00000080810c723e */ /* 0x000fe200000000ff */
[----:B------:R1:W-:Y:S01]  /*188b0*/  STSM.16.M88.4 [R34], R8 ;  /* 0x0000000822007844 */ /* 0x0003e20000000200 */
[----:B------:R-:W-:Y:S01]  /*188c0*/  F2FP.F16.F32.PACK_AB R13, R131, R130 ;  /* 0x00000082830d723e */ /* 0x000fe200000000ff */
[----:B------:R-:W-:Y:S01]  /*188d0*/  IMAD.IADD R27, R32, 0x1, -R27 ;  /* 0x00000001201b7824 */ /* 0x000fe200078e0a1b */
[----:B------:R-:W-:Y:S02]  /*188e0*/  F2FP.F16.F32.PACK_AB R14, R133, R132 ;  /* 0x00000084850e723e */ /* 0x000fe400000000ff */
[----:B------:R-:W-:-:S05]  /*188f0*/  F2FP.F16.F32.PACK_AB R15, R135, R134 ;  /* 0x00000086870f723e */ /* 0x000fca00000000ff */
[----:B------:R3:W-:Y:S01]  /*18900*/  STSM.16.M88.4 [R3], R12 ;  /* 0x0000000c03007844 */ /* 0x0007e20000000200 */
[----:B-1----:R-:W-:-:S04]  /*18910*/  SHF.R.S32.HI R8, RZ, 0x1f, R27 ;  /* 0x0000001fff087819 */ /* 0x002fc8000001141b */
[----:B---3--:R-:W-:-:S04]  /*18920*/  LEA.HI R3, R8, R27, RZ, 0x2 ;  /* 0x0000001b08037211 */ /* 0x008fc800078f10ff */
[--C-:B------:R-:W-:Y:S02]  /*18930*/  SHF.R.S32.HI R6, RZ, 0x2, R3.reuse ;  /* 0x00000002ff067819 */ /* 0x100fe40000011403 */
[----:B------:R-:W-:-:S04]  /*18940*/  SHF.R.S32.HI R3, RZ, 0x1f, R3 ;  /* 0x0000001fff037819 */ /* 0x000fc80000011403 */
[----:B------:R-:W-:-:S04]  /*18950*/  LEA.HI R3, R3, R6, RZ, 0x3 ;  /* 0x0000000603037211 */ /* 0x000fc800078f18ff */
[----:B------:R-:W-:Y:S01]  /*18960*/  LOP3.LUT R7, R3, 0xfffffff8, RZ, 0xc0, !PT ;  /* 0xfffffff803077812 */ /* 0x000fe200078ec0ff */
[----:B------:R-:W-:Y:S02]  /*18970*/  IMAD.U32 R3, RZ, RZ, UR4 ;  /* 0x00000004ff037e24 */ /* 0x000fe4000f8e00ff */
[C---:B--2---:R-:W-:Y:S01]  /*18980*/  IMAD.WIDE R30, R41.reuse, 0x4, R30 ;  /* 0x00000004291e7825 */ /* 0x044fe200078e021e */
[----:B------:R-:W-:Y:S03]  /*18990*/  BAR.SYNC.DEFER_BLOCKING 0x1, 0x180 ;  /* 0x0046000000007b1d */ /* 0x000fe60000010000 */
[----:B0-----:R-:W-:-:S03]  /*189a0*/  @P0 IMAD.WIDE R4, R41, 0x4, R24 ;  /* 0x0000000429040825 */ /* 0x001fc600078e0218 */
[----:B------:R0:W5:Y:S01]  /*189b0*/  @P1 LDG.E R38, desc[UR38][R30.64] ;  /* 0x000000261e261981 */ /* 0x000162000c1e1900 */
[----:B------:R-:W-:Y:S01]  /*189c0*/  SHF.R.S32.HI R33, RZ, 0x7, R33 ;  /* 0x00000007ff217819 */ /* 0x000fe20000011421 */
[----:B------:R-:W-:Y:S01]  /*189d0*/  IMAD.IADD R7, R6, 0x1, -R7 ;  /* 0x0000000106077824 */ /* 0x000fe200078e0a07 */
[----:B------:R-:W-:Y:S01]  /*189e0*/  LEA.HI R8, R8, R27, RZ, 0x5 ;  /* 0x0000001b08087211 */ /* 0x000fe200078f28ff */
[----:B------:R0:W5:Y:S02]  /*189f0*/  @P0 LDG.E R3, desc[UR38][R4.64] ;  /* 0x0000002604030981 */ /* 0x000164000c1e1900 */
[----:B------:R-:W-:Y:S01]  /*18a00*/  IMAD.HI R6, R33, 0x55555556, RZ ;  /* 0x5555555621067827 */ /* 0x000fe200078e02ff */
[----:B------:R-:W-:Y:S06]  /*18a10*/  @P0 BRA `(.L_x_9548) ;  /* 0x0000000000100947 */ /* 0x000fec0003800000 */
[----:B------:R-:W-:Y:S05]  /*18a20*/  @!P1 BRA `(.L_x_9548) ;  /* 0x00000000000c9947 */ /* 0x000fea0003800000 */
[----:B0-----:R-:W2:Y:S04]  /*18a30*/  LDG.E R4, desc[UR38][R30.64] ;  /* 0x000000261e047981 */ /* 0x001ea8000c1e1900 */
[----:B-----5:R-:W2:Y:S02]  /*18a40*/  LDG.E R3, desc[UR38][R30.64+0x4] ;  /* 0x000004261e037981 */ /* 0x020ea4000c1e1900 */
[----:B--2---:R-:W-:-:S07]  /*18a50*/  IMAD.IADD R3, R3, 0x1, -R4 ;  /* 0x0000000103037824 */ /* 0x004fce00078e0a04 */
.L_x_9548:
[----:B------:R-:W2:Y:S01]  /*18a60*/  LDL.LU R48, [R1+0x48] ;  /* 0x0000480001307983 */ /* 0x000ea20000300800 */
[----:B------:R-:W-:Y:S01]  /*18a70*/  LEA.HI R6, R6, R6, RZ, 0x1 ;  /* 0x0000000606067211 */ /* 0x000fe200078f08ff */
[----:B------:R-:W-:Y:S02]  /*18a80*/  ULDC.64 UR4, c[0x0][0xb70] ;  /* 0x0002dc0000047ab9 */ /* 0x000fe40000000a00 */
[----:B------:R-:W3:Y:S01]  /*18a90*/  LDL.LU R47, [R1+0x54] ;  /* 0x00005400012f7983 */ /* 0x000ee20000300800 */
[----:B------:R-:W-:Y:S01]  /*18aa0*/  SHF.R.S32.HI R8, RZ, 0x5, R8 ;  /* 0x00000005ff087819 */ /* 0x000fe20000011408 */
[----:B------:R-:W-:Y:S01]  /*18ab0*/  IMAD R33, R6, -0x3, R33 ;  /* 0xfffffffd06217824 */ /* 0x000fe200078e0221 */
[----:B-----5:R-:W-:Y:S02]  /*18ac0*/  SHF.R.S32.HI R39, RZ, 0x1f, R38 ;  /* 0x0000001fff277819 */ /* 0x020fe40000011426 */
[----:B------:R-:W-:Y:S01]  /*18ad0*/  SHF.R.S32.HI R6, RZ, 0x1f, R41 ;  /* 0x0000001fff067819 */ /* 0x000fe20000011429 */
[----:B------:R-:W-:Y:S01]  /*18ae0*/  IMAD R8, R8, 0x10, R7 ;  /* 0x0000001008087824 */ /* 0x000fe200078e0207 */
[----:B------:R-:W-:Y:S01]  /*18af0*/  SEL R45, R41, RZ, !P1 ;  /* 0x000000ff292d7207 */ /* 0x000fe20004800000 */
[----:B------:R-:W-:Y:S01]  /*18b00*/  IMAD R7, R20, 0x20, R0 ;  /* 0x0000002014077824 */ /* 0x000fe200078e0200 */
[----:B------:R-:W-:Y:S01]  /*18b10*/  SEL R46, R6, RZ, !P1 ;  /* 0x000000ff062e7207 */ /* 0x000fe20004800000 */
[----:B------:R-:W-:Y:S01]  /*18b20*/  IMAD R10, R33, 0x40, R8 ;  /* 0x00000040210a7824 */ /* 0x000fe200078e0208 */
[----:B------:R-:W-:Y:S01]  /*18b30*/  LOP3.LUT P0, RZ, R27, 0x3, RZ, 0xc0, !PT ;  /* 0x000000031bff7812 */ /* 0x000fe2000780c0ff */
[----:B------:R-:W-:-:S03]  /*18b40*/  IMAD.WIDE R28, R7, 0x2, R28 ;  /* 0x00000002071c7825 */ /* 0x000fc600078e021c */
[C---:B------:R-:W-:Y:S02]  /*18b50*/  IADD3 R13, P5, R28.reuse, 0x3000, RZ ;  /* 0x000030001c0d7810 */ /* 0x040fe40007fbe0ff */
[C---:B------:R-:W-:Y:S02]  /*18b60*/  IADD3 R25, P4, R28.reuse, 0x4800, RZ ;  /* 0x000048001c197810 */ /* 0x040fe40007f9e0ff */
[----:B0-----:R-:W-:Y:S02]  /*18b70*/  IADD3 R31, P3, R28, 0x6000, RZ ;  /* 0x000060001c1f7810 */ /* 0x001fe40007f7e0ff */
[----:B------:R-:W-:Y:S02]  /*18b80*/  LOP3.LUT R12, R13, 0x180, RZ, 0xc0, !PT ;  /* 0x000001800d0c7812 */ /* 0x000fe400078ec0ff */
[----:B------:R-:W-:Y:S02]  /*18b90*/  LOP3.LUT R24, R25, 0x180, RZ, 0xc0, !PT ;  /* 0x0000018019187812 */ /* 0x000fe400078ec0ff */
[----:B------:R-:W-:-:S02]  /*18ba0*/  LOP3.LUT R30, R31, 0x180, RZ, 0xc0, !PT ;  /* 0x000001801f1e7812 */ /* 0x000fc400078ec0ff */
[----:B------:R-:W-:Y:S02]  /*18bb0*/  SHF.R.U64 R12, R12, 0x3, RZ ;  /* 0x000000030c0c7819 */ /* 0x000fe400000012ff */
        /* <DEDUP_REMOVED lines=8> */
[--C-:B------:R-:W-:Y:S01]  /*18c40*/  SHF.R.S32.HI R41, RZ, 0x1f, R0.reuse ;  /* 0x0000001fff297819 */ /* 0x100fe20000011400 */
[----:B------:R-:W-:Y:S01]  /*18c50*/  IMAD.MOV.U32 R40, RZ, RZ, R0 ;  /* 0x000000ffff287224 */ /* 0x000fe200078e0000 */
[----:B------:R-:W-:Y:S01]  /*18c60*/  BSSY B1, `(.L_x_9549) ;  /* 0x000005c000017945 */ /* 0x000fe20003800000 */
[----:B--2---:R-:W-:Y:S01]  /*18c70*/  SHF.R.S32.HI R44, RZ, 0x1f, R48 ;  /* 0x0000001fff2c7819 */ /* 0x004fe20000011430 */
[----:B---3--:R-:W-:-:S04]  /*18c80*/  IMAD R10, R47, 0xc0, R10 ;  /* 0x000000c02f0a7824 */ /* 0x008fc800078e020a */
[----:B------:R-:W-:Y:S01]  /*18c90*/  IMAD R4, R44, UR4, RZ ;  /* 0x000000042c047c24 */ /* 0x000fe2000f8e02ff */
[----:B------:R-:W-:-:S03]  /*18ca0*/  SHF.R.S32.HI R7, RZ, 0x1f, R10 ;  /* 0x0000001fff077819 */ /* 0x000fc6000001140a */
[C---:B------:R-:W-:Y:S02]  /*18cb0*/  IMAD R9, R48.reuse, UR5, R4 ;  /* 0x0000000530097c24 */ /* 0x040fe4000f8e0204 */
[----:B------:R-:W-:Y:S01]  /*18cc0*/  IMAD.WIDE.U32 R4, R48, UR4, R38 ;  /* 0x0000000430047c25 */ /* 0x000fe2000f8e0026 */
[----:B------:R-:W-:-:S03]  /*18cd0*/  ULDC.64 UR4, c[0x0][0xb78] ;  /* 0x0002de0000047ab9 */ /* 0x000fc60000000a00 */
[----:B------:R-:W-:Y:S01]  /*18ce0*/  IMAD.IADD R5, R5, 0x1, R9 ;  /* 0x0000000105057824 */ /* 0x000fe200078e0209 */
[----:B------:R-:W-:Y:S01]  /*18cf0*/  IADD3 R9, P2, R28, 0x1800, RZ ;  /* 0x000018001c097810 */ /* 0x000fe20007f5e0ff */
[----:B------:R-:W-:Y:S02]  /*18d00*/  IMAD R6, R46, UR4, RZ ;  /* 0x000000042e067c24 */ /* 0x000fe4000f8e02ff */
[----:B------:R-:W-:Y:S01]  /*18d10*/  IMAD.WIDE.U32 R4, R45, UR4, R4 ;  /* 0x000000042d047c25 */ /* 0x000fe2000f8e0004 */
[----:B------:R-:W-:-:S03]  /*18d20*/  LOP3.LUT R8, R9, 0x180, RZ, 0xc0, !PT ;  /* 0x0000018009087812 */ /* 0x000fc600078ec0ff */
[----:B------:R-:W-:Y:S01]  /*18d30*/  IMAD R6, R45, UR5, R6 ;  /* 0x000000052d067c24 */ /* 0x000fe2000f8e0206 */
[----:B------:R-:W-:Y:S01]  /*18d40*/  IADD3 R4, P1, R10, R4, RZ ;  /* 0x000000040a047210 */ /* 0x000fe20007f3e0ff */
[----:B------:R-:W-:Y:S01]  /*18d50*/  ULDC.64 UR4, c[0x0][0xb40] ;  /* 0x0002d00000047ab9 */ /* 0x000fe20000000a00 */
[----:B------:R-:W-:Y:S02]  /*18d60*/  SHF.R.U64 R8, R8, 0x3, RZ ;  /* 0x0000000308087819 */ /* 0x000fe400000012ff */
[----:B------:R-:W-:Y:S02]  /*18d70*/  IADD3.X R7, R7, R5, R6, P1, !PT ;  /* 0x0000000507077210 */ /* 0x000fe40000ffe406 */
[----:B------:R-:W-:Y:S02]  /*18d80*/  LEA R42, P1, R4, UR4, 0x2 ;  /* 0x00000004042a7c11 */ /* 0x000fe4000f8210ff */
[----:B------:R-:W-:Y:S01]  /*18d90*/  LOP3.LUT R8, R8, R9, RZ, 0x3c, !PT ;  /* 0x0000000908087212 */ /* 0x000fe200078e3cff */
[----:B------:R-:W-:Y:S01]  /*18da0*/  IMAD.X R9, RZ, RZ, R29, P2 ;  /* 0x000000ffff097224 */ /* 0x000fe200010e061d */
[----:B------:R-:W-:Y:S01]  /*18db0*/  LEA.HI.X R43, R4, UR5, R7, 0x2, P1 ;  /* 0x00000005042b7c11 */ /* 0x000fe200088f1407 */
[----:B------:R-:W-:Y:S01]  /*18dc0*/  VIADD R4, R10, 0x8 ;  /* 0x000000080a047836 */ /* 0x000fe20000000000 */
[C---:B------:R-:W-:Y:S01]  /*18dd0*/  IADD3 R7, P2, R28.reuse, 0x7800, RZ ;  /* 0x000078001c077810 */ /* 0x040fe20007f5e0ff */
[----:B------:R-:W-:Y:S01]  /*18de0*/  ULDC.64 UR4, c[0x0][0xaa0] ;  /* 0x0002a80000047ab9 */ /* 0x000fe20000000a00 */
[----:B------:R-:W-:-:S02]  /*18df0*/  LOP3.LUT R5, R28, 0x180, RZ, 0xc0, !PT ;  /* 0x000001801c057812 */ /* 0x000fc400078ec0ff */
[-C--:B------:R-:W-:Y:S01]  /*18e00*/  ISETP.GE.OR P1, PT, R10, R3.reuse, P0 ;  /* 0x000000030a00720c */ /* 0x080fe20000726670 */
[--C-:B------:R-:W-:Y:S01]  /*18e10*/  IMAD.X R33, RZ, RZ, R29.reuse, P2 ;  /* 0x000000ffff217224 */ /* 0x100fe200010e061d */
[----:B------:R-:W-:Y:S02]  /*18e20*/  ISETP.GE.OR P0, PT, R4, R3, P0 ;  /* 0x000000030400720c */ /* 0x000fe40000706670 */
[----:B------:R-:W-:Y:S02]  /*18e30*/  LOP3.LUT R6, R7, 0x180, RZ, 0xc0, !PT ;  /* 0x0000018007067812 */ /* 0x000fe400078ec0ff */
[----:B------:R-:W-:Y:S02]  /*18e40*/  SHF.R.U64 R5, R5, 0x3, RZ ;  /* 0x0000000305057819 */ /* 0x000fe400000012ff */
[----:B------:R-:W-:Y:S02]  /*18e50*/  SHF.R.U64 R6, R6, 0x3, RZ ;  /* 0x0000000306067819 */ /* 0x000fe400000012ff */
[----:B------:R-:W-:Y:S01]  /*18e60*/  LOP3.LUT R4, R5, R28, RZ, 0x3c, !PT ;  /* 0x0000001c05047212 */ /* 0x000fe200078e3cff */
[----:B------:R-:W-:Y:S01]  /*18e70*/  IMAD.MOV.U32 R5, RZ, RZ, R29 ;  /* 0x000000ffff057224 */ /* 0x000fe200078e001d */
[----:B------:R-:W-:Y:S01]  /*18e80*/  LOP3.LUT R32, R6, R7, RZ, 0x3c, !PT ;  /* 0x0000000706207212 */ /* 0x000fe200078e3cff */
[----:B------:R-:W-:Y:S04]  /*18e90*/  @!P1 STG.E desc[UR38][R42.64], R21 ;  /* 0x000000152a009986 */ /* 0x000fe8000c101926 */
[----:B------:R0:W-:Y:S04]  /*18ea0*/  @!P0 STG.E desc[UR38][R42.64+0x20], R36 ;  /* 0x000020242a008986 */ /* 0x0001e8000c101926 */
[----:B------:R-:W5:Y:S04]  /*18eb0*/  LD.E.128 R4, desc[UR38][R4.64] ;  /* 0x0000002604047980 */ /* 0x000f68000c101d00 */
[----:B------:R-:W5:Y:S04]  /*18ec0*/  LD.E.128 R8, desc[UR38][R8.64] ;  /* 0x0000002608087980 */ /* 0x000f68000c101d00 */
[----:B------:R-:W5:Y:S04]  /*18ed0*/  LD.E.128 R12, desc[UR38][R12.64] ;  /* 0x000000260c0c7980 */ /* 0x000f68000c101d00 */
[----:B------:R-:W5:Y:S04]  /*18ee0*/  LD.E.128 R24, desc[UR38][R24.64] ;  /* 0x0000002618187980 */ /* 0x000f68000c101d00 */
[----:B------:R-:W5:Y:S04]  /*18ef0*/  LD.E.128 R28, desc[UR38][R30.64] ;  /* 0x000000261e1c7980 */ /* 0x000f68000c101d00 */
[----:B------:R-:W5:Y:S01]  /*18f00*/  LD.E.128 R32, desc[UR38][R32.64] ;  /* 0x0000002620207980 */ /* 0x000f62000c101d00 */
[----:B------:R-:W-:-:S02]  /*18f10*/  IMAD R39, R39, UR4, RZ ;  /* 0x0000000427277c24 */ /* 0x000fc4000f8e02ff */
[C---:B0-----:R-:W-:Y:S01]  /*18f20*/  IMAD.WIDE.U32 R36, R38.reuse, UR4, R40 ;  /* 0x0000000426247c25 */ /* 0x041fe2000f8e0028 */
[----:B------:R-:W-:Y:S01]  /*18f30*/  @!PT LDS RZ, [RZ] ;  /* 0x00000000fffff984 */ /* 0x000fe20000000800 */
[----:B------:R-:W-:Y:S01]  /*18f40*/  @!PT LDS RZ, [RZ] ;  /* 0x00000000fffff984 */ /* 0x000fe20000000800 */
[----:B------:R-:W-:Y:S01]  /*18f50*/  @!PT LDS RZ, [RZ] ;  /* 0x00000000fffff984 */ /* 0x000fe20000000800 */
[----:B------:R-:W-:Y:S01]  /*18f60*/  @!PT LDS RZ, [RZ] ;  /* 0x00000000fffff984 */ /* 0x000fe20000000800 */
[----:B------:R0:W-:Y:S06]  /*18f70*/  MEMBAR.ALL.CTA ;  /* 0x0000000000007992 */ /* 0x0001ec0000008000 */
[----:B0-----:R-:W0:Y:S01]  /*18f80*/  FENCE.VIEW.ASYNC.S ;  /* 0x00000000000073c6 */ /* 0x001e220000000000 */
[----:B------:R-:W-:Y:S01]  /*18f90*/  IMAD R39, R38, UR5, R39 ;  /* 0x0000000526277c24 */ /* 0x000fe2000f8e0227 */
[----:B------:R-:W-:Y:S01]  /*18fa0*/  ULDC.64 UR4, c[0x0][0xae0] ;  /* 0x0002b80000047ab9 */ /* 0x000fe20000000a00 */
[----:B------:R-:W-:-:S02]  /*18fb0*/  IMAD R40, R47, -0xc0, R3 ;  /* 0xffffff402f287824 */ /* 0x000fc400078e0203 */
[----:B------:R-:W-:Y:S02]  /*18fc0*/  IMAD.IADD R37, R37, 0x1, R39 ;  /* 0x0000000125257824 */ /* 0x000fe400078e0227 */
[----:B------:R-:W-:Y:S01]  /*18fd0*/  IMAD R38, R44, UR4, RZ ;  /* 0x000000042c267c24 */ /* 0x000fe2000f8e02ff */
[-C--:B------:R-:W-:Y:S01]  /*18fe0*/  ISETP.GE.AND P0, PT, R20, R40.reuse, PT ;  /* 0x000000281400720c */ /* 0x080fe20003f06270 */
[----:B------:R-:W-:Y:S02]  /*18ff0*/  VIADD R21, R2, 0x2d820 ;  /* 0x0002d82002157836 */ /* 0x000fe40000000000 */
[----:B------:R-:W-:Y:S02]  /*19000*/  VIADD R3, R20, 0x60 ;  /* 0x0000006014037836 */ /* 0x000fe40000000000 */
[C---:B------:R-:W-:Y:S01]  /*19010*/  IMAD R39, R48.reuse, UR5, R38 ;  /* 0x0000000530277c24 */ /* 0x040fe2000f8e0226 */
[----:B------:R-:W-:Y:S01]  /*19020*/  PRMT R21, RZ, 0x654, R21 ;  /* 0x00000654ff157816 */ /* 0x000fe20000000015 */
[----:B------:R-:W-:Y:S01]  /*19030*/  IMAD.WIDE.U32 R36, R48, UR4, R36 ;  /* 0x0000000430247c25 */ /* 0x000fe2000f8e0024 */
[----:B------:R-:W-:Y:S01]  /*19040*/  ULDC.64 UR4, c[0x0][0xae8] ;  /* 0x0002ba0000047ab9 */ /* 0x000fe20000000a00 */
[----:B------:R-:W-:-:S02]  /*19050*/  ISETP.GE.AND P3, PT, R3, R40, PT ;  /* 0x000000280300720c */ /* 0x000fc40003f66270 */
[----:B------:R-:W-:Y:S02]  /*19060*/  IMAD.IADD R37, R37, 0x1, R39 ;  /* 0x0000000125257824 */ /* 0x000fe400078e0227 */
[----:B------:R-:W-:Y:S01]  /*19070*/  IMAD R3, R46, UR4, RZ ;  /* 0x000000042e037c24 */ /* 0x000fe2000f8e02ff */
[----:B0-----:R0:W-:Y:S01]  /*19080*/  SYNCS.ARRIVE.TRANS64.RED.A1T0 RZ, [R21+URZ], RZ ;  /* 0x000000ff15ff79a7 */ /* 0x0011e2000810043f */
[----:B------:R-:W-:-:S04]  /*19090*/  IMAD.WIDE.U32 R38, R45, UR4, R36 ;  /* 0x000000042d267c25 */ /* 0x000fc8000f8e0024 */
[----:B------:R-:W-:Y:S01]  /*190a0*/  IMAD R3, R45, UR5, R3 ;  /* 0x000000052d037c24 */ /* 0x000fe2000f8e0203 */
[----:B0-----:R-:W-:-:S03]  /*190b0*/  SHF.R.S32.HI R21, RZ, 0x1f, R20 ;  /* 0x0000001fff157819 */ /* 0x001fc60000011414 */
[----:B------:R-:W-:Y:S02]  /*190c0*/  IMAD.IADD R43, R39, 0x1, R3 ;  /* 0x00000001272b7824 */ /* 0x000fe400078e0203 */
[----:B------:R-:W-:Y:S01]  /*190d0*/  IMAD.WIDE R36, R47, 0xc0, R20 ;  /* 0x000000c02f247825 */ /* 0x000fe200078e0214 */
[----:B------:R-:W-:Y:S06]  /*190e0*/  @P0 BRA `(.L_x_9550) ;  /* 0x00000000004c0947 */ /* 0x000fec0003800000 */
[C---:B------:R-:W-:Y:S01]  /*190f0*/  VIADD R20, R0.reuse, 0x20 ;  /* 0x0000002000147836 */ /* 0x040fe20000000000 */
[----:B------:R-:W-:Y:S01]  /*19100*/  ULDC UR4, c[0x0][0xa8c] ;  /* 0x0002a30000047ab9 */ /* 0x000fe20000000800 */
[----:B------:R-:W-:Y:S01]  /*19110*/  ULDC.64 UR6, c[0x0][0xad8] ;  /* 0x0002b60000067ab9 */ /* 0x000fe20000000a00 */
        /* <DEDUP_REMOVED lines=16> */
.L_x_9550:
[----:B------:R-:W-:Y:S05]  /*19220*/  BSYNC B1 ;  /* 0x0000000000017941 */ /* 0x000fea0003800000 */
.L_x_9549:
        /* <DEDUP_REMOVED lines=9> */
[C---:B------:R-:W-:Y:S01]  /*192c0*/  IMAD.WIDE.U32 R4, R3.reuse, UR4, R4 ;  /* 0x0000000403047c25 */ /* 0x040fe2000f8e0004 */
        /* <DEDUP_REMOVED lines=14> */
.L_x_9547:
[----:B-1----:R-:W2:Y:S01]  /*193b0*/  LDL R8, [R1+0x4c] ;  /* 0x00004c0001087983 */ /* 0x002ea20000100800 */
[----:B------:R-:W-:Y:S01]  /*193c0*/  ULDC.64 UR4, c[0x0][0xbd8] ;  /* 0x0002f60000047ab9 */ /* 0x000fe20000000a00 */
[----:B------:R-:W2:Y:S01]  /*193d0*/  LDC.64 R4, c[0x0][0xbd8] ;  /* 0x0002f600ff047b82 */ /* 0x000ea20000000a00 */
[----:B------:R-:W-:Y:S01]  /*193e0*/  ISETP.NE.U32.AND P0, PT, RZ, UR4, PT ;  /* 0x00000004ff007c0c */ /* 0x000fe2000bf05070 */
[----:B------:R-:W-:-:S03]  /*193f0*/  IMAD.MOV.U32 R9, RZ, RZ, RZ ;  /* 0x000000ffff097224 */ /* 0x000fc600078e00ff */
[----:B------:R-:W-:Y:S01]  /*19400*/  ISETP.NE.AND.EX P0, PT, RZ, UR5, PT, P0 ;  /* 0x00000005ff007c0c */ /* 0x000fe2000bf05300 */
[----:B------:R-:W-:Y:S02]  /*19410*/  ULDC.64 UR4, c[0x0][0xbe0] ;  /* 0x0002f80000047ab9 */ /* 0x000fe40000000a00 */
[----:B------:R-:W-:-:S04]  /*19420*/  ISETP.NE.U32.AND P1, PT, RZ, UR4, PT ;  /* 0x00000004ff007c0c */ /* 0x000fc8000bf25070 */
[----:B------:R-:W-:-:S13]  /*19430*/  ISETP.NE.AND.EX P1, PT, RZ, UR5, PT, P1 ;  /* 0x00000005ff007c0c */ /* 0x000fda000bf25310 */
[----:B------:R-:W1:Y:S01]  /*19440*/  @P1 LDC.64 R6, c[0x0][0xbe0] ;  /* 0x0002f800ff061b82 */ /* 0x000e620000000a00 */
[----:B------:R-:W-:Y:S02]  /*19450*/  ULDC UR4, c[0x0][0xa88] ;  /* 0x0002a20000047ab9 */ /* 0x000fe40000000800 */
[----:B------:R-:W-:Y:S02]  /*19460*/  IMAD.U32 R3, RZ, RZ, UR4 ;  /* 0x00000004ff037e24 */ /* 0x000fe4000f8e00ff */
[----:B--2---:R-:W-:-:S04]  /*19470*/  IMAD.WIDE R4, R8, 0x4, R4 ;  /* 0x0000000408047825 */ /* 0x004fc800078e0204 */
[----:B-1----:R-:W-:Y:S01]  /*19480*/  @P1 IMAD.WIDE R6, R8, 0x4, R6 ;  /* 0x0000000408061825 */ /* 0x002fe200078e0206 */
[----:B------:R1:W5:Y:S04]  /*19490*/  @P0 LDG.E R9, desc[UR38][R4.64] ;  /* 0x0000002604090981 */ /* 0x000368000c1e1900 */
[----:B------:R1:W5:Y:S01]  /*194a0*/  @P1 LDG.E R3, desc[UR38][R6.64] ;  /* 0x0000002606031981 */ /* 0x000362000c1e1900 */
[----:B------:R-:W-:Y:S01]  /*194b0*/  ISETP.GT.AND P2, PT, R32, 0xbf, PT ;  /* 0x000000bf2000780c */ /* 0x000fe20003f44270 */
[----:B------:R-:W-:-:S12]  /*194c0*/  @P1 BRA `(.L_x_9552) ;  /* 0x0000000000101947 */ /* 0x000fd80003800000 */
[----:B------:R-:W-:Y:S05]  /*194d0*/  @!P0 BRA `(.L_x_9552) ;  /* 0x00000000000c8947 */ /* 0x000fea0003800000 */
[----:B-1----:R-:W2:Y:S04]  /*194e0*/  LDG.E R6, desc[UR38][R4.64] ;  /* 0x0000002604067981 */ /* 0x002ea8000c1e1900 */
[----:B-----5:R-:W2:Y:S02]  /*194f0*/  LDG.E R3, desc[UR38][R4.64+0x4] ;  /* 0x0000042604037981 */ /* 0x020ea4000c1e1900 */
[----:B--2---:R-:W-:-:S07]  /*19500*/  IMAD.IADD R3, R3, 0x1, -R6 ;  /* 0x0000000103037824 */ /* 0x004fce00078e0a06 */
.L_x_9552:
[----:B------:R-:W2:Y:S04]  /*19510*/  LDL R15, [R1+0x48] ;  /* 0x00004800010f7983 */ /* 0x000ea80000100800 */
[----:B0-----:R0:W5:Y:S01]  /*19520*/  LDL R14, [R1+0x54] ;  /* 0x00005400010e7983 */ /* 0x0011620000100800 */
[----:B-1----:R-:W-:Y:S01]  /*19530*/  SHF.R.S32.HI R4, RZ, 0x1f, R8 ;  /* 0x0000001fff047819 */ /* 0x002fe20000011408 */
[----:B------:R-:W-:Y:S01]  /*19540*/  BSSY B1, `(.L_x_9553) ;  /* 0x000001c000017945 */ /* 0x000fe20003800000 */
[----:B------:R-:W-:Y:S02]  /*19550*/  SEL R11, R8, RZ, !P0 ;  /* 0x000000ff080b7207 */ /* 0x000fe40004000000 */
[----:B------:R-:W-:Y:S02]  /*19560*/  SHF.R.S32.HI R13, RZ, 0x1f, R0 ;  /* 0x0000001fff0d7819 */ /* 0x000fe40000011400 */
[----:B------:R-:W-:-:S02]  /*19570*/  SEL R12, R4, RZ, !P0 ;  /* 0x000000ff040c7207 */ /* 0x000fc40004000000 */
[----:B-----5:R-:W-:Y:S02]  /*19580*/  SHF.R.S32.HI R8, RZ, 0x1f, R9 ;  /* 0x0000001fff087819 */ /* 0x020fe40000011409 */
[----:B--2---:R-:W-:Y:S01]  /*19590*/  SHF.R.S32.HI R10, RZ, 0x1f, R15 ;  /* 0x0000001fff0a7819 */ /* 0x004fe2000001140f */
[----:B0-----:R-:W-:Y:S06]  /*195a0*/  @P2 BRA `(.L_x_9554) ;  /* 0x0000000000542947 */ /* 0x001fec0003800000 */
[----:B------:R-:W-:-:S04]  /*195b0*/  IMAD R4, R14, 0xc0, R47 ;  /* 0x000000c00e047824 */ /* 0x000fc800078e022f */
[----:B------:R-:W-:-:S05]  /*195c0*/  VIADD R6, R4, 0xffffff80 ;  /* 0xffffff8004067836 */ /* 0x000fca0000000000 */
[----:B------:R-:W-:-:S13]  /*195d0*/  ISETP.GE.AND P0, PT, R6, R3, PT ;  /* 0x000000030600720c */ /* 0x000fda0003f06270 */
[----:B------:R-:W-:Y:S05]  /*195e0*/  @P0 BRA `(.L_x_9554) ;  /* 0x0000000000440947 */ /* 0x000fea0003800000 */
[----:B------:R-:W-:Y:S01]  /*195f0*/  IADD3 R4, P0, R6, R9, RZ ;  /* 0x0000000906047210 */ /* 0x000fe20007f1e0ff */
        /* <DEDUP_REMOVED lines=16> */
.L_x_9554:
[----:B------:R-:W-:Y:S05]  /*19700*/  BSYNC B1 ;  /* 0x0000000000017941 */ /* 0x000fea0003800000 */
.L_x_9553:
[----:B------:R-:W-:Y:S01]  /*19710*/  ULDC.64 UR4, c[0x0][0xaa0] ;  /* 0x0002a80000047ab9 */ /* 0x000fe20000000a00 */
[----:B------:R-:W-:Y:S01]  /*19720*/  IMAD.MOV.U32 R4, RZ, RZ, R0 ;  /* 0x000000ffff047224 */ /* 0x000fe200078e0000 */
[----:B------:R-:W-:Y:S01]  /*19730*/  SHF.R.S32.HI R21, RZ, 0x1f, R20 ;  /* 0x0000001fff157819 */ /* 0x000fe20000011414 */
[----:B0-----:R-:W-:Y:S01]  /*19740*/  IMAD.MOV.U32 R5, RZ, RZ, R13 ;  /* 0x000000ffff057224 */ /* 0x001fe200078e000d */
[----:B------:R-:W-:Y:S01]  /*19750*/  BSSY B1, `(.L_x_9555) ;  /* 0x0000028000017945 */ /* 0x000fe20003800000 */
[----:B------:R-:W-:Y:S02]  /*19760*/  IMAD R6, R8, UR4, RZ ;  /* 0x0000000408067c24 */ /* 0x000fe4000f8e02ff */
[----:B------:R-:W-:-:S04]  /*19770*/  IMAD.WIDE.U32 R4, R9, UR4, R4 ;  /* 0x0000000409047c25 */ /* 0x000fc8000f8e0004 */
[----:B------:R-:W-:Y:S01]  /*19780*/  IMAD R9, R9, UR5, R6 ;  /* 0x0000000509097c24 */ /* 0x000fe2000f8e0206 */
[----:B------:R-:W-:Y:S02]  /*19790*/  ULDC.64 UR4, c[0x0][0xae0] ;  /* 0x0002b80000047ab9 */ /* 0x000fe40000000a00 */
[----:B------:R-:W-:Y:S02]  /*197a0*/  IMAD R6, R10, UR4, RZ ;  /* 0x000000040a067c24 */ /* 0x000fe4000f8e02ff */
[----:B------:R-:W-:Y:S02]  /*197b0*/  IMAD.IADD R5, R5, 0x1, R9 ;  /* 0x0000000105057824 */ /* 0x000fe400078e0209 */
[----:B------:R-:W-:Y:S02]  /*197c0*/  IMAD R9, R14, -0xc0, R3 ;  /* 0xffffff400e097824 */ /* 0x000fe400078e0203 */
[C---:B------:R-:W-:Y:S02]  /*197d0*/  IMAD R7, R15.reuse, UR5, R6 ;  /* 0x000000050f077c24 */ /* 0x040fe4000f8e0206 */
[----:B------:R-:W-:Y:S01]  /*197e0*/  IMAD.WIDE.U32 R4, R15, UR4, R4 ;  /* 0x000000040f047c25 */ /* 0x000fe2000f8e0004 */
[----:B------:R-:W-:Y:S01]  /*197f0*/  ISETP.GE.AND P0, PT, R20, R9, PT ;  /* 0x000000091400720c */ /* 0x000fe20003f06270 */
[----:B------:R-:W-:-:S02]  /*19800*/  ULDC.64 UR4, c[0x0][0xae8] ;  /* 0x0002ba0000047ab9 */ /* 0x000fc40000000a00 */
[----:B------:R-:W-:Y:S02]  /*19810*/  VIADD R6, R20, 0x60 ;  /* 0x0000006014067836 */ /* 0x000fe40000000000 */
[----:B------:R-:W-:Y:S02]  /*19820*/  IMAD.IADD R5, R5, 0x1, R7 ;  /* 0x0000000105057824 */ /* 0x000fe400078e0207 */
[----:B------:R-:W-:Y:S01]  /*19830*/  IMAD R3, R12, UR4, RZ ;  /* 0x000000040c037c24 */ /* 0x000fe2000f8e02ff */
[----:B------:R-:W-:Y:S01]  /*19840*/  ISETP.GE.AND P1, PT, R6, R9, PT ;  /* 0x000000090600720c */ /* 0x000fe20003f26270 */
[----:B------:R-:W-:-:S04]  /*19850*/  IMAD.WIDE.U32 R6, R11, UR4, R4 ;  /* 0x000000040b067c25 */ /* 0x000fc8000f8e0004 */
[----:B------:R-:W-:Y:S02]  /*19860*/  IMAD R3, R11, UR5, R3 ;  /* 0x000000050b037c24 */ /* 0x000fe4000f8e0203 */
[----:B------:R-:W-:-:S04]  /*19870*/  IMAD.WIDE R20, R14, 0xc0, R20 ;  /* 0x000000c00e147825 */ /* 0x000fc800078e0214 */
[----:B------:R-:W-:Y:S01]  /*19880*/  IMAD.IADD R9, R7, 0x1, R3 ;  /* 0x0000000107097824 */ /* 0x000fe200078e0203 */
        /* <DEDUP_REMOVED lines=20> */
.L_x_9556:
[----:B------:R-:W-:Y:S05]  /*199d0*/  BSYNC B1 ;  /* 0x0000000000017941 */ /* 0x000fea0003800000 */
.L_x_9555:
[----:B------:R-:W-:Y:S05]  /*199e0*/  @P1 BRA `(.L_x_9551) ;  /* 0x0000000000541947 */ /* 0x000fea0003800000 */
[----:B------:R-:W-:Y:S01]  /*199f0*/  IADD3 R3, P0, R20, 0x60, RZ ;  /* 0x0000006014037810 */ /* 0x000fe20007f1e0ff */
[----:B------:R-:W-:Y:S01]  /*19a00*/  ULDC UR4, c[0x0][0xa8c] ;  /* 0x0002a30000047ab9 */ /* 0x000fe20000000800 */
[----:B------:R-:W-:Y:S01]  /*19a10*/  IMAD.MOV.U32 R4, RZ, RZ, R6 ;  /* 0x000000ffff047224 */ /* 0x000fe200078e0006 */
[----:B------:R-:W-:Y:S01]  /*19a20*/  ULDC.64 UR6, c[0x0][0xad8] ;  /* 0x0002b60000067ab9 */ /* 0x000fe20000000a00 */
[----:B------:R-:W-:Y:S01]  /*19a30*/  IMAD.MOV.U32 R5, RZ, RZ, R9 ;  /* 0x000000ffff057224 */ /* 0x000fe200078e0009 */
[C---:B------:R-:W-:Y:S01]  /*19a40*/  ISETP.GE.AND P1, PT, R0.reuse, UR4, PT ;  /* 0x0000000400007c0c */ /* 0x040fe2000bf26270 */
[----:B------:R-:W-:Y:S02]  /*19a50*/  IMAD.X R20, RZ, RZ, R21, P0 ;  /* 0x000000ffff147224 */ /* 0x000fe400000e0615 */
        /* <DEDUP_REMOVED lines=14> */
.L_x_9551:
[----:B------:R-:W-:Y:S05]  /*19b40*/  BSYNC B0 ;  /* 0x0000000000007941 */ /* 0x000fea0003800000 */
.L_x_9546:
[----:B------:R-:W4:Y:S01]  /*19b50*/  LDL R0, [R1+0x3c] ;  /* 0x00003c0001007983 */ /* 0x000f220000100800 */
[----:B------:R-:W-:Y:S02]  /*19b60*/  ULDC UR4, c[0x0][0xc14] ;  /* 0x0003050000047ab9 */ /* 0x000fe40000000800 */
[----:B----4-:R-:W-:-:S13]  /*19b70*/  ISETP.GE.AND P0, PT, R0, UR4, PT ;  /* 0x0000000400007c0c */ /* 0x010fda000bf06270 */
[----:B------:R-:W-:Y:S05]  /*19b80*/  @!P0 BRA `(.L_x_9557) ;  /* 0xfffffe7400548947 */ /* 0x000fea000383ffff */
[----:B------:R-:W-:Y:S05]  /*19b90*/  BRA `(.L_x_9348) ;  /* 0x00000060007c7947 */ /* 0x000fea0003800000 */
.L_x_9346:
[----:B------:R-:W-:-:S08]  /*19ba0*/  NOP ;  /* 0x0000000000007918 */ /* 0x000fd00000000000 */
[----:B--2---:R-:W0:-:S00]  /*19bb0*/  USETMAXREG.DEALLOC.CTAPOOL 0x20 ;  /* 0x00000020000079c8 */ /* 0x004e0000080e0500 */
[----:B0-----:R-:W-:-:S06]  /*19bc0*/  LOP3.LUT R0, R0, 0x3, RZ, 0xc0, !PT ;  /* 0x0000000300007812 */ /* 0x001fcc00078ec0ff */
[----:B------:R-:W0:Y:S02]  /*19bd0*/  SHFL.IDX PT, R0, R0, RZ, 0x1f ;  /* 0x00001fff00007589 */ /* 0x000e2400000e0000 */
[----:B0-----:R-:W-:-:S13]  /*19be0*/  ISETP.NE.AND P0, PT, R0, RZ, PT ;  /* 0x000000ff0000720c */ /* 0x001fda0003f05270 */
[----:B------:R-:W-:Y:S05]  /*19bf0*/  @P0 BRA `(.L_x_9348) ;  /* 0x0000006000640947 */ /* 0x000fea0003800000 */
[----:B------:R-:W2:Y:S01]  /*19c00*/  LDL.LU R7, [R1] ;  /* 0x0000000001077983 */ /* 0x000ea20000300800 */
        /* <DEDUP_REMOVED lines=56> */
.L_x_9562:
        /* <DEDUP_REMOVED lines=14> */
.L_x_9561:
[----:B------:R-:W-:Y:S05]  /*1a070*/  BSYNC B0 ;  /* 0x0000000000007941 */ /* 0x000fea0003800000 */
.L_x_9560:
        /* <DEDUP_REMOVED lines=26> */
.L_x_9558:
        /* <DEDUP_REMOVED lines=16> */
[----:B------:R-:W0:Y:S02]  /*1a320*/  F2I.FTZ.U32.TRUNC.NTZ R3, R11 ;  /* 0x0000000b00037305 */ /* 0x000e24000021f000 */
[----:B0-----:R-:W-:Y:S01]  /*1a330*/  IMAD.MOV R9, RZ, RZ, -R3 ;  /* 0x000000ffff097224 */ /* 0x001fe200078e0a03 */
[----:B------:R-:W-:Y:S06]  /*1a340*/  @!P0 BRA `(.L_x_9563) ;  /* 0x0000000000088947 */ /* 0x000fec0003800000 */
[----:B------:R-:W-:-:S06]  /*1a350*/  VIADD R16, R12, 0xffffffff ;  /* 0xffffffff0c107836 */ /* 0x000fcc0000000000 */
[----:B------:R0:W1:Y:S02]  /*1a360*/  SHFL.IDX PT, R16, R5, R16, 0x1f ;  /* 0x00001f1005107589 */ /* 0x00006400000e0000 */
.L_x_9563:
[----:B-1----:R-:W-:Y:S01]  /*1a370*/  IMAD R16, R16, UR4, R8 ;  /* 0x0000000410107c24 */ /* 0x002fe2000f8e0208 */
[----:B------:R-:W-:Y:S01]  /*1a380*/  IABS R10, R4 ;  /* 0x00000004000a7213 */ /* 0x000fe20000000000 */
[----:B------:R-:W-:Y:S02]  /*1a390*/  IMAD R9, R9, R6, RZ ;  /* 0x0000000609097224 */ /* 0x000fe400078e02ff */
[----:B------:R-:W-:Y:S01]  /*1a3a0*/  IMAD.MOV.U32 R2, RZ, RZ, RZ ;  /* 0x000000ffff027224 */ /* 0x000fe200078e00ff */
[----:B0-----:R-:W-:Y:S01]  /*1a3b0*/  IADD3 R5, -R16, UR6, RZ ;  /* 0x0000000610057c10 */ /* 0x001fe2000fffe1ff */
[----:B------:R-:W-:Y:S02]  /*1a3c0*/  IMAD.MOV R10, RZ, RZ, -R10 ;  /* 0x000000ffff0a7224 */ /* 0x000fe400078e0a0a */
[----:B------:R-:W-:Y:S01]  /*1a3d0*/  IMAD.HI.U32 R2, R3, R9, R2 ;  /* 0x0000000903027227 */ /* 0x000fe200078e0002 */
[----:B------:R-:W-:-:S05]  /*1a3e0*/  IABS R8, R5 ;  /* 0x0000000500087213 */ /* 0x000fca0000000000 */
        /* <DEDUP_REMOVED lines=27> */
[----:B------:R-:W-:Y:S01]  /*1a5a0*/  IMAD R5, R11, R8, RZ ;  /* 0x000000080b057224 */ /* 0x000fe200078e02ff */
[----:B------:R-:W-:-:S03]  /*1a5b0*/  IABS R11, R7 ;  /* 0x00000007000b7213 */ /* 0x000fc60000000000 */
[----:B------:R-:W-:-:S04]  /*1a5c0*/  IMAD.HI.U32 R2, R3, R5, R2 ;  /* 0x0000000503027227 */ /* 0x000fc800078e0002 */
[----:B------:R-:W-:Y:S02]  /*1a5d0*/  IMAD.MOV.U32 R5, RZ, RZ, R10 ;  /* 0x000000ffff057224 */ /* 0x000fe400078e000a */
        /* <DEDUP_REMOVED lines=19> */
.L_x_9559:
[----:B------:R-:W-:Y:S02]  /*1a710*/  IMAD.MOV.U32 R17, RZ, RZ, RZ ;  /* 0x000000ffff117224 */ /* 0x000fe400078e00ff */
[----:B------:R-:W-:Y:S02]  /*1a720*/  IMAD.U32 R16, RZ, RZ, UR6 ;  /* 0x00000006ff107e24 */ /* 0x000fe4000f8e00ff */
[----:B------:R-:W-:-:S07]  /*1a730*/  IMAD.MOV.U32 R18, RZ, RZ, RZ ;  /* 0x000000ffff127224 */ /* 0x000fce00078e00ff */
.L_x_9564:
[----:B------:R-:W2:Y:S01]  /*1a740*/  LDL.LU R2, [R1] ;  /* 0x0000000001027983 */ /* 0x000ea20000300800 */
        /* <DEDUP_REMOVED lines=11> */
[----:B------:R0:W-:Y:S04]  /*1a800*/  STL [R1], R2 ;  /* 0x0000000201007387 */ /* 0x0001e80000100800 */
[----:B------:R0:W-:Y:S06]  /*1a810*/  STL [R1+0x10], RZ ;  /* 0x000010ff01007387 */ /* 0x0001ec0000100800 */
[----:B------:R-:W-:Y:S05]  /*1a820*/  @P0 BRA `(.L_x_9565) ;  /* 0x00000050007c0947 */ /* 0x000fea0003800000 */
[----:B------:R-:W2:Y:S01]  /*1a830*/  LDL R4, [R1+0xc] ;  /* 0x00000c0001047983 */ /* 0x000ea20000100800 */
[----:B------:R-:W-:Y:S01]  /*1a840*/  ISETP.NE.AND P1, PT, R28, RZ, PT ;  /* 0x000000ff1c00720c */ /* 0x000fe20003f25270 */
[----:B------:R-:W-:Y:S01]  /*1a850*/  IMAD.MOV.U32 R26, RZ, RZ, 0x1 ;  /* 0x00000001ff1a7424 */ /* 0x000fe200078e00ff */
[----:B0-----:R-:W-:Y:S01]  /*1a860*/  LOP3.LUT R2, R2, 0xffffffbf, RZ, 0xc0, !PT ;  /* 0xffffffbf02027812 */ /* 0x001fe200078ec0ff */
[----:B------:R-:W-:Y:S01]  /*1a870*/  IMAD.MOV.U32 R25, RZ, RZ, RZ ;  /* 0x000000ffff197224 */ /* 0x000fe200078e00ff */
[----:B------:R-:W-:Y:S01]  /*1a880*/  ULDC.64 UR40, c[0x0][0x198] ;  /* 0x0000660000287ab9 */ /* 0x000fe20000000a00 */
[----:B------:R-:W-:Y:S01]  /*1a890*/  IMAD.MOV.U32 R24, RZ, RZ, 0x1 ;  /* 0x00000001ff187424 */ /* 0x000fe200078e00ff */
[----:B------:R-:W-:Y:S01]  /*1a8a0*/  LOP3.LUT R2, R2, 0xfffffffd, RZ, 0xc0, !PT ;  /* 0xfffffffd02027812 */ /* 0x000fe200078ec0ff */
[----:B------:R-:W-:Y:S01]  /*1a8b0*/  IMAD.MOV.U32 R22, RZ, RZ, RZ ;  /* 0x000000ffff167224 */ /* 0x000fe200078e00ff */
[----:B------:R-:W-:Y:S01]  /*1a8c0*/  ULDC UR36, c[0x0][0xc] ;  /* 0x0000030000247ab9 */ /* 0x000fe20000000800 */
[----:B--2---:R-:W-:-:S02]  /*1a8d0*/  LOP3.LUT R0, R4, 0x2, RZ, 0xfc, !PT ;  /* 0x0000000204007812 */ /* 0x004fc400078efcff */
[----:B------:R-:W0:Y:S03]  /*1a8e0*/  S2R R4, SR_TID.X ;  /* 0x0000000000047919 */ /* 0x000e260000002100 */
[----:B------:R1:W-:Y:S04]  /*1a8f0*/  STL [R1+0x8], R0 ;  /* 0x0000080001007387 */ /* 0x0003e80000100800 */
[----:B------:R1:W-:Y:S01]  /*1a900*/  STL [R1+0x10], RZ ;  /* 0x000010ff01007387 */ /* 0x0003e20000100800 */
[----:B0-----:R-:W-:-:S04]  /*1a910*/  LOP3.LUT R4, R4, 0x7f, RZ, 0xc0, !PT ;  /* 0x0000007f04047812 */ /* 0x001fc800078ec0ff */
[C---:B------:R-:W-:Y:S02]  /*1a920*/  ISETP.NE.AND P2, PT, R4.reuse, RZ, PT ;  /* 0x000000ff0400720c */ /* 0x040fe40003f45270 */
[----:B------:R-:W-:-:S11]  /*1a930*/  ISETP.NE.OR P0, PT, R4, RZ, !P1 ;  /* 0x000000ff0400720c */ /* 0x000fd60004f05670 */
[----:B------:R-:W-:-:S04]  /*1a940*/  @P2 LOP3.LUT R2, R2, 0x2, RZ, 0xfc, !PT ;  /* 0x0000000202022812 */ /* 0x000fc800078efcff */
[----:B------:R-:W-:-:S05]  /*1a950*/  @P0 LOP3.LUT R2, R2, 0x40, RZ, 0xfc, !PT ;  /* 0x0000004002020812 */ /* 0x000fca00078efcff */
[----:B------:R1:W-:Y:S02]  /*1a960*/  STL [R1], R2 ;  /* 0x0000000201007387 */ /* 0x0003e40000100800 */
.L_x_9671:
        /* <DEDUP_REMOVED lines=9> */
[----:B--2---:R-:W0:Y:S01]  /*1aa00*/  @P0 LDC.64 R2, c[0x0][0xa28] ;  /* 0x00028a00ff020b82 */ /* 0x004e220000000a00 */
[----:B------:R-:W-:-:S04]  /*1aa10*/  ISETP.NE.U32.AND P2, PT, RZ, UR4, PT ;  /* 0x00000004ff007c0c */ /* 0x000fc8000bf45070 */
[----:B------:R-:W-:Y:S01]  /*1aa20*/  ISETP.NE.AND.EX P2, PT, RZ, UR5, PT, P2 ;  /* 0x00000005ff007c0c */ /* 0x000fe2000bf45320 */
[----:B------:R-:W-:Y:S01]  /*1aa30*/  ULDC.64 UR4, c[0x0][0xa18] ;  /* 0x0002860000047ab9 */ /* 0x000fe20000000a00 */
[----:B0-----:R-:W-:-:S05]  /*1aa40*/  @P0 IMAD.WIDE R2, R19, 0x4, R2 ;  /* 0x0000000413020825 */ /* 0x001fca00078e0202 */
[----:B------:R0:W5:Y:S01]  /*1aa50*/  @P0 LDG.E R9, desc[UR38][R2.64] ;  /* 0x0000002602090981 */ /* 0x000162000c1e1900 */
[----:B------:R-:W-:Y:S01]  /*1aa60*/  ISETP.NE.U32.AND P0, PT, RZ, UR4, PT ;  /* 0x00000004ff007c0c */ /* 0x000fe2000bf05070 */
[----:B0-----:R-:W0:Y:S03]  /*1aa70*/  LDC.64 R2, c[0x0][0xa00] ;  /* 0x00028000ff027b82 */ /* 0x001e260000000a00 */
[----:B------:R-:W-:-:S13]  /*1aa80*/  ISETP.NE.AND.EX P0, PT, RZ, UR5, PT, P0 ;  /* 0x00000005ff007c0c */ /* 0x000fda000bf05300 */
[----:B------:R-:W1:Y:S01]  /*1aa90*/  @P0 LDC.64 R4, c[0x0][0xa18] ;  /* 0x00028600ff040b82 */ /* 0x000e620000000a00 */
[----:B0-----:R-:W-:-:S05]  /*1aaa0*/  IMAD.WIDE R2, R19, 0x4, R2 ;  /* 0x0000000413027825 */ /* 0x001fca00078e0202 */
[----:B------:R-:W2:Y:S01]  /*1aab0*/  @P2 LDG.E R0, desc[UR38][R2.64] ;  /* 0x0000002602002981 */ /* 0x000ea2000c1e1900 */
[----:B------:R-:W-:Y:S02]  /*1aac0*/  ULDC UR4, c[0x0][0x288] ;  /* 0x0000a20000047ab9 */ /* 0x000fe40000000800 */
[----:B------:R-:W-:Y:S01]  /*1aad0*/  IMAD.U32 R10, RZ, RZ, UR4 ;  /* 0x00000004ff0a7e24 */ /* 0x000fe2000f8e00ff */
[----:B------:R-:W-:Y:S01]  /*1aae0*/  ULDC.64 UR4, c[0x0][0x3f8] ;  /* 0x0000fe0000047ab9 */ /* 0x000fe20000000a00 */
[----:B-1----:R-:W-:-:S05]  /*1aaf0*/  @P0 IMAD.WIDE R4, R19, 0x4, R4 ;  /* 0x0000000413040825 */ /* 0x002fca00078e0204 */
[----:B------:R0:W5:Y:S01]  /*1ab00*/  @P0 LDG.E R10, desc[UR38][R4.64] ;  /* 0x00000026040a0981 */ /* 0x000162000c1e1900 */
[----:B------:R-:W-:Y:S01]  /*1ab10*/  UISETP.NE.U32.AND UP0, UPT, UR4, URZ, UPT ;  /* 0x0000003f0400728c */ /* 0x000fe2000bf05070 */
[----:B------:R-:W-:Y:S01]  /*1ab20*/  ISETP.NE.U32.AND P1, PT, RZ, UR8, PT ;  /* 0x00000008ff007c0c */ /* 0x000fe2000bf25070 */
[----:B------:R-:W-:Y:S01]  /*1ab30*/  ULDC UR6, c[0x0][0x338] ;  /* 0x0000ce0000067ab9 */ /* 0x000fe20000000800 */
[----:B------:R-:W-:Y:S01]  /*1ab40*/  ULDC UR4, c[0x0][0x404] ;  /* 0x0001010000047ab9 */ /* 0x000fe20000000800 */
[----:B------:R-:W-:Y:S01]  /*1ab50*/  UISETP.NE.AND.EX UP0, UPT, UR5, URZ, UPT, UP0 ;  /* 0x0000003f0500728c */ /* 0x000fe2000bf05300 */
[----:B------:R-:W-:Y:S01]  /*1ab60*/  ISETP.NE.AND.EX P3, PT, RZ, UR9, PT, P1 ;  /* 0x00000009ff007c0c */ /* 0x000fe2000bf65310 */
[----:B------:R-:W-:Y:S01]  /*1ab70*/  IMAD.U32 R8, RZ, RZ, UR6 ;  /* 0x00000006ff087e24 */ /* 0x000fe2000f8e00ff */
[----:B------:R-:W-:Y:S01]  /*1ab80*/  ULDC UR5, c[0x0][0x2e0] ;  /* 0x0000b80000057ab9 */ /* 0x000fe20000000800 */
[----:B------:R-:W-:Y:S01]  /*1ab90*/  USEL UR4, UR4, 0x1, UP0 ;  /* 0x0000000104047887 */ /* 0x000fe20008000000 */
[----:B------:R-:W-:-:S03]  /*1aba0*/  ISETP.NE.U32.AND P1, PT, RZ, UR10, PT ;  /* 0x0000000aff007c0c */ /* 0x000fc6000bf25070 */
[----:B------:R-:W-:Y:S01]  /*1abb0*/  UIMAD UR4, UR4, UR5, URZ ;  /* 0x00000005040472a4 */ /* 0x000fe2000f8e023f */
[----:B------:R-:W-:-:S05]  /*1abc0*/  ISETP.NE.AND.EX P1, PT, RZ, UR11, PT, P1 ;  /* 0x0000000bff007c0c */ /* 0x000fca000bf25310 */
[----:B------:R-:W-:Y:S01]  /*1abd0*/  IMAD.U32 R6, RZ, RZ, UR4 ;  /* 0x00000004ff067e24 */ /* 0x000fe2000f8e00ff */
[----:B--2---:R0:W-:Y:S01]  /*1abe0*/  STL [R1+0x14], R0 ;  /* 0x0000140001007387 */ /* 0x0041e20000100800 */
[----:B------:R-:W-:Y:S06]  /*1abf0*/  @P0 BRA `(.L_x_9566) ;  /* 0x0000000000100947 */ /* 0x000fec0003800000 */
[----:B------:R-:W-:Y:S05]  /*1ac00*/  @!P2 BRA `(.L_x_9566) ;  /* 0x00000000000ca947 */ /* 0x000fea0003800000 */
[----:B0-----:R-:W2:Y:S04]  /*1ac10*/  LDG.E R5, desc[UR38][R2.64] ;  /* 0x0000002602057981 */ /* 0x001ea8000c1e1900 */
[----:B-----5:R-:W2:Y:S02]  /*1ac20*/  LDG.E R10, desc[UR38][R2.64+0x4] ;  /* 0x00000426020a7981 */ /* 0x020ea4000c1e1900 */
[----:B--2---:R-:W-:-:S07]  /*1ac30*/  IMAD.IADD R10, R10, 0x1, -R5 ;  /* 0x000000010a0a7824 */ /* 0x004fce00078e0a05 */
.L_x_9566:
[----:B0-----:R-:W0:Y:S01]  /*1ac40*/  LDC.64 R4, c[0x0][0xa08] ;  /* 0x00028200ff047b82 */ /* 0x001e220000000a00 */
[----:B------:R-:W-:Y:S01]  /*1ac50*/  IMAD.MOV.U32 R12, RZ, RZ, RZ ;  /* 0x000000ffff0c7224 */ /* 0x000fe200078e00ff */
[----:B------:R-:W-:-:S06]  /*1ac60*/  ULDC.64 UR4, c[0x0][0xa20] ;  /* 0x0002880000047ab9 */ /* 0x000fcc0000000a00 */
[----:B------:R-:W1:Y:S01]  /*1ac70*/  LDC.64 R2, c[0x0][0xa10] ;  /* 0x00028400ff027b82 */ /* 0x000e620000000a00 */
[----:B------:R-:W-:Y:S02]  /*1ac80*/  IMAD.MOV.U32 R0, RZ, RZ, RZ ;  /* 0x000000ffff007224 */ /* 0x000fe400078e00ff */
[----:B0-----:R-:W-:-:S05]  /*1ac90*/  IMAD.WIDE R4, R19, 0x4, R4 ;  /* 0x0000000413047825 */ /* 0x001fca00078e0204 */
[----:B------:R-:W2:Y:S01]  /*1aca0*/  @P3 LDG.E R12, desc[UR38][R4.64] ;  /* 0x00000026040c3981 */ /* 0x000ea2000c1e1900 */
[----:B-1----:R-:W-:-:S05]  /*1acb0*/  IMAD.WIDE R2, R19, 0x4, R2 ;  /* 0x0000000413027825 */ /* 0x002fca00078e0202 */
[----:B------:R0:W5:Y:S01]  /*1acc0*/  @P1 LDG.E R0, desc[UR38][R2.64] ;  /* 0x0000002602001981 */ /* 0x000162000c1e1900 */
[----:B------:R-:W-:-:S04]  /*1acd0*/  ISETP.NE.U32.AND P0, PT, RZ, UR4, PT ;  /* 0x00000004ff007c0c */ /* 0x000fc8000bf05070 */
[----:B------:R-:W-:Y:S01]  /*1ace0*/  ISETP.NE.AND.EX P0, PT, RZ, UR5, PT, P0 ;  /* 0x00000005ff007c0c */ /* 0x000fe2000bf05300 */
[----:B--2--5:R-:W-:-:S12]  /*1acf0*/  IMAD.IADD R23, R12, 0x1, R9 ;  /* 0x000000010c177824 */ /* 0x024fd800078e0209 */
[----:B0-----:R-:W-:Y:S05]  /*1ad00*/  @!P0 BRA `(.L_x_9567) ;  /* 0x0000000000108947 */ /* 0x001fea0003800000 */
[----:B------:R-:W0:Y:S02]  /*1ad10*/  LDC.64 R4, c[0x0][0xa20] ;  /* 0x00028800ff047b82 */ /* 0x000e240000000a00 */
[----:B0-----:R-:W-:-:S05]  /*1ad20*/  IMAD.WIDE R4, R19, 0x4, R4 ;  /* 0x0000000413047825 */ /* 0x001fca00078e0204 */
[----:B------:R0:W5:Y:S01]  /*1ad30*/  LDG.E R6, desc[UR38][R4.64] ;  /* 0x0000002604067981 */ /* 0x000162000c1e1900 */
[----:B------:R-:W-:Y:S05]  /*1ad40*/  BRA `(.L_x_9568) ;  /* 0x0000000000107947 */ /* 0x000fea0003800000 */
.L_x_9567:
[----:B------:R-:W-:Y:S05]  /*1ad50*/  @!P3 BRA `(.L_x_9568) ;  /* 0x00000000000cb947 */ /* 0x000fea0003800000 */
[----:B------:R-:W2:Y:S04]  /*1ad60*/  LDG.E R7, desc[UR38][R4.64] ;  /* 0x0000002604077981 */ /* 0x000ea8000c1e1900 */
[----:B------:R-:W2:Y:S02]  /*1ad70*/  LDG.E R6, desc[UR38][R4.64+0x4] ;  /* 0x0000042604067981 */ /* 0x000ea4000c1e1900 */
[----:B--2---:R-:W-:-:S07]  /*1ad80*/  IMAD.IADD R6, R6, 0x1, -R7 ;  /* 0x0000000106067824 */ /* 0x004fce00078e0a07 */
.L_x_9568:
[----:B0-----:R-:W2:Y:S04]  /*1ad90*/  @P1 LDG.E R5, desc[UR38][R2.64] ;  /* 0x0000002602051981 */ /* 0x001ea8000c1e1900 */
[----:B------:R-:W2:Y:S01]  /*1ada0*/  @P1 LDG.E R4, desc[UR38][R2.64+0x4] ;  /* 0x0000042602041981 */ /* 0x000ea2000c1e1900 */
[----:B-----5:R-:W-:Y:S02]  /*1adb0*/  IMAD.IADD R9, R6, 0x1, -R9 ;  /* 0x0000000106097824 */ /* 0x020fe400078e0a09 */
[----:B------:R-:W-:-:S05]  /*1adc0*/  IMAD R7, R17, 0xc0, RZ ;  /* 0x000000c011077824 */ /* 0x000fca00078e02ff */
[----:B------:R-:W-:Y:S01]  /*1add0*/  IADD3 R12, -R10, 0xc0, R7 ;  /* 0x000000c00a0c7810 */ /* 0x000fe20007ffe107 */
[----:B--2---:R-:W-:Y:S02]  /*1ade0*/  @P1 IMAD.IADD R8, R4, 0x1, -R5 ;  /* 0x0000000104081824 */ /* 0x004fe400078e0a05 */
[----:B------:R-:W0:Y:S02]  /*1adf0*/  LDC.64 R4, c[0x0][0x9e0] ;  /* 0x00027800ff047b82 */ /* 0x000e240000000a00 */
[----:B------:R-:W-:-:S04]  /*1ae00*/  IMAD.IADD R3, R9, 0x1, R8 ;  /* 0x0000000109037824 */ /* 0x000fc800078e0208 */
[C---:B------:R-:W-:Y:S02]  /*1ae10*/  VIADD R6, R3.reuse, 0x7f ;  /* 0x0000007f03067836 */ /* 0x040fe40000000000 */
[----:B------:R-:W-:-:S03]  /*1ae20*/  IMAD.IADD R2, R3, 0x1, R12 ;  /* 0x0000000103027824 */ /* 0x000fc600078e020c */
[----:B------:R-:W-:-:S04]  /*1ae30*/  SHF.R.S32.HI R7, RZ, 0x1f, R6 ;  /* 0x0000001fff077819 */ /* 0x000fc80000011406 */
[----:B------:R-:W-:-:S04]  /*1ae40*/  LEA.HI R7, R7, R6, RZ, 0x7 ;  /* 0x0000000607077211 */ /* 0x000fc800078f38ff */
[----:B------:R-:W-:Y:S02]  /*1ae50*/  SHF.R.S32.HI R20, RZ, 0x7, R7 ;  /* 0x00000007ff147819 */ /* 0x000fe40000011407 */
[----:B0-----:R-:W-:Y:S01]  /*1ae60*/  ISETP.GE.AND P2, PT, R5, 0x1, PT ;  /* 0x000000010500780c */ /* 0x001fe20003f46270 */
        /* <DEDUP_REMOVED lines=13> */
.L_x_9571:
[----:B------:R-:W-:-:S13]  /*1af40*/  ISETP.NE.AND P0, PT, R5, 0x1, PT ;  /* 0x000000010500780c */ /* 0x000fda0003f05270 */
[----:B------:R-:W0:Y:S02]  /*1af50*/  @P0 LDC.64 R6, c[0x0][0x9e8] ;  /* 0x00027a00ff060b82 */ /* 0x000e240000000a00 */
[----:B0-----:R-:W-:-:S05]  /*1af60*/  @P0 IMAD.HI.U32 R6, R11, R6, RZ ;  /* 0x000000060b060227 */ /* 0x001fca00078e00ff */
[----:B------:R-:W-:-:S07]  /*1af70*/  @P0 SHF.R.U32.HI R11, RZ, R7, R6 ;  /* 0x00000007ff0b0219 */ /* 0x000fce0000011606 */
.L_x_9572:
[----:B------:R-:W-:Y:S05]  /*1af80*/  BSYNC B0 ;  /* 0x0000000000007941 */ /* 0x000fea0003800000 */
.L_x_9570:
[----:B------:R-:W-:-:S05]  /*1af90*/  IMAD R11, R11, R5, R5 ;  /* 0x000000050b0b7224 */ /* 0x000fca00078e0205 */
[----:B------:R-:W-:-:S07]  /*1afa0*/  VIMNMX R4, R4, R11, PT ;  /* 0x0000000b04047248 */ /* 0x000fce0003fe0100 */
.L_x_9569:
        /* <DEDUP_REMOVED lines=15> */
.L_x_9575:
[----:B------:R-:W-:-:S13]  /*1b0a0*/  ISETP.NE.AND P0, PT, R5, 0x1, PT ;  /* 0x000000010500780c */ /* 0x000fda0003f05270 */
[----:B------:R-:W0:Y:S02]  /*1b0b0*/  @P0 LDC.64 R6, c[0x0][0x9e8] ;  /* 0x00027a00ff060b82 */ /* 0x000e240000000a00 */
[----:B0-----:R-:W-:-:S04]  /*1b0c0*/  @P0 IMAD.HI.U32 R12, R3, R6, RZ ;  /* 0x00000006030c0227 */ /* 0x001fc800078e00ff */
[----:B------:R-:W-:Y:S01]  /*1b0d0*/  IMAD.MOV.U32 R6, RZ, RZ, R3 ;  /* 0x000000ffff067224 */ /* 0x000fe200078e0003 */
[----:B------:R-:W-:-:S07]  /*1b0e0*/  @P0 SHF.R.U32.HI R6, RZ, R7, R12 ;  /* 0x00000007ff060219 */ /* 0x000fce000001160c */
.L_x_9576:
[----:B------:R-:W-:Y:S05]  /*1b0f0*/  BSYNC B0 ;  /* 0x0000000000007941 */ /* 0x000fea0003800000 */
.L_x_9574:
[----:B------:R-:W-:-:S05]  /*1b100*/  IMAD R5, R6, R5, RZ ;  /* 0x0000000506057224 */ /* 0x000fca00078e02ff */
[----:B------:R-:W-:-:S07]  /*1b110*/  VIMNMX R10, R10, R5, !PT ;  /* 0x000000050a0a7248 */ /* 0x000fce0007fe0100 */
.L_x_9573:
[----:B------:R-:W-:Y:S01]  /*1b120*/  VIADD R4, R4, 0x7f ;  /* 0x0000007f04047836 */ /* 0x000fe20000000000 */
[----:B------:R-:W-:Y:S01]  /*1b130*/  SHF.R.S32.HI R7, RZ, 0x1f, R10 ;  /* 0x0000001fff077819 */ /* 0x000fe2000001140a */
[----:B------:R-:W-:Y:S01]  /*1b140*/  BSSY B0, `(.L_x_9577) ;  /* 0x00000d6000007945 */ /* 0x000fe20003800000 */
[----:B------:R-:W-:Y:S02]  /*1b150*/  PLOP3.LUT P2, PT, PT, PT, PT, 0x80, 0x0 ;  /* 0x000000000000781c */ /* 0x000fe40003f4f070 */
[----:B------:R-:W-:Y:S02]  /*1b160*/  SHF.R.S32.HI R5, RZ, 0x1f, R4 ;  /* 0x0000001fff057819 */ /* 0x000fe40000011404 */
[----:B------:R-:W-:Y:S02]  /*1b170*/  LEA.HI R7, R7, R10, RZ, 0x7 ;  /* 0x0000000a07077211 */ /* 0x000fe400078f38ff */
[----:B------:R-:W-:Y:S02]  /*1b180*/  LEA.HI R5, R5, R4, RZ, 0x7 ;  /* 0x0000000405057211 */ /* 0x000fe400078f38ff */
[----:B------:R-:W-:-:S02]  /*1b190*/  SHF.R.S32.HI R7, RZ, 0x7, R7 ;  /* 0x00000007ff077819 */ /* 0x000fc40000011407 */
[----:B------:R-:W-:Y:S02]  /*1b1a0*/  SHF.R.S32.HI R5, RZ, 0x7, R5 ;  /* 0x00000007ff057819 */ /* 0x000fe40000011405 */
[----:B------:R-:W-:Y:S02]  /*1b1b0*/  VIMNMX R4, RZ, R7, !PT ;  /* 0x00000007ff047248 */ /* 0x000fe40007fe0100 */
        /* <DEDUP_REMOVED lines=11> */
[----:B------:R-:W-:-:S04]  /*1b270*/  @P0 SHF.R.S32.HI R6, RZ, 0x7, R4 ;  /* 0x00000007ff060819 */ /* 0x000fc80000011404 */
[----:B------:R-:W-:-:S13]  /*1b280*/  ISETP.GT.AND P0, PT, R6, R7, PT ;  /* 0x000000070600720c */ /* 0x000fda0003f04270 */
[----:B------:R-:W-:Y:S05]  /*1b290*/  @!P0 BRA `(.L_x_9578) ;  /* 0x0000000c00008947 */ /* 0x000fea0003800000 */
        /* <DEDUP_REMOVED lines=10> */
.L_x_9717:
[----:B------:R-:W-:-:S03]  /*1b340*/  UMOV UR4, 0xffffffff ;  /* 0xffffffff00047882 */ /* 0x000fc60000000000 */
[----:B------:R-:W-:Y:S05]  /*1b350*/  BRA.DIV UR4, `(.L_x_9580) ;  /* 0x0000005604447947 */ /* 0x000fea000b800000 */
[----:B------:R-:W-:-:S13]  /*1b360*/  ELECT P6, URZ, PT ;  /* 0x00000000003f782f */ /* 0x000fda00038c0000 */
.L_x_9720:
        /* <DEDUP_REMOVED lines=12> */
.L_x_9721:
[----:B------:R-:W-:Y:S05]  /*1b430*/  BSYNC B1 ;  /* 0x0000000000017941 */ /* 0x000fea0003800000 */
.L_x_9581:
[----:B------:R-:W-:Y:S04]  /*1b440*/  BSSY B1, `(.L_x_9583) ;  /* 0x0000049000017945 */ /* 0x000fe80003800000 */
[----:B------:R-:W-:Y:S05]  /*1b450*/  @!P6 BRA `(.L_x_9584) ;  /* 0x00000004001ce947 */ /* 0x000fea0003800000 */
[----:B0-----:R-:W-:Y:S01]  /*1b460*/  IMAD R9, R25, 0x8, R8 ;  /* 0x0000000819097824 */ /* 0x001fe200078e0208 */
[----:B------:R-:W-:-:S04]  /*1b470*/  SHF.L.U32 R10, R26, 0x1f, RZ ;  /* 0x0000001f1a0a7819 */ /* 0x000fc800000006ff */
[----:B------:R-:W0:Y:S02]  /*1b480*/  SYNCS.PHASECHK.TRANS64.TRYWAIT P0, [R9+URZ+0x2d8a0], R10 ;  /* 0x02d8a00a090075a7 */ /* 0x000e24000800017f */
[----:B0-----:R-:W-:Y:S05]  /*1b490*/  @!P0 BRA `(.L_x_9585) ;  /* 0x0000005400288947 */ /* 0x001fea0003800000 */
.L_x_9722:
        /* <DEDUP_REMOVED lines=9> */
.L_x_9586:
[----:B------:R-:W-:Y:S01]  /*1b530*/  IMAD R11, R25, 0x6000, R8 ;  /* 0x00006000190b7824 */ /* 0x000fe200078e0208 */
[----:B------:R-:W-:Y:S01]  /*1b540*/  R2UR UR9, R9 ;  /* 0x00000000090972ca */ /* 0x000fe200000e0000 */
[----:B-1----:R-:W-:Y:S01]  /*1b550*/  IMAD R12, R6, 0x80, R0 ;  /* 0x00000080060c7824 */ /* 0x002fe200078e0200 */
        /* <DEDUP_REMOVED lines=25> */
.L_x_9723:
[----:B------:R-:W-:Y:S05]  /*1b6f0*/  @P1 BRA `(.L_x_9588) ;  /* 0x0000000000141947 */ /* 0x000fea0003800000 */
[----:B------:R-:W-:Y:S01]  /*1b700*/  ISETP.NE.AND P0, PT, R28, RZ, PT ;  /* 0x000000ff1c00720c */ /* 0x000fe20003f05270 */
[----:B01----:R-:W-:-:S04]  /*1b710*/  IMAD.MOV.U32 R10, RZ, RZ, 0x6000 ;  /* 0x00006000ff0a7424 */ /* 0x003fc800078e00ff */
[----:B------:R2:W-:Y:S08]  /*1b720*/  SYNCS.ARRIVE.TRANS64 RZ, [R9+URZ+0x2d8b0], R10 ;  /* 0x02d8b00a09ff79a7 */ /* 0x0005f0000800003f */
[----:B------:R-:W-:Y:S05]  /*1b730*/  @!P0 BRA `(.L_x_9588) ;  /* 0x0000000000048947 */ /* 0x000fea0003800000 */
[----:B------:R-:W-:Y:S01]  /*1b740*/  BPT.TRAP 0x1 ;  /* 0x000000040000795c */ /* 0x000fe20000300000 */
.L_x_9588:
        /* <DEDUP_REMOVED lines=24> */
.L_x_9584:
[----:B------:R-:W-:Y:S05]  /*1b8d0*/  BSYNC B1 ;  /* 0x0000000000017941 */ /* 0x000fea0003800000 */
.L_x_9583:
        /* <DEDUP_REMOVED lines=9> */
.L_x_9595:
[----:B------:R-:W-:Y:S05]  /*1b970*/  YIELD ;  /* 0x0000000000007946 */ /* 0x000fea0003800000 */
[----:B------:R-:W-:Y:S04]  /*1b980*/  BSSY B1, `(.L_x_9589) ;  /* 0x0000048000017945 */ /* 0x000fe80003800000 */
[----:B------:R-:W-:Y:S05]  /*1b990*/  @!P6 BRA `(.L_x_9590) ;  /* 0x000000040018e947 */ /* 0x000fea0003800000 */
[----:B------:R-:W-:Y:S01]  /*1b9a0*/  IMAD R9, R25, 0x8, R8 ;  /* 0x0000000819097824 */ /* 0x000fe200078e0208 */
[----:B------:R-:W-:-:S04]  /*1b9b0*/  SHF.L.U32 R12, R26, 0x1f, RZ ;  /* 0x0000001f1a0c7819 */ /* 0x000fc800000006ff */
[----:B------:R-:W0:Y:S02]  /*1b9c0*/  SYNCS.PHASECHK.TRANS64.TRYWAIT P0, [R9+URZ+0x2d8a0], R12 ;  /* 0x02d8a00c090075a7 */ /* 0x000e24000800017f */
[----:B0-----:R-:W-:Y:S05]  /*1b9d0*/  @!P0 BRA `(.L_x_9591) ;  /* 0x0000005000008947 */ /* 0x001fea0003800000 */
.L_x_9724:
        /* <DEDUP_REMOVED lines=9> */
.L_x_9592:
[----:B-1----:R-:W-:Y:S01]  /*1ba70*/  IMAD R10, R25, 0x6000, R8 ;  /* 0x00006000190a7824 */ /* 0x002fe200078e0208 */
        /* <DEDUP_REMOVED lines=26> */
.L_x_9725:
[----:B------:R-:W-:Y:S05]  /*1bc20*/  @P0 BRA `(.L_x_9594) ;  /* 0x0000000000140947 */ /* 0x000fea0003800000 */
[----:B------:R-:W-:Y:S01]  /*1bc30*/  ISETP.NE.AND P1, PT, R28, RZ, PT ;  /* 0x000000ff1c00720c */ /* 0x000fe20003f25270 */
[----:B01----:R-:W-:-:S04]  /*1bc40*/  IMAD.MOV.U32 R12, RZ, RZ, 0x6000 ;  /* 0x00006000ff0c7424 */ /* 0x003fc800078e00ff */
[----:B------:R2:W-:Y:S08]  /*1bc50*/  SYNCS.ARRIVE.TRANS64 RZ, [R9+URZ+0x2d8b0], R12 ;  /* 0x02d8b00c09ff79a7 */ /* 0x0005f0000800003f */
[----:B------:R-:W-:Y:S05]  /*1bc60*/  @!P1 BRA `(.L_x_9594) ;  /* 0x0000000000049947 */ /* 0x000fea0003800000 */
[----:B------:R-:W-:Y:S01]  /*1bc70*/  BPT.TRAP 0x1 ;  /* 0x000000040000795c */ /* 0x000fe20000300000 */
.L_x_9594:
        /* <DEDUP_REMOVED lines=24> */
.L_x_9590:
[----:B------:R-:W-:Y:S05]  /*1be00*/  BSYNC B1 ;  /* 0x0000000000017941 */ /* 0x000fea0003800000 */
.L_x_9589:
[----:B------:R-:W-:-:S05]  /*1be10*/  VIADD R25, R25, 0x1 ;  /* 0x0000000119197836 */ /* 0x000fca0000000000 */
[----:B------:R-:W-:-:S04]  /*1be20*/  ISETP.NE.AND P0, PT, R25, 0x2, PT ;  /* 0x000000021900780c */ /* 0x000fc80003f05270 */
[----:B012---:R-:W-:Y:S02]  /*1be30*/  SEL R9, RZ, 0x1, P0 ;  /* 0x00000001ff097807 */ /* 0x007fe40000000000 */
[----:B------:R-:W-:Y:S02]  /*1be40*/  SEL R25, R25, RZ, P0 ;  /* 0x000000ff19197207 */ /* 0x000fe40000000000 */
[----:B------:R-:W-:Y:S02]  /*1be50*/  ISETP.GT.AND P0, PT, R6, R7, PT ;  /* 0x000000070600720c */ /* 0x000fe40003f04270 */
[----:B------:R-:W-:Y:S01]  /*1be60*/  LOP3.LUT R26, R26, R9, RZ, 0x3c, !PT ;  /* 0x000000091a1a7212 */ /* 0x000fe200078e3cff */
[----:B------:R-:W-:-:S04]  /*1be70*/  VIADD R9, R6, 0xffffffff ;  /* 0xffffffff06097836 */ /* 0x000fc80000000000 */
[----:B------:R-:W-:-:S06]  /*1be80*/  IMAD.MOV.U32 R6, RZ, RZ, R9 ;  /* 0x000000ffff067224 */ /* 0x000fcc00078e0009 */
[----:B------:R-:W-:Y:S05]  /*1be90*/  @P0 BRA `(.L_x_9595) ;  /* 0xfffffff800b40947 */ /* 0x000fea000383ffff */
.L_x_9578:
[----:B------:R-:W-:Y:S05]  /*1bea0*/  BSYNC B0 ;  /* 0x0000000000007941 */ /* 0x000fea0003800000 */
.L_x_9577:
[----:B------:R-:W0:Y:S01]  /*1beb0*/  LDC.64 R4, c[0x0][0x9e0] ;  /* 0x00027800ff047b82 */ /* 0x000e220000000a00 */
[----:B------:R-:W-:Y:S07]  /*1bec0*/  @!P2 WARPSYNC.ALL ;  /* 0x000000000000a948 */ /* 0x000fee0003800000 */
[----:B------:R-:W-:Y:S01]  /*1bed0*/  @!P2 BAR.SYNC.DEFER_BLOCKING 0xc, 0x1a0 ;  /* 0x030680000000ab1d */ /* 0x000fe20000010000 */
        /* <DEDUP_REMOVED lines=14> */
.L_x_9598:
[----:B------:R-:W-:-:S13]  /*1bfc0*/  ISETP.NE.AND P0, PT, R5, 0x1, PT ;  /* 0x000000010500780c */ /* 0x000fda0003f05270 */
[----:B------:R-:W0:Y:S02]  /*1bfd0*/  @P0 LDC.64 R6, c[0x0][0x9e8] ;  /* 0x00027a00ff060b82 */ /* 0x000e240000000a00 */
[----:B0-----:R-:W-:-:S05]  /*1bfe0*/  @P0 IMAD.HI.U32 R6, R0, R6, RZ ;  /* 0x0000000600060227 */ /* 0x001fca00078e00ff */
[----:B------:R-:W-:-:S07]  /*1bff0*/  @P0 SHF.R.U32.HI R0, RZ, R7, R6 ;  /* 0x00000007ff000219 */ /* 0x000fce0000011606 */
.L_x_9599:
[----:B------:R-:W-:Y:S05]  /*1c000*/  BSYNC B0 ;  /* 0x0000000000007941 */ /* 0x000fea0003800000 */
.L_x_9597:
[----:B------:R-:W-:-:S05]  /*1c010*/  IMAD R7, R0, R5, R5 ;  /* 0x0000000500077224 */ /* 0x000fca00078e0205 */
[----:B------:R-:W-:-:S07]  /*1c020*/  VIMNMX R4, R4, R7, PT ;  /* 0x0000000704047248 */ /* 0x000fce0003fe0100 */
.L_x_9596:
[----:B------:R-:W-:Y:S01]  /*1c030*/  VIADD R4, R4, 0x7f ;  /* 0x0000007f04047836 */ /* 0x000fe20000000000 */
[----:B------:R-:W-:Y:S02]  /*1c040*/  ULDC UR4, c[0x0][0x9dc] ;  /* 0x0002770000047ab9 */ /* 0x000fe40000000800 */
[----:B------:R-:W-:Y:S02]  /*1c050*/  VIADD R0, R3, -UR4 ;  /* 0x8000000403007c36 */ /* 0x000fe40008000000 */
[----:B------:R-:W-:-:S04]  /*1c060*/  SHF.R.S32.HI R7, RZ, 0x1f, R4 ;  /* 0x0000001fff077819 */ /* 0x000fc80000011404 */
[----:B------:R-:W-:-:S04]  /*1c070*/  LEA.HI R7, R7, R4, RZ, 0x7 ;  /* 0x0000000407077211 */ /* 0x000fc800078f38ff */
[----:B------:R-:W-:-:S04]  /*1c080*/  SHF.R.S32.HI R7, RZ, 0x7, R7 ;  /* 0x00000007ff077819 */ /* 0x000fc80000011407 */
[----:B------:R-:W-:-:S05]  /*1c090*/  VIMNMX R2, R20, R7, PT ;  /* 0x0000000714027248 */ /* 0x000fca0003fe0100 */
[----:B------:R0:W-:Y:S01]  /*1c0a0*/  STL [R1+0x4], R2 ;  /* 0x0000040201007387 */ /* 0x0001e20000100800 */
[----:B------:R-:W-:Y:S05]  /*1c0b0*/  @!P1 BRA `(.L_x_9600) ;  /* 0x0000000000449947 */ /* 0x000fea0003800000 */
        /* <DEDUP_REMOVED lines=10> */
.L_x_9602:
[----:B------:R-:W-:-:S13]  /*1c160*/  ISETP.NE.AND P0, PT, R5, 0x1, PT ;  /* 0x000000010500780c */ /* 0x000fda0003f05270 */
[----:B------:R-:W1:Y:S02]  /*1c170*/  @P0 LDC.64 R6, c[0x0][0x9e8] ;  /* 0x00027a00ff060b82 */ /* 0x000e640000000a00 */
[----:B-1----:R-:W-:-:S05]  /*1c180*/  @P0 IMAD.HI.U32 R6, R3, R6, RZ ;  /* 0x0000000603060227 */ /* 0x002fca00078e00ff */
[----:B------:R-:W-:-:S07]  /*1c190*/  @P0 SHF.R.U32.HI R3, RZ, R7, R6 ;  /* 0x00000007ff030219 */ /* 0x000fce0000011606 */
.L_x_9603:
[----:B------:R-:W-:Y:S05]  /*1c1a0*/  BSYNC B0 ;  /* 0x0000000000007941 */ /* 0x000fea0003800000 */
.L_x_9601:
[----:B------:R-:W-:-:S05]  /*1c1b0*/  IMAD R3, R3, R5, RZ ;  /* 0x0000000503037224 */ /* 0x000fca00078e02ff */
[----:B------:R-:W-:-:S07]  /*1c1c0*/  VIMNMX R0, R0, R3, !PT ;  /* 0x0000000300007248 */ /* 0x000fce0007fe0100 */
.L_x_9600:
        /* <DEDUP_REMOVED lines=9> */
[----:B------:R-:W1:Y:S01]  /*1c260*/  S2R R7, SR_LANEID ;  /* 0x0000000000077919 */ /* 0x000e620000000000 */
[----:B------:R-:W-:Y:S01]  /*1c270*/  VOTEU.ANY UR4, UPT, PT ;  /* 0x0000000000047886 */ /* 0x000fe200038e0100 */
[----:B0-----:R-:W0:Y:S01]  /*1c280*/  LDC.64 R2, c[0x0][0xc38] ;  /* 0x00030e00ff027b82 */ /* 0x001e220000000a00 */
[----:B------:R-:W1:Y:S08]  /*1c290*/  FLO.U32 R0, UR4 ;  /* 0x0000000400007d00 */ /* 0x000e7000080e0000 */
[----:B------:R-:W0:Y:S01]  /*1c2a0*/  POPC R5, UR4 ;  /* 0x0000000400057d09 */ /* 0x000e220008000000 */
[----:B-1----:R-:W-:-:S13]  /*1c2b0*/  ISETP.EQ.U32.AND P0, PT, R0, R7, PT ;  /* 0x000000070000720c */ /* 0x002fda0003f02070 */
[----:B0-----:R-:W2:Y:S01]  /*1c2c0*/  @P0 ATOMG.E.ADD.STRONG.GPU PT, R3, desc[UR38][R2.64], R5 ;  /* 0x00000005020309a8 */ /* 0x001ea200081ee1e6 */
[----:B------:R-:W0:Y:S02]  /*1c2d0*/  S2R R4, SR_LTMASK ;  /* 0x0000000000047919 */ /* 0x000e240000003900 */
[----:B0-----:R-:W-:-:S04]  /*1c2e0*/  LOP3.LUT R4, R4, UR4, RZ, 0xc0, !PT ;  /* 0x0000000404047c12 */ /* 0x001fc8000f8ec0ff */
[----:B------:R-:W0:Y:S01]  /*1c2f0*/  POPC R7, R4 ;  /* 0x0000000400077309 */ /* 0x000e220000000000 */
[----:B--2---:R-:W0:Y:S02]  /*1c300*/  SHFL.IDX PT, R0, R3, R0, 0x1f ;  /* 0x00001f0003007589 */ /* 0x004e2400000e0000 */
[----:B0-----:R-:W-:Y:S01]  /*1c310*/  IADD3 R16, R0, UR36, R7 ;  /* 0x0000002400107c10 */ /* 0x001fe2000fffe007 */
[----:B------:R-:W-:Y:S06]  /*1c320*/  BRA `(.L_x_9606) ;  /* 0x0000002800cc7947 */ /* 0x000fec0003800000 */
.L_x_9605:
[----:B------:R-:W1:Y:S01]  /*1c330*/  S2R R0, SR_CgaCtaId ;  /* 0x0000000000007919 */ /* 0x000e620000008800 */
[----:B------:R-:W-:-:S04]  /*1c340*/  MOV R29, 0x400 ;  /* 0x00000400001d7802 */ /* 0x000fc80000000f00 */
[----:B-1----:R-:W-:-:S05]  /*1c350*/  LEA R29, R0, R29, 0x18 ;  /* 0x0000001d001d7211 */ /* 0x002fca00078ec0ff */
[----:B------:R-:W-:-:S05]  /*1c360*/  VIADD R0, R29, 0x15400 ;  /* 0x000154001d007836 */ /* 0x000fca0000000000 */
[----:B------:R-:W-:-:S13]  /*1c370*/  LOP3.LUT P0, RZ, R0, 0x1bf, RZ, 0xc0, !PT ;  /* 0x000001bf00ff7812 */ /* 0x000fda000780c0ff */
[----:B------:R-:W-:Y:S05]  /*1c380*/  @!P0 BRA `(.L_x_9607) ;  /* 0x0000000000408947 */ /* 0x000fea0003800000 */
[----:B0-----:R-:W-:Y:S01]  /*1c390*/  MOV R2, 0x0 ;  /* 0x0000000000027802 */ /* 0x001fe20000000f00 */
        /* <DEDUP_REMOVED lines=15> */
.L_x_9607:
[----:B------:R-:W-:-:S05]  /*1c490*/  VIADD R0, R29, 0x400 ;  /* 0x000004001d007836 */ /* 0x000fca0000000000 */
[----:B------:R-:W-:-:S13]  /*1c4a0*/  LOP3.LUT P0, RZ, R0, 0x1bf, RZ, 0xc0, !PT ;  /* 0x000001bf00ff7812 */ /* 0x000fda000780c0ff */
[----:B------:R-:W-:Y:S05]  /*1c4b0*/  @!P0 BRA `(.L_x_9608) ;  /* 0x0000000000808947 */ /* 0x000fea0003800000 */
[----:B------:R-:W-:Y:S01]  /*1c4c0*/  MOV R0, 0x0 ;  /* 0x0000000000007802 */ /* 0x000fe20000000f00 */
[----:B------:R-:W-:Y:S01]  /*1c4d0*/  ULDC.64 UR6, c[0x4][0x1b8] ;  /* 0x01006e0000067ab9 */ /* 0x000fe20000000a00 */
[----:B------:R-:W-:Y:S01]  /*1c4e0*/  ULDC.64 UR8, c[0x4][0x1c0] ;  /* 0x0100700000087ab9 */ /* 0x000fe20000000a00 */
[----:B------:R-:W-:Y:S01]  /*1c4f0*/  ULDC.64 UR4, c[0x4][0x80] ;  /* 0x0100200000047ab9 */ /* 0x000fe20000000a00 */
[----:B0-----:R0:W1:Y:S01]  /*1c500*/  LDC.64 R2, c[0x4][R0] ;  /* 0x0100000000027b82 */ /* 0x0010620000000a00 */
        /* <DEDUP_REMOVED lines=11> */
.L_x_9609:
        /* <DEDUP_REMOVED lines=16> */
.L_x_9608:
[----:B------:R-:W2:Y:S01]  /*1c6c0*/  LDL.LU R20, [R1+0x14] ;  /* 0x0000140001147983 */ /* 0x000ea20000300800 */
[----:B------:R-:W-:Y:S01]  /*1c6d0*/  ULDC.64 UR4, c[0x0][0x9f8] ;  /* 0x00027e0000047ab9 */ /* 0x000fe20000000a00 */
[----:B------:R-:W1:Y:S01]  /*1c6e0*/  LDC R0, c[0x0][0x428] ;  /* 0x00010a00ff007b82 */ /* 0x000e620000000800 */
[----:B------:R-:W-:Y:S01]  /*1c6f0*/  ISETP.NE.U32.AND P0, PT, RZ, UR4, PT ;  /* 0x00000004ff007c0c */ /* 0x000fe2000bf05070 */
[----:B------:R-:W-:-:S03]  /*1c700*/  IMAD.MOV.U32 R6, RZ, RZ, R19 ;  /* 0x000000ffff067224 */ /* 0x000fc600078e0013 */
[----:B------:R-:W-:Y:S01]  /*1c710*/  ISETP.NE.AND.EX P0, PT, RZ, UR5, PT, P0 ;  /* 0x00000005ff007c0c */ /* 0x000fe2000bf05300 */
[----:B------:R-:W-:-:S12]  /*1c720*/  ULDC.64 UR4, c[0x0][0xa00] ;  /* 0x0002800000047ab9 */ /* 0x000fd80000000a00 */
[----:B0-----:R-:W0:Y:S02]  /*1c730*/  @P0 LDC.64 R2, c[0x0][0x9f8] ;  /* 0x00027e00ff020b82 */ /* 0x001e240000000a00 */
[----:B0-----:R-:W-:-:S05]  /*1c740*/  @P0 IMAD.WIDE R2, R19, 0x4, R2 ;  /* 0x0000000413020825 */ /* 0x001fca00078e0202 */
[----:B------:R0:W5:Y:S01]  /*1c750*/  @P0 LDG.E R6, desc[UR38][R2.64] ;  /* 0x0000002602060981 */ /* 0x000162000c1e1900 */
[----:B-1----:R-:W-:Y:S01]  /*1c760*/  ISETP.NE.AND P0, PT, R0, 0x1, PT ;  /* 0x000000010000780c */ /* 0x002fe20003f05270 */
[----:B------:R-:W-:Y:S01]  /*1c770*/  IMAD.MOV.U32 R0, RZ, RZ, R18 ;  /* 0x000000ffff007224 */ /* 0x000fe200078e0012 */
[----:B------:R-:W-:-:S04]  /*1c780*/  ISETP.NE.AND P6, PT, R28, RZ, PT ;  /* 0x000000ff1c00720c */ /* 0x000fc80003fc5270 */
[----:B------:R-:W-:-:S07]  /*1c790*/  PLOP3.LUT P1, PT, P6, PT, PT, 0x8, 0x0 ;  /* 0x000000000000781c */ /* 0x000fce000372e170 */
[----:B------:R-:W1:Y:S02]  /*1c7a0*/  @P0 LDC R5, c[0x0][0x42c] ;  /* 0x00010b00ff050b82 */ /* 0x000e640000000800 */
[----:B------:R-:W-:-:S05]  /*1c7b0*/  VOTEU.ALL UP1, P6 ;  /* 0x00000000003f7886 */ /* 0x000fca0003020000 */
[----:B------:R-:W-:Y:S01]  /*1c7c0*/  @!UP1 UIADD3 UR8, UP0, UR40, 0x270, URZ ;  /* 0x0000027028089890 */ /* 0x000fe2000ff1e03f */
[----:B------:R-:W3:Y:S03]  /*1c7d0*/  @P0 LDC R4, c[0x0][0x430] ;  /* 0x00010c00ff040b82 */ /* 0x000ee60000000800 */
[----:B------:R-:W-:-:S03]  /*1c7e0*/  @!UP1 UIADD3.X UR9, URZ, UR41, URZ, UP0, !UPT ;  /* 0x000000293f099290 */ /* 0x000fc600087fe43f */
[----:B------:R-:W-:Y:S01]  /*1c7f0*/  VOTEU.ALL UP0, P6 ;  /* 0x00000000003f7886 */ /* 0x000fe20003000000 */
[----:B-1----:R-:W-:-:S05]  /*1c800*/  @P0 IMAD.HI.U32 R5, R18, R5, RZ ;  /* 0x0000000512050227 */ /* 0x002fca00078e00ff */
[----:B---3--:R-:W-:Y:S02]  /*1c810*/  @P0 SHF.R.U32.HI R0, RZ, R4, R5 ;  /* 0x00000004ff000219 */ /* 0x008fe40000011605 */
[----:B------:R-:W-:-:S04]  /*1c820*/  ISETP.NE.U32.AND P0, PT, RZ, UR4, PT ;  /* 0x00000004ff007c0c */ /* 0x000fc8000bf05070 */
[----:B------:R-:W-:-:S04]  /*1c830*/  ISETP.NE.AND.EX P0, PT, RZ, UR5, PT, P0 ;  /* 0x00000005ff007c0c */ /* 0x000fc8000bf05300 */
[----:B------:R-:W-:Y:S01]  /*1c840*/  SEL R4, R19, RZ, !P0 ;  /* 0x000000ff13047207 */ /* 0x000fe20004000000 */
[----:B0-2---:R-:W-:-:S08]  /*1c850*/  IMAD R17, R17, 0xc0, R20 ;  /* 0x000000c011117824 */ /* 0x005fd000078e0214 */
.L_x_9610:
        /* <DEDUP_REMOVED lines=14> */
.L_x_9611:
        /* <DEDUP_REMOVED lines=13> */
.L_x_9612:
        /* <DEDUP_REMOVED lines=18> */
.L_x_9728:
[----:B------:R-:W-:Y:S01]  /*1cb30*/  UMOV UR4, 0xffffffff ;  /* 0xffffffff00047882 */ /* 0x000fe20000000000 */
[----:B------:R-:W-:Y:S02]  /*1cb40*/  SHF.R.S32.HI R12, RZ, 0x1f, R6 ;  /* 0x0000001fff0c7819 */ /* 0x000fe40000011406 */
[----:B------:R-:W-:Y:S05]  /*1cb50*/  BRA.DIV UR4, `(.L_x_9614) ;  /* 0x0000003e04fc7947 */ /* 0x000fea000b800000 */
[----:B------:R-:W-:-:S13]  /*1cb60*/  ELECT P6, URZ, PT ;  /* 0x00000000003f782f */ /* 0x000fda00038c0000 */
.L_x_9731:
        /* <DEDUP_REMOVED lines=21> */
.L_x_9616:
[----:B------:R-:W-:Y:S01]  /*1ccc0*/  IMAD R5, R22, 0x8, R29 ;  /* 0x0000000816057824 */ /* 0x000fe200078e021d */
[----:B0-----:R-:W-:-:S04]  /*1ccd0*/  SHF.L.U32 R10, R24, 0x1f, RZ ;  /* 0x0000001f180a7819 */ /* 0x001fc800000006ff */
[----:B------:R-:W0:Y:S02]  /*1cce0*/  SYNCS.PHASECHK.TRANS64.TRYWAIT P0, [R5+URZ+0x2d840], R10 ;  /* 0x02d8400a050075a7 */ /* 0x000e24000800017f */
[----:B0-----:R-:W-:Y:S05]  /*1ccf0*/  @!P0 BRA `(.L_x_9617) ;  /* 0x0000003c00b48947 */ /* 0x001fea0003800000 */
.L_x_9732:
        /* <DEDUP_REMOVED lines=9> */
.L_x_9618:
[----:B------:R-:W-:Y:S01]  /*1cd90*/  R2UR UR9, R5 ;  /* 0x00000000050972ca */ /* 0x000fe200000e0000 */
        /* <DEDUP_REMOVED lines=12> */
[----:B------:R-:W-:Y:S02]  /*1ce60*/  ULEA UR11, UR11, UR5, 0x7 ;  /* 0x000000050b0b7291 */ /* 0x000fe4000f8e383f */
        /* <DEDUP_REMOVED lines=14> */
.L_x_9615:
        /* <DEDUP_REMOVED lines=44> */
.L_x_9733:
[----:B------:R-:W-:Y:S05]  /*1d210*/  BSYNC B0 ;  /* 0x0000000000007941 */ /* 0x000fea0003800000 */
.L_x_9619:
[----:B------:R-:W2:Y:S01]  /*1d220*/  LDL R5, [R1+0x4] ;  /* 0x0000040001057983 */ /* 0x000ea20000100800 */
[----:B------:R-:W-:Y:S01]  /*1d230*/  BSSY B0, `(.L_x_9621) ;  /* 0x000017c000007945 */ /* 0x000fe20003800000 */
[----:B--2---:R-:W-:-:S05]  /*1d240*/  VIADD R9, R5, 0xfffffffe ;  /* 0xfffffffe05097836 */ /* 0x004fca0000000000 */
[----:B------:R-:W-:-:S13]  /*1d250*/  ISETP.GE.AND P0, PT, R9, R27, PT ;  /* 0x0000001b0900720c */ /* 0x000fda0003f06270 */
[----:B------:R-:W-:Y:S05]  /*1d260*/  @!P0 BRA `(.L_x_9622) ;  /* 0x0000001400e08947 */ /* 0x000fea0003800000 */
[----:B0-----:R-:W-:Y:S01]  /*1d270*/  IMAD.MOV R4, RZ, RZ, -R5 ;  /* 0x000000ffff047224 */ /* 0x001fe200078e0a05 */
[----:B------:R-:W-:Y:S01]  /*1d280*/  LOP3.LUT R13, RZ, R27, RZ, 0x33, !PT ;  /* 0x0000001bff0d7212 */ /* 0x000fe200078e33ff */
[----:B------:R-:W-:Y:S03]  /*1d290*/  BSSY B1, `(.L_x_9623) ;  /* 0x000007f000017945 */ /* 0x000fe60003800000 */
        /* <DEDUP_REMOVED lines=25> */
[----:B------:R-:W-:Y:S02]  /*1d430*/  IMAD R15, R6, UR5, R4 ;  /* 0x00000005060f7c24 */ /* 0x000fe4000f8e0204 */
        /* <DEDUP_REMOVED lines=8> */
.L_x_9627:
[----:B0-----:R-:W-:Y:S01]  /*1d4c0*/  IMAD R2, R10, 0x8, R29 ;  /* 0x000000080a027824 */ /* 0x001fe200078e021d */
[----:B------:R-:W-:-:S04]  /*1d4d0*/  SHF.L.U32 R3, R14, 0x1f, RZ ;  /* 0x0000001f0e037819 */ /* 0x000fc800000006ff */
[----:B------:R-:W0:Y:S02]  /*1d4e0*/  SYNCS.PHASECHK.TRANS64.TRYWAIT P0, [R2+URZ+0x2d840], R3 ;  /* 0x02d84003020075a7 */ /* 0x000e24000800017f */
[----:B0-----:R-:W-:Y:S05]  /*1d4f0*/  @!P0 BRA `(.L_x_9628) ;  /* 0x0000003400dc8947 */ /* 0x001fea0003800000 */
.L_x_9734:
        /* <DEDUP_REMOVED lines=9> */
.L_x_9629:
        /* <DEDUP_REMOVED lines=16> */
[----:B------:R-:W-:Y:S02]  /*1d690*/  ULEA UR11, UR11, UR5, 0x7 ;  /* 0x000000050b0b7291 */ /* 0x000fe4000f8e383f */
        /* <DEDUP_REMOVED lines=14> */
.L_x_9735:
[----:B------:R-:W1:Y:S02]  /*1d780*/  S2R R5, SR_TID.X ;  /* 0x0000000000057919 */ /* 0x000e640000002100 */
[----:B-1----:R-:W-:Y:S02]  /*1d790*/  LOP3.LUT R11, R5, 0x7f, RZ, 0xc0, !PT ;  /* 0x0000007f050b7812 */ /* 0x002fe400078ec0ff */
[----:B------:R-:W2:Y:S02]  /*1d7a0*/  LDL R5, [R1+0x8] ;  /* 0x0000080001057983 */ /* 0x000ea40000100800 */
[----:B------:R-:W-:-:S13]  /*1d7b0*/  ISETP.NE.AND P0, PT, R11, RZ, PT ;  /* 0x000000ff0b00720c */ /* 0x000fda0003f05270 */
[----:B0-----:R-:W-:-:S04]  /*1d7c0*/  @!P0 IMAD.MOV.U32 R3, RZ, RZ, 0x6000 ;  /* 0x00006000ff038424 */ /* 0x001fc800078e00ff */
[----:B------:R2:W-:Y:S02]  /*1d7d0*/  @!P0 SYNCS.ARRIVE.TRANS64 RZ, [R2+URZ+0x2d850], R3 ;  /* 0x02d8500302ff89a7 */ /* 0x0005e4000800003f */
[----:B--2---:R-:W-:-:S04]  /*1d7e0*/  PRMT R3, R5, 0x9910, RZ ;  /* 0x0000991005037816 */ /* 0x004fc800000000ff */
[----:B------:R-:W-:-:S13]  /*1d7f0*/  ISETP.NE.AND P0, PT, R3, 0x2, PT ;  /* 0x000000020300780c */ /* 0x000fda0003f05270 */
[----:B------:R-:W-:Y:S05]  /*1d800*/  @P0 BRA `(.L_x_9631) ;  /* 0x0000000000040947 */ /* 0x000fea0003800000 */
[----:B------:R-:W-:Y:S01]  /*1d810*/  BPT.TRAP 0x1 ;  /* 0x000000040000795c */ /* 0x000fe20000300000 */
.L_x_9631:
[----:B------:R-:W2:Y:S02]  /*1d820*/  LDL R3, [R1] ;  /* 0x0000000001037983 */ /* 0x000ea40000100800 */
[----:B--2---:R-:W-:-:S13]  /*1d830*/  LOP3.LUT P0, RZ, R3, 0x40, RZ, 0xc0, !PT ;  /* 0x0000004003ff7812 */ /* 0x004fda000780c0ff */
[----:B------:R-:W-:Y:S05]  /*1d840*/  @P0 BRA `(.L_x_9632) ;  /* 0x0000000000040947 */ /* 0x000fea0003800000 */
[----:B------:R-:W-:Y:S01]  /*1d850*/  BPT.TRAP 0x1 ;  /* 0x000000040000795c */ /* 0x000fe20000300000 */
.L_x_9632:
        /* <DEDUP_REMOVED lines=29> */
.L_x_9626:
[----:B------:R-:W-:Y:S05]  /*1da30*/  BSYNC B2 ;  /* 0x0000000000027941 */ /* 0x000fea0003800000 */
.L_x_9625:
[----:B------:R-:W2:Y:S01]  /*1da40*/  LDL R2, [R1+0x4] ;  /* 0x0000040001027983 */ /* 0x000ea20000100800 */
[----:B------:R-:W-:Y:S02]  /*1da50*/  IMAD.MOV.U32 R24, RZ, RZ, R14 ;  /* 0x000000ffff187224 */ /* 0x000fe400078e000e */
[----:B------:R-:W-:Y:S02]  /*1da60*/  IMAD.MOV.U32 R22, RZ, RZ, R10 ;  /* 0x000000ffff167224 */ /* 0x000fe400078e000a */
[----:B--2---:R-:W-:-:S07]  /*1da70*/  VIADD R9, R2, 0xfffffffd ;  /* 0xfffffffd02097836 */ /* 0x004fce0000000000 */
.L_x_9624:
[----:B------:R-:W-:Y:S05]  /*1da80*/  BSYNC B1 ;  /* 0x0000000000017941 */ /* 0x000fea0003800000 */
.L_x_9623:
[----:B------:R-:W2:Y:S01]  /*1da90*/  LDL.LU R2, [R1+0x4] ;  /* 0x0000040001027983 */ /* 0x000ea20000300800 */
[----:B------:R-:W-:Y:S01]  /*1daa0*/  VIADD R13, R13, 0xfffffffe ;  /* 0xfffffffe0d0d7836 */ /* 0x000fe20000000000 */
[----:B--2---:R-:W-:-:S04]  /*1dab0*/  LOP3.LUT R2, RZ, R2, RZ, 0x33, !PT ;  /* 0x00000002ff027212 */ /* 0x004fc800078e33ff */
[----:B------:R-:W-:-:S13]  /*1dac0*/  ISETP.NE.AND P0, PT, R13, R2, PT ;  /* 0x000000020d00720c */ /* 0x000fda0003f05270 */
[----:B------:R-:W-:Y:S05]  /*1dad0*/  @!P0 BRA `(.L_x_9622) ;  /* 0x0000000c00c48947 */ /* 0x000fea0003800000 */
[----:B------:R-:W-:-:S07]  /*1dae0*/  IMAD.MOV.U32 R4, RZ, RZ, R8 ;  /* 0x000000ffff047224 */ /* 0x000fce00078e0008 */
.L_x_9649:
[----:B------:R-:W-:Y:S01]  /*1daf0*/  VIADD R10, R22, 0x1 ;  /* 0x00000001160a7836 */ /* 0x000fe20000000000 */
[----:B------:R-:W-:Y:S05]  /*1db00*/  YIELD ;  /* 0x0000000000007946 */ /* 0x000fea0003800000 */
[----:B------:R-:W-:Y:S01]  /*1db10*/  ISETP.NE.AND P0, PT, R10, 0x2, PT ;  /* 0x000000020a00780c */ /* 0x000fe20003f05270 */
[----:B------:R-:W-:Y:S03]  /*1db20*/  BSSY B1, `(.L_x_9633) ;  /* 0x0000073000017945 */ /* 0x000fe60003800000 */
[----:B0-----:R-:W-:-:S02]  /*1db30*/  SEL R11, RZ, 0x1, P0 ;  /* 0x00000001ff0b7807 */ /* 0x001fc40000000000 */
        /* <DEDUP_REMOVED lines=9> */
[----:B------:R-:W-:Y:S02]  /*1dbd0*/  ULDC.64 UR6, c[0x0][0x408] ;  /* 0x0001020000067ab9 */ /* 0x000fe40000000a00 */
[----:B------:R-:W-:Y:S01]  /*1dbe0*/  IMAD R5, R12, UR6, RZ ;  /* 0x000000060c057c24 */ /* 0x000fe2000f8e02ff */
        /* <DEDUP_REMOVED lines=8> */
[C---:B------:R-:W-:Y:S02]  /*1dc70*/  IMAD R4, R6.reuse, UR7, R5 ;  /* 0x0000000706047c24 */ /* 0x040fe4000f8e0205 */
[----:B------:R-:W-:-:S04]  /*1dc80*/  IMAD.WIDE.U32 R2, R6, UR6, R2 ;  /* 0x0000000606027c25 */ /* 0x000fc8000f8e0002 */
[----:B------:R-:W-:Y:S01]  /*1dc90*/  IMAD.IADD R3, R4, 0x1, R3 ;  /* 0x0000000104037824 */ /* 0x000fe200078e0203 */
[----:B------:R-:W-:-:S04]  /*1dca0*/  LEA R4, P0, R2, UR4, 0x2 ;  /* 0x0000000402047c11 */ /* 0x000fc8000f8010ff */
[----:B------:R-:W-:-:S05]  /*1dcb0*/  LEA.HI.X R5, R2, UR5, R3, 0x2, P0 ;  /* 0x0000000502057c11 */ /* 0x000fca00080f1403 */
[----:B------:R0:W5:Y:S04]  /*1dcc0*/  LDG.E R4, desc[UR38][R4.64] ;  /* 0x0000002604047981 */ /* 0x000168000c1e1900 */
.L_x_9635:
[----:B------:R-:W-:Y:S01]  /*1dcd0*/  IMAD R3, R10, 0x8, R29 ;  /* 0x000000080a037824 */ /* 0x000fe200078e021d */
[----:B------:R-:W-:-:S04]  /*1dce0*/  SHF.L.U32 R2, R11, 0x1f, RZ ;  /* 0x0000001f0b027819 */ /* 0x000fc800000006ff */
[----:B------:R-:W1:Y:S02]  /*1dcf0*/  SYNCS.PHASECHK.TRANS64.TRYWAIT P0, [R3+URZ+0x2d840], R2 ;  /* 0x02d84002030075a7 */ /* 0x000e64000800017f */
[----:B-1----:R-:W-:Y:S05]  /*1dd00*/  @!P0 BRA `(.L_x_9636) ;  /* 0x0000003000008947 */ /* 0x002fea0003800000 */
.L_x_9736:
        /* <DEDUP_REMOVED lines=9> */
.L_x_9637:
        /* <DEDUP_REMOVED lines=15> */
[----:B------:R-:W-:Y:S02]  /*1de90*/  ULEA UR11, UR11, UR5, 0x7 ;  /* 0x000000050b0b7291 */ /* 0x000fe4000f8e383f */
        /* <DEDUP_REMOVED lines=15> */
.L_x_9737:
        /* <DEDUP_REMOVED lines=10> */
.L_x_9639:
[----:B------:R-:W2:Y:S02]  /*1e030*/  LDL R3, [R1] ;  /* 0x0000000001037983 */ /* 0x000ea40000100800 */
[----:B--2---:R-:W-:-:S13]  /*1e040*/  LOP3.LUT P0, RZ, R3, 0x40, RZ, 0xc0, !PT ;  /* 0x0000004003ff7812 */ /* 0x004fda000780c0ff */
[----:B------:R-:W-:Y:S05]  /*1e050*/  @P0 BRA `(.L_x_9640) ;  /* 0x0000000000040947 */ /* 0x000fea0003800000 */
[----:B------:R-:W-:Y:S01]  /*1e060*/  BPT.TRAP 0x1 ;  /* 0x000000040000795c */ /* 0x000fe20000300000 */
.L_x_9640:
        /* <DEDUP_REMOVED lines=30> */
.L_x_9634:
[----:B------:R-:W-:Y:S05]  /*1e250*/  BSYNC B1 ;  /* 0x0000000000017941 */ /* 0x000fea0003800000 */
.L_x_9633:
[----:B------:R-:W-:Y:S01]  /*1e260*/  VIADD R22, R10, 0x1 ;  /* 0x000000010a167836 */ /* 0x000fe20000000000 */
[----:B------:R-:W-:Y:S01]  /*1e270*/  BSSY B1, `(.L_x_9641) ;  /* 0x0000074000017945 */ /* 0x000fe20003800000 */
[----:B------:R-:W-:-:S03]  /*1e280*/  VIADD R13, R9, 0xffffffff ;  /* 0xffffffff090d7836 */ /* 0x000fc60000000000 */
[----:B------:R-:W-:-:S04]  /*1e290*/  ISETP.NE.AND P0, PT, R22, 0x2, PT ;  /* 0x000000021600780c */ /* 0x000fc80003f05270 */
[----:B------:R-:W-:Y:S02]  /*1e2a0*/  SEL R24, RZ, 0x1, P0 ;  /* 0x00000001ff187807 */ /* 0x000fe40000000000 */
        /* <DEDUP_REMOVED lines=25> */
.L_x_9643:
[----:B------:R-:W-:Y:S01]  /*1e440*/  IMAD R2, R22, 0x8, R29 ;  /* 0x0000000816027824 */ /* 0x000fe200078e021d */
[----:B------:R-:W-:-:S04]  /*1e450*/  SHF.L.U32 R3, R24, 0x1f, RZ ;  /* 0x0000001f18037819 */ /* 0x000fc800000006ff */
[----:B------:R-:W1:Y:S02]  /*1e460*/  SYNCS.PHASECHK.TRANS64.TRYWAIT P0, [R2+URZ+0x2d840], R3 ;  /* 0x02d84003020075a7 */ /* 0x000e64000800017f */
[----:B-1----:R-:W-:Y:S05]  /*1e470*/  @!P0 BRA `(.L_x_9644) ;  /* 0x00000028004c8947 */ /* 0x002fea0003800000 */
.L_x_9738:
        /* <DEDUP_REMOVED lines=9> */
.L_x_9645:
        /* <DEDUP_REMOVED lines=31> */
.L_x_9739:
        /* <DEDUP_REMOVED lines=10> */
.L_x_9647:
[----:B------:R-:W2:Y:S02]  /*1e7a0*/  LDL R3, [R1] ;  /* 0x0000000001037983 */ /* 0x000ea40000100800 */
[----:B--2---:R-:W-:-:S13]  /*1e7b0*/  LOP3.LUT P0, RZ, R3, 0x40, RZ, 0xc0, !PT ;  /* 0x0000004003ff7812 */ /* 0x004fda000780c0ff */
[----:B------:R-:W-:Y:S05]  /*1e7c0*/  @P0 BRA `(.L_x_9648) ;  /* 0x0000000000040947 */ /* 0x000fea0003800000 */
[----:B------:R-:W-:Y:S01]  /*1e7d0*/  BPT.TRAP 0x1 ;  /* 0x000000040000795c */ /* 0x000fe20000300000 */
.L_x_9648:
        /* <DEDUP_REMOVED lines=29> */
.L_x_9642:
[----:B------:R-:W-:Y:S05]  /*1e9b0*/  BSYNC B1 ;  /* 0x0000000000017941 */ /* 0x000fea0003800000 */
.L_x_9641:
[----:B------:R-:W-:Y:S01]  /*1e9c0*/  ISETP.GT.AND P0, PT, R13, R27, PT ;  /* 0x0000001b0d00720c */ /* 0x000fe20003f04270 */
[----:B------:R-:W-:-:S12]  /*1e9d0*/  VIADD R9, R9, 0xfffffffe ;  /* 0xfffffffe09097836 */ /* 0x000fd80000000000 */
[----:B------:R-:W-:Y:S05]  /*1e9e0*/  @P0 BRA `(.L_x_9649) ;  /* 0xfffffff000400947 */ /* 0x000fea000383ffff */
.L_x_9622:
[----:B------:R-:W-:Y:S05]  /*1e9f0*/  BSYNC B0 ;  /* 0x0000000000007941 */ /* 0x000fea0003800000 */
.L_x_9621:
[----:B------:R-:W-:Y:S01]  /*1ea00*/  ISETP.NE.AND P0, PT, R28, RZ, PT ;  /* 0x000000ff1c00720c */ /* 0x000fe20003f05270 */
[----:B------:R-:W-:-:S12]  /*1ea10*/  BSSY B0, `(.L_x_9650) ;  /* 0x000000e000007945 */ /* 0x000fd80003800000 */
        /* <DEDUP_REMOVED lines=12> */
[----:B0-----:R-:W-:-:S07]  /*1eae0*/  IADD3 R16, R4, UR36, R9 ;  /* 0x0000002404107c10 */ /* 0x001fce000fffe009 */
.L_x_9651:
[----:B------:R-:W-:Y:S05]  /*1eaf0*/  BSYNC B0 ;  /* 0x0000000000007941 */ /* 0x000fea0003800000 */
.L_x_9650:
[----:B------:R-:W-:Y:S04]  /*1eb00*/  BSSY B0, `(.L_x_9652) ;  /* 0x0000030000007945 */ /* 0x000fe80003800000 */
[----:B------:R-:W-:Y:S05]  /*1eb10*/  @!P6 BRA `(.L_x_9653) ;  /* 0x0000000000b8e947 */ /* 0x000fea0003800000 */
[----:B------:R-:W-:Y:S01]  /*1eb20*/  IMAD R3, R22, 0x8, R29 ;  /* 0x0000000816037824 */ /* 0x000fe200078e021d */
[----:B0-----:R-:W-:-:S04]  /*1eb30*/  SHF.L.U32 R2, R24, 0x1f, RZ ;  /* 0x0000001f18027819 */ /* 0x001fc800000006ff */
[----:B------:R-:W0:Y:S02]  /*1eb40*/  SYNCS.PHASECHK.TRANS64.TRYWAIT P0, [R3+URZ+0x2d860], R2 ;  /* 0x02d86002030075a7 */ /* 0x000e24000800017f */
[----:B0-----:R-:W-:Y:S05]  /*1eb50*/  @!P0 BRA `(.L_x_9654) ;  /* 0x0000002000bc8947 */ /* 0x001fea0003800000 */
.L_x_9740:
        /* <DEDUP_REMOVED lines=10> */
.L_x_9655:
[----:B------:R-:W2:Y:S02]  /*1ec00*/  LDL R2, [R1] ;  /* 0x0000000001027983 */ /* 0x000ea40000100800 */
[----:B--2---:R-:W-:-:S13]  /*1ec10*/  LOP3.LUT P0, RZ, R2, 0x40, RZ, 0xc0, !PT ;  /* 0x0000004002ff7812 */ /* 0x004fda000780c0ff */
[----:B------:R-:W-:Y:S05]  /*1ec20*/  @P0 BRA `(.L_x_9656) ;  /* 0x0000000000040947 */ /* 0x000fea0003800000 */
[----:B------:R-:W-:Y:S01]  /*1ec30*/  BPT.TRAP 0x1 ;  /* 0x000000040000795c */ /* 0x000fe20000300000 */
.L_x_9656:
        /* <DEDUP_REMOVED lines=28> */
.L_x_9653:
[----:B------:R-:W-:Y:S05]  /*1ee00*/  BSYNC B0 ;  /* 0x0000000000007941 */ /* 0x000fea0003800000 */
.L_x_9652:
[----:B------:R-:W-:-:S05]  /*1ee10*/  VIADD R22, R22, 0x1 ;  /* 0x0000000116167836 */ /* 0x000fca0000000000 */
[----:B------:R-:W-:-:S04]  /*1ee20*/  ISETP.NE.AND P0, PT, R22, 0x2, PT ;  /* 0x000000021600780c */ /* 0x000fc80003f05270 */
[----:B------:R-:W-:Y:S02]  /*1ee30*/  SEL R3, RZ, 0x1, P0 ;  /* 0x00000001ff037807 */ /* 0x000fe40000000000 */
[----:B------:R-:W-:Y:S02]  /*1ee40*/  SEL R22, R22, RZ, P0 ;  /* 0x000000ff16167207 */ /* 0x000fe40000000000 */
[----:B------:R-:W-:-:S07]  /*1ee50*/  LOP3.LUT R24, R24, R3, RZ, 0x3c, !PT ;  /* 0x0000000318187212 */ /* 0x000fce00078e3cff */
.L_x_9606:
[----:B------:R-:W-:Y:S05]  /*1ee60*/  BSYNC B6 ;  /* 0x0000000000067941 */ /* 0x000fea0003800000 */
.L_x_9604:
[----:B------:R-:W-:-:S03]  /*1ee70*/  UMOV UR4, 0xffffffff ;  /* 0xffffffff00047882 */ /* 0x000fc60000000000 */
[----:B------:R-:W-:Y:S05]  /*1ee80*/  BRA.DIV UR4, `(.L_x_9657) ;  /* 0x0000002204047947 */ /* 0x000fea000b800000 */
[----:B0-----:R0:W1:Y:S04]  /*1ee90*/  SHFL.IDX PT, R4, R16, RZ, 0x1f ;  /* 0x00001fff10047589 */ /* 0x00106800000e0000 */
[----:B------:R0:W2:Y:S02]  /*1eea0*/  SHFL.IDX PT, R5, R16, 0x1, 0x1f ;  /* 0x00201f0010057f89 */ /* 0x0000a400000e0000 */
.L_x_9744:
        /* <DEDUP_REMOVED lines=11> */
.L_x_9659:
[----:B------:R-:W-:Y:S05]  /*1ef60*/  BSYNC B0 ;  /* 0x0000000000007941 */ /* 0x000fea0003800000 */
.L_x_9658:
[----:B------:R-:W-:-:S03]  /*1ef70*/  UMOV UR4, 0xffffffff ;  /* 0xffffffff00047882 */ /* 0x000fc60000000000 */
[----:B------:R-:W-:Y:S05]  /*1ef80*/  BRA.DIV UR4, `(.L_x_9660) ;  /* 0x0000002204107947 */ /* 0x000fea000b800000 */
[----:B-----5:R-:W4:Y:S01]  /*1ef90*/  SHFL.UP PT, R14, R2, 0x1, RZ ;  /* 0x04200000020e7989 */ /* 0x020f2200000e00ff */
[C---:B------:R-:W-:Y:S02]  /*1efa0*/  ISETP.NE.AND P0, PT, R28.reuse, RZ, PT ;  /* 0x000000ff1c00720c */ /* 0x040fe40003f05270 */
[----:B------:R-:W-:Y:S02]  /*1efb0*/  ISETP.GE.U32.AND P1, PT, R28, 0x2, PT ;  /* 0x000000021c00780c */ /* 0x000fe40003f26070 */
        /* <DEDUP_REMOVED lines=18> */
.L_x_9752:
[----:B------:R-:W-:Y:S02]  /*1f0e0*/  ULDC UR4, c[0x0][0xc10] ;  /* 0x0003040000047ab9 */ /* 0x000fe40000000800 */
[----:B------:R-:W-:-:S04]  /*1f0f0*/  IMAD.U32 R6, RZ, RZ, UR4 ;  /* 0x00000004ff067e24 */ /* 0x000fc8000f8e00ff */
[----:B----4-:R-:W-:-:S04]  /*1f100*/  IMAD R14, R14, R6, RZ ;  /* 0x000000060e0e7224 */ /* 0x010fc800078e02ff */
[----:B--2---:R-:W-:-:S05]  /*1f110*/  IMAD.IADD R5, R5, 0x1, R14 ;  /* 0x0000000105057824 */ /* 0x004fca00078e020e */
[----:B-1----:R-:W-:-:S13]  /*1f120*/  ISETP.GT.AND P0, PT, R5, R4, PT ;  /* 0x000000040500720c */ /* 0x002fda0003f04270 */
[----:B------:R-:W-:Y:S05]  /*1f130*/  @P0 BRA `(.L_x_9661) ;  /* 0x0000000000ac0947 */ /* 0x000fea0003800000 */
[----:B------:R-:W1:Y:S02]  /*1f140*/  LDC R0, c[0x0][0xc14] ;  /* 0x00030500ff007b82 */ /* 0x000e640000000800 */
.L_x_9666:
        /* <DEDUP_REMOVED lines=9> */
[----:B---3--:R-:W1:Y:S02]  /*1f1e0*/  LDC.64 R2, c[0x0][0xc58] ;  /* 0x00031600ff027b82 */ /* 0x008e640000000a00 */
[----:B-1----:R-:W-:-:S06]  /*1f1f0*/  IMAD.WIDE R2, R7, 0x4, R2 ;  /* 0x0000000407027825 */ /* 0x002fcc00078e0202 */
[----:B------:R1:W5:Y:S02]  /*1f200*/  LDG.E R2, desc[UR38][R2.64] ;  /* 0x0000002602027981 */ /* 0x000364000c1e1900 */
.L_x_9664:
[----:B------:R-:W-:Y:S05]  /*1f210*/  BSYNC B0 ;  /* 0x0000000000007941 */ /* 0x000fea0003800000 */
.L_x_9663:
        /* <DEDUP_REMOVED lines=11> */
[----:B-1-3--:R-:W-:-:S05]  /*1f2d0*/  IMAD.IADD R3, R13, 0x1, R14 ;  /* 0x000000010d037824 */ /* 0x00afca00078e020e */
        /* <DEDUP_REMOVED lines=9> */
[----:B------:R-:W-:-:S05]  /*1f370*/  IMAD.IADD R3, R7, 0x1, R14 ;  /* 0x0000000107037824 */ /* 0x000fca00078e020e */
[----:B------:R1:W2:Y:S02]  /*1f380*/  SHFL.IDX PT, R14, R3, 0x1f, 0x1f ;  /* 0x03e01f00030e7f89 */ /* 0x0002a400000e0000 */
.L_x_9760:
[----:B------:R-:W-:Y:S02]  /*1f390*/  ULDC UR4, c[0x0][0xc10] ;  /* 0x0003040000047ab9 */ /* 0x000fe40000000800 */
[----:B------:R-:W-:-:S04]  /*1f3a0*/  IMAD.U32 R6, RZ, RZ, UR4 ;  /* 0x00000004ff067e24 */ /* 0x000fc8000f8e00ff */
[----:B--2---:R-:W-:-:S04]  /*1f3b0*/  IMAD R14, R14, R6, RZ ;  /* 0x000000060e0e7224 */ /* 0x004fc800078e02ff */
[----:B------:R-:W-:-:S05]  /*1f3c0*/  IMAD.IADD R5, R14, 0x1, R5 ;  /* 0x000000010e057824 */ /* 0x000fca00078e0205 */
[----:B------:R-:W-:-:S13]  /*1f3d0*/  ISETP.GT.AND P0, PT, R5, R4, PT ;  /* 0x000000040500720c */ /* 0x000fda0003f04270 */
[----:B------:R-:W-:Y:S05]  /*1f3e0*/  @!P0 BRA `(.L_x_9666) ;  /* 0xfffffffc00588947 */ /* 0x000fea000383ffff */
.L_x_9661:
        /* <DEDUP_REMOVED lines=8> */
.L_x_9764:
[----:B------:R-:W-:Y:S01]  /*1f470*/  ISETP.NE.AND P0, PT, R8, RZ, PT ;  /* 0x000000ff0800720c */ /* 0x000fe20003f05270 */
[----:B------:R-:W-:-:S12]  /*1f480*/  IMAD.MOV.U32 R14, RZ, RZ, RZ ;  /* 0x000000ffff0e7224 */ /* 0x000fd800078e00ff */
[----:B------:R-:W-:Y:S05]  /*1f490*/  @!P0 BRA `(.L_x_9668) ;  /* 0x0000000000108947 */ /* 0x000fea0003800000 */
[----:B------:R-:W-:Y:S01]  /*1f4a0*/  UMOV UR4, 0xffffffff ;  /* 0xffffffff00047882 */ /* 0x000fe20000000000 */
[----:B------:R-:W-:Y:S02]  /*1f4b0*/  VIADD R12, R7, 0xffffffff ;  /* 0xffffffff070c7836 */ /* 0x000fe40000000000 */
[----:B------:R-:W-:Y:S05]  /*1f4c0*/  BRA.DIV UR4, `(.L_x_9669) ;  /* 0x0000002204a87947 */ /* 0x000fea000b800000 */
[----:B------:R0:W0:Y:S02]  /*1f4d0*/  SHFL.IDX PT, R14, R3, R12, 0x1f ;  /* 0x00001f0c030e7589 */ /* 0x00002400000e0000 */
.L_x_9668:
[----:B0123--:R-:W0:Y:S01]  /*1f4e0*/  LDC.64 R2, c[0x0][0xc68] ;  /* 0x00031a00ff027b82 */ /* 0x00fe220000000a00 */
[----:B------:R-:W-:-:S04]  /*1f4f0*/  IMAD.IADD R19, R7, 0x1, R19 ;  /* 0x0000000107137824 */ /* 0x000fc800078e0213 */
[----:B0-----:R-:W-:-:S05]  /*1f500*/  IMAD.WIDE R2, R19, 0x4, R2 ;  /* 0x0000000413027825 */ /* 0x001fca00078e0202 */
[----:B------:R0:W4:Y:S01]  /*1f510*/  LDG.E R8, desc[UR38][R2.64] ;  /* 0x0000002602087981 */ /* 0x000122000c1e1900 */
[----:B------:R-:W-:Y:S02]  /*1f520*/  IMAD R16, R14, R6, R5 ;  /* 0x000000060e107224 */ /* 0x000fe400078e0205 */
        /* <DEDUP_REMOVED lines=10> */
[----:B------:R-:W-:-:S03]  /*1f5d0*/  IABS R5, R7 ;  /* 0x0000000700057213 */ /* 0x000fc60000000000 */
        /* <DEDUP_REMOVED lines=24> */
[----:B0-----:R-:W-:Y:S01]  /*1f760*/  VIADD R3, R8, 0xffffffe ;  /* 0x0ffffffe08037836 */ /* 0x001fe20000000000 */
[----:B------:R-:W-:-:S05]  /*1f770*/  IABS R8, R6 ;  /* 0x0000000600087213 */ /* 0x000fca0000000000 */
[----:B------:R-:W0:Y:S01]  /*1f780*/  F2I.FTZ.U32.TRUNC.NTZ R3, R3 ;  /* 0x0000000300037305 */ /* 0x000e22000021f000 */
[----:B------:R-:W-:Y:S02]  /*1f790*/  IMAD.MOV R8, RZ, RZ, -R8 ;  /* 0x000000ffff087224 */ /* 0x000fe400078e0a08 */
[----:B0-----:R-:W-:-:S04]  /*1f7a0*/  IMAD.MOV R2, RZ, RZ, -R3 ;  /* 0x000000ffff027224 */ /* 0x001fc800078e0a03 */
        /* <DEDUP_REMOVED lines=22> */
.L_x_9662:
[----:B------:R-:W-:Y:S01]  /*1f910*/  UMOV UR4, URZ ;  /* 0x0000003f00047c82 */ /* 0x000fe20008000000 */
[----:B------:R-:W-:Y:S01]  /*1f920*/  UMOV UR5, URZ ;  /* 0x0000003f00057c82 */ /* 0x000fe20008000000 */
[----:B------:R-:W-:Y:S01]  /*1f930*/  ULDC UR6, c[0x0][0xc14] ;  /* 0x0003050000067ab9 */ /* 0x000fe20000000800 */
[----:B0-----:R-:W-:Y:S02]  /*1f940*/  IMAD.MOV.U32 R16, RZ, RZ, R4 ;  /* 0x000000ffff107224 */ /* 0x001fe400078e0004 */
[----:B------:R-:W-:Y:S02]  /*1f950*/  IMAD.U32 R17, RZ, RZ, UR4 ;  /* 0x00000004ff117e24 */ /* 0x000fe4000f8e00ff */
[----:B------:R-:W-:Y:S02]  /*1f960*/  IMAD.U32 R18, RZ, RZ, UR5 ;  /* 0x00000005ff127e24 */ /* 0x000fe4000f8e00ff */
[----:B------:R-:W-:-:S07]  /*1f970*/  IMAD.U32 R19, RZ, RZ, UR6 ;  /* 0x00000006ff137e24 */ /* 0x000fce000f8e00ff */
.L_x_9670:
[----:B------:R-:W-:Y:S01]  /*1f980*/  ISETP.NE.AND P0, PT, R28, RZ, PT ;  /* 0x000000ff1c00720c */ /* 0x000fe20003f05270 */
[----:B------:R-:W-:Y:S05]  /*1f990*/  WARPSYNC.ALL ;  /* 0x0000000000007948 */ /* 0x000fea0003800000 */
[----:B------:R-:W-:Y:S07]  /*1f9a0*/  BAR.SYNC.DEFER_BLOCKING 0x4, 0x1a0 ;  /* 0x0106800000007b1d */ /* 0x000fee0000010000 */
[----:B------:R-:W-:Y:S01]  /*1f9b0*/  @!P0 MOV R2, 0x400 ;  /* 0x0000040000028802 */ /* 0x000fe20000000f00 */
[----:B---3--:R-:W0:Y:S03]  /*1f9c0*/  @!P0 S2R R3, SR_CgaCtaId ;  /* 0x0000000000038919 */ /* 0x008e260000008800 */
[----:B0-----:R-:W-:-:S05]  /*1f9d0*/  @!P0 LEA R2, R3, R2, 0x18 ;  /* 0x0000000203028211 */ /* 0x001fca00078ec0ff */
[----:B------:R2:W-:Y:S01]  /*1f9e0*/  @!P0 STS.128 [R2+0x2d8d0], R16 ;  /* 0x02d8d01002008388 */ /* 0x0005e20000000c00 */
[----:B------:R-:W-:Y:S06]  /*1f9f0*/  BAR.ARV 0x5, 0x1a0 ;  /* 0x0146800000007b1d */ /* 0x000fec0000002000 */
[----:B------:R-:W-:-:S13]  /*1fa00*/  ISETP.GE.AND P0, PT, R19, R0, PT ;  /* 0x000000001300720c */ /* 0x000fda0003f06270 */
[----:B------:R-:W-:Y:S05]  /*1fa10*/  @!P0 BRA `(.L_x_9671) ;  /* 0xffffffac00d48947 */ /* 0x000fea000383ffff */
.L_x_9565:
        /* <DEDUP_REMOVED lines=12> */
.L_x_9767:
[----:B------:R-:W-:Y:S05]  /*1fae0*/  BSYNC B0 ;  /* 0x0000000000007941 */ /* 0x000fea0003800000 */
.L_x_9672:
[----:B------:R-:W-:-:S03]  /*1faf0*/  UMOV UR4, 0xffffffff ;  /* 0xffffffff00047882 */ /* 0x000fc60000000000 */
[----:B------:R-:W-:Y:S05]  /*1fb00*/  BRA.DIV UR4, `(.L_x_9674) ;  /* 0x0000001e04507947 */ /* 0x000fea000b800000 */
[----:B0-----:R-:W0:Y:S02]  /*1fb10*/  S2R R0, SR_TID.X ;  /* 0x0000000000007919 */ /* 0x001e240000002100 */
[----:B0-----:R-:W-:-:S04]  /*1fb20*/  SHF.R.U32.HI R0, RZ, 0x5, R0 ;  /* 0x00000005ff007819 */ /* 0x001fc80000011600 */
[----:B------:R-:W-:-:S05]  /*1fb30*/  LOP3.LUT R0, R0, 0x3, RZ, 0xc0, !PT ;  /* 0x0000000300007812 */ /* 0x000fca00078ec0ff */
[----:B------:R0:W1:Y:S02]  /*1fb40*/  SHFL.IDX PT, R14, R0, RZ, 0x1f ;  /* 0x00001fff000e7589 */ /* 0x00006400000e0000 */
.L_x_9770:
[----:B-1----:R-:W-:-:S13]  /*1fb50*/  ISETP.NE.AND P0, PT, R14, RZ, PT ;  /* 0x000000ff0e00720c */ /* 0x002fda0003f05270 */
[----:B------:R-:W-:Y:S05]  /*1fb60*/  @P0 BRA `(.L_x_9348) ;  /* 0x0000000000880947 */ /* 0x000fea0003800000 */
[----:B------:R-:W-:-:S03]  /*1fb70*/  UMOV UR4, 0xffffffff ;  /* 0xffffffff00047882 */ /* 0x000fc60000000000 */
[----:B------:R-:W-:Y:S05]  /*1fb80*/  BRA.DIV UR4, `(.L_x_9675) ;  /* 0x0000001e04647947 */ /* 0x000fea000b800000 */
[----:B------:R-:W-:-:S13]  /*1fb90*/  ELECT P6, URZ, PT ;  /* 0x00000000003f782f */ /* 0x000fda00038c0000 */
.L_x_9773:
[----:B------:R-:W-:Y:S05]  /*1fba0*/  @!P6 BRA `(.L_x_9348) ;  /* 0x000000000078e947 */ /* 0x000fea0003800000 */
[----:B0-----:R-:W2:Y:S02]  /*1fbb0*/  LDL.LU R0, [R1+0xc] ;  /* 0x00000c0001007983 */ /* 0x001ea40000300800 */
[----:B--2---:R-:W-:-:S04]  /*1fbc0*/  LOP3.LUT R0, R0, 0x2, RZ, 0xfc, !PT ;  /* 0x0000000200007812 */ /* 0x004fc800078efcff */
[----:B------:R-:W-:-:S13]  /*1fbd0*/  ISETP.NE.AND P2, PT, R0, 0x3, PT ;  /* 0x000000030000780c */ /* 0x000fda0003f45270 */
[----:B------:R-:W-:Y:S05]  /*1fbe0*/  @!P2 BRA `(.L_x_9676) ;  /* 0x000000000004a947 */ /* 0x000fea0003800000 */
[----:B------:R-:W-:Y:S01]  /*1fbf0*/  BPT.TRAP 0x1 ;  /* 0x000000040000795c */ /* 0x000fe20000300000 */
.L_x_9676:
        /* <DEDUP_REMOVED lines=12> */
.L_x_9774:
[----:B------:R-:W1:Y:S02]  /*1fcc0*/  SYNCS.PHASECHK.TRANS64.TRYWAIT P0, [R3+URZ], R0 ;  /* 0x00000000030075a7 */ /* 0x000e64000800017f */
[----:B-1----:R-:W-:Y:S05]  /*1fcd0*/  @!P0 BRA `(.L_x_9678) ;  /* 0x0000001c00448947 */ /* 0x002fea0003800000 */
.L_x_9775:
[----:B------:R-:W-:Y:S05]  /*1fce0*/  @!P2 BRA `(.L_x_9679) ;  /* 0x000000000004a947 */ /* 0x000fea0003800000 */
[----:B------:R-:W-:Y:S01]  /*1fcf0*/  BPT.TRAP 0x1 ;  /* 0x000000040000795c */ /* 0x000fe20000300000 */
.L_x_9679:
[----:B-1----:R-:W-:-:S04]  /*1fd00*/  VIADD R3, R9, 0x2d860 ;  /* 0x0002d86009037836 */ /* 0x002fc80000000000 */
[----:B------:R-:W-:-:S04]  /*1fd10*/  IMAD R5, R22, 0x8, R3 ;  /* 0x0000000816057824 */ /* 0x000fc800078e0203 */
[----:B------:R-:W1:Y:S02]  /*1fd20*/  SYNCS.PHASECHK.TRANS64.TRYWAIT P0, [R5+URZ], R2 ;  /* 0x00000002050075a7 */ /* 0x000e64000800017f */
[----:B-1----:R-:W-:Y:S05]  /*1fd30*/  @!P0 BRA `(.L_x_9680) ;  /* 0x0000001c00408947 */ /* 0x002fea0003800000 */
.L_x_9776:
[----:B------:R-:W-:-:S07]  /*1fd40*/  IMAD R3, R4, 0x8, R3 ;  /* 0x0000000804037824 */ /* 0x000fce00078e0203 */
.L_x_9681:
[----:B--2---:R2:W3:Y:S02]  /*1fd50*/  SYNCS.PHASECHK.TRANS64.TRYWAIT P0, [R3+URZ], R0 ;  /* 0x00000000030075a7 */ /* 0x0044e4000800017f */
[----:B---3--:R-:W-:Y:S05]  /*1fd60*/  @!P0 NANOSLEEP.SYNCS 0x989680 ;  /* 0x009896800000895d */ /* 0x008fea0003900000 */
[----:B------:R-:W3:Y:S02]  /*1fd70*/  @!P0 SYNCS.PHASECHK.TRANS64 P0, [R3+URZ], R0 ;  /* 0x00000000030085a7 */ /* 0x000ee4000800007f */
[----:B---3--:R-:W-:Y:S05]  /*1fd80*/  @!P0 BRA `(.L_x_9681) ;  /* 0xfffffffc00f08947 */ /* 0x008fea000383ffff */
.L_x_9348:
[----:B------:R-:W-:Y:S05]  /*1fd90*/  BSYNC B7 ;  /* 0x0000000000077941 */ /* 0x000fea0003800000 */
.L_x_9345:
[----:B------:R-:W-:Y:S05]  /*1fda0*/  EXIT ;  /* 0x000000000000794d */ /* 0x000fea0003800000 */
.L_x_9372:
[----:B0-----:R0:W1:Y:S02]  /*1fdb0*/  SYNCS.PHASECHK.TRANS64.TRYWAIT P5, [R15+URZ+0x2d890], R86 ;  /* 0x02d890560f0075a7 */ /* 0x00106400080a017f */
[----:B-1----:R-:W-:Y:S05]  /*1fdc0*/  @!P5 NANOSLEEP.SYNCS 0x989680 ;  /* 0x009896800000d95d */ /* 0x002fea0003900000 */
[----:B------:R-:W1:Y:S02]  /*1fdd0*/  @!P5 SYNCS.PHASECHK.TRANS64 P5, [R15+URZ+0x2d890], R86 ;  /* 0x02d890560f00d5a7 */ /* 0x000e6400080a007f */
[----:B-1----:R-:W-:Y:S05]  /*1fde0*/  @!P5 BRA `(.L_x_9372) ;  /* 0xfffffffc00f0d947 */ /* 0x002fea000383ffff */
[----:B------:R-:W-:Y:S05]  /*1fdf0*/  BRA `(.L_x_9682) ;  /* 0xfffffe3400007947 */ /* 0x000fea000383ffff */
.L_x_9400:
[----:B0-----:R0:W1:Y:S02]  /*1fe00*/  SYNCS.PHASECHK.TRANS64.TRYWAIT P5, [R15+URZ+0x2d890], R86 ;  /* 0x02d890560f0075a7 */ /* 0x00106400080a017f */
[----:B-1----:R-:W-:Y:S05]  /*1fe10*/  @!P5 NANOSLEEP.SYNCS 0x989680 ;  /* 0x009896800000d95d */ /* 0x002fea0003900000 */
[----:B------:R-:W1:Y:S02]  /*1fe20*/  @!P5 SYNCS.PHASECHK.TRANS64 P5, [R15+URZ+0x2d890], R86 ;  /* 0x02d890560f00d5a7 */ /* 0x000e6400080a007f */
[----:B-1----:R-:W-:Y:S05]  /*1fe30*/  @!P5 BRA `(.L_x_9400) ;  /* 0xfffffffc00f0d947 */ /* 0x002fea000383ffff */
[----:B------:R-:W-:Y:S05]  /*1fe40*/  BRA `(.L_x_9683) ;  /* 0xfffffe4c005c7947 */ /* 0x000fea000383ffff */
.L_x_9413:
[----:B0-----:R0:W1:Y:S02]  /*1fe50*/  SYNCS.PHASECHK.TRANS64.TRYWAIT P4, [R15+URZ+0x2d890], R86 ;  /* 0x02d890560f0075a7 */ /* 0x001064000808017f */
[----:B-1----:R-:W-:Y:S05]  /*1fe60*/  @!P4 NANOSLEEP.SYNCS 0x989680 ;  /* 0x009896800000c95d */ /* 0x002fea0003900000 */
[----:B------:R-:W1:Y:S02]  /*1fe70*/  @!P4 SYNCS.PHASECHK.TRANS64 P4, [R15+URZ+0x2d890], R86 ;  /* 0x02d890560f00c5a7 */ /* 0x000e64000808007f */
[----:B-1----:R-:W-:Y:S05]  /*1fe80*/  @!P4 BRA `(.L_x_9413) ;  /* 0xfffffffc00f0c947 */ /* 0x002fea000383ffff */
[----:B------:R-:W-:Y:S05]  /*1fe90*/  BRA `(.L_x_9684) ;  /* 0xfffffe6400887947 */ /* 0x000fea000383ffff */
.L_x_9417:
[----:B--2---:R2:W3:Y:S02]  /*1fea0*/  SYNCS.PHASECHK.TRANS64.TRYWAIT P3, [R15+URZ+0x2d8b0], R86 ;  /* 0x02d8b0560f0075a7 */ /* 0x0044e4000806017f */
[----:B---3--:R-:W-:Y:S05]  /*1feb0*/  @!P3 NANOSLEEP.SYNCS 0x989680 ;  /* 0x009896800000b95d */ /* 0x008fea0003900000 */
[----:B------:R-:W3:Y:S02]  /*1fec0*/  @!P3 SYNCS.PHASECHK.TRANS64 P3, [R15+URZ+0x2d8b0], R86 ;  /* 0x02d8b0560f00b5a7 */ /* 0x000ee4000806007f */
[----:B---3--:R-:W-:Y:S05]  /*1fed0*/  @!P3 BRA `(.L_x_9417) ;  /* 0xfffffffc00f0b947 */ /* 0x008fea000383ffff */
[----:B------:R-:W-:Y:S05]  /*1fee0*/  BRA `(.L_x_9685) ;  /* 0xfffffe6800207947 */ /* 0x000fea000383ffff */
.L_x_9431:
[----:B------:R-:W-:Y:S01]  /*1fef0*/  BSSY B0, `(.L_x_9686) ;  /* 0x0000008000007945 */ /* 0x000fe20003800000 */
[----:B------:R-:W-:Y:S02]  /*1ff00*/  IMAD.MOV.U32 R13, RZ, RZ, R44 ;  /* 0x000000ffff0d7224 */ /* 0x000fe400078e002c */
[----:B------:R-:W-:Y:S02]  /*1ff10*/  IMAD.MOV.U32 R12, RZ, RZ, RZ ;  /* 0x000000ffff0c7224 */ /* 0x000fe400078e00ff */
[----:B------:R-:W-:Y:S02]  /*1ff20*/  IMAD.MOV.U32 R11, RZ, RZ, 0x1f ;  /* 0x0000001fff0b7424 */ /* 0x000fe400078e00ff */
[----:B------:R-:W-:-:S07]  /*1ff30*/  IMAD.MOV.U32 R15, RZ, RZ, -0x1 ;  /* 0xffffffffff0f7424 */ /* 0x000fce00078e00ff */
[----:B0----5:R-:W-:Y:S05]  /*1ff40*/  WARPSYNC.COLLECTIVE R15, `(.L_x_9687) ;  /* 0x000000000f087348 */ /* 0x021fea0003c00000 */
[----:B0-----:R0:W1:Y:S02]  /*1ff50*/  SHFL.IDX P6, R14, R13, R12, R11 ;  /* 0x0000000c0d0e7389 */ /* 0x00106400000c000b */
[----:B01---5:R-:W-:Y:S01]  /*1ff60*/  ENDCOLLECTIVE ;  /* 0x000000000000791b */ /* 0x023fe20003800000 */
.L_x_9687:
[----:B------:R-:W-:Y:S05]  /*1ff70*/  BSYNC B0 ;  /* 0x0000000000007941 */ /* 0x000fea0003800000 */
.L_x_9686:
[----:B------:R2:W-:Y:S01]  /*1ff80*/  STL [R1+0xc], R14 ;  /* 0x00000c0e01007387 */ /* 0x0005e20000100800 */
[----:B------:R-:W-:Y:S05]  /*1ff90*/  BRA `(.L_x_9688) ;  /* 0xfffffe7000687947 */ /* 0x000fea000383ffff */
.L_x_9444:
[----:B------:R-:W-:Y:S01]  /*1ffa0*/  BSSY B1, `(.L_x_9689) ;  /* 0x0000007000017945 */ /* 0x000fe20003800000 */
[----:B------:R-:W-:Y:S02]  /*1ffb0*/  IMAD.MOV.U32 R12, RZ, RZ, RZ ;  /* 0x000000ffff0c7224 */ /* 0x000fe400078e00ff */
[----:B------:R-:W-:Y:S02]  /*1ffc0*/  IMAD.MOV.U32 R11, RZ, RZ, 0x1e1f ;  /* 0x00001e1fff0b7424 */ /* 0x000fe400078e00ff */
[----:B------:R-:W-:-:S07]  /*1ffd0*/  IMAD.MOV.U32 R15, RZ, RZ, -0x1 ;  /* 0xffffffffff0f7424 */ /* 0x000fce00078e00ff */
[----:B------:R-:W-:Y:S05]  /*1ffe0*/  WARPSYNC.COLLECTIVE R15, `(.L_x_9690) ;  /* 0x000000000f087348 */ /* 0x000fea0003c00000 */
[----:B------:R0:W1:Y:S02]  /*1fff0*/  SHFL.IDX P6, R14, R13, R12, R11 ;  /* 0x0000000c0d0e7389 */ /* 0x00006400000c000b */
[----:B01----:R-:W-:Y:S01]  /*20000*/  ENDCOLLECTIVE ;  /* 0x000000000000791b */ /* 0x003fe20003800000 */
.L_x_9690:
[----:B------:R-:W-:Y:S05]  /*20010*/  BSYNC B1 ;  /* 0x0000000000017941 */ /* 0x000fea0003800000 */
.L_x_9689:
[----:B------:R-:W-:Y:S05]  /*20020*/  BRA `(.L_x_9691) ;  /* 0xfffffe7c00b07947 */ /* 0x000fea000383ffff */
.L_x_9445:
        /* <DEDUP_REMOVED lines=8> */
.L_x_9693:
[----:B------:R-:W-:Y:S05]  /*200b0*/  BSYNC B1 ;  /* 0x0000000000017941 */ /* 0x000fea0003800000 */
.L_x_9692:
[----:B------:R-:W-:Y:S05]  /*200c0*/  BRA `(.L_x_9694) ;  /* 0xfffffe7c00947947 */ /* 0x000fea000383ffff */
.L_x_9446:
        /* <DEDUP_REMOVED lines=8> */
.L_x_9696:
[----:B------:R-:W-:Y:S05]  /*20150*/  BSYNC B1 ;  /* 0x0000000000017941 */ /* 0x000fea0003800000 */
.L_x_9695:
[----:B------:R-:W-:Y:S05]  /*20160*/  BRA `(.L_x_9697) ;  /* 0xfffffe7c00787947 */ /* 0x000fea000383ffff */
.L_x_9447:
        /* <DEDUP_REMOVED lines=8> */
.L_x_9699:
[----:B------:R-:W-:Y:S05]  /*201f0*/  BSYNC B1 ;  /* 0x0000000000017941 */ /* 0x000fea0003800000 */
.L_x_9698:
[----:B------:R-:W-:Y:S05]  /*20200*/  BRA `(.L_x_9700) ;  /* 0xfffffe7c005c7947 */ /* 0x000fea000383ffff */
.L_x_9449:
[----:B0-----:R0:W1:Y:S02]  /*20210*/  SYNCS.PHASECHK.TRANS64.TRYWAIT P1, [R2+URZ+0x2d800], R3 ;  /* 0x02d80003020075a7 */ /* 0x001064000802017f */
[----:B-1----:R-:W-:Y:S05]  /*20220*/  @!P1 NANOSLEEP.SYNCS 0x989680 ;  /* 0x009896800000995d */ /* 0x002fea0003900000 */
[----:B------:R-:W1:Y:S02]  /*20230*/  @!P1 SYNCS.PHASECHK.TRANS64 P1, [R2+URZ+0x2d800], R3 ;  /* 0x02d80003020095a7 */ /* 0x000e64000802007f */
[----:B-1----:R-:W-:Y:S05]  /*20240*/  @!P1 BRA `(.L_x_9449) ;  /* 0xfffffffc00f09947 */ /* 0x002fea000383ffff */
[----:B------:R-:W-:Y:S05]  /*20250*/  BRA `(.L_x_9701) ;  /* 0xfffffe7c00c87947 */ /* 0x000fea000383ffff */
.L_x_9463:
[----:B------:R-:W-:Y:S01]  /*20260*/  BSSY B1, `(.L_x_9702) ;  /* 0x0000007000017945 */ /* 0x000fe20003800000 */
[----:B------:R-:W-:Y:S02]  /*20270*/  IMAD.MOV.U32 R12, RZ, RZ, RZ ;  /* 0x000000ffff0c7224 */ /* 0x000fe400078e00ff */
[----:B------:R-:W-:Y:S02]  /*20280*/  IMAD.MOV.U32 R11, RZ, RZ, 0x1e1f ;  /* 0x00001e1fff0b7424 */ /* 0x000fe400078e00ff */
[----:B------:R-:W-:-:S07]  /*20290*/  IMAD.MOV.U32 R15, RZ, RZ, -0x1 ;  /* 0xffffffffff0f7424 */ /* 0x000fce00078e00ff */
[----:B------:R-:W-:Y:S05]  /*202a0*/  WARPSYNC.COLLECTIVE R15, `(.L_x_9703) ;  /* 0x000000000f087348 */ /* 0x000fea0003c00000 */
[----:B------:R0:W1:Y:S02]  /*202b0*/  SHFL.IDX P6, R14, R13, R12, R11 ;  /* 0x0000000c0d0e7389 */ /* 0x00006400000c000b */
[----:B01----:R-:W-:Y:S01]  /*202c0*/  ENDCOLLECTIVE ;  /* 0x000000000000791b */ /* 0x003fe20003800000 */
.L_x_9703:
[----:B------:R-:W-:Y:S05]  /*202d0*/  BSYNC B1 ;  /* 0x0000000000017941 */ /* 0x000fea0003800000 */
.L_x_9702:
[----:B------:R-:W-:Y:S05]  /*202e0*/  BRA `(.L_x_9704) ;  /* 0xfffffe9400dc7947 */ /* 0x000fea000383ffff */
.L_x_9464:
        /* <DEDUP_REMOVED lines=8> */
.L_x_9706:
[----:B------:R-:W-:Y:S05]  /*20370*/  BSYNC B1 ;  /* 0x0000000000017941 */ /* 0x000fea0003800000 */
.L_x_9705:
[----:B------:R-:W-:Y:S05]  /*20380*/  BRA `(.L_x_9707) ;  /* 0xfffffe9400c07947 */ /* 0x000fea000383ffff */
.L_x_9465:
        /* <DEDUP_REMOVED lines=8> */
.L_x_9709:
[----:B------:R-:W-:Y:S05]  /*20410*/  BSYNC B1 ;  /* 0x0000000000017941 */ /* 0x000fea0003800000 */
.L_x_9708:
[----:B------:R-:W-:Y:S05]  /*20420*/  BRA `(.L_x_9710) ;  /* 0xfffffe9400a47947 */ /* 0x000fea000383ffff */
.L_x_9466:
        /* <DEDUP_REMOVED lines=8> */
.L_x_9712:
[----:B------:R-:W-:Y:S05]  /*204b0*/  BSYNC B1 ;  /* 0x0000000000017941 */ /* 0x000fea0003800000 */
.L_x_9711:
[----:B------:R-:W-:Y:S05]  /*204c0*/  BRA `(.L_x_9713) ;  /* 0xfffffe9400887947 */ /* 0x000fea000383ffff */
.L_x_9468:
[----:B0-----:R0:W1:Y:S02]  /*204d0*/  SYNCS.PHASECHK.TRANS64.TRYWAIT P1, [R2+URZ+0x2d800], R9 ;  /* 0x02d80009020075a7 */ /* 0x001064000802017f */
[----:B-1----:R-:W-:Y:S05]  /*204e0*/  @!P1 NANOSLEEP.SYNCS 0x989680 ;  /* 0x009896800000995d */ /* 0x002fea0003900000 */
[----:B------:R-:W1:Y:S02]  /*204f0*/  @!P1 SYNCS.PHASECHK.TRANS64 P1, [R2+URZ+0x2d800], R9 ;  /* 0x02d80009020095a7 */ /* 0x000e64000802007f */
[----:B-1----:R-:W-:Y:S05]  /*20500*/  @!P1 BRA `(.L_x_9468) ;  /* 0xfffffffc00f09947 */ /* 0x002fea000383ffff */
[----:B------:R-:W-:Y:S05]  /*20510*/  BRA `(.L_x_9714) ;  /* 0xfffffe9400ec7947 */ /* 0x000fea000383ffff */
.L_x_9476:
[----:B-1----:R1:W2:Y:S02]  /*20520*/  SYNCS.PHASECHK.TRANS64.TRYWAIT P2, [R3+URZ+0x2d830], R0 ;  /* 0x02d83000030075a7 */ /* 0x0022a4000804017f */
[----:B--2---:R-:W-:Y:S05]  /*20530*/  @!P2 NANOSLEEP.SYNCS 0x989680 ;  /* 0x009896800000a95d */ /* 0x004fea0003900000 */
[----:B------:R-:W2:Y:S02]  /*20540*/  @!P2 SYNCS.PHASECHK.TRANS64 P2, [R3+URZ+0x2d830], R0 ;  /* 0x02d830000300a5a7 */ /* 0x000ea4000804007f */
[----:B--2---:R-:W-:Y:S05]  /*20550*/  @!P2 BRA `(.L_x_9476) ;  /* 0xfffffffc00f0a947 */ /* 0x004fea000383ffff */
[----:B------:R-:W-:Y:S05]  /*20560*/  BRA `(.L_x_9475) ;  /* 0xfffffeac00947947 */ /* 0x000fea000383ffff */
.L_x_9494:
[----:B-1----:R1:W2:Y:S02]  /*20570*/  SYNCS.PHASECHK.TRANS64.TRYWAIT P4, [R15+URZ+0x2d830], R0 ;  /* 0x02d830000f0075a7 */ /* 0x0022a4000808017f */
[----:B--2---:R-:W-:Y:S05]  /*20580*/  @!P4 NANOSLEEP.SYNCS 0x989680 ;  /* 0x009896800000c95d */ /* 0x004fea0003900000 */
[----:B------:R-:W2:Y:S02]  /*20590*/  @!P4 SYNCS.PHASECHK.TRANS64 P4, [R15+URZ+0x2d830], R0 ;  /* 0x02d830000f00c5a7 */ /* 0x000ea4000808007f */
[----:B--2---:R-:W-:Y:S05]  /*205a0*/  @!P4 BRA `(.L_x_9494) ;  /* 0xfffffffc00f0c947 */ /* 0x004fea000383ffff */
[----:B------:R-:W-:Y:S05]  /*205b0*/  BRA `(.L_x_9493) ;  /* 0xfffffee000dc7947 */ /* 0x000fea000383ffff */
.L_x_9498:
[----:B-1----:R1:W2:Y:S02]  /*205c0*/  SYNCS.PHASECHK.TRANS64.TRYWAIT P3, [R14+URZ+0x2d850], R0 ;  /* 0x02d850000e0075a7 */ /* 0x0022a4000806017f */
[----:B--2---:R-:W-:Y:S05]  /*205d0*/  @!P3 NANOSLEEP.SYNCS 0x989680 ;  /* 0x009896800000b95d */ /* 0x004fea0003900000 */
[----:B------:R-:W2:Y:S02]  /*205e0*/  @!P3 SYNCS.PHASECHK.TRANS64 P3, [R14+URZ+0x2d850], R0 ;  /* 0x02d850000e00b5a7 */ /* 0x000ea4000806007f */
[----:B--2---:R-:W-:Y:S05]  /*205f0*/  @!P3 BRA `(.L_x_9498) ;  /* 0xfffffffc00f0b947 */ /* 0x004fea000383ffff */
[----:B------:R-:W-:Y:S05]  /*20600*/  BRA `(.L_x_9495) ;  /* 0xfffffee400e07947 */ /* 0x000fea000383ffff */
.L_x_9517:
[----:B-1----:R1:W2:Y:S02]  /*20610*/  SYNCS.PHASECHK.TRANS64.TRYWAIT P3, [R0+URZ+0x2d830], R3 ;  /* 0x02d83003000075a7 */ /* 0x0022a4000806017f */
[----:B--2---:R-:W-:Y:S05]  /*20620*/  @!P3 NANOSLEEP.SYNCS 0x989680 ;  /* 0x009896800000b95d */ /* 0x004fea0003900000 */
[----:B------:R-:W2:Y:S02]  /*20630*/  @!P3 SYNCS.PHASECHK.TRANS64 P3, [R0+URZ+0x2d830], R3 ;  /* 0x02d830030000b5a7 */ /* 0x000ea4000806007f */
[----:B--2---:R-:W-:Y:S05]  /*20640*/  @!P3 BRA `(.L_x_9517) ;  /* 0xfffffffc00f0b947 */ /* 0x004fea000383ffff */
[----:B------:R-:W-:Y:S05]  /*20650*/  BRA `(.L_x_9516) ;  /* 0xffffff1800487947 */ /* 0x000fea000383ffff */
.L_x_9521:
[----:B-1----:R1:W2:Y:S02]  /*20660*/  SYNCS.PHASECHK.TRANS64.TRYWAIT P2, [R3+URZ+0x2d850], R0 ;  /* 0x02d85000030075a7 */ /* 0x0022a4000804017f */
[----:B--2---:R-:W-:Y:S05]  /*20670*/  @!P2 NANOSLEEP.SYNCS 0x989680 ;  /* 0x009896800000a95d */ /* 0x004fea0003900000 */
[----:B------:R-:W2:Y:S02]  /*20680*/  @!P2 SYNCS.PHASECHK.TRANS64 P2, [R3+URZ+0x2d850], R0 ;  /* 0x02d850000300a5a7 */ /* 0x000ea4000804007f */
[----:B--2---:R-:W-:Y:S05]  /*20690*/  @!P2 BRA `(.L_x_9521) ;  /* 0xfffffffc00f0a947 */ /* 0x004fea000383ffff */
[----:B------:R-:W-:Y:S05]  /*206a0*/  BRA `(.L_x_9518) ;  /* 0xffffff1c004c7947 */ /* 0x000fea000383ffff */
.L_x_9528:
[----:B-1----:R1:W2:Y:S02]  /*206b0*/  SYNCS.PHASECHK.TRANS64.TRYWAIT P3, [R0+URZ+0x2d830], R3 ;  /* 0x02d83003000075a7 */ /* 0x0022a4000806017f */
[----:B--2---:R-:W-:Y:S05]  /*206c0*/  @!P3 NANOSLEEP.SYNCS 0x989680 ;  /* 0x009896800000b95d */ /* 0x004fea0003900000 */
[----:B------:R-:W2:Y:S02]  /*206d0*/  @!P3 SYNCS.PHASECHK.TRANS64 P3, [R0+URZ+0x2d830], R3 ;  /* 0x02d830030000b5a7 */ /* 0x000ea4000806007f */
[----:B--2---:R-:W-:Y:S05]  /*206e0*/  @!P3 BRA `(.L_x_9528) ;  /* 0xfffffffc00f0b947 */ /* 0x004fea000383ffff */
[----:B------:R-:W-:Y:S05]  /*206f0*/  BRA `(.L_x_9527) ;  /* 0xffffff3c002c7947 */ /* 0x000fea000383ffff */
.L_x_9532:
[----:B-1----:R1:W2:Y:S02]  /*20700*/  SYNCS.PHASECHK.TRANS64.TRYWAIT P2, [R3+URZ+0x2d850], R0 ;  /* 0x02d85000030075a7 */ /* 0x0022a4000804017f */
[----:B--2---:R-:W-:Y:S05]  /*20710*/  @!P2 NANOSLEEP.SYNCS 0x989680 ;  /* 0x009896800000a95d */ /* 0x004fea0003900000 */
[----:B------:R-:W2:Y:S02]  /*20720*/  @!P2 SYNCS.PHASECHK.TRANS64 P2, [R3+URZ+0x2d850], R0 ;  /* 0x02d850000300a5a7 */ /* 0x000ea4000804007f */
[----:B--2---:R-:W-:Y:S05]  /*20730*/  @!P2 BRA `(.L_x_9532) ;  /* 0xfffffffc00f0a947 */ /* 0x004fea000383ffff */
[----:B------:R-:W-:Y:S05]  /*20740*/  BRA `(.L_x_9529) ;  /* 0xffffff4000307947 */ /* 0x000fea000383ffff */
.L_x_9545:
[----:B-1----:R1:W2:Y:S02]  /*20750*/  SYNCS.PHASECHK.TRANS64.TRYWAIT P0, [R13+URZ+0x2d850], R4 ;  /* 0x02d850040d0075a7 */ /* 0x0022a4000800017f */
[----:B--2---:R-:W-:Y:S05]  /*20760*/  @!P0 NANOSLEEP.SYNCS 0x989680 ;  /* 0x009896800000895d */ /* 0x004fea0003900000 */
[----:B------:R-:W2:Y:S02]  /*20770*/  @!P0 SYNCS.PHASECHK.TRANS64 P0, [R13+URZ+0x2d850], R4 ;  /* 0x02d850040d0085a7 */ /* 0x000ea4000800007f */
[----:B--2---:R-:W-:Y:S05]  /*20780*/  @!P0 BRA `(.L_x_9545) ;  /* 0xfffffffc00f08947 */ /* 0x004fea000383ffff */
[----:B------:R-:W-:Y:S05]  /*20790*/  BRA `(.L_x_9544) ;  /* 0xffffff6c00e47947 */ /* 0x000fea000383ffff */
.L_x_9579:
[----:B------:R-:W0:Y:S01]  /*207a0*/  S2R R11, SR_TID.X ;  /* 0x00000000000b7919 */ /* 0x000e220000002100 */
[----:B------:R-:W-:Y:S01]  /*207b0*/  BSSY B1, `(.L_x_9715) ;  /* 0x000000a000017945 */ /* 0x000fe20003800000 */
[----:B------:R-:W-:Y:S02]  /*207c0*/  IMAD.MOV.U32 R12, RZ, RZ, RZ ;  /* 0x000000ffff0c7224 */ /* 0x000fe400078e00ff */
[----:B------:R-:W-:Y:S01]  /*207d0*/  IMAD.MOV.U32 R15, RZ, RZ, -0x1 ;  /* 0xffffffffff0f7424 */ /* 0x000fe200078e00ff */
[----:B0-----:R-:W-:-:S04]  /*207e0*/  SHF.R.U32.HI R11, RZ, 0x5, R11 ;  /* 0x00000005ff0b7819 */ /* 0x001fc8000001160b */
[----:B------:R-:W-:-:S05]  /*207f0*/  LOP3.LUT R11, R11, 0x3, RZ, 0xc0, !PT ;  /* 0x000000030b0b7812 */ /* 0x000fca00078ec0ff */
[----:B------:R-:W-:Y:S02]  /*20800*/  IMAD.MOV.U32 R13, RZ, RZ, R11 ;  /* 0x000000ffff0d7224 */ /* 0x000fe400078e000b */
[----:B------:R-:W-:-:S07]  /*20810*/  IMAD.MOV.U32 R11, RZ, RZ, 0x1f ;  /* 0x0000001fff0b7424 */ /* 0x000fce00078e00ff */
[----:B------:R-:W-:Y:S05]  /*20820*/  WARPSYNC.COLLECTIVE R15, `(.L_x_9716) ;  /* 0x000000000f087348 */ /* 0x000fea0003c00000 */
[----:B------:R0:W1:Y:S02]  /*20830*/  SHFL.IDX P6, R14, R13, R12, R11 ;  /* 0x0000000c0d0e7389 */ /* 0x00006400000c000b */
[----:B01----:R-:W-:Y:S01]  /*20840*/  ENDCOLLECTIVE ;  /* 0x000000000000791b */ /* 0x003fe20003800000 */
.L_x_9716:
[----:B------:R-:W-:Y:S05]  /*20850*/  BSYNC B1 ;  /* 0x0000000000017941 */ /* 0x000fea0003800000 */
.L_x_9715:
[----:B------:R-:W-:Y:S05]  /*20860*/  BRA `(.L_x_9717) ;  /* 0xffffffa800b47947 */ /* 0x000fea000383ffff */
.L_x_9580:
[----:B------:R-:W-:Y:S01]  /*20870*/  BSSY B1, `(.L_x_9718) ;  /* 0x0000006000017945 */ /* 0x000fe20003800000 */
[----:B------:R-:W-:-:S07]  /*20880*/  IMAD.MOV.U32 R15, RZ, RZ, -0x1 ;  /* 0xffffffffff0f7424 */ /* 0x000fce00078e00ff */
[----:B------:R-:W-:Y:S05]  /*20890*/  WARPSYNC.COLLECTIVE R15, `(.L_x_9719) ;  /* 0x000000000f0c7348 */ /* 0x000fea0003c00000 */
[----:B------:R-:W-:Y:S02]  /*208a0*/  ELECT P6, UR62, PT ;  /* 0x00000000003e782f */ /* 0x000fe400038c0000 */
[----:B------:R-:W-:Y:S01]  /*208b0*/  MOV R14, UR62 ;  /* 0x0000003e000e7c02 */ /* 0x000fe20008000f00 */
[----:B------:R-:W-:Y:S10]  /*208c0*/  ENDCOLLECTIVE ;  /* 0x000000000000791b */ /* 0x000ff40003800000 */
.L_x_9719:
[----:B------:R-:W-:Y:S05]  /*208d0*/  BSYNC B1 ;  /* 0x0000000000017941 */ /* 0x000fea0003800000 */
.L_x_9718:
[----:B------:R-:W-:Y:S05]  /*208e0*/  BRA `(.L_x_9720) ;  /* 0xffffffa800a07947 */ /* 0x000fea000383ffff */
.L_x_9582:
[----:B0-----:R0:W1:Y:S02]  /*208f0*/  SYNCS.PHASECHK.TRANS64.TRYWAIT P0, [R8+URZ+0x2d820], R9 ;  /* 0x02d82009080075a7 */ /* 0x001064000800017f */
[----:B-1----:R-:W-:Y:S05]  /*20900*/  @!P0 NANOSLEEP.SYNCS 0x989680 ;  /* 0x009896800000895d */ /* 0x002fea0003900000 */
[----:B------:R-:W1:Y:S02]  /*20910*/  @!P0 SYNCS.PHASECHK.TRANS64 P0, [R8+URZ+0x2d820], R9 ;  /* 0x02d82009080085a7 */ /* 0x000e64000800007f */
[----:B-1----:R-:W-:Y:S05]  /*20920*/  @!P0 BRA `(.L_x_9582) ;  /* 0xfffffffc00f08947 */ /* 0x002fea000383ffff */
[----:B------:R-:W-:Y:S05]  /*20930*/  BRA `(.L_x_9721) ;  /* 0xffffffa800bc7947 */ /* 0x000fea000383ffff */
.L_x_9585:
[----:B0-----:R0:W1:Y:S02]  /*20940*/  SYNCS.PHASECHK.TRANS64.TRYWAIT P0, [R9+URZ+0x2d8a0], R10 ;  /* 0x02d8a00a090075a7 */ /* 0x001064000800017f */
[----:B-1----:R-:W-:Y:S05]  /*20950*/  @!P0 NANOSLEEP.SYNCS 0x989680 ;  /* 0x009896800000895d */ /* 0x002fea0003900000 */
[----:B------:R-:W1:Y:S02]  /*20960*/  @!P0 SYNCS.PHASECHK.TRANS64 P0, [R9+URZ+0x2d8a0], R10 ;  /* 0x02d8a00a090085a7 */ /* 0x000e64000800007f */
[----:B-1----:R-:W-:Y:S05]  /*20970*/  @!P0 BRA `(.L_x_9585) ;  /* 0xfffffffc00f08947 */ /* 0x002fea000383ffff */
[----:B------:R-:W-:Y:S05]  /*20980*/  BRA `(.L_x_9722) ;  /* 0xffffffa800c47947 */ /* 0x000fea000383ffff */
.L_x_9587:
[----:B-1----:R1:W2:Y:S02]  /*20990*/  SYNCS.PHASECHK.TRANS64.TRYWAIT P0, [R9+URZ+0x2d8c0], R10 ;  /* 0x02d8c00a090075a7 */ /* 0x0022a4000800017f */
[----:B--2---:R-:W-:Y:S05]  /*209a0*/  @!P0 NANOSLEEP.SYNCS 0x989680 ;  /* 0x009896800000895d */ /* 0x004fea0003900000 */
[----:B------:R-:W2:Y:S02]  /*209b0*/  @!P0 SYNCS.PHASECHK.TRANS64 P0, [R9+URZ+0x2d8c0], R10 ;  /* 0x02d8c00a090085a7 */ /* 0x000ea4000800007f */
[----:B--2---:R-:W-:Y:S05]  /*209c0*/  @!P0 BRA `(.L_x_9587) ;  /* 0xfffffffc00f08947 */ /* 0x004fea000383ffff */
[----:B------:R-:W-:Y:S05]  /*209d0*/  BRA `(.L_x_9723) ;  /* 0xffffffac00447947 */ /* 0x000fea000383ffff */
.L_x_9591:
[----:B0-----:R0:W1:Y:S02]  /*209e0*/  SYNCS.PHASECHK.TRANS64.TRYWAIT P0, [R9+URZ+0x2d8a0], R12 ;  /* 0x02d8a00c090075a7 */ /* 0x001064000800017f */
[----:B-1----:R-:W-:Y:S05]  /*209f0*/  @!P0 NANOSLEEP.SYNCS 0x989680 ;  /* 0x009896800000895d */ /* 0x002fea0003900000 */
[----:B------:R-:W1:Y:S02]  /*20a00*/  @!P0 SYNCS.PHASECHK.TRANS64 P0, [R9+URZ+0x2d8a0], R12 ;  /* 0x02d8a00c090085a7 */ /* 0x000e64000800007f */
[----:B-1----:R-:W-:Y:S05]  /*20a10*/  @!P0 BRA `(.L_x_9591) ;  /* 0xfffffffc00f08947 */ /* 0x002fea000383ffff */
[----:B------:R-:W-:Y:S05]  /*20a20*/  BRA `(.L_x_9724) ;  /* 0xffffffac00ec7947 */ /* 0x000fea000383ffff */
.L_x_9593:
[----:B-1----:R1:W2:Y:S02]  /*20a30*/  SYNCS.PHASECHK.TRANS64.TRYWAIT P1, [R9+URZ+0x2d8c0], R12 ;  /* 0x02d8c00c090075a7 */ /* 0x0022a4000802017f */
[----:B--2---:R-:W-:Y:S05]  /*20a40*/  @!P1 NANOSLEEP.SYNCS 0x989680 ;  /* 0x009896800000995d */ /* 0x004fea0003900000 */
[----:B------:R-:W2:Y:S02]  /*20a50*/  @!P1 SYNCS.PHASECHK.TRANS64 P1, [R9+URZ+0x2d8c0], R12 ;  /* 0x02d8c00c090095a7 */ /* 0x000ea4000802007f */
[----:B--2---:R-:W-:Y:S05]  /*20a60*/  @!P1 BRA `(.L_x_9593) ;  /* 0xfffffffc00f09947 */ /* 0x004fea000383ffff */
[----:B------:R-:W-:Y:S05]  /*20a70*/  BRA `(.L_x_9725) ;  /* 0xffffffb000687947 */ /* 0x000fea000383ffff */
.L_x_9613:
        /* <DEDUP_REMOVED lines=11> */
.L_x_9727:
[----:B------:R-:W-:Y:S05]  /*20b30*/  BSYNC B0 ;  /* 0x0000000000007941 */ /* 0x000fea0003800000 */
.L_x_9726:
[----:B------:R-:W-:Y:S05]  /*20b40*/  BRA `(.L_x_9728) ;  /* 0xffffffbc00f87947 */ /* 0x000fea000383ffff */
.L_x_9614:
[----:B------:R-:W-:Y:S01]  /*20b50*/  BSSY B0, `(.L_x_9729) ;  /* 0x0000006000007945 */ /* 0x000fe20003800000 */
[----:B------:R-:W-:-:S07]  /*20b60*/  IMAD.MOV.U32 R15, RZ, RZ, -0x1 ;  /* 0xffffffffff0f7424 */ /* 0x000fce00078e00ff */
[----:B------:R-:W-:Y:S05]  /*20b70*/  WARPSYNC.COLLECTIVE R15, `(.L_x_9730) ;  /* 0x000000000f0c7348 */ /* 0x000fea0003c00000 */
[----:B------:R-:W-:Y:S02]  /*20b80*/  ELECT P6, UR62, PT ;  /* 0x00000000003e782f */ /* 0x000fe400038c0000 */
[----:B------:R-:W-:Y:S01]  /*20b90*/  MOV R14, UR62 ;  /* 0x0000003e000e7c02 */ /* 0x000fe20008000f00 */
[----:B------:R-:W-:Y:S10]  /*20ba0*/  ENDCOLLECTIVE ;  /* 0x000000000000791b */ /* 0x000ff40003800000 */
.L_x_9730:
[----:B------:R-:W-:Y:S05]  /*20bb0*/  BSYNC B0 ;  /* 0x0000000000007941 */ /* 0x000fea0003800000 */
.L_x_9729:
[----:B------:R-:W-:Y:S05]  /*20bc0*/  BRA `(.L_x_9731) ;  /* 0xffffffbc00e87947 */ /* 0x000fea000383ffff */
.L_x_9617:
[----:B0-----:R0:W1:Y:S02]  /*20bd0*/  SYNCS.PHASECHK.TRANS64.TRYWAIT P0, [R5+URZ+0x2d840], R10 ;  /* 0x02d8400a050075a7 */ /* 0x001064000800017f */
[----:B-1----:R-:W-:Y:S05]  /*20be0*/  @!P0 NANOSLEEP.SYNCS 0x989680 ;  /* 0x009896800000895d */ /* 0x002fea0003900000 */
[----:B------:R-:W1:Y:S02]  /*20bf0*/  @!P0 SYNCS.PHASECHK.TRANS64 P0, [R5+URZ+0x2d840], R10 ;  /* 0x02d8400a050085a7 */ /* 0x000e64000800007f */
[----:B-1----:R-:W-:Y:S05]  /*20c00*/  @!P0 BRA `(.L_x_9617) ;  /* 0xfffffffc00f08947 */ /* 0x002fea000383ffff */
[----:B------:R-:W-:Y:S05]  /*20c10*/  BRA `(.L_x_9732) ;  /* 0xffffffc000387947 */ /* 0x000fea000383ffff */
.L_x_9620:
[----:B0-----:R0:W1:Y:S02]  /*20c20*/  SYNCS.PHASECHK.TRANS64.TRYWAIT P0, [R29+URZ+0x2d820], R4 ;  /* 0x02d820041d0075a7 */ /* 0x001064000800017f */
[----:B-1----:R-:W-:Y:S05]  /*20c30*/  @!P0 NANOSLEEP.SYNCS 0x989680 ;  /* 0x009896800000895d */ /* 0x002fea0003900000 */
[----:B------:R-:W1:Y:S02]  /*20c40*/  @!P0 SYNCS.PHASECHK.TRANS64 P0, [R29+URZ+0x2d820], R4 ;  /* 0x02d820041d0085a7 */ /* 0x000e64000800007f */
[----:B-1----:R-:W-:Y:S05]  /*20c50*/  @!P0 BRA `(.L_x_9620) ;  /* 0xfffffffc00f08947 */ /* 0x002fea000383ffff */
[----:B------:R-:W-:Y:S05]  /*20c60*/  BRA `(.L_x_9733) ;  /* 0xffffffc400687947 */ /* 0x000fea000383ffff */
.L_x_9628:
[----:B0-----:R0:W1:Y:S02]  /*20c70*/  SYNCS.PHASECHK.TRANS64.TRYWAIT P0, [R2+URZ+0x2d840], R3 ;  /* 0x02d84003020075a7 */ /* 0x001064000800017f */
[----:B-1----:R-:W-:Y:S05]  /*20c80*/  @!P0 NANOSLEEP.SYNCS 0x989680 ;  /* 0x009896800000895d */ /* 0x002fea0003900000 */
[----:B------:R-:W1:Y:S02]  /*20c90*/  @!P0 SYNCS.PHASECHK.TRANS64 P0, [R2+URZ+0x2d840], R3 ;  /* 0x02d84003020085a7 */ /* 0x000e64000800007f */
[----:B-1----:R-:W-:Y:S05]  /*20ca0*/  @!P0 BRA `(.L_x_9628) ;  /* 0xfffffffc00f08947 */ /* 0x002fea000383ffff */
[----:B------:R-:W-:Y:S05]  /*20cb0*/  BRA `(.L_x_9734) ;  /* 0xffffffc800107947 */ /* 0x000fea000383ffff */
.L_x_9630:
[----:B0-----:R0:W1:Y:S02]  /*20cc0*/  SYNCS.PHASECHK.TRANS64.TRYWAIT P0, [R2+URZ+0x2d860], R3 ;  /* 0x02d86003020075a7 */ /* 0x001064000800017f */
[----:B-1----:R-:W-:Y:S05]  /*20cd0*/  @!P0 NANOSLEEP.SYNCS 0x989680 ;  /* 0x009896800000895d */ /* 0x002fea0003900000 */
[----:B------:R-:W1:Y:S02]  /*20ce0*/  @!P0 SYNCS.PHASECHK.TRANS64 P0, [R2+URZ+0x2d860], R3 ;  /* 0x02d86003020085a7 */ /* 0x000e64000800007f */
[----:B-1----:R-:W-:Y:S05]  /*20cf0*/  @!P0 BRA `(.L_x_9630) ;  /* 0xfffffffc00f08947 */ /* 0x002fea000383ffff */
[----:B------:R-:W-:Y:S05]  /*20d00*/  BRA `(.L_x_9735) ;  /* 0xffffffc8009c7947 */ /* 0x000fea000383ffff */
.L_x_9636:
[----:B-1----:R1:W2:Y:S02]  /*20d10*/  SYNCS.PHASECHK.TRANS64.TRYWAIT P0, [R3+URZ+0x2d840], R2 ;  /* 0x02d84002030075a7 */ /* 0x0022a4000800017f */
[----:B--2---:R-:W-:Y:S05]  /*20d20*/  @!P0 NANOSLEEP.SYNCS 0x989680 ;  /* 0x009896800000895d */ /* 0x004fea0003900000 */
[----:B------:R-:W2:Y:S02]  /*20d30*/  @!P0 SYNCS.PHASECHK.TRANS64 P0, [R3+URZ+0x2d840], R2 ;  /* 0x02d84002030085a7 */ /* 0x000ea4000800007f */
[----:B--2---:R-:W-:Y:S05]  /*20d40*/  @!P0 BRA `(.L_x_9636) ;  /* 0xfffffffc00f08947 */ /* 0x004fea000383ffff */
[----:B------:R-:W-:Y:S05]  /*20d50*/  BRA `(.L_x_9736) ;  /* 0xffffffcc00ec7947 */ /* 0x000fea000383ffff */
.L_x_9638:
[----:B0-----:R0:W1:Y:S02]  /*20d60*/  SYNCS.PHASECHK.TRANS64.TRYWAIT P0, [R2+URZ+0x2d860], R3 ;  /* 0x02d86003020075a7 */ /* 0x001064000800017f */
[----:B-1----:R-:W-:Y:S05]  /*20d70*/  @!P0 NANOSLEEP.SYNCS 0x989680 ;  /* 0x009896800000895d */ /* 0x002fea0003900000 */
[----:B------:R-:W1:Y:S02]  /*20d80*/  @!P0 SYNCS.PHASECHK.TRANS64 P0, [R2+URZ+0x2d860], R3 ;  /* 0x02d86003020085a7 */ /* 0x000e64000800007f */
[----:B-1----:R-:W-:Y:S05]  /*20d90*/  @!P0 BRA `(.L_x_9638) ;  /* 0xfffffffc00f08947 */ /* 0x002fea000383ffff */
[----:B------:R-:W-:Y:S05]  /*20da0*/  BRA `(.L_x_9737) ;  /* 0xffffffd000787947 */ /* 0x000fea000383ffff */
.L_x_9644:
[----:B-1----:R1:W2:Y:S02]  /*20db0*/  SYNCS.PHASECHK.TRANS64.TRYWAIT P0, [R2+URZ+0x2d840], R3 ;  /* 0x02d84003020075a7 */ /* 0x0022a4000800017f */
[----:B--2---:R-:W-:Y:S05]  /*20dc0*/  @!P0 NANOSLEEP.SYNCS 0x989680 ;  /* 0x009896800000895d */ /* 0x004fea0003900000 */
[----:B------:R-:W2:Y:S02]  /*20dd0*/  @!P0 SYNCS.PHASECHK.TRANS64 P0, [R2+URZ+0x2d840], R3 ;  /* 0x02d84003020085a7 */ /* 0x000ea4000800007f */
[----:B--2---:R-:W-:Y:S05]  /*20de0*/  @!P0 BRA `(.L_x_9644) ;  /* 0xfffffffc00f08947 */ /* 0x004fea000383ffff */
[----:B------:R-:W-:Y:S05]  /*20df0*/  BRA `(.L_x_9738) ;  /* 0xffffffd400a07947 */ /* 0x000fea000383ffff */
.L_x_9646:
[----:B0-----:R0:W1:Y:S02]  /*20e00*/  SYNCS.PHASECHK.TRANS64.TRYWAIT P0, [R2+URZ+0x2d860], R11 ;  /* 0x02d8600b020075a7 */ /* 0x001064000800017f */
[----:B-1----:R-:W-:Y:S05]  /*20e10*/  @!P0 NANOSLEEP.SYNCS 0x989680 ;  /* 0x009896800000895d */ /* 0x002fea0003900000 */
[----:B------:R-:W1:Y:S02]  /*20e20*/  @!P0 SYNCS.PHASECHK.TRANS64 P0, [R2+URZ+0x2d860], R11 ;  /* 0x02d8600b020085a7 */ /* 0x000e64000800007f */
[----:B-1----:R-:W-:Y:S05]  /*20e30*/  @!P0 BRA `(.L_x_9646) ;  /* 0xfffffffc00f08947 */ /* 0x002fea000383ffff */
[----:B------:R-:W-:Y:S05]  /*20e40*/  BRA `(.L_x_9739) ;  /* 0xffffffd8002c7947 */ /* 0x000fea000383ffff */
.L_x_9654:
[----:B0-----:R0:W1:Y:S02]  /*20e50*/  SYNCS.PHASECHK.TRANS64.TRYWAIT P0, [R3+URZ+0x2d860], R2 ;  /* 0x02d86002030075a7 */ /* 0x001064000800017f */
[----:B-1----:R-:W-:Y:S05]  /*20e60*/  @!P0 NANOSLEEP.SYNCS 0x989680 ;  /* 0x009896800000895d */ /* 0x002fea0003900000 */
[----:B------:R-:W1:Y:S02]  /*20e70*/  @!P0 SYNCS.PHASECHK.TRANS64 P0, [R3+URZ+0x2d860], R2 ;  /* 0x02d86002030085a7 */ /* 0x000e64000800007f */
[----:B-1----:R-:W-:Y:S05]  /*20e80*/  @!P0 BRA `(.L_x_9654) ;  /* 0xfffffffc00f08947 */ /* 0x002fea000383ffff */
[----:B------:R-:W-:Y:S05]  /*20e90*/  BRA `(.L_x_9740) ;  /* 0xffffffdc00307947 */ /* 0x000fea000383ffff */
.L_x_9657:
[----:B------:R-:W-:Y:S01]  /*20ea0*/  BSSY B0, `(.L_x_9741) ;  /* 0x0000008000007945 */ /* 0x000fe20003800000 */
[----:B------:R-:W-:Y:S02]  /*20eb0*/  IMAD.MOV.U32 R13, RZ, RZ, R16 ;  /* 0x000000ffff0d7224 */ /* 0x000fe400078e0010 */
[----:B------:R-:W-:Y:S02]  /*20ec0*/  IMAD.MOV.U32 R12, RZ, RZ, RZ ;  /* 0x000000ffff0c7224 */ /* 0x000fe400078e00ff */
[----:B0-----:R-:W-:Y:S02]  /*20ed0*/  IMAD.MOV.U32 R11, RZ, RZ, 0x1f ;  /* 0x0000001fff0b7424 */ /* 0x001fe400078e00ff */
[----:B------:R-:W-:-:S07]  /*20ee0*/  IMAD.MOV.U32 R15, RZ, RZ, -0x1 ;  /* 0xffffffffff0f7424 */ /* 0x000fce00078e00ff */
[----:B------:R-:W-:Y:S05]  /*20ef0*/  WARPSYNC.COLLECTIVE R15, `(.L_x_9742) ;  /* 0x000000000f087348 */ /* 0x000fea0003c00000 */
[----:B------:R0:W1:Y:S02]  /*20f00*/  SHFL.IDX P6, R14, R13, R12, R11 ;  /* 0x0000000c0d0e7389 */ /* 0x00006400000c000b */
[----:B01----:R-:W-:Y:S01]  /*20f10*/  ENDCOLLECTIVE ;  /* 0x000000000000791b */ /* 0x003fe20003800000 */
.L_x_9742:
[----:B------:R-:W-:Y:S05]  /*20f20*/  BSYNC B0 ;  /* 0x0000000000007941 */ /* 0x000fea0003800000 */
.L_x_9741:
        /* <DEDUP_REMOVED lines=8> */
.L_x_9743:
[----:B------:R-:W-:Y:S01]  /*20fb0*/  IMAD.MOV.U32 R5, RZ, RZ, R14 ;  /* 0x000000ffff057224 */ /* 0x000fe200078e000e */
[----:B------:R-:W-:Y:S06]  /*20fc0*/  BRA `(.L_x_9744) ;  /* 0xffffffdc00b87947 */ /* 0x000fec000383ffff */
.L_x_9660:
        /* <DEDUP_REMOVED lines=8> */
.L_x_9746:
[----:B------:R-:W-:Y:S05]  /*21050*/  BSYNC B0 ;  /* 0x0000000000007941 */ /* 0x000fea0003800000 */
.L_x_9745:
        /* <DEDUP_REMOVED lines=10> */
.L_x_9747:
        /* <DEDUP_REMOVED lines=8> */
.L_x_9748:
        /* <DEDUP_REMOVED lines=8> */
.L_x_9749:
        /* <DEDUP_REMOVED lines=8> */
.L_x_9750:
        /* <DEDUP_REMOVED lines=8> */
.L_x_9751:
[----:B------:R-:W-:Y:S05]  /*21300*/  BRA `(.L_x_9752) ;  /* 0xffffffdc00747947 */ /* 0x000fea000383ffff */
.L_x_9665:
        /* <DEDUP_REMOVED lines=8> */
.L_x_9754:
[----:B------:R-:W-:Y:S05]  /*21390*/  BSYNC B0 ;  /* 0x0000000000007941 */ /* 0x000fea0003800000 */
.L_x_9753:
        /* <DEDUP_REMOVED lines=10> */
.L_x_9755:
        /* <DEDUP_REMOVED lines=8> */
.L_x_9756:
        /* <DEDUP_REMOVED lines=8> */
.L_x_9757:
        /* <DEDUP_REMOVED lines=8> */
.L_x_9758:
        /* <DEDUP_REMOVED lines=8> */
.L_x_9759:
[----:B------:R-:W-:Y:S05]  /*21640*/  BRA `(.L_x_9760) ;  /* 0xffffffdc00507947 */ /* 0x000fea000383ffff */
.L_x_9667:
[----:B------:R-:W-:Y:S01]  /*21650*/  BSSY B0, `(.L_x_9761) ;  /* 0x0000006000007945 */ /* 0x000fe20003800000 */
[----:B------:R-:W-:Y:S01]  /*21660*/  PLOP3.LUT P6, PT, P6, PT, PT, 0x8, 0x0 ;  /* 0x000000000000781c */ /* 0x000fe200037ce170 */
[----:B------:R-:W-:-:S12]  /*21670*/  IMAD.MOV.U32 R15, RZ, RZ, -0x1 ;  /* 0xffffffffff0f7424 */ /* 0x000fd800078e00ff */
[----:B01-3--:R-:W-:Y:S05]  /*21680*/  WARPSYNC.COLLECTIVE R15, `(.L_x_9762) ;  /* 0x000000000f087348 */ /* 0x00bfea0003c00000 */
[----:B------:R-:W-:Y:S01]  /*21690*/  VOTE.ANY R14, PT, P6 ;  /* 0x00000000000e7806 */ /* 0x000fe200030e0100 */
[----:B01-3--:R-:W-:Y:S06]  /*216a0*/  ENDCOLLECTIVE ;  /* 0x000000000000791b */ /* 0x00bfec0003800000 */
.L_x_9762:
[----:B------:R-:W-:Y:S05]  /*216b0*/  BSYNC B0 ;  /* 0x0000000000007941 */ /* 0x000fea0003800000 */
.L_x_9761:
        /* <DEDUP_REMOVED lines=9> */
.L_x_9763:
[----:B------:R-:W-:Y:S01]  /*21750*/  IMAD.MOV.U32 R17, RZ, RZ, R14 ;  /* 0x000000ffff117224 */ /* 0x000fe200078e000e */
[----:B------:R-:W-:Y:S06]  /*21760*/  BRA `(.L_x_9764) ;  /* 0xffffffdc00407947 */ /* 0x000fec000383ffff */
.L_x_9669:
[----:B------:R-:W-:Y:S01]  /*21770*/  BSSY B0, `(.L_x_9765) ;  /* 0x0000007000007945 */ /* 0x000fe20003800000 */
[----:B------:R-:W-:Y:S02]  /*21780*/  IMAD.MOV.U32 R13, RZ, RZ, R3 ;  /* 0x000000ffff0d7224 */ /* 0x000fe400078e0003 */
[----:B------:R-:W-:Y:S02]  /*21790*/  IMAD.MOV.U32 R11, RZ, RZ, 0x1f ;  /* 0x0000001fff0b7424 */ /* 0x000fe400078e00ff */
[----:B------:R-:W-:-:S07]  /*217a0*/  IMAD.MOV.U32 R15, RZ, RZ, -0x1 ;  /* 0xffffffffff0f7424 */ /* 0x000fce00078e00ff */
[----:B01234-:R-:W-:Y:S05]  /*217b0*/  WARPSYNC.COLLECTIVE R15, `(.L_x_9766) ;  /* 0x000000000f087348 */ /* 0x01ffea0003c00000 */
[----:B------:R0:W0:Y:S02]  /*217c0*/  SHFL.IDX P6, R14, R13, R12, R11 ;  /* 0x0000000c0d0e7389 */ /* 0x00002400000c000b */
[----:B01234-:R-:W-:Y:S01]  /*217d0*/  ENDCOLLECTIVE ;  /* 0x000000000000791b */ /* 0x01ffe20003800000 */
.L_x_9766:
[----:B------:R-:W-:Y:S05]  /*217e0*/  BSYNC B0 ;  /* 0x0000000000007941 */ /* 0x000fea0003800000 */
.L_x_9765:
[----:B------:R-:W-:Y:S05]  /*217f0*/  BRA `(.L_x_9668) ;  /* 0xffffffdc00387947 */ /* 0x000fea000383ffff */
.L_x_9673:
[----:B0-----:R0:W1:Y:S02]  /*21800*/  SYNCS.PHASECHK.TRANS64.TRYWAIT P0, [R9+URZ+0x2d820], R0 ;  /* 0x02d82000090075a7 */ /* 0x001064000800017f */
[----:B-1----:R-:W-:Y:S05]  /*21810*/  @!P0 NANOSLEEP.SYNCS 0x989680 ;  /* 0x009896800000895d */ /* 0x002fea0003900000 */
[----:B------:R-:W1:Y:S02]  /*21820*/  @!P0 SYNCS.PHASECHK.TRANS64 P0, [R9+URZ+0x2d820], R0 ;  /* 0x02d82000090085a7 */ /* 0x000e64000800007f */
[----:B-1----:R-:W-:Y:S05]  /*21830*/  @!P0 BRA `(.L_x_9673) ;  /* 0xfffffffc00f08947 */ /* 0x002fea000383ffff */
[----:B------:R-:W-:Y:S05]  /*21840*/  BRA `(.L_x_9767) ;  /* 0xffffffe000a47947 */ /* 0x000fea000383ffff */
.L_x_9674:
        /* <DEDUP_REMOVED lines=11> */
.L_x_9769:
[----:B------:R-:W-:Y:S05]  /*21900*/  BSYNC B0 ;  /* 0x0000000000007941 */ /* 0x000fea0003800000 */
.L_x_9768:
[----:B------:R-:W-:Y:S05]  /*21910*/  BRA `(.L_x_9770) ;  /* 0xffffffe0008c7947 */ /* 0x000fea000383ffff */
.L_x_9675:
[----:B------:R-:W-:Y:S01]  /*21920*/  BSSY B0, `(.L_x_9771) ;  /* 0x0000006000007945 */ /* 0x000fe20003800000 */
[----:B------:R-:W-:-:S07]  /*21930*/  IMAD.MOV.U32 R15, RZ, RZ, -0x1 ;  /* 0xffffffffff0f7424 */ /* 0x000fce00078e00ff */
[----:B0-----:R-:W-:Y:S05]  /*21940*/  WARPSYNC.COLLECTIVE R15, `(.L_x_9772) ;  /* 0x000000000f0c7348 */ /* 0x001fea0003c00000 */
[----:B------:R-:W-:Y:S02]  /*21950*/  ELECT P6, UR62, PT ;  /* 0x00000000003e782f */ /* 0x000fe400038c0000 */
[----:B------:R-:W-:Y:S01]  /*21960*/  MOV R14, UR62 ;  /* 0x0000003e000e7c02 */ /* 0x000fe20008000f00 */
[----:B0-----:R-:W-:Y:S10]  /*21970*/  ENDCOLLECTIVE ;  /* 0x000000000000791b */ /* 0x001ff40003800000 */
.L_x_9772:
[----:B------:R-:W-:Y:S05]  /*21980*/  BSYNC B0 ;  /* 0x0000000000007941 */ /* 0x000fea0003800000 */
.L_x_9771:
[----:B------:R-:W-:Y:S05]  /*21990*/  BRA `(.L_x_9773) ;  /* 0xffffffe000807947 */ /* 0x000fea000383ffff */
.L_x_9677:
[----:B0-----:R0:W1:Y:S02]  /*219a0*/  SYNCS.PHASECHK.TRANS64.TRYWAIT P0, [R7+URZ], R2 ;  /* 0x00000002070075a7 */ /* 0x001064000800017f */
[----:B-1----:R-:W-:Y:S05]  /*219b0*/  @!P0 NANOSLEEP.SYNCS 0x989680 ;  /* 0x009896800000895d */ /* 0x002fea0003900000 */
[----:B------:R-:W1:Y:S02]  /*219c0*/  @!P0 SYNCS.PHASECHK.TRANS64 P0, [R7+URZ], R2 ;  /* 0x00000002070085a7 */ /* 0x000e64000800007f */
[----:B-1----:R-:W-:Y:S05]  /*219d0*/  @!P0 BRA `(.L_x_9677) ;  /* 0xfffffffc00f08947 */ /* 0x002fea000383ffff */
[----:B------:R-:W-:Y:S05]  /*219e0*/  BRA `(.L_x_9774) ;  /* 0xffffffe000b47947 */ /* 0x000fea000383ffff */
.L_x_9678:
[----:B-1----:R1:W2:Y:S02]  /*219f0*/  SYNCS.PHASECHK.TRANS64.TRYWAIT P0, [R3+URZ], R0 ;  /* 0x00000000030075a7 */ /* 0x0022a4000800017f */
[----:B--2---:R-:W-:Y:S05]  /*21a00*/  @!P0 NANOSLEEP.SYNCS 0x989680 ;  /* 0x009896800000895d */ /* 0x004fea0003900000 */
[----:B------:R-:W2:Y:S02]  /*21a10*/  @!P0 SYNCS.PHASECHK.TRANS64 P0, [R3+URZ], R0 ;  /* 0x00000000030085a7 */ /* 0x000ea4000800007f */
[----:B--2---:R-:W-:Y:S05]  /*21a20*/  @!P0 BRA `(.L_x_9678) ;  /* 0xfffffffc00f08947 */ /* 0x004fea000383ffff */
[----:B------:R-:W-:Y:S05]  /*21a30*/  BRA `(.L_x_9775) ;  /* 0xffffffe000a87947 */ /* 0x000fea000383ffff */
.L_x_9680:
[----:B-1----:R1:W2:Y:S02]  /*21a40*/  SYNCS.PHASECHK.TRANS64.TRYWAIT P0, [R5+URZ], R2 ;  /* 0x00000002050075a7 */ /* 0x0022a4000800017f */
[----:B--2---:R-:W-:Y:S05]  /*21a50*/  @!P0 NANOSLEEP.SYNCS 0x989680 ;  /* 0x009896800000895d */ /* 0x004fea0003900000 */
[----:B------:R-:W2:Y:S02]  /*21a60*/  @!P0 SYNCS.PHASECHK.TRANS64 P0, [R5+URZ], R2 ;  /* 0x00000002050085a7 */ /* 0x000ea4000800007f */
[----:B--2---:R-:W-:Y:S05]  /*21a70*/  @!P0 BRA `(.L_x_9680) ;  /* 0xfffffffc00f08947 */ /* 0x004fea000383ffff */
[----:B------:R-:W-:Y:S05]  /*21a80*/  BRA `(.L_x_9776) ;  /* 0xffffffe000ac7947 */ /* 0x000fea000383ffff */
.L_x_9777:
        /* <DEDUP_REMOVED lines=15> */
.L_x_12784:


//--------------------- .text._ZN7cutlass13device_kernelIN5flash11enable_sm90INS1_16FlashAttnFwdSm90INS1_25CollectiveMainloopFwdSm90ILi2EN4cute5tupleIJNS5_1CILi1EEES8_S8_EEENS6_IJNS7_ILi192EEENS7_ILi144EEENS7_ILi96EEEEEELi96ENS_6half_tEfNS_4arch4Sm90ELb1ELb0ELb0ELb0ELb0ELb0ELb0ELb0ELb1ELb0ELb0ELb0EEENS1_21CollectiveEpilogueFwdINS6_IJSA_SC_SB_EEES9_SE_SG_Li384ELb0ELb0ELb0ELb0EEENS1_30DynamicPersistentTileSchedulerILi384ELi32ELb0ELb0ELb1EEEEEEEEEvNT_6ParamsE --------------------------
	.section	.text._ZN7cutlass13device_kernelIN5flash11enable_sm90INS1_16FlashAttnFwdSm90INS1_25CollectiveMainloopFwdSm90ILi2EN4cute5tupleIJNS5_1CILi1EEES8_S8_EEENS6_IJNS7_ILi192EEENS7_ILi144EEENS7_ILi96EEEEEELi96ENS_6half_tEfNS_4arch4Sm90ELb1ELb0ELb0ELb0ELb0ELb0ELb0ELb0ELb1ELb0ELb0ELb0EEENS1_21CollectiveEpilogueFwdINS6_IJSA_SC_SB_EEES9_SE_SG_Li384ELb0ELb0ELb0ELb0EEENS1_30DynamicPersistentTileSchedulerILi384ELi32ELb0ELb0ELb1EEEEEEEEEvNT_6ParamsE,"ax",@progbits
	.align	128
.text._ZN7cutlass13device_kernelIN5flash11enable_sm90INS1_16FlashAttnFwdSm90INS1_25CollectiveMainloopFwdSm90ILi2EN4cute5tupleIJNS5_1CILi1EEES8_S8_EEENS6_IJNS7_ILi192EEENS7_ILi144EEENS7_ILi96EEEEEELi96ENS_6half_tEfNS_4arch4Sm90ELb1ELb0ELb0ELb0ELb0ELb0ELb0ELb0ELb1ELb0ELb0ELb0EEENS1_21CollectiveEpilogueFwdINS6_IJSA_SC_SB_EEES9_SE_SG_Li384ELb0ELb0ELb0ELb0EEENS1_30DynamicPersistentTileSchedulerILi384ELi32ELb0ELb0ELb1EEEEEEEEEvNT_6ParamsE:
        .type           _ZN7cutlass13device_kernelIN5flash11enable_sm90INS1_16FlashAttnFwdSm90INS1_25CollectiveMainloopFwdSm90ILi2EN4cute5tupleIJNS5_1CILi1EEES8_S8_EEENS6_IJNS7_ILi192EEENS7_ILi144EEENS7_ILi96EEEEEELi96ENS_6half_tEfNS_4arch4Sm90ELb1ELb0ELb0ELb0ELb0ELb0ELb0ELb0ELb1ELb0ELb0ELb0EEENS1_21CollectiveEpilogueFwdINS6_IJSA_SC_SB_EEES9_SE_SG_Li384ELb0ELb0ELb0ELb0EEENS1_30DynamicPersistentTileSchedulerILi384ELi32ELb0ELb0ELb1EEEEEEEEEvNT_6ParamsE,@function
        .size           _ZN7cutlass13device_kernelIN5flash11enable_sm90INS1_16FlashAttnFwdSm90INS1_25CollectiveMainloopFwdSm90ILi2EN4cute5tupleIJNS5_1CILi1EEES8_S8_EEENS6_IJNS7_ILi192EEENS7_ILi144EEENS7_ILi96EEEEEELi96ENS_6half_tEfNS_4arch4Sm90ELb1ELb0ELb0ELb0ELb0ELb0ELb0ELb0ELb1ELb0ELb0ELb0EEENS1_21CollectiveEpilogueFwdINS6_IJSA_SC_SB_EEES9_SE_SG_Li384ELb0ELb0ELb0ELb0EEENS1_30DynamicPersistentTileSchedulerILi384ELi32ELb0ELb0ELb1EEEEEEEEEvNT_6ParamsE,(.L_x_12785 - _ZN7cutlass13device_kernelIN5flash11enable_sm90INS1_16FlashAttnFwdSm90INS1_25CollectiveMainloopFwdSm90ILi2EN4cute5tupleIJNS5_1CILi1EEES8_S8_EEENS6_IJNS7_ILi192EEENS7_ILi144EEENS7_ILi96EEEEEELi96ENS_6half_tEfNS_4arch4Sm90ELb1ELb0ELb0ELb0ELb0ELb0ELb0ELb0ELb1ELb0ELb0ELb0EEENS1_21CollectiveEpilogueFwdINS6_IJSA_SC_SB_EEES9_SE_SG_Li384ELb0ELb0ELb0ELb0EEENS1_30DynamicPersistentTileSchedulerILi384ELi32ELb0ELb0ELb1EEEEEEEEEvNT_6ParamsE)
        .other          _ZN7cutlass13device_kernelIN5flash11enable_sm90INS1_16FlashAttnFwdSm90INS1_25CollectiveMainloopFwdSm90ILi2EN4cute5tupleIJNS5_1CILi1EEES8_S8_EEENS6_IJNS7_ILi192EEENS7_ILi144EEENS7_ILi96EEEEEELi96ENS_6half_tEfNS_4arch4Sm90ELb1ELb0ELb0ELb0ELb0ELb0ELb0ELb0ELb1ELb0ELb0ELb0EEENS1_21CollectiveEpilogueFwdINS6_IJSA_SC_SB_EEES9_SE_SG_Li384ELb0ELb0ELb0ELb0EEENS1_30DynamicPersistentTileSchedulerILi384ELi32ELb0ELb0ELb1EEEEEEEEEvNT_6ParamsE,@"STO_CUDA_ENTRY STV_DEFAULT"
_ZN7cutlass13device_kernelIN5flash11enable_sm90INS1_16FlashAttnFwdSm90INS1_25CollectiveMainloopFwdSm90ILi2EN4cute5tupleIJNS5_1CILi1EEES8_S8_EEENS6_IJNS7_ILi192EEENS7_ILi144EEENS7_ILi96EEEEEELi96ENS_6half_tEfNS_4arch4Sm90ELb1ELb0ELb0ELb0ELb0ELb0ELb0ELb0ELb1ELb0ELb0ELb0EEENS1_21CollectiveEpilogueFwdINS6_IJSA_SC_SB_EEES9_SE_SG_Li384ELb0ELb0ELb0ELb0EEENS1_30DynamicPersistentTileSchedulerILi384ELi32ELb0ELb0ELb1EEEEEEEEEvNT_6ParamsE:
[----:B------:R-:W1:Y:S01]  /*0000*/  LDC R1, c[0x0][0x28] ;  /* 0x00000a00ff017b82 */ /* 0x000e620000000800 */
[----:B------:R-:W2:Y:S01]  /*0010*/  S2R R2, SR_TID.X ;  /* 0x0000000000027919 */ /* 0x000ea20000002100 */
[----:B------:R-:W-:Y:S01]  /*0020*/  ELECT P0, URZ, PT ;  /* 0x00000000003f782f */ /* 0x000fe20003800000 */
[----:B------:R-:W-:Y:S01]  /*0030*/  BSSY B0, `(.L_x_9778) ;  /* 0x0000013000007945 */ /* 0x000fe20003800000 */
[----:B--2---:R-:W-:-:S05]  /*0040*/  SHF.R.U32.HI R0, RZ, 0x5, R2 ;  /* 0x00000005ff007819 */ /* 0x004fca0000011602 */
        /* <DEDUP_REMOVED lines=17> */
.L_x_9779:
[----:B------:R-:W-:Y:S05]  /*0160*/  BSYNC B0 ;  /* 0x0000000000007941 */ /* 0x000fea0003800000 */
.L_x_9778:
        /* <DEDUP_REMOVED lines=36> */
.L_x_9780:
        /* <DEDUP_REMOVED lines=22> */
.L_x_9781:
        /* <DEDUP_REMOVED lines=18> */
.L_x_9782:
        /* <DEDUP_REMOVED lines=22> */
.L_x_9783:
        /* <DEDUP_REMOVED lines=22> */
.L_x_9784:
[----:B---3--:R-:W-:Y:S01]  /*08f0*/  ISETP.NE.AND P0, PT, R3, RZ, PT ;  /* 0x000000ff0300720c */ /* 0x008fe20003f05270 */
[----:B------:R-:W-:Y:S01]  /*0900*/  IMAD.MOV.U32 R17, RZ, RZ, 0x1 ;  /* 0x00000001ff117424 */ /* 0x000fe200078e00ff */
[----:B------:R-:W-:Y:S01]  /*0910*/  NOP ;  /* 0x0000000000007918 */ /* 0x000fe20000000000 */
[----:B------:R-:W-:-:S03]  /*0920*/  LOP3.LUT R18, R2, 0x7f, RZ, 0xc0, !PT ;  /* 0x0000007f02127812 */ /* 0x000fc600078ec0ff */
[----:B------:R-:W-:Y:S01]  /*0930*/  SEL R17, R17, 0x2, !P0 ;  /* 0x0000000211117807 */ /* 0x000fe20004000000 */
[----:B-12-4-:R-:W-:Y:S06]  /*0940*/  BAR.SYNC.DEFER_BLOCKING 0x0 ;  /* 0x0000000000007b1d */ /* 0x016fec0000010000 */
[----:B------:R-:W-:Y:S05]  /*0950*/  @!P0 BRA `(.L_x_9785) ;  /* 0x000000dc00508947 */ /* 0x000fea0003800000 */
.L_x_9786:
        /* <DEDUP_REMOVED lines=16> */
[----:B------:R-:W-:Y:S01]  /*0a60*/  LOP3.LUT R144, R17, 0x1, RZ, 0xfc, !PT ;  /* 0x0000000111907812 */ /* 0x000fe200078efcff */
[----:B------:R-:W-:Y:S01]  /*0a70*/  IMAD.MOV.U32 R18, RZ, RZ, RZ ;  /* 0x000000ffff127224 */ /* 0x000fe200078e00ff */
[----:B------:R-:W-:Y:S01]  /*0a80*/  SHF.R.S32.HI R3, RZ, 0x1f, R0 ;  /* 0x0000001fff037819 */ /* 0x000fe20000011400 */
[----:B------:R-:W-:-:S03]  /*0a90*/  UMOV UR46, URZ ;  /* 0x0000003f002e7c82 */ /* 0x000fc60008000000 */
[CC--:B------:R-:W-:Y:S01]  /*0aa0*/  LEA.HI R6, R3.reuse, R0.reuse, RZ, 0x4 ;  /* 0x0000000003067211 */ /* 0x0c0fe200078f20ff */
[----:B------:R-:W2:Y:S01]  /*0ab0*/  S2UR UR6, SR_SWINHI ;  /* 0x00000000000679c3 */ /* 0x000ea20000002f00 */
[CC--:B------:R-:W-:Y:S02]  /*0ac0*/  LEA.HI R4, R3.reuse, R0.reuse, RZ, 0x7 ;  /* 0x0000000003047211 */ /* 0x0c0fe400078f38ff */
[----:B------:R-:W-:Y:S02]  /*0ad0*/  LEA.HI R8, R3, R0, RZ, 0x5 ;  /* 0x0000000003087211 */ /* 0x000fe400078f28ff */
[----:B------:R-:W-:Y:S02]  /*0ae0*/  SHF.R.S32.HI R7, RZ, 0x4, R6 ;  /* 0x00000004ff077819 */ /* 0x000fe40000011406 */
[----:B------:R-:W-:Y:S02]  /*0af0*/  LOP3.LUT R3, R6, 0xfffffff0, RZ, 0xc0, !PT ;  /* 0xfffffff006037812 */ /* 0x000fe400078ec0ff */
[----:B------:R-:W-:-:S02]  /*0b00*/  SHF.R.S32.HI R5, RZ, 0x7, R4 ;  /* 0x00000007ff057819 */ /* 0x000fc40000011404 */
[----:B------:R-:W-:Y:S01]  /*0b10*/  LOP3.LUT R9, R4, 0xffffff80, RZ, 0xc0, !PT ;  /* 0xffffff8004097812 */ /* 0x000fe200078ec0ff */
[----:B------:R-:W-:Y:S01]  /*0b20*/  IMAD.IADD R3, R0, 0x1, -R3 ;  /* 0x0000000100037824 */ /* 0x000fe200078e0a03 */
[----:B------:R-:W-:Y:S01]  /*0b30*/  LEA.HI R4, R6, R7, RZ, 0x1 ;  /* 0x0000000706047211 */ /* 0x000fe200078f08ff */
[----:B------:R-:W-:Y:S01]  /*0b40*/  IMAD.HI R10, R5, 0x55555556, RZ ;  /* 0x55555556050a7827 */ /* 0x000fe200078e02ff */
[----:B------:R-:W-:Y:S01]  /*0b50*/  SHF.R.S32.HI R8, RZ, 0x5, R8 ;  /* 0x00000005ff087819 */ /* 0x000fe20000011408 */
[----:B-1----:R-:W-:Y:S01]  /*0b60*/  ULEA UR47, UR4, UR47, 0x18 ;  /* 0x0000002f042f7291 */ /* 0x002fe2000f8ec03f */
[----:B------:R-:W-:Y:S01]  /*0b70*/  LOP3.LUT R4, R4, 0x1ffffffe, RZ, 0xc0, !PT ;  /* 0x1ffffffe04047812 */ /* 0x000fe200078ec0ff */
[----:B------:R-:W-:Y:S01]  /*0b80*/  IMAD.IADD R9, R0, 0x1, -R9 ;  /* 0x0000000100097824 */ /* 0x000fe200078e0a09 */
[--C-:B------:R-:W-:Y:S01]  /*0b90*/  SHF.R.S32.HI R0, RZ, 0x1f, R3.reuse ;  /* 0x0000001fff007819 */ /* 0x100fe20000011403 */
[----:B------:R-:W-:Y:S01]  /*0ba0*/  IMAD R14, R8, 0x10, R3 ;  /* 0x00000010080e7824 */ /* 0x000fe200078e0203 */
[----:B------:R-:W-:Y:S01]  /*0bb0*/  LEA.HI R10, R10, R10, RZ, 0x1 ;  /* 0x0000000a0a0a7211 */ /* 0x000fe200078f08ff */
[----:B------:R-:W-:Y:S01]  /*0bc0*/  IMAD.IADD R7, R7, 0x1, -R4 ;  /* 0x0000000107077824 */ /* 0x000fe200078e0a04 */
[CC--:B------:R-:W-:Y:S01]  /*0bd0*/  LEA.HI R4, R0.reuse, R3.reuse, RZ, 0x2 ;  /* 0x0000000300047211 */ /* 0x0c0fe200078f10ff */
[----:B------:R-:W-:Y:S01]  /*0be0*/  UMOV UR4, UR47 ;  /* 0x0000002f00047c82 */ /* 0x000fe20008000000 */
[----:B--2---:R-:W-:Y:S01]  /*0bf0*/  UMOV UR5, UR6 ;  /* 0x0000000600057c82 */ /* 0x004fe20008000000 */
[----:B------:R-:W-:Y:S01]  /*0c00*/  LEA.HI R0, R0, R3, RZ, 0x3 ;  /* 0x0000000300007211 */ /* 0x000fe200078f18ff */
[----:B------:R-:W-:Y:S01]  /*0c10*/  IMAD R10, R10, -0x3, R5 ;  /* 0xfffffffd0a0a7824 */ /* 0x000fe200078e0205 */
[----:B------:R-:W-:Y:S01]  /*0c20*/  SHF.R.S32.HI R6, RZ, 0x1f, R9 ;  /* 0x0000001fff067819 */ /* 0x000fe20000011409 */
[----:B------:R-:W-:-:S02]  /*0c30*/  IMAD.SHL.U32 R7, R7, 0x8, RZ ;  /* 0x0000000807077824 */ /* 0x000fc400078e00ff */
[----:B------:R-:W-:Y:S01]  /*0c40*/  IMAD.SHL.U32 R5, R0, 0x10, RZ ;  /* 0x0000001000057824 */ /* 0x000fe200078e00ff */
[----:B------:R-:W-:Y:S01]  /*0c50*/  LOP3.LUT R0, R4, 0x7fffffc, RZ, 0xc0, !PT ;  /* 0x07fffffc04007812 */ /* 0x000fe200078ec0ff */
[----:B------:R-:W-:Y:S01]  /*0c60*/  IMAD.U32 R150, RZ, RZ, UR4 ;  /* 0x00000004ff967e24 */ /* 0x000fe2000f8e00ff */
[----:B------:R-:W-:Y:S01]  /*0c70*/  SHF.R.S32.HI R4, RZ, 0x2, R4 ;  /* 0x00000002ff047819 */ /* 0x000fe20000011404 */
[----:B------:R-:W-:Y:S01]  /*0c80*/  IMAD.U32 R151, RZ, RZ, UR5 ;  /* 0x00000005ff977e24 */ /* 0x000fe2000f8e00ff */
[-C--:B------:R-:W-:Y:S01]  /*0c90*/  LEA.HI R11, R6, R9.reuse, RZ, 0x2 ;  /* 0x00000009060b7211 */ /* 0x080fe200078f10ff */
[----:B------:R-:W-:Y:S01]  /*0ca0*/  IMAD.IADD R0, R3, 0x1, -R0 ;  /* 0x0000000103007824 */ /* 0x000fe200078e0a00 */
[----:B------:R-:W-:Y:S01]  /*0cb0*/  LOP3.LUT R5, R5, 0x7fffff80, RZ, 0xc0, !PT ;  /* 0x7fffff8005057812 */ /* 0x000fe200078ec0ff */
[----:B------:R-:W-:Y:S01]  /*0cc0*/  IMAD.SHL.U32 R4, R4, 0x40, RZ ;  /* 0x0000004004047824 */ /* 0x000fe200078e00ff */
[----:B------:R-:W-:Y:S01]  /*0cd0*/  SHF.R.S32.HI R12, RZ, 0x2, R11 ;  /* 0x00000002ff0c7819 */ /* 0x000fe2000001140b */
[----:B------:R-:W-:Y:S01]  /*0ce0*/  IMAD.U32 R3, R14, 0x20, R7 ;  /* 0x000000200e037824 */ /* 0x000fe200078e0007 */
[----:B------:R-:W-:Y:S01]  /*0cf0*/  SHF.R.S32.HI R13, RZ, 0x1f, R11 ;  /* 0x0000001fff0d7819 */ /* 0x000fe2000001140b */
[----:B------:R-:W-:Y:S01]  /*0d00*/  IMAD R5, R8, 0x100, R5 ;  /* 0x0000010008057824 */ /* 0x000fe200078e0205 */
[----:B------:R-:W-:Y:S01]  /*0d10*/  LOP3.LUT R4, R4, 0x40, RZ, 0xc0, !PT ;  /* 0x0000004004047812 */ /* 0x000fe200078ec0ff */
[----:B------:R-:W-:Y:S01]  /*0d20*/  UMOV UR5, URZ ;  /* 0x0000003f00057c82 */ /* 0x000fe20008000000 */
[----:B------:R-:W-:Y:S01]  /*0d30*/  LEA.HI R13, R13, R12, RZ, 0x3 ;  /* 0x0000000c0d0d7211 */ /* 0x000fe200078f18ff */
[----:B------:R-:W-:Y:S01]  /*0d40*/  IMAD R5, R0, 0x10, R5 ;  /* 0x0000001000057824 */ /* 0x000fe200078e0205 */
[----:B------:R-:W-:Y:S01]  /*0d50*/  LOP3.LUT R7, R4, 0x8, R7, 0xf8, !PT ;  /* 0x0000000804077812 */ /* 0x000fe200078ef807 */
[----:B------:R-:W-:Y:S01]  /*0d60*/  IMAD.WIDE R150, R3, 0x2, R150 ;  /* 0x0000000203967825 */ /* 0x000fe200078e0296 */
[----:B------:R-:W-:Y:S01]  /*0d70*/  SHF.R.U32.HI R4, RZ, 0x3, R4 ;  /* 0x00000003ff047819 */ /* 0x000fe20000011604 */
[----:B------:R-:W-:Y:S01]  /*0d80*/  UMOV UR4, UR7 ;  /* 0x0000000700047c82 */ /* 0x000fe20008000000 */
[----:B------:R-:W-:Y:S01]  /*0d90*/  LOP3.LUT R13, R13, 0xfffffff8, RZ, 0xc0, !PT ;  /* 0xfffffff80d0d7812 */ /* 0x000fe200078ec0ff */
[----:B------:R-:W-:Y:S01]  /*0da0*/  IMAD.U32 R148, RZ, RZ, UR5 ;  /* 0x00000005ff947e24 */ /* 0x000fe2000f8e00ff */
[----:B------:R-:W-:-:S02]  /*0db0*/  LEA.HI R6, R6, R9, RZ, 0x5 ;  /* 0x0000000906067211 */ /* 0x000fc400078f28ff */
[----:B------:R-:W-:Y:S01]  /*0dc0*/  LOP3.LUT R4, R7, R4, RZ, 0x3c, !PT ;  /* 0x0000000407047212 */ /* 0x000fe200078e3cff */
[----:B------:R-:W-:Y:S01]  /*0dd0*/  IMAD.IADD R13, R12, 0x1, -R13 ;  /* 0x000000010c0d7824 */ /* 0x000fe200078e0a0d */
[----:B------:R-:W-:Y:S02]  /*0de0*/  SHF.R.S32.HI R6, RZ, 0x5, R6 ;  /* 0x00000005ff067819 */ /* 0x000fe40000011406 */
[----:B------:R-:W-:Y:S01]  /*0df0*/  LOP3.LUT R8, R11, 0x7ffffffc, RZ, 0xc0, !PT ;  /* 0x7ffffffc0b087812 */ /* 0x000fe200078ec0ff */
[----:B------:R-:W-:Y:S02]  /*0e00*/  IMAD.IADD R4, R4, 0x1, R5 ;  /* 0x0000000104047824 */ /* 0x000fe400078e0205 */
[----:B------:R-:W-:Y:S02]  /*0e10*/  IMAD R13, R6, 0x10, R13 ;  /* 0x00000010060d7824 */ /* 0x000fe400078e020d */
[----:B------:R-:W-:Y:S01]  /*0e20*/  IMAD.IADD R19, R9, 0x1, -R8 ;  /* 0x0000000109137824 */ /* 0x000fe200078e0a08 */
[----:B------:R-:W-:Y:S01]  /*0e30*/  LEA R22, R4, UR47, 0x1 ;  /* 0x0000002f04167c11 */ /* 0x000fe2000f8e08ff */
[----:B------:R-:W-:-:S07]  /*0e40*/  IMAD R23, R10, 0x40, R13 ;  /* 0x000000400a177824 */ /* 0x000fce00078e020d */
.L_x_9829:
        /* <DEDUP_REMOVED lines=11> */
[----:B--2---:R-:W-:Y:S05]  /*0f00*/  @!P0 BRA `(.L_x_9787) ;  /* 0x0000000000248947 */ /* 0x004fea0003800000 */
        /* <DEDUP_REMOVED lines=9> */
.L_x_9787:
        /* <DEDUP_REMOVED lines=8> */
.L_x_9788:
[----:B------:R-:W-:Y:S01]  /*1020*/  R2UR UR5, R147 ;  /* 0x00000000930572ca */ /* 0x000fe200000e0000 */
[----:B------:R-:W1:Y:S01]  /*1030*/  LDC R4, c[0x0][0x288] ;  /* 0x0000a200ff047b82 */ /* 0x000e620000000800 */
[----:B------:R-:W-:Y:S01]  /*1040*/  ULDC UR6, c[0x0][0xdac] ;  /* 0x00036b0000067ab9 */ /* 0x000fe20000000800 */
[----:B------:R-:W-:Y:S01]  /*1050*/  ULDC.64 UR10, c[0x0][0x3f8] ;  /* 0x0000fe00000a7ab9 */ /* 0x000fe20000000a00 */
[----:B------:R-:W-:Y:S01]  /*1060*/  ULDC UR43, c[0x0][0xdb8] ;  /* 0x00036e00002b7ab9 */ /* 0x000fe20000000800 */
[----:B------:R-:W-:Y:S01]  /*1070*/  UISETP.NE.U32.AND UP0, UPT, UR10, URZ, UPT ;  /* 0x0000003f0a00728c */ /* 0x000fe2000bf05070 */
[----:B------:R-:W-:Y:S01]  /*1080*/  PLOP3.LUT P0, PT, PT, PT, PT, 0x80, 0x0 ;  /* 0x000000000000781c */ /* 0x000fe20003f0f070 */
[----:B------:R-:W-:Y:S01]  /*1090*/  UIADD3 UR4, UR7, -UR4, URZ ;  /* 0x8000000407047290 */ /* 0x000fe2000fffe03f */
[----:B------:R-:W-:Y:S01]  /*10a0*/  CS2R R12, SRZ ;  /* 0x00000000000c7805 */ /* 0x000fe2000001ff00 */
[----:B------:R-:W2:Y:S01]  /*10b0*/  LDC R65, c[0x0][0x2e0] ;  /* 0x0000b800ff417b82 */ /* 0x000ea20000000800 */
[----:B------:R-:W-:Y:S01]  /*10c0*/  UISETP.NE.AND.EX UP0, UPT, UR11, URZ, UPT, UP0 ;  /* 0x0000003f0b00728c */ /* 0x000fe2000bf05300 */
[----:B------:R-:W-:Y:S01]  /*10d0*/  IMAD.MOV.U32 R71, RZ, RZ, RZ ;  /* 0x000000ffff477224 */ /* 0x000fe200078e00ff */
[----:B------:R-:W-:Y:S01]  /*10e0*/  CS2R R38, SRZ ;  /* 0x0000000000267805 */ /* 0x000fe2000001ff00 */
[----:B------:R-:W-:Y:S01]  /*10f0*/  ULOP3.LUT UR5, URZ, UR5, URZ, 0x33, !UPT ;  /* 0x000000053f057292 */ /* 0x000fe2000f8e333f */
[----:B------:R-:W-:-:S02]  /*1100*/  CS2R R42, SRZ ;  /* 0x00000000002a7805 */ /* 0x000fc4000001ff00 */
[----:B------:R-:W-:Y:S02]  /*1110*/  CS2R R28, SRZ ;  /* 0x00000000001c7805 */ /* 0x000fe4000001ff00 */
[----:B------:R-:W-:Y:S01]  /*1120*/  CS2R R14, SRZ ;  /* 0x00000000000e7805 */ /* 0x000fe2000001ff00 */
[----:B------:R-:W-:Y:S01]  /*1130*/  UIADD3 UR5, UR5, UR6, URZ ;  /* 0x0000000605057290 */ /* 0x000fe2000fffe03f */
[----:B------:R-:W-:Y:S02]  /*1140*/  CS2R R44, SRZ ;  /* 0x00000000002c7805 */ /* 0x000fe4000001ff00 */
[----:B------:R-:W-:Y:S01]  /*1150*/  CS2R R46, SRZ ;  /* 0x00000000002e7805 */ /* 0x000fe2000001ff00 */
[----:B------:R-:W-:Y:S01]  /*1160*/  ULDC UR6, c[0x0][0x404] ;  /* 0x0001010000067ab9 */ /* 0x000fe20000000800 */
[----:B------:R-:W-:Y:S01]  /*1170*/  UIMAD UR42, UR5, 0xc0, URZ ;  /* 0x000000c0052a78a4 */ /* 0x000fe2000f8e023f */
[----:B------:R-:W-:Y:S01]  /*1180*/  CS2R R32, SRZ ;  /* 0x0000000000207805 */ /* 0x000fe2000001ff00 */
[----:B------:R-:W-:Y:S01]  /*1190*/  USEL UR5, UR6, 0x1, UP0 ;  /* 0x0000000106057887 */ /* 0x000fe20008000000 */
[----:B------:R-:W-:Y:S01]  /*11a0*/  CS2R R20, SRZ ;  /* 0x0000000000147805 */ /* 0x000fe2000001ff00 */
[----:B------:R-:W-:Y:S01]  /*11b0*/  UISETP.NE.AND UP0, UPT, UR43, 0x1, UPT ;  /* 0x000000012b00788c */ /* 0x000fe2000bf05270 */
[----:B------:R-:W-:Y:S01]  /*11c0*/  CS2R R48, SRZ ;  /* 0x0000000000307805 */ /* 0x000fe2000001ff00 */
[----:B------:R-:W-:Y:S01]  /*11d0*/  IMAD.U32 R17, RZ, RZ, UR42 ;  /* 0x0000002aff117e24 */ /* 0x000fe2000f8e00ff */
[----:B------:R-:W-:Y:S01]  /*11e0*/  CS2R R24, SRZ ;  /* 0x0000000000187805 */ /* 0x000fe2000001ff00 */
[----:B------:R-:W-:Y:S01]  /*11f0*/  IMAD.MOV.U32 R50, RZ, RZ, RZ ;  /* 0x000000ffff327224 */ /* 0x000fe200078e00ff */
[----:B------:R-:W-:-:S02]  /*1200*/  CS2R R52, SRZ ;  /* 0x0000000000347805 */ /* 0x000fc4000001ff00 */
        /* <DEDUP_REMOVED lines=10> */
[----:B------:R-:W-:Y:S01]  /*12b0*/  IMAD.HI R0, R0, 0x38e38e39, RZ ;  /* 0x38e38e3900007827 */ /* 0x000fe200078e02ff */
[----:B------:R-:W-:Y:S01]  /*12c0*/  UIMAD.WIDE.U32 UR4, UR8, UR4, URZ ;  /* 0x00000004080472a5 */ /* 0x000fe2000f8e003f */
[----:B------:R-:W-:Y:S01]  /*12d0*/  CS2R R56, SRZ ;  /* 0x0000000000387805 */ /* 0x000fe2000001ff00 */
[----:B------:R-:W-:Y:S01]  /*12e0*/  UMOV UR44, UR8 ;  /* 0x00000008002c7c82 */ /* 0x000fe20008000000 */
[----:B------:R-:W-:Y:S01]  /*12f0*/  IMAD.HI R4, R4, 0x38e38e39, RZ ;  /* 0x38e38e3904047827 */ /* 0x000fe200078e02ff */
        /* <DEDUP_REMOVED lines=16> */
[----:B------:R-:W-:Y:S01]  /*1400*/  ISETP.GE.AND P1, PT, R64, 0x1, PT ;  /* 0x000000014000780c */ /* 0x000fe20003f26270 */
[----:B------:R-:W-:Y:S02]  /*1410*/  IMAD.MOV.U32 R9, RZ, RZ, RZ ;  /* 0x000000ffff097224 */ /* 0x000fe400078e00ff */
[----:B------:R-:W-:Y:S02]  /*1420*/  IMAD.MOV.U32 R11, RZ, RZ, RZ ;  /* 0x000000ffff0b7224 */ /* 0x000fe400078e00ff */
[----:B------:R-:W-:-:S02]  /*1430*/  IMAD.MOV.U32 R78, RZ, RZ, RZ ;  /* 0x000000ffff4e7224 */ /* 0x000fc400078e00ff */
[----:B------:R-:W-:-:S06]  /*1440*/  IMAD.MOV.U32 R80, RZ, RZ, RZ ;  /* 0x000000ffff507224 */ /* 0x000fcc00078e00ff */
[----:B------:R-:W-:Y:S05]  /*1450*/  @!P1 BRA `(.L_x_9789) ;  /* 0x000000c000949947 */ /* 0x000fea0003800000 */
[----:B------:R-:W-:Y:S01]  /*1460*/  VIADD R0, R2, 0xffffff80 ;  /* 0xffffff8002007836 */ /* 0x000fe20000000000 */
[----:B------:R-:W-:-:S04]  /*1470*/  UIADD3 UR6, UR47, 0x24300, URZ ;  /* 0x000243002f067890 */ /* 0x000fc8000fffe03f */
[----:B------:R-:W-:Y:S01]  /*1480*/  SHF.R.S32.HI R3, RZ, 0x1f, R0 ;  /* 0x0000001fff037819 */ /* 0x000fe20000011400 */
[----:B------:R-:W-:-:S03]  /*1490*/  ULOP3.LUT UP0, URZ, UR6, 0x9f, URZ, 0xc0, !UPT ;  /* 0x0000009f063f7892 */ /* 0x000fc6000f80c03f */
[----:B------:R-:W-:-:S03]  /*14a0*/  LEA.HI R3, R3, R0, RZ, 0x7 ;  /* 0x0000000003037211 */ /* 0x000fc600078f38ff */
[----:B------:R-:W-:Y:S02]  /*14b0*/  PLOP3.LUT P0, PT, PT, PT, UP0, 0x80, 0x0 ;  /* 0x000000000000781c */ /* 0x000fe40003f0f008 */
[----:B------:R-:W-:-:S06]  /*14c0*/  SHF.R.S32.HI R3, RZ, 0x7, R3 ;  /* 0x00000007ff037819 */ /* 0x000fcc0000011403 */
[----:B------:R-:W1:Y:S02]  /*14d0*/  SHFL.IDX PT, R3, R3, RZ, 0x1f ;  /* 0x00001fff03037589 */ /* 0x000e6400000e0000 */
[----:B-1----:R-:W-:-:S13]  /*14e0*/  R2UR UR7, R3 ;  /* 0x00000000030772ca */ /* 0x002fda00000e0000 */
[----:B------:R-:W-:Y:S02]  /*14f0*/  UIMAD.WIDE UR4, UR7, 0x55555556, URZ ;  /* 0x55555556070478a5 */ /* 0x000fe4000f8e023f */
[----:B------:R-:W-:Y:S02]  /*1500*/  IMAD.U32 R146, RZ, RZ, UR7 ;  /* 0x00000007ff927e24 */ /* 0x000fe4000f8e00ff */
        /* <DEDUP_REMOVED lines=8> */
[----:B------:R-:W-:-:S04]  /*1590*/  ULOP3.LUT UR36, UR4, 0x3fff, URZ, 0xc0, !UPT ;  /* 0x00003fff04247892 */ /* 0x000fc8000f8ec03f */
        /* <DEDUP_REMOVED lines=18> */
.L_x_9790:
[----:B------:R-:W-:Y:S02]  /*16c0*/  LEA.HI R0, R18, R18, RZ, 0x1 ;  /* 0x0000001212007211 */ /* 0x000fe400078f08ff */
[----:B------:R-:W-:Y:S02]  /*16d0*/  ISETP.NE.AND P0, PT, R144, 0x3, PT ;  /* 0x000000039000780c */ /* 0x000fe40003f05270 */
[----:B------:R-:W-:-:S05]  /*16e0*/  LOP3.LUT R3, R0, 0xfffffffe, RZ, 0xc0, !PT ;  /* 0xfffffffe00037812 */ /* 0x000fca00078ec0ff */
[----:B------:R-:W-:-:S05]  /*16f0*/  IMAD.IADD R0, R18, 0x1, -R3 ;  /* 0x0000000112007824 */ /* 0x000fca00078e0a03 */
[----:B------:R-:W-:-:S04]  /*1700*/  SHF.L.U32 R0, R0, 0x1f, RZ ;  /* 0x0000001f00007819 */ /* 0x000fc800000006ff */
[----:B------:R-:W1:Y:S02]  /*1710*/  SYNCS.PHASECHK.TRANS64.TRYWAIT P1, [UR47+0x31c00], R0 ;  /* 0x031c0000ff0075a7 */ /* 0x000e64000802016f */
[----:B-1----:R-:W-:Y:S05]  /*1720*/  @!P1 BRA `(.L_x_9791) ;  /* 0x000000fc00d89947 */ /* 0x002fea0003800000 */
.L_x_9888:
[----:B------:R-:W-:Y:S05]  /*1730*/  @!P0 BRA `(.L_x_9792) ;  /* 0x0000000000048947 */ /* 0x000fea0003800000 */
[----:B------:R-:W-:Y:S01]  /*1740*/  BPT.TRAP 0x1 ;  /* 0x000000040000795c */ /* 0x000fe20000300000 */
.L_x_9792:
        /* <DEDUP_REMOVED lines=8> */
.L_x_9793:
[----:B------:R-:W-:Y:S01]  /*17d0*/  LOP3.LUT P1, RZ, R2, 0x7f, RZ, 0xc0, !PT ;  /* 0x0000007f02ff7812 */ /* 0x000fe2000782c0ff */
[----:B------:R-:W-:Y:S01]  /*17e0*/  IMAD.MOV.U32 R71, RZ, RZ, RZ ;  /* 0x000000ffff477224 */ /* 0x000fe200078e00ff */
[----:B--2---:R-:W-:Y:S11]  /*17f0*/  @P2 BRA `(.L_x_9794) ;  /* 0x0000000000082947 */ /* 0x004ff60003800000 */
[----:B------:R-:W2:Y:S02]  /*1800*/  SYNCS.PHASECHK.TRANS64.TRYWAIT P2, [R3+URZ+0x31c30], R0 ;  /* 0x031c3000030075a7 */ /* 0x000ea4000804017f */
[----:B--2---:R-:W-:Y:S05]  /*1810*/  @!P2 BRA `(.L_x_9795) ;  /* 0x000000fc00b4a947 */ /* 0x004fea0003800000 */
.L_x_9794:
[----:B------:R-:W-:Y:S05]  /*1820*/  WARPSYNC.ALL ;  /* 0x0000000000007948 */ /* 0x000fea0003800000 */
[----:B------:R-:W-:Y:S01]  /*1830*/  UIADD3 UR4, UR47, 0x16a00, URZ ;  /* 0x00016a002f047890 */ /* 0x000fe2000fffe03f */
[----:B------:R-:W-:Y:S01]  /*1840*/  WARPGROUP.ARRIVE ;  /* 0x00000000000079c5 */ /* 0x000fe20000000000 */
[----:B------:R-:W-:Y:S01]  /*1850*/  UMOV UR5, 0x80000020 ;  /* 0x8000002000057882 */ /* 0x000fe20000000000 */
[----:B------:R-:W-:Y:S01]  /*1860*/  UMOV UR7, 0x80000020 ;  /* 0x8000002000077882 */ /* 0x000fe20000000000 */
[----:B------:R-:W-:Y:S01]  /*1870*/  USHF.R.U32.HI UR4, URZ, 0x4, UR4 ;  /* 0x000000043f047899 */ /* 0x000fe20008011604 */
[----:B------:R-:W3:Y:S01]  /*1880*/  LDC R4, c[0x0][0x288] ;  /* 0x0000a200ff047b82 */ /* 0x000ee20000000800 */
[----:B------:R-:W-:Y:S01]  /*1890*/  UMOV UR9, UR5 ;  /* 0x0000000500097c82 */ /* 0x000fe20008000000 */
[----:B------:R-:W-:Y:S01]  /*18a0*/  UMOV UR11, 0x80000020 ;  /* 0x80000020000b7882 */ /* 0x000fe20000000000 */
[----:B------:R-:W-:Y:S01]  /*18b0*/  ULOP3.LUT UR4, UR4, 0x3fff, URZ, 0xc0, !UPT ;  /* 0x00003fff04047892 */ /* 0x000fe2000f8ec03f */
[----:B------:R-:W-:Y:S01]  /*18c0*/  IMAD R5, R64, -0x90, R65 ;  /* 0xffffff7040057824 */ /* 0x000fe200078e0241 */
[----:B------:R-:W-:Y:S01]  /*18d0*/  UMOV UR13, UR5 ;  /* 0x00000005000d7c82 */ /* 0x000fe20008000000 */
[----:B------:R-:W-:Y:S01]  /*18e0*/  UMOV UR15, 0x80000020 ;  /* 0x80000020000f7882 */ /* 0x000fe20000000000 */
[----:B------:R-:W-:Y:S01]  /*18f0*/  ULOP3.LUT UR40, UR4, 0x10000, URZ, 0xfc, !UPT ;  /* 0x0001000004287892 */ /* 0x000fe2000f8efc3f */
[----:B------:R-:W-:Y:S01]  /*1900*/  VIADD R12, R5, 0x90 ;  /* 0x00000090050c7836 */ /* 0x000fe20000000000 */
[----:B------:R-:W-:Y:S01]  /*1910*/  ULOP3.LUT UR4, UR36, 0x10000, URZ, 0xfc, !UPT ;  /* 0x0001000024047892 */ /* 0x000fe2000f8efc3f */
[----:B------:R-:W-:Y:S01]  /*1920*/  VIADD R111, R23, UR42 ;  /* 0x0000002a176f7c36 */ /* 0x000fe20008000000 */
[----:B------:R-:W-:Y:S01]  /*1930*/  UIMAD UR6, UR46, 0x6c0, UR40 ;  /* 0x000006c02e0678a4 */ /* 0x000fe2000f8e0228 */
[----:B------:R-:W-:Y:S01]  /*1940*/  IMAD R12, R19, -0x2, R12 ;  /* 0xfffffffe130c7824 */ /* 0x000fe200078e020c */
[----:B------:R-:W-:Y:S01]  /*1950*/  UMOV UR17, UR5 ;  /* 0x0000000500117c82 */ /* 0x000fe20008000000 */
[----:B------:R-:W-:Y:S01]  /*1960*/  UMOV UR19, 0x80000020 ;  /* 0x8000002000137882 */ /* 0x000fe20000000000 */
[----:B------:R-:W-:Y:S01]  /*1970*/  UIADD3 UR10, UR6, 0x40, URZ ;  /* 0x00000040060a7890 */ /* 0x000fe2000fffe03f */
[----:B------:R-:W-:Y:S01]  /*1980*/  UMOV UR8, UR4 ;  /* 0x0000000400087c82 */ /* 0x000fe20008000000 */
[----:B------:R-:W-:-:S03]  /*1990*/  UIADD3 UR14, UR6, 0xc0, URZ ;  /* 0x000000c0060e7890 */ /* 0x000fc6000fffe03f */
[----:B------:R-:W-:Y:S01]  /*19a0*/  HGMMA.64x16x16.F32 R96, gdesc[UR4], RZ, !UPT, gsb0 ;  /* 0x00200000046079f0 */ /* 0x000fe2000c0008ff */
[----:B------:R-:W-:Y:S01]  /*19b0*/  UMOV UR12, UR4 ;  /* 0x00000004000c7c82 */ /* 0x000fe20008000000 */
[----:B------:R-:W-:Y:S01]  /*19c0*/  UIADD3 UR18, UR6, 0x100, URZ ;  /* 0x0000010006127890 */ /* 0x000fe2000fffe03f */
[----:B------:R-:W-:Y:S01]  /*19d0*/  UMOV UR16, UR4 ;  /* 0x0000000400107c82 */ /* 0x000fe20008000000 */
[----:B------:R-:W-:Y:S01]  /*19e0*/  UIADD3 UR22, UR6, 0x140, URZ ;  /* 0x0000014006167890 */ /* 0x000fe2000fffe03f */
[----:B---3--:R-:W-:Y:S01]  /*19f0*/  IADD3 R14, -R4, 0x91, R5 ;  /* 0x00000091040e7810 */ /* 0x008fe20007ffe105 */
[----:B------:R-:W-:Y:S01]  /*1a00*/  UMOV UR20, UR4 ;  /* 0x0000000400147c82 */ /* 0x000fe20008000000 */
[----:B------:R-:W-:Y:S01]  /*1a10*/  UMOV UR21, UR5 ;  /* 0x0000000500157c82 */ /* 0x000fe20008000000 */
[----:B------:R-:W-:Y:S01]  /*1a20*/  UMOV UR23, 0x80000020 ;  /* 0x8000002000177882 */ /* 0x000fe20000000000 */
[----:B------:R-:W-:Y:S01]  /*1a30*/  UIADD3 UR26, UR6, 0x180, URZ ;  /* 0x00000180061a7890 */ /* 0x000fe2000fffe03f */
[----:B------:R-:W-:Y:S01]  /*1a40*/  IMAD R14, R19, -0x2, R14 ;  /* 0xfffffffe130e7824 */ /* 0x000fe200078e020e */
[----:B------:R-:W-:Y:S01]  /*1a50*/  UMOV UR24, UR4 ;  /* 0x0000000400187c82 */ /* 0x000fe20008000000 */
[----:B------:R-:W-:Y:S01]  /*1a60*/  UMOV UR25, UR5 ;  /* 0x0000000500197c82 */ /* 0x000fe20008000000 */
[----:B------:R-:W-:Y:S01]  /*1a70*/  UMOV UR27, 0x80000020 ;  /* 0x80000020001b7882 */ /* 0x000fe20000000000 */
[----:B------:R-:W-:Y:S01]  /*1a80*/  UIADD3 UR30, UR6, 0x1c0, URZ ;  /* 0x000001c0061e7890 */ /* 0x000fe2000fffe03f */
[----:B------:R-:W-:Y:S01]  /*1a90*/  VIADDMNMX R5, R111, R14, R12, PT ;  /* 0x0000000e6f057246 */ /* 0x000fe2000380010c */
[----:B------:R-:W-:Y:S01]  /*1aa0*/  UMOV UR28, UR4 ;  /* 0x00000004001c7c82 */ /* 0x000fe20008000000 */
[----:B------:R-:W-:Y:S01]  /*1ab0*/  UMOV UR29, UR5 ;  /* 0x00000005001d7c82 */ /* 0x000fe20008000000 */
[----:B------:R-:W-:Y:S01]  /*1ac0*/  UMOV UR31, 0x80000020 ;  /* 0x80000020001f7882 */ /* 0x000fe20000000000 */
[----:B------:R-:W-:Y:S01]  /*1ad0*/  UIADD3 UR7, UR4, 0x2, URZ ;  /* 0x0000000204077890 */ /* 0x000fe2000fffe03f */
[C---:B------:R-:W-:Y:S01]  /*1ae0*/  ISETP.GT.AND P2, PT, R5.reuse, RZ, PT ;  /* 0x000000ff0500720c */ /* 0x040fe20003f44270 */
[----:B------:R-:W-:Y:S01]  /*1af0*/  UIADD3 UR34, UR6, 0x400, URZ ;  /* 0x0000040006227890 */ /* 0x000fe2000fffe03f */
[C---:B------:R-:W-:Y:S01]  /*1b00*/  ISETP.GT.AND P3, PT, R5.reuse, 0x1, PT ;  /* 0x000000010500780c */ /* 0x040fe20003f64270 */
[----:B------:R-:W-:Y:S01]  /*1b10*/  UMOV UR35, 0x80000020 ;  /* 0x8000002000237882 */ /* 0x000fe20000000000 */
[----:B------:R-:W-:Y:S01]  /*1b20*/  UIADD3 UR38, UR6, 0x2c2, URZ ;  /* 0x000002c206267890 */ /* 0x000fe2000fffe03f */
[----:B------:R-:W-:Y:S01]  /*1b30*/  ISETP.GT.AND P4, PT, R5, 0x8, PT ;  /* 0x000000080500780c */ /* 0x000fe20003f84270 */
[----:B------:R-:W-:Y:S01]  /*1b40*/  UMOV UR39, 0x80000020 ;  /* 0x8000002000277882 */ /* 0x000fe20000000000 */
[----:B------:R-:W-:Y:S01]  /*1b50*/  UIADD3 UR50, UR6, 0x500, URZ ;  /* 0x0000050006327890 */ /* 0x000fe2000fffe03f */
[----:B------:R-:W-:Y:S01]  /*1b60*/  IADD3 R111, R14, 0x8, R111 ;  /* 0x000000080e6f7810 */ /* 0x000fe20007ffe06f */
[----:B------:R-:W-:Y:S01]  /*1b70*/  UMOV UR51, 0x80000020 ;  /* 0x8000002000337882 */ /* 0x000fe20000000000 */
[----:B------:R-:W-:-:S05]  /*1b80*/  IADD3 R65, -R4, UR42, R65 ;  /* 0x0000002a04417c10 */ /* 0x000fca000fffe141 */
[----:B------:R-:W-:Y:S01]  /*1b90*/  IMAD.HI R65, R65, 0x38e38e39, RZ ;  /* 0x38e38e3941417827 */ /* 0x000fe200078e02ff */
        /* <DEDUP_REMOVED lines=272> */
[----:B------:R-:W-:Y:S01]  /*2ca0*/  ISETP.GT.AND P2, PT, R5, 0x9, PT ;  /* 0x000000090500780c */ /* 0x000fe20003f44270 */
[----:B------:R-:W-:Y:S01]  /*2cb0*/  HGMMA.64x16x16.F32 R88, gdesc[UR24], R88, gsb0 ;  /* 0x00200000185879f0 */ /* 0x000fe20008000858 */
[----:B------:R-:W-:Y:S01]  /*2cc0*/  UIADD3 UR26, UR6, 0x502, URZ ;  /* 0x00000502061a7890 */ /* 0x000fe2000fffe03f */
[----:B------:R-:W-:Y:S01]  /*2cd0*/  FSEL R129, R100, -INF , P4 ;  /* 0xff80000064817808 */ /* 0x000fe20002000000 */
[----:B------:R-:W-:Y:S01]  /*2ce0*/  UMOV UR27, 0x80000020 ;  /* 0x80000020001b7882 */ /* 0x000fe20000000000 */
[----:B-12---:R-:W-:-:S02]  /*2cf0*/  FMNMX.FTZ R0, R125, R131, !PT ;  /* 0x000000837d007209 */ /* 0x006fc40007810000 */
[----:B------:R-:W-:Y:S02]  /*2d00*/  ISETP.GT.AND P3, PT, R5, 0x10, PT ;  /* 0x000000100500780c */ /* 0x000fe40003f64270 */
[----:B------:R-:W-:Y:S02]  /*2d10*/  FSEL R101, R101, -INF , P2 ;  /* 0xff80000065657808 */ /* 0x000fe40001000000 */
[----:B------:R-:W-:Y:S02]  /*2d20*/  FMNMX.FTZ R0, R129, R0, !PT ;  /* 0x0000000081007209 */ /* 0x000fe40007810000 */
[----:B------:R-:W-:Y:S02]  /*2d30*/  ISETP.GT.AND P2, PT, R5, 0x11, PT ;  /* 0x000000110500780c */ /* 0x000fe40003f44270 */
[----:B------:R-:W-:Y:S02]  /*2d40*/  FMNMX.FTZ R0, R101, R0, !PT ;  /* 0x0000000065007209 */ /* 0x000fe40007810000 */
[----:B------:R-:W-:Y:S01]  /*2d50*/  ISETP.GT.AND P4, PT, R5, 0x20, PT ;  /* 0x000000200500780c */ /* 0x000fe20003f84270 */
[----:B------:R-:W-:-:S02]  /*2d60*/  WARPGROUP.DEPBAR.LE gsb0, 0x0 ;  /* 0x00008000000079c5 */ /* 0x000fc40000010000 */
[----:B------:R-:W-:Y:S01]  /*2d70*/  WARPGROUP.ARRIVE ;  /* 0x00000000000079c5 */ /* 0x000fe20000000000 */
[----:B------:R-:W-:Y:S02]  /*2d80*/  FSEL R97, R88, -INF , P3 ;  /* 0xff80000058617808 */ /* 0x000fe40001800000 */
[----:B------:R-:W-:Y:S02]  /*2d90*/  ISETP.GT.AND P3, PT, R5, 0x18, PT ;  /* 0x000000180500780c */ /* 0x000fe40003f64270 */
[----:B------:R-:W-:Y:S01]  /*2da0*/  FSEL R89, R89, -INF , P2 ;  /* 0xff80000059597808 */ /* 0x000fe20001000000 */
[----:B------:R-:W-:Y:S01]  /*2db0*/  HGMMA.64x16x16.F32 R80, gdesc[UR24], R80, gsb0 ;  /* 0x00200000185079f0 */ /* 0x000fe20008000850 */
[----:B------:R-:W-:Y:S01]  /*2dc0*/  UIADD3 UR26, UR6, 0x542, URZ ;  /* 0x00000542061a7890 */ /* 0x000fe2000fffe03f */
[----:B------:R-:W-:Y:S01]  /*2dd0*/  FMNMX.FTZ R0, R97, R0, !PT ;  /* 0x0000000061007209 */ /* 0x000fe20007810000 */
[----:B------:R-:W-:Y:S01]  /*2de0*/  UMOV UR27, 0x80000020 ;  /* 0x80000020001b7882 */ /* 0x000fe20000000000 */
[----:B------:R-:W-:-:S02]  /*2df0*/  ISETP.GT.AND P2, PT, R5, 0x19, PT ;  /* 0x000000190500780c */ /* 0x000fc40003f44270 */
[----:B------:R-:W-:Y:S02]  /*2e00*/  FSEL R109, R92, -INF , P3 ;  /* 0xff8000005c6d7808 */ /* 0x000fe40001800000 */
[----:B------:R-:W-:Y:S02]  /*2e10*/  FMNMX.FTZ R0, R89, R0, !PT ;  /* 0x0000000059007209 */ /* 0x000fe40007810000 */
[----:B------:R-:W-:Y:S02]  /*2e20*/  FSEL R117, R93, -INF , P2 ;  /* 0xff8000005d757808 */ /* 0x000fe40001000000 */
[----:B------:R-:W-:Y:S02]  /*2e30*/  FMNMX.FTZ R0, R109, R0, !PT ;  /* 0x000000006d007209 */ /* 0x000fe40007810000 */
[----:B------:R-:W-:Y:S02]  /*2e40*/  ISETP.GT.AND P2, PT, R5, 0x21, PT ;  /* 0x000000210500780c */ /* 0x000fe40003f44270 */
[----:B------:R-:W-:-:S02]  /*2e50*/  FMNMX.FTZ R0, R117, R0, !PT ;  /* 0x0000000075007209 */ /* 0x000fc40007810000 */
        /* <DEDUP_REMOVED lines=8> */
[----:B------:R-:W-:Y:S01]  /*2ee0*/  ISETP.GT.AND P2, PT, R5, 0x29, PT ;  /* 0x000000290500780c */ /* 0x000fe20003f44270 */
[----:B------:R-:W-:Y:S01]  /*2ef0*/  UMOV UR27, 0x80000020 ;  /* 0x80000020001b7882 */ /* 0x000fe20000000000 */
[----:B------:R-:W-:-:S02]  /*2f00*/  FSEL R121, R84, -INF , P3 ;  /* 0xff80000054797808 */ /* 0x000fc40001800000 */
[----:B------:R-:W-:Y:S02]  /*2f10*/  FMNMX.FTZ R0, R127, R0, !PT ;  /* 0x000000007f007209 */ /* 0x000fe40007810000 */
[----:B------:R-:W-:Y:S02]  /*2f20*/  ISETP.GT.AND P4, PT, R5, 0x30, PT ;  /* 0x000000300500780c */ /* 0x000fe40003f84270 */
        /* <DEDUP_REMOVED lines=21> */
[----:B------:R-:W-:Y:S02]  /*3080*/  ISETP.GT.AND P3, PT, R5, 0x48, PT ;  /* 0x000000480500780c */ /* 0x000fe40003f64270 */
[----:B------:R-:W-:-:S04]  /*3090*/  SHF.R.U32.HI R72, RZ, 0x1f, R65 ;  /* 0x0000001fff487819 */ /* 0x000fc80000011641 */
[----:B------:R-:W-:Y:S01]  /*30a0*/  LEA.HI.SX32 R72, R65, R72, 0x1b ;  /* 0x0000004841487211 */ /* 0x000fe200078fdaff */
[----:B------:R-:W-:-:S05]  /*30b0*/  VIADD R65, R64, 0xfffffffe ;  /* 0xfffffffe40417836 */ /* 0x000fca0000000000 */
[----:B------:R-:W-:Y:S01]  /*30c0*/  R2UR UR45, R65 ;  /* 0x00000000412d72ca */ /* 0x000fe200000e0000 */
        /* <DEDUP_REMOVED lines=32> */
[----:B------:R-:W-:Y:S01]  /*32d0*/  FMNMX.FTZ R0, R53, R0, !PT ;  /* 0x0000000035007209 */ /* 0x000fe20007810000 */
        /* <DEDUP_REMOVED lines=9> */
[----:B------:R-:W-:Y:S01]  /*3370*/  ISETP.GT.AND P2, PT, R5, 0x69, PT ;  /* 0x000000690500780c */ /* 0x000fe20003f44270 */
[----:B------:R-:W-:Y:S01]  /*3380*/  ULDC UR6, c[0x0][0x988] ;  /* 0x0002620000067ab9 */ /* 0x000fe20000000800 */
[----:B------:R-:W-:-:S02]  /*3390*/  FSEL R21, R44, -INF , P3 ;  /* 0xff8000002c157808 */ /* 0x000fc40001800000 */
[----:B------:R-:W-:Y:S02]  /*33a0*/  FMNMX.FTZ R0, R41, R0, !PT ;  /* 0x0000000029007209 */ /* 0x000fe40007810000 */
[----:B------:R-:W-:Y:S02]  /*33b0*/  ISETP.GT.AND P3, PT, R5, 0x70, PT ;  /* 0x000000700500780c */ /* 0x000fe40003f64270 */
[----:B------:R-:W-:Y:S02]  /*33c0*/  FSEL R45, R45, -INF , P2 ;  /* 0xff8000002d2d7808 */ /* 0x000fe40001000000 */
[----:B------:R-:W-:Y:S02]  /*33d0*/  FMNMX.FTZ R0, R21, R0, !PT ;  /* 0x0000000015007209 */ /* 0x000fe40007810000 */
[----:B------:R-:W-:Y:S02]  /*33e0*/  ISETP.GT.AND P2, PT, R5, 0x71, PT ;  /* 0x000000710500780c */ /* 0x000fe40003f44270 */
[----:B------:R-:W-:-:S02]  /*33f0*/  FMNMX.FTZ R0, R45, R0, !PT ;  /* 0x000000002d007209 */ /* 0x000fc40007810000 */
[----:B------:R-:W-:-:S04]  /*3400*/  VIMNMX R40, R12, R111, PT ;  /* 0x0000006f0c287248 */ /* 0x000fc80003fe0100 */
[----:B------:R-:W-:Y:S01]  /*3410*/  ISETP.GT.AND P4, PT, R40, 0x8, PT ;  /* 0x000000082800780c */ /* 0x000fe20003f84270 */
        /* <DEDUP_REMOVED lines=25> */
[----:B------:R-:W-:-:S02]  /*35b0*/  ISETP.GT.AND P3, PT, R40, 0x1, PT ;  /* 0x000000012800780c */ /* 0x000fc40003f64270 */
[----:B------:R-:W-:Y:S01]  /*35c0*/  FMNMX.FTZ R10, R29, R0, !PT ;  /* 0x000000001d0a7209 */ /* 0x000fe20007810000 */
[----:B------:R-:W-:Y:S01]  /*35d0*/  IMAD.U32 R0, RZ, RZ, UR6 ;  /* 0x00000006ff007e24 */ /* 0x000fe2000f8e00ff */
[----:B------:R-:W-:Y:S02]  /*35e0*/  FSEL R99, R99, -INF , P3 ;  /* 0xff80000063637808 */ /* 0x000fe40001800000 */
[----:B------:R-:W-:Y:S01]  /*35f0*/  ISETP.GT.AND P3, PT, R40, 0x11, PT ;  /* 0x000000112800780c */ /* 0x000fe20003f64270 */
[----:B------:R-:W1:Y:S02]  /*3600*/  SHFL.BFLY PT, R5, R10, 0x2, 0x1f ;  /* 0x0c401f000a057f89 */ /* 0x000e6400000e0000 */
        /* <DEDUP_REMOVED lines=38> */
[----:B------:R-:W-:Y:S01]  /*3870*/  FSEL R95, R95, -INF , P3 ;  /* 0xff8000005f5f7808 */ /* 0x000fe20001800000 */
[-CC-:B------:R-:W-:Y:S01]  /*3880*/  FFMA.FTZ R7, R7, R0.reuse, -R6.reuse ;  /* 0x0000000007077223 */ /* 0x180fe20000010806 */
[C---:B------:R-:W-:Y:S01]  /*3890*/  ISETP.GT.AND P2, PT, R40.reuse, 0x20, PT ;  /* 0x000000202800780c */ /* 0x040fe20003f44270 */
[--C-:B------:R-:W-:Y:S01]  /*38a0*/  FFMA.FTZ R41, R41, R0, -R6.reuse ;  /* 0x0000000029297223 */ /* 0x100fe20000010806 */
[----:B------:R-:W-:Y:S01]  /*38b0*/  FMNMX.FTZ R20, R111, R20, !PT ;  /* 0x000000146f147209 */ /* 0x000fe20007810000 */
[----:B------:R-:W2:Y:S01]  /*38c0*/  MUFU.EX2 R81, R81 ;  /* 0x0000005100517308 */ /* 0x000ea20000000800 */
[----:B------:R-:W-:Y:S01]  /*38d0*/  ISETP.GT.AND P3, PT, R40, 0x21, PT ;  /* 0x000000212800780c */ /* 0x000fe20003f64270 */
[-CC-:B------:R-:W-:Y:S01]  /*38e0*/  FFMA.FTZ R21, R21, R0.reuse, -R6.reuse ;  /* 0x0000000015157223 */ /* 0x180fe20000010806 */
[----:B------:R-:W-:Y:S01]  /*38f0*/  FSEL R117, R82, -INF , P2 ;  /* 0xff80000052757808 */ /* 0x000fe20001000000 */
[--C-:B------:R-:W-:Y:S01]  /*3900*/  FFMA.FTZ R37, R73, R0, -R6.reuse ;  /* 0x0000000049257223 */ /* 0x100fe20000010806 */
[----:B-1----:R-:W-:Y:S01]  /*3910*/  FMNMX.FTZ R24, R95, R20, !PT ;  /* 0x000000145f187209 */ /* 0x002fe20007810000 */
[-CC-:B------:R-:W-:Y:S01]  /*3920*/  FFMA.FTZ R52, R29, R0.reuse, -R6.reuse ;  /* 0x000000001d347223 */ /* 0x180fe20000010806 */
[----:B------:R-:W-:Y:S01]  /*3930*/  ISETP.GT.AND P2, PT, R40, 0x28, PT ;  /* 0x000000282800780c */ /* 0x000fe20003f44270 */
[----:B------:R1:W-:Y:S01]  /*3940*/  MUFU.EX2 R20, R28 ;  /* 0x0000001c00147308 */ /* 0x0003e20000000800 */
[----:B------:R-:W-:Y:S01]  /*3950*/  FSEL R123, R83, -INF , P3 ;  /* 0xff800000537b7808 */ /* 0x000fe20001800000 */
[----:B------:R-:W-:Y:S01]  /*3960*/  FFMA.FTZ R83, R127, R0, -R6 ;  /* 0x000000007f537223 */ /* 0x000fe20000010806 */
[----:B------:R-:W-:-:S02]  /*3970*/  FMNMX.FTZ R24, R117, R24, !PT ;  /* 0x0000001875187209 */ /* 0x000fc40007810000 */
[----:B------:R-:W-:Y:S02]  /*3980*/  ISETP.GT.AND P3, PT, R40, 0x29, PT ;  /* 0x000000292800780c */ /* 0x000fe40003f64270 */
[----:B------:R-:W-:Y:S01]  /*3990*/  FSEL R125, R86, -INF , P2 ;  /* 0xff800000567d7808 */ /* 0x000fe20001000000 */
[----:B------:R-:W3:Y:S01]  /*39a0*/  MUFU.EX2 R10, R10 ;  /* 0x0000000a000a7308 */ /* 0x000ee20000000800 */
[----:B------:R-:W-:Y:S01]  /*39b0*/  FMNMX.FTZ R24, R123, R24, !PT ;  /* 0x000000187b187209 */ /* 0x000fe20007810000 */
[----:B--2---:R-:W-:Y:S01]  /*39c0*/  FADD.FTZ R73, R8, R81 ;  /* 0x0000005108497221 */ /* 0x004fe20000010000 */
[----:B------:R-:W-:Y:S02]  /*39d0*/  FSEL R87, R87, -INF , P3 ;  /* 0xff80000057577808 */ /* 0x000fe40001800000 */
[C---:B------:R-:W-:Y:S02]  /*39e0*/  ISETP.GT.AND P2, PT, R40.reuse, 0x30, PT ;  /* 0x000000302800780c */ /* 0x040fe40003f44270 */
[----:B------:R-:W-:Y:S01]  /*39f0*/  FMNMX.FTZ R24, R125, R24, !PT ;  /* 0x000000187d187209 */ /* 0x000fe20007810000 */
[----:B------:R-:W2:Y:S01]  /*3a00*/  MUFU.EX2 R85, R85 ;  /* 0x0000005500557308 */ /* 0x000ea20000000800 */
[----:B------:R-:W-:-:S02]  /*3a10*/  ISETP.GT.AND P3, PT, R40, 0x31, PT ;  /* 0x000000312800780c */ /* 0x000fc40003f64270 */
[----:B------:R-:W-:Y:S02]  /*3a20*/  FSEL R127, R74, -INF , P2 ;  /* 0xff8000004a7f7808 */ /* 0x000fe40001000000 */
[----:B-1----:R-:W-:Y:S02]  /*3a30*/  FMNMX.FTZ R28, R87, R24, !PT ;  /* 0x00000018571c7209 */ /* 0x002fe40007810000 */
[----:B------:R-:W-:Y:S01]  /*3a40*/  ISETP.GT.AND P2, PT, R40, 0x38, PT ;  /* 0x000000382800780c */ /* 0x000fe20003f44270 */
[----:B------:R1:W-:Y:S01]  /*3a50*/  MUFU.EX2 R24, R32 ;  /* 0x0000002000187308 */ /* 0x0003e20000000800 */
[----:B------:R-:W-:Y:S01]  /*3a60*/  FSEL R121, R75, -INF , P3 ;  /* 0xff8000004b797808 */ /* 0x000fe20001800000 */
[----:B------:R-:W-:Y:S01]  /*3a70*/  FFMA.FTZ R75, R119, R0, -R6 ;  /* 0x00000000774b7223 */ /* 0x000fe20000010806 */
[----:B------:R-:W-:Y:S01]  /*3a80*/  FMNMX.FTZ R28, R127, R28, !PT ;  /* 0x0000001c7f1c7209 */ /* 0x000fe20007810000 */
[----:B---3--:R-:W-:Y:S01]  /*3a90*/  FADD.FTZ R74, R10, R73 ;  /* 0x000000490a4a7221 */ /* 0x008fe20000010000 */
[----:B------:R-:W-:-:S02]  /*3aa0*/  ISETP.GT.AND P3, PT, R40, 0x39, PT ;  /* 0x000000392800780c */ /* 0x000fc40003f64270 */
[----:B------:R-:W-:Y:S01]  /*3ab0*/  FSEL R129, R78, -INF , P2 ;  /* 0xff8000004e817808 */ /* 0x000fe20001000000 */
[----:B------:R-:W3:Y:S01]  /*3ac0*/  MUFU.EX2 R12, R12 ;  /* 0x0000000c000c7308 */ /* 0x000ee20000000800 */
[----:B------:R-:W-:Y:S02]  /*3ad0*/  FMNMX.FTZ R28, R121, R28, !PT ;  /* 0x0000001c791c7209 */ /* 0x000fe40007810000 */
[----:B------:R-:W-:Y:S02]  /*3ae0*/  FSEL R79, R79, -INF , P3 ;  /* 0xff8000004f4f7808 */ /* 0x000fe40001800000 */
[C---:B------:R-:W-:Y:S02]  /*3af0*/  ISETP.GT.AND P2, PT, R40.reuse, 0x40, PT ;  /* 0x000000402800780c */ /* 0x040fe40003f44270 */
[----:B------:R-:W-:Y:S01]  /*3b00*/  FMNMX.FTZ R28, R129, R28, !PT ;  /* 0x0000001c811c7209 */ /* 0x000fe20007810000 */
[----:B------:R-:W4:Y:S01]  /*3b10*/  MUFU.EX2 R89, R89 ;  /* 0x0000005900597308 */ /* 0x000f220000000800 */
[----:B------:R-:W-:-:S02]  /*3b20*/  ISETP.GT.AND P3, PT, R40, 0x41, PT ;  /* 0x000000412800780c */ /* 0x000fc40003f64270 */
[----:B------:R-:W-:Y:S02]  /*3b30*/  FSEL R119, R58, -INF , P2 ;  /* 0xff8000003a777808 */ /* 0x000fe40001000000 */
[----:B-1----:R-:W-:Y:S02]  /*3b40*/  FMNMX.FTZ R32, R79, R28, !PT ;  /* 0x0000001c4f207209 */ /* 0x002fe40007810000 */
[C---:B------:R-:W-:Y:S01]  /*3b50*/  ISETP.GT.AND P2, PT, R40.reuse, 0x48, PT ;  /* 0x000000482800780c */ /* 0x040fe20003f44270 */
[----:B------:R1:W-:Y:S01]  /*3b60*/  MUFU.EX2 R28, R36 ;  /* 0x00000024001c7308 */ /* 0x0003e20000000800 */
[----:B------:R-:W-:Y:S01]  /*3b70*/  FSEL R115, R59, -INF , P3 ;  /* 0xff8000003b737808 */ /* 0x000fe20001800000 */
[----:B------:R-:W-:Y:S01]  /*3b80*/  FFMA.FTZ R59, R113, R0, -R6 ;  /* 0x00000000713b7223 */ /* 0x000fe20000010806 */
[----:B------:R-:W-:Y:S02]  /*3b90*/  FMNMX.FTZ R32, R119, R32, !PT ;  /* 0x0000002077207209 */ /* 0x000fe40007810000 */
[----:B------:R-:W-:-:S02]  /*3ba0*/  ISETP.GT.AND P3, PT, R40, 0x49, PT ;  /* 0x000000492800780c */ /* 0x000fc40003f64270 */
[----:B------:R-:W-:Y:S01]  /*3bb0*/  FSEL R131, R62, -INF , P2 ;  /* 0xff8000003e837808 */ /* 0x000fe20001000000 */
[----:B------:R-:W5:Y:S01]  /*3bc0*/  MUFU.EX2 R91, R91 ;  /* 0x0000005b005b7308 */ /* 0x000f620000000800 */
[----:B------:R-:W-:Y:S02]  /*3bd0*/  FMNMX.FTZ R32, R115, R32, !PT ;  /* 0x0000002073207209 */ /* 0x000fe40007810000 */
[----:B------:R-:W-:Y:S02]  /*3be0*/  FSEL R133, R63, -INF , P3 ;  /* 0xff8000003f857808 */ /* 0x000fe40001800000 */
[C---:B------:R-:W-:Y:S02]  /*3bf0*/  ISETP.GT.AND P2, PT, R40.reuse, 0x50, PT ;  /* 0x000000502800780c */ /* 0x040fe40003f44270 */
[----:B------:R-:W-:Y:S01]  /*3c00*/  FMNMX.FTZ R32, R131, R32, !PT ;  /* 0x0000002083207209 */ /* 0x000fe20007810000 */
[----:B------:R-:W-:Y:S01]  /*3c10*/  MUFU.EX2 R83, R83 ;  /* 0x0000005300537308 */ /* 0x000fe20000000800 */
[----:B------:R-:W-:-:S02]  /*3c20*/  ISETP.GT.AND P3, PT, R40, 0x51, PT ;  /* 0x000000512800780c */ /* 0x000fc40003f64270 */
[----:B------:R-:W-:Y:S01]  /*3c30*/  FSEL R113, R50, -INF , P2 ;  /* 0xff80000032717808 */ /* 0x000fe20001000000 */
[----:B------:R-:W-:Y:S01]  /*3c40*/  FFMA.FTZ R50, R77, R0, -R6 ;  /* 0x000000004d327223 */ /* 0x000fe20000010806 */
[----:B-1----:R-:W-:Y:S01]  /*3c50*/  FMNMX.FTZ R36, R133, R32, !PT ;  /* 0x0000002085247209 */ /* 0x002fe20007810000 */
[----:B--2---:R-:W-:Y:S01]  /*3c60*/  FADD.FTZ R77, R85, R74 ;  /* 0x0000004a554d7221 */ /* 0x004fe20000010000 */
        /* <DEDUP_REMOVED lines=8> */
[----:B----4-:R-:W-:Y:S01]  /*3cf0*/  FADD.FTZ R77, R89, R74 ;  /* 0x0000004a594d7221 */ /* 0x010fe20000010000 */
[----:B------:R-:W-:Y:S01]  /*3d00*/  FMNMX.FTZ R36, R107, R36, !PT ;  /* 0x000000246b247209 */ /* 0x000fe20007810000 */
[-CC-:B-1----:R-:W-:Y:S01]  /*3d10*/  FFMA.FTZ R44, R45, R0.reuse, -R6.reuse ;  /* 0x000000002d2c7223 */ /* 0x182fe20000010806 */
[----:B------:R-:W-:Y:S01]  /*3d20*/  ISETP.GT.AND P2, PT, R40, 0x60, PT ;  /* 0x000000602800780c */ /* 0x000fe20003f44270 */
[----:B------:R-:W-:Y:S01]  /*3d30*/  FFMA.FTZ R45, R67, R0, -R6 ;  /* 0x00000000432d7223 */ /* 0x000fe20000010806 */
[----:B------:R-:W-:Y:S01]  /*3d40*/  FSEL R55, R55, -INF , P3 ;  /* 0xff80000037377808 */ /* 0x000fe20001800000 */
[----:B------:R-:W-:Y:S01]  /*3d50*/  FADD.FTZ R76, R14, R77 ;  /* 0x0000004d0e4c7221 */ /* 0x000fe20000010000 */
[----:B------:R-:W-:Y:S01]  /*3d60*/  FMNMX.FTZ R36, R63, R36, !PT ;  /* 0x000000243f247209 */ /* 0x000fe20007810000 */
[----:B------:R-:W-:Y:S01]  /*3d70*/  MUFU.EX2 R75, R75 ;  /* 0x0000004b004b7308 */ /* 0x000fe20000000800 */
[----:B------:R-:W-:-:S02]  /*3d80*/  FSEL R105, R42, -INF , P2 ;  /* 0xff8000002a697808 */ /* 0x000fc40001000000 */
[C---:B------:R-:W-:Y:S02]  /*3d90*/  ISETP.GT.AND P3, PT, R40.reuse, 0x61, PT ;  /* 0x000000612800780c */ /* 0x040fe40003f64270 */
[----:B------:R-:W-:Y:S02]  /*3da0*/  FMNMX.FTZ R42, R55, R36, !PT ;  /* 0x00000024372a7209 */ /* 0x000fe40007810000 */
[C---:B------:R-:W-:Y:S01]  /*3db0*/  ISETP.GT.AND P2, PT, R40.reuse, 0x68, PT ;  /* 0x000000682800780c */ /* 0x040fe20003f44270 */
[----:B------:R-:W-:Y:S01]  /*3dc0*/  MUFU.EX2 R36, R11 ;  /* 0x0000000b00247308 */ /* 0x000fe20000000800 */
[----:B------:R-:W-:Y:S01]  /*3dd0*/  FSEL R135, R43, -INF , P3 ;  /* 0xff8000002b877808 */ /* 0x000fe20001800000 */
[----:B------:R-:W-:Y:S01]  /*3de0*/  FFMA.FTZ R43, R57, R0, -R6 ;  /* 0x00000000392b7223 */ /* 0x000fe20000010806 */
[----:B------:R-:W-:Y:S02]  /*3df0*/  FMNMX.FTZ R42, R105, R42, !PT ;  /* 0x0000002a692a7209 */ /* 0x000fe40007810000 */
[----:B------:R-:W-:-:S02]  /*3e00*/  ISETP.GT.AND P3, PT, R40, 0x69, PT ;  /* 0x000000692800780c */ /* 0x000fc40003f64270 */
[----:B------:R-:W-:Y:S01]  /*3e10*/  FSEL R139, R46, -INF , P2 ;  /* 0xff8000002e8b7808 */ /* 0x000fe20001000000 */
[--C-:B------:R-:W-:Y:S01]  /*3e20*/  FFMA.FTZ R46, R33, R0, -R6.reuse ;  /* 0x00000000212e7223 */ /* 0x100fe20000010806 */
[----:B------:R-:W-:Y:S01]  /*3e30*/  FMNMX.FTZ R42, R135, R42, !PT ;  /* 0x0000002a872a7209 */ /* 0x000fe20007810000 */
[----:B------:R-:W-:Y:S01]  /*3e40*/  FFMA.FTZ R33, R69, R0, -R6 ;  /* 0x0000000045217223 */ /* 0x000fe20000010806 */
[----:B------:R-:W-:Y:S01]  /*3e50*/  FSEL R47, R47, -INF , P3 ;  /* 0xff8000002f2f7808 */ /* 0x000fe20001800000 */
[----:B------:R-:W-:Y:S01]  /*3e60*/  MUFU.EX2 R59, R59 ;  /* 0x0000003b003b7308 */ /* 0x000fe20000000800 */
[C---:B------:R-:W-:Y:S02]  /*3e70*/  ISETP.GT.AND P2, PT, R40.reuse, 0x70, PT ;  /* 0x000000702800780c */ /* 0x040fe40003f44270 */
[----:B------:R-:W-:Y:S02]  /*3e80*/  FMNMX.FTZ R42, R139, R42, !PT ;  /* 0x0000002a8b2a7209 */ /* 0x000fe40007810000 */
[----:B------:R-:W-:-:S02]  /*3e90*/  ISETP.GT.AND P3, PT, R40, 0x71, PT ;  /* 0x000000712800780c */ /* 0x000fc40003f64270 */
[----:B------:R-:W-:Y:S01]  /*3ea0*/  FSEL R57, R34, -INF , P2 ;  /* 0xff80000022397808 */ /* 0x000fe20001000000 */
[--C-:B------:R-:W-:Y:S01]  /*3eb0*/  FFMA.FTZ R34, R9, R0, -R6.reuse ;  /* 0x0000000009227223 */ /* 0x100fe20000010806 */
[----:B------:R-:W-:Y:S01]  /*3ec0*/  FMNMX.FTZ R42, R47, R42, !PT ;  /* 0x0000002a2f2a7209 */ /* 0x000fe20007810000 */
[----:B------:R-:W-:Y:S01]  /*3ed0*/  MUFU.EX2 R51, R51 ;  /* 0x0000003300337308 */ /* 0x000fe20000000800 */
[C---:B------:R-:W-:Y:S02]  /*3ee0*/  ISETP.GT.AND P2, PT, R40.reuse, 0x78, PT ;  /* 0x000000782800780c */ /* 0x040fe40003f44270 */
[----:B------:R-:W-:Y:S01]  /*3ef0*/  FSEL R141, R35, -INF , P3 ;  /* 0xff800000238d7808 */ /* 0x000fe20001800000 */
[--C-:B------:R-:W-:Y:S01]  /*3f00*/  FFMA.FTZ R35, R61, R0, -R6.reuse ;  /* 0x000000003d237223 */ /* 0x100fe20000010806 */
[----:B------:R-:W-:Y:S02]  /*3f10*/  FMNMX.FTZ R42, R57, R42, !PT ;  /* 0x0000002a392a7209 */ /* 0x000fe40007810000 */
[----:B------:R-:W-:Y:S01]  /*3f20*/  ISETP.GT.AND P3, PT, R40, 0x79, PT ;  /* 0x000000792800780c */ /* 0x000fe20003f64270 */
[----:B------:R-:W-:Y:S01]  /*3f30*/  MUFU.EX2 R43, R43 ;  /* 0x0000002b002b7308 */ /* 0x000fe20000000800 */
[----:B------:R-:W-:Y:S01]  /*3f40*/  FSEL R143, R38, -INF , P2 ;  /* 0xff800000268f7808 */ /* 0x000fe20001000000 */
[--C-:B------:R-:W-:Y:S01]  /*3f50*/  FFMA.FTZ R38, R49, R0, -R6.reuse ;  /* 0x0000000031267223 */ /* 0x100fe20000010806 */
[----:B------:R-:W-:Y:S01]  /*3f60*/  FMNMX.FTZ R42, R141, R42, !PT ;  /* 0x0000002a8d2a7209 */ /* 0x000fe20007810000 */
[-CC-:B------:R-:W-:Y:S01]  /*3f70*/  FFMA.FTZ R49, R25, R0.reuse, -R6.reuse ;  /* 0x0000000019317223 */ /* 0x180fe20000010806 */
[----:B------:R-:W-:Y:S01]  /*3f80*/  FSEL R61, R39, -INF , P3 ;  /* 0xff800000273d7808 */ /* 0x000fe20001800000 */
[----:B------:R-:W-:Y:S01]  /*3f90*/  FFMA.FTZ R39, R13, R0, -R6 ;  /* 0x000000000d277223 */ /* 0x000fe20000010806 */
[----:B------:R-:W-:Y:S01]  /*3fa0*/  ISETP.GT.AND P2, PT, R40, 0x80, PT ;  /* 0x000000802800780c */ /* 0x000fe20003f44270 */
[----:B------:R-:W-:Y:S01]  /*3fb0*/  MUFU.EX2 R34, R34 ;  /* 0x0000002200227308 */ /* 0x000fe20000000800 */
[----:B------:R-:W-:-:S02]  /*3fc0*/  FMNMX.FTZ R42, R143, R42, !PT ;  /* 0x0000002a8f2a7209 */ /* 0x000fc40007810000 */
[----:B------:R-:W-:Y:S02]  /*3fd0*/  ISETP.GT.AND P3, PT, R40, 0x81, PT ;  /* 0x000000812800780c */ /* 0x000fe40003f64270 */
[----:B------:R-:W-:Y:S02]  /*3fe0*/  FSEL R149, R26, -INF , P2 ;  /* 0xff8000001a957808 */ /* 0x000fe40001000000 */
[----:B------:R-:W-:Y:S01]  /*3ff0*/  FMNMX.FTZ R42, R61, R42, !PT ;  /* 0x0000002a3d2a7209 */ /* 0x000fe20007810000 */
[----:B------:R-:W-:Y:S01]  /*4000*/  MUFU.EX2 R35, R35 ;  /* 0x0000002300237308 */ /* 0x000fe20000000800 */
[----:B------:R-:W-:Y:S02]  /*4010*/  ISETP.GT.AND P2, PT, R40, 0x88, PT ;  /* 0x000000882800780c */ /* 0x000fe40003f44270 */
[----:B------:R-:W-:Y:S02]  /*4020*/  FSEL R27, R27, -INF , P3 ;  /* 0xff8000001b1b7808 */ /* 0x000fe40001800000 */
[----:B------:R-:W-:-:S02]  /*4030*/  FMNMX.FTZ R42, R149, R42, !PT ;  /* 0x0000002a952a7209 */ /* 0x000fc40007810000 */
[----:B------:R-:W-:Y:S01]  /*4040*/  ISETP.GT.AND P3, PT, R40, 0x89, PT ;  /* 0x000000892800780c */ /* 0x000fe20003f64270 */
[--C-:B------:R-:W-:Y:S01]  /*4050*/  FFMA.FTZ R40, R15, R0, -R6.reuse ;  /* 0x000000000f287223 */ /* 0x100fe20000010806 */
[----:B------:R-:W-:Y:S01]  /*4060*/  FSEL R153, R30, -INF , P2 ;  /* 0xff8000001e997808 */ /* 0x000fe20001000000 */
[----:B------:R-:W-:Y:S01]  /*4070*/  MUFU.EX2 R7, R7 ;  /* 0x0000000700077308 */ /* 0x000fe20000000800 */
[----:B------:R-:W-:Y:S02]  /*4080*/  FMNMX.FTZ R42, R27, R42, !PT ;  /* 0x0000002a1b2a7209 */ /* 0x000fe40007810000 */
[----:B------:R-:W-:Y:S02]  /*4090*/  FSEL R31, R31, -INF , P3 ;  /* 0xff8000001f1f7808 */ /* 0x000fe40001800000 */
[----:B------:R-:W-:Y:S02]  /*40a0*/  FMNMX.FTZ R42, R153, R42, !PT ;  /* 0x0000002a992a7209 */ /* 0x000fe40007810000 */
[----:B------:R-:W-:Y:S01]  /*40b0*/  F2FP.F16.F32.PACK_AB R8, R81, R8 ;  /* 0x000000085108723e */ /* 0x000fe200000000ff */
[----:B------:R-:W-:Y:S01]  /*40c0*/  MUFU.EX2 R38, R38 ;  /* 0x0000002600267308 */ /* 0x000fe20000000800 */
[----:B------:R-:W-:Y:S01]  /*40d0*/  FMNMX.FTZ R9, R31, R42, !PT ;  /* 0x0000002a1f097209 */ /* 0x000fe20007810000 */
[----:B------:R-:W-:Y:S01]  /*40e0*/  FFMA.FTZ R42, R53, R0, -R6 ;  /* 0x00000000352a7223 */ /* 0x000fe20000010806 */
[----:B------:R-:W-:Y:S01]  /*40f0*/  @!P1 VIADD R6, R3, 0x31c40 ;  /* 0x00031c4003069836 */ /* 0x000fe20000000000 */
[----:B------:R-:W-:-:S02]  /*4100*/  F2FP.F16.F32.PACK_AB R10, R85, R10 ;  /* 0x0000000a550a723e */ /* 0x000fc400000000ff */
[----:B------:R-:W1:Y:S01]  /*4110*/  SHFL.BFLY PT, R26, R9, 0x2, 0x1f ;  /* 0x0c401f00091a7f89 */ /* 0x000e6200000e0000 */
[----:B------:R-:W-:Y:S01]  /*4120*/  F2FP.F16.F32.PACK_AB R12, R89, R12 ;  /* 0x0000000c590c723e */ /* 0x000fe200000000ff */
[----:B------:R-:W-:Y:S01]  /*4130*/  MUFU.EX2 R39, R39 ;  /* 0x0000002700277308 */ /* 0x000fe20000000800 */
[----:B------:R-:W-:Y:S02]  /*4140*/  @!P1 PRMT R6, RZ, 0x654, R6 ;  /* 0x00000654ff069816 */ /* 0x000fe40000000006 */
[----:B-----5:R-:W-:Y:S02]  /*4150*/  F2FP.F16.F32.PACK_AB R14, R91, R14 ;  /* 0x0000000e5b0e723e */ /* 0x020fe400000000ff */
[----:B------:R2:W-:Y:S03]  /*4160*/  @!P1 SYNCS.ARRIVE.TRANS64.RED.A1T0 RZ, [R6+URZ], RZ ;  /* 0x000000ff06ff99a7 */ /* 0x0005e6000810043f */
[----:B------:R-:W-:Y:S01]  /*4170*/  MUFU.EX2 R42, R42 ;  /* 0x0000002a002a7308 */ /* 0x000fe20000000800 */
[----:B--2---:R-:W-:-:S07]  /*4180*/  VIMNMX R6, RZ, R72, !PT ;  /* 0x00000048ff067248 */ /* 0x004fce0007fe0100 */
        /* <DEDUP_REMOVED lines=12> */
[----:B------:R-:W-:-:S03]  /*4250*/  ISETP.GE.AND P2, PT, R65, R6, PT ;  /* 0x000000064100720c */ /* 0x000fc60003f46270 */
        /* <DEDUP_REMOVED lines=34> */
[----:B------:R-:W-:Y:S01]  /*4480*/  F2FP.F16.F32.PACK_AB R9, R68, R9 ;  /* 0x000000094409723e */ /* 0x000fe200000000ff */
[-CC-:B------:R-:W-:Y:S01]  /*4490*/  FFMA.FTZ R68, R55, R0.reuse, -R26.reuse ;  /* 0x0000000037447223 */ /* 0x180fe2000001081a */
[-CC-:B------:R-:W-:Y:S01]  /*44a0*/  FFMA.FTZ R149, R149, R0.reuse, -R26.reuse ;  /* 0x0000000095957223 */ /* 0x180fe2000001081a */
[----:B------:R-:W-:-:S03]  /*44b0*/  FFMA.FTZ R153, R153, R0, -R26 ;  /* 0x0000000099997223 */ /* 0x000fc6000001081a */
[----:B------:R-:W1:Y:S01]  /*44c0*/  MUFU.EX2 R13, R13 ;  /* 0x0000000d000d7308 */ /* 0x000e620000000800 */
[----:B--2---:R-:W-:-:S07]  /*44d0*/  FADD.FTZ R73, R11, R72 ;  /* 0x000000480b497221 */ /* 0x004fce0000010000 */
[----:B------:R-:W2:Y:S01]  /*44e0*/  MUFU.EX2 R30, R30 ;  /* 0x0000001e001e7308 */ /* 0x000ea20000000800 */
[C---:B---3--:R-:W-:Y:S01]  /*44f0*/  FADD.FTZ R72, R70.reuse, R73 ;  /* 0x0000004946487221 */ /* 0x048fe20000010000 */
[----:B------:R-:W-:Y:S01]  /*4500*/  F2FP.F16.F32.PACK_AB R11, R70, R11 ;  /* 0x0000000b460b723e */ /* 0x000fe200000000ff */
[----:B------:R-:W-:-:S04]  /*4510*/  FFMA.FTZ R70, R135, R0, -R26 ;  /* 0x0000000087467223 */ /* 0x000fc8000001081a */
[----:B------:R3:W-:Y:S01]  /*4520*/  STSM.16.M88.4 [R22+0x24300], R8 ;  /* 0x0243000816007844 */ /* 0x0007e20000000200 */
[----:B------:R-:W4:Y:S01]  /*4530*/  MUFU.EX2 R15, R15 ;  /* 0x0000000f000f7308 */ /* 0x000f220000000800 */
[----:B-1----:R-:W-:Y:S01]  /*4540*/  FADD.FTZ R73, R13, R72 ;  /* 0x000000480d497221 */ /* 0x002fe20000010000 */
[----:B------:R-:W-:-:S06]  /*4550*/  FFMA.FTZ R72, R47, R0, -R26 ;  /* 0x000000002f487223 */ /* 0x000fcc000001081a */
[----:B------:R-:W1:Y:S01]  /*4560*/  MUFU.EX2 R54, R54 ;  /* 0x0000003600367308 */ /* 0x000e620000000800 */
[C---:B--2---:R-:W-:Y:S01]  /*4570*/  FADD.FTZ R74, R30.reuse, R73 ;  /* 0x000000491e4a7221 */ /* 0x044fe20000010000 */
[----:B------:R-:W-:Y:S01]  /*4580*/  FFMA.FTZ R73, R57, R0, -R26 ;  /* 0x0000000039497223 */ /* 0x000fe2000001081a */
[----:B------:R-:W-:Y:S01]  /*4590*/  FADD.FTZ R57, R91, R76 ;  /* 0x0000004c5b397221 */ /* 0x000fe20000010000 */
[----:B------:R-:W-:-:S03]  /*45a0*/  F2FP.F16.F32.PACK_AB R13, R30, R13 ;  /* 0x0000000d1e0d723e */ /* 0x000fc600000000ff */
[----:B------:R-:W-:Y:S01]  /*45b0*/  FADD.FTZ R76, R20, R57 ;  /* 0x00000039144c7221 */ /* 0x000fe20000010000 */
[----:B------:R-:W2:Y:S01]  /*45c0*/  MUFU.EX2 R25, R25 ;  /* 0x0000001900197308 */ /* 0x000ea20000000800 */
[----:B----4-:R-:W-:Y:S01]  /*45d0*/  FADD.FTZ R47, R15, R74 ;  /* 0x0000004a0f2f7221 */ /* 0x010fe20000010000 */
[C---:B---3--:R-:W-:Y:S01]  /*45e0*/  F2FP.F16.F32.PACK_AB R8, R83.reuse, R20 ;  /* 0x000000145308723e */ /* 0x048fe200000000ff */
[----:B------:R-:W-:-:S04]  /*45f0*/  FADD.FTZ R77, R83, R76 ;  /* 0x0000004c534d7221 */ /* 0x000fc80000010000 */
[----:B------:R-:W-:Y:S01]  /*4600*/  FADD.FTZ R76, R24, R77 ;  /* 0x0000004d184c7221 */ /* 0x000fe20000010000 */
[----:B------:R-:W3:Y:S01]  /*4610*/  MUFU.EX2 R56, R56 ;  /* 0x0000003800387308 */ /* 0x000ee20000000800 */
[C---:B-1----:R-:W-:Y:S01]  /*4620*/  FADD.FTZ R74, R54.reuse, R47 ;  /* 0x0000002f364a7221 */ /* 0x042fe20000010000 */
[----:B------:R-:W-:-:S05]  /*4630*/  F2FP.F16.F32.PACK_AB R15, R54, R15 ;  /* 0x0000000f360f723e */ /* 0x000fca00000000ff */
[----:B------:R-:W-:Y:S01]  /*4640*/  STSM.16.M88.4 [R22+0x25b00], R12 ;  /* 0x025b000c16007844 */ /* 0x000fe20000000200 */
[----:B------:R-:W1:Y:S01]  /*4650*/  MUFU.EX2 R29, R29 ;  /* 0x0000001d001d7308 */ /* 0x000e620000000800 */
[----:B--2---:R-:W-:-:S07]  /*4660*/  FADD.FTZ R57, R25, R74 ;  /* 0x0000004a19397221 */ /* 0x004fce0000010000 */
[----:B------:R-:W2:Y:S01]  /*4670*/  MUFU.EX2 R58, R58 ;  /* 0x0000003a003a7308 */ /* 0x000ea20000000800 */
[C---:B---3--:R-:W-:Y:S01]  /*4680*/  FADD.FTZ R74, R56.reuse, R57 ;  /* 0x00000039384a7221 */ /* 0x048fe20000010000 */
[----:B------:R-:W-:Y:S01]  /*4690*/  FFMA.FTZ R57, R31, R0, -R26 ;  /* 0x000000001f397223 */ /* 0x000fe2000001081a */
[----:B------:R-:W-:Y:S01]  /*46a0*/  FADD.FTZ R31, R75, R76 ;  /* 0x0000004c4b1f7221 */ /* 0x000fe20000010000 */
[----:B------:R-:W-:Y:S01]  /*46b0*/  F2FP.F16.F32.PACK_AB R9, R56, R25 ;  /* 0x000000193809723e */ /* 0x000fe200000000ff */
[----:B------:R-:W-:-:S03]  /*46c0*/  IMAD.MOV.U32 R56, RZ, RZ, R71 ;  /* 0x000000ffff387224 */ /* 0x000fc600078e0047 */
[----:B------:R-:W3:Y:S08]  /*46d0*/  MUFU.EX2 R53, R53 ;  /* 0x0000003500357308 */ /* 0x000ef00000000800 */
[----:B------:R-:W4:Y:S08]  /*46e0*/  MUFU.EX2 R62, R62 ;  /* 0x0000003e003e7308 */ /* 0x000f300000000800 */
[----:B------:R5:W-:Y:S08]  /*46f0*/  MUFU.EX2 R55, R63 ;  /* 0x0000003f00377308 */ /* 0x000bf00000000800 */
[----:B------:R-:W4:Y:S01]  /*4700*/  MUFU.EX2 R66, R66 ;  /* 0x0000004200427308 */ /* 0x000f220000000800 */
[----:B-----5:R-:W-:Y:S01]  /*4710*/  FFMA.FTZ R63, R27, R0, -R26 ;  /* 0x000000001b3f7223 */ /* 0x020fe2000001081a */
[----:B-1----:R-:W-:Y:S01]  /*4720*/  FADD.FTZ R27, R29, R74 ;  /* 0x0000004a1d1b7221 */ /* 0x002fe20000010000 */
[----:B------:R-:W-:-:S03]  /*4730*/  FADD.FTZ R74, R28, R31 ;  /* 0x0000001f1c4a7221 */ /* 0x000fc60000010000 */
[----:B--2---:R-:W-:Y:S01]  /*4740*/  FADD.FTZ R26, R58, R27 ;  /* 0x0000001b3a1a7221 */ /* 0x004fe20000010000 */
[----:B------:R-:W-:Y:S01]  /*4750*/  FADD.FTZ R31, R59, R74 ;  /* 0x0000004a3b1f7221 */ /* 0x000fe20000010000 */
[----:B------:R-:W1:Y:S02]  /*4760*/  MUFU.EX2 R67, R67 ;  /* 0x0000004300437308 */ /* 0x000e640000000800 */
[----:B---3--:R-:W-:Y:S01]  /*4770*/  FADD.FTZ R27, R53, R26 ;  /* 0x0000001a351b7221 */ /* 0x008fe20000010000 */
[----:B------:R-:W-:-:S03]  /*4780*/  FADD.FTZ R10, R32, R31 ;  /* 0x0000001f200a7221 */ /* 0x000fc60000010000 */
[----:B----4-:R-:W-:Y:S01]  /*4790*/  FADD.FTZ R27, R62, R27 ;  /* 0x0000001b3e1b7221 */ /* 0x010fe20000010000 */
[----:B------:R-:W-:Y:S01]  /*47a0*/  FADD.FTZ R11, R51, R10 ;  /* 0x0000000a330b7221 */ /* 0x000fe20000010000 */
[----:B------:R-:W2:Y:S01]  /*47b0*/  MUFU.EX2 R60, R60 ;  /* 0x0000003c003c7308 */ /* 0x000ea20000000800 */
[----:B------:R-:W-:Y:S01]  /*47c0*/  F2FP.F16.F32.PACK_AB R10, R75, R24 ;  /* 0x000000184b0a723e */ /* 0x000fe200000000ff */
[----:B------:R-:W-:Y:S01]  /*47d0*/  FADD.FTZ R26, R66, R27 ;  /* 0x0000001b421a7221 */ /* 0x000fe20000010000 */
[----:B------:R-:W-:Y:S01]  /*47e0*/  FADD.FTZ R20, R36, R11 ;  /* 0x0000000b24147221 */ /* 0x000fe20000010000 */
[----:B------:R-:W-:Y:S01]  /*47f0*/  F2FP.F16.F32.PACK_AB R24, R59, R28 ;  /* 0x0000001c3b18723e */ /* 0x000fe200000000ff */
[--C-:B------:R-:W-:Y:S01]  /*4800*/  IMAD.MOV.U32 R59, RZ, RZ, R71.reuse ;  /* 0x000000ffff3b7224 */ /* 0x100fe200078e0047 */
[----:B------:R-:W-:Y:S01]  /*4810*/  F2FP.F16.F32.PACK_AB R11, R58, R29 ;  /* 0x0000001d3a0b723e */ /* 0x000fe200000000ff */
[----:B------:R-:W-:Y:S01]  /*4820*/  IMAD.MOV.U32 R58, RZ, RZ, R71 ;  /* 0x000000ffff3a7224 */ /* 0x000fe200078e0047 */
[----:B------:R-:W3:Y:S01]  /*4830*/  MUFU.EX2 R69, R69 ;  /* 0x0000004500457308 */ /* 0x000ee20000000800 */
[----:B-1----:R-:W-:-:S02]  /*4840*/  FADD.FTZ R25, R67, R26 ;  /* 0x0000001a43197221 */ /* 0x002fc40000010000 */
[----:B------:R1:W-:Y:S05]  /*4850*/  STSM.16.M88.4 [R22+0x27300], R8 ;  /* 0x0273000816007844 */ /* 0x0003ea0000000200 */
[----:B------:R-:W4:Y:S01]  /*4860*/  MUFU.EX2 R4, R4 ;  /* 0x0000000400047308 */ /* 0x000f220000000800 */
[----:B--2---:R-:W-:Y:S01]  /*4870*/  FADD.FTZ R26, R60, R25 ;  /* 0x000000193c1a7221 */ /* 0x004fe20000010000 */
[----:B------:R-:W-:-:S04]  /*4880*/  FADD.FTZ R25, R43, R20 ;  /* 0x000000142b197221 */ /* 0x000fc80000010000 */
[----:B------:R-:W-:Y:S01]  /*4890*/  FADD.FTZ R28, R34, R25 ;  /* 0x00000019221c7221 */ /* 0x000fe20000010000 */
[----:B------:R-:W-:Y:S01]  /*48a0*/  F2FP.F16.F32.PACK_AB R25, R62, R53 ;  /* 0x000000353e19723e */ /* 0x000fe200000000ff */
[----:B------:R-:W2:Y:S01]  /*48b0*/  MUFU.EX2 R3, R133 ;  /* 0x0000008500037308 */ /* 0x000ea20000000800 */
[----:B---3--:R-:W-:Y:S01]  /*48c0*/  FADD.FTZ R27, R69, R26 ;  /* 0x0000001a451b7221 */ /* 0x008fe20000010000 */
[----:B------:R-:W-:Y:S01]  /*48d0*/  FADD.FTZ R28, R35, R28 ;  /* 0x0000001c231c7221 */ /* 0x000fe20000010000 */
[----:B------:R-:W-:Y:S01]  /*48e0*/  F2FP.F16.F32.PACK_AB R26, R51, R32 ;  /* 0x00000020331a723e */ /* 0x000fe200000000ff */
[--C-:B------:R-:W-:Y:S02]  /*48f0*/  IMAD.MOV.U32 R62, RZ, RZ, R71.reuse ;  /* 0x000000ffff3e7224 */ /* 0x100fe400078e0047 */
[----:B------:R-:W-:Y:S01]  /*4900*/  FADD.FTZ R31, R7, R28 ;  /* 0x0000001c071f7221 */ /* 0x000fe20000010000 */
[----:B------:R-:W-:Y:S01]  /*4910*/  IMAD.MOV.U32 R53, RZ, RZ, R71 ;  /* 0x000000ffff357224 */ /* 0x000fe200078e0047 */
[----:B------:R-:W3:Y:S01]  /*4920*/  MUFU.EX2 R64, R113 ;  /* 0x0000007100407308 */ /* 0x000ee20000000800 */
[----:B----4-:R-:W-:Y:S01]  /*4930*/  FADD.FTZ R30, R4, R27 ;  /* 0x0000001b041e7221 */ /* 0x010fe20000010000 */
[----:B------:R-:W-:Y:S01]  /*4940*/  F2FP.F16.F32.PACK_AB R27, R67, R66 ;  /* 0x00000042431b723e */ /* 0x000fe200000000ff */
[----:B------:R-:W-:-:S02]  /*4950*/  IMAD.MOV.U32 R67, RZ, RZ, R71 ;  /* 0x000000ffff437224 */ /* 0x000fc400078e0047 */
[----:B------:R-:W-:Y:S02]  /*4960*/  IMAD.MOV.U32 R66, RZ, RZ, R71 ;  /* 0x000000ffff427224 */ /* 0x000fe400078e0047 */
[----:B------:R-:W-:Y:S01]  /*4970*/  STSM.16.M88.4 [R22+0x28b00], R24 ;  /* 0x028b001816007844 */ /* 0x000fe20000000200 */
[----:B------:R-:W4:Y:S01]  /*4980*/  MUFU.EX2 R65, R65 ;  /* 0x0000004100417308 */ /* 0x000f220000000800 */
[----:B--2---:R-:W-:Y:S01]  /*4990*/  FADD.FTZ R29, R3, R30 ;  /* 0x0000001e031d7221 */ /* 0x004fe20000010000 */
[----:B------:R-:W-:Y:S01]  /*49a0*/  FADD.FTZ R30, R38, R31 ;  /* 0x0000001f261e7221 */ /* 0x000fe20000010000 */
[----:B------:R-:W-:-:S03]  /*49b0*/  IMAD.MOV.U32 R51, RZ, RZ, R71 ;  /* 0x000000ffff337224 */ /* 0x000fc600078e0047 */
[----:B------:R-:W-:Y:S01]  /*49c0*/  FADD.FTZ R31, R39, R30 ;  /* 0x0000001e271f7221 */ /* 0x000fe20000010000 */
[----:B------:R-:W-:Y:S01]  /*49d0*/  F2FP.F16.F32.PACK_AB R30, R35, R34 ;  /* 0x00000022231e723e */ /* 0x000fe200000000ff */
[----:B------:R-:W2:Y:S01]  /*49e0*/  MUFU.EX2 R68, R68 ;  /* 0x0000004400447308 */ /* 0x000ea20000000800 */
[----:B---3--:R-:W-:Y:S01]  /*49f0*/  FADD.FTZ R28, R64, R29 ;  /* 0x0000001d401c7221 */ /* 0x008fe20000010000 */
[----:B------:R-:W-:Y:S01]  /*4a00*/  FADD.FTZ R31, R42, R31 ;  /* 0x0000001f2a1f7221 */ /* 0x000fe20000010000 */
[----:B------:R-:W-:Y:S01]  /*4a10*/  F2FP.F16.F32.PACK_AB R29, R69, R60 ;  /* 0x0000003c451d723e */ /* 0x000fe200000000ff */
[----:B------:R-:W-:Y:S02]  /*4a20*/  IMAD.MOV.U32 R69, RZ, RZ, R71 ;  /* 0x000000ffff457224 */ /* 0x000fe400078e0047 */
[----:B-1----:R-:W-:Y:S01]  /*4a30*/  FADD.FTZ R10, R40, R31 ;  /* 0x0000001f280a7221 */ /* 0x002fe20000010000 */
[----:B------:R-:W-:Y:S01]  /*4a40*/  F2FP.F16.F32.PACK_AB R31, R3, R4 ;  /* 0x00000004031f723e */ /* 0x000fe200000000ff */
[----:B------:R-:W1:Y:S01]  /*4a50*/  MUFU.EX2 R47, R105 ;  /* 0x00000069002f7308 */ /* 0x000e620000000800 */
[----:B----4-:R-:W-:Y:S01]  /*4a60*/  FADD.FTZ R54, R65, R28 ;  /* 0x0000001c41367221 */ /* 0x010fe20000010000 */
[----:B------:R-:W-:Y:S01]  /*4a70*/  F2FP.F16.F32.PACK_AB R28, R43, R36 ;  /* 0x000000242b1c723e */ /* 0x000fe200000000ff */
[----:B------:R-:W-:Y:S01]  /*4a80*/  FADD.FTZ R10, R41, R10 ;  /* 0x0000000a290a7221 */ /* 0x000fe20000010000 */
[----:B------:R-:W-:Y:S01]  /*4a90*/  F2FP.F16.F32.PACK_AB R9, R65, R64 ;  /* 0x000000404109723e */ /* 0x000fe200000000ff */
[----:B------:R-:W-:Y:S01]  /*4aa0*/  FADD.FTZ R43, R55, R54 ;  /* 0x00000036372b7221 */ /* 0x000fe20000010000 */
[----:B------:R-:W-:Y:S01]  /*4ab0*/  F2FP.F16.F32.PACK_AB R40, R41, R40 ;  /* 0x000000282928723e */ /* 0x000fe200000000ff */
[----:B------:R-:W-:Y:S01]  /*4ac0*/  STSM.16.M88.4 [R22+0x2a300], R28 ;  /* 0x02a3001c16007844 */ /* 0x000fe20000000200 */
[----:B------:R-:W3:Y:S01]  /*4ad0*/  MUFU.EX2 R70, R70 ;  /* 0x0000004600467308 */ /* 0x000ee20000000800 */
[C---:B--2---:R-:W-:Y:S01]  /*4ae0*/  FADD.FTZ R8, R68.reuse, R43 ;  /* 0x0000002b44087221 */ /* 0x044fe20000010000 */
[----:B------:R-:W-:Y:S01]  /*4af0*/  F2FP.F16.F32.PACK_AB R11, R68, R55 ;  /* 0x00000037440b723e */ /* 0x000fe200000000ff */
[----:B------:R-:W-:-:S02]  /*4b00*/  IMAD.MOV.U32 R68, RZ, RZ, R71 ;  /* 0x000000ffff447224 */ /* 0x000fc400078e0047 */
[--C-:B------:R-:W-:Y:S02]  /*4b10*/  IMAD.MOV.U32 R65, RZ, RZ, R71.reuse ;  /* 0x000000ffff417224 */ /* 0x100fe400078e0047 */
        /* <DEDUP_REMOVED lines=9> */
[----:B------:R-:W-:Y:S01]  /*4bb0*/  FADD.FTZ R3, R21, R10 ;  /* 0x0000000a15037221 */ /* 0x000fe20000010000 */
[----:B------:R-:W-:Y:S01]  /*4bc0*/  F2FP.F16.F32.PACK_AB R10, R42, R39 ;  /* 0x000000272a0a723e */ /* 0x000fe200000000ff */
[--C-:B------:R-:W-:Y:S01]  /*4bd0*/  IMAD.MOV.U32 R39, RZ, RZ, R71.reuse ;  /* 0x000000ffff277224 */ /* 0x100fe200078e0047 */
[----:B------:R-:W-:Y:S01]  /*4be0*/  F2FP.F16.F32.PACK_AB R41, R70, R47 ;  /* 0x0000002f4629723e */ /* 0x000fe200000000ff */
[----:B------:R-:W-:Y:S01]  /*4bf0*/  IMAD.MOV.U32 R70, RZ, RZ, R71 ;  /* 0x000000ffff467224 */ /* 0x000fe200078e0047 */
[C---:B------:R-:W-:Y:S01]  /*4c00*/  F2FP.F16.F32.PACK_AB R42, R44.reuse, R21 ;  /* 0x000000152c2a723e */ /* 0x040fe200000000ff */
[----:B------:R-:W3:Y:S01]  /*4c10*/  MUFU.EX2 R73, R73 ;  /* 0x0000004900497308 */ /* 0x000ee20000000800 */
[----:B--2---:R-:W-:Y:S01]  /*4c20*/  FADD.FTZ R7, R139, R12 ;  /* 0x0000000c8b077221 */ /* 0x004fe20000010000 */
[----:B------:R-:W-:Y:S01]  /*4c30*/  FADD.FTZ R12, R44, R3 ;  /* 0x000000032c0c7221 */ /* 0x000fe20000010000 */
[----:B------:R2:W-:Y:S01]  /*4c40*/  STSM.16.M88.4 [R22+0x2bb00], R8 ;  /* 0x02bb000816007844 */ /* 0x0005e20000000200 */
[----:B------:R-:W-:-:S02]  /*4c50*/  IMAD.MOV.U32 R47, RZ, RZ, R71 ;  /* 0x000000ffff2f7224 */ /* 0x000fc400078e0047 */
[----:B------:R-:W-:Y:S01]  /*4c60*/  FADD.FTZ R3, R45, R12 ;  /* 0x0000000c2d037221 */ /* 0x000fe20000010000 */
[----:B------:R-:W-:Y:S01]  /*4c70*/  IMAD.MOV.U32 R44, RZ, RZ, R71 ;  /* 0x000000ffff2c7224 */ /* 0x000fe200078e0047 */
[----:B------:R-:W4:Y:S01]  /*4c80*/  MUFU.EX2 R48, R48 ;  /* 0x0000003000307308 */ /* 0x000f220000000800 */
[C---:B-1----:R-:W-:Y:S01]  /*4c90*/  FADD.FTZ R14, R72.reuse, R7 ;  /* 0x00000007480e7221 */ /* 0x042fe20000010000 */
[----:B------:R-:W-:Y:S01]  /*4ca0*/  F2FP.F16.F32.PACK_AB R43, R72, R139 ;  /* 0x0000008b482b723e */ /* 0x000fe200000000ff */
[--C-:B------:R-:W-:Y:S02]  /*4cb0*/  IMAD.MOV.U32 R38, RZ, RZ, R71.reuse ;  /* 0x000000ffff267224 */ /* 0x100fe400078e0047 */
[----:B------:R-:W-:Y:S02]  /*4cc0*/  IMAD.MOV.U32 R36, RZ, RZ, R71 ;  /* 0x000000ffff247224 */ /* 0x000fe400078e0047 */
[----:B------:R1:W-:Y:S01]  /*4cd0*/  STSM.16.M88.4 [R22+0x2d300], R40 ;  /* 0x02d3002816007844 */ /* 0x0003e20000000200 */
[----:B------:R-:W5:Y:S01]  /*4ce0*/  MUFU.EX2 R20, R141 ;  /* 0x0000008d00147308 */ /* 0x000f620000000800 */
[----:B---3--:R-:W-:Y:S01]  /*4cf0*/  FADD.FTZ R7, R73, R14 ;  /* 0x0000000e49077221 */ /* 0x008fe20000010000 */
[C---:B------:R-:W-:Y:S01]  /*4d00*/  FADD.FTZ R14, R46.reuse, R3 ;  /* 0x000000032e0e7221 */ /* 0x040fe20000010000 */
[----:B--2---:R-:W-:Y:S01]  /*4d10*/  F2FP.F16.F32.PACK_AB R8, R46, R45 ;  /* 0x0000002d2e08723e */ /* 0x004fe200000000ff */
[----:B------:R-:W-:-:S02]  /*4d20*/  IMAD.MOV.U32 R46, RZ, RZ, R71 ;  /* 0x000000ffff2e7224 */ /* 0x000fc400078e0047 */
[----:B------:R-:W-:Y:S01]  /*4d30*/  FADD.FTZ R3, R33, R14 ;  /* 0x0000000e21037221 */ /* 0x000fe20000010000 */
[--C-:B------:R-:W-:Y:S01]  /*4d40*/  IMAD.MOV.U32 R45, RZ, RZ, R71.reuse ;  /* 0x000000ffff2d7224 */ /* 0x100fe200078e0047 */
[----:B------:R-:W2:Y:S01]  /*4d50*/  MUFU.EX2 R37, R37 ;  /* 0x0000002500257308 */ /* 0x000ea20000000800 */
[----:B------:R-:W-:Y:S02]  /*4d60*/  IMAD.MOV.U32 R35, RZ, RZ, R71 ;  /* 0x000000ffff237224 */ /* 0x000fe400078e0047 */
[----:B----4-:R-:W-:Y:S01]  /*4d70*/  FADD.FTZ R10, R48, R3 ;  /* 0x00000003300a7221 */ /* 0x010fe20000010000 */
[--C-:B------:R-:W-:Y:S02]  /*4d80*/  IMAD.MOV.U32 R34, RZ, RZ, R71.reuse ;  /* 0x000000ffff227224 */ /* 0x100fe400078e0047 */
[--C-:B------:R-:W-:Y:S02]  /*4d90*/  IMAD.MOV.U32 R31, RZ, RZ, R71.reuse ;  /* 0x000000ffff1f7224 */ /* 0x100fe400078e0047 */
[----:B-1----:R-:W-:Y:S01]  /*4da0*/  IMAD.MOV.U32 R43, RZ, RZ, R71 ;  /* 0x000000ffff2b7224 */ /* 0x002fe200078e0047 */
[----:B------:R-:W1:Y:S01]  /*4db0*/  MUFU.EX2 R143, R143 ;  /* 0x0000008f008f7308 */ /* 0x000e620000000800 */
[C---:B-----5:R-:W-:Y:S01]  /*4dc0*/  FADD.FTZ R24, R20.reuse, R7 ;  /* 0x0000000714187221 */ /* 0x060fe20000010000 */
[----:B------:R-:W-:Y:S01]  /*4dd0*/  F2FP.F16.F32.PACK_AB R9, R20, R73 ;  /* 0x000000491409723e */ /* 0x000fe200000000ff */
[----:B------:R-:W-:-:S02]  /*4de0*/  IMAD.MOV.U32 R42, RZ, RZ, R71 ;  /* 0x000000ffff2a7224 */ /* 0x000fc400078e0047 */
[--C-:B------:R-:W-:Y:S02]  /*4df0*/  IMAD.MOV.U32 R41, RZ, RZ, R71.reuse ;  /* 0x000000ffff297224 */ /* 0x100fe400078e0047 */
[--C-:B------:R-:W-:Y:S01]  /*4e00*/  IMAD.MOV.U32 R40, RZ, RZ, R71.reuse ;  /* 0x000000ffff287224 */ /* 0x100fe200078e0047 */
[----:B------:R3:W4:Y:S01]  /*4e10*/  MUFU.EX2 R32, R61 ;  /* 0x0000003d00207308 */ /* 0x0007220000000800 */
[----:B--2---:R-:W-:Y:S01]  /*4e20*/  FADD.FTZ R3, R37, R10 ;  /* 0x0000000a25037221 */ /* 0x004fe20000010000 */
[----:B------:R-:W-:Y:S01]  /*4e30*/  F2FP.F16.F32.PACK_AB R10, R48, R33 ;  /* 0x00000021300a723e */ /* 0x000fe200000000ff */
[--C-:B------:R-:W-:Y:S02]  /*4e40*/  IMAD.MOV.U32 R48, RZ, RZ, R71.reuse ;  /* 0x000000ffff307224 */ /* 0x100fe400078e0047 */
[--C-:B------:R-:W-:Y:S02]  /*4e50*/  IMAD.MOV.U32 R33, RZ, RZ, R71.reuse ;  /* 0x000000ffff217224 */ /* 0x100fe400078e0047 */
[--C-:B------:R-:W-:Y:S01]  /*4e60*/  IMAD.MOV.U32 R30, RZ, RZ, R71.reuse ;  /* 0x000000ffff1e7224 */ /* 0x100fe200078e0047 */
[----:B------:R-:W2:Y:S01]  /*4e70*/  MUFU.EX2 R50, R50 ;  /* 0x0000003200327308 */ /* 0x000ea20000000800 */
[----:B-1----:R-:W-:Y:S01]  /*4e80*/  FADD.FTZ R7, R143, R24 ;  /* 0x000000188f077221 */ /* 0x002fe20000010000 */
[----:B---3--:R-:W-:-:S02]  /*4e90*/  IMAD.MOV.U32 R61, RZ, RZ, R71 ;  /* 0x000000ffff3d7224 */ /* 0x008fc400078e0047 */
[--C-:B------:R-:W-:Y:S02]  /*4ea0*/  IMAD.MOV.U32 R29, RZ, RZ, R71.reuse ;  /* 0x000000ffff1d7224 */ /* 0x100fe400078e0047 */
[----:B------:R-:W-:Y:S02]  /*4eb0*/  IMAD.MOV.U32 R28, RZ, RZ, R71 ;  /* 0x000000ffff1c7224 */ /* 0x000fe400078e0047 */
[----:B------:R-:W-:Y:S01]  /*4ec0*/  MUFU.EX2 R49, R49 ;  /* 0x0000003100317308 */ /* 0x000fe20000000800 */
[C---:B----4-:R-:W-:Y:S01]  /*4ed0*/  F2FP.F16.F32.PACK_AB R11, R32.reuse, R143 ;  /* 0x0000008f200b723e */ /* 0x050fe200000000ff */
[----:B------:R-:W-:Y:S01]  /*4ee0*/  FADD.FTZ R14, R32, R7 ;  /* 0x00000007200e7221 */ /* 0x000fe20000010000 */
[----:B------:R-:W-:-:S03]  /*4ef0*/  IMAD.MOV.U32 R32, RZ, RZ, R71 ;  /* 0x000000ffff207224 */ /* 0x000fc600078e0047 */
[----:B------:R-:W-:Y:S02]  /*4f00*/  STSM.16.M88.4 [R22+0x2eb00], R8 ;  /* 0x02eb000816007844 */ /* 0x000fe40000000200 */
[----:B------:R-:W1:Y:S01]  /*4f10*/  MUFU.EX2 R52, R52 ;  /* 0x0000003400347308 */ /* 0x000e620000000800 */
[----:B--2---:R-:W-:Y:S01]  /*4f20*/  F2FP.F16.F32.PACK_AB R24, R50, R37 ;  /* 0x000000253218723e */ /* 0x004fe200000000ff */
[----:B------:R-:W-:-:S06]  /*4f30*/  IMAD.MOV.U32 R37, RZ, RZ, R71 ;  /* 0x000000ffff257224 */ /* 0x000fcc00078e0047 */
[----:B------:R-:W2:Y:S08]  /*4f40*/  MUFU.EX2 R149, R149 ;  /* 0x0000009500957308 */ /* 0x000eb00000000800 */
[----:B------:R3:W4:Y:S01]  /*4f50*/  MUFU.EX2 R4, R63 ;  /* 0x0000003f00047308 */ /* 0x0007220000000800 */
[----:B-1----:R-:W-:-:S07]  /*4f60*/  F2FP.F16.F32.PACK_AB R26, R52, R49 ;  /* 0x00000031341a723e */ /* 0x002fce00000000ff */
[----:B------:R-:W1:Y:S01]  /*4f70*/  MUFU.EX2 R153, R153 ;  /* 0x0000009900997308 */ /* 0x000e620000000800 */
[----:B--2---:R-:W-:Y:S01]  /*4f80*/  FADD.FTZ R7, R149, R14 ;  /* 0x0000000e95077221 */ /* 0x004fe20000010000 */
[----:B------:R-:W-:Y:S01]  /*4f90*/  FADD.FTZ R14, R50, R3 ;  /* 0x00000003320e7221 */ /* 0x000fe20000010000 */
[--C-:B---3--:R-:W-:Y:S02]  /*4fa0*/  IMAD.MOV.U32 R63, RZ, RZ, R71.reuse ;  /* 0x000000ffff3f7224 */ /* 0x108fe400078e0047 */
[----:B------:R-:W-:Y:S02]  /*4fb0*/  IMAD.MOV.U32 R50, RZ, RZ, R71 ;  /* 0x000000ffff327224 */ /* 0x000fe400078e0047 */
[----:B------:R-:W-:Y:S01]  /*4fc0*/  FADD.FTZ R49, R49, R14 ;  /* 0x0000000e31317221 */ /* 0x000fe20000010000 */
[----:B------:R2:W3:Y:S01]  /*4fd0*/  MUFU.EX2 R12, R57 ;  /* 0x00000039000c7308 */ /* 0x0004e20000000800 */
[C---:B----4-:R-:W-:Y:S01]  /*4fe0*/  F2FP.F16.F32.PACK_AB R25, R4.reuse, R149 ;  /* 0x000000950419723e */ /* 0x050fe200000000ff */
[----:B------:R-:W-:Y:S01]  /*4ff0*/  FADD.FTZ R20, R4, R7 ;  /* 0x0000000704147221 */ /* 0x000fe20000010000 */
[----:B------:R-:W-:Y:S01]  /*5000*/  FADD.FTZ R4, R52, R49 ;  /* 0x0000003134047221 */ /* 0x000fe20000010000 */
[----:B------:R-:W-:-:S02]  /*5010*/  IMAD.MOV.U32 R52, RZ, RZ, R71 ;  /* 0x000000ffff347224 */ /* 0x000fc400078e0047 */
[--C-:B------:R-:W-:Y:S02]  /*5020*/  IMAD.MOV.U32 R49, RZ, RZ, R71.reuse ;  /* 0x000000ffff317224 */ /* 0x100fe400078e0047 */
[----:B-1----:R-:W-:Y:S01]  /*5030*/  FADD.FTZ R3, R153, R20 ;  /* 0x0000001499037221 */ /* 0x002fe20000010000 */
[----:B--2---:R-:W-:Y:S01]  /*5040*/  IMAD.MOV.U32 R57, RZ, RZ, R71 ;  /* 0x000000ffff397224 */ /* 0x004fe200078e0047 */
[C---:B---3--:R-:W-:Y:S02]  /*5050*/  F2FP.F16.F32.PACK_AB R27, R12.reuse, R153 ;  /* 0x000000990c1b723e */ /* 0x048fe400000000ff */
[----:B------:R-:W-:-:S03]  /*5060*/  FADD.FTZ R3, R12, R3 ;  /* 0x000000030c037221 */ /* 0x000fc60000010000 */
[----:B------:R1:W-:Y:S01]  /*5070*/  STSM.16.M88.4 [R22+0x30300], R24 ;  /* 0x0303001816007844 */ /* 0x0003e20000000200 */
[----:B------:R2:W-:Y:S06]  /*5080*/  MEMBAR.ALL.CTA ;  /* 0x0000000000007992 */ /* 0x0005ec0000008000 */
[----:B--2---:R-:W2:Y:S01]  /*5090*/  FENCE.VIEW.ASYNC.S ;  /* 0x00000000000073c6 */ /* 0x004ea20000000000 */
[--C-:B-1----:R-:W-:Y:S02]  /*50a0*/  IMAD.MOV.U32 R27, RZ, RZ, R71.reuse ;  /* 0x000000ffff1b7224 */ /* 0x102fe400078e0047 */
[----:B------:R-:W-:-:S02]  /*50b0*/  IMAD.MOV.U32 R26, RZ, RZ, R71 ;  /* 0x000000ffff1a7224 */ /* 0x000fc400078e0047 */
[--C-:B------:R-:W-:Y:S02]  /*50c0*/  IMAD.MOV.U32 R25, RZ, RZ, R71.reuse ;  /* 0x000000ffff197224 */ /* 0x100fe400078e0047 */
[----:B------:R-:W-:Y:S01]  /*50d0*/  IMAD.MOV.U32 R24, RZ, RZ, R71 ;  /* 0x000000ffff187224 */ /* 0x000fe200078e0047 */
[----:B--2---:R-:W-:Y:S01]  /*50e0*/  NOP ;  /* 0x0000000000007918 */ /* 0x004fe20000000000 */
[----:B------:R-:W-:Y:S05]  /*50f0*/  @!P2 BRA `(.L_x_9796) ;  /* 0x0000004000e8a947 */ /* 0x000fea0003800000 */
[----:B------:R-:W-:Y:S01]  /*5100*/  R2UR UR6, R148 ;  /* 0x00000000940672ca */ /* 0x000fe200000e0000 */
        /* <DEDUP_REMOVED lines=29> */
.L_x_9805:
[----:B------:R-:W-:Y:S01]  /*52e0*/  R2UR UR10, R146 ;  /* 0x00000000920a72ca */ /* 0x000fe200000e0000 */
[----:B------:R-:W-:Y:S01]  /*52f0*/  UIADD3 UR46, UR41, 0x1, URZ ;  /* 0x00000001292e7890 */ /* 0x000fe2000fffe03f */
[----:B------:R-:W-:-:S03]  /*5300*/  R2UR UR7, R9 ;  /* 0x00000000090772ca */ /* 0x000fc600000e0000 */
[----:B------:R-:W-:-:S04]  /*5310*/  UISETP.NE.AND UP0, UPT, UR46, 0x2, UPT ;  /* 0x000000022e00788c */ /* 0x000fc8000bf05270 */
[----:B------:R-:W-:Y:S02]  /*5320*/  USEL UR6, URZ, 0x1, UP0 ;  /* 0x000000013f067887 */ /* 0x000fe40008000000 */
[----:B------:R-:W-:Y:S02]  /*5330*/  USEL UR46, UR46, URZ, UP0 ;  /* 0x0000003f2e2e7287 */ /* 0x000fe40008000000 */
[----:B------:R-:W-:Y:S02]  /*5340*/  ISETP.NE.AND P3, PT, RZ, UR10, PT ;  /* 0x0000000aff007c0c */ /* 0x000fe4000bf65270 */
[----:B------:R-:W-:-:S06]  /*5350*/  ULOP3.LUT UR6, UR7, UR6, URZ, 0x3c, !UPT ;  /* 0x0000000607067292 */ /* 0x000fcc000f8e3c3f */
[----:B------:R-:W-:-:S05]  /*5360*/  IMAD.U32 R148, RZ, RZ, UR6 ;  /* 0x00000006ff947e24 */ /* 0x000fca000f8e00ff */
[----:B------:R-:W-:Y:S05]  /*5370*/  @P3 BRA `(.L_x_9797) ;  /* 0x0000000000303947 */ /* 0x000fea0003800000 */
[----:B------:R-:W-:Y:S05]  /*5380*/  @!P0 BRA `(.L_x_9798) ;  /* 0x0000000000048947 */ /* 0x000fea0003800000 */
[----:B------:R-:W-:Y:S01]  /*5390*/  BPT.TRAP 0x1 ;  /* 0x000000040000795c */ /* 0x000fe20000300000 */
.L_x_9798:
[----:B------:R-:W-:Y:S01]  /*53a0*/  R2UR UR7, R148 ;  /* 0x00000000940772ca */ /* 0x000fe200000e0000 */
[----:B------:R-:W-:-:S12]  /*53b0*/  ULEA UR6, UR46, UR47, 0x3 ;  /* 0x0000002f2e067291 */ /* 0x000fd8000f8e183f */
[----:B------:R-:W-:-:S05]  /*53c0*/  IMAD.U32 R0, RZ, RZ, UR7 ;  /* 0x00000007ff007e24 */ /* 0x000fca000f8e00ff */
[----:B------:R-:W-:-:S04]  /*53d0*/  SHF.L.U32 R0, R0, 0x1f, RZ ;  /* 0x0000001f00007819 */ /* 0x000fc800000006ff */
[----:B------:R1:W2:Y:S01]  /*53e0*/  SYNCS.PHASECHK.TRANS64.TRYWAIT P2, [UR6+0x31c30], R0 ;  /* 0x031c3000ff0075a7 */ /* 0x0002a20008040146 */
[----:B------:R-:W-:Y:S05]  /*53f0*/  @!P0 BRA `(.L_x_9799) ;  /* 0x0000000000048947 */ /* 0x000fea0003800000 */
[----:B------:R-:W-:Y:S01]  /*5400*/  BPT.TRAP 0x1 ;  /* 0x000000040000795c */ /* 0x000fe20000300000 */
.L_x_9799:
[----:B--2---:R-:W-:Y:S05]  /*5410*/  @P2 BRA `(.L_x_9797) ;  /* 0x0000000000082947 */ /* 0x004fea0003800000 */
[----:B------:R-:W2:Y:S02]  /*5420*/  SYNCS.PHASECHK.TRANS64.TRYWAIT P2, [UR6+0x31c30], R0 ;  /* 0x031c3000ff0075a7 */ /* 0x000ea40008040146 */
[----:B--2---:R-:W-:Y:S05]  /*5430*/  @!P2 BRA `(.L_x_9800) ;  /* 0x000000c000c0a947 */ /* 0x004fea0003800000 */
.L_x_9797:
[----:B-12---:R-:W-:Y:S01]  /*5440*/  VIADD R0, R16, 0x8 ;  /* 0x0000000810007836 */ /* 0x006fe20000000000 */
[----:B------:R-:W-:Y:S01]  /*5450*/  UIMAD UR6, UR46, 0x6c0, UR40 ;  /* 0x000006c02e0678a4 */ /* 0x000fe2000f8e0228 */
[----:B------:R-:W-:Y:S01]  /*5460*/  UMOV UR7, 0x80000020 ;  /* 0x8000002000077882 */ /* 0x000fe20000000000 */
[----:B------:R-:W-:Y:S02]  /*5470*/  UMOV UR28, UR4 ;  /* 0x00000004001c7c82 */ /* 0x000fe40008000000 */
[----:B------:R1:W-:Y:S01]  /*5480*/  BAR.SYNC.DEFER_BLOCKING R0, 0x100 ;  /* 0x000400000000751d */ /* 0x0003e20000010000 */
[----:B------:R-:W-:Y:S02]  /*5490*/  UIADD3 UR30, UR6, 0x40, URZ ;  /* 0x00000040061e7890 */ /* 0x000fe4000fffe03f */
[----:B------:R-:W-:Y:S02]  /*54a0*/  UIADD3 UR34, UR6, 0x80, URZ ;  /* 0x0000008006227890 */ /* 0x000fe4000fffe03f */
[----:B------:R-:W-:Y:S01]  /*54b0*/  UIADD3 UR38, UR6, 0xc0, URZ ;  /* 0x000000c006267890 */ /* 0x000fe2000fffe03f */
        /* <DEDUP_REMOVED lines=15> */
[----:B------:R-:W-:Y:S01]  /*55b0*/  WARPGROUP.ARRIVE ;  /* 0x00000000000079c5 */ /* 0x000fe20000000000 */
[----:B------:R-:W-:Y:S01]  /*55c0*/  UMOV UR55, 0x80000020 ;  /* 0x8000002000377882 */ /* 0x000fe20000000000 */
[----:B------:R-:W-:Y:S01]  /*55d0*/  UIADD3 UR58, UR6, 0x180, URZ ;  /* 0x00000180063a7890 */ /* 0x000fe2000fffe03f */
[----:B------:R-:W-:Y:S01]  /*55e0*/  UMOV UR56, UR4 ;  /* 0x0000000400387c82 */ /* 0x000fe20008000000 */
[----:B------:R-:W-:-:S02]  /*55f0*/  UMOV UR57, UR5 ;  /* 0x0000000500397c82 */ /* 0x000fc40008000000 */
[----:B------:R-:W-:Y:S01]  /*5600*/  HGMMA.64x16x16.F32 R136, gdesc[UR4], RZ, !UPT, gsb0 ;  /* 0x00200000048879f0 */ /* 0x000fe2000c0008ff */
[----:B------:R-:W-:Y:S01]  /*5610*/  UMOV UR59, 0x80000020 ;  /* 0x80000020003b7882 */ /* 0x000fe20000000000 */
        /* <DEDUP_REMOVED lines=328> */
.L_x_9802:
[----:B------:R-:W-:Y:S01]  /*6aa0*/  R2UR UR7, R9 ;  /* 0x00000000090772ca */ /* 0x000fe200000e0000 */
[----:B------:R-:W-:-:S12]  /*6ab0*/  ULEA UR6, UR41, UR47, 0x3 ;  /* 0x0000002f29067291 */ /* 0x000fd8000f8e183f */
[----:B------:R-:W-:-:S05]  /*6ac0*/  IMAD.U32 R0, RZ, RZ, UR7 ;  /* 0x00000007ff007e24 */ /* 0x000fca000f8e00ff */
[----:B------:R-:W-:-:S04]  /*6ad0*/  SHF.L.U32 R0, R0, 0x1f, RZ ;  /* 0x0000001f00007819 */ /* 0x000fc800000006ff */
[----:B------:R1:W2:Y:S01]  /*6ae0*/  SYNCS.PHASECHK.TRANS64.TRYWAIT P2, [UR6+0x31c50], R0 ;  /* 0x031c5000ff0075a7 */ /* 0x0002a20008040146 */
[----:B------:R-:W-:Y:S05]  /*6af0*/  @!P0 BRA `(.L_x_9803) ;  /* 0x0000000000048947 */ /* 0x000fea0003800000 */
[----:B------:R-:W-:Y:S01]  /*6b00*/  BPT.TRAP 0x1 ;  /* 0x000000040000795c */ /* 0x000fe20000300000 */
.L_x_9803:
[----:B--2---:R-:W-:Y:S05]  /*6b10*/  @P2 BRA `(.L_x_9801) ;  /* 0x0000000000082947 */ /* 0x004fea0003800000 */
[----:B------:R-:W2:Y:S02]  /*6b20*/  SYNCS.PHASECHK.TRANS64.TRYWAIT P2, [UR6+0x31c50], R0 ;  /* 0x031c5000ff0075a7 */ /* 0x000ea40008040146 */
[----:B--2---:R-:W-:Y:S05]  /*6b30*/  @!P2 BRA `(.L_x_9804) ;  /* 0x000000ac0018a947 */ /* 0x004fea0003800000 */
.L_x_9801:
[----:B------:R-:W-:Y:S01]  /*6b40*/  UIADD3 UR6, UR47, 0x200, URZ ;  /* 0x000002002f067890 */ /* 0x000fe2000fffe03f */
[----:B------:R-:W-:Y:S01]  /*6b50*/  R2UR UR10, R145 ;  /* 0x00000000910a72ca */ /* 0x000fe200000e0000 */
[----:B------:R-:W-:Y:S01]  /*6b60*/  WARPGROUP.ARRIVE ;  /* 0x00000000000079c5 */ /* 0x000fe20000000000 */
[----:B------:R-:W-:Y:S01]  /*6b70*/  UMOV UR29, 0xc0000010 ;  /* 0xc0000010001d7882 */ /* 0x000fe20000000000 */
[----:B------:R-:W-:Y:S01]  /*6b80*/  USHF.R.U32.HI UR6, URZ, 0x4, UR6 ;  /* 0x000000043f067899 */ /* 0x000fe20008011606 */
[----:B-12---:R-:W1:Y:S01]  /*6b90*/  LDC R0, c[0x0][0x288] ;  /* 0x0000a200ff007b82 */ /* 0x006e620000000800 */
[----:B------:R-:W-:Y:S01]  /*6ba0*/  UMOV UR31, 0x80000020 ;  /* 0x80000020001f7882 */ /* 0x000fe20000000000 */
[----:B------:R-:W-:Y:S02]  /*6bb0*/  UISETP.NE.U32.AND UP0, UPT, UR60, URZ, UPT ;  /* 0x0000003f3c00728c */ /* 0x000fe4000bf05070 */
[----:B------:R-:W-:Y:S02]  /*6bc0*/  ULOP3.LUT UR6, UR6, 0x3fff, URZ, 0xc0, !UPT ;  /* 0x00003fff06067892 */ /* 0x000fe4000f8ec03f */
[----:B------:R-:W-:-:S02]  /*6bd0*/  UISETP.NE.AND.EX UP0, UPT, UR61, URZ, UPT, UP0 ;  /* 0x0000003f3d00728c */ /* 0x000fc4000bf05300 */
[----:B------:R-:W-:Y:S02]  /*6be0*/  ULOP3.LUT UR7, UR6, 0x2400000, URZ, 0xfc, !UPT ;  /* 0x0240000006077892 */ /* 0x000fe4000f8efc3f */
[----:B------:R-:W-:Y:S02]  /*6bf0*/  ULOP3.LUT UR6, UR10, 0x10000, URZ, 0xfc, !UPT ;  /* 0x000100000a067892 */ /* 0x000fe4000f8efc3f */
[----:B------:R-:W-:Y:S02]  /*6c00*/  UIMAD UR7, UR41, 0x6c0, UR7 ;  /* 0x000006c0290778a4 */ /* 0x000fe4000f8e0207 */
[----:B------:R-:W-:Y:S01]  /*6c10*/  UIMAD UR10, UR45, -0x90, UR42 ;  /* 0xffffff702d0a78a4 */ /* 0x000fe2000f8e022a */
[----:B------:R-:W-:Y:S02]  /*6c20*/  ULDC UR11, c[0x0][0x404] ;  /* 0x00010100000b7ab9 */ /* 0x000fe40000000800 */
[----:B------:R-:W-:Y:S01]  /*6c30*/  UMOV UR28, UR6 ;  /* 0x00000006001c7c82 */ /* 0x000fe20008000000 */
[----:B------:R-:W-:Y:S01]  /*6c40*/  UIADD3 UR10, UR10, 0x1, URZ ;  /* 0x000000010a0a7890 */ /* 0x000fe2000fffe03f */
[----:B------:R-:W-:Y:S01]  /*6c50*/  UMOV UR30, UR7 ;  /* 0x00000007001e7c82 */ /* 0x000fe20008000000 */
[----:B------:R-:W-:Y:S01]  /*6c60*/  USEL UR11, UR11, 0x1, UP0 ;  /* 0x000000010b0b7887 */ /* 0x000fe20008000000 */
[----:B------:R-:W-:Y:S01]  /*6c70*/  HGMMA.64x96x16.F32 R24, gdesc[UR28].tnspB, R24, gsb0 ;  /* 0x416000001c1879f0 */ /* 0x000fe20008000818 */
[----:B------:R-:W-:-:S02]  /*6c80*/  UIADD3 UR28, UR6, 0x180, URZ ;  /* 0x00000180061c7890 */ /* 0x000fc4000fffe03f */
[----:B------:R-:W-:Y:S01]  /*6c90*/  UIADD3 UR30, UR7, 0x40, URZ ;  /* 0x00000040071e7890 */ /* 0x000fe2000fffe03f */
[----:B------:R-:W-:Y:S01]  /*6ca0*/  UMOV UR29, 0xc0000010 ;  /* 0xc0000010001d7882 */ /* 0x000fe20000000000 */
[----:B------:R-:W-:Y:S01]  /*6cb0*/  UMOV UR31, 0x80000020 ;  /* 0x80000020001f7882 */ /* 0x000fe20000000000 */
[----:B------:R-:W-:Y:S02]  /*6cc0*/  ULDC UR14, c[0x0][0x2e0] ;  /* 0x0000b800000e7ab9 */ /* 0x000fe40000000800 */
[----:B------:R-:W-:-:S06]  /*6cd0*/  UIMAD UR10, UR11, UR14, UR10 ;  /* 0x0000000e0b0a72a4 */ /* 0x000fcc000f8e020a */
[----:B-1----:R-:W-:-:S05]  /*6ce0*/  IADD3 R0, -R0, UR10, RZ ;  /* 0x0000000a00007c10 */ /* 0x002fca000fffe1ff */
[----:B------:R-:W-:-:S04]  /*6cf0*/  IMAD R0, R19, -0x2, R0 ;  /* 0xfffffffe13007824 */ /* 0x000fc800078e0200 */
[----:B------:R-:W-:-:S04]  /*6d00*/  IMAD.IADD R9, R23, 0x1, R0 ;  /* 0x0000000117097824 */ /* 0x000fc800078e0200 */
[C---:B------:R-:W-:Y:S01]  /*6d10*/  VIADD R20, R9.reuse, 0x8 ;  /* 0x0000000809147836 */ /* 0x040fe20000000000 */
[C---:B------:R-:W-:Y:S02]  /*6d20*/  ISETP.GT.AND P2, PT, R9.reuse, RZ, PT ;  /* 0x000000ff0900720c */ /* 0x040fe40003f44270 */
[C---:B------:R-:W-:Y:S02]  /*6d30*/  ISETP.GT.AND P3, PT, R9.reuse, 0x1, PT ;  /* 0x000000010900780c */ /* 0x040fe40003f64270 */
        /* <DEDUP_REMOVED lines=34> */
[----:B------:R-:W-:Y:S01]  /*6f60*/  ISETP.GT.AND P3, PT, R9, 0x31, PT ;  /* 0x000000310900780c */ /* 0x000fe20003f64270 */
[----:B------:R-:W-:Y:S02]  /*6f70*/  WARPGROUP.DEPBAR.LE gsb0, 0x0 ;  /* 0x00008000000079c5 */ /* 0x000fe40000010000 */
[----:B------:R-:W-:Y:S01]  /*6f80*/  WARPGROUP.ARRIVE ;  /* 0x00000000000079c5 */ /* 0x000fe20000000000 */
[----:B------:R-:W-:Y:S02]  /*6f90*/  FSEL R155, R112, -INF , P2 ;  /* 0xff800000709b7808 */ /* 0x000fe40001000000 */
[----:B------:R-:W-:Y:S02]  /*6fa0*/  FMNMX.FTZ R0, R125, R0, !PT ;  /* 0x000000007d007209 */ /* 0x000fe40007810000 */
[----:B------:R-:W-:Y:S01]  /*6fb0*/  ISETP.GT.AND P2, PT, R9, 0x38, PT ;  /* 0x000000380900780c */ /* 0x000fe20003f44270 */
[----:B------:R-:W-:Y:S01]  /*6fc0*/  HGMMA.64x96x16.F32 R24, gdesc[UR28].tnspB, R24, gsb0 ;  /* 0x416000001c1879f0 */ /* 0x000fe20008000818 */
[----:B------:R-:W-:Y:S01]  /*6fd0*/  UIADD3 UR28, UR6, 0x300, URZ ;  /* 0x00000300061c7890 */ /* 0x000fe2000fffe03f */
[----:B------:R-:W-:Y:S01]  /*6fe0*/  FSEL R113, R113, -INF , P3 ;  /* 0xff80000071717808 */ /* 0x000fe20001800000 */
[----:B------:R-:W-:Y:S01]  /*6ff0*/  UIADD3 UR30, UR7, 0x80, URZ ;  /* 0x00000080071e7890 */ /* 0x000fe2000fffe03f */
[----:B------:R-:W-:Y:S01]  /*7000*/  FMNMX.FTZ R0, R155, R0, !PT ;  /* 0x000000009b007209 */ /* 0x000fe20007810000 */
[----:B------:R-:W-:Y:S01]  /*7010*/  UMOV UR29, 0xc0000010 ;  /* 0xc0000010001d7882 */ /* 0x000fe20000000000 */
        /* <DEDUP_REMOVED lines=48> */
[----:B------:R-:W-:Y:S01]  /*7320*/  FMNMX.FTZ R0, R80, R5, !PT ;  /* 0x0000000550007209 */ /* 0x000fe20007810000 */
[----:B------:R-:W-:Y:S02]  /*7330*/  WARPGROUP.DEPBAR.LE gsb0, 0x0 ;  /* 0x00008000000079c5 */ /* 0x000fe40000010000 */
[----:B------:R-:W-:Y:S01]  /*7340*/  WARPGROUP.ARRIVE ;  /* 0x00000000000079c5 */ /* 0x000fe20000000000 */
[----:B------:R-:W-:-:S02]  /*7350*/  ISETP.GT.AND P3, PT, R9, 0x79, PT ;  /* 0x000000790900780c */ /* 0x000fc40003f64270 */
[----:B------:R-:W-:Y:S02]  /*7360*/  FSEL R84, R84, -INF , P2 ;  /* 0xff80000054547808 */ /* 0x000fe40001000000 */
[----:B------:R-:W-:Y:S01]  /*7370*/  FMNMX.FTZ R5, R81, R0, !PT ;  /* 0x0000000051057209 */ /* 0x000fe20007810000 */
[----:B------:R-:W-:Y:S01]  /*7380*/  HGMMA.64x96x16.F32 R24, gdesc[UR28].tnspB, R24, gsb0 ;  /* 0x416000001c1879f0 */ /* 0x000fe20008000818 */
[----:B------:R-:W-:Y:S01]  /*7390*/  UIADD3 UR28, UR6, 0x480, URZ ;  /* 0x00000480061c7890 */ /* 0x000fe2000fffe03f */
[----:B------:R-:W-:Y:S01]  /*73a0*/  ISETP.GT.AND P2, PT, R9, 0x80, PT ;  /* 0x000000800900780c */ /* 0x000fe20003f44270 */
[----:B------:R-:W-:Y:S01]  /*73b0*/  UIADD3 UR30, UR7, 0xc0, URZ ;  /* 0x000000c0071e7890 */ /* 0x000fe2000fffe03f */
[----:B------:R-:W-:Y:S01]  /*73c0*/  FSEL R85, R85, -INF , P3 ;  /* 0xff80000055557808 */ /* 0x000fe20001800000 */
[----:B------:R-:W-:Y:S01]  /*73d0*/  UMOV UR29, 0xc0000010 ;  /* 0xc0000010001d7882 */ /* 0x000fe20000000000 */
[----:B------:R-:W-:Y:S01]  /*73e0*/  UMOV UR31, 0x80000020 ;  /* 0x80000020001f7882 */ /* 0x000fe20000000000 */
        /* <DEDUP_REMOVED lines=14> */
[----:B------:R-:W1:Y:S01]  /*74d0*/  LDC R0, c[0x0][0x988] ;  /* 0x00026200ff007b82 */ /* 0x000e620000000800 */
[----:B------:R-:W-:Y:S02]  /*74e0*/  ISETP.GT.AND P4, PT, R20, 0x1, PT ;  /* 0x000000011400780c */ /* 0x000fe40003f84270 */
[----:B------:R-:W2:Y:S01]  /*74f0*/  SHFL.BFLY PT, R5, R10, 0x2, 0x1f ;  /* 0x0c401f000a057f89 */ /* 0x000ea200000e0000 */
[----:B------:R-:W-:Y:S02]  /*7500*/  FSEL R138, R138, -INF , P3 ;  /* 0xff8000008a8a7808 */ /* 0x000fe40001800000 */
[----:B------:R-:W-:Y:S02]  /*7510*/  ISETP.GT.AND P5, PT, R20, 0x8, PT ;  /* 0x000000081400780c */ /* 0x000fe40003fa4270 */
[----:B------:R-:W-:-:S02]  /*7520*/  FSEL R139, R139, -INF , P4 ;  /* 0xff8000008b8b7808 */ /* 0x000fc40002000000 */
[----:B------:R-:W-:Y:S02]  /*7530*/  FMNMX.FTZ R116, R138, R7, !PT ;  /* 0x000000078a747209 */ /* 0x000fe40007810000 */
[C---:B------:R-:W-:Y:S02]  /*7540*/  ISETP.GT.AND P6, PT, R20.reuse, 0x9, PT ;  /* 0x000000091400780c */ /* 0x040fe40003fc4270 */
[----:B------:R-:W-:Y:S02]  /*7550*/  FMNMX.FTZ R120, R139, R116, !PT ;  /* 0x000000748b787209 */ /* 0x000fe40007810000 */
[----:B------:R-:W-:Y:S02]  /*7560*/  FSEL R143, R143, -INF , P6 ;  /* 0xff8000008f8f7808 */ /* 0x000fe40003000000 */
[C---:B------:R-:W-:Y:S02]  /*7570*/  ISETP.GT.AND P3, PT, R20.reuse, 0x10, PT ;  /* 0x000000101400780c */ /* 0x040fe40003f64270 */
[----:B------:R-:W-:-:S02]  /*7580*/  ISETP.GT.AND P4, PT, R20, 0x11, PT ;  /* 0x000000111400780c */ /* 0x000fc40003f84270 */
[----:B------:R-:W-:Y:S02]  /*7590*/  ISETP.GT.AND P6, PT, R20, 0x19, PT ;  /* 0x000000191400780c */ /* 0x000fe40003fc4270 */
[----:B------:R-:W-:Y:S02]  /*75a0*/  FSEL R131, R131, -INF , P4 ;  /* 0xff80000083837808 */ /* 0x000fe40002000000 */
[----:B------:R-:W-:Y:S02]  /*75b0*/  FSEL R135, R135, -INF , P6 ;  /* 0xff80000087877808 */ /* 0x000fe40003000000 */
[----:B--2---:R-:W-:Y:S02]  /*75c0*/  FMNMX.FTZ R12, R10, R5, !PT ;  /* 0x000000050a0c7209 */ /* 0x004fe40007810000 */
[C---:B------:R-:W-:Y:S02]  /*75d0*/  ISETP.GT.AND P4, PT, R20.reuse, 0x21, PT ;  /* 0x000000211400780c */ /* 0x040fe40003f84270 */
[----:B------:R-:W-:Y:S01]  /*75e0*/  ISETP.GT.AND P6, PT, R20, 0x29, PT ;  /* 0x000000291400780c */ /* 0x000fe20003fc4270 */
[----:B------:R-:W2:Y:S01]  /*75f0*/  SHFL.BFLY PT, R5, R12, 0x1, 0x1f ;  /* 0x0c201f000c057f89 */ /* 0x000ea200000e0000 */
[----:B------:R-:W-:-:S02]  /*7600*/  FSEL R123, R123, -INF , P4 ;  /* 0xff8000007b7b7808 */ /* 0x000fc40002000000 */
[----:B------:R-:W-:Y:S02]  /*7610*/  FSEL R127, R127, -INF , P6 ;  /* 0xff8000007f7f7808 */ /* 0x000fe40003000000 */
[C---:B------:R-:W-:Y:S02]  /*7620*/  ISETP.GT.AND P4, PT, R20.reuse, 0x31, PT ;  /* 0x000000311400780c */ /* 0x040fe40003f84270 */
[----:B------:R-:W-:-:S04]  /*7630*/  ISETP.GT.AND P6, PT, R20, 0x39, PT ;  /* 0x000000391400780c */ /* 0x000fc80003fc4270 */
[----:B------:R-:W-:Y:S02]  /*7640*/  FSEL R119, R119, -INF , P6 ;  /* 0xff80000077777808 */ /* 0x000fe40003000000 */
[----:B--2---:R-:W-:-:S04]  /*7650*/  FMNMX.FTZ R5, R12, R5, !PT ;  /* 0x000000050c057209 */ /* 0x004fc80007810000 */
[C---:B------:R-:W-:Y:S01]  /*7660*/  FSETP.NEU.FTZ.AND P2, PT, R5.reuse, -INF , PT ;  /* 0xff8000000500780b */ /* 0x040fe20003f5d000 */
[----:B-1----:R-:W-:Y:S01]  /*7670*/  FMUL.FTZ R14, R5, R0 ;  /* 0x00000000050e7220 */ /* 0x002fe20000410000 */
[----:B------:R-:W-:Y:S02]  /*7680*/  WARPGROUP.DEPBAR.LE gsb0, 0x0 ;  /* 0x00008000000079c5 */ /* 0x000fe40000010000 */
[----:B------:R-:W-:Y:S02]  /*7690*/  WARPGROUP.ARRIVE ;  /* 0x00000000000079c5 */ /* 0x000fe40000000000 */
[----:B------:R-:W-:-:S04]  /*76a0*/  FSEL R10, R14, RZ, P2 ;  /* 0x000000ff0e0a7208 */ /* 0x000fc80001000000 */
[----:B------:R-:W-:Y:S01]  /*76b0*/  HGMMA.64x96x16.F32 R24, gdesc[UR28].tnspB, R24, gsb0 ;  /* 0x416000001c1879f0 */ /* 0x000fe20008000818 */
[----:B------:R-:W-:Y:S01]  /*76c0*/  UIADD3 UR28, UR6, 0x600, URZ ;  /* 0x00000600061c7890 */ /* 0x000fe2000fffe03f */
[-CC-:B------:R-:W-:Y:S01]  /*76d0*/  FFMA.FTZ R9, R15, R0.reuse, -R10.reuse ;  /* 0x000000000f097223 */ /* 0x180fe2000001080a */
[----:B------:R-:W-:Y:S01]  /*76e0*/  UIADD3 UR30, UR7, 0x100, URZ ;  /* 0x00000100071e7890 */ /* 0x000fe2000fffe03f */
[----:B------:R-:W-:Y:S01]  /*76f0*/  FSEL R15, R142, -INF , P5 ;  /* 0xff8000008e0f7808 */ /* 0x000fe20002800000 */
[----:B------:R-:W-:Y:S01]  /*7700*/  UMOV UR29, 0xc0000010 ;  /* 0xc0000010001d7882 */ /* 0x000fe20000000000 */
[----:B------:R-:W-:Y:S01]  /*7710*/  UMOV UR31, 0x80000020 ;  /* 0x80000020001f7882 */ /* 0x000fe20000000000 */
[--C-:B------:R-:W-:Y:S01]  /*7720*/  FFMA.FTZ R124, R21, R0, -R10.reuse ;  /* 0x00000000157c7223 */ /* 0x100fe2000001080a */
[----:B------:R-:W-:Y:S01]  /*7730*/  FMNMX.FTZ R120, R15, R120, !PT ;  /* 0x000000780f787209 */ /* 0x000fe20007810000 */
[--C-:B------:R-:W-:Y:S01]  /*7740*/  FFMA.FTZ R112, R129, R0, -R10.reuse ;  /* 0x0000000081707223 */ /* 0x100fe2000001080a */
[----:B------:R-:W-:Y:S01]  /*7750*/  FSEL R21, R130, -INF , P3 ;  /* 0xff80000082157808 */ /* 0x000fe20001800000 */
[----:B------:R1:W-:Y:S01]  /*7760*/  MUFU.EX2 R116, R124 ;  /* 0x0000007c00747308 */ /* 0x0003e20000000800 */
        /* <DEDUP_REMOVED lines=8> */
[----:B-1----:R-:W-:Y:S01]  /*77f0*/  FMNMX.FTZ R124, R131, R120, !PT ;  /* 0x00000078837c7209 */ /* 0x002fe20007810000 */
[--C-:B------:R-:W-:Y:S01]  /*7800*/  FFMA.FTZ R11, R11, R0, -R10.reuse ;  /* 0x000000000b0b7223 */ /* 0x100fe2000001080a */
[----:B------:R-:W-:Y:S01]  /*7810*/  ISETP.GT.AND P3, PT, R20, 0x20, PT ;  /* 0x000000201400780c */ /* 0x000fe20003f64270 */
[----:B------:R-:W-:Y:S01]  /*7820*/  MUFU.EX2 R120, R128 ;  /* 0x0000008000787308 */ /* 0x000fe20000000800 */
[----:B------:R-:W-:Y:S01]  /*7830*/  FMNMX.FTZ R124, R129, R124, !PT ;  /* 0x0000007c817c7209 */ /* 0x000fe20007810000 */
[-CC-:B------:R-:W-:Y:S01]  /*7840*/  FFMA.FTZ R13, R13, R0.reuse, -R10.reuse ;  /* 0x000000000d0d7223 */ /* 0x180fe2000001080a */
[----:B------:R-:W-:Y:S01]  /*7850*/  FSEL R141, R122, -INF , P3 ;  /* 0xff8000007a8d7808 */ /* 0x000fe20001800000 */
[--C-:B------:R-:W-:Y:S01]  /*7860*/  FFMA.FTZ R122, R153, R0, -R10.reuse ;  /* 0x00000000997a7223 */ /* 0x100fe2000001080a */
[----:B------:R-:W-:Y:S01]  /*7870*/  FMNMX.FTZ R124, R135, R124, !PT ;  /* 0x0000007c877c7209 */ /* 0x000fe20007810000 */
        /* <DEDUP_REMOVED lines=23> */
[----:B------:R-:W-:Y:S01]  /*79f0*/  FSEL R118, R118, -INF , P5 ;  /* 0xff80000076767808 */ /* 0x000fe20002800000 */
[----:B------:R-:W-:Y:S01]  /*7a00*/  FFMA.FTZ R72, R72, R0, -R10 ;  /* 0x0000000048487223 */ /* 0x000fe2000001080a */
[----:B------:R-:W-:-:S02]  /*7a10*/  FMNMX.FTZ R137, R153, R124, !PT ;  /* 0x0000007c99897209 */ /* 0x000fc40007810000 */
[----:B------:R-:W-:Y:S02]  /*7a20*/  ISETP.GT.AND P3, PT, R20, 0x40, PT ;  /* 0x000000401400780c */ /* 0x000fe40003f64270 */
[----:B------:R-:W-:Y:S01]  /*7a30*/  FMNMX.FTZ R124, R118, R137, !PT ;  /* 0x00000089767c7209 */ /* 0x000fe20007810000 */
[----:B------:R-:W-:Y:S01]  /*7a40*/  MUFU.EX2 R13, R13 ;  /* 0x0000000d000d7308 */ /* 0x000fe20000000800 */
[----:B------:R-:W-:Y:S02]  /*7a50*/  ISETP.GT.AND P4, PT, R20, 0x41, PT ;  /* 0x000000411400780c */ /* 0x000fe40003f84270 */
[----:B------:R-:W-:Y:S02]  /*7a60*/  FSEL R155, R106, -INF , P3 ;  /* 0xff8000006a9b7808 */ /* 0x000fe40001800000 */
[----:B------:R-:W-:Y:S02]  /*7a70*/  FMNMX.FTZ R106, R119, R124, !PT ;  /* 0x0000007c776a7209 */ /* 0x000fe40007810000 */
[----:B------:R-:W-:Y:S01]  /*7a80*/  FSEL R124, R107, -INF , P4 ;  /* 0xff8000006b7c7808 */ /* 0x000fe20002000000 */
[----:B------:R-:W-:Y:S01]  /*7a90*/  MUFU.EX2 R14, R14 ;  /* 0x0000000e000e7308 */ /* 0x000fe20000000800 */
[----:B------:R-:W-:-:S02]  /*7aa0*/  ISETP.GT.AND P5, PT, R20, 0x48, PT ;  /* 0x000000481400780c */ /* 0x000fc40003fa4270 */
[----:B------:R-:W-:Y:S01]  /*7ab0*/  FMNMX.FTZ R107, R155, R106, !PT ;  /* 0x0000006a9b6b7209 */ /* 0x000fe20007810000 */
[----:B------:R-:W-:Y:S01]  /*7ac0*/  FFMA.FTZ R106, R157, R0, -R10 ;  /* 0x000000009d6a7223 */ /* 0x000fe2000001080a */
[----:B------:R-:W-:Y:S02]  /*7ad0*/  ISETP.GT.AND P3, PT, R20, 0x49, PT ;  /* 0x000000491400780c */ /* 0x000fe40003f64270 */
[----:B------:R-:W-:Y:S01]  /*7ae0*/  FSEL R110, R110, -INF , P5 ;  /* 0xff8000006e6e7808 */ /* 0x000fe20002800000 */
[----:B------:R-:W-:Y:S01]  /*7af0*/  MUFU.EX2 R9, R9 ;  /* 0x0000000900097308 */ /* 0x000fe20000000800 */
[----:B------:R-:W-:Y:S02]  /*7b00*/  FMNMX.FTZ R107, R124, R107, !PT ;  /* 0x0000006b7c6b7209 */ /* 0x000fe40007810000 */
[----:B------:R-:W-:Y:S02]  /*7b10*/  FSEL R111, R111, -INF , P3 ;  /* 0xff8000006f6f7808 */ /* 0x000fe40001800000 */
[----:B------:R-:W-:-:S02]  /*7b20*/  ISETP.GT.AND P3, PT, R20, 0x50, PT ;  /* 0x000000501400780c */ /* 0x000fc40003f64270 */
[----:B-1----:R-:W-:Y:S01]  /*7b30*/  FMNMX.FTZ R126, R110, R107, !PT ;  /* 0x0000006b6e7e7209 */ /* 0x002fe20007810000 */
[--C-:B------:R-:W-:Y:S01]  /*7b40*/  FFMA.FTZ R107, R117, R0, -R10.reuse ;  /* 0x00000000756b7223 */ /* 0x100fe2000001080a */
[----:B------:R-:W-:Y:S01]  /*7b50*/  ISETP.GT.AND P4, PT, R20, 0x51, PT ;  /* 0x000000511400780c */ /* 0x000fe20003f84270 */
[----:B------:R-:W-:Y:S01]  /*7b60*/  MUFU.EX2 R112, R112 ;  /* 0x0000007000707308 */ /* 0x000fe20000000800 */
[----:B------:R-:W-:Y:S02]  /*7b70*/  FSEL R157, R98, -INF , P3 ;  /* 0xff800000629d7808 */ /* 0x000fe40001800000 */
[----:B------:R-:W-:Y:S02]  /*7b80*/  FMNMX.FTZ R98, R111, R126, !PT ;  /* 0x0000007e6f627209 */ /* 0x000fe40007810000 */
[----:B------:R-:W-:Y:S02]  /*7b90*/  FSEL R126, R99, -INF , P4 ;  /* 0xff800000637e7808 */ /* 0x000fe40002000000 */
[----:B------:R-:W-:Y:S01]  /*7ba0*/  ISETP.GT.AND P5, PT, R20, 0x58, PT ;  /* 0x000000581400780c */ /* 0x000fe20003fa4270 */
[----:B------:R-:W-:Y:S01]  /*7bb0*/  MUFU.EX2 R133, R133 ;  /* 0x0000008500857308 */ /* 0x000fe20000000800 */
[----:B------:R-:W-:Y:S01]  /*7bc0*/  FMNMX.FTZ R99, R157, R98, !PT ;  /* 0x000000629d637209 */ /* 0x000fe20007810000 */
[----:B------:R-:W-:Y:S01]  /*7bd0*/  FFMA.FTZ R98, R104, R0, -R10 ;  /* 0x0000000068627223 */ /* 0x000fe2000001080a */
[----:B------:R-:W-:-:S02]  /*7be0*/  ISETP.GT.AND P3, PT, R20, 0x59, PT ;  /* 0x000000591400780c */ /* 0x000fc40003f64270 */
[----:B------:R-:W-:Y:S02]  /*7bf0*/  FSEL R102, R102, -INF , P5 ;  /* 0xff80000066667808 */ /* 0x000fe40002800000 */
[----:B------:R-:W-:Y:S01]  /*7c00*/  FMNMX.FTZ R99, R126, R99, !PT ;  /* 0x000000637e637209 */ /* 0x000fe20007810000 */
[----:B------:R-:W-:Y:S01]  /*7c10*/  MUFU.EX2 R121, R121 ;  /* 0x0000007900797308 */ /* 0x000fe20000000800 */
[----:B------:R-:W-:Y:S02]  /*7c20*/  WARPGROUP.DEPBAR.LE gsb0, 0x0 ;  /* 0x00008000000079c5 */ /* 0x000fe40000010000 */
[----:B------:R-:W-:Y:S01]  /*7c30*/  WARPGROUP.ARRIVE ;  /* 0x00000000000079c5 */ /* 0x000fe20000000000 */
[----:B------:R-:W-:Y:S02]  /*7c40*/  FSEL R117, R103, -INF , P3 ;  /* 0xff80000067757808 */ /* 0x000fe40001800000 */
[----:B------:R-:W-:Y:S02]  /*7c50*/  ISETP.GT.AND P3, PT, R20, 0x60, PT ;  /* 0x000000601400780c */ /* 0x000fe40003f64270 */
        /* <DEDUP_REMOVED lines=8> */
[----:B------:R-:W-:Y:S01]  /*7ce0*/  FMNMX.FTZ R104, R117, R104, !PT ;  /* 0x0000006875687209 */ /* 0x000fe20007810000 */
[-CC-:B------:R-:W-:Y:S01]  /*7cf0*/  FFMA.FTZ R99, R105, R0.reuse, -R10.reuse ;  /* 0x0000000069637223 */ /* 0x180fe2000001080a */
[----:B------:R-:W-:Y:S01]  /*7d00*/  ISETP.GT.AND P5, PT, R20, 0x68, PT ;  /* 0x000000681400780c */ /* 0x000fe20003fa4270 */
        /* <DEDUP_REMOVED lines=9> */
[----:B------:R-:W-:Y:S01]  /*7da0*/  MUFU.EX2 R114, R114 ;  /* 0x0000007200727308 */ /* 0x000fe20000000800 */
[C---:B------:R-:W-:Y:S02]  /*7db0*/  ISETP.GT.AND P3, PT, R20.reuse, 0x70, PT ;  /* 0x000000701400780c */ /* 0x040fe40003f64270 */
[----:B------:R-:W-:Y:S02]  /*7dc0*/  FMNMX.FTZ R95, R105, R104, !PT ;  /* 0x00000068695f7209 */ /* 0x000fe40007810000 */
[----:B------:R-:W-:-:S02]  /*7dd0*/  ISETP.GT.AND P4, PT, R20, 0x71, PT ;  /* 0x000000711400780c */ /* 0x000fc40003f84270 */
[----:B------:R-:W-:Y:S01]  /*7de0*/  FSEL R109, R82, -INF , P3 ;  /* 0xff800000526d7808 */ /* 0x000fe20001800000 */
[----:B------:R-:W-:Y:S01]  /*7df0*/  MUFU.EX2 R113, R113 ;  /* 0x0000007100717308 */ /* 0x000fe20000000800 */
[----:B------:R-:W-:Y:S02]  /*7e00*/  FMNMX.FTZ R82, R94, R95, !PT ;  /* 0x0000005f5e527209 */ /* 0x000fe40007810000 */
[----:B------:R-:W-:Y:S02]  /*7e10*/  FSEL R104, R83, -INF , P4 ;  /* 0xff80000053687808 */ /* 0x000fe40002000000 */
[----:B------:R-:W-:Y:S02]  /*7e20*/  ISETP.GT.AND P5, PT, R20, 0x78, PT ;  /* 0x000000781400780c */ /* 0x000fe40003fa4270 */
[----:B------:R-:W-:Y:S01]  /*7e30*/  FMNMX.FTZ R83, R109, R82, !PT ;  /* 0x000000526d537209 */ /* 0x000fe20007810000 */
[----:B------:R-:W-:Y:S01]  /*7e40*/  FFMA.FTZ R82, R96, R0, -R10 ;  /* 0x0000000060527223 */ /* 0x000fe2000001080a */
[----:B------:R-:W-:Y:S01]  /*7e50*/  ISETP.GT.AND P3, PT, R20, 0x79, PT ;  /* 0x000000791400780c */ /* 0x000fe20003f64270 */
[----:B------:R1:W-:Y:S01]  /*7e60*/  MUFU.EX2 R95, R108 ;  /* 0x0000006c005f7308 */ /* 0x0003e20000000800 */
[----:B------:R-:W-:-:S02]  /*7e70*/  FSEL R86, R86, -INF , P5 ;  /* 0xff80000056567808 */ /* 0x000fc40002800000 */
[----:B------:R-:W-:Y:S02]  /*7e80*/  FMNMX.FTZ R83, R104, R83, !PT ;  /* 0x0000005368537209 */ /* 0x000fe40007810000 */
[----:B------:R-:W-:Y:S01]  /*7e90*/  FSEL R96, R87, -INF , P3 ;  /* 0xff80000057607808 */ /* 0x000fe20001800000 */
[----:B------:R-:W-:Y:S01]  /*7ea0*/  FFMA.FTZ R87, R97, R0, -R10 ;  /* 0x0000000061577223 */ /* 0x000fe2000001080a */
[----:B------:R-:W-:Y:S01]  /*7eb0*/  ISETP.GT.AND P3, PT, R20, 0x80, PT ;  /* 0x000000801400780c */ /* 0x000fe20003f64270 */
[----:B------:R-:W-:Y:S01]  /*7ec0*/  MUFU.EX2 R106, R106 ;  /* 0x0000006a006a7308 */ /* 0x000fe20000000800 */
[----:B------:R-:W-:Y:S02]  /*7ed0*/  FMNMX.FTZ R83, R86, R83, !PT ;  /* 0x0000005356537209 */ /* 0x000fe40007810000 */
[----:B------:R-:W-:Y:S02]  /*7ee0*/  ISETP.GT.AND P4, PT, R20, 0x81, PT ;  /* 0x000000811400780c */ /* 0x000fe40003f84270 */
[----:B------:R-:W-:-:S02]  /*7ef0*/  FSEL R97, R74, -INF , P3 ;  /* 0xff8000004a617808 */ /* 0x000fc40001800000 */
[----:B------:R-:W-:Y:S01]  /*7f00*/  FMNMX.FTZ R74, R96, R83, !PT ;  /* 0x00000053604a7209 */ /* 0x000fe20007810000 */
[----:B------:R-:W-:Y:S01]  /*7f10*/  MUFU.EX2 R107, R107 ;  /* 0x0000006b006b7308 */ /* 0x000fe20000000800 */
[----:B-1----:R-:W-:Y:S02]  /*7f20*/  FSEL R108, R75, -INF , P4 ;  /* 0xff8000004b6c7808 */ /* 0x002fe40002000000 */
[----:B------:R-:W-:Y:S02]  /*7f30*/  ISETP.GT.AND P5, PT, R20, 0x88, PT ;  /* 0x000000881400780c */ /* 0x000fe40003fa4270 */
[----:B------:R-:W-:Y:S01]  /*7f40*/  FMNMX.FTZ R75, R97, R74, !PT ;  /* 0x0000004a614b7209 */ /* 0x000fe20007810000 */
        /* <DEDUP_REMOVED lines=8> */
[----:B------:R-:W-:Y:S01]  /*7fd0*/  FFMA.FTZ R79, R89, R0, -R10 ;  /* 0x00000000594f7223 */ /* 0x000fe2000001080a */
[----:B------:R-:W-:Y:S01]  /*7fe0*/  FMNMX.FTZ R75, R128, R75, !PT ;  /* 0x0000004b804b7209 */ /* 0x000fe20007810000 */
[----:B------:R1:W-:Y:S01]  /*7ff0*/  MUFU.EX2 R83, R87 ;  /* 0x0000005700537308 */ /* 0x0003e20000000800 */
[----:B------:R-:W-:-:S02]  /*8000*/  FSEL R89, R5, RZ, P2 ;  /* 0x000000ff05597208 */ /* 0x000fc40001000000 */
[----:B------:R-:W-:-:S03]  /*8010*/  FMNMX.FTZ R100, R130, R75, !PT ;  /* 0x0000004b82647209 */ /* 0x000fc60007810000 */
[----:B------:R-:W-:Y:S02]  /*8020*/  FADD.FTZ R89, -R89, R8 ;  /* 0x0000000859597221 */ /* 0x000fe40000010100 */
[----:B------:R-:W2:Y:S01]  /*8030*/  SHFL.BFLY PT, R101, R100, 0x2, 0x1f ;  /* 0x0c401f0064657f89 */ /* 0x000ea200000e0000 */
[----:B------:R3:W-:Y:S01]  /*8040*/  MUFU.EX2 R75, R132 ;  /* 0x00000084004b7308 */ /* 0x0007e20000000800 */
[-CC-:B-1----:R-:W-:Y:S01]  /*8050*/  FFMA.FTZ R87, R93, R0.reuse, -R10.reuse ;  /* 0x000000005d577223 */ /* 0x182fe2000001080a */
[-CC-:B------:R-:W-:Y:S01]  /*8060*/  FFMA.FTZ R93, R73, R0.reuse, -R10.reuse ;  /* 0x00000000495d7223 */ /* 0x180fe2000001080a */
[----:B------:R-:W-:Y:S01]  /*8070*/  FFMA.FTZ R73, R76, R0, -R10 ;  /* 0x000000004c497223 */ /* 0x000fe2000001080a */
[----:B------:R-:W-:-:S04]  /*8080*/  IMAD.U32 R10, RZ, RZ, UR46 ;  /* 0x0000002eff0a7e24 */ /* 0x000fc8000f8e00ff */
[----:B------:R-:W-:Y:S01]  /*8090*/  MUFU.EX2 R98, R98 ;  /* 0x0000006200627308 */ /* 0x000fe20000000800 */
[----:B------:R-:W-:-:S05]  /*80a0*/  @!P1 LEA R10, R10, UR47, 0x3 ;  /* 0x0000002f0a0a9c11 */ /* 0x000fca000f8e18ff */
[----:B------:R-:W-:Y:S02]  /*80b0*/  @!P1 VIADD R10, R10, 0x31c40 ;  /* 0x00031c400a0a9836 */ /* 0x000fe40000000000 */
[----:B------:R-:W-:Y:S03]  /*80c0*/  MUFU.EX2 R99, R99 ;  /* 0x0000006300637308 */ /* 0x000fe60000000800 */
[----:B------:R-:W-:Y:S01]  /*80d0*/  @!P1 PRMT R10, RZ, 0x654, R10 ;  /* 0x00000654ff0a9816 */ /* 0x000fe2000000000a */
[----:B------:R-:W-:Y:S02]  /*80e0*/  WARPGROUP.DEPBAR.LE gsb0, 0x0 ;  /* 0x00008000000079c5 */ /* 0x000fe40000010000 */
[----:B------:R-:W-:Y:S01]  /*80f0*/  WARPGROUP.ARRIVE ;  /* 0x00000000000079c5 */ /* 0x000fe20000000000 */
[----:B--2---:R-:W-:Y:S01]  /*8100*/  FMNMX.FTZ R101, R100, R101, !PT ;  /* 0x0000006564657209 */ /* 0x004fe20007810000 */
[----:B------:R-:W-:Y:S01]  /*8110*/  FMUL.FTZ R100, R89, R0 ;  /* 0x0000000059647220 */ /* 0x000fe20000410000 */
[----:B------:R-:W-:Y:S03]  /*8120*/  MUFU.EX2 R90, R90 ;  /* 0x0000005a005a7308 */ /* 0x000fe60000000800 */
[----:B------:R-:W-:Y:S01]  /*8130*/  HGMMA.64x96x16.F32 R24, gdesc[UR28].tnspB, R24, gsb0 ;  /* 0x416000001c1879f0 */ /* 0x000fe20008000818 */
[----:B------:R-:W-:Y:S01]  /*8140*/  UIADD3 UR28, UR6, 0x900, URZ ;  /* 0x00000900061c7890 */ /* 0x000fe2000fffe03f */
[----:B------:R-:W1:Y:S01]  /*8150*/  SHFL.BFLY PT, R88, R101, 0x1, 0x1f ;  /* 0x0c201f0065587f89 */ /* 0x000e6200000e0000 */
[----:B------:R-:W-:Y:S01]  /*8160*/  UIADD3 UR30, UR7, 0x180, URZ ;  /* 0x00000180071e7890 */ /* 0x000fe2000fffe03f */
[----:B------:R-:W-:Y:S01]  /*8170*/  UMOV UR29, 0xc0000010 ;  /* 0xc0000010001d7882 */ /* 0x000fe20000000000 */
[----:B------:R-:W-:Y:S01]  /*8180*/  UMOV UR31, 0x80000020 ;  /* 0x80000020001f7882 */ /* 0x000fe20000000000 */
[----:B------:R-:W2:Y:S08]  /*8190*/  MUFU.EX2 R100, R100 ;  /* 0x0000006400647308 */ /* 0x000eb00000000800 */
[----:B------:R-:W-:Y:S08]  /*81a0*/  MUFU.EX2 R82, R82 ;  /* 0x0000005200527308 */ /* 0x000ff00000000800 */
[----:B------:R-:W-:Y:S01]  /*81b0*/  MUFU.EX2 R20, R20 ;  /* 0x0000001400147308 */ /* 0x000fe20000000800 */
[----:B-1----:R-:W-:-:S04]  /*81c0*/  FMNMX.FTZ R137, R101, R88, !PT ;  /* 0x0000005865897209 */ /* 0x002fc80007810000 */
[C---:B------:R-:W-:Y:S01]  /*81d0*/  FSETP.NEU.FTZ.AND P2, PT, R137.reuse, -INF , PT ;  /* 0xff8000008900780b */ /* 0x040fe20003f5d000 */
[C---:B------:R-:W-:Y:S02]  /*81e0*/  FMUL.FTZ R77, R137.reuse, R0 ;  /* 0x00000000894d7220 */ /* 0x040fe40000410000 */
[----:B------:R-:W-:Y:S01]  /*81f0*/  MUFU.EX2 R74, R74 ;  /* 0x0000004a004a7308 */ /* 0x000fe20000000800 */
[----:B------:R-:W-:Y:S02]  /*8200*/  FSEL R8, R137, RZ, P2 ;  /* 0x000000ff89087208 */ /* 0x000fe40001000000 */
[----:B------:R-:W-:Y:S02]  /*8210*/  FSEL R77, R77, RZ, P2 ;  /* 0x000000ff4d4d7208 */ /* 0x000fe40001000000 */
[----:B------:R-:W-:-:S03]  /*8220*/  ISETP.GE.U32.AND P2, PT, R2, 0x180, PT ;  /* 0x000001800200780c */ /* 0x000fc60003f46070 */
[----:B------:R-:W-:Y:S01]  /*8230*/  MUFU.EX2 R79, R79 ;  /* 0x0000004f004f7308 */ /* 0x000fe20000000800 */
[-C--:B------:R-:W-:Y:S01]  /*8240*/  FFMA.FTZ R136, R127, R0.reuse, -R77 ;  /* 0x000000007f887223 */ /* 0x080fe2000001084d */
[----:B------:R-:W-:Y:S01]  /*8250*/  FADD.FTZ R127, -R8, R7 ;  /* 0x00000007087f7221 */ /* 0x000fe20000010100 */
[-CC-:B------:R-:W-:Y:S01]  /*8260*/  FFMA.FTZ R7, R110, R0.reuse, -R77.reuse ;  /* 0x000000006e077223 */ /* 0x180fe2000001084d */
[-CC-:B------:R-:W-:Y:S01]  /*8270*/  FFMA.FTZ R89, R138, R0.reuse, -R77.reuse ;  /* 0x000000008a597223 */ /* 0x180fe2000001084d */
[-CC-:B---3--:R-:W-:Y:S01]  /*8280*/  FFMA.FTZ R132, R139, R0.reuse, -R77.reuse ;  /* 0x000000008b847223 */ /* 0x188fe2000001084d */
[-C--:B------:R-:W-:Y:S01]  /*8290*/  FMUL.FTZ R110, R127, R0.reuse ;  /* 0x000000007f6e7220 */ /* 0x080fe20000410000 */
[----:B------:R-:W-:Y:S02]  /*82a0*/  IMAD.U32 R127, RZ, RZ, UR41 ;  /* 0x00000029ff7f7e24 */ /* 0x000fe4000f8e00ff */
[-CC-:B------:R-:W-:Y:S01]  /*82b0*/  FFMA.FTZ R15, R15, R0.reuse, -R77.reuse ;  /* 0x000000000f0f7223 */ /* 0x180fe2000001084d */
[-CC-:B------:R-:W-:Y:S01]  /*82c0*/  FFMA.FTZ R101, R124, R0.reuse, -R77.reuse ;  /* 0x000000007c657223 */ /* 0x180fe2000001084d */
[----:B------:R-:W-:Y:S01]  /*82d0*/  MUFU.EX2 R89, R89 ;  /* 0x0000005900597308 */ /* 0x000fe20000000800 */
[----:B------:R-:W-:Y:S01]  /*82e0*/  FFMA.FTZ R124, R111, R0, -R77 ;  /* 0x000000006f7c7223 */ /* 0x000fe2000001084d */
[----:B------:R-:W-:-:S02]  /*82f0*/  VIADD R8, R16, 0x9 ;  /* 0x0000000910087836 */ /* 0x000fc40000000000 */
[----:B--2---:R-:W-:Y:S01]  /*8300*/  FFMA.FTZ R111, R100, R4, R11 ;  /* 0x00000004646f7223 */ /* 0x004fe2000001000b */
[-CC-:B------:R-:W-:Y:S01]  /*8310*/  FFMA.FTZ R138, R143, R0.reuse, -R77.reuse ;  /* 0x000000008f8a7223 */ /* 0x180fe2000001084d */
[----:B------:R-:W-:Y:S01]  /*8320*/  @!P1 LEA R4, R127, UR47, 0x3 ;  /* 0x0000002f7f049c11 */ /* 0x000fe2000f8e18ff */
[-C--:B------:R-:W-:Y:S01]  /*8330*/  FFMA.FTZ R134, R21, R0.reuse, -R77 ;  /* 0x0000000015867223 */ /* 0x080fe2000001084d */
[----:B------:R-:W-:Y:S01]  /*8340*/  SEL R8, R8, 0x9, !P2 ;  /* 0x0000000908087807 */ /* 0x000fe20005000000 */
[----:B------:R-:W1:Y:S01]  /*8350*/  MUFU.EX2 R110, R110 ;  /* 0x0000006e006e7308 */ /* 0x000e620000000800 */
[----:B------:R-:W-:Y:S01]  /*8360*/  FADD.FTZ R152, R12, R111 ;  /* 0x0000006f0c987221 */ /* 0x000fe20000010000 */
[----:B------:R-:W-:Y:S02]  /*8370*/  @!P1 VIADD R111, R4, 0x31c60 ;  /* 0x00031c60046f9836 */ /* 0x000fe40000000000 */
[-CC-:B------:R-:W-:Y:S01]  /*8380*/  FFMA.FTZ R131, R131, R0.reuse, -R77.reuse ;  /* 0x0000000083837223 */ /* 0x180fe2000001084d */
[-CC-:B------:R-:W-:Y:S01]  /*8390*/  FFMA.FTZ R129, R129, R0.reuse, -R77.reuse ;  /* 0x0000000081817223 */ /* 0x180fe2000001084d */
[----:B------:R-:W-:Y:S01]  /*83a0*/  FADD.FTZ R127, R13, R152 ;  /* 0x000000980d7f7221 */ /* 0x000fe20000010000 */
[-CC-:B------:R-:W-:Y:S01]  /*83b0*/  FFMA.FTZ R142, R135, R0.reuse, -R77.reuse ;  /* 0x00000000878e7223 */ /* 0x180fe2000001084d */
[----:B------:R-:W-:Y:S01]  /*83c0*/  F2FP.F16.F32.PACK_AB R12, R12, R11 ;  /* 0x0000000b0c0c723e */ /* 0x000fe200000000ff */
        /* <DEDUP_REMOVED lines=18> */
[----:B------:R-:W-:Y:S01]  /*84f0*/  ISETP.LT.AND P2, PT, R6, UR45, PT ;  /* 0x0000002d06007c0c */ /* 0x000fe2000bf41270 */
[----:B------:R-:W-:-:S05]  /*8500*/  UMOV UR41, UR46 ;  /* 0x0000002e00297c82 */ /* 0x000fca0008000000 */
[----:B------:R-:W5:Y:S08]  /*8510*/  MUFU.EX2 R134, R134 ;  /* 0x0000008600867308 */ /* 0x000f700000000800 */
[----:B------:R-:W5:Y:S01]  /*8520*/  MUFU.EX2 R131, R131 ;  /* 0x0000008300837308 */ /* 0x000f620000000800 */
[----:B------:R-:W-:Y:S02]  /*8530*/  WARPGROUP.DEPBAR.LE gsb0, 0x0 ;  /* 0x00008000000079c5 */ /* 0x000fe40000010000 */
[----:B------:R-:W-:-:S05]  /*8540*/  WARPGROUP.ARRIVE ;  /* 0x00000000000079c5 */ /* 0x000fca0000000000 */
[----:B------:R-:W5:Y:S01]  /*8550*/  MUFU.EX2 R129, R129 ;  /* 0x0000008100817308 */ /* 0x000f620000000800 */
[----:B------:R-:W-:Y:S01]  /*8560*/  HGMMA.64x96x16.F32 R24, gdesc[UR28].tnspB, R24, gsb0 ;  /* 0x416000001c1879f0 */ /* 0x000fe20008000818 */
[----:B------:R-:W-:Y:S02]  /*8570*/  UIADD3 UR28, UR6, 0xa80, URZ ;  /* 0x00000a80061c7890 */ /* 0x000fe4000fffe03f */
[----:B------:R-:W-:-:S04]  /*8580*/  UIADD3 UR30, UR7, 0x1c0, URZ ;  /* 0x000001c0071e7890 */ /* 0x000fc8000fffe03f */
        /* <DEDUP_REMOVED lines=21> */
[----:B------:R-:W-:Y:S01]  /*86e0*/  R2UR UR7, R148 ;  /* 0x00000000940772ca */ /* 0x000fe200000e0000 */
[----:B------:R-:W-:Y:S01]  /*86f0*/  UMOV UR29, 0xc0000010 ;  /* 0xc0000010001d7882 */ /* 0x000fe20000000000 */
[----:B------:R-:W-:Y:S01]  /*8700*/  UMOV UR31, 0x80000020 ;  /* 0x80000020001f7882 */ /* 0x000fe20000000000 */
[----:B------:R-:W-:Y:S01]  /*8710*/  MUFU.EX2 R102, R102 ;  /* 0x0000006600667308 */ /* 0x000fe20000000800 */
[----:B------:R-:W-:-:S07]  /*8720*/  UIADD3 UR6, UR45, -0x1, URZ ;  /* 0xffffffff2d067890 */ /* 0x000fce000fffe03f */
[----:B------:R-:W-:Y:S01]  /*8730*/  MUFU.EX2 R78, R78 ;  /* 0x0000004e004e7308 */ /* 0x000fe20000000800 */
[----:B------:R-:W-:-:S07]  /*8740*/  UMOV UR45, UR6 ;  /* 0x00000006002d7c82 */ /* 0x000fce0008000000 */
        /* <DEDUP_REMOVED lines=13> */
[----:B------:R-:W-:Y:S07]  /*8820*/  HGMMA.64x96x16.F32 R24, gdesc[UR28].tnspB, R24, gsb0 ;  /* 0x416000001c1879f0 */ /* 0x000fee0008000818 */
[----:B------:R-:W-:Y:S08]  /*8830*/  MUFU.EX2 R108, R108 ;  /* 0x0000006c006c7308 */ /* 0x000ff00000000800 */
[----:B------:R-:W-:Y:S08]  /*8840*/  MUFU.EX2 R128, R128 ;  /* 0x0000008000807308 */ /* 0x000ff00000000800 */
[----:B------:R-:W-:Y:S01]  /*8850*/  MUFU.EX2 R130, R130 ;  /* 0x0000008200827308 */ /* 0x000fe20000000800 */
[----:B------:R-:W-:-:S02]  /*8860*/  WARPGROUP.DEPBAR.LE gsb0, 0x0 ;  /* 0x00008000000079c5 */ /* 0x000fc40000010000 */
[----:B------:R1:W-:Y:S06]  /*8870*/  BAR.ARV R8, 0x100 ;  /* 0x000400080000751d */ /* 0x0003ec0000002000 */
[----:B------:R2:W-:Y:S01]  /*8880*/  @!P1 SYNCS.ARRIVE.TRANS64.RED.A1T0 RZ, [R10+URZ], RZ ;  /* 0x000000ff0aff99a7 */ /* 0x0005e2000810043f */
[----:B------:R-:W-:Y:S01]  /*8890*/  FMUL.FTZ R24, R24, R100 ;  /* 0x0000006418187220 */ /* 0x000fe20000410000 */
[----:B-1----:R-:W-:Y:S01]  /*88a0*/  @!P1 PRMT R8, RZ, 0x654, R111 ;  /* 0x00000654ff089816 */ /* 0x002fe2000000006f */
[----:B------:R-:W-:Y:S01]  /*88b0*/  FFMA.FTZ R111, R110, R3, R89 ;  /* 0x000000036e6f7223 */ /* 0x000fe20000010059 */
[----:B------:R-:W-:Y:S01]  /*88c0*/  FFMA.FTZ R3, R126, R0, -R77 ;  /* 0x000000007e037223 */ /* 0x000fe2000001084d */
[-C--:B------:R-:W-:Y:S01]  /*88d0*/  FMUL.FTZ R25, R25, R100.reuse ;  /* 0x0000006419197220 */ /* 0x080fe20000410000 */
[-C--:B------:R-:W-:Y:S01]  /*88e0*/  FMUL.FTZ R28, R28, R100.reuse ;  /* 0x000000641c1c7220 */ /* 0x080fe20000410000 */
[-C--:B------:R-:W-:Y:S01]  /*88f0*/  FMUL.FTZ R29, R29, R100.reuse ;  /* 0x000000641d1d7220 */ /* 0x080fe20000410000 */
[----:B------:R1:W-:Y:S01]  /*8900*/  @!P1 SYNCS.ARRIVE.TRANS64.RED.A1T0 RZ, [R8+URZ], RZ ;  /* 0x000000ff08ff99a7 */ /* 0x0003e2000810043f */
[C---:B--2---:R-:W-:Y:S01]  /*8910*/  FADD.FTZ R10, R14.reuse, R127 ;  /* 0x0000007f0e0a7221 */ /* 0x044fe20000010000 */
[----:B------:R-:W-:Y:S01]  /*8920*/  F2FP.F16.F32.PACK_AB R14, R14, R13 ;  /* 0x0000000d0e0e723e */ /* 0x000fe200000000ff */
[----:B------:R-:W2:Y:S01]  /*8930*/  MUFU.EX2 R3, R3 ;  /* 0x0000000300037308 */ /* 0x000ea20000000800 */
[----:B------:R-:W-:Y:S01]  /*8940*/  F2FP.F16.F32.PACK_AB R13, R132, R89 ;  /* 0x00000059840d723e */ /* 0x000fe200000000ff */
[-C--:B------:R-:W-:Y:S01]  /*8950*/  FMUL.FTZ R32, R32, R100.reuse ;  /* 0x0000006420207220 */ /* 0x080fe20000410000 */
[-C--:B------:R-:W-:Y:S01]  /*8960*/  FMUL.FTZ R33, R33, R100.reuse ;  /* 0x0000006421217220 */ /* 0x080fe20000410000 */
[-C--:B------:R-:W-:Y:S01]  /*8970*/  FMUL.FTZ R36, R36, R100.reuse ;  /* 0x0000006424247220 */ /* 0x080fe20000410000 */
[----:B-1----:R-:W-:Y:S01]  /*8980*/  FADD.FTZ R8, R132, R111 ;  /* 0x0000006f84087221 */ /* 0x002fe20000010000 */
[----:B------:R-:W-:Y:S01]  /*8990*/  FADD.FTZ R111, R9, R10 ;  /* 0x0000000a096f7221 */ /* 0x000fe20000010000 */
[-C--:B------:R-:W-:Y:S01]  /*89a0*/  FMUL.FTZ R37, R37, R100.reuse ;  /* 0x0000006425257220 */ /* 0x080fe20000410000 */
[-C--:B------:R-:W-:Y:S01]  /*89b0*/  FMUL.FTZ R40, R40, R100.reuse ;  /* 0x0000006428287220 */ /* 0x080fe20000410000 */
[----:B---3--:R-:W-:Y:S01]  /*89c0*/  FADD.FTZ R11, R15, R8 ;  /* 0x000000080f0b7221 */ /* 0x008fe20000010000 */
[C---:B------:R-:W-:Y:S01]  /*89d0*/  FADD.FTZ R111, R112.reuse, R111 ;  /* 0x0000006f706f7221 */ /* 0x040fe20000010000 */
[----:B------:R-:W-:Y:S01]  /*89e0*/  F2FP.F16.F32.PACK_AB R8, R112, R9 ;  /* 0x000000097008723e */ /* 0x000fe200000000ff */
[----:B------:R-:W-:Y:S01]  /*89f0*/  FMUL.FTZ R41, R41, R100 ;  /* 0x0000006429297220 */ /* 0x000fe20000410000 */
[----:B----4-:R-:W-:Y:S01]  /*8a00*/  FADD.FTZ R11, R138, R11 ;  /* 0x0000000b8a0b7221 */ /* 0x010fe20000010000 */
[----:B------:R-:W-:Y:S01]  /*8a10*/  FADD.FTZ R10, R116, R111 ;  /* 0x0000006f740a7221 */ /* 0x000fe20000010000 */
[-CC-:B------:R-:W-:Y:S01]  /*8a20*/  FFMA.FTZ R111, R117, R0.reuse, -R77.reuse ;  /* 0x00000000756f7223 */ /* 0x180fe2000001084d */
[----:B------:R-:W-:Y:S01]  /*8a30*/  FFMA.FTZ R117, R94, R0, -R77 ;  /* 0x000000005e757223 */ /* 0x000fe2000001084d */
[----:B-----5:R-:W-:Y:S01]  /*8a40*/  FADD.FTZ R112, R134, R11 ;  /* 0x0000000b86707221 */ /* 0x020fe20000010000 */
[C---:B------:R-:W-:Y:S01]  /*8a50*/  FADD.FTZ R127, R133.reuse, R10 ;  /* 0x0000000a857f7221 */ /* 0x040fe20000010000 */
[----:B------:R-:W-:Y:S01]  /*8a60*/  F2FP.F16.F32.PACK_AB R10, R133, R116 ;  /* 0x00000074850a723e */ /* 0x000fe200000000ff */
[----:B------:R-:W-:Y:S01]  /*8a70*/  FMUL.FTZ R44, R44, R100 ;  /* 0x000000642c2c7220 */ /* 0x000fe20000410000 */
[----:B------:R-:W-:Y:S01]  /*8a80*/  FADD.FTZ R112, R131, R112 ;  /* 0x0000007083707221 */ /* 0x000fe20000010000 */
[----:B------:R-:W-:Y:S01]  /*8a90*/  FADD.FTZ R116, R120, R127 ;  /* 0x0000007f78747221 */ /* 0x000fe20000010000 */
[----:B------:R-:W-:Y:S01]  /*8aa0*/  F2FP.F16.F32.PACK_AB R15, R138, R15 ;  /* 0x0000000f8a0f723e */ /* 0x000fe200000000ff */
[----:B------:R-:W1:Y:S01]  /*8ab0*/  MUFU.EX2 R111, R111 ;  /* 0x0000006f006f7308 */ /* 0x000e620000000800 */
[----:B------:R-:W-:Y:S01]  /*8ac0*/  FADD.FTZ R11, R129, R112 ;  /* 0x00000070810b7221 */ /* 0x000fe20000010000 */
[-CC-:B------:R-:W-:Y:S01]  /*8ad0*/  FFMA.FTZ R112, R91, R0.reuse, -R77.reuse ;  /* 0x000000005b707223 */ /* 0x180fe2000001084d */
[----:B------:R-:W-:Y:S01]  /*8ae0*/  FADD.FTZ R91, R121, R116 ;  /* 0x00000074795b7221 */ /* 0x000fe20000010000 */
[-C--:B------:R-:W-:Y:S01]  /*8af0*/  FFMA.FTZ R116, R105, R0.reuse, -R77 ;  /* 0x0000000069747223 */ /* 0x080fe2000001084d */
[----:B------:R-:W-:Y:S01]  /*8b00*/  FADD.FTZ R126, R142, R11 ;  /* 0x0000000b8e7e7221 */ /* 0x000fe20000010000 */
[-C--:B------:R-:W-:Y:S01]  /*8b10*/  FFMA.FTZ R105, R109, R0.reuse, -R77 ;  /* 0x000000006d697223 */ /* 0x080fe2000001084d */
[----:B------:R-:W-:Y:S01]  /*8b20*/  FADD.FTZ R132, R122, R91 ;  /* 0x0000005b7a847221 */ /* 0x000fe20000010000 */
[----:B------:R-:W-:Y:S01]  /*8b30*/  FFMA.FTZ R91, R104, R0, -R77 ;  /* 0x00000000685b7223 */ /* 0x000fe2000001084d */
[----:B------:R-:W-:Y:S01]  /*8b40*/  FADD.FTZ R89, R21, R126 ;  /* 0x0000007e15597221 */ /* 0x000fe20000010000 */
[----:B------:R-:W-:Y:S01]  /*8b50*/  F2FP.F16.F32.PACK_AB R11, R142, R129 ;  /* 0x000000818e0b723e */ /* 0x000fe200000000ff */
[----:B------:R3:W4:Y:S01]  /*8b60*/  MUFU.EX2 R94, R112 ;  /* 0x00000070005e7308 */ /* 0x0007220000000800 */
[----:B------:R-:W-:Y:S01]  /*8b70*/  F2FP.F16.F32.PACK_AB R9, R131, R134 ;  /* 0x000000868309723e */ /* 0x000fe200000000ff */
[----:B------:R-:W-:Y:S01]  /*8b80*/  FADD.FTZ R126, R88, R89 ;  /* 0x00000059587e7221 */ /* 0x000fe20000010000 */
[----:B------:R-:W-:Y:S01]  /*8b90*/  FADD.FTZ R89, R115, R132 ;  /* 0x0000008473597221 */ /* 0x000fe20000010000 */
[----:B------:R5:W-:Y:S01]  /*8ba0*/  STSM.16.M88.4 [R22+0x24300], R12 ;  /* 0x0243000c16007844 */ /* 0x000be20000000200 */
[----:B------:R-:W-:Y:S01]  /*8bb0*/  F2FP.F16.F32.PACK_AB R120, R121, R120 ;  /* 0x000000787978723e */ /* 0x000fe200000000ff */
[----:B------:R-:W-:Y:S01]  /*8bc0*/  FADD.FTZ R109, R123, R126 ;  /* 0x0000007e7b6d7221 */ /* 0x000fe20000010000 */
[----:B------:R-:W-:Y:S01]  /*8bd0*/  FADD.FTZ R126, R114, R89 ;  /* 0x00000059727e7221 */ /* 0x000fe20000010000 */
[-C--:B------:R-:W-:Y:S01]  /*8be0*/  FFMA.FTZ R89, R86, R0.reuse, -R77 ;  /* 0x0000000056597223 */ /* 0x080fe2000001084d */
[----:B------:R2:W-:Y:S01]  /*8bf0*/  STSM.16.M88.4 [R22+0x25b00], R8 ;  /* 0x025b000816007844 */ /* 0x0005e20000000200 */
[----:B------:R-:W-:Y:S01]  /*8c00*/  FADD.FTZ R104, R136, R109 ;  /* 0x0000006d88687221 */ /* 0x000fe20000010000 */
[----:B------:R-:W-:Y:S01]  /*8c10*/  FADD.FTZ R127, R113, R126 ;  /* 0x0000007e717f7221 */ /* 0x000fe20000010000 */
[----:B------:R-:W-:Y:S01]  /*8c20*/  FFMA.FTZ R109, R97, R0, -R77 ;  /* 0x00000000616d7223 */ /* 0x000fe2000001084d */
[----:B------:R1:W4:Y:S01]  /*8c30*/  MUFU.EX2 R86, R116 ;  /* 0x0000007400567308 */ /* 0x0003220000000800 */
[----:B------:R-:W-:Y:S01]  /*8c40*/  FADD.FTZ R97, R125, R104 ;  /* 0x000000687d617221 */ /* 0x000fe20000010000 */
[----:B------:R-:W-:Y:S01]  /*8c50*/  FADD.FTZ R104, R106, R127 ;  /* 0x0000007f6a687221 */ /* 0x000fe20000010000 */
[----:B------:R-:W-:Y:S01]  /*8c60*/  F2FP.F16.F32.PACK_AB R121, R88, R21 ;  /* 0x000000155879723e */ /* 0x000fe200000000ff */
[----:B------:R-:W-:Y:S01]  /*8c70*/  FMUL.FTZ R45, R45, R100 ;  /* 0x000000642d2d7220 */ /* 0x000fe20000410000 */
[----:B------:R-:W-:Y:S01]  /*8c80*/  FADD.FTZ R127, R140, R97 ;  /* 0x000000618c7f7221 */ /* 0x000fe20000010000 */
[----:B------:R-:W-:Y:S01]  /*8c90*/  FADD.FTZ R129, R107, R104 ;  /* 0x000000686b817221 */ /* 0x000fe20000010000 */
[----:B------:R-:W-:Y:S01]  /*8ca0*/  F2FP.F16.F32.PACK_AB R88, R99, R98 ;  /* 0x000000626358723e */ /* 0x000fe200000000ff */
[----:B------:R-:W4:Y:S01]  /*8cb0*/  MUFU.EX2 R97, R117 ;  /* 0x0000007500617308 */ /* 0x000f220000000800 */
[----:B------:R-:W-:Y:S01]  /*8cc0*/  FADD.FTZ R104, R118, R127 ;  /* 0x0000007f76687221 */ /* 0x000fe20000010000 */
[----:B---3--:R-:W-:Y:S01]  /*8cd0*/  FADD.FTZ R112, R98, R129 ;  /* 0x0000008162707221 */ /* 0x008fe20000010000 */
[----:B------:R-:W-:Y:S01]  /*8ce0*/  F2FP.F16.F32.PACK_AB R122, R115, R122 ;  /* 0x0000007a737a723e */ /* 0x000fe200000000ff */
[----:B------:R-:W-:Y:S01]  /*8cf0*/  FMUL.FTZ R48, R48, R100 ;  /* 0x0000006430307220 */ /* 0x000fe20000410000 */
[----:B------:R-:W-:Y:S01]  /*8d00*/  FADD.FTZ R77, R119, R104 ;  /* 0x00000068774d7221 */ /* 0x000fe20000010000 */
[----:B------:R-:W-:Y:S01]  /*8d10*/  FADD.FTZ R127, R99, R112 ;  /* 0x00000070637f7221 */ /* 0x000fe20000010000 */
[----:B------:R-:W-:Y:S01]  /*8d20*/  F2FP.F16.F32.PACK_AB R106, R107, R106 ;  /* 0x0000006a6b6a723e */ /* 0x000fe200000000ff */
[----:B------:R3:W4:Y:S01]  /*8d30*/  MUFU.EX2 R112, R105 ;  /* 0x0000006900707308 */ /* 0x0007220000000800 */
[----:B-1----:R-:W-:Y:S01]  /*8d40*/  FADD.FTZ R116, R76, R77 ;  /* 0x0000004d4c747221 */ /* 0x002fe20000010000 */
[----:B------:R-:W-:Y:S01]  /*8d50*/  FADD.FTZ R126, R90, R127 ;  /* 0x0000007f5a7e7221 */ /* 0x000fe20000010000 */
[----:B------:R-:W-:Y:S01]  /*8d60*/  F2FP.F16.F32.PACK_AB R123, R136, R123 ;  /* 0x0000007b887b723e */ /* 0x000fe200000000ff */
[----:B------:R-:W-:Y:S01]  /*8d70*/  FMUL.FTZ R49, R49, R100 ;  /* 0x0000006431317220 */ /* 0x000fe20000410000 */
[----:B------:R-:W-:Y:S01]  /*8d80*/  FADD.FTZ R116, R101, R116 ;  /* 0x0000007465747221 */ /* 0x000fe20000010000 */
[----:B-----5:R-:W-:Y:S01]  /*8d90*/  FADD.FTZ R15, R95, R126 ;  /* 0x0000007e5f0f7221 */ /* 0x020fe20000010000 */
[----:B------:R-:W-:Y:S01]  /*8da0*/  F2FP.F16.F32.PACK_AB R104, R113, R114 ;  /* 0x000000727168723e */ /* 0x000fe200000000ff */
[----:B------:R1:W5:Y:S01]  /*8db0*/  MUFU.EX2 R13, R91 ;  /* 0x0000005b000d7308 */ /* 0x0003620000000800 */
[----:B--2---:R-:W-:Y:S01]  /*8dc0*/  FADD.FTZ R9, R7, R116 ;  /* 0x0000007407097221 */ /* 0x004fe20000010000 */
[----:B------:R-:W-:Y:S01]  /*8dd0*/  FADD.FTZ R8, R82, R15 ;  /* 0x0000000f52087221 */ /* 0x000fe20000010000 */
[----:B---3--:R-:W-:Y:S01]  /*8de0*/  F2FP.F16.F32.PACK_AB R105, R140, R125 ;  /* 0x0000007d8c69723e */ /* 0x008fe200000000ff */
[----:B------:R-:W-:Y:S01]  /*8df0*/  STSM.16.M88.4 [R22+0x27300], R120 ;  /* 0x0273007816007844 */ /* 0x000fe20000000200 */
[----:B------:R-:W-:Y:S01]  /*8e00*/  FADD.FTZ R9, R124, R9 ;  /* 0x000000097c097221 */ /* 0x000fe20000010000 */
[----:B------:R-:W-:Y:S01]  /*8e10*/  FADD.FTZ R11, R83, R8 ;  /* 0x00000008530b7221 */ /* 0x000fe20000010000 */
[----:B------:R-:W-:Y:S01]  /*8e20*/  F2FP.F16.F32.PACK_AB R107, R119, R118 ;  /* 0x00000076776b723e */ /* 0x000fe200000000ff */
[----:B------:R2:W3:Y:S01]  /*8e30*/  MUFU.EX2 R12, R89 ;  /* 0x00000059000c7308 */ /* 0x0004e20000000800 */
[----:B------:R-:W-:Y:S01]  /*8e40*/  FADD.FTZ R8, R4, R9 ;  /* 0x0000000904087221 */ /* 0x000fe20000010000 */
[----:B------:R-:W-:Y:S01]  /*8e50*/  FADD.FTZ R10, R20, R11 ;  /* 0x0000000b140a7221 */ /* 0x000fe20000010000 */
[----:B------:R-:W-:Y:S01]  /*8e60*/  F2FP.F16.F32.PACK_AB R90, R95, R90 ;  /* 0x0000005a5f5a723e */ /* 0x000fe200000000ff */
[----:B------:R-:W-:Y:S01]  /*8e70*/  STSM.16.M88.4 [R22+0x28b00], R104 ;  /* 0x028b006816007844 */ /* 0x000fe20000000200 */
[----:B------:R-:W-:Y:S01]  /*8e80*/  FADD.FTZ R9, R3, R8 ;  /* 0x0000000803097221 */ /* 0x000fe20000010000 */
[----:B------:R-:W-:Y:S01]  /*8e90*/  FADD.FTZ R11, R75, R10 ;  /* 0x0000000a4b0b7221 */ /* 0x000fe20000010000 */
[----:B-1----:R-:W-:Y:S01]  /*8ea0*/  F2FP.F16.F32.PACK_AB R91, R124, R7 ;  /* 0x000000077c5b723e */ /* 0x002fe200000000ff */
[----:B------:R-:W1:Y:S01]  /*8eb0*/  MUFU.EX2 R98, R109 ;  /* 0x0000006d00627308 */ /* 0x000e620000000800 */
[----:B------:R-:W-:Y:S01]  /*8ec0*/  FADD.FTZ R8, R102, R9 ;  /* 0x0000000966087221 */ /* 0x000fe20000010000 */
[----:B------:R-:W-:Y:S01]  /*8ed0*/  FADD.FTZ R14, R74, R11 ;  /* 0x0000000b4a0e7221 */ /* 0x000fe20000010000 */
[----:B--2---:R-:W-:Y:S01]  /*8ee0*/  F2FP.F16.F32.PACK_AB R89, R101, R76 ;  /* 0x0000004c6559723e */ /* 0x004fe200000000ff */
[----:B------:R-:W-:Y:S01]  /*8ef0*/  FMUL.FTZ R52, R52, R100 ;  /* 0x0000006434347220 */ /* 0x000fe20000410000 */
[----:B------:R-:W-:Y:S01]  /*8f00*/  FADD.FTZ R10, R111, R8 ;  /* 0x000000086f0a7221 */ /* 0x000fe20000010000 */
[----:B------:R-:W-:Y:S01]  /*8f10*/  FADD.FTZ R11, R79, R14 ;  /* 0x0000000e4f0b7221 */ /* 0x000fe20000010000 */
[----:B------:R-:W-:Y:S01]  /*8f20*/  F2FP.F16.F32.PACK_AB R8, R83, R82 ;  /* 0x000000525308723e */ /* 0x000fe200000000ff */
[----:B------:R-:W-:Y:S01]  /*8f30*/  STSM.16.M88.4 [R22+0x2a300], R88 ;  /* 0x02a3005816007844 */ /* 0x000fe20000000200 */
[----:B------:R-:W-:Y:S01]  /*8f40*/  FADD.FTZ R9, R103, R10 ;  /* 0x0000000a67097221 */ /* 0x000fe20000010000 */
[----:B------:R-:W-:Y:S01]  /*8f50*/  FADD.FTZ R14, R78, R11 ;  /* 0x0000000b4e0e7221 */ /* 0x000fe20000010000 */
[----:B------:R-:W-:Y:S01]  /*8f60*/  F2FP.F16.F32.PACK_AB R10, R75, R20 ;  /* 0x000000144b0a723e */ /* 0x000fe200000000ff */
[----:B------:R-:W-:Y:S01]  /*8f70*/  FMUL.FTZ R53, R53, R100 ;  /* 0x0000006435357220 */ /* 0x000fe20000410000 */
[----:B----4-:R-:W-:Y:S01]  /*8f80*/  FADD.FTZ R9, R94, R9 ;  /* 0x000000095e097221 */ /* 0x010fe20000010000 */
[----:B------:R-:W-:Y:S01]  /*8f90*/  FADD.FTZ R11, R87, R14 ;  /* 0x0000000e570b7221 */ /* 0x000fe20000010000 */
[----:B------:R-:W-:Y:S01]  /*8fa0*/  F2FP.F16.F32.PACK_AB R76, R79, R74 ;  /* 0x0000004a4f4c723e */ /* 0x000fe200000000ff */
[----:B------:R-:W-:Y:S01]  /*8fb0*/  FMUL.FTZ R56, R56, R100 ;  /* 0x0000006438387220 */ /* 0x000fe20000410000 */
[----:B------:R-:W-:Y:S01]  /*8fc0*/  FADD.FTZ R14, R86, R9 ;  /* 0x00000009560e7221 */ /* 0x000fe20000010000 */
[----:B------:R-:W-:Y:S01]  /*8fd0*/  FADD.FTZ R20, R80, R11 ;  /* 0x0000000b50147221 */ /* 0x000fe20000010000 */
[----:B------:R-:W-:Y:S01]  /*8fe0*/  F2FP.F16.F32.PACK_AB R9, R3, R4 ;  /* 0x000000040309723e */ /* 0x000fe200000000ff */
[----:B------:R-:W-:Y:S01]  /*8ff0*/  FMUL.FTZ R57, R57, R100 ;  /* 0x0000006439397220 */ /* 0x000fe20000410000 */
        /* <DEDUP_REMOVED lines=11> */
[C---:B-----5:R-:W-:Y:S01]  /*90b0*/  FADD.FTZ R3, R13.reuse, R4 ;  /* 0x000000040d037221 */ /* 0x060fe20000010000 */
[----:B------:R-:W-:Y:S01]  /*90c0*/  F2FP.F16.F32.PACK_AB R81, R13, R112 ;  /* 0x000000700d51723e */ /* 0x000fe200000000ff */
[----:B------:R-:W-:Y:S01]  /*90d0*/  STSM.16.M88.4 [R22+0x2d300], R76 ;  /* 0x02d3004c16007844 */ /* 0x000fe20000000200 */
[----:B---3--:R-:W-:Y:S01]  /*90e0*/  F2FP.F16.F32.PACK_AB R83, R96, R12 ;  /* 0x0000000c6053723e */ /* 0x008fe200000000ff */
[----:B------:R-:W-:Y:S01]  /*90f0*/  FADD.FTZ R3, R12, R3 ;  /* 0x000000030c037221 */ /* 0x000fe20000010000 */
[----:B------:R-:W-:Y:S01]  /*9100*/  FADD.FTZ R7, R85, R14 ;  /* 0x0000000e55077221 */ /* 0x000fe20000010000 */
[-C--:B------:R-:W-:Y:S01]  /*9110*/  FMUL.FTZ R60, R60, R100.reuse ;  /* 0x000000643c3c7220 */ /* 0x080fe20000410000 */
[----:B------:R-:W-:Y:S01]  /*9120*/  FMUL.FTZ R61, R61, R100 ;  /* 0x000000643d3d7220 */ /* 0x000fe20000410000 */
[----:B------:R-:W-:Y:S01]  /*9130*/  STSM.16.M88.4 [R22+0x2eb00], R80 ;  /* 0x02eb005016007844 */ /* 0x000fe20000000200 */
[----:B------:R-:W-:Y:S01]  /*9140*/  FADD.FTZ R3, R96, R3 ;  /* 0x0000000360037221 */ /* 0x000fe20000010000 */
[C---:B--2---:R-:W-:Y:S01]  /*9150*/  F2FP.F16.F32.PACK_AB R8, R93.reuse, R72 ;  /* 0x000000485d08723e */ /* 0x044fe200000000ff */
[----:B------:R-:W-:Y:S01]  /*9160*/  FADD.FTZ R4, R72, R7 ;  /* 0x0000000748047221 */ /* 0x000fe20000010000 */
[----:B-1----:R-:W-:Y:S01]  /*9170*/  F2FP.F16.F32.PACK_AB R9, R108, R98 ;  /* 0x000000626c09723e */ /* 0x002fe200000000ff */
[----:B------:R-:W-:Y:S01]  /*9180*/  FADD.FTZ R3, R98, R3 ;  /* 0x0000000362037221 */ /* 0x000fe20000010000 */
[----:B------:R-:W-:Y:S01]  /*9190*/  F2FP.F16.F32.PACK_AB R10, R92, R73 ;  /* 0x000000495c0a723e */ /* 0x000fe200000000ff */
[----:B------:R-:W-:Y:S01]  /*91a0*/  FADD.FTZ R4, R93, R4 ;  /* 0x000000045d047221 */ /* 0x000fe20000010000 */
[----:B------:R-:W-:Y:S01]  /*91b0*/  F2FP.F16.F32.PACK_AB R11, R130, R128 ;  /* 0x00000080820b723e */ /* 0x000fe200000000ff */
[----:B------:R-:W-:Y:S01]  /*91c0*/  FADD.FTZ R3, R108, R3 ;  /* 0x000000036c037221 */ /* 0x000fe20000010000 */
[-C--:B------:R-:W-:Y:S01]  /*91d0*/  FMUL.FTZ R64, R64, R100.reuse ;  /* 0x0000006440407220 */ /* 0x080fe20000410000 */
[----:B------:R-:W-:Y:S01]  /*91e0*/  FADD.FTZ R73, R73, R4 ;  /* 0x0000000449497221 */ /* 0x000fe20000010000 */
[-C--:B------:R-:W-:Y:S01]  /*91f0*/  FMUL.FTZ R65, R65, R100.reuse ;  /* 0x0000006441417220 */ /* 0x080fe20000410000 */
[----:B------:R1:W-:Y:S01]  /*9200*/  STSM.16.M88.4 [R22+0x30300], R8 ;  /* 0x0303000816007844 */ /* 0x0003e20000000200 */
[----:B------:R-:W-:Y:S01]  /*9210*/  FADD.FTZ R3, R128, R3 ;  /* 0x0000000380037221 */ /* 0x000fe20000010000 */
        /* <DEDUP_REMOVED lines=8> */
[----:B------:R-:W-:Y:S01]  /*92a0*/  FADD.FTZ R3, R130, R3 ;  /* 0x0000000382037221 */ /* 0x000fe20000010000 */
        /* <DEDUP_REMOVED lines=10> */
[----:B-1----:R-:W-:-:S02]  /*9350*/  IMAD.U32 R9, RZ, RZ, UR7 ;  /* 0x00000007ff097e24 */ /* 0x002fc4000f8e00ff */
        /* <DEDUP_REMOVED lines=18> */
[----:B------:R-:W-:Y:S05]  /*9480*/  @P2 BRA `(.L_x_9805) ;  /* 0xffffffbc00942947 */ /* 0x000fea000383ffff */
[----:B------:R-:W-:-:S05]  /*9490*/  UMOV UR45, UR6 ;  /* 0x00000006002d7c82 */ /* 0x000fca0008000000 */
.L_x_9796:
[----:B------:R-:W-:-:S13]  /*94a0*/  ISETP.LE.AND P2, PT, RZ, UR45, PT ;  /* 0x0000002dff007c0c */ /* 0x000fda000bf43270 */
[----:B------:R-:W-:Y:S05]  /*94b0*/  @!P2 BRA `(.L_x_9806) ;  /* 0x0000003400e4a947 */ /* 0x000fea0003800000 */
[----:B------:R-:W-:Y:S01]  /*94c0*/  R2UR UR60, R148 ;  /* 0x00000000943c72ca */ /* 0x000fe200000e0000 */
[----:B------:R-:W-:Y:S01]  /*94d0*/  IMAD.MOV.U32 R9, RZ, RZ, R137 ;  /* 0x000000ffff097224 */ /* 0x000fe200078e0089 */
[----:B------:R-:W-:Y:S01]  /*94e0*/  UMOV UR41, UR46 ;  /* 0x0000002e00297c82 */ /* 0x000fe20008000000 */
[----:B------:R-:W-:-:S12]  /*94f0*/  IMAD.MOV.U32 R6, RZ, RZ, R5 ;  /* 0x000000ffff067224 */ /* 0x000fd800078e0005 */
.L_x_9815:
[----:B------:R-:W-:Y:S01]  /*9500*/  R2UR UR7, R146 ;  /* 0x00000000920772ca */ /* 0x000fe200000e0000 */
[----:B------:R-:W-:-:S04]  /*9510*/  UIADD3 UR46, UR41, 0x1, URZ ;  /* 0x00000001292e7890 */ /* 0x000fc8000fffe03f */
[----:B------:R-:W-:-:S04]  /*9520*/  UISETP.NE.AND UP0, UPT, UR46, 0x2, UPT ;  /* 0x000000022e00788c */ /* 0x000fc8000bf05270 */
[----:B------:R-:W-:Y:S02]  /*9530*/  USEL UR6, URZ, 0x1, UP0 ;  /* 0x000000013f067887 */ /* 0x000fe40008000000 */
[----:B------:R-:W-:Y:S02]  /*9540*/  USEL UR46, UR46, URZ, UP0 ;  /* 0x0000003f2e2e7287 */ /* 0x000fe40008000000 */
[----:B------:R-:W-:Y:S01]  /*9550*/  ISETP.NE.AND P3, PT, RZ, UR7, PT ;  /* 0x00000007ff007c0c */ /* 0x000fe2000bf65270 */
[----:B------:R-:W-:-:S06]  /*9560*/  ULOP3.LUT UR6, UR60, UR6, URZ, 0x3c, !UPT ;  /* 0x000000063c067292 */ /* 0x000fcc000f8e3c3f */
[----:B------:R-:W-:-:S06]  /*9570*/  IMAD.U32 R148, RZ, RZ, UR6 ;  /* 0x00000006ff947e24 */ /* 0x000fcc000f8e00ff */
[----:B------:R-:W-:Y:S05]  /*9580*/  @P3 BRA `(.L_x_9807) ;  /* 0x0000000000303947 */ /* 0x000fea0003800000 */
[----:B------:R-:W-:Y:S05]  /*9590*/  @!P0 BRA `(.L_x_9808) ;  /* 0x0000000000048947 */ /* 0x000fea0003800000 */
[----:B------:R-:W-:Y:S01]  /*95a0*/  BPT.TRAP 0x1 ;  /* 0x000000040000795c */ /* 0x000fe20000300000 */
.L_x_9808:
[----:B------:R-:W-:Y:S01]  /*95b0*/  R2UR UR7, R148 ;  /* 0x00000000940772ca */ /* 0x000fe200000e0000 */
[----:B------:R-:W-:-:S12]  /*95c0*/  ULEA UR6, UR46, UR47, 0x3 ;  /* 0x0000002f2e067291 */ /* 0x000fd8000f8e183f */
[----:B------:R-:W-:-:S05]  /*95d0*/  IMAD.U32 R0, RZ, RZ, UR7 ;  /* 0x00000007ff007e24 */ /* 0x000fca000f8e00ff */
[----:B------:R-:W-:-:S04]  /*95e0*/  SHF.L.U32 R0, R0, 0x1f, RZ ;  /* 0x0000001f00007819 */ /* 0x000fc800000006ff */
[----:B------:R1:W2:Y:S01]  /*95f0*/  SYNCS.PHASECHK.TRANS64.TRYWAIT P2, [UR6+0x31c30], R0 ;  /* 0x031c3000ff0075a7 */ /* 0x0002a20008040146 */
[----:B------:R-:W-:Y:S05]  /*9600*/  @!P0 BRA `(.L_x_9809) ;  /* 0x0000000000048947 */ /* 0x000fea0003800000 */
[----:B------:R-:W-:Y:S01]  /*9610*/  BPT.TRAP 0x1 ;  /* 0x000000040000795c */ /* 0x000fe20000300000 */
.L_x_9809:
[----:B--2---:R-:W-:Y:S05]  /*9620*/  @P2 BRA `(.L_x_9807) ;  /* 0x0000000000082947 */ /* 0x004fea0003800000 */
[----:B------:R-:W2:Y:S02]  /*9630*/  SYNCS.PHASECHK.TRANS64.TRYWAIT P2, [UR6+0x31c30], R0 ;  /* 0x031c3000ff0075a7 */ /* 0x000ea40008040146 */
[----:B--2---:R-:W-:Y:S05]  /*9640*/  @!P2 BRA `(.L_x_9810) ;  /* 0x00000080006ca947 */ /* 0x004fea0003800000 */
.L_x_9807:
        /* <DEDUP_REMOVED lines=358> */
.L_x_9812:
[----:B------:R-:W-:Y:S01]  /*acb0*/  ULEA UR6, UR41, UR47, 0x3 ;  /* 0x0000002f29067291 */ /* 0x000fe2000f8e183f */
[----:B------:R-:W-:-:S05]  /*acc0*/  IMAD.U32 R0, RZ, RZ, UR60 ;  /* 0x0000003cff007e24 */ /* 0x000fca000f8e00ff */
[----:B------:R-:W-:-:S04]  /*acd0*/  SHF.L.U32 R0, R0, 0x1f, RZ ;  /* 0x0000001f00007819 */ /* 0x000fc800000006ff */
[----:B------:R1:W2:Y:S01]  /*ace0*/  SYNCS.PHASECHK.TRANS64.TRYWAIT P2, [UR6+0x31c50], R0 ;  /* 0x031c5000ff0075a7 */ /* 0x0002a20008040146 */
[----:B------:R-:W-:Y:S05]  /*acf0*/  @!P0 BRA `(.L_x_9813) ;  /* 0x0000000000048947 */ /* 0x000fea0003800000 */
[----:B------:R-:W-:Y:S01]  /*ad00*/  BPT.TRAP 0x1 ;  /* 0x000000040000795c */ /* 0x000fe20000300000 */
.L_x_9813:
[----:B--2---:R-:W-:Y:S05]  /*ad10*/  @P2 BRA `(.L_x_9811) ;  /* 0x0000000000082947 */ /* 0x004fea0003800000 */
[----:B------:R-:W2:Y:S02]  /*ad20*/  SYNCS.PHASECHK.TRANS64.TRYWAIT P2, [UR6+0x31c50], R0 ;  /* 0x031c5000ff0075a7 */ /* 0x000ea40008040146 */
[----:B--2---:R-:W-:Y:S05]  /*ad30*/  @!P2 BRA `(.L_x_9814) ;  /* 0x0000006800c8a947 */ /* 0x004fea0003800000 */
.L_x_9811:
[----:B------:R-:W-:Y:S01]  /*ad40*/  UIADD3 UR6, UR47, 0x200, URZ ;  /* 0x000002002f067890 */ /* 0x000fe2000fffe03f */
[----:B------:R-:W-:Y:S01]  /*ad50*/  R2UR UR10, R145 ;  /* 0x00000000910a72ca */ /* 0x000fe200000e0000 */
[----:B------:R-:W-:Y:S01]  /*ad60*/  WARPGROUP.ARRIVE ;  /* 0x00000000000079c5 */ /* 0x000fe20000000000 */
[----:B------:R-:W-:Y:S01]  /*ad70*/  UMOV UR29, 0xc0000010 ;  /* 0xc0000010001d7882 */ /* 0x000fe20000000000 */
[----:B------:R-:W-:Y:S01]  /*ad80*/  USHF.R.U32.HI UR6, URZ, 0x4, UR6 ;  /* 0x000000043f067899 */ /* 0x000fe20008011606 */
[----:B-12---:R-:W-:Y:S01]  /*ad90*/  FMNMX.FTZ R0, R136, R6, !PT ;  /* 0x0000000688007209 */ /* 0x006fe20007810000 */
[----:B------:R-:W-:Y:S01]  /*ada0*/  UMOV UR31, 0x80000020 ;  /* 0x80000020001f7882 */ /* 0x000fe20000000000 */
[----:B------:R-:W-:Y:S01]  /*adb0*/  FMNMX.FTZ R12, R138, R9, !PT ;  /* 0x000000098a0c7209 */ /* 0x000fe20007810000 */
[----:B------:R-:W-:Y:S01]  /*adc0*/  ULOP3.LUT UR6, UR6, 0x3fff, URZ, 0xc0, !UPT ;  /* 0x00003fff06067892 */ /* 0x000fe2000f8ec03f */
[----:B------:R-:W-:Y:S02]  /*add0*/  FMNMX.FTZ R5, R137, R0, !PT ;  /* 0x0000000089057209 */ /* 0x000fe40007810000 */
[----:B------:R-:W-:Y:S01]  /*ade0*/  ISETP.GE.U32.AND P2, PT, R2, 0x180, PT ;  /* 0x000001800200780c */ /* 0x000fe20003f46070 */
[----:B------:R-:W-:Y:S01]  /*adf0*/  ULOP3.LUT UR7, UR6, 0x2400000, URZ, 0xfc, !UPT ;  /* 0x0240000006077892 */ /* 0x000fe2000f8efc3f */
[----:B------:R-:W-:Y:S01]  /*ae00*/  FMNMX.FTZ R0, R140, R5, !PT ;  /* 0x000000058c007209 */ /* 0x000fe20007810000 */
[----:B------:R-:W-:Y:S01]  /*ae10*/  ULOP3.LUT UR6, UR10, 0x10000, URZ, 0xfc, !UPT ;  /* 0x000100000a067892 */ /* 0x000fe2000f8efc3f */
[----:B------:R-:W-:Y:S01]  /*ae20*/  R2UR UR60, R148 ;  /* 0x00000000943c72ca */ /* 0x000fe200000e0000 */
        /* <DEDUP_REMOVED lines=46> */
[----:B------:R-:W-:-:S04]  /*b110*/  FMNMX.FTZ R0, R76, R5, !PT ;  /* 0x000000054c007209 */ /* 0x000fc80007810000 */
[----:B------:R-:W-:-:S05]  /*b120*/  FMNMX.FTZ R7, R77, R0, !PT ;  /* 0x000000004d077209 */ /* 0x000fca0007810000 */
[----:B------:R-:W1:Y:S02]  /*b130*/  SHFL.BFLY PT, R0, R7, 0x2, 0x1f ;  /* 0x0c401f0007007f89 */ /* 0x000e6400000e0000 */
[----:B-1----:R-:W-:Y:S02]  /*b140*/  FMNMX.FTZ R8, R7, R0, !PT ;  /* 0x0000000007087209 */ /* 0x002fe40007810000 */
[----:B------:R-:W1:Y:S03]  /*b150*/  LDC R0, c[0x0][0x988] ;  /* 0x00026200ff007b82 */ /* 0x000e660000000800 */
[----:B------:R-:W2:Y:S02]  /*b160*/  SHFL.BFLY PT, R5, R8, 0x1, 0x1f ;  /* 0x0c201f0008057f89 */ /* 0x000ea400000e0000 */
[----:B--2---:R-:W-:-:S05]  /*b170*/  FMNMX.FTZ R5, R8, R5, !PT ;  /* 0x0000000508057209 */ /* 0x004fca0007810000 */
[----:B------:R-:W-:-:S04]  /*b180*/  FADD.FTZ R11, -R5, R6 ;  /* 0x00000006050b7221 */ /* 0x000fc80000010100 */
[-C--:B-1----:R-:W-:Y:S01]  /*b190*/  FMUL.FTZ R7, R11, R0.reuse ;  /* 0x000000000b077220 */ /* 0x082fe20000410000 */
        /* <DEDUP_REMOVED lines=11> */
[----:B------:R-:W-:Y:S01]  /*b250*/  MUFU.EX2 R7, R7 ;  /* 0x0000000700077308 */ /* 0x000fe20000000800 */
[-CC-:B------:R-:W-:Y:S01]  /*b260*/  FFMA.FTZ R132, R132, R0.reuse, -R11.reuse ;  /* 0x0000000084847223 */ /* 0x180fe2000001080b */
[----:B------:R-:W-:Y:S01]  /*b270*/  FFMA.FTZ R8, R140, R0, -R11 ;  /* 0x000000008c087223 */ /* 0x000fe2000001080b */
[----:B------:R-:W-:Y:S01]  /*b280*/  FMNMX.FTZ R14, R130, R133, !PT ;  /* 0x00000085820e7209 */ /* 0x000fe20007810000 */
[----:B------:R-:W-:-:S02]  /*b290*/  WARPGROUP.DEPBAR.LE gsb0, 0x0 ;  /* 0x00008000000079c5 */ /* 0x000fc40000010000 */
[----:B------:R-:W-:Y:S01]  /*b2a0*/  WARPGROUP.ARRIVE ;  /* 0x00000000000079c5 */ /* 0x000fe20000000000 */
[----:B------:R-:W-:Y:S01]  /*b2b0*/  FMNMX.FTZ R133, R131, R14, !PT ;  /* 0x0000000e83857209 */ /* 0x000fe20007810000 */
[----:B------:R-:W-:Y:S01]  /*b2c0*/  MUFU.EX2 R6, R6 ;  /* 0x0000000600067308 */ /* 0x000fe20000000800 */
[-CC-:B------:R-:W-:Y:S01]  /*b2d0*/  FFMA.FTZ R15, R141, R0.reuse, -R11.reuse ;  /* 0x000000008d0f7223 */ /* 0x180fe2000001080b */
[-CC-:B------:R-:W-:Y:S01]  /*b2e0*/  FFMA.FTZ R121, R121, R0.reuse, -R11.reuse ;  /* 0x0000000079797223 */ /* 0x180fe2000001080b */
[----:B------:R-:W-:Y:S01]  /*b2f0*/  FMNMX.FTZ R20, R134, R133, !PT ;  /* 0x0000008586147209 */ /* 0x000fe20007810000 */
[----:B------:R-:W-:Y:S01]  /*b300*/  HGMMA.64x96x16.F32 R24, gdesc[UR28].tnspB, R24, gsb0 ;  /* 0x416000001c1879f0 */ /* 0x000fe20008000818 */
[----:B------:R-:W-:Y:S01]  /*b310*/  UIADD3 UR28, UR6, 0x480, URZ ;  /* 0x00000480061c7890 */ /* 0x000fe2000fffe03f */
[--C-:B------:R-:W-:Y:S01]  /*b320*/  FFMA.FTZ R125, R125, R0, -R11.reuse ;  /* 0x000000007d7d7223 */ /* 0x100fe2000001080b */
[----:B------:R-:W-:Y:S01]  /*b330*/  UIADD3 UR30, UR7, 0xc0, URZ ;  /* 0x000000c0071e7890 */ /* 0x000fe2000fffe03f */
[----:B------:R-:W-:Y:S01]  /*b340*/  FMNMX.FTZ R133, R135, R20, !PT ;  /* 0x0000001487857209 */ /* 0x000fe20007810000 */
[----:B------:R-:W-:Y:S01]  /*b350*/  UMOV UR29, 0xc0000010 ;  /* 0xc0000010001d7882 */ /* 0x000fe20000000000 */
[----:B------:R-:W-:Y:S01]  /*b360*/  UMOV UR31, 0x80000020 ;  /* 0x80000020001f7882 */ /* 0x000fe20000000000 */
[----:B------:R1:W-:Y:S01]  /*b370*/  MUFU.EX2 R14, R120 ;  /* 0x00000078000e7308 */ /* 0x0003e20000000800 */
[----:B------:R-:W-:Y:S01]  /*b380*/  FMNMX.FTZ R20, R122, R133, !PT ;  /* 0x000000857a147209 */ /* 0x000fe20007810000 */
[-CC-:B------:R-:W-:Y:S01]  /*b390*/  FFMA.FTZ R112, R112, R0.reuse, -R11.reuse ;  /* 0x0000000070707223 */ /* 0x180fe2000001080b */
[-CC-:B------:R-:W-:Y:S01]  /*b3a0*/  FFMA.FTZ R113, R113, R0.reuse, -R11.reuse ;  /* 0x0000000071717223 */ /* 0x180fe2000001080b */
[--C-:B------:R-:W-:Y:S01]  /*b3b0*/  FFMA.FTZ R116, R116, R0, -R11.reuse ;  /* 0x0000000074747223 */ /* 0x100fe2000001080b */
[----:B------:R-:W-:Y:S01]  /*b3c0*/  FMNMX.FTZ R133, R123, R20, !PT ;  /* 0x000000147b857209 */ /* 0x000fe20007810000 */
[-CC-:B------:R-:W-:Y:S01]  /*b3d0*/  FFMA.FTZ R117, R117, R0.reuse, -R11.reuse ;  /* 0x0000000075757223 */ /* 0x180fe2000001080b */
[-CC-:B------:R-:W-:Y:S01]  /*b3e0*/  FFMA.FTZ R104, R104, R0.reuse, -R11.reuse ;  /* 0x0000000068687223 */ /* 0x180fe2000001080b */
[----:B------:R2:W-:Y:S01]  /*b3f0*/  MUFU.EX2 R20, R124 ;  /* 0x0000007c00147308 */ /* 0x0005e20000000800 */
[----:B-1----:R-:W-:Y:S01]  /*b400*/  FMNMX.FTZ R120, R126, R133, !PT ;  /* 0x000000857e787209 */ /* 0x002fe20007810000 */
[-CC-:B------:R-:W-:Y:S01]  /*b410*/  FFMA.FTZ R105, R105, R0.reuse, -R11.reuse ;  /* 0x0000000069697223 */ /* 0x180fe2000001080b */
[-CC-:B------:R-:W-:Y:S01]  /*b420*/  FFMA.FTZ R108, R108, R0.reuse, -R11.reuse ;  /* 0x000000006c6c7223 */ /* 0x180fe2000001080b */
[--C-:B------:R-:W-:Y:S01]  /*b430*/  FFMA.FTZ R109, R109, R0, -R11.reuse ;  /* 0x000000006d6d7223 */ /* 0x100fe2000001080b */
[----:B------:R-:W-:Y:S01]  /*b440*/  FMNMX.FTZ R133, R127, R120, !PT ;  /* 0x000000787f857209 */ /* 0x000fe20007810000 */
[-CC-:B------:R-:W-:Y:S01]  /*b450*/  FFMA.FTZ R96, R96, R0.reuse, -R11.reuse ;  /* 0x0000000060607223 */ /* 0x180fe2000001080b */
[-CC-:B------:R-:W-:Y:S01]  /*b460*/  FFMA.FTZ R97, R97, R0.reuse, -R11.reuse ;  /* 0x0000000061617223 */ /* 0x180fe2000001080b */
[----:B------:R-:W-:Y:S01]  /*b470*/  MUFU.EX2 R13, R13 ;  /* 0x0000000d000d7308 */ /* 0x000fe20000000800 */
        /* <DEDUP_REMOVED lines=18> */
[----:B------:R-:W-:-:S02]  /*b5a0*/  FFMA.FTZ R77, R77, R0, -R11 ;  /* 0x000000004d4d7223 */ /* 0x000fc4000001080b */
        /* <DEDUP_REMOVED lines=34> */
[----:B--2---:R-:W-:Y:S01]  /*b7d0*/  FMNMX.FTZ R124, R79, R120, !PT ;  /* 0x000000784f7c7209 */ /* 0x004fe20007810000 */
[----:B------:R-:W-:-:S04]  /*b7e0*/  FFMA.FTZ R120, R80, R0, -R11 ;  /* 0x0000000050787223 */ /* 0x000fc8000001080b */
[----:B------:R-:W2:Y:S02]  /*b7f0*/  SHFL.BFLY PT, R133, R124, 0x2, 0x1f ;  /* 0x0c401f007c857f89 */ /* 0x000ea400000e0000 */
[----:B------:R-:W-:Y:S08]  /*b800*/  MUFU.EX2 R117, R117 ;  /* 0x0000007500757308 */ /* 0x000ff00000000800 */
[----:B------:R-:W-:Y:S08]  /*b810*/  MUFU.EX2 R104, R104 ;  /* 0x0000006800687308 */ /* 0x000ff00000000800 */
[----:B------:R-:W-:Y:S01]  /*b820*/  MUFU.EX2 R105, R105 ;  /* 0x0000006900697308 */ /* 0x000fe20000000800 */
[----:B--2---:R-:W-:Y:S01]  /*b830*/  FMNMX.FTZ R80, R124, R133, !PT ;  /* 0x000000857c507209 */ /* 0x004fe20007810000 */
[----:B------:R-:W-:-:S06]  /*b840*/  FFMA.FTZ R133, R81, R0, -R11 ;  /* 0x0000000051857223 */ /* 0x000fcc000001080b */
[----:B------:R-:W-:Y:S01]  /*b850*/  MUFU.EX2 R108, R108 ;  /* 0x0000006c006c7308 */ /* 0x000fe20000000800 */
[----:B------:R-:W2:Y:S07]  /*b860*/  SHFL.BFLY PT, R137, R80, 0x1, 0x1f ;  /* 0x0c201f0050897f89 */ /* 0x000eae00000e0000 */
[----:B------:R-:W-:Y:S08]  /*b870*/  MUFU.EX2 R109, R109 ;  /* 0x0000006d006d7308 */ /* 0x000ff00000000800 */
[----:B------:R-:W-:Y:S08]  /*b880*/  MUFU.EX2 R96, R96 ;  /* 0x0000006000607308 */ /* 0x000ff00000000800 */
[----:B------:R-:W-:Y:S01]  /*b890*/  MUFU.EX2 R97, R97 ;  /* 0x0000006100617308 */ /* 0x000fe20000000800 */
[----:B--2---:R-:W-:-:S05]  /*b8a0*/  FMNMX.FTZ R137, R80, R137, !PT ;  /* 0x0000008950897209 */ /* 0x004fca0007810000 */
[----:B------:R-:W-:Y:S02]  /*b8b0*/  FADD.FTZ R9, -R137, R9 ;  /* 0x0000000989097221 */ /* 0x000fe40000010100 */
[----:B------:R-:W-:Y:S02]  /*b8c0*/  MUFU.EX2 R100, R100 ;  /* 0x0000006400647308 */ /* 0x000fe40000000800 */
[-C--:B------:R-:W-:Y:S01]  /*b8d0*/  FMUL.FTZ R124, R9, R0.reuse ;  /* 0x00000000097c7220 */ /* 0x080fe20000410000 */
        /* <DEDUP_REMOVED lines=8> */
[----:B------:R-:W-:Y:S02]  /*b960*/  IMAD.U32 R119, RZ, RZ, UR46 ;  /* 0x0000002eff777e24 */ /* 0x000fe4000f8e00ff */
[----:B------:R-:W-:Y:S01]  /*b970*/  FFMA.FTZ R136, R142, R0, -R9 ;  /* 0x000000008e887223 */ /* 0x000fe20000010809 */
[----:B------:R-:W-:-:S02]  /*b980*/  IMAD.U32 R138, RZ, RZ, UR41 ;  /* 0x00000029ff8a7e24 */ /* 0x000fc4000f8e00ff */
[-CC-:B-1----:R-:W-:Y:S01]  /*b990*/  FFMA.FTZ R132, R130, R0.reuse, -R9.reuse ;  /* 0x0000000082847223 */ /* 0x182fe20000010809 */
[-CC-:B------:R-:W-:Y:S01]  /*b9a0*/  FFMA.FTZ R141, R143, R0.reuse, -R9.reuse ;  /* 0x000000008f8d7223 */ /* 0x180fe20000010809 */
[----:B------:R-:W-:Y:S01]  /*b9b0*/  @!P1 LEA R119, R119, UR47, 0x3 ;  /* 0x0000002f77779c11 */ /* 0x000fe2000f8e18ff */
[-CC-:B------:R-:W-:Y:S01]  /*b9c0*/  FFMA.FTZ R130, R122, R0.reuse, -R9.reuse ;  /* 0x000000007a827223 */ /* 0x180fe20000010809 */
[----:B------:R-:W1:Y:S01]  /*b9d0*/  MUFU.EX2 R81, R81 ;  /* 0x0000005100517308 */ /* 0x000e620000000800 */
[-CC-:B------:R-:W-:Y:S01]  /*b9e0*/  FFMA.FTZ R122, R126, R0.reuse, -R9.reuse ;  /* 0x000000007e7a7223 */ /* 0x180fe20000010809 */
[-CC-:B------:R-:W-:Y:S01]  /*b9f0*/  FFMA.FTZ R11, R134, R0.reuse, -R9.reuse ;  /* 0x00000000860b7223 */ /* 0x180fe20000010809 */
[----:B------:R-:W-:Y:S01]  /*ba00*/  VIADD R126, R16, 0x9 ;  /* 0x00000009107e7836 */ /* 0x000fe20000000000 */
[----:B------:R-:W-:Y:S01]  /*ba10*/  @!P1 LEA R138, R138, UR47, 0x3 ;  /* 0x0000002f8a8a9c11 */ /* 0x000fe2000f8e18ff */
[-CC-:B------:R-:W-:Y:S01]  /*ba20*/  FFMA.FTZ R134, R135, R0.reuse, -R9.reuse ;  /* 0x0000000087867223 */ /* 0x180fe20000010809 */
[----:B------:R-:W-:Y:S01]  /*ba30*/  FFMA.FTZ R80, R107, R0, -R9 ;  /* 0x000000006b507223 */ /* 0x000fe20000010809 */
[----:B------:R-:W-:Y:S01]  /*ba40*/  @!P1 VIADD R135, R119, 0x31c40 ;  /* 0x00031c4077879836 */ /* 0x000fe20000000000 */
[----:B------:R-:W-:-:S02]  /*ba50*/  WARPGROUP.DEPBAR.LE gsb0, 0x0 ;  /* 0x00008000000079c5 */ /* 0x000fc40000010000 */
[----:B------:R-:W-:Y:S01]  /*ba60*/  WARPGROUP.ARRIVE ;  /* 0x00000000000079c5 */ /* 0x000fe20000000000 */
[----:B------:R-:W2:Y:S01]  /*ba70*/  MUFU.EX2 R128, R128 ;  /* 0x0000008000807308 */ /* 0x000ea20000000800 */
[-CC-:B------:R-:W-:Y:S01]  /*ba80*/  FFMA.FTZ R107, R110, R0.reuse, -R9.reuse ;  /* 0x000000006e6b7223 */ /* 0x180fe20000010809 */
[-C--:B------:R-:W-:Y:S01]  /*ba90*/  FFMA.FTZ R110, R111, R0.reuse, -R9 ;  /* 0x000000006f6e7223 */ /* 0x080fe20000010809 */
[----:B------:R-:W-:Y:S01]  /*baa0*/  @!P1 VIADD R119, R138, 0x31c60 ;  /* 0x00031c608a779836 */ /* 0x000fe20000000000 */
[----:B------:R-:W-:Y:S01]  /*bab0*/  SEL R126, R126, 0x9, !P2 ;  /* 0x000000097e7e7807 */ /* 0x000fe20005000000 */
[----:B------:R-:W-:Y:S01]  /*bac0*/  HGMMA.64x96x16.F32 R24, gdesc[UR28].tnspB, R24, gsb0 ;  /* 0x416000001c1879f0 */ /* 0x000fe20008000818 */
[----:B------:R-:W-:Y:S01]  /*bad0*/  UIADD3 UR28, UR6, 0x780, URZ ;  /* 0x00000780061c7890 */ /* 0x000fe2000fffe03f */
[----:B------:R-:W-:Y:S01]  /*bae0*/  @!P1 PRMT R135, RZ, 0x654, R135 ;  /* 0x00000654ff879816 */ /* 0x000fe20000000087 */
[----:B------:R-:W-:Y:S01]  /*baf0*/  UIADD3 UR30, UR7, 0x140, URZ ;  /* 0x00000140071e7890 */ /* 0x000fe2000fffe03f */
[----:B------:R-:W3:Y:S01]  /*bb00*/  MUFU.EX2 R136, R136 ;  /* 0x0000008800887308 */ /* 0x000ee20000000800 */
[----:B------:R-:W-:Y:S01]  /*bb10*/  UMOV UR29, 0xc0000010 ;  /* 0xc0000010001d7882 */ /* 0x000fe20000000000 */
[----:B------:R-:W-:Y:S01]  /*bb20*/  UMOV UR31, 0x80000020 ;  /* 0x80000020001f7882 */ /* 0x000fe20000000000 */
[----:B-1----:R-:W-:Y:S01]  /*bb30*/  FFMA.FTZ R3, R124, R3, R81 ;  /* 0x000000037c037223 */ /* 0x002fe20000010051 */
[----:B------:R-:W-:Y:S01]  /*bb40*/  @!P1 PRMT R119, RZ, 0x654, R119 ;  /* 0x00000654ff779816 */ /* 0x000fe20000000077 */
        /* <DEDUP_REMOVED lines=11> */
[----:B------:R4:W-:Y:S01]  /*bc00*/  MUFU.EX2 R111, R80 ;  /* 0x00000050006f7308 */ /* 0x0009e20000000800 */
[----:B--2---:R-:W-:Y:S01]  /*bc10*/  F2FP.F16.F32.PACK_AB R81, R128, R81 ;  /* 0x000000518051723e */ /* 0x004fe200000000ff */
[----:B------:R-:W-:Y:S01]  /*bc20*/  UMOV UR41, UR46 ;  /* 0x0000002e00297c82 */ /* 0x000fe20008000000 */
[----:B------:R-:W-:-:S05]  /*bc30*/  ISETP.LT.AND P2, PT, RZ, UR45, PT ;  /* 0x0000002dff007c0c */ /* 0x000fca000bf41270 */
[----:B------:R-:W2:Y:S01]  /*bc40*/  MUFU.EX2 R132, R132 ;  /* 0x0000008400847308 */ /* 0x000ea20000000800 */
[-CC-:B----4-:R-:W-:Y:S01]  /*bc50*/  FFMA.FTZ R80, R99, R0.reuse, -R9.reuse ;  /* 0x0000000063507223 */ /* 0x190fe20000010809 */
[--C-:B------:R-:W-:Y:S01]  /*bc60*/  FFMA.FTZ R99, R102, R0, -R9.reuse ;  /* 0x0000000066637223 */ /* 0x100fe20000010809 */
[----:B------:R-:W-:Y:S01]  /*bc70*/  FFMA.FTZ R102, R7, R4, R6 ;  /* 0x0000000407667223 */ /* 0x000fe20000010006 */
[-CC-:B------:R-:W-:Y:S01]  /*bc80*/  FFMA.FTZ R4, R103, R0.reuse, -R9.reuse ;  /* 0x0000000067047223 */ /* 0x180fe20000010809 */
[----:B------:R-:W-:Y:S01]  /*bc90*/  FFMA.FTZ R103, R91, R0, -R9 ;  /* 0x000000005b677223 */ /* 0x000fe20000010809 */
[----:B------:R-:W-:Y:S02]  /*bca0*/  FADD.FTZ R91, R128, R3 ;  /* 0x00000003805b7221 */ /* 0x000fe40000010000 */
[----:B------:R-:W4:Y:S08]  /*bcb0*/  MUFU.EX2 R139, R139 ;  /* 0x0000008b008b7308 */ /* 0x000f300000000800 */
[----:B------:R-:W5:Y:S08]  /*bcc0*/  MUFU.EX2 R11, R11 ;  /* 0x0000000b000b7308 */ /* 0x000f700000000800 */
[----:B------:R-:W5:Y:S08]  /*bcd0*/  MUFU.EX2 R134, R134 ;  /* 0x0000008600867308 */ /* 0x000f700000000800 */
[----:B------:R-:W5:Y:S08]  /*bce0*/  MUFU.EX2 R130, R130 ;  /* 0x0000008200827308 */ /* 0x000f700000000800 */
[----:B------:R2:W-:Y:S08]  /*bcf0*/  MUFU.EX2 R3, R80 ;  /* 0x0000005000037308 */ /* 0x0005f00000000800 */
        /* <DEDUP_REMOVED lines=21> */
[----:B------:R-:W5:Y:S08]  /*be50*/  MUFU.EX2 R88, R88 ;  /* 0x0000005800587308 */ /* 0x000f700000000800 */
        /* <DEDUP_REMOVED lines=30> */
[----:B------:R-:W-:-:S07]  /*c040*/  UIADD3 UR6, UR45, -0x1, URZ ;  /* 0xffffffff2d067890 */ /* 0x000fce000fffe03f */
[----:B------:R-:W-:Y:S01]  /*c050*/  UMOV UR45, UR6 ;  /* 0x00000006002d7c82 */ /* 0x000fe20008000000 */
[----:B------:R-:W-:Y:S02]  /*c060*/  WARPGROUP.DEPBAR.LE gsb0, 0x0 ;  /* 0x00008000000079c5 */ /* 0x000fe40000010000 */
[----:B------:R-:W-:-:S06]  /*c070*/  WARPGROUP.ARRIVE ;  /* 0x00000000000079c5 */ /* 0x000fcc0000000000 */
[----:B------:R-:W-:Y:S03]  /*c080*/  HGMMA.64x96x16.F32 R24, gdesc[UR28].tnspB, R24, gsb0 ;  /* 0x416000001c1879f0 */ /* 0x000fe60008000818 */
[----:B------:R-:W-:Y:S02]  /*c090*/  WARPGROUP.DEPBAR.LE gsb0, 0x0 ;  /* 0x00008000000079c5 */ /* 0x000fe40000010000 */
[----:B------:R5:W-:Y:S06]  /*c0a0*/  BAR.ARV R126, 0x100 ;  /* 0x0004007e0000751d */ /* 0x000bec0000002000 */
        /* <DEDUP_REMOVED lines=8> */
[----:B---3--:R-:W-:Y:S01]  /*c130*/  FADD.FTZ R135, R13, R102 ;  /* 0x000000660d877221 */ /* 0x008fe20000010000 */
[----:B------:R3:W-:Y:S01]  /*c140*/  @!P1 SYNCS.ARRIVE.TRANS64.RED.A1T0 RZ, [R119+URZ], RZ ;  /* 0x000000ff77ff99a7 */ /* 0x0007e2000810043f */
[-C--:B------:R-:W-:Y:S01]  /*c150*/  FFMA.FTZ R102, R94, R0.reuse, -R9 ;  /* 0x000000005e667223 */ /* 0x080fe20000010809 */
[----:B------:R-:W-:Y:S01]  /*c160*/  FADD.FTZ R94, R136, R91 ;  /* 0x0000005b885e7221 */ /* 0x000fe20000010000 */
[-CC-:B------:R-:W-:Y:S01]  /*c170*/  FFMA.FTZ R91, R82, R0.reuse, -R9.reuse ;  /* 0x00000000525b7223 */ /* 0x180fe20000010809 */
[-C--:B------:R-:W-:Y:S01]  /*c180*/  FMUL.FTZ R37, R37, R7.reuse ;  /* 0x0000000725257220 */ /* 0x080fe20000410000 */
[-C--:B------:R-:W-:Y:S01]  /*c190*/  FMUL.FTZ R40, R40, R7.reuse ;  /* 0x0000000728287220 */ /* 0x080fe20000410000 */
[----:B-1----:R-:W-:Y:S01]  /*c1a0*/  FADD.FTZ R143, R141, R94 ;  /* 0x0000005e8d8f7221 */ /* 0x002fe20000010000 */
[----:B------:R-:W-:Y:S01]  /*c1b0*/  MUFU.EX2 R102, R102 ;  /* 0x0000006600667308 */ /* 0x000fe20000000800 */
[-C--:B---3--:R-:W-:Y:S01]  /*c1c0*/  FFMA.FTZ R119, R90, R0.reuse, -R9 ;  /* 0x000000005a777223 */ /* 0x088fe20000010809 */
[----:B------:R-:W-:Y:S01]  /*c1d0*/  FADD.FTZ R90, R8, R135 ;  /* 0x00000087085a7221 */ /* 0x000fe20000010000 */
[----:B--2---:R-:W-:Y:S01]  /*c1e0*/  FADD.FTZ R80, R132, R143 ;  /* 0x0000008f84507221 */ /* 0x004fe20000010000 */
[-C--:B------:R-:W-:Y:S01]  /*c1f0*/  FMUL.FTZ R41, R41, R7.reuse ;  /* 0x0000000729297220 */ /* 0x080fe20000410000 */
[-C--:B------:R-:W-:Y:S01]  /*c200*/  FMUL.FTZ R44, R44, R7.reuse ;  /* 0x000000072c2c7220 */ /* 0x080fe20000410000 */
[----:B------:R-:W-:Y:S01]  /*c210*/  FADD.FTZ R135, R15, R90 ;  /* 0x0000005a0f877221 */ /* 0x000fe20000010000 */
[----:B------:R-:W-:Y:S01]  /*c220*/  FFMA.FTZ R90, R83, R0, -R9 ;  /* 0x00000000535a7223 */ /* 0x000fe20000010809 */
[-C--:B------:R-:W-:Y:S01]  /*c230*/  FMUL.FTZ R45, R45, R7.reuse ;  /* 0x000000072d2d7220 */ /* 0x080fe20000410000 */
[-C--:B------:R-:W-:Y:S01]  /*c240*/  FMUL.FTZ R48, R48, R7.reuse ;  /* 0x0000000730307220 */ /* 0x080fe20000410000 */
[----:B------:R-:W-:Y:S01]  /*c250*/  FADD.FTZ R82, R10, R135 ;  /* 0x000000870a527221 */ /* 0x000fe20000010000 */
[-C--:B------:R-:W-:Y:S01]  /*c260*/  FMUL.FTZ R49, R49, R7.reuse ;  /* 0x0000000731317220 */ /* 0x080fe20000410000 */
[-C--:B------:R-:W-:Y:S01]  /*c270*/  FMUL.FTZ R52, R52, R7.reuse ;  /* 0x0000000734347220 */ /* 0x080fe20000410000 */
[-C--:B------:R-:W-:Y:S01]  /*c280*/  FMUL.FTZ R53, R53, R7.reuse ;  /* 0x0000000735357220 */ /* 0x080fe20000410000 */
[----:B------:R-:W-:Y:S01]  /*c290*/  FADD.FTZ R83, R21, R82 ;  /* 0x0000005215537221 */ /* 0x000fe20000010000 */
[----:B----4-:R-:W-:Y:S01]  /*c2a0*/  FADD.FTZ R82, R139, R80 ;  /* 0x000000508b527221 */ /* 0x010fe20000010000 */
[----:B------:R-:W-:Y:S01]  /*c2b0*/  F2FP.F16.F32.PACK_AB R80, R13, R6 ;  /* 0x000000060d50723e */ /* 0x000fe200000000ff */
[----:B------:R-:W-:Y:S01]  /*c2c0*/  FMUL.FTZ R56, R56, R7 ;  /* 0x0000000738387220 */ /* 0x000fe20000410000 */
[----:B------:R-:W-:Y:S01]  /*c2d0*/  FADD.FTZ R94, R12, R83 ;  /* 0x000000530c5e7221 */ /* 0x000fe20000010000 */
[----:B-----5:R-:W-:Y:S01]  /*c2e0*/  FADD.FTZ R13, R11, R82 ;  /* 0x000000520b0d7221 */ /* 0x020fe20000010000 */
[----:B------:R-:W-:Y:S01]  /*c2f0*/  F2FP.F16.F32.PACK_AB R82, R15, R8 ;  /* 0x000000080f52723e */ /* 0x000fe200000000ff */
[----:B------:R-:W1:Y:S01]  /*c300*/  MUFU.EX2 R6, R119 ;  /* 0x0000007700067308 */ /* 0x000e620000000800 */
[----:B------:R-:W-:Y:S01]  /*c310*/  FADD.FTZ R15, R129, R94 ;  /* 0x0000005e810f7221 */ /* 0x000fe20000010000 */
[----:B------:R-:W-:Y:S01]  /*c320*/  FADD.FTZ R13, R134, R13 ;  /* 0x0000000d860d7221 */ /* 0x000fe20000010000 */
[-CC-:B------:R-:W-:Y:S01]  /*c330*/  FFMA.FTZ R94, R74, R0.reuse, -R9.reuse ;  /* 0x000000004a5e7223 */ /* 0x180fe20000010809 */
[----:B------:R-:W-:Y:S01]  /*c340*/  FFMA.FTZ R74, R75, R0, -R9 ;  /* 0x000000004b4a7223 */ /* 0x000fe20000010809 */
[----:B------:R-:W-:Y:S01]  /*c350*/  FADD.FTZ R8, R14, R15 ;  /* 0x0000000f0e087221 */ /* 0x000fe20000010000 */
[----:B------:R-:W-:Y:S01]  /*c360*/  FADD.FTZ R126, R130, R13 ;  /* 0x0000000d827e7221 */ /* 0x000fe20000010000 */
[----:B------:R-:W-:Y:S01]  /*c370*/  F2FP.F16.F32.PACK_AB R83, R141, R136 ;  /* 0x000000888d53723e */ /* 0x000fe200000000ff */
[----:B------:R-:W2:Y:S01]  /*c380*/  MUFU.EX2 R75, R103 ;  /* 0x00000067004b7308 */ /* 0x000ea20000000800 */
[----:B------:R-:W-:Y:S01]  /*c390*/  FADD.FTZ R13, R121, R8 ;  /* 0x00000008790d7221 */ /* 0x000fe20000010000 */
[----:B------:R-:W-:Y:S01]  /*c3a0*/  FADD.FTZ R15, R123, R126 ;  /* 0x0000007e7b0f7221 */ /* 0x000fe20000010000 */
[----:B------:R-:W-:Y:S01]  /*c3b0*/  F2FP.F16.F32.PACK_AB R11, R134, R11 ;  /* 0x0000000b860b723e */ /* 0x000fe200000000ff */
[----:B------:R3:W-:Y:S01]  /*c3c0*/  STSM.16.M88.4 [R22+0x24300], R80 ;  /* 0x0243005016007844 */ /* 0x0007e20000000200 */
[----:B------:R-:W-:Y:S01]  /*c3d0*/  FADD.FTZ R8, R20, R13 ;  /* 0x0000000d14087221 */ /* 0x000fe20000010000 */
[----:B------:R-:W-:Y:S01]  /*c3e0*/  FADD.FTZ R126, R122, R15 ;  /* 0x0000000f7a7e7221 */ /* 0x000fe20000010000 */
[-C--:B------:R-:W-:Y:S01]  /*c3f0*/  FMUL.FTZ R57, R57, R7.reuse ;  /* 0x0000000739397220 */ /* 0x080fe20000410000 */
[----:B------:R-:W-:Y:S01]  /*c400*/  MUFU.EX2 R94, R94 ;  /* 0x0000005e005e7308 */ /* 0x000fe20000000800 */
[----:B------:R-:W-:Y:S01]  /*c410*/  FADD.FTZ R9, R125, R8 ;  /* 0x000000087d097221 */ /* 0x000fe20000010000 */
[----:B------:R-:W-:Y:S01]  /*c420*/  FADD.FTZ R13, R127, R126 ;  /* 0x0000007e7f0d7221 */ /* 0x000fe20000010000 */
[----:B------:R-:W-:Y:S01]  /*c430*/  F2FP.F16.F32.PACK_AB R8, R21, R10 ;  /* 0x0000000a1508723e */ /* 0x000fe200000000ff */
[-C--:B------:R-:W-:Y:S01]  /*c440*/  FMUL.FTZ R60, R60, R7.reuse ;  /* 0x000000073c3c7220 */ /* 0x080fe20000410000 */
[----:B------:R-:W-:Y:S01]  /*c450*/  FADD.FTZ R126, R112, R9 ;  /* 0x00000009707e7221 */ /* 0x000fe20000010000 */
[----:B------:R-:W-:Y:S01]  /*c460*/  FADD.FTZ R128, R114, R13 ;  /* 0x0000000d72807221 */ /* 0x000fe20000010000 */
[----:B------:R-:W-:Y:S01]  /*c470*/  F2FP.F16.F32.PACK_AB R10, R129, R12 ;  /* 0x0000000c810a723e */ /* 0x000fe200000000ff */
[----:B------:R-:W-:Y:S01]  /*c480*/  MUFU.EX2 R74, R74 ;  /* 0x0000004a004a7308 */ /* 0x000fe20000000800 */
[----:B------:R-:W-:Y:S01]  /*c490*/  FADD.FTZ R13, R113, R126 ;  /* 0x0000007e710d7221 */ /* 0x000fe20000010000 */
[----:B------:R-:W-:Y:S01]  /*c4a0*/  FADD.FTZ R128, R131, R128 ;  /* 0x0000008083807221 */ /* 0x000fe20000010000 */
[----:B------:R-:W-:Y:S01]  /*c4b0*/  F2FP.F16.F32.PACK_AB R12, R121, R14 ;  /* 0x0000000e790c723e */ /* 0x000fe200000000ff */
[-C--:B------:R-:W-:Y:S01]  /*c4c0*/  FMUL.FTZ R61, R61, R7.reuse ;  /* 0x000000073d3d7220 */ /* 0x080fe20000410000 */
[----:B---3--:R-:W-:Y:S01]  /*c4d0*/  FADD.FTZ R80, R116, R13 ;  /* 0x0000000d74507221 */ /* 0x008fe20000010000 */
[----:B------:R-:W-:Y:S01]  /*c4e0*/  FADD.FTZ R15, R115, R128 ;  /* 0x00000080730f7221 */ /* 0x000fe20000010000 */
[----:B------:R-:W-:Y:S01]  /*c4f0*/  F2FP.F16.F32.PACK_AB R14, R125, R20 ;  /* 0x000000147d0e723e */ /* 0x000fe200000000ff */
[----:B------:R-:W3:Y:S01]  /*c500*/  MUFU.EX2 R121, R91 ;  /* 0x0000005b00797308 */ /* 0x000ee20000000800 */
        /* <DEDUP_REMOVED lines=11> */
[----:B------:R-:W5:Y:S01]  /*c5c0*/  MUFU.EX2 R20, R90 ;  /* 0x0000005a00147308 */ /* 0x000f620000000800 */
        /* <DEDUP_REMOVED lines=10> */
[C---:B------:R-:W-:Y:S01]  /*c670*/  F2FP.F16.F32.PACK_AB R96, R97.reuse, R96 ;  /* 0x000000606160723e */ /* 0x040fe200000000ff */
[-C--:B------:R-:W-:Y:S01]  /*c680*/  FMUL.FTZ R68, R68, R7.reuse ;  /* 0x0000000744447220 */ /* 0x080fe20000410000 */
[----:B------:R-:W-:Y:S01]  /*c690*/  FADD.FTZ R21, R97, R80 ;  /* 0x0000005061157221 */ /* 0x000fe20000010000 */
[C---:B------:R-:W-:Y:S01]  /*c6a0*/  FADD.FTZ R82, R3.reuse, R82 ;  /* 0x0000005203527221 */ /* 0x040fe20000010000 */
[----:B------:R-:W-:Y:S01]  /*c6b0*/  F2FP.F16.F32.PACK_AB R97, R3, R98 ;  /* 0x000000620361723e */ /* 0x000fe200000000ff */
[----:B------:R-:W-:Y:S01]  /*c6c0*/  FMUL.FTZ R69, R69, R7 ;  /* 0x0000000745457220 */ /* 0x000fe20000410000 */
        /* <DEDUP_REMOVED lines=9> */
[----:B-1----:R-:W-:Y:S01]  /*c760*/  FADD.FTZ R10, R6, R21 ;  /* 0x00000015060a7221 */ /* 0x002fe20000010000 */
        /* <DEDUP_REMOVED lines=15> */
[----:B---3--:R-:W-:Y:S01]  /*c860*/  FADD.FTZ R3, R121, R10 ;  /* 0x0000000a79037221 */ /* 0x008fe20000010000 */
[----:B------:R-:W-:Y:S01]  /*c870*/  F2FP.F16.F32.PACK_AB R107, R110, R107 ;  /* 0x0000006b6e6b723e */ /* 0x000fe200000000ff */
[----:B------:R-:W-:Y:S01]  /*c880*/  FMUL.FTZ R35, R35, R124 ;  /* 0x0000007c23237220 */ /* 0x000fe20000410000 */
[----:B------:R-:W-:Y:S01]  /*c890*/  FADD.FTZ R9, R133, R4 ;  /* 0x0000000485097221 */ /* 0x000fe20000010000 */
[----:B-----5:R-:W-:Y:S01]  /*c8a0*/  FADD.FTZ R3, R20, R3 ;  /* 0x0000000314037221 */ /* 0x020fe20000010000 */
[----:B------:R-:W-:Y:S01]  /*c8b0*/  F2FP.F16.F32.PACK_AB R98, R101, R100 ;  /* 0x000000646562723e */ /* 0x000fe200000000ff */
[----:B------:R1:W-:Y:S01]  /*c8c0*/  STSM.16.M88.4 [R22+0x2a300], R104 ;  /* 0x02a3006816007844 */ /* 0x0003e20000000200 */
[----:B------:R-:W-:Y:S01]  /*c8d0*/  FADD.FTZ R4, R84, R9 ;  /* 0x0000000954047221 */ /* 0x000fe20000010000 */
[----:B------:R-:W-:Y:S01]  /*c8e0*/  FADD.FTZ R3, R86, R3 ;  /* 0x0000000356037221 */ /* 0x000fe20000010000 */
[----:B------:R-:W-:Y:S01]  /*c8f0*/  F2FP.F16.F32.PACK_AB R88, R89, R88 ;  /* 0x000000585958723e */ /* 0x000fe200000000ff */
[----:B------:R1:W-:Y:S01]  /*c900*/  STSM.16.M88.4 [R22+0x2bb00], R96 ;  /* 0x02bb006016007844 */ /* 0x0003e20000000200 */
        /* <DEDUP_REMOVED lines=9> */
[C---:B------:R-:W-:Y:S01]  /*c9a0*/  FADD.FTZ R9, R73.reuse, R4 ;  /* 0x0000000449097221 */ /* 0x040fe20000010000 */
        /* <DEDUP_REMOVED lines=42> */
.L_x_9806:
[----:B------:R-:W-:Y:S06]  /*cc50*/  BAR.ARV 0x8, 0x1a0 ;  /* 0x0206800000007b1d */ /* 0x000fec0000002000 */
[----:B------:R-:W-:Y:S05]  /*cc60*/  @!P0 BRA `(.L_x_9816) ;  /* 0x0000000000048947 */ /* 0x000fea0003800000 */
[----:B------:R-:W-:Y:S01]  /*cc70*/  BPT.TRAP 0x1 ;  /* 0x000000040000795c */ /* 0x000fe20000300000 */
.L_x_9816:
[----:B------:R-:W-:Y:S01]  /*cc80*/  R2UR UR4, R148 ;  /* 0x00000000940472ca */ /* 0x000fe200000e0000 */
[----:B------:R-:W-:-:S12]  /*cc90*/  ULEA UR12, UR46, UR47, 0x3 ;  /* 0x0000002f2e0c7291 */ /* 0x000fd8000f8e183f */
[----:B------:R-:W-:-:S05]  /*cca0*/  IMAD.U32 R6, RZ, RZ, UR4 ;  /* 0x00000004ff067e24 */ /* 0x000fca000f8e00ff */
[----:B------:R-:W-:-:S04]  /*ccb0*/  SHF.L.U32 R6, R6, 0x1f, RZ ;  /* 0x0000001f06067819 */ /* 0x000fc800000006ff */
[----:B------:R1:W2:Y:S01]  /*ccc0*/  SYNCS.PHASECHK.TRANS64.TRYWAIT P2, [UR12+0x31c50], R6 ;  /* 0x031c5006ff0075a7 */ /* 0x0002a2000804014c */
[----:B------:R-:W-:Y:S05]  /*ccd0*/  @!P0 BRA `(.L_x_9817) ;  /* 0x0000000000048947 */ /* 0x000fea0003800000 */
[----:B------:R-:W-:Y:S01]  /*cce0*/  BPT.TRAP 0x1 ;  /* 0x000000040000795c */ /* 0x000fe20000300000 */
.L_x_9817:
[----:B--2---:R-:W-:Y:S05]  /*ccf0*/  @P2 BRA `(.L_x_9818) ;  /* 0x0000000000082947 */ /* 0x004fea0003800000 */
[----:B------:R-:W2:Y:S02]  /*cd00*/  SYNCS.PHASECHK.TRANS64.TRYWAIT P0, [UR12+0x31c50], R6 ;  /* 0x031c5006ff0075a7 */ /* 0x000ea4000800014c */
[----:B--2---:R-:W-:Y:S05]  /*cd10*/  @!P0 BRA `(.L_x_9819) ;  /* 0x0000004800e88947 */ /* 0x004fea0003800000 */
.L_x_9818:
[----:B------:R-:W-:Y:S01]  /*cd20*/  UIADD3 UR47, UR47, 0x200, URZ ;  /* 0x000002002f2f7890 */ /* 0x000fe2000fffe03f */
[----:B------:R-:W-:Y:S01]  /*cd30*/  R2UR UR4, R145 ;  /* 0x00000000910472ca */ /* 0x000fe200000e0000 */
[----:B------:R-:W-:Y:S01]  /*cd40*/  WARPGROUP.ARRIVE ;  /* 0x00000000000079c5 */ /* 0x000fe20000000000 */
[----:B------:R-:W-:Y:S01]  /*cd50*/  UMOV UR5, 0xc0000010 ;  /* 0xc000001000057882 */ /* 0x000fe20000000000 */
[----:B------:R-:W-:Y:S01]  /*cd60*/  USHF.R.U32.HI UR47, URZ, 0x4, UR47 ;  /* 0x000000043f2f7899 */ /* 0x000fe2000801162f */
[----:B--2---:R-:W2:Y:S01]  /*cd70*/  SHFL.BFLY PT, R7, R4, 0x2, 0x1f ;  /* 0x0c401f0004077f89 */ /* 0x004ea200000e0000 */
[----:B------:R-:W-:Y:S01]  /*cd80*/  UMOV UR7, 0x80000020 ;  /* 0x8000002000077882 */ /* 0x000fe20000000000 */
[----:B------:R-:W-:Y:S01]  /*cd90*/  UMOV UR9, 0xc0000010 ;  /* 0xc000001000097882 */ /* 0x000fe20000000000 */
[----:B------:R-:W-:Y:S01]  /*cda0*/  ULOP3.LUT UR47, UR47, 0x3fff, URZ, 0xc0, !UPT ;  /* 0x00003fff2f2f7892 */ /* 0x000fe2000f8ec03f */
[----:B-1----:R-:W1:Y:S01]  /*cdb0*/  SHFL.BFLY PT, R6, R3, 0x2, 0x1f ;  /* 0x0c401f0003067f89 */ /* 0x002e6200000e0000 */
[----:B------:R-:W-:Y:S01]  /*cdc0*/  UMOV UR11, 0x80000020 ;  /* 0x80000020000b7882 */ /* 0x000fe20000000000 */
[----:B------:R-:W-:Y:S01]  /*cdd0*/  IMAD.MOV.U32 R13, RZ, RZ, RZ ;  /* 0x000000ffff0d7224 */ /* 0x000fe200078e00ff */
[----:B------:R-:W-:Y:S01]  /*cde0*/  ULOP3.LUT UR6, UR47, 0x2400000, URZ, 0xfc, !UPT ;  /* 0x024000002f067892 */ /* 0x000fe2000f8efc3f */
[----:B------:R-:W-:Y:S01]  /*cdf0*/  IMAD.MOV.U32 R10, RZ, RZ, RZ ;  /* 0x000000ffff0a7224 */ /* 0x000fe200078e00ff */
[----:B------:R-:W-:Y:S01]  /*ce00*/  ULOP3.LUT UR4, UR4, 0x10000, URZ, 0xfc, !UPT ;  /* 0x0001000004047892 */ /* 0x000fe2000f8efc3f */
[----:B------:R-:W-:Y:S01]  /*ce10*/  R2UR UR13, R148 ;  /* 0x00000000940d72ca */ /* 0x000fe200000e0000 */
[----:B------:R-:W-:Y:S01]  /*ce20*/  UIMAD UR6, UR46, 0x6c0, UR6 ;  /* 0x000006c02e0678a4 */ /* 0x000fe2000f8e0206 */
[----:B------:R-:W-:Y:S01]  /*ce30*/  IMAD.MOV.U32 R12, RZ, RZ, -0x800000 ;  /* 0xff800000ff0c7424 */ /* 0x000fe200078e00ff */
[----:B------:R-:W-:Y:S01]  /*ce40*/  UIADD3 UR8, UR4, 0x180, URZ ;  /* 0x0000018004087890 */ /* 0x000fe2000fffe03f */
[----:B------:R-:W-:Y:S01]  /*ce50*/  VIADD R18, R18, 0x1 ;  /* 0x0000000112127836 */ /* 0x000fe20000000000 */
[----:B------:R-:W-:-:S02]  /*ce60*/  UIADD3 UR10, UR6, 0x40, URZ ;  /* 0x00000040060a7890 */ /* 0x000fc4000fffe03f */
[----:B------:R-:W-:-:S03]  /*ce70*/  UIADD3 UR46, UR46, 0x1, URZ ;  /* 0x000000012e2e7890 */ /* 0x000fc6000fffe03f */
[----:B------:R-:W-:Y:S01]  /*ce80*/  HGMMA.64x96x16.F32 R24, gdesc[UR4].tnspB, R24, gsb0 ;  /* 0x41600000041879f0 */ /* 0x000fe20008000818 */
[----:B------:R-:W-:Y:S01]  /*ce90*/  UMOV UR5, 0xc0000010 ;  /* 0xc000001000057882 */ /* 0x000fe20000000000 */
[----:B------:R-:W-:Y:S01]  /*cea0*/  UMOV UR7, 0x80000020 ;  /* 0x8000002000077882 */ /* 0x000fe20000000000 */
[----:B------:R-:W-:Y:S01]  /*ceb0*/  UISETP.NE.AND UP0, UPT, UR46, 0x2, UPT ;  /* 0x000000022e00788c */ /* 0x000fe2000bf05270 */
[----:B--2---:R-:W-:-:S03]  /*cec0*/  FADD.FTZ R7, R7, R4 ;  /* 0x0000000407077221 */ /* 0x004fc60000010000 */
[----:B------:R-:W-:Y:S01]  /*ced0*/  USEL UR46, UR46, URZ, UP0 ;  /* 0x0000003f2e2e7287 */ /* 0x000fe20008000000 */
[----:B-1----:R-:W-:Y:S01]  /*cee0*/  FADD.FTZ R8, R6, R3 ;  /* 0x0000000306087221 */ /* 0x002fe20000010000 */
[----:B------:R-:W-:Y:S01]  /*cef0*/  IMAD.MOV.U32 R3, RZ, RZ, -0x800000 ;  /* 0xff800000ff037424 */ /* 0x000fe200078e00ff */
[----:B------:R-:W1:Y:S04]  /*cf00*/  SHFL.BFLY PT, R6, R7, 0x1, 0x1f ;  /* 0x0c201f0007067f89 */ /* 0x000e6800000e0000 */
[----:B------:R-:W2:Y:S01]  /*cf10*/  SHFL.BFLY PT, R9, R8, 0x1, 0x1f ;  /* 0x0c201f0008097f89 */ /* 0x000ea200000e0000 */
[----:B-1----:R-:W-:Y:S01]  /*cf20*/  FADD.FTZ R11, R7, R6 ;  /* 0x00000006070b7221 */ /* 0x002fe20000010000 */
[----:B--2---:R-:W-:-:S04]  /*cf30*/  FADD.FTZ R14, R8, R9 ;  /* 0x00000009080e7221 */ /* 0x004fc80000010000 */
[----:B------:R-:W-:Y:S01]  /*cf40*/  FSETP.NE.FTZ.AND P0, PT, R11, RZ, PT ;  /* 0x000000ff0b00720b */ /* 0x000fe20003f15000 */
[----:B------:R-:W-:Y:S01]  /*cf50*/  IMAD.U32 R8, RZ, RZ, UR12 ;  /* 0x0000000cff087e24 */ /* 0x000fe2000f8e00ff */
[----:B------:R-:W-:-:S11]  /*cf60*/  FSETP.NE.FTZ.AND P2, PT, R14, RZ, PT ;  /* 0x000000ff0e00720b */ /* 0x000fd60003f55000 */
[----:B------:R-:W1:Y:S01]  /*cf70*/  @P0 MUFU.LG2 R6, R11 ;  /* 0x0000000b00060308 */ /* 0x000e620000000c00 */
[C---:B------:R-:W-:Y:S01]  /*cf80*/  @P0 FMUL.FTZ R4, R0.reuse, 0.69314718246459960938 ;  /* 0x3f31721800040820 */ /* 0x040fe20000410000 */
[----:B------:R-:W-:-:S06]  /*cf90*/  @P2 FMUL.FTZ R15, R0, 0.69314718246459960938 ;  /* 0x3f317218000f2820 */ /* 0x000fcc0000410000 */
[----:B------:R-:W2:Y:S08]  /*cfa0*/  @P2 MUFU.LG2 R9, R14 ;  /* 0x0000000e00092308 */ /* 0x000eb00000000c00 */
[----:B------:R-:W3:Y:S01]  /*cfb0*/  @P0 MUFU.RCP R13, R11 ;  /* 0x0000000b000d0308 */ /* 0x000ee20000001000 */
[----:B-1----:R-:W-:Y:S01]  /*cfc0*/  @P0 FMUL.FTZ R7, R6, 0.69314718246459960938 ;  /* 0x3f31721806070820 */ /* 0x002fe20000410000 */
[----:B------:R-:W-:-:S03]  /*cfd0*/  @!P1 VIADD R6, R8, 0x31c60 ;  /* 0x00031c6008069836 */ /* 0x000fc60000000000 */
[----:B------:R-:W-:Y:S01]  /*cfe0*/  @P0 FFMA.FTZ R3, R4, R5, R7 ;  /* 0x0000000504030223 */ /* 0x000fe20000010007 */
[----:B------:R-:W-:Y:S02]  /*cff0*/  PLOP3.LUT P0, PT, PT, PT, PT, 0x8, 0x0 ;  /* 0x000000000000781c */ /* 0x000fe40003f0e170 */
[----:B------:R-:W-:Y:S01]  /*d000*/  @!P1 PRMT R4, RZ, 0x654, R6 ;  /* 0x00000654ff049816 */ /* 0x000fe20000000006 */
[----:B------:R1:W4:Y:S01]  /*d010*/  @P2 MUFU.RCP R10, R14 ;  /* 0x0000000e000a2308 */ /* 0x0003220000001000 */
[----:B--2---:R-:W-:-:S04]  /*d020*/  @P2 FMUL.FTZ R0, R9, 0.69314718246459960938 ;  /* 0x3f31721809002820 */ /* 0x004fc80000410000 */
        /* <DEDUP_REMOVED lines=47> */
[----:B------:R-:W-:Y:S03]  /*d320*/  HGMMA.64x96x16.F32 R24, gdesc[UR8].tnspB, R24, gsb0 ;  /* 0x41600000081879f0 */ /* 0x000fe60008000818 */
[----:B------:R-:W-:Y:S02]  /*d330*/  WARPGROUP.DEPBAR.LE gsb0, 0x0 ;  /* 0x00008000000079c5 */ /* 0x000fe40000010000 */
[----:B------:R-:W-:-:S06]  /*d340*/  WARPGROUP.ARRIVE ;  /* 0x00000000000079c5 */ /* 0x000fcc0000000000 */
[----:B------:R-:W-:Y:S01]  /*d350*/  HGMMA.64x96x16.F32 R24, gdesc[UR4].tnspB, R24, gsb0 ;  /* 0x41600000041879f0 */ /* 0x000fe20008000818 */
[----:B------:R-:W-:-:S04]  /*d360*/  USEL UR4, URZ, 0x1, UP0 ;  /* 0x000000013f047887 */ /* 0x000fc80008000000 */
[----:B------:R-:W-:-:S06]  /*d370*/  ULOP3.LUT UR13, UR13, UR4, URZ, 0x3c, !UPT ;  /* 0x000000040d0d7292 */ /* 0x000fcc000f8e3c3f */
[----:B------:R-:W-:Y:S01]  /*d380*/  IMAD.U32 R148, RZ, RZ, UR13 ;  /* 0x0000000dff947e24 */ /* 0x000fe2000f8e00ff */
        /* <DEDUP_REMOVED lines=50> */
.L_x_9789:
        /* <DEDUP_REMOVED lines=11> */
[----:B------:R-:W-:Y:S01]  /*d760*/  SHF.R.S32.HI R54, RZ, 0x1f, R51 ;  /* 0x0000001fff367819 */ /* 0x000fe20000011433 */
[----:B------:R-:W-:Y:S01]  /*d770*/  USHF.R.S32.HI UR5, URZ, 0x1f, UR43 ;  /* 0x0000001f3f057899 */ /* 0x000fe2000801142b */
[----:B------:R-:W-:Y:S02]  /*d780*/  LOP3.LUT R10, R17, 0x180, RZ, 0xc0, !PT ;  /* 0x00000180110a7812 */ /* 0x000fe400078ec0ff */
[----:B------:R-:W-:Y:S01]  /*d790*/  IADD3 R5, P5, R150, 0x20, RZ ;  /* 0x0000002096057810 */ /* 0x000fe20007fbe0ff */
[----:B------:R-:W-:Y:S01]  /*d7a0*/  ULDC.64 UR6, c[0x0][0xb70] ;  /* 0x0002dc0000067ab9 */ /* 0x000fe20000000a00 */
[----:B------:R-:W-:Y:S01]  /*d7b0*/  SHF.R.U64 R10, R10, 0x3, RZ ;  /* 0x000000030a0a7819 */ /* 0x000fe200000012ff */
[----:B------:R-:W-:Y:S01]  /*d7c0*/  UIMAD UR5, UR5, UR6, URZ ;  /* 0x00000006050572a4 */ /* 0x000fe2000f8e023f */
[----:B------:R-:W-:Y:S01]  /*d7d0*/  LOP3.LUT R8, R5, 0x180, RZ, 0xc0, !PT ;  /* 0x0000018005087812 */ /* 0x000fe200078ec0ff */
[----:B------:R-:W-:Y:S01]  /*d7e0*/  UIMAD.WIDE.U32 UR8, UR43, UR6, URZ ;  /* 0x000000062b0872a5 */ /* 0x000fe2000f8e003f */
[----:B------:R-:W-:Y:S01]  /*d7f0*/  LOP3.LUT R10, R10, R17, RZ, 0x3c, !PT ;  /* 0x000000110a0a7212 */ /* 0x000fe200078e3cff */
[----:B------:R-:W-:Y:S01]  /*d800*/  UIMAD UR5, UR43, UR7, UR5 ;  /* 0x000000072b0572a4 */ /* 0x000fe2000f8e0205 */
[----:B------:R-:W-:Y:S01]  /*d810*/  LEA.HI R17, R54, R51, RZ, 0x7 ;  /* 0x0000003336117211 */ /* 0x000fe200078f38ff */
[----:B------:R-:W-:Y:S01]  /*d820*/  USHF.R.S32.HI UR6, URZ, 0x1f, UR44 ;  /* 0x0000001f3f067899 */ /* 0x000fe2000801142c */
[----:B------:R-:W-:Y:S01]  /*d830*/  SHF.R.U64 R8, R8, 0x3, RZ ;  /* 0x0000000308087819 */ /* 0x000fe200000012ff */
[----:B------:R-:W-:Y:S01]  /*d840*/  UIADD3 UR5, UR9, UR5, URZ ;  /* 0x0000000509057290 */ /* 0x000fe2000fffe03f */
[----:B------:R-:W-:Y:S01]  /*d850*/  LOP3.LUT R58, R17, 0xffffff80, RZ, 0xc0, !PT ;  /* 0xffffff80113a7812 */ /* 0x000fe200078ec0ff */
[----:B------:R-:W-:Y:S01]  /*d860*/  ULDC.64 UR10, c[0x0][0x208] ;  /* 0x00008200000a7ab9 */ /* 0x000fe20000000a00 */
[----:B------:R-:W-:-:S02]  /*d870*/  IADD3 R27, P3, R150, 0x3020, RZ ;  /* 0x00003020961b7810 */ /* 0x000fc40007f7e0ff */
[----:B------:R-:W-:Y:S01]  /*d880*/  LOP3.LUT R8, R8, R5, RZ, 0x3c, !PT ;  /* 0x0000000508087212 */ /* 0x000fe200078e3cff */
[----:B------:R-:W-:Y:S01]  /*d890*/  IMAD.IADD R58, R51, 0x1, -R58 ;  /* 0x00000001333a7824 */ /* 0x000fe200078e0a3a */
[----:B------:R-:W-:Y:S02]  /*d8a0*/  LOP3.LUT R5, R150, 0x180, RZ, 0xc0, !PT ;  /* 0x0000018096057812 */ /* 0x000fe400078ec0ff */
[----:B------:R-:W-:Y:S02]  /*d8b0*/  LOP3.LUT R26, R27, 0x180, RZ, 0xc0, !PT ;  /* 0x000001801b1a7812 */ /* 0x000fe400078ec0ff */
[----:B------:R-:W-:Y:S02]  /*d8c0*/  LOP3.LUT P0, RZ, R58, 0x3, RZ, 0xc0, !PT ;  /* 0x000000033aff7812 */ /* 0x000fe4000780c0ff */
[----:B------:R-:W1:Y:S01]  /*d8d0*/  LDC.64 R58, c[0x0][0xb78] ;  /* 0x0002de00ff3a7b82 */ /* 0x000e620000000a00 */
[----:B------:R-:W-:Y:S02]  /*d8e0*/  IADD3 R35, P1, R150, 0x6020, RZ ;  /* 0x0000602096237810 */ /* 0x000fe40007f3e0ff */
[----:B------:R-:W-:-:S02]  /*d8f0*/  SHF.R.U64 R5, R5, 0x3, RZ ;  /* 0x0000000305057819 */ /* 0x000fc400000012ff */
[----:B------:R-:W-:Y:S02]  /*d900*/  SHF.R.U64 R26, R26, 0x3, RZ ;  /* 0x000000031a1a7819 */ /* 0x000fe400000012ff */
[----:B------:R-:W-:Y:S02]  /*d910*/  LOP3.LUT R34, R35, 0x180, RZ, 0xc0, !PT ;  /* 0x0000018023227812 */ /* 0x000fe400078ec0ff */
[----:B------:R-:W-:Y:S02]  /*d920*/  IADD3 R31, P2, R150, 0x6000, RZ ;  /* 0x00006000961f7810 */ /* 0x000fe40007f5e0ff */
[----:B------:R-:W-:Y:S01]  /*d930*/  LOP3.LUT R4, R5, R150, RZ, 0x3c, !PT ;  /* 0x0000009605047212 */ /* 0x000fe200078e3cff */
[--C-:B------:R-:W-:Y:S01]  /*d940*/  IMAD.MOV.U32 R5, RZ, RZ, R151.reuse ;  /* 0x000000ffff057224 */ /* 0x100fe200078e0097 */
[----:B------:R-:W-:Y:S01]  /*d950*/  LOP3.LUT R26, R26, R27, RZ, 0x3c, !PT ;  /* 0x0000001b1a1a7212 */ /* 0x000fe200078e3cff */
[----:B------:R-:W-:Y:S01]  /*d960*/  IMAD.X R27, RZ, RZ, R151, P3 ;  /* 0x000000ffff1b7224 */ /* 0x000fe200018e0697 */
[----:B------:R-:W-:-:S02]  /*d970*/  SHF.R.U64 R34, R34, 0x3, RZ ;  /* 0x0000000322227819 */ /* 0x000fc400000012ff */
[----:B------:R-:W-:Y:S02]  /*d980*/  LOP3.LUT R30, R31, 0x180, RZ, 0xc0, !PT ;  /* 0x000001801f1e7812 */ /* 0x000fe400078ec0ff */
[----:B------:R-:W-:Y:S02]  /*d990*/  MOV R17, R4 ;  /* 0x0000000400117202 */ /* 0x000fe40000000f00 */
[----:B------:R-:W-:Y:S02]  /*d9a0*/  LEA.HI R62, R54, R51, RZ, 0x5 ;  /* 0x00000033363e7211 */ /* 0x000fe400078f28ff */
[----:B------:R-:W-:Y:S01]  /*d9b0*/  LOP3.LUT R34, R34, R35, RZ, 0x3c, !PT ;  /* 0x0000002322227212 */ /* 0x000fe200078e3cff */
[--C-:B------:R-:W-:Y:S01]  /*d9c0*/  IMAD.X R35, RZ, RZ, R151.reuse, P1 ;  /* 0x000000ffff237224 */ /* 0x100fe200008e0697 */
[----:B------:R-:W-:Y:S02]  /*d9d0*/  F2FP.F16.F32.PACK_AB R4, R77, R80 ;  /* 0x000000504d04723e */ /* 0x000fe400000000ff */
[----:B------:R-:W-:Y:S01]  /*d9e0*/  F2FP.F16.F32.PACK_AB R5, R11, R78 ;  /* 0x0000004e0b05723e */ /* 0x000fe200000000ff */
[--C-:B------:R-:W-:Y:S01]  /*d9f0*/  IMAD.X R11, RZ, RZ, R151.reuse, P4 ;  /* 0x000000ffff0b7224 */ /* 0x100fe200020e0697 */
[----:B------:R-:W-:Y:S01]  /*da00*/  F2FP.F16.F32.PACK_AB R6, R6, R9 ;  /* 0x000000090606723e */ /* 0x000fe200000000ff */
[----:B------:R-:W-:Y:S01]  /*da10*/  IMAD.X R9, RZ, RZ, R151, P5 ;  /* 0x000000ffff097224 */ /* 0x000fe200028e0697 */
[----:B------:R-:W-:-:S02]  /*da20*/  F2FP.F16.F32.PACK_AB R7, R7, R76 ;  /* 0x0000004c0707723e */ /* 0x000fc400000000ff */
[----:B------:R-:W-:Y:S02]  /*da30*/  SHF.R.U64 R30, R30, 0x3, RZ ;  /* 0x000000031e1e7819 */ /* 0x000fe400000012ff */
[----:B------:R-:W-:Y:S01]  /*da40*/  MOV R51, R26 ;  /* 0x0000001a00337202 */ /* 0x000fe20000000f00 */
[----:B------:R-:W-:Y:S01]  /*da50*/  IMAD.U32 R27, RZ, RZ, UR9 ;  /* 0x00000009ff1b7e24 */ /* 0x000fe2000f8e00ff */
[----:B------:R-:W-:Y:S01]  /*da60*/  LOP3.LUT R30, R30, R31, RZ, 0x3c, !PT ;  /* 0x0000001f1e1e7212 */ /* 0x000fe200078e3cff */
[----:B------:R-:W-:Y:S01]  /*da70*/  IMAD.U32 R26, RZ, RZ, UR8 ;  /* 0x00000008ff1a7e24 */ /* 0x000fe2000f8e00ff */
[----:B------:R2:W-:Y:S01]  /*da80*/  STSM.16.M88.4 [R17], R4 ;  /* 0x0000000411007844 */ /* 0x0005e20000000200 */
[----:B------:R-:W-:Y:S01]  /*da90*/  IMAD.U32 R27, RZ, RZ, UR5 ;  /* 0x00000005ff1b7e24 */ /* 0x000fe2000f8e00ff */
[----:B------:R-:W-:Y:S01]  /*daa0*/  MOV R54, R10 ;  /* 0x0000000a00367202 */ /* 0x000fe20000000f00 */
[----:B------:R-:W-:Y:S01]  /*dab0*/  IMAD.X R31, RZ, RZ, R151, P2 ;  /* 0x000000ffff1f7224 */ /* 0x000fe200010e0697 */
[----:B------:R-:W-:Y:S01]  /*dac0*/  F2FP.F16.F32.PACK_AB R10, R41, R36 ;  /* 0x00000024290a723e */ /* 0x000fe200000000ff */
[----:B-1----:R-:W-:Y:S01]  /*dad0*/  IMAD.WIDE.U32 R26, R58, UR44, R26 ;  /* 0x0000002c3a1a7c25 */ /* 0x002fe2000f8e001a */
[----:B------:R-:W-:Y:S01]  /*dae0*/  MOV R55, R8 ;  /* 0x0000000800377202 */ /* 0x000fe20000000f00 */
[----:B------:R-:W-:Y:S01]  /*daf0*/  ULDC UR5, c[0x0][0xa88] ;  /* 0x0002a20000057ab9 */ /* 0x000fe20000000800 */
[----:B------:R-:W-:-:S02]  /*db00*/  MOV R30, R30 ;  /* 0x0000001e001e7202 */ /* 0x000fc40000000f00 */
[----:B------:R-:W-:Y:S02]  /*db10*/  F2FP.F16.F32.PACK_AB R8, R40, R37 ;  /* 0x000000252808723e */ /* 0x000fe400000000ff */
[----:B------:R-:W-:Y:S02]  /*db20*/  F2FP.F16.F32.PACK_AB R9, R56, R57 ;  /* 0x000000393809723e */ /* 0x000fe400000000ff */
[----:B------:R-:W-:Y:S02]  /*db30*/  F2FP.F16.F32.PACK_AB R11, R52, R53 ;  /* 0x00000035340b723e */ /* 0x000fe400000000ff */
[----:B--2---:R-:W-:Y:S01]  /*db40*/  MOV R17, R34 ;  /* 0x0000002200117202 */ /* 0x004fe20000000f00 */
[----:B------:R-:W-:Y:S01]  /*db50*/  IMAD R4, R58, UR6, RZ ;  /* 0x000000063a047c24 */ /* 0x000fe2000f8e02ff */
[----:B------:R-:W-:Y:S01]  /*db60*/  F2FP.F16.F32.PACK_AB R5, R68, R69 ;  /* 0x000000454405723e */ /* 0x000fe200000000ff */
[----:B------:R-:W-:Y:S01]  /*db70*/  VIADD R35, R23, UR42 ;  /* 0x0000002a17237c36 */ /* 0x000fe20008000000 */
[----:B------:R-:W-:Y:S01]  /*db80*/  F2FP.F16.F32.PACK_AB R6, R75, R72 ;  /* 0x000000484b06723e */ /* 0x000fe200000000ff */
[----:B------:R-:W-:Y:S01]  /*db90*/  IMAD R34, R59, UR44, R4 ;  /* 0x0000002c3b227c24 */ /* 0x000fe2000f8e0204 */
[----:B------:R-:W-:Y:S01]  /*dba0*/  F2FP.F16.F32.PACK_AB R4, R74, R73 ;  /* 0x000000494a04723e */ /* 0x000fe200000000ff */
[C---:B------:R-:W-:Y:S01]  /*dbb0*/  VIADD R37, R35.reuse, 0x8 ;  /* 0x0000000823257836 */ /* 0x040fe20000000000 */
[----:B------:R-:W-:Y:S01]  /*dbc0*/  SHF.R.S32.HI R31, RZ, 0x1f, R35 ;  /* 0x0000001fff1f7819 */ /* 0x000fe20000011423 */
[----:B------:R-:W-:Y:S01]  /*dbd0*/  ULDC.64 UR6, c[0x0][0xb40] ;  /* 0x0002d00000067ab9 */ /* 0x000fe20000000a00 */
[----:B------:R-:W-:-:S02]  /*dbe0*/  IADD3 R36, P2, R35, R26, RZ ;  /* 0x0000001a23247210 */ /* 0x000fc40007f5e0ff */
[----:B------:R-:W-:Y:S02]  /*dbf0*/  F2FP.F16.F32.PACK_AB R7, R60, R61 ;  /* 0x0000003d3c07723e */ /* 0x000fe400000000ff */
[----:B------:R-:W-:Y:S02]  /*dc00*/  IADD3.X R31, R31, R27, R34, P2, !PT ;  /* 0x0000001b1f1f7210 */ /* 0x000fe400017fe422 */
[----:B------:R-:W-:Y:S01]  /*dc10*/  F2FP.F16.F32.PACK_AB R24, R25, R24 ;  /* 0x000000181918723e */ /* 0x000fe200000000ff */
[----:B------:R1:W-:Y:S01]  /*dc20*/  STSM.16.M88.4 [R55], R4 ;  /* 0x0000000437007844 */ /* 0x0003e20000000200 */
[----:B------:R-:W-:Y:S02]  /*dc30*/  F2FP.F16.F32.PACK_AB R26, R32, R21 ;  /* 0x00000015201a723e */ /* 0x000fe400000000ff */
[----:B------:R-:W-:Y:S01]  /*dc40*/  ISETP.GE.OR P1, PT, R35, UR5, P0 ;  /* 0x0000000523007c0c */ /* 0x000fe20008726670 */
        /* <DEDUP_REMOVED lines=13> */
[----:B------:R-:W-:Y:S02]  /*dd20*/  SHF.R.S32.HI R62, RZ, 0x5, R62 ;  /* 0x00000005ff3e7819 */ /* 0x000fe4000001143e */
[----:B------:R-:W-:Y:S01]  /*dd30*/  ISETP.GE.OR P0, PT, R37, UR5, P0 ;  /* 0x0000000525007c0c */ /* 0x000fe20008706670 */
[----:B------:R-:W-:Y:S01]  /*dd40*/  STSM.16.M88.4 [R17], R68 ;  /* 0x0000004411007844 */ /* 0x000fe20000000200 */
[C---:B-1----:R-:W-:Y:S01]  /*dd50*/  LEA R4, P2, R36.reuse, UR6, 0x2 ;  /* 0x0000000624047c11 */ /* 0x042fe2000f8410ff */
        /* <DEDUP_REMOVED lines=39> */
.L_x_9823:
[----:B------:R-:W-:Y:S05]  /*dfd0*/  BSYNC B0 ;  /* 0x0000000000007941 */ /* 0x000fea0003800000 */
.L_x_9822:
[----:B------:R-:W-:Y:S05]  /*dfe0*/  BRA `(.L_x_9821) ;  /* 0x00000004009c7947 */ /* 0x000fea0003800000 */
.L_x_9820:
[----:B------:R-:W1:Y:S01]  /*dff0*/  LDC R14, c[0x0][0xdac] ;  /* 0x00036b00ff0e7b82 */ /* 0x000e620000000800 */
[----:B------:R-:W-:Y:S01]  /*e000*/  ISETP.GT.AND P0, PT, R51, 0xbf, PT ;  /* 0x000000bf3300780c */ /* 0x000fe20003f04270 */
[----:B------:R-:W-:Y:S01]  /*e010*/  USHF.R.S32.HI UR5, URZ, 0x1f, UR43 ;  /* 0x0000001f3f057899 */ /* 0x000fe2000801142b */
[----:B------:R-:W-:Y:S01]  /*e020*/  SHF.R.S32.HI R0, RZ, 0x1f, R51 ;  /* 0x0000001fff007819 */ /* 0x000fe20000011433 */
[----:B------:R-:W-:Y:S01]  /*e030*/  USHF.R.S32.HI UR6, URZ, 0x1f, UR44 ;  /* 0x0000001f3f067899 */ /* 0x000fe2000801142c */
[----:B------:R-:W-:Y:S02]  /*e040*/  BSSY B0, `(.L_x_9824) ;  /* 0x000001d000007945 */ /* 0x000fe40003800000 */
[----:B------:R-:W-:Y:S01]  /*e050*/  LEA.HI R15, R0, R51, RZ, 0x2 ;  /* 0x00000033000f7211 */ /* 0x000fe200078f10ff */
[----:B------:R-:W2:Y:S03]  /*e060*/  LDC R20, c[0x0][0xa88] ;  /* 0x0002a200ff147b82 */ /* 0x000ea60000000800 */
[----:B------:R-:W-:-:S05]  /*e070*/  LOP3.LUT R0, R15, 0x1ffffffc, RZ, 0xc0, !PT ;  /* 0x1ffffffc0f007812 */ /* 0x000fca00078ec0ff */
[----:B------:R-:W3:Y:S01]  /*e080*/  LDC.64 R10, c[0x0][0xae0] ;  /* 0x0002b800ff0a7b82 */ /* 0x000ee20000000a00 */
[----:B------:R-:W-:-:S07]  /*e090*/  IMAD.IADD R51, R51, 0x1, -R0 ;  /* 0x0000000133337824 */ /* 0x000fce00078e0a00 */
[----:B------:R-:W4:Y:S01]  /*e0a0*/  LDC.64 R12, c[0x0][0xae8] ;  /* 0x0002ba00ff0c7b82 */ /* 0x000f220000000a00 */
[----:B------:R-:W-:Y:S05]  /*e0b0*/  @P0 BRA `(.L_x_9825) ;  /* 0x0000000000540947 */ /* 0x000fea0003800000 */
[----:B------:R-:W-:Y:S01]  /*e0c0*/  IADD3 R4, R17, -0x80, R2 ;  /* 0xffffff8011047810 */ /* 0x000fe20007ffe002 */
[----:B------:R-:W-:-:S03]  /*e0d0*/  ULDC UR7, c[0x0][0xa88] ;  /* 0x0002a20000077ab9 */ /* 0x000fc60000000800 */
[----:B------:R-:W-:-:S13]  /*e0e0*/  ISETP.GE.AND P0, PT, R4, UR7, PT ;  /* 0x0000000704007c0c */ /* 0x000fda000bf06270 */
[----:B------:R-:W-:Y:S05]  /*e0f0*/  @P0 BRA `(.L_x_9825) ;  /* 0x0000000000440947 */ /* 0x000fea0003800000 */
[----:B------:R-:W5:Y:S01]  /*e100*/  LDC.64 R6, c[0x0][0xb70] ;  /* 0x0002dc00ff067b82 */ /* 0x000f620000000a00 */
[----:B------:R-:W-:Y:S01]  /*e110*/  SHF.R.S32.HI R5, RZ, 0x1f, R4 ;  /* 0x0000001fff057819 */ /* 0x000fe20000011404 */
[----:B------:R-:W-:Y:S01]  /*e120*/  ULDC.64 UR8, c[0x0][0xb40] ;  /* 0x0002d00000087ab9 */ /* 0x000fe20000000a00 */
[----:B------:R-:W-:-:S05]  /*e130*/  ULDC.64 UR10, c[0x0][0x208] ;  /* 0x00008200000a7ab9 */ /* 0x000fca0000000a00 */
[----:B------:R-:W1:Y:S01]  /*e140*/  LDC.64 R8, c[0x0][0xb78] ;  /* 0x0002de00ff087b82 */ /* 0x000e620000000a00 */
[C---:B-----5:R-:W-:Y:S02]  /*e150*/  IMAD R0, R6.reuse, UR5, RZ ;  /* 0x0000000506007c24 */ /* 0x060fe4000f8e02ff */
[----:B------:R-:W-:-:S04]  /*e160*/  IMAD.WIDE.U32 R4, R6, UR43, R4 ;  /* 0x0000002b06047c25 */ /* 0x000fc8000f8e0004 */
[----:B------:R-:W-:Y:S02]  /*e170*/  IMAD R3, R7, UR43, R0 ;  /* 0x0000002b07037c24 */ /* 0x000fe4000f8e0200 */
[C---:B-1----:R-:W-:Y:S02]  /*e180*/  IMAD R0, R8.reuse, UR6, RZ ;  /* 0x0000000608007c24 */ /* 0x042fe4000f8e02ff */
        /* <DEDUP_REMOVED lines=8> */
.L_x_9825:
[----:B------:R-:W-:Y:S05]  /*e210*/  BSYNC B0 ;  /* 0x0000000000007941 */ /* 0x000fea0003800000 */
.L_x_9824:
[----:B------:R-:W-:Y:S01]  /*e220*/  R2UR UR7, R147 ;  /* 0x00000000930772ca */ /* 0x000fe200000e0000 */
[----:B---3--:R-:W-:Y:S01]  /*e230*/  IMAD R0, R10, UR5, RZ ;  /* 0x000000050a007c24 */ /* 0x008fe2000f8e02ff */
[----:B------:R-:W-:Y:S01]  /*e240*/  SHF.R.S32.HI R4, RZ, 0x2, R15 ;  /* 0x00000002ff047819 */ /* 0x000fe2000001140f */
[----:B------:R-:W-:Y:S01]  /*e250*/  IMAD.SHL.U32 R8, R51, 0x8, RZ ;  /* 0x0000000833087824 */ /* 0x000fe200078e00ff */
[----:B------:R-:W-:Y:S01]  /*e260*/  BSSY B0, `(.L_x_9826) ;  /* 0x0000026000007945 */ /* 0x000fe20003800000 */
[----:B-1----:R-:W-:Y:S02]  /*e270*/  IMAD R3, R11, UR43, R0 ;  /* 0x0000002b0b037c24 */ /* 0x002fe4000f8e0200 */
[----:B------:R-:W-:Y:S01]  /*e280*/  VIADD R0, R4, 0x60 ;  /* 0x0000006004007836 */ /* 0x000fe20000000000 */
[----:B------:R-:W-:-:S05]  /*e290*/  SHF.R.S32.HI R9, RZ, 0x1f, R8 ;  /* 0x0000001fff097819 */ /* 0x000fca0000011408 */
[----:B------:R-:W-:Y:S01]  /*e2a0*/  ULOP3.LUT UR5, URZ, UR7, URZ, 0x33, !UPT ;  /* 0x000000073f057292 */ /* 0x000fe2000f8e333f */
[----:B------:R-:W-:-:S04]  /*e2b0*/  IMAD.WIDE.U32 R6, R10, UR43, R8 ;  /* 0x0000002b0a067c25 */ /* 0x000fc8000f8e0008 */
[----:B----4-:R-:W-:Y:S02]  /*e2c0*/  IMAD R10, R12, UR6, RZ ;  /* 0x000000060c0a7c24 */ /* 0x010fe4000f8e02ff */
[----:B------:R-:W-:Y:S02]  /*e2d0*/  VIADD R15, R14, UR5 ;  /* 0x000000050e0f7c36 */ /* 0x000fe40008000000 */
[----:B------:R-:W-:Y:S02]  /*e2e0*/  IMAD.IADD R7, R7, 0x1, R3 ;  /* 0x0000000107077824 */ /* 0x000fe400078e0203 */
[----:B--2---:R-:W-:Y:S02]  /*e2f0*/  IMAD R5, R15, -0xc0, R20 ;  /* 0xffffff400f057824 */ /* 0x004fe400078e0214 */
[----:B------:R-:W-:Y:S02]  /*e300*/  IMAD R3, R13, UR44, R10 ;  /* 0x0000002c0d037c24 */ /* 0x000fe4000f8e020a */
[----:B------:R-:W-:Y:S01]  /*e310*/  IMAD.WIDE.U32 R10, R12, UR44, R6 ;  /* 0x0000002c0c0a7c25 */ /* 0x000fe2000f8e0006 */
[----:B------:R-:W-:-:S02]  /*e320*/  ISETP.GE.AND P0, PT, R4, R5, PT ;  /* 0x000000050400720c */ /* 0x000fc40003f06270 */
[----:B------:R-:W-:Y:S01]  /*e330*/  ISETP.GE.AND P3, PT, R0, R5, PT ;  /* 0x000000050000720c */ /* 0x000fe20003f66270 */
[----:B------:R-:W-:Y:S01]  /*e340*/  IMAD.IADD R13, R11, 0x1, R3 ;  /* 0x000000010b0d7824 */ /* 0x000fe200078e0203 */
[----:B------:R-:W-:-:S03]  /*e350*/  SHF.R.S32.HI R5, RZ, 0x1f, R4 ;  /* 0x0000001fff057819 */ /* 0x000fc60000011404 */
[----:B------:R-:W-:-:S06]  /*e360*/  IMAD.WIDE R6, R15, 0xc0, R4 ;  /* 0x000000c00f067825 */ /* 0x000fcc00078e0204 */
        /* <DEDUP_REMOVED lines=21> */
.L_x_9827:
[----:B------:R-:W-:Y:S05]  /*e4c0*/  BSYNC B0 ;  /* 0x0000000000007941 */ /* 0x000fea0003800000 */
.L_x_9826:
[----:B------:R-:W-:Y:S04]  /*e4d0*/  BSSY B0, `(.L_x_9821) ;  /* 0x0000018000007945 */ /* 0x000fe80003800000 */
[----:B------:R-:W-:Y:S05]  /*e4e0*/  @P3 BRA `(.L_x_9828) ;  /* 0x0000000000583947 */ /* 0x000fea0003800000 */
[----:B------:R-:W-:Y:S01]  /*e4f0*/  IADD3 R3, P0, R6, 0x60, RZ ;  /* 0x0000006006037810 */ /* 0x000fe20007f1e0ff */
[----:B------:R-:W-:Y:S01]  /*e500*/  ULDC UR5, c[0x0][0xa8c] ;  /* 0x0002a30000057ab9 */ /* 0x000fe20000000800 */
[----:B------:R-:W-:Y:S01]  /*e510*/  ULDC.64 UR6, c[0x0][0xad8] ;  /* 0x0002b60000067ab9 */ /* 0x000fe20000000a00 */
[----:B------:R-:W-:Y:S01]  /*e520*/  IMAD.MOV.U32 R4, RZ, RZ, R10 ;  /* 0x000000ffff047224 */ /* 0x000fe200078e000a */
[C---:B------:R-:W-:Y:S01]  /*e530*/  ISETP.GE.AND P1, PT, R8.reuse, UR5, PT ;  /* 0x0000000508007c0c */ /* 0x040fe2000bf26270 */
[----:B------:R-:W-:Y:S01]  /*e540*/  IMAD.X R6, RZ, RZ, R7, P0 ;  /* 0x000000ffff067224 */ /* 0x000fe200000e0607 */
[----:B------:R-:W-:Y:S01]  /*e550*/  ULDC.64 UR8, c[0x0][0x208] ;  /* 0x0000820000087ab9 */ /* 0x000fe20000000a00 */
        /* <DEDUP_REMOVED lines=15> */
.L_x_9828:
[----:B------:R-:W-:Y:S05]  /*e650*/  BSYNC B0 ;  /* 0x0000000000007941 */ /* 0x000fea0003800000 */
.L_x_9821:
[----:B------:R-:W3:Y:S02]  /*e660*/  LDC R0, c[0x0][0xda8] ;  /* 0x00036a00ff007b82 */ /* 0x000ee40000000800 */
[----:B---3--:R-:W-:-:S13]  /*e670*/  ISETP.LE.AND P0, PT, R0, UR4, PT ;  /* 0x0000000400007c0c */ /* 0x008fda000bf03270 */
[----:B------:R-:W-:Y:S05]  /*e680*/  @!P0 BRA `(.L_x_9829) ;  /* 0xffffff2400f08947 */ /* 0x000fea000383ffff */
[----:B------:R-:W-:Y:S05]  /*e690*/  EXIT ;  /* 0x000000000000794d */ /* 0x000fea0003800000 */
.L_x_9785:
[----:B------:R-:W-:-:S08]  /*e6a0*/  NOP ;  /* 0x0000000000007918 */ /* 0x000fd00000000000 */
[----:B------:R-:W1:-:S00]  /*e6b0*/  USETMAXREG.DEALLOC.CTAPOOL 0x20 ;  /* 0x00000020000079c8 */ /* 0x000e4000080e0500 */
[----:B-1----:R-:W-:-:S05]  /*e6c0*/  LOP3.LUT R16, R0, 0x3, RZ, 0xc0, !PT ;  /* 0x0000000300107812 */ /* 0x002fca00078ec0ff */
[----:B------:R-:W1:Y:S02]  /*e6d0*/  SHFL.IDX PT, R0, R16, RZ, 0x1f ;  /* 0x00001fff10007589 */ /* 0x000e6400000e0000 */
[----:B-1----:R-:W-:-:S13]  /*e6e0*/  ISETP.NE.AND P0, PT, R0, RZ, PT ;  /* 0x000000ff0000720c */ /* 0x002fda0003f05270 */
[----:B------:R-:W-:Y:S05]  /*e6f0*/  @P0 EXIT ;  /* 0x000000000000094d */ /* 0x000fea0003800000 */
[----:B------:R-:W1:Y:S01]  /*e700*/  S2UR UR4, SR_CTAID.X ;  /* 0x00000000000479c3 */ /* 0x000e620000002500 */
[----:B------:R-:W-:Y:S02]  /*e710*/  IMAD.MOV.U32 R23, RZ, RZ, RZ ;  /* 0x000000ffff177224 */ /* 0x000fe400078e00ff */
[----:B------:R-:W-:Y:S02]  /*e720*/  IMAD.MOV.U32 R22, RZ, RZ, 0x1 ;  /* 0x00000001ff167424 */ /* 0x000fe400078e00ff */
[----:B------:R-:W-:-:S03]  /*e730*/  IMAD.MOV.U32 R19, RZ, RZ, RZ ;  /* 0x000000ffff137224 */ /* 0x000fc600078e00ff */
[----:B------:R-:W1:Y:S02]  /*e740*/  LDC R0, c[0x0][0xda8] ;  /* 0x00036a00ff007b82 */ /* 0x000e640000000800 */
[----:B-1----:R-:W-:-:S13]  /*e750*/  ISETP.LE.AND P0, PT, R0, UR4, PT ;  /* 0x0000000400007c0c */ /* 0x002fda000bf03270 */
[----:B------:R-:W-:Y:S05]  /*e760*/  @P0 BRA `(.L_x_9830) ;  /* 0x0000002c000c0947 */ /* 0x000fea0003800000 */
[----:B------:R-:W-:Y:S01]  /*e770*/  LOP3.LUT R27, R2, 0x1f, RZ, 0xc0, !PT ;  /* 0x0000001f021b7812 */ /* 0x000fe200078ec0ff */
[----:B------:R-:W-:Y:S01]  /*e780*/  IMAD.U32 R26, RZ, RZ, UR4 ;  /* 0x00000004ff1a7e24 */ /* 0x000fe2000f8e00ff */
[----:B------:R-:W-:Y:S01]  /*e790*/  ULDC UR44, c[0x0][0xc] ;  /* 0x00000300002c7ab9 */ /* 0x000fe20000000800 */
[----:B------:R-:W-:Y:S01]  /*e7a0*/  IMAD.MOV.U32 R19, RZ, RZ, RZ ;  /* 0x000000ffff137224 */ /* 0x000fe200078e00ff */
[----:B------:R-:W-:Y:S01]  /*e7b0*/  ULDC.64 UR38, c[0x0][0x198] ;  /* 0x0000660000267ab9 */ /* 0x000fe20000000a00 */
[----:B------:R-:W-:Y:S02]  /*e7c0*/  IMAD.MOV.U32 R22, RZ, RZ, 0x1 ;  /* 0x00000001ff167424 */ /* 0x000fe400078e00ff */
[----:B------:R-:W-:-:S07]  /*e7d0*/  IMAD.MOV.U32 R23, RZ, RZ, RZ ;  /* 0x000000ffff177224 */ /* 0x000fce00078e00ff */
.L_x_9878:
        /* <DEDUP_REMOVED lines=21> */
.L_x_9831:
[----:B------:R-:W-:Y:S01]  /*e930*/  ULDC UR9, c[0x0][0xdc4] ;  /* 0x0003710000097ab9 */ /* 0x000fe20000000800 */
[----:B------:R-:W-:Y:S01]  /*e940*/  UMOV UR7, UR8 ;  /* 0x0000000800077c82 */ /* 0x000fe20008000000 */
[----:B------:R-:W-:-:S11]  /*e950*/  UISETP.NE.AND UP0, UPT, UR9, 0x1, UPT ;  /* 0x000000010900788c */ /* 0x000fd6000bf05270 */
[----:B------:R-:W-:Y:S02]  /*e960*/  @UP0 ULDC.64 UR10, c[0x0][0xdc8] ;  /* 0x00037200000a0ab9 */ /* 0x000fe40000000a00 */
[----:B------:R-:W-:-:S04]  /*e970*/  UIMAD.WIDE.U32 UR4, UR8, UR10, URZ ;  /* 0x0000000a080472a5 */ /* 0x000fc8000f8e003f */
[----:B------:R-:W-:-:S04]  /*e980*/  @UP0 USHF.R.U32.HI UR7, URZ, UR11, UR5 ;  /* 0x0000000b3f070299 */ /* 0x000fc80008011605 */
[----:B------:R-:W-:-:S12]  /*e990*/  UIMAD UR4, UR7, UR9, URZ ;  /* 0x00000009070472a4 */ /* 0x000fd8000f8e023f */
.L_x_9832:
        /* <DEDUP_REMOVED lines=9> */
[----:B------:R-:W-:Y:S01]  /*ea30*/  UIMAD UR41, UR5, 0xc0, URZ ;  /* 0x000000c0052978a4 */ /* 0x000fe2000f8e023f */
        /* <DEDUP_REMOVED lines=18> */
[----:B------:R-:W-:-:S04]  /*eb60*/  IMAD.HI R0, R0, 0x38e38e39, RZ ;  /* 0x38e38e3900007827 */ /* 0x000fc800078e02ff */
[----:B------:R-:W-:Y:S01]  /*eb70*/  IMAD.HI R2, R2, 0x38e38e39, RZ ;  /* 0x38e38e3902027827 */ /* 0x000fe200078e02ff */
[----:B------:R-:W-:-:S04]  /*eb80*/  SHF.R.U32.HI R3, RZ, 0x1f, R0 ;  /* 0x0000001fff037819 */ /* 0x000fc80000011600 */
[----:B------:R-:W-:Y:S02]  /*eb90*/  SHF.R.U32.HI R5, RZ, 0x1f, R2 ;  /* 0x0000001fff057819 */ /* 0x000fe40000011602 */
[----:B------:R-:W-:Y:S02]  /*eba0*/  LEA.HI.SX32 R3, R0, R3, 0x1b ;  /* 0x0000000300037211 */ /* 0x000fe400078fdaff */
[----:B------:R-:W-:-:S04]  /*ebb0*/  LEA.HI.SX32 R2, R2, R5, 0x1b ;  /* 0x0000000502027211 */ /* 0x000fc800078fdaff */
[----:B------:R-:W-:-:S04]  /*ebc0*/  VIMNMX R25, R3, R2, PT ;  /* 0x0000000203197248 */ /* 0x000fc80003fe0100 */
[----:B------:R-:W-:-:S13]  /*ebd0*/  ISETP.GT.AND P0, PT, R25, RZ, PT ;  /* 0x000000ff1900720c */ /* 0x000fda0003f04270 */
[----:B------:R-:W-:Y:S05]  /*ebe0*/  @P0 BRA `(.L_x_9834) ;  /* 0x0000000000440947 */ /* 0x000fea0003800000 */
[----:B------:R-:W-:Y:S01]  /*ebf0*/  ISETP.NE.AND P0, PT, R27, RZ, PT ;  /* 0x000000ff1b00720c */ /* 0x000fe20003f05270 */
[----:B------:R-:W-:-:S12]  /*ec00*/  IMAD.MOV.U32 R13, RZ, RZ, R26 ;  /* 0x000000ffff0d7224 */ /* 0x000fd800078e001a */
        /* <DEDUP_REMOVED lines=15> */
.L_x_9834:
        /* <DEDUP_REMOVED lines=22> */
.L_x_9836:
[----:B------:R-:W-:-:S05]  /*ee60*/  VIADD R0, R24, 0x200 ;  /* 0x0000020018007836 */ /* 0x000fca0000000000 */
[----:B------:R-:W-:-:S13]  /*ee70*/  LOP3.LUT P0, RZ, R0, 0x1bf, RZ, 0xc0, !PT ;  /* 0x000001bf00ff7812 */ /* 0x000fda000780c0ff */
        /* <DEDUP_REMOVED lines=17> */
.L_x_9838:
[----:B------:R-:W1:Y:S01]  /*ef90*/  LDC.64 R2, c[0x4][R2] ;  /* 0x0100000002027b82 */ /* 0x000e620000000a00 */
        /* <DEDUP_REMOVED lines=14> */
.L_x_9837:
[----:B------:R-:W-:Y:S01]  /*f080*/  ULDC.64 UR4, c[0x0][0x9f8] ;  /* 0x00027e0000047ab9 */ /* 0x000fe20000000a00 */
[----:B------:R-:W-:Y:S01]  /*f090*/  IMAD.U32 R5, RZ, RZ, UR43 ;  /* 0x0000002bff057e24 */ /* 0x000fe2000f8e00ff */
[----:B------:R-:W-:Y:S01]  /*f0a0*/  ISETP.NE.U32.AND P0, PT, RZ, UR4, PT ;  /* 0x00000004ff007c0c */ /* 0x000fe2000bf05070 */
[----:B------:R-:W-:Y:S01]  /*f0b0*/  IMAD.U32 R0, RZ, RZ, UR43 ;  /* 0x0000002bff007e24 */ /* 0x000fe2000f8e00ff */
[----:B------:R-:W-:Y:S02]  /*f0c0*/  ULDC.64 UR6, c[0x0][0x208] ;  /* 0x0000820000067ab9 */ /* 0x000fe40000000a00 */
        /* <DEDUP_REMOVED lines=16> */
[----:B--2---:R-:W-:-:S02]  /*f1d0*/  IMAD.U32 R4, RZ, RZ, UR42 ;  /* 0x0000002aff047e24 */ /* 0x004fc4000f8e00ff */
[----:B------:R-:W-:-:S05]  /*f1e0*/  VOTEU.ALL UP1, P1 ;  /* 0x00000000003f7886 */ /* 0x000fca0000820000 */
[----:B------:R-:W-:Y:S01]  /*f1f0*/  @!UP1 UIADD3 UR4, UP0, UR38, 0x270, URZ ;  /* 0x0000027026049890 */ /* 0x000fe2000ff1e03f */
[----:B-1----:R-:W-:Y:S02]  /*f200*/  ISETP.NE.AND P2, PT, R2, 0x1, PT ;  /* 0x000000010200780c */ /* 0x002fe40003f45270 */
[----:B------:R-:W1:Y:S01]  /*f210*/  LDC.64 R2, c[0x0][0x3f8] ;  /* 0x0000fe00ff027b82 */ /* 0x000e620000000a00 */
[----:B------:R-:W-:-:S09]  /*f220*/  @!UP1 UIADD3.X UR5, URZ, UR39, URZ, UP0, !UPT ;  /* 0x000000273f059290 */ /* 0x000fd200087fe43f */
[----:B------:R2:W-:Y:S01]  /*f230*/  @!UP1 UTMAPF.L2.4D [UR40], [UR4] ;  /* 0x00000028040095b8 */ /* 0x0005e20008018000 */
[----:B------:R-:W4:Y:S01]  /*f240*/  @P2 LDC R6, c[0x0][0x42c] ;  /* 0x00010b00ff062b82 */ /* 0x000f220000000800 */
[----:B------:R2:W-:Y:S07]  /*f250*/  @!UP1 UTMAPF.L2.4D [UR8], [UR4] ;  /* 0x00000008040095b8 */ /* 0x0005ee0008018000 */
[----:B------:R-:W5:Y:S01]  /*f260*/  @P2 LDC R8, c[0x0][0x430] ;  /* 0x00010c00ff082b82 */ /* 0x000f620000000800 */
[----:B-1----:R-:W-:Y:S01]  /*f270*/  ISETP.NE.U32.AND P0, PT, R2, RZ, PT ;  /* 0x000000ff0200720c */ /* 0x002fe20003f05070 */
[----:B------:R2:W-:Y:S03]  /*f280*/  @!UP1 UTMAPF.L2.4D [UR12], [UR4] ;  /* 0x0000000c040095b8 */ /* 0x0005e60008018000 */
[----:B------:R-:W-:Y:S01]  /*f290*/  ISETP.NE.AND.EX P0, PT, R3, RZ, PT, P0 ;  /* 0x000000ff0300720c */ /* 0x000fe20003f05300 */
[----:B----4-:R-:W-:-:S04]  /*f2a0*/  @P2 IMAD.HI.U32 R5, R6, UR42, RZ ;  /* 0x0000002a06052c27 */ /* 0x010fc8000f8e00ff */
[----:B------:R-:W-:Y:S01]  /*f2b0*/  VIADD R6, R25, 0xffffffff ;  /* 0xffffffff19067836 */ /* 0x000fe20000000000 */
[----:B-----5:R-:W-:-:S03]  /*f2c0*/  @P2 SHF.R.U32.HI R4, RZ, R8, R5 ;  /* 0x00000008ff042219 */ /* 0x020fc60000011605 */
[----:B------:R-:W-:Y:S01]  /*f2d0*/  IMAD.MOV.U32 R5, RZ, RZ, R6 ;  /* 0x000000ffff057224 */ /* 0x000fe200078e0006 */
[----:B---3--:R-:W-:Y:S01]  /*f2e0*/  SEL R9, R0, RZ, !P0 ;  /* 0x000000ff00097207 */ /* 0x008fe20004000000 */
[----:B--2---:R-:W-:Y:S06]  /*f2f0*/  BRA.DIV UR6, `(.L_x_9839) ;  /* 0x0000002606887947 */ /* 0x004fec000b800000 */
.L_x_9890:
[----:B------:R-:W-:Y:S01]  /*f300*/  UMOV UR4, 0xffffffff ;  /* 0xffffffff00047882 */ /* 0x000fe20000000000 */
[----:B------:R-:W-:Y:S02]  /*f310*/  SHF.R.S32.HI R8, RZ, 0x1f, R0 ;  /* 0x0000001fff087819 */ /* 0x000fe40000011400 */
[----:B------:R-:W-:Y:S05]  /*f320*/  BRA.DIV UR4, `(.L_x_9840) ;  /* 0x00000026049c7947 */ /* 0x000fea000b800000 */
[----:B------:R-:W-:-:S13]  /*f330*/  ELECT P6, URZ, PT ;  /* 0x00000000003f782f */ /* 0x000fda00038c0000 */
.L_x_9893:
[----:B------:R-:W-:Y:S05]  /*f340*/  @!P6 BRA `(.L_x_9841) ;  /* 0x0000000000ece947 */ /* 0x000fea0003800000 */
[----:B------:R-:W-:Y:S01]  /*f350*/  IMAD R13, R19, 0x8, R24 ;  /* 0x00000008130d7824 */ /* 0x000fe200078e0218 */
[----:B------:R-:W-:Y:S01]  /*f360*/  SHF.L.U32 R12, R22, 0x1f, RZ ;  /* 0x0000001f160c7819 */ /* 0x000fe200000006ff */
        /* <DEDUP_REMOVED lines=21> */
.L_x_9842:
[----:B------:R-:W2:Y:S01]  /*f4c0*/  SYNCS.PHASECHK.TRANS64.TRYWAIT P2, [R13+URZ+0x31c40], R12 ;  /* 0x031c400c0d0075a7 */ /* 0x000ea2000804017f */
[----:B------:R-:W-:Y:S01]  /*f4d0*/  ISETP.NE.AND P3, PT, R18, RZ, PT ;  /* 0x000000ff1200720c */ /* 0x000fe20003f65270 */
[----:B--2---:R-:W-:-:S12]  /*f4e0*/  @!P2 BRA `(.L_x_9843) ;  /* 0x00000024004ca947 */ /* 0x004fd80003800000 */
.L_x_9894:
[----:B------:R-:W-:Y:S05]  /*f4f0*/  @P3 BRA `(.L_x_9844) ;  /* 0x0000000000143947 */ /* 0x000fea0003800000 */
[----:B------:R-:W-:Y:S01]  /*f500*/  ISETP.NE.AND P2, PT, R27, RZ, PT ;  /* 0x000000ff1b00720c */ /* 0x000fe20003f45270 */
[----:B-1----:R-:W-:-:S04]  /*f510*/  IMAD.MOV.U32 R6, RZ, RZ, 0x6c00 ;  /* 0x00006c00ff067424 */ /* 0x002fc800078e00ff */
[----:B------:R3:W-:Y:S08]  /*f520*/  SYNCS.ARRIVE.TRANS64 RZ, [R13+URZ+0x31c30], R6 ;  /* 0x031c30060dff79a7 */ /* 0x0007f0000800003f */
[----:B------:R-:W-:Y:S05]  /*f530*/  @!P2 BRA `(.L_x_9844) ;  /* 0x000000000004a947 */ /* 0x000fea0003800000 */
[----:B------:R-:W-:Y:S01]  /*f540*/  BPT.TRAP 0x1 ;  /* 0x000000040000795c */ /* 0x000fe20000300000 */
.L_x_9844:
[----:B-1-3--:R-:W-:Y:S01]  /*f550*/  IMAD R6, R19, 0x6c00, R24 ;  /* 0x00006c0013067824 */ /* 0x00afe200078e0218 */
        /* <DEDUP_REMOVED lines=26> */
.L_x_9841:
[----:B------:R-:W-:Y:S05]  /*f700*/  WARPSYNC.ALL ;  /* 0x0000000000007948 */ /* 0x000fea0003800000 */
[----:B------:R-:W-:Y:S01]  /*f710*/  ELECT P2, URZ, PT ;  /* 0x00000000003f782f */ /* 0x000fe20003840000 */
[----:B------:R-:W-:Y:S01]  /*f720*/  BAR.SYNC.DEFER_BLOCKING 0x8, 0x1a0 ;  /* 0x0206800000007b1d */ /* 0x000fe20000010000 */
[----:B------:R-:W-:Y:S01]  /*f730*/  VIADD R23, R23, 0x1 ;  /* 0x0000000117177836 */ /* 0x000fe20000000000 */
[----:B------:R-:W-:Y:S01]  /*f740*/  UIADD3 UR4, UP0, UR38, 0x270, URZ ;  /* 0x0000027026047890 */ /* 0x000fe2000ff1e03f */
[----:B------:R-:W-:-:S03]  /*f750*/  ISETP.GE.AND P3, PT, R25, 0x2, PT ;  /* 0x000000021900780c */ /* 0x000fc60003f66270 */
[----:B------:R-:W-:Y:S01]  /*f760*/  UIADD3.X UR5, URZ, UR39, URZ, UP0, !UPT ;  /* 0x000000273f057290 */ /* 0x000fe200087fe43f */
[----:B------:R-:W-:Y:S01]  /*f770*/  UMOV UR27, UR41 ;  /* 0x00000029001b7c82 */ /* 0x000fe20008000000 */
[----:B------:R-:W-:Y:S01]  /*f780*/  UMOV UR28, UR42 ;  /* 0x0000002a001c7c82 */ /* 0x000fe20008000000 */
[----:B------:R-:W-:Y:S01]  /*f790*/  UMOV UR29, UR43 ;  /* 0x0000002b001d7c82 */ /* 0x000fe20008000000 */
[----:B------:R-:W-:Y:S02]  /*f7a0*/  UMOV UR6, 0x0 ;  /* 0x0000000000067882 */ /* 0x000fe40000000000 */
[----:B------:R-:W-:Y:S01]  /*f7b0*/  @P2 VIADD R6, R24, 0xda00 ;  /* 0x0000da0018062836 */ /* 0x000fe20000000000 */
[----:B------:R-:W-:Y:S01]  /*f7c0*/  UMOV UR7, 0x12f00000 ;  /* 0x12f0000000077882 */ /* 0x000fe20000000000 */
[----:B------:R-:W-:Y:S01]  /*f7d0*/  @P2 IMAD.MOV.U32 R7, RZ, RZ, 0x9000 ;  /* 0x00009000ff072424 */ /* 0x000fe200078e00ff */
[----:B------:R-:W-:Y:S01]  /*f7e0*/  UMOV UR26, URZ ;  /* 0x0000003f001a7c82 */ /* 0x000fe20008000000 */
[----:B------:R-:W-:Y:S01]  /*f7f0*/  UMOV UR19, UR41 ;  /* 0x0000002900137c82 */ /* 0x000fe20008000000 */
[----:B------:R-:W-:Y:S01]  /*f800*/  @P2 R2UR UR24, R6 ;  /* 0x00000000061822ca */ /* 0x000fe200000e0000 */
[----:B------:R-:W-:Y:S01]  /*f810*/  @P2 VIADD R6, R24, 0x31c00 ;  /* 0x00031c0018062836 */ /* 0x000fe20000000000 */
[----:B------:R-:W-:Y:S01]  /*f820*/  UMOV UR20, UR42 ;  /* 0x0000002a00147c82 */ /* 0x000fe20008000000 */
[----:B------:R-:W-:Y:S01]  /*f830*/  UMOV UR21, UR43 ;  /* 0x0000002b00157c82 */ /* 0x000fe20008000000 */
[----:B------:R-:W-:Y:S01]  /*f840*/  UMOV UR18, 0x20 ;  /* 0x0000002000127882 */ /* 0x000fe20000000000 */
[----:B------:R-:W-:Y:S01]  /*f850*/  UMOV UR11, UR41 ;  /* 0x00000029000b7c82 */ /* 0x000fe20008000000 */
[----:B------:R-:W-:Y:S01]  /*f860*/  @P2 R2UR UR25, R6 ;  /* 0x00000000061922ca */ /* 0x000fe200000e0000 */
[----:B------:R-:W-:Y:S01]  /*f870*/  @P2 VIADD R6, R24, 0x10a00 ;  /* 0x00010a0018062836 */ /* 0x000fe20000000000 */
[----:B------:R1:W-:Y:S01]  /*f880*/  @P2 SYNCS.ARRIVE.TRANS64 RZ, [R24+URZ+0x31c00], R7 ;  /* 0x031c000718ff29a7 */ /* 0x0003e2000800003f */
[----:B------:R-:W-:Y:S01]  /*f890*/  UMOV UR12, UR42 ;  /* 0x0000002a000c7c82 */ /* 0x000fe20008000000 */
[----:B------:R-:W-:Y:S01]  /*f8a0*/  UMOV UR13, UR43 ;  /* 0x0000002b000d7c82 */ /* 0x000fe20008000000 */
[----:B------:R-:W-:Y:S01]  /*f8b0*/  UMOV UR10, 0x40 ;  /* 0x00000040000a7882 */ /* 0x000fe20000000000 */
[----:B------:R-:W-:Y:S01]  /*f8c0*/  @P2 R2UR UR16, R6 ;  /* 0x00000000061022ca */ /* 0x000fe200000e0000 */
[----:B------:R-:W-:-:S05]  /*f8d0*/  @P2 VIADD R6, R24, 0x13a00 ;  /* 0x00013a0018062836 */ /* 0x000fca0000000000 */
[----:B------:R-:W-:Y:S01]  /*f8e0*/  @P2 R2UR UR8, R6 ;  /* 0x00000000060822ca */ /* 0x000fe200000e0000 */
[----:B------:R-:W-:Y:S01]  /*f8f0*/  UMOV UR17, UR25 ;  /* 0x0000001900117c82 */ /* 0x000fe20008000000 */
[----:B------:R-:W-:Y:S01]  /*f900*/  LEA.HI R6, R23, R23, RZ, 0x1 ;  /* 0x0000001717067211 */ /* 0x000fe200078f08ff */
[----:B------:R3:W-:Y:S01]  /*f910*/  UTMALDG.4D [UR24], [UR4], desc[UR6] ;  /* 0x00000618040075b4 */ /* 0x0007e20008019000 */
[----:B------:R-:W-:Y:S02]  /*f920*/  UMOV UR9, UR25 ;  /* 0x0000001900097c82 */ /* 0x000fe40008000000 */
[----:B------:R-:W-:-:S05]  /*f930*/  LOP3.LUT R6, R6, 0xfffffffe, RZ, 0xc0, !PT ;  /* 0xfffffffe06067812 */ /* 0x000fca00078ec0ff */
[----:B------:R-:W-:Y:S01]  /*f940*/  IMAD.IADD R6, R23, 0x1, -R6 ;  /* 0x0000000117067824 */ /* 0x000fe200078e0a06 */
[----:B------:R3:W-:Y:S04]  /*f950*/  UTMALDG.4D [UR16], [UR4], desc[UR6] ;  /* 0x00000610040075b4 */ /* 0x0007e80008019000 */
[----:B-1----:R-:W-:Y:S01]  /*f960*/  SHF.L.U32 R7, R6, 0x1f, RZ ;  /* 0x0000001f06077819 */ /* 0x002fe200000006ff */
[----:B------:R3:W-:Y:S03]  /*f970*/  UTMALDG.4D [UR8], [UR4], desc[UR6] ;  /* 0x00000608040075b4 */ /* 0x0007e60008019000 */
[----:B------:R-:W1:Y:S02]  /*f980*/  SYNCS.PHASECHK.TRANS64.TRYWAIT P2, [R24+URZ+0x31c20], R7 ;  /* 0x031c2007180075a7 */ /* 0x000e64000804017f */
[----:B-1-3--:R-:W-:Y:S05]  /*f990*/  @!P2 BRA `(.L_x_9845) ;  /* 0x000000200034a947 */ /* 0x00afea0003800000 */
.L_x_9895:
[----:B------:R-:W-:Y:S05]  /*f9a0*/  @!P3 BRA `(.L_x_9846) ;  /* 0x000000140040b947 */ /* 0x000fea0003800000 */
[C---:B------:R-:W-:Y:S01]  /*f9b0*/  LOP3.LUT R6, R25.reuse, 0x1, RZ, 0xc0, !PT ;  /* 0x0000000119067812 */ /* 0x040fe200078ec0ff */
[----:B------:R-:W-:Y:S01]  /*f9c0*/  VIADD R11, R25, 0xfffffffe ;  /* 0xfffffffe190b7836 */ /* 0x000fe20000000000 */
[----:B------:R-:W-:Y:S02]  /*f9d0*/  ULDC.64 UR36, c[0x0][0x408] ;  /* 0x0001020000247ab9 */ /* 0x000fe40000000a00 */
[----:B------:R-:W-:Y:S01]  /*f9e0*/  ISETP.NE.U32.AND P2, PT, R6, 0x1, PT ;  /* 0x000000010600780c */ /* 0x000fe20003f45070 */
[----:B-1----:R-:W-:-:S12]  /*f9f0*/  IMAD.MOV.U32 R7, RZ, RZ, R11 ;  /* 0x000000ffff077224 */ /* 0x002fd800078e000b */
[----:B------:R-:W-:Y:S05]  /*fa00*/  @!P2 BRA `(.L_x_9847) ;  /* 0x0000000400b8a947 */ /* 0x000fea0003800000 */
[----:B--2---:R-:W-:Y:S01]  /*fa10*/  VIADD R13, R19, 0x1 ;  /* 0x00000001130d7836 */ /* 0x004fe20000000000 */
[----:B------:R-:W-:Y:S04]  /*fa20*/  BSSY B0, `(.L_x_9848) ;  /* 0x0000069000007945 */ /* 0x000fe80003800000 */
[----:B------:R-:W-:-:S04]  /*fa30*/  ISETP.NE.AND P2, PT, R13, 0x2, PT ;  /* 0x000000020d00780c */ /* 0x000fc80003f45270 */
[----:B------:R-:W-:Y:S02]  /*fa40*/  SEL R7, RZ, 0x1, P2 ;  /* 0x00000001ff077807 */ /* 0x000fe40001000000 */
[----:B------:R-:W-:Y:S02]  /*fa50*/  SEL R13, R13, RZ, P2 ;  /* 0x000000ff0d0d7207 */ /* 0x000fe40001000000 */
[----:B------:R-:W-:Y:S01]  /*fa60*/  LOP3.LUT R10, R22, R7, RZ, 0x3c, !PT ;  /* 0x00000007160a7212 */ /* 0x000fe200078e3cff */
[----:B------:R-:W-:Y:S06]  /*fa70*/  @!P6 BRA `(.L_x_9849) ;  /* 0x00000004008ce947 */ /* 0x000fec0003800000 */
        /* <DEDUP_REMOVED lines=22> */
.L_x_9850:
[----:B-1----:R-:W-:Y:S01]  /*fbe0*/  IMAD R3, R13, 0x8, R24 ;  /* 0x000000080d037824 */ /* 0x002fe200078e0218 */
[----:B------:R-:W-:Y:S02]  /*fbf0*/  SHF.L.U32 R2, R10, 0x1f, RZ ;  /* 0x0000001f0a027819 */ /* 0x000fe400000006ff */
[----:B------:R-:W-:Y:S02]  /*fc00*/  ISETP.NE.AND P2, PT, R18, RZ, PT ;  /* 0x000000ff1200720c */ /* 0x000fe40003f45270 */
[----:B------:R-:W1:Y:S02]  /*fc10*/  SYNCS.PHASECHK.TRANS64.TRYWAIT P3, [R3+URZ+0x31c40], R2 ;  /* 0x031c4002030075a7 */ /* 0x000e64000806017f */
[----:B-1----:R-:W-:Y:S09]  /*fc20*/  @!P3 BRA `(.L_x_9851) ;  /* 0x0000001c00a4b947 */ /* 0x002ff20003800000 */
.L_x_9896:
[----:B------:R-:W-:Y:S05]  /*fc30*/  @P2 BRA `(.L_x_9852) ;  /* 0x0000000000142947 */ /* 0x000fea0003800000 */
[----:B------:R-:W-:Y:S01]  /*fc40*/  ISETP.NE.AND P3, PT, R27, RZ, PT ;  /* 0x000000ff1b00720c */ /* 0x000fe20003f65270 */
[----:B-1----:R-:W-:-:S04]  /*fc50*/  IMAD.MOV.U32 R2, RZ, RZ, 0x6c00 ;  /* 0x00006c00ff027424 */ /* 0x002fc800078e00ff */
[----:B------:R2:W-:Y:S08]  /*fc60*/  SYNCS.ARRIVE.TRANS64 RZ, [R3+URZ+0x31c30], R2 ;  /* 0x031c300203ff79a7 */ /* 0x0005f0000800003f */
[----:B------:R-:W-:Y:S05]  /*fc70*/  @!P3 BRA `(.L_x_9852) ;  /* 0x000000000004b947 */ /* 0x000fea0003800000 */
[----:B------:R-:W-:Y:S01]  /*fc80*/  BPT.TRAP 0x1 ;  /* 0x000000040000795c */ /* 0x000fe20000300000 */
.L_x_9852:
        /* <DEDUP_REMOVED lines=30> */
.L_x_9897:
[----:B------:R-:W-:Y:S05]  /*fe70*/  @P2 BRA `(.L_x_9854) ;  /* 0x0000000000182947 */ /* 0x000fea0003800000 */
[----:B------:R-:W-:Y:S01]  /*fe80*/  ISETP.NE.AND P2, PT, R27, RZ, PT ;  /* 0x000000ff1b00720c */ /* 0x000fe20003f45270 */
[----:B-1----:R-:W-:Y:S02]  /*fe90*/  IMAD R2, R19, 0x8, R24 ;  /* 0x0000000813027824 */ /* 0x002fe400078e0218 */
[----:B------:R-:W-:-:S04]  /*fea0*/  IMAD.MOV.U32 R3, RZ, RZ, 0x6c00 ;  /* 0x00006c00ff037424 */ /* 0x000fc800078e00ff */
[----:B------:R2:W-:Y:S06]  /*feb0*/  SYNCS.ARRIVE.TRANS64 RZ, [R2+URZ+0x31c50], R3 ;  /* 0x031c500302ff79a7 */ /* 0x0005ec000800003f */
[----:B------:R-:W-:Y:S05]  /*fec0*/  @!P2 BRA `(.L_x_9854) ;  /* 0x000000000004a947 */ /* 0x000fea0003800000 */
[----:B------:R-:W-:Y:S01]  /*fed0*/  BPT.TRAP 0x1 ;  /* 0x000000040000795c */ /* 0x000fe20000300000 */
.L_x_9854:
[--C-:B-12---:R-:W-:Y:S01]  /*fee0*/  IMAD R3, R19, 0x6c00, R24.reuse ;  /* 0x00006c0013037824 */ /* 0x106fe200078e0218 */
        /* <DEDUP_REMOVED lines=28> */
.L_x_9849:
[----:B------:R-:W-:Y:S05]  /*100b0*/  BSYNC B0 ;  /* 0x0000000000007941 */ /* 0x000fea0003800000 */
.L_x_9848:
[----:B------:R-:W-:Y:S02]  /*100c0*/  VIADD R7, R25, 0xfffffffd ;  /* 0xfffffffd19077836 */ /* 0x000fe40000000000 */
[----:B------:R-:W-:Y:S02]  /*100d0*/  IMAD.MOV.U32 R19, RZ, RZ, R13 ;  /* 0x000000ffff137224 */ /* 0x000fe400078e000d */
[----:B------:R-:W-:-:S07]  /*100e0*/  IMAD.MOV.U32 R22, RZ, RZ, R10 ;  /* 0x000000ffff167224 */ /* 0x000fce00078e000a */
.L_x_9847:
[----:B------:R-:W-:Y:S01]  /*100f0*/  ISETP.NE.AND P2, PT, R11, RZ, PT ;  /* 0x000000ff0b00720c */ /* 0x000fe20003f45270 */
[----:B------:R-:W-:-:S12]  /*10100*/  BSSY B0, `(.L_x_9846) ;  /* 0x00000da000007945 */ /* 0x000fd80003800000 */
[----:B------:R-:W-:Y:S05]  /*10110*/  @!P2 BRA `(.L_x_9855) ;  /* 0x0000000c0060a947 */ /* 0x000fea0003800000 */
[----:B------:R-:W-:-:S07]  /*10120*/  IMAD.MOV.U32 R2, RZ, RZ, R9 ;  /* 0x000000ffff027224 */ /* 0x000fce00078e0009 */
.L_x_9870:
[----:B--2---:R-:W-:Y:S01]  /*10130*/  VIADD R13, R19, 0x1 ;  /* 0x00000001130d7836 */ /* 0x004fe20000000000 */
        /* <DEDUP_REMOVED lines=28> */
.L_x_9858:
[----:B------:R-:W-:Y:S01]  /*10300*/  IMAD R10, R13, 0x8, R24 ;  /* 0x000000080d0a7824 */ /* 0x000fe200078e0218 */
[----:B-1----:R-:W-:Y:S02]  /*10310*/  SHF.L.U32 R3, R6, 0x1f, RZ ;  /* 0x0000001f06037819 */ /* 0x002fe400000006ff */
[----:B------:R-:W-:Y:S02]  /*10320*/  ISETP.NE.AND P2, PT, R18, RZ, PT ;  /* 0x000000ff1200720c */ /* 0x000fe40003f45270 */
[----:B------:R-:W1:Y:S02]  /*10330*/  SYNCS.PHASECHK.TRANS64.TRYWAIT P3, [R10+URZ+0x31c40], R3 ;  /* 0x031c40030a0075a7 */ /* 0x000e64000806017f */
[----:B-1----:R-:W-:Y:S09]  /*10340*/  @!P3 BRA `(.L_x_9859) ;  /* 0x000000180004b947 */ /* 0x002ff20003800000 */
.L_x_9898:
[----:B------:R-:W-:Y:S05]  /*10350*/  @P2 BRA `(.L_x_9860) ;  /* 0x0000000000142947 */ /* 0x000fea0003800000 */
[----:B------:R-:W-:Y:S01]  /*10360*/  ISETP.NE.AND P3, PT, R27, RZ, PT ;  /* 0x000000ff1b00720c */ /* 0x000fe20003f65270 */
[----:B-1----:R-:W-:-:S04]  /*10370*/  IMAD.MOV.U32 R3, RZ, RZ, 0x6c00 ;  /* 0x00006c00ff037424 */ /* 0x002fc800078e00ff */
[----:B------:R2:W-:Y:S08]  /*10380*/  SYNCS.ARRIVE.TRANS64 RZ, [R10+URZ+0x31c30], R3 ;  /* 0x031c30030aff79a7 */ /* 0x0005f0000800003f */
[----:B------:R-:W-:Y:S05]  /*10390*/  @!P3 BRA `(.L_x_9860) ;  /* 0x000000000004b947 */ /* 0x000fea0003800000 */
[----:B------:R-:W-:Y:S01]  /*103a0*/  BPT.TRAP 0x1 ;  /* 0x000000040000795c */ /* 0x000fe20000300000 */
.L_x_9860:
        /* <DEDUP_REMOVED lines=30> */
.L_x_9899:
[----:B------:R-:W-:Y:S05]  /*10590*/  @P2 BRA `(.L_x_9862) ;  /* 0x0000000000142947 */ /* 0x000fea0003800000 */
[----:B------:R-:W-:Y:S01]  /*105a0*/  ISETP.NE.AND P2, PT, R27, RZ, PT ;  /* 0x000000ff1b00720c */ /* 0x000fe20003f45270 */
[----:B------:R-:W-:-:S04]  /*105b0*/  IMAD.MOV.U32 R10, RZ, RZ, 0x6c00 ;  /* 0x00006c00ff0a7424 */ /* 0x000fc800078e00ff */
[----:B------:R2:W-:Y:S08]  /*105c0*/  SYNCS.ARRIVE.TRANS64 RZ, [R3+URZ+0x50], R10 ;  /* 0x0000500a03ff79a7 */ /* 0x0005f0000800003f */
[----:B------:R-:W-:Y:S05]  /*105d0*/  @!P2 BRA `(.L_x_9862) ;  /* 0x000000000004a947 */ /* 0x000fea0003800000 */
[----:B------:R-:W-:Y:S01]  /*105e0*/  BPT.TRAP 0x1 ;  /* 0x000000040000795c */ /* 0x000fe20000300000 */
.L_x_9862:
        /* <DEDUP_REMOVED lines=29> */
.L_x_9857:
[----:B------:R-:W-:Y:S05]  /*107c0*/  BSYNC B1 ;  /* 0x0000000000017941 */ /* 0x000fea0003800000 */
.L_x_9856:
        /* <DEDUP_REMOVED lines=28> */
.L_x_9865:
[----:B-1----:R-:W-:Y:S01]  /*10990*/  IMAD R3, R19, 0x8, R24 ;  /* 0x0000000813037824 */ /* 0x002fe200078e0218 */
[----:B------:R-:W-:Y:S02]  /*109a0*/  SHF.L.U32 R10, R22, 0x1f, RZ ;  /* 0x0000001f160a7819 */ /* 0x000fe400000006ff */
[----:B------:R-:W-:Y:S02]  /*109b0*/  ISETP.NE.AND P2, PT, R18, RZ, PT ;  /* 0x000000ff1200720c */ /* 0x000fe40003f45270 */
[----:B------:R-:W1:Y:S02]  /*109c0*/  SYNCS.PHASECHK.TRANS64.TRYWAIT P3, [R3+URZ+0x31c40], R10 ;  /* 0x031c400a030075a7 */ /* 0x000e64000806017f */
[----:B-1----:R-:W-:Y:S09]  /*109d0*/  @!P3 BRA `(.L_x_9866) ;  /* 0x000000100088b947 */ /* 0x002ff20003800000 */
.L_x_9900:
[----:B------:R-:W-:Y:S05]  /*109e0*/  @P2 BRA `(.L_x_9867) ;  /* 0x0000000000142947 */ /* 0x000fea0003800000 */
[----:B------:R-:W-:Y:S01]  /*109f0*/  ISETP.NE.AND P3, PT, R27, RZ, PT ;  /* 0x000000ff1b00720c */ /* 0x000fe20003f65270 */
[----:B-1----:R-:W-:-:S04]  /*10a00*/  IMAD.MOV.U32 R10, RZ, RZ, 0x6c00 ;  /* 0x00006c00ff0a7424 */ /* 0x002fc800078e00ff */
[----:B------:R2:W-:Y:S08]  /*10a10*/  SYNCS.ARRIVE.TRANS64 RZ, [R3+URZ+0x31c30], R10 ;  /* 0x031c300a03ff79a7 */ /* 0x0005f0000800003f */
[----:B------:R-:W-:Y:S05]  /*10a20*/  @!P3 BRA `(.L_x_9867) ;  /* 0x000000000004b947 */ /* 0x000fea0003800000 */
[----:B------:R-:W-:Y:S01]  /*10a30*/  BPT.TRAP 0x1 ;  /* 0x000000040000795c */ /* 0x000fe20000300000 */
.L_x_9867:
        /* <DEDUP_REMOVED lines=32> */
.L_x_9901:
[----:B------:R-:W-:Y:S05]  /*10c40*/  @P2 BRA `(.L_x_9869) ;  /* 0x0000000000142947 */ /* 0x000fea0003800000 */
[----:B------:R-:W-:Y:S01]  /*10c50*/  ISETP.NE.AND P2, PT, R27, RZ, PT ;  /* 0x000000ff1b00720c */ /* 0x000fe20003f45270 */
[----:B-1----:R-:W-:-:S04]  /*10c60*/  IMAD.MOV.U32 R6, RZ, RZ, 0x6c00 ;  /* 0x00006c00ff067424 */ /* 0x002fc800078e00ff */
[----:B------:R2:W-:Y:S08]  /*10c70*/  SYNCS.ARRIVE.TRANS64 RZ, [R3+URZ+0x50], R6 ;  /* 0x0000500603ff79a7 */ /* 0x0005f0000800003f */
[----:B------:R-:W-:Y:S05]  /*10c80*/  @!P2 BRA `(.L_x_9869) ;  /* 0x000000000004a947 */ /* 0x000fea0003800000 */
[----:B------:R-:W-:Y:S01]  /*10c90*/  BPT.TRAP 0x1 ;  /* 0x000000040000795c */ /* 0x000fe20000300000 */
.L_x_9869:
        /* <DEDUP_REMOVED lines=28> */
.L_x_9864:
[----:B------:R-:W-:Y:S05]  /*10e60*/  BSYNC B1 ;  /* 0x0000000000017941 */ /* 0x000fea0003800000 */
.L_x_9863:
[C---:B------:R-:W-:Y:S01]  /*10e70*/  ISETP.GT.AND P2, PT, R7.reuse, 0x1, PT ;  /* 0x000000010700780c */ /* 0x040fe20003f44270 */
[----:B------:R-:W-:-:S12]  /*10e80*/  VIADD R7, R7, 0xfffffffe ;  /* 0xfffffffe07077836 */ /* 0x000fd80000000000 */
[----:B------:R-:W-:Y:S05]  /*10e90*/  @P2 BRA `(.L_x_9870) ;  /* 0xfffffff000a42947 */ /* 0x000fea000383ffff */
.L_x_9855:
[----:B------:R-:W-:Y:S05]  /*10ea0*/  BSYNC B0 ;  /* 0x0000000000007941 */ /* 0x000fea0003800000 */
.L_x_9846:
[----:B------:R-:W-:Y:S04]  /*10eb0*/  BSSY B0, `(.L_x_9871) ;  /* 0x000000f000007945 */ /* 0x000fe80003800000 */
[----:B------:R-:W-:Y:S05]  /*10ec0*/  @P1 BRA `(.L_x_9872) ;  /* 0x0000000000341947 */ /* 0x000fea0003800000 */
[----:B------:R-:W3:Y:S01]  /*10ed0*/  S2R R11, SR_LANEID ;  /* 0x00000000000b7919 */ /* 0x000ee20000000000 */
[----:B------:R-:W-:Y:S01]  /*10ee0*/  VOTEU.ANY UR4, UPT, PT ;  /* 0x0000000000047886 */ /* 0x000fe200038e0100 */
[----:B-12---:R-:W1:Y:S01]  /*10ef0*/  LDC.64 R2, c[0x0][0xdf0] ;  /* 0x00037c00ff027b82 */ /* 0x006e620000000a00 */
[----:B------:R-:W3:Y:S01]  /*10f00*/  FLO.U32 R0, UR4 ;  /* 0x0000000400007d00 */ /* 0x000ee200080e0000 */
[----:B------:R-:W-:-:S07]  /*10f10*/  ULDC.64 UR6, c[0x0][0x208] ;  /* 0x0000820000067ab9 */ /* 0x000fce0000000a00 */
        /* <DEDUP_REMOVED lines=8> */
.L_x_9872:
[----:B------:R-:W-:Y:S05]  /*10fa0*/  BSYNC B0 ;  /* 0x0000000000007941 */ /* 0x000fea0003800000 */
.L_x_9871:
[----:B------:R-:W-:Y:S04]  /*10fb0*/  BSSY B0, `(.L_x_9873) ;  /* 0x0000028000007945 */ /* 0x000fe80003800000 */
[----:B------:R-:W-:Y:S05]  /*10fc0*/  @!P6 BRA `(.L_x_9874) ;  /* 0x000000000098e947 */ /* 0x000fea0003800000 */
[----:B-12---:R-:W-:Y:S01]  /*10fd0*/  IMAD R3, R19, 0x8, R24 ;  /* 0x0000000813037824 */ /* 0x006fe200078e0218 */
[----:B------:R-:W-:Y:S02]  /*10fe0*/  SHF.L.U32 R0, R22, 0x1f, RZ ;  /* 0x0000001f16007819 */ /* 0x000fe400000006ff */
[----:B------:R-:W-:Y:S02]  /*10ff0*/  ISETP.NE.AND P1, PT, R18, RZ, PT ;  /* 0x000000ff1200720c */ /* 0x000fe40003f25270 */
[----:B------:R-:W1:Y:S02]  /*11000*/  SYNCS.PHASECHK.TRANS64.TRYWAIT P0, [R3+URZ+0x31c60], R0 ;  /* 0x031c6000030075a7 */ /* 0x000e64000800017f */
[----:B-1----:R-:W-:Y:S09]  /*11010*/  @!P0 BRA `(.L_x_9875) ;  /* 0x0000000c00208947 */ /* 0x002ff20003800000 */
.L_x_9902:
[----:B------:R-:W-:Y:S05]  /*11020*/  @P1 BRA `(.L_x_9876) ;  /* 0x0000000000141947 */ /* 0x000fea0003800000 */
[----:B------:R-:W-:Y:S01]  /*11030*/  ISETP.NE.AND P0, PT, R27, RZ, PT ;  /* 0x000000ff1b00720c */ /* 0x000fe20003f05270 */
[----:B-1----:R-:W-:-:S04]  /*11040*/  IMAD.MOV.U32 R0, RZ, RZ, 0x6c00 ;  /* 0x00006c00ff007424 */ /* 0x002fc800078e00ff */
[----:B------:R2:W-:Y:S08]  /*11050*/  SYNCS.ARRIVE.TRANS64 RZ, [R3+URZ+0x31c50], R0 ;  /* 0x031c500003ff79a7 */ /* 0x0005f0000800003f */
[----:B------:R-:W-:Y:S05]  /*11060*/  @!P0 BRA `(.L_x_9876) ;  /* 0x0000000000048947 */ /* 0x000fea0003800000 */
[----:B------:R-:W-:Y:S01]  /*11070*/  BPT.TRAP 0x1 ;  /* 0x000000040000795c */ /* 0x000fe20000300000 */
.L_x_9876:
        /* <DEDUP_REMOVED lines=27> */
.L_x_9874:
[----:B------:R-:W-:Y:S05]  /*11230*/  BSYNC B0 ;  /* 0x0000000000007941 */ /* 0x000fea0003800000 */
.L_x_9873:
[----:B------:R-:W-:Y:S02]  /*11240*/  VIADD R19, R19, 0x1 ;  /* 0x0000000113137836 */ /* 0x000fe40000000000 */
[----:B--2---:R-:W-:-:S03]  /*11250*/  IMAD.MOV.U32 R13, RZ, RZ, R26 ;  /* 0x000000ffff0d7224 */ /* 0x004fc600078e001a */
[----:B------:R-:W-:-:S04]  /*11260*/  ISETP.NE.AND P0, PT, R19, 0x2, PT ;  /* 0x000000021300780c */ /* 0x000fc80003f05270 */
[----:B-1----:R-:W-:Y:S02]  /*11270*/  SEL R3, RZ, 0x1, P0 ;  /* 0x00000001ff037807 */ /* 0x002fe40000000000 */
[----:B------:R-:W-:Y:S02]  /*11280*/  SEL R19, R19, RZ, P0 ;  /* 0x000000ff13137207 */ /* 0x000fe40000000000 */
[----:B------:R-:W-:-:S07]  /*11290*/  LOP3.LUT R22, R22, R3, RZ, 0x3c, !PT ;  /* 0x0000000316167212 */ /* 0x000fce00078e3cff */
.L_x_9835:
[----:B------:R-:W-:Y:S05]  /*112a0*/  BSYNC B6 ;  /* 0x0000000000067941 */ /* 0x000fea0003800000 */
.L_x_9833:
[----:B------:R-:W-:-:S03]  /*112b0*/  UMOV UR4, 0xffffffff ;  /* 0xffffffff00047882 */ /* 0x000fc60000000000 */
[----:B------:R-:W-:Y:S05]  /*112c0*/  BRA.DIV UR4, `(.L_x_9877) ;  /* 0x0000000a04887947 */ /* 0x000fea000b800000 */
[----:B------:R1:W2:Y:S02]  /*112d0*/  SHFL.IDX PT, R14, R13, RZ, 0x1f ;  /* 0x00001fff0d0e7589 */ /* 0x0002a400000e0000 */
.L_x_9905:
        /* <DEDUP_REMOVED lines=12> */
.L_x_9830:
[----:B------:R-:W2:Y:S01]  /*113a0*/  S2R R3, SR_CgaCtaId ;  /* 0x0000000000037919 */ /* 0x000ea20000008800 */
[----:B------:R-:W-:Y:S01]  /*113b0*/  VIADD R23, R23, 0x1 ;  /* 0x0000000117177836 */ /* 0x000fe20000000000 */
[----:B------:R-:W-:-:S04]  /*113c0*/  MOV R2, 0x400 ;  /* 0x0000040000027802 */ /* 0x000fc80000000f00 */
[----:B------:R-:W-:-:S04]  /*113d0*/  LEA.HI R0, R23, R23, RZ, 0x1 ;  /* 0x0000001717007211 */ /* 0x000fc800078f08ff */
[----:B------:R-:W-:-:S05]  /*113e0*/  LOP3.LUT R0, R0, 0xfffffffe, RZ, 0xc0, !PT ;  /* 0xfffffffe00007812 */ /* 0x000fca00078ec0ff */
[----:B------:R-:W-:-:S05]  /*113f0*/  IMAD.IADD R0, R23, 0x1, -R0 ;  /* 0x0000000117007824 */ /* 0x000fca00078e0a00 */
[----:B------:R-:W-:Y:S02]  /*11400*/  SHF.L.U32 R0, R0, 0x1f, RZ ;  /* 0x0000001f00007819 */ /* 0x000fe400000006ff */
[----:B--2---:R-:W-:-:S04]  /*11410*/  LEA R9, R3, R2, 0x18 ;  /* 0x0000000203097211 */ /* 0x004fc800078ec0ff */
[----:B------:R-:W2:Y:S02]  /*11420*/  SYNCS.PHASECHK.TRANS64.TRYWAIT P0, [R9+URZ+0x31c20], R0 ;  /* 0x031c2000090075a7 */ /* 0x000ea4000800017f */
[----:B--2---:R-:W-:Y:S05]  /*11430*/  @!P0 BRA `(.L_x_9879) ;  /* 0x0000000800508947 */ /* 0x004fea0003800000 */
.L_x_9906:
[----:B------:R-:W3:Y:S02]  /*11440*/  SHFL.IDX PT, R16, R16, RZ, 0x1f ;  /* 0x00001fff10107589 */ /* 0x000ee400000e0000 */
[----:B---3--:R-:W-:-:S13]  /*11450*/  ISETP.NE.AND P0, PT, R16, RZ, PT ;  /* 0x000000ff1000720c */ /* 0x008fda0003f05270 */
[----:B------:R-:W-:Y:S05]  /*11460*/  @P0 EXIT ;  /* 0x000000000000094d */ /* 0x000fea0003800000 */
[----:B------:R-:W-:Y:S01]  /*11470*/  ELECT P0, URZ, PT ;  /* 0x00000000003f782f */ /* 0x000fe20003800000 */
[----:B------:R-:W-:-:S12]  /*11480*/  BSSY B0, `(.L_x_9880) ;  /* 0x000001f000007945 */ /* 0x000fd80003800000 */
[----:B------:R-:W-:Y:S05]  /*11490*/  @!P0 BRA `(.L_x_9881) ;  /* 0x0000000000748947 */ /* 0x000fea0003800000 */
[----:B------:R-:W-:-:S04]  /*114a0*/  LOP3.LUT R17, R17, 0x2, RZ, 0xfc, !PT ;  /* 0x0000000211117812 */ /* 0x000fc800078efcff */
[----:B------:R-:W-:-:S13]  /*114b0*/  ISETP.NE.AND P2, PT, R17, 0x3, PT ;  /* 0x000000031100780c */ /* 0x000fda0003f45270 */
[----:B------:R-:W-:Y:S05]  /*114c0*/  @!P2 BRA `(.L_x_9882) ;  /* 0x000000000004a947 */ /* 0x000fea0003800000 */
[----:B------:R-:W-:Y:S01]  /*114d0*/  BPT.TRAP 0x1 ;  /* 0x000000040000795c */ /* 0x000fe20000300000 */
.L_x_9882:
[----:B--2---:R-:W-:Y:S01]  /*114e0*/  VIADD R0, R9, 0x31c40 ;  /* 0x00031c4009007836 */ /* 0x004fe20000000000 */
        /* <DEDUP_REMOVED lines=11> */
.L_x_9907:
[----:B------:R-:W3:Y:S02]  /*115a0*/  SYNCS.PHASECHK.TRANS64.TRYWAIT P0, [R3+URZ], R2 ;  /* 0x00000002030075a7 */ /* 0x000ee4000800017f */
[----:B---3--:R-:W-:Y:S05]  /*115b0*/  @!P0 BRA `(.L_x_9884) ;  /* 0x0000000800188947 */ /* 0x008fea0003800000 */
.L_x_9908:
[----:B------:R-:W-:Y:S05]  /*115c0*/  @!P2 BRA `(.L_x_9885) ;  /* 0x000000000004a947 */ /* 0x000fea0003800000 */
[----:B------:R-:W-:Y:S01]  /*115d0*/  BPT.TRAP 0x1 ;  /* 0x000000040000795c */ /* 0x000fe20000300000 */
.L_x_9885:
[----:B------:R-:W-:-:S04]  /*115e0*/  VIADD R0, R9, 0x31c60 ;  /* 0x00031c6009007836 */ /* 0x000fc80000000000 */
[----:B------:R-:W-:-:S04]  /*115f0*/  IMAD R19, R19, 0x8, R0 ;  /* 0x0000000813137824 */ /* 0x000fc800078e0200 */
[----:B------:R-:W4:Y:S02]  /*11600*/  SYNCS.PHASECHK.TRANS64.TRYWAIT P0, [R19+URZ], R4 ;  /* 0x00000004130075a7 */ /* 0x000f24000800017f */
[----:B----4-:R-:W-:Y:S05]  /*11610*/  @!P0 BRA `(.L_x_9886) ;  /* 0x0000000800148947 */ /* 0x010fea0003800000 */
.L_x_9909:
[----:B------:R-:W-:-:S07]  /*11620*/  IMAD R7, R7, 0x8, R0 ;  /* 0x0000000807077824 */ /* 0x000fce00078e0200 */
.L_x_9887:
[----:B------:R1:W1:Y:S02]  /*11630*/  SYNCS.PHASECHK.TRANS64.TRYWAIT P0, [R7+URZ], R2 ;  /* 0x00000002070075a7 */ /* 0x000264000800017f */
[----:B-1----:R-:W-:Y:S05]  /*11640*/  @!P0 NANOSLEEP.SYNCS 0x989680 ;  /* 0x009896800000895d */ /* 0x002fea0003900000 */
[----:B------:R-:W1:Y:S02]  /*11650*/  @!P0 SYNCS.PHASECHK.TRANS64 P0, [R7+URZ], R2 ;  /* 0x00000002070085a7 */ /* 0x000e64000800007f */
[----:B-1----:R-:W-:Y:S05]  /*11660*/  @!P0 BRA `(.L_x_9887) ;  /* 0xfffffffc00f08947 */ /* 0x002fea000383ffff */
.L_x_9881:
[----:B------:R-:W-:Y:S05]  /*11670*/  BSYNC B0 ;  /* 0x0000000000007941 */ /* 0x000fea0003800000 */
.L_x_9880:
[----:B------:R-:W-:Y:S05]  /*11680*/  EXIT ;  /* 0x000000000000794d */ /* 0x000fea0003800000 */
.L_x_9791:
[----:B-1----:R-:W-:-:S04]  /*11690*/  IMAD.U32 R3, RZ, RZ, UR47 ;  /* 0x0000002fff037e24 */ /* 0x002fc8000f8e00ff */
[----:B------:R1:W2:Y:S03]  /*116a0*/  SYNCS.PHASECHK.TRANS64.TRYWAIT P1, [R3+URZ+0x31c00], R0 ;  /* 0x031c0000030075a7 */ /* 0x0002a6000802017f */
[----:B--2---:R-:W-:Y:S05]  /*116b0*/  @!P1 NANOSLEEP.SYNCS 0x989680 ;  /* 0x009896800000995d */ /* 0x004fea0003900000 */
[----:B------:R-:W2:Y:S02]  /*116c0*/  @!P1 SYNCS.PHASECHK.TRANS64 P1, [R3+URZ+0x31c00], R0 ;  /* 0x031c0000030095a7 */ /* 0x000ea4000802007f */
[----:B--2---:R-:W-:Y:S05]  /*116d0*/  @!P1 BRA `(.L_x_9791) ;  /* 0xfffffffc00ec9947 */ /* 0x004fea000383ffff */
[----:B------:R-:W-:Y:S05]  /*116e0*/  BRA `(.L_x_9888) ;  /* 0xffffff0000107947 */ /* 0x000fea000383ffff */
.L_x_9795:
[----:B--2---:R2:W3:Y:S02]  /*116f0*/  SYNCS.PHASECHK.TRANS64.TRYWAIT P2, [R3+URZ+0x31c30], R0 ;  /* 0x031c3000030075a7 */ /* 0x0044e4000804017f */
[----:B---3--:R-:W-:Y:S05]  /*11700*/  @!P2 NANOSLEEP.SYNCS 0x989680 ;  /* 0x009896800000a95d */ /* 0x008fea0003900000 */
[----:B------:R-:W3:Y:S02]  /*11710*/  @!P2 SYNCS.PHASECHK.TRANS64 P2, [R3+URZ+0x31c30], R0 ;  /* 0x031c30000300a5a7 */ /* 0x000ee4000804007f */
[----:B---3--:R-:W-:Y:S05]  /*11720*/  @!P2 BRA `(.L_x_9795) ;  /* 0xfffffffc00f0a947 */ /* 0x008fea000383ffff */
[----:B------:R-:W-:Y:S05]  /*11730*/  BRA `(.L_x_9794) ;  /* 0xffffff0000387947 */ /* 0x000fea000383ffff */
.L_x_9800:
[----:B--2---:R-:W-:-:S04]  /*11740*/  IMAD.U32 R5, RZ, RZ, UR6 ;  /* 0x00000006ff057e24 */ /* 0x004fc8000f8e00ff */
[----:B------:R2:W3:Y:S03]  /*11750*/  SYNCS.PHASECHK.TRANS64.TRYWAIT P2, [R5+URZ+0x31c30], R0 ;  /* 0x031c3000050075a7 */ /* 0x0004e6000804017f */
[----:B---3--:R-:W-:Y:S05]  /*11760*/  @!P2 NANOSLEEP.SYNCS 0x989680 ;  /* 0x009896800000a95d */ /* 0x008fea0003900000 */
[----:B------:R-:W3:Y:S02]  /*11770*/  @!P2 SYNCS.PHASECHK.TRANS64 P2, [R5+URZ+0x31c30], R0 ;  /* 0x031c30000500a5a7 */ /* 0x000ee4000804007f */
[----:B---3--:R-:W-:Y:S05]  /*11780*/  @!P2 BRA `(.L_x_9800) ;  /* 0xfffffffc00eca947 */ /* 0x008fea000383ffff */
[----:B------:R-:W-:Y:S05]  /*11790*/  BRA `(.L_x_9797) ;  /* 0xffffff3c00287947 */ /* 0x000fea000383ffff */
.L_x_9804:
[----:B--2---:R-:W-:-:S04]  /*117a0*/  IMAD.U32 R5, RZ, RZ, UR6 ;  /* 0x00000006ff057e24 */ /* 0x004fc8000f8e00ff */
[----:B------:R2:W3:Y:S03]  /*117b0*/  SYNCS.PHASECHK.TRANS64.TRYWAIT P2, [R5+URZ+0x31c50], R0 ;  /* 0x031c5000050075a7 */ /* 0x0004e6000804017f */
[----:B---3--:R-:W-:Y:S05]  /*117c0*/  @!P2 NANOSLEEP.SYNCS 0x989680 ;  /* 0x009896800000a95d */ /* 0x008fea0003900000 */
[----:B------:R-:W3:Y:S02]  /*117d0*/  @!P2 SYNCS.PHASECHK.TRANS64 P2, [R5+URZ+0x31c50], R0 ;  /* 0x031c50000500a5a7 */ /* 0x000ee4000804007f */
[----:B---3--:R-:W-:Y:S05]  /*117e0*/  @!P2 BRA `(.L_x_9804) ;  /* 0xfffffffc00eca947 */ /* 0x008fea000383ffff */
[----:B------:R-:W-:Y:S05]  /*117f0*/  BRA `(.L_x_9801) ;  /* 0xffffff5000d07947 */ /* 0x000fea000383ffff */
.L_x_9810:
[----:B--2---:R-:W-:-:S04]  /*11800*/  IMAD.U32 R5, RZ, RZ, UR6 ;  /* 0x00000006ff057e24 */ /* 0x004fc8000f8e00ff */
[----:B------:R2:W3:Y:S03]  /*11810*/  SYNCS.PHASECHK.TRANS64.TRYWAIT P2, [R5+URZ+0x31c30], R0 ;  /* 0x031c3000050075a7 */ /* 0x0004e6000804017f */
[----:B---3--:R-:W-:Y:S05]  /*11820*/  @!P2 NANOSLEEP.SYNCS 0x989680 ;  /* 0x009896800000a95d */ /* 0x008fea0003900000 */
[----:B------:R-:W3:Y:S02]  /*11830*/  @!P2 SYNCS.PHASECHK.TRANS64 P2, [R5+URZ+0x31c30], R0 ;  /* 0x031c30000500a5a7 */ /* 0x000ee4000804007f */
[----:B---3--:R-:W-:Y:S05]  /*11840*/  @!P2 BRA `(.L_x_9810) ;  /* 0xfffffffc00eca947 */ /* 0x008fea000383ffff */
[----:B------:R-:W-:Y:S05]  /*11850*/  BRA `(.L_x_9807) ;  /* 0xffffff7c007c7947 */ /* 0x000fea000383ffff */
.L_x_9814:
[----:B--2---:R-:W-:-:S04]  /*11860*/  IMAD.U32 R5, RZ, RZ, UR6 ;  /* 0x00000006ff057e24 */ /* 0x004fc8000f8e00ff */
[----:B------:R2:W3:Y:S03]  /*11870*/  SYNCS.PHASECHK.TRANS64.TRYWAIT P2, [R5+URZ+0x31c50], R0 ;  /* 0x031c5000050075a7 */ /* 0x0004e6000804017f */
[----:B---3--:R-:W-:Y:S05]  /*11880*/  @!P2 NANOSLEEP.SYNCS 0x989680 ;  /* 0x009896800000a95d */ /* 0x008fea0003900000 */
[----:B------:R-:W3:Y:S02]  /*11890*/  @!P2 SYNCS.PHASECHK.TRANS64 P2, [R5+URZ+0x31c50], R0 ;  /* 0x031c50000500a5a7 */ /* 0x000ee4000804007f */
[----:B---3--:R-:W-:Y:S05]  /*118a0*/  @!P2 BRA `(.L_x_9814) ;  /* 0xfffffffc00eca947 */ /* 0x008fea000383ffff */
[----:B------:R-:W-:Y:S05]  /*118b0*/  BRA `(.L_x_9811) ;  /* 0xffffff9400207947 */ /* 0x000fea000383ffff */
.L_x_9819:
[----:B--2---:R-:W-:-:S04]  /*118c0*/  IMAD.U32 R7, RZ, RZ, UR12 ;  /* 0x0000000cff077e24 */ /* 0x004fc8000f8e00ff */
[----:B------:R2:W3:Y:S03]  /*118d0*/  SYNCS.PHASECHK.TRANS64.TRYWAIT P0, [R7+URZ+0x31c50], R6 ;  /* 0x031c5006070075a7 */ /* 0x0004e6000800017f */
[----:B---3--:R-:W-:Y:S05]  /*118e0*/  @!P0 NANOSLEEP.SYNCS 0x989680 ;  /* 0x009896800000895d */ /* 0x008fea0003900000 */
[----:B------:R-:W3:Y:S02]  /*118f0*/  @!P0 SYNCS.PHASECHK.TRANS64 P0, [R7+URZ+0x31c50], R6 ;  /* 0x031c5006070085a7 */ /* 0x000ee4000800007f */
[----:B---3--:R-:W-:Y:S05]  /*11900*/  @!P0 BRA `(.L_x_9819) ;  /* 0xfffffffc00ec8947 */ /* 0x008fea000383ffff */
[----:B------:R-:W-:Y:S05]  /*11910*/  BRA `(.L_x_9818) ;  /* 0xffffffb400007947 */ /* 0x000fea000383ffff */
.L_x_9839:
[----:B------:R-:W-:Y:S02]  /*11920*/  IMAD.MOV.U32 R13, RZ, RZ, R16 ;  /* 0x000000ffff0d7224 */ /* 0x000fe400078e0010 */
[----:B------:R-:W-:Y:S02]  /*11930*/  IMAD.MOV.U32 R12, RZ, RZ, RZ ;  /* 0x000000ffff0c7224 */ /* 0x000fe400078e00ff */
[----:B------:R-:W-:Y:S02]  /*11940*/  IMAD.MOV.U32 R11, RZ, RZ, 0x1f ;  /* 0x0000001fff0b7424 */ /* 0x000fe400078e00ff */
[----:B------:R-:W-:-:S07]  /*11950*/  IMAD.MOV.U32 R15, RZ, RZ, -0x1 ;  /* 0xffffffffff0f7424 */ /* 0x000fce00078e00ff */
[----:B------:R-:W-:Y:S05]  /*11960*/  WARPSYNC.COLLECTIVE R15, `(.L_x_9889) ;  /* 0x000000000f087348 */ /* 0x000fea0003c00000 */
[----:B------:R1:W2:Y:S02]  /*11970*/  SHFL.IDX P6, R14, R13, R12, R11 ;  /* 0x0000000c0d0e7389 */ /* 0x0002a400000c000b */
[----:B-12---:R-:W-:Y:S01]  /*11980*/  ENDCOLLECTIVE ;  /* 0x000000000000791b */ /* 0x006fe20003800000 */
.L_x_9889:
[----:B------:R-:W-:Y:S05]  /*11990*/  BRA `(.L_x_9890) ;  /* 0xffffffd800587947 */ /* 0x000fea000383ffff */
.L_x_9840:
[----:B------:R-:W-:Y:S01]  /*119a0*/  BSSY B0, `(.L_x_9891) ;  /* 0x0000006000007945 */ /* 0x000fe20003800000 */
[----:B------:R-:W-:-:S07]  /*119b0*/  IMAD.MOV.U32 R15, RZ, RZ, -0x1 ;  /* 0xffffffffff0f7424 */ /* 0x000fce00078e00ff */
[----:B------:R-:W-:Y:S05]  /*119c0*/  WARPSYNC.COLLECTIVE R15, `(.L_x_9892) ;  /* 0x000000000f0c7348 */ /* 0x000fea0003c00000 */
[----:B------:R-:W-:Y:S02]  /*119d0*/  ELECT P6, UR62, PT ;  /* 0x00000000003e782f */ /* 0x000fe400038c0000 */
[----:B------:R-:W-:Y:S01]  /*119e0*/  MOV R14, UR62 ;  /* 0x0000003e000e7c02 */ /* 0x000fe20008000f00 */
[----:B------:R-:W-:Y:S10]  /*119f0*/  ENDCOLLECTIVE ;  /* 0x000000000000791b */ /* 0x000ff40003800000 */
.L_x_9892:
[----:B------:R-:W-:Y:S05]  /*11a00*/  BSYNC B0 ;  /* 0x0000000000007941 */ /* 0x000fea0003800000 */
.L_x_9891:
[----:B------:R-:W-:Y:S05]  /*11a10*/  BRA `(.L_x_9893) ;  /* 0xffffffd800487947 */ /* 0x000fea000383ffff */
.L_x_9843:
[----:B--2---:R2:W3:Y:S02]  /*11a20*/  SYNCS.PHASECHK.TRANS64.TRYWAIT P2, [R13+URZ+0x31c40], R12 ;  /* 0x031c400c0d0075a7 */ /* 0x0044e4000804017f */
[----:B---3--:R-:W-:Y:S05]  /*11a30*/  @!P2 NANOSLEEP.SYNCS 0x989680 ;  /* 0x009896800000a95d */ /* 0x008fea0003900000 */
[----:B------:R-:W3:Y:S02]  /*11a40*/  @!P2 SYNCS.PHASECHK.TRANS64 P2, [R13+URZ+0x31c40], R12 ;  /* 0x031c400c0d00a5a7 */ /* 0x000ee4000804007f */
[----:B---3--:R-:W-:Y:S05]  /*11a50*/  @!P2 BRA `(.L_x_9843) ;  /* 0xfffffffc00f0a947 */ /* 0x008fea000383ffff */
[----:B------:R-:W-:Y:S05]  /*11a60*/  BRA `(.L_x_9894) ;  /* 0xffffffd800a07947 */ /* 0x000fea000383ffff */
.L_x_9845:
[----:B-1----:R1:W3:Y:S02]  /*11a70*/  SYNCS.PHASECHK.TRANS64.TRYWAIT P2, [R24+URZ+0x31c20], R7 ;  /* 0x031c2007180075a7 */ /* 0x0022e4000804017f */
[----:B---3--:R-:W-:Y:S05]  /*11a80*/  @!P2 NANOSLEEP.SYNCS 0x989680 ;  /* 0x009896800000a95d */ /* 0x008fea0003900000 */
[----:B------:R-:W3:Y:S02]  /*11a90*/  @!P2 SYNCS.PHASECHK.TRANS64 P2, [R24+URZ+0x31c20], R7 ;  /* 0x031c20071800a5a7 */ /* 0x000ee4000804007f */
[----:B---3--:R-:W-:Y:S05]  /*11aa0*/  @!P2 BRA `(.L_x_9845) ;  /* 0xfffffffc00f0a947 */ /* 0x008fea000383ffff */
[----:B------:R-:W-:Y:S05]  /*11ab0*/  BRA `(.L_x_9895) ;  /* 0xffffffdc00b87947 */ /* 0x000fea000383ffff */
.L_x_9851:
[----:B-1----:R1:W2:Y:S02]  /*11ac0*/  SYNCS.PHASECHK.TRANS64.TRYWAIT P3, [R3+URZ+0x31c40], R2 ;  /* 0x031c4002030075a7 */ /* 0x0022a4000806017f */
[----:B--2---:R-:W-:Y:S05]  /*11ad0*/  @!P3 NANOSLEEP.SYNCS 0x989680 ;  /* 0x009896800000b95d */ /* 0x004fea0003900000 */
[----:B------:R-:W2:Y:S02]  /*11ae0*/  @!P3 SYNCS.PHASECHK.TRANS64 P3, [R3+URZ+0x31c40], R2 ;  /* 0x031c40020300b5a7 */ /* 0x000ea4000806007f */
[----:B--2---:R-:W-:Y:S05]  /*11af0*/  @!P3 BRA `(.L_x_9851) ;  /* 0xfffffffc00f0b947 */ /* 0x004fea000383ffff */
[----:B------:R-:W-:Y:S05]  /*11b00*/  BRA `(.L_x_9896) ;  /* 0xffffffe000487947 */ /* 0x000fea000383ffff */
.L_x_9853:
[----:B-1----:R1:W2:Y:S02]  /*11b10*/  SYNCS.PHASECHK.TRANS64.TRYWAIT P3, [R2+URZ+0x60], R3 ;  /* 0x00006003020075a7 */ /* 0x0022a4000806017f */
[----:B--2---:R-:W-:Y:S05]  /*11b20*/  @!P3 NANOSLEEP.SYNCS 0x989680 ;  /* 0x009896800000b95d */ /* 0x004fea0003900000 */
[----:B------:R-:W2:Y:S02]  /*11b30*/  @!P3 SYNCS.PHASECHK.TRANS64 P3, [R2+URZ+0x60], R3 ;  /* 0x000060030200b5a7 */ /* 0x000ea4000806007f */
[----:B--2---:R-:W-:Y:S05]  /*11b40*/  @!P3 BRA `(.L_x_9853) ;  /* 0xfffffffc00f0b947 */ /* 0x004fea000383ffff */
[----:B------:R-:W-:Y:S05]  /*11b50*/  BRA `(.L_x_9897) ;  /* 0xffffffe000c47947 */ /* 0x000fea000383ffff */
.L_x_9859:
[----:B-1----:R1:W2:Y:S02]  /*11b60*/  SYNCS.PHASECHK.TRANS64.TRYWAIT P3, [R10+URZ+0x31c40], R3 ;  /* 0x031c40030a0075a7 */ /* 0x0022a4000806017f */
[----:B--2---:R-:W-:Y:S05]  /*11b70*/  @!P3 NANOSLEEP.SYNCS 0x989680 ;  /* 0x009896800000b95d */ /* 0x004fea0003900000 */
[----:B------:R-:W2:Y:S02]  /*11b80*/  @!P3 SYNCS.PHASECHK.TRANS64 P3, [R10+URZ+0x31c40], R3 ;  /* 0x031c40030a00b5a7 */ /* 0x000ea4000806007f */
[----:B--2---:R-:W-:Y:S05]  /*11b90*/  @!P3 BRA `(.L_x_9859) ;  /* 0xfffffffc00f0b947 */ /* 0x004fea000383ffff */
[----:B------:R-:W-:Y:S05]  /*11ba0*/  BRA `(.L_x_9898) ;  /* 0xffffffe400e87947 */ /* 0x000fea000383ffff */
.L_x_9861:
[----:B-1----:R1:W2:Y:S02]  /*11bb0*/  SYNCS.PHASECHK.TRANS64.TRYWAIT P3, [R3+URZ+0x60], R22 ;  /* 0x00006016030075a7 */ /* 0x0022a4000806017f */
[----:B--2---:R-:W-:Y:S05]  /*11bc0*/  @!P3 NANOSLEEP.SYNCS 0x989680 ;  /* 0x009896800000b95d */ /* 0x004fea0003900000 */
[----:B------:R-:W2:Y:S02]  /*11bd0*/  @!P3 SYNCS.PHASECHK.TRANS64 P3, [R3+URZ+0x60], R22 ;  /* 0x000060160300b5a7 */ /* 0x000ea4000806007f */
[----:B--2---:R-:W-:Y:S05]  /*11be0*/  @!P3 BRA `(.L_x_9861) ;  /* 0xfffffffc00f0b947 */ /* 0x004fea000383ffff */
[----:B------:R-:W-:Y:S05]  /*11bf0*/  BRA `(.L_x_9899) ;  /* 0xffffffe800647947 */ /* 0x000fea000383ffff */
.L_x_9866:
[----:B-1----:R1:W2:Y:S02]  /*11c00*/  SYNCS.PHASECHK.TRANS64.TRYWAIT P3, [R3+URZ+0x31c40], R10 ;  /* 0x031c400a030075a7 */ /* 0x0022a4000806017f */
[----:B--2---:R-:W-:Y:S05]  /*11c10*/  @!P3 NANOSLEEP.SYNCS 0x989680 ;  /* 0x009896800000b95d */ /* 0x004fea0003900000 */
[----:B------:R-:W2:Y:S02]  /*11c20*/  @!P3 SYNCS.PHASECHK.TRANS64 P3, [R3+URZ+0x31c40], R10 ;  /* 0x031c400a0300b5a7 */ /* 0x000ea4000806007f */
[----:B--2---:R-:W-:Y:S05]  /*11c30*/  @!P3 BRA `(.L_x_9866) ;  /* 0xfffffffc00f0b947 */ /* 0x004fea000383ffff */
[----:B------:R-:W-:Y:S05]  /*11c40*/  BRA `(.L_x_9900) ;  /* 0xffffffec00647947 */ /* 0x000fea000383ffff */
.L_x_9868:
[----:B-1----:R1:W2:Y:S02]  /*11c50*/  SYNCS.PHASECHK.TRANS64.TRYWAIT P3, [R3+URZ+0x60], R6 ;  /* 0x00006006030075a7 */ /* 0x0022a4000806017f */
[----:B--2---:R-:W-:Y:S05]  /*11c60*/  @!P3 NANOSLEEP.SYNCS 0x989680 ;  /* 0x009896800000b95d */ /* 0x004fea0003900000 */
[----:B------:R-:W2:Y:S02]  /*11c70*/  @!P3 SYNCS.PHASECHK.TRANS64 P3, [R3+URZ+0x60], R6 ;  /* 0x000060060300b5a7 */ /* 0x000ea4000806007f */
[----:B--2---:R-:W-:Y:S05]  /*11c80*/  @!P3 BRA `(.L_x_9868) ;  /* 0xfffffffc00f0b947 */ /* 0x004fea000383ffff */
[----:B------:R-:W-:Y:S05]  /*11c90*/  BRA `(.L_x_9901) ;  /* 0xffffffec00e87947 */ /* 0x000fea000383ffff */
.L_x_9875:
[----:B-1----:R1:W2:Y:S02]  /*11ca0*/  SYNCS.PHASECHK.TRANS64.TRYWAIT P0, [R3+URZ+0x31c60], R0 ;  /* 0x031c6000030075a7 */ /* 0x0022a4000800017f */
[----:B--2---:R-:W-:Y:S05]  /*11cb0*/  @!P0 NANOSLEEP.SYNCS 0x989680 ;  /* 0x009896800000895d */ /* 0x004fea0003900000 */
[----:B------:R-:W2:Y:S02]  /*11cc0*/  @!P0 SYNCS.PHASECHK.TRANS64 P0, [R3+URZ+0x31c60], R0 ;  /* 0x031c6000030085a7 */ /* 0x000ea4000800007f */
[----:B--2---:R-:W-:Y:S05]  /*11cd0*/  @!P0 BRA `(.L_x_9875) ;  /* 0xfffffffc00f08947 */ /* 0x004fea000383ffff */
[----:B------:R-:W-:Y:S05]  /*11ce0*/  BRA `(.L_x_9902) ;  /* 0xfffffff000cc7947 */ /* 0x000fea000383ffff */
.L_x_9877:
[----:B------:R-:W-:Y:S01]  /*11cf0*/  BSSY B0, `(.L_x_9903) ;  /* 0x0000007000007945 */ /* 0x000fe20003800000 */
[----:B------:R-:W-:Y:S02]  /*11d00*/  IMAD.MOV.U32 R12, RZ, RZ, RZ ;  /* 0x000000ffff0c7224 */ /* 0x000fe400078e00ff */
[----:B------:R-:W-:Y:S02]  /*11d10*/  IMAD.MOV.U32 R11, RZ, RZ, 0x1f ;  /* 0x0000001fff0b7424 */ /* 0x000fe400078e00ff */
[----:B------:R-:W-:-:S07]  /*11d20*/  IMAD.MOV.U32 R15, RZ, RZ, -0x1 ;  /* 0xffffffffff0f7424 */ /* 0x000fce00078e00ff */
[----:B------:R-:W-:Y:S05]  /*11d30*/  WARPSYNC.COLLECTIVE R15, `(.L_x_9904) ;  /* 0x000000000f087348 */ /* 0x000fea0003c00000 */
[----:B------:R1:W2:Y:S02]  /*11d40*/  SHFL.IDX P6, R14, R13, R12, R11 ;  /* 0x0000000c0d0e7389 */ /* 0x0002a400000c000b */
[----:B-12---:R-:W-:Y:S01]  /*11d50*/  ENDCOLLECTIVE ;  /* 0x000000000000791b */ /* 0x006fe20003800000 */
.L_x_9904:
[----:B------:R-:W-:Y:S05]  /*11d60*/  BSYNC B0 ;  /* 0x0000000000007941 */ /* 0x000fea0003800000 */
.L_x_9903:
[----:B------:R-:W-:Y:S05]  /*11d70*/  BRA `(.L_x_9905) ;  /* 0xfffffff400587947 */ /* 0x000fea000383ffff */
.L_x_9879:
[----:B--2---:R2:W3:Y:S02]  /*11d80*/  SYNCS.PHASECHK.TRANS64.TRYWAIT P0, [R9+URZ+0x31c20], R0 ;  /* 0x031c2000090075a7 */ /* 0x0044e4000800017f */
[----:B---3--:R-:W-:Y:S05]  /*11d90*/  @!P0 NANOSLEEP.SYNCS 0x989680 ;  /* 0x009896800000895d */ /* 0x008fea0003900000 */
[----:B------:R-:W3:Y:S02]  /*11da0*/  @!P0 SYNCS.PHASECHK.TRANS64 P0, [R9+URZ+0x31c20], R0 ;  /* 0x031c2000090085a7 */ /* 0x000ee4000800007f */
[----:B---3--:R-:W-:Y:S05]  /*11db0*/  @!P0 BRA `(.L_x_9879) ;  /* 0xfffffffc00f08947 */ /* 0x008fea000383ffff */
[----:B------:R-:W-:Y:S05]  /*11dc0*/  BRA `(.L_x_9906) ;  /* 0xfffffff4009c7947 */ /* 0x000fea000383ffff */
.L_x_9883:
[----:B--2---:R2:W3:Y:S02]  /*11dd0*/  SYNCS.PHASECHK.TRANS64.TRYWAIT P0, [R5+URZ], R4 ;  /* 0x00000004050075a7 */ /* 0x0044e4000800017f */
[----:B---3--:R-:W-:Y:S05]  /*11de0*/  @!P0 NANOSLEEP.SYNCS 0x989680 ;  /* 0x009896800000895d */ /* 0x008fea0003900000 */
[----:B------:R-:W3:Y:S02]  /*11df0*/  @!P0 SYNCS.PHASECHK.TRANS64 P0, [R5+URZ], R4 ;  /* 0x00000004050085a7 */ /* 0x000ee4000800007f */
[----:B---3--:R-:W-:Y:S05]  /*11e00*/  @!P0 BRA `(.L_x_9883) ;  /* 0xfffffffc00f08947 */ /* 0x008fea000383ffff */
[----:B------:R-:W-:Y:S05]  /*11e10*/  BRA `(.L_x_9907) ;  /* 0xfffffff400e07947 */ /* 0x000fea000383ffff */
.L_x_9884:
[----:B---3--:R3:W4:Y:S02]  /*11e20*/  SYNCS.PHASECHK.TRANS64.TRYWAIT P0, [R3+URZ], R2 ;  /* 0x00000002030075a7 */ /* 0x008724000800017f */
[----:B----4-:R-:W-:Y:S05]  /*11e30*/  @!P0 NANOSLEEP.SYNCS 0x989680 ;  /* 0x009896800000895d */ /* 0x010fea0003900000 */
[----:B------:R-:W4:Y:S02]  /*11e40*/  @!P0 SYNCS.PHASECHK.TRANS64 P0, [R3+URZ], R2 ;  /* 0x00000002030085a7 */ /* 0x000f24000800007f */
[----:B----4-:R-:W-:Y:S05]  /*11e50*/  @!P0 BRA `(.L_x_9884) ;  /* 0xfffffffc00f08947 */ /* 0x010fea000383ffff */
[----:B------:R-:W-:Y:S05]  /*11e60*/  BRA `(.L_x_9908) ;  /* 0xfffffff400d47947 */ /* 0x000fea000383ffff */
.L_x_9886:
[----:B----4-:R4:W1:Y:S02]  /*11e70*/  SYNCS.PHASECHK.TRANS64.TRYWAIT P0, [R19+URZ], R4 ;  /* 0x00000004130075a7 */ /* 0x010864000800017f */
[----:B-1----:R-:W-:Y:S05]  /*11e80*/  @!P0 NANOSLEEP.SYNCS 0x989680 ;  /* 0x009896800000895d */ /* 0x002fea0003900000 */
[----:B------:R-:W1:Y:S02]  /*11e90*/  @!P0 SYNCS.PHASECHK.TRANS64 P0, [R19+URZ], R4 ;  /* 0x00000004130085a7 */ /* 0x000e64000800007f */
[----:B-1----:R-:W-:Y:S05]  /*11ea0*/  @!P0 BRA `(.L_x_9886) ;  /* 0xfffffffc00f08947 */ /* 0x002fea000383ffff */
[----:B------:R-:W-:Y:S05]  /*11eb0*/  BRA `(.L_x_9909) ;  /* 0xfffffff400d87947 */ /* 0x000fea000383ffff */
.L_x_9910:
        /* <DEDUP_REMOVED lines=12> */
.L_x_12785:


//--------------------- .text._ZN7cutlass13device_kernelIN5flash11enable_sm90INS1_16FlashAttnFwdSm90INS1_25CollectiveMainloopFwdSm90ILi2EN4cute5tupleIJNS5_1CILi1EEES8_S8_EEENS6_IJNS7_ILi192EEENS7_ILi144EEENS7_ILi96EEEEEELi96ENS_6half_tEfNS_4arch4Sm90ELb1ELb0ELb0ELb1ELb0ELb0ELb0ELb0ELb1ELb0ELb0ELb0EEENS1_21CollectiveEpilogueFwdINS6_IJSA_SC_SB_EEES9_SE_SG_Li384ELb1ELb0ELb0ELb0EEENS1_36VarlenDynamicPersistentTileSchedulerILi192ELi144ELi384ELi32ELb0ELb0ELb1ELb1ELb1ELb1EEEEEEEEEvNT_6ParamsE --------------------------
	.section	.text._ZN7cutlass13device_kernelIN5flash11enable_sm90INS1_16FlashAttnFwdSm90INS1_25CollectiveMainloopFwdSm90ILi2EN4cute5tupleIJNS5_1CILi1EEES8_S8_EEENS6_IJNS7_ILi192EEENS7_ILi144EEENS7_ILi96EEEEEELi96ENS_6half_tEfNS_4arch4Sm90ELb1ELb0ELb0ELb1ELb0ELb0ELb0ELb0ELb1ELb0ELb0ELb0EEENS1_21CollectiveEpilogueFwdINS6_IJSA_SC_SB_EEES9_SE_SG_Li384ELb1ELb0ELb0ELb0EEENS1_36VarlenDynamicPersistentTileSchedulerILi192ELi144ELi384ELi32ELb0ELb0ELb1ELb1ELb1ELb1EEEEEEEEEvNT_6ParamsE,"ax",@progbits
	.align	128
.text._ZN7cutlass13device_kernelIN5flash11enable_sm90INS1_16FlashAttnFwdSm90INS1_25CollectiveMainloopFwdSm90ILi2EN4cute5tupleIJNS5_1CILi1EEES8_S8_EEENS6_IJNS7_ILi192EEENS7_ILi144EEENS7_ILi96EEEEEELi96ENS_6half_tEfNS_4arch4Sm90ELb1ELb0ELb0ELb1ELb0ELb0ELb0ELb0ELb1ELb0ELb0ELb0EEENS1_21CollectiveEpilogueFwdINS6_IJSA_SC_SB_EEES9_SE_SG_Li384ELb1ELb0ELb0ELb0EEENS1_36VarlenDynamicPersistentTileSchedulerILi192ELi144ELi384ELi32ELb0ELb0ELb1ELb1ELb1ELb1EEEEEEEEEvNT_6ParamsE:
        .type           _ZN7cutlass13device_kernelIN5flash11enable_sm90INS1_16FlashAttnFwdSm90INS1_25CollectiveMainloopFwdSm90ILi2EN4cute5tupleIJNS5_1CILi1EEES8_S8_EEENS6_IJNS7_ILi192EEENS7_ILi144EEENS7_ILi96EEEEEELi96ENS_6half_tEfNS_4arch4Sm90ELb1ELb0ELb0ELb1ELb0ELb0ELb0ELb0ELb1ELb0ELb0ELb0EEENS1_21CollectiveEpilogueFwdINS6_IJSA_SC_SB_EEES9_SE_SG_Li384ELb1ELb0ELb0ELb0EEENS1_36VarlenDynamicPersistentTileSchedulerILi192ELi144ELi384ELi32ELb0ELb0ELb1ELb1ELb1ELb1EEEEEEEEEvNT_6ParamsE,@function
        .size           _ZN7cutlass13device_kernelIN5flash11enable_sm90INS1_16FlashAttnFwdSm90INS1_25CollectiveMainloopFwdSm90ILi2EN4cute5tupleIJNS5_1CILi1EEES8_S8_EEENS6_IJNS7_ILi192EEENS7_ILi144EEENS7_ILi96EEEEEELi96ENS_6half_tEfNS_4arch4Sm90ELb1ELb0ELb0ELb1ELb0ELb0ELb0ELb0ELb1ELb0ELb0ELb0EEENS1_21CollectiveEpilogueFwdINS6_IJSA_SC_SB_EEES9_SE_SG_Li384ELb1ELb0ELb0ELb0EEENS1_36VarlenDynamicPersistentTileSchedulerILi192ELi144ELi384ELi32ELb0ELb0ELb1ELb1ELb1ELb1EEEEEEEEEvNT_6ParamsE,(.L_x_12786 - _ZN7cutlass13device_kernelIN5flash11enable_sm90INS1_16FlashAttnFwdSm90INS1_25CollectiveMainloopFwdSm90ILi2EN4cute5tupleIJNS5_1CILi1EEES8_S8_EEENS6_IJNS7_ILi192EEENS7_ILi144EEENS7_ILi96EEEEEELi96ENS_6half_tEfNS_4arch4Sm90ELb1ELb0ELb0ELb1ELb0ELb0ELb0ELb0ELb1ELb0ELb0ELb0EEENS1_21CollectiveEpilogueFwdINS6_IJSA_SC_SB_EEES9_SE_SG_Li384ELb1ELb0ELb0ELb0EEENS1_36VarlenDynamicPersistentTileSchedulerILi192ELi144ELi384ELi32ELb0ELb0ELb1ELb1ELb1ELb1EEEEEEEEEvNT_6ParamsE)
        .other          _ZN7cutlass13device_kernelIN5flash11enable_sm90INS1_16FlashAttnFwdSm90INS1_25CollectiveMainloopFwdSm90ILi2EN4cute5tupleIJNS5_1CILi1EEES8_S8_EEENS6_IJNS7_ILi192EEENS7_ILi144EEENS7_ILi96EEEEEELi96ENS_6half_tEfNS_4arch4Sm90ELb1ELb0ELb0ELb1ELb0ELb0ELb0ELb0ELb1ELb0ELb0ELb0EEENS1_21CollectiveEpilogueFwdINS6_IJSA_SC_SB_EEES9_SE_SG_Li384ELb1ELb0ELb0ELb0EEENS1_36VarlenDynamicPersistentTileSchedulerILi192ELi144ELi384ELi32ELb0ELb0ELb1ELb1ELb1ELb1EEEEEEEEEvNT_6ParamsE,@"STO_CUDA_ENTRY STV_DEFAULT"
_ZN7cutlass13device_kernelIN5flash11enable_sm90INS1_16FlashAttnFwdSm90INS1_25CollectiveMainloopFwdSm90ILi2EN4cute5tupleIJNS5_1CILi1EEES8_S8_EEENS6_IJNS7_ILi192EEENS7_ILi144EEENS7_ILi96EEEEEELi96ENS_6half_tEfNS_4arch4Sm90ELb1ELb0ELb0ELb1ELb0ELb0ELb0ELb0ELb1ELb0ELb0ELb0EEENS1_21CollectiveEpilogueFwdINS6_IJSA_SC_SB_EEES9_SE_SG_Li384ELb1ELb0ELb0ELb0EEENS1_36VarlenDynamicPersistentTileSchedulerILi192ELi144ELi384ELi32ELb0ELb0ELb1ELb1ELb1ELb1EEEEEEEEEvNT_6ParamsE:
        /* <DEDUP_REMOVED lines=21> */
.L_x_9912:
[----:B------:R-:W-:Y:S05]  /*0150*/  BSYNC B0 ;  /* 0x0000000000007941 */ /* 0x000fea0003800000 */
.L_x_9911:
        /* <DEDUP_REMOVED lines=41> */
.L_x_9913:
        /* <DEDUP_REMOVED lines=22> */
.L_x_9914:
        /* <DEDUP_REMOVED lines=18> */
.L_x_9915:
        /* <DEDUP_REMOVED lines=22> */
.L_x_9916:
        /* <DEDUP_REMOVED lines=22> */
.L_x_9917:
        /* <DEDUP_REMOVED lines=8> */
.L_x_9919:
[----:B------:R-:W-:-:S08]  /*09b0*/  NOP ;  /* 0x0000000000007918 */ /* 0x000fd00000000000 */
[----:B------:R-:W1:Y:S02]  /*09c0*/  USETMAXREG.TRY_ALLOC.CTAPOOL UP0, 0xa0 ;  /* 0x000000a0000079c8 */ /* 0x000e640008000600 */
[----:B-1----:R-:W-:-:S13]  /*09d0*/  PLOP3.LUT P0, PT, PT, PT, UP0, 0x80, 0x0 ;  /* 0x000000000000781c */ /* 0x002fda0003f0f008 */
[----:B------:R-:W-:Y:S05]  /*09e0*/  @!P0 BRA `(.L_x_9919) ;  /* 0xfffffffc00f08947 */ /* 0x000fea000383ffff */
[----:B0-----:R-:W0:Y:S01]  /*09f0*/  S2R R2, SR_TID.X ;  /* 0x0000000000027919 */ /* 0x001e220000002100 */
        /* <DEDUP_REMOVED lines=13> */
[----:B------:R-:W2:Y:S01]  /*0ad0*/  LDL R3, [R1+0xc] ;  /* 0x00000c0001037983 */ /* 0x000ea20000100800 */
[----:B------:R-:W-:Y:S01]  /*0ae0*/  VIADD R155, R2, 0xffffff80 ;  /* 0xffffff80029b7836 */ /* 0x000fe20000000000 */
[----:B------:R-:W-:Y:S01]  /*0af0*/  R2UR UR61, R33 ;  /* 0x00000000213d72ca */ /* 0x000fe200000e0000 */
[----:B------:R-:W-:Y:S01]  /*0b00*/  UMOV UR38, URZ ;  /* 0x0000003f00267c82 */ /* 0x000fe20008000000 */
[----:B------:R-:W-:Y:S01]  /*0b10*/  R2UR UR5, R34 ;  /* 0x00000000220572ca */ /* 0x000fe200000e0000 */
[----:B------:R-:W-:Y:S01]  /*0b20*/  UMOV UR36, URZ ;  /* 0x0000003f00247c82 */ /* 0x000fe20008000000 */
[----:B------:R-:W-:-:S04]  /*0b30*/  SHF.R.S32.HI R0, RZ, 0x1f, R155 ;  /* 0x0000001fff007819 */ /* 0x000fc8000001149b */
[CC--:B------:R-:W-:Y:S02]  /*0b40*/  LEA.HI R2, R0.reuse, R155.reuse, RZ, 0x4 ;  /* 0x0000009b00027211 */ /* 0x0c0fe400078f20ff */
[----:B------:R-:W-:Y:S02]  /*0b50*/  LEA.HI R152, R0, R155, RZ, 0x7 ;  /* 0x0000009b00987211 */ /* 0x000fe400078f38ff */
[----:B------:R-:W-:Y:S02]  /*0b60*/  SHF.R.S32.HI R5, RZ, 0x4, R2 ;  /* 0x00000004ff057819 */ /* 0x000fe40000011402 */
[C---:B------:R-:W-:Y:S02]  /*0b70*/  LOP3.LUT R4, R2.reuse, 0xfffffff0, RZ, 0xc0, !PT ;  /* 0xfffffff002047812 */ /* 0x040fe400078ec0ff */
[----:B------:R-:W-:Y:S02]  /*0b80*/  LEA.HI R2, R2, R5, RZ, 0x1 ;  /* 0x0000000502027211 */ /* 0x000fe400078f08ff */
[----:B------:R-:W-:Y:S01]  /*0b90*/  LOP3.LUT R6, R152, 0xffffff80, RZ, 0xc0, !PT ;  /* 0xffffff8098067812 */ /* 0x000fe200078ec0ff */
[----:B------:R-:W-:Y:S01]  /*0ba0*/  IMAD.IADD R4, R155, 0x1, -R4 ;  /* 0x000000019b047824 */ /* 0x000fe200078e0a04 */
[----:B------:R-:W-:-:S02]  /*0bb0*/  LOP3.LUT R2, R2, 0x1ffffffe, RZ, 0xc0, !PT ;  /* 0x1ffffffe02027812 */ /* 0x000fc400078ec0ff */
[-C--:B------:R-:W-:Y:S01]  /*0bc0*/  LEA.HI R7, R0, R155.reuse, RZ, 0x5 ;  /* 0x0000009b00077211 */ /* 0x080fe200078f28ff */
[----:B------:R-:W-:Y:S01]  /*0bd0*/  IMAD.IADD R151, R155, 0x1, -R6 ;  /* 0x000000019b977824 */ /* 0x000fe200078e0a06 */
[----:B------:R-:W-:Y:S01]  /*0be0*/  SHF.R.S32.HI R152, RZ, 0x7, R152 ;  /* 0x00000007ff987819 */ /* 0x000fe20000011498 */
[----:B------:R-:W-:Y:S01]  /*0bf0*/  IMAD.IADD R2, R5, 0x1, -R2 ;  /* 0x0000000105027824 */ /* 0x000fe200078e0a02 */
[----:B------:R-:W-:Y:S02]  /*0c00*/  SHF.R.S32.HI R7, RZ, 0x5, R7 ;  /* 0x00000005ff077819 */ /* 0x000fe40000011407 */
[----:B------:R-:W-:Y:S01]  /*0c10*/  SHF.R.S32.HI R8, RZ, 0x1f, R151 ;  /* 0x0000001fff087819 */ /* 0x000fe20000011497 */
[----:B------:R-:W-:Y:S01]  /*0c20*/  IMAD.SHL.U32 R2, R2, 0x8, RZ ;  /* 0x0000000802027824 */ /* 0x000fe200078e00ff */
[----:B------:R-:W-:Y:S01]  /*0c30*/  LEA.HI R0, R0, R155, RZ, 0x2 ;  /* 0x0000009b00007211 */ /* 0x000fe200078f10ff */
[----:B------:R-:W-:Y:S01]  /*0c40*/  IMAD R153, R7, 0x10, R4 ;  /* 0x0000001007997824 */ /* 0x000fe200078e0204 */
[----:B------:R-:W-:-:S02]  /*0c50*/  LEA.HI R9, R8, R151, RZ, 0x2 ;  /* 0x0000009708097211 */ /* 0x000fc400078f10ff */
[----:B------:R-:W-:Y:S01]  /*0c60*/  LEA.HI R8, R8, R151, RZ, 0x5 ;  /* 0x0000009708087211 */ /* 0x000fe200078f28ff */
[----:B------:R-:W-:Y:S01]  /*0c70*/  IMAD.U32 R153, R153, 0x20, R2 ;  /* 0x0000002099997824 */ /* 0x000fe200078e0002 */
[----:B------:R-:W-:Y:S02]  /*0c80*/  LOP3.LUT R22, R9, 0x7ffffffc, RZ, 0xc0, !PT ;  /* 0x7ffffffc09167812 */ /* 0x000fe400078ec0ff */
[----:B------:R-:W-:Y:S02]  /*0c90*/  SHF.R.S32.HI R8, RZ, 0x5, R8 ;  /* 0x00000005ff087819 */ /* 0x000fe40000011408 */
[----:B------:R-:W-:Y:S01]  /*0ca0*/  SHF.R.S32.HI R144, RZ, 0x2, R0 ;  /* 0x00000002ff907819 */ /* 0x000fe20000011400 */
[----:B------:R-:W-:Y:S01]  /*0cb0*/  IMAD.IADD R22, R151, 0x1, -R22 ;  /* 0x0000000197167824 */ /* 0x000fe200078e0a16 */
[----:B--2---:R-:W-:Y:S02]  /*0cc0*/  R2UR UR4, R3 ;  /* 0x00000000030472ca */ /* 0x004fe400000e0000 */
[----:B------:R-:W-:-:S04]  /*0cd0*/  SHF.R.S32.HI R3, RZ, 0x1f, R4 ;  /* 0x0000001fff037819 */ /* 0x000fc80000011404 */
[CC--:B------:R-:W-:Y:S02]  /*0ce0*/  LEA.HI R5, R3.reuse, R4.reuse, RZ, 0x3 ;  /* 0x0000000403057211 */ /* 0x0c0fe400078f18ff */
[----:B------:R-:W-:-:S03]  /*0cf0*/  LEA.HI R3, R3, R4, RZ, 0x2 ;  /* 0x0000000403037211 */ /* 0x000fc600078f10ff */
[----:B------:R-:W-:Y:S01]  /*0d00*/  IMAD.SHL.U32 R6, R5, 0x10, RZ ;  /* 0x0000001005067824 */ /* 0x000fe200078e00ff */
[----:B------:R-:W-:Y:S01]  /*0d10*/  LOP3.LUT R5, R3, 0x7fffffc, RZ, 0xc0, !PT ;  /* 0x07fffffc03057812 */ /* 0x000fe200078ec0ff */
[----:B------:R-:W-:Y:S01]  /*0d20*/  ULOP3.LUT UR4, UR4, 0x1, URZ, 0xfc, !UPT ;  /* 0x0000000104047892 */ /* 0x000fe2000f8efc3f */
[----:B------:R-:W-:Y:S02]  /*0d30*/  SHF.R.S32.HI R3, RZ, 0x2, R3 ;  /* 0x00000002ff037819 */ /* 0x000fe40000011403 */
[----:B------:R-:W-:Y:S01]  /*0d40*/  LOP3.LUT R6, R6, 0x7fffff80, RZ, 0xc0, !PT ;  /* 0x7fffff8006067812 */ /* 0x000fe200078ec0ff */
[----:B------:R-:W-:Y:S01]  /*0d50*/  IMAD.IADD R5, R4, 0x1, -R5 ;  /* 0x0000000104057824 */ /* 0x000fe200078e0a05 */
[--C-:B------:R-:W-:Y:S01]  /*0d60*/  SHF.R.S32.HI R4, RZ, 0x1f, R9.reuse ;  /* 0x0000001fff047819 */ /* 0x100fe20000011409 */
[----:B------:R-:W-:Y:S02]  /*0d70*/  IMAD.SHL.U32 R3, R3, 0x40, RZ ;  /* 0x0000004003037824 */ /* 0x000fe400078e00ff */
[----:B------:R-:W-:Y:S01]  /*0d80*/  IMAD R6, R7, 0x100, R6 ;  /* 0x0000010007067824 */ /* 0x000fe200078e0206 */
[----:B------:R-:W-:Y:S01]  /*0d90*/  SHF.R.S32.HI R7, RZ, 0x2, R9 ;  /* 0x00000002ff077819 */ /* 0x000fe20000011409 */
[----:B------:R-:W-:Y:S01]  /*0da0*/  IMAD.U32 R154, RZ, RZ, UR4 ;  /* 0x00000004ff9a7e24 */ /* 0x000fe2000f8e00ff */
[----:B------:R-:W-:Y:S01]  /*0db0*/  LOP3.LUT R3, R3, 0x40, RZ, 0xc0, !PT ;  /* 0x0000004003037812 */ /* 0x000fe200078ec0ff */
[----:B------:R-:W-:Y:S01]  /*0dc0*/  IMAD R6, R5, 0x10, R6 ;  /* 0x0000001005067824 */ /* 0x000fe200078e0206 */
[----:B------:R-:W-:Y:S01]  /*0dd0*/  LEA.HI R4, R4, R7, RZ, 0x3 ;  /* 0x0000000704047211 */ /* 0x000fe200078f18ff */
[----:B------:R-:W-:Y:S01]  /*0de0*/  IMAD.HI R5, R152, 0x55555556, RZ ;  /* 0x5555555698057827 */ /* 0x000fe200078e02ff */
[----:B------:R-:W-:-:S02]  /*0df0*/  UMOV UR4, URZ ;  /* 0x0000003f00047c82 */ /* 0x000fc40008000000 */
[----:B------:R-:W-:Y:S01]  /*0e00*/  LOP3.LUT R10, R4, 0xfffffff8, RZ, 0xc0, !PT ;  /* 0xfffffff8040a7812 */ /* 0x000fe200078ec0ff */
[----:B------:R-:W-:Y:S01]  /*0e10*/  IMAD.U32 R150, RZ, RZ, UR4 ;  /* 0x00000004ff967e24 */ /* 0x000fe2000f8e00ff */
[----:B------:R-:W-:Y:S02]  /*0e20*/  LOP3.LUT R4, R3, 0x8, R2, 0xf8, !PT ;  /* 0x0000000803047812 */ /* 0x000fe400078ef802 */
[----:B------:R-:W-:Y:S01]  /*0e30*/  SHF.R.U32.HI R3, RZ, 0x3, R3 ;  /* 0x00000003ff037819 */ /* 0x000fe20000011603 */
[----:B------:R-:W-:Y:S01]  /*0e40*/  IMAD.IADD R7, R7, 0x1, -R10 ;  /* 0x0000000107077824 */ /* 0x000fe200078e0a0a */
[----:B------:R-:W-:Y:S02]  /*0e50*/  LEA.HI R5, R5, R5, RZ, 0x1 ;  /* 0x0000000505057211 */ /* 0x000fe400078f08ff */
[----:B------:R-:W-:Y:S01]  /*0e60*/  LOP3.LUT R3, R4, R3, RZ, 0x3c, !PT ;  /* 0x0000000304037212 */ /* 0x000fe200078e3cff */
[----:B------:R-:W-:Y:S01]  /*0e70*/  IMAD R8, R8, 0x10, R7 ;  /* 0x0000001008087824 */ /* 0x000fe200078e0207 */
[----:B------:R-:W-:Y:S01]  /*0e80*/  LOP3.LUT R4, R0, 0x1ffffffc, RZ, 0xc0, !PT ;  /* 0x1ffffffc00047812 */ /* 0x000fe200078ec0ff */
[----:B------:R-:W-:-:S02]  /*0e90*/  IMAD R5, R5, -0x3, R152 ;  /* 0xfffffffd05057824 */ /* 0x000fc400078e0298 */
[----:B------:R-:W-:Y:S02]  /*0ea0*/  IMAD.IADD R2, R3, 0x1, R6 ;  /* 0x0000000103027824 */ /* 0x000fe400078e0206 */
[----:B------:R-:W-:Y:S02]  /*0eb0*/  IMAD.IADD R4, R155, 0x1, -R4 ;  /* 0x000000019b047824 */ /* 0x000fe400078e0a04 */
[----:B------:R-:W-:Y:S01]  /*0ec0*/  IMAD R23, R5, 0x40, R8 ;  /* 0x0000004005177824 */ /* 0x000fe200078e0208 */
[----:B------:R-:W-:Y:S01]  /*0ed0*/  LEA R2, R2, UR37, 0x1 ;  /* 0x0000002502027c11 */ /* 0x000fe2000f8e08ff */
[----:B------:R-:W-:-:S07]  /*0ee0*/  IMAD.SHL.U32 R19, R4, 0x8, RZ ;  /* 0x0000000804137824 */ /* 0x000fce00078e00ff */
.L_x_9965:
[----:B0-2--5:R-:W0:Y:S01]  /*0ef0*/  LDC.64 R4, c[0x0][0xc60] ;  /* 0x00031800ff047b82 */ /* 0x025e220000000a00 */
[----:B------:R-:W-:Y:S01]  /*0f00*/  ULDC.64 UR10, c[0x0][0x208] ;  /* 0x00008200000a7ab9 */ /* 0x000fe20000000a00 */
[----:B------:R-:W-:Y:S01]  /*0f10*/  ULDC.64 UR6, c[0x0][0xa28] ;  /* 0x00028a0000067ab9 */ /* 0x000fe20000000a00 */
[----:B------:R-:W-:Y:S01]  /*0f20*/  ULDC.64 UR8, c[0x0][0xa18] ;  /* 0x0002860000087ab9 */ /* 0x000fe20000000a00 */
[----:B0-----:R-:W-:-:S06]  /*0f30*/  IMAD.WIDE R4, R35, 0x4, R4 ;  /* 0x0000000423047825 */ /* 0x001fcc00078e0204 */
[----:B------:R-:W2:Y:S01]  /*0f40*/  LDG.E R4, desc[UR10][R4.64] ;  /* 0x0000000a04047981 */ /* 0x000ea2000c1e1900 */
        /* <DEDUP_REMOVED lines=17> */
[----:B-1----:R-:W-:-:S03]  /*1060*/  IMAD.U32 R6, RZ, RZ, UR8 ;  /* 0x00000008ff067e24 */ /* 0x002fc6000f8e00ff */
[----:B------:R-:W-:Y:S01]  /*1070*/  IMAD.U32 R7, RZ, RZ, UR9 ;  /* 0x00000009ff077e24 */ /* 0x000fe2000f8e00ff */
[----:B------:R-:W2:Y:S01]  /*1080*/  @P0 LDG.E R4, desc[UR10][R4.64] ;  /* 0x0000000a04040981 */ /* 0x000ea2000c1e1900 */
[----:B------:R-:W-:Y:S01]  /*1090*/  UISETP.NE.U32.AND UP0, UPT, UR6, URZ, UPT ;  /* 0x0000003f0600728c */ /* 0x000fe2000bf05070 */
[----:B------:R-:W-:Y:S02]  /*10a0*/  ULDC UR8, c[0x0][0x2e0] ;  /* 0x0000b80000087ab9 */ /* 0x000fe40000000800 */
[----:B---3--:R-:W3:Y:S01]  /*10b0*/  @P2 LDG.E R6, desc[UR10][R6.64] ;  /* 0x0000000a06062981 */ /* 0x008ee2000c1e1900 */
        /* <DEDUP_REMOVED lines=13> */
[----:B------:R-:W-:Y:S06]  /*1190*/  @P2 BRA `(.L_x_9920) ;  /* 0x0000000000402947 */ /* 0x000fec0003800000 */
        /* <DEDUP_REMOVED lines=16> */
.L_x_9920:
        /* <DEDUP_REMOVED lines=12> */
.L_x_9921:
        /* <DEDUP_REMOVED lines=15> */
.L_x_9922:
[----:B------:R-:W-:Y:S01]  /*1450*/  R2UR UR7, R17 ;  /* 0x00000000110772ca */ /* 0x000fe200000e0000 */
[----:B------:R-:W-:Y:S01]  /*1460*/  UIADD3 UR6, -UR4, UR8, URZ ;  /* 0x0000000804067290 */ /* 0x000fe2000fffe13f */
[----:B------:R-:W-:Y:S01]  /*1470*/  PLOP3.LUT P0, PT, PT, PT, PT, 0x80, 0x0 ;  /* 0x000000000000781c */ /* 0x000fe20003f0f070 */
[----:B------:R-:W-:Y:S01]  /*1480*/  UMOV UR5, 0xc0 ;  /* 0x000000c000057882 */ /* 0x000fe20000000000 */
[----:B------:R-:W-:Y:S01]  /*1490*/  IMAD.MOV.U32 R16, RZ, RZ, RZ ;  /* 0x000000ffff107224 */ /* 0x000fe200078e00ff */
[----:B------:R-:W-:Y:S01]  /*14a0*/  UIMAD UR5, UR61, UR5, 0x14f ;  /* 0x0000014f3d0574a4 */ /* 0x000fe2000f8e0205 */
[----:B------:R-:W-:Y:S01]  /*14b0*/  IMAD.MOV.U32 R3, RZ, RZ, RZ ;  /* 0x000000ffff037224 */ /* 0x000fe200078e00ff */
[----:B------:R-:W-:Y:S02]  /*14c0*/  UIADD3 UR4, UR6, 0x8f, URZ ;  /* 0x0000008f06047890 */ /* 0x000fe4000fffe03f */
[----:B------:R-:W-:Y:S01]  /*14d0*/  IMAD.U32 R18, RZ, RZ, UR6 ;  /* 0x00000006ff127e24 */ /* 0x000fe2000f8e00ff */
[----:B------:R-:W-:Y:S01]  /*14e0*/  CS2R R30, SRZ ;  /* 0x00000000001e7805 */ /* 0x000fe2000001ff00 */
[----:B------:R-:W-:Y:S01]  /*14f0*/  IMAD.MOV.U32 R71, RZ, RZ, RZ ;  /* 0x000000ffff477224 */ /* 0x000fe200078e00ff */
[----:B------:R-:W-:Y:S01]  /*1500*/  CS2R R52, SRZ ;  /* 0x0000000000347805 */ /* 0x000fe2000001ff00 */
[----:B------:R-:W-:Y:S01]  /*1510*/  IMAD.MOV.U32 R0, RZ, RZ, RZ ;  /* 0x000000ffff007224 */ /* 0x000fe200078e00ff */
        /* <DEDUP_REMOVED lines=17> */
[----:B------:R-:W-:Y:S01]  /*1630*/  IMAD.MOV.U32 R50, RZ, RZ, RZ ;  /* 0x000000ffff327224 */ /* 0x000fe200078e00ff */
        /* <DEDUP_REMOVED lines=8> */
[----:B------:R-:W-:Y:S01]  /*16c0*/  CS2R R74, SRZ ;  /* 0x00000000004a7805 */ /* 0x000fe2000001ff00 */
[----:B------:R-:W-:Y:S01]  /*16d0*/  IMAD.MOV.U32 R69, RZ, RZ, RZ ;  /* 0x000000ffff457224 */ /* 0x000fe200078e00ff */
[----:B------:R-:W-:Y:S01]  /*16e0*/  CS2R R6, SRZ ;  /* 0x0000000000067805 */ /* 0x000fe2000001ff00 */
[----:B------:R-:W-:Y:S01]  /*16f0*/  IMAD.MOV.U32 R12, RZ, RZ, RZ ;  /* 0x000000ffff0c7224 */ /* 0x000fe200078e00ff */
[----:B------:R-:W-:Y:S01]  /*1700*/  PLOP3.LUT P1, PT, PT, PT, UP0, 0x80, 0x0 ;  /* 0x000000000000781c */ /* 0x000fe20003f2f008 */
[----:B------:R-:W-:Y:S02]  /*1710*/  IMAD.MOV.U32 R81, RZ, RZ, RZ ;  /* 0x000000ffff517224 */ /* 0x000fe400078e00ff */
[----:B------:R-:W-:-:S02]  /*1720*/  IMAD.MOV.U32 R14, RZ, RZ, RZ ;  /* 0x000000ffff0e7224 */ /* 0x000fc400078e00ff */
[----:B------:R-:W-:Y:S02]  /*1730*/  IMAD.MOV.U32 R83, RZ, RZ, RZ ;  /* 0x000000ffff537224 */ /* 0x000fe400078e00ff */
[----:B------:R-:W-:Y:S02]  /*1740*/  IMAD.MOV.U32 R24, RZ, RZ, RZ ;  /* 0x000000ffff187224 */ /* 0x000fe400078e00ff */
[----:B------:R-:W-:-:S04]  /*1750*/  IMAD.MOV.U32 R85, RZ, RZ, RZ ;  /* 0x000000ffff557224 */ /* 0x000fc800078e00ff */
[----:B------:R-:W-:Y:S05]  /*1760*/  @!P1 BRA `(.L_x_9923) ;  /* 0x000000c000889947 */ /* 0x000fea0003800000 */
[----:B------:R-:W0:Y:S01]  /*1770*/  SHFL.IDX PT, R0, R152, RZ, 0x1f ;  /* 0x00001fff98007589 */ /* 0x000e2200000e0000 */
[----:B------:R-:W-:-:S04]  /*1780*/  UIADD3 UR6, UR37, 0x24300, URZ ;  /* 0x0002430025067890 */ /* 0x000fc8000fffe03f */
[----:B------:R-:W-:-:S06]  /*1790*/  ULOP3.LUT UP0, URZ, UR6, 0x9f, URZ, 0xc0, !UPT ;  /* 0x0000009f063f7892 */ /* 0x000fcc000f80c03f */
[----:B------:R-:W-:Y:S02]  /*17a0*/  PLOP3.LUT P0, PT, PT, PT, UP0, 0x80, 0x0 ;  /* 0x000000000000781c */ /* 0x000fe40003f0f008 */
[----:B0-----:R-:W-:-:S13]  /*17b0*/  R2UR UR7, R0 ;  /* 0x00000000000772ca */ /* 0x001fda00000e0000 */
        /* <DEDUP_REMOVED lines=28> */
.L_x_9924:
        /* <DEDUP_REMOVED lines=11> */
.L_x_10053:
[----:B------:R-:W-:Y:S05]  /*1a30*/  @!P0 BRA `(.L_x_9926) ;  /* 0x0000000000048947 */ /* 0x000fea0003800000 */
[----:B------:R-:W-:Y:S01]  /*1a40*/  BPT.TRAP 0x1 ;  /* 0x000000040000795c */ /* 0x000fe20000300000 */
.L_x_9926:
[----:B0-----:R-:W-:Y:S02]  /*1a50*/  IMAD.U32 R3, RZ, RZ, UR36 ;  /* 0x00000024ff037e24 */ /* 0x001fe4000f8e00ff */
[----:B------:R-:W-:-:S03]  /*1a60*/  IMAD.U32 R0, RZ, RZ, UR38 ;  /* 0x00000026ff007e24 */ /* 0x000fc6000f8e00ff */
[----:B------:R-:W-:Y:S02]  /*1a70*/  LEA R3, R3, UR37, 0x3 ;  /* 0x0000002503037c11 */ /* 0x000fe4000f8e18ff */
[----:B------:R-:W-:-:S04]  /*1a80*/  SHF.L.U32 R0, R0, 0x1f, RZ ;  /* 0x0000001f00007819 */ /* 0x000fc800000006ff */
[----:B------:R0:W1:Y:S01]  /*1a90*/  SYNCS.PHASECHK.TRANS64.TRYWAIT P2, [R3+URZ+0x31c30], R0 ;  /* 0x031c3000030075a7 */ /* 0x000062000804017f */
[----:B------:R-:W-:Y:S05]  /*1aa0*/  @!P0 BRA `(.L_x_9927) ;  /* 0x0000000000048947 */ /* 0x000fea0003800000 */
[----:B------:R-:W-:Y:S01]  /*1ab0*/  BPT.TRAP 0x1 ;  /* 0x000000040000795c */ /* 0x000fe20000300000 */
.L_x_9927:
[----:B------:R-:W2:Y:S01]  /*1ac0*/  S2R R4, SR_TID.X ;  /* 0x0000000000047919 */ /* 0x000ea20000002100 */
[----:B------:R-:W-:Y:S01]  /*1ad0*/  IMAD.MOV.U32 R71, RZ, RZ, RZ ;  /* 0x000000ffff477224 */ /* 0x000fe200078e00ff */
[----:B--2---:R-:W-:Y:S01]  /*1ae0*/  LOP3.LUT P1, RZ, R4, 0x7f, RZ, 0xc0, !PT ;  /* 0x0000007f04ff7812 */ /* 0x004fe2000782c0ff */
[----:B-1----:R-:W-:-:S12]  /*1af0*/  @P2 BRA `(.L_x_9928) ;  /* 0x0000000000082947 */ /* 0x002fd80003800000 */
[----:B------:R-:W1:Y:S02]  /*1b00*/  SYNCS.PHASECHK.TRANS64.TRYWAIT P2, [R3+URZ+0x31c30], R0 ;  /* 0x031c3000030075a7 */ /* 0x000e64000804017f */
[----:B-1----:R-:W-:Y:S05]  /*1b10*/  @!P2 BRA `(.L_x_9929) ;  /* 0x000001240078a947 */ /* 0x002fea0003800000 */
.L_x_9928:
[----:B------:R-:W-:Y:S05]  /*1b20*/  WARPSYNC.ALL ;  /* 0x0000000000007948 */ /* 0x000fea0003800000 */
[----:B------:R-:W-:Y:S01]  /*1b30*/  UIADD3 UR4, UR37, 0x16a00, URZ ;  /* 0x00016a0025047890 */ /* 0x000fe2000fffe03f */
[----:B------:R-:W-:Y:S01]  /*1b40*/  WARPGROUP.ARRIVE ;  /* 0x00000000000079c5 */ /* 0x000fe20000000000 */
[----:B------:R-:W-:Y:S01]  /*1b50*/  ULOP3.LUT UR6, UR40, 0x10000, URZ, 0xfc, !UPT ;  /* 0x0001000028067892 */ /* 0x000fe2000f8efc3f */
[----:B------:R-:W-:Y:S01]  /*1b60*/  R2UR UR52, R18 ;  /* 0x00000000123472ca */ /* 0x000fe200000e0000 */
[----:B------:R-:W-:Y:S01]  /*1b70*/  USHF.R.U32.HI UR4, URZ, 0x4, UR4 ;  /* 0x000000043f047899 */ /* 0x000fe20008011604 */
[----:B------:R-:W-:Y:S01]  /*1b80*/  R2UR UR53, R17 ;  /* 0x00000000113572ca */ /* 0x000fe200000e0000 */
[----:B------:R-:W-:Y:S01]  /*1b90*/  UMOV UR29, 0x80000020 ;  /* 0x80000020001d7882 */ /* 0x000fe20000000000 */
[----:B------:R-:W-:Y:S01]  /*1ba0*/  UMOV UR31, 0x80000020 ;  /* 0x80000020001f7882 */ /* 0x000fe20000000000 */
[----:B------:R-:W-:Y:S01]  /*1bb0*/  ULOP3.LUT UR4, UR4, 0x3fff, URZ, 0xc0, !UPT ;  /* 0x00003fff04047892 */ /* 0x000fe2000f8ec03f */
[----:B01----:R-:W-:Y:S01]  /*1bc0*/  IMAD.U32 R0, RZ, RZ, UR61 ;  /* 0x0000003dff007e24 */ /* 0x003fe2000f8e00ff */
[----:B------:R-:W-:Y:S01]  /*1bd0*/  UMOV UR28, UR6 ;  /* 0x00000006001c7c82 */ /* 0x000fe20008000000 */
[----:B------:R-:W-:Y:S01]  /*1be0*/  UMOV UR9, UR29 ;  /* 0x0000001d00097c82 */ /* 0x000fe20008000000 */
[----:B------:R-:W-:Y:S01]  /*1bf0*/  ULOP3.LUT UR5, UR4, 0x10000, URZ, 0xfc, !UPT ;  /* 0x0001000004057892 */ /* 0x000fe2000f8efc3f */
[----:B------:R-:W-:Y:S01]  /*1c00*/  IMAD R9, R0, 0xc0, R23 ;  /* 0x000000c000097824 */ /* 0x000fe200078e0217 */
[----:B------:R-:W-:Y:S01]  /*1c10*/  UMOV UR8, UR28 ;  /* 0x0000001c00087c82 */ /* 0x000fe20008000000 */
[----:B------:R-:W-:Y:S01]  /*1c20*/  UMOV UR11, 0x80000020 ;  /* 0x80000020000b7882 */ /* 0x000fe20000000000 */
[----:B------:R-:W-:Y:S01]  /*1c30*/  UIMAD UR4, UR36, 0x6c0, UR5 ;  /* 0x000006c0240478a4 */ /* 0x000fe2000f8e0205 */
[----:B------:R-:W-:Y:S01]  /*1c40*/  @!P1 VIADD R3, R3, 0x31c40 ;  /* 0x00031c4003039836 */ /* 0x000fe20000000000 */
[----:B------:R-:W-:Y:S01]  /*1c50*/  UMOV UR12, UR28 ;  /* 0x0000001c000c7c82 */ /* 0x000fe20008000000 */
[----:B------:R-:W-:Y:S01]  /*1c60*/  UMOV UR13, UR29 ;  /* 0x0000001d000d7c82 */ /* 0x000fe20008000000 */
[----:B------:R-:W-:-:S02]  /*1c70*/  UIADD3 UR10, UR4, 0x40, URZ ;  /* 0x00000040040a7890 */ /* 0x000fc4000fffe03f */
[----:B------:R-:W-:Y:S02]  /*1c80*/  UIADD3 UR14, UR4, 0xc0, URZ ;  /* 0x000000c0040e7890 */ /* 0x000fe4000fffe03f */
[----:B------:R-:W-:Y:S01]  /*1c90*/  UMOV UR30, UR4 ;  /* 0x00000004001e7c82 */ /* 0x000fe20008000000 */
[----:B------:R-:W-:Y:S01]  /*1ca0*/  UMOV UR15, 0x80000020 ;  /* 0x80000020000f7882 */ /* 0x000fe20000000000 */
[----:B------:R-:W-:Y:S01]  /*1cb0*/  HGMMA.64x16x16.F32 R96, gdesc[UR28], RZ, !UPT, gsb0 ;  /* 0x002000001c6079f0 */ /* 0x000fe2000c0008ff */
        /* <DEDUP_REMOVED lines=13> */
[----:B------:R-:W-:Y:S01]  /*1d90*/  UMOV UR31, 0x80000020 ;  /* 0x80000020001f7882 */ /* 0x000fe20000000000 */
[----:B------:R-:W-:-:S02]  /*1da0*/  UIADD3 UR7, UR6, 0x2, URZ ;  /* 0x0000000206077890 */ /* 0x000fc4000fffe03f */
        /* <DEDUP_REMOVED lines=45> */
[----:B------:R-:W-:Y:S03]  /*2080*/  HGMMA.64x16x16.F32 R32, gdesc[UR28], RZ, !UPT, gsb0 ;  /* 0x002000001c2079f0 */ /* 0x000fe6000c0008ff */
        /* <DEDUP_REMOVED lines=208> */
[----:B------:R-:W-:-:S04]  /*2d90*/  UIMAD UR6, UR39, -0x90, UR52 ;  /* 0xffffff70270678a4 */ /* 0x000fc8000f8e0234 */
[----:B------:R-:W-:Y:S02]  /*2da0*/  UIADD3 UR7, UR6, 0x90, URZ ;  /* 0x0000009006077890 */ /* 0x000fe4000fffe03f */
[----:B------:R-:W-:-:S04]  /*2db0*/  UIADD3 UR6, -UR53, 0x91, UR6 ;  /* 0x0000009135067890 */ /* 0x000fc8000fffe106 */
[----:B------:R-:W-:Y:S01]  /*2dc0*/  IMAD.U32 R13, RZ, RZ, UR7 ;  /* 0x00000007ff0d7e24 */ /* 0x000fe2000f8e00ff */
[----:B------:R-:W-:Y:S01]  /*2dd0*/  UIADD3 UR7, UR39, -0x2, URZ ;  /* 0xfffffffe27077890 */ /* 0x000fe2000fffe03f */
[----:B------:R-:W-:Y:S01]  /*2de0*/  IMAD.U32 R5, RZ, RZ, UR6 ;  /* 0x00000006ff057e24 */ /* 0x000fe2000f8e00ff */
[----:B------:R-:W-:Y:S01]  /*2df0*/  UIADD3 UR6, UR52, -UR53, URZ ;  /* 0x8000003534067290 */ /* 0x000fe2000fffe03f */
[C---:B------:R-:W-:Y:S02]  /*2e00*/  IMAD R13, R22.reuse, -0x2, R13 ;  /* 0xfffffffe160d7824 */ /* 0x040fe400078e020d */
[----:B------:R-:W-:Y:S01]  /*2e10*/  IMAD R112, R22, -0x2, R5 ;  /* 0xfffffffe16707824 */ /* 0x000fe200078e0205 */
[----:B------:R-:W-:-:S04]  /*2e20*/  UIMAD UR6, UR61, 0xc0, UR6 ;  /* 0x000000c03d0678a4 */ /* 0x000fc8000f8e0206 */
[----:B------:R-:W-:Y:S01]  /*2e30*/  VIADDMNMX R0, R9, R112, R13, PT ;  /* 0x0000007009007246 */ /* 0x000fe2000380010d */
[----:B------:R-:W-:Y:S01]  /*2e40*/  UIMAD.WIDE UR10, UR6, 0x38e38e39, URZ ;  /* 0x38e38e39060a78a5 */ /* 0x000fe2000f8e023f */
[----:B------:R-:W-:Y:S02]  /*2e50*/  IADD3 R112, R112, 0x8, R9 ;  /* 0x0000000870707810 */ /* 0x000fe40007ffe009 */
[C---:B------:R-:W-:Y:S01]  /*2e60*/  ISETP.GT.AND P2, PT, R0.reuse, RZ, PT ;  /* 0x000000ff0000720c */ /* 0x040fe20003f44270 */
[----:B------:R-:W-:Y:S01]  /*2e70*/  USHF.R.U32.HI UR6, URZ, 0x1f, UR11 ;  /* 0x0000001f3f067899 */ /* 0x000fe2000801160b */
[C---:B------:R-:W-:Y:S02]  /*2e80*/  ISETP.GT.AND P3, PT, R0.reuse, 0x1, PT ;  /* 0x000000010000780c */ /* 0x040fe40003f64270 */
[----:B------:R-:W-:Y:S01]  /*2e90*/  ISETP.GT.AND P4, PT, R0, 0x8, PT ;  /* 0x000000080000780c */ /* 0x000fe20003f84270 */
[----:B------:R-:W-:Y:S01]  /*2ea0*/  ULEA.HI.SX32 UR6, UR11, UR6, 0x1b ;  /* 0x000000060b067291 */ /* 0x000fe2000f8fda3f */
[----:B------:R-:W-:-:S03]  /*2eb0*/  VIMNMX R13, R13, R112, PT ;  /* 0x000000700d0d7248 */ /* 0x000fc60003fe0100 */
[----:B------:R-:W-:-:S04]  /*2ec0*/  UISETP.LT.AND UP0, UPT, URZ, UR6, UPT ;  /* 0x000000063f00728c */ /* 0x000fc8000bf01270 */
[----:B------:R-:W-:-:S04]  /*2ed0*/  USEL UR14, URZ, UR6, !UP0 ;  /* 0x000000063f0e7287 */ /* 0x000fc8000c000000 */
[----:B------:R-:W-:Y:S01]  /*2ee0*/  UISETP.GE.AND UP0, UPT, UR7, UR14, UPT ;  /* 0x0000000e0700728c */ /* 0x000fe2000bf06270 */
        /* <DEDUP_REMOVED lines=29> */
[----:B------:R-:W-:-:S02]  /*30c0*/  FMNMX.FTZ R5, R4, R120, !PT ;  /* 0x0000007804057209 */ /* 0x000fc40007810000 */
        /* <DEDUP_REMOVED lines=90> */
[----:B------:R-:W-:-:S04]  /*3670*/  ISETP.GT.AND P4, PT, R13, 0x8, PT ;  /* 0x000000080d00780c */ /* 0x000fc80003f84270 */
        /* <DEDUP_REMOVED lines=35> */
[----:B------:R-:W-:Y:S02]  /*38b0*/  FSEL R24, R24, -INF , P3 ;  /* 0xff80000018187808 */ /* 0x000fe40001800000 */
        /* <DEDUP_REMOVED lines=12> */
[----:B------:R-:W0:Y:S03]  /*3980*/  SHFL.BFLY PT, R0, R5, 0x2, 0x1f ;  /* 0x0c401f0005007f89 */ /* 0x000e2600000e0000 */
        /* <DEDUP_REMOVED lines=10> */
[----:B------:R-:W-:Y:S01]  /*3a30*/  ISETP.GT.AND P3, PT, R13, 0x39, PT ;  /* 0x000000390d00780c */ /* 0x000fe20003f64270 */
[----:B------:R-:W0:Y:S03]  /*3a40*/  SHFL.BFLY PT, R0, R11, 0x1, 0x1f ;  /* 0x0c201f000b007f89 */ /* 0x000e2600000e0000 */
        /* <DEDUP_REMOVED lines=11> */
[----:B------:R-:W-:Y:S01]  /*3b00*/  FMUL.FTZ R7, R0, UR4 ;  /* 0x0000000400077c20 */ /* 0x000fe20008410000 */
[----:B------:R-:W-:-:S04]  /*3b10*/  ISETP.GT.AND P3, PT, R13, 0x61, PT ;  /* 0x000000610d00780c */ /* 0x000fc80003f64270 */
[----:B------:R-:W-:Y:S02]  /*3b20*/  FSEL R7, R7, RZ, P2 ;  /* 0x000000ff07077208 */ /* 0x000fe40001000000 */
[----:B------:R-:W-:-:S03]  /*3b30*/  ISETP.GT.AND P2, PT, R13, RZ, PT ;  /* 0x000000ff0d00720c */ /* 0x000fc60003f44270 */
[--C-:B------:R-:W-:Y:S01]  /*3b40*/  FFMA.FTZ R49, R70, UR4, -R7.reuse ;  /* 0x0000000446317c23 */ /* 0x100fe20008010807 */
[----:B------:R-:W-:Y:S01]  /*3b50*/  FSEL R98, R98, -INF , P2 ;  /* 0xff80000062627808 */ /* 0x000fe20001000000 */
[--C-:B------:R-:W-:Y:S01]  /*3b60*/  FFMA.FTZ R55, R12, UR4, -R7.reuse ;  /* 0x000000040c377c23 */ /* 0x100fe20008010807 */
[----:B------:R-:W-:Y:S01]  /*3b70*/  ISETP.GT.AND P2, PT, R13, 0x9, PT ;  /* 0x000000090d00780c */ /* 0x000fe20003f44270 */
[--C-:B------:R-:W-:Y:S01]  /*3b80*/  FFMA.FTZ R57, R8, UR4, -R7.reuse ;  /* 0x0000000408397c23 */ /* 0x100fe20008010807 */
[----:B------:R-:W-:Y:S01]  /*3b90*/  FMNMX.FTZ R15, R98, R99, !PT ;  /* 0x00000063620f7209 */ /* 0x000fe20007810000 */
        /* <DEDUP_REMOVED lines=8> */
[----:B------:R-:W-:Y:S01]  /*3c20*/  MUFU.EX2 R4, R4 ;  /* 0x0000000400047308 */ /* 0x000fe20000000800 */
[----:B------:R-:W-:Y:S01]  /*3c30*/  FMNMX.FTZ R21, R103, R112, !PT ;  /* 0x0000007067157209 */ /* 0x000fe20007810000 */
[--C-:B------:R-:W-:Y:S01]  /*3c40*/  FFMA.FTZ R11, R118, UR4, -R7.reuse ;  /* 0x00000004760b7c23 */ /* 0x100fe20008010807 */
[----:B------:R-:W-:Y:S01]  /*3c50*/  ISETP.GT.AND P2, PT, R13, 0x18, PT ;  /* 0x000000180d00780c */ /* 0x000fe20003f44270 */
[--C-:B------:R-:W-:Y:S01]  /*3c60*/  FFMA.FTZ R9, R116, UR4, -R7.reuse ;  /* 0x0000000474097c23 */ /* 0x100fe20008010807 */
[----:B------:R-:W-:Y:S01]  /*3c70*/  FMNMX.FTZ R110, R90, R21, !PT ;  /* 0x000000155a6e7209 */ /* 0x000fe20007810000 */
[--C-:B------:R-:W-:Y:S01]  /*3c80*/  FFMA.FTZ R84, R114, UR4, -R7.reuse ;  /* 0x0000000472547c23 */ /* 0x100fe20008010807 */
[----:B------:R-:W-:Y:S01]  /*3c90*/  FSEL R94, R94, -INF , P2 ;  /* 0xff8000005e5e7808 */ /* 0x000fe20001000000 */
[----:B------:R-:W0:Y:S01]  /*3ca0*/  MUFU.EX2 R5, R120 ;  /* 0x0000007800057308 */ /* 0x000e220000000800 */
        /* <DEDUP_REMOVED lines=9> */
[----:B------:R-:W1:Y:S01]  /*3d40*/  MUFU.EX2 R6, R6 ;  /* 0x0000000600067308 */ /* 0x000e620000000800 */
[----:B------:R-:W-:Y:S01]  /*3d50*/  ISETP.GT.AND P2, PT, R13, 0x28, PT ;  /* 0x000000280d00780c */ /* 0x000fe20003f44270 */
[--C-:B------:R-:W-:Y:S01]  /*3d60*/  FFMA.FTZ R53, R66, UR4, -R7.reuse ;  /* 0x0000000442357c23 */ /* 0x100fe20008010807 */
[----:B------:R-:W-:Y:S01]  /*3d70*/  FMNMX.FTZ R110, R29, R110, !PT ;  /* 0x0000006e1d6e7209 */ /* 0x000fe20007810000 */
[----:B------:R-:W-:Y:S01]  /*3d80*/  FFMA.FTZ R14, R28, UR4, -R7 ;  /* 0x000000041c0e7c23 */ /* 0x000fe20008010807 */
[----:B------:R-:W-:-:S02]  /*3d90*/  FSEL R86, R86, -INF , P2 ;  /* 0xff80000056567808 */ /* 0x000fc40001000000 */
[----:B------:R-:W-:Y:S01]  /*3da0*/  FMNMX.FTZ R25, R83, R110, !PT ;  /* 0x0000006e53197209 */ /* 0x000fe20007810000 */
[----:B------:R-:W2:Y:S01]  /*3db0*/  MUFU.EX2 R11, R11 ;  /* 0x0000000b000b7308 */ /* 0x000ea20000000800 */
[----:B------:R-:W-:Y:S02]  /*3dc0*/  ISETP.GT.AND P2, PT, R13, 0x30, PT ;  /* 0x000000300d00780c */ /* 0x000fe40003f44270 */
[----:B------:R-:W-:Y:S01]  /*3dd0*/  FMNMX.FTZ R106, R86, R25, !PT ;  /* 0x00000019566a7209 */ /* 0x000fe20007810000 */
[--C-:B------:R-:W-:Y:S01]  /*3de0*/  FFMA.FTZ R25, R104, UR4, -R7.reuse ;  /* 0x0000000468197c23 */ /* 0x100fe20008010807 */
[----:B------:R-:W-:Y:S01]  /*3df0*/  FSEL R41, R74, -INF , P2 ;  /* 0xff8000004a297808 */ /* 0x000fe20001000000 */
[----:B------:R-:W-:Y:S01]  /*3e00*/  FFMA.FTZ R74, R100, UR4, -R7 ;  /* 0x00000004644a7c23 */ /* 0x000fe20008010807 */
[----:B------:R-:W-:Y:S01]  /*3e10*/  FMNMX.FTZ R106, R87, R106, !PT ;  /* 0x0000006a576a7209 */ /* 0x000fe20007810000 */
[----:B------:R-:W3:Y:S01]  /*3e20*/  MUFU.EX2 R9, R9 ;  /* 0x0000000900097308 */ /* 0x000ee20000000800 */
[----:B------:R-:W-:-:S02]  /*3e30*/  ISETP.GT.AND P2, PT, R13, 0x38, PT ;  /* 0x000000380d00780c */ /* 0x000fc40003f44270 */
[----:B------:R-:W-:Y:S02]  /*3e40*/  FMNMX.FTZ R106, R41, R106, !PT ;  /* 0x0000006a296a7209 */ /* 0x000fe40007810000 */
[----:B------:R-:W-:Y:S02]  /*3e50*/  FSEL R78, R78, -INF , P2 ;  /* 0xff8000004e4e7808 */ /* 0x000fe40001000000 */
[----:B------:R-:W-:Y:S01]  /*3e60*/  FMNMX.FTZ R33, R75, R106, !PT ;  /* 0x0000006a4b217209 */ /* 0x000fe20007810000 */
[----:B------:R-:W4:Y:S01]  /*3e70*/  MUFU.EX2 R84, R84 ;  /* 0x0000005400547308 */ /* 0x000f220000000800 */
[----:B------:R-:W-:Y:S02]  /*3e80*/  ISETP.GT.AND P2, PT, R13, 0x40, PT ;  /* 0x000000400d00780c */ /* 0x000fe40003f44270 */
[----:B------:R-:W-:Y:S01]  /*3e90*/  FMNMX.FTZ R100, R78, R33, !PT ;  /* 0x000000214e647209 */ /* 0x000fe20007810000 */
[--C-:B------:R-:W-:Y:S01]  /*3ea0*/  FFMA.FTZ R33, R96, UR4, -R7.reuse ;  /* 0x0000000460217c23 */ /* 0x100fe20008010807 */
[----:B------:R-:W-:Y:S01]  /*3eb0*/  FSEL R61, R58, -INF , P2 ;  /* 0xff8000003a3d7808 */ /* 0x000fe20001000000 */
[----:B------:R-:W-:Y:S01]  /*3ec0*/  FFMA.FTZ R58, R92, UR4, -R7 ;  /* 0x000000045c3a7c23 */ /* 0x000fe20008010807 */
[----:B------:R-:W-:Y:S01]  /*3ed0*/  FMNMX.FTZ R100, R79, R100, !PT ;  /* 0x000000644f647209 */ /* 0x000fe20007810000 */
[----:B------:R-:W-:Y:S01]  /*3ee0*/  MUFU.EX2 R15, R15 ;  /* 0x0000000f000f7308 */ /* 0x000fe20000000800 */
[----:B------:R-:W-:-:S02]  /*3ef0*/  ISETP.GT.AND P2, PT, R13, 0x48, PT ;  /* 0x000000480d00780c */ /* 0x000fc40003f44270 */
[----:B------:R-:W-:Y:S02]  /*3f00*/  FMNMX.FTZ R100, R61, R100, !PT ;  /* 0x000000643d647209 */ /* 0x000fe40007810000 */
[----:B------:R-:W-:Y:S02]  /*3f10*/  FSEL R62, R62, -INF , P2 ;  /* 0xff8000003e3e7808 */ /* 0x000fe40001000000 */
[----:B------:R-:W-:Y:S01]  /*3f20*/  FMNMX.FTZ R37, R59, R100, !PT ;  /* 0x000000643b257209 */ /* 0x000fe20007810000 */
[----:B------:R-:W-:Y:S01]  /*3f30*/  MUFU.EX2 R88, R88 ;  /* 0x0000005800587308 */ /* 0x000fe20000000800 */
        /* <DEDUP_REMOVED lines=13> */
[----:B------:R-:W-:Y:S02]  /*4010*/  FMNMX.FTZ R76, R54, R45, !PT ;  /* 0x0000002d364c7209 */ /* 0x000fe40007810000 */
[----:B------:R-:W-:Y:S01]  /*4020*/  FSEL R73, R42, -INF , P2 ;  /* 0xff8000002a497808 */ /* 0x000fe20001000000 */
[----:B------:R-:W-:Y:S01]  /*4030*/  FFMA.FTZ R42, R72, UR4, -R7 ;  /* 0x00000004482a7c23 */ /* 0x000fe20008010807 */
[----:B------:R-:W-:Y:S01]  /*4040*/  FMNMX.FTZ R76, R69, R76, !PT ;  /* 0x0000004c454c7209 */ /* 0x000fe20007810000 */
[----:B------:R-:W-:Y:S01]  /*4050*/  MUFU.EX2 R25, R25 ;  /* 0x0000001900197308 */ /* 0x000fe20000000800 */
[----:B------:R-:W-:-:S02]  /*4060*/  FSEL R72, R43, -INF , P3 ;  /* 0xff8000002b487808 */ /* 0x000fc40001800000 */
[----:B------:R-:W-:Y:S02]  /*4070*/  ISETP.GT.AND P2, PT, R13, 0x68, PT ;  /* 0x000000680d00780c */ /* 0x000fe40003f44270 */
[----:B------:R-:W-:Y:S02]  /*4080*/  FMNMX.FTZ R43, R73, R76, !PT ;  /* 0x0000004c492b7209 */ /* 0x000fe40007810000 */
[----:B------:R-:W-:Y:S01]  /*4090*/  ISETP.GT.AND P3, PT, R13, 0x69, PT ;  /* 0x000000690d00780c */ /* 0x000fe20003f64270 */
[----:B------:R-:W-:Y:S01]  /*40a0*/  MUFU.EX2 R74, R74 ;  /* 0x0000004a004a7308 */ /* 0x000fe20000000800 */
[----:B------:R-:W-:Y:S02]  /*40b0*/  FSEL R76, R46, -INF , P2 ;  /* 0xff8000002e4c7808 */ /* 0x000fe40001000000 */
[----:B------:R-:W-:Y:S02]  /*40c0*/  FMNMX.FTZ R45, R72, R43, !PT ;  /* 0x0000002b482d7209 */ /* 0x000fe40007810000 */
[----:B------:R-:W-:Y:S01]  /*40d0*/  FSEL R70, R47, -INF , P3 ;  /* 0xff8000002f467808 */ /* 0x000fe20001800000 */
[----:B------:R-:W-:Y:S01]  /*40e0*/  FFMA.FTZ R47, R56, UR4, -R7 ;  /* 0x00000004382f7c23 */ /* 0x000fe20008010807 */
[----:B------:R-:W-:Y:S01]  /*40f0*/  ISETP.GT.AND P2, PT, R13, 0x70, PT ;  /* 0x000000700d00780c */ /* 0x000fe20003f44270 */
[----:B------:R5:W-:Y:S01]  /*4100*/  MUFU.EX2 R43, R49 ;  /* 0x00000031002b7308 */ /* 0x000be20000000800 */
[----:B------:R-:W-:-:S02]  /*4110*/  FMNMX.FTZ R45, R76, R45, !PT ;  /* 0x0000002d4c2d7209 */ /* 0x000fc40007810000 */
[----:B------:R-:W-:Y:S02]  /*4120*/  ISETP.GT.AND P3, PT, R13, 0x71, PT ;  /* 0x000000710d00780c */ /* 0x000fe40003f64270 */
[----:B------:R-:W-:Y:S01]  /*4130*/  FSEL R77, R34, -INF , P2 ;  /* 0xff800000224d7808 */ /* 0x000fe20001000000 */
[--C-:B------:R-:W-:Y:S01]  /*4140*/  FFMA.FTZ R34, R68, UR4, -R7.reuse ;  /* 0x0000000444227c23 */ /* 0x100fe20008010807 */
[----:B------:R-:W-:Y:S01]  /*4150*/  FMNMX.FTZ R46, R70, R45, !PT ;  /* 0x0000002d462e7209 */ /* 0x000fe20007810000 */
[----:B------:R-:W-:Y:S01]  /*4160*/  MUFU.EX2 R33, R33 ;  /* 0x0000002100217308 */ /* 0x000fe20000000800 */
[----:B------:R-:W-:Y:S01]  /*4170*/  FSEL R68, R35, -INF , P3 ;  /* 0xff80000023447808 */ /* 0x000fe20001800000 */
[----:B-----5:R-:W-:Y:S01]  /*4180*/  FFMA.FTZ R49, R20, UR4, -R7 ;  /* 0x0000000414317c23 */ /* 0x020fe20008010807 */
[----:B------:R-:W-:Y:S02]  /*4190*/  ISETP.GT.AND P2, PT, R13, 0x78, PT ;  /* 0x000000780d00780c */ /* 0x000fe40003f44270 */
[----:B------:R-:W-:-:S02]  /*41a0*/  FMNMX.FTZ R35, R77, R46, !PT ;  /* 0x0000002e4d237209 */ /* 0x000fc40007810000 */
[----:B------:R-:W-:Y:S01]  /*41b0*/  ISETP.GT.AND P3, PT, R13, 0x79, PT ;  /* 0x000000790d00780c */ /* 0x000fe20003f64270 */
[----:B------:R-:W-:Y:S01]  /*41c0*/  MUFU.EX2 R58, R58 ;  /* 0x0000003a003a7308 */ /* 0x000fe20000000800 */
[----:B------:R-:W-:Y:S01]  /*41d0*/  FSEL R80, R38, -INF , P2 ;  /* 0xff80000026507808 */ /* 0x000fe20001000000 */
[--C-:B------:R-:W-:Y:S01]  /*41e0*/  FFMA.FTZ R38, R64, UR4, -R7.reuse ;  /* 0x0000000440267c23 */ /* 0x100fe20008010807 */
[----:B------:R-:W-:Y:S02]  /*41f0*/  FMNMX.FTZ R45, R68, R35, !PT ;  /* 0x00000023442d7209 */ /* 0x000fe40007810000 */
[----:B------:R-:W-:Y:S01]  /*4200*/  FSEL R56, R39, -INF , P3 ;  /* 0xff80000027387808 */ /* 0x000fe20001800000 */
[--C-:B------:R-:W-:Y:S01]  /*4210*/  FFMA.FTZ R39, R32, UR4, -R7.reuse ;  /* 0x0000000420277c23 */ /* 0x100fe20008010807 */
[C---:B------:R-:W-:Y:S01]  /*4220*/  ISETP.GT.AND P2, PT, R13.reuse, 0x80, PT ;  /* 0x000000800d00780c */ /* 0x040fe20003f44270 */
[----:B------:R5:W-:Y:S01]  /*4230*/  MUFU.EX2 R35, R47 ;  /* 0x0000002f00237308 */ /* 0x000be20000000800 */
[----:B------:R-:W-:Y:S01]  /*4240*/  FMNMX.FTZ R45, R80, R45, !PT ;  /* 0x0000002d502d7209 */ /* 0x000fe20007810000 */
[----:B------:R-:W-:Y:S01]  /*4250*/  FFMA.FTZ R32, R36, UR4, -R7 ;  /* 0x0000000424207c23 */ /* 0x000fe20008010807 */
[----:B------:R-:W-:-:S02]  /*4260*/  ISETP.GT.AND P3, PT, R13, 0x81, PT ;  /* 0x000000810d00780c */ /* 0x000fc40003f64270 */
[----:B------:R-:W-:Y:S02]  /*4270*/  FSEL R26, R26, -INF , P2 ;  /* 0xff8000001a1a7808 */ /* 0x000fe40001000000 */
[----:B------:R-:W-:Y:S01]  /*4280*/  FMNMX.FTZ R45, R56, R45, !PT ;  /* 0x0000002d382d7209 */ /* 0x000fe20007810000 */
[----:B------:R-:W-:Y:S01]  /*4290*/  MUFU.EX2 R37, R37 ;  /* 0x0000002500257308 */ /* 0x000fe20000000800 */
[----:B------:R-:W-:Y:S01]  /*42a0*/  ISETP.GT.AND P2, PT, R13, 0x88, PT ;  /* 0x000000880d00780c */ /* 0x000fe20003f44270 */
[--C-:B-----5:R-:W-:Y:S01]  /*42b0*/  FFMA.FTZ R47, R48, UR4, -R7.reuse ;  /* 0x00000004302f7c23 */ /* 0x120fe20008010807 */
[----:B------:R-:W-:Y:S02]  /*42c0*/  FSEL R27, R27, -INF , P3 ;  /* 0xff8000001b1b7808 */ /* 0x000fe40001800000 */
[----:B------:R-:W-:Y:S01]  /*42d0*/  FMNMX.FTZ R46, R26, R45, !PT ;  /* 0x0000002d1a2e7209 */ /* 0x000fe20007810000 */
[--C-:B------:R-:W-:Y:S01]  /*42e0*/  FFMA.FTZ R45, R40, UR4, -R7.reuse ;  /* 0x00000004282d7c23 */ /* 0x100fe20008010807 */
[----:B------:R-:W-:Y:S01]  /*42f0*/  ISETP.GT.AND P3, PT, R13, 0x89, PT ;  /* 0x000000890d00780c */ /* 0x000fe20003f64270 */
[--C-:B------:R-:W-:Y:S01]  /*4300*/  FFMA.FTZ R40, R44, UR4, -R7.reuse ;  /* 0x000000042c287c23 */ /* 0x100fe20008010807 */
[----:B------:R-:W-:Y:S01]  /*4310*/  FSEL R30, R30, -INF , P2 ;  /* 0xff8000001e1e7808 */ /* 0x000fe20001000000 */
[--C-:B------:R-:W-:Y:S01]  /*4320*/  FFMA.FTZ R44, R10, UR4, -R7.reuse ;  /* 0x000000040a2c7c23 */ /* 0x100fe20008010807 */
[----:B------:R-:W-:Y:S01]  /*4330*/  FMNMX.FTZ R13, R27, R46, !PT ;  /* 0x0000002e1b0d7209 */ /* 0x000fe20007810000 */
[--C-:B------:R-:W-:Y:S01]  /*4340*/  FFMA.FTZ R46, R52, UR4, -R7.reuse ;  /* 0x00000004342e7c23 */ /* 0x100fe20008010807 */
[----:B------:R-:W-:Y:S01]  /*4350*/  FSEL R31, R31, -INF , P3 ;  /* 0xff8000001f1f7808 */ /* 0x000fe20001800000 */
[----:B------:R-:W-:Y:S01]  /*4360*/  FFMA.FTZ R52, R60, UR4, -R7 ;  /* 0x000000043c347c23 */ /* 0x000fe20008010807 */
[----:B------:R-:W-:Y:S01]  /*4370*/  FMNMX.FTZ R12, R30, R13, !PT ;  /* 0x0000000d1e0c7209 */ /* 0x000fe20007810000 */
[----:B------:R-:W-:Y:S03]  /*4380*/  MUFU.EX2 R50, R50 ;  /* 0x0000003200327308 */ /* 0x000fe60000000800 */
[----:B------:R-:W-:-:S05]  /*4390*/  FMNMX.FTZ R12, R31, R12, !PT ;  /* 0x0000000c1f0c7209 */ /* 0x000fca0007810000 */
[----:B------:R-:W5:Y:S01]  /*43a0*/  SHFL.BFLY PT, R13, R12, 0x2, 0x1f ;  /* 0x0c401f000c0d7f89 */ /* 0x000f6200000e0000 */
[----:B------:R-:W-:Y:S08]  /*43b0*/  MUFU.EX2 R42, R42 ;  /* 0x0000002a002a7308 */ /* 0x000ff00000000800 */
[----:B------:R-:W-:Y:S08]  /*43c0*/  MUFU.EX2 R34, R34 ;  /* 0x0000002200227308 */ /* 0x000ff00000000800 */
[----:B------:R-:W-:Y:S01]  /*43d0*/  MUFU.EX2 R38, R38 ;  /* 0x0000002600267308 */ /* 0x000fe20000000800 */
[----:B-----5:R-:W-:Y:S01]  /*43e0*/  FMNMX.FTZ R48, R12, R13, !PT ;  /* 0x0000000d0c307209 */ /* 0x020fe20007810000 */
[----:B------:R-:W-:Y:S01]  /*43f0*/  FFMA.FTZ R12, R24, UR4, -R7 ;  /* 0x00000004180c7c23 */ /* 0x000fe20008010807 */
[----:B------:R-:W-:-:S05]  /*4400*/  @!P1 PRMT R7, RZ, 0x654, R3 ;  /* 0x00000654ff079816 */ /* 0x000fca0000000003 */
[----:B------:R-:W-:Y:S01]  /*4410*/  MUFU.EX2 R55, R55 ;  /* 0x0000003700377308 */ /* 0x000fe20000000800 */
[----:B------:R-:W5:Y:S01]  /*4420*/  SHFL.BFLY PT, R13, R48, 0x1, 0x1f ;  /* 0x0c201f00300d7f89 */ /* 0x000f6200000e0000 */
[----:B------:R4:W-:Y:S06]  /*4430*/  @!P1 SYNCS.ARRIVE.TRANS64.RED.A1T0 RZ, [R7+URZ], RZ ;  /* 0x000000ff07ff99a7 */ /* 0x0009ec000810043f */
[----:B------:R-:W-:Y:S08]  /*4440*/  MUFU.EX2 R46, R46 ;  /* 0x0000002e002e7308 */ /* 0x000ff00000000800 */
[----:B------:R-:W-:Y:S08]  /*4450*/  MUFU.EX2 R53, R53 ;  /* 0x0000003500357308 */ /* 0x000ff00000000800 */
[----:B------:R-:W-:Y:S01]  /*4460*/  MUFU.EX2 R45, R45 ;  /* 0x0000002d002d7308 */ /* 0x000fe20000000800 */
[----:B-----5:R-:W-:-:S04]  /*4470*/  FMNMX.FTZ R13, R48, R13, !PT ;  /* 0x0000000d300d7209 */ /* 0x020fc80007810000 */
[C---:B------:R-:W-:Y:S01]  /*4480*/  FSETP.NEU.FTZ.AND P2, PT, R13.reuse, -INF , PT ;  /* 0xff8000000d00780b */ /* 0x040fe20003f5d000 */
[----:B------:R-:W-:Y:S02]  /*4490*/  FMUL.FTZ R10, R13, UR4 ;  /* 0x000000040d0a7c20 */ /* 0x000fe40008410000 */
[----:B------:R-:W-:Y:S03]  /*44a0*/  MUFU.EX2 R52, R52 ;  /* 0x0000003400347308 */ /* 0x000fe60000000800 */
[----:B------:R-:W-:Y:S02]  /*44b0*/  FSEL R8, R10, RZ, P2 ;  /* 0x000000ff0a087208 */ /* 0x000fe40001000000 */
[----:B------:R-:W-:-:S03]  /*44c0*/  PLOP3.LUT P2, PT, PT, PT, UP0, 0x80, 0x0 ;  /* 0x000000000000781c */ /* 0x000fc60003f4f008 */
        /* <DEDUP_REMOVED lines=11> */
[----:B0-----:R-:W-:Y:S01]  /*4580*/  FADD.FTZ R61, R4, R5 ;  /* 0x00000005043d7221 */ /* 0x001fe20000010000 */
[--C-:B------:R-:W-:Y:S01]  /*4590*/  FFMA.FTZ R85, R95, UR4, -R8.reuse ;  /* 0x000000045f557c23 */ /* 0x100fe20008010808 */
[--C-:B------:R-:W-:Y:S01]  /*45a0*/  FFMA.FTZ R48, R78, UR4, -R8.reuse ;  /* 0x000000044e307c23 */ /* 0x100fe20008010808 */
[--C-:B------:R-:W-:Y:S01]  /*45b0*/  FFMA.FTZ R24, R29, UR4, -R8.reuse ;  /* 0x000000041d187c23 */ /* 0x100fe20008010808 */
[----:B-1----:R-:W-:Y:S01]  /*45c0*/  FADD.FTZ R66, R6, R61 ;  /* 0x0000003d06427221 */ /* 0x002fe20000010000 */
[----:B------:R-:W0:Y:S01]  /*45d0*/  MUFU.EX2 R99, R99 ;  /* 0x0000006300637308 */ /* 0x000e220000000800 */
[----:B--2---:R-:W-:Y:S01]  /*45e0*/  F2FP.F16.F32.PACK_AB R6, R11, R6 ;  /* 0x000000060b06723e */ /* 0x004fe200000000ff */
[----:B------:R-:W-:Y:S01]  /*45f0*/  FFMA.FTZ R60, R59, UR4, -R8 ;  /* 0x000000043b3c7c23 */ /* 0x000fe20008010808 */
[----:B------:R-:W-:Y:S01]  /*4600*/  FADD.FTZ R66, R11, R66 ;  /* 0x000000420b427221 */ /* 0x000fe20000010000 */
[--C-:B------:R-:W-:Y:S01]  /*4610*/  FFMA.FTZ R29, R83, UR4, -R8.reuse ;  /* 0x00000004531d7c23 */ /* 0x100fe20008010808 */
[--C-:B------:R-:W-:Y:S01]  /*4620*/  FFMA.FTZ R59, R62, UR4, -R8.reuse ;  /* 0x000000043e3b7c23 */ /* 0x100fe20008010808 */
[----:B------:R-:W-:Y:S01]  /*4630*/  FFMA.FTZ R62, R65, UR4, -R8 ;  /* 0x00000004413e7c23 */ /* 0x000fe20008010808 */
[----:B---3--:R-:W-:Y:S01]  /*4640*/  FADD.FTZ R65, R9, R66 ;  /* 0x0000004209417221 */ /* 0x008fe20000010000 */
[----:B------:R-:W1:Y:S01]  /*4650*/  MUFU.EX2 R102, R102 ;  /* 0x0000006600667308 */ /* 0x000e620000000800 */
[--C-:B------:R-:W-:Y:S01]  /*4660*/  FFMA.FTZ R28, R86, UR4, -R8.reuse ;  /* 0x00000004561c7c23 */ /* 0x100fe20008010808 */
[--C-:B------:R-:W-:Y:S01]  /*4670*/  FFMA.FTZ R64, R67, UR4, -R8.reuse ;  /* 0x0000000443407c23 */ /* 0x100fe20008010808 */
[--C-:B------:R-:W-:Y:S01]  /*4680*/  FFMA.FTZ R67, R76, UR4, -R8.reuse ;  /* 0x000000044c437c23 */ /* 0x100fe20008010808 */
[----:B----4-:R-:W-:Y:S01]  /*4690*/  FADD.FTZ R76, R84, R65 ;  /* 0x00000041544c7221 */ /* 0x010fe20000010000 */
[--C-:B------:R-:W-:Y:S01]  /*46a0*/  FFMA.FTZ R83, R87, UR4, -R8.reuse ;  /* 0x0000000457537c23 */ /* 0x100fe20008010808 */
[--C-:B------:R-:W-:Y:S01]  /*46b0*/  FFMA.FTZ R63, R63, UR4, -R8.reuse ;  /* 0x000000043f3f7c23 */ /* 0x100fe20008010808 */
        /* <DEDUP_REMOVED lines=15> */
[--C-:B------:R-:W-:Y:S01]  /*47b0*/  FFMA.FTZ R77, R77, UR4, -R8.reuse ;  /* 0x000000044d4d7c23 */ /* 0x100fe20008010808 */
[----:B------:R-:W-:Y:S01]  /*47c0*/  FFMA.FTZ R68, R68, UR4, -R8 ;  /* 0x0000000444447c23 */ /* 0x000fe20008010808 */
[----:B------:R-:W1:Y:S01]  /*47d0*/  MUFU.EX2 R81, R81 ;  /* 0x0000005100517308 */ /* 0x000e620000000800 */
[----:B--2---:R-:W-:Y:S01]  /*47e0*/  FADD.FTZ R11, R103, R78 ;  /* 0x0000004e670b7221 */ /* 0x004fe20000010000 */
[----:B------:R-:W-:Y:S01]  /*47f0*/  FFMA.FTZ R80, R80, UR4, -R8 ;  /* 0x0000000450507c23 */ /* 0x000fe20008010808 */
[----:B------:R-:W-:-:S02]  /*4800*/  F2FP.F16.F32.PACK_AB R4, R5, R4 ;  /* 0x000000040504723e */ /* 0x000fc400000000ff */
[----:B------:R-:W-:Y:S02]  /*4810*/  F2FP.F16.F32.PACK_AB R5, R99, R98 ;  /* 0x000000626305723e */ /* 0x000fe400000000ff */
[----:B------:R-:W-:Y:S01]  /*4820*/  F2FP.F16.F32.PACK_AB R7, R103, R102 ;  /* 0x000000666707723e */ /* 0x000fe200000000ff */
[----:B------:R-:W2:Y:S01]  /*4830*/  MUFU.EX2 R20, R20 ;  /* 0x0000001400147308 */ /* 0x000ea20000000800 */
[----:B0-----:R-:W-:-:S03]  /*4840*/  FADD.FTZ R66, R10, R11 ;  /* 0x0000000b0a427221 */ /* 0x001fc60000010000 */
[----:B------:R0:W-:Y:S04]  /*4850*/  STSM.16.M88.4 [R2+0x24300], R4 ;  /* 0x0243000402007844 */ /* 0x0001e80000000200 */
[----:B------:R-:W3:Y:S01]  /*4860*/  MUFU.EX2 R85, R85 ;  /* 0x0000005500557308 */ /* 0x000ee20000000800 */
[----:B-1----:R-:W-:-:S07]  /*4870*/  FADD.FTZ R11, R81, R66 ;  /* 0x00000042510b7221 */ /* 0x002fce0000010000 */
[----:B------:R-:W1:Y:S01]  /*4880*/  MUFU.EX2 R24, R24 ;  /* 0x0000001800187308 */ /* 0x000e620000000800 */
[----:B--2---:R-:W-:Y:S01]  /*4890*/  FADD.FTZ R66, R20, R11 ;  /* 0x0000000b14427221 */ /* 0x004fe20000010000 */
[----:B0-----:R-:W-:-:S06]  /*48a0*/  F2FP.F16.F32.PACK_AB R4, R82, R21 ;  /* 0x000000155204723e */ /* 0x001fcc00000000ff */
[----:B------:R-:W0:Y:S01]  /*48b0*/  MUFU.EX2 R29, R29 ;  /* 0x0000001d001d7308 */ /* 0x000e220000000800 */
[----:B---3--:R-:W-:Y:S01]  /*48c0*/  FADD.FTZ R11, R85, R66 ;  /* 0x00000042550b7221 */ /* 0x008fe20000010000 */
[----:B------:R-:W-:-:S06]  /*48d0*/  FFMA.FTZ R66, R30, UR4, -R8 ;  /* 0x000000041e427c23 */ /* 0x000fcc0008010808 */
[----:B------:R-:W2:Y:S01]  /*48e0*/  MUFU.EX2 R28, R28 ;  /* 0x0000001c001c7308 */ /* 0x000ea20000000800 */
[----:B-1----:R-:W-:-:S07]  /*48f0*/  FADD.FTZ R56, R24, R11 ;  /* 0x0000000b18387221 */ /* 0x002fce0000010000 */
[----:B------:R-:W1:Y:S01]  /*4900*/  MUFU.EX2 R83, R83 ;  /* 0x0000005300537308 */ /* 0x000e620000000800 */
[----:B0-----:R-:W-:-:S07]  /*4910*/  FADD.FTZ R11, R29, R56 ;  /* 0x000000381d0b7221 */ /* 0x001fce0000010000 */
[----:B------:R-:W0:Y:S08]  /*4920*/  MUFU.EX2 R36, R36 ;  /* 0x0000002400247308 */ /* 0x000e300000000800 */
[----:B------:R3:W-:Y:S08]  /*4930*/  MUFU.EX2 R3, R63 ;  /* 0x0000003f00037308 */ /* 0x0007f00000000800 */
[----:B------:R-:W4:Y:S01]  /*4940*/  MUFU.EX2 R75, R75 ;  /* 0x0000004b004b7308 */ /* 0x000f220000000800 */
[--C-:B---3--:R-:W-:Y:S01]  /*4950*/  FFMA.FTZ R63, R73, UR4, -R8.reuse ;  /* 0x00000004493f7c23 */ /* 0x108fe20008010808 */
[--C-:B------:R-:W-:Y:S01]  /*4960*/  FFMA.FTZ R73, R26, UR4, -R8.reuse ;  /* 0x000000041a497c23 */ /* 0x100fe20008010808 */
[----:B------:R-:W-:Y:S01]  /*4970*/  FADD.FTZ R26, R82, R65 ;  /* 0x00000041521a7221 */ /* 0x000fe20000010000 */
[----:B------:R-:W-:-:S03]  /*4980*/  FFMA.FTZ R65, R31, UR4, -R8 ;  /* 0x000000041f417c23 */ /* 0x000fc60008010808 */
[----:B------:R-:W-:Y:S01]  /*4990*/  FADD.FTZ R27, R25, R26 ;  /* 0x0000001a191b7221 */ /* 0x000fe20000010000 */
[----:B------:R-:W3:Y:S01]  /*49a0*/  MUFU.EX2 R48, R48 ;  /* 0x0000003000307308 */ /* 0x000ee20000000800 */
[----:B--2---:R-:W-:Y:S02]  /*49b0*/  FADD.FTZ R26, R28, R11 ;  /* 0x0000000b1c1a7221 */ /* 0x004fe40000010000 */
[----:B------:R-:W-:Y:S02]  /*49c0*/  FADD.FTZ R8, R74, R27 ;  /* 0x0000001b4a087221 */ /* 0x000fe40000010000 */
[----:B-1----:R-:W-:Y:S02]  /*49d0*/  FADD.FTZ R11, R83, R26 ;  /* 0x0000001a530b7221 */ /* 0x002fe40000010000 */
[----:B------:R-:W-:Y:S01]  /*49e0*/  FADD.FTZ R27, R33, R8 ;  /* 0x00000008211b7221 */ /* 0x000fe20000010000 */
[----:B------:R-:W1:Y:S01]  /*49f0*/  MUFU.EX2 R79, R79 ;  /* 0x0000004f004f7308 */ /* 0x000e620000000800 */
[----:B0-----:R-:W-:Y:S01]  /*4a00*/  FADD.FTZ R26, R36, R11 ;  /* 0x0000000b241a7221 */ /* 0x001fe20000010000 */
[----:B------:R-:W-:Y:S01]  /*4a10*/  F2FP.F16.F32.PACK_AB R8, R84, R9 ;  /* 0x000000095408723e */ /* 0x000fe200000000ff */
[----:B------:R-:W-:Y:S01]  /*4a20*/  FADD.FTZ R30, R58, R27 ;  /* 0x0000001b3a1e7221 */ /* 0x000fe20000010000 */
[----:B------:R-:W-:-:S02]  /*4a30*/  F2FP.F16.F32.PACK_AB R9, R81, R10 ;  /* 0x0000000a5109723e */ /* 0x000fc400000000ff */
[----:B------:R-:W-:Y:S01]  /*4a40*/  F2FP.F16.F32.PACK_AB R10, R88, R15 ;  /* 0x0000000f580a723e */ /* 0x000fe200000000ff */
[----:B----4-:R-:W-:Y:S01]  /*4a50*/  FADD.FTZ R15, R75, R26 ;  /* 0x0000001a4b0f7221 */ /* 0x010fe20000010000 */
[----:B------:R-:W0:Y:S01]  /*4a60*/  MUFU.EX2 R41, R41 ;  /* 0x0000002900297308 */ /* 0x000e220000000800 */
[----:B------:R-:W-:Y:S01]  /*4a70*/  FADD.FTZ R5, R37, R30 ;  /* 0x0000001e25057221 */ /* 0x000fe20000010000 */
[----:B------:R-:W-:Y:S01]  /*4a80*/  F2FP.F16.F32.PACK_AB R11, R85, R20 ;  /* 0x00000014550b723e */ /* 0x000fe200000000ff */
[----:B---3--:R-:W-:Y:S01]  /*4a90*/  FADD.FTZ R6, R48, R15 ;  /* 0x0000000f30067221 */ /* 0x008fe20000010000 */
[C---:B------:R-:W-:Y:S01]  /*4aa0*/  F2FP.F16.F32.PACK_AB R26, R50.reuse, R37 ;  /* 0x00000025321a723e */ /* 0x040fe200000000ff */
[----:B------:R-:W-:Y:S01]  /*4ab0*/  FADD.FTZ R7, R50, R5 ;  /* 0x0000000532077221 */ /* 0x000fe20000010000 */
[----:B------:R-:W-:Y:S01]  /*4ac0*/  F2FP.F16.F32.PACK_AB R5, R29, R24 ;  /* 0x000000181d05723e */ /* 0x000fe200000000ff */
[----:B------:R-:W-:Y:S01]  /*4ad0*/  STSM.16.M88.4 [R2+0x25b00], R8 ;  /* 0x025b000802007844 */ /* 0x000fe20000000200 */
        /* <DEDUP_REMOVED lines=11> */
[----:B------:R0:W-:Y:S01]  /*4b90*/  STSM.16.M88.4 [R2+0x27300], R4 ;  /* 0x0273000402007844 */ /* 0x0001e20000000200 */
[----:B------:R-:W-:Y:S01]  /*4ba0*/  F2FP.F16.F32.PACK_AB R24, R58, R33 ;  /* 0x000000213a18723e */ /* 0x000fe200000000ff */
[----:B------:R-:W-:-:S02]  /*4bb0*/  IMAD.MOV.U32 R58, RZ, RZ, R71 ;  /* 0x000000ffff3a7224 */ /* 0x000fc400078e0047 */
[----:B------:R-:W-:Y:S01]  /*4bc0*/  FADD.FTZ R21, R35, R28 ;  /* 0x0000001c23157221 */ /* 0x000fe20000010000 */
[----:B------:R-:W-:Y:S01]  /*4bd0*/  F2FP.F16.F32.PACK_AB R27, R79, R48 ;  /* 0x000000304f1b723e */ /* 0x000fe200000000ff */
[----:B------:R-:W3:Y:S01]  /*4be0*/  MUFU.EX2 R62, R62 ;  /* 0x0000003e003e7308 */ /* 0x000ee20000000800 */
[----:B--2---:R-:W-:Y:S01]  /*4bf0*/  FADD.FTZ R20, R60, R15 ;  /* 0x0000000f3c147221 */ /* 0x004fe20000010000 */
[----:B------:R-:W-:Y:S01]  /*4c00*/  FADD.FTZ R28, R38, R21 ;  /* 0x00000015261c7221 */ /* 0x000fe20000010000 */
[----:B------:R-:W-:Y:S01]  /*4c10*/  F2FP.F16.F32.PACK_AB R29, R60, R41 ;  /* 0x000000293c1d723e */ /* 0x000fe200000000ff */
[----:B------:R-:W-:Y:S01]  /*4c20*/  STSM.16.M88.4 [R2+0x28b00], R24 ;  /* 0x028b001802007844 */ /* 0x000fe20000000200 */
[----:B------:R-:W-:Y:S01]  /*4c30*/  F2FP.F16.F32.PACK_AB R30, R35, R34 ;  /* 0x00000022231e723e */ /* 0x000fe200000000ff */
[----:B------:R-:W-:Y:S01]  /*4c40*/  FADD.FTZ R21, R55, R28 ;  /* 0x0000001c37157221 */ /* 0x000fe20000010000 */
[----:B------:R-:W-:Y:S01]  /*4c50*/  F2FP.F16.F32.PACK_AB R28, R43, R42 ;  /* 0x0000002a2b1c723e */ /* 0x000fe200000000ff */
[----:B------:R-:W2:Y:S01]  /*4c60*/  MUFU.EX2 R64, R64 ;  /* 0x0000004000407308 */ /* 0x000ea20000000800 */
[----:B-1----:R-:W-:Y:S01]  /*4c70*/  FADD.FTZ R15, R59, R20 ;  /* 0x000000143b0f7221 */ /* 0x002fe20000010000 */
[--C-:B------:R-:W-:Y:S01]  /*4c80*/  IMAD.MOV.U32 R60, RZ, RZ, R71.reuse ;  /* 0x000000ffff3c7224 */ /* 0x100fe200078e0047 */
[----:B0-----:R-:W-:Y:S01]  /*4c90*/  F2FP.F16.F32.PACK_AB R4, R55, R38 ;  /* 0x000000263704723e */ /* 0x001fe200000000ff */
[--C-:B------:R-:W-:Y:S01]  /*4ca0*/  IMAD.MOV.U32 R55, RZ, RZ, R71.reuse ;  /* 0x000000ffff377224 */ /* 0x100fe200078e0047 */
[----:B------:R-:W-:Y:S01]  /*4cb0*/  F2FP.F16.F32.PACK_AB R6, R53, R46 ;  /* 0x0000002e3506723e */ /* 0x000fe200000000ff */
[----:B------:R-:W-:-:S02]  /*4cc0*/  IMAD.MOV.U32 R48, RZ, RZ, R71 ;  /* 0x000000ffff307224 */ /* 0x000fc400078e0047 */
[----:B------:R-:W0:Y:S01]  /*4cd0*/  MUFU.EX2 R54, R54 ;  /* 0x0000003600367308 */ /* 0x000e220000000800 */
[C---:B---3--:R-:W-:Y:S01]  /*4ce0*/  FADD.FTZ R20, R62.reuse, R15 ;  /* 0x0000000f3e147221 */ /* 0x048fe20000010000 */
[----:B------:R-:W-:Y:S01]  /*4cf0*/  F2FP.F16.F32.PACK_AB R31, R62, R59 ;  /* 0x0000003b3e1f723e */ /* 0x000fe200000000ff */
[----:B------:R-:W-:Y:S02]  /*4d00*/  IMAD.MOV.U32 R62, RZ, RZ, R71 ;  /* 0x000000ffff3e7224 */ /* 0x000fe400078e0047 */
[----:B------:R-:W-:Y:S01]  /*4d10*/  FADD.FTZ R15, R3, R20 ;  /* 0x00000014030f7221 */ /* 0x000fe20000010000 */
[----:B------:R-:W-:Y:S01]  /*4d20*/  FADD.FTZ R20, R46, R21 ;  /* 0x000000152e147221 */ /* 0x000fe20000010000 */
[----:B------:R1:W-:Y:S01]  /*4d30*/  STSM.16.M88.4 [R2+0x2a300], R28 ;  /* 0x02a3001c02007844 */ /* 0x0003e20000000200 */
[----:B------:R-:W3:Y:S01]  /*4d40*/  MUFU.EX2 R61, R61 ;  /* 0x0000003d003d7308 */ /* 0x000ee20000000800 */
[----:B--2---:R-:W-:Y:S01]  /*4d50*/  FADD.FTZ R15, R64, R15 ;  /* 0x0000000f400f7221 */ /* 0x004fe20000010000 */
[----:B------:R-:W-:Y:S01]  /*4d60*/  FADD.FTZ R20, R53, R20 ;  /* 0x0000001435147221 */ /* 0x000fe20000010000 */
[----:B------:R-:W-:-:S02]  /*4d70*/  IMAD.MOV.U32 R59, RZ, RZ, R71 ;  /* 0x000000ffff3b7224 */ /* 0x000fc400078e0047 */
[--C-:B------:R-:W-:Y:S02]  /*4d80*/  IMAD.MOV.U32 R53, RZ, RZ, R71.reuse ;  /* 0x000000ffff357224 */ /* 0x100fe400078e0047 */
[----:B------:R-:W-:Y:S01]  /*4d90*/  FADD.FTZ R5, R45, R20 ;  /* 0x000000142d057221 */ /* 0x000fe20000010000 */
[----:B------:R-:W-:Y:S01]  /*4da0*/  IMAD.MOV.U32 R43, RZ, RZ, R71 ;  /* 0x000000ffff2b7224 */ /* 0x000fe200078e0047 */
[----:B------:R-:W2:Y:S01]  /*4db0*/  MUFU.EX2 R63, R63 ;  /* 0x0000003f003f7308 */ /* 0x000ea20000000800 */
[----:B0-----:R-:W-:Y:S01]  /*4dc0*/  FADD.FTZ R36, R54, R15 ;  /* 0x0000000f36247221 */ /* 0x001fe20000010000 */
[----:B------:R-:W-:Y:S01]  /*4dd0*/  FADD.FTZ R9, R52, R5 ;  /* 0x0000000534097221 */ /* 0x000fe20000010000 */
[----:B------:R-:W-:Y:S01]  /*4de0*/  F2FP.F16.F32.PACK_AB R5, R64, R3 ;  /* 0x000000034005723e */ /* 0x000fe200000000ff */
[----:B------:R-:W-:Y:S02]  /*4df0*/  IMAD.MOV.U32 R64, RZ, RZ, R71 ;  /* 0x000000ffff407224 */ /* 0x000fe400078e0047 */
[----:B------:R-:W-:Y:S01]  /*4e00*/  FADD.FTZ R10, R40, R9 ;  /* 0x00000009280a7221 */ /* 0x000fe20000010000 */
[--C-:B------:R-:W-:Y:S01]  /*4e10*/  IMAD.MOV.U32 R42, RZ, RZ, R71.reuse ;  /* 0x000000ffff2a7224 */ /* 0x100fe200078e0047 */
[----:B------:R-:W0:Y:S01]  /*4e20*/  MUFU.EX2 R56, R72 ;  /* 0x0000004800387308 */ /* 0x000e220000000800 */
[----:B---3--:R-:W-:Y:S01]  /*4e30*/  FADD.FTZ R36, R61, R36 ;  /* 0x000000243d247221 */ /* 0x008fe20000010000 */
[----:B------:R-:W-:-:S02]  /*4e40*/  IMAD.MOV.U32 R41, RZ, RZ, R71 ;  /* 0x000000ffff297224 */ /* 0x000fc400078e0047 */
[--C-:B------:R-:W-:Y:S02]  /*4e50*/  IMAD.MOV.U32 R38, RZ, RZ, R71.reuse ;  /* 0x000000ffff267224 */ /* 0x100fe400078e0047 */
[--C-:B------:R-:W-:Y:S02]  /*4e60*/  IMAD.MOV.U32 R37, RZ, RZ, R71.reuse ;  /* 0x000000ffff257224 */ /* 0x100fe400078e0047 */
[----:B------:R-:W3:Y:S01]  /*4e70*/  MUFU.EX2 R67, R67 ;  /* 0x0000004300437308 */ /* 0x000ee20000000800 */
[----:B--2---:R-:W-:Y:S01]  /*4e80*/  FADD.FTZ R7, R63, R36 ;  /* 0x000000243f077221 */ /* 0x004fe20000010000 */
[--C-:B------:R-:W-:Y:S02]  /*4e90*/  IMAD.MOV.U32 R36, RZ, RZ, R71.reuse ;  /* 0x000000ffff247224 */ /* 0x100fe400078e0047 */
[--C-:B------:R-:W-:Y:S02]  /*4ea0*/  IMAD.MOV.U32 R35, RZ, RZ, R71.reuse ;  /* 0x000000ffff237224 */ /* 0x100fe400078e0047 */
[----:B------:R-:W-:-:S02]  /*4eb0*/  IMAD.MOV.U32 R34, RZ, RZ, R71 ;  /* 0x000000ffff227224 */ /* 0x000fc400078e0047 */
[----:B------:R-:W2:Y:S01]  /*4ec0*/  MUFU.EX2 R47, R47 ;  /* 0x0000002f002f7308 */ /* 0x000ea20000000800 */
[C---:B0-----:R-:W-:Y:S01]  /*4ed0*/  FADD.FTZ R8, R56.reuse, R7 ;  /* 0x0000000738087221 */ /* 0x041fe20000010000 */
[----:B------:R-:W-:Y:S01]  /*4ee0*/  F2FP.F16.F32.PACK_AB R7, R61, R54 ;  /* 0x000000363d07723e */ /* 0x000fe200000000ff */
[--C-:B------:R-:W-:Y:S01]  /*4ef0*/  IMAD.MOV.U32 R61, RZ, RZ, R71.reuse ;  /* 0x000000ffff3d7224 */ /* 0x100fe200078e0047 */
[----:B------:R-:W-:Y:S01]  /*4f00*/  F2FP.F16.F32.PACK_AB R9, R56, R63 ;  /* 0x0000003f3809723e */ /* 0x000fe200000000ff */
[--C-:B------:R-:W-:Y:S02]  /*4f10*/  IMAD.MOV.U32 R63, RZ, RZ, R71.reuse ;  /* 0x000000ffff3f7224 */ /* 0x100fe400078e0047 */
[----:B------:R0:W-:Y:S01]  /*4f20*/  STSM.16.M88.4 [R2+0x2bb00], R4 ;  /* 0x02bb000402007844 */ /* 0x0001e20000000200 */
[----:B------:R-:W4:Y:S01]  /*4f30*/  MUFU.EX2 R70, R70 ;  /* 0x0000004600467308 */ /* 0x000f220000000800 */
[----:B---3--:R-:W-:Y:S01]  /*4f40*/  FADD.FTZ R3, R67, R8 ;  /* 0x0000000843037221 */ /* 0x008fe20000010000 */
[----:B------:R-:W-:-:S02]  /*4f50*/  IMAD.MOV.U32 R56, RZ, RZ, R71 ;  /* 0x000000ffff387224 */ /* 0x000fc400078e0047 */
[--C-:B------:R-:W-:Y:S02]  /*4f60*/  IMAD.MOV.U32 R54, RZ, RZ, R71.reuse ;  /* 0x000000ffff367224 */ /* 0x100fe400078e0047 */
[--C-:B------:R-:W-:Y:S02]  /*4f70*/  IMAD.MOV.U32 R33, RZ, RZ, R71.reuse ;  /* 0x000000ffff217224 */ /* 0x100fe400078e0047 */
[----:B------:R-:W3:Y:S01]  /*4f80*/  MUFU.EX2 R39, R39 ;  /* 0x0000002700277308 */ /* 0x000ee20000000800 */
[----:B--2---:R-:W-:Y:S01]  /*4f90*/  FADD.FTZ R10, R47, R10 ;  /* 0x0000000a2f0a7221 */ /* 0x004fe20000010000 */
[--C-:B-1----:R-:W-:Y:S02]  /*4fa0*/  IMAD.MOV.U32 R31, RZ, RZ, R71.reuse ;  /* 0x000000ffff1f7224 */ /* 0x102fe400078e0047 */
[--C-:B------:R-:W-:Y:S02]  /*4fb0*/  IMAD.MOV.U32 R30, RZ, RZ, R71.reuse ;  /* 0x000000ffff1e7224 */ /* 0x100fe400078e0047 */
[----:B------:R-:W-:-:S02]  /*4fc0*/  IMAD.MOV.U32 R29, RZ, RZ, R71 ;  /* 0x000000ffff1d7224 */ /* 0x000fc400078e0047 */
[----:B------:R-:W1:Y:S01]  /*4fd0*/  MUFU.EX2 R77, R77 ;  /* 0x0000004d004d7308 */ /* 0x000e620000000800 */
[----:B----4-:R-:W-:Y:S01]  /*4fe0*/  FADD.FTZ R8, R70, R3 ;  /* 0x0000000346087221 */ /* 0x010fe20000010000 */
[----:B0-----:R-:W-:Y:S02]  /*4ff0*/  IMAD.U32 R6, RZ, RZ, UR14 ;  /* 0x0000000eff067e24 */ /* 0x001fe4000f8e00ff */
[--C-:B------:R-:W-:Y:S02]  /*5000*/  IMAD.MOV.U32 R28, RZ, RZ, R71.reuse ;  /* 0x000000ffff1c7224 */ /* 0x100fe400078e0047 */
[--C-:B------:R-:W-:Y:S02]  /*5010*/  IMAD.MOV.U32 R27, RZ, RZ, R71.reuse ;  /* 0x000000ffff1b7224 */ /* 0x100fe400078e0047 */
[----:B------:R-:W0:Y:S01]  /*5020*/  MUFU.EX2 R44, R44 ;  /* 0x0000002c002c7308 */ /* 0x000e220000000800 */
[----:B---3--:R-:W-:Y:S01]  /*5030*/  FADD.FTZ R3, R39, R10 ;  /* 0x0000000a27037221 */ /* 0x008fe20000010000 */
[----:B------:R-:W-:Y:S01]  /*5040*/  F2FP.F16.F32.PACK_AB R10, R47, R40 ;  /* 0x000000282f0a723e */ /* 0x000fe200000000ff */
[----:B------:R-:W-:-:S02]  /*5050*/  IMAD.MOV.U32 R40, RZ, RZ, R71 ;  /* 0x000000ffff287224 */ /* 0x000fc400078e0047 */
[--C-:B------:R-:W-:Y:S02]  /*5060*/  IMAD.MOV.U32 R26, RZ, RZ, R71.reuse ;  /* 0x000000ffff1a7224 */ /* 0x100fe400078e0047 */
[--C-:B------:R-:W-:Y:S01]  /*5070*/  IMAD.MOV.U32 R25, RZ, RZ, R71.reuse ;  /* 0x000000ffff197224 */ /* 0x100fe200078e0047 */
[----:B------:R-:W2:Y:S01]  /*5080*/  MUFU.EX2 R68, R68 ;  /* 0x0000004400447308 */ /* 0x000ea20000000800 */
[----:B-1----:R-:W-:Y:S01]  /*5090*/  FADD.FTZ R11, R77, R8 ;  /* 0x000000084d0b7221 */ /* 0x002fe20000010000 */
[----:B------:R-:W-:Y:S01]  /*50a0*/  F2FP.F16.F32.PACK_AB R8, R52, R45 ;  /* 0x0000002d3408723e */ /* 0x000fe200000000ff */
[----:B------:R-:W-:-:S05]  /*50b0*/  IMAD.MOV.U32 R52, RZ, RZ, R71 ;  /* 0x000000ffff347224 */ /* 0x000fca00078e0047 */
        /* <DEDUP_REMOVED lines=11> */
[----:B0-----:R-:W-:Y:S01]  /*5170*/  FADD.FTZ R24, R80, R11 ;  /* 0x0000000b50187221 */ /* 0x001fe20000010000 */
[----:B------:R-:W-:Y:S01]  /*5180*/  F2FP.F16.F32.PACK_AB R11, R70, R67 ;  /* 0x00000043460b723e */ /* 0x000fe200000000ff */
[--C-:B------:R-:W-:Y:S02]  /*5190*/  IMAD.MOV.U32 R70, RZ, RZ, R71.reuse ;  /* 0x000000ffff467224 */ /* 0x100fe400078e0047 */
[--C-:B------:R-:W-:Y:S02]  /*51a0*/  IMAD.MOV.U32 R67, RZ, RZ, R71.reuse ;  /* 0x000000ffff437224 */ /* 0x100fe400078e0047 */
[----:B------:R-:W-:Y:S01]  /*51b0*/  STSM.16.M88.4 [R2+0x2d300], R8 ;  /* 0x02d3000802007844 */ /* 0x000fe20000000200 */
[----:B------:R-:W0:Y:S01]  /*51c0*/  MUFU.EX2 R12, R12 ;  /* 0x0000000c000c7308 */ /* 0x000e220000000800 */
[C---:B--2---:R-:W-:Y:S01]  /*51d0*/  FADD.FTZ R3, R49.reuse, R20 ;  /* 0x0000001431037221 */ /* 0x044fe20000010000 */
[----:B------:R-:W-:Y:S01]  /*51e0*/  F2FP.F16.F32.PACK_AB R46, R49, R32 ;  /* 0x00000020312e723e */ /* 0x000fe200000000ff */
[----:B------:R-:W-:-:S02]  /*51f0*/  IMAD.MOV.U32 R49, RZ, RZ, R71 ;  /* 0x000000ffff317224 */ /* 0x000fc400078e0047 */
[----:B------:R-:W-:-:S03]  /*5200*/  IMAD.MOV.U32 R32, RZ, RZ, R71 ;  /* 0x000000ffff207224 */ /* 0x000fc600078e0047 */
[----:B------:R-:W2:Y:S01]  /*5210*/  MUFU.EX2 R73, R73 ;  /* 0x0000004900497308 */ /* 0x000ea20000000800 */
[C---:B-1----:R-:W-:Y:S01]  /*5220*/  FADD.FTZ R24, R69.reuse, R24 ;  /* 0x0000001845187221 */ /* 0x042fe20000010000 */
[----:B------:R-:W-:Y:S01]  /*5230*/  F2FP.F16.F32.PACK_AB R47, R69, R80 ;  /* 0x00000050452f723e */ /* 0x000fe200000000ff */
[----:B------:R-:W-:-:S04]  /*5240*/  IMAD.MOV.U32 R69, RZ, RZ, R71 ;  /* 0x000000ffff457224 */ /* 0x000fc800078e0047 */
[----:B------:R1:W-:Y:S01]  /*5250*/  STSM.16.M88.4 [R2+0x2eb00], R44 ;  /* 0x02eb002c02007844 */ /* 0x0003e20000000200 */
[----:B------:R-:W3:Y:S01]  /*5260*/  MUFU.EX2 R51, R51 ;  /* 0x0000003300337308 */ /* 0x000ee20000000800 */
[----:B0-----:R-:W-:-:S07]  /*5270*/  FADD.FTZ R4, R12, R3 ;  /* 0x000000030c047221 */ /* 0x001fce0000010000 */
[----:B------:R-:W0:Y:S01]  /*5280*/  MUFU.EX2 R14, R14 ;  /* 0x0000000e000e7308 */ /* 0x000e220000000800 */
[----:B--2---:R-:W-:Y:S01]  /*5290*/  FADD.FTZ R3, R73, R24 ;  /* 0x0000001849037221 */ /* 0x004fe20000010000 */
[--C-:B------:R-:W-:Y:S02]  /*52a0*/  IMAD.MOV.U32 R24, RZ, RZ, R71.reuse ;  /* 0x000000ffff187224 */ /* 0x100fe400078e0047 */
[----:B-1----:R-:W-:-:S04]  /*52b0*/  IMAD.MOV.U32 R47, RZ, RZ, R71 ;  /* 0x000000ffff2f7224 */ /* 0x002fc800078e0047 */
[----:B------:R-:W1:Y:S01]  /*52c0*/  MUFU.EX2 R57, R57 ;  /* 0x0000003900397308 */ /* 0x000e620000000800 */
[C---:B---3--:R-:W-:Y:S01]  /*52d0*/  F2FP.F16.F32.PACK_AB R72, R51.reuse, R12 ;  /* 0x0000000c3348723e */ /* 0x048fe200000000ff */
[----:B------:R-:W-:Y:S01]  /*52e0*/  FADD.FTZ R5, R51, R4 ;  /* 0x0000000433057221 */ /* 0x000fe20000010000 */
[--C-:B------:R-:W-:Y:S02]  /*52f0*/  IMAD.MOV.U32 R51, RZ, RZ, R71.reuse ;  /* 0x000000ffff337224 */ /* 0x100fe400078e0047 */
[--C-:B------:R-:W-:Y:S02]  /*5300*/  IMAD.MOV.U32 R46, RZ, RZ, R71.reuse ;  /* 0x000000ffff2e7224 */ /* 0x100fe400078e0047 */
[----:B------:R-:W-:Y:S01]  /*5310*/  IMAD.MOV.U32 R45, RZ, RZ, R71 ;  /* 0x000000ffff2d7224 */ /* 0x000fe200078e0047 */
[----:B------:R-:W2:Y:S01]  /*5320*/  MUFU.EX2 R76, R76 ;  /* 0x0000004c004c7308 */ /* 0x000ea20000000800 */
[----:B0-----:R-:W-:Y:S01]  /*5330*/  FADD.FTZ R4, R14, R5 ;  /* 0x000000050e047221 */ /* 0x001fe20000010000 */
[----:B------:R-:W-:-:S06]  /*5340*/  IMAD.MOV.U32 R44, RZ, RZ, R71 ;  /* 0x000000ffff2c7224 */ /* 0x000fcc00078e0047 */
[----:B------:R-:W-:Y:S01]  /*5350*/  MUFU.EX2 R66, R66 ;  /* 0x0000004200427308 */ /* 0x000fe20000000800 */
[C---:B-1----:R-:W-:Y:S01]  /*5360*/  F2FP.F16.F32.PACK_AB R74, R57.reuse, R14 ;  /* 0x0000000e394a723e */ /* 0x042fe200000000ff */
[----:B------:R-:W-:Y:S01]  /*5370*/  FADD.FTZ R4, R57, R4 ;  /* 0x0000000439047221 */ /* 0x000fe20000010000 */
[----:B------:R-:W-:-:S05]  /*5380*/  IMAD.MOV.U32 R57, RZ, RZ, R71 ;  /* 0x000000ffff397224 */ /* 0x000fca00078e0047 */
[----:B------:R-:W0:Y:S01]  /*5390*/  MUFU.EX2 R65, R65 ;  /* 0x0000004100417308 */ /* 0x000e220000000800 */
[C---:B--2---:R-:W-:Y:S01]  /*53a0*/  F2FP.F16.F32.PACK_AB R73, R76.reuse, R73 ;  /* 0x000000494c49723e */ /* 0x044fe200000000ff */
[----:B------:R-:W-:Y:S01]  /*53b0*/  FADD.FTZ R3, R76, R3 ;  /* 0x000000034c037221 */ /* 0x000fe20000010000 */
[----:B0-----:R-:W-:-:S03]  /*53c0*/  F2FP.F16.F32.PACK_AB R75, R65, R66 ;  /* 0x00000042414b723e */ /* 0x001fc600000000ff */
[----:B------:R-:W-:Y:S02]  /*53d0*/  FADD.FTZ R66, R66, R3 ;  /* 0x0000000342427221 */ /* 0x000fe40000010000 */
[----:B------:R0:W-:Y:S02]  /*53e0*/  STSM.16.M88.4 [R2+0x30300], R72 ;  /* 0x0303004802007844 */ /* 0x0001e40000000200 */
[----:B------:R-:W-:Y:S01]  /*53f0*/  FADD.FTZ R3, R65, R66 ;  /* 0x0000004241037221 */ /* 0x000fe20000010000 */
[--C-:B------:R-:W-:Y:S01]  /*5400*/  IMAD.MOV.U32 R66, RZ, RZ, R71.reuse ;  /* 0x000000ffff427224 */ /* 0x100fe200078e0047 */
[----:B------:R1:W-:Y:S06]  /*5410*/  MEMBAR.ALL.CTA ;  /* 0x0000000000007992 */ /* 0x0003ec0000008000 */
[----:B-1----:R-:W1:Y:S01]  /*5420*/  FENCE.VIEW.ASYNC.S ;  /* 0x00000000000073c6 */ /* 0x002e620000000000 */
[----:B------:R-:W-:Y:S01]  /*5430*/  IMAD.MOV.U32 R65, RZ, RZ, R71 ;  /* 0x000000ffff417224 */ /* 0x000fe200078e0047 */
[----:B-1----:R-:W-:Y:S01]  /*5440*/  NOP ;  /* 0x0000000000007918 */ /* 0x002fe20000000000 */
[----:B------:R-:W-:Y:S05]  /*5450*/  @!P2 BRA `(.L_x_9930) ;  /* 0x0000004000c8a947 */ /* 0x000fea0003800000 */
        /* <DEDUP_REMOVED lines=28> */
.L_x_9939:
        /* <DEDUP_REMOVED lines=10> */
.L_x_9932:
[----:B------:R-:W-:Y:S01]  /*56c0*/  ULEA UR4, UR36, UR37, 0x3 ;  /* 0x0000002524047291 */ /* 0x000fe2000f8e183f */
[----:B------:R-:W-:-:S05]  /*56d0*/  IMAD.U32 R0, RZ, RZ, UR38 ;  /* 0x00000026ff007e24 */ /* 0x000fca000f8e00ff */
[----:B------:R-:W-:-:S04]  /*56e0*/  SHF.L.U32 R0, R0, 0x1f, RZ ;  /* 0x0000001f00007819 */ /* 0x000fc800000006ff */
[----:B------:R1:W2:Y:S01]  /*56f0*/  SYNCS.PHASECHK.TRANS64.TRYWAIT P2, [UR4+0x31c30], R0 ;  /* 0x031c3000ff0075a7 */ /* 0x0002a20008040144 */
[----:B------:R-:W-:Y:S05]  /*5700*/  @!P0 BRA `(.L_x_9933) ;  /* 0x0000000000048947 */ /* 0x000fea0003800000 */
[----:B------:R-:W-:Y:S01]  /*5710*/  BPT.TRAP 0x1 ;  /* 0x000000040000795c */ /* 0x000fe20000300000 */
.L_x_9933:
[----:B--2---:R-:W-:Y:S05]  /*5720*/  @P2 BRA `(.L_x_9931) ;  /* 0x0000000000082947 */ /* 0x004fea0003800000 */
[----:B------:R-:W2:Y:S02]  /*5730*/  SYNCS.PHASECHK.TRANS64.TRYWAIT P2, [UR4+0x31c30], R0 ;  /* 0x031c3000ff0075a7 */ /* 0x000ea40008040144 */
[----:B--2---:R-:W-:Y:S05]  /*5740*/  @!P2 BRA `(.L_x_9934) ;  /* 0x000000e80080a947 */ /* 0x004fea0003800000 */
.L_x_9931:
[----:B------:R-:W3:Y:S01]  /*5750*/  S2R R8, SR_TID.X ;  /* 0x0000000000087919 */ /* 0x000ee20000002100 */
        /* <DEDUP_REMOVED lines=29> */
[----:B-12---:R-:W-:Y:S01]  /*5930*/  VIADD R0, R8, 0x8 ;  /* 0x0000000808007836 */ /* 0x006fe20000000000 */
        /* <DEDUP_REMOVED lines=63> */
[----:B0-----:R-:W-:-:S06]  /*5d30*/  WARPGROUP.ARRIVE ;  /* 0x00000000000079c5 */ /* 0x001fcc0000000000 */
        /* <DEDUP_REMOVED lines=261> */
.L_x_9936:
[----:B------:R-:W-:Y:S01]  /*6d90*/  ULEA UR4, UR6, UR37, 0x3 ;  /* 0x0000002506047291 */ /* 0x000fe2000f8e183f */
[----:B------:R-:W-:-:S05]  /*6da0*/  IMAD.U32 R0, RZ, RZ, UR39 ;  /* 0x00000027ff007e24 */ /* 0x000fca000f8e00ff */
[----:B------:R-:W-:-:S04]  /*6db0*/  SHF.L.U32 R0, R0, 0x1f, RZ ;  /* 0x0000001f00007819 */ /* 0x000fc800000006ff */
[----:B------:R0:W1:Y:S01]  /*6dc0*/  SYNCS.PHASECHK.TRANS64.TRYWAIT P2, [UR4+0x31c50], R0 ;  /* 0x031c5000ff0075a7 */ /* 0x0000620008040144 */
[----:B------:R-:W-:Y:S05]  /*6dd0*/  @!P0 BRA `(.L_x_9937) ;  /* 0x0000000000048947 */ /* 0x000fea0003800000 */
[----:B------:R-:W-:Y:S01]  /*6de0*/  BPT.TRAP 0x1 ;  /* 0x000000040000795c */ /* 0x000fe20000300000 */
.L_x_9937:
[----:B-1----:R-:W-:Y:S05]  /*6df0*/  @P2 BRA `(.L_x_9935) ;  /* 0x0000000000082947 */ /* 0x002fea0003800000 */
[----:B------:R-:W1:Y:S02]  /*6e00*/  SYNCS.PHASECHK.TRANS64.TRYWAIT P2, [UR4+0x31c50], R0 ;  /* 0x031c5000ff0075a7 */ /* 0x000e640008040144 */
[----:B-1----:R-:W-:Y:S05]  /*6e10*/  @!P2 BRA `(.L_x_9938) ;  /* 0x000000d000e4a947 */ /* 0x002fea0003800000 */
.L_x_9935:
        /* <DEDUP_REMOVED lines=9> */
[----:B-1----:R-:W-:Y:S01]  /*6eb0*/  IMAD.MOV.U32 R9, RZ, RZ, -0x2 ;  /* 0xfffffffeff097424 */ /* 0x002fe200078e00ff */
[----:B------:R-:W-:Y:S01]  /*6ec0*/  UMOV UR32, UR10 ;  /* 0x0000000a00207c82 */ /* 0x000fe20008000000 */
[----:B------:R-:W-:Y:S01]  /*6ed0*/  UMOV UR39, UR38 ;  /* 0x0000002600277c82 */ /* 0x000fe20008000000 */
[----:B------:R-:W-:-:S04]  /*6ee0*/  ULOP3.LUT UR4, UR4, 0x2400000, URZ, 0xfc, !UPT ;  /* 0x0240000004047892 */ /* 0x000fc8000f8efc3f */
[----:B------:R-:W-:Y:S02]  /*6ef0*/  UIMAD UR11, UR6, 0x6c0, UR4 ;  /* 0x000006c0060b78a4 */ /* 0x000fe4000f8e0204 */
[----:B------:R-:W-:-:S04]  /*6f00*/  UIMAD UR4, UR61, 0xc0, URZ ;  /* 0x000000c03d0478a4 */ /* 0x000fc8000f8e023f */
[----:B------:R-:W-:Y:S01]  /*6f10*/  UIMAD UR4, UR7, -0x90, UR4 ;  /* 0xffffff70070478a4 */ /* 0x000fe2000f8e0204 */
[----:B------:R-:W-:Y:S02]  /*6f20*/  UMOV UR34, UR11 ;  /* 0x0000000b00227c82 */ /* 0x000fe40008000000 */
[----:B------:R-:W-:Y:S01]  /*6f30*/  HGMMA.64x96x16.F32 R24, gdesc[UR32].tnspB, R24, gsb0 ;  /* 0x41600000201879f0 */ /* 0x000fe20008000818 */
[----:B------:R-:W-:Y:S02]  /*6f40*/  UIADD3 UR32, UR10, 0x180, URZ ;  /* 0x000001800a207890 */ /* 0x000fe4000fffe03f */
[----:B------:R-:W-:Y:S01]  /*6f50*/  UIADD3 UR34, UR11, 0x40, URZ ;  /* 0x000000400b227890 */ /* 0x000fe2000fffe03f */
[----:B------:R-:W-:Y:S01]  /*6f60*/  UMOV UR33, 0xc0000010 ;  /* 0xc000001000217882 */ /* 0x000fe20000000000 */
[----:B------:R-:W-:Y:S01]  /*6f70*/  UMOV UR35, 0x80000020 ;  /* 0x8000002000237882 */ /* 0x000fe20000000000 */
[----:B------:R-:W-:-:S04]  /*6f80*/  UIADD3 UR4, UR4, 0x1, UR15 ;  /* 0x0000000104047890 */ /* 0x000fc8000fffe00f */
[----:B------:R-:W-:-:S03]  /*6f90*/  UIADD3 UR4, UR4, -UR14, URZ ;  /* 0x8000000e04047290 */ /* 0x000fc6000fffe03f */
[----:B------:R-:W-:-:S03]  /*6fa0*/  ULDC UR14, c[0x0][0x988] ;  /* 0x00026200000e7ab9 */ /* 0x000fc60000000800 */
[----:B------:R-:W-:Y:S01]  /*6fb0*/  IMAD R8, R22, R9, UR4 ;  /* 0x0000000416087e24 */ /* 0x000fe2000f8e0209 */
[----:B------:R-:W-:Y:S01]  /*6fc0*/  UMOV UR4, UR14 ;  /* 0x0000000e00047c82 */ /* 0x000fe20008000000 */
[----:B------:R-:W-:Y:S02]  /*6fd0*/  R2UR UR14, R6 ;  /* 0x00000000060e72ca */ /* 0x000fe400000e0000 */
[----:B------:R-:W-:-:S04]  /*6fe0*/  IMAD.IADD R8, R23, 0x1, R8 ;  /* 0x0000000117087824 */ /* 0x000fc800078e0208 */
[C---:B------:R-:W-:Y:S01]  /*6ff0*/  VIADD R13, R8.reuse, 0x8 ;  /* 0x00000008080d7836 */ /* 0x040fe20000000000 */
[C---:B------:R-:W-:Y:S02]  /*7000*/  ISETP.GT.AND P2, PT, R8.reuse, RZ, PT ;  /* 0x000000ff0800720c */ /* 0x040fe40003f44270 */
[----:B------:R-:W-:Y:S02]  /*7010*/  ISETP.GT.AND P3, PT, R8, 0x1, PT ;  /* 0x000000010800780c */ /* 0x000fe40003f64270 */
[----:B------:R-:W-:Y:S02]  /*7020*/  FSEL R136, R136, -INF , P2 ;  /* 0xff80000088887808 */ /* 0x000fe40001000000 */
[----:B------:R-:W-:Y:S01]  /*7030*/  ISETP.GT.AND P2, PT, R8, 0x8, PT ;  /* 0x000000080800780c */ /* 0x000fe20003f44270 */
[----:B------:R-:W-:Y:S01]  /*7040*/  UISETP.GT.AND UP0, UPT, UR7, UR14, UPT ;  /* 0x0000000e0700728c */ /* 0x000fe2000bf04270 */
        /* <DEDUP_REMOVED lines=34> */
[----:B------:R-:W-:Y:S02]  /*7270*/  WARPGROUP.DEPBAR.LE gsb0, 0x0 ;  /* 0x00008000000079c5 */ /* 0x000fe40000010000 */
[----:B------:R-:W-:Y:S01]  /*7280*/  WARPGROUP.ARRIVE ;  /* 0x00000000000079c5 */ /* 0x000fe20000000000 */
[----:B------:R-:W-:Y:S02]  /*7290*/  FMNMX.FTZ R9, R125, R0, !PT ;  /* 0x000000007d097209 */ /* 0x000fe40007810000 */
[----:B------:R-:W-:Y:S02]  /*72a0*/  ISETP.GT.AND P2, PT, R8, 0x38, PT ;  /* 0x000000380800780c */ /* 0x000fe40003f44270 */
[----:B------:R-:W-:Y:S01]  /*72b0*/  FSEL R113, R113, -INF , P3 ;  /* 0xff80000071717808 */ /* 0x000fe20001800000 */
[----:B------:R-:W-:Y:S01]  /*72c0*/  HGMMA.64x96x16.F32 R24, gdesc[UR32].tnspB, R24, gsb0 ;  /* 0x41600000201879f0 */ /* 0x000fe20008000818 */
[----:B------:R-:W-:Y:S01]  /*72d0*/  UIADD3 UR32, UR10, 0x300, URZ ;  /* 0x000003000a207890 */ /* 0x000fe2000fffe03f */
[----:B------:R-:W-:Y:S01]  /*72e0*/  FMNMX.FTZ R0, R112, R9, !PT ;  /* 0x0000000970007209 */ /* 0x000fe20007810000 */
[----:B------:R-:W-:Y:S01]  /*72f0*/  UIADD3 UR34, UR11, 0x80, URZ ;  /* 0x000000800b227890 */ /* 0x000fe2000fffe03f */
[----:B------:R-:W-:Y:S01]  /*7300*/  ISETP.GT.AND P3, PT, R8, 0x39, PT ;  /* 0x000000390800780c */ /* 0x000fe20003f64270 */
[----:B------:R-:W-:Y:S01]  /*7310*/  UMOV UR33, 0xc0000010 ;  /* 0xc000001000217882 */ /* 0x000fe20000000000 */
[----:B------:R-:W-:Y:S01]  /*7320*/  UMOV UR35, 0x80000020 ;  /* 0x8000002000237882 */ /* 0x000fe20000000000 */
        /* <DEDUP_REMOVED lines=47> */
[----:B------:R-:W-:Y:S01]  /*7620*/  ISETP.GT.AND P3, PT, R8, 0x79, PT ;  /* 0x000000790800780c */ /* 0x000fe20003f64270 */
[----:B------:R-:W-:Y:S02]  /*7630*/  WARPGROUP.DEPBAR.LE gsb0, 0x0 ;  /* 0x00008000000079c5 */ /* 0x000fe40000010000 */
[----:B------:R-:W-:Y:S01]  /*7640*/  WARPGROUP.ARRIVE ;  /* 0x00000000000079c5 */ /* 0x000fe20000000000 */
[----:B------:R-:W-:-:S02]  /*7650*/  FSEL R84, R84, -INF , P2 ;  /* 0xff80000054547808 */ /* 0x000fc40001000000 */
        /* <DEDUP_REMOVED lines=19> */
[----:B------:R-:W-:Y:S02]  /*7790*/  FMNMX.FTZ R0, R76, R9, !PT ;  /* 0x000000094c007209 */ /* 0x000fe40007810000 */
[----:B------:R-:W-:Y:S02]  /*77a0*/  ISETP.GT.AND P3, PT, R13, RZ, PT ;  /* 0x000000ff0d00720c */ /* 0x000fe40003f64270 */
[----:B------:R-:W-:-:S02]  /*77b0*/  FMNMX.FTZ R9, R77, R0, !PT ;  /* 0x000000004d097209 */ /* 0x000fc40007810000 */
[C---:B------:R-:W-:Y:S02]  /*77c0*/  ISETP.GT.AND P4, PT, R13.reuse, 0x1, PT ;  /* 0x000000010d00780c */ /* 0x040fe40003f84270 */
[----:B------:R-:W-:Y:S01]  /*77d0*/  FSEL R138, R138, -INF , P3 ;  /* 0xff8000008a8a7808 */ /* 0x000fe20001800000 */
[----:B------:R-:W0:Y:S01]  /*77e0*/  SHFL.BFLY PT, R0, R9, 0x2, 0x1f ;  /* 0x0c401f0009007f89 */ /* 0x000e2200000e0000 */
[----:B------:R-:W-:Y:S02]  /*77f0*/  ISETP.GT.AND P5, PT, R13, 0x8, PT ;  /* 0x000000080d00780c */ /* 0x000fe40003fa4270 */
[----:B------:R-:W-:Y:S02]  /*7800*/  FSEL R139, R139, -INF , P4 ;  /* 0xff8000008b8b7808 */ /* 0x000fe40002000000 */
[----:B------:R-:W-:Y:S02]  /*7810*/  FMNMX.FTZ R20, R138, R5, !PT ;  /* 0x000000058a147209 */ /* 0x000fe40007810000 */
[----:B------:R-:W-:-:S02]  /*7820*/  ISETP.GT.AND P6, PT, R13, 0x9, PT ;  /* 0x000000090d00780c */ /* 0x000fc40003fc4270 */
[----:B------:R-:W-:Y:S02]  /*7830*/  FSEL R142, R142, -INF , P5 ;  /* 0xff8000008e8e7808 */ /* 0x000fe40002800000 */
[----:B------:R-:W-:Y:S02]  /*7840*/  FMNMX.FTZ R21, R139, R20, !PT ;  /* 0x000000148b157209 */ /* 0x000fe40007810000 */
[----:B------:R-:W-:Y:S02]  /*7850*/  FSEL R143, R143, -INF , P6 ;  /* 0xff8000008f8f7808 */ /* 0x000fe40003000000 */
[C---:B------:R-:W-:Y:S02]  /*7860*/  ISETP.GT.AND P3, PT, R13.reuse, 0x10, PT ;  /* 0x000000100d00780c */ /* 0x040fe40003f64270 */
[----:B------:R-:W-:Y:S02]  /*7870*/  ISETP.GT.AND P4, PT, R13, 0x11, PT ;  /* 0x000000110d00780c */ /* 0x000fe40003f84270 */
[----:B------:R-:W-:-:S02]  /*7880*/  FSEL R130, R130, -INF , P3 ;  /* 0xff80000082827808 */ /* 0x000fc40001800000 */
[----:B------:R-:W-:Y:S02]  /*7890*/  ISETP.GT.AND P5, PT, R13, 0x18, PT ;  /* 0x000000180d00780c */ /* 0x000fe40003fa4270 */
[----:B------:R-:W-:Y:S02]  /*78a0*/  FSEL R131, R131, -INF , P4 ;  /* 0xff80000083837808 */ /* 0x000fe40002000000 */
[----:B0-----:R-:W-:Y:S02]  /*78b0*/  FMNMX.FTZ R10, R9, R0, !PT ;  /* 0x00000000090a7209 */ /* 0x001fe40007810000 */
[----:B------:R-:W-:Y:S02]  /*78c0*/  ISETP.GT.AND P6, PT, R13, 0x19, PT ;  /* 0x000000190d00780c */ /* 0x000fe40003fc4270 */
[----:B------:R-:W-:Y:S01]  /*78d0*/  FSEL R134, R134, -INF , P5 ;  /* 0xff80000086867808 */ /* 0x000fe20002800000 */
[----:B------:R-:W0:Y:S01]  /*78e0*/  SHFL.BFLY PT, R11, R10, 0x1, 0x1f ;  /* 0x0c201f000a0b7f89 */ /* 0x000e2200000e0000 */
[----:B------:R-:W-:-:S02]  /*78f0*/  FSEL R135, R135, -INF , P6 ;  /* 0xff80000087877808 */ /* 0x000fc40003000000 */
[C---:B------:R-:W-:Y:S02]  /*7900*/  ISETP.GT.AND P3, PT, R13.reuse, 0x20, PT ;  /* 0x000000200d00780c */ /* 0x040fe40003f64270 */
[C---:B------:R-:W-:Y:S02]  /*7910*/  ISETP.GT.AND P4, PT, R13.reuse, 0x21, PT ;  /* 0x000000210d00780c */ /* 0x040fe40003f84270 */
[----:B------:R-:W-:Y:S02]  /*7920*/  FSEL R122, R122, -INF , P3 ;  /* 0xff8000007a7a7808 */ /* 0x000fe40001800000 */
[----:B------:R-:W-:Y:S02]  /*7930*/  ISETP.GT.AND P5, PT, R13, 0x28, PT ;  /* 0x000000280d00780c */ /* 0x000fe40003fa4270 */
[----:B------:R-:W-:Y:S02]  /*7940*/  FSEL R123, R123, -INF , P4 ;  /* 0xff8000007b7b7808 */ /* 0x000fe40002000000 */
[----:B------:R-:W-:-:S02]  /*7950*/  ISETP.GT.AND P6, PT, R13, 0x29, PT ;  /* 0x000000290d00780c */ /* 0x000fc40003fc4270 */
[----:B------:R-:W-:Y:S02]  /*7960*/  FSEL R126, R126, -INF , P5 ;  /* 0xff8000007e7e7808 */ /* 0x000fe40002800000 */
[----:B------:R-:W-:Y:S02]  /*7970*/  FSEL R127, R127, -INF , P6 ;  /* 0xff8000007f7f7808 */ /* 0x000fe40003000000 */
[C---:B------:R-:W-:Y:S02]  /*7980*/  ISETP.GT.AND P3, PT, R13.reuse, 0x30, PT ;  /* 0x000000300d00780c */ /* 0x040fe40003f64270 */
[----:B------:R-:W-:Y:S02]  /*7990*/  ISETP.GT.AND P4, PT, R13, 0x31, PT ;  /* 0x000000310d00780c */ /* 0x000fe40003f84270 */
[----:B------:R-:W-:Y:S02]  /*79a0*/  FSEL R114, R114, -INF , P3 ;  /* 0xff80000072727808 */ /* 0x000fe40001800000 */
[----:B0-----:R-:W-:-:S02]  /*79b0*/  FMNMX.FTZ R0, R10, R11, !PT ;  /* 0x0000000b0a007209 */ /* 0x001fc40007810000 */
[C---:B------:R-:W-:Y:S02]  /*79c0*/  ISETP.GT.AND P5, PT, R13.reuse, 0x38, PT ;  /* 0x000000380d00780c */ /* 0x040fe40003fa4270 */
[C---:B------:R-:W-:Y:S01]  /*79d0*/  FSETP.NEU.FTZ.AND P2, PT, R0.reuse, -INF , PT ;  /* 0xff8000000000780b */ /* 0x040fe20003f5d000 */
[----:B------:R-:W-:Y:S01]  /*79e0*/  FMUL.FTZ R11, R0, UR4 ;  /* 0x00000004000b7c20 */ /* 0x000fe20008410000 */
[----:B------:R-:W-:Y:S02]  /*79f0*/  ISETP.GT.AND P6, PT, R13, 0x39, PT ;  /* 0x000000390d00780c */ /* 0x000fe40003fc4270 */
[----:B------:R-:W-:Y:S02]  /*7a00*/  FSEL R118, R118, -INF , P5 ;  /* 0xff80000076767808 */ /* 0x000fe40002800000 */
[----:B------:R-:W-:Y:S01]  /*7a10*/  FSEL R9, R11, RZ, P2 ;  /* 0x000000ff0b097208 */ /* 0x000fe20001000000 */
[----:B------:R-:W-:Y:S02]  /*7a20*/  WARPGROUP.DEPBAR.LE gsb0, 0x0 ;  /* 0x00008000000079c5 */ /* 0x000fe40000010000 */
[----:B------:R-:W-:Y:S01]  /*7a30*/  WARPGROUP.ARRIVE ;  /* 0x00000000000079c5 */ /* 0x000fe20000000000 */
[----:B------:R-:W-:Y:S01]  /*7a40*/  FSEL R119, R119, -INF , P6 ;  /* 0xff80000077777808 */ /* 0x000fe20003000000 */
[--C-:B------:R-:W-:Y:S01]  /*7a50*/  FFMA.FTZ R14, R128, UR4, -R9.reuse ;  /* 0x00000004800e7c23 */ /* 0x100fe20008010809 */
[----:B------:R-:W-:Y:S01]  /*7a60*/  FMNMX.FTZ R128, R142, R21, !PT ;  /* 0x000000158e807209 */ /* 0x000fe20007810000 */
[--C-:B------:R-:W-:Y:S01]  /*7a70*/  FFMA.FTZ R15, R129, UR4, -R9.reuse ;  /* 0x00000004810f7c23 */ /* 0x100fe20008010809 */
[--C-:B------:R-:W-:Y:S01]  /*7a80*/  FFMA.FTZ R132, R132, UR4, -R9.reuse ;  /* 0x0000000484847c23 */ /* 0x100fe20008010809 */
[----:B------:R-:W-:Y:S01]  /*7a90*/  HGMMA.64x96x16.F32 R24, gdesc[UR32].tnspB, R24, gsb0 ;  /* 0x41600000201879f0 */ /* 0x000fe20008000818 */
[----:B------:R-:W-:Y:S01]  /*7aa0*/  UIADD3 UR32, UR10, 0x600, URZ ;  /* 0x000006000a207890 */ /* 0x000fe2000fffe03f */
[----:B------:R-:W-:Y:S01]  /*7ab0*/  FMNMX.FTZ R129, R143, R128, !PT ;  /* 0x000000808f817209 */ /* 0x000fe20007810000 */
[----:B------:R-:W-:Y:S01]  /*7ac0*/  UIADD3 UR34, UR11, 0x100, URZ ;  /* 0x000001000b227890 */ /* 0x000fe2000fffe03f */
[----:B------:R0:W-:Y:S01]  /*7ad0*/  MUFU.EX2 R20, R132 ;  /* 0x0000008400147308 */ /* 0x0001e20000000800 */
[----:B------:R-:W-:Y:S01]  /*7ae0*/  UMOV UR33, 0xc0000010 ;  /* 0xc000001000217882 */ /* 0x000fe20000000000 */
[----:B------:R-:W-:Y:S01]  /*7af0*/  UMOV UR35, 0x80000020 ;  /* 0x8000002000237882 */ /* 0x000fe20000000000 */
[----:B------:R-:W-:Y:S01]  /*7b00*/  FMNMX.FTZ R128, R130, R129, !PT ;  /* 0x0000008182807209 */ /* 0x000fe20007810000 */
[--C-:B------:R-:W-:Y:S01]  /*7b10*/  FFMA.FTZ R21, R133, UR4, -R9.reuse ;  /* 0x0000000485157c23 */ /* 0x100fe20008010809 */
[----:B------:R-:W-:Y:S01]  /*7b20*/  ISETP.GT.AND P3, PT, R13, 0x40, PT ;  /* 0x000000400d00780c */ /* 0x000fe20003f64270 */
[--C-:B------:R-:W-:Y:S01]  /*7b30*/  FFMA.FTZ R133, R116, UR4, -R9.reuse ;  /* 0x0000000474857c23 */ /* 0x100fe20008010809 */
[----:B------:R-:W-:Y:S01]  /*7b40*/  FMNMX.FTZ R129, R131, R128, !PT ;  /* 0x0000008083817209 */ /* 0x000fe20007810000 */
[--C-:B------:R-:W-:Y:S01]  /*7b50*/  FFMA.FTZ R10, R136, UR4, -R9.reuse ;  /* 0x00000004880a7c23 */ /* 0x100fe20008010809 */
[--C-:B0-----:R-:W-:Y:S01]  /*7b60*/  FFMA.FTZ R132, R125, UR4, -R9.reuse ;  /* 0x000000047d847c23 */ /* 0x101fe20008010809 */
[----:B------:R-:W-:Y:S01]  /*7b70*/  FSEL R125, R115, -INF , P4 ;  /* 0xff800000737d7808 */ /* 0x000fe20002000000 */
[--C-:B------:R-:W-:Y:S01]  /*7b80*/  FFMA.FTZ R136, R117, UR4, -R9.reuse ;  /* 0x0000000475887c23 */ /* 0x100fe20008010809 */
[----:B------:R-:W-:Y:S01]  /*7b90*/  FMNMX.FTZ R128, R134, R129, !PT ;  /* 0x0000008186807209 */ /* 0x000fe20007810000 */
[----:B------:R0:W-:Y:S01]  /*7ba0*/  MUFU.EX2 R115, R132 ;  /* 0x0000008400737308 */ /* 0x0001e20000000800 */
[----:B------:R-:W-:Y:S01]  /*7bb0*/  ISETP.GT.AND P4, PT, R13, 0x41, PT ;  /* 0x000000410d00780c */ /* 0x000fe20003f84270 */
[--C-:B------:R-:W-:Y:S01]  /*7bc0*/  FFMA.FTZ R11, R137, UR4, -R9.reuse ;  /* 0x00000004890b7c23 */ /* 0x100fe20008010809 */
[----:B------:R-:W-:Y:S01]  /*7bd0*/  FMNMX.FTZ R129, R135, R128, !PT ;  /* 0x0000008087817209 */ /* 0x000fe20007810000 */
[--C-:B------:R-:W-:Y:S01]  /*7be0*/  FFMA.FTZ R137, R108, UR4, -R9.reuse ;  /* 0x000000046c897c23 */ /* 0x100fe20008010809 */
[----:B------:R-:W-:Y:S01]  /*7bf0*/  ISETP.GT.AND P5, PT, R13, 0x48, PT ;  /* 0x000000480d00780c */ /* 0x000fe20003fa4270 */
[--C-:B------:R-:W-:Y:S01]  /*7c00*/  FFMA.FTZ R100, R100, UR4, -R9.reuse ;  /* 0x0000000464647c23 */ /* 0x100fe20008010809 */
[----:B------:R-:W-:Y:S01]  /*7c10*/  FMNMX.FTZ R128, R122, R129, !PT ;  /* 0x000000817a807209 */ /* 0x000fe20007810000 */
[----:B------:R-:W-:Y:S01]  /*7c20*/  MUFU.EX2 R10, R10 ;  /* 0x0000000a000a7308 */ /* 0x000fe20000000800 */
[--C-:B0-----:R-:W-:Y:S01]  /*7c30*/  FFMA.FTZ R132, R113, UR4, -R9.reuse ;  /* 0x0000000471847c23 */ /* 0x101fe20008010809 */
[----:B------:R-:W-:Y:S01]  /*7c40*/  FSEL R113, R106, -INF , P3 ;  /* 0xff8000006a717808 */ /* 0x000fe20001800000 */
[--C-:B------:R-:W-:Y:S01]  /*7c50*/  FFMA.FTZ R12, R140, UR4, -R9.reuse ;  /* 0x000000048c0c7c23 */ /* 0x100fe20008010809 */
[----:B------:R-:W-:Y:S01]  /*7c60*/  FMNMX.FTZ R129, R123, R128, !PT ;  /* 0x000000807b817209 */ /* 0x000fe20007810000 */
[--C-:B------:R-:W-:Y:S01]  /*7c70*/  FFMA.FTZ R141, R141, UR4, -R9.reuse ;  /* 0x000000048d8d7c23 */ /* 0x100fe20008010809 */
[----:B------:R-:W-:Y:S01]  /*7c80*/  FSEL R107, R107, -INF , P4 ;  /* 0xff8000006b6b7808 */ /* 0x000fe20002000000 */
[--C-:B------:R-:W-:Y:S01]  /*7c90*/  FFMA.FTZ R120, R120, UR4, -R9.reuse ;  /* 0x0000000478787c23 */ /* 0x100fe20008010809 */
[----:B------:R-:W-:Y:S01]  /*7ca0*/  FMNMX.FTZ R128, R126, R129, !PT ;  /* 0x000000817e807209 */ /* 0x000fe20007810000 */
[----:B------:R-:W-:Y:S01]  /*7cb0*/  MUFU.EX2 R106, R132 ;  /* 0x00000084006a7308 */ /* 0x000fe20000000800 */
[----:B------:R-:W-:Y:S01]  /*7cc0*/  ISETP.GT.AND P3, PT, R13, 0x49, PT ;  /* 0x000000490d00780c */ /* 0x000fe20003f64270 */
[--C-:B------:R-:W-:Y:S01]  /*7cd0*/  FFMA.FTZ R121, R121, UR4, -R9.reuse ;  /* 0x0000000479797c23 */ /* 0x100fe20008010809 */
[----:B------:R-:W-:Y:S01]  /*7ce0*/  FMNMX.FTZ R129, R127, R128, !PT ;  /* 0x000000807f817209 */ /* 0x000fe20007810000 */
[--C-:B------:R-:W-:Y:S01]  /*7cf0*/  FFMA.FTZ R124, R124, UR4, -R9.reuse ;  /* 0x000000047c7c7c23 */ /* 0x100fe20008010809 */
[----:B------:R-:W-:Y:S01]  /*7d00*/  FSEL R110, R110, -INF , P5 ;  /* 0xff8000006e6e7808 */ /* 0x000fe20002800000 */
        /* <DEDUP_REMOVED lines=28> */
[----:B0-----:R-:W-:Y:S01]  /*7ed0*/  FFMA.FTZ R136, R105, UR4, -R9 ;  /* 0x0000000469887c23 */ /* 0x001fe20008010809 */
[----:B------:R-:W-:-:S02]  /*7ee0*/  FMNMX.FTZ R128, R116, R129, !PT ;  /* 0x0000008174807209 */ /* 0x000fc40007810000 */
[----:B------:R-:W-:Y:S01]  /*7ef0*/  FSEL R129, R99, -INF , P4 ;  /* 0xff80000063817808 */ /* 0x000fe20002000000 */
[----:B------:R-:W-:Y:S01]  /*7f00*/  FFMA.FTZ R99, R104, UR4, -R9 ;  /* 0x0000000468637c23 */ /* 0x000fe20008010809 */
[----:B------:R-:W-:Y:S01]  /*7f10*/  FMNMX.FTZ R132, R117, R128, !PT ;  /* 0x0000008075847209 */ /* 0x000fe20007810000 */
[----:B------:R-:W-:Y:S01]  /*7f20*/  MUFU.EX2 R8, R141 ;  /* 0x0000008d00087308 */ /* 0x000fe20000000800 */
[----:B------:R-:W-:Y:S02]  /*7f30*/  FSEL R128, R102, -INF , P5 ;  /* 0xff80000066807808 */ /* 0x000fe40002800000 */
[----:B------:R-:W-:Y:S02]  /*7f40*/  FMNMX.FTZ R133, R129, R132, !PT ;  /* 0x0000008481857209 */ /* 0x000fe40007810000 */
[C---:B------:R-:W-:Y:S02]  /*7f50*/  ISETP.GT.AND P3, PT, R13.reuse, 0x60, PT ;  /* 0x000000600d00780c */ /* 0x040fe40003f64270 */
        /* <DEDUP_REMOVED lines=9> */
[----:B------:R-:W-:-:S02]  /*7ff0*/  ISETP.GT.AND P3, PT, R13, 0x69, PT ;  /* 0x000000690d00780c */ /* 0x000fc40003f64270 */
[----:B------:R-:W-:Y:S01]  /*8000*/  FSEL R94, R94, -INF , P5 ;  /* 0xff8000005e5e7808 */ /* 0x000fe20002800000 */
[----:B------:R-:W-:Y:S01]  /*8010*/  MUFU.EX2 R15, R15 ;  /* 0x0000000f000f7308 */ /* 0x000fe20000000800 */
[----:B------:R-:W-:Y:S01]  /*8020*/  FMNMX.FTZ R105, R91, R132, !PT ;  /* 0x000000845b697209 */ /* 0x000fe20007810000 */
[----:B------:R-:W-:Y:S01]  /*8030*/  FFMA.FTZ R132, R109, UR4, -R9 ;  /* 0x000000046d847c23 */ /* 0x000fe20008010809 */
[----:B------:R-:W-:Y:S01]  /*8040*/  FSEL R104, R95, -INF , P3 ;  /* 0xff8000005f687808 */ /* 0x000fe20001800000 */
[----:B------:R-:W-:Y:S02]  /*8050*/  WARPGROUP.DEPBAR.LE gsb0, 0x0 ;  /* 0x00008000000079c5 */ /* 0x000fe40000010000 */
[----:B------:R-:W-:Y:S01]  /*8060*/  WARPGROUP.ARRIVE ;  /* 0x00000000000079c5 */ /* 0x000fe20000000000 */
[----:B------:R-:W-:Y:S01]  /*8070*/  ISETP.GT.AND P3, PT, R13, 0x70, PT ;  /* 0x000000700d00780c */ /* 0x000fe20003f64270 */
[----:B------:R-:W-:Y:S01]  /*8080*/  MUFU.EX2 R95, R137 ;  /* 0x00000089005f7308 */ /* 0x000fe20000000800 */
[----:B------:R-:W-:-:S02]  /*8090*/  FMNMX.FTZ R133, R94, R105, !PT ;  /* 0x000000695e857209 */ /* 0x000fc40007810000 */
[C---:B------:R-:W-:Y:S01]  /*80a0*/  ISETP.GT.AND P4, PT, R13.reuse, 0x71, PT ;  /* 0x000000710d00780c */ /* 0x040fe20003f84270 */
[----:B------:R-:W-:Y:S01]  /*80b0*/  HGMMA.64x96x16.F32 R24, gdesc[UR32].tnspB, R24, gsb0 ;  /* 0x41600000201879f0 */ /* 0x000fe20008000818 */
[----:B------:R-:W-:Y:S01]  /*80c0*/  UIADD3 UR32, UR10, 0x780, URZ ;  /* 0x000007800a207890 */ /* 0x000fe2000fffe03f */
[----:B------:R-:W-:Y:S01]  /*80d0*/  FSEL R105, R82, -INF , P3 ;  /* 0xff80000052697808 */ /* 0x000fe20001800000 */
[----:B------:R-:W-:Y:S01]  /*80e0*/  UIADD3 UR34, UR11, 0x140, URZ ;  /* 0x000001400b227890 */ /* 0x000fe2000fffe03f */
[----:B------:R-:W-:Y:S01]  /*80f0*/  FMNMX.FTZ R108, R104, R133, !PT ;  /* 0x00000085686c7209 */ /* 0x000fe20007810000 */
[----:B------:R-:W-:Y:S01]  /*8100*/  UMOV UR33, 0xc0000010 ;  /* 0xc000001000217882 */ /* 0x000fe20000000000 */
[----:B------:R-:W-:Y:S01]  /*8110*/  UMOV UR35, 0x80000020 ;  /* 0x8000002000237882 */ /* 0x000fe20000000000 */
[----:B------:R-:W-:Y:S01]  /*8120*/  ISETP.GT.AND P5, PT, R13, 0x78, PT ;  /* 0x000000780d00780c */ /* 0x000fe20003fa4270 */
[----:B------:R-:W-:Y:S01]  /*8130*/  FFMA.FTZ R133, R96, UR4, -R9 ;  /* 0x0000000460857c23 */ /* 0x000fe20008010809 */
[----:B------:R-:W-:Y:S01]  /*8140*/  FSEL R83, R83, -INF , P4 ;  /* 0xff80000053537808 */ /* 0x000fe20002000000 */
[----:B------:R0:W-:Y:S01]  /*8150*/  MUFU.EX2 R82, R132 ;  /* 0x0000008400527308 */ /* 0x0001e20000000800 */
[----:B------:R-:W-:-:S02]  /*8160*/  FMNMX.FTZ R108, R105, R108, !PT ;  /* 0x0000006c696c7209 */ /* 0x000fc40007810000 */
[----:B------:R-:W-:Y:S02]  /*8170*/  ISETP.GT.AND P3, PT, R13, 0x79, PT ;  /* 0x000000790d00780c */ /* 0x000fe40003f64270 */
[----:B------:R-:W-:Y:S02]  /*8180*/  FSEL R86, R86, -INF , P5 ;  /* 0xff80000056567808 */ /* 0x000fe40002800000 */
[----:B------:R-:W-:Y:S01]  /*8190*/  FMNMX.FTZ R109, R83, R108, !PT ;  /* 0x0000006c536d7209 */ /* 0x000fe20007810000 */
[----:B------:R-:W-:Y:S01]  /*81a0*/  FFMA.FTZ R108, R97, UR4, -R9 ;  /* 0x00000004616c7c23 */ /* 0x000fe20008010809 */
[----:B------:R-:W-:Y:S01]  /*81b0*/  FSEL R96, R87, -INF , P3 ;  /* 0xff80000057607808 */ /* 0x000fe20001800000 */
[----:B------:R-:W-:Y:S01]  /*81c0*/  MUFU.EX2 R21, R21 ;  /* 0x0000001500157308 */ /* 0x000fe20000000800 */
[----:B------:R-:W-:Y:S02]  /*81d0*/  ISETP.GT.AND P3, PT, R13, 0x80, PT ;  /* 0x000000800d00780c */ /* 0x000fe40003f64270 */
[----:B------:R-:W-:-:S02]  /*81e0*/  FMNMX.FTZ R109, R86, R109, !PT ;  /* 0x0000006d566d7209 */ /* 0x000fc40007810000 */
[----:B------:R-:W-:Y:S02]  /*81f0*/  FSEL R97, R74, -INF , P3 ;  /* 0xff8000004a617808 */ /* 0x000fe40001800000 */
[C---:B------:R-:W-:Y:S01]  /*8200*/  ISETP.GT.AND P4, PT, R13.reuse, 0x81, PT ;  /* 0x000000810d00780c */ /* 0x040fe20003f84270 */
[----:B------:R1:W-:Y:S01]  /*8210*/  MUFU.EX2 R87, R133 ;  /* 0x0000008500577308 */ /* 0x0003e20000000800 */
[----:B------:R-:W-:Y:S02]  /*8220*/  FMNMX.FTZ R74, R96, R109, !PT ;  /* 0x0000006d604a7209 */ /* 0x000fe40007810000 */
[----:B------:R-:W-:Y:S02]  /*8230*/  ISETP.GT.AND P5, PT, R13, 0x88, PT ;  /* 0x000000880d00780c */ /* 0x000fe40003fa4270 */
[----:B------:R-:W-:Y:S02]  /*8240*/  FSEL R109, R75, -INF , P4 ;  /* 0xff8000004b6d7808 */ /* 0x000fe40002000000 */
[----:B------:R-:W-:Y:S01]  /*8250*/  FMNMX.FTZ R74, R97, R74, !PT ;  /* 0x0000004a614a7209 */ /* 0x000fe20007810000 */
[----:B------:R-:W-:Y:S01]  /*8260*/  MUFU.EX2 R120, R120 ;  /* 0x0000007800787308 */ /* 0x000fe20000000800 */
[----:B------:R-:W-:-:S02]  /*8270*/  ISETP.GT.AND P3, PT, R13, 0x89, PT ;  /* 0x000000890d00780c */ /* 0x000fc40003f64270 */
[----:B0-----:R-:W-:Y:S02]  /*8280*/  FSEL R132, R78, -INF , P5 ;  /* 0xff8000004e847808 */ /* 0x001fe40002800000 */
[----:B------:R-:W-:Y:S02]  /*8290*/  FMNMX.FTZ R13, R109, R74, !PT ;  /* 0x0000004a6d0d7209 */ /* 0x000fe40007810000 */
[----:B-1----:R-:W-:Y:S01]  /*82a0*/  FSEL R133, R79, -INF , P3 ;  /* 0xff8000004f857808 */ /* 0x002fe20001800000 */
[----:B------:R0:W-:Y:S01]  /*82b0*/  MUFU.EX2 R78, R100 ;  /* 0x00000064004e7308 */ /* 0x0001e20000000800 */
[----:B------:R-:W-:Y:S01]  /*82c0*/  FMNMX.FTZ R74, R132, R13, !PT ;  /* 0x0000000d844a7209 */ /* 0x000fe20007810000 */
[--C-:B------:R-:W-:Y:S01]  /*82d0*/  FFMA.FTZ R79, R101, UR4, -R9.reuse ;  /* 0x00000004654f7c23 */ /* 0x100fe20008010809 */
[----:B------:R-:W-:Y:S02]  /*82e0*/  FFMA.FTZ R101, R73, UR4, -R9 ;  /* 0x0000000449657c23 */ /* 0x000fe40008010809 */
[----:B------:R-:W-:-:S03]  /*82f0*/  FMNMX.FTZ R13, R133, R74, !PT ;  /* 0x0000004a850d7209 */ /* 0x000fc60007810000 */
[----:B------:R-:W-:Y:S01]  /*8300*/  MUFU.EX2 R121, R121 ;  /* 0x0000007900797308 */ /* 0x000fe20000000800 */
[----:B0-----:R-:W-:Y:S01]  /*8310*/  FFMA.FTZ R100, R72, UR4, -R9 ;  /* 0x0000000448647c23 */ /* 0x001fe20008010809 */
[----:B------:R-:W0:Y:S01]  /*8320*/  SHFL.BFLY PT, R74, R13, 0x2, 0x1f ;  /* 0x0c401f000d4a7f89 */ /* 0x000e2200000e0000 */
[----:B------:R-:W-:-:S05]  /*8330*/  FSEL R72, R0, RZ, P2 ;  /* 0x000000ff00487208 */ /* 0x000fca0001000000 */
[----:B------:R-:W-:Y:S01]  /*8340*/  FADD.FTZ R72, -R72, R7 ;  /* 0x0000000748487221 */ /* 0x000fe20000010100 */
[----:B------:R-:W-:Y:S03]  /*8350*/  MUFU.EX2 R124, R124 ;  /* 0x0000007c007c7308 */ /* 0x000fe60000000800 */
[----:B------:R-:W-:-:S05]  /*8360*/  FMUL.FTZ R72, R72, UR4 ;  /* 0x0000000448487c20 */ /* 0x000fca0008410000 */
[----:B------:R-:W-:Y:S08]  /*8370*/  MUFU.EX2 R112, R112 ;  /* 0x0000007000707308 */ /* 0x000ff00000000800 */
[----:B------:R-:W-:Y:S01]  /*8380*/  MUFU.EX2 R99, R99 ;  /* 0x0000006300637308 */ /* 0x000fe20000000800 */
[----:B0-----:R-:W-:-:S05]  /*8390*/  FMNMX.FTZ R74, R13, R74, !PT ;  /* 0x0000004a0d4a7209 */ /* 0x001fca0007810000 */
[----:B------:R-:W0:Y:S02]  /*83a0*/  SHFL.BFLY PT, R13, R74, 0x1, 0x1f ;  /* 0x0c201f004a0d7f89 */ /* 0x000e2400000e0000 */
[----:B------:R-:W-:Y:S08]  /*83b0*/  MUFU.EX2 R108, R108 ;  /* 0x0000006c006c7308 */ /* 0x000ff00000000800 */
[----:B------:R-:W-:Y:S08]  /*83c0*/  MUFU.EX2 R79, R79 ;  /* 0x0000004f004f7308 */ /* 0x000ff00000000800 */
[----:B------:R-:W-:Y:S01]  /*83d0*/  MUFU.EX2 R88, R88 ;  /* 0x0000005800587308 */ /* 0x000fe20000000800 */
[----:B------:R-:W-:-:S02]  /*83e0*/  WARPGROUP.DEPBAR.LE gsb0, 0x0 ;  /* 0x00008000000079c5 */ /* 0x000fc40000010000 */
[----:B------:R-:W-:Y:S01]  /*83f0*/  WARPGROUP.ARRIVE ;  /* 0x00000000000079c5 */ /* 0x000fe20000000000 */
[----:B0-----:R-:W-:Y:S01]  /*8400*/  FMNMX.FTZ R13, R74, R13, !PT ;  /* 0x0000000d4a0d7209 */ /* 0x001fe20007810000 */
[----:B------:R-:W-:-:S03]  /*8410*/  FFMA.FTZ R74, R77, UR4, -R9 ;  /* 0x000000044d4a7c23 */ /* 0x000fc60008010809 */
[----:B------:R-:W-:Y:S01]  /*8420*/  MUFU.EX2 R89, R89 ;  /* 0x0000005900597308 */ /* 0x000fe20000000800 */
[----:B------:R-:W-:Y:S01]  /*8430*/  HGMMA.64x96x16.F32 R24, gdesc[UR32].tnspB, R24, gsb0 ;  /* 0x41600000201879f0 */ /* 0x000fe20008000818 */
[----:B------:R-:W-:Y:S01]  /*8440*/  UIADD3 UR32, UR10, 0x900, URZ ;  /* 0x000009000a207890 */ /* 0x000fe2000fffe03f */
[C---:B------:R-:W-:Y:S01]  /*8450*/  FMUL.FTZ R136, R13.reuse, UR4 ;  /* 0x000000040d887c20 */ /* 0x040fe20008410000 */
[----:B------:R-:W-:Y:S01]  /*8460*/  UIADD3 UR34, UR11, 0x180, URZ ;  /* 0x000001800b227890 */ /* 0x000fe2000fffe03f */
[----:B------:R-:W-:Y:S01]  /*8470*/  FSETP.NEU.FTZ.AND P2, PT, R13, -INF , PT ;  /* 0xff8000000d00780b */ /* 0x000fe20003f5d000 */
[----:B------:R-:W-:Y:S01]  /*8480*/  UMOV UR33, 0xc0000010 ;  /* 0xc000001000217882 */ /* 0x000fe20000000000 */
[----:B------:R-:W-:Y:S01]  /*8490*/  UMOV UR35, 0x80000020 ;  /* 0x8000002000237882 */ /* 0x000fe20000000000 */
[----:B------:R0:W1:Y:S01]  /*84a0*/  MUFU.EX2 R77, R72 ;  /* 0x00000048004d7308 */ /* 0x0000620000000800 */
[----:B------:R-:W-:-:S05]  /*84b0*/  FSEL R136, R136, RZ, P2 ;  /* 0x000000ff88887208 */ /* 0x000fca0001000000 */
[--C-:B------:R-:W-:Y:S01]  /*84c0*/  FFMA.FTZ R137, R143, UR4, -R136.reuse ;  /* 0x000000048f897c23 */ /* 0x100fe20008010888 */
[--C-:B------:R-:W-:Y:S01]  /*84d0*/  FFMA.FTZ R75, R142, UR4, -R136.reuse ;  /* 0x000000048e4b7c23 */ /* 0x100fe20008010888 */
[----:B------:R-:W2:Y:S01]  /*84e0*/  S2R R143, SR_TID.X ;  /* 0x00000000008f7919 */ /* 0x000ea20000002100 */
[----:B0-----:R-:W-:Y:S01]  /*84f0*/  FSEL R72, R13, RZ, P2 ;  /* 0x000000ff0d487208 */ /* 0x001fe20001000000 */
[----:B------:R0:W-:Y:S01]  /*8500*/  MUFU.EX2 R7, R74 ;  /* 0x0000004a00077308 */ /* 0x0001e20000000800 */
[--C-:B------:R-:W-:Y:S01]  /*8510*/  FFMA.FTZ R73, R138, UR4, -R136.reuse ;  /* 0x000000048a497c23 */ /* 0x100fe20008010888 */
[--C-:B------:R-:W-:Y:S01]  /*8520*/  FFMA.FTZ R9, R139, UR4, -R136.reuse ;  /* 0x000000048b097c23 */ /* 0x100fe20008010888 */
[--C-:B------:R-:W-:Y:S01]  /*8530*/  FFMA.FTZ R140, R135, UR4, -R136.reuse ;  /* 0x00000004878c7c23 */ /* 0x100fe20008010888 */
[--C-:B------:R-:W-:Y:S01]  /*8540*/  FFMA.FTZ R135, R118, UR4, -R136.reuse ;  /* 0x0000000476877c23 */ /* 0x100fe20008010888 */
[----:B------:R-:W-:Y:S01]  /*8550*/  FFMA.FTZ R118, R113, UR4, -R136 ;  /* 0x0000000471767c23 */ /* 0x000fe20008010888 */
[----:B------:R-:W-:-:S02]  /*8560*/  IMAD.U32 R113, RZ, RZ, UR36 ;  /* 0x00000024ff717e24 */ /* 0x000fc4000f8e00ff */
[--C-:B------:R-:W-:Y:S01]  /*8570*/  FFMA.FTZ R139, R131, UR4, -R136.reuse ;  /* 0x00000004838b7c23 */ /* 0x100fe20008010888 */
[----:B------:R-:W-:Y:S01]  /*8580*/  MUFU.EX2 R73, R73 ;  /* 0x0000004900497308 */ /* 0x000fe20000000800 */
[----:B0-----:R-:W-:Y:S01]  /*8590*/  FADD.FTZ R74, -R72, R5 ;  /* 0x00000005484a7221 */ /* 0x001fe20000010100 */
[--C-:B------:R-:W-:Y:S01]  /*85a0*/  FFMA.FTZ R131, R114, UR4, -R136.reuse ;  /* 0x0000000472837c23 */ /* 0x100fe20008010888 */
[----:B------:R-:W-:Y:S01]  /*85b0*/  @!P1 LEA R113, R113, UR37, 0x3 ;  /* 0x0000002571719c11 */ /* 0x000fe2000f8e18ff */
[----:B------:R-:W-:Y:S01]  /*85c0*/  FFMA.FTZ R138, R130, UR4, -R136 ;  /* 0x00000004828a7c23 */ /* 0x000fe20008010888 */
[----:B-1----:R-:W-:Y:S01]  /*85d0*/  FFMA.FTZ R114, R77, R4, R10 ;  /* 0x000000044d727223 */ /* 0x002fe2000001000a */
        /* <DEDUP_REMOVED lines=11> */
[----:B------:R-:W-:Y:S01]  /*8690*/  FFMA.FTZ R107, R107, UR4, -R136 ;  /* 0x000000046b6b7c23 */ /* 0x000fe20008010888 */
[----:B------:R-:W-:-:S02]  /*86a0*/  IMAD.U32 R122, RZ, RZ, UR6 ;  /* 0x00000006ff7a7e24 */ /* 0x000fc4000f8e00ff */
[--C-:B------:R-:W-:Y:S01]  /*86b0*/  FFMA.FTZ R104, R104, UR4, -R136.reuse ;  /* 0x0000000468687c23 */ /* 0x100fe20008010888 */
[--C-:B------:R-:W-:Y:S01]  /*86c0*/  FFMA.FTZ R105, R105, UR4, -R136.reuse ;  /* 0x0000000469697c23 */ /* 0x100fe20008010888 */
[--C-:B------:R-:W-:Y:S01]  /*86d0*/  FFMA.FTZ R96, R96, UR4, -R136.reuse ;  /* 0x0000000460607c23 */ /* 0x100fe20008010888 */
[----:B--2---:R-:W-:Y:S01]  /*86e0*/  SHF.R.U32.HI R142, RZ, 0x7, R143 ;  /* 0x00000007ff8e7819 */ /* 0x004fe2000001168f */
[--C-:B------:R-:W-:Y:S01]  /*86f0*/  FFMA.FTZ R132, R132, UR4, -R136.reuse ;  /* 0x0000000484847c23 */ /* 0x100fe20008010888 */
[----:B------:R-:W-:Y:S01]  /*8700*/  ISETP.GE.U32.AND P2, PT, R143, 0x180, PT ;  /* 0x000001808f00780c */ /* 0x000fe20003f46070 */
[----:B------:R-:W-:Y:S01]  /*8710*/  MUFU.EX2 R137, R137 ;  /* 0x0000008900897308 */ /* 0x000fe20000000800 */
[----:B------:R-:W-:Y:S01]  /*8720*/  @!P1 LEA R116, R122, UR37, 0x3 ;  /* 0x000000257a749c11 */ /* 0x000fe2000f8e18ff */
[----:B------:R-:W-:Y:S02]  /*8730*/  VIADD R5, R142, 0x9 ;  /* 0x000000098e057836 */ /* 0x000fe40000000000 */
[--C-:B------:R-:W-:Y:S01]  /*8740*/  FFMA.FTZ R133, R133, UR4, -R136.reuse ;  /* 0x0000000485857c23 */ /* 0x100fe20008010888 */
[----:B------:R-:W-:Y:S01]  /*8750*/  FFMA.FTZ R97, R97, UR4, -R136 ;  /* 0x0000000461617c23 */ /* 0x000fe20008010888 */
[----:B------:R-:W-:Y:S01]  /*8760*/  F2FP.F16.F32.PACK_AB R122, R115, R124 ;  /* 0x0000007c737a723e */ /* 0x000fe200000000ff */
[----:B------:R-:W-:Y:S01]  /*8770*/  UMOV UR6, UR36 ;  /* 0x0000002400067c82 */ /* 0x000fe20008000000 */
[----:B------:R-:W-:Y:S01]  /*8780*/  SEL R72, R5, 0x9, !P2 ;  /* 0x0000000905487807 */ /* 0x000fe20005000000 */
[----:B------:R-:W-:Y:S01]  /*8790*/  FMUL.FTZ R5, R74, UR4 ;  /* 0x000000044a057c20 */ /* 0x000fe20008410000 */
[----:B------:R-:W-:-:S02]  /*87a0*/  @!P1 VIADD R74, R113, 0x31c40 ;  /* 0x00031c40714a9836 */ /* 0x000fc40000000000 */
[----:B------:R-:W-:Y:S01]  /*87b0*/  FADD.FTZ R113, R11, R114 ;  /* 0x000000720b717221 */ /* 0x000fe20000010000 */
[----:B------:R-:W-:Y:S01]  /*87c0*/  MUFU.EX2 R138, R138 ;  /* 0x0000008a008a7308 */ /* 0x000fe20000000800 */
[----:B------:R-:W-:Y:S02]  /*87d0*/  @!P1 VIADD R114, R116, 0x31c60 ;  /* 0x00031c6074729836 */ /* 0x000fe40000000000 */
[----:B------:R-:W-:Y:S01]  /*87e0*/  FFMA.FTZ R116, R117, UR4, -R136 ;  /* 0x0000000475747c23 */ /* 0x000fe20008010888 */
[----:B------:R-:W-:Y:S01]  /*87f0*/  @!P1 PRMT R74, RZ, 0x654, R74 ;  /* 0x00000654ff4a9816 */ /* 0x000fe2000000004a */
[----:B------:R-:W-:Y:S01]  /*8800*/  FADD.FTZ R113, R12, R113 ;  /* 0x000000710c717221 */ /* 0x000fe20000010000 */
[----:B------:R-:W-:Y:S02]  /*8810*/  PLOP3.LUT P2, PT, PT, PT, UP0, 0x80, 0x0 ;  /* 0x000000000000781c */ /* 0x000fe40003f4f008 */
[----:B------:R-:W-:Y:S01]  /*8820*/  @!P1 PRMT R114, RZ, 0x654, R114 ;  /* 0x00000654ff729816 */ /* 0x000fe20000000072 */
[----:B------:R-:W0:Y:S01]  /*8830*/  MUFU.EX2 R5, R5 ;  /* 0x0000000500057308 */ /* 0x000e220000000800 */
[----:B------:R-:W-:-:S07]  /*8840*/  FADD.FTZ R113, R8, R113 ;  /* 0x0000007108717221 */ /* 0x000fce0000010000 */
[----:B------:R-:W1:Y:S08]  /*8850*/  MUFU.EX2 R139, R139 ;  /* 0x0000008b008b7308 */ /* 0x000e700000000800 */
[----:B------:R-:W2:Y:S08]  /*8860*/  MUFU.EX2 R134, R134 ;  /* 0x0000008600867308 */ /* 0x000eb00000000800 */
[----:B------:R3:W-:Y:S08]  /*8870*/  MUFU.EX2 R4, R110 ;  /* 0x0000006e00047308 */ /* 0x0007f00000000800 */
[----:B------:R-:W4:Y:S01]  /*8880*/  MUFU.EX2 R140, R140 ;  /* 0x0000008c008c7308 */ /* 0x000f220000000800 */
[----:B------:R-:W-:-:S02]  /*8890*/  WARPGROUP.DEPBAR.LE gsb0, 0x0 ;  /* 0x00008000000079c5 */ /* 0x000fc40000010000 */
[----:B------:R-:W-:Y:S01]  /*88a0*/  WARPGROUP.ARRIVE ;  /* 0x00000000000079c5 */ /* 0x000fe20000000000 */
[----:B---3--:R-:W-:-:S04]  /*88b0*/  FADD.FTZ R110, R14, R113 ;  /* 0x000000710e6e7221 */ /* 0x008fc80000010000 */
[----:B------:R-:W-:Y:S01]  /*88c0*/  FADD.FTZ R113, R15, R110 ;  /* 0x0000006e0f717221 */ /* 0x000fe20000010000 */
[----:B------:R-:W-:Y:S01]  /*88d0*/  HGMMA.64x96x16.F32 R24, gdesc[UR32].tnspB, R24, gsb0 ;  /* 0x41600000201879f0 */ /* 0x000fe20008000818 */
[----:B------:R-:W-:Y:S01]  /*88e0*/  UIADD3 UR32, UR10, 0xa80, URZ ;  /* 0x00000a800a207890 */ /* 0x000fe2000fffe03f */
[----:B------:R-:W3:Y:S01]  /*88f0*/  MUFU.EX2 R130, R130 ;  /* 0x0000008200827308 */ /* 0x000ee20000000800 */
[----:B------:R-:W-:Y:S01]  /*8900*/  UIADD3 UR34, UR11, 0x1c0, URZ ;  /* 0x000001c00b227890 */ /* 0x000fe2000fffe03f */
[----:B------:R-:W-:Y:S01]  /*8910*/  UMOV UR33, 0xc0000010 ;  /* 0xc000001000217882 */ /* 0x000fe20000000000 */
[----:B------:R-:W-:-:S05]  /*8920*/  UMOV UR35, 0x80000020 ;  /* 0x8000002000237882 */ /* 0x000fca0000000000 */
        /* <DEDUP_REMOVED lines=20> */
[----:B------:R-:W-:Y:S01]  /*8a70*/  UMOV UR35, 0x80000020 ;  /* 0x8000002000237882 */ /* 0x000fe20000000000 */
[----:B------:R-:W-:-:S05]  /*8a80*/  UIADD3 UR10, UR7, -0x1, URZ ;  /* 0xffffffff070a7890 */ /* 0x000fca000fffe03f */
[----:B------:R-:W-:Y:S02]  /*8a90*/  MUFU.EX2 R81, R81 ;  /* 0x0000005100517308 */ /* 0x000fe40000000800 */
[----:B------:R-:W-:-:S06]  /*8aa0*/  UMOV UR7, UR10 ;  /* 0x0000000a00077c82 */ /* 0x000fcc0008000000 */
        /* <DEDUP_REMOVED lines=11> */
[----:B------:R-:W-:Y:S03]  /*8b60*/  HGMMA.64x96x16.F32 R24, gdesc[UR32].tnspB, R24, gsb0 ;  /* 0x41600000201879f0 */ /* 0x000fe60008000818 */
[----:B------:R-:W-:Y:S02]  /*8b70*/  WARPGROUP.DEPBAR.LE gsb0, 0x0 ;  /* 0x00008000000079c5 */ /* 0x000fe40000010000 */
[----:B------:R1:W-:Y:S06]  /*8b80*/  BAR.ARV R72, 0x100 ;  /* 0x000400480000751d */ /* 0x0003ec0000002000 */
[----:B------:R2:W-:Y:S01]  /*8b90*/  @!P1 SYNCS.ARRIVE.TRANS64.RED.A1T0 RZ, [R74+URZ], RZ ;  /* 0x000000ff4aff99a7 */ /* 0x0005e2000810043f */
[----:B0-----:R-:W-:Y:S01]  /*8ba0*/  FMUL.FTZ R26, R26, R5 ;  /* 0x000000051a1a7220 */ /* 0x001fe20000410000 */
[----:B-1----:R-:W-:Y:S01]  /*8bb0*/  FFMA.FTZ R72, R5, R3, R73 ;  /* 0x0000000305487223 */ /* 0x002fe20000010049 */
[----:B------:R-:W-:Y:S01]  /*8bc0*/  FFMA.FTZ R3, R129, UR4, -R136 ;  /* 0x0000000481037c23 */ /* 0x000fe20008010888 */
[----:B------:R-:W-:Y:S01]  /*8bd0*/  F2FP.F16.F32.PACK_AB R73, R9, R73 ;  /* 0x000000490949723e */ /* 0x000fe200000000ff */
[-C--:B------:R-:W-:Y:S01]  /*8be0*/  FMUL.FTZ R27, R27, R5.reuse ;  /* 0x000000051b1b7220 */ /* 0x080fe20000410000 */
[-C--:B------:R-:W-:Y:S01]  /*8bf0*/  FMUL.FTZ R30, R30, R5.reuse ;  /* 0x000000051e1e7220 */ /* 0x080fe20000410000 */
[----:B------:R-:W-:Y:S01]  /*8c00*/  FMUL.FTZ R31, R31, R5 ;  /* 0x000000051f1f7220 */ /* 0x000fe20000410000 */
[----:B--2---:R-:W-:Y:S01]  /*8c10*/  FADD.FTZ R74, R9, R72 ;  /* 0x00000048094a7221 */ /* 0x004fe20000010000 */
[----:B------:R-:W-:Y:S01]  /*8c20*/  F2FP.F16.F32.PACK_AB R72, R11, R10 ;  /* 0x0000000a0b48723e */ /* 0x000fe200000000ff */
[----:B------:R0:W-:Y:S01]  /*8c30*/  @!P1 SYNCS.ARRIVE.TRANS64.RED.A1T0 RZ, [R114+URZ], RZ ;  /* 0x000000ff72ff99a7 */ /* 0x0001e2000810043f */
[----:B------:R-:W-:Y:S01]  /*8c40*/  F2FP.F16.F32.PACK_AB R9, R139, R138 ;  /* 0x0000008a8b09723e */ /* 0x000fe200000000ff */
[----:B------:R-:W-:Y:S01]  /*8c50*/  FADD.FTZ R10, R75, R74 ;  /* 0x0000004a4b0a7221 */ /* 0x000fe20000010000 */
[----:B------:R-:W-:Y:S01]  /*8c60*/  F2FP.F16.F32.PACK_AB R74, R8, R12 ;  /* 0x0000000c084a723e */ /* 0x000fe200000000ff */
[----:B------:R-:W-:Y:S01]  /*8c70*/  FFMA.FTZ R12, R128, UR4, -R136 ;  /* 0x00000004800c7c23 */ /* 0x000fe20008010888 */
[----:B------:R-:W-:Y:S01]  /*8c80*/  F2FP.F16.F32.PACK_AB R8, R15, R14 ;  /* 0x0000000e0f08723e */ /* 0x000fe200000000ff */
[----:B------:R-:W-:Y:S01]  /*8c90*/  FADD.FTZ R11, R137, R10 ;  /* 0x0000000a890b7221 */ /* 0x000fe20000010000 */
[----:B------:R-:W-:Y:S01]  /*8ca0*/  FADD.FTZ R10, R20, R113 ;  /* 0x00000071140a7221 */ /* 0x000fe20000010000 */
[--C-:B------:R-:W-:Y:S01]  /*8cb0*/  FFMA.FTZ R15, R102, UR4, -R136.reuse ;  /* 0x00000004660f7c23 */ /* 0x100fe20008010888 */
[----:B------:R-:W-:Y:S01]  /*8cc0*/  FFMA.FTZ R14, R103, UR4, -R136 ;  /* 0x00000004670e7c23 */ /* 0x000fe20008010888 */
[----:B------:R-:W-:Y:S01]  /*8cd0*/  FADD.FTZ R110, R138, R11 ;  /* 0x0000000b8a6e7221 */ /* 0x000fe20000010000 */
[C---:B------:R-:W-:Y:S01]  /*8ce0*/  FADD.FTZ R113, R21.reuse, R10 ;  /* 0x0000000a15717221 */ /* 0x040fe20000010000 */
[----:B------:R-:W-:Y:S01]  /*8cf0*/  F2FP.F16.F32.PACK_AB R10, R21, R20 ;  /* 0x00000014150a723e */ /* 0x000fe200000000ff */
[----:B------:R-:W-:Y:S01]  /*8d00*/  FFMA.FTZ R20, R91, UR4, -R136 ;  /* 0x000000045b147c23 */ /* 0x000fe20008010888 */
[----:B------:R-:W-:Y:S01]  /*8d10*/  FADD.FTZ R11, R139, R110 ;  /* 0x0000006e8b0b7221 */ /* 0x000fe20000010000 */
[----:B------:R-:W-:Y:S01]  /*8d20*/  FADD.FTZ R102, R120, R113 ;  /* 0x0000007178667221 */ /* 0x000fe20000010000 */
[----:B------:R-:W-:Y:S01]  /*8d30*/  FFMA.FTZ R91, R94, UR4, -R136 ;  /* 0x000000045e5b7c23 */ /* 0x000fe20008010888 */
[----:B------:R-:W-:Y:S01]  /*8d40*/  F2FP.F16.F32.PACK_AB R75, R137, R75 ;  /* 0x0000004b894b723e */ /* 0x000fe200000000ff */
[----:B------:R-:W-:Y:S01]  /*8d50*/  FADD.FTZ R11, R134, R11 ;  /* 0x0000000b860b7221 */ /* 0x000fe20000010000 */
[----:B------:R-:W-:Y:S01]  /*8d60*/  FADD.FTZ R103, R121, R102 ;  /* 0x0000006679677221 */ /* 0x000fe20000010000 */
[----:B------:R-:W1:Y:S01]  /*8d70*/  MUFU.EX2 R3, R3 ;  /* 0x0000000300037308 */ /* 0x000e620000000800 */
[----:B0-----:R-:W-:Y:S01]  /*8d80*/  F2FP.F16.F32.PACK_AB R114, R98, R111 ;  /* 0x0000006f6272723e */ /* 0x001fe200000000ff */
[----:B----4-:R-:W-:Y:S01]  /*8d90*/  FADD.FTZ R21, R140, R11 ;  /* 0x0000000b8c157221 */ /* 0x010fe20000010000 */
[----:B------:R-:W-:Y:S01]  /*8da0*/  FADD.FTZ R102, R124, R103 ;  /* 0x000000677c667221 */ /* 0x000fe20000010000 */
[----:B------:R-:W-:Y:S01]  /*8db0*/  F2FP.F16.F32.PACK_AB R11, R140, R134 ;  /* 0x000000868c0b723e */ /* 0x000fe200000000ff */
[----:B------:R0:W-:Y:S01]  /*8dc0*/  STSM.16.M88.4 [R2+0x24300], R72 ;  /* 0x0243004802007844 */ /* 0x0001e20000000200 */
[----:B---3--:R-:W-:Y:S01]  /*8dd0*/  FADD.FTZ R94, R130, R21 ;  /* 0x00000015825e7221 */ /* 0x008fe20000010000 */
[----:B------:R-:W-:Y:S01]  /*8de0*/  FADD.FTZ R103, R115, R102 ;  /* 0x0000006673677221 */ /* 0x000fe20000010000 */
[----:B------:R-:W-:Y:S01]  /*8df0*/  MUFU.EX2 R12, R12 ;  /* 0x0000000c000c7308 */ /* 0x000fe20000000800 */
[----:B------:R2:W-:Y:S01]  /*8e00*/  STSM.16.M88.4 [R2+0x25b00], R8 ;  /* 0x025b000802007844 */ /* 0x0005e20000000200 */
[----:B-----5:R-:W-:Y:S01]  /*8e10*/  FADD.FTZ R21, R123, R94 ;  /* 0x0000005e7b157221 */ /* 0x020fe20000010000 */
[----:B------:R-:W-:Y:S01]  /*8e20*/  FADD.FTZ R103, R112, R103 ;  /* 0x0000006770677221 */ /* 0x000fe20000010000 */
[--C-:B------:R-:W-:Y:S01]  /*8e30*/  FFMA.FTZ R94, R83, UR4, -R136.reuse ;  /* 0x00000004535e7c23 */ /* 0x100fe20008010888 */
[--C-:B------:R-:W-:Y:S01]  /*8e40*/  FFMA.FTZ R83, R86, UR4, -R136.reuse ;  /* 0x0000000456537c23 */ /* 0x100fe20008010888 */
[----:B------:R-:W-:Y:S01]  /*8e50*/  FADD.FTZ R102, R126, R21 ;  /* 0x000000157e667221 */ /* 0x000fe20000010000 */
[----:B------:R-:W-:Y:S01]  /*8e60*/  FADD.FTZ R86, R106, R103 ;  /* 0x000000676a567221 */ /* 0x000fe20000010000 */
[----:B------:R-:W-:Y:S01]  /*8e70*/  FFMA.FTZ R21, R109, UR4, -R136 ;  /* 0x000000046d157c23 */ /* 0x000fe20008010888 */
        /* <DEDUP_REMOVED lines=8> */
[----:B------:R-:W4:Y:S01]  /*8f00*/  MUFU.EX2 R15, R15 ;  /* 0x0000000f000f7308 */ /* 0x000f220000000800 */
[----:B------:R-:W-:Y:S01]  /*8f10*/  FADD.FTZ R102, R125, R102 ;  /* 0x000000667d667221 */ /* 0x000fe20000010000 */
[----:B------:R-:W-:Y:S01]  /*8f20*/  FADD.FTZ R109, R99, R110 ;  /* 0x0000006e636d7221 */ /* 0x000fe20000010000 */
[----:B------:R-:W-:Y:S01]  /*8f30*/  F2FP.F16.F32.PACK_AB R123, R127, R126 ;  /* 0x0000007e7f7b723e */ /* 0x000fe200000000ff */
[----:B------:R-:W-:Y:S01]  /*8f40*/  FMUL.FTZ R35, R35, R5 ;  /* 0x0000000523237220 */ /* 0x000fe20000410000 */
[----:B------:R-:W-:Y:S01]  /*8f50*/  FADD.FTZ R102, R135, R102 ;  /* 0x0000006687667221 */ /* 0x000fe20000010000 */
[----:B------:R-:W-:Y:S01]  /*8f60*/  FADD.FTZ R110, R90, R109 ;  /* 0x0000006d5a6e7221 */ /* 0x000fe20000010000 */
[----:B-1----:R-:W-:Y:S01]  /*8f70*/  F2FP.F16.F32.PACK_AB R109, R3, R116 ;  /* 0x00000074036d723e */ /* 0x002fe200000000ff */
[----:B------:R-:W1:Y:S01]  /*8f80*/  MUFU.EX2 R20, R20 ;  /* 0x0000001400147308 */ /* 0x000e620000000800 */
[----:B------:R-:W-:Y:S01]  /*8f90*/  FADD.FTZ R103, R141, R102 ;  /* 0x000000668d677221 */ /* 0x000fe20000010000 */
[----:B---3--:R-:W-:Y:S01]  /*8fa0*/  F2FP.F16.F32.PACK_AB R111, R14, R12 ;  /* 0x0000000c0e6f723e */ /* 0x008fe200000000ff */
[----:B------:R-:W-:Y:S01]  /*8fb0*/  STSM.16.M88.4 [R2+0x27300], R120 ;  /* 0x0273007802007844 */ /* 0x000fe20000000200 */
[----:B------:R-:W-:Y:S01]  /*8fc0*/  F2FP.F16.F32.PACK_AB R112, R106, R112 ;  /* 0x000000706a70723e */ /* 0x000fe200000000ff */
[----:B------:R-:W-:Y:S01]  /*8fd0*/  FADD.FTZ R102, R118, R103 ;  /* 0x0000006776667221 */ /* 0x000fe20000010000 */
[----:B------:R-:W-:Y:S01]  /*8fe0*/  FADD.FTZ R103, R95, R110 ;  /* 0x0000006e5f677221 */ /* 0x000fe20000010000 */
[----:B------:R-:W-:Y:S01]  /*8ff0*/  F2FP.F16.F32.PACK_AB R113, R125, R131 ;  /* 0x000000837d71723e */ /* 0x000fe200000000ff */
[----:B------:R-:W3:Y:S01]  /*9000*/  MUFU.EX2 R91, R91 ;  /* 0x0000005b005b7308 */ /* 0x000ee20000000800 */
[----:B------:R-:W-:Y:S01]  /*9010*/  FADD.FTZ R102, R107, R102 ;  /* 0x000000666b667221 */ /* 0x000fe20000010000 */
[----:B0-----:R-:W-:Y:S01]  /*9020*/  FADD.FTZ R72, R82, R103 ;  /* 0x0000006752487221 */ /* 0x001fe20000010000 */
[----:B------:R-:W-:Y:S01]  /*9030*/  F2FP.F16.F32.PACK_AB R115, R141, R135 ;  /* 0x000000878d73723e */ /* 0x000fe200000000ff */
[----:B------:R-:W-:Y:S01]  /*9040*/  FMUL.FTZ R38, R38, R5 ;  /* 0x0000000526267220 */ /* 0x000fe20000410000 */
[----:B--2---:R-:W-:Y:S01]  /*9050*/  FADD.FTZ R9, R119, R102 ;  /* 0x0000006677097221 */ /* 0x004fe20000010000 */
[----:B------:R-:W-:Y:S01]  /*9060*/  FADD.FTZ R11, R87, R72 ;  /* 0x00000048570b7221 */ /* 0x000fe20000010000 */
[----:B------:R-:W-:Y:S01]  /*9070*/  F2FP.F16.F32.PACK_AB R110, R79, R78 ;  /* 0x0000004e4f6e723e */ /* 0x000fe200000000ff */
[----:B------:R-:W0:Y:S01]  /*9080*/  MUFU.EX2 R86, R104 ;  /* 0x0000006800567308 */ /* 0x000e220000000800 */
[----:B------:R-:W-:Y:S01]  /*9090*/  FADD.FTZ R9, R4, R9 ;  /* 0x0000000904097221 */ /* 0x000fe20000010000 */
[C---:B------:R-:W-:Y:S01]  /*90a0*/  FADD.FTZ R11, R108.reuse, R11 ;  /* 0x0000000b6c0b7221 */ /* 0x040fe20000010000 */
[----:B------:R-:W-:Y:S01]  /*90b0*/  STSM.16.M88.4 [R2+0x28b00], R112 ;  /* 0x028b007002007844 */ /* 0x000fe20000000200 */
[----:B------:R-:W-:Y:S01]  /*90c0*/  F2FP.F16.F32.PACK_AB R108, R108, R87 ;  /* 0x000000576c6c723e */ /* 0x000fe200000000ff */
[----:B------:R-:W-:Y:S01]  /*90d0*/  FADD.FTZ R8, R116, R9 ;  /* 0x0000000974087221 */ /* 0x000fe20000010000 */
[----:B------:R-:W-:Y:S01]  /*90e0*/  FADD.FTZ R10, R78, R11 ;  /* 0x0000000b4e0a7221 */ /* 0x000fe20000010000 */
[----:B------:R-:W-:Y:S01]  /*90f0*/  F2FP.F16.F32.PACK_AB R102, R7, R76 ;  /* 0x0000004c0766723e */ /* 0x000fe200000000ff */
[----:B------:R-:W2:Y:S01]  /*9100*/  MUFU.EX2 R94, R94 ;  /* 0x0000005e005e7308 */ /* 0x000ea20000000800 */
[----:B------:R-:W-:Y:S01]  /*9110*/  FADD.FTZ R9, R3, R8 ;  /* 0x0000000803097221 */ /* 0x000fe20000010000 */
[----:B------:R-:W-:Y:S01]  /*9120*/  FADD.FTZ R11, R79, R10 ;  /* 0x0000000a4f0b7221 */ /* 0x000fe20000010000 */
[----:B------:R-:W-:Y:S01]  /*9130*/  F2FP.F16.F32.PACK_AB R8, R90, R99 ;  /* 0x000000635a08723e */ /* 0x000fe200000000ff */
[----:B------:R-:W-:Y:S01]  /*9140*/  FMUL.FTZ R39, R39, R5 ;  /* 0x0000000527277220 */ /* 0x000fe20000410000 */
[----:B------:R-:W-:Y:S01]  /*9150*/  FADD.FTZ R9, R12, R9 ;  /* 0x000000090c097221 */ /* 0x000fe20000010000 */
[----:B------:R-:W-:Y:S01]  /*9160*/  FADD.FTZ R74, R88, R11 ;  /* 0x0000000b584a7221 */ /* 0x000fe20000010000 */
[----:B------:R-:W-:Y:S01]  /*9170*/  F2FP.F16.F32.PACK_AB R10, R82, R95 ;  /* 0x0000005f520a723e */ /* 0x000fe200000000ff */
[----:B------:R-:W5:Y:S01]  /*9180*/  MUFU.EX2 R83, R83 ;  /* 0x0000005300537308 */ /* 0x000f620000000800 */
[----:B------:R-:W-:Y:S01]  /*9190*/  FADD.FTZ R72, R14, R9 ;  /* 0x000000090e487221 */ /* 0x000fe20000010000 */
[C---:B------:R-:W-:Y:S01]  /*91a0*/  FADD.FTZ R9, R89.reuse, R74 ;  /* 0x0000004a59097221 */ /* 0x040fe20000010000 */
[----:B------:R-:W-:Y:S01]  /*91b0*/  F2FP.F16.F32.PACK_AB R88, R89, R88 ;  /* 0x000000585958723e */ /* 0x000fe200000000ff */
[----:B------:R-:W-:Y:S01]  /*91c0*/  FMUL.FTZ R42, R42, R5 ;  /* 0x000000052a2a7220 */ /* 0x000fe20000410000 */
[----:B----4-:R-:W-:Y:S01]  /*91d0*/  FADD.FTZ R11, R15, R72 ;  /* 0x000000480f0b7221 */ /* 0x010fe20000010000 */
[----:B------:R-:W-:Y:S01]  /*91e0*/  FADD.FTZ R74, R92, R9 ;  /* 0x000000095c4a7221 */ /* 0x000fe20000010000 */
[----:B------:R-:W-:Y:S01]  /*91f0*/  F2FP.F16.F32.PACK_AB R9, R107, R118 ;  /* 0x000000766b09723e */ /* 0x000fe200000000ff */
[----:B------:R-:W4:Y:S01]  /*9200*/  MUFU.EX2 R98, R97 ;  /* 0x0000006100627308 */ /* 0x000f220000000800 */
[----:B-1----:R-:W-:Y:S01]  /*9210*/  FADD.FTZ R72, R20, R11 ;  /* 0x0000000b14487221 */ /* 0x002fe20000010000 */
[----:B------:R-:W-:Y:S01]  /*9220*/  FADD.FTZ R75, R93, R74 ;  /* 0x0000004a5d4b7221 */ /* 0x000fe20000010000 */
[----:B------:R-:W-:Y:S01]  /*9230*/  F2FP.F16.F32.PACK_AB R11, R4, R119 ;  /* 0x00000077040b723e */ /* 0x000fe200000000ff */
[----:B------:R-:W-:Y:S01]  /*9240*/  FMUL.FTZ R43, R43, R5 ;  /* 0x000000052b2b7220 */ /* 0x000fe20000410000 */
[----:B---3--:R-:W-:Y:S01]  /*9250*/  FADD.FTZ R73, R91, R72 ;  /* 0x000000485b497221 */ /* 0x008fe20000010000 */
[----:B------:R-:W-:Y:S01]  /*9260*/  FADD.FTZ R72, R80, R75 ;  /* 0x0000004b50487221 */ /* 0x000fe20000010000 */
[----:B------:R-:W-:Y:S01]  /*9270*/  F2FP.F16.F32.PACK_AB R90, R93, R92 ;  /* 0x0000005c5d5a723e */ /* 0x000fe200000000ff */
[----:B------:R1:W3:Y:S01]  /*9280*/  MUFU.EX2 R74, R21 ;  /* 0x00000015004a7308 */ /* 0x0002e20000000800 */
[----:B0-----:R-:W-:Y:S01]  /*9290*/  FADD.FTZ R4, R86, R73 ;  /* 0x0000004956047221 */ /* 0x001fe20000010000 */
[C---:B------:R-:W-:Y:S01]  /*92a0*/  FADD.FTZ R73, R81.reuse, R72 ;  /* 0x0000004851497221 */ /* 0x040fe20000010000 */
[----:B------:R0:W-:Y:S01]  /*92b0*/  STSM.16.M88.4 [R2+0x2a300], R8 ;  /* 0x02a3000802007844 */ /* 0x0001e20000000200 */
[----:B------:R-:W-:Y:S01]  /*92c0*/  F2FP.F16.F32.PACK_AB R80, R81, R80 ;  /* 0x000000505150723e */ /* 0x000fe200000000ff */
[----:B------:R-:W-:Y:S01]  /*92d0*/  FADD.FTZ R3, R105, R4 ;  /* 0x0000000469037221 */ /* 0x000fe20000010000 */
[----:B------:R-:W-:Y:S01]  /*92e0*/  FADD.FTZ R12, R84, R73 ;  /* 0x00000049540c7221 */ /* 0x000fe20000010000 */
[----:B------:R-:W-:Y:S01]  /*92f0*/  F2FP.F16.F32.PACK_AB R89, R20, R15 ;  /* 0x0000000f1459723e */ /* 0x000fe200000000ff */
[----:B------:R3:W-:Y:S01]  /*9300*/  STSM.16.M88.4 [R2+0x2bb00], R108 ;  /* 0x02bb006c02007844 */ /* 0x0007e20000000200 */
[----:B--2---:R-:W-:Y:S01]  /*9310*/  FADD.FTZ R4, R94, R3 ;  /* 0x000000035e047221 */ /* 0x004fe20000010000 */
[----:B-1----:R-:W-:Y:S01]  /*9320*/  FADD.FTZ R21, R85, R12 ;  /* 0x0000000c55157221 */ /* 0x002fe20000010000 */
[----:B------:R-:W-:Y:S01]  /*9330*/  F2FP.F16.F32.PACK_AB R91, R86, R91 ;  /* 0x0000005b565b723e */ /* 0x000fe200000000ff */
[----:B------:R-:W-:Y:S01]  /*9340*/  FMUL.FTZ R46, R46, R5 ;  /* 0x000000052e2e7220 */ /* 0x000fe20000410000 */
[----:B-----5:R-:W-:Y:S01]  /*9350*/  FADD.FTZ R3, R83, R4 ;  /* 0x0000000453037221 */ /* 0x020fe20000010000 */
[----:B------:R-:W-:Y:S01]  /*9360*/  FADD.FTZ R4, R100, R21 ;  /* 0x0000001564047221 */ /* 0x000fe20000010000 */
[----:B------:R-:W-:Y:S01]  /*9370*/  F2FP.F16.F32.PACK_AB R82, R85, R84 ;  /* 0x000000545552723e */ /* 0x000fe200000000ff */
[----:B------:R1:W-:Y:S01]  /*9380*/  STSM.16.M88.4 [R2+0x2d300], R88 ;  /* 0x02d3005802007844 */ /* 0x0003e20000000200 */
[C---:B------:R-:W-:Y:S01]  /*9390*/  F2FP.F16.F32.PACK_AB R100, R101.reuse, R100 ;  /* 0x000000646564723e */ /* 0x040fe200000000ff */
[----:B------:R-:W-:Y:S01]  /*93a0*/  FADD.FTZ R3, R96, R3 ;  /* 0x0000000360037221 */ /* 0x000fe20000010000 */
[----:B0-----:R-:W-:Y:S01]  /*93b0*/  FADD.FTZ R9, R101, R4 ;  /* 0x0000000465097221 */ /* 0x001fe20000010000 */
[----:B------:R-:W-:Y:S01]  /*93c0*/  F2FP.F16.F32.PACK_AB R81, R94, R105 ;  /* 0x000000695e51723e */ /* 0x000fe200000000ff */
[----:B------:R-:W-:Y:S01]  /*93d0*/  FMUL.FTZ R47, R47, R5 ;  /* 0x000000052f2f7220 */ /* 0x000fe20000410000 */
[----:B------:R-:W-:Y:S01]  /*93e0*/  F2FP.F16.F32.PACK_AB R83, R96, R83 ;  /* 0x000000536053723e */ /* 0x000fe200000000ff */
[----:B----4-:R-:W-:Y:S01]  /*93f0*/  FADD.FTZ R3, R98, R3 ;  /* 0x0000000362037221 */ /* 0x010fe20000010000 */
[----:B---3--:R-:W-:Y:S01]  /*9400*/  F2FP.F16.F32.PACK_AB R101, R74, R98 ;  /* 0x000000624a65723e */ /* 0x008fe200000000ff */
[----:B------:R-:W-:Y:S01]  /*9410*/  FADD.FTZ R4, R76, R9 ;  /* 0x000000094c047221 */ /* 0x000fe20000010000 */
[----:B------:R-:W-:Y:S01]  /*9420*/  F2FP.F16.F32.PACK_AB R103, R133, R132 ;  /* 0x000000848567723e */ /* 0x000fe200000000ff */
[----:B------:R1:W-:Y:S01]  /*9430*/  STSM.16.M88.4 [R2+0x2eb00], R80 ;  /* 0x02eb005002007844 */ /* 0x0003e20000000200 */
[----:B------:R-:W-:Y:S01]  /*9440*/  FADD.FTZ R3, R74, R3 ;  /* 0x000000034a037221 */ /* 0x000fe20000010000 */
[----:B------:R-:W-:Y:S01]  /*9450*/  FADD.FTZ R4, R7, R4 ;  /* 0x0000000407047221 */ /* 0x000fe20000010000 */
        /* <DEDUP_REMOVED lines=47> */
[----:B0-----:R-:W-:Y:S01]  /*9750*/  NOP ;  /* 0x0000000000007918 */ /* 0x001fe20000000000 */
[----:B-1----:R-:W-:Y:S05]  /*9760*/  @P2 BRA `(.L_x_9939) ;  /* 0xffffffbc00ac2947 */ /* 0x002fea000383ffff */
[----:B------:R-:W-:-:S05]  /*9770*/  UMOV UR7, UR10 ;  /* 0x0000000a00077c82 */ /* 0x000fca0008000000 */
.L_x_9930:
[----:B------:R-:W-:-:S13]  /*9780*/  ISETP.LE.AND P2, PT, RZ, UR7, PT ;  /* 0x00000007ff007c0c */ /* 0x000fda000bf43270 */
[----:B------:R-:W-:Y:S05]  /*9790*/  @!P2 BRA `(.L_x_9940) ;  /* 0x0000003400dca947 */ /* 0x000fea0003800000 */
[----:B------:R-:W-:Y:S01]  /*97a0*/  IMAD.MOV.U32 R6, RZ, RZ, R13 ;  /* 0x000000ffff067224 */ /* 0x000fe200078e000d */
[----:B------:R-:W-:Y:S01]  /*97b0*/  UMOV UR39, UR38 ;  /* 0x0000002600277c82 */ /* 0x000fe20008000000 */
[----:B------:R-:W-:Y:S01]  /*97c0*/  IMAD.MOV.U32 R5, RZ, RZ, R0 ;  /* 0x000000ffff057224 */ /* 0x000fe200078e0000 */
[----:B------:R-:W-:Y:S01]  /*97d0*/  UMOV UR6, UR36 ;  /* 0x0000002400067c82 */ /* 0x000fe20008000000 */
[----:B------:R-:W-:-:S05]  /*97e0*/  ULDC UR61, c[0x0][0x988] ;  /* 0x00026200003d7ab9 */ /* 0x000fca0000000800 */
.L_x_9949:
        /* <DEDUP_REMOVED lines=10> */
.L_x_9942:
[----:B------:R-:W-:Y:S01]  /*9890*/  ULEA UR4, UR36, UR37, 0x3 ;  /* 0x0000002524047291 */ /* 0x000fe2000f8e183f */
[----:B------:R-:W-:-:S05]  /*98a0*/  IMAD.U32 R0, RZ, RZ, UR38 ;  /* 0x00000026ff007e24 */ /* 0x000fca000f8e00ff */
[----:B------:R-:W-:-:S04]  /*98b0*/  SHF.L.U32 R0, R0, 0x1f, RZ ;  /* 0x0000001f00007819 */ /* 0x000fc800000006ff */
[----:B------:R1:W2:Y:S01]  /*98c0*/  SYNCS.PHASECHK.TRANS64.TRYWAIT P2, [UR4+0x31c30], R0 ;  /* 0x031c3000ff0075a7 */ /* 0x0002a20008040144 */
[----:B------:R-:W-:Y:S05]  /*98d0*/  @!P0 BRA `(.L_x_9943) ;  /* 0x0000000000048947 */ /* 0x000fea0003800000 */
[----:B------:R-:W-:Y:S01]  /*98e0*/  BPT.TRAP 0x1 ;  /* 0x000000040000795c */ /* 0x000fe20000300000 */
.L_x_9943:
[----:B--2---:R-:W-:Y:S05]  /*98f0*/  @P2 BRA `(.L_x_9941) ;  /* 0x0000000000082947 */ /* 0x004fea0003800000 */
[----:B------:R-:W2:Y:S02]  /*9900*/  SYNCS.PHASECHK.TRANS64.TRYWAIT P2, [UR4+0x31c30], R0 ;  /* 0x031c3000ff0075a7 */ /* 0x000ea40008040144 */
[----:B--2---:R-:W-:Y:S05]  /*9910*/  @!P2 BRA `(.L_x_9944) ;  /* 0x000000a8003ca947 */ /* 0x004fea0003800000 */
.L_x_9941:
[----:B--2---:R-:W2:Y:S01]  /*9920*/  S2R R7, SR_TID.X ;  /* 0x0000000000077919 */ /* 0x004ea20000002100 */
        /* <DEDUP_REMOVED lines=24> */
[----:B--2---:R-:W-:Y:S01]  /*9ab0*/  SHF.R.U32.HI R7, RZ, 0x7, R7 ;  /* 0x00000007ff077819 */ /* 0x004fe20000011607 */
[----:B------:R-:W-:Y:S01]  /*9ac0*/  UMOV UR56, UR28 ;  /* 0x0000001c00387c82 */ /* 0x000fe20008000000 */
[----:B------:R-:W-:Y:S01]  /*9ad0*/  UMOV UR57, UR29 ;  /* 0x0000001d00397c82 */ /* 0x000fe20008000000 */
[----:B------:R-:W-:Y:S01]  /*9ae0*/  UMOV UR59, 0x80000020 ;  /* 0x80000020003b7882 */ /* 0x000fe20000000000 */
[----:B------:R-:W-:Y:S01]  /*9af0*/  UIADD3 UR10, UR4, 0x200, URZ ;  /* 0x00000200040a7890 */ /* 0x000fe2000fffe03f */
[----:B-1----:R-:W-:Y:S01]  /*9b00*/  VIADD R0, R7, 0x8 ;  /* 0x0000000807007836 */ /* 0x002fe20000000000 */
        /* <DEDUP_REMOVED lines=325> */
.L_x_9946:
[----:B------:R-:W-:Y:S01]  /*af60*/  ULEA UR4, UR6, UR37, 0x3 ;  /* 0x0000002506047291 */ /* 0x000fe2000f8e183f */
[----:B------:R-:W-:-:S05]  /*af70*/  IMAD.U32 R0, RZ, RZ, UR39 ;  /* 0x00000027ff007e24 */ /* 0x000fca000f8e00ff */
[----:B------:R-:W-:-:S04]  /*af80*/  SHF.L.U32 R0, R0, 0x1f, RZ ;  /* 0x0000001f00007819 */ /* 0x000fc800000006ff */
[----:B------:R0:W1:Y:S01]  /*af90*/  SYNCS.PHASECHK.TRANS64.TRYWAIT P2, [UR4+0x31c50], R0 ;  /* 0x031c5000ff0075a7 */ /* 0x0000620008040144 */
[----:B------:R-:W-:Y:S05]  /*afa0*/  @!P0 BRA `(.L_x_9947) ;  /* 0x0000000000048947 */ /* 0x000fea0003800000 */
[----:B------:R-:W-:Y:S01]  /*afb0*/  BPT.TRAP 0x1 ;  /* 0x000000040000795c */ /* 0x000fe20000300000 */
.L_x_9947:
[----:B-1----:R-:W-:Y:S05]  /*afc0*/  @P2 BRA `(.L_x_9945) ;  /* 0x0000000000082947 */ /* 0x002fea0003800000 */
[----:B------:R-:W1:Y:S02]  /*afd0*/  SYNCS.PHASECHK.TRANS64.TRYWAIT P2, [UR4+0x31c50], R0 ;  /* 0x031c5000ff0075a7 */ /* 0x000e640008040144 */
[----:B-1----:R-:W-:Y:S05]  /*afe0*/  @!P2 BRA `(.L_x_9948) ;  /* 0x0000009000a0a947 */ /* 0x002fea0003800000 */
.L_x_9945:
        /* <DEDUP_REMOVED lines=13> */
[----:B------:R-:W-:Y:S01]  /*b0c0*/  FMNMX.FTZ R0, R140, R7, !PT ;  /* 0x000000078c007209 */ /* 0x000fe20007810000 */
[----:B------:R-:W-:Y:S01]  /*b0d0*/  UMOV UR39, UR38 ;  /* 0x0000002600277c82 */ /* 0x000fe20008000000 */
[----:B------:R-:W-:Y:S01]  /*b0e0*/  FMNMX.FTZ R18, R142, R13, !PT ;  /* 0x0000000d8e127209 */ /* 0x000fe20007810000 */
[----:B------:R-:W-:Y:S01]  /*b0f0*/  UIMAD UR11, UR6, 0x6c0, UR4 ;  /* 0x000006c0060b78a4 */ /* 0x000fe2000f8e0204 */
[----:B------:R-:W-:-:S02]  /*b100*/  FMNMX.FTZ R7, R141, R0, !PT ;  /* 0x000000008d077209 */ /* 0x000fc40007810000 */
[----:B------:R-:W-:Y:S01]  /*b110*/  FMNMX.FTZ R13, R143, R18, !PT ;  /* 0x000000128f0d7209 */ /* 0x000fe20007810000 */
[----:B------:R-:W-:Y:S01]  /*b120*/  UMOV UR4, UR61 ;  /* 0x0000003d00047c82 */ /* 0x000fe20008000000 */
[----:B------:R-:W-:Y:S02]  /*b130*/  FMNMX.FTZ R0, R128, R7, !PT ;  /* 0x0000000780007209 */ /* 0x000fe40007810000 */
        /* <DEDUP_REMOVED lines=9> */
[----:B------:R-:W-:-:S02]  /*b1d0*/  FMNMX.FTZ R0, R132, R7, !PT ;  /* 0x0000000784007209 */ /* 0x000fc40007810000 */
[----:B------:R-:W-:Y:S02]  /*b1e0*/  FMNMX.FTZ R20, R134, R13, !PT ;  /* 0x0000000d86147209 */ /* 0x000fe40007810000 */
[----:B------:R-:W-:Y:S02]  /*b1f0*/  FMNMX.FTZ R7, R133, R0, !PT ;  /* 0x0000000085077209 */ /* 0x000fe40007810000 */
[----:B------:R-:W-:Y:S02]  /*b200*/  FMNMX.FTZ R13, R135, R20, !PT ;  /* 0x00000014870d7209 */ /* 0x000fe40007810000 */
        /* <DEDUP_REMOVED lines=35> */
[----:B------:R-:W0:Y:S02]  /*b440*/  SHFL.BFLY PT, R0, R7, 0x2, 0x1f ;  /* 0x0c401f0007007f89 */ /* 0x000e2400000e0000 */
[----:B0-----:R-:W-:-:S05]  /*b450*/  FMNMX.FTZ R8, R7, R0, !PT ;  /* 0x0000000007087209 */ /* 0x001fca0007810000 */
[----:B------:R-:W0:Y:S02]  /*b460*/  SHFL.BFLY PT, R9, R8, 0x1, 0x1f ;  /* 0x0c201f0008097f89 */ /* 0x000e2400000e0000 */
[----:B0-----:R-:W-:-:S05]  /*b470*/  FMNMX.FTZ R0, R8, R9, !PT ;  /* 0x0000000908007209 */ /* 0x001fca0007810000 */
[C---:B------:R-:W-:Y:S01]  /*b480*/  FMUL.FTZ R7, R0.reuse, UR4 ;  /* 0x0000000400077c20 */ /* 0x040fe20008410000 */
[----:B------:R-:W-:-:S03]  /*b490*/  FADD.FTZ R5, -R0, R5 ;  /* 0x0000000500057221 */ /* 0x000fc60000010100 */
        /* <DEDUP_REMOVED lines=9> */
[----:B------:R-:W0:Y:S01]  /*b530*/  S2R R136, SR_TID.X ;  /* 0x0000000000887919 */ /* 0x000e220000002100 */
[----:B------:R-:W-:Y:S01]  /*b540*/  FMNMX.FTZ R120, R126, R13, !PT ;  /* 0x0000000d7e787209 */ /* 0x000fe20007810000 */
[--C-:B------:R-:W-:Y:S01]  /*b550*/  FFMA.FTZ R9, R137, UR4, -R7.reuse ;  /* 0x0000000489097c23 */ /* 0x100fe20008010807 */
[--C-:B------:R-:W-:Y:S01]  /*b560*/  FFMA.FTZ R10, R140, UR4, -R7.reuse ;  /* 0x000000048c0a7c23 */ /* 0x100fe20008010807 */
[----:B------:R1:W-:Y:S01]  /*b570*/  MUFU.EX2 R20, R121 ;  /* 0x0000007900147308 */ /* 0x0003e20000000800 */
[----:B------:R-:W-:Y:S01]  /*b580*/  FMNMX.FTZ R13, R127, R120, !PT ;  /* 0x000000787f0d7209 */ /* 0x000fe20007810000 */
[--C-:B------:R-:W-:Y:S01]  /*b590*/  FFMA.FTZ R11, R141, UR4, -R7.reuse ;  /* 0x000000048d0b7c23 */ /* 0x100fe20008010807 */
[--C-:B------:R-:W-:Y:S01]  /*b5a0*/  FFMA.FTZ R14, R129, UR4, -R7.reuse ;  /* 0x00000004810e7c23 */ /* 0x100fe20008010807 */
[----:B------:R-:W-:Y:S01]  /*b5b0*/  FFMA.FTZ R15, R132, UR4, -R7 ;  /* 0x00000004840f7c23 */ /* 0x000fe20008010807 */
[----:B------:R-:W-:Y:S01]  /*b5c0*/  FMNMX.FTZ R124, R114, R13, !PT ;  /* 0x0000000d727c7209 */ /* 0x000fe20007810000 */
[----:B------:R-:W-:-:S02]  /*b5d0*/  WARPGROUP.DEPBAR.LE gsb0, 0x0 ;  /* 0x00008000000079c5 */ /* 0x000fc40000010000 */
[----:B------:R-:W-:Y:S01]  /*b5e0*/  WARPGROUP.ARRIVE ;  /* 0x00000000000079c5 */ /* 0x000fe20000000000 */
[----:B------:R-:W-:Y:S01]  /*b5f0*/  FMNMX.FTZ R13, R115, R124, !PT ;  /* 0x0000007c730d7209 */ /* 0x000fe20007810000 */
[----:B------:R2:W-:Y:S01]  /*b600*/  MUFU.EX2 R120, R125 ;  /* 0x0000007d00787308 */ /* 0x0005e20000000800 */
[--C-:B------:R-:W-:Y:S01]  /*b610*/  FFMA.FTZ R17, R133, UR4, -R7.reuse ;  /* 0x0000000485117c23 */ /* 0x100fe20008010807 */
        /* <DEDUP_REMOVED lines=33> */
[--C-:B-1----:R-:W-:Y:S01]  /*b830*/  FFMA.FTZ R121, R72, UR4, -R7.reuse ;  /* 0x0000000448797c23 */ /* 0x102fe20008010807 */
[----:B------:R-:W-:Y:S01]  /*b840*/  FMNMX.FTZ R124, R102, R13, !PT ;  /* 0x0000000d667c7209 */ /* 0x000fe20007810000 */
[--C-:B------:R-:W-:Y:S01]  /*b850*/  FFMA.FTZ R76, R76, UR4, -R7.reuse ;  /* 0x000000044c4c7c23 */ /* 0x100fe20008010807 */
[----:B------:R-:W-:Y:S01]  /*b860*/  FFMA.FTZ R77, R77, UR4, -R7 ;  /* 0x000000044d4d7c23 */ /* 0x000fe20008010807 */
[----:B------:R-:W-:Y:S01]  /*b870*/  FMUL.FTZ R5, R5, UR4 ;  /* 0x0000000405057c20 */ /* 0x000fe20008410000 */
[----:B------:R-:W-:Y:S01]  /*b880*/  FMNMX.FTZ R13, R103, R124, !PT ;  /* 0x0000007c670d7209 */ /* 0x000fe20007810000 */
[----:B------:R-:W-:Y:S01]  /*b890*/  MUFU.EX2 R8, R8 ;  /* 0x0000000800087308 */ /* 0x000fe20000000800 */
[----:B0-----:R-:W-:-:S02]  /*b8a0*/  ISETP.GE.U32.AND P2, PT, R136, 0x180, PT ;  /* 0x000001808800780c */ /* 0x001fc40003f46070 */
[----:B------:R-:W-:Y:S02]  /*b8b0*/  FMNMX.FTZ R124, R90, R13, !PT ;  /* 0x0000000d5a7c7209 */ /* 0x000fe40007810000 */
[----:B------:R-:W-:Y:S01]  /*b8c0*/  SHF.R.U32.HI R137, RZ, 0x7, R136 ;  /* 0x00000007ff897819 */ /* 0x000fe20000011688 */
[----:B------:R-:W-:Y:S01]  /*b8d0*/  IMAD.U32 R136, RZ, RZ, UR6 ;  /* 0x00000006ff887e24 */ /* 0x000fe2000f8e00ff */
[----:B------:R-:W-:Y:S01]  /*b8e0*/  FMNMX.FTZ R13, R91, R124, !PT ;  /* 0x0000007c5b0d7209 */ /* 0x000fe20007810000 */
[----:B------:R-:W0:Y:S01]  /*b8f0*/  MUFU.EX2 R5, R5 ;  /* 0x0000000500057308 */ /* 0x000e220000000800 */
[----:B------:R-:W-:Y:S02]  /*b900*/  UIADD3 UR6, UR7, -0x1, URZ ;  /* 0xffffffff07067890 */ /* 0x000fe4000fffe03f */
[----:B------:R-:W-:Y:S02]  /*b910*/  FMNMX.FTZ R124, R94, R13, !PT ;  /* 0x0000000d5e7c7209 */ /* 0x000fe40007810000 */
[----:B------:R-:W-:-:S02]  /*b920*/  @!P1 LEA R136, R136, UR37, 0x3 ;  /* 0x0000002588889c11 */ /* 0x000fc4000f8e18ff */
[----:B------:R-:W-:Y:S01]  /*b930*/  FMNMX.FTZ R13, R95, R124, !PT ;  /* 0x0000007c5f0d7209 */ /* 0x000fe20007810000 */
[----:B------:R-:W1:Y:S03]  /*b940*/  MUFU.EX2 R9, R9 ;  /* 0x0000000900097308 */ /* 0x000e660000000800 */
        /* <DEDUP_REMOVED lines=12> */
[----:B------:R-:W2:Y:S04]  /*ba10*/  SHFL.BFLY PT, R124, R13, 0x2, 0x1f ;  /* 0x0c401f000d7c7f89 */ /* 0x000ea800000e0000 */
        /* <DEDUP_REMOVED lines=8> */
[----:B--2---:R-:W-:Y:S01]  /*baa0*/  FMNMX.FTZ R125, R13, R124, !PT ;  /* 0x0000007c0d7d7209 */ /* 0x004fe20007810000 */
[----:B------:R-:W-:Y:S01]  /*bab0*/  UMOV UR33, 0xc0000010 ;  /* 0xc000001000217882 */ /* 0x000fe20000000000 */
[----:B------:R-:W-:Y:S01]  /*bac0*/  UMOV UR35, 0x80000020 ;  /* 0x8000002000237882 */ /* 0x000fe20000000000 */
[----:B------:R-:W-:Y:S01]  /*bad0*/  FFMA.FTZ R124, R73, UR4, -R7 ;  /* 0x00000004497c7c23 */ /* 0x000fe20008010807 */
[----:B------:R-:W-:Y:S01]  /*bae0*/  MUFU.EX2 R112, R112 ;  /* 0x0000007000707308 */ /* 0x000fe20000000800 */
[----:B------:R-:W2:Y:S07]  /*baf0*/  SHFL.BFLY PT, R128, R125, 0x1, 0x1f ;  /* 0x0c201f007d807f89 */ /* 0x000eae00000e0000 */
[----:B------:R-:W-:Y:S08]  /*bb00*/  MUFU.EX2 R113, R113 ;  /* 0x0000007100717308 */ /* 0x000ff00000000800 */
[----:B------:R-:W-:Y:S08]  /*bb10*/  MUFU.EX2 R116, R116 ;  /* 0x0000007400747308 */ /* 0x000ff00000000800 */
[----:B------:R-:W-:Y:S01]  /*bb20*/  MUFU.EX2 R117, R117 ;  /* 0x0000007500757308 */ /* 0x000fe20000000800 */
[----:B--2---:R-:W-:-:S05]  /*bb30*/  FMNMX.FTZ R13, R125, R128, !PT ;  /* 0x000000807d0d7209 */ /* 0x004fca0007810000 */
[C---:B------:R-:W-:Y:S01]  /*bb40*/  FADD.FTZ R7, -R13.reuse, R6 ;  /* 0x000000060d077221 */ /* 0x040fe20000010100 */
[----:B------:R-:W-:Y:S01]  /*bb50*/  FMUL.FTZ R72, R13, UR4 ;  /* 0x000000040d487c20 */ /* 0x000fe20008410000 */
[----:B------:R2:W-:Y:S02]  /*bb60*/  MUFU.EX2 R6, R77 ;  /* 0x0000004d00067308 */ /* 0x0005e40000000800 */
[----:B------:R-:W-:Y:S01]  /*bb70*/  FMUL.FTZ R7, R7, UR4 ;  /* 0x0000000407077c20 */ /* 0x000fe20008410000 */
[--C-:B------:R-:W-:Y:S01]  /*bb80*/  FFMA.FTZ R73, R138, UR4, -R72.reuse ;  /* 0x000000048a497c23 */ /* 0x100fe20008010848 */
[--C-:B------:R-:W-:Y:S01]  /*bb90*/  FFMA.FTZ R128, R139, UR4, -R72.reuse ;  /* 0x000000048b807c23 */ /* 0x100fe20008010848 */
[--C-:B------:R-:W-:Y:S01]  /*bba0*/  FFMA.FTZ R129, R134, UR4, -R72.reuse ;  /* 0x0000000486817c23 */ /* 0x100fe20008010848 */
[----:B------:R-:W-:Y:S02]  /*bbb0*/  IMAD.U32 R134, RZ, RZ, UR36 ;  /* 0x00000024ff867e24 */ /* 0x000fe4000f8e00ff */
[--C-:B------:R-:W-:Y:S01]  /*bbc0*/  FFMA.FTZ R125, R142, UR4, -R72.reuse ;  /* 0x000000048e7d7c23 */ /* 0x100fe20008010848 */
[----:B------:R-:W-:Y:S01]  /*bbd0*/  MUFU.EX2 R7, R7 ;  /* 0x0000000700077308 */ /* 0x000fe20000000800 */
[--C-:B------:R-:W-:Y:S01]  /*bbe0*/  FFMA.FTZ R133, R131, UR4, -R72.reuse ;  /* 0x0000000483857c23 */ /* 0x100fe20008010848 */
[--C-:B------:R-:W-:Y:S01]  /*bbf0*/  FFMA.FTZ R131, R135, UR4, -R72.reuse ;  /* 0x0000000487837c23 */ /* 0x100fe20008010848 */
[----:B------:R-:W-:Y:S01]  /*bc00*/  @!P1 LEA R134, R134, UR37, 0x3 ;  /* 0x0000002586869c11 */ /* 0x000fe2000f8e18ff */
[----:B------:R-:W-:Y:S01]  /*bc10*/  FFMA.FTZ R132, R143, UR4, -R72 ;  /* 0x000000048f847c23 */ /* 0x000fe20008010848 */
[----:B------:R-:W-:-:S02]  /*bc20*/  VIADD R135, R137, 0x9 ;  /* 0x0000000989877836 */ /* 0x000fc40000000000 */
[--C-:B--2---:R-:W-:Y:S01]  /*bc30*/  FFMA.FTZ R77, R130, UR4, -R72.reuse ;  /* 0x00000004824d7c23 */ /* 0x104fe20008010848 */
[--C-:B------:R-:W-:Y:S01]  /*bc40*/  FFMA.FTZ R130, R123, UR4, -R72.reuse ;  /* 0x000000047b827c23 */ /* 0x100fe20008010848 */
[----:B------:R-:W2:Y:S01]  /*bc50*/  MUFU.EX2 R73, R73 ;  /* 0x0000004900497308 */ /* 0x000ea20000000800 */
[----:B------:R-:W-:Y:S02]  /*bc60*/  @!P1 VIADD R137, R134, 0x31c40 ;  /* 0x00031c4086899836 */ /* 0x000fe40000000000 */
[--C-:B------:R-:W-:Y:S01]  /*bc70*/  FFMA.FTZ R123, R126, UR4, -R72.reuse ;  /* 0x000000047e7b7c23 */ /* 0x100fe20008010848 */
[----:B------:R-:W-:Y:S01]  /*bc80*/  @!P1 VIADD R134, R136, 0x31c60 ;  /* 0x00031c6088869836 */ /* 0x000fe20000000000 */
[----:B------:R-:W-:Y:S01]  /*bc90*/  SEL R136, R135, 0x9, !P2 ;  /* 0x0000000987887807 */ /* 0x000fe20005000000 */
[--C-:B------:R-:W-:Y:S01]  /*bca0*/  FFMA.FTZ R135, R99, UR4, -R72.reuse ;  /* 0x0000000463877c23 */ /* 0x100fe20008010848 */
[----:B------:R-:W-:Y:S01]  /*bcb0*/  FFMA.FTZ R99, R102, UR4, -R72 ;  /* 0x0000000466637c23 */ /* 0x000fe20008010848 */
[----:B------:R-:W-:Y:S01]  /*bcc0*/  @!P1 PRMT R137, RZ, 0x654, R137 ;  /* 0x00000654ff899816 */ /* 0x000fe20000000089 */
[----:B------:R-:W3:Y:S01]  /*bcd0*/  MUFU.EX2 R128, R128 ;  /* 0x0000008000807308 */ /* 0x000ee20000000800 */
[----:B0-----:R-:W-:Y:S01]  /*bce0*/  FFMA.FTZ R102, R5, R4, R8 ;  /* 0x0000000405667223 */ /* 0x001fe20000010008 */
[----:B------:R-:W-:Y:S01]  /*bcf0*/  @!P1 PRMT R134, RZ, 0x654, R134 ;  /* 0x00000654ff869816 */ /* 0x000fe20000000086 */
[--C-:B------:R-:W-:Y:S01]  /*bd00*/  FFMA.FTZ R4, R103, UR4, -R72.reuse ;  /* 0x0000000467047c23 */ /* 0x100fe20008010848 */
[----:B------:R-:W-:Y:S01]  /*bd10*/  FFMA.FTZ R126, R127, UR4, -R72 ;  /* 0x000000047f7e7c23 */ /* 0x000fe20008010848 */
[----:B-1----:R-:W-:Y:S01]  /*bd20*/  FADD.FTZ R103, R9, R102 ;  /* 0x0000006609677221 */ /* 0x002fe20000010000 */
[--C-:B------:R-:W-:Y:S01]  /*bd30*/  FFMA.FTZ R127, R115, UR4, -R72.reuse ;  /* 0x00000004737f7c23 */ /* 0x100fe20008010848 */
[--C-:B------:R-:W-:Y:S01]  /*bd40*/  FFMA.FTZ R115, R118, UR4, -R72.reuse ;  /* 0x0000000476737c23 */ /* 0x100fe20008010848 */
[----:B------:R-:W0:Y:S01]  /*bd50*/  MUFU.EX2 R125, R125 ;  /* 0x0000007d007d7308 */ /* 0x000e220000000800 */
[----:B--2---:R-:W-:Y:S01]  /*bd60*/  FFMA.FTZ R3, R7, R3, R73 ;  /* 0x0000000307037223 */ /* 0x004fe20000010049 */
[--C-:B------:R-:W-:Y:S01]  /*bd70*/  FFMA.FTZ R118, R119, UR4, -R72.reuse ;  /* 0x0000000477767c23 */ /* 0x100fe20008010848 */
[--C-:B------:R-:W-:Y:S01]  /*bd80*/  FFMA.FTZ R119, R107, UR4, -R72.reuse ;  /* 0x000000046b777c23 */ /* 0x100fe20008010848 */
[----:B------:R-:W-:Y:S01]  /*bd90*/  FADD.FTZ R102, R10, R103 ;  /* 0x000000670a667221 */ /* 0x000fe20000010000 */
[--C-:B------:R-:W-:Y:S01]  /*bda0*/  FFMA.FTZ R107, R111, UR4, -R72.reuse ;  /* 0x000000046f6b7c23 */ /* 0x100fe20008010848 */
[--C-:B------:R-:W-:Y:S01]  /*bdb0*/  FFMA.FTZ R122, R122, UR4, -R72.reuse ;  /* 0x000000047a7a7c23 */ /* 0x100fe20008010848 */
[----:B------:R-:W-:Y:S01]  /*bdc0*/  FFMA.FTZ R103, R94, UR4, -R72 ;  /* 0x000000045e677c23 */ /* 0x000fe20008010848 */
[----:B------:R-:W1:Y:S01]  /*bdd0*/  MUFU.EX2 R132, R132 ;  /* 0x0000008400847308 */ /* 0x000e620000000800 */
[C---:B------:R-:W-:Y:S01]  /*bde0*/  FADD.FTZ R139, R11.reuse, R102 ;  /* 0x000000660b8b7221 */ /* 0x040fe20000010000 */
[----:B------:R-:W-:Y:S01]  /*bdf0*/  F2FP.F16.F32.PACK_AB R10, R11, R10 ;  /* 0x0000000a0b0a723e */ /* 0x000fe200000000ff */
[--C-:B------:R-:W-:Y:S01]  /*be00*/  FFMA.FTZ R114, R114, UR4, -R72.reuse ;  /* 0x0000000472727c23 */ /* 0x100fe20008010848 */
[----:B------:R-:W-:Y:S01]  /*be10*/  F2FP.F16.F32.PACK_AB R8, R9, R8 ;  /* 0x000000080908723e */ /* 0x000fe200000000ff */
[----:B------:R-:W-:Y:S01]  /*be20*/  FADD.FTZ R139, R12, R139 ;  /* 0x0000008b0c8b7221 */ /* 0x000fe20000010000 */
[----:B---3--:R-:W-:Y:S01]  /*be30*/  F2FP.F16.F32.PACK_AB R9, R128, R73 ;  /* 0x000000498009723e */ /* 0x008fe200000000ff */
        /* <DEDUP_REMOVED lines=8> */
[----:B------:R-:W-:Y:S01]  /*bec0*/  FFMA.FTZ R86, R86, UR4, -R72 ;  /* 0x0000000456567c23 */ /* 0x000fe20008010848 */
[----:B------:R-:W-:Y:S01]  /*bed0*/  MUFU.EX2 R133, R133 ;  /* 0x0000008500857308 */ /* 0x000fe20000000800 */
[----:B------:R-:W-:Y:S01]  /*bee0*/  FADD.FTZ R11, R17, R94 ;  /* 0x0000005e110b7221 */ /* 0x000fe20000010000 */
[--C-:B------:R-:W-:Y:S01]  /*bef0*/  FFMA.FTZ R94, R75, UR4, -R72.reuse ;  /* 0x000000044b5e7c23 */ /* 0x100fe20008010848 */
[--C-:B------:R-:W-:Y:S01]  /*bf00*/  FFMA.FTZ R87, R87, UR4, -R72.reuse ;  /* 0x0000000457577c23 */ /* 0x100fe20008010848 */
[--C-:B------:R-:W-:Y:S01]  /*bf10*/  FFMA.FTZ R78, R78, UR4, -R72.reuse ;  /* 0x000000044e4e7c23 */ /* 0x100fe20008010848 */
[----:B------:R-:W-:Y:S01]  /*bf20*/  FFMA.FTZ R79, R79, UR4, -R72 ;  /* 0x000000044f4f7c23 */ /* 0x000fe20008010848 */
[----:B------:R-:W-:-:S02]  /*bf30*/  WARPGROUP.DEPBAR.LE gsb0, 0x0 ;  /* 0x00008000000079c5 */ /* 0x000fc40000010000 */
[----:B------:R-:W-:Y:S01]  /*bf40*/  WARPGROUP.ARRIVE ;  /* 0x00000000000079c5 */ /* 0x000fe20000000000 */
[----:B------:R-:W-:Y:S01]  /*bf50*/  MUFU.EX2 R129, R129 ;  /* 0x0000008100817308 */ /* 0x000fe20000000800 */
[----:B------:R-:W-:Y:S01]  /*bf60*/  ISETP.LT.AND P2, PT, RZ, UR7, PT ;  /* 0x00000007ff007c0c */ /* 0x000fe2000bf41270 */
[----:B------:R-:W-:Y:S01]  /*bf70*/  UMOV UR7, UR6 ;  /* 0x0000000600077c82 */ /* 0x000fe20008000000 */
[----:B------:R-:W-:Y:S02]  /*bf80*/  UMOV UR6, UR36 ;  /* 0x0000002400067c82 */ /* 0x000fe40008000000 */
[----:B------:R-:W-:Y:S01]  /*bf90*/  HGMMA.64x96x16.F32 R24, gdesc[UR32].tnspB, R24, gsb0 ;  /* 0x41600000201879f0 */ /* 0x000fe20008000818 */
[----:B------:R-:W-:Y:S02]  /*bfa0*/  UIADD3 UR32, UR10, 0x780, URZ ;  /* 0x000007800a207890 */ /* 0x000fe4000fffe03f */
[----:B------:R-:W-:Y:S01]  /*bfb0*/  UIADD3 UR34, UR11, 0x140, URZ ;  /* 0x000001400b227890 */ /* 0x000fe2000fffe03f */
[----:B------:R2:W-:Y:S01]  /*bfc0*/  MUFU.EX2 R111, R119 ;  /* 0x00000077006f7308 */ /* 0x0005e20000000800 */
[----:B------:R-:W-:Y:S01]  /*bfd0*/  UMOV UR33, 0xc0000010 ;  /* 0xc000001000217882 */ /* 0x000fe20000000000 */
[----:B------:R-:W-:-:S06]  /*bfe0*/  UMOV UR35, 0x80000020 ;  /* 0x8000002000237882 */ /* 0x000fcc0000000000 */
[----:B------:R-:W-:Y:S01]  /*bff0*/  MUFU.EX2 R131, R131 ;  /* 0x0000008300837308 */ /* 0x000fe20000000800 */
[--C-:B--2---:R-:W-:Y:S01]  /*c000*/  FFMA.FTZ R119, R91, UR4, -R72.reuse ;  /* 0x000000045b777c23 */ /* 0x104fe20008010848 */
        /* <DEDUP_REMOVED lines=52> */
[----:B------:R-:W2:Y:S01]  /*c350*/  MUFU.EX2 R94, R94 ;  /* 0x0000005e005e7308 */ /* 0x000ea20000000800 */
        /* <DEDUP_REMOVED lines=9> */
[----:B------:R-:W-:Y:S02]  /*c3f0*/  WARPGROUP.DEPBAR.LE gsb0, 0x0 ;  /* 0x00008000000079c5 */ /* 0x000fe40000010000 */
[----:B------:R-:W-:-:S06]  /*c400*/  WARPGROUP.ARRIVE ;  /* 0x00000000000079c5 */ /* 0x000fcc0000000000 */
[----:B------:R-:W-:Y:S03]  /*c410*/  HGMMA.64x96x16.F32 R24, gdesc[UR32].tnspB, R24, gsb0 ;  /* 0x41600000201879f0 */ /* 0x000fe60008000818 */
[----:B------:R-:W-:Y:S02]  /*c420*/  WARPGROUP.DEPBAR.LE gsb0, 0x0 ;  /* 0x00008000000079c5 */ /* 0x000fe40000010000 */
[----:B------:R3:W-:Y:S06]  /*c430*/  BAR.ARV R136, 0x100 ;  /* 0x000400880000751d */ /* 0x0007ec0000002000 */
[----:B------:R-:W-:Y:S01]  /*c440*/  @!P1 SYNCS.ARRIVE.TRANS64.RED.A1T0 RZ, [R137+URZ], RZ ;  /* 0x000000ff89ff99a7 */ /* 0x000fe2000810043f */
        /* <DEDUP_REMOVED lines=15> */
[----:B----4-:R-:W-:Y:S01]  /*c540*/  FFMA.FTZ R134, R90, UR4, -R72 ;  /* 0x000000045a867c23 */ /* 0x010fe20008010848 */
[----:B------:R-:W-:Y:S01]  /*c550*/  FADD.FTZ R90, R128, R3 ;  /* 0x00000003805a7221 */ /* 0x000fe20000010000 */
[-C--:B------:R-:W-:Y:S01]  /*c560*/  FMUL.FTZ R52, R52, R5.reuse ;  /* 0x0000000534347220 */ /* 0x080fe20000410000 */
[----:B------:R-:W4:Y:S01]  /*c570*/  MUFU.EX2 R3, R135 ;  /* 0x0000008700037308 */ /* 0x000f220000000800 */
[----:B------:R-:W-:Y:S01]  /*c580*/  FMUL.FTZ R53, R53, R5 ;  /* 0x0000000535357220 */ /* 0x000fe20000410000 */
[----:B0-----:R-:W-:Y:S01]  /*c590*/  FADD.FTZ R137, R125, R90 ;  /* 0x0000005a7d897221 */ /* 0x001fe20000010000 */
[----:B------:R-:W-:Y:S01]  /*c5a0*/  FFMA.FTZ R90, R83, UR4, -R72 ;  /* 0x00000004535a7c23 */ /* 0x000fe20008010848 */
[----:B------:R-:W-:Y:S01]  /*c5b0*/  FADD.FTZ R83, R18, R11 ;  /* 0x0000000b12537221 */ /* 0x000fe20000010000 */
[C---:B-1----:R-:W-:Y:S01]  /*c5c0*/  F2FP.F16.F32.PACK_AB R11, R132.reuse, R125 ;  /* 0x0000007d840b723e */ /* 0x042fe200000000ff */
[----:B------:R-:W-:Y:S01]  /*c5d0*/  FADD.FTZ R82, R132, R137 ;  /* 0x0000008984527221 */ /* 0x000fe20000010000 */
[----:B--2---:R-:W-:Y:S01]  /*c5e0*/  F2FP.F16.F32.PACK_AB R125, R94, R102 ;  /* 0x000000665e7d723e */ /* 0x004fe200000000ff */
[----:B------:R-:W-:Y:S01]  /*c5f0*/  FADD.FTZ R74, R20, R83 ;  /* 0x00000053144a7221 */ /* 0x000fe20000010000 */
[-C--:B------:R-:W-:Y:S01]  /*c600*/  FMUL.FTZ R56, R56, R5.reuse ;  /* 0x0000000538387220 */ /* 0x080fe20000410000 */
[----:B------:R-:W-:Y:S01]  /*c610*/  FADD.FTZ R82, R77, R82 ;  /* 0x000000524d527221 */ /* 0x000fe20000010000 */
[----:B------:R0:W-:Y:S01]  /*c620*/  STSM.16.M88.4 [R2+0x24300], R8 ;  /* 0x0243000802007844 */ /* 0x0001e20000000200 */
[----:B------:R-:W-:Y:S01]  /*c630*/  MUFU.EX2 R83, R119 ;  /* 0x0000007700537308 */ /* 0x000fe20000000800 */
        /* <DEDUP_REMOVED lines=8> */
[----:B------:R-:W-:Y:S01]  /*c6c0*/  FMUL.FTZ R69, R69, R5 ;  /* 0x0000000545457220 */ /* 0x000fe20000410000 */
[----:B------:R-:W-:Y:S01]  /*c6d0*/  FADD.FTZ R73, R131, R82 ;  /* 0x0000005283497221 */ /* 0x000fe20000010000 */
[-C--:B------:R-:W-:Y:S01]  /*c6e0*/  FMUL.FTZ R26, R26, R7.reuse ;  /* 0x000000071a1a7220 */ /* 0x080fe20000410000 */
[----:B------:R-:W1:Y:S01]  /*c6f0*/  MUFU.EX2 R82, R134 ;  /* 0x0000008600527308 */ /* 0x000e620000000800 */
[-C--:B------:R-:W-:Y:S01]  /*c700*/  FMUL.FTZ R27, R27, R7.reuse ;  /* 0x000000071b1b7220 */ /* 0x080fe20000410000 */
[----:B------:R-:W-:Y:S01]  /*c710*/  FADD.FTZ R73, R122, R73 ;  /* 0x000000497a497221 */ /* 0x000fe20000010000 */
[----:B0-----:R-:W-:Y:S01]  /*c720*/  F2FP.F16.F32.PACK_AB R8, R14, R12 ;  /* 0x0000000c0e08723e */ /* 0x001fe200000000ff */
[----:B------:R-:W-:Y:S01]  /*c730*/  FMUL.FTZ R30, R30, R7 ;  /* 0x000000071e1e7220 */ /* 0x000fe20000410000 */
[----:B------:R-:W-:Y:S01]  /*c740*/  F2FP.F16.F32.PACK_AB R10, R17, R15 ;  /* 0x0000000f110a723e */ /* 0x000fe200000000ff */
        /* <DEDUP_REMOVED lines=14> */
[----:B------:R-:W-:Y:S01]  /*c830*/  F2FP.F16.F32.PACK_AB R72, R20, R18 ;  /* 0x000000121448723e */ /* 0x000fe200000000ff */
[----:B------:R-:W-:Y:S01]  /*c840*/  FMUL.FTZ R35, R35, R7 ;  /* 0x0000000723237220 */ /* 0x000fe20000410000 */
[----:B------:R-:W-:Y:S01]  /*c850*/  FADD.FTZ R14, R127, R12 ;  /* 0x0000000c7f0e7221 */ /* 0x000fe20000010000 */
[----:B------:R-:W-:Y:S01]  /*c860*/  FADD.FTZ R74, R116, R73 ;  /* 0x00000049744a7221 */ /* 0x000fe20000010000 */
[----:B------:R-:W2:Y:S01]  /*c870*/  MUFU.EX2 R12, R95 ;  /* 0x0000005f000c7308 */ /* 0x000ea20000000800 */
[----:B------:R-:W-:Y:S01]  /*c880*/  F2FP.F16.F32.PACK_AB R73, R130, R122 ;  /* 0x0000007a8249723e */ /* 0x000fe200000000ff */
[----:B------:R-:W-:Y:S01]  /*c890*/  FADD.FTZ R15, R115, R14 ;  /* 0x0000000e730f7221 */ /* 0x000fe20000010000 */
[----:B------:R-:W-:Y:S01]  /*c8a0*/  FADD.FTZ R17, R117, R74 ;  /* 0x0000004a75117221 */ /* 0x000fe20000010000 */
[----:B------:R-:W-:Y:S01]  /*c8b0*/  F2FP.F16.F32.PACK_AB R74, R120, R21 ;  /* 0x00000015784a723e */ /* 0x000fe200000000ff */
[----:B------:R-:W-:Y:S01]  /*c8c0*/  FMUL.FTZ R38, R38, R7 ;  /* 0x0000000726267220 */ /* 0x000fe20000410000 */
[----:B------:R-:W-:Y:S01]  /*c8d0*/  FADD.FTZ R15, R118, R15 ;  /* 0x0000000f760f7221 */ /* 0x000fe20000010000 */
[----:B------:R-:W-:Y:S01]  /*c8e0*/  FADD.FTZ R18, R104, R17 ;  /* 0x0000001168127221 */ /* 0x000fe20000010000 */
[----:B------:R-:W5:Y:S01]  /*c8f0*/  MUFU.EX2 R14, R91 ;  /* 0x0000005b000e7308 */ /* 0x000f620000000800 */
[----:B------:R-:W-:Y:S01]  /*c900*/  F2FP.F16.F32.PACK_AB R75, R126, R123 ;  /* 0x0000007b7e4b723e */ /* 0x000fe200000000ff */
[----:B------:R-:W-:Y:S01]  /*c910*/  FADD.FTZ R20, R106, R15 ;  /* 0x0000000f6a147221 */ /* 0x000fe20000010000 */
[----:B------:R-:W-:Y:S01]  /*c920*/  FADD.FTZ R17, R105, R18 ;  /* 0x0000001269117221 */ /* 0x000fe20000010000 */
[----:B------:R-:W-:Y:S01]  /*c930*/  F2FP.F16.F32.PACK_AB R113, R127, R114 ;  /* 0x000000727f71723e */ /* 0x000fe200000000ff */
[-C--:B------:R-:W-:Y:S01]  /*c940*/  FMUL.FTZ R39, R39, R7.reuse ;  /* 0x0000000727277220 */ /* 0x080fe20000410000 */
[----:B------:R-:W-:Y:S01]  /*c950*/  FADD.FTZ R21, R111, R20 ;  /* 0x000000146f157221 */ /* 0x000fe20000010000 */
[----:B------:R-:W-:Y:S01]  /*c960*/  FADD.FTZ R18, R108, R17 ;  /* 0x000000116c127221 */ /* 0x000fe20000010000 */
[----:B------:R3:W3:Y:S01]  /*c970*/  MUFU.EX2 R15, R90 ;  /* 0x0000005a000f7308 */ /* 0x0006e20000000800 */
[----:B------:R-:W-:Y:S01]  /*c980*/  F2FP.F16.F32.PACK_AB R104, R105, R104 ;  /* 0x000000686968723e */ /* 0x000fe200000000ff */
        /* <DEDUP_REMOVED lines=9> */
[----:B------:R-:W-:Y:S01]  /*ca20*/  FADD.FTZ R17, R97, R18 ;  /* 0x0000001261117221 */ /* 0x000fe20000010000 */
[----:B----4-:R-:W-:Y:S01]  /*ca30*/  F2FP.F16.F32.PACK_AB R97, R3, R98 ;  /* 0x000000620361723e */ /* 0x010fe200000000ff */
[----:B------:R-:W-:Y:S01]  /*ca40*/  FMUL.FTZ R43, R43, R7 ;  /* 0x000000072b2b7220 */ /* 0x000fe20000410000 */
[----:B------:R-:W-:Y:S01]  /*ca50*/  FADD.FTZ R20, R3, R20 ;  /* 0x0000001403147221 */ /* 0x000fe20000010000 */
[----:B------:R-:W-:Y:S01]  /*ca60*/  FADD.FTZ R18, R100, R17 ;  /* 0x0000001164127221 */ /* 0x000fe20000010000 */
[----:B------:R-:W-:Y:S01]  /*ca70*/  F2FP.F16.F32.PACK_AB R115, R118, R115 ;  /* 0x000000737673723e */ /* 0x000fe200000000ff */
[----:B------:R-:W-:Y:S01]  /*ca80*/  FMUL.FTZ R46, R46, R7 ;  /* 0x000000072e2e7220 */ /* 0x000fe20000410000 */
[----:B------:R-:W-:Y:S01]  /*ca90*/  FADD.FTZ R17, R99, R20 ;  /* 0x0000001463117221 */ /* 0x000fe20000010000 */
[----:B0-----:R-:W-:Y:S01]  /*caa0*/  FADD.FTZ R9, R101, R18 ;  /* 0x0000001265097221 */ /* 0x001fe20000010000 */
[C---:B------:R-:W-:Y:S01]  /*cab0*/  F2FP.F16.F32.PACK_AB R99, R4.reuse, R99 ;  /* 0x000000630463723e */ /* 0x040fe200000000ff */
[----:B------:R4:W-:Y:S01]  /*cac0*/  STSM.16.M88.4 [R2+0x28b00], R112 ;  /* 0x028b007002007844 */ /* 0x0009e20000000200 */
[----:B------:R-:W-:Y:S01]  /*cad0*/  FADD.FTZ R17, R4, R17 ;  /* 0x0000001104117221 */ /* 0x000fe20000010000 */
[----:B------:R-:W-:Y:S01]  /*cae0*/  FADD.FTZ R8, R88, R9 ;  /* 0x0000000958087221 */ /* 0x000fe20000010000 */
[----:B------:R-:W-:Y:S01]  /*caf0*/  F2FP.F16.F32.PACK_AB R105, R111, R106 ;  /* 0x0000006a6f69723e */ /* 0x000fe200000000ff */
[-C--:B------:R-:W-:Y:S01]  /*cb00*/  FMUL.FTZ R47, R47, R7.reuse ;  /* 0x000000072f2f7220 */ /* 0x080fe20000410000 */
[----:B-1----:R-:W-:Y:S01]  /*cb10*/  FADD.FTZ R10, R82, R17 ;  /* 0x00000011520a7221 */ /* 0x002fe20000010000 */
        /* <DEDUP_REMOVED lines=11> */
[----:B--2---:R-:W-:Y:S01]  /*cbd0*/  FADD.FTZ R3, R12, R3 ;  /* 0x000000030c037221 */ /* 0x004fe20000010000 */
[----:B------:R-:W-:Y:S01]  /*cbe0*/  FADD.FTZ R4, R80, R9 ;  /* 0x0000000950047221 */ /* 0x000fe20000010000 */
[----:B------:R-:W-:Y:S01]  /*cbf0*/  F2FP.F16.F32.PACK_AB R88, R89, R88 ;  /* 0x000000585958723e */ /* 0x000fe200000000ff */
[----:B------:R4:W-:Y:S01]  /*cc00*/  STSM.16.M88.4 [R2+0x2bb00], R96 ;  /* 0x02bb006002007844 */ /* 0x0009e20000000200 */
[----:B-----5:R-:W-:Y:S01]  /*cc10*/  FADD.FTZ R8, R14, R3 ;  /* 0x000000030e087221 */ /* 0x020fe20000010000 */
[----:B------:R-:W-:Y:S01]  /*cc20*/  FADD.FTZ R3, R81, R4 ;  /* 0x0000000451037221 */ /* 0x000fe20000010000 */
[----:B------:R-:W-:Y:S01]  /*cc30*/  F2FP.F16.F32.PACK_AB R89, R83, R82 ;  /* 0x000000525359723e */ /* 0x000fe200000000ff */
[----:B------:R-:W-:Y:S01]  /*cc40*/  FMUL.FTZ R54, R54, R7 ;  /* 0x0000000736367220 */ /* 0x000fe20000410000 */
[----:B---3--:R-:W-:Y:S01]  /*cc50*/  F2FP.F16.F32.PACK_AB R90, R93, R92 ;  /* 0x0000005c5d5a723e */ /* 0x008fe200000000ff */
        /* <DEDUP_REMOVED lines=12> */
[C---:B------:R-:W-:Y:S01]  /*cd20*/  FADD.FTZ R3, R124.reuse, R3 ;  /* 0x000000037c037221 */ /* 0x040fe20000010000 */
[----:B------:R-:W-:Y:S01]  /*cd30*/  F2FP.F16.F32.PACK_AB R124, R124, R121 ;  /* 0x000000797c7c723e */ /* 0x000fe200000000ff */
[----:B------:R4:W-:Y:S01]  /*cd40*/  STSM.16.M88.4 [R2+0x2eb00], R80 ;  /* 0x02eb005002007844 */ /* 0x0009e20000000200 */
[----:B------:R-:W-:Y:S01]  /*cd50*/  F2FP.F16.F32.PACK_AB R127, R79, R78 ;  /* 0x0000004e4f7f723e */ /* 0x000fe200000000ff */
[----:B------:R-:W-:Y:S01]  /*cd60*/  FADD.FTZ R9, R87, R9 ;  /* 0x0000000957097221 */ /* 0x000fe20000010000 */
[----:B------:R-:W-:Y:S01]  /*cd70*/  FADD.FTZ R3, R76, R3 ;  /* 0x000000034c037221 */ /* 0x000fe20000010000 */
[-C--:B------:R-:W-:Y:S01]  /*cd80*/  FMUL.FTZ R55, R55, R7.reuse ;  /* 0x0000000737377220 */ /* 0x080fe20000410000 */
        /* <DEDUP_REMOVED lines=10> */
[----:B0-----:R-:W0:Y:S01]  /*ce30*/  FENCE.VIEW.ASYNC.S ;  /* 0x00000000000073c6 */ /* 0x001e220000000000 */
        /* <DEDUP_REMOVED lines=9> */
[----:B------:R-:W-:-:S02]  /*ced0*/  IMAD.MOV.U32 R6, RZ, RZ, R13 ;  /* 0x000000ffff067224 */ /* 0x000fc400078e000d */
[----:B------:R-:W-:Y:S01]  /*cee0*/  IMAD.MOV.U32 R5, RZ, RZ, R0 ;  /* 0x000000ffff057224 */ /* 0x000fe200078e0000 */
[----:B0-----:R-:W-:Y:S01]  /*cef0*/  NOP ;  /* 0x0000000000007918 */ /* 0x001fe20000000000 */
[----:B----4-:R-:W-:Y:S05]  /*cf00*/  @P2 BRA `(.L_x_9949) ;  /* 0xffffffc800382947 */ /* 0x010fea000383ffff */
.L_x_9940:
[----:B------:R-:W-:Y:S06]  /*cf10*/  BAR.ARV 0x8, 0x1a0 ;  /* 0x0206800000007b1d */ /* 0x000fec0000002000 */
[----:B------:R-:W-:Y:S05]  /*cf20*/  @!P0 BRA `(.L_x_9950) ;  /* 0x0000000000048947 */ /* 0x000fea0003800000 */
[----:B------:R-:W-:Y:S01]  /*cf30*/  BPT.TRAP 0x1 ;  /* 0x000000040000795c */ /* 0x000fe20000300000 */
.L_x_9950:
[----:B------:R-:W-:Y:S01]  /*cf40*/  ULEA UR6, UR36, UR37, 0x3 ;  /* 0x0000002524067291 */ /* 0x000fe2000f8e183f */
[----:B------:R-:W-:-:S05]  /*cf50*/  IMAD.U32 R5, RZ, RZ, UR38 ;  /* 0x00000026ff057e24 */ /* 0x000fca000f8e00ff */
[----:B------:R-:W-:-:S04]  /*cf60*/  SHF.L.U32 R5, R5, 0x1f, RZ ;  /* 0x0000001f05057819 */ /* 0x000fc800000006ff */
[----:B------:R1:W2:Y:S01]  /*cf70*/  SYNCS.PHASECHK.TRANS64.TRYWAIT P2, [UR6+0x31c50], R5 ;  /* 0x031c5005ff0075a7 */ /* 0x0002a20008040146 */
[----:B------:R-:W-:Y:S05]  /*cf80*/  @!P0 BRA `(.L_x_9951) ;  /* 0x0000000000048947 */ /* 0x000fea0003800000 */
[----:B------:R-:W-:Y:S01]  /*cf90*/  BPT.TRAP 0x1 ;  /* 0x000000040000795c */ /* 0x000fe20000300000 */
.L_x_9951:
[----:B--2---:R-:W-:Y:S05]  /*cfa0*/  @P2 BRA `(.L_x_9952) ;  /* 0x0000000000082947 */ /* 0x004fea0003800000 */
[----:B------:R-:W2:Y:S02]  /*cfb0*/  SYNCS.PHASECHK.TRANS64.TRYWAIT P0, [UR6+0x31c50], R5 ;  /* 0x031c5005ff0075a7 */ /* 0x000ea40008000146 */
[----:B--2---:R-:W-:Y:S05]  /*cfc0*/  @!P0 BRA `(.L_x_9953) ;  /* 0x0000007000c08947 */ /* 0x004fea0003800000 */
.L_x_9952:
[----:B------:R-:W-:Y:S01]  /*cfd0*/  UIADD3 UR37, UR37, 0x200, URZ ;  /* 0x0000020025257890 */ /* 0x000fe2000fffe03f */
[----:B------:R-:W-:Y:S01]  /*cfe0*/  WARPGROUP.ARRIVE ;  /* 0x00000000000079c5 */ /* 0x000fe20000000000 */
[----:B------:R-:W-:Y:S01]  /*cff0*/  ULOP3.LUT UR60, UR60, 0x10000, URZ, 0xfc, !UPT ;  /* 0x000100003c3c7892 */ /* 0x000fe2000f8efc3f */
[----:B-12---:R-:W1:Y:S01]  /*d000*/  SHFL.BFLY PT, R5, R4, 0x2, 0x1f ;  /* 0x0c401f0004057f89 */ /* 0x006e6200000e0000 */
[----:B------:R-:W-:Y:S01]  /*d010*/  USHF.R.U32.HI UR37, URZ, 0x4, UR37 ;  /* 0x000000043f257899 */ /* 0x000fe20008011625 */
[----:B------:R-:W-:Y:S01]  /*d020*/  R2UR UR7, R150 ;  /* 0x00000000960772ca */ /* 0x000fe200000e0000 */
[----:B------:R-:W-:Y:S01]  /*d030*/  UMOV UR9, 0xc0000010 ;  /* 0xc000001000097882 */ /* 0x000fe20000000000 */
[----:B------:R-:W-:Y:S01]  /*d040*/  UMOV UR11, 0x80000020 ;  /* 0x80000020000b7882 */ /* 0x000fe20000000000 */
[----:B------:R-:W-:Y:S01]  /*d050*/  ULOP3.LUT UR37, UR37, 0x3fff, URZ, 0xc0, !UPT ;  /* 0x00003fff25257892 */ /* 0x000fe2000f8ec03f */
[----:B------:R-:W2:Y:S01]  /*d060*/  SHFL.BFLY PT, R6, R3, 0x2, 0x1f ;  /* 0x0c401f0003067f89 */ /* 0x000ea200000e0000 */
[----:B------:R-:W-:Y:S01]  /*d070*/  UMOV UR8, UR60 ;  /* 0x0000003c00087c82 */ /* 0x000fe20008000000 */
[----:B------:R-:W-:Y:S01]  /*d080*/  IMAD.U32 R15, RZ, RZ, UR4 ;  /* 0x00000004ff0f7e24 */ /* 0x000fe2000f8e00ff */
[----:B------:R-:W-:Y:S01]  /*d090*/  ULOP3.LUT UR5, UR37, 0x2400000, URZ, 0xfc, !UPT ;  /* 0x0240000025057892 */ /* 0x000fe2000f8efc3f */
[----:B------:R-:W-:-:S03]  /*d0a0*/  IMAD.MOV.U32 R16, RZ, RZ, -0x800000 ;  /* 0xff800000ff107424 */ /* 0x000fc600078e00ff */
[----:B------:R-:W-:Y:S02]  /*d0b0*/  UIMAD UR5, UR36, 0x6c0, UR5 ;  /* 0x000006c0240578a4 */ /* 0x000fe4000f8e0205 */
[----:B------:R-:W-:Y:S02]  /*d0c0*/  UIADD3 UR36, UR36, 0x1, URZ ;  /* 0x0000000124247890 */ /* 0x000fe4000fffe03f */
[----:B------:R-:W-:Y:S02]  /*d0d0*/  UIADD3 UR7, UR7, 0x1, URZ ;  /* 0x0000000107077890 */ /* 0x000fe4000fffe03f */
[----:B------:R-:W-:Y:S01]  /*d0e0*/  UISETP.NE.AND UP0, UPT, UR36, 0x2, UPT ;  /* 0x000000022400788c */ /* 0x000fe2000bf05270 */
[----:B------:R-:W-:Y:S02]  /*d0f0*/  UMOV UR10, UR5 ;  /* 0x00000005000a7c82 */ /* 0x000fe40008000000 */
[----:B------:R-:W-:Y:S01]  /*d100*/  HGMMA.64x96x16.F32 R24, gdesc[UR8].tnspB, R24, gsb0 ;  /* 0x41600000081879f0 */ /* 0x000fe20008000818 */
[----:B------:R-:W-:Y:S01]  /*d110*/  UIADD3 UR8, UR60, 0x180, URZ ;  /* 0x000001803c087890 */ /* 0x000fe2000fffe03f */
[----:B-1----:R-:W-:Y:S01]  /*d120*/  FADD.FTZ R5, R5, R4 ;  /* 0x0000000405057221 */ /* 0x002fe20000010000 */
[----:B------:R-:W-:Y:S01]  /*d130*/  UIADD3 UR10, UR5, 0x40, URZ ;  /* 0x00000040050a7890 */ /* 0x000fe2000fffe03f */
[----:B------:R-:W-:Y:S01]  /*d140*/  IMAD.MOV.U32 R4, RZ, RZ, RZ ;  /* 0x000000ffff047224 */ /* 0x000fe200078e00ff */
[----:B------:R-:W-:Y:S01]  /*d150*/  UMOV UR9, 0xc0000010 ;  /* 0xc000001000097882 */ /* 0x000fe20000000000 */
[----:B------:R-:W-:Y:S01]  /*d160*/  UMOV UR11, 0x80000020 ;  /* 0x80000020000b7882 */ /* 0x000fe20000000000 */
[----:B--2---:R-:W-:Y:S01]  /*d170*/  FADD.FTZ R7, R6, R3 ;  /* 0x0000000306077221 */ /* 0x004fe20000010000 */
[----:B------:R-:W-:Y:S01]  /*d180*/  IMAD.MOV.U32 R3, RZ, RZ, -0x800000 ;  /* 0xff800000ff037424 */ /* 0x000fe200078e00ff */
[----:B------:R-:W1:Y:S01]  /*d190*/  SHFL.BFLY PT, R6, R5, 0x1, 0x1f ;  /* 0x0c201f0005067f89 */ /* 0x000e6200000e0000 */
[----:B------:R-:W-:Y:S01]  /*d1a0*/  IMAD.U32 R150, RZ, RZ, UR7 ;  /* 0x00000007ff967e24 */ /* 0x000fe2000f8e00ff */
[----:B------:R-:W-:-:S02]  /*d1b0*/  USEL UR36, UR36, URZ, UP0 ;  /* 0x0000003f24247287 */ /* 0x000fc40008000000 */
[----:B------:R-:W2:Y:S01]  /*d1c0*/  SHFL.BFLY PT, R8, R7, 0x1, 0x1f ;  /* 0x0c201f0007087f89 */ /* 0x000ea200000e0000 */
[----:B-1----:R-:W-:Y:S01]  /*d1d0*/  FADD.FTZ R10, R5, R6 ;  /* 0x00000006050a7221 */ /* 0x002fe20000010000 */
[----:B------:R-:W-:Y:S01]  /*d1e0*/  IMAD.U32 R5, RZ, RZ, UR4 ;  /* 0x00000004ff057e24 */ /* 0x000fe2000f8e00ff */
[----:B------:R-:W-:Y:S01]  /*d1f0*/  USEL UR4, URZ, 0x1, UP0 ;  /* 0x000000013f047887 */ /* 0x000fe20008000000 */
[----:B--2---:R-:W-:Y:S02]  /*d200*/  FADD.FTZ R11, R7, R8 ;  /* 0x00000008070b7221 */ /* 0x004fe40000010000 */
[----:B------:R-:W-:Y:S01]  /*d210*/  FSETP.NE.FTZ.AND P0, PT, R10, RZ, PT ;  /* 0x000000ff0a00720b */ /* 0x000fe20003f15000 */
[----:B------:R-:W-:Y:S01]  /*d220*/  IMAD.MOV.U32 R8, RZ, RZ, RZ ;  /* 0x000000ffff087224 */ /* 0x000fe200078e00ff */
[----:B------:R-:W-:Y:S01]  /*d230*/  ULOP3.LUT UR38, UR38, UR4, URZ, 0x3c, !UPT ;  /* 0x0000000426267292 */ /* 0x000fe2000f8e3c3f */
[----:B------:R-:W-:Y:S01]  /*d240*/  IMAD.U32 R7, RZ, RZ, UR6 ;  /* 0x00000006ff077e24 */ /* 0x000fe2000f8e00ff */
[----:B------:R-:W-:-:S03]  /*d250*/  FSETP.NE.FTZ.AND P2, PT, R11, RZ, PT ;  /* 0x000000ff0b00720b */ /* 0x000fc60003f55000 */
[----:B------:R-:W-:-:S05]  /*d260*/  @!P1 VIADD R7, R7, 0x31c60 ;  /* 0x00031c6007079836 */ /* 0x000fca0000000000 */
[----:B------:R-:W-:Y:S01]  /*d270*/  @!P1 PRMT R7, RZ, 0x654, R7 ;  /* 0x00000654ff079816 */ /* 0x000fe20000000007 */
[----:B------:R-:W1:Y:S01]  /*d280*/  @P0 MUFU.LG2 R6, R10 ;  /* 0x0000000a00060308 */ /* 0x000e620000000c00 */
[----:B------:R-:W-:-:S03]  /*d290*/  @P0 FMUL.FTZ R5, R5, 0.69314718246459960938 ;  /* 0x3f31721805050820 */ /* 0x000fc60000410000 */
[----:B------:R-:W-:-:S04]  /*d2a0*/  @P2 FMUL.FTZ R15, R15, 0.69314718246459960938 ;  /* 0x3f3172180f0f2820 */ /* 0x000fc80000410000 */
[----:B------:R-:W-:Y:S08]  /*d2b0*/  @P0 MUFU.RCP R4, R10 ;  /* 0x0000000a00040308 */ /* 0x000ff00000001000 */
[----:B------:R-:W2:Y:S01]  /*d2c0*/  @P2 MUFU.LG2 R9, R11 ;  /* 0x0000000b00092308 */ /* 0x000ea20000000c00 */
[----:B-1----:R-:W-:-:S04]  /*d2d0*/  @P0 FMUL.FTZ R6, R6, 0.69314718246459960938 ;  /* 0x3f31721806060820 */ /* 0x002fc80000410000 */
[----:B------:R-:W-:Y:S01]  /*d2e0*/  @P0 FFMA.FTZ R3, R5, R0, R6 ;  /* 0x0000000005030223 */ /* 0x000fe20000010006 */
[----:B------:R-:W-:Y:S02]  /*d2f0*/  PLOP3.LUT P0, PT, PT, PT, PT, 0x8, 0x0 ;  /* 0x000000000000781c */ /* 0x000fe40003f0e170 */
[----:B------:R-:W1:Y:S01]  /*d300*/  @P2 MUFU.RCP R8, R11 ;  /* 0x0000000b00082308 */ /* 0x000e620000001000 */
        /* <DEDUP_REMOVED lines=74> */
[----:B------:R-:W-:Y:S01]  /*d7b0*/  FMUL.FTZ R53, R69, R4 ;  /* 0x0000000445357220 */ /* 0x000fe20000410000 */
[-C--:B-1----:R-:W-:Y:S01]  /*d7c0*/  FMUL.FTZ R83, R26, R8.reuse ;  /* 0x000000081a537220 */ /* 0x082fe20000410000 */
        /* <DEDUP_REMOVED lines=28> */
.L_x_9923:
        /* <DEDUP_REMOVED lines=14> */
[----:B------:R-:W-:Y:S01]  /*da70*/  R2UR UR11, R148 ;  /* 0x00000000940b72ca */ /* 0x000fe200000e0000 */
[----:B------:R-:W-:Y:S01]  /*da80*/  ULDC.64 UR8, c[0x0][0xbe0] ;  /* 0x0002f80000087ab9 */ /* 0x000fe20000000a00 */
[----:B------:R-:W-:Y:S01]  /*da90*/  R2UR UR10, R146 ;  /* 0x00000000920a72ca */ /* 0x000fe200000e0000 */
[----:B------:R-:W-:Y:S01]  /*daa0*/  UISETP.NE.U32.AND UP0, UPT, UR8, URZ, UPT ;  /* 0x0000003f0800728c */ /* 0x000fe2000bf05070 */
[----:B------:R-:W-:Y:S01]  /*dab0*/  F2FP.F16.F32.PACK_AB R27, R27, R42 ;  /* 0x0000002a1b1b723e */ /* 0x000fe200000000ff */
[----:B------:R-:W-:Y:S01]  /*dac0*/  ULDC.64 UR12, c[0x0][0x208] ;  /* 0x00008200000c7ab9 */ /* 0x000fe20000000a00 */
[----:B------:R-:W-:Y:S01]  /*dad0*/  F2FP.F16.F32.PACK_AB R68, R45, R28 ;  /* 0x0000001c2d44723e */ /* 0x000fe200000000ff */
[----:B------:R-:W-:Y:S01]  /*dae0*/  UISETP.NE.AND.EX UP0, UPT, UR9, URZ, UPT, UP0 ;  /* 0x0000003f0900728c */ /* 0x000fe2000bf05300 */
[----:B------:R-:W-:Y:S02]  /*daf0*/  F2FP.F16.F32.PACK_AB R70, R53, R0 ;  /* 0x000000003546723e */ /* 0x000fe400000000ff */
[----:B------:R-:W-:-:S05]  /*db00*/  F2FP.F16.F32.PACK_AB R71, R71, R30 ;  /* 0x0000001e4747723e */ /* 0x000fca00000000ff */
[----:B------:R-:W-:Y:S02]  /*db10*/  USHF.L.U64.HI UR11, UR10, 0x2, UR11 ;  /* 0x000000020a0b7899 */ /* 0x000fe4000801020b */
[----:B------:R-:W-:Y:S01]  /*db20*/  USHF.L.U32 UR10, UR10, 0x2, URZ ;  /* 0x000000020a0a7899 */ /* 0x000fe2000800063f */
[----:B------:R-:W-:Y:S01]  /*db30*/  UMOV UR6, UR37 ;  /* 0x0000002500067c82 */ /* 0x000fe20008000000 */
[----:B0-----:R-:W-:Y:S01]  /*db40*/  UMOV UR7, UR4 ;  /* 0x0000000400077c82 */ /* 0x001fe20008000000 */
[----:B------:R-:W-:Y:S02]  /*db50*/  IMAD.U32 R20, RZ, RZ, UR6 ;  /* 0x00000006ff147e24 */ /* 0x000fe4000f8e00ff */
[----:B------:R-:W-:Y:S01]  /*db60*/  IMAD.U32 R21, RZ, RZ, UR7 ;  /* 0x00000007ff157e24 */ /* 0x000fe2000f8e00ff */
[----:B------:R-:W-:Y:S02]  /*db70*/  ULDC.64 UR6, c[0x0][0xbd8] ;  /* 0x0002f60000067ab9 */ /* 0x000fe40000000a00 */
[----:B------:R-:W-:Y:S01]  /*db80*/  UISETP.NE.U32.AND UP1, UPT, UR6, URZ, UPT ;  /* 0x0000003f0600728c */ /* 0x000fe2000bf25070 */
[----:B------:R-:W-:Y:S01]  /*db90*/  IMAD.WIDE R4, R153, 0x2, R20 ;  /* 0x0000000299047825 */ /* 0x000fe200078e0214 */
[----:B------:R-:W-:-:S02]  /*dba0*/  UIADD3 UR4, UP2, UR10, UR6, URZ ;  /* 0x000000060a047290 */ /* 0x000fc4000ff5e03f */
[----:B------:R-:W-:Y:S01]  /*dbb0*/  UISETP.NE.AND.EX UP1, UPT, UR7, URZ, UPT, UP1 ;  /* 0x0000003f0700728c */ /* 0x000fe2000bf25310 */
[C---:B------:R-:W-:Y:S01]  /*dbc0*/  LOP3.LUT R11, R4.reuse, 0x180, RZ, 0xc0, !PT ;  /* 0x00000180040b7812 */ /* 0x040fe200078ec0ff */
[----:B------:R-:W-:Y:S01]  /*dbd0*/  @UP0 UIADD3 UR6, UP3, UR10, UR8, URZ ;  /* 0x000000080a060290 */ /* 0x000fe2000ff7e03f */
[C---:B------:R-:W-:Y:S01]  /*dbe0*/  IADD3 R13, P0, R4.reuse, 0x6020, RZ ;  /* 0x00006020040d7810 */ /* 0x040fe20007f1e0ff */
[----:B------:R-:W-:Y:S01]  /*dbf0*/  UIADD3.X UR8, UR11, UR7, URZ, UP2, !UPT ;  /* 0x000000070b087290 */ /* 0x000fe200097fe43f */
[----:B------:R-:W-:Y:S01]  /*dc00*/  IADD3 R9, P1, R4, 0x6000, RZ ;  /* 0x0000600004097810 */ /* 0x000fe20007f3e0ff */
[----:B------:R-:W-:Y:S01]  /*dc10*/  @UP0 UIADD3.X UR7, UR11, UR9, URZ, UP3, !UPT ;  /* 0x000000090b070290 */ /* 0x000fe20009ffe43f */
[----:B------:R-:W-:Y:S02]  /*dc20*/  SHF.R.U64 R11, R11, 0x3, RZ ;  /* 0x000000030b0b7819 */ /* 0x000fe400000012ff */
[----:B------:R-:W-:Y:S02]  /*dc30*/  LOP3.LUT R8, R13, 0x180, RZ, 0xc0, !PT ;  /* 0x000001800d087812 */ /* 0x000fe400078ec0ff */
[----:B------:R-:W-:-:S02]  /*dc40*/  LOP3.LUT R10, R9, 0x180, RZ, 0xc0, !PT ;  /* 0x00000180090a7812 */ /* 0x000fc400078ec0ff */
[C---:B------:R-:W-:Y:S02]  /*dc50*/  IADD3 R51, P2, R4.reuse, 0x3020, RZ ;  /* 0x0000302004337810 */ /* 0x040fe40007f5e0ff */
[C---:B------:R-:W-:Y:S02]  /*dc60*/  IADD3 R33, P3, R4.reuse, 0x3000, RZ ;  /* 0x0000300004217810 */ /* 0x040fe40007f7e0ff */
[----:B------:R-:W-:Y:S02]  /*dc70*/  IADD3 R18, P4, R4, 0x20, RZ ;  /* 0x0000002004127810 */ /* 0x000fe40007f9e0ff */
[----:B------:R-:W-:Y:S01]  /*dc80*/  LOP3.LUT R4, R11, R4, RZ, 0x3c, !PT ;  /* 0x000000040b047212 */ /* 0x000fe200078e3cff */
[--C-:B------:R-:W-:Y:S01]  /*dc90*/  IMAD.X R11, RZ, RZ, R5.reuse, P1 ;  /* 0x000000ffff0b7224 */ /* 0x100fe200008e0605 */
[----:B------:R-:W-:Y:S01]  /*dca0*/  SHF.R.U64 R8, R8, 0x3, RZ ;  /* 0x0000000308087819 */ /* 0x000fe200000012ff */
[--C-:B------:R-:W-:Y:S01]  /*dcb0*/  IMAD.X R15, RZ, RZ, R5.reuse, P3 ;  /* 0x000000ffff0f7224 */ /* 0x100fe200018e0605 */
[----:B------:R-:W-:Y:S01]  /*dcc0*/  SHF.R.U64 R10, R10, 0x3, RZ ;  /* 0x000000030a0a7819 */ /* 0x000fe200000012ff */
[----:B------:R-:W-:Y:S01]  /*dcd0*/  IMAD.X R25, RZ, RZ, R5, P4 ;  /* 0x000000ffff197224 */ /* 0x000fe200020e0605 */
[----:B------:R-:W-:-:S02]  /*dce0*/  MOV R32, R4 ;  /* 0x0000000400207202 */ /* 0x000fc40000000f00 */
[----:B------:R-:W-:Y:S01]  /*dcf0*/  LOP3.LUT R8, R8, R13, RZ, 0x3c, !PT ;  /* 0x0000000d08087212 */ /* 0x000fe200078e3cff */
[--C-:B------:R-:W-:Y:S01]  /*dd00*/  IMAD.X R13, RZ, RZ, R5.reuse, P2 ;  /* 0x000000ffff0d7224 */ /* 0x100fe200010e0605 */
[----:B------:R-:W-:Y:S01]  /*dd10*/  LOP3.LUT R10, R10, R9, RZ, 0x3c, !PT ;  /* 0x000000090a0a7212 */ /* 0x000fe200078e3cff */
[----:B------:R-:W-:Y:S01]  /*dd20*/  IMAD.X R9, RZ, RZ, R5, P0 ;  /* 0x000000ffff097224 */ /* 0x000fe200000e0605 */
[----:B------:R-:W-:Y:S02]  /*dd30*/  F2FP.F16.F32.PACK_AB R4, R24, R85 ;  /* 0x000000551804723e */ /* 0x000fe400000000ff */
[----:B------:R-:W-:Y:S02]  /*dd40*/  LOP3.LUT R24, R51, 0x180, RZ, 0xc0, !PT ;  /* 0x0000018033187812 */ /* 0x000fe400078ec0ff */
[----:B------:R-:W-:Y:S02]  /*dd50*/  F2FP.F16.F32.PACK_AB R5, R14, R83 ;  /* 0x000000530e05723e */ /* 0x000fe400000000ff */
[----:B------:R-:W-:-:S02]  /*dd60*/  LOP3.LUT R17, R18, 0x180, RZ, 0xc0, !PT ;  /* 0x0000018012117812 */ /* 0x000fc400078ec0ff */
[----:B------:R-:W-:Y:S01]  /*dd70*/  LOP3.LUT R14, R33, 0x180, RZ, 0xc0, !PT ;  /* 0x00000180210e7812 */ /* 0x000fe200078ec0ff */
[----:B------:R0:W-:Y:S01]  /*dd80*/  STSM.16.M88.4 [R32], R4 ;  /* 0x0000000420007844 */ /* 0x0001e20000000200 */
[----:B------:R-:W-:Y:S02]  /*dd90*/  SHF.R.U64 R24, R24, 0x3, RZ ;  /* 0x0000000318187819 */ /* 0x000fe400000012ff */
[----:B------:R-:W-:Y:S02]  /*dda0*/  SHF.R.U64 R17, R17, 0x3, RZ ;  /* 0x0000000311117819 */ /* 0x000fe400000012ff */
[----:B------:R-:W-:Y:S02]  /*ddb0*/  SHF.R.U64 R14, R14, 0x3, RZ ;  /* 0x000000030e0e7819 */ /* 0x000fe400000012ff */
[----:B------:R-:W-:Y:S02]  /*ddc0*/  LOP3.LUT R12, R24, R51, RZ, 0x3c, !PT ;  /* 0x00000033180c7212 */ /* 0x000fe400078e3cff */
        /* <DEDUP_REMOVED lines=8> */
[----:B------:R-:W-:Y:S02]  /*de50*/  F2FP.F16.F32.PACK_AB R11, R60, R65 ;  /* 0x000000413c0b723e */ /* 0x000fe400000000ff */
[----:B------:R-:W-:Y:S02]  /*de60*/  MOV R33, R14 ;  /* 0x0000000e00217202 */ /* 0x000fe40000000f00 */
[----:B0-----:R-:W-:Y:S01]  /*de70*/  F2FP.F16.F32.PACK_AB R4, R78, R73 ;  /* 0x000000494e04723e */ /* 0x001fe200000000ff */
[----:B------:R-:W-:Y:S01]  /*de80*/  STSM.16.M88.4 [R34], R8 ;  /* 0x0000000822007844 */ /* 0x000fe20000000200 */
[----:B------:R-:W-:Y:S02]  /*de90*/  F2FP.F16.F32.PACK_AB R5, R56, R61 ;  /* 0x0000003d3805723e */ /* 0x000fe400000000ff */
[----:B------:R-:W-:-:S02]  /*dea0*/  F2FP.F16.F32.PACK_AB R6, R77, R72 ;  /* 0x000000484d06723e */ /* 0x000fc400000000ff */
[----:B------:R-:W-:Y:S02]  /*deb0*/  F2FP.F16.F32.PACK_AB R7, R52, R57 ;  /* 0x000000393407723e */ /* 0x000fe400000000ff */
[----:B------:R-:W-:Y:S02]  /*dec0*/  MOV R32, R12 ;  /* 0x0000000c00207202 */ /* 0x000fe40000000f00 */
[----:B------:R-:W-:Y:S01]  /*ded0*/  F2FP.F16.F32.PACK_AB R12, R49, R40 ;  /* 0x00000028310c723e */ /* 0x000fe200000000ff */
[----:B------:R0:W-:Y:S01]  /*dee0*/  STSM.16.M88.4 [R33], R4 ;  /* 0x0000000421007844 */ /* 0x0001e20000000200 */
[----:B------:R-:W-:Y:S02]  /*def0*/  F2FP.F16.F32.PACK_AB R13, R47, R50 ;  /* 0x000000322f0d723e */ /* 0x000fe400000000ff */
[----:B------:R-:W-:Y:S02]  /*df00*/  F2FP.F16.F32.PACK_AB R14, R48, R37 ;  /* 0x00000025300e723e */ /* 0x000fe400000000ff */
[----:B------:R-:W-:-:S02]  /*df10*/  F2FP.F16.F32.PACK_AB R15, R43, R46 ;  /* 0x0000002e2b0f723e */ /* 0x000fc400000000ff */
[----:B------:R-:W-:Y:S02]  /*df20*/  F2FP.F16.F32.PACK_AB R25, R26, R39 ;  /* 0x000000271a19723e */ /* 0x000fe400000000ff */
[----:B------:R-:W-:Y:S01]  /*df30*/  F2FP.F16.F32.PACK_AB R24, R41, R36 ;  /* 0x000000242918723e */ /* 0x000fe200000000ff */
[----:B------:R1:W-:Y:S01]  /*df40*/  STSM.16.M88.4 [R32], R12 ;  /* 0x0000000c20007844 */ /* 0x0003e20000000200 */
[----:B------:R-:W-:Y:S02]  /*df50*/  F2FP.F16.F32.PACK_AB R26, R44, R29 ;  /* 0x0000001d2c1a723e */ /* 0x000fe400000000ff */
[----:B------:R-:W-:Y:S02]  /*df60*/  F2FP.F16.F32.PACK_AB R69, R31, R38 ;  /* 0x000000261f45723e */ /* 0x000fe400000000ff */
[----:B------:R-:W-:Y:S01]  /*df70*/  PLOP3.LUT P0, PT, PT, PT, UP1, 0x80, 0x0 ;  /* 0x000000000000781c */ /* 0x000fe20003f0f018 */
[----:B------:R1:W-:Y:S01]  /*df80*/  STSM.16.M88.4 [R18], R24 ;  /* 0x0000001812007844 */ /* 0x0003e20000000200 */
[----:B------:R-:W-:Y:S01]  /*df90*/  PLOP3.LUT P1, PT, PT, PT, UP0, 0x80, 0x0 ;  /* 0x000000000000781c */ /* 0x000fe20003f2f008 */
[----:B0-----:R-:W-:-:S02]  /*dfa0*/  IMAD.U32 R4, RZ, RZ, UR4 ;  /* 0x00000004ff047e24 */ /* 0x001fc4000f8e00ff */
[----:B------:R1:W-:Y:S01]  /*dfb0*/  STSM.16.M88.4 [R17], R68 ;  /* 0x0000004411007844 */ /* 0x0003e20000000200 */
[----:B------:R-:W-:Y:S02]  /*dfc0*/  IMAD.U32 R6, RZ, RZ, UR6 ;  /* 0x00000006ff067e24 */ /* 0x000fe4000f8e00ff */
[----:B------:R-:W-:Y:S01]  /*dfd0*/  IMAD.U32 R5, RZ, RZ, UR8 ;  /* 0x00000008ff057e24 */ /* 0x000fe2000f8e00ff */
        /* <DEDUP_REMOVED lines=19> */
.L_x_9956:
[----:B------:R-:W-:Y:S01]  /*e110*/  R2UR UR18, R147 ;  /* 0x00000000931272ca */ /* 0x000fe200000e0000 */
[----:B------:R-:W-:Y:S01]  /*e120*/  ULDC.64 UR12, c[0x0][0xb70] ;  /* 0x0002dc00000c7ab9 */ /* 0x000fe20000000a00 */
[----:B------:R-:W-:Y:S01]  /*e130*/  R2UR UR16, R148 ;  /* 0x00000000941072ca */ /* 0x000fe200000e0000 */
[----:B------:R-:W-:Y:S01]  /*e140*/  USHF.R.S32.HI UR7, URZ, 0x1f, UR4 ;  /* 0x0000001f3f077899 */ /* 0x000fe20008011404 */
[----:B------:R-:W-:Y:S01]  /*e150*/  R2UR UR15, R146 ;  /* 0x00000000920f72ca */ /* 0x000fe200000e0000 */
[----:B------:R-:W-:Y:S01]  /*e160*/  UMOV UR6, UR4 ;  /* 0x0000000400067c82 */ /* 0x000fe20008000000 */
[----:B------:R-:W-:Y:S01]  /*e170*/  LOP3.LUT R4, R9, 0x180, RZ, 0xc0, !PT ;  /* 0x0000018009047812 */ /* 0x000fe200078ec0ff */
[----:B------:R-:W-:Y:S01]  /*e180*/  ULDC.64 UR20, c[0x0][0x208] ;  /* 0x0000820000147ab9 */ /* 0x000fe20000000a00 */
[----:B------:R-:W-:Y:S02]  /*e190*/  R2UR UR17, R149 ;  /* 0x00000000951172ca */ /* 0x000fe400000e0000 */
[----:B------:R-:W-:-:S02]  /*e1a0*/  SHF.R.U64 R4, R4, 0x3, RZ ;  /* 0x0000000304047819 */ /* 0x000fc400000012ff */
[----:B------:R-:W-:Y:S01]  /*e1b0*/  LOP3.LUT P0, RZ, R151, 0x3, RZ, 0xc0, !PT ;  /* 0x0000000397ff7812 */ /* 0x000fe2000780c0ff */
[----:B------:R-:W-:Y:S01]  /*e1c0*/  USHF.R.S32.HI UR14, URZ, 0x1f, UR18 ;  /* 0x0000001f3f0e7899 */ /* 0x000fe20008011412 */
[----:B------:R-:W-:Y:S01]  /*e1d0*/  LOP3.LUT R4, R4, R9, RZ, 0x3c, !PT ;  /* 0x0000000904047212 */ /* 0x000fe200078e3cff */
[----:B------:R-:W-:Y:S01]  /*e1e0*/  USEL UR16, UR16, URZ, !UP1 ;  /* 0x0000003f10107287 */ /* 0x000fe2000c800000 */
[C---:B------:R-:W-:Y:S01]  /*e1f0*/  IADD3 R9, P4, R20.reuse, 0x4800, RZ ;  /* 0x0000480014097810 */ /* 0x040fe20007f9e0ff */
[----:B------:R-:W-:Y:S01]  /*e200*/  UIMAD UR11, UR14, UR12, URZ ;  /* 0x0000000c0e0b72a4 */ /* 0x000fe2000f8e023f */
[----:B------:R-:W-:Y:S01]  /*e210*/  IADD3 R29, P5, R20, 0x3000, RZ ;  /* 0x00003000141d7810 */ /* 0x000fe20007fbe0ff */
[----:B------:R-:W-:Y:S01]  /*e220*/  UIMAD.WIDE.U32 UR8, UR18, UR12, UR6 ;  /* 0x0000000c120872a5 */ /* 0x000fe2000f8e0006 */
[----:B------:R-:W-:Y:S01]  /*e230*/  LOP3.LUT R8, R9, 0x180, RZ, 0xc0, !PT ;  /* 0x0000018009087812 */ /* 0x000fe200078ec0ff */
[----:B------:R-:W-:Y:S01]  /*e240*/  UIMAD UR11, UR18, UR13, UR11 ;  /* 0x0000000d120b72a4 */ /* 0x000fe2000f8e020b */
[----:B------:R-:W-:Y:S01]  /*e250*/  IMAD.U32 R0, RZ, RZ, UR17 ;  /* 0x00000011ff007e24 */ /* 0x000fe2000f8e00ff */
[----:B------:R-:W-:Y:S01]  /*e260*/  USEL UR15, UR15, URZ, !UP1 ;  /* 0x0000003f0f0f7287 */ /* 0x000fe2000c800000 */
[----:B------:R-:W-:Y:S01]  /*e270*/  SHF.R.U64 R8, R8, 0x3, RZ ;  /* 0x0000000308087819 */ /* 0x000fe200000012ff */
[----:B------:R-:W-:Y:S01]  /*e280*/  ULDC.64 UR12, c[0x0][0xb78] ;  /* 0x0002de00000c7ab9 */ /* 0x000fe20000000a00 */
[----:B------:R-:W-:Y:S01]  /*e290*/  UIADD3 UR9, UR9, UR11, URZ ;  /* 0x0000000b09097290 */ /* 0x000fe2000fffe03f */
[----:B------:R-:W-:Y:S01]  /*e2a0*/  IMAD R7, R0, 0xc0, R23 ;  /* 0x000000c000077824 */ /* 0x000fe200078e0217 */
[----:B------:R-:W-:Y:S01]  /*e2b0*/  UIMAD UR6, UR16, UR12, URZ ;  /* 0x0000000c100672a4 */ /* 0x000fe2000f8e023f */
[----:B------:R-:W-:Y:S01]  /*e2c0*/  LOP3.LUT R8, R8, R9, RZ, 0x3c, !PT ;  /* 0x0000000908087212 */ /* 0x000fe200078e3cff */
[----:B------:R-:W-:Y:S01]  /*e2d0*/  UIMAD.WIDE.U32 UR8, UR15, UR12, UR8 ;  /* 0x0000000c0f0872a5 */ /* 0x000fe2000f8e0008 */
[----:B------:R-:W-:Y:S01]  /*e2e0*/  IADD3 R37, P3, R20, 0x6000, RZ ;  /* 0x0000600014257810 */ /* 0x000fe20007f7e0ff */
[----:B------:R-:W-:Y:S01]  /*e2f0*/  UIMAD UR6, UR15, UR13, UR6 ;  /* 0x0000000d0f0672a4 */ /* 0x000fe2000f8e0206 */
[----:B------:R-:W-:-:S02]  /*e300*/  SHF.R.S32.HI R0, RZ, 0x1f, R7 ;  /* 0x0000001fff007819 */ /* 0x000fc40000011407 */
[----:B------:R-:W-:Y:S01]  /*e310*/  ULDC.64 UR12, c[0x0][0xb40] ;  /* 0x0002d000000c7ab9 */ /* 0x000fe20000000a00 */
[----:B------:R-:W-:Y:S02]  /*e320*/  IADD3 R5, P1, R7, UR8, RZ ;  /* 0x0000000807057c10 */ /* 0x000fe4000ff3e0ff */
[----:B------:R-:W-:Y:S01]  /*e330*/  IMAD.U32 R9, RZ, RZ, UR6 ;  /* 0x00000006ff097e24 */ /* 0x000fe2000f8e00ff */
[----:B------:R-:W-:Y:S02]  /*e340*/  LOP3.LUT R28, R29, 0x180, RZ, 0xc0, !PT ;  /* 0x000001801d1c7812 */ /* 0x000fe400078ec0ff */
[----:B------:R-:W-:Y:S02]  /*e350*/  LEA R40, P2, R5, UR12, 0x2 ;  /* 0x0000000c05287c11 */ /* 0x000fe4000f8410ff */
[----:B------:R-:W-:Y:S01]  /*e360*/  IADD3.X R6, R0, UR9, R9, P1, !PT ;  /* 0x0000000900067c10 */ /* 0x000fe20008ffe409 */
[C---:B------:R-:W-:Y:S01]  /*e370*/  VIADD R0, R7.reuse, 0x8 ;  /* 0x0000000807007836 */ /* 0x040fe20000000000 */
[----:B------:R-:W-:Y:S01]  /*e380*/  ISETP.GE.OR P1, PT, R7, UR10, P0 ;  /* 0x0000000a07007c0c */ /* 0x000fe20008726670 */
[----:B------:R-:W-:Y:S01]  /*e390*/  ULDC.64 UR8, c[0x0][0xaa0] ;  /* 0x0002a80000087ab9 */ /* 0x000fe20000000a00 */
[----:B------:R-:W-:Y:S01]  /*e3a0*/  LEA.HI.X R41, R5, UR13, R6, 0x2, P2 ;  /* 0x0000000d05297c11 */ /* 0x000fe200090f1406 */
[----:B------:R-:W-:Y:S01]  /*e3b0*/  IMAD.X R5, RZ, RZ, R21, P6 ;  /* 0x000000ffff057224 */ /* 0x000fe200030e0615 */
[----:B------:R-:W-:-:S02]  /*e3c0*/  IADD3 R7, P2, R20, 0x7800, RZ ;  /* 0x0000780014077810 */ /* 0x000fc40007f5e0ff */
[----:B------:R-:W-:Y:S02]  /*e3d0*/  LOP3.LUT R36, R37, 0x180, RZ, 0xc0, !PT ;  /* 0x0000018025247812 */ /* 0x000fe400078ec0ff */
[----:B------:R-:W-:Y:S01]  /*e3e0*/  LOP3.LUT R9, R20, 0x180, RZ, 0xc0, !PT ;  /* 0x0000018014097812 */ /* 0x000fe200078ec0ff */
[----:B------:R-:W-:Y:S01]  /*e3f0*/  IMAD.X R13, RZ, RZ, R21, P2 ;  /* 0x000000ffff0d7224 */ /* 0x000fe200010e0615 */
[----:B------:R-:W-:Y:S02]  /*e400*/  ISETP.GE.OR P0, PT, R0, UR10, P0 ;  /* 0x0000000a00007c0c */ /* 0x000fe40008706670 */
[----:B------:R-:W-:Y:S02]  /*e410*/  LOP3.LUT R0, R7, 0x180, RZ, 0xc0, !PT ;  /* 0x0000018007007812 */ /* 0x000fe400078ec0ff */
[----:B------:R-:W-:Y:S01]  /*e420*/  SHF.R.U64 R28, R28, 0x3, RZ ;  /* 0x000000031c1c7819 */ /* 0x000fe200000012ff */
[----:B------:R-:W-:Y:S01]  /*e430*/  UIMAD UR6, UR7, UR8, URZ ;  /* 0x00000008070672a4 */ /* 0x000fe2000f8e023f */
[----:B------:R-:W-:Y:S01]  /*e440*/  SHF.R.U64 R36, R36, 0x3, RZ ;  /* 0x0000000324247819 */ /* 0x000fe200000012ff */
[----:B------:R-:W-:Y:S01]  /*e450*/  IMAD.U32 R17, RZ, RZ, UR8 ;  /* 0x00000008ff117e24 */ /* 0x000fe2000f8e00ff */
[----:B------:R-:W-:Y:S01]  /*e460*/  SHF.R.U64 R9, R9, 0x3, RZ ;  /* 0x0000000309097819 */ /* 0x000fe200000012ff */
[----:B------:R-:W-:Y:S01]  /*e470*/  IMAD.MOV.U32 R32, RZ, RZ, R19 ;  /* 0x000000ffff207224 */ /* 0x000fe200078e0013 */
[----:B------:R-:W-:Y:S01]  /*e480*/  SHF.R.U64 R0, R0, 0x3, RZ ;  /* 0x0000000300007819 */ /* 0x000fe200000012ff */
[----:B------:R-:W-:Y:S01]  /*e490*/  @!P1 STG.E desc[UR20][R40.64], R3 ;  /* 0x0000000328009986 */ /* 0x000fe2000c101914 */
[----:B------:R-:W-:Y:S01]  /*e4a0*/  LOP3.LUT R28, R28, R29, RZ, 0x3c, !PT ;  /* 0x0000001d1c1c7212 */ /* 0x000fe200078e3cff */
[--C-:B------:R-:W-:Y:S01]  /*e4b0*/  IMAD.X R29, RZ, RZ, R21.reuse, P5 ;  /* 0x000000ffff1d7224 */ /* 0x100fe200028e0615 */
[----:B------:R-:W-:Y:S01]  /*e4c0*/  LOP3.LUT R36, R36, R37, RZ, 0x3c, !PT ;  /* 0x0000002524247212 */ /* 0x000fe200078e3cff */
[--C-:B------:R-:W-:Y:S01]  /*e4d0*/  IMAD.X R37, RZ, RZ, R21.reuse, P3 ;  /* 0x000000ffff257224 */ /* 0x100fe200018e0615 */
[----:B------:R-:W-:Y:S01]  /*e4e0*/  LOP3.LUT R20, R9, R20, RZ, 0x3c, !PT ;  /* 0x0000001409147212 */ /* 0x000fe200078e3cff */
[----:B------:R-:W-:Y:S01]  /*e4f0*/  IMAD.X R9, RZ, RZ, R21, P4 ;  /* 0x000000ffff097224 */ /* 0x000fe200020e0615 */
[----:B------:R-:W-:Y:S01]  /*e500*/  LOP3.LUT R12, R0, R7, RZ, 0x3c, !PT ;  /* 0x00000007000c7212 */ /* 0x000fe200078e3cff */
[----:B------:R0:W-:Y:S01]  /*e510*/  @!P0 STG.E desc[UR20][R40.64+0x20], R16 ;  /* 0x0000201028008986 */ /* 0x0001e2000c101914 */
[----:B------:R-:W-:Y:S01]  /*e520*/  SHF.R.S32.HI R33, RZ, 0x1f, R19 ;  /* 0x0000001fff217819 */ /* 0x000fe20000011413 */
[----:B------:R-:W-:-:S02]  /*e530*/  UIMAD UR6, UR4, UR9, UR6 ;  /* 0x00000009040672a4 */ /* 0x000fc4000f8e0206 */
[----:B------:R1:W5:Y:S01]  /*e540*/  LD.E.128 R24, desc[UR20][R20.64] ;  /* 0x0000001414187980 */ /* 0x000362000c101d00 */
[----:B------:R-:W-:-:S03]  /*e550*/  ULDC.64 UR8, c[0x0][0xae0] ;  /* 0x0002b80000087ab9 */ /* 0x000fc60000000a00 */
        /* <DEDUP_REMOVED lines=8> */
[----:B------:R-:W-:Y:S01]  /*e5e0*/  UIMAD UR10, UR17, -0xc0, UR10 ;  /* 0xffffff40110a78a4 */ /* 0x000fe2000f8e020a */
        /* <DEDUP_REMOVED lines=8> */
[C---:B------:R-:W-:Y:S01]  /*e670*/  VIADD R0, R144.reuse, 0x60 ;  /* 0x0000006090007836 */ /* 0x040fe20000000000 */
[----:B------:R-:W-:Y:S01]  /*e680*/  UIADD3 UR4, UR37, 0x31c20, URZ ;  /* 0x00031c2025047890 */ /* 0x000fe2000fffe03f */
[----:B------:R-:W-:Y:S01]  /*e690*/  IMAD.WIDE.U32 R16, R3, UR18, R16 ;  /* 0x0000001203107c25 */ /* 0x000fe2000f8e0010 */
[----:B------:R-:W-:Y:S01]  /*e6a0*/  ULDC.64 UR8, c[0x0][0xae8] ;  /* 0x0002ba0000087ab9 */ /* 0x000fe20000000a00 */
[----:B------:R-:W-:Y:S01]  /*e6b0*/  ISETP.GE.AND P0, PT, R144, UR10, PT ;  /* 0x0000000a90007c0c */ /* 0x000fe2000bf06270 */
[----:B------:R-:W-:Y:S01]  /*e6c0*/  UPRMT UR4, URZ, 0x654, UR4 ;  /* 0x000006543f047896 */ /* 0x000fe20008000004 */
[----:B------:R-:W-:Y:S01]  /*e6d0*/  VIADD R17, R17, UR6 ;  /* 0x0000000611117c36 */ /* 0x000fe20008000000 */
[----:B------:R-:W-:-:S02]  /*e6e0*/  UIMAD UR6, UR16, UR8, URZ ;  /* 0x00000008100672a4 */ /* 0x000fc4000f8e023f */
[----:B------:R-:W-:Y:S01]  /*e6f0*/  IMAD.U32 R33, RZ, RZ, UR8 ;  /* 0x00000008ff217e24 */ /* 0x000fe2000f8e00ff */
[----:B------:R-:W-:Y:S01]  /*e700*/  SHF.R.S32.HI R145, RZ, 0x1f, R144 ;  /* 0x0000001fff917819 */ /* 0x000fe20000011490 */
[----:B-1----:R-:W-:Y:S01]  /*e710*/  IMAD.U32 R21, RZ, RZ, UR17 ;  /* 0x00000011ff157e24 */ /* 0x002fe2000f8e00ff */
[----:B------:R-:W-:Y:S02]  /*e720*/  UIMAD UR6, UR15, UR9, UR6 ;  /* 0x000000090f0672a4 */ /* 0x000fe4000f8e0206 */
[----:B------:R-:W-:Y:S01]  /*e730*/  IMAD.WIDE.U32 R32, R33, UR15, R16 ;  /* 0x0000000f21207c25 */ /* 0x000fe2000f8e0010 */
[----:B------:R-:W-:Y:S01]  /*e740*/  BSSY B1, `(.L_x_9957) ;  /* 0x000001a000017945 */ /* 0x000fe20003800000 */
[----:B------:R-:W-:Y:S02]  /*e750*/  ISETP.GE.AND P3, PT, R0, UR10, PT ;  /* 0x0000000a00007c0c */ /* 0x000fe4000bf66270 */
        /* <DEDUP_REMOVED lines=24> */
.L_x_9958:
[----:B------:R-:W-:Y:S05]  /*e8e0*/  BSYNC B1 ;  /* 0x0000000000017941 */ /* 0x000fea0003800000 */
.L_x_9957:
[----:B------:R-:W-:Y:S05]  /*e8f0*/  @P3 BRA `(.L_x_9959) ;  /* 0x0000000800b83947 */ /* 0x000fea0003800000 */
[----:B------:R-:W-:Y:S01]  /*e900*/  IADD3 R3, P0, R20, 0x60, RZ ;  /* 0x0000006014037810 */ /* 0x000fe20007f1e0ff */
        /* <DEDUP_REMOVED lines=18> */
[----:B-----5:R2:W-:Y:S04]  /*ea30*/  @!P1 STG.E.128 desc[UR8][R20.64], R4 ;  /* 0x0000000414009986 */ /* 0x0205e8000c101d08 */
[----:B------:R2:W-:Y:S06]  /*ea40*/  @!P2 STG.E.128 desc[UR8][R20.64+0x40], R8 ;  /* 0x000040081400a986 */ /* 0x0005ec000c101d08 */
[----:B------:R-:W-:Y:S05]  /*ea50*/  @P0 BRA `(.L_x_9959) ;  /* 0x0000000800600947 */ /* 0x000fea0003800000 */
[----:B------:R-:W-:Y:S02]  /*ea60*/  ULDC.64 UR6, c[0x0][0x208] ;  /* 0x0000820000067ab9 */ /* 0x000fe40000000a00 */
[----:B------:R3:W-:Y:S01]  /*ea70*/  STG.E.128 desc[UR6][R20.64+0x80], R12 ;  /* 0x0000800c14007986 */ /* 0x0007e2000c101d06 */
[----:B------:R-:W-:Y:S05]  /*ea80*/  BRA `(.L_x_9959) ;  /* 0x0000000800547947 */ /* 0x000fea0003800000 */
.L_x_9955:
        /* <DEDUP_REMOVED lines=35> */
.L_x_9960:
        /* <DEDUP_REMOVED lines=38> */
.L_x_9962:
[----:B------:R-:W-:Y:S05]  /*ef20*/  BSYNC B1 ;  /* 0x0000000000017941 */ /* 0x000fea0003800000 */
.L_x_9961:
[----:B------:R-:W-:Y:S01]  /*ef30*/  R2UR UR11, R149 ;  /* 0x00000000950b72ca */ /* 0x000fe200000e0000 */
[----:B------:R-:W-:Y:S01]  /*ef40*/  ULDC.64 UR6, c[0x0][0xaa0] ;  /* 0x0002a80000067ab9 */ /* 0x000fe20000000a00 */
[----:B------:R-:W-:Y:S01]  /*ef50*/  R2UR UR14, R147 ;  /* 0x00000000930e72ca */ /* 0x000fe200000e0000 */
[----:B------:R-:W-:Y:S01]  /*ef60*/  IMAD.MOV.U32 R4, RZ, RZ, R19 ;  /* 0x000000ffff047224 */ /* 0x000fe200078e0013 */
[----:B------:R-:W-:Y:S01]  /*ef70*/  ULDC.64 UR12, c[0x0][0xae0] ;  /* 0x0002b800000c7ab9 */ /* 0x000fe20000000a00 */
[----:B0-----:R-:W-:Y:S01]  /*ef80*/  IMAD.MOV.U32 R5, RZ, RZ, R10 ;  /* 0x000000ffff057224 */ /* 0x001fe200078e000a */
[----:B------:R-:W-:Y:S01]  /*ef90*/  SHF.R.S32.HI R9, RZ, 0x1f, R144 ;  /* 0x0000001fff097819 */ /* 0x000fe20000011490 */
[----:B------:R-:W-:Y:S01]  /*efa0*/  IMAD R0, R8, UR6, RZ ;  /* 0x0000000608007c24 */ /* 0x000fe2000f8e02ff */
[----:B------:R-:W-:Y:S01]  /*efb0*/  BSSY B1, `(.L_x_9963) ;  /* 0x000002b000017945 */ /* 0x000fe20003800000 */
[----:B------:R-:W-:Y:S01]  /*efc0*/  IMAD.WIDE.U32 R4, R3, UR6, R4 ;  /* 0x0000000603047c25 */ /* 0x000fe2000f8e0004 */
[----:B------:R-:W-:-:S03]  /*efd0*/  UIMAD UR6, UR8, UR12, URZ ;  /* 0x0000000c080672a4 */ /* 0x000fc6000f8e023f */
[----:B------:R-:W-:Y:S01]  /*efe0*/  IMAD R3, R3, UR7, R0 ;  /* 0x0000000703037c24 */ /* 0x000fe2000f8e0200 */
[----:B------:R-:W-:Y:S01]  /*eff0*/  UIMAD UR7, UR11, -0xc0, UR4 ;  /* 0xffffff400b0778a4 */ /* 0x000fe2000f8e0204 */
[C---:B------:R-:W-:Y:S01]  /*f000*/  VIADD R0, R144.reuse, 0x60 ;  /* 0x0000006090007836 */ /* 0x040fe20000000000 */
[----:B------:R-:W-:Y:S01]  /*f010*/  UIMAD UR6, UR14, UR13, UR6 ;  /* 0x0000000d0e0672a4 */ /* 0x000fe2000f8e0206 */
[----:B------:R-:W-:Y:S02]  /*f020*/  IMAD.IADD R5, R5, 0x1, R3 ;  /* 0x0000000105057824 */ /* 0x000fe400078e0203 */
[----:B------:R-:W-:Y:S01]  /*f030*/  IMAD.U32 R3, RZ, RZ, UR12 ;  /* 0x0000000cff037e24 */ /* 0x000fe2000f8e00ff */
[----:B------:R-:W-:Y:S01]  /*f040*/  ULDC.64 UR12, c[0x0][0xae8] ;  /* 0x0002ba00000c7ab9 */ /* 0x000fe20000000a00 */
[----:B------:R-:W-:Y:S01]  /*f050*/  ISETP.GE.AND P0, PT, R144, UR7, PT ;  /* 0x0000000790007c0c */ /* 0x000fe2000bf06270 */
[----:B------:R-:W-:Y:S01]  /*f060*/  UIMAD UR4, UR10, UR12, URZ ;  /* 0x0000000c0a0472a4 */ /* 0x000fe2000f8e023f */
[----:B------:R-:W-:Y:S01]  /*f070*/  IMAD.WIDE.U32 R4, R3, UR14, R4 ;  /* 0x0000000e03047c25 */ /* 0x000fe2000f8e0004 */
[----:B------:R-:W-:-:S02]  /*f080*/  ISETP.GE.AND P1, PT, R0, UR7, PT ;  /* 0x0000000700007c0c */ /* 0x000fc4000bf26270 */
[----:B------:R-:W-:Y:S01]  /*f090*/  UIMAD UR4, UR9, UR13, UR4 ;  /* 0x0000000d090472a4 */ /* 0x000fe2000f8e0204 */
[----:B------:R-:W-:Y:S02]  /*f0a0*/  VIADD R5, R5, UR6 ;  /* 0x0000000605057c36 */ /* 0x000fe40008000000 */
[----:B------:R-:W-:Y:S02]  /*f0b0*/  IMAD.U32 R7, RZ, RZ, UR12 ;  /* 0x0000000cff077e24 */ /* 0x000fe4000f8e00ff */
[----:B------:R-:W-:Y:S02]  /*f0c0*/  IMAD.U32 R3, RZ, RZ, UR11 ;  /* 0x0000000bff037e24 */ /* 0x000fe4000f8e00ff */
[----:B------:R-:W-:-:S04]  /*f0d0*/  IMAD.WIDE.U32 R6, R7, UR9, R4 ;  /* 0x0000000907067c25 */ /* 0x000fc8000f8e0004 */
[----:B------:R-:W-:Y:S02]  /*f0e0*/  IMAD.MOV.U32 R8, RZ, RZ, R144 ;  /* 0x000000ffff087224 */ /* 0x000fe400078e0090 */
        /* <DEDUP_REMOVED lines=23> */
.L_x_9964:
[----:B------:R-:W-:Y:S05]  /*f260*/  BSYNC B1 ;  /* 0x0000000000017941 */ /* 0x000fea0003800000 */
.L_x_9963:
        /* <DEDUP_REMOVED lines=23> */
.L_x_9959:
[----:B------:R-:W-:Y:S05]  /*f3e0*/  BSYNC B0 ;  /* 0x0000000000007941 */ /* 0x000fea0003800000 */
.L_x_9954:
[----:B------:R-:W-:Y:S02]  /*f3f0*/  ULDC UR4, c[0x0][0xc14] ;  /* 0x0003050000047ab9 */ /* 0x000fe40000000800 */
[----:B------:R-:W-:-:S13]  /*f400*/  ISETP.GE.AND P0, PT, R35, UR4, PT ;  /* 0x0000000423007c0c */ /* 0x000fda000bf06270 */
[----:B------:R-:W-:Y:S05]  /*f410*/  @!P0 BRA `(.L_x_9965) ;  /* 0xffffff1800b48947 */ /* 0x000fea000383ffff */
[----:B------:R-:W-:Y:S05]  /*f420*/  EXIT ;  /* 0x000000000000794d */ /* 0x000fea0003800000 */
.L_x_9918:
        /* <DEDUP_REMOVED lines=62> */
.L_x_9970:
        /* <DEDUP_REMOVED lines=11> */
[----:B------:R-:W0:Y:S01]  /*f8c0*/  LDC.64 R2, c[0x0][0xc58] ;  /* 0x00031600ff027b82 */ /* 0x000e220000000a00 */
[----:B------:R-:W-:Y:S01]  /*f8d0*/  ULDC.64 UR8, c[0x0][0x208] ;  /* 0x0000820000087ab9 */ /* 0x000fe20000000a00 */
[----:B0-----:R-:W-:-:S05]  /*f8e0*/  IMAD.WIDE R2, R7, 0x4, R2 ;  /* 0x0000000407027825 */ /* 0x001fca00078e0202 */
[----:B------:R0:W5:Y:S02]  /*f8f0*/  LDG.E R0, desc[UR8][R2.64] ;  /* 0x0000000802007981 */ /* 0x000164000c1e1900 */
.L_x_9969:
[----:B------:R-:W-:Y:S05]  /*f900*/  BSYNC B0 ;  /* 0x0000000000007941 */ /* 0x000fea0003800000 */
.L_x_9968:
        /* <DEDUP_REMOVED lines=25> */
.L_x_9966:
        /* <DEDUP_REMOVED lines=21> */
.L_x_9971:
[----:B---3--:R-:W-:Y:S01]  /*fbf0*/  IMAD R16, R16, UR4, R9 ;  /* 0x0000000410107c24 */ /* 0x008fe2000f8e0209 */
[----:B------:R-:W-:Y:S01]  /*fc00*/  IABS R2, R4 ;  /* 0x0000000400027213 */ /* 0x000fe20000000000 */
[----:B-12---:R-:W-:-:S03]  /*fc10*/  IMAD.MOV R11, RZ, RZ, -R3 ;  /* 0x000000ffff0b7224 */ /* 0x006fc600078e0a03 */
[----:B------:R-:W-:Y:S01]  /*fc20*/  IADD3 R9, -R16, UR6, RZ ;  /* 0x0000000610097c10 */ /* 0x000fe2000fffe1ff */
[----:B------:R-:W-:Y:S02]  /*fc30*/  IMAD.MOV R10, RZ, RZ, -R2 ;  /* 0x000000ffff0a7224 */ /* 0x000fe400078e0a02 */
        /* <DEDUP_REMOVED lines=23> */
[----:B------:R-:W-:-:S04]  /*fdb0*/  VIADDMNMX R7, R8, UR4, R7, PT ;  /* 0x0000000408077c46 */ /* 0x000fc8000b800107 */
[-C--:B------:R-:W-:Y:S02]  /*fdc0*/  IABS R8, R7.reuse ;  /* 0x0000000700087213 */ /* 0x080fe40000000000 */
[----:B0-----:R-:W-:Y:S02]  /*fdd0*/  IABS R12, R7 ;  /* 0x00000007000c7213 */ /* 0x001fe40000000000 */
        /* <DEDUP_REMOVED lines=28> */
.L_x_9967:
[----:B------:R-:W-:Y:S02]  /*ffa0*/  IMAD.MOV.U32 R17, RZ, RZ, RZ ;  /* 0x000000ffff117224 */ /* 0x000fe400078e00ff */
[----:B------:R-:W-:Y:S02]  /*ffb0*/  IMAD.U32 R16, RZ, RZ, UR6 ;  /* 0x00000006ff107e24 */ /* 0x000fe4000f8e00ff */
[----:B------:R-:W-:-:S07]  /*ffc0*/  IMAD.MOV.U32 R18, RZ, RZ, RZ ;  /* 0x000000ffff127224 */ /* 0x000fce00078e00ff */
.L_x_9972:
        /* <DEDUP_REMOVED lines=16> */
.L_x_10040:
[----:B--2---:R-:W2:Y:S01]  /*100d0*/  LDC.64 R2, c[0x0][0xc60] ;  /* 0x00031800ff027b82 */ /* 0x004ea20000000a00 */
[----:B------:R-:W-:Y:S01]  /*100e0*/  ULDC.64 UR4, c[0x0][0x208] ;  /* 0x0000820000047ab9 */ /* 0x000fe20000000a00 */
[----:B--2---:R-:W-:-:S05]  /*100f0*/  IMAD.WIDE R2, R19, 0x4, R2 ;  /* 0x0000000413027825 */ /* 0x004fca00078e0202 */
[----:B------:R-:W2:Y:S01]  /*10100*/  LDG.E R27, desc[UR4][R2.64] ;  /* 0x00000004021b7981 */ /* 0x000ea2000c1e1900 */
[----:B------:R-:W-:Y:S05]  /*10110*/  YIELD ;  /* 0x0000000000007946 */ /* 0x000fea0003800000 */
[----:B------:R-:W-:Y:S01]  /*10120*/  ULDC.64 UR4, c[0x0][0xa28] ;  /* 0x00028a0000047ab9 */ /* 0x000fe20000000a00 */
[----:B0-----:R-:W-:Y:S01]  /*10130*/  IMAD.MOV.U32 R0, RZ, RZ, RZ ;  /* 0x000000ffff007224 */ /* 0x001fe200078e00ff */
[----:B------:R-:W-:Y:S01]  /*10140*/  ISETP.NE.U32.AND P0, PT, RZ, UR4, PT ;  /* 0x00000004ff007c0c */ /* 0x000fe2000bf05070 */
[----:B------:R-:W-:Y:S01]  /*10150*/  ULDC.64 UR8, c[0x0][0x208] ;  /* 0x0000820000087ab9 */ /* 0x000fe20000000a00 */
[----:B------:R-:W-:Y:S01]  /*10160*/  IMAD.MOV.U32 R8, RZ, RZ, RZ ;  /* 0x000000ffff087224 */ /* 0x000fe200078e00ff */
[----:B------:R-:W-:Y:S01]  /*10170*/  ULDC.64 UR6, c[0x0][0xa08] ;  /* 0x0002820000067ab9 */ /* 0x000fe20000000a00 */
[----:B------:R-:W-:-:S02]  /*10180*/  ISETP.NE.AND.EX P0, PT, RZ, UR5, PT, P0 ;  /* 0x00000005ff007c0c */ /* 0x000fc4000bf05300 */
[----:B--2---:R-:W-:-:S11]  /*10190*/  SHF.R.S32.HI R4, RZ, 0x1f, R27 ;  /* 0x0000001fff047819 */ /* 0x004fd6000001141b */
[----:B------:R-:W-:-:S04]  /*101a0*/  @P0 LEA R2, P1, R27, UR4, 0x2 ;  /* 0x000000041b020c11 */ /* 0x000fc8000f8210ff */
[C-C-:B------:R-:W-:Y:S01]  /*101b0*/  @P0 LEA.HI.X R3, R27.reuse, UR5, R4.reuse, 0x2, P1 ;  /* 0x000000051b030c11 */ /* 0x140fe200088f1404 */
[----:B------:R-:W-:Y:S02]  /*101c0*/  ULDC.64 UR4, c[0x0][0xa18] ;  /* 0x0002860000047ab9 */ /* 0x000fe40000000a00 */
[----:B------:R-:W-:Y:S01]  /*101d0*/  ISETP.NE.U32.AND P1, PT, RZ, UR4, PT ;  /* 0x00000004ff007c0c */ /* 0x000fe2000bf25070 */
[C---:B------:R-:W-:Y:S01]  /*101e0*/  IMAD.SHL.U32 R29, R27.reuse, 0x4, RZ ;  /* 0x000000041b1d7824 */ /* 0x040fe200078e00ff */
[----:B------:R0:W5:Y:S01]  /*101f0*/  @P0 LDG.E R0, desc[UR8][R2.64] ;  /* 0x0000000802000981 */ /* 0x000162000c1e1900 */
[----:B------:R-:W-:Y:S02]  /*10200*/  SHF.L.U64.HI R10, R27, 0x2, R4 ;  /* 0x000000021b0a7819 */ /* 0x000fe40000010204 */
[----:B------:R-:W-:-:S03]  /*10210*/  ISETP.NE.AND.EX P1, PT, RZ, UR5, PT, P1 ;  /* 0x00000005ff007c0c */ /* 0x000fc6000bf25310 */
[----:B------:R-:W-:Y:S10]  /*10220*/  STL [R1], R10 ;  /* 0x0000000a01007387 */ /* 0x000ff40000100800 */
        /* <DEDUP_REMOVED lines=9> */
[----:B------:R-:W-:-:S05]  /*102c0*/  IADD3.X R5, R10, UR7, RZ, P0, !PT ;  /* 0x000000070a057c10 */ /* 0x000fca00087fe4ff */
[----:B------:R-:W2:Y:S01]  /*102d0*/  @P2 LDG.E R8, desc[UR8][R2.64] ;  /* 0x0000000802082981 */ /* 0x000ea2000c1e1900 */
        /* <DEDUP_REMOVED lines=13> */
[----:B0-----:R-:W-:Y:S06]  /*103b0*/  @P1 BRA `(.L_x_9974) ;  /* 0x0000000000141947 */ /* 0x001fec0003800000 */
[----:B------:R-:W-:Y:S05]  /*103c0*/  @!P2 BRA `(.L_x_9974) ;  /* 0x000000000010a947 */ /* 0x000fea0003800000 */
[----:B------:R-:W-:Y:S02]  /*103d0*/  ULDC.64 UR4, c[0x0][0x208] ;  /* 0x0000820000047ab9 */ /* 0x000fe40000000a00 */
[----:B------:R-:W2:Y:S04]  /*103e0*/  LDG.E R7, desc[UR4][R2.64] ;  /* 0x0000000402077981 */ /* 0x000ea8000c1e1900 */
[----:B-----5:R-:W2:Y:S02]  /*103f0*/  LDG.E R8, desc[UR4][R2.64+0x4] ;  /* 0x0000040402087981 */ /* 0x020ea4000c1e1900 */
[----:B--2---:R-:W-:-:S07]  /*10400*/  IMAD.IADD R8, R8, 0x1, -R7 ;  /* 0x0000000108087824 */ /* 0x004fce00078e0a07 */
.L_x_9974:
[----:B------:R-:W-:Y:S01]  /*10410*/  IMAD.MOV.U32 R23, RZ, RZ, RZ ;  /* 0x000000ffff177224 */ /* 0x000fe200078e00ff */
[----:B------:R-:W-:-:S05]  /*10420*/  ULDC.64 UR4, c[0x0][0x208] ;  /* 0x0000820000047ab9 */ /* 0x000fca0000000a00 */
[----:B------:R-:W2:Y:S01]  /*10430*/  @P0 LDG.E R23, desc[UR4][R4.64] ;  /* 0x0000000404170981 */ /* 0x000ea2000c1e1900 */
[----:B------:R-:W-:Y:S02]  /*10440*/  ULDC.64 UR4, c[0x0][0xa20] ;  /* 0x0002880000047ab9 */ /* 0x000fe40000000a00 */
[----:B------:R-:W-:-:S04]  /*10450*/  ISETP.NE.U32.AND P1, PT, RZ, UR4, PT ;  /* 0x00000004ff007c0c */ /* 0x000fc8000bf25070 */
[----:B------:R-:W-:Y:S01]  /*10460*/  ISETP.NE.AND.EX P1, PT, RZ, UR5, PT, P1 ;  /* 0x00000005ff007c0c */ /* 0x000fe2000bf25310 */
[----:B--2--5:R-:W-:-:S12]  /*10470*/  IMAD.IADD R23, R23, 0x1, R0 ;  /* 0x0000000117177824 */ /* 0x024fd800078e0200 */
[----:B------:R-:W-:Y:S05]  /*10480*/  @!P1 BRA `(.L_x_9975) ;  /* 0x0000000000149947 */ /* 0x000fea0003800000 */
[----:B------:R-:W-:Y:S01]  /*10490*/  IADD3 R2, P0, R29, UR4, RZ ;  /* 0x000000041d027c10 */ /* 0x000fe2000ff1e0ff */
[----:B------:R-:W-:-:S03]  /*104a0*/  ULDC.64 UR6, c[0x0][0x208] ;  /* 0x0000820000067ab9 */ /* 0x000fc60000000a00 */
[----:B------:R-:W-:-:S05]  /*104b0*/  IADD3.X R3, R10, UR5, RZ, P0, !PT ;  /* 0x000000050a037c10 */ /* 0x000fca00087fe4ff */
[----:B------:R0:W5:Y:S01]  /*104c0*/  LDG.E R9, desc[UR6][R2.64] ;  /* 0x0000000602097981 */ /* 0x000162000c1e1900 */
[----:B------:R-:W-:Y:S05]  /*104d0*/  BRA `(.L_x_9976) ;  /* 0x0000000000147947 */ /* 0x000fea0003800000 */
.L_x_9975:
[----:B------:R-:W-:Y:S05]  /*104e0*/  @!P0 BRA `(.L_x_9976) ;  /* 0x0000000000108947 */ /* 0x000fea0003800000 */
[----:B------:R-:W-:Y:S02]  /*104f0*/  ULDC.64 UR4, c[0x0][0x208] ;  /* 0x0000820000047ab9 */ /* 0x000fe40000000a00 */
[----:B------:R-:W2:Y:S04]  /*10500*/  LDG.E R2, desc[UR4][R4.64] ;  /* 0x0000000404027981 */ /* 0x000ea8000c1e1900 */
[----:B------:R-:W2:Y:S02]  /*10510*/  LDG.E R9, desc[UR4][R4.64+0x4] ;  /* 0x0000040404097981 */ /* 0x000ea4000c1e1900 */
[----:B--2---:R-:W-:-:S07]  /*10520*/  IMAD.IADD R9, R9, 0x1, -R2 ;  /* 0x0000000109097824 */ /* 0x004fce00078e0a02 */
.L_x_9976:
[----:B0-----:R-:W-:Y:S01]  /*10530*/  IMAD R3, R17, 0xc0, RZ ;  /* 0x000000c011037824 */ /* 0x001fe200078e02ff */
[----:B------:R-:W-:Y:S01]  /*10540*/  BSSY B6, `(.L_x_9977) ;  /* 0x00002bb000067945 */ /* 0x000fe20003800000 */
[----:B-----5:R-:W-:-:S03]  /*10550*/  IMAD.IADD R9, R9, 0x1, -R0 ;  /* 0x0000000109097824 */ /* 0x020fc600078e0a00 */
[----:B------:R-:W-:Y:S01]  /*10560*/  IADD3 R8, -R8, 0x14f, R3 ;  /* 0x0000014f08087810 */ /* 0x000fe20007ffe103 */
[----:B------:R-:W-:-:S04]  /*10570*/  VIADD R0, R9, 0x8f ;  /* 0x0000008f09007836 */ /* 0x000fc80000000000 */
[----:B------:R-:W-:Y:S02]  /*10580*/  IMAD.IADD R8, R9, 0x1, R8 ;  /* 0x0000000109087824 */ /* 0x000fe400078e0208 */
        /* <DEDUP_REMOVED lines=9> */
[----:B------:R-:W-:-:S13]  /*10620*/  ISETP.NE.AND P1, PT, R26, RZ, PT ;  /* 0x000000ff1a00720c */ /* 0x000fda0003f25270 */
[----:B------:R-:W-:Y:S05]  /*10630*/  @P1 BRA `(.L_x_9979) ;  /* 0x0000002800ac1947 */ /* 0x000fea0003800000 */
[----:B------:R-:W0:Y:S01]  /*10640*/  S2R R7, SR_LANEID ;  /* 0x0000000000077919 */ /* 0x000e220000000000 */
[----:B------:R-:W-:Y:S01]  /*10650*/  VOTEU.ANY UR4, UPT, PT ;  /* 0x0000000000047886 */ /* 0x000fe200038e0100 */
[----:B------:R-:W2:Y:S01]  /*10660*/  LDC.64 R2, c[0x0][0xc38] ;  /* 0x00030e00ff027b82 */ /* 0x000ea20000000a00 */
[----:B------:R-:W0:Y:S01]  /*10670*/  FLO.U32 R0, UR4 ;  /* 0x0000000400007d00 */ /* 0x000e2200080e0000 */
[----:B------:R-:W-:-:S07]  /*10680*/  ULDC.64 UR6, c[0x0][0x208] ;  /* 0x0000820000067ab9 */ /* 0x000fce0000000a00 */
        /* <DEDUP_REMOVED lines=9> */
.L_x_9978:
        /* <DEDUP_REMOVED lines=22> */
.L_x_9980:
        /* <DEDUP_REMOVED lines=19> */
.L_x_9982:
        /* <DEDUP_REMOVED lines=16> */
.L_x_9981:
[----:B------:R-:W2:Y:S01]  /*10ab0*/  LDL.LU R21, [R1] ;  /* 0x0000000001157983 */ /* 0x000ea20000300800 */
[----:B------:R-:W-:Y:S01]  /*10ac0*/  ULDC.64 UR4, c[0x0][0x9f8] ;  /* 0x00027e0000047ab9 */ /* 0x000fe20000000a00 */
[----:B------:R-:W0:Y:S02]  /*10ad0*/  LDC R0, c[0x0][0x428] ;  /* 0x00010a00ff007b82 */ /* 0x000e240000000800 */
[----:B------:R-:W3:Y:S01]  /*10ae0*/  LDL.LU R20, [R1+0x8] ;  /* 0x0000080001147983 */ /* 0x000ee20000300800 */
[----:B------:R-:W-:Y:S01]  /*10af0*/  ISETP.NE.U32.AND P0, PT, RZ, UR4, PT ;  /* 0x00000004ff007c0c */ /* 0x000fe2000bf05070 */
[----:B------:R-:W-:Y:S01]  /*10b00*/  IMAD.MOV.U32 R6, RZ, RZ, R27 ;  /* 0x000000ffff067224 */ /* 0x000fe200078e001b */
[----:B------:R-:W-:Y:S02]  /*10b10*/  ULDC.64 UR6, c[0x0][0x208] ;  /* 0x0000820000067ab9 */ /* 0x000fe40000000a00 */
[----:B------:R-:W-:-:S13]  /*10b20*/  ISETP.NE.AND.EX P0, PT, RZ, UR5, PT, P0 ;  /* 0x00000005ff007c0c */ /* 0x000fda000bf05300 */
[----:B------:R-:W-:Y:S02]  /*10b30*/  @P0 IADD3 R2, P1, R29, UR4, RZ ;  /* 0x000000041d020c10 */ /* 0x000fe4000ff3e0ff */
[----:B------:R-:W-:-:S13]  /*10b40*/  ISETP.NE.AND P6, PT, R26, RZ, PT ;  /* 0x000000ff1a00720c */ /* 0x000fda0003fc5270 */
[----:B------:R-:W-:-:S05]  /*10b50*/  VOTEU.ALL UP1, P6 ;  /* 0x00000000003f7886 */ /* 0x000fca0003020000 */
[----:B------:R-:W-:-:S04]  /*10b60*/  @!UP1 UIADD3 UR8, UP0, UR36, 0x270, URZ ;  /* 0x0000027024089890 */ /* 0x000fc8000ff1e03f */
[----:B------:R-:W-:-:S03]  /*10b70*/  @!UP1 UIADD3.X UR9, URZ, UR37, URZ, UP0, !UPT ;  /* 0x000000253f099290 */ /* 0x000fc600087fe43f */
[----:B------:R-:W-:Y:S01]  /*10b80*/  VOTEU.ALL UP0, P6 ;  /* 0x00000000003f7886 */ /* 0x000fe20003000000 */
[----:B--2---:R-:W-:Y:S01]  /*10b90*/  @P0 IADD3.X R3, R21, UR5, RZ, P1, !PT ;  /* 0x0000000515030c10 */ /* 0x004fe20008ffe4ff */
[----:B------:R-:W-:-:S04]  /*10ba0*/  ULDC.64 UR4, c[0x0][0xa00] ;  /* 0x0002800000047ab9 */ /* 0x000fc80000000a00 */
[----:B------:R2:W5:Y:S01]  /*10bb0*/  @P0 LDG.E R6, desc[UR6][R2.64] ;  /* 0x0000000602060981 */ /* 0x000562000c1e1900 */
[----:B0-----:R-:W-:Y:S01]  /*10bc0*/  ISETP.NE.AND P0, PT, R0, 0x1, PT ;  /* 0x000000010000780c */ /* 0x001fe20003f05270 */
[----:B------:R-:W-:Y:S01]  /*10bd0*/  IMAD.MOV.U32 R0, RZ, RZ, R18 ;  /* 0x000000ffff007224 */ /* 0x000fe200078e0012 */
[----:B------:R-:W-:Y:S01]  /*10be0*/  PLOP3.LUT P1, PT, P6, PT, PT, 0x8, 0x0 ;  /* 0x000000000000781c */ /* 0x000fe2000372e170 */
[----:B---3--:R-:W-:-:S10]  /*10bf0*/  IMAD R17, R17, 0xc0, R20 ;  /* 0x000000c011117824 */ /* 0x008fd400078e0214 */
[----:B------:R-:W0:Y:S08]  /*10c00*/  @P0 LDC R5, c[0x0][0x42c] ;  /* 0x00010b00ff050b82 */ /* 0x000e300000000800 */
[----:B------:R-:W3:Y:S01]  /*10c10*/  @P0 LDC R7, c[0x0][0x430] ;  /* 0x00010c00ff070b82 */ /* 0x000ee20000000800 */
[----:B0-----:R-:W-:-:S05]  /*10c20*/  @P0 IMAD.HI.U32 R4, R18, R5, RZ ;  /* 0x0000000512040227 */ /* 0x001fca00078e00ff */
[----:B---3--:R-:W-:Y:S02]  /*10c30*/  @P0 SHF.R.U32.HI R0, RZ, R7, R4 ;  /* 0x00000007ff000219 */ /* 0x008fe40000011604 */
[----:B------:R-:W-:-:S04]  /*10c40*/  ISETP.NE.U32.AND P0, PT, RZ, UR4, PT ;  /* 0x00000004ff007c0c */ /* 0x000fc8000bf05070 */
[----:B------:R-:W-:-:S04]  /*10c50*/  ISETP.NE.AND.EX P0, PT, RZ, UR5, PT, P0 ;  /* 0x00000005ff007c0c */ /* 0x000fc8000bf05300 */
[----:B--2---:R-:W-:-:S09]  /*10c60*/  SEL R10, R27, RZ, !P0 ;  /* 0x000000ff1b0a7207 */ /* 0x004fd20004000000 */
.L_x_9983:
        /* <DEDUP_REMOVED lines=14> */
.L_x_9984:
        /* <DEDUP_REMOVED lines=13> */
.L_x_9985:
        /* <DEDUP_REMOVED lines=17> */
.L_x_10056:
[----:B------:R-:W-:Y:S01]  /*10f30*/  UMOV UR4, 0xffffffff ;  /* 0xffffffff00047882 */ /* 0x000fe20000000000 */
[----:B------:R-:W-:Y:S02]  /*10f40*/  SHF.R.S32.HI R9, RZ, 0x1f, R6 ;  /* 0x0000001fff097819 */ /* 0x000fe40000011406 */
[----:B------:R-:W-:Y:S05]  /*10f50*/  BRA.DIV UR4, `(.L_x_9987) ;  /* 0x0000003604287947 */ /* 0x000fea000b800000 */
[----:B------:R-:W-:-:S13]  /*10f60*/  ELECT P6, URZ, PT ;  /* 0x00000000003f782f */ /* 0x000fda00038c0000 */
.L_x_10059:
        /* <DEDUP_REMOVED lines=23> */
.L_x_9989:
[----:B------:R-:W-:Y:S01]  /*110e0*/  IMAD R5, R22, 0x8, R25 ;  /* 0x0000000816057824 */ /* 0x000fe200078e0219 */
[----:B------:R-:W-:-:S04]  /*110f0*/  SHF.L.U32 R4, R24, 0x1f, RZ ;  /* 0x0000001f18047819 */ /* 0x000fc800000006ff */
[----:B------:R-:W2:Y:S02]  /*11100*/  SYNCS.PHASECHK.TRANS64.TRYWAIT P0, [R5+URZ+0x31c40], R4 ;  /* 0x031c4004050075a7 */ /* 0x000ea4000800017f */
[----:B--2---:R-:W-:Y:S05]  /*11110*/  @!P0 BRA `(.L_x_9990) ;  /* 0x0000003000d88947 */ /* 0x004fea0003800000 */
.L_x_10060:
        /* <DEDUP_REMOVED lines=9> */
.L_x_9991:
        /* <DEDUP_REMOVED lines=28> */
.L_x_9988:
        /* <DEDUP_REMOVED lines=12> */
[----:B------:R-:W-:Y:S01]  /*11430*/  @P0 R2UR UR12, R18 ;  /* 0x00000000120c02ca */ /* 0x000fe200000e0000 */
[----:B------:R-:W-:Y:S01]  /*11440*/  UMOV UR18, URZ ;  /* 0x0000003f00127c82 */ /* 0x000fe20008000000 */
[----:B------:R-:W-:Y:S01]  /*11450*/  @P0 R2UR UR11, R17 ;  /* 0x00000000110b02ca */ /* 0x000fe200000e0000 */
[----:B------:R-:W-:Y:S01]  /*11460*/  UIADD3 UR16, UR24, 0xda00, URZ ;  /* 0x0000da0018107890 */ /* 0x000fe2000fffe03f */
[----:B------:R-:W-:Y:S01]  /*11470*/  @P0 IMAD.MOV.U32 R4, RZ, RZ, 0x9000 ;  /* 0x00009000ff040424 */ /* 0x000fe200078e00ff */
[----:B------:R-:W-:Y:S01]  /*11480*/  BAR.SYNC.DEFER_BLOCKING 0x8, 0x1a0 ;  /* 0x0206800000007b1d */ /* 0x000fe20000010000 */
[----:B------:R-:W-:-:S02]  /*11490*/  UIADD3 UR17, UR24, 0x31c00, URZ ;  /* 0x00031c0018117890 */ /* 0x000fc4000fffe03f */
[----:B------:R-:W-:-:S03]  /*114a0*/  UIADD3 UR8, UR24, 0x10a00, URZ ;  /* 0x00010a0018087890 */ /* 0x000fc6000fffe03f */
[----:B------:R-:W-:Y:S01]  /*114b0*/  UMOV UR14, 0x0 ;  /* 0x00000000000e7882 */ /* 0x000fe20000000000 */
[----:B------:R-:W-:Y:S01]  /*114c0*/  UMOV UR15, 0x12f00000 ;  /* 0x12f00000000f7882 */ /* 0x000fe20000000000 */
[----:B------:R-:W-:Y:S01]  /*114d0*/  UMOV UR10, 0x20 ;  /* 0x00000020000a7882 */ /* 0x000fe20000000000 */
[----:B------:R-:W-:Y:S01]  /*114e0*/  UMOV UR9, UR17 ;  /* 0x0000001100097c82 */ /* 0x000fe20008000000 */
[----:B------:R-:W-:Y:S01]  /*114f0*/  UMOV UR22, 0x0 ;  /* 0x0000000000167882 */ /* 0x000fe20000000000 */
[----:B------:R-:W-:Y:S01]  /*11500*/  UMOV UR23, 0x12f00000 ;  /* 0x12f0000000177882 */ /* 0x000fe20000000000 */
[----:B------:R-:W-:Y:S01]  /*11510*/  BSSY B0, `(.L_x_9992) ;  /* 0x0000013000007945 */ /* 0x000fe20003800000 */
[----:B------:R3:W-:Y:S01]  /*11520*/  @P0 SYNCS.ARRIVE.TRANS64 RZ, [R25+URZ+0x31c00], R4 ;  /* 0x031c000419ff09a7 */ /* 0x0007e2000800003f */
[----:B------:R-:W-:Y:S01]  /*11530*/  UTMALDG.4D [UR16], [UR4], desc[UR6] ;  /* 0x00000610040075b4 */ /* 0x000fe20008019000 */
[----:B------:R4:W-:Y:S02]  /*11540*/  UTMALDG.4D [UR8], [UR4], desc[UR14] ;  /* 0x00000e08040075b4 */ /* 0x0009e40008019000 */
[----:B----4-:R-:W-:Y:S01]  /*11550*/  @P0 R2UR UR13, R10 ;  /* 0x000000000a0d02ca */ /* 0x010fe200000e0000 */
[----:B------:R-:W-:Y:S01]  /*11560*/  UIADD3 UR8, UR24, 0x13a00, URZ ;  /* 0x00013a0018087890 */ /* 0x000fe2000fffe03f */
[----:B------:R-:W-:Y:S01]  /*11570*/  @P0 R2UR UR12, R18 ;  /* 0x00000000120c02ca */ /* 0x000fe200000e0000 */
[----:B------:R-:W-:Y:S01]  /*11580*/  UMOV UR10, 0x40 ;  /* 0x00000040000a7882 */ /* 0x000fe20000000000 */
[----:B------:R-:W-:Y:S01]  /*11590*/  @P0 R2UR UR11, R17 ;  /* 0x00000000110b02ca */ /* 0x000fe200000e0000 */
[----:B------:R-:W-:-:S12]  /*115a0*/  UMOV UR9, UR17 ;  /* 0x0000001100097c82 */ /* 0x000fd80008000000 */
[----:B------:R4:W-:Y:S01]  /*115b0*/  UTMALDG.4D [UR8], [UR4], desc[UR22] ;  /* 0x00001608040075b4 */ /* 0x0009e20008019000 */
[----:B--2---:R-:W-:-:S05]  /*115c0*/  VIADD R5, R5, 0x1 ;  /* 0x0000000105057836 */ /* 0x004fca0000000000 */
[----:B---3--:R-:W-:Y:S01]  /*115d0*/  LEA.HI R4, R5, R5, RZ, 0x1 ;  /* 0x0000000505047211 */ /* 0x008fe200078f08ff */
[----:B------:R4:W-:Y:S03]  /*115e0*/  STL [R1+0x4], R5 ;  /* 0x0000040501007387 */ /* 0x0009e60000100800 */
[----:B------:R-:W-:-:S05]  /*115f0*/  LOP3.LUT R4, R4, 0xfffffffe, RZ, 0xc0, !PT ;  /* 0xfffffffe04047812 */ /* 0x000fca00078ec0ff */
[----:B------:R-:W-:-:S05]  /*11600*/  IMAD.IADD R4, R5, 0x1, -R4 ;  /* 0x0000000105047824 */ /* 0x000fca00078e0a04 */
[----:B------:R-:W-:-:S04]  /*11610*/  SHF.L.U32 R4, R4, 0x1f, RZ ;  /* 0x0000001f04047819 */ /* 0x000fc800000006ff */
[----:B------:R-:W2:Y:S02]  /*11620*/  SYNCS.PHASECHK.TRANS64.TRYWAIT P0, [R25+URZ+0x31c20], R4 ;  /* 0x031c2004190075a7 */ /* 0x000ea4000800017f */
[----:B--2-4-:R-:W-:Y:S05]  /*11630*/  @!P0 BRA `(.L_x_9993) ;  /* 0x0000002c00a48947 */ /* 0x014fea0003800000 */
.L_x_10061:
[----:B------:R-:W-:Y:S05]  /*11640*/  BSYNC B0 ;  /* 0x0000000000007941 */ /* 0x000fea0003800000 */
.L_x_9992:
[----:B------:R-:W-:Y:S01]  /*11650*/  ISETP.GE.AND P0, PT, R28, 0x2, PT ;  /* 0x000000021c00780c */ /* 0x000fe20003f06270 */
[----:B------:R-:W-:-:S12]  /*11660*/  BSSY B0, `(.L_x_9994) ;  /* 0x0000166000007945 */ /* 0x000fd80003800000 */
[----:B------:R-:W-:Y:S05]  /*11670*/  @!P0 BRA `(.L_x_9995) ;  /* 0x0000001400908947 */ /* 0x000fea0003800000 */
[C---:B--2---:R-:W-:Y:S01]  /*11680*/  LOP3.LUT R4, R28.reuse, 0x1, RZ, 0xc0, !PT ;  /* 0x000000011c047812 */ /* 0x044fe200078ec0ff */
[----:B------:R-:W-:Y:S01]  /*11690*/  VIADD R11, R28, 0xfffffffe ;  /* 0xfffffffe1c0b7836 */ /* 0x000fe20000000000 */
[----:B------:R-:W-:Y:S02]  /*116a0*/  BSSY B1, `(.L_x_9996) ;  /* 0x0000078000017945 */ /* 0x000fe40003800000 */
[----:B------:R-:W-:Y:S01]  /*116b0*/  ISETP.NE.U32.AND P0, PT, R4, 0x1, PT ;  /* 0x000000010400780c */ /* 0x000fe20003f05070 */
[----:B------:R-:W-:-:S12]  /*116c0*/  IMAD.MOV.U32 R10, RZ, RZ, R11 ;  /* 0x000000ffff0a7224 */ /* 0x000fd800078e000b */
[----:B------:R-:W-:Y:S05]  /*116d0*/  @!P0 BRA `(.L_x_9997) ;  /* 0x0000000400d08947 */ /* 0x000fea0003800000 */
        /* <DEDUP_REMOVED lines=31> */
.L_x_10000:
[----:B0-----:R-:W-:Y:S01]  /*118d0*/  IMAD R3, R12, 0x8, R25 ;  /* 0x000000080c037824 */ /* 0x001fe200078e0219 */
[----:B------:R-:W-:-:S04]  /*118e0*/  SHF.L.U32 R2, R13, 0x1f, RZ ;  /* 0x0000001f0d027819 */ /* 0x000fc800000006ff */
[----:B------:R-:W0:Y:S02]  /*118f0*/  SYNCS.PHASECHK.TRANS64.TRYWAIT P0, [R3+URZ+0x31c40], R2 ;  /* 0x031c4002030075a7 */ /* 0x000e24000800017f */
[----:B0-----:R-:W-:Y:S05]  /*11900*/  @!P0 BRA `(.L_x_10001) ;  /* 0x0000002c00048947 */ /* 0x001fea0003800000 */
.L_x_10062:
[----:B------:R-:W2:Y:S02]  /*11910*/  S2R R5, SR_TID.X ;  /* 0x0000000000057919 */ /* 0x000ea40000002100 */
[----:B--2---:R-:W-:-:S04]  /*11920*/  LOP3.LUT R5, R5, 0x7f, RZ, 0xc0, !PT ;  /* 0x0000007f05057812 */ /* 0x004fc800078ec0ff */
[----:B------:R-:W-:-:S13]  /*11930*/  ISETP.NE.AND P1, PT, R5, RZ, PT ;  /* 0x000000ff0500720c */ /* 0x000fda0003f25270 */
[----:B------:R-:W-:Y:S05]  /*11940*/  @P1 BRA `(.L_x_10002) ;  /* 0x0000000000141947 */ /* 0x000fea0003800000 */
[----:B------:R-:W-:Y:S01]  /*11950*/  ISETP.NE.AND P0, PT, R26, RZ, PT ;  /* 0x000000ff1a00720c */ /* 0x000fe20003f05270 */
[----:B0-----:R-:W-:-:S04]  /*11960*/  IMAD.MOV.U32 R2, RZ, RZ, 0x6c00 ;  /* 0x00006c00ff027424 */ /* 0x001fc800078e00ff */
[----:B------:R2:W-:Y:S08]  /*11970*/  SYNCS.ARRIVE.TRANS64 RZ, [R3+URZ+0x31c30], R2 ;  /* 0x031c300203ff79a7 */ /* 0x0005f0000800003f */
[----:B------:R-:W-:Y:S05]  /*11980*/  @!P0 BRA `(.L_x_10002) ;  /* 0x0000000000048947 */ /* 0x000fea0003800000 */
[----:B------:R-:W-:Y:S01]  /*11990*/  BPT.TRAP 0x1 ;  /* 0x000000040000795c */ /* 0x000fe20000300000 */
.L_x_10002:
        /* <DEDUP_REMOVED lines=31> */
.L_x_10063:
[----:B------:R-:W-:Y:S05]  /*11b90*/  @P1 BRA `(.L_x_10004) ;  /* 0x0000000000181947 */ /* 0x000fea0003800000 */
[----:B------:R-:W-:Y:S01]  /*11ba0*/  ISETP.NE.AND P0, PT, R26, RZ, PT ;  /* 0x000000ff1a00720c */ /* 0x000fe20003f05270 */
[----:B0-----:R-:W-:Y:S02]  /*11bb0*/  IMAD R2, R22, 0x8, R25 ;  /* 0x0000000816027824 */ /* 0x001fe400078e0219 */
[----:B------:R-:W-:-:S04]  /*11bc0*/  IMAD.MOV.U32 R3, RZ, RZ, 0x6c00 ;  /* 0x00006c00ff037424 */ /* 0x000fc800078e00ff */
[----:B------:R2:W-:Y:S06]  /*11bd0*/  SYNCS.ARRIVE.TRANS64 RZ, [R2+URZ+0x31c50], R3 ;  /* 0x031c500302ff79a7 */ /* 0x0005ec000800003f */
[----:B------:R-:W-:Y:S05]  /*11be0*/  @!P0 BRA `(.L_x_10004) ;  /* 0x0000000000048947 */ /* 0x000fea0003800000 */
[----:B------:R-:W-:Y:S01]  /*11bf0*/  BPT.TRAP 0x1 ;  /* 0x000000040000795c */ /* 0x000fe20000300000 */
.L_x_10004:
        /* <DEDUP_REMOVED lines=30> */
.L_x_9999:
[----:B------:R-:W-:Y:S05]  /*11de0*/  BSYNC B2 ;  /* 0x0000000000027941 */ /* 0x000fea0003800000 */
.L_x_9998:
[----:B------:R-:W-:Y:S02]  /*11df0*/  VIADD R10, R28, 0xfffffffd ;  /* 0xfffffffd1c0a7836 */ /* 0x000fe40000000000 */
[----:B------:R-:W-:Y:S02]  /*11e00*/  IMAD.MOV.U32 R22, RZ, RZ, R12 ;  /* 0x000000ffff167224 */ /* 0x000fe400078e000c */
[----:B------:R-:W-:-:S07]  /*11e10*/  IMAD.MOV.U32 R24, RZ, RZ, R13 ;  /* 0x000000ffff187224 */ /* 0x000fce00078e000d */
.L_x_9997:
[----:B------:R-:W-:Y:S05]  /*11e20*/  BSYNC B1 ;  /* 0x0000000000017941 */ /* 0x000fea0003800000 */
.L_x_9996:
[----:B------:R-:W-:-:S13]  /*11e30*/  ISETP.NE.AND P0, PT, R11, RZ, PT ;  /* 0x000000ff0b00720c */ /* 0x000fda0003f05270 */
[----:B------:R-:W-:Y:S05]  /*11e40*/  @!P0 BRA `(.L_x_9995) ;  /* 0x0000000c009c8947 */ /* 0x000fea0003800000 */
[----:B------:R-:W-:-:S07]  /*11e50*/  IMAD.MOV.U32 R4, RZ, RZ, R8 ;  /* 0x000000ffff047224 */ /* 0x000fce00078e0008 */
.L_x_10019:
[----:B------:R-:W-:Y:S01]  /*11e60*/  VIADD R11, R22, 0x1 ;  /* 0x00000001160b7836 */ /* 0x000fe20000000000 */
[----:B------:R-:W-:Y:S05]  /*11e70*/  YIELD ;  /* 0x0000000000007946 */ /* 0x000fea0003800000 */
[----:B------:R-:W-:Y:S01]  /*11e80*/  ISETP.NE.AND P0, PT, R11, 0x2, PT ;  /* 0x000000020b00780c */ /* 0x000fe20003f05270 */
[----:B------:R-:W-:Y:S03]  /*11e90*/  BSSY B1, `(.L_x_10005) ;  /* 0x000006d000017945 */ /* 0x000fe60003800000 */
[----:B------:R-:W-:-:S02]  /*11ea0*/  SEL R3, RZ, 0x1, P0 ;  /* 0x00000001ff037807 */ /* 0x000fc40000000000 */
        /* <DEDUP_REMOVED lines=27> */
.L_x_10007:
[----:B------:R-:W-:Y:S01]  /*12060*/  IMAD R3, R11, 0x8, R25 ;  /* 0x000000080b037824 */ /* 0x000fe200078e0219 */
[----:B------:R-:W-:-:S04]  /*12070*/  SHF.L.U32 R2, R12, 0x1f, RZ ;  /* 0x0000001f0c027819 */ /* 0x000fc800000006ff */
[----:B------:R-:W2:Y:S02]  /*12080*/  SYNCS.PHASECHK.TRANS64.TRYWAIT P0, [R3+URZ+0x31c40], R2 ;  /* 0x031c4002030075a7 */ /* 0x000ea4000800017f */
[----:B--2---:R-:W-:Y:S05]  /*12090*/  @!P0 BRA `(.L_x_10008) ;  /* 0x0000002400488947 */ /* 0x004fea0003800000 */
.L_x_10064:
        /* <DEDUP_REMOVED lines=9> */
.L_x_10009:
        /* <DEDUP_REMOVED lines=31> */
.L_x_10065:
[----:B------:R-:W-:Y:S05]  /*12320*/  @P0 BRA `(.L_x_10011) ;  /* 0x0000000000140947 */ /* 0x000fea0003800000 */
[----:B------:R-:W-:Y:S01]  /*12330*/  ISETP.NE.AND P1, PT, R26, RZ, PT ;  /* 0x000000ff1a00720c */ /* 0x000fe20003f25270 */
[----:B------:R-:W-:-:S04]  /*12340*/  IMAD.MOV.U32 R2, RZ, RZ, 0x6c00 ;  /* 0x00006c00ff027424 */ /* 0x000fc800078e00ff */
[----:B------:R2:W-:Y:S08]  /*12350*/  SYNCS.ARRIVE.TRANS64 RZ, [R3+URZ+0x50], R2 ;  /* 0x0000500203ff79a7 */ /* 0x0005f0000800003f */
[----:B------:R-:W-:Y:S05]  /*12360*/  @!P1 BRA `(.L_x_10011) ;  /* 0x0000000000049947 */ /* 0x000fea0003800000 */
[----:B------:R-:W-:Y:S01]  /*12370*/  BPT.TRAP 0x1 ;  /* 0x000000040000795c */ /* 0x000fe20000300000 */
.L_x_10011:
        /* <DEDUP_REMOVED lines=30> */
.L_x_10006:
[----:B------:R-:W-:Y:S05]  /*12560*/  BSYNC B1 ;  /* 0x0000000000017941 */ /* 0x000fea0003800000 */
.L_x_10005:
[----:B------:R-:W-:Y:S01]  /*12570*/  VIADD R22, R11, 0x1 ;  /* 0x000000010b167836 */ /* 0x000fe20000000000 */
[----:B------:R-:W-:Y:S04]  /*12580*/  BSSY B1, `(.L_x_10012) ;  /* 0x000006f000017945 */ /* 0x000fe80003800000 */
[----:B------:R-:W-:-:S04]  /*12590*/  ISETP.NE.AND P0, PT, R22, 0x2, PT ;  /* 0x000000021600780c */ /* 0x000fc80003f05270 */
[----:B0-2---:R-:W-:Y:S02]  /*125a0*/  SEL R3, RZ, 0x1, P0 ;  /* 0x00000001ff037807 */ /* 0x005fe40000000000 */
        /* <DEDUP_REMOVED lines=27> */
.L_x_10014:
[----:B------:R-:W-:Y:S01]  /*12760*/  IMAD R2, R22, 0x8, R25 ;  /* 0x0000000816027824 */ /* 0x000fe200078e0219 */
[----:B------:R-:W-:-:S04]  /*12770*/  SHF.L.U32 R3, R24, 0x1f, RZ ;  /* 0x0000001f18037819 */ /* 0x000fc800000006ff */
[----:B------:R-:W2:Y:S02]  /*12780*/  SYNCS.PHASECHK.TRANS64.TRYWAIT P0, [R2+URZ+0x31c40], R3 ;  /* 0x031c4003020075a7 */ /* 0x000ea4000800017f */
[----:B--2---:R-:W-:Y:S05]  /*12790*/  @!P0 BRA `(.L_x_10015) ;  /* 0x0000001c00b08947 */ /* 0x004fea0003800000 */
.L_x_10066:
        /* <DEDUP_REMOVED lines=9> */
.L_x_10016:
[----:B0-2---:R-:W-:Y:S01]  /*12830*/  IMAD R2, R22, 0x6c00, R25 ;  /* 0x00006c0016027824 */ /* 0x005fe200078e0219 */
        /* <DEDUP_REMOVED lines=15> */
[----:B------:R-:W-:Y:S01]  /*12930*/  UIMAD UR11, UR11, 0x90, UR5 ;  /* 0x000000900b0b78a4 */ /* 0x000fe2000f8e0205 */
        /* <DEDUP_REMOVED lines=16> */
.L_x_10067:
[----:B------:R-:W-:Y:S05]  /*12a40*/  @P0 BRA `(.L_x_10018) ;  /* 0x0000000000140947 */ /* 0x000fea0003800000 */
[----:B------:R-:W-:Y:S01]  /*12a50*/  ISETP.NE.AND P1, PT, R26, RZ, PT ;  /* 0x000000ff1a00720c */ /* 0x000fe20003f25270 */
[----:B0-----:R-:W-:-:S04]  /*12a60*/  IMAD.MOV.U32 R3, RZ, RZ, 0x6c00 ;  /* 0x00006c00ff037424 */ /* 0x001fc800078e00ff */
[----:B------:R2:W-:Y:S08]  /*12a70*/  SYNCS.ARRIVE.TRANS64 RZ, [R2+URZ+0x50], R3 ;  /* 0x0000500302ff79a7 */ /* 0x0005f0000800003f */
[----:B------:R-:W-:Y:S05]  /*12a80*/  @!P1 BRA `(.L_x_10018) ;  /* 0x0000000000049947 */ /* 0x000fea0003800000 */
[----:B------:R-:W-:Y:S01]  /*12a90*/  BPT.TRAP 0x1 ;  /* 0x000000040000795c */ /* 0x000fe20000300000 */
.L_x_10018:
        /* <DEDUP_REMOVED lines=29> */
.L_x_10013:
[----:B------:R-:W-:Y:S05]  /*12c70*/  BSYNC B1 ;  /* 0x0000000000017941 */ /* 0x000fea0003800000 */
.L_x_10012:
[C---:B------:R-:W-:Y:S01]  /*12c80*/  ISETP.GT.AND P0, PT, R10.reuse, 0x1, PT ;  /* 0x000000010a00780c */ /* 0x040fe20003f04270 */
[----:B0-2---:R-:W-:-:S04]  /*12c90*/  VIADD R2, R10, 0xfffffffe ;  /* 0xfffffffe0a027836 */ /* 0x005fc80000000000 */
[----:B------:R-:W-:-:S08]  /*12ca0*/  IMAD.MOV.U32 R10, RZ, RZ, R2 ;  /* 0x000000ffff0a7224 */ /* 0x000fd000078e0002 */
[----:B------:R-:W-:Y:S05]  /*12cb0*/  @P0 BRA `(.L_x_10019) ;  /* 0xfffffff000680947 */ /* 0x000fea000383ffff */
.L_x_9995:
[----:B------:R-:W-:Y:S05]  /*12cc0*/  BSYNC B0 ;  /* 0x0000000000007941 */ /* 0x000fea0003800000 */
.L_x_9994:
[----:B------:R-:W-:Y:S01]  /*12cd0*/  ISETP.NE.AND P0, PT, R26, RZ, PT ;  /* 0x000000ff1a00720c */ /* 0x000fe20003f05270 */
[----:B------:R-:W-:-:S12]  /*12ce0*/  BSSY B0, `(.L_x_10020) ;  /* 0x000000f000007945 */ /* 0x000fd80003800000 */
[----:B------:R-:W-:Y:S05]  /*12cf0*/  @P0 BRA `(.L_x_10021) ;  /* 0x0000000000340947 */ /* 0x000fea0003800000 */
[----:B------:R-:W3:Y:S01]  /*12d00*/  S2R R9, SR_LANEID ;  /* 0x0000000000097919 */ /* 0x000ee20000000000 */
[----:B------:R-:W-:Y:S01]  /*12d10*/  VOTEU.ANY UR4, UPT, PT ;  /* 0x0000000000047886 */ /* 0x000fe200038e0100 */
[----:B------:R-:W4:Y:S01]  /*12d20*/  LDC.64 R2, c[0x0][0xc38] ;  /* 0x00030e00ff027b82 */ /* 0x000f220000000a00 */
[----:B--2---:R-:W3:Y:S01]  /*12d30*/  FLO.U32 R4, UR4 ;  /* 0x0000000400047d00 */ /* 0x004ee200080e0000 */
[----:B------:R-:W-:-:S07]  /*12d40*/  ULDC.64 UR6, c[0x0][0x208] ;  /* 0x0000820000067ab9 */ /* 0x000fce0000000a00 */
[----:B------:R-:W4:Y:S01]  /*12d50*/  POPC R5, UR4 ;  /* 0x0000000400057d09 */ /* 0x000f220008000000 */
[----:B---3--:R-:W-:-:S13]  /*12d60*/  ISETP.EQ.U32.AND P0, PT, R4, R9, PT ;  /* 0x000000090400720c */ /* 0x008fda0003f02070 */
[----:B----4-:R-:W2:Y:S01]  /*12d70*/  @P0 ATOMG.E.ADD.STRONG.GPU PT, R3, desc[UR6][R2.64], R5 ;  /* 0x00000005020309a8 */ /* 0x010ea200081ee1c6 */
[----:B------:R-:W3:Y:S02]  /*12d80*/  S2R R6, SR_LTMASK ;  /* 0x0000000000067919 */ /* 0x000ee40000003900 */
[----:B---3--:R-:W-:-:S04]  /*12d90*/  LOP3.LUT R6, R6, UR4, RZ, 0xc0, !PT ;  /* 0x0000000406067c12 */ /* 0x008fc8000f8ec0ff */
[----:B------:R-:W3:Y:S01]  /*12da0*/  POPC R9, R6 ;  /* 0x0000000600097309 */ /* 0x000ee20000000000 */
[----:B--2---:R-:W3:Y:S02]  /*12db0*/  SHFL.IDX PT, R4, R3, R4, 0x1f ;  /* 0x00001f0403047589 */ /* 0x004ee400000e0000 */
[----:B---3--:R-:W-:-:S07]  /*12dc0*/  IADD3 R16, R4, UR38, R9 ;  /* 0x0000002604107c10 */ /* 0x008fce000fffe009 */
.L_x_10021:
[----:B------:R-:W-:Y:S05]  /*12dd0*/  BSYNC B0 ;  /* 0x0000000000007941 */ /* 0x000fea0003800000 */
.L_x_10020:
[----:B------:R-:W-:Y:S04]  /*12de0*/  BSSY B0, `(.L_x_10022) ;  /* 0x000002b000007945 */ /* 0x000fe80003800000 */
[----:B------:R-:W-:Y:S05]  /*12df0*/  @!P6 BRA `(.L_x_10023) ;  /* 0x0000000000a4e947 */ /* 0x000fea0003800000 */
[----:B------:R-:W-:Y:S01]  /*12e00*/  IMAD R3, R22, 0x8, R25 ;  /* 0x0000000816037824 */ /* 0x000fe200078e0219 */
[----:B------:R-:W-:-:S04]  /*12e10*/  SHF.L.U32 R2, R24, 0x1f, RZ ;  /* 0x0000001f18027819 */ /* 0x000fc800000006ff */
[----:B------:R-:W3:Y:S02]  /*12e20*/  SYNCS.PHASECHK.TRANS64.TRYWAIT P0, [R3+URZ+0x31c60], R2 ;  /* 0x031c6002030075a7 */ /* 0x000ee4000800017f */
[----:B---3--:R-:W-:Y:S05]  /*12e30*/  @!P0 BRA `(.L_x_10024) ;  /* 0x0000001800308947 */ /* 0x008fea0003800000 */
.L_x_10068:
[----:B--2---:R-:W2:Y:S02]  /*12e40*/  S2R R4, SR_TID.X ;  /* 0x0000000000047919 */ /* 0x004ea40000002100 */
[----:B--2---:R-:W-:-:S04]  /*12e50*/  LOP3.LUT R4, R4, 0x7f, RZ, 0xc0, !PT ;  /* 0x0000007f04047812 */ /* 0x004fc800078ec0ff */
[----:B------:R-:W-:-:S13]  /*12e60*/  ISETP.NE.AND P0, PT, R4, RZ, PT ;  /* 0x000000ff0400720c */ /* 0x000fda0003f05270 */
[----:B------:R-:W-:Y:S05]  /*12e70*/  @P0 BRA `(.L_x_10025) ;  /* 0x0000000000140947 */ /* 0x000fea0003800000 */
[----:B------:R-:W-:Y:S01]  /*12e80*/  ISETP.NE.AND P1, PT, R26, RZ, PT ;  /* 0x000000ff1a00720c */ /* 0x000fe20003f25270 */
[----:B---3--:R-:W-:-:S04]  /*12e90*/  IMAD.MOV.U32 R2, RZ, RZ, 0x6c00 ;  /* 0x00006c00ff027424 */ /* 0x008fc800078e00ff */
[----:B------:R2:W-:Y:S08]  /*12ea0*/  SYNCS.ARRIVE.TRANS64 RZ, [R3+URZ+0x31c50], R2 ;  /* 0x031c500203ff79a7 */ /* 0x0005f0000800003f */
[----:B------:R-:W-:Y:S05]  /*12eb0*/  @!P1 BRA `(.L_x_10025) ;  /* 0x0000000000049947 */ /* 0x000fea0003800000 */
[----:B------:R-:W-:Y:S01]  /*12ec0*/  BPT.TRAP 0x1 ;  /* 0x000000040000795c */ /* 0x000fe20000300000 */
.L_x_10025:
        /* <DEDUP_REMOVED lines=28> */
.L_x_10023:
[----:B------:R-:W-:Y:S05]  /*13090*/  BSYNC B0 ;  /* 0x0000000000007941 */ /* 0x000fea0003800000 */
.L_x_10022:
[----:B------:R-:W-:-:S05]  /*130a0*/  VIADD R22, R22, 0x1 ;  /* 0x0000000116167836 */ /* 0x000fca0000000000 */
[----:B------:R-:W-:-:S04]  /*130b0*/  ISETP.NE.AND P0, PT, R22, 0x2, PT ;  /* 0x000000021600780c */ /* 0x000fc80003f05270 */
[----:B--23--:R-:W-:Y:S02]  /*130c0*/  SEL R3, RZ, 0x1, P0 ;  /* 0x00000001ff037807 */ /* 0x00cfe40000000000 */
[----:B------:R-:W-:Y:S02]  /*130d0*/  SEL R22, R22, RZ, P0 ;  /* 0x000000ff16167207 */ /* 0x000fe40000000000 */
[----:B------:R-:W-:-:S07]  /*130e0*/  LOP3.LUT R24, R24, R3, RZ, 0x3c, !PT ;  /* 0x0000000318187212 */ /* 0x000fce00078e3cff */
.L_x_9979:
[----:B------:R-:W-:Y:S05]  /*130f0*/  BSYNC B6 ;  /* 0x0000000000067941 */ /* 0x000fea0003800000 */
.L_x_9977:
[----:B------:R-:W-:-:S03]  /*13100*/  UMOV UR4, 0xffffffff ;  /* 0xffffffff00047882 */ /* 0x000fc60000000000 */
[----:B------:R-:W-:Y:S05]  /*13110*/  BRA.DIV UR4, `(.L_x_10026) ;  /* 0x00000016048c7947 */ /* 0x000fea000b800000 */
[----:B------:R2:W3:Y:S04]  /*13120*/  SHFL.IDX PT, R4, R16, RZ, 0x1f ;  /* 0x00001fff10047589 */ /* 0x0004e800000e0000 */
[----:B------:R2:W4:Y:S02]  /*13130*/  SHFL.IDX PT, R5, R16, 0x1, 0x1f ;  /* 0x00201f0010057f89 */ /* 0x00052400000e0000 */
.L_x_10072:
        /* <DEDUP_REMOVED lines=8> */
[----:B------:R-:W0:Y:S01]  /*131c0*/  LDC.64 R2, c[0x0][0xc58] ;  /* 0x00031600ff027b82 */ /* 0x000e220000000a00 */
[----:B------:R-:W-:Y:S01]  /*131d0*/  ULDC.64 UR4, c[0x0][0x208] ;  /* 0x0000820000047ab9 */ /* 0x000fe20000000a00 */
[----:B0-----:R-:W-:-:S06]  /*131e0*/  IMAD.WIDE R2, R7, 0x4, R2 ;  /* 0x0000000407027825 */ /* 0x001fcc00078e0202 */
[----:B------:R0:W5:Y:S02]  /*131f0*/  LDG.E R2, desc[UR4][R2.64] ;  /* 0x0000000402027981 */ /* 0x000164000c1e1900 */
.L_x_10028:
[----:B------:R-:W-:Y:S05]  /*13200*/  BSYNC B0 ;  /* 0x0000000000007941 */ /* 0x000fea0003800000 */
.L_x_10027:
        /* <DEDUP_REMOVED lines=22> */
[----:B------:R0:W0:Y:S02]  /*13370*/  SHFL.IDX PT, R14, R8, 0x1f, 0x1f ;  /* 0x03e01f00080e7f89 */ /* 0x00002400000e0000 */
.L_x_10080:
[----:B------:R-:W-:Y:S02]  /*13380*/  ULDC UR4, c[0x0][0xc10] ;  /* 0x0003040000047ab9 */ /* 0x000fe40000000800 */
[----:B------:R-:W-:-:S04]  /*13390*/  IMAD.U32 R7, RZ, RZ, UR4 ;  /* 0x00000004ff077e24 */ /* 0x000fc8000f8e00ff */
[----:B0-----:R-:W-:-:S04]  /*133a0*/  IMAD R14, R14, R7, RZ ;  /* 0x000000070e0e7224 */ /* 0x001fc800078e02ff */
[----:B----4-:R-:W-:-:S05]  /*133b0*/  IMAD.IADD R5, R5, 0x1, R14 ;  /* 0x0000000105057824 */ /* 0x010fca00078e020e */
[----:B---3--:R-:W-:-:S13]  /*133c0*/  ISETP.GT.AND P0, PT, R5, R4, PT ;  /* 0x000000040500720c */ /* 0x008fda0003f04270 */
[----:B------:R-:W-:Y:S05]  /*133d0*/  @P0 BRA `(.L_x_10030) ;  /* 0x0000000000b00947 */ /* 0x000fea0003800000 */
[----:B------:R-:W0:Y:S02]  /*133e0*/  LDC R0, c[0x0][0xc14] ;  /* 0x00030500ff007b82 */ /* 0x000e240000000800 */
.L_x_10035:
[----:B------:R-:W-:-:S05]  /*133f0*/  VIADD R19, R19, 0x1f ;  /* 0x0000001f13137836 */ /* 0x000fca0000000000 */
[----:B0-----:R-:W-:-:S13]  /*13400*/  ISETP.GE.AND P0, PT, R19, R0, PT ;  /* 0x000000001300720c */ /* 0x001fda0003f06270 */
[----:B------:R-:W-:Y:S05]  /*13410*/  @P0 BRA `(.L_x_10031) ;  /* 0x0000000400ec0947 */ /* 0x000fea0003800000 */
[C---:B------:R-:W-:Y:S01]  /*13420*/  IMAD.IADD R7, R26.reuse, 0x1, R19 ;  /* 0x000000011a077824 */ /* 0x040fe200078e0213 */
[----:B------:R-:W-:Y:S01]  /*13430*/  ISETP.NE.AND P1, PT, R26, 0x1f, PT ;  /* 0x0000001f1a00780c */ /* 0x000fe20003f25270 */
[----:B------:R-:W-:Y:S01]  /*13440*/  BSSY B0, `(.L_x_10032) ;  /* 0x0000008000007945 */ /* 0x000fe20003800000 */
[----:B------:R-:W-:Y:S02]  /*13450*/  IMAD.MOV.U32 R2, RZ, RZ, RZ ;  /* 0x000000ffff027224 */ /* 0x000fe400078e00ff */
[----:B------:R-:W-:-:S13]  /*13460*/  ISETP.GE.OR P0, PT, R7, R0, !P1 ;  /* 0x000000000700720c */ /* 0x000fda0004f06670 */
[----:B------:R-:W-:Y:S05]  /*13470*/  @P0 BRA `(.L_x_10033) ;  /* 0x0000000000100947 */ /* 0x000fea0003800000 */
[----:B------:R-:W0:Y:S01]  /*13480*/  LDC.64 R2, c[0x0][0xc58] ;  /* 0x00031600ff027b82 */ /* 0x000e220000000a00 */
[----:B------:R-:W-:Y:S01]  /*13490*/  ULDC.64 UR4, c[0x0][0x208] ;  /* 0x0000820000047ab9 */ /* 0x000fe20000000a00 */
[----:B0-----:R-:W-:-:S06]  /*134a0*/  IMAD.WIDE R2, R7, 0x4, R2 ;  /* 0x0000000407027825 */ /* 0x001fcc00078e0202 */
[----:B------:R0:W5:Y:S02]  /*134b0*/  LDG.E R2, desc[UR4][R2.64] ;  /* 0x0000000402027981 */ /* 0x000164000c1e1900 */
.L_x_10033:
[----:B------:R-:W-:Y:S05]  /*134c0*/  BSYNC B0 ;  /* 0x0000000000007941 */ /* 0x000fea0003800000 */
.L_x_10032:
        /* <DEDUP_REMOVED lines=11> */
[----:B0-----:R-:W-:-:S05]  /*13580*/  IMAD.IADD R3, R13, 0x1, R14 ;  /* 0x000000010d037824 */ /* 0x001fca00078e020e */
        /* <DEDUP_REMOVED lines=10> */
[----:B------:R0:W3:Y:S02]  /*13630*/  SHFL.IDX PT, R14, R8, 0x1f, 0x1f ;  /* 0x03e01f00080e7f89 */ /* 0x0000e400000e0000 */
.L_x_10088:
[----:B------:R-:W-:Y:S02]  /*13640*/  ULDC UR4, c[0x0][0xc10] ;  /* 0x0003040000047ab9 */ /* 0x000fe40000000800 */
[----:B------:R-:W-:-:S04]  /*13650*/  IMAD.U32 R7, RZ, RZ, UR4 ;  /* 0x00000004ff077e24 */ /* 0x000fc8000f8e00ff */
[----:B---3--:R-:W-:-:S04]  /*13660*/  IMAD R14, R14, R7, RZ ;  /* 0x000000070e0e7224 */ /* 0x008fc800078e02ff */
[----:B------:R-:W-:-:S05]  /*13670*/  IMAD.IADD R5, R14, 0x1, R5 ;  /* 0x000000010e057824 */ /* 0x000fca00078e0205 */
[----:B------:R-:W-:-:S13]  /*13680*/  ISETP.GT.AND P0, PT, R5, R4, PT ;  /* 0x000000040500720c */ /* 0x000fda0003f04270 */
[----:B------:R-:W-:Y:S05]  /*13690*/  @!P0 BRA `(.L_x_10035) ;  /* 0xfffffffc00548947 */ /* 0x000fea000383ffff */
.L_x_10030:
[----:B--2---:R-:W-:Y:S01]  /*136a0*/  IMAD.IADD R16, R5, 0x1, -R14 ;  /* 0x0000000105107824 */ /* 0x004fe200078e0a0e */
[----:B------:R-:W-:-:S03]  /*136b0*/  UMOV UR4, 0xffffffff ;  /* 0xffffffff00047882 */ /* 0x000fc60000000000 */
[----:B------:R-:W-:-:S05]  /*136c0*/  IMAD R3, R8, R7, R16 ;  /* 0x0000000708037224 */ /* 0x000fca00078e0210 */
[----:B------:R-:W-:Y:S01]  /*136d0*/  ISETP.GT.AND P6, PT, R3, R4, PT ;  /* 0x000000040300720c */ /* 0x000fe20003fc4270 */
[----:B------:R-:W-:-:S12]  /*136e0*/  BRA.DIV UR4, `(.L_x_10036) ;  /* 0x0000001a04047947 */ /* 0x000fd8000b800000 */
[----:B------:R-:W-:-:S04]  /*136f0*/  VOTE.ANY R3, PT, !P6 ;  /* 0x0000000000037806 */ /* 0x000fc800070e0100 */
[----:B------:R-:W2:Y:S02]  /*13700*/  POPC R5, R3 ;  /* 0x0000000300057309 */ /* 0x000ea40000000000 */
[----:B--2---:R2:W3:Y:S02]  /*13710*/  SHFL.IDX PT, R17, R2, R5, 0x1f ;  /* 0x00001f0502117589 */ /* 0x0044e400000e0000 */
.L_x_10092:
[----:B------:R-:W-:Y:S01]  /*13720*/  ISETP.NE.AND P0, PT, R3, RZ, PT ;  /* 0x000000ff0300720c */ /* 0x000fe20003f05270 */
[----:B------:R-:W-:-:S12]  /*13730*/  IMAD.MOV.U32 R14, RZ, RZ, RZ ;  /* 0x000000ffff0e7224 */ /* 0x000fd800078e00ff */
[----:B------:R-:W-:Y:S05]  /*13740*/  @!P0 BRA `(.L_x_10037) ;  /* 0x0000000000108947 */ /* 0x000fea0003800000 */
[----:B------:R-:W-:Y:S01]  /*13750*/  UMOV UR4, 0xffffffff ;  /* 0xffffffff00047882 */ /* 0x000fe20000000000 */
[----:B------:R-:W-:Y:S02]  /*13760*/  VIADD R12, R5, 0xffffffff ;  /* 0xffffffff050c7836 */ /* 0x000fe40000000000 */
[----:B------:R-:W-:Y:S05]  /*13770*/  BRA.DIV UR4, `(.L_x_10038) ;  /* 0x0000001a04287947 */ /* 0x000fea000b800000 */
[----:B------:R4:W0:Y:S02]  /*13780*/  SHFL.IDX PT, R14, R8, R12, 0x1f ;  /* 0x00001f0c080e7589 */ /* 0x00082400000e0000 */
.L_x_10037:
[----:B--2---:R-:W2:Y:S01]  /*13790*/  LDC.64 R2, c[0x0][0xc68] ;  /* 0x00031a00ff027b82 */ /* 0x004ea20000000a00 */
[----:B------:R-:W-:Y:S01]  /*137a0*/  IMAD.IADD R19, R5, 0x1, R19 ;  /* 0x0000000105137824 */ /* 0x000fe200078e0213 */
[----:B------:R-:W-:-:S03]  /*137b0*/  ULDC.64 UR4, c[0x0][0x208] ;  /* 0x0000820000047ab9 */ /* 0x000fc60000000a00 */
[----:B--2---:R-:W-:-:S05]  /*137c0*/  IMAD.WIDE R2, R19, 0x4, R2 ;  /* 0x0000000413027825 */ /* 0x004fca00078e0202 */
[----:B------:R2:W3:Y:S01]  /*137d0*/  LDG.E R6, desc[UR4][R2.64] ;  /* 0x0000000402067981 */ /* 0x0004e2000c1e1900 */
[----:B0-----:R-:W-:Y:S02]  /*137e0*/  IMAD R16, R14, R7, R16 ;  /* 0x000000070e107224 */ /* 0x001fe400078e0210 */
[----:B--2---:R-:W-:Y:S02]  /*137f0*/  IMAD.MOV.U32 R2, RZ, RZ, RZ ;  /* 0x000000ffff027224 */ /* 0x004fe400078e00ff */
[----:B---3--:R-:W-:-:S05]  /*13800*/  IMAD R5, R17, R6, RZ ;  /* 0x0000000611057224 */ /* 0x008fca00078e02ff */
[----:B----4-:R-:W-:-:S04]  /*13810*/  IABS R8, R5 ;  /* 0x0000000500087213 */ /* 0x010fc80000000000 */
[----:B------:R-:W0:Y:S08]  /*13820*/  I2F.RP R9, R8 ;  /* 0x0000000800097306 */ /* 0x000e300000209400 */
[----:B0-----:R-:W0:Y:S02]  /*13830*/  MUFU.RCP R9, R9 ;  /* 0x0000000900097308 */ /* 0x001e240000001000 */
[----:B0-----:R-:W-:Y:S01]  /*13840*/  VIADD R10, R9, 0xffffffe ;  /* 0x0ffffffe090a7836 */ /* 0x001fe20000000000 */
[----:B------:R-:W-:-:S05]  /*13850*/  IABS R9, R5 ;  /* 0x0000000500097213 */ /* 0x000fca0000000000 */
[----:B------:R-:W0:Y:S01]  /*13860*/  F2I.FTZ.U32.TRUNC.NTZ R3, R10 ;  /* 0x0000000a00037305 */ /* 0x000e22000021f000 */
[----:B------:R-:W-:Y:S02]  /*13870*/  IMAD.MOV R9, RZ, RZ, -R9 ;  /* 0x000000ffff097224 */ /* 0x000fe400078e0a09 */
[----:B0-----:R-:W-:-:S04]  /*13880*/  IMAD.MOV R11, RZ, RZ, -R3 ;  /* 0x000000ffff0b7224 */ /* 0x001fc800078e0a03 */
[----:B------:R-:W-:-:S04]  /*13890*/  IMAD R11, R11, R8, RZ ;  /* 0x000000080b0b7224 */ /* 0x000fc800078e02ff */
[----:B------:R-:W-:-:S04]  /*138a0*/  IMAD.HI.U32 R3, R3, R11, R2 ;  /* 0x0000000b03037227 */ /* 0x000fc800078e0002 */
[----:B------:R-:W-:-:S05]  /*138b0*/  IMAD.IADD R2, R4, 0x1, -R16 ;  /* 0x0000000104027824 */ /* 0x000fca00078e0a10 */
        /* <DEDUP_REMOVED lines=29> */
[----:B------:R-:W-:Y:S01]  /*13a90*/  IMAD.HI.U32 R2, R3, R5, R2 ;  /* 0x0000000503027227 */ /* 0x000fe200078e0002 */
[----:B------:R-:W-:Y:S02]  /*13aa0*/  IABS R5, R9 ;  /* 0x0000000900057213 */ /* 0x000fe40000000000 */
[----:B------:R-:W-:-:S03]  /*13ab0*/  LOP3.LUT R3, R9, R6, RZ, 0x3c, !PT ;  /* 0x0000000609037212 */ /* 0x000fc600078e3cff */
[----:B------:R-:W-:-:S04]  /*13ac0*/  IMAD.HI.U32 R2, R2, R5, RZ ;  /* 0x0000000502027227 */ /* 0x000fc800078e00ff */
[----:B------:R-:W-:-:S05]  /*13ad0*/  IMAD R8, R2, R8, R5 ;  /* 0x0000000802087224 */ /* 0x000fca00078e0205 */
[----:B------:R-:W-:-:S13]  /*13ae0*/  ISETP.GT.U32.AND P0, PT, R7, R8, PT ;  /* 0x000000080700720c */ /* 0x000fda0003f04070 */
[----:B------:R-:W-:Y:S02]  /*13af0*/  @!P0 IMAD.IADD R8, R8, 0x1, -R7 ;  /* 0x0000000108088824 */ /* 0x000fe400078e0a07 */
[----:B------:R-:W-:-:S03]  /*13b00*/  @!P0 VIADD R2, R2, 0x1 ;  /* 0x0000000102028836 */ /* 0x000fc60000000000 */
[----:B------:R-:W-:-:S13]  /*13b10*/  ISETP.GE.U32.AND P0, PT, R8, R7, PT ;  /* 0x000000070800720c */ /* 0x000fda0003f06070 */
        /* <DEDUP_REMOVED lines=11> */
.L_x_10031:
[----:B------:R-:W-:Y:S01]  /*13bd0*/  UMOV UR4, URZ ;  /* 0x0000003f00047c82 */ /* 0x000fe20008000000 */
[----:B------:R-:W-:Y:S01]  /*13be0*/  UMOV UR5, URZ ;  /* 0x0000003f00057c82 */ /* 0x000fe20008000000 */
[----:B------:R-:W-:Y:S01]  /*13bf0*/  ULDC UR6, c[0x0][0xc14] ;  /* 0x0003050000067ab9 */ /* 0x000fe20000000800 */
[----:B--2---:R-:W-:Y:S02]  /*13c00*/  IMAD.MOV.U32 R16, RZ, RZ, R4 ;  /* 0x000000ffff107224 */ /* 0x004fe400078e0004 */
[----:B------:R-:W-:Y:S02]  /*13c10*/  IMAD.U32 R17, RZ, RZ, UR4 ;  /* 0x00000004ff117e24 */ /* 0x000fe4000f8e00ff */
[----:B------:R-:W-:Y:S02]  /*13c20*/  IMAD.U32 R18, RZ, RZ, UR5 ;  /* 0x00000005ff127e24 */ /* 0x000fe4000f8e00ff */
[----:B------:R-:W-:-:S07]  /*13c30*/  IMAD.U32 R19, RZ, RZ, UR6 ;  /* 0x00000006ff137e24 */ /* 0x000fce000f8e00ff */
.L_x_10039:
        /* <DEDUP_REMOVED lines=10> */
.L_x_9973:
        /* <DEDUP_REMOVED lines=12> */
.L_x_10095:
[----:B------:R-:W-:Y:S05]  /*13da0*/  BSYNC B0 ;  /* 0x0000000000007941 */ /* 0x000fea0003800000 */
.L_x_10041:
[----:B------:R-:W-:-:S03]  /*13db0*/  UMOV UR4, 0xffffffff ;  /* 0xffffffff00047882 */ /* 0x000fc60000000000 */
[----:B------:R-:W-:Y:S05]  /*13dc0*/  BRA.DIV UR4, `(.L_x_10043) ;  /* 0x0000001204cc7947 */ /* 0x000fea000b800000 */
[----:B0-----:R-:W0:Y:S02]  /*13dd0*/  S2R R0, SR_TID.X ;  /* 0x0000000000007919 */ /* 0x001e240000002100 */
[----:B0-----:R-:W-:-:S04]  /*13de0*/  SHF.R.U32.HI R0, RZ, 0x5, R0 ;  /* 0x00000005ff007819 */ /* 0x001fc80000011600 */
[----:B------:R-:W-:-:S05]  /*13df0*/  LOP3.LUT R0, R0, 0x3, RZ, 0xc0, !PT ;  /* 0x0000000300007812 */ /* 0x000fca00078ec0ff */
[----:B------:R0:W2:Y:S02]  /*13e00*/  SHFL.IDX PT, R14, R0, RZ, 0x1f ;  /* 0x00001fff000e7589 */ /* 0x0000a400000e0000 */
.L_x_10098:
[----:B--2---:R-:W-:Y:S01]  /*13e10*/  ISETP.NE.AND P0, PT, R14, RZ, PT ;  /* 0x000000ff0e00720c */ /* 0x004fe20003f05270 */
[----:B------:R-:W-:-:S12]  /*13e20*/  BSSY B0, `(.L_x_10044) ;  /* 0x0000026000007945 */ /* 0x000fd80003800000 */
[----:B------:R-:W-:Y:S05]  /*13e30*/  @P0 BRA `(.L_x_10045) ;  /* 0x0000000000900947 */ /* 0x000fea0003800000 */
[----:B------:R-:W-:-:S03]  /*13e40*/  UMOV UR4, 0xffffffff ;  /* 0xffffffff00047882 */ /* 0x000fc60000000000 */
[----:B------:R-:W-:Y:S05]  /*13e50*/  BRA.DIV UR4, `(.L_x_10046) ;  /* 0x0000001204dc7947 */ /* 0x000fea000b800000 */
[----:B------:R-:W-:-:S13]  /*13e60*/  ELECT P6, URZ, PT ;  /* 0x00000000003f782f */ /* 0x000fda00038c0000 */
.L_x_10101:
        /* <DEDUP_REMOVED lines=8> */
.L_x_10047:
        /* <DEDUP_REMOVED lines=12> */
.L_x_10102:
[----:B------:R-:W2:Y:S02]  /*13fb0*/  SYNCS.PHASECHK.TRANS64.TRYWAIT P0, [R3+URZ], R0 ;  /* 0x00000000030075a7 */ /* 0x000ea4000800017f */
[----:B--2---:R-:W-:Y:S05]  /*13fc0*/  @!P0 BRA `(.L_x_10049) ;  /* 0x0000001000b48947 */ /* 0x004fea0003800000 */
.L_x_10103:
[----:B------:R-:W-:Y:S05]  /*13fd0*/  @!P2 BRA `(.L_x_10050) ;  /* 0x000000000004a947 */ /* 0x000fea0003800000 */
[----:B------:R-:W-:Y:S01]  /*13fe0*/  BPT.TRAP 0x1 ;  /* 0x000000040000795c */ /* 0x000fe20000300000 */
.L_x_10050:
[----:B--2---:R-:W-:-:S04]  /*13ff0*/  VIADD R3, R9, 0x31c60 ;  /* 0x00031c6009037836 */ /* 0x004fc80000000000 */
[----:B------:R-:W-:-:S04]  /*14000*/  IMAD R5, R22, 0x8, R3 ;  /* 0x0000000816057824 */ /* 0x000fc800078e0203 */
[----:B------:R-:W2:Y:S02]  /*14010*/  SYNCS.PHASECHK.TRANS64.TRYWAIT P0, [R5+URZ], R2 ;  /* 0x00000002050075a7 */ /* 0x000ea4000800017f */
[----:B--2---:R-:W-:Y:S05]  /*14020*/  @!P0 BRA `(.L_x_10051) ;  /* 0x0000001000b08947 */ /* 0x004fea0003800000 */
.L_x_10104:
[----:B------:R-:W-:-:S07]  /*14030*/  IMAD R3, R4, 0x8, R3 ;  /* 0x0000000804037824 */ /* 0x000fce00078e0203 */
.L_x_10052:
[----:B---3--:R3:W4:Y:S02]  /*14040*/  SYNCS.PHASECHK.TRANS64.TRYWAIT P0, [R3+URZ], R0 ;  /* 0x00000000030075a7 */ /* 0x008724000800017f */
[----:B----4-:R-:W-:Y:S05]  /*14050*/  @!P0 NANOSLEEP.SYNCS 0x989680 ;  /* 0x009896800000895d */ /* 0x010fea0003900000 */
[----:B------:R-:W4:Y:S02]  /*14060*/  @!P0 SYNCS.PHASECHK.TRANS64 P0, [R3+URZ], R0 ;  /* 0x00000000030085a7 */ /* 0x000f24000800007f */
[----:B----4-:R-:W-:Y:S05]  /*14070*/  @!P0 BRA `(.L_x_10052) ;  /* 0xfffffffc00f08947 */ /* 0x010fea000383ffff */
.L_x_10045:
[----:B------:R-:W-:Y:S05]  /*14080*/  BSYNC B0 ;  /* 0x0000000000007941 */ /* 0x000fea0003800000 */
.L_x_10044:
[----:B------:R-:W-:Y:S05]  /*14090*/  EXIT ;  /* 0x000000000000794d */ /* 0x000fea0003800000 */
.L_x_9925:
[----:B0-----:R-:W-:-:S04]  /*140a0*/  IMAD.U32 R3, RZ, RZ, UR37 ;  /* 0x00000025ff037e24 */ /* 0x001fc8000f8e00ff */
[----:B------:R0:W1:Y:S03]  /*140b0*/  SYNCS.PHASECHK.TRANS64.TRYWAIT P1, [R3+URZ+0x31c00], R0 ;  /* 0x031c0000030075a7 */ /* 0x000066000802017f */
[----:B-1----:R-:W-:Y:S05]  /*140c0*/  @!P1 NANOSLEEP.SYNCS 0x989680 ;  /* 0x009896800000995d */ /* 0x002fea0003900000 */
[----:B------:R-:W1:Y:S02]  /*140d0*/  @!P1 SYNCS.PHASECHK.TRANS64 P1, [R3+URZ+0x31c00], R0 ;  /* 0x031c0000030095a7 */ /* 0x000e64000802007f */
[----:B-1----:R-:W-:Y:S05]  /*140e0*/  @!P1 BRA `(.L_x_9925) ;  /* 0xfffffffc00ec9947 */ /* 0x002fea000383ffff */
[----:B------:R-:W-:Y:S05]  /*140f0*/  BRA `(.L_x_10053) ;  /* 0xfffffed8004c7947 */ /* 0x000fea000383ffff */
.L_x_9929:
[----:B-1----:R1:W2:Y:S02]  /*14100*/  SYNCS.PHASECHK.TRANS64.TRYWAIT P2, [R3+URZ+0x31c30], R0 ;  /* 0x031c3000030075a7 */ /* 0x0022a4000804017f */
[----:B--2---:R-:W-:Y:S05]  /*14110*/  @!P2 NANOSLEEP.SYNCS 0x989680 ;  /* 0x009896800000a95d */ /* 0x004fea0003900000 */
[----:B------:R-:W2:Y:S02]  /*14120*/  @!P2 SYNCS.PHASECHK.TRANS64 P2, [R3+URZ+0x31c30], R0 ;  /* 0x031c30000300a5a7 */ /* 0x000ea4000804007f */
[----:B--2---:R-:W-:Y:S05]  /*14130*/  @!P2 BRA `(.L_x_9929) ;  /* 0xfffffffc00f0a947 */ /* 0x004fea000383ffff */
[----:B------:R-:W-:Y:S05]  /*14140*/  BRA `(.L_x_9928) ;  /* 0xfffffed800747947 */ /* 0x000fea000383ffff */
.L_x_9934:
[----:B--2---:R-:W-:-:S04]  /*14150*/  IMAD.U32 R9, RZ, RZ, UR4 ;  /* 0x00000004ff097e24 */ /* 0x004fc8000f8e00ff */
[----:B------:R2:W3:Y:S03]  /*14160*/  SYNCS.PHASECHK.TRANS64.TRYWAIT P2, [R9+URZ+0x31c30], R0 ;  /* 0x031c3000090075a7 */ /* 0x0004e6000804017f */
[----:B---3--:R-:W-:Y:S05]  /*14170*/  @!P2 NANOSLEEP.SYNCS 0x989680 ;  /* 0x009896800000a95d */ /* 0x008fea0003900000 */
[----:B------:R-:W3:Y:S02]  /*14180*/  @!P2 SYNCS.PHASECHK.TRANS64 P2, [R9+URZ+0x31c30], R0 ;  /* 0x031c30000900a5a7 */ /* 0x000ee4000804007f */
[----:B---3--:R-:W-:Y:S05]  /*14190*/  @!P2 BRA `(.L_x_9934) ;  /* 0xfffffffc00eca947 */ /* 0x008fea000383ffff */
[----:B------:R-:W-:Y:S05]  /*141a0*/  BRA `(.L_x_9931) ;  /* 0xffffff1400687947 */ /* 0x000fea000383ffff */
.L_x_9938:
[----:B-1----:R-:W-:-:S04]  /*141b0*/  IMAD.U32 R9, RZ, RZ, UR4 ;  /* 0x00000004ff097e24 */ /* 0x002fc8000f8e00ff */
[----:B------:R1:W2:Y:S03]  /*141c0*/  SYNCS.PHASECHK.TRANS64.TRYWAIT P2, [R9+URZ+0x31c50], R0 ;  /* 0x031c5000090075a7 */ /* 0x0002a6000804017f */
[----:B--2---:R-:W-:Y:S05]  /*141d0*/  @!P2 NANOSLEEP.SYNCS 0x989680 ;  /* 0x009896800000a95d */ /* 0x004fea0003900000 */
[----:B------:R-:W2:Y:S02]  /*141e0*/  @!P2 SYNCS.PHASECHK.TRANS64 P2, [R9+URZ+0x31c50], R0 ;  /* 0x031c50000900a5a7 */ /* 0x000ea4000804007f */
[----:B--2---:R-:W-:Y:S05]  /*141f0*/  @!P2 BRA `(.L_x_9938) ;  /* 0xfffffffc00eca947 */ /* 0x004fea000383ffff */
[----:B------:R-:W-:Y:S05]  /*14200*/  BRA `(.L_x_9935) ;  /* 0xffffff2c00047947 */ /* 0x000fea000383ffff */
.L_x_9944:
[----:B--2---:R-:W-:-:S04]  /*14210*/  IMAD.U32 R7, RZ, RZ, UR4 ;  /* 0x00000004ff077e24 */ /* 0x004fc8000f8e00ff */
[----:B------:R2:W3:Y:S03]  /*14220*/  SYNCS.PHASECHK.TRANS64.TRYWAIT P2, [R7+URZ+0x31c30], R0 ;  /* 0x031c3000070075a7 */ /* 0x0004e6000804017f */
[----:B---3--:R-:W-:Y:S05]  /*14230*/  @!P2 NANOSLEEP.SYNCS 0x989680 ;  /* 0x009896800000a95d */ /* 0x008fea0003900000 */
[----:B------:R-:W3:Y:S02]  /*14240*/  @!P2 SYNCS.PHASECHK.TRANS64 P2, [R7+URZ+0x31c30], R0 ;  /* 0x031c30000700a5a7 */ /* 0x000ee4000804007f */
[----:B---3--:R-:W-:Y:S05]  /*14250*/  @!P2 BRA `(.L_x_9944) ;  /* 0xfffffffc00eca947 */ /* 0x008fea000383ffff */
[----:B------:R-:W-:Y:S05]  /*14260*/  BRA `(.L_x_9941) ;  /* 0xffffff5400ac7947 */ /* 0x000fea000383ffff */
.L_x_9948:
[----:B-1----:R-:W-:-:S04]  /*14270*/  IMAD.U32 R7, RZ, RZ, UR4 ;  /* 0x00000004ff077e24 */ /* 0x002fc8000f8e00ff */
[----:B------:R1:W2:Y:S03]  /*14280*/  SYNCS.PHASECHK.TRANS64.TRYWAIT P2, [R7+URZ+0x31c50], R0 ;  /* 0x031c5000070075a7 */ /* 0x0002a6000804017f */
[----:B--2---:R-:W-:Y:S05]  /*14290*/  @!P2 NANOSLEEP.SYNCS 0x989680 ;  /* 0x009896800000a95d */ /* 0x004fea0003900000 */
[----:B------:R-:W2:Y:S02]  /*142a0*/  @!P2 SYNCS.PHASECHK.TRANS64 P2, [R7+URZ+0x31c50], R0 ;  /* 0x031c50000700a5a7 */ /* 0x000ea4000804007f */
[----:B--2---:R-:W-:Y:S05]  /*142b0*/  @!P2 BRA `(.L_x_9948) ;  /* 0xfffffffc00eca947 */ /* 0x004fea000383ffff */
[----:B------:R-:W-:Y:S05]  /*142c0*/  BRA `(.L_x_9945) ;  /* 0xffffff6c00487947 */ /* 0x000fea000383ffff */
.L_x_9953:
[----:B--2---:R-:W-:-:S04]  /*142d0*/  IMAD.U32 R6, RZ, RZ, UR6 ;  /* 0x00000006ff067e24 */ /* 0x004fc8000f8e00ff */
[----:B------:R2:W3:Y:S03]  /*142e0*/  SYNCS.PHASECHK.TRANS64.TRYWAIT P0, [R6+URZ+0x31c50], R5 ;  /* 0x031c5005060075a7 */ /* 0x0004e6000800017f */
[----:B---3--:R-:W-:Y:S05]  /*142f0*/  @!P0 NANOSLEEP.SYNCS 0x989680 ;  /* 0x009896800000895d */ /* 0x008fea0003900000 */
[----:B------:R-:W3:Y:S02]  /*14300*/  @!P0 SYNCS.PHASECHK.TRANS64 P0, [R6+URZ+0x31c50], R5 ;  /* 0x031c5005060085a7 */ /* 0x000ee4000800007f */
[----:B---3--:R-:W-:Y:S05]  /*14310*/  @!P0 BRA `(.L_x_9953) ;  /* 0xfffffffc00ec8947 */ /* 0x008fea000383ffff */
[----:B------:R-:W-:Y:S05]  /*14320*/  BRA `(.L_x_9952) ;  /* 0xffffff8c00287947 */ /* 0x000fea000383ffff */
.L_x_9986:
        /* <DEDUP_REMOVED lines=11> */
.L_x_10055:
[----:B------:R-:W-:Y:S05]  /*143e0*/  BSYNC B0 ;  /* 0x0000000000007941 */ /* 0x000fea0003800000 */
.L_x_10054:
[----:B------:R-:W-:Y:S05]  /*143f0*/  BRA `(.L_x_10056) ;  /* 0xffffffc800cc7947 */ /* 0x000fea000383ffff */
.L_x_9987:
[----:B------:R-:W-:Y:S01]  /*14400*/  BSSY B0, `(.L_x_10057) ;  /* 0x0000006000007945 */ /* 0x000fe20003800000 */
[----:B------:R-:W-:-:S07]  /*14410*/  IMAD.MOV.U32 R15, RZ, RZ, -0x1 ;  /* 0xffffffffff0f7424 */ /* 0x000fce00078e00ff */
[----:B-1----:R-:W-:Y:S05]  /*14420*/  WARPSYNC.COLLECTIVE R15, `(.L_x_10058) ;  /* 0x000000000f0c7348 */ /* 0x002fea0003c00000 */
[----:B------:R-:W-:Y:S02]  /*14430*/  ELECT P6, UR62, PT ;  /* 0x00000000003e782f */ /* 0x000fe400038c0000 */
[----:B------:R-:W-:Y:S01]  /*14440*/  MOV R14, UR62 ;  /* 0x0000003e000e7c02 */ /* 0x000fe20008000f00 */
[----:B-1----:R-:W-:Y:S10]  /*14450*/  ENDCOLLECTIVE ;  /* 0x000000000000791b */ /* 0x002ff40003800000 */
.L_x_10058:
[----:B------:R-:W-:Y:S05]  /*14460*/  BSYNC B0 ;  /* 0x0000000000007941 */ /* 0x000fea0003800000 */
.L_x_10057:
[----:B------:R-:W-:Y:S05]  /*14470*/  BRA `(.L_x_10059) ;  /* 0xffffffc800bc7947 */ /* 0x000fea000383ffff */
.L_x_9990:
[----:B--2---:R2:W3:Y:S02]  /*14480*/  SYNCS.PHASECHK.TRANS64.TRYWAIT P0, [R5+URZ+0x31c40], R4 ;  /* 0x031c4004050075a7 */ /* 0x0044e4000800017f */
[----:B---3--:R-:W-:Y:S05]  /*14490*/  @!P0 NANOSLEEP.SYNCS 0x989680 ;  /* 0x009896800000895d */ /* 0x008fea0003900000 */
[----:B------:R-:W3:Y:S02]  /*144a0*/  @!P0 SYNCS.PHASECHK.TRANS64 P0, [R5+URZ+0x31c40], R4 ;  /* 0x031c4004050085a7 */ /* 0x000ee4000800007f */
[----:B---3--:R-:W-:Y:S05]  /*144b0*/  @!P0 BRA `(.L_x_9990) ;  /* 0xfffffffc00f08947 */ /* 0x008fea000383ffff */
[----:B------:R-:W-:Y:S05]  /*144c0*/  BRA `(.L_x_10060) ;  /* 0xffffffcc00147947 */ /* 0x000fea000383ffff */
.L_x_9993:
[----:B--2---:R2:W3:Y:S02]  /*144d0*/  SYNCS.PHASECHK.TRANS64.TRYWAIT P0, [R25+URZ+0x31c20], R4 ;  /* 0x031c2004190075a7 */ /* 0x0044e4000800017f */
[----:B---3--:R-:W-:Y:S05]  /*144e0*/  @!P0 NANOSLEEP.SYNCS 0x989680 ;  /* 0x009896800000895d */ /* 0x008fea0003900000 */
[----:B------:R-:W3:Y:S02]  /*144f0*/  @!P0 SYNCS.PHASECHK.TRANS64 P0, [R25+URZ+0x31c20], R4 ;  /* 0x031c2004190085a7 */ /* 0x000ee4000800007f */
[----:B---3--:R-:W-:Y:S05]  /*14500*/  @!P0 BRA `(.L_x_9993) ;  /* 0xfffffffc00f08947 */ /* 0x008fea000383ffff */
[----:B------:R-:W-:Y:S05]  /*14510*/  BRA `(.L_x_10061) ;  /* 0xffffffd000487947 */ /* 0x000fea000383ffff */
.L_x_10001:
[----:B0-----:R0:W2:Y:S02]  /*14520*/  SYNCS.PHASECHK.TRANS64.TRYWAIT P0, [R3+URZ+0x31c40], R2 ;  /* 0x031c4002030075a7 */ /* 0x0010a4000800017f */
[----:B--2---:R-:W-:Y:S05]  /*14530*/  @!P0 NANOSLEEP.SYNCS 0x989680 ;  /* 0x009896800000895d */ /* 0x004fea0003900000 */
[----:B------:R-:W2:Y:S02]  /*14540*/  @!P0 SYNCS.PHASECHK.TRANS64 P0, [R3+URZ+0x31c40], R2 ;  /* 0x031c4002030085a7 */ /* 0x000ea4000800007f */
[----:B--2---:R-:W-:Y:S05]  /*14550*/  @!P0 BRA `(.L_x_10001) ;  /* 0xfffffffc00f08947 */ /* 0x004fea000383ffff */
[----:B------:R-:W-:Y:S05]  /*14560*/  BRA `(.L_x_10062) ;  /* 0xffffffd000e87947 */ /* 0x000fea000383ffff */
.L_x_10003:
[----:B0-----:R0:W2:Y:S02]  /*14570*/  SYNCS.PHASECHK.TRANS64.TRYWAIT P0, [R2+URZ+0x60], R5 ;  /* 0x00006005020075a7 */ /* 0x0010a4000800017f */
[----:B--2---:R-:W-:Y:S05]  /*14580*/  @!P0 NANOSLEEP.SYNCS 0x989680 ;  /* 0x009896800000895d */ /* 0x004fea0003900000 */
[----:B------:R-:W2:Y:S02]  /*14590*/  @!P0 SYNCS.PHASECHK.TRANS64 P0, [R2+URZ+0x60], R5 ;  /* 0x00006005020085a7 */ /* 0x000ea4000800007f */
[----:B--2---:R-:W-:Y:S05]  /*145a0*/  @!P0 BRA `(.L_x_10003) ;  /* 0xfffffffc00f08947 */ /* 0x004fea000383ffff */
[----:B------:R-:W-:Y:S05]  /*145b0*/  BRA `(.L_x_10063) ;  /* 0xffffffd400747947 */ /* 0x000fea000383ffff */
.L_x_10008:
[----:B--2---:R2:W3:Y:S02]  /*145c0*/  SYNCS.PHASECHK.TRANS64.TRYWAIT P0, [R3+URZ+0x31c40], R2 ;  /* 0x031c4002030075a7 */ /* 0x0044e4000800017f */
[----:B---3--:R-:W-:Y:S05]  /*145d0*/  @!P0 NANOSLEEP.SYNCS 0x989680 ;  /* 0x009896800000895d */ /* 0x008fea0003900000 */
[----:B------:R-:W3:Y:S02]  /*145e0*/  @!P0 SYNCS.PHASECHK.TRANS64 P0, [R3+URZ+0x31c40], R2 ;  /* 0x031c4002030085a7 */ /* 0x000ee4000800007f */
[----:B---3--:R-:W-:Y:S05]  /*145f0*/  @!P0 BRA `(.L_x_10008) ;  /* 0xfffffffc00f08947 */ /* 0x008fea000383ffff */
[----:B------:R-:W-:Y:S05]  /*14600*/  BRA `(.L_x_10064) ;  /* 0xffffffd800a47947 */ /* 0x000fea000383ffff */
.L_x_10010:
[----:B0-----:R0:W2:Y:S02]  /*14610*/  SYNCS.PHASECHK.TRANS64.TRYWAIT P1, [R3+URZ+0x60], R24 ;  /* 0x00006018030075a7 */ /* 0x0010a4000802017f */
[----:B--2---:R-:W-:Y:S05]  /*14620*/  @!P1 NANOSLEEP.SYNCS 0x989680 ;  /* 0x009896800000995d */ /* 0x004fea0003900000 */
[----:B------:R-:W2:Y:S02]  /*14630*/  @!P1 SYNCS.PHASECHK.TRANS64 P1, [R3+URZ+0x60], R24 ;  /* 0x00006018030095a7 */ /* 0x000ea4000802007f */
[----:B--2---:R-:W-:Y:S05]  /*14640*/  @!P1 BRA `(.L_x_10010) ;  /* 0xfffffffc00f09947 */ /* 0x004fea000383ffff */
[----:B------:R-:W-:Y:S05]  /*14650*/  BRA `(.L_x_10065) ;  /* 0xffffffdc00307947 */ /* 0x000fea000383ffff */
.L_x_10015:
[----:B--2---:R2:W3:Y:S02]  /*14660*/  SYNCS.PHASECHK.TRANS64.TRYWAIT P0, [R2+URZ+0x31c40], R3 ;  /* 0x031c4003020075a7 */ /* 0x0044e4000800017f */
[----:B---3--:R-:W-:Y:S05]  /*14670*/  @!P0 NANOSLEEP.SYNCS 0x989680 ;  /* 0x009896800000895d */ /* 0x008fea0003900000 */
[----:B------:R-:W3:Y:S02]  /*14680*/  @!P0 SYNCS.PHASECHK.TRANS64 P0, [R2+URZ+0x31c40], R3 ;  /* 0x031c4003020085a7 */ /* 0x000ee4000800007f */
[----:B---3--:R-:W-:Y:S05]  /*14690*/  @!P0 BRA `(.L_x_10015) ;  /* 0xfffffffc00f08947 */ /* 0x008fea000383ffff */
[----:B------:R-:W-:Y:S05]  /*146a0*/  BRA `(.L_x_10066) ;  /* 0xffffffe0003c7947 */ /* 0x000fea000383ffff */
.L_x_10017:
[----:B0-----:R0:W2:Y:S02]  /*146b0*/  SYNCS.PHASECHK.TRANS64.TRYWAIT P1, [R2+URZ+0x60], R3 ;  /* 0x00006003020075a7 */ /* 0x0010a4000802017f */
[----:B--2---:R-:W-:Y:S05]  /*146c0*/  @!P1 NANOSLEEP.SYNCS 0x989680 ;  /* 0x009896800000995d */ /* 0x004fea0003900000 */
[----:B------:R-:W2:Y:S02]  /*146d0*/  @!P1 SYNCS.PHASECHK.TRANS64 P1, [R2+URZ+0x60], R3 ;  /* 0x00006003020095a7 */ /* 0x000ea4000802007f */
[----:B--2---:R-:W-:Y:S05]  /*146e0*/  @!P1 BRA `(.L_x_10017) ;  /* 0xfffffffc00f09947 */ /* 0x004fea000383ffff */
[----:B------:R-:W-:Y:S05]  /*146f0*/  BRA `(.L_x_10067) ;  /* 0xffffffe000d07947 */ /* 0x000fea000383ffff */
.L_x_10024:
[----:B---3--:R3:W4:Y:S02]  /*14700*/  SYNCS.PHASECHK.TRANS64.TRYWAIT P0, [R3+URZ+0x31c60], R2 ;  /* 0x031c6002030075a7 */ /* 0x008724000800017f */
[----:B----4-:R-:W-:Y:S05]  /*14710*/  @!P0 NANOSLEEP.SYNCS 0x989680 ;  /* 0x009896800000895d */ /* 0x010fea0003900000 */
[----:B------:R-:W4:Y:S02]  /*14720*/  @!P0 SYNCS.PHASECHK.TRANS64 P0, [R3+URZ+0x31c60], R2 ;  /* 0x031c6002030085a7 */ /* 0x000f24000800007f */
[----:B----4-:R-:W-:Y:S05]  /*14730*/  @!P0 BRA `(.L_x_10024) ;  /* 0xfffffffc00f08947 */ /* 0x010fea000383ffff */
[----:B------:R-:W-:Y:S05]  /*14740*/  BRA `(.L_x_10068) ;  /* 0xffffffe400bc7947 */ /* 0x000fea000383ffff */
.L_x_10026:
        /* <DEDUP_REMOVED lines=8> */
.L_x_10070:
[----:B------:R-:W-:Y:S05]  /*147d0*/  BSYNC B0 ;  /* 0x0000000000007941 */ /* 0x000fea0003800000 */
.L_x_10069:
        /* <DEDUP_REMOVED lines=8> */
.L_x_10071:
[----:B------:R-:W-:Y:S01]  /*14860*/  IMAD.MOV.U32 R5, RZ, RZ, R14 ;  /* 0x000000ffff057224 */ /* 0x000fe200078e000e */
[----:B------:R-:W-:Y:S06]  /*14870*/  BRA `(.L_x_10072) ;  /* 0xffffffe800307947 */ /* 0x000fec000383ffff */
.L_x_10029:
        /* <DEDUP_REMOVED lines=8> */
.L_x_10074:
[----:B------:R-:W-:Y:S05]  /*14900*/  BSYNC B0 ;  /* 0x0000000000007941 */ /* 0x000fea0003800000 */
.L_x_10073:
        /* <DEDUP_REMOVED lines=10> */
.L_x_10075:
        /* <DEDUP_REMOVED lines=8> */
.L_x_10076:
        /* <DEDUP_REMOVED lines=8> */
.L_x_10077:
        /* <DEDUP_REMOVED lines=8> */
.L_x_10078:
        /* <DEDUP_REMOVED lines=8> */
.L_x_10079:
[----:B------:R-:W-:Y:S05]  /*14bb0*/  BRA `(.L_x_10080) ;  /* 0xffffffe400f07947 */ /* 0x000fea000383ffff */
.L_x_10034:
        /* <DEDUP_REMOVED lines=8> */
.L_x_10082:
[----:B------:R-:W-:Y:S05]  /*14c40*/  BSYNC B0 ;  /* 0x0000000000007941 */ /* 0x000fea0003800000 */
.L_x_10081:
        /* <DEDUP_REMOVED lines=10> */
.L_x_10083:
        /* <DEDUP_REMOVED lines=8> */
.L_x_10084:
        /* <DEDUP_REMOVED lines=8> */
.L_x_10085:
        /* <DEDUP_REMOVED lines=8> */
.L_x_10086:
        /* <DEDUP_REMOVED lines=8> */
.L_x_10087:
[----:B------:R-:W-:Y:S05]  /*14ef0*/  BRA `(.L_x_10088) ;  /* 0xffffffe400d07947 */ /* 0x000fea000383ffff */
.L_x_10036:
[----:B------:R-:W-:Y:S01]  /*14f00*/  BSSY B0, `(.L_x_10089) ;  /* 0x0000006000007945 */ /* 0x000fe20003800000 */
[----:B------:R-:W-:Y:S01]  /*14f10*/  PLOP3.LUT P6, PT, P6, PT, PT, 0x8, 0x0 ;  /* 0x000000000000781c */ /* 0x000fe200037ce170 */
[----:B------:R-:W-:-:S12]  /*14f20*/  IMAD.MOV.U32 R15, RZ, RZ, -0x1 ;  /* 0xffffffffff0f7424 */ /* 0x000fd800078e00ff */
[----:B01----:R-:W-:Y:S05]  /*14f30*/  WARPSYNC.COLLECTIVE R15, `(.L_x_10090) ;  /* 0x000000000f087348 */ /* 0x003fea0003c00000 */
[----:B------:R-:W-:Y:S01]  /*14f40*/  VOTE.ANY R14, PT, P6 ;  /* 0x00000000000e7806 */ /* 0x000fe200030e0100 */
[----:B01----:R-:W-:Y:S06]  /*14f50*/  ENDCOLLECTIVE ;  /* 0x000000000000791b */ /* 0x003fec0003800000 */
.L_x_10090:
[----:B------:R-:W-:Y:S05]  /*14f60*/  BSYNC B0 ;  /* 0x0000000000007941 */ /* 0x000fea0003800000 */
.L_x_10089:
        /* <DEDUP_REMOVED lines=9> */
.L_x_10091:
[----:B------:R-:W-:Y:S01]  /*15000*/  IMAD.MOV.U32 R17, RZ, RZ, R14 ;  /* 0x000000ffff117224 */ /* 0x000fe200078e000e */
[----:B------:R-:W-:Y:S06]  /*15010*/  BRA `(.L_x_10092) ;  /* 0xffffffe400c07947 */ /* 0x000fec000383ffff */
.L_x_10038:
[----:B------:R-:W-:Y:S01]  /*15020*/  BSSY B0, `(.L_x_10093) ;  /* 0x0000007000007945 */ /* 0x000fe20003800000 */
[----:B------:R-:W-:Y:S02]  /*15030*/  IMAD.MOV.U32 R13, RZ, RZ, R8 ;  /* 0x000000ffff0d7224 */ /* 0x000fe400078e0008 */
[----:B------:R-:W-:Y:S02]  /*15040*/  IMAD.MOV.U32 R11, RZ, RZ, 0x1f ;  /* 0x0000001fff0b7424 */ /* 0x000fe400078e00ff */
[----:B------:R-:W-:-:S07]  /*15050*/  IMAD.MOV.U32 R15, RZ, RZ, -0x1 ;  /* 0xffffffffff0f7424 */ /* 0x000fce00078e00ff */
[----:B0123--:R-:W-:Y:S05]  /*15060*/  WARPSYNC.COLLECTIVE R15, `(.L_x_10094) ;  /* 0x000000000f087348 */ /* 0x00ffea0003c00000 */
[----:B------:R4:W0:Y:S02]  /*15070*/  SHFL.IDX P6, R14, R13, R12, R11 ;  /* 0x0000000c0d0e7389 */ /* 0x00082400000c000b */
[----:B01234-:R-:W-:Y:S01]  /*15080*/  ENDCOLLECTIVE ;  /* 0x000000000000791b */ /* 0x01ffe20003800000 */
.L_x_10094:
[----:B------:R-:W-:Y:S05]  /*15090*/  BSYNC B0 ;  /* 0x0000000000007941 */ /* 0x000fea0003800000 */
.L_x_10093:
[----:B------:R-:W-:Y:S05]  /*150a0*/  BRA `(.L_x_10037) ;  /* 0xffffffe400b87947 */ /* 0x000fea000383ffff */
.L_x_10042:
[----:B0-----:R0:W2:Y:S02]  /*150b0*/  SYNCS.PHASECHK.TRANS64.TRYWAIT P0, [R9+URZ+0x31c20], R0 ;  /* 0x031c2000090075a7 */ /* 0x0010a4000800017f */
[----:B--2---:R-:W-:Y:S05]  /*150c0*/  @!P0 NANOSLEEP.SYNCS 0x989680 ;  /* 0x009896800000895d */ /* 0x004fea0003900000 */
[----:B------:R-:W2:Y:S02]  /*150d0*/  @!P0 SYNCS.PHASECHK.TRANS64 P0, [R9+URZ+0x31c20], R0 ;  /* 0x031c2000090085a7 */ /* 0x000ea4000800007f */
[----:B--2---:R-:W-:Y:S05]  /*150e0*/  @!P0 BRA `(.L_x_10042) ;  /* 0xfffffffc00f08947 */ /* 0x004fea000383ffff */
[----:B------:R-:W-:Y:S05]  /*150f0*/  BRA `(.L_x_10095) ;  /* 0xffffffec00287947 */ /* 0x000fea000383ffff */
.L_x_10043:
        /* <DEDUP_REMOVED lines=11> */
.L_x_10097:
[----:B------:R-:W-:Y:S05]  /*151b0*/  BSYNC B0 ;  /* 0x0000000000007941 */ /* 0x000fea0003800000 */
.L_x_10096:
[----:B------:R-:W-:Y:S05]  /*151c0*/  BRA `(.L_x_10098) ;  /* 0xffffffec00107947 */ /* 0x000fea000383ffff */
.L_x_10046:
[----:B------:R-:W-:Y:S01]  /*151d0*/  BSSY B1, `(.L_x_10099) ;  /* 0x0000006000017945 */ /* 0x000fe20003800000 */
[----:B------:R-:W-:-:S07]  /*151e0*/  IMAD.MOV.U32 R15, RZ, RZ, -0x1 ;  /* 0xffffffffff0f7424 */ /* 0x000fce00078e00ff */
[----:B01----:R-:W-:Y:S05]  /*151f0*/  WARPSYNC.COLLECTIVE R15, `(.L_x_10100) ;  /* 0x000000000f0c7348 */ /* 0x003fea0003c00000 */
[----:B------:R-:W-:Y:S02]  /*15200*/  ELECT P6, UR62, PT ;  /* 0x00000000003e782f */ /* 0x000fe400038c0000 */
[----:B------:R-:W-:Y:S01]  /*15210*/  MOV R14, UR62 ;  /* 0x0000003e000e7c02 */ /* 0x000fe20008000f00 */
[----:B01----:R-:W-:Y:S10]  /*15220*/  ENDCOLLECTIVE ;  /* 0x000000000000791b */ /* 0x003ff40003800000 */
.L_x_10100:
[----:B------:R-:W-:Y:S05]  /*15230*/  BSYNC B1 ;  /* 0x0000000000017941 */ /* 0x000fea0003800000 */
.L_x_10099:
[----:B------:R-:W-:Y:S05]  /*15240*/  BRA `(.L_x_10101) ;  /* 0xffffffec00087947 */ /* 0x000fea000383ffff */
.L_x_10048:
[----:B0-----:R0:W2:Y:S02]  /*15250*/  SYNCS.PHASECHK.TRANS64.TRYWAIT P0, [R7+URZ], R2 ;  /* 0x00000002070075a7 */ /* 0x0010a4000800017f */
[----:B--2---:R-:W-:Y:S05]  /*15260*/  @!P0 NANOSLEEP.SYNCS 0x989680 ;  /* 0x009896800000895d */ /* 0x004fea0003900000 */
[----:B------:R-:W2:Y:S02]  /*15270*/  @!P0 SYNCS.PHASECHK.TRANS64 P0, [R7+URZ], R2 ;  /* 0x00000002070085a7 */ /* 0x000ea4000800007f */
[----:B--2---:R-:W-:Y:S05]  /*15280*/  @!P0 BRA `(.L_x_10048) ;  /* 0xfffffffc00f08947 */ /* 0x004fea000383ffff */
[----:B------:R-:W-:Y:S05]  /*15290*/  BRA `(.L_x_10102) ;  /* 0xffffffec00447947 */ /* 0x000fea000383ffff */
.L_x_10049:
[----:B--2---:R2:W3:Y:S02]  /*152a0*/  SYNCS.PHASECHK.TRANS64.TRYWAIT P0, [R3+URZ], R0 ;  /* 0x00000000030075a7 */ /* 0x0044e4000800017f */
[----:B---3--:R-:W-:Y:S05]  /*152b0*/  @!P0 NANOSLEEP.SYNCS 0x989680 ;  /* 0x009896800000895d */ /* 0x008fea0003900000 */
[----:B------:R-:W3:Y:S02]  /*152c0*/  @!P0 SYNCS.PHASECHK.TRANS64 P0, [R3+URZ], R0 ;  /* 0x00000000030085a7 */ /* 0x000ee4000800007f */
[----:B---3--:R-:W-:Y:S05]  /*152d0*/  @!P0 BRA `(.L_x_10049) ;  /* 0xfffffffc00f08947 */ /* 0x008fea000383ffff */
[----:B------:R-:W-:Y:S05]  /*152e0*/  BRA `(.L_x_10103) ;  /* 0xffffffec00387947 */ /* 0x000fea000383ffff */
.L_x_10051:
[----:B--2---:R2:W3:Y:S02]  /*152f0*/  SYNCS.PHASECHK.TRANS64.TRYWAIT P0, [R5+URZ], R2 ;  /* 0x00000002050075a7 */ /* 0x0044e4000800017f */
[----:B---3--:R-:W-:Y:S05]  /*15300*/  @!P0 NANOSLEEP.SYNCS 0x989680 ;  /* 0x009896800000895d */ /* 0x008fea0003900000 */
[----:B------:R-:W3:Y:S02]  /*15310*/  @!P0 SYNCS.PHASECHK.TRANS64 P0, [R5+URZ], R2 ;  /* 0x00000002050085a7 */ /* 0x000ee4000800007f */
[----:B---3--:R-:W-:Y:S05]  /*15320*/  @!P0 BRA `(.L_x_10051) ;  /* 0xfffffffc00f08947 */ /* 0x008fea000383ffff */
[----:B------:R-:W-:Y:S05]  /*15330*/  BRA `(.L_x_10104) ;  /* 0xffffffec003c7947 */ /* 0x000fea000383ffff */
.L_x_10105:
        /* <DEDUP_REMOVED lines=12> */
.L_x_12786:


//--------------------- .text._ZN7cutlass13device_kernelIN5flash11enable_sm90INS1_16FlashAttnFwdSm90INS1_25CollectiveMainloopFwdSm90ILi2EN4cute5tupleIJNS5_1CILi1EEES8_S8_EEENS6_IJNS7_ILi192EEENS7_ILi144EEENS7_ILi96EEEEEELi96ENS_6half_tEfNS_4arch4Sm90ELb1ELb0ELb0ELb1ELb0ELb1ELb0ELb0ELb1ELb0ELb0ELb0EEENS1_21CollectiveEpilogueFwdINS6_IJSA_SC_SB_EEES9_SE_SG_Li384ELb1ELb0ELb0ELb0EEENS1_36VarlenDynamicPersistentTileSchedulerILi192ELi144ELi384ELi32ELb0ELb0ELb1ELb1ELb1ELb1EEEEEEEEEvNT_6ParamsE --------------------------
	.section	.text._ZN7cutlass13device_kernelIN5flash11enable_sm90INS1_16FlashAttnFwdSm90INS1_25CollectiveMainloopFwdSm90ILi2EN4cute5tupleIJNS5_1CILi1EEES8_S8_EEENS6_IJNS7_ILi192EEENS7_ILi144EEENS7_ILi96EEEEEELi96ENS_6half_tEfNS_4arch4Sm90ELb1ELb0ELb0ELb1ELb0ELb1ELb0ELb0ELb1ELb0ELb0ELb0EEENS1_21CollectiveEpilogueFwdINS6_IJSA_SC_SB_EEES9_SE_SG_Li384ELb1ELb0ELb0ELb0EEENS1_36VarlenDynamicPersistentTileSchedulerILi192ELi144ELi384ELi32ELb0ELb0ELb1ELb1ELb1ELb1EEEEEEEEEvNT_6ParamsE,"ax",@progbits
	.align	128
.text._ZN7cutlass13device_kernelIN5flash11enable_sm90INS1_16FlashAttnFwdSm90INS1_25CollectiveMainloopFwdSm90ILi2EN4cute5tupleIJNS5_1CILi1EEES8_S8_EEENS6_IJNS7_ILi192EEENS7_ILi144EEENS7_ILi96EEEEEELi96ENS_6half_tEfNS_4arch4Sm90ELb1ELb0ELb0ELb1ELb0ELb1ELb0ELb0ELb1ELb0ELb0ELb0EEENS1_21CollectiveEpilogueFwdINS6_IJSA_SC_SB_EEES9_SE_SG_Li384ELb1ELb0ELb0ELb0EEENS1_36VarlenDynamicPersistentTileSchedulerILi192ELi144ELi384ELi32ELb0ELb0ELb1ELb1ELb1ELb1EEEEEEEEEvNT_6ParamsE:
        .type           _ZN7cutlass13device_kernelIN5flash11enable_sm90INS1_16FlashAttnFwdSm90INS1_25CollectiveMainloopFwdSm90ILi2EN4cute5tupleIJNS5_1CILi1EEES8_S8_EEENS6_IJNS7_ILi192EEENS7_ILi144EEENS7_ILi96EEEEEELi96ENS_6half_tEfNS_4arch4Sm90ELb1ELb0ELb0ELb1ELb0ELb1ELb0ELb0ELb1ELb0ELb0ELb0EEENS1_21CollectiveEpilogueFwdINS6_IJSA_SC_SB_EEES9_SE_SG_Li384ELb1ELb0ELb0ELb0EEENS1_36VarlenDynamicPersistentTileSchedulerILi192ELi144ELi384ELi32ELb0ELb0ELb1ELb1ELb1ELb1EEEEEEEEEvNT_6ParamsE,@function
        .size           _ZN7cutlass13device_kernelIN5flash11enable_sm90INS1_16FlashAttnFwdSm90INS1_25CollectiveMainloopFwdSm90ILi2EN4cute5tupleIJNS5_1CILi1EEES8_S8_EEENS6_IJNS7_ILi192EEENS7_ILi144EEENS7_ILi96EEEEEELi96ENS_6half_tEfNS_4arch4Sm90ELb1ELb0ELb0ELb1ELb0ELb1ELb0ELb0ELb1ELb0ELb0ELb0EEENS1_21CollectiveEpilogueFwdINS6_IJSA_SC_SB_EEES9_SE_SG_Li384ELb1ELb0ELb0ELb0EEENS1_36VarlenDynamicPersistentTileSchedulerILi192ELi144ELi384ELi32ELb0ELb0ELb1ELb1ELb1ELb1EEEEEEEEEvNT_6ParamsE,(.L_x_12787 - _ZN7cutlass13device_kernelIN5flash11enable_sm90INS1_16FlashAttnFwdSm90INS1_25CollectiveMainloopFwdSm90ILi2EN4cute5tupleIJNS5_1CILi1EEES8_S8_EEENS6_IJNS7_ILi192EEENS7_ILi144EEENS7_ILi96EEEEEELi96ENS_6half_tEfNS_4arch4Sm90ELb1ELb0ELb0ELb1ELb0ELb1ELb0ELb0ELb1ELb0ELb0ELb0EEENS1_21CollectiveEpilogueFwdINS6_IJSA_SC_SB_EEES9_SE_SG_Li384ELb1ELb0ELb0ELb0EEENS1_36VarlenDynamicPersistentTileSchedulerILi192ELi144ELi384ELi32ELb0ELb0ELb1ELb1ELb1ELb1EEEEEEEEEvNT_6ParamsE)
        .other          _ZN7cutlass13device_kernelIN5flash11enable_sm90INS1_16FlashAttnFwdSm90INS1_25CollectiveMainloopFwdSm90ILi2EN4cute5tupleIJNS5_1CILi1EEES8_S8_EEENS6_IJNS7_ILi192EEENS7_ILi144EEENS7_ILi96EEEEEELi96ENS_6half_tEfNS_4arch4Sm90ELb1ELb0ELb0ELb1ELb0ELb1ELb0ELb0ELb1ELb0ELb0ELb0EEENS1_21CollectiveEpilogueFwdINS6_IJSA_SC_SB_EEES9_SE_SG_Li384ELb1ELb0ELb0ELb0EEENS1_36VarlenDynamicPersistentTileSchedulerILi192ELi144ELi384ELi32ELb0ELb0ELb1ELb1ELb1ELb1EEEEEEEEEvNT_6ParamsE,@"STO_CUDA_ENTRY STV_DEFAULT"
_ZN7cutlass13device_kernelIN5flash11enable_sm90INS1_16FlashAttnFwdSm90INS1_25CollectiveMainloopFwdSm90ILi2EN4cute5tupleIJNS5_1CILi1EEES8_S8_EEENS6_IJNS7_ILi192EEENS7_ILi144EEENS7_ILi96EEEEEELi96ENS_6half_tEfNS_4arch4Sm90ELb1ELb0ELb0ELb1ELb0ELb1ELb0ELb0ELb1ELb0ELb0ELb0EEENS1_21CollectiveEpilogueFwdINS6_IJSA_SC_SB_EEES9_SE_SG_Li384ELb1ELb0ELb0ELb0EEENS1_36VarlenDynamicPersistentTileSchedulerILi192ELi144ELi384ELi32ELb0ELb0ELb1ELb1ELb1ELb1EEEEEEEEEvNT_6ParamsE:
        /* <DEDUP_REMOVED lines=27> */
.L_x_10107:
[----:B------:R-:W-:Y:S05]  /*01b0*/  BSYNC B0 ;  /* 0x0000000000007941 */ /* 0x000fea0003800000 */
.L_x_10106:
        /* <DEDUP_REMOVED lines=41> */
.L_x_10108:
        /* <DEDUP_REMOVED lines=22> */
.L_x_10109:
        /* <DEDUP_REMOVED lines=18> */
.L_x_10110:
        /* <DEDUP_REMOVED lines=22> */
.L_x_10111:
        /* <DEDUP_REMOVED lines=22> */
.L_x_10112:
[----:B------:R-:W-:Y:S01]  /*0990*/  PLOP3.LUT P0, PT, PT, PT, UP0, 0x80, 0x0 ;  /* 0x000000000000781c */ /* 0x000fe20003f0f008 */
[----:B------:R-:W-:Y:S01]  /*09a0*/  UMOV UR60, 0x1 ;  /* 0x00000001003c7882 */ /* 0x000fe20000000000 */
[----:B------:R-:W-:Y:S01]  /*09b0*/  NOP ;  /* 0x0000000000007918 */ /* 0x000fe20000000000 */
[----:B------:R-:W-:Y:S01]  /*09c0*/  USEL UR60, UR60, 0x2, !UP0 ;  /* 0x000000023c3c7887 */ /* 0x000fe2000c000000 */
[----:B------:R-:W-:Y:S01]  /*09d0*/  BSSY B7, `(.L_x_10113) ;  /* 0x000208d000077945 */ /* 0x000fe20003800000 */
[----:B012-4-:R-:W-:Y:S08]  /*09e0*/  BAR.SYNC.DEFER_BLOCKING 0x0 ;  /* 0x0000000000007b1d */ /* 0x017ff00000010000 */
[----:B------:R-:W-:Y:S05]  /*09f0*/  @!P0 BRA `(.L_x_10114) ;  /* 0x000001a800d48947 */ /* 0x000fea0003800000 */
.L_x_10115:
[----:B------:R-:W-:-:S08]  /*0a00*/  NOP ;  /* 0x0000000000007918 */ /* 0x000fd00000000000 */
[----:B------:R-:W0:Y:S02]  /*0a10*/  USETMAXREG.TRY_ALLOC.CTAPOOL UP0, 0xa0 ;  /* 0x000000a0000079c8 */ /* 0x000e240008000600 */
[----:B0-----:R-:W-:-:S13]  /*0a20*/  PLOP3.LUT P0, PT, PT, PT, UP0, 0x80, 0x0 ;  /* 0x000000000000781c */ /* 0x001fda0003f0f008 */
[----:B------:R-:W-:Y:S05]  /*0a30*/  @!P0 BRA `(.L_x_10115) ;  /* 0xfffffffc00f08947 */ /* 0x000fea000383ffff */
[----:B------:R-:W2:Y:S01]  /*0a40*/  LDL.LU R0, [R1] ;  /* 0x0000000001007983 */ /* 0x000ea20000300800 */
[----:B------:R-:W0:Y:S01]  /*0a50*/  S2R R2, SR_TID.X ;  /* 0x0000000000027919 */ /* 0x000e220000002100 */
        /* <DEDUP_REMOVED lines=14> */
[----:B------:R1:W-:Y:S01]  /*0b40*/  STL [R1], R0 ;  /* 0x0000000001007387 */ /* 0x0003e20000100800 */
[----:B0-----:R-:W-:-:S13]  /*0b50*/  ISETP.GE.AND P0, PT, R11, UR4, PT ;  /* 0x000000040b007c0c */ /* 0x001fda000bf06270 */
[----:B-1----:R-:W-:Y:S05]  /*0b60*/  @P0 BRA `(.L_x_10116) ;  /* 0x0000020400cc0947 */ /* 0x002fea0003800000 */
[----:B------:R-:W0:Y:S01]  /*0b70*/  S2R R0, SR_TID.X ;  /* 0x0000000000007919 */ /* 0x000e220000002100 */
[----:B------:R-:W-:Y:S01]  /*0b80*/  R2UR UR61, R22 ;  /* 0x00000000163d72ca */ /* 0x000fe200000e0000 */
[----:B------:R-:W-:Y:S01]  /*0b90*/  ULOP3.LUT UR4, UR60, 0x1, URZ, 0xfc, !UPT ;  /* 0x000000013c047892 */ /* 0x000fe2000f8efc3f */
[----:B------:R-:W-:Y:S02]  /*0ba0*/  IMAD.MOV.U32 R145, RZ, RZ, RZ ;  /* 0x000000ffff917224 */ /* 0x000fe400078e00ff */
[----:B------:R-:W-:-:S09]  /*0bb0*/  IMAD.MOV.U32 R146, RZ, RZ, RZ ;  /* 0x000000ffff927224 */ /* 0x000fd200078e00ff */
[----:B------:R-:W-:Y:S01]  /*0bc0*/  UIADD3 UR61, UR61, 0xda00, URZ ;  /* 0x0000da003d3d7890 */ /* 0x000fe2000fffe03f */
[----:B0-----:R-:W-:-:S05]  /*0bd0*/  VIADD R19, R0, 0xffffff80 ;  /* 0xffffff8000137836 */ /* 0x001fca0000000000 */
[----:B------:R-:W-:Y:S02]  /*0be0*/  SHF.R.S32.HI R0, RZ, 0x1f, R19 ;  /* 0x0000001fff007819 */ /* 0x000fe40000011413 */
[-C--:B------:R-:W-:Y:S02]  /*0bf0*/  LEA.HI R13, R19, R19.reuse, RZ, 0x1 ;  /* 0x00000013130d7211 */ /* 0x080fe400078f08ff */
[----:B------:R-:W-:Y:S02]  /*0c00*/  LEA.HI R2, R0, R19, RZ, 0x7 ;  /* 0x0000001300027211 */ /* 0x000fe400078f38ff */
[----:B------:R-:W-:Y:S02]  /*0c10*/  SHF.R.S32.HI R148, RZ, 0x1, R13 ;  /* 0x00000001ff947819 */ /* 0x000fe4000001140d */
[----:B------:R-:W-:Y:S02]  /*0c20*/  SHF.R.S32.HI R3, RZ, 0x7, R2 ;  /* 0x00000007ff037819 */ /* 0x000fe40000011402 */
[----:B------:R-:W-:-:S02]  /*0c30*/  LOP3.LUT R2, R2, 0xffffff80, RZ, 0xc0, !PT ;  /* 0xffffff8002027812 */ /* 0x000fc400078ec0ff */
[----:B------:R-:W-:Y:S01]  /*0c40*/  LEA.HI R4, R0, R19, RZ, 0x4 ;  /* 0x0000001300047211 */ /* 0x000fe200078f20ff */
[----:B------:R-:W-:Y:S01]  /*0c50*/  IMAD.HI R7, R3, 0x55555556, RZ ;  /* 0x5555555603077827 */ /* 0x000fe200078e02ff */
[----:B------:R-:W-:Y:S02]  /*0c60*/  LEA.HI R12, R13, R148, RZ, 0x1 ;  /* 0x000000940d0c7211 */ /* 0x000fe400078f08ff */
[----:B------:R-:W-:Y:S01]  /*0c70*/  SHF.R.S32.HI R5, RZ, 0x4, R4 ;  /* 0x00000004ff057819 */ /* 0x000fe20000011404 */
[----:B------:R-:W-:Y:S01]  /*0c80*/  IMAD.IADD R6, R19, 0x1, -R2 ;  /* 0x0000000113067824 */ /* 0x000fe200078e0a02 */
[----:B------:R-:W-:Y:S02]  /*0c90*/  LEA.HI R8, R7, R7, RZ, 0x1 ;  /* 0x0000000707087211 */ /* 0x000fe400078f08ff */
[----:B------:R-:W-:Y:S02]  /*0ca0*/  LOP3.LUT R15, R12, 0x7fffffe, RZ, 0xc0, !PT ;  /* 0x07fffffe0c0f7812 */ /* 0x000fe400078ec0ff */
[----:B------:R-:W-:Y:S01]  /*0cb0*/  SHF.R.S32.HI R7, RZ, 0x1f, R6 ;  /* 0x0000001fff077819 */ /* 0x000fe20000011406 */
[----:B------:R-:W-:Y:S01]  /*0cc0*/  IMAD R8, R8, -0x3, R3 ;  /* 0xfffffffd08087824 */ /* 0x000fe200078e0203 */
[----:B------:R-:W-:Y:S01]  /*0cd0*/  LEA.HI R2, R4, R5, RZ, 0x1 ;  /* 0x0000000504027211 */ /* 0x000fe200078f08ff */
[----:B------:R-:W-:Y:S01]  /*0ce0*/  IMAD.IADD R14, R148, 0x1, -R15 ;  /* 0x00000001940e7824 */ /* 0x000fe200078e0a0f */
[----:B------:R-:W-:-:S02]  /*0cf0*/  LEA.HI R12, R7, R6, RZ, 0x2 ;  /* 0x00000006070c7211 */ /* 0x000fc400078f10ff */
[----:B------:R-:W-:Y:S01]  /*0d00*/  LOP3.LUT R4, R4, 0xfffffff0, RZ, 0xc0, !PT ;  /* 0xfffffff004047812 */ /* 0x000fe200078ec0ff */
[----:B------:R-:W-:Y:S01]  /*0d10*/  IMAD R16, R5, 0x8, R14 ;  /* 0x0000000805107824 */ /* 0x000fe200078e020e */
[----:B------:R-:W-:Y:S02]  /*0d20*/  LOP3.LUT R3, R12, 0x7ffffffc, RZ, 0xc0, !PT ;  /* 0x7ffffffc0c037812 */ /* 0x000fe400078ec0ff */
[----:B------:R-:W-:Y:S01]  /*0d30*/  LEA.HI R14, R7, R6, RZ, 0x5 ;  /* 0x00000006070e7211 */ /* 0x000fe200078f28ff */
[----:B------:R-:W-:Y:S01]  /*0d40*/  IMAD.IADD R4, R19, 0x1, -R4 ;  /* 0x0000000113047824 */ /* 0x000fe200078e0a04 */
[----:B------:R-:W-:Y:S01]  /*0d50*/  LOP3.LUT R2, R2, 0x1ffffffe, RZ, 0xc0, !PT ;  /* 0x1ffffffe02027812 */ /* 0x000fe200078ec0ff */
[----:B------:R-:W-:Y:S01]  /*0d60*/  IMAD.IADD R6, R6, 0x1, -R3 ;  /* 0x0000000106067824 */ /* 0x000fe200078e0a03 */
[----:B------:R-:W-:Y:S01]  /*0d70*/  LOP3.LUT R13, R13, 0xfffffffe, RZ, 0xc0, !PT ;  /* 0xfffffffe0d0d7812 */ /* 0x000fe200078ec0ff */
[----:B------:R-:W-:Y:S01]  /*0d80*/  IMAD.SHL.U32 R16, R16, 0x20, RZ ;  /* 0x0000002010107824 */ /* 0x000fe200078e00ff */
[----:B------:R-:W-:Y:S01]  /*0d90*/  SHF.R.S32.HI R3, RZ, 0x1f, R4 ;  /* 0x0000001fff037819 */ /* 0x000fe20000011404 */
[----:B------:R-:W-:Y:S01]  /*0da0*/  IMAD.IADD R2, R5, 0x1, -R2 ;  /* 0x0000000105027824 */ /* 0x000fe200078e0a02 */
[----:B------:R0:W-:Y:S01]  /*0db0*/  STL [R1+0x60], R6 ;  /* 0x0000600601007387 */ /* 0x0001e20000100800 */
[-C--:B------:R-:W-:Y:S01]  /*0dc0*/  LEA.HI R5, R0, R19.reuse, RZ, 0x5 ;  /* 0x0000001300057211 */ /* 0x080fe200078f28ff */
[----:B------:R-:W-:Y:S01]  /*0dd0*/  IMAD.IADD R144, R19, 0x1, -R13 ;  /* 0x0000000113907824 */ /* 0x000fe200078e0a0d */
[--C-:B------:R-:W-:Y:S01]  /*0de0*/  SHF.R.S32.HI R13, RZ, 0x2, R12.reuse ;  /* 0x00000002ff0d7819 */ /* 0x100fe2000001140c */
[----:B------:R-:W-:Y:S01]  /*0df0*/  IMAD.SHL.U32 R2, R2, 0x8, RZ ;  /* 0x0000000802027824 */ /* 0x000fe200078e00ff */
[----:B------:R-:W-:Y:S01]  /*0e00*/  SHF.R.S32.HI R7, RZ, 0x5, R5 ;  /* 0x00000005ff077819 */ /* 0x000fe20000011405 */
[C---:B------:R-:W-:Y:S01]  /*0e10*/  IMAD.SHL.U32 R147, R144.reuse, 0x8, RZ ;  /* 0x0000000890937824 */ /* 0x040fe200078e00ff */
[----:B------:R-:W-:Y:S01]  /*0e20*/  SHF.R.S32.HI R12, RZ, 0x1f, R12 ;  /* 0x0000001fff0c7819 */ /* 0x000fe2000001140c */
[----:B------:R-:W-:Y:S01]  /*0e30*/  IMAD.SHL.U32 R144, R144, 0x4, RZ ;  /* 0x0000000490907824 */ /* 0x000fe200078e00ff */
[----:B------:R-:W-:Y:S01]  /*0e40*/  SHF.R.S32.HI R14, RZ, 0x5, R14 ;  /* 0x00000005ff0e7819 */ /* 0x000fe2000001140e */
[C---:B------:R-:W-:Y:S01]  /*0e50*/  VIADD R21, R147.reuse, 0x10 ;  /* 0x0000001093157836 */ /* 0x040fe20000000000 */
[----:B0-----:R-:W-:Y:S01]  /*0e60*/  LEA.HI R6, R0, R19, RZ, 0x2 ;  /* 0x0000001300067211 */ /* 0x001fe200078f10ff */
[----:B------:R-:W-:Y:S01]  /*0e70*/  VIADD R18, R147, 0x20 ;  /* 0x0000002093127836 */ /* 0x000fe20000000000 */
[-C--:B------:R-:W-:Y:S01]  /*0e80*/  LEA.HI R0, R3, R4.reuse, RZ, 0x3 ;  /* 0x0000000403007211 */ /* 0x080fe200078f18ff */
[----:B------:R-:W-:Y:S01]  /*0e90*/  IMAD R17, R7, 0x10, R4 ;  /* 0x0000001007117824 */ /* 0x000fe200078e0204 */
[----:B------:R-:W-:-:S02]  /*0ea0*/  LEA.HI R3, R3, R4, RZ, 0x2 ;  /* 0x0000000403037211 */ /* 0x000fc400078f10ff */
[--C-:B------:R-:W-:Y:S01]  /*0eb0*/  SHF.R.S32.HI R24, RZ, 0x2, R6.reuse ;  /* 0x00000002ff187819 */ /* 0x100fe20000011406 */
[----:B------:R-:W-:Y:S01]  /*0ec0*/  IMAD.SHL.U32 R0, R0, 0x10, RZ ;  /* 0x0000001000007824 */ /* 0x000fe200078e00ff */
[----:B------:R-:W-:Y:S01]  /*0ed0*/  SHF.R.S32.HI R15, RZ, 0x1f, R6 ;  /* 0x0000001fff0f7819 */ /* 0x000fe20000011406 */
[----:B------:R-:W-:Y:S01]  /*0ee0*/  IMAD.U32 R17, R17, 0x20, R2 ;  /* 0x0000002011117824 */ /* 0x000fe200078e0002 */
[----:B------:R-:W-:Y:S01]  /*0ef0*/  LOP3.LUT R5, R3, 0x7fffffc, RZ, 0xc0, !PT ;  /* 0x07fffffc03057812 */ /* 0x000fe200078ec0ff */
[----:B------:R-:W-:Y:S01]  /*0f00*/  STL [R1+0x70], R24 ;  /* 0x0000701801007387 */ /* 0x000fe20000100800 */
[----:B------:R-:W-:Y:S02]  /*0f10*/  LOP3.LUT R0, R0, 0x7fffff80, RZ, 0xc0, !PT ;  /* 0x7fffff8000007812 */ /* 0x000fe400078ec0ff */
[----:B------:R-:W-:Y:S01]  /*0f20*/  LEA.HI R15, R15, R24, RZ, 0x2 ;  /* 0x000000180f0f7211 */ /* 0x000fe200078f10ff */
[----:B------:R-:W-:Y:S01]  /*0f30*/  IMAD.IADD R5, R4, 0x1, -R5 ;  /* 0x0000000104057824 */ /* 0x000fe200078e0a05 */
[----:B------:R-:W-:Y:S01]  /*0f40*/  SHF.R.S32.HI R3, RZ, 0x2, R3 ;  /* 0x00000002ff037819 */ /* 0x000fe20000011403 */
[----:B------:R-:W-:Y:S01]  /*0f50*/  IMAD R0, R7, 0x100, R0 ;  /* 0x0000010007007824 */ /* 0x000fe200078e0200 */
[----:B------:R-:W-:-:S02]  /*0f60*/  LEA.HI R12, R12, R13, RZ, 0x3 ;  /* 0x0000000d0c0c7211 */ /* 0x000fc400078f18ff */
[----:B------:R-:W-:Y:S01]  /*0f70*/  LOP3.LUT R15, R15, 0xfffffffc, RZ, 0xc0, !PT ;  /* 0xfffffffc0f0f7812 */ /* 0x000fe200078ec0ff */
[----:B------:R-:W-:Y:S01]  /*0f80*/  IMAD R5, R5, 0x10, R0 ;  /* 0x0000001005057824 */ /* 0x000fe200078e0200 */
[----:B------:R-:W-:Y:S01]  /*0f90*/  LOP3.LUT R12, R12, 0xfffffff8, RZ, 0xc0, !PT ;  /* 0xfffffff80c0c7812 */ /* 0x000fe200078ec0ff */
[----:B------:R-:W-:Y:S01]  /*0fa0*/  IMAD.SHL.U32 R3, R3, 0x40, RZ ;  /* 0x0000004003037824 */ /* 0x000fe200078e00ff */
[----:B------:R-:W-:Y:S01]  /*0fb0*/  SHF.R.S32.HI R0, RZ, 0x1f, R21 ;  /* 0x0000001fff007819 */ /* 0x000fe20000011415 */
[----:B------:R-:W-:Y:S01]  /*0fc0*/  IMAD.IADD R20, R24, 0x1, -R15 ;  /* 0x0000000118147824 */ /* 0x000fe200078e0a0f */
[----:B------:R-:W-:Y:S01]  /*0fd0*/  LOP3.LUT R6, R6, 0x1ffffffc, RZ, 0xc0, !PT ;  /* 0x1ffffffc06067812 */ /* 0x000fe200078ec0ff */
[----:B------:R-:W-:Y:S01]  /*0fe0*/  IMAD.IADD R13, R13, 0x1, -R12 ;  /* 0x000000010d0d7824 */ /* 0x000fe200078e0a0c */
[CC--:B------:R-:W-:Y:S02]  /*0ff0*/  LEA.HI R4, R0.reuse, R21.reuse, RZ, 0x3 ;  /* 0x0000001500047211 */ /* 0x0c0fe400078f18ff */
[----:B------:R-:W-:Y:S01]  /*1000*/  LEA.HI R7, R0, R21, RZ, 0x5 ;  /* 0x0000001500077211 */ /* 0x000fe200078f28ff */
[----:B------:R-:W-:Y:S01]  /*1010*/  IMAD.SHL.U32 R0, R20, 0x40, RZ ;  /* 0x0000004014007824 */ /* 0x000fe200078e00ff */
[----:B------:R-:W-:Y:S01]  /*1020*/  LOP3.LUT R3, R3, 0x40, RZ, 0xc0, !PT ;  /* 0x0000004003037812 */ /* 0x000fe200078ec0ff */
[----:B------:R-:W-:Y:S01]  /*1030*/  STL [R1+0x84], R20 ;  /* 0x0000841401007387 */ /* 0x000fe20000100800 */
[----:B------:R-:W-:Y:S01]  /*1040*/  SHF.R.S32.HI R12, RZ, 0x1f, R18 ;  /* 0x0000001fff0c7819 */ /* 0x000fe20000011412 */
[----:B------:R-:W-:Y:S01]  /*1050*/  IMAD R13, R14, 0x10, R13 ;  /* 0x000000100e0d7824 */ /* 0x000fe200078e020d */
[----:B------:R-:W-:Y:S01]  /*1060*/  LOP3.LUT R2, R3, 0x8, R2, 0xf8, !PT ;  /* 0x0000000803027812 */ /* 0x000fe200078ef802 */
[----:B------:R-:W-:Y:S01]  /*1070*/  STL [R1+0x34], R16 ;  /* 0x0000341001007387 */ /* 0x000fe20000100800 */
[----:B------:R-:W-:Y:S01]  /*1080*/  LEA.HI R15, R12, R18, RZ, 0x3 ;  /* 0x000000120c0f7211 */ /* 0x000fe200078f18ff */
[----:B------:R-:W-:Y:S01]  /*1090*/  IMAD.IADD R6, R19, 0x1, -R6 ;  /* 0x0000000113067824 */ /* 0x000fe200078e0a06 */
[----:B------:R-:W-:-:S02]  /*10a0*/  LOP3.LUT R0, R0, 0xc0, RZ, 0xc0, !PT ;  /* 0x000000c000007812 */ /* 0x000fc400078ec0ff */
[----:B------:R-:W-:Y:S01]  /*10b0*/  SHF.R.U32.HI R3, RZ, 0x3, R3 ;  /* 0x00000003ff037819 */ /* 0x000fe20000011603 */
[----:B------:R-:W-:Y:S01]  /*10c0*/  IMAD.SHL.U32 R6, R6, 0x8, RZ ;  /* 0x0000000806067824 */ /* 0x000fe200078e00ff */
[----:B------:R-:W-:Y:S01]  /*10d0*/  LEA.HI R12, R12, R18, RZ, 0x5 ;  /* 0x000000120c0c7211 */ /* 0x000fe200078f28ff */
[----:B------:R0:W-:Y:S01]  /*10e0*/  STL [R1+0x2c], R0 ;  /* 0x00002c0001007387 */ /* 0x0001e20000100800 */
[----:B------:R-:W-:Y:S02]  /*10f0*/  SHF.R.S32.HI R7, RZ, 0x5, R7 ;  /* 0x00000005ff077819 */ /* 0x000fe40000011407 */
[----:B------:R-:W-:Y:S01]  /*1100*/  LOP3.LUT R4, R0, 0x18, R4, 0xf8, !PT ;  /* 0x0000001800047812 */ /* 0x000fe200078ef804 */
[----:B------:R-:W-:Y:S01]  /*1110*/  STL [R1+0x90], R17 ;  /* 0x0000901101007387 */ /* 0x000fe20000100800 */
[----:B------:R-:W-:Y:S01]  /*1120*/  SHF.R.U32.HI R18, RZ, 0x3, R0 ;  /* 0x00000003ff127819 */ /* 0x000fe20000011600 */
[----:B------:R-:W-:Y:S01]  /*1130*/  IMAD R7, R7, 0x1800, R16 ;  /* 0x0000180007077824 */ /* 0x000fe200078e0210 */
[----:B------:R-:W-:-:S02]  /*1140*/  LOP3.LUT R2, R2, R3, RZ, 0x3c, !PT ;  /* 0x0000000302027212 */ /* 0x000fc400078e3cff */
[----:B------:R-:W-:Y:S01]  /*1150*/  SHF.R.S32.HI R12, RZ, 0x5, R12 ;  /* 0x00000005ff0c7819 */ /* 0x000fe2000001140c */
[----:B------:R-:W-:Y:S01]  /*1160*/  STL [R1+0x30], R18 ;  /* 0x0000301201007387 */ /* 0x000fe20000100800 */
[----:B------:R-:W-:Y:S01]  /*1170*/  LOP3.LUT R15, R0, 0x18, R15, 0xf8, !PT ;  /* 0x00000018000f7812 */ /* 0x000fe200078ef80f */
[----:B------:R-:W-:Y:S01]  /*1180*/  IMAD.IADD R5, R2, 0x1, R5 ;  /* 0x0000000102057824 */ /* 0x000fe200078e0205 */
[-C--:B------:R-:W-:Y:S01]  /*1190*/  LOP3.LUT R4, R4, R18.reuse, RZ, 0x3c, !PT ;  /* 0x0000001204047212 */ /* 0x080fe200078e3cff */
[----:B------:R-:W-:Y:S01]  /*11a0*/  IMAD R12, R12, 0x1800, R16 ;  /* 0x000018000c0c7824 */ /* 0x000fe200078e0210 */
[----:B0-----:R-:W-:Y:S01]  /*11b0*/  LOP3.LUT R0, R0, 0x8, R147, 0xf8, !PT ;  /* 0x0000000800007812 */ /* 0x001fe200078ef893 */
[----:B------:R-:W-:Y:S01]  /*11c0*/  IMAD R2, R8, 0x40, R13 ;  /* 0x0000004008027824 */ /* 0x000fe200078e020d */
[-C--:B------:R-:W-:Y:S01]  /*11d0*/  LOP3.LUT R15, R15, R18.reuse, RZ, 0x3c, !PT ;  /* 0x000000120f0f7212 */ /* 0x080fe200078e3cff */
[----:B------:R-:W-:Y:S01]  /*11e0*/  IMAD.IADD R4, R7, 0x1, R4 ;  /* 0x0000000107047824 */ /* 0x000fe200078e0204 */
[----:B------:R-:W-:Y:S01]  /*11f0*/  LOP3.LUT R0, R0, R18, RZ, 0x3c, !PT ;  /* 0x0000001200007212 */ /* 0x000fe200078e3cff */
[----:B------:R-:W-:Y:S01]  /*1200*/  STL [R1+0x44], R9 ;  /* 0x0000440901007387 */ /* 0x000fe20000100800 */
[----:B------:R-:W-:-:S02]  /*1210*/  IMAD R23, R5, 0x2, R22 ;  /* 0x0000000205177824 */ /* 0x000fc400078e0216 */
[----:B------:R-:W-:Y:S01]  /*1220*/  IMAD.IADD R12, R12, 0x1, R15 ;  /* 0x000000010c0c7824 */ /* 0x000fe200078e020f */
[----:B------:R0:W-:Y:S01]  /*1230*/  STL [R1+0x64], R2 ;  /* 0x0000640201007387 */ /* 0x0001e20000100800 */
[----:B------:R-:W-:-:S03]  /*1240*/  IMAD.IADD R3, R16, 0x1, R0 ;  /* 0x0000000110037824 */ /* 0x000fc600078e0200 */
[----:B------:R1:W-:Y:S01]  /*1250*/  STL [R1+0x48], R10 ;  /* 0x0000480a01007387 */ /* 0x0003e20000100800 */
[----:B------:R-:W-:-:S03]  /*1260*/  LEA R0, R12, UR61, 0x1 ;  /* 0x0000003d0c007c11 */ /* 0x000fc6000f8e08ff */
[----:B------:R1:W-:Y:S01]  /*1270*/  STL [R1+0x4c], R11 ;  /* 0x00004c0b01007387 */ /* 0x0003e20000100800 */
[----:B0-----:R-:W-:Y:S01]  /*1280*/  IMAD.U32 R2, RZ, RZ, UR4 ;  /* 0x00000004ff027e24 */ /* 0x001fe2000f8e00ff */
[----:B------:R-:W-:Y:S02]  /*1290*/  SHF.R.S32.HI R2, RZ, 0x1f, R148 ;  /* 0x0000001fff027819 */ /* 0x000fe40000011494 */
[----:B------:R1:W-:Y:S01]  /*12a0*/  STL [R1+0x7c], RZ ;  /* 0x00007cff01007387 */ /* 0x0003e20000100800 */
[----:B------:R-:W-:-:S03]  /*12b0*/  LEA R2, R4, UR61, 0x1 ;  /* 0x0000003d04027c11 */ /* 0x000fc6000f8e08ff */
[----:B------:R1:W-:Y:S04]  /*12c0*/  STL [R1+0x28], RZ ;  /* 0x000028ff01007387 */ /* 0x0003e80000100800 */
[----:B------:R1:W-:Y:S04]  /*12d0*/  STL [R1+0x24], RZ ;  /* 0x000024ff01007387 */ /* 0x0003e80000100800 */
[----:B------:R1:W-:Y:S04]  /*12e0*/  STL [R1+0x58], R6 ;  /* 0x0000580601007387 */ /* 0x0003e80000100800 */
[----:B------:R1:W-:Y:S04]  /*12f0*/  STL [R1+0x5c], R3 ;  /* 0x00005c0301007387 */ /* 0x0003e80000100800 */
[----:B------:R1:W-:Y:S04]  /*1300*/  STL [R1+0x8c], R2 ;  /* 0x00008c0201007387 */ /* 0x0003e80000100800 */
[----:B------:R1:W-:Y:S02]  /*1310*/  STL [R1+0x88], R0 ;  /* 0x0000880001007387 */ /* 0x0003e40000100800 */
.L_x_10268:
[----:B-12---:R-:W2:Y:S01]  /*1320*/  LDL.LU R0, [R1+0x4c] ;  /* 0x00004c0001007983 */ /* 0x006ea20000300800 */
[----:B------:R-:W2:Y:S01]  /*1330*/  LDC.64 R2, c[0x0][0xc60] ;  /* 0x00031800ff027b82 */ /* 0x000ea20000000a00 */
[----:B------:R-:W-:Y:S01]  /*1340*/  ULDC.64 UR4, c[0x0][0x208] ;  /* 0x0000820000047ab9 */ /* 0x000fe20000000a00 */
[----:B--2---:R-:W-:-:S05]  /*1350*/  IMAD.WIDE R2, R0, 0x4, R2 ;  /* 0x0000000400027825 */ /* 0x004fca00078e0202 */
[----:B0----5:R0:W2:Y:S01]  /*1360*/  LDG.E R11, desc[UR4][R2.64] ;  /* 0x00000004020b7981 */ /* 0x0210a2000c1e1900 */
[----:B------:R-:W-:Y:S05]  /*1370*/  YIELD ;  /* 0x0000000000007946 */ /* 0x000fea0003800000 */
[----:B------:R-:W-:Y:S01]  /*1380*/  ULDC.64 UR4, c[0x0][0xa28] ;  /* 0x00028a0000047ab9 */ /* 0x000fe20000000a00 */
[----:B------:R-:W-:Y:S01]  /*1390*/  ULDC.64 UR8, c[0x0][0xa18] ;  /* 0x0002860000087ab9 */ /* 0x000fe20000000a00 */
[----:B------:R-:W-:Y:S01]  /*13a0*/  ISETP.NE.U32.AND P1, PT, RZ, UR4, PT ;  /* 0x00000004ff007c0c */ /* 0x000fe2000bf25070 */
[----:B------:R-:W-:Y:S01]  /*13b0*/  ULDC.64 UR10, c[0x0][0x208] ;  /* 0x00008200000a7ab9 */ /* 0x000fe20000000a00 */
[----:B0-----:R-:W-:Y:S01]  /*13c0*/  IMAD.MOV.U32 R3, RZ, RZ, RZ ;  /* 0x000000ffff037224 */ /* 0x001fe200078e00ff */
[----:B------:R-:W-:Y:S01]  /*13d0*/  ULDC.64 UR6, c[0x0][0xa08] ;  /* 0x0002820000067ab9 */ /* 0x000fe20000000a00 */
[----:B------:R-:W-:Y:S01]  /*13e0*/  ISETP.NE.AND.EX P1, PT, RZ, UR5, PT, P1 ;  /* 0x00000005ff007c0c */ /* 0x000fe2000bf25310 */
[----:B------:R-:W-:Y:S01]  /*13f0*/  IMAD.MOV.U32 R73, RZ, RZ, RZ ;  /* 0x000000ffff497224 */ /* 0x000fe200078e00ff */
[----:B------:R-:W-:-:S04]  /*1400*/  ISETP.NE.U32.AND P0, PT, RZ, UR6, PT ;  /* 0x00000006ff007c0c */ /* 0x000fc8000bf05070 */
[----:B------:R-:W-:Y:S02]  /*1410*/  ISETP.NE.AND.EX P0, PT, RZ, UR7, PT, P0 ;  /* 0x00000007ff007c0c */ /* 0x000fe4000bf05300 */
[----:B--2---:R-:W-:Y:S01]  /*1420*/  SHF.R.S32.HI R0, RZ, 0x1f, R11 ;  /* 0x0000001fff007819 */ /* 0x004fe2000001140b */
[----:B------:R-:W-:-:S04]  /*1430*/  IMAD.SHL.U32 R25, R11, 0x4, RZ ;  /* 0x000000040b197824 */ /* 0x000fc800078e00ff */
        /* <DEDUP_REMOVED lines=10> */
[----:B------:R-:W-:Y:S01]  /*14e0*/  ULDC.64 UR4, c[0x0][0x3f8] ;  /* 0x0000fe0000047ab9 */ /* 0x000fe20000000a00 */
[----:B------:R-:W-:-:S10]  /*14f0*/  IADD3.X R9, R26, UR7, RZ, P3, !PT ;  /* 0x000000071a097c10 */ /* 0x000fd40009ffe4ff */
[----:B------:R-:W-:Y:S01]  /*1500*/  @P2 IADD3 R6, P1, R25, UR8, RZ ;  /* 0x0000000819062c10 */ /* 0x000fe2000ff3e0ff */
[----:B------:R-:W-:Y:S01]  /*1510*/  UISETP.NE.U32.AND UP0, UPT, UR4, URZ, UPT ;  /* 0x0000003f0400728c */ /* 0x000fe2000bf05070 */
[----:B------:R0:W5:Y:S02]  /*1520*/  @P0 LDG.E R73, desc[UR10][R8.64] ;  /* 0x0000000a08490981 */ /* 0x000164000c1e1900 */
[----:B------:R-:W-:Y:S01]  /*1530*/  @P2 IADD3.X R7, R26, UR9, RZ, P1, !PT ;  /* 0x000000091a072c10 */ /* 0x000fe20008ffe4ff */
[----:B------:R-:W-:-:S04]  /*1540*/  ULDC UR4, c[0x0][0x404] ;  /* 0x0001010000047ab9 */ /* 0x000fc80000000800 */
[----:B------:R-:W2:Y:S01]  /*1550*/  @P2 LDG.E R10, desc[UR10][R6.64] ;  /* 0x0000000a060a2981 */ /* 0x000ea2000c1e1900 */
        /* <DEDUP_REMOVED lines=8> */
[----:B--2---:R0:W-:Y:S01]  /*15e0*/  STL [R1+0x50], R10 ;  /* 0x0000500a01007387 */ /* 0x0041e20000100800 */
[----:B------:R-:W-:Y:S05]  /*15f0*/  @P2 BRA `(.L_x_10117) ;  /* 0x00000000002c2947 */ /* 0x000fea0003800000 */
[----:B------:R-:W-:Y:S02]  /*1600*/  ULDC.64 UR4, c[0x0][0xa00] ;  /* 0x0002800000047ab9 */ /* 0x000fe40000000a00 */
[----:B------:R-:W-:-:S04]  /*1610*/  ISETP.NE.U32.AND P1, PT, RZ, UR4, PT ;  /* 0x00000004ff007c0c */ /* 0x000fc8000bf25070 */
[----:B------:R-:W-:-:S13]  /*1620*/  ISETP.NE.AND.EX P1, PT, RZ, UR5, PT, P1 ;  /* 0x00000005ff007c0c */ /* 0x000fda000bf25310 */
[----:B------:R-:W-:Y:S05]  /*1630*/  @!P1 BRA `(.L_x_10117) ;  /* 0x00000000001c9947 */ /* 0x000fea0003800000 */
[----:B0-----:R-:W0:Y:S01]  /*1640*/  LDC.64 R4, c[0x0][0xa00] ;  /* 0x00028000ff047b82 */ /* 0x001e220000000a00 */
[----:B------:R-:W-:Y:S01]  /*1650*/  ULDC.64 UR4, c[0x0][0x208] ;  /* 0x0000820000047ab9 */ /* 0x000fe20000000a00 */
[----:B0-----:R-:W-:-:S05]  /*1660*/  IMAD.WIDE R4, R19, 0x4, R4 ;  /* 0x0000000413047825 */ /* 0x001fca00078e0204 */
[----:B------:R-:W2:Y:S04]  /*1670*/  LDG.E R0, desc[UR4][R4.64] ;  /* 0x0000000404007981 */ /* 0x000ea8000c1e1900 */
[----:B------:R-:W2:Y:S02]  /*1680*/  LDG.E R7, desc[UR4][R4.64+0x4] ;  /* 0x0000040404077981 */ /* 0x000ea4000c1e1900 */
[----:B--2---:R-:W-:-:S05]  /*1690*/  IMAD.IADD R10, R7, 0x1, -R0 ;  /* 0x00000001070a7824 */ /* 0x004fca00078e0a00 */
[----:B------:R1:W-:Y:S02]  /*16a0*/  STL [R1+0x50], R10 ;  /* 0x0000500a01007387 */ /* 0x0003e40000100800 */
.L_x_10117:
[----:B0-----:R-:W2:Y:S01]  /*16b0*/  LDL R11, [R1+0x44] ;  /* 0x00004400010b7983 */ /* 0x001ea20000100800 */
[----:B------:R-:W-:-:S03]  /*16c0*/  ULDC.64 UR4, c[0x0][0xa20] ;  /* 0x0002880000047ab9 */ /* 0x000fc60000000a00 */
[----:B------:R-:W3:Y:S01]  /*16d0*/  LDL R28, [R1+0x48] ;  /* 0x00004800011c7983 */ /* 0x000ee20000100800 */
[----:B------:R-:W-:-:S04]  /*16e0*/  ISETP.NE.U32.AND P1, PT, RZ, UR4, PT ;  /* 0x00000004ff007c0c */ /* 0x000fc8000bf25070 */
[----:B------:R-:W-:Y:S01]  /*16f0*/  ISETP.NE.AND.EX P1, PT, RZ, UR5, PT, P1 ;  /* 0x00000005ff007c0c */ /* 0x000fe2000bf25310 */
[----:B--2---:R0:W-:Y:S04]  /*1700*/  STL [R1+0x80], R11 ;  /* 0x0000800b01007387 */ /* 0x0041e80000100800 */
[----:B---3--:R0:W-:Y:S08]  /*1710*/  STL [R1+0x78], R28 ;  /* 0x0000781c01007387 */ /* 0x0081f00000100800 */
[----:B------:R-:W-:Y:S05]  /*1720*/  @!P1 BRA `(.L_x_10118) ;  /* 0x0000000000149947 */ /* 0x000fea0003800000 */
[----:B------:R-:W-:Y:S01]  /*1730*/  IADD3 R4, P0, R25, UR4, RZ ;  /* 0x0000000419047c10 */ /* 0x000fe2000ff1e0ff */
[----:B------:R-:W-:-:S03]  /*1740*/  ULDC.64 UR6, c[0x0][0x208] ;  /* 0x0000820000067ab9 */ /* 0x000fc60000000a00 */
[----:B------:R-:W-:-:S05]  /*1750*/  IADD3.X R5, R26, UR5, RZ, P0, !PT ;  /* 0x000000051a057c10 */ /* 0x000fca00087fe4ff */
[----:B------:R2:W5:Y:S01]  /*1760*/  LDG.E R24, desc[UR6][R4.64] ;  /* 0x0000000604187981 */ /* 0x000562000c1e1900 */
[----:B------:R-:W-:Y:S05]  /*1770*/  BRA `(.L_x_10119) ;  /* 0x0000000000147947 */ /* 0x000fea0003800000 */
.L_x_10118:
[----:B------:R-:W-:Y:S05]  /*1780*/  @!P0 BRA `(.L_x_10119) ;  /* 0x0000000000108947 */ /* 0x000fea0003800000 */
[----:B------:R-:W-:Y:S02]  /*1790*/  ULDC.64 UR4, c[0x0][0x208] ;  /* 0x0000820000047ab9 */ /* 0x000fe40000000a00 */
[----:B------:R-:W2:Y:S04]  /*17a0*/  LDG.E R5, desc[UR4][R8.64] ;  /* 0x0000000408057981 */ /* 0x000ea8000c1e1900 */
[----:B------:R-:W2:Y:S02]  /*17b0*/  LDG.E R24, desc[UR4][R8.64+0x4] ;  /* 0x0000040408187981 */ /* 0x000ea4000c1e1900 */
[----:B--2---:R-:W-:-:S07]  /*17c0*/  IMAD.IADD R24, R24, 0x1, -R5 ;  /* 0x0000000118187824 */ /* 0x004fce00078e0a05 */
.L_x_10119:
[----:B------:R-:W-:Y:S01]  /*17d0*/  ULDC.64 UR4, c[0x0][0xa10] ;  /* 0x0002840000047ab9 */ /* 0x000fe20000000a00 */
[----:B------:R-:W-:Y:S01]  /*17e0*/  ULDC.64 UR6, c[0x0][0x208] ;  /* 0x0000820000067ab9 */ /* 0x000fe20000000a00 */
[----:B------:R-:W-:-:S04]  /*17f0*/  ISETP.NE.U32.AND P0, PT, RZ, UR4, PT ;  /* 0x00000004ff007c0c */ /* 0x000fc8000bf05070 */
[----:B------:R-:W-:Y:S01]  /*1800*/  ISETP.NE.AND.EX P0, PT, RZ, UR5, PT, P0 ;  /* 0x00000005ff007c0c */ /* 0x000fe2000bf05300 */
[----:B------:R-:W-:Y:S01]  /*1810*/  IMAD.MOV.U32 R8, RZ, RZ, 0xc0 ;  /* 0x000000c0ff087424 */ /* 0x000fe200078e00ff */
[----:B------:R-:W-:-:S11]  /*1820*/  ULDC.64 UR4, c[0x0][0xa30] ;  /* 0x00028c0000047ab9 */ /* 0x000fd60000000a00 */
[----:B--2---:R-:W2:Y:S02]  /*1830*/  @P0 LDC.64 R4, c[0x0][0xa10] ;  /* 0x00028400ff040b82 */ /* 0x004ea40000000a00 */
[----:B--2---:R-:W-:-:S05]  /*1840*/  @P0 IMAD.WIDE R4, R19, 0x4, R4 ;  /* 0x0000000413040825 */ /* 0x004fca00078e0204 */
[----:B------:R-:W2:Y:S04]  /*1850*/  @P0 LDG.E R0, desc[UR6][R4.64] ;  /* 0x0000000604000981 */ /* 0x000ea8000c1e1900 */
[----:B------:R-:W2:Y:S01]  /*1860*/  @P0 LDG.E R9, desc[UR6][R4.64+0x4] ;  /* 0x0000040604090981 */ /* 0x000ea2000c1e1900 */
[----:B------:R-:W-:Y:S01]  /*1870*/  ISETP.NE.U32.AND P1, PT, RZ, UR4, PT ;  /* 0x00000004ff007c0c */ /* 0x000fe2000bf25070 */
[----:B-----5:R-:W-:-:S03]  /*1880*/  IMAD.MOV.U32 R102, RZ, RZ, R24 ;  /* 0x000000ffff667224 */ /* 0x020fc600078e0018 */
[----:B------:R-:W-:-:S13]  /*1890*/  ISETP.NE.AND.EX P1, PT, RZ, UR5, PT, P1 ;  /* 0x00000005ff007c0c */ /* 0x000fda000bf25310 */
[----:B------:R-:W-:-:S04]  /*18a0*/  @P1 IADD3 R6, P2, R25, UR4, RZ ;  /* 0x0000000419061c10 */ /* 0x000fc8000ff5e0ff */
[----:B------:R-:W-:-:S05]  /*18b0*/  @P1 IADD3.X R7, R26, UR5, RZ, P2, !PT ;  /* 0x000000051a071c10 */ /* 0x000fca00097fe4ff */
[----:B------:R3:W5:Y:S01]  /*18c0*/  @P1 LDG.E R102, desc[UR6][R6.64] ;  /* 0x0000000606661981 */ /* 0x000762000c1e1900 */
[----:B--2---:R-:W-:Y:S02]  /*18d0*/  @P0 IMAD.IADD R2, R9, 0x1, -R0 ;  /* 0x0000000109020824 */ /* 0x004fe400078e0a00 */
[----:B------:R-:W-:Y:S02]  /*18e0*/  IMAD.IADD R9, R24, 0x1, -R3 ;  /* 0x0000000118097824 */ /* 0x000fe400078e0a03 */
[----:B------:R-:W-:Y:S02]  /*18f0*/  IMAD R3, R11, R8, 0x14f ;  /* 0x0000014f0b037424 */ /* 0x000fe400078e0208 */
[----:B------:R-:W-:Y:S02]  /*1900*/  IMAD.IADD R4, R9, 0x1, R2 ;  /* 0x0000000109047824 */ /* 0x000fe400078e0202 */
[----:B------:R-:W-:Y:S02]  /*1910*/  IMAD.MOV R16, RZ, RZ, -R9 ;  /* 0x000000ffff107224 */ /* 0x000fe400078e0a09 */
[C---:B------:R-:W-:Y:S01]  /*1920*/  VIADD R0, R4.reuse, 0x8f ;  /* 0x0000008f04007836 */ /* 0x040fe20000000000 */
[----:B------:R-:W-:Y:S01]  /*1930*/  IADD3 R3, R4, R3, -R10 ;  /* 0x0000000304037210 */ /* 0x000fe20007ffe80a */
[----:B------:R2:W-:Y:S01]  /*1940*/  STL [R1+0x54], R4 ;  /* 0x0000540401007387 */ /* 0x0005e20000100800 */
[----:B------:R-:W-:Y:S01]  /*1950*/  VIMNMX R16, RZ, R16, !PT ;  /* 0x00000010ff107248 */ /* 0x000fe20007fe0100 */
[----:B------:R-:W-:-:S04]  /*1960*/  IMAD.HI R0, R0, 0x38e38e39, RZ ;  /* 0x38e38e3900007827 */ /* 0x000fc800078e02ff */
[----:B--2---:R-:W-:Y:S01]  /*1970*/  IMAD.HI R4, R3, 0x38e38e39, RZ ;  /* 0x38e38e3903047827 */ /* 0x004fe200078e02ff */
        /* <DEDUP_REMOVED lines=17> */
[----:B---3--:R-:W-:Y:S05]  /*1a90*/  @!P1 BRA `(.L_x_10120) ;  /* 0x00000050009c9947 */ /* 0x008fea0003800000 */
        /* <DEDUP_REMOVED lines=8> */
[----:B------:R2:W3:Y:S01]  /*1b20*/  LDC.64 R14, c[0x4][R0] ;  /* 0x01000000000e7b82 */ /* 0x0004e20000000a00 */
[----:B------:R-:W-:Y:S01]  /*1b30*/  IMAD.U32 R5, RZ, RZ, UR5 ;  /* 0x00000005ff057e24 */ /* 0x000fe2000f8e00ff */
[----:B------:R-:W-:Y:S01]  /*1b40*/  ULDC.64 UR4, c[0x4][0x1c0] ;  /* 0x0100700000047ab9 */ /* 0x000fe20000000a00 */
[----:B-1----:R-:W-:Y:S02]  /*1b50*/  IMAD.U32 R10, RZ, RZ, UR6 ;  /* 0x00000006ff0a7e24 */ /* 0x002fe4000f8e00ff */
[----:B------:R-:W-:Y:S02]  /*1b60*/  IMAD.U32 R6, RZ, RZ, UR4 ;  /* 0x00000004ff067e24 */ /* 0x000fe4000f8e00ff */
[----:B------:R-:W-:-:S02]  /*1b70*/  IMAD.U32 R7, RZ, RZ, UR5 ;  /* 0x00000005ff077e24 */ /* 0x000fc4000f8e00ff */
[----:B0-----:R-:W-:Y:S02]  /*1b80*/  IMAD.U32 R11, RZ, RZ, UR7 ;  /* 0x00000007ff0b7e24 */ /* 0x001fe4000f8e00ff */
[----:B------:R-:W-:Y:S02]  /*1b90*/  IMAD.MOV.U32 R8, RZ, RZ, 0x70 ;  /* 0x00000070ff087424 */ /* 0x000fe400078e00ff */
[----:B------:R-:W-:Y:S02]  /*1ba0*/  IMAD.MOV.U32 R12, RZ, RZ, 0x1 ;  /* 0x00000001ff0c7424 */ /* 0x000fe400078e00ff */
[----:B--2---:R-:W-:-:S07]  /*1bb0*/  IMAD.MOV.U32 R13, RZ, RZ, RZ ;  /* 0x000000ffff0d7224 */ /* 0x004fce00078e00ff */
[----:B------:R-:W-:-:S07]  /*1bc0*/  LEPC R20, `(.L_x_10122) ;  /* 0x000000001014794e */ /* 0x000fce0000000000 */
[----:B---3-5:R-:W-:Y:S05]  /*1bd0*/  CALL.ABS.NOINC R14 ;  /* 0x000000000e007343 */ /* 0x028fea0003c00000 */
.L_x_10122:
[----:B------:R-:W-:Y:S05]  /*1be0*/  BSYNC B6 ;  /* 0x0000000000067941 */ /* 0x000fea0003800000 */
.L_x_10121:
        /* <DEDUP_REMOVED lines=20> */
.L_x_10124:
[----:B------:R-:W-:Y:S05]  /*1d30*/  BSYNC B6 ;  /* 0x0000000000067941 */ /* 0x000fea0003800000 */
.L_x_10123:
[----:B------:R-:W-:Y:S01]  /*1d40*/  ULDC.64 UR4, c[0x0][0x9f8] ;  /* 0x00027e0000047ab9 */ /* 0x000fe20000000a00 */
[----:B------:R-:W-:Y:S01]  /*1d50*/  ULDC.64 UR6, c[0x0][0x208] ;  /* 0x0000820000067ab9 */ /* 0x000fe20000000a00 */
[----:B------:R-:W-:Y:S01]  /*1d60*/  ISETP.NE.U32.AND P0, PT, RZ, UR4, PT ;  /* 0x00000004ff007c0c */ /* 0x000fe2000bf05070 */
[----:B------:R-:W2:Y:S01]  /*1d70*/  LDC R0, c[0x0][0x428] ;  /* 0x00010a00ff007b82 */ /* 0x000ea20000000800 */
[----:B------:R-:W-:Y:S01]  /*1d80*/  IMAD.MOV.U32 R3, RZ, RZ, R28 ;  /* 0x000000ffff037224 */ /* 0x000fe200078e001c */
[----:B------:R-:W3:Y:S01]  /*1d90*/  LDL R34, [R1+0x2c] ;  /* 0x00002c0001227983 */ /* 0x000ee20000100800 */
[----:B------:R-:W-:Y:S01]  /*1da0*/  ISETP.NE.AND.EX P0, PT, RZ, UR5, PT, P0 ;  /* 0x00000005ff007c0c */ /* 0x000fe2000bf05300 */
[----:B------:R-:W-:Y:S02]  /*1db0*/  IMAD.IADD R73, R73, 0x1, R24 ;  /* 0x0000000149497824 */ /* 0x000fe400078e0218 */
[----:B------:R-:W4:Y:S02]  /*1dc0*/  LDL R33, [R1+0x34] ;  /* 0x0000340001217983 */ /* 0x000f240000100800 */
[----:B------:R-:W1:Y:S02]  /*1dd0*/  LDC R101, c[0x0][0x3d4] ;  /* 0x0000f500ff657b82 */ /* 0x000e640000000800 */
[----:B------:R-:W4:Y:S06]  /*1de0*/  LDL R32, [R1+0x30] ;  /* 0x0000300001207983 */ /* 0x000f2c0000100800 */
[----:B------:R-:W-:Y:S01]  /*1df0*/  @P0 IADD3 R4, P1, R25, UR4, RZ ;  /* 0x0000000419040c10 */ /* 0x000fe2000ff3e0ff */
[----:B------:R-:W1:Y:S01]  /*1e00*/  LDC.64 R64, c[0x0][0x3e8] ;  /* 0x0000fa00ff407b82 */ /* 0x000e620000000a00 */
[----:B------:R-:W-:-:S07]  /*1e10*/  SHF.R.S32.HI R7, RZ, 0x1f, R73 ;  /* 0x0000001fff077819 */ /* 0x000fce0000011449 */
[----:B------:R-:W1:Y:S01]  /*1e20*/  LDC.64 R70, c[0x0][0x3d8] ;  /* 0x0000f600ff467b82 */ /* 0x000e620000000a00 */
[----:B------:R-:W-:Y:S01]  /*1e30*/  @P0 IADD3.X R5, R26, UR5, RZ, P1, !PT ;  /* 0x000000051a050c10 */ /* 0x000fe20008ffe4ff */
[----:B------:R-:W-:Y:S01]  /*1e40*/  ULDC.64 UR4, c[0x0][0x2f8] ;  /* 0x0000be0000047ab9 */ /* 0x000fe20000000a00 */
[----:B------:R-:W-:Y:S01]  /*1e50*/  VIADD R31, R147, 0x20 ;  /* 0x00000020931f7836 */ /* 0x000fe20000000000 */
[----:B------:R-:W3:Y:S04]  /*1e60*/  LDL.LU R30, [R1] ;  /* 0x00000000011e7983 */ /* 0x000ee80000300800 */
[----:B------:R0:W4:Y:S01]  /*1e70*/  @P0 LDG.E R19, desc[UR6][R4.64] ;  /* 0x0000000604130981 */ /* 0x000122000c1e1900 */
[----:B--2---:R-:W-:Y:S01]  /*1e80*/  ISETP.NE.AND P0, PT, R0, 0x1, PT ;  /* 0x000000010000780c */ /* 0x004fe20003f05270 */
[----:B------:R-:W2:Y:S01]  /*1e90*/  LDC.64 R26, c[0x0][0x2f0] ;  /* 0x0000bc00ff1a7b82 */ /* 0x000ea20000000a00 */
[----:B------:R-:W-:-:S11]  /*1ea0*/  ULDC.64 UR6, c[0x0][0xa08] ;  /* 0x0002820000067ab9 */ /* 0x000fd60000000a00 */
[----:B------:R-:W1:Y:S08]  /*1eb0*/  @P0 LDC R0, c[0x0][0x42c] ;  /* 0x00010b00ff000b82 */ /* 0x000e700000000800 */
[----:B------:R-:W1:Y:S01]  /*1ec0*/  @P0 LDC R9, c[0x0][0x430] ;  /* 0x00010c00ff090b82 */ /* 0x000e620000000800 */
[-C--:B--2---:R-:W-:Y:S02]  /*1ed0*/  IMAD R6, R7, R26.reuse, RZ ;  /* 0x0000001a07067224 */ /* 0x084fe400078e02ff */
[----:B0-----:R-:W-:-:S04]  /*1ee0*/  IMAD.WIDE.U32 R4, R73, R26, RZ ;  /* 0x0000001a49047225 */ /* 0x001fc800078e00ff */
[----:B-1----:R-:W-:Y:S02]  /*1ef0*/  @P0 IMAD.HI.U32 R0, R28, R0, RZ ;  /* 0x000000001c000227 */ /* 0x002fe400078e00ff */
[----:B------:R-:W0:Y:S03]  /*1f00*/  S2R R28, SR_TID.X ;  /* 0x00000000001c7919 */ /* 0x000e260000002100 */
[----:B------:R-:W-:Y:S01]  /*1f10*/  @P0 SHF.R.U32.HI R3, RZ, R9, R0 ;  /* 0x00000009ff030219 */ /* 0x000fe20000011600 */
        /* <DEDUP_REMOVED lines=8> */
[----:B------:R-:W-:Y:S01]  /*1fa0*/  ULDC.64 UR4, c[0x0][0x300] ;  /* 0x0000c00000047ab9 */ /* 0x000fe20000000a00 */
[----:B0-----:R-:W-:Y:S02]  /*1fb0*/  SHF.R.U32.HI R29, RZ, 0x7, R28 ;  /* 0x00000007ff1d7819 */ /* 0x001fe4000001161c */
[----:B------:R-:W-:Y:S02]  /*1fc0*/  IMAD.IADD R21, R5, 0x1, R21 ;  /* 0x0000000105157824 */ /* 0x000fe400078e0215 */
[----:B------:R-:W-:Y:S01]  /*1fd0*/  ISETP.NE.AND P6, PT, R29, 0x1, PT ;  /* 0x000000011d00780c */ /* 0x000fe20003fc5270 */
[----:B------:R-:W-:Y:S01]  /*1fe0*/  IMAD.MOV.U32 R20, RZ, RZ, R4 ;  /* 0x000000ffff147224 */ /* 0x000fe200078e0004 */
[--C-:B------:R-:W-:Y:S01]  /*1ff0*/  SHF.R.S32.HI R5, RZ, 0x1f, R147.reuse ;  /* 0x0000001fff057819 */ /* 0x100fe20000011493 */
[----:B------:R-:W-:Y:S01]  /*2000*/  IMAD.MOV.U32 R4, RZ, RZ, R147 ;  /* 0x000000ffff047224 */ /* 0x000fe200078e0093 */
[----:B------:R-:W-:-:S02]  /*2010*/  SHF.R.S32.HI R28, RZ, 0x1f, R148 ;  /* 0x0000001fff1c7819 */ /* 0x000fc40000011494 */
[----:B------:R-:W-:Y:S01]  /*2020*/  ISETP.GE.AND P2, PT, R31, R101, PT ;  /* 0x000000651f00720c */ /* 0x000fe20003f46270 */
[----:B------:R-:W-:-:S04]  /*2030*/  IMAD.WIDE.U32 R60, R148, R64, R4 ;  /* 0x00000040943c7225 */ /* 0x000fc800078e0004 */
[----:B------:R-:W-:-:S04]  /*2040*/  IMAD.WIDE.U32 R66, R148, R70, R4 ;  /* 0x0000004694427225 */ /* 0x000fc800078e0004 */
[----:B------:R-:W-:Y:S01]  /*2050*/  IMAD.MOV.U32 R12, RZ, RZ, R144 ;  /* 0x000000ffff0c7224 */ /* 0x000fe200078e0090 */
[----:B----4-:R-:W-:-:S04]  /*2060*/  SHF.R.S32.HI R0, RZ, 0x1f, R19 ;  /* 0x0000001fff007819 */ /* 0x010fc80000011413 */
[----:B------:R-:W-:Y:S02]  /*2070*/  SEL R14, R0, RZ, !P0 ;  /* 0x000000ff000e7207 */ /* 0x000fe40004000000 */
[----:B------:R-:W-:-:S03]  /*2080*/  SEL R25, R19, RZ, !P0 ;  /* 0x000000ff13197207 */ /* 0x000fc60004000000 */
[----:B------:R-:W-:Y:S02]  /*2090*/  IMAD R0, R14, UR4, RZ ;  /* 0x000000040e007c24 */ /* 0x000fe4000f8e02ff */
[----:B------:R-:W-:-:S04]  /*20a0*/  IMAD.WIDE.U32 R20, R25, UR4, R20 ;  /* 0x0000000419147c25 */ /* 0x000fc8000f8e0014 */
[----:B------:R-:W-:Y:S01]  /*20b0*/  IMAD R13, R25, UR5, R0 ;  /* 0x00000005190d7c24 */ /* 0x000fe2000f8e0200 */
[----:B------:R-:W-:Y:S05]  /*20c0*/  @!P6 WARPSYNC.ALL ;  /* 0x000000000000e948 */ /* 0x000fea0003800000 */
[----:B------:R-:W-:Y:S01]  /*20d0*/  ULDC.64 UR4, c[0x0][0x320] ;  /* 0x0000c80000047ab9 */ /* 0x000fe20000000a00 */
[----:B------:R-:W-:Y:S01]  /*20e0*/  VIADD R35, R147, 0x10 ;  /* 0x0000001093237836 */ /* 0x000fe20000000000 */
[----:B------:R-:W-:Y:S01]  /*20f0*/  ULDC.64 UR6, c[0x0][0x328] ;  /* 0x0000ca0000067ab9 */ /* 0x000fe20000000a00 */
[----:B------:R-:W-:Y:S02]  /*2100*/  IMAD R0, R8, UR4, RZ ;  /* 0x0000000408007c24 */ /* 0x000fe4000f8e02ff */
[----:B------:R-:W-:Y:S01]  /*2110*/  IMAD.WIDE.U32 R10, R3, UR4, R4 ;  /* 0x00000004030a7c25 */ /* 0x000fe2000f8e0004 */
[----:B------:R-:W-:-:S03]  /*2120*/  ULDC UR4, c[0x0][0x2e4] ;  /* 0x0000b90000047ab9 */ /* 0x000fc60000000800 */
[----:B------:R-:W-:Y:S02]  /*2130*/  IMAD R3, R3, UR5, R0 ;  /* 0x0000000503037c24 */ /* 0x000fe4000f8e0200 */
[-C--:B------:R-:W-:Y:S01]  /*2140*/  IMAD R0, R28, R26.reuse, RZ ;  /* 0x0000001a1c007224 */ /* 0x080fe200078e02ff */
[----:B------:R-:W-:Y:S01]  /*2150*/  ISETP.GE.AND P0, PT, R147, UR4, PT ;  /* 0x0000000493007c0c */ /* 0x000fe2000bf06270 */
[----:B------:R-:W-:Y:S01]  /*2160*/  IMAD.WIDE.U32 R8, R148, R26, R4 ;  /* 0x0000001a94087225 */ /* 0x000fe200078e0004 */
[----:B------:R-:W-:-:S03]  /*2170*/  SEL R5, R101, RZ, P2 ;  /* 0x000000ff65057207 */ /* 0x000fc60001000000 */
[C---:B------:R-:W-:Y:S02]  /*2180*/  IMAD R15, R148.reuse, R27, R0 ;  /* 0x0000001b940f7224 */ /* 0x040fe400078e0200 */
[----:B------:R-:W-:Y:S01]  /*2190*/  IMAD.IADD R0, R21, 0x1, R13 ;  /* 0x0000000115007824 */ /* 0x000fe200078e020d */
[----:B------:R-:W-:Y:S01]  /*21a0*/  SHF.R.S32.HI R13, RZ, 0x1f, R144 ;  /* 0x0000001fff0d7819 */ /* 0x000fe20000011490 */
[----:B------:R-:W-:Y:S01]  /*21b0*/  IMAD.IADD R11, R11, 0x1, R3 ;  /* 0x000000010b0b7824 */ /* 0x000fe200078e0203 */
[----:B------:R-:W-:Y:S02]  /*21c0*/  SEL R3, RZ, 0x1, P0 ;  /* 0x00000001ff037807 */ /* 0x000fe40000000000 */
[----:B------:R-:W-:Y:S01]  /*21d0*/  ISETP.GE.AND P0, PT, R31, UR4, PT ;  /* 0x000000041f007c0c */ /* 0x000fe2000bf06270 */
[----:B------:R-:W-:-:S04]  /*21e0*/  IMAD.WIDE.U32 R62, R148, R64, R12 ;  /* 0x00000040943e7225 */ /* 0x000fc800078e000c */
[----:B------:R-:W-:-:S04]  /*21f0*/  IMAD.WIDE.U32 R68, R148, R70, R12 ;  /* 0x0000004694447225 */ /* 0x000fc800078e000c */
[----:B------:R-:W-:Y:S02]  /*2200*/  IMAD.IADD R12, R31, 0x1, R5 ;  /* 0x000000011f0c7824 */ /* 0x000fe400078e0205 */
[----:B------:R-:W2:Y:S01]  /*2210*/  LDL R31, [R1+0x84] ;  /* 0x00008400011f7983 */ /* 0x000ea20000100800 */
[----:B------:R-:W-:-:S04]  /*2220*/  ISETP.GE.AND P1, PT, R35, UR4, PT ;  /* 0x0000000423007c0c */ /* 0x000fc8000bf26270 */
[----:B------:R-:W-:Y:S01]  /*2230*/  SEL R6, RZ, 0xffffffff, P1 ;  /* 0xffffffffff067807 */ /* 0x000fe20000800000 */
[----:B------:R-:W-:Y:S01]  /*2240*/  VIADD R100, R147, 0x30 ;  /* 0x0000003093647836 */ /* 0x000fe20000000000 */
[----:B------:R-:W-:-:S03]  /*2250*/  IADD3 R81, P1, R20, R8, RZ ;  /* 0x0000000814517210 */ /* 0x000fc60007f3e0ff */
[----:B------:R-:W-:Y:S01]  /*2260*/  IMAD.SHL.U32 R6, R6, 0x2, RZ ;  /* 0x0000000206067824 */ /* 0x000fe200078e00ff */
[----:B------:R-:W-:Y:S01]  /*2270*/  IADD3.X R80, R0, R9, R15, P1, !PT ;  /* 0x0000000900507210 */ /* 0x000fe20000ffe40f */
[----:B------:R-:W-:Y:S01]  /*2280*/  VIADD R98, R147, 0x40 ;  /* 0x0000004093627836 */ /* 0x000fe20000000000 */
[----:B------:R-:W-:Y:S02]  /*2290*/  ISETP.GE.AND P1, PT, R100, UR4, PT ;  /* 0x0000000464007c0c */ /* 0x000fe4000bf26270 */
[----:B------:R-:W-:Y:S01]  /*22a0*/  LOP3.LUT R3, R6, 0x2, R3, 0xe2, !PT ;  /* 0x0000000206037812 */ /* 0x000fe200078ee203 */
[----:B------:R-:W-:Y:S01]  /*22b0*/  IMAD R6, R28, R64, RZ ;  /* 0x000000401c067224 */ /* 0x000fe200078e02ff */
[----:B------:R-:W-:-:S03]  /*22c0*/  SEL R8, RZ, 0x8, P1 ;  /* 0x00000008ff087807 */ /* 0x000fc60000800000 */
[----:B------:R-:W-:Y:S01]  /*22d0*/  IMAD R15, R148, R65, R6 ;  /* 0x00000041940f7224 */ /* 0x000fe200078e0206 */
[----:B------:R-:W-:Y:S02]  /*22e0*/  SEL R6, RZ, 0x4, P0 ;  /* 0x00000004ff067807 */ /* 0x000fe40000000000 */
[----:B------:R-:W-:Y:S01]  /*22f0*/  ISETP.GE.AND P0, PT, R98, UR4, PT ;  /* 0x0000000462007c0c */ /* 0x000fe2000bf06270 */
[----:B------:R-:W-:Y:S01]  /*2300*/  IMAD R9, R14, UR6, RZ ;  /* 0x000000060e097c24 */ /* 0x000fe2000f8e02ff */
[----:B------:R-:W-:Y:S02]  /*2310*/  LOP3.LUT R3, R8, R3, R6, 0xfe, !PT ;  /* 0x0000000308037212 */ /* 0x000fe400078efe06 */
[----:B------:R-:W-:Y:S01]  /*2320*/  SEL R6, RZ, 0x10, P0 ;  /* 0x00000010ff067807 */ /* 0x000fe20000000000 */
[----:B------:R-:W-:Y:S01]  /*2330*/  IMAD R9, R25, UR7, R9 ;  /* 0x0000000719097c24 */ /* 0x000fe2000f8e0209 */
[----:B------:R-:W-:Y:S01]  /*2340*/  ISETP.GE.AND P0, PT, R147, R101, PT ;  /* 0x000000659300720c */ /* 0x000fe20003f06270 */
[----:B------:R-:W-:Y:S01]  /*2350*/  IMAD.WIDE.U32 R24, R25, UR6, R10 ;  /* 0x0000000619187c25 */ /* 0x000fe2000f8e000a */
[----:B------:R-:W-:-:S02]  /*2360*/  LOP3.LUT R10, R3, R6, RZ, 0xfc, !PT ;  /* 0x00000006030a7212 */ /* 0x000fc400078efcff */
[----:B------:R-:W-:Y:S01]  /*2370*/  ISETP.GE.AND P1, PT, R35, R101, PT ;  /* 0x000000652300720c */ /* 0x000fe20003f26270 */
[----:B------:R-:W-:Y:S01]  /*2380*/  IMAD R3, R28, R70, RZ ;  /* 0x000000461c037224 */ /* 0x000fe200078e02ff */
[----:B------:R-:W-:-:S03]  /*2390*/  SEL R4, R101, RZ, P0 ;  /* 0x000000ff65047207 */ /* 0x000fc60000000000 */
[----:B------:R-:W-:Y:S01]  /*23a0*/  IMAD R11, R148, R71, R3 ;  /* 0x00000047940b7224 */ /* 0x000fe200078e0203 */
[----:B------:R-:W-:Y:S01]  /*23b0*/  SEL R3, R101, RZ, P1 ;  /* 0x000000ff65037207 */ /* 0x000fe20000800000 */
[----:B------:R-:W-:Y:S01]  /*23c0*/  IMAD.IADD R4, R147, 0x1, R4 ;  /* 0x0000000193047824 */ /* 0x000fe200078e0204 */
[----:B---3--:R-:W-:-:S03]  /*23d0*/  LOP3.LUT R30, R30, 0xfffffffe, RZ, 0xc0, !PT ;  /* 0xfffffffe1e1e7812 */ /* 0x008fc600078ec0ff */
[----:B------:R-:W-:Y:S01]  /*23e0*/  IMAD.IADD R8, R35, 0x1, R3 ;  /* 0x0000000123087824 */ /* 0x000fe200078e0203 */
[----:B------:R-:W-:Y:S01]  /*23f0*/  SHF.R.S32.HI R5, RZ, 0x1f, R4 ;  /* 0x0000001fff057819 */ /* 0x000fe20000011404 */
[----:B------:R-:W-:Y:S01]  /*2400*/  IMAD.IADD R67, R67, 0x1, R11 ;  /* 0x0000000143437824 */ /* 0x000fe200078e020b */
[----:B------:R-:W-:Y:S01]  /*2410*/  @P2 LOP3.LUT R30, R30, 0x1, RZ, 0xfc, !PT ;  /* 0x000000011e1e2812 */ /* 0x000fe200078efcff */
[----:B------:R-:W-:Y:S01]  /*2420*/  IMAD.IADD R69, R11, 0x1, R69 ;  /* 0x000000010b457824 */ /* 0x000fe200078e0245 */
[----:B------:R-:W-:Y:S02]  /*2430*/  SHF.R.S32.HI R11, RZ, 0x1f, R8 ;  /* 0x0000001fff0b7819 */ /* 0x000fe40000011408 */
[CC--:B------:R-:W-:Y:S02]  /*2440*/  LEA.HI R6, R5.reuse, R4.reuse, RZ, 0x5 ;  /* 0x0000000405067211 */ /* 0x0c0fe400078f28ff */
[----:B------:R-:W-:Y:S02]  /*2450*/  LEA.HI R3, R5, R4, RZ, 0x3 ;  /* 0x0000000405037211 */ /* 0x000fe400078f18ff */
[----:B------:R-:W-:-:S02]  /*2460*/  LOP3.LUT R30, R30, 0xfffffffd, RZ, 0xc0, !PT ;  /* 0xfffffffd1e1e7812 */ /* 0x000fc400078ec0ff */
[----:B------:R-:W-:Y:S02]  /*2470*/  SHF.R.S32.HI R13, RZ, 0x1f, R12 ;  /* 0x0000001fff0d7819 */ /* 0x000fe4000001140c */
[CC--:B------:R-:W-:Y:S02]  /*2480*/  LEA.HI R4, R11.reuse, R8.reuse, RZ, 0x3 ;  /* 0x000000080b047211 */ /* 0x0c0fe400078f18ff */
[----:B------:R-:W-:Y:S02]  /*2490*/  LEA.HI R11, R11, R8, RZ, 0x5 ;  /* 0x000000080b0b7211 */ /* 0x000fe400078f28ff */
[----:B------:R-:W-:Y:S02]  /*24a0*/  SHF.R.S32.HI R8, RZ, 0x5, R6 ;  /* 0x00000005ff087819 */ /* 0x000fe40000011406 */
[----:B------:R-:W-:Y:S02]  /*24b0*/  LOP3.LUT R6, R34, 0x18, R3, 0xf8, !PT ;  /* 0x0000001822067812 */ /* 0x000fe400078ef803 */
[----:B------:R-:W-:-:S02]  /*24c0*/  LEA.HI R5, R13, R12, RZ, 0x3 ;  /* 0x0000000c0d057211 */ /* 0x000fc400078f18ff */
[----:B------:R-:W-:Y:S02]  /*24d0*/  LEA.HI R12, R13, R12, RZ, 0x5 ;  /* 0x0000000c0d0c7211 */ /* 0x000fe400078f28ff */
[----:B------:R-:W-:Y:S01]  /*24e0*/  SHF.R.S32.HI R13, RZ, 0x5, R11 ;  /* 0x00000005ff0d7819 */ /* 0x000fe2000001140b */
[----:B------:R-:W-:Y:S01]  /*24f0*/  IMAD R8, R8, 0x1200, R33 ;  /* 0x0000120008087824 */ /* 0x000fe200078e0221 */
[-C--:B------:R-:W-:Y:S01]  /*2500*/  LOP3.LUT R11, R6, R32.reuse, RZ, 0x3c, !PT ;  /* 0x00000020060b7212 */ /* 0x080fe200078e3cff */
[----:B------:R-:W-:Y:S01]  /*2510*/  IMAD.IADD R61, R61, 0x1, R15 ;  /* 0x000000013d3d7824 */ /* 0x000fe200078e020f */
[----:B------:R-:W-:Y:S01]  /*2520*/  IADD3 R72, P2, R148, R73, RZ ;  /* 0x0000004994487210 */ /* 0x000fe20007f5e0ff */
[----:B------:R-:W-:Y:S01]  /*2530*/  IMAD.IADD R63, R15, 0x1, R63 ;  /* 0x000000010f3f7824 */ /* 0x000fe200078e023f */
[----:B------:R-:W-:Y:S01]  /*2540*/  SHF.R.S32.HI R15, RZ, 0x5, R12 ;  /* 0x00000005ff0f7819 */ /* 0x000fe2000001140c */
[----:B------:R-:W-:Y:S01]  /*2550*/  VIADD R97, R147, 0x50 ;  /* 0x0000005093617836 */ /* 0x000fe20000000000 */
[----:B-----5:R-:W-:Y:S01]  /*2560*/  SHF.R.S32.HI R19, RZ, 0x1f, R102 ;  /* 0x0000001fff137819 */ /* 0x020fe20000011466 */
[----:B------:R-:W-:Y:S01]  /*2570*/  IMAD.IADD R96, R8, 0x1, R11 ;  /* 0x0000000108607824 */ /* 0x000fe200078e020b */
[C---:B------:R-:W-:Y:S01]  /*2580*/  LOP3.LUT R12, R34.reuse, 0x18, R4, 0xf8, !PT ;  /* 0x00000018220c7812 */ /* 0x040fe200078ef804 */
[----:B------:R-:W-:Y:S01]  /*2590*/  IMAD R11, R27, 0x90, RZ ;  /* 0x000000901b0b7824 */ /* 0x000fe200078e02ff */
[----:B------:R-:W-:Y:S01]  /*25a0*/  LOP3.LUT R14, R34, 0x18, R5, 0xf8, !PT ;  /* 0x00000018220e7812 */ /* 0x000fe200078ef805 */
[----:B------:R-:W-:Y:S01]  /*25b0*/  IMAD.WIDE.U32 R26, R26, 0x90, RZ ;  /* 0x000000901a1a7825 */ /* 0x000fe200078e00ff */
[----:B------:R-:W-:-:S03]  /*25c0*/  LOP3.LUT R12, R12, R32, RZ, 0x3c, !PT ;  /* 0x000000200c0c7212 */ /* 0x000fc600078e3cff */
[----:B------:R-:W-:Y:S01]  /*25d0*/  IMAD.X R73, R28, 0x1, R7, P2 ;  /* 0x000000011c497824 */ /* 0x000fe200010e0607 */
[----:B------:R-:W-:Y:S01]  /*25e0*/  ISETP.GE.AND P2, PT, R97, UR4, PT ;  /* 0x0000000461007c0c */ /* 0x000fe2000bf46270 */
[--C-:B------:R-:W-:Y:S01]  /*25f0*/  IMAD R13, R13, 0x1200, R33.reuse ;  /* 0x000012000d0d7824 */ /* 0x100fe200078e0221 */
[----:B------:R-:W-:Y:S01]  /*2600*/  LOP3.LUT R14, R14, R32, RZ, 0x3c, !PT ;  /* 0x000000200e0e7212 */ /* 0x000fe200078e3cff */
[C---:B------:R-:W-:Y:S02]  /*2610*/  IMAD R6, R19.reuse, R64, RZ ;  /* 0x0000004013067224 */ /* 0x040fe400078e02ff */
[----:B------:R-:W-:Y:S02]  /*2620*/  IMAD R19, R19, R70, RZ ;  /* 0x0000004613137224 */ /* 0x000fe400078e02ff */
[----:B------:R-:W-:Y:S02]  /*2630*/  IMAD R15, R15, 0x1200, R33 ;  /* 0x000012000f0f7824 */ /* 0x000fe400078e0221 */
[----:B------:R-:W-:Y:S01]  /*2640*/  IMAD.IADD R82, R27, 0x1, R11 ;  /* 0x000000011b527824 */ /* 0x000fe200078e020b */
[----:B------:R-:W-:Y:S01]  /*2650*/  SEL R11, RZ, 0x20, P2 ;  /* 0x00000020ff0b7807 */ /* 0x000fe20001000000 */
[----:B------:R-:W-:-:S02]  /*2660*/  IMAD.IADD R95, R13, 0x1, R12 ;  /* 0x000000010d5f7824 */ /* 0x000fc400078e020c */
[C---:B------:R-:W-:Y:S02]  /*2670*/  IMAD R19, R102.reuse, R71, R19 ;  /* 0x0000004766137224 */ /* 0x040fe400078e0213 */
[----:B------:R-:W-:Y:S02]  /*2680*/  IMAD R13, R71, 0x90, RZ ;  /* 0x00000090470d7824 */ /* 0x000fe400078e02ff */
[----:B------:R-:W-:Y:S01]  /*2690*/  IMAD.WIDE.U32 R66, R102, R70, R66 ;  /* 0x0000004666427225 */ /* 0x000fe200078e0042 */
[----:B------:R-:W-:-:S03]  /*26a0*/  LOP3.LUT R7, R4, 0xfffffff8, RZ, 0xc0, !PT ;  /* 0xfffffff804077812 */ /* 0x000fc600078ec0ff */
[----:B------:R-:W-:Y:S01]  /*26b0*/  IMAD.WIDE.U32 R68, R102, R70, R68 ;  /* 0x0000004666447225 */ /* 0x000fe200078e0044 */
[----:B------:R-:W-:-:S03]  /*26c0*/  LOP3.LUT R8, R5, 0xfffffff8, RZ, 0xc0, !PT ;  /* 0xfffffff805087812 */ /* 0x000fc600078ec0ff */
[----:B------:R-:W-:Y:S01]  /*26d0*/  IMAD.IADD R94, R15, 0x1, R14 ;  /* 0x000000010f5e7824 */ /* 0x000fe200078e020e */
[----:B------:R-:W-:Y:S01]  /*26e0*/  LOP3.LUT R14, R10, R11, RZ, 0xfc, !PT ;  /* 0x0000000b0a0e7212 */ /* 0x000fe200078efcff */
[----:B------:R-:W-:-:S04]  /*26f0*/  IMAD.WIDE.U32 R70, R70, 0x90, RZ ;  /* 0x0000009046467825 */ /* 0x000fc800078e00ff */
[C---:B------:R-:W-:Y:S01]  /*2700*/  IMAD R75, R102.reuse, R65, R6 ;  /* 0x00000041664b7224 */ /* 0x040fe200078e0206 */
[----:B------:R-:W-:Y:S01]  /*2710*/  LOP3.LUT R6, R3, 0xfffffff8, RZ, 0xc0, !PT ;  /* 0xfffffff803067812 */ /* 0x000fe200078ec0ff */
[----:B------:R-:W-:Y:S02]  /*2720*/  IMAD R83, R65, 0x90, RZ ;  /* 0x0000009041537824 */ /* 0x000fe400078e02ff */
[----:B------:R-:W-:-:S04]  /*2730*/  IMAD.WIDE.U32 R60, R102, R64, R60 ;  /* 0x00000040663c7225 */ /* 0x000fc800078e003c */
[----:B------:R-:W-:Y:S01]  /*2740*/  IMAD.WIDE.U32 R62, R102, R64, R62 ;  /* 0x00000040663e7225 */ /* 0x000fe200078e003e */
[----:B------:R-:W-:-:S03]  /*2750*/  LOP3.LUT R11, R14, 0x4, RZ, 0xc0, !PT ;  /* 0x000000040e0b7812 */ /* 0x000fc600078ec0ff */
[----:B------:R-:W-:Y:S01]  /*2760*/  IMAD.WIDE.U32 R64, R64, 0x90, RZ ;  /* 0x0000009040407825 */ /* 0x000fe200078e00ff */
[----:B------:R-:W-:-:S03]  /*2770*/  LOP3.LUT R12, R14, 0x8, RZ, 0xc0, !PT ;  /* 0x000000080e0c7812 */ /* 0x000fc600078ec0ff */
[----:B------:R-:W-:Y:S01]  /*2780*/  IMAD.IADD R78, R25, 0x1, R9 ;  /* 0x00000001194e7824 */ /* 0x000fe200078e0209 */
[----:B------:R-:W-:Y:S01]  /*2790*/  LOP3.LUT R9, R10, 0x1, RZ, 0xc0, !PT ;  /* 0x000000010a097812 */ /* 0x000fe200078ec0ff */
[----:B------:R-:W-:Y:S01]  /*27a0*/  IMAD.IADD R84, R71, 0x1, R13 ;  /* 0x0000000147547824 */ /* 0x000fe200078e020d */
[C---:B------:R-:W-:Y:S01]  /*27b0*/  LOP3.LUT R10, R14.reuse, 0x2, RZ, 0xc0, !PT ;  /* 0x000000020e0a7812 */ /* 0x040fe200078ec0ff */
[----:B------:R-:W-:Y:S01]  /*27c0*/  IMAD.IADD R77, R61, 0x1, R75 ;  /* 0x000000013d4d7824 */ /* 0x000fe200078e024b */
[C---:B------:R-:W-:Y:S01]  /*27d0*/  LOP3.LUT R13, R14.reuse, 0x10, RZ, 0xc0, !PT ;  /* 0x000000100e0d7812 */ /* 0x040fe200078ec0ff */
[----:B------:R-:W-:Y:S01]  /*27e0*/  VIADD R105, R29, 0x8 ;  /* 0x000000081d697836 */ /* 0x000fe20000000000 */
[----:B------:R-:W-:Y:S01]  /*27f0*/  SHF.R.S32.HI R93, RZ, 0x1f, R6 ;  /* 0x0000001fff5d7819 */ /* 0x000fe20000011406 */
[----:B------:R-:W-:Y:S01]  /*2800*/  IMAD.SHL.U32 R103, R101, 0x2, RZ ;  /* 0x0000000265677824 */ /* 0x000fe200078e00ff */
[----:B------:R-:W-:Y:S01]  /*2810*/  SHF.R.S32.HI R92, RZ, 0x1f, R7 ;  /* 0x0000001fff5c7819 */ /* 0x000fe20000011407 */
[----:B------:R-:W-:Y:S01]  /*2820*/  IMAD.IADD R83, R65, 0x1, R83 ;  /* 0x0000000141537824 */ /* 0x000fe200078e0253 */
[----:B------:R-:W-:Y:S01]  /*2830*/  SHF.R.S32.HI R87, RZ, 0x1f, R8 ;  /* 0x0000001fff577819 */ /* 0x000fe20000011408 */
[----:B------:R-:W-:Y:S01]  /*2840*/  IMAD.IADD R75, R75, 0x1, R63 ;  /* 0x000000014b4b7824 */ /* 0x000fe200078e023f */
[----:B------:R-:W-:Y:S01]  /*2850*/  LOP3.LUT R14, R14, 0x20, RZ, 0xc0, !PT ;  /* 0x000000200e0e7812 */ /* 0x000fe200078ec0ff */
[----:B------:R-:W-:-:S02]  /*2860*/  IMAD.IADD R76, R67, 0x1, R19 ;  /* 0x00000001434c7824 */ /* 0x000fc400078e0213 */
[----:B------:R-:W-:Y:S01]  /*2870*/  IMAD.IADD R74, R19, 0x1, R69 ;  /* 0x00000001134a7824 */ /* 0x000fe200078e0245 */
[----:B------:R-:W-:Y:S01]  /*2880*/  @!P6 BAR.SYNC.DEFER_BLOCKING 0x9, 0x100 ;  /* 0x024400000000eb1d */ /* 0x000fe20000010000 */
[----:B--2---:R-:W-:-:S13]  /*2890*/  LOP3.LUT P3, RZ, R31, 0x2, RZ, 0xc0, !PT ;  /* 0x000000021fff7812 */ /* 0x004fda000786c0ff */
[----:B------:R-:W-:-:S05]  /*28a0*/  @P3 LOP3.LUT R30, R30, 0x2, RZ, 0xfc, !PT ;  /* 0x000000021e1e3812 */ /* 0x000fca00078efcff */
[----:B------:R0:W-:Y:S02]  /*28b0*/  STL [R1], R30 ;  /* 0x0000001e01007387 */ /* 0x0001e40000100800 */
.L_x_10180:
[----:B--2---:R-:W2:Y:S01]  /*28c0*/  LDL R15, [R1] ;  /* 0x00000000010f7983 */ /* 0x004ea20000100800 */
[----:B-1----:R-:W1:Y:S03]  /*28d0*/  LDC.64 R88, c[0x0][0x2d8] ;  /* 0x0000b600ff587b82 */ /* 0x002e660000000a00 */
[----:B---3--:R-:W3:Y:S01]  /*28e0*/  LDL R19, [R1+0x5c] ;  /* 0x00005c0001137983 */ /* 0x008ee20000100800 */
[----:B------:R-:W-:Y:S01]  /*28f0*/  VIADD R17, R17, 0xffffffff ;  /* 0xffffffff11117836 */ /* 0x000fe20000000000 */
[----:B------:R-:W-:Y:S05]  /*2900*/  YIELD ;  /* 0x0000000000007946 */ /* 0x000fea0003800000 */
[----:B------:R-:W4:Y:S01]  /*2910*/  LDC R99, c[0x0][0x3d4] ;  /* 0x0000f500ff637b82 */ /* 0x000f220000000800 */
[----:B0-----:R-:W-:Y:S01]  /*2920*/  SHF.R.S32.HI R30, RZ, 0x1f, R17 ;  /* 0x0000001fff1e7819 */ /* 0x001fe20000011411 */
[----:B------:R-:W-:Y:S01]  /*2930*/  IMAD.WIDE.U32 R56, R26, R17, RZ ;  /* 0x000000111a387225 */ /* 0x000fe200078e00ff */
[----:B------:R-:W-:Y:S01]  /*2940*/  BSSY B0, `(.L_x_10125) ;  /* 0x00003ea000007945 */ /* 0x000fe20003800000 */
[----:B--2---:R-:W-:-:S02]  /*2950*/  LOP3.LUT P4, RZ, R15, 0x2, RZ, 0xc0, !PT ;  /* 0x000000020fff7812 */ /* 0x004fc4000788c0ff */
[----:B------:R-:W-:Y:S02]  /*2960*/  IMAD R15, R82, R17, RZ ;  /* 0x00000011520f7224 */ /* 0x000fe400078e02ff */
[----:B---3--:R-:W-:Y:S02]  /*2970*/  IMAD R79, R145, 0x3600, R19 ;  /* 0x00003600914f7824 */ /* 0x008fe400078e0213 */
[----:B------:R-:W-:Y:S01]  /*2980*/  IMAD R91, R30, R26, R15 ;  /* 0x0000001a1e5b7224 */ /* 0x000fe200078e020f */
[----:B------:R-:W-:Y:S01]  /*2990*/  IADD3 R15, P2, R81, R56, RZ ;  /* 0x00000038510f7210 */ /* 0x000fe20007f5e0ff */
[----:B------:R-:W-:Y:S02]  /*29a0*/  VIADD R19, R79, 0x10 ;  /* 0x000000104f137836 */ /* 0x000fe40000000000 */
[----:B------:R-:W-:Y:S01]  /*29b0*/  IMAD.IADD R91, R57, 0x1, R91 ;  /* 0x00000001395b7824 */ /* 0x000fe200078e025b */
[----:B-1----:R-:W-:Y:S02]  /*29c0*/  LEA R32, P3, R15, R88, 0x1 ;  /* 0x000000580f207211 */ /* 0x002fe400078608ff */
[----:B------:R-:W-:-:S02]  /*29d0*/  @P4 VIADD R19, R79, 0xfffffff0 ;  /* 0xfffffff04f134836 */ /* 0x000fc40000000000 */
[----:B------:R-:W-:Y:S01]  /*29e0*/  IMAD.X R28, R91, 0x1, R80, P2 ;  /* 0x000000015b1c7824 */ /* 0x000fe200010e0650 */
[----:B------:R-:W-:Y:S01]  /*29f0*/  ISETP.GT.AND P2, PT, R17, R16, PT ;  /* 0x000000101100720c */ /* 0x000fe20003f44270 */
[--C-:B------:R-:W-:Y:S02]  /*2a00*/  IMAD R79, R79, 0x2, R18.reuse ;  /* 0x000000024f4f7824 */ /* 0x100fe400078e0212 */
[----:B------:R-:W-:Y:S01]  /*2a10*/  IMAD R19, R19, 0x2, R18 ;  /* 0x0000000213137824 */ /* 0x000fe200078e0212 */
[----:B------:R-:W-:Y:S02]  /*2a20*/  LEA.HI.X R33, R15, R89, R28, 0x1, P3 ;  /* 0x000000590f217211 */ /* 0x000fe400018f0c1c */
[----:B----4-:R-:W-:-:S13]  /*2a30*/  ISETP.GE.AND P3, PT, R99, 0x1, PT ;  /* 0x000000016300780c */ /* 0x010fda0003f66270 */
        /* <DEDUP_REMOVED lines=75> */
.L_x_10129:
[----:B------:R-:W-:Y:S05]  /*2ef0*/  BSYNC B1 ;  /* 0x0000000000017941 */ /* 0x000fea0003800000 */
.L_x_10128:
[----:B-----5:R-:W-:Y:S01]  /*2f00*/  IMAD.MOV.U32 R15, RZ, RZ, R34 ;  /* 0x000000ffff0f7224 */ /* 0x020fe200078e0022 */
[----:B------:R-:W-:Y:S01]  /*2f10*/  ULOP3.LUT UR4, UR60, 0x1, URZ, 0xfc, !UPT ;  /* 0x000000013c047892 */ /* 0x000fe2000f8efc3f */
[----:B0-----:R-:W-:Y:S02]  /*2f20*/  IMAD.MOV.U32 R28, RZ, RZ, R35 ;  /* 0x000000ffff1c7224 */ /* 0x001fe400078e0023 */
[----:B------:R-:W-:Y:S01]  /*2f30*/  IMAD.MOV.U32 R29, RZ, RZ, R38 ;  /* 0x000000ffff1d7224 */ /* 0x000fe200078e0026 */
[----:B------:R-:W-:Y:S01]  /*2f40*/  UISETP.NE.AND UP0, UPT, UR4, 0x3, UPT ;  /* 0x000000030400788c */ /* 0x000fe2000bf05270 */
[----:B------:R-:W-:Y:S01]  /*2f50*/  IMAD.MOV.U32 R30, RZ, RZ, R39 ;  /* 0x000000ffff1e7224 */ /* 0x000fe200078e0027 */
[----:B------:R-:W-:Y:S01]  /*2f60*/  PRMT R54, R28, 0x5410, R15 ;  /* 0x000054101c367816 */ /* 0x000fe2000000000f */
        /* <DEDUP_REMOVED lines=30> */
[----:B------:R-:W-:Y:S02]  /*3150*/  PRMT R115, R15, 0x5410, R28 ;  /* 0x000054100f737816 */ /* 0x000fe4000000001c */
[----:B------:R-:W-:Y:S02]  /*3160*/  PRMT R106, R29, 0x7610, R106 ;  /* 0x000076101d6a7816 */ /* 0x000fe4000000006a */
[----:B------:R-:W-:Y:S01]  /*3170*/  PRMT R117, R30, 0x7610, R117 ;  /* 0x000076101e757816 */ /* 0x000fe20000000075 */
[----:B------:R-:W-:Y:S06]  /*3180*/  @!P3 BRA `(.L_x_10130) ;  /* 0x000000000004b947 */ /* 0x000fec0003800000 */
[----:B------:R-:W-:Y:S01]  /*3190*/  BPT.TRAP 0x1 ;  /* 0x000000040000795c */ /* 0x000fe20000300000 */
.L_x_10130:
[----:B------:R-:W2:Y:S01]  /*31a0*/  LDL R28, [R1+0x28] ;  /* 0x00002800011c7983 */ /* 0x000ea20000100800 */
[----:B------:R-:W-:Y:S01]  /*31b0*/  IMAD R15, R145, 0x8, R22 ;  /* 0x00000008910f7824 */ /* 0x000fe200078e0216 */
[----:B------:R-:W-:Y:S01]  /*31c0*/  BSSY B1, `(.L_x_10131) ;  /* 0x0000004000017945 */ /* 0x000fe20003800000 */
[----:B--2---:R-:W-:-:S04]  /*31d0*/  SHF.L.U32 R86, R28, 0x1f, RZ ;  /* 0x0000001f1c567819 */ /* 0x004fc800000006ff */
[----:B------:R-:W0:Y:S02]  /*31e0*/  SYNCS.PHASECHK.TRANS64.TRYWAIT P5, [R15+URZ+0x31c90], R86 ;  /* 0x031c90560f0075a7 */ /* 0x000e2400080a017f */
[----:B0-----:R-:W-:Y:S05]  /*31f0*/  @!P5 BRA `(.L_x_10132) ;  /* 0x000001e00030d947 */ /* 0x001fea0003800000 */
.L_x_10377:
[----:B------:R-:W-:Y:S05]  /*3200*/  BSYNC B1 ;  /* 0x0000000000017941 */ /* 0x000fea0003800000 */
.L_x_10131:
        /* <DEDUP_REMOVED lines=15> */
[----:B------:R-:W-:Y:S01]  /*3300*/  HADD2.F32 R58, -RZ, R88.H0_H0 ;  /* 0x20000058ff3a7230 */ /* 0x000fe20000004100 */
[----:B------:R-:W-:Y:S01]  /*3310*/  SHF.R.U32.HI R88, RZ, 0x10, R89 ;  /* 0x00000010ff587819 */ /* 0x000fe20000011659 */
[----:B------:R-:W-:-:S02]  /*3320*/  HADD2.F32 R53, -RZ, R53.H0_H0 ;  /* 0x20000035ff357230 */ /* 0x000fc40000004100 */
[-C--:B------:R-:W-:Y:S01]  /*3330*/  FMUL.FTZ R91, R52, R29.reuse ;  /* 0x0000001d345b7220 */ /* 0x080fe20000410000 */
[----:B------:R-:W-:Y:S02]  /*3340*/  HADD2.F32 R90, -RZ, R59.H0_H0 ;  /* 0x2000003bff5a7230 */ /* 0x000fe40000004100 */
[C---:B------:R-:W-:Y:S01]  /*3350*/  FMUL.FTZ R107, R58.reuse, R29 ;  /* 0x0000001d3a6b7220 */ /* 0x040fe20000410000 */
[----:B------:R-:W-:Y:S02]  /*3360*/  HADD2.F32 R88, -RZ, R88.H0_H0 ;  /* 0x20000058ff587230 */ /* 0x000fe40000004100 */
[-C--:B------:R-:W-:Y:S01]  /*3370*/  FFMA.FTZ R29, R58, R53.reuse, -R91 ;  /* 0x000000353a1d7223 */ /* 0x080fe2000001085b */
[----:B------:R-:W-:Y:S02]  /*3380*/  IMAD.MOV.U32 R58, RZ, RZ, R28 ;  /* 0x000000ffff3a7224 */ /* 0x000fe400078e001c */
[----:B------:R-:W-:Y:S01]  /*3390*/  FFMA.FTZ R52, R52, R53, R107 ;  /* 0x0000003534347223 */ /* 0x000fe2000001006b */
[----:B------:R-:W-:-:S02]  /*33a0*/  IMAD.MOV.U32 R53, RZ, RZ, R31 ;  /* 0x000000ffff357224 */ /* 0x000fc400078e001f */
[----:B------:R-:W-:Y:S02]  /*33b0*/  IMAD.MOV.U32 R59, RZ, RZ, R30 ;  /* 0x000000ffff3b7224 */ /* 0x000fe400078e001e */
[----:B------:R-:W-:Y:S01]  /*33c0*/  HADD2.F32 R89, -RZ, R58.H0_H0 ;  /* 0x2000003aff597230 */ /* 0x000fe20000004100 */
[----:B------:R-:W-:Y:S01]  /*33d0*/  F2FP.F16.F32.PACK_AB R29, R52, R29 ;  /* 0x0000001d341d723e */ /* 0x000fe200000000ff */
[--C-:B------:R-:W-:Y:S02]  /*33e0*/  HADD2.F32 R31, -RZ, R53.reuse.H1_H1 ;  /* 0x30000035ff1f7230 */ /* 0x100fe40000004100 */
[----:B------:R-:W-:-:S03]  /*33f0*/  HADD2.F32 R53, -RZ, R53.H0_H0 ;  /* 0x20000035ff357230 */ /* 0x000fc60000004100 */
[-C--:B------:R-:W-:Y:S02]  /*3400*/  FMUL.FTZ R28, R31, R88.reuse ;  /* 0x000000581f1c7220 */ /* 0x080fe40000410000 */
[C---:B------:R-:W-:Y:S02]  /*3410*/  FMUL.FTZ R88, R53.reuse, R88 ;  /* 0x0000005835587220 */ /* 0x040fe40000410000 */
[-C--:B------:R-:W-:Y:S01]  /*3420*/  FFMA.FTZ R28, R53, R90.reuse, -R28 ;  /* 0x0000005a351c7223 */ /* 0x080fe2000001081c */
[----:B------:R-:W-:Y:S02]  /*3430*/  HADD2.F32 R53, -RZ, R58.H1_H1 ;  /* 0x3000003aff357230 */ /* 0x000fe40000004100 */
[----:B------:R-:W-:Y:S01]  /*3440*/  FFMA.FTZ R31, R31, R90, R88 ;  /* 0x0000005a1f1f7223 */ /* 0x000fe20000010058 */
[----:B------:R-:W-:Y:S02]  /*3450*/  HADD2.F32 R88, -RZ, R116.H1_H1 ;  /* 0x30000074ff587230 */ /* 0x000fe40000004100 */
[----:B------:R-:W-:-:S02]  /*3460*/  HADD2.F32 R58, -RZ, R59.H1_H1 ;  /* 0x3000003bff3a7230 */ /* 0x000fc40000004100 */
[-C--:B------:R-:W-:Y:S01]  /*3470*/  FMUL.FTZ R30, R53, R106.reuse ;  /* 0x0000006a351e7220 */ /* 0x080fe20000410000 */
[----:B------:R-:W-:Y:S01]  /*3480*/  FMUL.FTZ R106, R89, R106 ;  /* 0x0000006a596a7220 */ /* 0x000fe20000410000 */
[----:B------:R-:W-:Y:S01]  /*3490*/  HADD2.F32 R90, -RZ, R59.H0_H0 ;  /* 0x2000003bff5a7230 */ /* 0x000fe20000004100 */
[----:B------:R-:W-:Y:S01]  /*34a0*/  F2FP.F16.F32.PACK_AB R31, R31, R28 ;  /* 0x0000001c1f1f723e */ /* 0x000fe200000000ff */
[-C--:B------:R-:W-:Y:S01]  /*34b0*/  FFMA.FTZ R30, R89, R88.reuse, -R30 ;  /* 0x00000058591e7223 */ /* 0x080fe2000001081e */
[----:B------:R-:W-:Y:S02]  /*34c0*/  HADD2.F32 R89, -RZ, R117.H0_H0 ;  /* 0x20000075ff597230 */ /* 0x000fe40000004100 */
[----:B------:R-:W-:Y:S01]  /*34d0*/  FFMA.FTZ R53, R53, R88, R106 ;  /* 0x0000005835357223 */ /* 0x000fe2000001006a */
[----:B------:R-:W-:Y:S02]  /*34e0*/  HADD2.F32 R59, -RZ, R116.H0_H0 ;  /* 0x20000074ff3b7230 */ /* 0x000fe40000004100 */
[-C--:B------:R-:W-:Y:S01]  /*34f0*/  FMUL.FTZ R91, R58, R89.reuse ;  /* 0x000000593a5b7220 */ /* 0x080fe20000410000 */
[----:B------:R-:W-:Y:S01]  /*3500*/  FMUL.FTZ R89, R90, R89 ;  /* 0x000000595a597220 */ /* 0x000fe20000410000 */
[----:B------:R-:W-:-:S02]  /*3510*/  F2FP.F16.F32.PACK_AB R28, R53, R30 ;  /* 0x0000001e351c723e */ /* 0x000fc400000000ff */
[-C--:B------:R-:W-:Y:S01]  /*3520*/  FFMA.FTZ R91, R90, R59.reuse, -R91 ;  /* 0x0000003b5a5b7223 */ /* 0x080fe2000001085b */
[----:B------:R-:W-:-:S05]  /*3530*/  FFMA.FTZ R58, R58, R59, R89 ;  /* 0x0000003b3a3a7223 */ /* 0x000fca0000010059 */
[----:B------:R-:W-:-:S07]  /*3540*/  F2FP.F16.F32.PACK_AB R30, R58, R91 ;  /* 0x0000005b3a1e723e */ /* 0x000fce00000000ff */
.L_x_10137:
[----:B------:R-:W-:Y:S05]  /*3550*/  BSYNC B2 ;  /* 0x0000000000027941 */ /* 0x000fea0003800000 */
.L_x_10136:
[----:B------:R-:W-:Y:S02]  /*3560*/  ULDC.64 UR4, c[0x0][0x208] ;  /* 0x0000820000047ab9 */ /* 0x000fe40000000a00 */
[----:B--2---:R1:W-:Y:S03]  /*3570*/  STG.E.128 desc[UR4][R32.64], R28 ;  /* 0x0000001c20007986 */ /* 0x0043e6000c101d04 */
.L_x_10135:
[----:B------:R-:W-:Y:S05]  /*3580*/  BSYNC B1 ;  /* 0x0000000000017941 */ /* 0x000fea0003800000 */
.L_x_10134:
        /* <DEDUP_REMOVED lines=8> */
[----:B------:R-:W-:Y:S02]  /*3610*/  SHF.R.U64 R52, R50, 0x10, R51 ;  /* 0x0000001032347819 */ /* 0x000fe40000001233 */
[----:B------:R-:W-:Y:S02]  /*3620*/  SHF.R.U64 R53, R56, 0x10, R57 ;  /* 0x0000001038357819 */ /* 0x000fe40000001239 */
[----:B------:R-:W-:Y:S01]  /*3630*/  SHF.R.U32.HI R50, RZ, 0x10, R51 ;  /* 0x00000010ff327819 */ /* 0x000fe20000011633 */
[----:B--2---:R-:W-:Y:S01]  /*3640*/  IMAD.MOV.U32 R51, RZ, RZ, R31 ;  /* 0x000000ffff337224 */ /* 0x004fe200078e001f */
[----:B------:R-:W-:Y:S01]  /*3650*/  SHF.R.U32.HI R58, RZ, 0x10, R57 ;  /* 0x00000010ff3a7819 */ /* 0x000fe20000011639 */
[----:B------:R-:W-:Y:S02]  /*3660*/  HADD2.F32 R88, -RZ, R53.H0_H0 ;  /* 0x20000035ff587230 */ /* 0x000fe40000004100 */
[--C-:B------:R-:W-:Y:S02]  /*3670*/  HADD2.F32 R31, -RZ, R29.reuse.H1_H1 ;  /* 0x3000001dff1f7230 */ /* 0x100fe40000004100 */
[----:B------:R-:W-:-:S02]  /*3680*/  HADD2.F32 R53, -RZ, R29.H0_H0 ;  /* 0x2000001dff357230 */ /* 0x000fc40000004100 */
[----:B------:R-:W-:Y:S02]  /*3690*/  HADD2.F32 R58, -RZ, R58.H0_H0 ;  /* 0x2000003aff3a7230 */ /* 0x000fe40000004100 */
[--C-:B------:R-:W-:Y:S02]  /*36a0*/  HADD2.F32 R29, -RZ, R51.reuse.H1_H1 ;  /* 0x30000033ff1d7230 */ /* 0x100fe40000004100 */
[-C--:B------:R-:W-:Y:S01]  /*36b0*/  FMUL.FTZ R90, R53, R88.reuse ;  /* 0x00000058355a7220 */ /* 0x080fe20000410000 */
[----:B------:R-:W-:Y:S02]  /*36c0*/  HADD2.F32 R51, -RZ, R51.H0_H0 ;  /* 0x20000033ff337230 */ /* 0x000fe40000004100 */
[----:B------:R-:W-:Y:S02]  /*36d0*/  HADD2.F32 R56, -RZ, R50.H0_H0 ;  /* 0x20000032ff387230 */ /* 0x000fe40000004100 */
[----:B------:R-:W-:Y:S01]  /*36e0*/  FMUL.FTZ R50, R31, R88 ;  /* 0x000000581f327220 */ /* 0x000fe20000410000 */
[----:B------:R-:W-:-:S02]  /*36f0*/  HADD2.F32 R52, -RZ, R52.H0_H0 ;  /* 0x20000034ff347230 */ /* 0x000fc40000004100 */
[-C--:B------:R-:W-:Y:S01]  /*3700*/  FMUL.FTZ R88, R29, R58.reuse ;  /* 0x0000003a1d587220 */ /* 0x080fe20000410000 */
[----:B------:R-:W-:Y:S01]  /*3710*/  FMUL.FTZ R58, R51, R58 ;  /* 0x0000003a333a7220 */ /* 0x000fe20000410000 */
[----:B------:R-:W-:Y:S02]  /*3720*/  HADD2.F32 R57, -RZ, R115.H0_H0 ;  /* 0x20000073ff397230 */ /* 0x000fe40000004100 */
[-C--:B------:R-:W-:Y:S01]  /*3730*/  FFMA.FTZ R50, R53, R52.reuse, -R50 ;  /* 0x0000003435327223 */ /* 0x080fe20000010832 */
[----:B------:R-:W-:Y:S01]  /*3740*/  FFMA.FTZ R31, R31, R52, R90 ;  /* 0x000000341f1f7223 */ /* 0x000fe2000001005a */
[-C--:B------:R-:W-:Y:S01]  /*3750*/  FFMA.FTZ R51, R51, R56.reuse, -R88 ;  /* 0x0000003833337223 */ /* 0x080fe20000010858 */
[----:B------:R-:W-:Y:S01]  /*3760*/  FFMA.FTZ R56, R29, R56, R58 ;  /* 0x000000381d387223 */ /* 0x000fe2000001003a */
[--C-:B------:R-:W-:Y:S02]  /*3770*/  HADD2.F32 R52, -RZ, R28.reuse.H1_H1 ;  /* 0x3000001cff347230 */ /* 0x100fe40000004100 */
[----:B------:R-:W-:-:S02]  /*3780*/  HADD2.F32 R58, -RZ, R28.H0_H0 ;  /* 0x2000001cff3a7230 */ /* 0x000fc40000004100 */
[----:B------:R-:W-:Y:S02]  /*3790*/  HADD2.F32 R115, -RZ, R115.H1_H1 ;  /* 0x30000073ff737230 */ /* 0x000fe40000004100 */
[-C--:B------:R-:W-:Y:S01]  /*37a0*/  FMUL.FTZ R59, R52, R57.reuse ;  /* 0x00000039343b7220 */ /* 0x080fe20000410000 */
[----:B------:R-:W-:Y:S02]  /*37b0*/  HADD2.F32 R28, -RZ, R30.H1_H1 ;  /* 0x3000001eff1c7230 */ /* 0x000fe40000004100 */
[----:B------:R-:W-:Y:S01]  /*37c0*/  FMUL.FTZ R57, R58, R57 ;  /* 0x000000393a397220 */ /* 0x000fe20000410000 */
[----:B------:R-:W-:Y:S02]  /*37d0*/  HADD2.F32 R29, -RZ, R114.H1_H1 ;  /* 0x30000072ff1d7230 */ /* 0x000fe40000004100 */
[----:B------:R-:W-:Y:S02]  /*37e0*/  HADD2.F32 R30, -RZ, R30.H0_H0 ;  /* 0x2000001eff1e7230 */ /* 0x000fe40000004100 */
[----:B------:R-:W-:Y:S01]  /*37f0*/  FMUL.FTZ R89, R28, R115 ;  /* 0x000000731c597220 */ /* 0x000fe20000410000 */
[----:B------:R-:W-:-:S02]  /*3800*/  HADD2.F32 R53, -RZ, R114.H0_H0 ;  /* 0x20000072ff357230 */ /* 0x000fc40000004100 */
[-C--:B------:R-:W-:Y:S01]  /*3810*/  FFMA.FTZ R59, R58, R29.reuse, -R59 ;  /* 0x0000001d3a3b7223 */ /* 0x080fe2000001083b */
[----:B------:R-:W-:Y:S01]  /*3820*/  FFMA.FTZ R52, R52, R29, R57 ;  /* 0x0000001d34347223 */ /* 0x000fe20000010039 */
[C---:B------:R-:W-:Y:S01]  /*3830*/  FMUL.FTZ R115, R30.reuse, R115 ;  /* 0x000000731e737220 */ /* 0x040fe20000410000 */
[----:B------:R-:W-:Y:S01]  /*3840*/  F2FP.F16.F32.PACK_AB R29, R31, R50 ;  /* 0x000000321f1d723e */ /* 0x000fe200000000ff */
[----:B------:R-:W-:Y:S01]  /*3850*/  FFMA.FTZ R89, R30, R53, -R89 ;  /* 0x000000351e597223 */ /* 0x000fe20000010859 */
[----:B------:R-:W-:Y:S01]  /*3860*/  F2FP.F16.F32.PACK_AB R31, R56, R51 ;  /* 0x00000033381f723e */ /* 0x000fe200000000ff */
[----:B------:R-:W-:Y:S01]  /*3870*/  FFMA.FTZ R28, R28, R53, R115 ;  /* 0x000000351c1c7223 */ /* 0x000fe20000010073 */
[----:B------:R-:W-:-:S04]  /*3880*/  F2FP.F16.F32.PACK_AB R52, R52, R59 ;  /* 0x0000003b3434723e */ /* 0x000fc800000000ff */
[----:B------:R-:W-:Y:S01]  /*3890*/  F2FP.F16.F32.PACK_AB R30, R28, R89 ;  /* 0x000000591c1e723e */ /* 0x000fe200000000ff */
[----:B------:R-:W-:-:S07]  /*38a0*/  IMAD.MOV.U32 R28, RZ, RZ, R52 ;  /* 0x000000ffff1c7224 */ /* 0x000fce00078e0034 */
.L_x_10141:
[----:B------:R-:W-:Y:S05]  /*38b0*/  BSYNC B2 ;  /* 0x0000000000027941 */ /* 0x000fea0003800000 */
.L_x_10140:
[----:B------:R-:W-:Y:S02]  /*38c0*/  ULDC.64 UR4, c[0x0][0x208] ;  /* 0x0000820000047ab9 */ /* 0x000fe40000000a00 */
[----:B--2---:R2:W-:Y:S03]  /*38d0*/  STG.E.128 desc[UR4][R32.64+0x20], R28 ;  /* 0x0000201c20007986 */ /* 0x0045e6000c101d04 */
.L_x_10139:
[----:B------:R-:W-:Y:S05]  /*38e0*/  BSYNC B1 ;  /* 0x0000000000017941 */ /* 0x000fea0003800000 */
.L_x_10138:
        /* <DEDUP_REMOVED lines=19> */
[--C-:B------:R-:W-:Y:S02]  /*3a20*/  HADD2.F32 R48, -RZ, R47.reuse.H1_H1 ;  /* 0x3000002fff307230 */ /* 0x100fe40000004100 */
[----:B------:R-:W-:Y:S01]  /*3a30*/  FMUL.FTZ R56, R28, R51 ;  /* 0x000000331c387220 */ /* 0x000fe20000410000 */
[----:B------:R-:W-:Y:S02]  /*3a40*/  HADD2.F32 R47, -RZ, R47.H0_H0 ;  /* 0x2000002fff2f7230 */ /* 0x000fe40000004100 */
[----:B------:R-:W-:Y:S02]  /*3a50*/  HADD2.F32 R49, -RZ, R53.H0_H0 ;  /* 0x20000035ff317230 */ /* 0x000fe40000004100 */
[----:B------:R-:W-:Y:S01]  /*3a60*/  FMUL.FTZ R58, R48, R52 ;  /* 0x00000034303a7220 */ /* 0x000fe20000410000 */
[----:B------:R-:W-:-:S02]  /*3a70*/  HADD2.F32 R50, -RZ, R50.H0_H0 ;  /* 0x20000032ff327230 */ /* 0x000fc40000004100 */
[----:B------:R-:W-:Y:S01]  /*3a80*/  FMUL.FTZ R51, R47, R52 ;  /* 0x000000342f337220 */ /* 0x000fe20000410000 */
[-C--:B------:R-:W-:Y:S01]  /*3a90*/  FFMA.FTZ R28, R28, R49.reuse, -R29 ;  /* 0x000000311c1c7223 */ /* 0x080fe2000001081d */
[----:B------:R-:W-:Y:S01]  /*3aa0*/  FFMA.FTZ R29, R31, R49, R56 ;  /* 0x000000311f1d7223 */ /* 0x000fe20000010038 */
[-C--:B------:R-:W-:Y:S01]  /*3ab0*/  FFMA.FTZ R31, R47, R50.reuse, -R58 ;  /* 0x000000322f1f7223 */ /* 0x080fe2000001083a */
[----:B------:R-:W-:Y:S01]  /*3ac0*/  FFMA.FTZ R48, R48, R50, R51 ;  /* 0x0000003230307223 */ /* 0x000fe20000010033 */
[--C-:B------:R-:W-:Y:S02]  /*3ad0*/  HADD2.F32 R47, -RZ, R46.reuse.H1_H1 ;  /* 0x3000002eff2f7230 */ /* 0x100fe40000004100 */
[----:B------:R-:W-:Y:S01]  /*3ae0*/  HADD2.F32 R51, -RZ, R113.H0_H0 ;  /* 0x20000071ff337230 */ /* 0x000fe20000004100 */
[----:B------:R-:W-:Y:S01]  /*3af0*/  F2FP.F16.F32.PACK_AB R29, R29, R28 ;  /* 0x0000001c1d1d723e */ /* 0x000fe200000000ff */
[----:B------:R-:W-:Y:S01]  /*3b00*/  HADD2.F32 R46, -RZ, R46.H0_H0 ;  /* 0x2000002eff2e7230 */ /* 0x000fe20000004100 */
[----:B------:R-:W-:Y:S01]  /*3b10*/  F2FP.F16.F32.PACK_AB R31, R48, R31 ;  /* 0x0000001f301f723e */ /* 0x000fe200000000ff */
[----:B------:R-:W-:-:S02]  /*3b20*/  HADD2.F32 R49, -RZ, R30.H1_H1 ;  /* 0x3000001eff317230 */ /* 0x000fc40000004100 */
[-C--:B------:R-:W-:Y:S01]  /*3b30*/  FMUL.FTZ R53, R47, R51.reuse ;  /* 0x000000332f357220 */ /* 0x080fe20000410000 */
[----:B------:R-:W-:Y:S02]  /*3b40*/  HADD2.F32 R113, -RZ, R113.H1_H1 ;  /* 0x30000071ff717230 */ /* 0x000fe40000004100 */
        /* <DEDUP_REMOVED lines=12> */
.L_x_10145:
[----:B------:R-:W-:Y:S05]  /*3c10*/  BSYNC B2 ;  /* 0x0000000000027941 */ /* 0x000fea0003800000 */
.L_x_10144:
[----:B------:R-:W-:Y:S02]  /*3c20*/  ULDC.64 UR4, c[0x0][0x208] ;  /* 0x0000820000047ab9 */ /* 0x000fe40000000a00 */
[----:B--2---:R3:W-:Y:S03]  /*3c30*/  STG.E.128 desc[UR4][R32.64+0x40], R28 ;  /* 0x0000401c20007986 */ /* 0x0047e6000c101d04 */
.L_x_10143:
[----:B------:R-:W-:Y:S05]  /*3c40*/  BSYNC B1 ;  /* 0x0000000000017941 */ /* 0x000fea0003800000 */
.L_x_10142:
        /* <DEDUP_REMOVED lines=49> */
.L_x_10149:
[----:B------:R-:W-:Y:S05]  /*3f60*/  BSYNC B2 ;  /* 0x0000000000027941 */ /* 0x000fea0003800000 */
.L_x_10148:
[----:B------:R-:W-:Y:S02]  /*3f70*/  ULDC.64 UR4, c[0x0][0x208] ;  /* 0x0000820000047ab9 */ /* 0x000fe40000000a00 */
[----:B--2---:R4:W-:Y:S03]  /*3f80*/  STG.E.128 desc[UR4][R32.64+0x60], R28 ;  /* 0x0000601c20007986 */ /* 0x0049e6000c101d04 */
.L_x_10147:
[----:B------:R-:W-:Y:S05]  /*3f90*/  BSYNC B1 ;  /* 0x0000000000017941 */ /* 0x000fea0003800000 */
.L_x_10146:
        /* <DEDUP_REMOVED lines=49> */
.L_x_10153:
[----:B------:R-:W-:Y:S05]  /*42b0*/  BSYNC B2 ;  /* 0x0000000000027941 */ /* 0x000fea0003800000 */
.L_x_10152:
[----:B------:R-:W-:Y:S02]  /*42c0*/  ULDC.64 UR4, c[0x0][0x208] ;  /* 0x0000820000047ab9 */ /* 0x000fe40000000a00 */
[----:B--2---:R1:W-:Y:S03]  /*42d0*/  STG.E.128 desc[UR4][R32.64+0x80], R28 ;  /* 0x0000801c20007986 */ /* 0x0043e6000c101d04 */
.L_x_10151:
[----:B------:R-:W-:Y:S05]  /*42e0*/  BSYNC B1 ;  /* 0x0000000000017941 */ /* 0x000fea0003800000 */
.L_x_10150:
        /* <DEDUP_REMOVED lines=48> */
.L_x_10155:
[----:B------:R-:W-:Y:S05]  /*45f0*/  BSYNC B1 ;  /* 0x0000000000017941 */ /* 0x000fea0003800000 */
.L_x_10154:
[----:B------:R-:W-:Y:S02]  /*4600*/  ULDC.64 UR4, c[0x0][0x208] ;  /* 0x0000820000047ab9 */ /* 0x000fe40000000a00 */
[----:B--2---:R1:W-:Y:S01]  /*4610*/  STG.E.128 desc[UR4][R32.64+0xa0], R28 ;  /* 0x0000a01c20007986 */ /* 0x0043e2000c101d04 */
[----:B------:R-:W-:Y:S05]  /*4620*/  BRA `(.L_x_10133) ;  /* 0x00000020006c7947 */ /* 0x000fea0003800000 */
.L_x_10127:
        /* <DEDUP_REMOVED lines=22> */
[----:B------:R-:W-:Y:S01]  /*4790*/  CS2R R48, SRZ ;  /* 0x0000000000307805 */ /* 0x000fe2000001ff00 */
[----:B------:R-:W-:-:S02]  /*47a0*/  ULDC.64 UR6, c[0x0][0x208] ;  /* 0x0000820000067ab9 */ /* 0x000fc40000000a00 */
        /* <DEDUP_REMOVED lines=25> */
.L_x_10157:
[----:B------:R-:W-:Y:S05]  /*4940*/  BSYNC B1 ;  /* 0x0000000000017941 */ /* 0x000fea0003800000 */
.L_x_10156:
        /* <DEDUP_REMOVED lines=47> */
.L_x_10158:
[----:B------:R-:W2:Y:S01]  /*4c40*/  LDL R52, [R1+0x28] ;  /* 0x0000280001347983 */ /* 0x000ea20000100800 */
[----:B------:R-:W-:Y:S01]  /*4c50*/  IMAD R15, R145, 0x8, R22 ;  /* 0x00000008910f7824 */ /* 0x000fe200078e0216 */
[----:B------:R-:W-:Y:S01]  /*4c60*/  BSSY B1, `(.L_x_10159) ;  /* 0x0000004000017945 */ /* 0x000fe20003800000 */
[----:B--2---:R-:W-:-:S04]  /*4c70*/  SHF.L.U32 R86, R52, 0x1f, RZ ;  /* 0x0000001f34567819 */ /* 0x004fc800000006ff */
[----:B------:R-:W0:Y:S02]  /*4c80*/  SYNCS.PHASECHK.TRANS64.TRYWAIT P5, [R15+URZ+0x31c90], R86 ;  /* 0x031c90560f0075a7 */ /* 0x000e2400080a017f */
[----:B0-----:R-:W-:Y:S05]  /*4c90*/  @!P5 BRA `(.L_x_10160) ;  /* 0x000001c4009cd947 */ /* 0x001fea0003800000 */
.L_x_10378:
[----:B------:R-:W-:Y:S05]  /*4ca0*/  BSYNC B1 ;  /* 0x0000000000017941 */ /* 0x000fea0003800000 */
.L_x_10159:
        /* <DEDUP_REMOVED lines=49> */
[C---:B------:R-:W-:Y:S01]  /*4fc0*/  FMUL.FTZ R112, R113.reuse, R112 ;  /* 0x0000007071707220 */ /* 0x040fe20000410000 */
[----:B------:R-:W-:Y:S02]  /*4fd0*/  HADD2.F32 R37, -RZ, R37.H0_H0 ;  /* 0x20000025ff257230 */ /* 0x000fe40000004100 */
[-C--:B------:R-:W-:Y:S01]  /*4fe0*/  FFMA.FTZ R57, R113, R114.reuse, -R116 ;  /* 0x0000007271397223 */ /* 0x080fe20000010874 */
[----:B------:R-:W-:Y:S01]  /*4ff0*/  FFMA.FTZ R53, R53, R114, R112 ;  /* 0x0000007235357223 */ /* 0x000fe20000010070 */
[--C-:B------:R-:W-:Y:S01]  /*5000*/  SHF.R.U32.HI R112, RZ, 0x10, R49.reuse ;  /* 0x00000010ff707819 */ /* 0x100fe20000011631 */
[----:B------:R-:W-:Y:S01]  /*5010*/  HADD2.F32 R114, -RZ, R120.H1_H1 ;  /* 0x30000078ff727230 */ /* 0x000fe20000004100 */
[----:B------:R-:W-:Y:S01]  /*5020*/  SHF.R.U64 R49, R48, 0x10, R49 ;  /* 0x0000001030317819 */ /* 0x000fe20000001231 */
[----:B------:R-:W-:-:S02]  /*5030*/  HADD2.F32 R48, -RZ, R111.H1_H1 ;  /* 0x3000006fff307230 */ /* 0x000fc40000004100 */
[----:B------:R-:W-:Y:S02]  /*5040*/  HADD2.F32 R111, -RZ, R112.H0_H0 ;  /* 0x20000070ff6f7230 */ /* 0x000fe40000004100 */
[----:B------:R-:W-:Y:S02]  /*5050*/  HADD2.F32 R112, -RZ, R120.H0_H0 ;  /* 0x20000078ff707230 */ /* 0x000fe40000004100 */
[----:B------:R-:W-:Y:S02]  /*5060*/  HADD2.F32 R120, -RZ, R126.H1_H1 ;  /* 0x3000007eff787230 */ /* 0x000fe40000004100 */
[-C--:B------:R-:W-:Y:S01]  /*5070*/  FMUL.FTZ R113, R48, R111.reuse ;  /* 0x0000006f30717220 */ /* 0x080fe20000410000 */
[C---:B------:R-:W-:Y:S01]  /*5080*/  FMUL.FTZ R111, R110.reuse, R111 ;  /* 0x0000006f6e6f7220 */ /* 0x040fe20000410000 */
[----:B------:R-:W-:Y:S02]  /*5090*/  HADD2.F32 R49, -RZ, R49.H0_H0 ;  /* 0x20000031ff317230 */ /* 0x000fe40000004100 */
        /* <DEDUP_REMOVED lines=9> */
[-C--:B------:R-:W-:Y:S01]  /*5130*/  FFMA.FTZ R37, R113, R112.reuse, -R116 ;  /* 0x0000007071257223 */ /* 0x080fe20000010874 */
[----:B------:R-:W-:Y:S02]  /*5140*/  HADD2.F32 R113, -RZ, R126.H0_H0 ;  /* 0x2000007eff717230 */ /* 0x000fe40000004100 */
[----:B------:R-:W-:Y:S01]  /*5150*/  FFMA.FTZ R111, R111, R112, R114 ;  /* 0x000000706f6f7223 */ /* 0x000fe20000010072 */
[----:B------:R-:W-:Y:S01]  /*5160*/  SHF.R.U32.HI R112, RZ, 0x10, R39 ;  /* 0x00000010ff707819 */ /* 0x000fe20000011627 */
[----:B------:R-:W-:Y:S01]  /*5170*/  HADD2.F32 R114, -RZ, R55.H1_H1 ;  /* 0x30000037ff727230 */ /* 0x000fe20000004100 */
[--C-:B------:R-:W-:Y:S01]  /*5180*/  SHF.R.U64 R39, R50, 0x10, R51.reuse ;  /* 0x0000001032277819 */ /* 0x100fe20000001233 */
[----:B------:R-:W-:Y:S01]  /*5190*/  HADD2.F32 R50, -RZ, R59.H1_H1 ;  /* 0x3000003bff327230 */ /* 0x000fe20000004100 */
[----:B------:R-:W-:Y:S01]  /*51a0*/  SHF.R.U32.HI R51, RZ, 0x10, R51 ;  /* 0x00000010ff337819 */ /* 0x000fe20000011633 */
[----:B------:R-:W-:-:S02]  /*51b0*/  HADD2.F32 R55, -RZ, R112.H0_H0 ;  /* 0x20000070ff377230 */ /* 0x000fc40000004100 */
[----:B------:R-:W-:Y:S02]  /*51c0*/  HADD2.F32 R39, -RZ, R39.H0_H0 ;  /* 0x20000027ff277230 */ /* 0x000fe40000004100 */
[----:B------:R-:W-:Y:S02]  /*51d0*/  HADD2.F32 R51, -RZ, R51.H0_H0 ;  /* 0x20000033ff337230 */ /* 0x000fe40000004100 */
[----:B------:R-:W-:-:S03]  /*51e0*/  IMAD.MOV.U32 R57, RZ, RZ, R48 ;  /* 0x000000ffff397224 */ /* 0x000fc600078e0030 */
[-C--:B------:R-:W-:Y:S01]  /*51f0*/  FMUL.FTZ R59, R50, R51.reuse ;  /* 0x00000033323b7220 */ /* 0x080fe20000410000 */
[----:B------:R-:W-:-:S03]  /*5200*/  FMUL.FTZ R51, R114, R51 ;  /* 0x0000003372337220 */ /* 0x000fc60000410000 */
[-C--:B------:R-:W-:Y:S01]  /*5210*/  FFMA.FTZ R112, R114, R55.reuse, -R59 ;  /* 0x0000003772707223 */ /* 0x080fe2000001083b */
[----:B------:R-:W-:Y:S01]  /*5220*/  FFMA.FTZ R50, R50, R55, R51 ;  /* 0x0000003732327223 */ /* 0x000fe20000010033 */
[----:B------:R-:W-:Y:S02]  /*5230*/  HADD2.F32 R51, -RZ, R56.H0_H0 ;  /* 0x20000038ff337230 */ /* 0x000fe40000004100 */
[----:B------:R-:W-:Y:S02]  /*5240*/  HADD2.F32 R55, -RZ, R52.H0_H0 ;  /* 0x20000034ff377230 */ /* 0x000fe40000004100 */
[----:B------:R-:W-:Y:S02]  /*5250*/  HADD2.F32 R114, -RZ, R123.H1_H1 ;  /* 0x3000007bff727230 */ /* 0x000fe40000004100 */
[-C--:B------:R-:W-:Y:S01]  /*5260*/  FMUL.FTZ R116, R51, R120.reuse ;  /* 0x0000007833747220 */ /* 0x080fe20000410000 */
[----:B------:R-:W-:Y:S02]  /*5270*/  HADD2.F32 R56, -RZ, R56.H1_H1 ;  /* 0x30000038ff387230 */ /* 0x000fe40000004100 */
[----:B------:R-:W-:Y:S01]  /*5280*/  FMUL.FTZ R120, R55, R120 ;  /* 0x0000007837787220 */ /* 0x000fe20000410000 */
[----:B------:R-:W-:-:S02]  /*5290*/  HADD2.F32 R52, -RZ, R52.H1_H1 ;  /* 0x30000034ff347230 */ /* 0x000fc40000004100 */
[-C--:B------:R-:W-:Y:S01]  /*52a0*/  FFMA.FTZ R116, R55, R114.reuse, -R116 ;  /* 0x0000007237747223 */ /* 0x080fe20000010874 */
[----:B------:R-:W-:Y:S01]  /*52b0*/  F2FP.F16.F32.PACK_AB R50, R50, R111 ;  /* 0x0000006f3232723e */ /* 0x000fe200000000ff */
[----:B------:R-:W-:Y:S01]  /*52c0*/  FFMA.FTZ R120, R51, R114, R120 ;  /* 0x0000007233787223 */ /* 0x000fe20000010078 */
[----:B------:R-:W-:Y:S02]  /*52d0*/  HADD2.F32 R51, -RZ, R36.H0_H0 ;  /* 0x20000024ff337230 */ /* 0x000fe40000004100 */
[-C--:B------:R-:W-:Y:S01]  /*52e0*/  FMUL.FTZ R55, R56, R49.reuse ;  /* 0x0000003138377220 */ /* 0x080fe20000410000 */
[C---:B------:R-:W-:Y:S01]  /*52f0*/  FMUL.FTZ R59, R52.reuse, R49 ;  /* 0x00000031343b7220 */ /* 0x040fe20000410000 */
[----:B------:R-:W-:Y:S02]  /*5300*/  HADD2.F32 R36, -RZ, R58.H0_H0 ;  /* 0x2000003aff247230 */ /* 0x000fe40000004100 */
[----:B------:R-:W-:Y:S01]  /*5310*/  FFMA.FTZ R49, R52, R51, -R55 ;  /* 0x0000003334317223 */ /* 0x000fe20000010837 */
[----:B------:R-:W-:-:S02]  /*5320*/  HADD2.F32 R52, -RZ, R54.H0_H0 ;  /* 0x20000036ff347230 */ /* 0x000fc40000004100 */
[----:B------:R-:W-:Y:S01]  /*5330*/  FFMA.FTZ R51, R56, R51, R59 ;  /* 0x0000003338337223 */ /* 0x000fe2000001003b */
[----:B------:R-:W-:Y:S02]  /*5340*/  HADD2.F32 R55, -RZ, R123.H0_H0 ;  /* 0x2000007bff377230 */ /* 0x000fe40000004100 */
[-C--:B------:R-:W-:Y:S01]  /*5350*/  FMUL.FTZ R59, R36, R113.reuse ;  /* 0x00000071243b7220 */ /* 0x080fe20000410000 */
[----:B------:R-:W-:Y:S02]  /*5360*/  HADD2.F32 R58, -RZ, R58.H1_H1 ;  /* 0x3000003aff3a7230 */ /* 0x000fe40000004100 */
[C---:B------:R-:W-:Y:S01]  /*5370*/  FMUL.FTZ R113, R52.reuse, R113 ;  /* 0x0000007134717220 */ /* 0x040fe20000410000 */
[----:B------:R-:W-:Y:S02]  /*5380*/  HADD2.F32 R54, -RZ, R54.H1_H1 ;  /* 0x30000036ff367230 */ /* 0x000fe40000004100 */
[-C--:B------:R-:W-:Y:S01]  /*5390*/  FFMA.FTZ R59, R52, R55.reuse, -R59 ;  /* 0x00000037343b7223 */ /* 0x080fe2000001083b */
[----:B------:R-:W-:Y:S01]  /*53a0*/  F2FP.F16.F32.PACK_AB R52, R49, R116 ;  /* 0x000000743134723e */ /* 0x000fe200000000ff */
[----:B------:R-:W-:Y:S01]  /*53b0*/  FFMA.FTZ R113, R36, R55, R113 ;  /* 0x0000003724717223 */ /* 0x000fe20000010071 */
[----:B------:R-:W-:-:S02]  /*53c0*/  HADD2.F32 R55, -RZ, R38.H0_H0 ;  /* 0x20000026ff377230 */ /* 0x000fc40000004100 */
[-C--:B------:R-:W-:Y:S01]  /*53d0*/  FMUL.FTZ R123, R58, R39.reuse ;  /* 0x000000273a7b7220 */ /* 0x080fe20000410000 */
[C---:B------:R-:W-:Y:S01]  /*53e0*/  FMUL.FTZ R39, R54.reuse, R39 ;  /* 0x0000002736277220 */ /* 0x040fe20000410000 */
[----:B------:R-:W-:Y:S02]  /*53f0*/  F2FP.F16.F32.PACK_AB R56, R51, R120 ;  /* 0x000000783338723e */ /* 0x000fe400000000ff */
[-C--:B------:R-:W-:Y:S01]  /*5400*/  FFMA.FTZ R54, R54, R55.reuse, -R123 ;  /* 0x0000003736367223 */ /* 0x080fe2000001087b */
[----:B------:R-:W-:Y:S01]  /*5410*/  FFMA.FTZ R58, R58, R55, R39 ;  /* 0x000000373a3a7223 */ /* 0x000fe20000010027 */
[----:B------:R-:W-:-:S03]  /*5420*/  F2FP.F16.F32.PACK_AB R55, R112, R37 ;  /* 0x000000257037723e */ /* 0x000fc600000000ff */
[----:B------:R-:W-:Y:S01]  /*5430*/  F2FP.F16.F32.PACK_AB R54, R54, R59 ;  /* 0x0000003b3636723e */ /* 0x000fe200000000ff */
[----:B------:R-:W-:Y:S01]  /*5440*/  IMAD.MOV.U32 R59, RZ, RZ, R50 ;  /* 0x000000ffff3b7224 */ /* 0x000fe200078e0032 */
[----:B------:R-:W-:-:S07]  /*5450*/  F2FP.F16.F32.PACK_AB R58, R58, R113 ;  /* 0x000000713a3a723e */ /* 0x000fce00000000ff */
.L_x_10164:
[----:B------:R-:W-:Y:S05]  /*5460*/  BSYNC B2 ;  /* 0x0000000000027941 */ /* 0x000fea0003800000 */
.L_x_10163:
[----:B------:R-:W-:Y:S01]  /*5470*/  IADD3 R37, P4, P5, R20, R90, R6 ;  /* 0x0000005a14257210 */ /* 0x000fe20007d9e006 */
[----:B------:R-:W-:-:S03]  /*5480*/  ULDC.64 UR4, c[0x0][0x208] ;  /* 0x0000820000047ab9 */ /* 0x000fc60000000a00 */
        /* <DEDUP_REMOVED lines=11> */
.L_x_10162:
[----:B------:R-:W-:Y:S05]  /*5540*/  BSYNC B1 ;  /* 0x0000000000017941 */ /* 0x000fea0003800000 */
.L_x_10161:
[----:B------:R-:W-:Y:S01]  /*5550*/  ISETP.NE.AND P4, PT, R10, RZ, PT ;  /* 0x000000ff0a00720c */ /* 0x000fe20003f85270 */
[----:B------:R-:W-:-:S12]  /*5560*/  BSSY B1, `(.L_x_10165) ;  /* 0x0000081000017945 */ /* 0x000fd80003800000 */
[----:B------:R-:W-:Y:S05]  /*5570*/  @!P4 BRA `(.L_x_10166) ;  /* 0x0000000400fcc947 */ /* 0x000fea0003800000 */
[----:B------:R-:W2:Y:S04]  /*5580*/  LDL R48, [R1+0x2c] ;  /* 0x00002c0001307983 */ /* 0x000ea80000100800 */
[----:B-1----:R-:W3:Y:S04]  /*5590*/  LDL R38, [R1+0x30] ;  /* 0x0000300001267983 */ /* 0x002ee80000100800 */
[----:B------:R-:W4:Y:S01]  /*55a0*/  LDL R39, [R1+0x34] ;  /* 0x0000340001277983 */ /* 0x000f220000100800 */
        /* <DEDUP_REMOVED lines=9> */
[----:B------:R-:W-:Y:S01]  /*5640*/  VIADD R54, R147, 0x10 ;  /* 0x0000001093367836 */ /* 0x000fe20000000000 */
[----:B------:R-:W-:-:S04]  /*5650*/  IADD3 R52, P4, P5, R20, R90, R7 ;  /* 0x0000005a14347210 */ /* 0x000fc80007d9e007 */
[----:B------:R-:W-:Y:S02]  /*5660*/  IADD3.X R53, R0, R107, R92, P4, P5 ;  /* 0x0000006b00357210 */ /* 0x000fe400027ea45c */
        /* <DEDUP_REMOVED lines=34> */
[--C-:B------:R-:W-:Y:S02]  /*5890*/  HADD2.F32 R109, -RZ, R124.reuse.H1_H1 ;  /* 0x3000007cff6d7230 */ /* 0x100fe40000004100 */
        /* <DEDUP_REMOVED lines=8> */
[----:B------:R-:W-:-:S02]  /*5920*/  HADD2.F32 R116, -RZ, R122.H1_H1 ;  /* 0x3000007aff747230 */ /* 0x000fc40000004100 */
[-C--:B------:R-:W-:Y:S01]  /*5930*/  FMUL.FTZ R51, R58, R109.reuse ;  /* 0x0000006d3a337220 */ /* 0x080fe20000410000 */
[----:B------:R-:W-:Y:S02]  /*5940*/  HADD2.F32 R112, -RZ, R122.H0_H0 ;  /* 0x2000007aff707230 */ /* 0x000fe40000004100 */
[C---:B------:R-:W-:Y:S01]  /*5950*/  FMUL.FTZ R109, R110.reuse, R109 ;  /* 0x0000006d6e6d7220 */ /* 0x040fe20000410000 */
[----:B------:R-:W-:Y:S02]  /*5960*/  HADD2.F32 R33, -RZ, R44.H0_H0 ;  /* 0x2000002cff217230 */ /* 0x000fe40000004100 */
[-C--:B------:R-:W-:Y:S01]  /*5970*/  FFMA.FTZ R51, R110, R59.reuse, -R51 ;  /* 0x0000003b6e337223 */ /* 0x080fe20000010833 */
[----:B------:R-:W-:Y:S02]  /*5980*/  HADD2.F32 R110, -RZ, R39.H1_H1 ;  /* 0x30000027ff6e7230 */ /* 0x000fe40000004100 */
[----:B------:R-:W-:Y:S01]  /*5990*/  FFMA.FTZ R109, R58, R59, R109 ;  /* 0x0000003b3a6d7223 */ /* 0x000fe2000001006d */
[----:B------:R-:W-:Y:S01]  /*59a0*/  SHF.R.U32.HI R59, RZ, 0x10, R47 ;  /* 0x00000010ff3b7819 */ /* 0x000fe2000001162f */
[----:B------:R-:W-:Y:S01]  /*59b0*/  HADD2.F32 R58, -RZ, R57.H1_H1 ;  /* 0x30000039ff3a7230 */ /* 0x000fe20000004100 */
[----:B------:R-:W-:Y:S01]  /*59c0*/  F2FP.F16.F32.PACK_AB R54, R37, R54 ;  /* 0x000000362536723e */ /* 0x000fe200000000ff */
[----:B------:R-:W-:-:S02]  /*59d0*/  IMAD.MOV.U32 R37, RZ, RZ, R49 ;  /* 0x000000ffff257224 */ /* 0x000fc400078e0031 */
[----:B------:R-:W-:Y:S01]  /*59e0*/  HADD2.F32 R57, -RZ, R59.H0_H0 ;  /* 0x2000003bff397230 */ /* 0x000fe20000004100 */
[----:B------:R-:W-:Y:S01]  /*59f0*/  SHF.R.U32.HI R59, RZ, 0x10, R35 ;  /* 0x00000010ff3b7819 */ /* 0x000fe20000011623 */
[----:B------:R-:W-:Y:S02]  /*5a00*/  HADD2.F32 R35, -RZ, R32.H0_H0 ;  /* 0x20000020ff237230 */ /* 0x000fe40000004100 */
[--C-:B------:R-:W-:Y:S02]  /*5a10*/  HADD2.F32 R32, -RZ, R50.reuse.H0_H0 ;  /* 0x20000032ff207230 */ /* 0x100fe40000004100 */
[----:B------:R-:W-:Y:S02]  /*5a20*/  HADD2.F32 R39, -RZ, R59.H0_H0 ;  /* 0x2000003bff277230 */ /* 0x000fe40000004100 */
[-C--:B------:R-:W-:Y:S01]  /*5a30*/  FMUL.FTZ R59, R58, R57.reuse ;  /* 0x000000393a3b7220 */ /* 0x080fe20000410000 */
[----:B------:R-:W-:Y:S01]  /*5a40*/  FMUL.FTZ R57, R110, R57 ;  /* 0x000000396e397220 */ /* 0x000fe20000410000 */
[----:B------:R-:W-:-:S02]  /*5a50*/  HADD2.F32 R50, -RZ, R50.H1_H1 ;  /* 0x30000032ff327230 */ /* 0x000fc40000004100 */
        /* <DEDUP_REMOVED lines=8> */
[----:B------:R-:W-:-:S02]  /*5ae0*/  IMAD.MOV.U32 R49, RZ, RZ, R54 ;  /* 0x000000ffff317224 */ /* 0x000fc400078e0036 */
[-C--:B------:R-:W-:Y:S01]  /*5af0*/  FFMA.FTZ R114, R57, R112.reuse, -R114 ;  /* 0x0000007039727223 */ /* 0x080fe20000010872 */
[----:B------:R-:W-:Y:S01]  /*5b00*/  FFMA.FTZ R116, R39, R112, R116 ;  /* 0x0000007027747223 */ /* 0x000fe20000010074 */
[-C--:B------:R-:W-:Y:S01]  /*5b10*/  FMUL.FTZ R39, R48, R33.reuse ;  /* 0x0000002130277220 */ /* 0x080fe20000410000 */
[----:B------:R-:W-:-:S03]  /*5b20*/  FMUL.FTZ R45, R36, R33 ;  /* 0x00000021242d7220 */ /* 0x000fc60000410000 */
[-C--:B------:R-:W-:Y:S01]  /*5b30*/  FFMA.FTZ R33, R36, R35.reuse, -R39 ;  /* 0x0000002324217223 */ /* 0x080fe20000010827 */
[--C-:B------:R-:W-:Y:S02]  /*5b40*/  HADD2.F32 R39, -RZ, R121.reuse.H1_H1 ;  /* 0x30000079ff277230 */ /* 0x100fe40000004100 */
[----:B------:R-:W-:Y:S01]  /*5b50*/  FFMA.FTZ R35, R48, R35, R45 ;  /* 0x0000002330237223 */ /* 0x000fe2000001002d */
[----:B------:R-:W-:Y:S02]  /*5b60*/  HADD2.F32 R36, -RZ, R38.H0_H0 ;  /* 0x20000026ff247230 */ /* 0x000fe40000004100 */
[----:B------:R-:W-:Y:S02]  /*5b70*/  HADD2.F32 R121, -RZ, R121.H0_H0 ;  /* 0x20000079ff797230 */ /* 0x000fe40000004100 */
[-C--:B------:R-:W-:Y:S01]  /*5b80*/  FMUL.FTZ R47, R32, R39.reuse ;  /* 0x00000027202f7220 */ /* 0x080fe20000410000 */
[----:B------:R-:W-:Y:S02]  /*5b90*/  HADD2.F32 R45, -RZ, R46.H0_H0 ;  /* 0x2000002eff2d7230 */ /* 0x000fe40000004100 */
[----:B------:R-:W-:Y:S01]  /*5ba0*/  FMUL.FTZ R57, R36, R39 ;  /* 0x0000002724397220 */ /* 0x000fe20000410000 */
[----:B------:R-:W-:-:S02]  /*5bb0*/  HADD2.F32 R38, -RZ, R38.H1_H1 ;  /* 0x30000026ff267230 */ /* 0x000fc40000004100 */
[----:B------:R-:W-:Y:S01]  /*5bc0*/  FFMA.FTZ R36, R36, R121, -R47 ;  /* 0x0000007924247223 */ /* 0x000fe2000001082f */
[----:B------:R-:W-:Y:S02]  /*5bd0*/  HADD2.F32 R39, -RZ, R34.H0_H0 ;  /* 0x20000022ff277230 */ /* 0x000fe40000004100 */
[-C--:B------:R-:W-:Y:S01]  /*5be0*/  FMUL.FTZ R47, R50, R45.reuse ;  /* 0x0000002d322f7220 */ /* 0x080fe20000410000 */
[----:B------:R-:W-:Y:S01]  /*5bf0*/  F2FP.F16.F32.PACK_AB R48, R33, R114 ;  /* 0x000000722130723e */ /* 0x000fe200000000ff */
[----:B------:R-:W-:Y:S01]  /*5c00*/  FMUL.FTZ R45, R38, R45 ;  /* 0x0000002d262d7220 */ /* 0x000fe20000410000 */
[----:B------:R-:W-:Y:S01]  /*5c10*/  FFMA.FTZ R32, R32, R121, R57 ;  /* 0x0000007920207223 */ /* 0x000fe20000010039 */
[-C--:B------:R-:W-:Y:S01]  /*5c20*/  FFMA.FTZ R47, R38, R39.reuse, -R47 ;  /* 0x00000027262f7223 */ /* 0x080fe2000001082f */
[----:B------:R-:W-:Y:S01]  /*5c30*/  F2FP.F16.F32.PACK_AB R35, R35, R116 ;  /* 0x000000742323723e */ /* 0x000fe200000000ff */
[----:B------:R-:W-:Y:S01]  /*5c40*/  FFMA.FTZ R45, R50, R39, R45 ;  /* 0x00000027322d7223 */ /* 0x000fe2000001002d */
[----:B------:R-:W-:-:S02]  /*5c50*/  F2FP.F16.F32.PACK_AB R39, R110, R51 ;  /* 0x000000336e27723e */ /* 0x000fc400000000ff */
[----:B------:R-:W-:Y:S01]  /*5c60*/  F2FP.F16.F32.PACK_AB R38, R47, R36 ;  /* 0x000000242f26723e */ /* 0x000fe200000000ff */
[----:B------:R-:W-:Y:S01]  /*5c70*/  IMAD.MOV.U32 R36, RZ, RZ, R48 ;  /* 0x000000ffff247224 */ /* 0x000fe200078e0030 */
[----:B------:R-:W-:Y:S01]  /*5c80*/  F2FP.F16.F32.PACK_AB R51, R58, R109 ;  /* 0x0000006d3a33723e */ /* 0x000fe200000000ff */
[----:B------:R-:W-:Y:S01]  /*5c90*/  IMAD.MOV.U32 R48, RZ, RZ, R35 ;  /* 0x000000ffff307224 */ /* 0x000fe200078e0023 */
[----:B------:R-:W-:-:S07]  /*5ca0*/  F2FP.F16.F32.PACK_AB R50, R45, R32 ;  /* 0x000000202d32723e */ /* 0x000fce00000000ff */
.L_x_10168:
[----:B------:R-:W-:Y:S05]  /*5cb0*/  BSYNC B2 ;  /* 0x0000000000027941 */ /* 0x000fea0003800000 */
.L_x_10167:
        /* <DEDUP_REMOVED lines=11> */
.L_x_10166:
[----:B------:R-:W-:Y:S05]  /*5d70*/  BSYNC B1 ;  /* 0x0000000000017941 */ /* 0x000fea0003800000 */
.L_x_10165:
[----:B------:R-:W-:-:S13]  /*5d80*/  ISETP.NE.AND P4, PT, R11, RZ, PT ;  /* 0x000000ff0b00720c */ /* 0x000fda0003f85270 */
[----:B------:R-:W-:Y:S05]  /*5d90*/  @!P4 BRA `(.L_x_10133) ;  /* 0x000000080090c947 */ /* 0x000fea0003800000 */
[----:B-1-3--:R-:W2:Y:S04]  /*5da0*/  LDL R36, [R1+0x2c] ;  /* 0x00002c0001247983 */ /* 0x00aea80000100800 */
[----:B------:R-:W3:Y:S04]  /*5db0*/  LDL R34, [R1+0x30] ;  /* 0x0000300001227983 */ /* 0x000ee80000100800 */
[----:B------:R-:W4:Y:S01]  /*5dc0*/  LDL R35, [R1+0x34] ;  /* 0x0000340001237983 */ /* 0x000f220000100800 */
[----:B------:R-:W-:Y:S01]  /*5dd0*/  VIADD R46, R147, 0x20 ;  /* 0x00000020932e7836 */ /* 0x000fe20000000000 */
[----:B------:R-:W-:-:S04]  /*5de0*/  IADD3 R32, P4, P5, R20, R90, R8 ;  /* 0x0000005a14207210 */ /* 0x000fc80007d9e008 */
[----:B------:R-:W-:Y:S02]  /*5df0*/  ISETP.GE.AND P6, PT, R46, R101, PT ;  /* 0x000000652e00720c */ /* 0x000fe40003fc6270 */
[----:B------:R-:W-:Y:S02]  /*5e00*/  IADD3.X R33, R0, R107, R87, P4, P5 ;  /* 0x0000006b00217210 */ /* 0x000fe400027ea457 */
[C---:B------:R-:W-:Y:S02]  /*5e10*/  LEA R44, P4, R32.reuse, R88, 0x1 ;  /* 0x00000058202c7211 */ /* 0x040fe400078808ff */
[----:B------:R-:W-:Y:S02]  /*5e20*/  SEL R108, R103, R108, !P6 ;  /* 0x0000006c676c7207 */ /* 0x000fe40007000000 */
[----:B------:R-:W-:Y:S02]  /*5e30*/  LEA.HI.X R45, R32, R89, R33, 0x1, P4 ;  /* 0x00000059202d7211 */ /* 0x000fe400020f0c21 */
[----:B------:R-:W-:-:S04]  /*5e40*/  SHF.R.S32.HI R33, RZ, 0x1f, R108 ;  /* 0x0000001fff217819 */ /* 0x000fc8000001146c */
[----:B------:R-:W-:-:S04]  /*5e50*/  LEA.HI R33, R33, R108, RZ, 0x4 ;  /* 0x0000006c21217211 */ /* 0x000fc800078f20ff */
[----:B------:R-:W-:-:S04]  /*5e60*/  SHF.R.S32.HI R32, RZ, 0x4, R33 ;  /* 0x00000004ff207819 */ /* 0x000fc80000011421 */
[----:B------:R-:W-:-:S04]  /*5e70*/  LEA.HI.SX32 R32, R5, R32, 0x1d ;  /* 0x0000002005207211 */ /* 0x000fc800078feaff */
[----:B------:R-:W-:Y:S01]  /*5e80*/  SHF.R.S32.HI R33, RZ, 0x1f, R32 ;  /* 0x0000001fff217819 */ /* 0x000fe20000011420 */
[----:B------:R-:W-:-:S03]  /*5e90*/  IMAD.SHL.U32 R47, R32, 0x8, RZ ;  /* 0x00000008202f7824 */ /* 0x000fc600078e00ff */
[----:B------:R-:W-:-:S04]  /*5ea0*/  LEA.HI R33, R33, R32, RZ, 0x2 ;  /* 0x0000002021217211 */ /* 0x000fc800078f10ff */
        /* <DEDUP_REMOVED lines=14> */
[--C-:B------:R-:W-:Y:S01]  /*5f90*/  SHF.R.U64 R40, R40, 0x10, R41.reuse ;  /* 0x0000001028287819 */ /* 0x100fe20000001229 */
[----:B------:R-:W-:Y:S01]  /*5fa0*/  HADD2.F32 R50, -RZ, R119.H1_H1 ;  /* 0x30000077ff327230 */ /* 0x000fe20000004100 */
[----:B------:R-:W-:Y:S01]  /*5fb0*/  SHF.R.U32.HI R51, RZ, 0x10, R41 ;  /* 0x00000010ff337819 */ /* 0x000fe20000011629 */
[----:B--2---:R-:W-:Y:S01]  /*5fc0*/  IMAD.MOV.U32 R41, RZ, RZ, R37 ;  /* 0x000000ffff297224 */ /* 0x004fe200078e0025 */
[----:B------:R-:W-:Y:S01]  /*5fd0*/  SHF.R.U64 R28, R28, 0x10, R29 ;  /* 0x000000101c1c7819 */ /* 0x000fe2000000121d */
[----:B-1----:R-:W-:Y:S01]  /*5fe0*/  IMAD.MOV.U32 R37, RZ, RZ, R35 ;  /* 0x000000ffff257224 */ /* 0x002fe200078e0023 */
[----:B------:R-:W-:Y:S01]  /*5ff0*/  SHF.R.U32.HI R46, RZ, 0x10, R29 ;  /* 0x00000010ff2e7819 */ /* 0x000fe2000001161d */
[----:B------:R-:W-:Y:S01]  /*6000*/  HADD2.F32 R35, -RZ, R33.H0_H0 ;  /* 0x20000021ff237230 */ /* 0x000fe20000004100 */
[----:B------:R-:W-:Y:S01]  /*6010*/  SHF.R.U64 R29, R30, 0x10, R31 ;  /* 0x000000101e1d7819 */ /* 0x000fe2000000121f */
[--C-:B------:R-:W-:Y:S01]  /*6020*/  HADD2.F32 R48, -RZ, R41.reuse.H0_H0 ;  /* 0x20000029ff307230 */ /* 0x100fe20000004100 */
[----:B------:R-:W-:Y:S01]  /*6030*/  SHF.R.U64 R30, R42, 0x10, R43 ;  /* 0x000000102a1e7819 */ /* 0x000fe2000000122b */
[----:B------:R-:W-:-:S02]  /*6040*/  HADD2.F32 R41, -RZ, R41.H1_H1 ;  /* 0x30000029ff297230 */ /* 0x000fc40000004100 */
[-C--:B------:R-:W-:Y:S01]  /*6050*/  FMUL.FTZ R53, R35, R50.reuse ;  /* 0x0000003223357220 */ /* 0x080fe20000410000 */
[----:B------:R-:W-:Y:S02]  /*6060*/  HADD2.F32 R51, -RZ, R51.H0_H0 ;  /* 0x20000033ff337230 */ /* 0x000fe40000004100 */
[----:B------:R-:W-:Y:S01]  /*6070*/  FMUL.FTZ R52, R48, R50 ;  /* 0x0000003230347220 */ /* 0x000fe20000410000 */
[----:B------:R-:W-:Y:S01]  /*6080*/  HADD2.F32 R42, -RZ, R33.H1_H1 ;  /* 0x30000021ff2a7230 */ /* 0x000fe20000004100 */
[----:B------:R-:W-:Y:S01]  /*6090*/  SHF.R.U32.HI R43, RZ, 0x10, R43 ;  /* 0x00000010ff2b7819 */ /* 0x000fe2000001162b */
[----:B------:R-:W-:Y:S02]  /*60a0*/  HADD2.F32 R49, -RZ, R117.H1_H1 ;  /* 0x30000075ff317230 */ /* 0x000fe40000004100 */
[-C--:B------:R-:W-:Y:S01]  /*60b0*/  FMUL.FTZ R55, R41, R51.reuse ;  /* 0x0000003329377220 */ /* 0x080fe20000410000 */
[----:B------:R-:W-:Y:S02]  /*60c0*/  HADD2.F32 R46, -RZ, R46.H0_H0 ;  /* 0x2000002eff2e7230 */ /* 0x000fe40000004100 */
[----:B------:R-:W-:Y:S01]  /*60d0*/  FMUL.FTZ R50, R42, R51 ;  /* 0x000000332a327220 */ /* 0x000fe20000410000 */
[----:B------:R-:W-:Y:S01]  /*60e0*/  SHF.R.U32.HI R31, RZ, 0x10, R31 ;  /* 0x00000010ff1f7819 */ /* 0x000fe2000001161f */
        /* <DEDUP_REMOVED lines=10> */
[-C--:B------:R-:W-:Y:S01]  /*6190*/  FMUL.FTZ R51, R50, R49.reuse ;  /* 0x0000003132337220 */ /* 0x080fe20000410000 */
[----:B------:R-:W-:Y:S02]  /*61a0*/  HADD2.F32 R41, -RZ, R39.H0_H0 ;  /* 0x20000027ff297230 */ /* 0x000fe40000004100 */
[----:B------:R-:W-:Y:S01]  /*61b0*/  FMUL.FTZ R49, R48, R49 ;  /* 0x0000003130317220 */ /* 0x000fe20000410000 */
[----:B------:R-:W-:-:S02]  /*61c0*/  HADD2.F32 R43, -RZ, R31.H0_H0 ;  /* 0x2000001fff2b7230 */ /* 0x000fc40000004100 */
[----:B------:R-:W-:Y:S02]  /*61d0*/  HADD2.F32 R52, -RZ, R115.H1_H1 ;  /* 0x30000073ff347230 */ /* 0x000fe40000004100 */
[-C--:B------:R-:W-:Y:S01]  /*61e0*/  FMUL.FTZ R56, R41, R54.reuse ;  /* 0x0000003629387220 */ /* 0x080fe20000410000 */
[----:B------:R-:W-:Y:S02]  /*61f0*/  HADD2.F32 R39, -RZ, R37.H0_H0 ;  /* 0x20000025ff277230 */ /* 0x000fe40000004100 */
[-C--:B------:R-:W-:Y:S01]  /*6200*/  FFMA.FTZ R48, R48, R43.reuse, -R51 ;  /* 0x0000002b30307223 */ /* 0x080fe20000010833 */
[----:B------:R-:W-:Y:S01]  /*6210*/  FFMA.FTZ R50, R50, R43, R49 ;  /* 0x0000002b32327223 */ /* 0x000fe20000010031 */
[----:B------:R-:W-:Y:S02]  /*6220*/  HADD2.F32 R43, -RZ, R40.H0_H0 ;  /* 0x20000028ff2b7230 */ /* 0x000fe40000004100 */
[C---:B------:R-:W-:Y:S01]  /*6230*/  FMUL.FTZ R54, R39.reuse, R54 ;  /* 0x0000003627367220 */ /* 0x040fe20000410000 */
[----:B------:R-:W-:Y:S01]  /*6240*/  FFMA.FTZ R31, R39, R52, -R56 ;  /* 0x00000034271f7223 */ /* 0x000fe20000010838 */
[----:B------:R-:W-:-:S02]  /*6250*/  HADD2.F32 R40, -RZ, R36.H0_H0 ;  /* 0x20000024ff287230 */ /* 0x000fc40000004100 */
[----:B------:R-:W-:Y:S02]  /*6260*/  HADD2.F32 R39, -RZ, R32.H0_H0 ;  /* 0x20000020ff277230 */ /* 0x000fe40000004100 */
[----:B------:R-:W-:Y:S01]  /*6270*/  FFMA.FTZ R37, R41, R52, R54 ;  /* 0x0000003429257223 */ /* 0x000fe20000010036 */
[----:B------:R-:W-:Y:S01]  /*6280*/  HADD2.F32 R36, -RZ, R36.H1_H1 ;  /* 0x30000024ff247230 */ /* 0x000fe20000004100 */
[----:B------:R-:W-:Y:S01]  /*6290*/  F2FP.F16.F32.PACK_AB R31, R48, R31 ;  /* 0x0000001f301f723e */ /* 0x000fe200000000ff */
[----:B------:R-:W-:Y:S02]  /*62a0*/  HADD2.F32 R32, -RZ, R32.H1_H1 ;  /* 0x30000020ff207230 */ /* 0x000fe40000004100 */
[----:B------:R-:W-:Y:S02]  /*62b0*/  HADD2.F32 R119, -RZ, R119.H0_H0 ;  /* 0x20000077ff777230 */ /* 0x000fe40000004100 */
[----:B------:R-:W-:Y:S01]  /*62c0*/  FMUL.FTZ R49, R36, R43 ;  /* 0x0000002b24317220 */ /* 0x000fe20000410000 */
[----:B------:R-:W-:-:S02]  /*62d0*/  HADD2.F32 R41, -RZ, R28.H0_H0 ;  /* 0x2000001cff297230 */ /* 0x000fc40000004100 */
[----:B------:R-:W-:Y:S01]  /*62e0*/  FMUL.FTZ R43, R32, R43 ;  /* 0x0000002b202b7220 */ /* 0x000fe20000410000 */
[----:B------:R-:W-:Y:S02]  /*62f0*/  HADD2.F32 R117, -RZ, R117.H0_H0 ;  /* 0x20000075ff757230 */ /* 0x000fe40000004100 */
[-C--:B------:R-:W-:Y:S01]  /*6300*/  FMUL.FTZ R28, R40, R119.reuse ;  /* 0x00000077281c7220 */ /* 0x080fe20000410000 */
[C---:B------:R-:W-:Y:S01]  /*6310*/  FMUL.FTZ R119, R39.reuse, R119 ;  /* 0x0000007727777220 */ /* 0x040fe20000410000 */
[-C--:B------:R-:W-:Y:S01]  /*6320*/  FFMA.FTZ R49, R32, R41.reuse, -R49 ;  /* 0x0000002920317223 */ /* 0x080fe20000010831 */
[----:B------:R-:W-:Y:S01]  /*6330*/  FFMA.FTZ R36, R36, R41, R43 ;  /* 0x0000002924247223 */ /* 0x000fe2000001002b */
[-C--:B------:R-:W-:Y:S01]  /*6340*/  FFMA.FTZ R28, R39, R117.reuse, -R28 ;  /* 0x00000075271c7223 */ /* 0x080fe2000001081c */
[----:B------:R-:W-:Y:S02]  /*6350*/  HADD2.F32 R41, -RZ, R30.H0_H0 ;  /* 0x2000001eff297230 */ /* 0x000fe40000004100 */
[----:B------:R-:W-:Y:S01]  /*6360*/  FFMA.FTZ R119, R40, R117, R119 ;  /* 0x0000007528777223 */ /* 0x000fe20000010077 */
[----:B------:R-:W-:Y:S01]  /*6370*/  HADD2.F32 R32, -RZ, R38.H0_H0 ;  /* 0x20000026ff207230 */ /* 0x000fe20000004100 */
[----:B------:R-:W-:Y:S01]  /*6380*/  F2FP.F16.F32.PACK_AB R50, R50, R37 ;  /* 0x000000253232723e */ /* 0x000fe200000000ff */
        /* <DEDUP_REMOVED lines=10> */
[----:B------:R-:W-:Y:S01]  /*6430*/  FMUL.FTZ R41, R34, R41 ;  /* 0x0000002922297220 */ /* 0x000fe20000410000 */
[----:B------:R-:W-:Y:S02]  /*6440*/  IMAD.MOV.U32 R37, RZ, RZ, R35 ;  /* 0x000000ffff257224 */ /* 0x000fe400078e0023 */
[-C--:B------:R-:W-:Y:S01]  /*6450*/  FFMA.FTZ R39, R32, R115.reuse, R39 ;  /* 0x0000007320277223 */ /* 0x080fe20000010027 */
[----:B------:R-:W-:Y:S01]  /*6460*/  FFMA.FTZ R43, R30, R115, -R43 ;  /* 0x000000731e2b7223 */ /* 0x000fe2000001082b */
[-C--:B------:R-:W-:Y:S01]  /*6470*/  FFMA.FTZ R38, R38, R29.reuse, R41 ;  /* 0x0000001d26267223 */ /* 0x080fe20000010029 */
[----:B------:R-:W-:Y:S01]  /*6480*/  FFMA.FTZ R34, R34, R29, -R51 ;  /* 0x0000001d22227223 */ /* 0x000fe20000010833 */
[----:B------:R-:W-:Y:S01]  /*6490*/  F2FP.F16.F32.PACK_AB R32, R49, R28 ;  /* 0x0000001c3120723e */ /* 0x000fe200000000ff */
[----:B------:R-:W-:Y:S02]  /*64a0*/  IMAD.MOV.U32 R35, RZ, RZ, R31 ;  /* 0x000000ffff237224 */ /* 0x000fe400078e001f */
[----:B------:R-:W-:Y:S01]  /*64b0*/  F2FP.F16.F32.PACK_AB R38, R38, R39 ;  /* 0x000000272626723e */ /* 0x000fe200000000ff */
[----:B------:R-:W-:Y:S01]  /*64c0*/  IMAD.MOV.U32 R39, RZ, RZ, R50 ;  /* 0x000000ffff277224 */ /* 0x000fe200078e0032 */
[----:B------:R-:W-:-:S07]  /*64d0*/  F2FP.F16.F32.PACK_AB R34, R34, R43 ;  /* 0x0000002b2222723e */ /* 0x000fce00000000ff */
.L_x_10170:
[----:B------:R-:W-:Y:S05]  /*64e0*/  BSYNC B1 ;  /* 0x0000000000017941 */ /* 0x000fea0003800000 */
.L_x_10169:
[----:B------:R-:W-:Y:S01]  /*64f0*/  ISETP.GE.AND P4, PT, R47, R106, PT ;  /* 0x0000006a2f00720c */ /* 0x000fe20003f86270 */
[----:B------:R-:W-:Y:S02]  /*6500*/  ULDC.64 UR4, c[0x0][0x208] ;  /* 0x0000820000047ab9 */ /* 0x000fe40000000a00 */
[----:B-1----:R4:W-:Y:S10]  /*6510*/  STG.E.128 desc[UR4][R44.64], R32 ;  /* 0x000000202c007986 */ /* 0x0029f4000c101d04 */
[----:B------:R-:W-:Y:S05]  /*6520*/  @P4 BRA `(.L_x_10133) ;  /* 0x0000000000ac4947 */ /* 0x000fea0003800000 */
[--C-:B------:R-:W-:Y:S01]  /*6530*/  SHF.R.S32.HI R28, RZ, 0x1f, R47.reuse ;  /* 0x0000001fff1c7819 */ /* 0x100fe2000001142f */
[----:B------:R-:W-:Y:S01]  /*6540*/  ULDC.64 UR4, c[0x0][0x208] ;  /* 0x0000820000047ab9 */ /* 0x000fe20000000a00 */
[----:B------:R-:W-:-:S04]  /*6550*/  IADD3 R47, P4, P5, R20, R90, R47 ;  /* 0x0000005a142f7210 */ /* 0x000fc80007d9e02f */
[----:B------:R-:W-:Y:S02]  /*6560*/  IADD3.X R28, R0, R107, R28, P4, P5 ;  /* 0x0000006b001c7210 */ /* 0x000fe400027ea41c */
[----:B------:R-:W-:-:S04]  /*6570*/  LEA R88, P4, R47, R88, 0x1 ;  /* 0x000000582f587211 */ /* 0x000fc800078808ff */
[----:B------:R-:W-:-:S05]  /*6580*/  LEA.HI.X R89, R47, R89, R28, 0x1, P4 ;  /* 0x000000592f597211 */ /* 0x000fca00020f0c1c */
[----:B--2---:R1:W-:Y:S01]  /*6590*/  STG.E.128 desc[UR4][R88.64], R36 ;  /* 0x0000002458007986 */ /* 0x0043e2000c101d04 */
[----:B------:R-:W-:Y:S05]  /*65a0*/  BRA `(.L_x_10133) ;  /* 0x00000000008c7947 */ /* 0x000fea0003800000 */
.L_x_10126:
[----:B------:R-:W-:-:S04]  /*65b0*/  ULOP3.LUT UR4, UR60, 0x1, URZ, 0xfc, !UPT ;  /* 0x000000013c047892 */ /* 0x000fc8000f8efc3f */
[----:B------:R-:W-:-:S06]  /*65c0*/  UISETP.NE.AND UP0, UPT, UR4, 0x3, UPT ;  /* 0x000000030400788c */ /* 0x000fcc000bf05270 */
[----:B------:R-:W-:-:S13]  /*65d0*/  PLOP3.LUT P3, PT, PT, PT, UP0, 0x80, 0x0 ;  /* 0x000000000000781c */ /* 0x000fda0003f6f008 */
[----:B------:R-:W-:Y:S05]  /*65e0*/  @!P3 BRA `(.L_x_10171) ;  /* 0x000000000004b947 */ /* 0x000fea0003800000 */
[----:B------:R-:W-:Y:S01]  /*65f0*/  BPT.TRAP 0x1 ;  /* 0x000000040000795c */ /* 0x000fe20000300000 */
.L_x_10171:
        /* <DEDUP_REMOVED lines=8> */
.L_x_10379:
[----:B------:R-:W-:Y:S05]  /*6680*/  BSYNC B1 ;  /* 0x0000000000017941 */ /* 0x000fea0003800000 */
.L_x_10172:
[----:B------:R-:W-:-:S13]  /*6690*/  ISETP.GE.AND P4, PT, R148, R85, PT ;  /* 0x000000559400720c */ /* 0x000fda0003f86270 */
        /* <DEDUP_REMOVED lines=20> */
.L_x_10133:
[----:B------:R-:W-:Y:S05]  /*67e0*/  BSYNC B0 ;  /* 0x0000000000007941 */ /* 0x000fea0003800000 */
.L_x_10125:
        /* <DEDUP_REMOVED lines=17> */
.L_x_10175:
[----:B------:R-:W-:Y:S05]  /*6900*/  BSYNC B0 ;  /* 0x0000000000007941 */ /* 0x000fea0003800000 */
.L_x_10174:
[----:B------:R-:W2:Y:S01]  /*6910*/  SYNCS.PHASECHK.TRANS64.TRYWAIT P3, [R15+URZ+0x31cb0], R86 ;  /* 0x031cb0560f0075a7 */ /* 0x000ea2000806017f */
[----:B------:R-:W-:Y:S04]  /*6920*/  BSSY B0, `(.L_x_10176) ;  /* 0x0000002000007945 */ /* 0x000fe80003800000 */
[----:B--2---:R-:W-:Y:S05]  /*6930*/  @!P3 BRA `(.L_x_10177) ;  /* 0x000001a8009cb947 */ /* 0x004fea0003800000 */
.L_x_10380:
[----:B------:R-:W-:Y:S05]  /*6940*/  BSYNC B0 ;  /* 0x0000000000007941 */ /* 0x000fea0003800000 */
.L_x_10176:
[----:B------:R-:W-:Y:S01]  /*6950*/  ISETP.GE.AND P3, PT, R148, R85, PT ;  /* 0x000000559400720c */ /* 0x000fe20003f66270 */
[----:B------:R-:W-:-:S12]  /*6960*/  BSSY B0, `(.L_x_10178) ;  /* 0x0000023000007945 */ /* 0x000fd80003800000 */
[----:B------:R-:W-:Y:S05]  /*6970*/  @P3 BRA `(.L_x_10179) ;  /* 0x0000000000843947 */ /* 0x000fea0003800000 */
[----:B------:R-:W-:Y:S01]  /*6980*/  IMAD.WIDE R30, R17, 0x90, R72 ;  /* 0x00000090111e7825 */ /* 0x000fe200078e0248 */
[----:B------:R-:W-:Y:S01]  /*6990*/  ULDC.64 UR4, c[0x0][0x318] ;  /* 0x0000c60000047ab9 */ /* 0x000fe20000000a00 */
[----:B------:R-:W-:Y:S02]  /*69a0*/  ULDC.64 UR6, c[0x0][0x208] ;  /* 0x0000820000067ab9 */ /* 0x000fe40000000a00 */
[----:B------:R-:W-:Y:S02]  /*69b0*/  IMAD R31, R31, UR4, RZ ;  /* 0x000000041f1f7c24 */ /* 0x000fe4000f8e02ff */
[----:B-1----:R-:W-:Y:S02]  /*69c0*/  IMAD.MOV.U32 R28, RZ, RZ, R24 ;  /* 0x000000ffff1c7224 */ /* 0x002fe400078e0018 */
[----:B------:R-:W-:Y:S02]  /*69d0*/  IMAD.MOV.U32 R29, RZ, RZ, R78 ;  /* 0x000000ffff1d7224 */ /* 0x000fe400078e004e */
[----:B------:R-:W-:-:S02]  /*69e0*/  IMAD R31, R30, UR5, R31 ;  /* 0x000000051e1f7c24 */ /* 0x000fc4000f8e021f */
        /* <DEDUP_REMOVED lines=26> */
.L_x_10179:
[----:B------:R-:W-:Y:S05]  /*6b90*/  BSYNC B0 ;  /* 0x0000000000007941 */ /* 0x000fea0003800000 */
.L_x_10178:
        /* <DEDUP_REMOVED lines=14> */
[----:B0-----:R-:W-:-:S04]  /*6c80*/  SEL R15, RZ, 0x1, P3 ;  /* 0x00000001ff0f7807 */ /* 0x001fc80001800000 */
[----:B----4-:R-:W-:-:S05]  /*6c90*/  LOP3.LUT R19, R19, R15, RZ, 0x3c, !PT ;  /* 0x0000000f13137212 */ /* 0x010fca00078e3cff */
[----:B------:R2:W-:Y:S01]  /*6ca0*/  STL [R1+0x28], R19 ;  /* 0x0000281301007387 */ /* 0x0005e20000100800 */
[----:B------:R-:W-:Y:S05]  /*6cb0*/  @P2 BRA `(.L_x_10180) ;  /* 0xffffffbc00002947 */ /* 0x000fea000383ffff */
[----:B--2---:R-:W0:Y:S01]  /*6cc0*/  S2R R19, SR_TID.X ;  /* 0x0000000000137919 */ /* 0x004e220000002100 */
[----:B------:R-:W-:Y:S02]  /*6cd0*/  PLOP3.LUT P0, PT, PT, PT, PT, 0x8, 0x0 ;  /* 0x000000000000781c */ /* 0x000fe40003f0e170 */
[----:B0-----:R-:W-:-:S04]  /*6ce0*/  SHF.R.U32.HI R19, RZ, 0x7, R19 ;  /* 0x00000007ff137819 */ /* 0x001fc80000011613 */
[----:B------:R-:W-:-:S13]  /*6cf0*/  ISETP.NE.AND P5, PT, R19, 0x1, PT ;  /* 0x000000011300780c */ /* 0x000fda0003fa5270 */
[----:B------:R-:W-:Y:S06]  /*6d00*/  @!P5 BAR.ARV 0x9, 0x100 ;  /* 0x024400000000db1d */ /* 0x000fec0000002000 */
.L_x_10120:
[----:B------:R-:W-:Y:S02]  /*6d10*/  ISETP.GE.AND P2, PT, R104, 0x1, PT ;  /* 0x000000016800780c */ /* 0x000fe40003f46270 */
[----:B------:R-:W-:Y:S02]  /*6d20*/  CS2R R72, SRZ ;  /* 0x0000000000487805 */ /* 0x000fe4000001ff00 */
[----:B------:R-:W-:Y:S02]  /*6d30*/  PLOP3.LUT P1, PT, PT, PT, PT, 0x80, 0x0 ;  /* 0x000000000000781c */ /* 0x000fe40003f2f070 */
[----:B------:R-:W-:Y:S02]  /*6d40*/  CS2R R20, SRZ ;  /* 0x0000000000147805 */ /* 0x000fe4000001ff00 */
[----:B------:R-:W-:Y:S02]  /*6d50*/  CS2R R34, SRZ ;  /* 0x0000000000227805 */ /* 0x000fe4000001ff00 */
[----:B---3--:R-:W-:-:S02]  /*6d60*/  CS2R R30, SRZ ;  /* 0x00000000001e7805 */ /* 0x008fc4000001ff00 */
[----:B------:R-:W-:Y:S01]  /*6d70*/  CS2R R24, SRZ ;  /* 0x0000000000187805 */ /* 0x000fe2000001ff00 */
[----:B------:R-:W-:Y:S01]  /*6d80*/  IMAD.MOV.U32 R0, RZ, RZ, RZ ;  /* 0x000000ffff007224 */ /* 0x000fe200078e00ff */
        /* <DEDUP_REMOVED lines=10> */
[----:B01----:R-:W-:Y:S02]  /*6e30*/  CS2R R28, SRZ ;  /* 0x00000000001c7805 */ /* 0x003fe4000001ff00 */
        /* <DEDUP_REMOVED lines=9> */
[----:B------:R-:W-:Y:S06]  /*6ed0*/  @P0 BRA `(.L_x_10181) ;  /* 0x00000000000c0947 */ /* 0x000fec0003800000 */
[----:B------:R-:W0:Y:S01]  /*6ee0*/  FENCE.VIEW.ASYNC.G ;  /* 0x00000000000073c6 */ /* 0x000e220000000100 */
[----:B------:R-:W-:Y:S05]  /*6ef0*/  WARPSYNC.ALL ;  /* 0x0000000000007948 */ /* 0x000fea0003800000 */
[----:B0-----:R-:W-:Y:S06]  /*6f00*/  BAR.ARV 0xc, 0x1a0 ;  /* 0x0306800000007b1d */ /* 0x001fec0000002000 */
.L_x_10181:
[----:B------:R-:W-:Y:S02]  /*6f10*/  IMAD.MOV.U32 R76, RZ, RZ, RZ ;  /* 0x000000ffff4c7224 */ /* 0x000fe400078e00ff */
[----:B------:R-:W-:Y:S01]  /*6f20*/  IMAD.MOV.U32 R7, RZ, RZ, RZ ;  /* 0x000000ffff077224 */ /* 0x000fe200078e00ff */
[----:B------:R-:W-:Y:S06]  /*6f30*/  @!P2 BRA `(.L_x_10182) ;  /* 0x0000012c0034a947 */ /* 0x000fec0003800000 */
[----:B------:R-:W0:Y:S01]  /*6f40*/  S2R R2, SR_TID.X ;  /* 0x0000000000027919 */ /* 0x000e220000002100 */
[----:B------:R-:W-:Y:S01]  /*6f50*/  UMOV UR4, 0xffffffff ;  /* 0xffffffff00047882 */ /* 0x000fe20000000000 */
[----:B0-----:R-:W-:-:S05]  /*6f60*/  VIADD R2, R2, 0xffffff80 ;  /* 0xffffff8002027836 */ /* 0x001fca0000000000 */
[----:B------:R-:W-:-:S04]  /*6f70*/  SHF.R.S32.HI R0, RZ, 0x1f, R2 ;  /* 0x0000001fff007819 */ /* 0x000fc80000011402 */
[----:B------:R-:W-:-:S04]  /*6f80*/  LEA.HI R0, R0, R2, RZ, 0x7 ;  /* 0x0000000200007211 */ /* 0x000fc800078f38ff */
[----:B------:R-:W-:Y:S01]  /*6f90*/  SHF.R.S32.HI R13, RZ, 0x7, R0 ;  /* 0x00000007ff0d7819 */ /* 0x000fe20000011400 */
[----:B------:R-:W-:Y:S06]  /*6fa0*/  BRA.DIV UR4, `(.L_x_10183) ;  /* 0x000001a604147947 */ /* 0x000fec000b800000 */
[----:B------:R-:W0:Y:S04]  /*6fb0*/  SHFL.IDX PT, R0, R13, RZ, 0x1f ;  /* 0x00001fff0d007589 */ /* 0x000e2800000e0000 */
[----:B0-----:R0:W-:Y:S02]  /*6fc0*/  STL [R1+0x38], R0 ;  /* 0x0000380001007387 */ /* 0x0011e40000100800 */
.L_x_10383:
        /* <DEDUP_REMOVED lines=28> */
.L_x_10185:
[----:B------:R-:W-:Y:S05]  /*7190*/  BSYNC B6 ;  /* 0x0000000000067941 */ /* 0x000fea0003800000 */
.L_x_10184:
        /* <DEDUP_REMOVED lines=13> */
.L_x_10189:
[----:B--2---:R2:W3:Y:S02]  /*7270*/  SYNCS.PHASECHK.TRANS64.TRYWAIT P0, [R22+URZ+0x31c00], R3 ;  /* 0x031c0003160075a7 */ /* 0x0044e4000800017f */
[----:B---3--:R-:W-:Y:S05]  /*7280*/  @!P0 NANOSLEEP.SYNCS 0x989680 ;  /* 0x009896800000895d */ /* 0x008fea0003900000 */
[----:B------:R-:W3:Y:S02]  /*7290*/  @!P0 SYNCS.PHASECHK.TRANS64 P0, [R22+URZ+0x31c00], R3 ;  /* 0x031c0003160085a7 */ /* 0x000ee4000800007f */
[----:B---3--:R-:W-:Y:S05]  /*72a0*/  @!P0 BRA `(.L_x_10189) ;  /* 0xfffffffc00f08947 */ /* 0x008fea000383ffff */
.L_x_10188:
[----:B------:R-:W-:Y:S05]  /*72b0*/  BSYNC B0 ;  /* 0x0000000000007941 */ /* 0x000fea0003800000 */
.L_x_10187:
[----:B------:R-:W-:Y:S05]  /*72c0*/  BRA `(.L_x_10190) ;  /* 0x0000003c002c7947 */ /* 0x000fea0003800000 */
.L_x_10186:
[----:B------:R-:W-:Y:S01]  /*72d0*/  ULOP3.LUT UP0, URZ, UR61, 0x1bf, URZ, 0xc0, !UPT ;  /* 0x000001bf3d3f7892 */ /* 0x000fe2000f80c03f */
[----:B0----5:R-:W-:Y:S01]  /*72e0*/  SHF.R.S32.HI R0, RZ, 0x1f, R102 ;  /* 0x0000001fff007819 */ /* 0x021fe20000011466 */
[----:B------:R-:W-:Y:S01]  /*72f0*/  ULDC.64 UR4, c[0x0][0x3d8] ;  /* 0x0000f60000047ab9 */ /* 0x000fe20000000a00 */
[----:B------:R-:W-:Y:S01]  /*7300*/  ULDC.64 UR6, c[0x0][0x3e8] ;  /* 0x0000fa0000067ab9 */ /* 0x000fe20000000a00 */
[----:B------:R-:W-:Y:S01]  /*7310*/  IMAD.WIDE.U32 R40, R102, UR4, RZ ;  /* 0x0000000466287c25 */ /* 0x000fe2000f8e00ff */
[----:B------:R-:W-:Y:S02]  /*7320*/  SHF.R.S32.HI R51, RZ, 0x1f, R144 ;  /* 0x0000001fff337819 */ /* 0x000fe40000011490 */
[----:B------:R-:W-:Y:S01]  /*7330*/  PLOP3.LUT P0, PT, PT, PT, UP0, 0x80, 0x0 ;  /* 0x000000000000781c */ /* 0x000fe20003f0f008 */
[C---:B------:R-:W-:Y:S01]  /*7340*/  IMAD R3, R0.reuse, UR4, RZ ;  /* 0x0000000400037c24 */ /* 0x040fe2000f8e02ff */
[----:B------:R-:W-:Y:S01]  /*7350*/  SHF.R.S32.HI R50, RZ, 0x1f, R147 ;  /* 0x0000001fff327819 */ /* 0x000fe20000011493 */
[----:B------:R-:W-:-:S02]  /*7360*/  IMAD R5, R0, UR6, RZ ;  /* 0x0000000600057c24 */ /* 0x000fc4000f8e02ff */
[C---:B------:R-:W-:Y:S02]  /*7370*/  IMAD R3, R102.reuse, UR5, R3 ;  /* 0x0000000566037c24 */ /* 0x040fe4000f8e0203 */
[C---:B------:R-:W-:Y:S02]  /*7380*/  IMAD R5, R102.reuse, UR7, R5 ;  /* 0x0000000766057c24 */ /* 0x040fe4000f8e0205 */
[----:B------:R-:W-:-:S04]  /*7390*/  IMAD.WIDE.U32 R102, R102, UR6, RZ ;  /* 0x0000000666667c25 */ /* 0x000fc8000f8e00ff */
[----:B------:R-:W-:Y:S02]  /*73a0*/  IMAD.IADD R47, R3, 0x1, R41 ;  /* 0x00000001032f7824 */ /* 0x000fe400078e0229 */
[----:B------:R-:W-:Y:S01]  /*73b0*/  IMAD.IADD R45, R5, 0x1, R103 ;  /* 0x00000001052d7824 */ /* 0x000fe200078e0267 */
        /* <DEDUP_REMOVED lines=17> */
.L_x_10191:
[----:B------:R-:W2:Y:S01]  /*74d0*/  LDL R46, [R1+0x44] ;  /* 0x00004400012e7983 */ /* 0x000ea20000100800 */
[----:B------:R-:W0:Y:S01]  /*74e0*/  LDC.64 R12, c[0x0][0x3d8] ;  /* 0x0000f600ff0c7b82 */ /* 0x000e220000000a00 */
[----:B------:R-:W-:Y:S02]  /*74f0*/  ULDC.U8 UR4, c[0x0][0x3f0] ;  /* 0x0000fc0000047ab9 */ /* 0x000fe40000000000 */
[----:B------:R-:W3:Y:S05]  /*7500*/  LDL R16, [R1+0x50] ;  /* 0x0000500001107983 */ /* 0x000eea0000100800 */
[----:B------:R-:W4:Y:S01]  /*7510*/  LDC.64 R10, c[0x0][0x3e8] ;  /* 0x0000fa00ff0a7b82 */ /* 0x000f220000000a00 */
[----:B------:R-:W-:Y:S01]  /*7520*/  ISETP.NE.AND P0, PT, RZ, UR4, PT ;  /* 0x00000004ff007c0c */ /* 0x000fe2000bf05270 */
[----:B------:R-:W-:Y:S01]  /*7530*/  BSSY B0, `(.L_x_10192) ;  /* 0x000039c000007945 */ /* 0x000fe20003800000 */
[----:B--2---:R-:W-:Y:S01]  /*7540*/  SHF.R.S32.HI R3, RZ, 0x1f, R46 ;  /* 0x0000001fff037819 */ /* 0x004fe2000001142e */
[----:B0-----:R-:W-:-:S04]  /*7550*/  IMAD.WIDE.U32 R42, R46, R12, RZ ;  /* 0x0000000c2e2a7225 */ /* 0x001fc800078e00ff */
[C---:B------:R-:W-:Y:S02]  /*7560*/  IMAD R4, R3.reuse, R12, RZ ;  /* 0x0000000c03047224 */ /* 0x040fe400078e02ff */
[-C--:B----4-:R-:W-:Y:S02]  /*7570*/  IMAD R6, R3, R10.reuse, RZ ;  /* 0x0000000a03067224 */ /* 0x090fe400078e02ff */
[C---:B---3--:R-:W-:Y:S02]  /*7580*/  IMAD R0, R46.reuse, -0xc0, R16 ;  /* 0xffffff402e007824 */ /* 0x048fe400078e0210 */
[----:B-1----:R-:W-:-:S04]  /*7590*/  IMAD.WIDE.U32 R14, R46, R10, RZ ;  /* 0x0000000a2e0e7225 */ /* 0x002fc800078e00ff */
        /* <DEDUP_REMOVED lines=27> */
[-C--:B------:R-:W-:Y:S01]  /*7750*/  IMAD R3, R48, R12.reuse, RZ ;  /* 0x0000000c30037224 */ /* 0x080fe200078e02ff */
[----:B------:R-:W-:Y:S01]  /*7760*/  ULDC.64 UR6, c[0x0][0x3c8] ;  /* 0x0000f20000067ab9 */ /* 0x000fe20000000a00 */
[--C-:B------:R-:W-:Y:S01]  /*7770*/  IMAD.WIDE.U32 R6, R148, R12, R4.reuse ;  /* 0x0000000c94067225 */ /* 0x100fe200078e0004 */
[----:B------:R-:W-:Y:S01]  /*7780*/  ULDC.64 UR8, c[0x0][0x3e0] ;  /* 0x0000f80000087ab9 */ /* 0x000fe20000000a00 */
[----:B------:R-:W-:Y:S02]  /*7790*/  CS2R R36, SRZ ;  /* 0x0000000000247805 */ /* 0x000fe4000001ff00 */
[----:B------:R-:W-:Y:S01]  /*77a0*/  CS2R R38, SRZ ;  /* 0x0000000000267805 */ /* 0x000fe2000001ff00 */
[-C--:B------:R-:W-:Y:S01]  /*77b0*/  IMAD R15, R48, R10.reuse, RZ ;  /* 0x0000000a300f7224 */ /* 0x080fe200078e02ff */
[----:B------:R-:W-:Y:S01]  /*77c0*/  ULDC.64 UR10, c[0x0][0x208] ;  /* 0x00008200000a7ab9 */ /* 0x000fe20000000a00 */
[----:B------:R-:W-:Y:S01]  /*77d0*/  IMAD.WIDE.U32 R8, R148, R10, R4 ;  /* 0x0000000a94087225 */ /* 0x000fe200078e0004 */
[----:B------:R-:W-:-:S03]  /*77e0*/  IADD3 R4, P1, R6, R40, RZ ;  /* 0x0000002806047210 */ /* 0x000fc60007f3e0ff */
[----:B------:R-:W-:Y:S01]  /*77f0*/  IMAD R3, R148, R13, R3 ;  /* 0x0000000d94037224 */ /* 0x000fe200078e0203 */
        /* <DEDUP_REMOVED lines=46> */
.L_x_10195:
[----:B------:R-:W-:Y:S05]  /*7ae0*/  BSYNC B1 ;  /* 0x0000000000017941 */ /* 0x000fea0003800000 */
.L_x_10194:
        /* <DEDUP_REMOVED lines=16> */
[----:B------:R-:W-:Y:S01]  /*7bf0*/  IMAD.MOV.U32 R44, RZ, RZ, R102 ;  /* 0x000000ffff2c7224 */ /* 0x000fe200078e0066 */
[----:B------:R-:W-:Y:S01]  /*7c00*/  PRMT R52, R4, 0x5410, R6 ;  /* 0x0000541004347816 */ /* 0x000fe20000000006 */
[C---:B------:R-:W-:Y:S02]  /*7c10*/  IMAD R0, R5.reuse, R12, RZ ;  /* 0x0000000c05007224 */ /* 0x040fe400078e02ff */
[----:B------:R-:W-:Y:S01]  /*7c20*/  IMAD R4, R5, R10, RZ ;  /* 0x0000000a05047224 */ /* 0x000fe200078e02ff */
[----:B------:R-:W-:Y:S01]  /*7c30*/  PRMT R41, R41, 0x5410, R7 ;  /* 0x0000541029297816 */ /* 0x000fe20000000007 */
[----:B------:R-:W-:-:S04]  /*7c40*/  IMAD.WIDE.U32 R6, R3, R12, R46 ;  /* 0x0000000c03067225 */ /* 0x000fc800078e002e */
        /* <DEDUP_REMOVED lines=16> */
.L_x_10386:
[----:B------:R-:W-:Y:S01]  /*7d50*/  UMOV UR4, 0xffffffff ;  /* 0xffffffff00047882 */ /* 0x000fe20000000000 */
[----:B------:R-:W-:Y:S02]  /*7d60*/  LOP3.LUT R5, R5, 0xfffffffe, RZ, 0xc0, !PT ;  /* 0xfffffffe05057812 */ /* 0x000fe400078ec0ff */
[----:B------:R-:W-:Y:S05]  /*7d70*/  BRA.DIV UR4, `(.L_x_10197) ;  /* 0x0000019604ec7947 */ /* 0x000fea000b800000 */
.L_x_10389:
[----:B------:R-:W-:Y:S01]  /*7d80*/  UMOV UR4, 0xffffffff ;  /* 0xffffffff00047882 */ /* 0x000fe20000000000 */
[----:B------:R-:W-:Y:S02]  /*7d90*/  IMAD.IADD R5, R42, 0x1, -R5 ;  /* 0x000000012a057824 */ /* 0x000fe400078e0a05 */
[----:B------:R-:W-:Y:S05]  /*7da0*/  BRA.DIV UR4, `(.L_x_10198) ;  /* 0x0000019a04087947 */ /* 0x000fea000b800000 */
.L_x_10392:
[----:B------:R-:W-:Y:S01]  /*7db0*/  UMOV UR4, 0xffffffff ;  /* 0xffffffff00047882 */ /* 0x000fe20000000000 */
[----:B------:R-:W-:Y:S02]  /*7dc0*/  SHF.L.U32 R3, R5, 0x1f, RZ ;  /* 0x0000001f05037819 */ /* 0x000fe400000006ff */
[----:B------:R-:W-:Y:S05]  /*7dd0*/  BRA.DIV UR4, `(.L_x_10199) ;  /* 0x0000019a04247947 */ /* 0x000fea000b800000 */
.L_x_10395:
        /* <DEDUP_REMOVED lines=31> */
.L_x_10396:
[----:B------:R-:W-:Y:S05]  /*7fd0*/  BSYNC B1 ;  /* 0x0000000000017941 */ /* 0x000fea0003800000 */
.L_x_10200:
        /* <DEDUP_REMOVED lines=12> */
[-C--:B------:R-:W-:Y:S01]  /*80a0*/  ISETP.GE.AND P1, PT, R4, R5.reuse, PT ;  /* 0x000000050400720c */ /* 0x080fe20003f26270 */
[----:B------:R-:W-:Y:S01]  /*80b0*/  VIADD R4, R144, 0x28 ;  /* 0x0000002890047836 */ /* 0x000fe20000000000 */
        /* <DEDUP_REMOVED lines=30> */
[----:B------:R-:W-:Y:S02]  /*82a0*/  HADD2.F32 R42, -RZ, R52.H0_H0 ;  /* 0x20000034ff2a7230 */ /* 0x000fe40000004100 */
        /* <DEDUP_REMOVED lines=18> */
.L_x_10204:
[----:B------:R-:W-:Y:S05]  /*83d0*/  BSYNC B1 ;  /* 0x0000000000017941 */ /* 0x000fea0003800000 */
.L_x_10203:
        /* <DEDUP_REMOVED lines=45> */
.L_x_10206:
[----:B------:R-:W-:Y:S05]  /*86b0*/  BSYNC B1 ;  /* 0x0000000000017941 */ /* 0x000fea0003800000 */
.L_x_10205:
[----:B------:R-:W-:Y:S04]  /*86c0*/  BSSY B1, `(.L_x_10207) ;  /* 0x000002c000017945 */ /* 0x000fe80003800000 */
[----:B------:R-:W-:Y:S05]  /*86d0*/  @P1 BRA `(.L_x_10208) ;  /* 0x0000000000a81947 */ /* 0x000fea0003800000 */
[----:B01----:R-:W0:Y:S01]  /*86e0*/  LDS.128 R4, [R3+0x10a00] ;  /* 0x010a000003047984 */ /* 0x003e220000000c00 */
        /* <DEDUP_REMOVED lines=18> */
[--C-:B------:R-:W-:Y:S02]  /*8810*/  HADD2.F32 R31, -RZ, R40.reuse.H0_H0 ;  /* 0x20000028ff1f7230 */ /* 0x100fe40000004100 */
[----:B------:R-:W-:Y:S01]  /*8820*/  FFMA.FTZ R35, R30, R33, -R35 ;  /* 0x000000211e237223 */ /* 0x000fe20000010823 */
        /* <DEDUP_REMOVED lines=21> */
.L_x_10208:
[----:B------:R-:W-:Y:S05]  /*8980*/  BSYNC B1 ;  /* 0x0000000000017941 */ /* 0x000fea0003800000 */
.L_x_10207:
        /* <DEDUP_REMOVED lines=44> */
.L_x_10210:
[----:B------:R-:W-:Y:S05]  /*8c50*/  BSYNC B1 ;  /* 0x0000000000017941 */ /* 0x000fea0003800000 */
.L_x_10209:
        /* <DEDUP_REMOVED lines=44> */
.L_x_10212:
[----:B------:R-:W-:Y:S05]  /*8f20*/  BSYNC B1 ;  /* 0x0000000000017941 */ /* 0x000fea0003800000 */
.L_x_10211:
        /* <DEDUP_REMOVED lines=44> */
.L_x_10193:
        /* <DEDUP_REMOVED lines=24> */
[----:B------:R-:W-:Y:S01]  /*9370*/  SHF.R.S32.HI R9, RZ, 0x1f, R148 ;  /* 0x0000001fff097819 */ /* 0x000fe20000011494 */
[----:B------:R-:W-:Y:S01]  /*9380*/  IMAD.MOV.U32 R4, RZ, RZ, R147 ;  /* 0x000000ffff047224 */ /* 0x000fe200078e0093 */
[----:B------:R-:W-:Y:S01]  /*9390*/  ULDC.64 UR4, c[0x0][0x3c8] ;  /* 0x0000f20000047ab9 */ /* 0x000fe20000000a00 */
[----:B------:R-:W-:Y:S01]  /*93a0*/  IMAD.MOV.U32 R5, RZ, RZ, R50 ;  /* 0x000000ffff057224 */ /* 0x000fe200078e0032 */
[----:B------:R-:W-:Y:S01]  /*93b0*/  ULDC.64 UR6, c[0x0][0x3e0] ;  /* 0x0000f80000067ab9 */ /* 0x000fe20000000a00 */
[-C--:B------:R-:W-:Y:S01]  /*93c0*/  IMAD R8, R9, R12.reuse, RZ ;  /* 0x0000000c09087224 */ /* 0x080fe200078e02ff */
[----:B------:R-:W-:Y:S01]  /*93d0*/  CS2R R28, SRZ ;  /* 0x00000000001c7805 */ /* 0x000fe2000001ff00 */
[----:B------:R-:W-:Y:S01]  /*93e0*/  IMAD.WIDE.U32 R6, R148, R12, R4 ;  /* 0x0000000c94067225 */ /* 0x000fe200078e0004 */
[----:B------:R-:W-:Y:S02]  /*93f0*/  CS2R R30, SRZ ;  /* 0x00000000001e7805 */ /* 0x000fe4000001ff00 */
[----:B------:R-:W-:-:S02]  /*9400*/  CS2R R32, SRZ ;  /* 0x0000000000207805 */ /* 0x000fc4000001ff00 */
[----:B------:R-:W-:Y:S01]  /*9410*/  CS2R R34, SRZ ;  /* 0x0000000000227805 */ /* 0x000fe2000001ff00 */
[----:B------:R-:W-:Y:S01]  /*9420*/  IMAD R9, R9, R10, RZ ;  /* 0x0000000a09097224 */ /* 0x000fe200078e02ff */
[----:B------:R-:W-:Y:S01]  /*9430*/  IADD3 R40, P2, R6, R40, RZ ;  /* 0x0000002806287210 */ /* 0x000fe20007f5e0ff */
[C---:B------:R-:W-:Y:S01]  /*9440*/  IMAD.WIDE.U32 R4, R148.reuse, R10, R4 ;  /* 0x0000000a94047225 */ /* 0x040fe200078e0004 */
[----:B------:R-:W-:Y:S02]  /*9450*/  CS2R R36, SRZ ;  /* 0x0000000000247805 */ /* 0x000fe4000001ff00 */
[----:B------:R-:W-:Y:S02]  /*9460*/  CS2R R38, SRZ ;  /* 0x0000000000267805 */ /* 0x000fe4000001ff00 */
[----:B------:R-:W-:Y:S01]  /*9470*/  CS2R R16, SRZ ;  /* 0x0000000000107805 */ /* 0x000fe2000001ff00 */
[----:B------:R-:W-:Y:S01]  /*9480*/  IMAD R6, R148, R13, R8 ;  /* 0x0000000d94067224 */ /* 0x000fe200078e0208 */
        /* <DEDUP_REMOVED lines=9> */
[----:B------:R-:W-:Y:S01]  /*9520*/  IMAD.WIDE.U32 R42, R42, 0xc0, R40 ;  /* 0x000000c02a2a7825 */ /* 0x000fe200078e0028 */
[----:B------:R-:W-:Y:S01]  /*9530*/  CS2R R26, SRZ ;  /* 0x00000000001a7805 */ /* 0x000fe2000001ff00 */
[----:B------:R-:W-:-:S02]  /*9540*/  ULDC.64 UR8, c[0x0][0x208] ;  /* 0x0000820000087ab9 */ /* 0x000fc40000000a00 */
[----:B------:R-:W-:Y:S01]  /*9550*/  IMAD.WIDE.U32 R14, R14, 0xc0, R102 ;  /* 0x000000c00e0e7825 */ /* 0x000fe200078e0066 */
[----:B------:R-:W-:Y:S01]  /*9560*/  LEA R8, P2, R42, UR4, 0x1 ;  /* 0x000000042a087c11 */ /* 0x000fe2000f8408ff */
[----:B------:R-:W-:Y:S02]  /*9570*/  ULDC UR4, c[0x0][0x3d4] ;  /* 0x0000f50000047ab9 */ /* 0x000fe40000000800 */
[----:B------:R-:W-:Y:S01]  /*9580*/  IMAD.IADD R7, R7, 0x1, R43 ;  /* 0x0000000107077824 */ /* 0x000fe200078e022b */
[----:B------:R-:W-:Y:S01]  /*9590*/  LEA R20, P3, R14, UR6, 0x1 ;  /* 0x000000060e147c11 */ /* 0x000fe2000f8608ff */
[----:B------:R-:W-:Y:S02]  /*95a0*/  IMAD.IADD R5, R5, 0x1, R15 ;  /* 0x0000000105057824 */ /* 0x000fe400078e020f */
[----:B------:R-:W-:Y:S01]  /*95b0*/  VIADD R52, R147, 0x20 ;  /* 0x0000002093347836 */ /* 0x000fe20000000000 */
[----:B------:R-:W-:Y:S02]  /*95c0*/  LEA.HI.X R9, R42, UR5, R7, 0x1, P2 ;  /* 0x000000052a097c11 */ /* 0x000fe400090f0c07 */
[----:B------:R-:W-:-:S02]  /*95d0*/  CS2R R6, SRZ ;  /* 0x0000000000067805 */ /* 0x000fc4000001ff00 */
[----:B------:R-:W-:Y:S02]  /*95e0*/  LEA.HI.X R21, R14, UR7, R5, 0x1, P3 ;  /* 0x000000070e157c11 */ /* 0x000fe400098f0c05 */
[----:B------:R-:W-:Y:S02]  /*95f0*/  CS2R R4, SRZ ;  /* 0x0000000000047805 */ /* 0x000fe4000001ff00 */
[----:B------:R-:W-:Y:S02]  /*9600*/  ISETP.GE.AND P2, PT, R147, UR4, PT ;  /* 0x0000000493007c0c */ /* 0x000fe4000bf46270 */
[----:B------:R-:W-:Y:S02]  /*9610*/  ISETP.GE.AND P3, PT, R53, UR4, PT ;  /* 0x0000000435007c0c */ /* 0x000fe4000bf66270 */
[----:B------:R-:W-:-:S09]  /*9620*/  ISETP.GE.AND P4, PT, R52, UR4, PT ;  /* 0x0000000434007c0c */ /* 0x000fd2000bf86270 */
[----:B------:R0:W5:Y:S04]  /*9630*/  @!P2 LDG.E.128 R28, desc[UR8][R8.64] ;  /* 0x00000008081ca981 */ /* 0x000168000c1e1d00 */
[----:B------:R0:W5:Y:S04]  /*9640*/  @!P3 LDG.E.128 R32, desc[UR8][R8.64+0x20] ;  /* 0x000020080820b981 */ /* 0x000168000c1e1d00 */
[----:B------:R0:W5:Y:S04]  /*9650*/  @!P4 LDG.E.128 R36, desc[UR8][R8.64+0x40] ;  /* 0x000040080824c981 */ /* 0x000168000c1e1d00 */
[----:B------:R0:W5:Y:S04]  /*9660*/  @!P2 LDG.E.128 R4, desc[UR8][R20.64] ;  /* 0x000000081404a981 */ /* 0x000168000c1e1d00 */
[----:B------:R0:W5:Y:S04]  /*9670*/  @!P3 LDG.E.128 R16, desc[UR8][R20.64+0x20] ;  /* 0x000020081410b981 */ /* 0x000168000c1e1d00 */
[----:B------:R0:W5:Y:S02]  /*9680*/  @!P4 LDG.E.128 R24, desc[UR8][R20.64+0x40] ;  /* 0x000040081418c981 */ /* 0x000164000c1e1d00 */
.L_x_10214:
[----:B------:R-:W-:Y:S05]  /*9690*/  BSYNC B1 ;  /* 0x0000000000017941 */ /* 0x000fea0003800000 */
.L_x_10213:
[----:B0-----:R-:W2:Y:S01]  /*96a0*/  LDL R20, [R1+0x7c] ;  /* 0x00007c0001147983 */ /* 0x001ea20000100800 */
[----:B------:R-:W-:Y:S01]  /*96b0*/  @P1 SHF.R.U32.HI R3, RZ, R51, R48 ;  /* 0x00000033ff031219 */ /* 0x000fe20000011630 */
[----:B-----5:R-:W-:Y:S01]  /*96c0*/  IMAD.MOV.U32 R0, RZ, RZ, R4 ;  /* 0x000000ffff007224 */ /* 0x020fe200078e0004 */
[----:B------:R-:W-:Y:S01]  /*96d0*/  ULDC.64 UR4, c[0x0][0x3c8] ;  /* 0x0000f20000047ab9 */ /* 0x000fe20000000a00 */
[----:B------:R-:W-:Y:S01]  /*96e0*/  IMAD.MOV.U32 R8, RZ, RZ, R5 ;  /* 0x000000ffff087224 */ /* 0x000fe200078e0005 */
[----:B------:R-:W-:Y:S01]  /*96f0*/  SHF.R.S32.HI R9, RZ, 0x1f, R3 ;  /* 0x0000001fff097819 */ /* 0x000fe20000011403 */
[-C--:B------:R-:W-:Y:S01]  /*9700*/  IMAD.WIDE.U32 R46, R3, R12.reuse, R46 ;  /* 0x0000000c032e7225 */ /* 0x080fe200078e002e */
[----:B------:R-:W-:Y:S01]  /*9710*/  PRMT R54, R0, 0x7610, R54 ;  /* 0x0000761000367816 */ /* 0x000fe20000000036 */
[----:B------:R-:W-:Y:S01]  /*9720*/  ULDC.64 UR6, c[0x0][0x3e0] ;  /* 0x0000f80000067ab9 */ /* 0x000fe20000000a00 */
        /* <DEDUP_REMOVED lines=21> */
.L_x_10399:
[----:B------:R-:W-:Y:S01]  /*9880*/  UMOV UR4, 0xffffffff ;  /* 0xffffffff00047882 */ /* 0x000fe20000000000 */
[----:B------:R-:W-:Y:S02]  /*9890*/  LOP3.LUT R9, R9, 0xfffffffe, RZ, 0xc0, !PT ;  /* 0xfffffffe09097812 */ /* 0x000fe400078ec0ff */
[----:B------:R-:W-:Y:S05]  /*98a0*/  BRA.DIV UR4, `(.L_x_10216) ;  /* 0x0000017e04d07947 */ /* 0x000fea000b800000 */
.L_x_10402:
[----:B------:R-:W-:Y:S01]  /*98b0*/  UMOV UR4, 0xffffffff ;  /* 0xffffffff00047882 */ /* 0x000fe20000000000 */
[----:B------:R-:W-:Y:S02]  /*98c0*/  IMAD.IADD R9, R20, 0x1, -R9 ;  /* 0x0000000114097824 */ /* 0x000fe400078e0a09 */
[----:B------:R-:W-:Y:S05]  /*98d0*/  BRA.DIV UR4, `(.L_x_10217) ;  /* 0x0000017e04ec7947 */ /* 0x000fea000b800000 */
.L_x_10405:
[----:B------:R-:W-:Y:S01]  /*98e0*/  UMOV UR4, 0xffffffff ;  /* 0xffffffff00047882 */ /* 0x000fe20000000000 */
[----:B------:R-:W-:Y:S02]  /*98f0*/  SHF.L.U32 R3, R9, 0x1f, RZ ;  /* 0x0000001f09037819 */ /* 0x000fe400000006ff */
[----:B------:R-:W-:Y:S05]  /*9900*/  BRA.DIV UR4, `(.L_x_10218) ;  /* 0x0000018204087947 */ /* 0x000fea000b800000 */
.L_x_10408:
        /* <DEDUP_REMOVED lines=32> */
.L_x_10409:
[----:B------:R-:W-:Y:S05]  /*9b10*/  BSYNC B1 ;  /* 0x0000000000017941 */ /* 0x000fea0003800000 */
.L_x_10219:
[----:B------:R-:W-:Y:S01]  /*9b20*/  PRMT R42, R0, 0x5410, R8 ;  /* 0x00005410002a7816 */ /* 0x000fe20000000008 */
[----:B------:R-:W-:Y:S06]  /*9b30*/  @P0 BRA `(.L_x_10202) ;  /* 0x0000001000ec0947 */ /* 0x000fec0003800000 */
[----:B------:R1:W5:Y:S01]  /*9b40*/  LDL R66, [R1+0x2c] ;  /* 0x00002c0001427983 */ /* 0x0003620000100800 */
[----:B------:R-:W2:Y:S03]  /*9b50*/  LDC R0, c[0x0][0x3d4] ;  /* 0x0000f500ff007b82 */ /* 0x000ea60000000800 */
        /* <DEDUP_REMOVED lines=9> */
[----:B------:R-:W1:Y:S01]  /*9bf0*/  S2R R9, SR_TID.X ;  /* 0x0000000000097919 */ /* 0x000e620000002100 */
[--C-:B------:R-:W-:Y:S01]  /*9c00*/  SHF.R.U64 R28, R28, 0x10, R29.reuse ;  /* 0x000000101c1c7819 */ /* 0x100fe2000000121d */
[----:B------:R-:W-:Y:S01]  /*9c10*/  HADD2.F32 R53, -RZ, R53.H0_H0 ;  /* 0x20000035ff357230 */ /* 0x000fe20000004100 */
[----:B------:R-:W-:Y:S01]  /*9c20*/  SHF.R.U32.HI R52, RZ, 0x10, R29 ;  /* 0x00000010ff347819 */ /* 0x000fe2000001161d */
[----:B------:R-:W-:Y:S01]  /*9c30*/  HADD2.F32 R51, -RZ, R51.H0_H0 ;  /* 0x20000033ff337230 */ /* 0x000fe20000004100 */
[----:B------:R-:W-:Y:S01]  /*9c40*/  SHF.R.U64 R29, R4, 0x10, R5 ;  /* 0x00000010041d7819 */ /* 0x000fe20000001205 */
[----:B------:R-:W-:Y:S01]  /*9c50*/  HADD2.F32 R54, -RZ, R54.H0_H0 ;  /* 0x20000036ff367230 */ /* 0x000fe20000004100 */
[--C-:B------:R-:W-:Y:S01]  /*9c60*/  SHF.R.U64 R4, R30, 0x10, R31.reuse ;  /* 0x000000101e047819 */ /* 0x100fe2000000121f */
[----:B------:R-:W-:Y:S01]  /*9c70*/  HADD2.F32 R52, -RZ, R52.H0_H0 ;  /* 0x20000034ff347230 */ /* 0x000fe20000004100 */
[----:B------:R-:W-:Y:S01]  /*9c80*/  SHF.R.U32.HI R61, RZ, 0x10, R31 ;  /* 0x00000010ff3d7819 */ /* 0x000fe2000001161f */
[----:B------:R-:W-:Y:S01]  /*9c90*/  HADD2.F32 R29, -RZ, R29.H0_H0 ;  /* 0x2000001dff1d7230 */ /* 0x000fe20000004100 */
[----:B------:R-:W-:-:S02]  /*9ca0*/  SHF.R.U32.HI R56, RZ, 0x10, R5 ;  /* 0x00000010ff387819 */ /* 0x000fc40000011605 */
[--C-:B------:R-:W-:Y:S02]  /*9cb0*/  SHF.R.U64 R59, R6, 0x10, R7.reuse ;  /* 0x00000010063b7819 */ /* 0x100fe40000001207 */
[----:B------:R-:W-:Y:S01]  /*9cc0*/  SHF.R.U32.HI R57, RZ, 0x10, R7 ;  /* 0x00000010ff397819 */ /* 0x000fe20000011607 */
[----:B------:R-:W-:Y:S02]  /*9cd0*/  HADD2.F32 R56, -RZ, R56.H0_H0 ;  /* 0x20000038ff387230 */ /* 0x000fe40000004100 */
[----:B-1----:R-:W-:-:S05]  /*9ce0*/  VIADD R9, R9, 0xffffff80 ;  /* 0xffffff8009097836 */ /* 0x002fca0000000000 */
[----:B0-----:R-:W-:-:S04]  /*9cf0*/  LEA.HI R3, R9, R9, RZ, 0x1 ;  /* 0x0000000909037211 */ /* 0x001fc800078f08ff */
[----:B------:R-:W-:-:S05]  /*9d00*/  LOP3.LUT R3, R3, 0xfffffffe, RZ, 0xc0, !PT ;  /* 0xfffffffe03037812 */ /* 0x000fca00078ec0ff */
[----:B------:R-:W-:Y:S01]  /*9d10*/  IMAD.IADD R3, R9, 0x1, -R3 ;  /* 0x0000000109037824 */ /* 0x000fe200078e0a03 */
[----:B-----5:R-:W-:-:S04]  /*9d20*/  LOP3.LUT R9, R66, 0x18, R147, 0xf8, !PT ;  /* 0x0000001842097812 */ /* 0x020fc800078ef893 */
[----:B------:R-:W-:Y:S02]  /*9d30*/  LEA.HI R3, R0, R3, RZ, 0x1d ;  /* 0x0000000300037211 */ /* 0x000fe400078fe8ff */
[----:B------:R-:W-:Y:S02]  /*9d40*/  LOP3.LUT R9, R9, R64, RZ, 0x3c, !PT ;  /* 0x0000004009097212 */ /* 0x000fe400078e3cff */
[----:B------:R-:W-:-:S03]  /*9d50*/  SHF.R.S32.HI R8, RZ, 0x1f, R3 ;  /* 0x0000001fff087819 */ /* 0x000fc60000011403 */
[----:B------:R-:W-:Y:S01]  /*9d60*/  IMAD.IADD R10, R65, 0x1, R9 ;  /* 0x00000001410a7824 */ /* 0x000fe200078e0209 */
[----:B------:R-:W-:Y:S01]  /*9d70*/  LEA.HI R8, R8, R3, RZ, 0x2 ;  /* 0x0000000308087211 */ /* 0x000fe200078f10ff */
[----:B------:R-:W-:-:S03]  /*9d80*/  IMAD.SHL.U32 R3, R3, 0x8, RZ ;  /* 0x0000000803037824 */ /* 0x000fc600078e00ff */
[----:B------:R-:W-:Y:S02]  /*9d90*/  SHF.R.S32.HI R9, RZ, 0x2, R8 ;  /* 0x00000002ff097819 */ /* 0x000fe40000011408 */
[----:B------:R-:W-:Y:S02]  /*9da0*/  LOP3.LUT R8, R66, 0x18, R3, 0xf8, !PT ;  /* 0x0000001842087812 */ /* 0x000fe400078ef803 */
[----:B------:R-:W-:Y:S01]  /*9db0*/  LEA R3, R10, UR61, 0x1 ;  /* 0x0000003d0a037c11 */ /* 0x000fe2000f8e08ff */
[----:B------:R-:W-:Y:S01]  /*9dc0*/  IMAD R12, R9, 0x1800, R65 ;  /* 0x00001800090c7824 */ /* 0x000fe200078e0241 */
[----:B------:R-:W-:-:S03]  /*9dd0*/  LOP3.LUT R13, R8, R64, RZ, 0x3c, !PT ;  /* 0x00000040080d7212 */ /* 0x000fc600078e3cff */
[----:B------:R-:W0:Y:S02]  /*9de0*/  LDS.128 R8, [R3] ;  /* 0x0000000003087984 */ /* 0x000e240000000c00 */
        /* <DEDUP_REMOVED lines=14> */
[C---:B------:R-:W-:Y:S01]  /*9ed0*/  FMUL.FTZ R58, R47.reuse, R56 ;  /* 0x000000382f3a7220 */ /* 0x040fe20000410000 */
[----:B------:R-:W-:Y:S01]  /*9ee0*/  FMUL.FTZ R62, R47, R52 ;  /* 0x000000342f3e7220 */ /* 0x000fe20000410000 */
[C---:B------:R-:W-:Y:S01]  /*9ef0*/  FFMA.FTZ R55, R6.reuse, R51, -R55 ;  /* 0x0000003306377223 */ /* 0x040fe20000010837 */
[----:B------:R-:W-:Y:S01]  /*9f00*/  FFMA.FTZ R31, R6, R53, R31 ;  /* 0x00000035061f7223 */ /* 0x000fe2000001001f */
[----:B------:R-:W-:-:S02]  /*9f10*/  HADD2.F32 R6, -RZ, R60.H0_H0 ;  /* 0x2000003cff067230 */ /* 0x000fc40000004100 */
[----:B------:R-:W-:Y:S01]  /*9f20*/  FFMA.FTZ R60, R9, R52, -R58 ;  /* 0x00000034093c7223 */ /* 0x000fe2000001083a */
[----:B------:R-:W-:Y:S01]  /*9f30*/  FMUL.FTZ R58, R13, R54 ;  /* 0x000000360d3a7220 */ /* 0x000fe20000410000 */
[----:B------:R-:W-:Y:S02]  /*9f40*/  HADD2.F32 R49, -RZ, R14.H0_H0 ;  /* 0x2000000eff317230 */ /* 0x000fe40000004100 */
[----:B------:R-:W-:Y:S01]  /*9f50*/  FFMA.FTZ R62, R9, R56, R62 ;  /* 0x00000038093e7223 */ /* 0x000fe2000001003e */
[----:B------:R-:W-:Y:S02]  /*9f60*/  HADD2.F32 R52, -RZ, R48.H1_H1 ;  /* 0x30000030ff347230 */ /* 0x000fe40000004100 */
[-C--:B------:R-:W-:Y:S01]  /*9f70*/  FMUL.FTZ R13, R13, R6.reuse ;  /* 0x000000060d0d7220 */ /* 0x080fe20000410000 */
[----:B------:R-:W-:Y:S01]  /*9f80*/  FFMA.FTZ R58, R5, R6, -R58 ;  /* 0x00000006053a7223 */ /* 0x000fe2000001083a */
[----:B------:R-:W-:Y:S02]  /*9f90*/  HADD2.F32 R50, -RZ, R15.H0_H0 ;  /* 0x2000000fff327230 */ /* 0x000fe40000004100 */
        /* <DEDUP_REMOVED lines=8> */
[----:B------:R-:W-:Y:S01]  /*a020*/  FMUL.FTZ R47, R50, R9 ;  /* 0x00000009322f7220 */ /* 0x000fe20000410000 */
[----:B------:R-:W-:-:S02]  /*a030*/  HADD2.F32 R48, -RZ, R57.H0_H0 ;  /* 0x20000039ff307230 */ /* 0x000fc40000004100 */
        /* <DEDUP_REMOVED lines=8> */
[----:B------:R-:W-:-:S02]  /*a0c0*/  HADD2.F32 R14, -RZ, R14.H1_H1 ;  /* 0x3000000eff0e7230 */ /* 0x000fc40000004100 */
[----:B------:R-:W-:Y:S02]  /*a0d0*/  HADD2.F32 R5, -RZ, R28.H0_H0 ;  /* 0x2000001cff057230 */ /* 0x000fe40000004100 */
[C---:B------:R-:W-:Y:S01]  /*a0e0*/  FFMA.FTZ R52, R11.reuse, R6, -R52 ;  /* 0x000000060b347223 */ /* 0x040fe20000010834 */
[----:B------:R-:W-:Y:S02]  /*a0f0*/  HADD2.F32 R9, -RZ, R59.H0_H0 ;  /* 0x2000003bff097230 */ /* 0x000fe40000004100 */
[----:B------:R-:W-:Y:S01]  /*a100*/  FFMA.FTZ R51, R11, R48, R30 ;  /* 0x000000300b337223 */ /* 0x000fe2000001001e */
[----:B------:R-:W-:Y:S02]  /*a110*/  HADD2.F32 R7, -RZ, R4.H0_H0 ;  /* 0x20000004ff077230 */ /* 0x000fe40000004100 */
[C---:B------:R-:W-:Y:S01]  /*a120*/  FMUL.FTZ R11, R12.reuse, R29 ;  /* 0x0000001d0c0b7220 */ /* 0x040fe20000410000 */
[----:B------:R-:W-:Y:S02]  /*a130*/  HADD2.F32 R8, -RZ, R8.H1_H1 ;  /* 0x30000008ff087230 */ /* 0x000fe40000004100 */
[----:B------:R-:W-:Y:S01]  /*a140*/  FMUL.FTZ R12, R12, R5 ;  /* 0x000000050c0c7220 */ /* 0x000fe20000410000 */
[----:B------:R-:W-:-:S02]  /*a150*/  HADD2.F32 R10, -RZ, R10.H1_H1 ;  /* 0x3000000aff0a7230 */ /* 0x000fc40000004100 */
[C---:B------:R-:W-:Y:S01]  /*a160*/  FMUL.FTZ R47, R14.reuse, R9 ;  /* 0x000000090e2f7220 */ /* 0x040fe20000410000 */
[----:B------:R-:W-:Y:S01]  /*a170*/  FMUL.FTZ R14, R14, R7 ;  /* 0x000000070e0e7220 */ /* 0x000fe20000410000 */
[C---:B------:R-:W-:Y:S01]  /*a180*/  FFMA.FTZ R15, R8.reuse, R5, -R11 ;  /* 0x00000005080f7223 */ /* 0x040fe2000001080b */
[----:B------:R-:W-:Y:S01]  /*a190*/  FFMA.FTZ R8, R8, R29, R12 ;  /* 0x0000001d08087223 */ /* 0x000fe2000001000c */
[C---:B------:R-:W-:Y:S01]  /*a1a0*/  FFMA.FTZ R47, R10.reuse, R7, -R47 ;  /* 0x000000070a2f7223 */ /* 0x040fe2000001082f */
        /* <DEDUP_REMOVED lines=11> */
.L_x_10222:
[----:B------:R-:W-:Y:S05]  /*a260*/  BSYNC B1 ;  /* 0x0000000000017941 */ /* 0x000fea0003800000 */
.L_x_10221:
[----:B------:R-:W-:Y:S04]  /*a270*/  BSSY B1, `(.L_x_10223) ;  /* 0x0000064000017945 */ /* 0x000fe80003800000 */
[----:B------:R-:W-:Y:S05]  /*a280*/  @P1 BRA `(.L_x_10224) ;  /* 0x0000000400881947 */ /* 0x000fea0003800000 */
[----:B------:R-:W2:Y:S01]  /*a290*/  LDL R52, [R1+0x8c] ;  /* 0x00008c0001347983 */ /* 0x000ea20000100800 */
[----:B01----:R-:W-:Y:S01]  /*a2a0*/  SHF.R.S32.HI R3, RZ, 0x1f, R68 ;  /* 0x0000001fff037819 */ /* 0x003fe20000011444 */
[--C-:B------:R-:W-:Y:S01]  /*a2b0*/  HADD2.F32 R29, -RZ, R46.reuse.H1_H1 ;  /* 0x3000002eff1d7230 */ /* 0x100fe20000004100 */
[--C-:B------:R-:W-:Y:S01]  /*a2c0*/  SHF.R.U64 R48, R16, 0x10, R17.reuse ;  /* 0x0000001010307819 */ /* 0x100fe20000001211 */
[--C-:B------:R-:W-:Y:S01]  /*a2d0*/  HADD2.F32 R31, -RZ, R43.reuse.H1_H1 ;  /* 0x3000002bff1f7230 */ /* 0x100fe20000004100 */
[----:B------:R-:W-:Y:S01]  /*a2e0*/  LEA.HI R3, R3, R68, RZ, 0x3 ;  /* 0x0000004403037211 */ /* 0x000fe200078f18ff */
[----:B------:R-:W-:Y:S01]  /*a2f0*/  HADD2.F32 R20, -RZ, R43.H0_H0 ;  /* 0x2000002bff147230 */ /* 0x000fe20000004100 */
[----:B------:R-:W-:Y:S01]  /*a300*/  SHF.R.U32.HI R28, RZ, 0x10, R17 ;  /* 0x00000010ff1c7819 */ /* 0x000fe20000011611 */
[----:B------:R-:W-:Y:S01]  /*a310*/  HADD2.F32 R46, -RZ, R46.H0_H0 ;  /* 0x2000002eff2e7230 */ /* 0x000fe20000004100 */
[----:B------:R-:W-:Y:S02]  /*a320*/  SHF.R.S32.HI R3, RZ, 0x3, R3 ;  /* 0x00000003ff037819 */ /* 0x000fe40000011403 */
[----:B------:R-:W-:Y:S01]  /*a330*/  SHF.R.U64 R51, R32, 0x10, R33 ;  /* 0x0000001020337819 */ /* 0x000fe20000001221 */
[----:B------:R-:W-:Y:S01]  /*a340*/  HADD2.F32 R28, -RZ, R28.H0_H0 ;  /* 0x2000001cff1c7230 */ /* 0x000fe20000004100 */
[----:B------:R-:W-:-:S02]  /*a350*/  LEA.HI R3, R0, R3, RZ, 0x1d ;  /* 0x0000000300037211 */ /* 0x000fc400078fe8ff */
[----:B------:R-:W-:Y:S02]  /*a360*/  SHF.R.U32.HI R32, RZ, 0x10, R33 ;  /* 0x00000010ff207819 */ /* 0x000fe40000011621 */
[----:B------:R-:W-:Y:S02]  /*a370*/  SHF.R.S32.HI R4, RZ, 0x1f, R3 ;  /* 0x0000001fff047819 */ /* 0x000fe40000011403 */
[--C-:B------:R-:W-:Y:S02]  /*a380*/  SHF.R.U64 R50, R34, 0x10, R35.reuse ;  /* 0x0000001022327819 */ /* 0x100fe40000001223 */
[----:B------:R-:W-:Y:S01]  /*a390*/  LEA.HI R4, R4, R3, RZ, 0x2 ;  /* 0x0000000304047211 */ /* 0x000fe200078f10ff */
[----:B------:R-:W-:Y:S01]  /*a3a0*/  IMAD.SHL.U32 R3, R3, 0x8, RZ ;  /* 0x0000000803037824 */ /* 0x000fe200078e00ff */
[----:B------:R-:W-:Y:S02]  /*a3b0*/  SHF.R.U32.HI R49, RZ, 0x10, R35 ;  /* 0x00000010ff317819 */ /* 0x000fe40000011623 */
[----:B------:R-:W-:-:S02]  /*a3c0*/  SHF.R.S32.HI R4, RZ, 0x2, R4 ;  /* 0x00000002ff047819 */ /* 0x000fc40000011404 */
[----:B-----5:R-:W-:Y:S02]  /*a3d0*/  LOP3.LUT R3, R66, 0x18, R3, 0xf8, !PT ;  /* 0x0000001842037812 */ /* 0x020fe400078ef803 */
[----:B------:R-:W-:Y:S01]  /*a3e0*/  SHF.R.U64 R47, R18, 0x10, R19 ;  /* 0x00000010122f7819 */ /* 0x000fe20000001213 */
[----:B------:R-:W-:Y:S01]  /*a3f0*/  IMAD R8, R4, 0x1800, R65 ;  /* 0x0000180004087824 */ /* 0x000fe200078e0241 */
[----:B------:R-:W-:Y:S02]  /*a400*/  LOP3.LUT R3, R3, R64, RZ, 0x3c, !PT ;  /* 0x0000004003037212 */ /* 0x000fe400078e3cff */
[----:B------:R-:W-:-:S03]  /*a410*/  SHF.R.U32.HI R34, RZ, 0x10, R19 ;  /* 0x00000010ff227819 */ /* 0x000fc60000011613 */
[----:B------:R-:W-:-:S04]  /*a420*/  IMAD.IADD R3, R8, 0x1, R3 ;  /* 0x0000000108037824 */ /* 0x000fc800078e0203 */
[----:B------:R-:W-:-:S05]  /*a430*/  IMAD R3, R3, 0x2, R22 ;  /* 0x0000000203037824 */ /* 0x000fca00078e0216 */
        /* <DEDUP_REMOVED lines=9> */
[--C-:B------:R-:W-:Y:S02]  /*a4d0*/  HADD2.F32 R19, -RZ, R11.reuse.H0_H0 ;  /* 0x2000000bff137230 */ /* 0x100fe40000004100 */
[----:B------:R-:W-:Y:S01]  /*a4e0*/  FMUL.FTZ R32, R17, R16 ;  /* 0x0000001011207220 */ /* 0x000fe20000410000 */
[--C-:B------:R-:W-:Y:S02]  /*a4f0*/  HADD2.F32 R17, -RZ, R44.reuse.H0_H0 ;  /* 0x2000002cff117230 */ /* 0x100fe40000004100 */
[----:B------:R-:W-:Y:S02]  /*a500*/  HADD2.F32 R44, -RZ, R44.H1_H1 ;  /* 0x3000002cff2c7230 */ /* 0x000fe40000004100 */
[----:B------:R-:W-:-:S02]  /*a510*/  HADD2.F32 R11, -RZ, R11.H1_H1 ;  /* 0x3000000bff0b7230 */ /* 0x000fc40000004100 */
[----:B------:R-:W-:Y:S02]  /*a520*/  HADD2.F32 R8, -RZ, R8.H1_H1 ;  /* 0x30000008ff087230 */ /* 0x000fe40000004100 */
        /* <DEDUP_REMOVED lines=10> */
[----:B------:R-:W-:Y:S02]  /*a5d0*/  HADD2.F32 R45, -RZ, R45.H0_H0 ;  /* 0x2000002dff2d7230 */ /* 0x000fe40000004100 */
[----:B------:R-:W-:Y:S01]  /*a5e0*/  FFMA.FTZ R32, R13, R28, R32 ;  /* 0x0000001c0d207223 */ /* 0x000fe20000010020 */
[-C--:B------:R-:W-:Y:S01]  /*a5f0*/  FMUL.FTZ R9, R9, R12.reuse ;  /* 0x0000000c09097220 */ /* 0x080fe20000410000 */
[C---:B------:R-:W-:Y:S01]  /*a600*/  FFMA.FTZ R28, R5.reuse, R12, -R16 ;  /* 0x0000000c051c7223 */ /* 0x040fe20000010810 */
[----:B------:R-:W-:Y:S02]  /*a610*/  HADD2.F32 R15, -RZ, R7.H0_H0 ;  /* 0x20000007ff0f7230 */ /* 0x000fe40000004100 */
[----:B------:R-:W-:Y:S01]  /*a620*/  FFMA.FTZ R20, R5, R20, R9 ;  /* 0x0000001405147223 */ /* 0x000fe20000010009 */
[C---:B------:R-:W-:Y:S01]  /*a630*/  FMUL.FTZ R5, R18.reuse, R17 ;  /* 0x0000001112057220 */ /* 0x040fe20000410000 */
[----:B------:R-:W-:Y:S01]  /*a640*/  FMUL.FTZ R9, R18, R45 ;  /* 0x0000002d12097220 */ /* 0x000fe20000410000 */
[----:B------:R-:W-:-:S02]  /*a650*/  HADD2.F32 R14, -RZ, R6.H0_H0 ;  /* 0x20000006ff0e7230 */ /* 0x000fc40000004100 */
[C---:B------:R-:W-:Y:S01]  /*a660*/  FMUL.FTZ R18, R19.reuse, R44 ;  /* 0x0000002c13127220 */ /* 0x040fe20000410000 */
[----:B------:R-:W-:Y:S02]  /*a670*/  HADD2.F32 R16, -RZ, R34.H0_H0 ;  /* 0x20000022ff107230 */ /* 0x000fe40000004100 */
[-C--:B------:R-:W-:Y:S01]  /*a680*/  FMUL.FTZ R19, R19, R46.reuse ;  /* 0x0000002e13137220 */ /* 0x080fe20000410000 */
[----:B------:R-:W-:Y:S02]  /*a690*/  HADD2.F32 R12, -RZ, R49.H0_H0 ;  /* 0x20000031ff0c7230 */ /* 0x000fe40000004100 */
[----:B------:R-:W-:Y:S01]  /*a6a0*/  FFMA.FTZ R18, R15, R46, -R18 ;  /* 0x0000002e0f127223 */ /* 0x000fe20000010812 */
[----:B------:R-:W-:Y:S02]  /*a6b0*/  HADD2.F32 R7, -RZ, R7.H1_H1 ;  /* 0x30000007ff077230 */ /* 0x000fe40000004100 */
[C---:B------:R-:W-:Y:S01]  /*a6c0*/  FFMA.FTZ R45, R14.reuse, R45, -R5 ;  /* 0x0000002d0e2d7223 */ /* 0x040fe20000010805 */
[C---:B------:R-:W-:Y:S01]  /*a6d0*/  FMUL.FTZ R34, R11.reuse, R16 ;  /* 0x000000100b227220 */ /* 0x040fe20000410000 */
[----:B------:R-:W-:Y:S01]  /*a6e0*/  FMUL.FTZ R46, R11, R12 ;  /* 0x0000000c0b2e7220 */ /* 0x000fe20000410000 */
[----:B------:R-:W-:Y:S01]  /*a6f0*/  FFMA.FTZ R14, R14, R17, R9 ;  /* 0x000000110e0e7223 */ /* 0x000fe20000010009 */
        /* <DEDUP_REMOVED lines=27> */
.L_x_10224:
[----:B------:R-:W-:Y:S05]  /*a8b0*/  BSYNC B1 ;  /* 0x0000000000017941 */ /* 0x000fea0003800000 */
.L_x_10223:
[----:B------:R-:W-:Y:S05]  /*a8c0*/  @P2 BRA `(.L_x_10202) ;  /* 0x0000000400882947 */ /* 0x000fea0003800000 */
[----:B------:R-:W3:Y:S01]  /*a8d0*/  LDL R35, [R1+0x88] ;  /* 0x0000880001237983 */ /* 0x000ee20000100800 */
[----:B012---:R-:W-:Y:S01]  /*a8e0*/  SHF.R.S32.HI R3, RZ, 0x1f, R67 ;  /* 0x0000001fff037819 */ /* 0x007fe20000011443 */
[----:B------:R-:W-:Y:S01]  /*a8f0*/  HADD2.F32 R19, -RZ, R41.H1_H1 ;  /* 0x30000029ff137230 */ /* 0x000fe20000004100 */
        /* <DEDUP_REMOVED lines=42> */
[----:B------:R-:W-:Y:S01]  /*aba0*/  FFMA.FTZ R27, R12, R20, R27 ;  /* 0x000000140c1b7223 */ /* 0x000fe2000001001b */
        /* <DEDUP_REMOVED lines=14> */
[----:B------:R-:W-:-:S02]  /*ac90*/  HADD2.F32 R14, -RZ, R7.H0_H0 ;  /* 0x20000007ff0e7230 */ /* 0x000fc40000004100 */
        /* <DEDUP_REMOVED lines=8> */
[----:B------:R-:W-:-:S02]  /*ad20*/  HADD2.F32 R7, -RZ, R7.H1_H1 ;  /* 0x30000007ff077230 */ /* 0x000fc40000004100 */
[C---:B------:R-:W-:Y:S01]  /*ad30*/  FMUL.FTZ R30, R11.reuse, R12 ;  /* 0x0000000c0b1e7220 */ /* 0x040fe20000410000 */
[-C--:B------:R-:W-:Y:S01]  /*ad40*/  FMUL.FTZ R14, R11, R0.reuse ;  /* 0x000000000b0e7220 */ /* 0x080fe20000410000 */
[----:B------:R-:W-:Y:S02]  /*ad50*/  HADD2.F32 R11, -RZ, R32.H0_H0 ;  /* 0x20000020ff0b7230 */ /* 0x000fe40000004100 */
        /* <DEDUP_REMOVED lines=25> */
.L_x_10202:
[----:B------:R-:W-:Y:S05]  /*aef0*/  BSYNC B0 ;  /* 0x0000000000007941 */ /* 0x000fea0003800000 */
.L_x_10192:
        /* <DEDUP_REMOVED lines=8> */
.L_x_10190:
[----:B------:R-:W-:-:S06]  /*af80*/  ULOP3.LUT UR4, UR60, 0x1, URZ, 0xfc, !UPT ;  /* 0x000000013c047892 */ /* 0x000fcc000f8efc3f */
[----:B0--3--:R-:W-:-:S05]  /*af90*/  IMAD.U32 R0, RZ, RZ, UR4 ;  /* 0x00000004ff007e24 */ /* 0x009fca000f8e00ff */
[----:B------:R-:W-:-:S13]  /*afa0*/  ISETP.NE.AND P0, PT, R0, 0x3, PT ;  /* 0x000000030000780c */ /* 0x000fda0003f05270 */
[----:B------:R-:W-:Y:S05]  /*afb0*/  @!P0 BRA `(.L_x_10225) ;  /* 0x0000000000048947 */ /* 0x000fea0003800000 */
[----:B------:R-:W-:Y:S01]  /*afc0*/  BPT.TRAP 0x1 ;  /* 0x000000040000795c */ /* 0x000fe20000300000 */
.L_x_10225:
[----:B------:R-:W2:Y:S01]  /*afd0*/  LDL R0, [R1+0x24] ;  /* 0x0000240001007983 */ /* 0x000ea20000100800 */
[----:B------:R-:W-:Y:S01]  /*afe0*/  IMAD R21, R146, 0x8, R22 ;  /* 0x0000000892157824 */ /* 0x000fe200078e0216 */
[----:B--2-4-:R-:W-:-:S04]  /*aff0*/  SHF.L.U32 R4, R0, 0x1f, RZ ;  /* 0x0000001f00047819 */ /* 0x014fc800000006ff */
[----:B------:R0:W2:Y:S01]  /*b000*/  SYNCS.PHASECHK.TRANS64.TRYWAIT P1, [R21+URZ+0x31c30], R4 ;  /* 0x031c3004150075a7 */ /* 0x0000a2000802017f */
[----:B------:R-:W-:Y:S05]  /*b010*/  @!P0 BRA `(.L_x_10226) ;  /* 0x0000000000048947 */ /* 0x000fea0003800000 */
[----:B------:R-:W-:Y:S01]  /*b020*/  BPT.TRAP 0x1 ;  /* 0x000000040000795c */ /* 0x000fe20000300000 */
.L_x_10226:
[----:B------:R-:W-:Y:S02]  /*b030*/  VIADD R0, R22, 0x16a00 ;  /* 0x00016a0016007836 */ /* 0x000fe40000000000 */
[----:B------:R-:W-:-:S03]  /*b040*/  IMAD R2, R2, 0x1000, R22 ;  /* 0x0000100002027824 */ /* 0x000fc600078e0216 */
[----:B------:R-:W-:Y:S01]  /*b050*/  SHF.R.U32.HI R0, RZ, 0x4, R0 ;  /* 0x00000004ff007819 */ /* 0x000fe20000011600 */
[----:B------:R-:W-:-:S03]  /*b060*/  VIADD R2, R2, 0xda00 ;  /* 0x0000da0002027836 */ /* 0x000fc60000000000 */
        /* <DEDUP_REMOVED lines=8> */
.L_x_10227:
[----:B---3--:R-:W1:Y:S01]  /*b0f0*/  LDL R0, [R1+0x40] ;  /* 0x0000400001007983 */ /* 0x008e620000100800 */
[----:B------:R-:W-:Y:S01]  /*b100*/  IMAD.MOV.U32 R15, RZ, RZ, -0x7fffffe0 ;  /* 0x80000020ff0f7424 */ /* 0x000fe200078e00ff */
[----:B------:R-:W-:Y:S01]  /*b110*/  LOP3.LUT R2, R2, 0x10000, RZ, 0xfc, !PT ;  /* 0x0001000002027812 */ /* 0x000fe200078efcff */
[----:B------:R-:W-:Y:S01]  /*b120*/  IMAD.MOV.U32 R3, RZ, RZ, -0x7fffffe0 ;  /* 0x80000020ff037424 */ /* 0x000fe200078e00ff */
[----:B------:R-:W-:Y:S05]  /*b130*/  WARPSYNC.ALL ;  /* 0x0000000000007948 */ /* 0x000fea0003800000 */
[----:B------:R-:W-:Y:S01]  /*b140*/  R2UR UR7, R15 ;  /* 0x000000000f0772ca */ /* 0x000fe200000e0000 */
[----:B------:R-:W3:Y:S01]  /*b150*/  LDL R100, [R1+0x54] ;  /* 0x0000540001647983 */ /* 0x000ee20000100800 */
[----:B------:R-:W-:-:S02]  /*b160*/  R2UR UR4, R2 ;  /* 0x00000000020472ca */ /* 0x000fc400000e0000 */
[C---:B------:R-:W-:Y:S01]  /*b170*/  R2UR UR5, R3.reuse ;  /* 0x00000000030572ca */ /* 0x040fe200000e0000 */
[----:B------:R-:W-:Y:S01]  /*b180*/  WARPGROUP.ARRIVE ;  /* 0x00000000000079c5 */ /* 0x000fe20000000000 */
[----:B------:R-:W-:Y:S01]  /*b190*/  IMAD.MOV.U32 R5, RZ, RZ, -0x7fffffe0 ;  /* 0x80000020ff057424 */ /* 0x000fe200078e00ff */
[C---:B------:R-:W-:Y:S01]  /*b1a0*/  R2UR UR8, R2.reuse ;  /* 0x00000000020872ca */ /* 0x040fe200000e0000 */
[----:B-----5:R-:W4:Y:S01]  /*b1b0*/  LDL R102, [R1+0x50] ;  /* 0x0000500001667983 */ /* 0x020f220000100800 */
[----:B------:R-:W-:Y:S02]  /*b1c0*/  R2UR UR9, R3 ;  /* 0x00000000030972ca */ /* 0x000fe400000e0000 */
[----:B------:R-:W-:Y:S01]  /*b1d0*/  R2UR UR11, R5 ;  /* 0x00000000050b72ca */ /* 0x000fe200000e0000 */
[----:B------:R-:W-:Y:S01]  /*b1e0*/  IMAD.MOV.U32 R5, RZ, RZ, -0x7fffffe0 ;  /* 0x80000020ff057424 */ /* 0x000fe200078e00ff */
[----:B------:R-:W4:Y:S01]  /*b1f0*/  LDL R96, [R1+0x64] ;  /* 0x0000640001607983 */ /* 0x000f220000100800 */
[----:B------:R-:W-:Y:S01]  /*b200*/  IMAD.MOV.U32 R7, RZ, RZ, -0x7fffffe0 ;  /* 0x80000020ff077424 */ /* 0x000fe200078e00ff */
[----:B------:R-:W-:-:S02]  /*b210*/  R2UR UR12, R2 ;  /* 0x00000000020c72ca */ /* 0x000fc400000e0000 */
[----:B------:R-:W-:Y:S01]  /*b220*/  R2UR UR13, R3 ;  /* 0x00000000030d72ca */ /* 0x000fe200000e0000 */
[----:B------:R-:W4:Y:S01]  /*b230*/  LDL R99, [R1+0x60] ;  /* 0x0000600001637983 */ /* 0x000f220000100800 */
[----:B------:R-:W-:Y:S01]  /*b240*/  R2UR UR15, R7 ;  /* 0x00000000070f72ca */ /* 0x000fe200000e0000 */
[----:B------:R-:W-:Y:S01]  /*b250*/  IMAD.MOV.U32 R9, RZ, RZ, -0x7fffffe0 ;  /* 0x80000020ff097424 */ /* 0x000fe200078e00ff */
[----:B------:R-:W-:Y:S01]  /*b260*/  R2UR UR16, R2 ;  /* 0x00000000021072ca */ /* 0x000fe200000e0000 */
[----:B------:R-:W4:Y:S01]  /*b270*/  LDL R98, [R1+0x44] ;  /* 0x0000440001627983 */ /* 0x000f220000100800 */
[----:B------:R-:W-:Y:S02]  /*b280*/  R2UR UR17, R3 ;  /* 0x00000000031172ca */ /* 0x000fe400000e0000 */
[----:B------:R-:W-:Y:S01]  /*b290*/  R2UR UR19, R9 ;  /* 0x00000000091372ca */ /* 0x000fe200000e0000 */
[----:B-1----:R-:W-:-:S05]  /*b2a0*/  IMAD R14, R146, 0x6c0, R0 ;  /* 0x000006c0920e7824 */ /* 0x002fca00078e0200 */
[----:B------:R-:W-:-:S13]  /*b2b0*/  R2UR UR6, R14 ;  /* 0x000000000e0672ca */ /* 0x000fda00000e0000 */
[----:B------:R-:W-:Y:S01]  /*b2c0*/  HGMMA.64x16x16.F32 R88, gdesc[UR4], RZ, !UPT, gsb0 ;  /* 0x00200000045879f0 */ /* 0x000fe2000c0008ff */
[----:B0-2---:R-:W-:-:S05]  /*b2d0*/  VIADD R4, R14, 0x40 ;  /* 0x000000400e047836 */ /* 0x005fca0000000000 */
[----:B------:R-:W-:Y:S01]  /*b2e0*/  R2UR UR10, R4 ;  /* 0x00000000040a72ca */ /* 0x000fe200000e0000 */
[----:B------:R-:W-:Y:S02]  /*b2f0*/  WARPGROUP.DEPBAR.LE gsb0, 0x0 ;  /* 0x00008000000079c5 */ /* 0x000fe40000010000 */
[----:B------:R-:W-:-:S10]  /*b300*/  WARPGROUP.ARRIVE ;  /* 0x00000000000079c5 */ /* 0x000fd40000000000 */
[----:B------:R-:W-:Y:S01]  /*b310*/  HGMMA.64x16x16.F32 R80, gdesc[UR8], RZ, !UPT, gsb0 ;  /* 0x00200000085079f0 */ /* 0x000fe2000c0008ff */
[----:B------:R-:W-:Y:S01]  /*b320*/  VIADD R4, R14, 0x80 ;  /* 0x000000800e047836 */ /* 0x000fe20000000000 */
[----:B------:R-:W-:Y:S02]  /*b330*/  R2UR UR7, R5 ;  /* 0x00000000050772ca */ /* 0x000fe400000e0000 */
[----:B------:R-:W-:Y:S02]  /*b340*/  R2UR UR4, R2 ;  /* 0x00000000020472ca */ /* 0x000fe400000e0000 */
[----:B------:R-:W-:Y:S02]  /*b350*/  R2UR UR6, R4 ;  /* 0x00000000040672ca */ /* 0x000fe400000e0000 */
[----:B------:R-:W-:Y:S01]  /*b360*/  R2UR UR5, R3 ;  /* 0x00000000030572ca */ /* 0x000fe200000e0000 */
[----:B------:R-:W-:Y:S02]  /*b370*/  WARPGROUP.DEPBAR.LE gsb0, 0x0 ;  /* 0x00008000000079c5 */ /* 0x000fe40000010000 */
[----:B------:R-:W-:-:S10]  /*b380*/  WARPGROUP.ARRIVE ;  /* 0x00000000000079c5 */ /* 0x000fd40000000000 */
[----:B------:R-:W-:Y:S01]  /*b390*/  HGMMA.64x16x16.F32 R72, gdesc[UR4], RZ, !UPT, gsb0 ;  /* 0x00200000044879f0 */ /* 0x000fe2000c0008ff */
[----:B------:R-:W-:-:S05]  /*b3a0*/  VIADD R6, R14, 0xc0 ;  /* 0x000000c00e067836 */ /* 0x000fca0000000000 */
        /* <DEDUP_REMOVED lines=46> */
[----:B------:R-:W-:Y:S02]  /*b690*/  VIADD R12, R2, 0x2 ;  /* 0x00000002020c7836 */ /* 0x000fe40000000000 */
[----:B------:R-:W-:Y:S02]  /*b6a0*/  IMAD.MOV.U32 R5, RZ, RZ, -0x7fffffe0 ;  /* 0x80000020ff057424 */ /* 0x000fe400078e00ff */
[----:B------:R-:W-:Y:S01]  /*b6b0*/  IMAD.MOV.U32 R13, RZ, RZ, -0x7fffffe0 ;  /* 0x80000020ff0d7424 */ /* 0x000fe200078e00ff */
[----:B------:R-:W-:Y:S02]  /*b6c0*/  R2UR UR6, R4 ;  /* 0x00000000040672ca */ /* 0x000fe400000e0000 */
[----:B------:R-:W-:-:S02]  /*b6d0*/  R2UR UR7, R5 ;  /* 0x00000000050772ca */ /* 0x000fc400000e0000 */
[----:B------:R-:W-:Y:S02]  /*b6e0*/  R2UR UR4, R12 ;  /* 0x000000000c0472ca */ /* 0x000fe400000e0000 */
[----:B------:R-:W-:Y:S01]  /*b6f0*/  R2UR UR5, R13 ;  /* 0x000000000d0572ca */ /* 0x000fe200000e0000 */
[----:B------:R-:W-:Y:S02]  /*b700*/  WARPGROUP.DEPBAR.LE gsb0, 0x0 ;  /* 0x00008000000079c5 */ /* 0x000fe40000010000 */
        /* <DEDUP_REMOVED lines=385> */
[----:B---3--:R-:W-:-:S04]  /*cf20*/  IMAD R0, R104, -0x90, R100 ;  /* 0xffffff7068007824 */ /* 0x008fc800078e0264 */
[----:B------:R-:W-:Y:S01]  /*cf30*/  VIADD R20, R0, 0x90 ;  /* 0x0000009000147836 */ /* 0x000fe20000000000 */
[----:B----4-:R-:W-:Y:S01]  /*cf40*/  IADD3 R97, -R102, 0x91, R0 ;  /* 0x0000009166617810 */ /* 0x010fe20007ffe100 */
[----:B------:R-:W-:Y:S02]  /*cf50*/  IMAD R96, R98, 0xc0, R96 ;  /* 0x000000c062607824 */ /* 0x000fe400078e0260 */
[C---:B------:R-:W-:Y:S02]  /*cf60*/  IMAD R20, R99.reuse, -0x2, R20 ;  /* 0xfffffffe63147824 */ /* 0x040fe400078e0214 */
[----:B------:R-:W-:-:S05]  /*cf70*/  IMAD R97, R99, -0x2, R97 ;  /* 0xfffffffe63617824 */ /* 0x000fca00078e0261 */
[----:B------:R-:W-:Y:S01]  /*cf80*/  VIADDMNMX R0, R96, R97, R20, PT ;  /* 0x0000006160007246 */ /* 0x000fe20003800114 */
[----:B------:R-:W-:Y:S02]  /*cf90*/  WARPGROUP.DEPBAR.LE gsb0, 0x0 ;  /* 0x00008000000079c5 */ /* 0x000fe40000010000 */
[----:B------:R-:W-:-:S06]  /*cfa0*/  WARPGROUP.ARRIVE ;  /* 0x00000000000079c5 */ /* 0x000fcc0000000000 */
[----:B------:R-:W-:Y:S01]  /*cfb0*/  HGMMA.64x16x16.F32 R40, gdesc[UR12], R40, gsb0 ;  /* 0x002000000c2879f0 */ /* 0x000fe20008000828 */
        /* <DEDUP_REMOVED lines=13> */
[----:B------:R-:W-:-:S03]  /*d090*/  IMAD.MOV.U32 R17, RZ, RZ, -0x7fffffe0 ;  /* 0x80000020ff117424 */ /* 0x000fc600078e00ff */
[----:B------:R-:W-:Y:S01]  /*d0a0*/  FMNMX.FTZ R18, R101, R16, !PT ;  /* 0x0000001065127209 */ /* 0x000fe20007810000 */
[----:B------:R-:W-:Y:S01]  /*d0b0*/  VIADD R16, R14, 0x642 ;  /* 0x000006420e107836 */ /* 0x000fe20000000000 */
[----:B------:R-:W-:Y:S02]  /*d0c0*/  R2UR UR7, R17 ;  /* 0x00000000110772ca */ /* 0x000fe400000e0000 */
[----:B------:R-:W-:Y:S02]  /*d0d0*/  R2UR UR4, R4 ;  /* 0x00000000040472ca */ /* 0x000fe400000e0000 */
[----:B------:R-:W-:Y:S02]  /*d0e0*/  R2UR UR6, R16 ;  /* 0x00000000100672ca */ /* 0x000fe400000e0000 */
[----:B------:R-:W-:Y:S02]  /*d0f0*/  R2UR UR5, R5 ;  /* 0x00000000050572ca */ /* 0x000fe400000e0000 */
[----:B------:R-:W-:-:S02]  /*d100*/  ISETP.GT.AND P1, PT, R0, 0x11, PT ;  /* 0x000000110000780c */ /* 0x000fc40003f24270 */
[----:B------:R-:W-:Y:S01]  /*d110*/  ISETP.GT.AND P2, PT, R0, 0x18, PT ;  /* 0x000000180000780c */ /* 0x000fe20003f44270 */
[----:B------:R-:W-:Y:S02]  /*d120*/  WARPGROUP.DEPBAR.LE gsb0, 0x0 ;  /* 0x00008000000079c5 */ /* 0x000fe40000010000 */
[----:B------:R-:W-:Y:S01]  /*d130*/  WARPGROUP.ARRIVE ;  /* 0x00000000000079c5 */ /* 0x000fe20000000000 */
[----:B------:R-:W-:-:S05]  /*d140*/  FSEL R81, R81, -INF , P1 ;  /* 0xff80000051517808 */ /* 0x000fca0000800000 */
[----:B------:R-:W-:Y:S01]  /*d150*/  HGMMA.64x16x16.F32 R32, gdesc[UR4], R32, gsb0 ;  /* 0x00200000042079f0 */ /* 0x000fe20008000820 */
[----:B------:R-:W-:Y:S01]  /*d160*/  ISETP.GT.AND P3, PT, R0, 0x19, PT ;  /* 0x000000190000780c */ /* 0x000fe20003f64270 */
[----:B------:R-:W-:Y:S01]  /*d170*/  IMAD.MOV.U32 R15, RZ, RZ, -0x7fffffe0 ;  /* 0x80000020ff0f7424 */ /* 0x000fe200078e00ff */
[----:B------:R-:W-:Y:S01]  /*d180*/  FSEL R103, R84, -INF , P2 ;  /* 0xff80000054677808 */ /* 0x000fe20001000000 */
[----:B------:R-:W-:Y:S01]  /*d190*/  VIADD R14, R14, 0x682 ;  /* 0x000006820e0e7836 */ /* 0x000fe20000000000 */
[----:B------:R-:W-:Y:S01]  /*d1a0*/  FMNMX.FTZ R18, R81, R18, !PT ;  /* 0x0000001251127209 */ /* 0x000fe20007810000 */
[----:B------:R-:W-:Y:S01]  /*d1b0*/  ULDC UR4, c[0x0][0x988] ;  /* 0x0002620000047ab9 */ /* 0x000fe20000000800 */
        /* <DEDUP_REMOVED lines=21> */
[----:B------:R-:W-:Y:S02]  /*d310*/  R2UR UR11, R15 ;  /* 0x000000000f0b72ca */ /* 0x000fe400000e0000 */
[----:B------:R-:W-:Y:S02]  /*d320*/  ISETP.GT.AND P1, PT, R0, 0x39, PT ;  /* 0x000000390000780c */ /* 0x000fe40003f24270 */
[----:B------:R-:W-:Y:S02]  /*d330*/  FSEL R15, R68, -INF , P2 ;  /* 0xff800000440f7808 */ /* 0x000fe40001000000 */
[----:B------:R-:W-:Y:S02]  /*d340*/  FMNMX.FTZ R18, R65, R18, !PT ;  /* 0x0000001241127209 */ /* 0x000fe40007810000 */
[----:B------:R-:W-:Y:S02]  /*d350*/  ISETP.GT.AND P2, PT, R0, 0x40, PT ;  /* 0x000000400000780c */ /* 0x000fe40003f44270 */
[----:B------:R-:W-:-:S02]  /*d360*/  FSEL R69, R69, -INF , P1 ;  /* 0xff80000045457808 */ /* 0x000fc40000800000 */
[----:B------:R-:W-:Y:S02]  /*d370*/  FMNMX.FTZ R18, R15, R18, !PT ;  /* 0x000000120f127209 */ /* 0x000fe40007810000 */
[----:B------:R-:W-:Y:S02]  /*d380*/  R2UR UR10, R14 ;  /* 0x000000000e0a72ca */ /* 0x000fe400000e0000 */
[----:B------:R-:W-:Y:S02]  /*d390*/  R2UR UR8, R4 ;  /* 0x00000000040872ca */ /* 0x000fe400000e0000 */
[----:B------:R-:W-:Y:S02]  /*d3a0*/  R2UR UR9, R5 ;  /* 0x00000000050972ca */ /* 0x000fe400000e0000 */
[----:B------:R-:W-:Y:S02]  /*d3b0*/  ISETP.GT.AND P1, PT, R0, 0x41, PT ;  /* 0x000000410000780c */ /* 0x000fe40003f24270 */
[----:B------:R-:W-:-:S02]  /*d3c0*/  FSEL R109, R56, -INF , P2 ;  /* 0xff800000386d7808 */ /* 0x000fc40001000000 */
[----:B------:R-:W-:Y:S01]  /*d3d0*/  FMNMX.FTZ R18, R69, R18, !PT ;  /* 0x0000001245127209 */ /* 0x000fe20007810000 */
[----:B------:R-:W-:Y:S02]  /*d3e0*/  WARPGROUP.DEPBAR.LE gsb0, 0x0 ;  /* 0x00008000000079c5 */ /* 0x000fe40000010000 */
[C---:B------:R-:W-:Y:S02]  /*d3f0*/  ISETP.GT.AND P2, PT, R0.reuse, 0x48, PT ;  /* 0x000000480000780c */ /* 0x040fe40003f44270 */
[----:B------:R-:W-:Y:S02]  /*d400*/  FSEL R57, R57, -INF , P1 ;  /* 0xff80000039397808 */ /* 0x000fe40000800000 */
[----:B------:R-:W-:Y:S01]  /*d410*/  FMNMX.FTZ R18, R109, R18, !PT ;  /* 0x000000126d127209 */ /* 0x000fe20007810000 */
[----:B------:R-:W-:Y:S01]  /*d420*/  WARPGROUP.ARRIVE ;  /* 0x00000000000079c5 */ /* 0x000fe20000000000 */
[----:B------:R-:W-:Y:S02]  /*d430*/  ISETP.GT.AND P1, PT, R0, 0x49, PT ;  /* 0x000000490000780c */ /* 0x000fe40003f24270 */
[----:B------:R-:W-:-:S02]  /*d440*/  FSEL R111, R60, -INF , P2 ;  /* 0xff8000003c6f7808 */ /* 0x000fc40001000000 */
[----:B------:R-:W-:Y:S01]  /*d450*/  FMNMX.FTZ R18, R57, R18, !PT ;  /* 0x0000001239127209 */ /* 0x000fe20007810000 */
[----:B------:R-:W-:Y:S01]  /*d460*/  HGMMA.64x16x16.F32 R24, gdesc[UR8], R24, gsb0 ;  /* 0x00200000081879f0 */ /* 0x000fe20008000818 */
        /* <DEDUP_REMOVED lines=38> */
[----:B------:R-:W-:Y:S01]  /*d6d0*/  FMNMX.FTZ R18, R123, R18, !PT ;  /* 0x000000127b127209 */ /* 0x000fe20007810000 */
[----:B------:R-:W-:Y:S02]  /*d6e0*/  WARPGROUP.DEPBAR.LE gsb0, 0x0 ;  /* 0x00008000000079c5 */ /* 0x000fe40000010000 */
        /* <DEDUP_REMOVED lines=10> */
[----:B------:R-:W-:-:S04]  /*d790*/  FMNMX.FTZ R18, R127, R18, !PT ;  /* 0x000000127f127209 */ /* 0x000fc80007810000 */
[----:B------:R-:W-:-:S05]  /*d7a0*/  FMNMX.FTZ R24, R29, R18, !PT ;  /* 0x000000121d187209 */ /* 0x000fca0007810000 */
[----:B------:R-:W0:Y:S02]  /*d7b0*/  SHFL.BFLY PT, R129, R24, 0x2, 0x1f ;  /* 0x0c401f0018817f89 */ /* 0x000e2400000e0000 */
[----:B0-----:R-:W-:-:S05]  /*d7c0*/  FMNMX.FTZ R129, R24, R129, !PT ;  /* 0x0000008118817209 */ /* 0x001fca0007810000 */
[----:B------:R-:W0:Y:S01]  /*d7d0*/  SHFL.BFLY PT, R14, R129, 0x1, 0x1f ;  /* 0x0c201f00810e7f89 */ /* 0x000e2200000e0000 */
[----:B------:R-:W-:Y:S01]  /*d7e0*/  IMAD.U32 R0, RZ, RZ, UR4 ;  /* 0x00000004ff007e24 */ /* 0x000fe2000f8e00ff */
[----:B------:R-:W-:-:S04]  /*d7f0*/  IADD3 R97, R97, 0x8, R96 ;  /* 0x0000000861617810 */ /* 0x000fc80007ffe060 */
[----:B------:R-:W-:-:S04]  /*d800*/  VIMNMX R20, R20, R97, PT ;  /* 0x0000006114147248 */ /* 0x000fc80003fe0100 */
[----:B------:R-:W-:Y:S02]  /*d810*/  ISETP.GT.AND P2, PT, R20, 0x1, PT ;  /* 0x000000011400780c */ /* 0x000fe40003f44270 */
[----:B0-----:R-:W-:-:S04]  /*d820*/  FMNMX.FTZ R14, R129, R14, !PT ;  /* 0x0000000e810e7209 */ /* 0x001fc80007810000 */
[C---:B------:R-:W-:Y:S01]  /*d830*/  FSETP.NEU.FTZ.AND P1, PT, R14.reuse, -INF , PT ;  /* 0xff8000000e00780b */ /* 0x040fe20003f3d000 */
[----:B------:R-:W-:-:S05]  /*d840*/  FMUL.FTZ R16, R14, R0 ;  /* 0x000000000e107220 */ /* 0x000fca0000410000 */
[----:B------:R-:W-:Y:S02]  /*d850*/  FSEL R16, R16, RZ, P1 ;  /* 0x000000ff10107208 */ /* 0x000fe40000800000 */
[----:B------:R-:W-:-:S03]  /*d860*/  ISETP.GT.AND P1, PT, R20, RZ, PT ;  /* 0x000000ff1400720c */ /* 0x000fc60003f24270 */
[-CC-:B------:R-:W-:Y:S01]  /*d870*/  FFMA.FTZ R18, R19, R0.reuse, -R16.reuse ;  /* 0x0000000013127223 */ /* 0x180fe20000010810 */
[-CC-:B------:R-:W-:Y:S01]  /*d880*/  FFMA.FTZ R19, R89, R0.reuse, -R16.reuse ;  /* 0x0000000059137223 */ /* 0x180fe20000010810 */
[----:B------:R-:W-:Y:S01]  /*d890*/  FFMA.FTZ R89, R93, R0, -R16 ;  /* 0x000000005d597223 */ /* 0x000fe20000010810 */
        /* <DEDUP_REMOVED lines=8> */
[----:B------:R-:W-:Y:S01]  /*d920*/  FMNMX.FTZ R32, R97, R32, !PT ;  /* 0x0000002061207209 */ /* 0x000fe20007810000 */
[----:B------:R-:W-:Y:S01]  /*d930*/  FFMA.FTZ R24, R99, R0, -R16 ;  /* 0x0000000063187223 */ /* 0x000fe20000010810 */
[----:B------:R-:W-:Y:S02]  /*d940*/  ISETP.GT.AND P2, PT, R20, 0x11, PT ;  /* 0x000000111400780c */ /* 0x000fe40003f44270 */
[----:B------:R-:W-:-:S02]  /*d950*/  FSEL R99, R82, -INF , P1 ;  /* 0xff80000052637808 */ /* 0x000fc40000800000 */
[----:B------:R-:W-:Y:S01]  /*d960*/  FMNMX.FTZ R36, R95, R32, !PT ;  /* 0x000000205f247209 */ /* 0x000fe20007810000 */
[--C-:B------:R-:W-:Y:S01]  /*d970*/  FFMA.FTZ R28, R101, R0, -R16.reuse ;  /* 0x00000000651c7223 */ /* 0x100fe20000010810 */
[C---:B------:R-:W-:Y:S02]  /*d980*/  ISETP.GT.AND P1, PT, R20.reuse, 0x18, PT ;  /* 0x000000181400780c */ /* 0x040fe40003f24270 */
[----:B------:R-:W-:Y:S02]  /*d990*/  FSEL R101, R83, -INF , P2 ;  /* 0xff80000053657808 */ /* 0x000fe40001000000 */
[----:B------:R-:W-:Y:S01]  /*d9a0*/  FMNMX.FTZ R36, R99, R36, !PT ;  /* 0x0000002463247209 */ /* 0x000fe20007810000 */
[----:B------:R-:W-:Y:S01]  /*d9b0*/  FFMA.FTZ R40, R103, R0, -R16 ;  /* 0x0000000067287223 */ /* 0x000fe20000010810 */
[----:B------:R-:W-:Y:S02]  /*d9c0*/  ISETP.GT.AND P2, PT, R20, 0x19, PT ;  /* 0x000000191400780c */ /* 0x000fe40003f44270 */
[----:B------:R-:W-:-:S02]  /*d9d0*/  FSEL R103, R86, -INF , P1 ;  /* 0xff80000056677808 */ /* 0x000fc40000800000 */
[----:B------:R-:W-:Y:S02]  /*d9e0*/  FMNMX.FTZ R36, R101, R36, !PT ;  /* 0x0000002465247209 */ /* 0x000fe40007810000 */
[----:B------:R-:W-:Y:S02]  /*d9f0*/  FSEL R87, R87, -INF , P2 ;  /* 0xff80000057577808 */ /* 0x000fe40001000000 */
[C---:B------:R-:W-:Y:S02]  /*da00*/  ISETP.GT.AND P1, PT, R20.reuse, 0x20, PT ;  /* 0x000000201400780c */ /* 0x040fe40003f24270 */
[----:B------:R-:W-:Y:S01]  /*da10*/  FMNMX.FTZ R36, R103, R36, !PT ;  /* 0x0000002467247209 */ /* 0x000fe20007810000 */
[----:B------:R0:W-:Y:S01]  /*da20*/  MUFU.EX2 R32, R40 ;  /* 0x0000002800207308 */ /* 0x0001e20000000800 */
[----:B------:R-:W-:Y:S01]  /*da30*/  FFMA.FTZ R83, R85, R0, -R16 ;  /* 0x0000000055537223 */ /* 0x000fe20000010810 */
[----:B------:R-:W-:Y:S02]  /*da40*/  ISETP.GT.AND P2, PT, R20, 0x21, PT ;  /* 0x000000211400780c */ /* 0x000fe40003f44270 */
[----:B------:R-:W-:-:S02]  /*da50*/  FSEL R85, R74, -INF , P1 ;  /* 0xff8000004a557808 */ /* 0x000fc40000800000 */
[----:B0-----:R-:W-:Y:S02]  /*da60*/  FMNMX.FTZ R40, R87, R36, !PT ;  /* 0x0000002457287209 */ /* 0x001fe40007810000 */
        /* <DEDUP_REMOVED lines=11> */
[----:B------:R-:W-:Y:S02]  /*db20*/  ISETP.GT.AND P2, PT, R20, 0x31, PT ;  /* 0x000000311400780c */ /* 0x000fe40003f44270 */
[----:B------:R-:W-:Y:S01]  /*db30*/  FSEL R129, R66, -INF , P1 ;  /* 0xff80000042817808 */ /* 0x000fe20000800000 */
[----:B------:R-:W-:Y:S01]  /*db40*/  FFMA.FTZ R48, R17, R0, -R16 ;  /* 0x0000000011307223 */ /* 0x000fe20000010810 */
[----:B------:R-:W-:-:S02]  /*db50*/  ISETP.GT.AND P1, PT, R20, 0x38, PT ;  /* 0x000000381400780c */ /* 0x000fc40003f24270 */
[----:B0-----:R-:W-:Y:S02]  /*db60*/  FMNMX.FTZ R44, R79, R40, !PT ;  /* 0x000000284f2c7209 */ /* 0x001fe40007810000 */
[----:B------:R-:W-:Y:S02]  /*db70*/  FSEL R17, R67, -INF , P2 ;  /* 0xff80000043117808 */ /* 0x000fe40001000000 */
[----:B------:R-:W-:Y:S02]  /*db80*/  FMNMX.FTZ R44, R129, R44, !PT ;  /* 0x0000002c812c7209 */ /* 0x000fe40007810000 */
[----:B------:R-:W-:Y:S02]  /*db90*/  ISETP.GT.AND P2, PT, R20, 0x39, PT ;  /* 0x000000391400780c */ /* 0x000fe40003f44270 */
[----:B------:R-:W-:Y:S02]  /*dba0*/  FSEL R131, R70, -INF , P1 ;  /* 0xff80000046837808 */ /* 0x000fe40000800000 */
[----:B------:R-:W-:-:S02]  /*dbb0*/  FMNMX.FTZ R44, R17, R44, !PT ;  /* 0x0000002c112c7209 */ /* 0x000fc40007810000 */
[----:B------:R-:W-:Y:S02]  /*dbc0*/  FSEL R71, R71, -INF , P2 ;  /* 0xff80000047477808 */ /* 0x000fe40001000000 */
[C---:B------:R-:W-:Y:S02]  /*dbd0*/  ISETP.GT.AND P1, PT, R20.reuse, 0x40, PT ;  /* 0x000000401400780c */ /* 0x040fe40003f24270 */
[----:B------:R-:W-:Y:S01]  /*dbe0*/  FMNMX.FTZ R44, R131, R44, !PT ;  /* 0x0000002c832c7209 */ /* 0x000fe20007810000 */
[----:B------:R0:W-:Y:S01]  /*dbf0*/  MUFU.EX2 R40, R48 ;  /* 0x0000003000287308 */ /* 0x0001e20000000800 */
[-CC-:B------:R-:W-:Y:S01]  /*dc00*/  FFMA.FTZ R67, R77, R0.reuse, -R16.reuse ;  /* 0x000000004d437223 */ /* 0x180fe20000010810 */
[----:B------:R-:W-:Y:S02]  /*dc10*/  ISETP.GT.AND P2, PT, R20, 0x41, PT ;  /* 0x000000411400780c */ /* 0x000fe40003f44270 */
[----:B------:R-:W-:Y:S01]  /*dc20*/  FSEL R77, R58, -INF , P1 ;  /* 0xff8000003a4d7808 */ /* 0x000fe20000800000 */
[----:B------:R-:W-:Y:S01]  /*dc30*/  FFMA.FTZ R52, R107, R0, -R16 ;  /* 0x000000006b347223 */ /* 0x000fe20000010810 */
[----:B0-----:R-:W-:-:S02]  /*dc40*/  FMNMX.FTZ R48, R71, R44, !PT ;  /* 0x0000002c47307209 */ /* 0x001fc40007810000 */
[C---:B------:R-:W-:Y:S02]  /*dc50*/  ISETP.GT.AND P1, PT, R20.reuse, 0x48, PT ;  /* 0x000000481400780c */ /* 0x040fe40003f24270 */
        /* <DEDUP_REMOVED lines=8> */
[----:B------:R-:W-:Y:S01]  /*dce0*/  FFMA.FTZ R59, R65, R0, -R16 ;  /* 0x00000000413b7223 */ /* 0x000fe20000010810 */
        /* <DEDUP_REMOVED lines=13> */
[----:B------:R-:W-:Y:S02]  /*ddc0*/  ISETP.GT.AND P2, PT, R20, 0x61, PT ;  /* 0x000000611400780c */ /* 0x000fe40003f44270 */
[----:B------:R-:W-:Y:S01]  /*ddd0*/  FMNMX.FTZ R50, R55, R50, !PT ;  /* 0x0000003237327209 */ /* 0x000fe20007810000 */
[-CC-:B0-----:R-:W-:Y:S01]  /*dde0*/  FFMA.FTZ R52, R69, R0.reuse, -R16.reuse ;  /* 0x0000000045347223 */ /* 0x181fe20000010810 */
[----:B------:R-:W-:Y:S01]  /*ddf0*/  FSEL R69, R42, -INF , P1 ;  /* 0xff8000002a457808 */ /* 0x000fe20000800000 */
[----:B------:R-:W-:Y:S01]  /*de00*/  FFMA.FTZ R42, R109, R0, -R16 ;  /* 0x000000006d2a7223 */ /* 0x000fe20000010810 */
        /* <DEDUP_REMOVED lines=11> */
[----:B------:R-:W-:Y:S01]  /*dec0*/  FMNMX.FTZ R50, R139, R50, !PT ;  /* 0x000000328b327209 */ /* 0x000fe20007810000 */
[----:B------:R-:W-:Y:S01]  /*ded0*/  FFMA.FTZ R34, R111, R0, -R16 ;  /* 0x000000006f227223 */ /* 0x000fe20000010810 */
[----:B------:R-:W-:-:S02]  /*dee0*/  ISETP.GT.AND P1, PT, R20, 0x78, PT ;  /* 0x000000781400780c */ /* 0x000fc40003f24270 */
[----:B------:R-:W-:Y:S02]  /*def0*/  FSEL R111, R35, -INF , P2 ;  /* 0xff800000236f7808 */ /* 0x000fe40001000000 */
[----:B------:R-:W-:Y:S02]  /*df00*/  FMNMX.FTZ R50, R141, R50, !PT ;  /* 0x000000328d327209 */ /* 0x000fe40007810000 */
[----:B------:R-:W-:Y:S02]  /*df10*/  ISETP.GT.AND P2, PT, R20, 0x79, PT ;  /* 0x000000791400780c */ /* 0x000fe40003f44270 */
[----:B------:R-:W-:Y:S02]  /*df20*/  FSEL R143, R38, -INF , P1 ;  /* 0xff800000268f7808 */ /* 0x000fe40000800000 */
[----:B------:R-:W-:Y:S01]  /*df30*/  FMNMX.FTZ R50, R111, R50, !PT ;  /* 0x000000326f327209 */ /* 0x000fe20007810000 */
[----:B------:R-:W-:Y:S01]  /*df40*/  FFMA.FTZ R35, R61, R0, -R16 ;  /* 0x000000003d237223 */ /* 0x000fe20000010810 */
        /* <DEDUP_REMOVED lines=8> */
[----:B------:R-:W-:Y:S01]  /*dfd0*/  FMNMX.FTZ R50, R149, R50, !PT ;  /* 0x0000003295327209 */ /* 0x000fe20007810000 */
[----:B------:R-:W-:Y:S01]  /*dfe0*/  FFMA.FTZ R38, R113, R0, -R16 ;  /* 0x0000000071267223 */ /* 0x000fe20000010810 */
[----:B------:R-:W-:Y:S02]  /*dff0*/  ISETP.GT.AND P2, PT, R20, 0x89, PT ;  /* 0x000000891400780c */ /* 0x000fe40003f44270 */
[----:B------:R-:W-:Y:S02]  /*e000*/  FSEL R113, R30, -INF , P1 ;  /* 0xff8000001e717808 */ /* 0x000fe40000800000 */
[----:B------:R-:W-:Y:S02]  /*e010*/  FMNMX.FTZ R50, R27, R50, !PT ;  /* 0x000000321b327209 */ /* 0x000fe40007810000 */
[----:B------:R-:W-:-:S02]  /*e020*/  FSEL R31, R31, -INF , P2 ;  /* 0xff8000001f1f7808 */ /* 0x000fc40001000000 */
[----:B------:R-:W-:Y:S01]  /*e030*/  FMNMX.FTZ R50, R113, R50, !PT ;  /* 0x0000003271327209 */ /* 0x000fe20007810000 */
[----:B------:R-:W-:-:S03]  /*e040*/  FFMA.FTZ R43, R57, R0, -R16 ;  /* 0x00000000392b7223 */ /* 0x000fc60000010810 */
[----:B------:R-:W-:Y:S01]  /*e050*/  FMNMX.FTZ R50, R31, R50, !PT ;  /* 0x000000321f327209 */ /* 0x000fe20007810000 */
[----:B------:R-:W-:-:S04]  /*e060*/  FFMA.FTZ R57, R49, R0, -R16 ;  /* 0x0000000031397223 */ /* 0x000fc80000010810 */
[----:B------:R-:W0:Y:S01]  /*e070*/  SHFL.BFLY PT, R49, R50, 0x2, 0x1f ;  /* 0x0c401f0032317f89 */ /* 0x000e2200000e0000 */
[----:B------:R1:W-:Y:S01]  /*e080*/  MUFU.EX2 R48, R52 ;  /* 0x0000003400307308 */ /* 0x0003e20000000800 */
[----:B------:R-:W2:Y:S01]  /*e090*/  S2R R106, SR_TID.X ;  /* 0x00000000006a7919 */ /* 0x000ea20000002100 */
[----:B-1----:R-:W-:Y:S01]  /*e0a0*/  FFMA.FTZ R52, R53, R0, -R16 ;  /* 0x0000000035347223 */ /* 0x002fe20000010810 */
[----:B0-----:R-:W-:-:S05]  /*e0b0*/  FMNMX.FTZ R26, R50, R49, !PT ;  /* 0x00000031321a7209 */ /* 0x001fca0007810000 */
[----:B------:R-:W0:Y:S01]  /*e0c0*/  SHFL.BFLY PT, R53, R26, 0x1, 0x1f ;  /* 0x0c201f001a357f89 */ /* 0x000e2200000e0000 */
[-CC-:B------:R-:W-:Y:S01]  /*e0d0*/  FFMA.FTZ R54, R41, R0.reuse, -R16.reuse ;  /* 0x0000000029367223 */ /* 0x180fe20000010810 */
[-CC-:B------:R-:W-:Y:S01]  /*e0e0*/  FFMA.FTZ R56, R45, R0.reuse, -R16.reuse ;  /* 0x000000002d387223 */ /* 0x180fe20000010810 */
[----:B------:R-:W-:Y:S01]  /*e0f0*/  FFMA.FTZ R60, R37, R0, -R16 ;  /* 0x00000000253c7223 */ /* 0x000fe20000010810 */
[----:B--2---:R-:W-:Y:S02]  /*e100*/  LOP3.LUT R106, R106, 0x7f, RZ, 0xc0, !PT ;  /* 0x0000007f6a6a7812 */ /* 0x004fe400078ec0ff */
[----:B0-----:R-:W-:-:S04]  /*e110*/  FMNMX.FTZ R20, R26, R53, !PT ;  /* 0x000000351a147209 */ /* 0x001fc80007810000 */
[C---:B------:R-:W-:Y:S01]  /*e120*/  FSETP.NEU.FTZ.AND P1, PT, R20.reuse, -INF , PT ;  /* 0xff8000001400780b */ /* 0x040fe20003f3d000 */
[----:B------:R-:W-:-:S05]  /*e130*/  FMUL.FTZ R26, R20, R0 ;  /* 0x00000000141a7220 */ /* 0x000fca0000410000 */
[----:B------:R-:W-:Y:S01]  /*e140*/  FSEL R26, R26, RZ, P1 ;  /* 0x000000ff1a1a7208 */ /* 0x000fe20000800000 */
[----:B------:R-:W-:Y:S01]  /*e150*/  FFMA.FTZ R81, R81, R0, -R16 ;  /* 0x0000000051517223 */ /* 0x000fe20000010810 */
[----:B------:R-:W-:-:S03]  /*e160*/  ISETP.NE.AND P1, PT, R106, RZ, PT ;  /* 0x000000ff6a00720c */ /* 0x000fc60003f25270 */
[-CC-:B------:R-:W-:Y:S01]  /*e170*/  FFMA.FTZ R78, R93, R0.reuse, -R26.reuse ;  /* 0x000000005d4e7223 */ /* 0x180fe2000001081a */
[-C--:B------:R-:W-:Y:S01]  /*e180*/  FFMA.FTZ R93, R91, R0.reuse, -R26 ;  /* 0x000000005b5d7223 */ /* 0x080fe2000001081a */
        /* <DEDUP_REMOVED lines=12> */
[----:B------:R-:W-:Y:S01]  /*e250*/  IMAD.IADD R16, R100, 0x1, -R102 ;  /* 0x0000000164107824 */ /* 0x000fe200078e0a66 */
[----:B------:R-:W-:Y:S01]  /*e260*/  MUFU.EX2 R18, R18 ;  /* 0x0000001200127308 */ /* 0x000fe20000000800 */
[-CC-:B------:R-:W-:Y:S01]  /*e270*/  FFMA.FTZ R80, R97, R0.reuse, -R26.reuse ;  /* 0x0000000061507223 */ /* 0x180fe2000001081a */
[----:B------:R-:W-:Y:S01]  /*e280*/  FFMA.FTZ R95, R95, R0, -R26 ;  /* 0x000000005f5f7223 */ /* 0x000fe2000001081a */
[----:B------:R-:W-:-:S05]  /*e290*/  IMAD R16, R98, 0xc0, R16 ;  /* 0x000000c062107824 */ /* 0x000fca00078e0210 */
[----:B------:R-:W0:Y:S01]  /*e2a0*/  MUFU.EX2 R19, R19 ;  /* 0x0000001300137308 */ /* 0x000e220000000800 */
[----:B------:R-:W-:Y:S01]  /*e2b0*/  FFMA.FTZ R74, R17, R0, -R26 ;  /* 0x00000000114a7223 */ /* 0x000fe2000001081a */
[----:B------:R-:W-:-:S06]  /*e2c0*/  IMAD.HI R17, R16, 0x38e38e39, RZ ;  /* 0x38e38e3910117827 */ /* 0x000fcc00078e02ff */
[----:B------:R-:W-:Y:S01]  /*e2d0*/  MUFU.EX2 R78, R78 ;  /* 0x0000004e004e7308 */ /* 0x000fe20000000800 */
[----:B------:R-:W-:-:S07]  /*e2e0*/  FFMA.FTZ R68, R99, R0, -R26 ;  /* 0x0000000063447223 */ /* 0x000fce000001081a */
[----:B------:R-:W1:Y:S01]  /*e2f0*/  MUFU.EX2 R93, R93 ;  /* 0x0000005d005d7308 */ /* 0x000e620000000800 */
[----:B------:R-:W-:-:S07]  /*e300*/  @!P1 VIADD R21, R21, 0x31c40 ;  /* 0x00031c4015159836 */ /* 0x000fce0000000000 */
[----:B------:R-:W2:Y:S01]  /*e310*/  MUFU.EX2 R24, R24 ;  /* 0x0000001800187308 */ /* 0x000ea20000000800 */
[----:B------:R-:W-:Y:S01]  /*e320*/  FFMA.FTZ R91, R101, R0, -R26 ;  /* 0x00000000655b7223 */ /* 0x000fe2000001081a */
[----:B------:R-:W-:-:S06]  /*e330*/  SHF.R.U32.HI R76, RZ, 0x1f, R17 ;  /* 0x0000001fff4c7819 */ /* 0x000fcc0000011611 */
[----:B------:R-:W3:Y:S01]  /*e340*/  MUFU.EX2 R80, R80 ;  /* 0x0000005000507308 */ /* 0x000ee20000000800 */
[----:B------:R-:W-:-:S07]  /*e350*/  @!P1 PRMT R16, RZ, 0x654, R21 ;  /* 0x00000654ff109816 */ /* 0x000fce0000000015 */
[----:B------:R-:W4:Y:S01]  /*e360*/  MUFU.EX2 R89, R89 ;  /* 0x0000005900597308 */ /* 0x000f220000000800 */
[----:B------:R-:W-:Y:S01]  /*e370*/  FFMA.FTZ R66, R103, R0, -R26 ;  /* 0x0000000067427223 */ /* 0x000fe2000001081a */
[----:B------:R-:W-:-:S06]  /*e380*/  LEA.HI.SX32 R21, R17, R76, 0x1b ;  /* 0x0000004c11157211 */ /* 0x000fcc00078fdaff */
[----:B------:R-:W4:Y:S01]  /*e390*/  MUFU.EX2 R95, R95 ;  /* 0x0000005f005f7308 */ /* 0x000f220000000800 */
[----:B0-----:R-:W-:Y:S01]  /*e3a0*/  FADD.FTZ R17, R18, R19 ;  /* 0x0000001312117221 */ /* 0x001fe20000010000 */
[----:B------:R-:W-:-:S06]  /*e3b0*/  FFMA.FTZ R33, R77, R0, -R26 ;  /* 0x000000004d217223 */ /* 0x000fcc000001081a */
[----:B------:R-:W0:Y:S01]  /*e3c0*/  MUFU.EX2 R28, R28 ;  /* 0x0000001c001c7308 */ /* 0x000e220000000800 */
[----:B-1----:R-:W-:Y:S01]  /*e3d0*/  FADD.FTZ R77, R78, R93 ;  /* 0x0000005d4e4d7221 */ /* 0x002fe20000010000 */
[----:B------:R-:W-:-:S06]  /*e3e0*/  FFMA.FTZ R87, R87, R0, -R26 ;  /* 0x0000000057577223 */ /* 0x000fcc000001081a */
[----:B------:R-:W1:Y:S01]  /*e3f0*/  MUFU.EX2 R68, R68 ;  /* 0x0000004400447308 */ /* 0x000e620000000800 */
[----:B--2---:R-:W-:-:S07]  /*e400*/  FADD.FTZ R82, R24, R17 ;  /* 0x0000001118527221 */ /* 0x004fce0000010000 */
[----:B------:R-:W2:Y:S01]  /*e410*/  MUFU.EX2 R81, R81 ;  /* 0x0000005100517308 */ /* 0x000ea20000000800 */
[----:B---3--:R-:W-:-:S07]  /*e420*/  FADD.FTZ R84, R80, R77 ;  /* 0x0000004d50547221 */ /* 0x008fce0000010000 */
[----:B------:R-:W3:Y:S01]  /*e430*/  MUFU.EX2 R91, R91 ;  /* 0x0000005b005b7308 */ /* 0x000ee20000000800 */
[-C--:B------:R-:W-:Y:S01]  /*e440*/  FFMA.FTZ R70, R75, R0.reuse, -R26 ;  /* 0x000000004b467223 */ /* 0x080fe2000001081a */
[----:B----4-:R-:W-:Y:S01]  /*e450*/  FADD.FTZ R77, R89, R82 ;  /* 0x00000052594d7221 */ /* 0x010fe20000010000 */
[----:B------:R-:W-:Y:S01]  /*e460*/  FFMA.FTZ R75, R79, R0, -R26 ;  /* 0x000000004f4b7223 */ /* 0x000fe2000001081a */
[----:B------:R4:W-:Y:S04]  /*e470*/  @!P1 SYNCS.ARRIVE.TRANS64.RED.A1T0 RZ, [R16+URZ], RZ ;  /* 0x000000ff10ff99a7 */ /* 0x0009e8000810043f */
[----:B------:R-:W3:Y:S01]  /*e480*/  MUFU.EX2 R66, R66 ;  /* 0x0000004200427308 */ /* 0x000ee20000000800 */
[----:B------:R-:W-:Y:S01]  /*e490*/  FADD.FTZ R79, R95, R84 ;  /* 0x000000545f4f7221 */ /* 0x000fe20000010000 */
[----:B----4-:R-:W-:-:S06]  /*e4a0*/  F2FP.F16.F32.PACK_AB R16, R19, R18 ;  /* 0x000000121310723e */ /* 0x010fcc00000000ff */
[----:B------:R4:W-:Y:S01]  /*e4b0*/  MUFU.EX2 R53, R25 ;  /* 0x0000001900357308 */ /* 0x0009e20000000800 */
[----:B------:R-:W-:Y:S01]  /*e4c0*/  F2FP.F16.F32.PACK_AB R18, R89, R24 ;  /* 0x000000185912723e */ /* 0x000fe200000000ff */
[----:B0-----:R-:W-:-:S06]  /*e4d0*/  FADD.FTZ R24, R28, R77 ;  /* 0x0000004d1c187221 */ /* 0x001fcc0000010000 */
[----:B------:R-:W0:Y:S01]  /*e4e0*/  MUFU.EX2 R83, R83 ;  /* 0x0000005300537308 */ /* 0x000e220000000800 */
[--C-:B----4-:R-:W-:Y:S01]  /*e4f0*/  FFMA.FTZ R25, R85, R0, -R26.reuse ;  /* 0x0000000055197223 */ /* 0x110fe2000001081a */
[----:B------:R-:W-:Y:S01]  /*e500*/  F2FP.F16.F32.PACK_AB R17, R93, R78 ;  /* 0x0000004e5d11723e */ /* 0x000fe200000000ff */
[----:B------:R-:W-:-:S05]  /*e510*/  FFMA.FTZ R78, R55, R0, -R26 ;  /* 0x00000000374e7223 */ /* 0x000fca000001081a */
[----:B------:R-:W4:Y:S01]  /*e520*/  MUFU.EX2 R87, R87 ;  /* 0x0000005700577308 */ /* 0x000f220000000800 */
[----:B-1----:R-:W-:Y:S01]  /*e530*/  FADD.FTZ R82, R68, R79 ;  /* 0x0000004f44527221 */ /* 0x002fe20000010000 */
[-CC-:B------:R-:W-:Y:S01]  /*e540*/  FFMA.FTZ R30, R105, R0.reuse, -R26.reuse ;  /* 0x00000000691e7223 */ /* 0x180fe2000001081a */
[----:B------:R-:W-:Y:S01]  /*e550*/  FFMA.FTZ R55, R69, R0, -R26 ;  /* 0x0000000045377223 */ /* 0x000fe2000001081a */
[----:B--2---:R-:W-:-:S04]  /*e560*/  FADD.FTZ R69, R81, R24 ;  /* 0x0000001851457221 */ /* 0x004fc80000010000 */
[----:B------:R-:W1:Y:S01]  /*e570*/  MUFU.EX2 R25, R25 ;  /* 0x0000001900197308 */ /* 0x000e620000000800 */
[----:B---3--:R-:W-:Y:S01]  /*e580*/  FADD.FTZ R77, R91, R82 ;  /* 0x000000525b4d7221 */ /* 0x008fe20000010000 */
[----:B------:R-:W-:-:S06]  /*e590*/  FADD.FTZ R24, R32, R69 ;  /* 0x0000004520187221 */ /* 0x000fcc0000010000 */
[----:B------:R-:W2:Y:S01]  /*e5a0*/  MUFU.EX2 R73, R73 ;  /* 0x0000004900497308 */ /* 0x000ea20000000800 */
[----:B------:R-:W-:Y:S01]  /*e5b0*/  FADD.FTZ R82, R66, R77 ;  /* 0x0000004d42527221 */ /* 0x000fe20000010000 */
[----:B------:R-:W-:-:S06]  /*e5c0*/  FFMA.FTZ R29, R129, R0, -R26 ;  /* 0x00000000811d7223 */ /* 0x000fcc000001081a */
[----:B------:R-:W3:Y:S01]  /*e5d0*/  MUFU.EX2 R70, R70 ;  /* 0x0000004600467308 */ /* 0x000ee20000000800 */
[----:B0-----:R-:W-:Y:S01]  /*e5e0*/  FADD.FTZ R69, R83, R24 ;  /* 0x0000001853457221 */ /* 0x001fe20000010000 */
[----:B----4-:R-:W-:-:S06]  /*e5f0*/  FADD.FTZ R82, R87, R82 ;  /* 0x0000005257527221 */ /* 0x010fcc0000010000 */
[----:B------:R-:W0:Y:S01]  /*e600*/  MUFU.EX2 R30, R30 ;  /* 0x0000001e001e7308 */ /* 0x000e220000000800 */
[----:B------:R-:W-:-:S07]  /*e610*/  FADD.FTZ R24, R36, R69 ;  /* 0x0000004524187221 */ /* 0x000fce0000010000 */
[----:B------:R-:W4:Y:S01]  /*e620*/  MUFU.EX2 R67, R67 ;  /* 0x0000004300437308 */ /* 0x000f220000000800 */
[----:B-1----:R-:W-:Y:S01]  /*e630*/  FADD.FTZ R69, R25, R82 ;  /* 0x0000005219457221 */ /* 0x002fe20000010000 */
[----:B------:R-:W-:-:S06]  /*e640*/  FFMA.FTZ R64, R131, R0, -R26 ;  /* 0x0000000083407223 */ /* 0x000fcc000001081a */
[----:B------:R-:W1:Y:S01]  /*e650*/  MUFU.EX2 R75, R75 ;  /* 0x0000004b004b7308 */ /* 0x000e620000000800 */
[----:B--2---:R-:W-:Y:S01]  /*e660*/  FADD.FTZ R85, R73, R24 ;  /* 0x0000001849557221 */ /* 0x004fe20000010000 */
[----:B---3--:R-:W-:-:S06]  /*e670*/  FADD.FTZ R69, R70, R69 ;  /* 0x0000004546457221 */ /* 0x008fcc0000010000 */
[----:B------:R-:W2:Y:S01]  /*e680*/  MUFU.EX2 R29, R29 ;  /* 0x0000001d001d7308 */ /* 0x000ea20000000800 */
[----:B------:R-:W-:Y:S01]  /*e690*/  FFMA.FTZ R71, R71, R0, -R26 ;  /* 0x0000000047477223 */ /* 0x000fe2000001081a */
[----:B------:R-:W-:-:S06]  /*e6a0*/  FADD.FTZ R24, R40, R85 ;  /* 0x0000005528187221 */ /* 0x000fcc0000010000 */
[----:B------:R-:W3:Y:S01]  /*e6b0*/  MUFU.EX2 R59, R59 ;  /* 0x0000003b003b7308 */ /* 0x000ee20000000800 */
[----:B------:R-:W-:Y:S01]  /*e6c0*/  FFMA.FTZ R77, R61, R0, -R26 ;  /* 0x000000003d4d7223 */ /* 0x000fe2000001081a */
[----:B0-----:R-:W-:-:S06]  /*e6d0*/  FADD.FTZ R82, R30, R69 ;  /* 0x000000451e527221 */ /* 0x001fcc0000010000 */
[----:B------:R-:W0:Y:S01]  /*e6e0*/  MUFU.EX2 R74, R74 ;  /* 0x0000004a004a7308 */ /* 0x000e220000000800 */
[----:B------:R-:W-:Y:S01]  /*e6f0*/  FFMA.FTZ R61, R27, R0, -R26 ;  /* 0x000000001b3d7223 */ /* 0x000fe2000001081a */
[----:B----4-:R-:W-:-:S06]  /*e700*/  FADD.FTZ R27, R67, R24 ;  /* 0x00000018431b7221 */ /* 0x010fcc0000010000 */
[----:B------:R-:W4:Y:S01]  /*e710*/  MUFU.EX2 R15, R15 ;  /* 0x0000000f000f7308 */ /* 0x000f220000000800 */
[----:B-1----:R-:W-:Y:S01]  /*e720*/  FADD.FTZ R82, R75, R82 ;  /* 0x000000524b527221 */ /* 0x002fe20000010000 */
[----:B------:R-:W-:-:S06]  /*e730*/  FFMA.FTZ R72, R107, R0, -R26 ;  /* 0x000000006b487223 */ /* 0x000fcc000001081a */
[----:B------:R-:W1:Y:S01]  /*e740*/  MUFU.EX2 R64, R64 ;  /* 0x0000004000407308 */ /* 0x000e620000000800 */
[----:B------:R-:W-:Y:S01]  /*e750*/  FADD.FTZ R24, R44, R27 ;  /* 0x0000001b2c187221 */ /* 0x000fe20000010000 */
[----:B--2---:R-:W-:-:S06]  /*e760*/  FADD.FTZ R27, R29, R82 ;  /* 0x000000521d1b7221 */ /* 0x004fcc0000010000 */
[----:B------:R-:W2:Y:S01]  /*e770*/  MUFU.EX2 R71, R71 ;  /* 0x0000004700477308 */ /* 0x000ea20000000800 */
[----:B------:R-:W-:Y:S01]  /*e780*/  FFMA.FTZ R62, R133, R0, -R26 ;  /* 0x00000000853e7223 */ /* 0x000fe2000001081a */
[----:B---3--:R-:W-:-:S06]  /*e790*/  FADD.FTZ R24, R59, R24 ;  /* 0x000000183b187221 */ /* 0x008fcc0000010000 */
[----:B------:R-:W3:Y:S01]  /*e7a0*/  MUFU.EX2 R42, R42 ;  /* 0x0000002a002a7308 */ /* 0x000ee20000000800 */
[----:B0-----:R-:W-:Y:S01]  /*e7b0*/  FADD.FTZ R27, R74, R27 ;  /* 0x0000001b4a1b7221 */ /* 0x001fe20000010000 */
[----:B------:R-:W-:-:S06]  /*e7c0*/  FFMA.FTZ R63, R63, R0, -R26 ;  /* 0x000000003f3f7223 */ /* 0x000fcc000001081a */
[----:B------:R-:W0:Y:S01]  /*e7d0*/  MUFU.EX2 R33, R33 ;  /* 0x0000002100217308 */ /* 0x000e220000000800 */
[----:B------:R-:W-:Y:S01]  /*e7e0*/  F2FP.F16.F32.PACK_AB R19, R95, R80 ;  /* 0x000000505f13723e */ /* 0x000fe200000000ff */
[----:B------:R-:W-:Y:S01]  /*e7f0*/  FFMA.FTZ R69, R31, R0, -R26 ;  /* 0x000000001f457223 */ /* 0x000fe2000001081a */
[----:B----4-:R-:W-:-:S05]  /*e800*/  FADD.FTZ R31, R15, R24 ;  /* 0x000000180f1f7221 */ /* 0x010fca0000010000 */
[----:B------:R-:W4:Y:S01]  /*e810*/  MUFU.EX2 R43, R43 ;  /* 0x0000002b002b7308 */ /* 0x000f220000000800 */
[-CC-:B------:R-:W-:Y:S01]  /*e820*/  FFMA.FTZ R65, R65, R0.reuse, -R26.reuse ;  /* 0x0000000041417223 */ /* 0x180fe2000001081a */
[-CC-:B------:R-:W-:Y:S01]  /*e830*/  FFMA.FTZ R76, R135, R0.reuse, -R26.reuse ;  /* 0x00000000874c7223 */ /* 0x180fe2000001081a */
[-CC-:B------:R-:W-:Y:S01]  /*e840*/  FFMA.FTZ R51, R51, R0.reuse, -R26.reuse ;  /* 0x0000000033337223 */ /* 0x180fe2000001081a */
[----:B------:R-:W-:-:S04]  /*e850*/  FFMA.FTZ R80, R109, R0, -R26 ;  /* 0x000000006d507223 */ /* 0x000fc8000001081a */
[----:B------:R-:W4:Y:S01]  /*e860*/  MUFU.EX2 R72, R72 ;  /* 0x0000004800487308 */ /* 0x000f220000000800 */
[-CC-:B------:R-:W-:Y:S01]  /*e870*/  FFMA.FTZ R79, R137, R0.reuse, -R26.reuse ;  /* 0x00000000894f7223 */ /* 0x180fe2000001081a */
[-CC-:B------:R-:W-:Y:S01]  /*e880*/  FFMA.FTZ R139, R139, R0.reuse, -R26.reuse ;  /* 0x000000008b8b7223 */ /* 0x180fe2000001081a */
[-CC-:B------:R-:W-:Y:S01]  /*e890*/  FFMA.FTZ R141, R141, R0.reuse, -R26.reuse ;  /* 0x000000008d8d7223 */ /* 0x180fe2000001081a */
[-CC-:B------:R-:W-:Y:S01]  /*e8a0*/  FFMA.FTZ R111, R111, R0.reuse, -R26.reuse ;  /* 0x000000006f6f7223 */ /* 0x180fe2000001081a */
[-CC-:B------:R-:W-:Y:S01]  /*e8b0*/  FFMA.FTZ R143, R143, R0.reuse, -R26.reuse ;  /* 0x000000008f8f7223 */ /* 0x180fe2000001081a */
[-CC-:B------:R-:W-:Y:S02]  /*e8c0*/  FFMA.FTZ R149, R149, R0.reuse, -R26.reuse ;  /* 0x0000000095957223 */ /* 0x180fe4000001081a */
[----:B------:R-:W4:Y:S01]  /*e8d0*/  MUFU.EX2 R34, R34 ;  /* 0x0000002200227308 */ /* 0x000f220000000800 */
[----:B------:R-:W-:Y:S01]  /*e8e0*/  FFMA.FTZ R113, R113, R0, -R26 ;  /* 0x0000000071717223 */ /* 0x000fe2000001081a */
[----:B-1----:R-:W-:Y:S01]  /*e8f0*/  FADD.FTZ R26, R64, R27 ;  /* 0x0000001b401a7221 */ /* 0x002fe20000010000 */
[----:B------:R1:W-:Y:S01]  /*e900*/  STSM.16.M88.4 [R23+0x24300], R16 ;  /* 0x0243001017007844 */ /* 0x0003e20000000200 */
[----:B------:R-:W-:-:S04]  /*e910*/  FADD.FTZ R31, R48, R31 ;  /* 0x0000001f301f7221 */ /* 0x000fc80000010000 */
[----:B------:R-:W4:Y:S08]  /*e920*/  MUFU.EX2 R62, R62 ;  /* 0x0000003e003e7308 */ /* 0x000f300000000800 */
[----:B------:R-:W4:Y:S01]  /*e930*/  MUFU.EX2 R35, R35 ;  /* 0x0000002300237308 */ /* 0x000f220000000800 */
[----:B-1----:R-:W-:Y:S01]  /*e940*/  F2FP.F16.F32.PACK_AB R16, R81, R28 ;  /* 0x0000001c5110723e */ /* 0x002fe200000000ff */
[----:B--2---:R-:W-:Y:S01]  /*e950*/  FADD.FTZ R28, R71, R26 ;  /* 0x0000001a471c7221 */ /* 0x004fe20000010000 */
[----:B------:R-:W-:-:S05]  /*e960*/  F2FP.F16.F32.PACK_AB R18, R83, R32 ;  /* 0x000000205312723e */ /* 0x000fca00000000ff */
[----:B------:R-:W1:Y:S01]  /*e970*/  MUFU.EX2 R63, R63 ;  /* 0x0000003f003f7308 */ /* 0x000e620000000800 */
[----:B---3--:R-:W-:Y:S01]  /*e980*/  FADD.FTZ R32, R42, R31 ;  /* 0x0000001f2a207221 */ /* 0x008fe20000010000 */
[----:B0-----:R-:W-:Y:S01]  /*e990*/  FADD.FTZ R31, R33, R28 ;  /* 0x0000001c211f7221 */ /* 0x001fe20000010000 */
[----:B------:R-:W-:-:S05]  /*e9a0*/  F2FP.F16.F32.PACK_AB R26, R67, R40 ;  /* 0x00000028431a723e */ /* 0x000fca00000000ff */
[----:B------:R-:W0:Y:S01]  /*e9b0*/  MUFU.EX2 R38, R38 ;  /* 0x0000002600267308 */ /* 0x000e220000000800 */
[----:B----4-:R-:W-:Y:S01]  /*e9c0*/  FADD.FTZ R67, R43, R32 ;  /* 0x000000202b437221 */ /* 0x010fe20000010000 */
[----:B------:R-:W-:-:S06]  /*e9d0*/  FADD.FTZ R31, R72, R31 ;  /* 0x0000001f481f7221 */ /* 0x000fcc0000010000 */
[----:B------:R-:W2:Y:S01]  /*e9e0*/  MUFU.EX2 R65, R65 ;  /* 0x0000004100417308 */ /* 0x000ea20000000800 */
[----:B------:R-:W-:-:S07]  /*e9f0*/  FADD.FTZ R32, R34, R67 ;  /* 0x0000004322207221 */ /* 0x000fce0000010000 */
[----:B------:R-:W3:Y:S01]  /*ea00*/  MUFU.EX2 R57, R57 ;  /* 0x0000003900397308 */ /* 0x000ee20000000800 */
[----:B------:R-:W-:Y:S01]  /*ea10*/  F2FP.F16.F32.PACK_AB R27, R75, R30 ;  /* 0x0000001e4b1b723e */ /* 0x000fe200000000ff */
[----:B------:R-:W-:-:S06]  /*ea20*/  FADD.FTZ R40, R62, R31 ;  /* 0x0000001f3e287221 */ /* 0x000fcc0000010000 */
[----:B------:R-:W4:Y:S01]  /*ea30*/  MUFU.EX2 R76, R76 ;  /* 0x0000004c004c7308 */ /* 0x000f220000000800 */
[----:B------:R-:W-:Y:S01]  /*ea40*/  F2FP.F16.F32.PACK_AB R30, R48, R15 ;  /* 0x0000000f301e723e */ /* 0x000fe200000000ff */
[----:B------:R-:W-:-:S06]  /*ea50*/  FADD.FTZ R15, R35, R32 ;  /* 0x00000020230f7221 */ /* 0x000fcc0000010000 */
[----:B------:R-:W4:Y:S01]  /*ea60*/  MUFU.EX2 R39, R39 ;  /* 0x0000002700277308 */ /* 0x000f220000000800 */
[----:B-1----:R-:W-:-:S07]  /*ea70*/  FADD.FTZ R40, R63, R40 ;  /* 0x000000283f287221 */ /* 0x002fce0000010000 */
[----:B------:R-:W1:Y:S01]  /*ea80*/  MUFU.EX2 R51, R51 ;  /* 0x0000003300337308 */ /* 0x000e620000000800 */
[----:B0-----:R-:W-:Y:S01]  /*ea90*/  FADD.FTZ R32, R38, R15 ;  /* 0x0000000f26207221 */ /* 0x001fe20000010000 */
[----:B--2---:R-:W-:-:S06]  /*eaa0*/  FADD.FTZ R15, R65, R40 ;  /* 0x00000028410f7221 */ /* 0x004fcc0000010000 */
[----:B------:R-:W0:Y:S01]  /*eab0*/  MUFU.EX2 R52, R52 ;  /* 0x0000003400347308 */ /* 0x000e220000000800 */
[----:B---3--:R-:W-:-:S07]  /*eac0*/  FADD.FTZ R32, R57, R32 ;  /* 0x0000002039207221 */ /* 0x008fce0000010000 */
[----:B------:R-:W2:Y:S01]  /*ead0*/  MUFU.EX2 R78, R78 ;  /* 0x0000004e004e7308 */ /* 0x000ea20000000800 */
[----:B------:R-:W-:Y:S01]  /*eae0*/  F2FP.F16.F32.PACK_AB R28, R59, R44 ;  /* 0x0000002c3b1c723e */ /* 0x000fe200000000ff */
[----:B----4-:R-:W-:-:S06]  /*eaf0*/  FADD.FTZ R44, R76, R15 ;  /* 0x0000000f4c2c7221 */ /* 0x010fcc0000010000 */
[----:B------:R-:W3:Y:S01]  /*eb00*/  MUFU.EX2 R47, R47 ;  /* 0x0000002f002f7308 */ /* 0x000ee20000000800 */
[----:B------:R-:W-:-:S07]  /*eb10*/  F2FP.F16.F32.PACK_AB R17, R91, R68 ;  /* 0x000000445b11723e */ /* 0x000fce00000000ff */
[----:B------:R-:W4:Y:S01]  /*eb20*/  MUFU.EX2 R55, R55 ;  /* 0x0000003700377308 */ /* 0x000f220000000800 */
[----:B------:R-:W-:Y:S01]  /*eb30*/  F2FP.F16.F32.PACK_AB R19, R87, R66 ;  /* 0x000000425713723e */ /* 0x000fe200000000ff */
[----:B------:R-:W-:Y:S01]  /*eb40*/  FADD.FTZ R15, R39, R32 ;  /* 0x00000020270f7221 */ /* 0x000fe20000010000 */
[----:B------:R-:W-:-:S05]  /*eb50*/  F2FP.F16.F32.PACK_AB R32, R43, R42 ;  /* 0x0000002a2b20723e */ /* 0x000fca00000000ff */
[----:B------:R-:W4:Y:S01]  /*eb60*/  MUFU.EX2 R54, R54 ;  /* 0x0000003600367308 */ /* 0x000f220000000800 */
[----:B-1----:R-:W-:-:S07]  /*eb70*/  FADD.FTZ R43, R51, R44 ;  /* 0x0000002c332b7221 */ /* 0x002fce0000010000 */
[----:B------:R-:W1:Y:S01]  /*eb80*/  MUFU.EX2 R80, R80 ;  /* 0x0000005000507308 */ /* 0x000e620000000800 */
[----:B------:R0:W-:Y:S07]  /*eb90*/  STSM.16.M88.4 [R23+0x25b00], R16 ;  /* 0x025b001017007844 */ /* 0x0001ee0000000200 */
[----:B------:R-:W1:Y:S08]  /*eba0*/  MUFU.EX2 R41, R41 ;  /* 0x0000002900297308 */ /* 0x000e700000000800 */
[----:B------:R-:W1:Y:S01]  /*ebb0*/  MUFU.EX2 R79, R79 ;  /* 0x0000004f004f7308 */ /* 0x000e620000000800 */
[----:B0-----:R-:W-:Y:S01]  /*ebc0*/  FADD.FTZ R16, R52, R15 ;  /* 0x0000000f34107221 */ /* 0x001fe20000010000 */
[----:B--2---:R-:W-:-:S06]  /*ebd0*/  FADD.FTZ R18, R78, R43 ;  /* 0x0000002b4e127221 */ /* 0x004fcc0000010000 */
[----:B------:R-:W0:Y:S01]  /*ebe0*/  MUFU.EX2 R56, R56 ;  /* 0x0000003800387308 */ /* 0x000e220000000800 */
[----:B---3--:R-:W-:Y:S01]  /*ebf0*/  FADD.FTZ R15, R47, R16 ;  /* 0x000000102f0f7221 */ /* 0x008fe20000010000 */
[----:B----4-:R-:W-:-:S06]  /*ec00*/  FADD.FTZ R17, R55, R18 ;  /* 0x0000001237117221 */ /* 0x010fcc0000010000 */
[----:B------:R-:W2:Y:S01]  /*ec10*/  MUFU.EX2 R68, R139 ;  /* 0x0000008b00447308 */ /* 0x000ea20000000800 */
[----:B------:R-:W-:Y:S01]  /*ec20*/  F2FP.F16.F32.PACK_AB R24, R73, R36 ;  /* 0x000000244918723e */ /* 0x000fe200000000ff */
[----:B------:R-:W-:-:S06]  /*ec30*/  FADD.FTZ R16, R54, R15 ;  /* 0x0000000f36107221 */ /* 0x000fcc0000010000 */
[----:B------:R-:W3:Y:S01]  /*ec40*/  MUFU.EX2 R45, R45 ;  /* 0x0000002d002d7308 */ /* 0x000ee20000000800 */
[----:B-1----:R-:W-:-:S07]  /*ec50*/  FADD.FTZ R18, R80, R17 ;  /* 0x0000001150127221 */ /* 0x002fce0000010000 */
[----:B------:R-:W1:Y:S01]  /*ec60*/  MUFU.EX2 R141, R141 ;  /* 0x0000008d008d7308 */ /* 0x000e620000000800 */
[----:B------:R-:W-:Y:S01]  /*ec70*/  FADD.FTZ R15, R41, R16 ;  /* 0x00000010290f7221 */ /* 0x000fe20000010000 */
[----:B------:R-:W-:-:S06]  /*ec80*/  FADD.FTZ R17, R79, R18 ;  /* 0x000000124f117221 */ /* 0x000fcc0000010000 */
[----:B------:R-:W4:Y:S08]  /*ec90*/  MUFU.EX2 R58, R58 ;  /* 0x0000003a003a7308 */ /* 0x000f300000000800 */
[----:B------:R-:W4:Y:S01]  /*eca0*/  MUFU.EX2 R36, R111 ;  /* 0x0000006f00247308 */ /* 0x000f220000000800 */
[----:B0-----:R-:W-:Y:S01]  /*ecb0*/  FADD.FTZ R16, R56, R15 ;  /* 0x0000000f38107221 */ /* 0x001fe20000010000 */
[----:B------:R-:W-:-:S06]  /*ecc0*/  F2FP.F16.F32.PACK_AB R25, R70, R25 ;  /* 0x000000194619723e */ /* 0x000fcc00000000ff */
[----:B------:R-:W0:Y:S01]  /*ecd0*/  MUFU.EX2 R49, R49 ;  /* 0x0000003100317308 */ /* 0x000e220000000800 */
[----:B--2---:R-:W-:Y:S01]  /*ece0*/  FADD.FTZ R18, R68, R17 ;  /* 0x0000001144127221 */ /* 0x004fe20000010000 */
[----:B------:R-:W-:-:S06]  /*ecf0*/  F2FP.F16.F32.PACK_AB R29, R74, R29 ;  /* 0x0000001d4a1d723e */ /* 0x000fcc00000000ff */
[----:B------:R-:W2:Y:S01]  /*ed00*/  MUFU.EX2 R143, R143 ;  /* 0x0000008f008f7308 */ /* 0x000ea20000000800 */
[----:B------:R-:W-:Y:S01]  /*ed10*/  F2FP.F16.F32.PACK_AB R31, R71, R64 ;  /* 0x00000040471f723e */ /* 0x000fe200000000ff */
[----:B---3--:R-:W-:-:S06]  /*ed20*/  FADD.FTZ R15, R45, R16 ;  /* 0x000000102d0f7221 */ /* 0x008fcc0000010000 */
[----:B------:R-:W3:Y:S01]  /*ed30*/  MUFU.EX2 R60, R60 ;  /* 0x0000003c003c7308 */ /* 0x000ee20000000800 */
[----:B-1----:R-:W-:Y:S01]  /*ed40*/  FADD.FTZ R19, R141, R18 ;  /* 0x000000128d137221 */ /* 0x002fe20000010000 */
[----:B------:R1:W-:Y:S06]  /*ed50*/  STSM.16.M88.4 [R23+0x27300], R24 ;  /* 0x0273001817007844 */ /* 0x0003ec0000000200 */
[----:B------:R-:W3:Y:S01]  /*ed60*/  MUFU.EX2 R40, R77 ;  /* 0x0000004d00287308 */ /* 0x000ee20000000800 */
[----:B------:R0:W-:Y:S01]  /*ed70*/  STSM.16.M88.4 [R23+0x28b00], R28 ;  /* 0x028b001c17007844 */ /* 0x0001e20000000200 */
[----:B----4-:R-:W-:-:S06]  /*ed80*/  FADD.FTZ R18, R58, R15 ;  /* 0x0000000f3a127221 */ /* 0x010fcc0000010000 */
[----:B------:R-:W4:Y:S01]  /*ed90*/  MUFU.EX2 R50, R50 ;  /* 0x0000003200327308 */ /* 0x000f220000000800 */
[----:B-1----:R-:W-:-:S07]  /*eda0*/  F2FP.F16.F32.PACK_AB R24, R57, R38 ;  /* 0x000000263918723e */ /* 0x002fce00000000ff */
[----:B------:R-:W1:Y:S01]  /*edb0*/  MUFU.EX2 R149, R149 ;  /* 0x0000009500957308 */ /* 0x000e620000000800 */
[----:B0-----:R-:W-:Y:S01]  /*edc0*/  FADD.FTZ R28, R36, R19 ;  /* 0x00000013241c7221 */ /* 0x001fe20000010000 */
[----:B------:R-:W-:Y:S01]  /*edd0*/  FADD.FTZ R15, R49, R18 ;  /* 0x00000012310f7221 */ /* 0x000fe20000010000 */
[----:B------:R-:W-:-:S05]  /*ede0*/  F2FP.F16.F32.PACK_AB R34, R35, R34 ;  /* 0x000000222322723e */ /* 0x000fca00000000ff */
[----:B------:R-:W0:Y:S01]  /*edf0*/  MUFU.EX2 R30, R61 ;  /* 0x0000003d001e7308 */ /* 0x000e220000000800 */
[----:B--2---:R-:W-:Y:S01]  /*ee00*/  FADD.FTZ R29, R143, R28 ;  /* 0x0000001c8f1d7221 */ /* 0x004fe20000010000 */
[----:B------:R-:W-:Y:S02]  /*ee10*/  F2FP.F16.F32.PACK_AB R33, R72, R33 ;  /* 0x000000214821723e */ /* 0x000fe400000000ff */
[----:B------:R-:W-:-:S04]  /*ee20*/  F2FP.F16.F32.PACK_AB R35, R63, R62 ;  /* 0x0000003e3f23723e */ /* 0x000fc800000000ff */
[----:B------:R-:W-:Y:S01]  /*ee30*/  MUFU.EX2 R37, R37 ;  /* 0x0000002500257308 */ /* 0x000fe20000000800 */
[----:B---3--:R-:W-:-:S07]  /*ee40*/  FADD.FTZ R15, R60, R15 ;  /* 0x0000000f3c0f7221 */ /* 0x008fce0000010000 */
[----:B------:R-:W2:Y:S01]  /*ee50*/  MUFU.EX2 R46, R46 ;  /* 0x0000002e002e7308 */ /* 0x000ea20000000800 */
[----:B------:R-:W-:-:S07]  /*ee60*/  FADD.FTZ R28, R40, R29 ;  /* 0x0000001d281c7221 */ /* 0x000fce0000010000 */
[----:B------:R-:W-:Y:S08]  /*ee70*/  MUFU.EX2 R113, R113 ;  /* 0x0000007100717308 */ /* 0x000ff00000000800 */
[----:B------:R-:W3:Y:S01]  /*ee80*/  MUFU.EX2 R38, R69 ;  /* 0x0000004500267308 */ /* 0x000ee20000000800 */
[----:B------:R4:W-:Y:S01]  /*ee90*/  STSM.16.M88.4 [R23+0x2a300], R32 ;  /* 0x02a3002017007844 */ /* 0x0009e20000000200 */
[----:B------:R-:W-:-:S02]  /*eea0*/  F2FP.F16.F32.PACK_AB R25, R76, R65 ;  /* 0x000000414c19723e */ /* 0x000fc400000000ff */
[----:B------:R-:W-:Y:S02]  /*eeb0*/  F2FP.F16.F32.PACK_AB R26, R52, R39 ;  /* 0x00000027341a723e */ /* 0x000fe400000000ff */
[----:B------:R-:W-:Y:S02]  /*eec0*/  F2FP.F16.F32.PACK_AB R27, R78, R51 ;  /* 0x000000334e1b723e */ /* 0x000fe400000000ff */
[----:B------:R-:W-:Y:S02]  /*eed0*/  F2FP.F16.F32.PACK_AB R16, R54, R47 ;  /* 0x0000002f3610723e */ /* 0x000fe400000000ff */
[----:B------:R-:W-:Y:S01]  /*eee0*/  F2FP.F16.F32.PACK_AB R17, R80, R55 ;  /* 0x000000375011723e */ /* 0x000fe200000000ff */
[----:B----4-:R-:W-:Y:S01]  /*eef0*/  FADD.FTZ R32, R50, R15 ;  /* 0x0000000f32207221 */ /* 0x010fe20000010000 */
[----:B-1----:R-:W-:Y:S01]  /*ef00*/  FADD.FTZ R15, R149, R28 ;  /* 0x0000001c950f7221 */ /* 0x002fe20000010000 */
[----:B------:R-:W-:Y:S02]  /*ef10*/  F2FP.F16.F32.PACK_AB R18, R56, R41 ;  /* 0x000000293812723e */ /* 0x000fe400000000ff */
[----:B------:R-:W-:Y:S01]  /*ef20*/  FADD.FTZ R32, R53, R32 ;  /* 0x0000002035207221 */ /* 0x000fe20000010000 */
[----:B0-----:R-:W-:Y:S01]  /*ef30*/  FADD.FTZ R34, R30, R15 ;  /* 0x0000000f1e227221 */ /* 0x001fe20000010000 */
[----:B------:R-:W-:-:S02]  /*ef40*/  F2FP.F16.F32.PACK_AB R19, R68, R79 ;  /* 0x0000004f4413723e */ /* 0x000fc400000000ff */
[----:B------:R-:W-:Y:S02]  /*ef50*/  F2FP.F16.F32.PACK_AB R29, R30, R149 ;  /* 0x000000951e1d723e */ /* 0x000fe400000000ff */
[----:B--2---:R-:W-:Y:S01]  /*ef60*/  F2FP.F16.F32.PACK_AB R30, R46, R37 ;  /* 0x000000252e1e723e */ /* 0x004fe200000000ff */
[----:B------:R-:W-:Y:S01]  /*ef70*/  FADD.FTZ R37, R37, R32 ;  /* 0x0000002025257221 */ /* 0x000fe20000010000 */
[----:B---3--:R-:W-:Y:S01]  /*ef80*/  F2FP.F16.F32.PACK_AB R31, R38, R113 ;  /* 0x00000071261f723e */ /* 0x008fe200000000ff */
[----:B------:R0:W-:Y:S01]  /*ef90*/  STSM.16.M88.4 [R23+0x2bb00], R24 ;  /* 0x02bb001817007844 */ /* 0x0001e20000000200 */
[----:B------:R-:W-:Y:S01]  /*efa0*/  FADD.FTZ R113, R113, R34 ;  /* 0x0000002271717221 */ /* 0x000fe20000010000 */
[----:B------:R-:W-:Y:S02]  /*efb0*/  F2FP.F16.F32.PACK_AB R28, R53, R50 ;  /* 0x00000032351c723e */ /* 0x000fe400000000ff */
[----:B------:R1:W-:Y:S01]  /*efc0*/  STSM.16.M88.4 [R23+0x2d300], R16 ;  /* 0x02d3001017007844 */ /* 0x0003e20000000200 */
[----:B0-----:R-:W-:-:S02]  /*efd0*/  F2FP.F16.F32.PACK_AB R24, R58, R45 ;  /* 0x0000002d3a18723e */ /* 0x001fc400000000ff */
[----:B------:R-:W-:Y:S02]  /*efe0*/  F2FP.F16.F32.PACK_AB R25, R36, R141 ;  /* 0x0000008d2419723e */ /* 0x000fe400000000ff */
[----:B------:R-:W-:Y:S02]  /*eff0*/  F2FP.F16.F32.PACK_AB R26, R60, R49 ;  /* 0x000000313c1a723e */ /* 0x000fe400000000ff */
[----:B------:R-:W-:Y:S01]  /*f000*/  F2FP.F16.F32.PACK_AB R27, R40, R143 ;  /* 0x0000008f281b723e */ /* 0x000fe200000000ff */
[----:B-1----:R-:W-:Y:S01]  /*f010*/  FADD.FTZ R17, R46, R37 ;  /* 0x000000252e117221 */ /* 0x002fe20000010000 */
[----:B------:R-:W-:-:S03]  /*f020*/  FADD.FTZ R16, R38, R113 ;  /* 0x0000007126107221 */ /* 0x000fc60000010000 */
[----:B------:R-:W-:Y:S04]  /*f030*/  STSM.16.M88.4 [R23+0x2eb00], R24 ;  /* 0x02eb001817007844 */ /* 0x000fe80000000200 */
[----:B------:R-:W-:Y:S04]  /*f040*/  STSM.16.M88.4 [R23+0x30300], R28 ;  /* 0x0303001c17007844 */ /* 0x000fe80000000200 */
[----:B------:R-:W-:Y:S01]  /*f050*/  STL [R1+0x1c], R17 ;  /* 0x00001c1101007387 */ /* 0x000fe20000100800 */
[----:B------:R0:W-:Y:S06]  /*f060*/  MEMBAR.ALL.CTA ;  /* 0x0000000000007992 */ /* 0x0001ec0000008000 */
[----:B0-----:R-:W0:Y:S04]  /*f070*/  FENCE.VIEW.ASYNC.S ;  /* 0x00000000000073c6 */ /* 0x001e280000000000 */
[----:B------:R1:W-:Y:S01]  /*f080*/  STL [R1+0x20], R16 ;  /* 0x0000201001007387 */ /* 0x0003e20000100800 */
[----:B------:R-:W-:Y:S01]  /*f090*/  VIADD R15, R104, 0xfffffffe ;  /* 0xfffffffe680f7836 */ /* 0x000fe20000000000 */
[----:B-1----:R-:W-:-:S05]  /*f0a0*/  VIMNMX R16, RZ, R21, !PT ;  /* 0x00000015ff107248 */ /* 0x002fca0007fe0100 */
[----:B------:R1:W-:Y:S01]  /*f0b0*/  STL [R1+0x4c], R16 ;  /* 0x00004c1001007387 */ /* 0x0003e20000100800 */
[----:B------:R-:W-:Y:S01]  /*f0c0*/  ISETP.GE.AND P2, PT, R15, R16, PT ;  /* 0x000000100f00720c */ /* 0x000fe20003f46270 */
[----:B------:R-:W-:-:S04]  /*f0d0*/  IMAD.MOV.U32 R71, RZ, RZ, RZ ;  /* 0x000000ffff477224 */ /* 0x000fc800078e00ff */
        /* <DEDUP_REMOVED lines=47> */
[----:B0-----:R-:W-:Y:S01]  /*f3d0*/  NOP ;  /* 0x0000000000007918 */ /* 0x001fe20000000000 */
[----:B-1----:R-:W-:Y:S05]  /*f3e0*/  @!P2 BRA `(.L_x_10229) ;  /* 0x0000005000f8a947 */ /* 0x002fea0003800000 */
[----:B------:R0:W-:Y:S01]  /*f3f0*/  STL [R1+0x18], R20 ;  /* 0x0000181401007387 */ /* 0x0001e20000100800 */
[----:B------:R-:W-:-:S03]  /*f400*/  IMAD.MOV.U32 R149, RZ, RZ, R15 ;  /* 0x000000ffff957224 */ /* 0x000fc600078e000f */
[----:B------:R0:W-:Y:S04]  /*f410*/  STL [R1+0xc], R14 ;  /* 0x00000c0e01007387 */ /* 0x0001e80000100800 */
[----:B------:R0:W5:Y:S01]  /*f420*/  LDL.LU R16, [R1+0x24] ;  /* 0x0000240001107983 */ /* 0x0001620000300800 */
        /* <DEDUP_REMOVED lines=24> */
[----:B0-----:R-:W-:-:S07]  /*f5b0*/  CS2R R24, SRZ ;  /* 0x0000000000187805 */ /* 0x001fce000001ff00 */
.L_x_10240:
        /* <DEDUP_REMOVED lines=12> */
.L_x_10231:
[----:B------:R-:W-:Y:S01]  /*f680*/  IMAD R0, R146, 0x8, R22 ;  /* 0x0000000892007824 */ /* 0x000fe200078e0216 */
[----:B------:R-:W-:-:S04]  /*f690*/  SHF.L.U32 R17, R14, 0x1f, RZ ;  /* 0x0000001f0e117819 */ /* 0x000fc800000006ff */
[----:B------:R0:W1:Y:S01]  /*f6a0*/  SYNCS.PHASECHK.TRANS64.TRYWAIT P3, [R0+URZ+0x31c30], R17 ;  /* 0x031c3011000075a7 */ /* 0x000062000806017f */
[----:B------:R-:W-:Y:S05]  /*f6b0*/  @!P0 BRA `(.L_x_10232) ;  /* 0x0000000000048947 */ /* 0x000fea0003800000 */
[----:B------:R-:W-:Y:S01]  /*f6c0*/  BPT.TRAP 0x1 ;  /* 0x000000040000795c */ /* 0x000fe20000300000 */
.L_x_10232:
[----:B------:R-:W-:Y:S04]  /*f6d0*/  BSSY B0, `(.L_x_10230) ;  /* 0x0000004000007945 */ /* 0x000fe80003800000 */
[----:B-1----:R-:W-:Y:S05]  /*f6e0*/  @P3 BRA `(.L_x_10233) ;  /* 0x0000000000083947 */ /* 0x002fea0003800000 */
[----:B------:R-:W1:Y:S02]  /*f6f0*/  SYNCS.PHASECHK.TRANS64.TRYWAIT P3, [R0+URZ+0x31c30], R17 ;  /* 0x031c3011000075a7 */ /* 0x000e64000806017f */
[----:B-1----:R-:W-:Y:S05]  /*f700*/  @!P3 BRA `(.L_x_10234) ;  /* 0x0000012000d8b947 */ /* 0x002fea0003800000 */
.L_x_10233:
[----:B------:R-:W-:Y:S05]  /*f710*/  BSYNC B0 ;  /* 0x0000000000007941 */ /* 0x000fea0003800000 */
.L_x_10230:
[----:B------:R-:W2:Y:S01]  /*f720*/  LDL R14, [R1+0x40] ;  /* 0x00004000010e7983 */ /* 0x000ea20000100800 */
[----:B------:R-:W-:Y:S05]  /*f730*/  WARPSYNC.ALL ;  /* 0x0000000000007948 */ /* 0x000fea0003800000 */
[----:B01----:R-:W0:Y:S01]  /*f740*/  S2R R0, SR_TID.X ;  /* 0x0000000000007919 */ /* 0x003e220000002100 */
[----:B------:R-:W-:Y:S01]  /*f750*/  IMAD.MOV.U32 R19, RZ, RZ, -0x7fffffe0 ;  /* 0x80000020ff137424 */ /* 0x000fe200078e00ff */
[C---:B------:R-:W-:Y:S01]  /*f760*/  R2UR UR44, R2.reuse ;  /* 0x00000000022c72ca */ /* 0x040fe200000e0000 */
[----:B------:R-:W-:Y:S01]  /*f770*/  IMAD.MOV.U32 R21, RZ, RZ, -0x7fffffe0 ;  /* 0x80000020ff157424 */ /* 0x000fe200078e00ff */
        /* <DEDUP_REMOVED lines=8> */
[----:B------:R-:W-:-:S02]  /*f800*/  R2UR UR49, R3 ;  /* 0x00000000033172ca */ /* 0x000fc400000e0000 */
[----:B------:R-:W-:Y:S01]  /*f810*/  R2UR UR55, R75 ;  /* 0x000000004b3772ca */ /* 0x000fe200000e0000 */
[----:B------:R-:W-:Y:S01]  /*f820*/  STL [R1+0xac], R26 ;  /* 0x0000ac1a01007387 */ /* 0x000fe20000100800 */
[C---:B------:R-:W-:Y:S02]  /*f830*/  R2UR UR52, R2.reuse ;  /* 0x00000000023472ca */ /* 0x040fe400000e0000 */
[----:B------:R-:W-:Y:S01]  /*f840*/  R2UR UR53, R3 ;  /* 0x00000000033572ca */ /* 0x000fe200000e0000 */
[----:B------:R1:W-:Y:S01]  /*f850*/  STL [R1+0xa8], R25 ;  /* 0x0000a81901007387 */ /* 0x0003e20000100800 */
[----:B------:R-:W-:Y:S02]  /*f860*/  R2UR UR15, R73 ;  /* 0x00000000490f72ca */ /* 0x000fe400000e0000 */
[----:B------:R-:W-:Y:S01]  /*f870*/  R2UR UR12, R2 ;  /* 0x00000000020c72ca */ /* 0x000fe200000e0000 */
[----:B------:R-:W-:Y:S01]  /*f880*/  STL [R1+0xa4], R24 ;  /* 0x0000a41801007387 */ /* 0x000fe20000100800 */
[----:B------:R-:W-:-:S02]  /*f890*/  R2UR UR13, R3 ;  /* 0x00000000030d72ca */ /* 0x000fc400000e0000 */
[C---:B------:R-:W-:Y:S01]  /*f8a0*/  R2UR UR5, R75.reuse ;  /* 0x000000004b0572ca */ /* 0x040fe200000e0000 */
[----:B------:R3:W-:Y:S01]  /*f8b0*/  STL [R1+0xa0], R23 ;  /* 0x0000a01701007387 */ /* 0x0007e20000100800 */
[C---:B------:R-:W-:Y:S02]  /*f8c0*/  R2UR UR19, R75.reuse ;  /* 0x000000004b1372ca */ /* 0x040fe400000e0000 */
[C---:B------:R-:W-:Y:S01]  /*f8d0*/  R2UR UR35, R75.reuse ;  /* 0x000000004b2372ca */ /* 0x040fe200000e0000 */
[----:B------:R4:W-:Y:S01]  /*f8e0*/  STL [R1+0x9c], R22 ;  /* 0x00009c1601007387 */ /* 0x0009e20000100800 */
[----:B0-----:R-:W-:Y:S02]  /*f8f0*/  SHF.R.U32.HI R0, RZ, 0x7, R0 ;  /* 0x00000007ff007819 */ /* 0x001fe40000011600 */
[C---:B------:R-:W-:Y:S01]  /*f900*/  R2UR UR33, R75.reuse ;  /* 0x000000004b2172ca */ /* 0x040fe200000e0000 */
[----:B------:R0:W-:Y:S01]  /*f910*/  STL [R1+0x98], R16 ;  /* 0x0000981001007387 */ /* 0x0001e20000100800 */
[----:B------:R-:W-:Y:S01]  /*f920*/  R2UR UR57, R75 ;  /* 0x000000004b3972ca */ /* 0x000fe200000e0000 */
[----:B------:R-:W-:Y:S01]  /*f930*/  VIADD R0, R0, 0x8 ;  /* 0x0000000800007836 */ /* 0x000fe20000000000 */
[C---:B------:R-:W-:Y:S01]  /*f940*/  R2UR UR11, R73.reuse ;  /* 0x00000000490b72ca */ /* 0x040fe200000e0000 */
[----:B------:R-:W-:Y:S01]  /*f950*/  IMAD.MOV.U32 R75, RZ, RZ, -0x7fffffe0 ;  /* 0x80000020ff4b7424 */ /* 0x000fe200078e00ff */
[C---:B------:R-:W-:Y:S01]  /*f960*/  R2UR UR27, R73.reuse ;  /* 0x00000000491b72ca */ /* 0x040fe200000e0000 */
[----:B------:R0:W-:Y:S01]  /*f970*/  STL [R1+0x94], R15 ;  /* 0x0000940f01007387 */ /* 0x0001e20000100800 */
[----:B------:R-:W-:-:S02]  /*f980*/  R2UR UR39, R73 ;  /* 0x00000000492772ca */ /* 0x000fc400000e0000 */
[----:B------:R-:W-:Y:S01]  /*f990*/  R2UR UR29, R73 ;  /* 0x00000000491d72ca */ /* 0x000fe200000e0000 */
[----:B------:R0:W-:Y:S01]  /*f9a0*/  BAR.SYNC.DEFER_BLOCKING R0, 0x100 ;  /* 0x000400000000751d */ /* 0x0001e20000010000 */
[----:B------:R-:W-:Y:S01]  /*f9b0*/  IMAD.U32 R73, RZ, RZ, UR5 ;  /* 0x00000005ff497e24 */ /* 0x000fe2000f8e00ff */
[C---:B------:R-:W-:Y:S02]  /*f9c0*/  R2UR UR5, R21.reuse ;  /* 0x00000000150572ca */ /* 0x040fe400000e0000 */
[C---:B------:R-:W-:Y:S02]  /*f9d0*/  R2UR UR7, R21.reuse ;  /* 0x00000000150772ca */ /* 0x040fe400000e0000 */
[C---:B------:R-:W-:Y:S02]  /*f9e0*/  R2UR UR23, R21.reuse ;  /* 0x00000000151772ca */ /* 0x040fe400000e0000 */
[C---:B------:R-:W-:Y:S02]  /*f9f0*/  R2UR UR31, R21.reuse ;  /* 0x00000000151f72ca */ /* 0x040fe400000e0000 */
[----:B------:R-:W-:-:S02]  /*fa00*/  R2UR UR25, R21 ;  /* 0x00000000151972ca */ /* 0x000fc400000e0000 */
[C---:B------:R-:W-:Y:S02]  /*fa10*/  R2UR UR21, R21.reuse ;  /* 0x00000000151572ca */ /* 0x040fe400000e0000 */
[----:B------:R-:W-:Y:S02]  /*fa20*/  R2UR UR41, R21 ;  /* 0x00000000152972ca */ /* 0x000fe400000e0000 */
[----:B------:R-:W-:Y:S02]  /*fa30*/  R2UR UR9, R77 ;  /* 0x000000004d0972ca */ /* 0x000fe400000e0000 */
[----:B------:R-:W-:Y:S02]  /*fa40*/  R2UR UR16, R2 ;  /* 0x00000000021072ca */ /* 0x000fe400000e0000 */
[----:B------:R-:W-:Y:S02]  /*fa50*/  R2UR UR17, R3 ;  /* 0x00000000031172ca */ /* 0x000fe400000e0000 */
[C---:B------:R-:W-:Y:S01]  /*fa60*/  R2UR UR37, R77.reuse ;  /* 0x000000004d2572ca */ /* 0x040fe200000e0000 */
[----:B------:R-:W-:Y:S01]  /*fa70*/  WARPGROUP.ARRIVE ;  /* 0x00000000000079c5 */ /* 0x000fe20000000000 */
[----:B------:R-:W-:-:S13]  /*fa80*/  R2UR UR43, R77 ;  /* 0x000000004d2b72ca */ /* 0x000fda00000e0000 */
[----:B-1----:R-:W-:Y:S01]  /*fa90*/  MOV R25, UR43 ;  /* 0x0000002b00197c02 */ /* 0x002fe20008000f00 */
[----:B------:R-:W-:Y:S01]  /*faa0*/  UMOV UR43, UR33 ;  /* 0x00000021002b7c82 */ /* 0x000fe20008000000 */
[----:B------:R-:W-:Y:S01]  /*fab0*/  R2UR UR33, R13 ;  /* 0x000000000d2172ca */ /* 0x000fe200000e0000 */
[----:B--2---:R-:W-:-:S04]  /*fac0*/  IMAD R18, R146, 0x6c0, R14 ;  /* 0x000006c092127824 */ /* 0x004fc800078e020e */
[C---:B------:R-:W-:Y:S01]  /*fad0*/  VIADD R20, R18.reuse, 0x40 ;  /* 0x0000004012147836 */ /* 0x040fe20000000000 */
[C---:B------:R-:W-:Y:S01]  /*fae0*/  R2UR UR46, R18.reuse ;  /* 0x00000000122e72ca */ /* 0x040fe200000e0000 */
[C---:B------:R-:W-:Y:S02]  /*faf0*/  VIADD R74, R18.reuse, 0x80 ;  /* 0x00000080124a7836 */ /* 0x040fe40000000000 */
        /* <DEDUP_REMOVED lines=10> */
[----:B------:R-:W-:Y:S01]  /*fba0*/  HGMMA.64x16x16.F32 R136, gdesc[UR44], RZ, !UPT, gsb0 ;  /* 0x002000002c8879f0 */ /* 0x000fe2000c0008ff */
        /* <DEDUP_REMOVED lines=26> */
[----:B------:R-:W-:Y:S01]  /*fd50*/  IMAD.U32 R72, RZ, RZ, UR4 ;  /* 0x00000004ff487e24 */ /* 0x000fe2000f8e00ff */
[----:B------:R-:W-:Y:S01]  /*fd60*/  R2UR UR4, R20 ;  /* 0x00000000140472ca */ /* 0x000fe200000e0000 */
[----:B------:R-:W-:Y:S01]  /*fd70*/  VIADD R20, R18, 0x2c0 ;  /* 0x000002c012147836 */ /* 0x000fe20000000000 */
[----:B------:R-:W-:Y:S01]  /*fd80*/  R2UR UR8, R76 ;  /* 0x000000004c0872ca */ /* 0x000fe200000e0000 */
[----:B------:R-:W-:-:S02]  /*fd90*/  IMAD.MOV.U32 R21, RZ, RZ, -0x7fffffe0 ;  /* 0x80000020ff157424 */ /* 0x000fc400078e00ff */
[----:B------:R-:W-:Y:S01]  /*fda0*/  VIADD R76, R18, 0x280 ;  /* 0x00000280124c7836 */ /* 0x000fe20000000000 */
[----:B------:R-:W-:Y:S01]  /*fdb0*/  R2UR UR40, R20 ;  /* 0x00000000142872ca */ /* 0x000fe200000e0000 */
[----:B------:R-:W-:-:S03]  /*fdc0*/  VIADD R20, R18, 0x380 ;  /* 0x0000038012147836 */ /* 0x000fc60000000000 */
[----:B------:R-:W-:Y:S01]  /*fdd0*/  R2UR UR36, R76 ;  /* 0x000000004c2472ca */ /* 0x000fe200000e0000 */
[----:B------:R-:W-:Y:S01]  /*fde0*/  VIADD R76, R18, 0x340 ;  /* 0x00000340124c7836 */ /* 0x000fe20000000000 */
[----:B------:R-:W-:Y:S01]  /*fdf0*/  R2UR UR46, R20 ;  /* 0x00000000142e72ca */ /* 0x000fe200000e0000 */
[----:B------:R-:W-:Y:S01]  /*fe00*/  VIADD R20, R18, 0x400 ;  /* 0x0000040012147836 */ /* 0x000fe20000000000 */
[----:B---3--:R-:W-:Y:S01]  /*fe10*/  MOV R23, UR47 ;  /* 0x0000002f00177c02 */ /* 0x008fe20008000f00 */
[----:B------:R-:W-:Y:S01]  /*fe20*/  UMOV UR47, UR37 ;  /* 0x00000025002f7c82 */ /* 0x000fe20008000000 */
[----:B------:R-:W-:Y:S02]  /*fe30*/  R2UR UR42, R76 ;  /* 0x000000004c2a72ca */ /* 0x000fe400000e0000 */
[----:B------:R-:W-:Y:S01]  /*fe40*/  R2UR UR37, R13 ;  /* 0x000000000d2572ca */ /* 0x000fe200000e0000 */
[----:B------:R-:W-:Y:S02]  /*fe50*/  WARPGROUP.DEPBAR.LE gsb0, 0x0 ;  /* 0x00008000000079c5 */ /* 0x000fe40000010000 */
[----:B------:R-:W-:-:S04]  /*fe60*/  WARPGROUP.ARRIVE ;  /* 0x00000000000079c5 */ /* 0x000fc80000000000 */
[----:B----4-:R-:W-:Y:S01]  /*fe70*/  MOV R22, UR46 ;  /* 0x0000002e00167c02 */ /* 0x010fe20008000f00 */
[----:B------:R-:W-:-:S03]  /*fe80*/  UMOV UR46, UR36 ;  /* 0x00000024002e7c82 */ /* 0x000fc60008000000 */
[----:B------:R-:W-:Y:S01]  /*fe90*/  MOV R24, UR42 ;  /* 0x0000002a00187c02 */ /* 0x000fe20008000f00 */
[----:B------:R-:W-:Y:S01]  /*fea0*/  UMOV UR42, UR32 ;  /* 0x00000020002a7c82 */ /* 0x000fe20008000000 */
[----:B------:R-:W-:Y:S01]  /*feb0*/  R2UR UR32, R12 ;  /* 0x000000000c2072ca */ /* 0x000fe200000e0000 */
[----:B------:R-:W-:Y:S01]  /*fec0*/  HGMMA.64x16x16.F32 R128, gdesc[UR48], RZ, !UPT, gsb0 ;  /* 0x00200000308079f0 */ /* 0x000fe2000c0008ff */
[----:B------:R-:W-:Y:S01]  /*fed0*/  R2UR UR50, R74 ;  /* 0x000000004a3272ca */ /* 0x000fe200000e0000 */
[----:B------:R-:W-:Y:S01]  /*fee0*/  VIADD R74, R18, 0x440 ;  /* 0x00000440124a7836 */ /* 0x000fe20000000000 */
[----:B------:R-:W-:Y:S01]  /*fef0*/  R2UR UR51, R75 ;  /* 0x000000004b3372ca */ /* 0x000fe200000e0000 */
[----:B------:R-:W-:Y:S01]  /*ff00*/  IMAD.MOV.U32 R75, RZ, RZ, -0x7fffffe0 ;  /* 0x80000020ff4b7424 */ /* 0x000fe200078e00ff */
[----:B------:R-:W-:Y:S02]  /*ff10*/  R2UR UR36, R12 ;  /* 0x000000000c2472ca */ /* 0x000fe400000e0000 */
[----:B------:R-:W-:Y:S01]  /*ff20*/  R2UR UR58, R74 ;  /* 0x000000004a3a72ca */ /* 0x000fe200000e0000 */
[----:B------:R-:W-:Y:S01]  /*ff30*/  VIADD R74, R18, 0x282 ;  /* 0x00000282124a7836 */ /* 0x000fe20000000000 */
[----:B------:R-:W-:Y:S01]  /*ff40*/  R2UR UR59, R75 ;  /* 0x000000004b3b72ca */ /* 0x000fe200000e0000 */
[----:B------:R-:W-:Y:S01]  /*ff50*/  IMAD.MOV.U32 R75, RZ, RZ, -0x7fffffe0 ;  /* 0x80000020ff4b7424 */ /* 0x000fe200078e00ff */
[----:B------:R-:W-:-:S02]  /*ff60*/  R2UR UR48, R12 ;  /* 0x000000000c3072ca */ /* 0x000fc400000e0000 */
[----:B------:R-:W-:Y:S02]  /*ff70*/  R2UR UR49, R13 ;  /* 0x000000000d3172ca */ /* 0x000fe400000e0000 */
[----:B------:R-:W-:Y:S01]  /*ff80*/  MOV R150, UR50 ;  /* 0x0000003200967c02 */ /* 0x000fe20008000f00 */
[----:B------:R-:W-:Y:S01]  /*ff90*/  UMOV UR50, UR4 ;  /* 0x0000000400327c82 */ /* 0x000fe20008000000 */
[----:B------:R-:W-:Y:S01]  /*ffa0*/  MOV R151, UR51 ;  /* 0x0000003300977c02 */ /* 0x000fe20008000f00 */
[----:B------:R-:W-:Y:S01]  /*ffb0*/  UMOV UR51, UR5 ;  /* 0x0000000500337c82 */ /* 0x000fe20008000000 */
[----:B------:R-:W-:Y:S02]  /*ffc0*/  R2UR UR4, R2 ;  /* 0x00000000020472ca */ /* 0x000fe400000e0000 */
[----:B------:R-:W-:Y:S02]  /*ffd0*/  R2UR UR5, R3 ;  /* 0x00000000030572ca */ /* 0x000fe400000e0000 */
[----:B0-----:R-:W-:Y:S01]  /*ffe0*/  MOV R0, UR51 ;  /* 0x0000003300007c02 */ /* 0x001fe20008000f00 */
[----:B------:R-:W-:Y:S01]  /*fff0*/  UMOV UR51, UR29 ;  /* 0x0000001d00337c82 */ /* 0x000fe20008000000 */
[----:B------:R-:W-:Y:S01]  /*10000*/  MOV R14, UR50 ;  /* 0x00000032000e7c02 */ /* 0x000fe20008000f00 */
[----:B------:R-:W-:Y:S01]  /*10010*/  UMOV UR50, UR28 ;  /* 0x0000001c00327c82 */ /* 0x000fe20008000000 */
[----:B------:R-:W-:-:S02]  /*10020*/  R2UR UR28, R12 ;  /* 0x000000000c1c72ca */ /* 0x000fc400000e0000 */
[----:B------:R-:W-:Y:S02]  /*10030*/  R2UR UR29, R13 ;  /* 0x000000000d1d72ca */ /* 0x000fe400000e0000 */
[----:B------:R-:W-:Y:S01]  /*10040*/  MOV R16, UR59 ;  /* 0x0000003b00107c02 */ /* 0x000fe20008000f00 */
[----:B------:R-:W-:Y:S01]  /*10050*/  UMOV UR59, UR41 ;  /* 0x00000029003b7c82 */ /* 0x000fe20008000000 */
[----:B------:R-:W-:Y:S01]  /*10060*/  MOV R15, UR58 ;  /* 0x0000003a000f7c02 */ /* 0x000fe20008000f00 */
[----:B------:R-:W-:Y:S01]  /*10070*/  UMOV UR58, UR40 ;  /* 0x00000028003a7c82 */ /* 0x000fe20008000000 */
        /* <DEDUP_REMOVED lines=23> */
[----:B------:R-:W-:Y:S03]  /*101f0*/  HGMMA.64x16x16.F32 R112, gdesc[UR12], RZ, !UPT, gsb0 ;  /* 0x002000000c7079f0 */ /* 0x000fe6000c0008ff */
        /* <DEDUP_REMOVED lines=9> */
[----:B------:R-:W-:Y:S02]  /*10290*/  R2UR UR40, R8 ;  /* 0x00000000082872ca */ /* 0x000fe400000e0000 */
        /* <DEDUP_REMOVED lines=8> */
[----:B------:R-:W-:-:S02]  /*10320*/  R2UR UR45, R9 ;  /* 0x00000000092d72ca */ /* 0x000fc400000e0000 */
[----:B------:R-:W-:Y:S01]  /*10330*/  R2UR UR14, R20 ;  /* 0x00000000140e72ca */ /* 0x000fe200000e0000 */
[----:B------:R-:W-:Y:S01]  /*10340*/  VIADD R20, R18, 0x342 ;  /* 0x0000034212147836 */ /* 0x000fe20000000000 */
[----:B------:R-:W-:Y:S01]  /*10350*/  R2UR UR15, R21 ;  /* 0x00000000150f72ca */ /* 0x000fe200000e0000 */
[----:B------:R-:W-:Y:S01]  /*10360*/  IMAD.MOV.U32 R21, RZ, RZ, -0x7fffffe0 ;  /* 0x80000020ff157424 */ /* 0x000fe200078e00ff */
[----:B------:R-:W-:Y:S02]  /*10370*/  WARPGROUP.DEPBAR.LE gsb0, 0x0 ;  /* 0x00008000000079c5 */ /* 0x000fe40000010000 */
[----:B------:R-:W-:-:S06]  /*10380*/  WARPGROUP.ARRIVE ;  /* 0x00000000000079c5 */ /* 0x000fcc0000000000 */
[----:B------:R-:W-:Y:S01]  /*10390*/  HGMMA.64x16x16.F32 R96, gdesc[UR8], RZ, !UPT, gsb0 ;  /* 0x00200000086079f0 */ /* 0x000fe2000c0008ff */
[----:B------:R-:W-:Y:S02]  /*103a0*/  R2UR UR10, R74 ;  /* 0x000000004a0a72ca */ /* 0x000fe400000e0000 */
[----:B------:R-:W-:Y:S02]  /*103b0*/  R2UR UR11, R75 ;  /* 0x000000004b0b72ca */ /* 0x000fe400000e0000 */
[----:B------:R-:W-:Y:S02]  /*103c0*/  R2UR UR8, R12 ;  /* 0x000000000c0872ca */ /* 0x000fe400000e0000 */
[----:B------:R-:W-:-:S07]  /*103d0*/  R2UR UR9, R13 ;  /* 0x000000000d0972ca */ /* 0x000fce00000e0000 */
[----:B------:R-:W-:Y:S02]  /*103e0*/  MOV R155, UR10 ;  /* 0x0000000a009b7c02 */ /* 0x000fe40008000f00 */
[----:B------:R-:W-:Y:S02]  /*103f0*/  MOV R27, UR11 ;  /* 0x0000000b001b7c02 */ /* 0x000fe40008000f00 */
        /* <DEDUP_REMOVED lines=16> */
[----:B------:R-:W-:Y:S02]  /*10500*/  WARPGROUP.DEPBAR.LE gsb0, 0x0 ;  /* 0x00008000000079c5 */ /* 0x000fe40000010000 */
[----:B------:R-:W-:-:S06]  /*10510*/  WARPGROUP.ARRIVE ;  /* 0x00000000000079c5 */ /* 0x000fcc0000000000 */
[----:B------:R-:W-:Y:S01]  /*10520*/  HGMMA.64x16x16.F32 R72, gdesc[UR24], RZ, !UPT, gsb0 ;  /* 0x00200000184879f0 */ /* 0x000fe2000c0008ff */
[----:B------:R-:W-:Y:S01]  /*10530*/  R2UR UR26, R20 ;  /* 0x00000000141a72ca */ /* 0x000fe200000e0000 */
[----:B------:R-:W-:Y:S01]  /*10540*/  VIADD R20, R18, 0x3c2 ;  /* 0x000003c212147836 */ /* 0x000fe20000000000 */
[----:B------:R-:W-:Y:S01]  /*10550*/  R2UR UR27, R21 ;  /* 0x00000000151b72ca */ /* 0x000fe200000e0000 */
[----:B------:R-:W-:-:S10]  /*10560*/  IMAD.MOV.U32 R21, RZ, RZ, -0x7fffffe0 ;  /* 0x80000020ff157424 */ /* 0x000fd400078e00ff */
[----:B------:R-:W-:Y:S01]  /*10570*/  MOV R156, UR26 ;  /* 0x0000001a009c7c02 */ /* 0x000fe20008000f00 */
[----:B------:R-:W-:Y:S01]  /*10580*/  UMOV UR26, UR56 ;  /* 0x00000038001a7c82 */ /* 0x000fe20008000000 */
[----:B------:R-:W-:Y:S01]  /*10590*/  MOV R157, UR27 ;  /* 0x0000001b009d7c02 */ /* 0x000fe20008000f00 */
[----:B------:R-:W-:Y:S01]  /*105a0*/  UMOV UR27, UR57 ;  /* 0x00000039001b7c82 */ /* 0x000fe20008000000 */
[----:B------:R-:W-:Y:S02]  /*105b0*/  WARPGROUP.DEPBAR.LE gsb0, 0x0 ;  /* 0x00008000000079c5 */ /* 0x000fe40000010000 */
[----:B------:R-:W-:-:S06]  /*105c0*/  WARPGROUP.ARRIVE ;  /* 0x00000000000079c5 */ /* 0x000fcc0000000000 */
[----:B------:R-:W-:Y:S01]  /*105d0*/  HGMMA.64x16x16.F32 R136, gdesc[UR28], R136, gsb0 ;  /* 0x002000001c8879f0 */ /* 0x000fe20008000888 */
[C---:B------:R-:W-:Y:S02]  /*105e0*/  R2UR UR56, R8.reuse ;  /* 0x00000000083872ca */ /* 0x040fe400000e0000 */
[C---:B------:R-:W-:Y:S02]  /*105f0*/  R2UR UR57, R9.reuse ;  /* 0x00000000093972ca */ /* 0x040fe400000e0000 */
        /* <DEDUP_REMOVED lines=13> */
[----:B------:R-:W-:Y:S02]  /*106d0*/  WARPGROUP.DEPBAR.LE gsb0, 0x0 ;  /* 0x00008000000079c5 */ /* 0x000fe40000010000 */
[----:B------:R-:W-:-:S06]  /*106e0*/  WARPGROUP.ARRIVE ;  /* 0x00000000000079c5 */ /* 0x000fcc0000000000 */
[----:B------:R-:W-:Y:S01]  /*106f0*/  HGMMA.64x16x16.F32 R120, gdesc[UR36], R120, gsb0 ;  /* 0x00200000247879f0 */ /* 0x000fe20008000878 */
[----:B------:R-:W-:Y:S01]  /*10700*/  R2UR UR38, R20 ;  /* 0x00000000142672ca */ /* 0x000fe200000e0000 */
[----:B------:R-:W-:Y:S01]  /*10710*/  VIADD R20, R18, 0x480 ;  /* 0x0000048012147836 */ /* 0x000fe20000000000 */
        /* <DEDUP_REMOVED lines=18> */
[----:B------:R-:W-:Y:S01]  /*10840*/  IMAD.MOV.U32 R21, RZ, RZ, -0x7fffffe0 ;  /* 0x80000020ff157424 */ /* 0x000fe200078e00ff */
[----:B------:R-:W-:Y:S02]  /*10850*/  R2UR UR16, R20 ;  /* 0x00000000141072ca */ /* 0x000fe400000e0000 */
[----:B------:R-:W-:Y:S01]  /*10860*/  R2UR UR11, R27 ;  /* 0x000000001b0b72ca */ /* 0x000fe200000e0000 */
[----:B------:R-:W-:Y:S02]  /*10870*/  WARPGROUP.DEPBAR.LE gsb0, 0x0 ;  /* 0x00008000000079c5 */ /* 0x000fe40000010000 */
[----:B------:R-:W-:Y:S01]  /*10880*/  WARPGROUP.ARRIVE ;  /* 0x00000000000079c5 */ /* 0x000fe20000000000 */
[----:B------:R-:W-:Y:S01]  /*10890*/  R2UR UR17, R21 ;  /* 0x00000000151172ca */ /* 0x000fe200000e0000 */
[----:B------:R-:W-:Y:S01]  /*108a0*/  VIADD R20, R18, 0x4c0 ;  /* 0x000004c012147836 */ /* 0x000fe20000000000 */
[----:B------:R-:W-:Y:S01]  /*108b0*/  R2UR UR10, R155 ;  /* 0x000000009b0a72ca */ /* 0x000fe200000e0000 */
[----:B------:R0:W5:Y:S02]  /*108c0*/  LDL.LU R27, [R1+0xb0] ;  /* 0x0000b000011b7983 */ /* 0x0001640000300800 */
[----:B------:R-:W-:Y:S01]  /*108d0*/  HGMMA.64x16x16.F32 R88, gdesc[UR4], R88, gsb0 ;  /* 0x00200000045879f0 */ /* 0x000fe20008000858 */
[----:B------:R-:W-:Y:S01]  /*108e0*/  IMAD.MOV.U32 R21, RZ, RZ, -0x7fffffe0 ;  /* 0x80000020ff157424 */ /* 0x000fe200078e00ff */
[----:B------:R-:W-:-:S02]  /*108f0*/  R2UR UR12, R20 ;  /* 0x00000000140c72ca */ /* 0x000fc400000e0000 */
[----:B------:R-:W-:Y:S01]  /*10900*/  R2UR UR7, R26 ;  /* 0x000000001a0772ca */ /* 0x000fe200000e0000 */
[----:B------:R-:W-:Y:S02]  /*10910*/  WARPGROUP.DEPBAR.LE gsb0, 0x0 ;  /* 0x00008000000079c5 */ /* 0x000fe40000010000 */
[----:B------:R-:W-:Y:S01]  /*10920*/  WARPGROUP.ARRIVE ;  /* 0x00000000000079c5 */ /* 0x000fe20000000000 */
[----:B------:R-:W-:Y:S01]  /*10930*/  R2UR UR13, R21 ;  /* 0x00000000150d72ca */ /* 0x000fe200000e0000 */
[----:B------:R-:W-:Y:S01]  /*10940*/  VIADD R20, R18, 0x500 ;  /* 0x0000050012147836 */ /* 0x000fe20000000000 */
[----:B------:R-:W-:Y:S01]  /*10950*/  R2UR UR6, R154 ;  /* 0x000000009a0672ca */ /* 0x000fe200000e0000 */
[----:B------:R0:W5:Y:S01]  /*10960*/  LDL.LU R26, [R1+0xac] ;  /* 0x0000ac00011a7983 */ /* 0x0001620000300800 */
[----:B------:R-:W-:Y:S01]  /*10970*/  IMAD.MOV.U32 R21, RZ, RZ, -0x7fffffe0 ;  /* 0x80000020ff157424 */ /* 0x000fe200078e00ff */
[----:B------:R-:W-:Y:S01]  /*10980*/  HGMMA.64x16x16.F32 R80, gdesc[UR52], R80, gsb0 ;  /* 0x00200000345079f0 */ /* 0x000fe20008000850 */
[----:B------:R-:W-:-:S02]  /*10990*/  R2UR UR55, R153 ;  /* 0x00000000993772ca */ /* 0x000fc400000e0000 */
[----:B------:R-:W-:Y:S02]  /*109a0*/  R2UR UR54, R152 ;  /* 0x00000000983672ca */ /* 0x000fe400000e0000 */
[----:B------:R-:W-:Y:S01]  /*109b0*/  R2UR UR8, R20 ;  /* 0x00000000140872ca */ /* 0x000fe200000e0000 */
[----:B------:R-:W-:Y:S01]  /*109c0*/  VIADD R20, R18, 0x540 ;  /* 0x0000054012147836 */ /* 0x000fe20000000000 */
[----:B------:R-:W-:Y:S02]  /*109d0*/  R2UR UR52, R8 ;  /* 0x00000000083472ca */ /* 0x000fe400000e0000 */
[----:B------:R-:W-:Y:S02]  /*109e0*/  R2UR UR53, R9 ;  /* 0x00000000093572ca */ /* 0x000fe400000e0000 */
[----:B------:R-:W-:Y:S01]  /*109f0*/  R2UR UR9, R21 ;  /* 0x00000000150972ca */ /* 0x000fe200000e0000 */
[----:B------:R-:W-:Y:S01]  /*10a00*/  IMAD.MOV.U32 R21, RZ, RZ, -0x7fffffe0 ;  /* 0x80000020ff157424 */ /* 0x000fe200078e00ff */
[----:B------:R-:W-:-:S04]  /*10a10*/  R2UR UR4, R20 ;  /* 0x00000000140472ca */ /* 0x000fc800000e0000 */
        /* <DEDUP_REMOVED lines=11> */
[----:B------:R-:W-:Y:S01]  /*10ad0*/  VIADD R20, R18, 0x580 ;  /* 0x0000058012147836 */ /* 0x000fe20000000000 */
[C---:B------:R-:W-:Y:S01]  /*10ae0*/  R2UR UR40, R8.reuse ;  /* 0x00000000082872ca */ /* 0x040fe200000e0000 */
[----:B------:R-:W-:Y:S01]  /*10af0*/  IMAD.MOV.U32 R21, RZ, RZ, -0x7fffffe0 ;  /* 0x80000020ff157424 */ /* 0x000fe200078e00ff */
[----:B------:R-:W-:Y:S01]  /*10b00*/  R2UR UR41, R9 ;  /* 0x00000000092972ca */ /* 0x000fe200000e0000 */
[----:B------:R0:W5:Y:S01]  /*10b10*/  LDL.LU R25, [R1+0xa8] ;  /* 0x0000a80001197983 */ /* 0x0001620000300800 */
[----:B------:R-:W-:Y:S02]  /*10b20*/  WARPGROUP.DEPBAR.LE gsb0, 0x0 ;  /* 0x00008000000079c5 */ /* 0x000fe40000010000 */
[----:B------:R-:W-:Y:S01]  /*10b30*/  WARPGROUP.ARRIVE ;  /* 0x00000000000079c5 */ /* 0x000fe20000000000 */
[----:B------:R-:W-:Y:S01]  /*10b40*/  R2UR UR48, R8 ;  /* 0x00000000083072ca */ /* 0x000fe200000e0000 */
[----:B------:R0:W5:Y:S04]  /*10b50*/  LDL.LU R24, [R1+0xa4] ;  /* 0x0000a40001187983 */ /* 0x0001680000300800 */
[----:B------:R-:W-:Y:S03]  /*10b60*/  HGMMA.64x16x16.F32 R128, gdesc[UR44], R128, gsb0 ;  /* 0x002000002c8079f0 */ /* 0x000fe60008000880 */
        /* <DEDUP_REMOVED lines=10> */
[----:B------:R-:W-:Y:S02]  /*10c10*/  R2UR UR46, R22 ;  /* 0x00000000162e72ca */ /* 0x000fe400000e0000 */
[----:B------:R-:W-:Y:S02]  /*10c20*/  R2UR UR44, R8 ;  /* 0x00000000082c72ca */ /* 0x000fe400000e0000 */
[C---:B------:R-:W-:Y:S02]  /*10c30*/  R2UR UR45, R9.reuse ;  /* 0x00000000092d72ca */ /* 0x040fe400000e0000 */
[----:B------:R-:W-:Y:S02]  /*10c40*/  R2UR UR49, R9 ;  /* 0x00000000093172ca */ /* 0x000fe400000e0000 */
[----:B------:R-:W-:-:S02]  /*10c50*/  R2UR UR59, R16 ;  /* 0x00000000103b72ca */ /* 0x000fc400000e0000 */
[----:B------:R-:W-:Y:S02]  /*10c60*/  R2UR UR58, R15 ;  /* 0x000000000f3a72ca */ /* 0x000fe400000e0000 */
[----:B------:R-:W-:Y:S02]  /*10c70*/  R2UR UR56, R8 ;  /* 0x00000000083872ca */ /* 0x000fe400000e0000 */
[----:B------:R-:W-:Y:S01]  /*10c80*/  R2UR UR57, R9 ;  /* 0x00000000093972ca */ /* 0x000fe200000e0000 */
[----:B------:R-:W-:Y:S01]  /*10c90*/  UMOV UR40, UR16 ;  /* 0x0000001000287c82 */ /* 0x000fe20008000000 */
[----:B------:R-:W-:Y:S02]  /*10ca0*/  WARPGROUP.DEPBAR.LE gsb0, 0x0 ;  /* 0x00008000000079c5 */ /* 0x000fe40000010000 */
[----:B------:R-:W-:Y:S01]  /*10cb0*/  WARPGROUP.ARRIVE ;  /* 0x00000000000079c5 */ /* 0x000fe20000000000 */
[----:B------:R-:W-:Y:S01]  /*10cc0*/  UMOV UR41, UR17 ;  /* 0x0000001100297c82 */ /* 0x000fe20008000000 */
[----:B------:R-:W-:Y:S01]  /*10cd0*/  R2UR UR20, R20 ;  /* 0x00000000141472ca */ /* 0x000fe200000e0000 */
[----:B------:R0:W5:Y:S03]  /*10ce0*/  LDL.LU R23, [R1+0xa0] ;  /* 0x0000a00001177983 */ /* 0x0001660000300800 */
[----:B------:R-:W-:Y:S01]  /*10cf0*/  HGMMA.64x16x16.F32 R96, gdesc[UR44], R96, gsb0 ;  /* 0x002000002c6079f0 */ /* 0x000fe20008000860 */
[----:B------:R-:W-:-:S02]  /*10d00*/  R2UR UR16, R6 ;  /* 0x00000000061072ca */ /* 0x000fc400000e0000 */
[----:B------:R-:W-:Y:S02]  /*10d10*/  R2UR UR17, R7 ;  /* 0x00000000071172ca */ /* 0x000fe400000e0000 */
[----:B------:R-:W-:Y:S02]  /*10d20*/  R2UR UR21, R21 ;  /* 0x00000000151572ca */ /* 0x000fe400000e0000 */
[----:B------:R-:W-:Y:S02]  /*10d30*/  R2UR UR27, R157 ;  /* 0x000000009d1b72ca */ /* 0x000fe400000e0000 */
[----:B------:R-:W-:Y:S02]  /*10d40*/  R2UR UR26, R156 ;  /* 0x000000009c1a72ca */ /* 0x000fe400000e0000 */
[----:B------:R-:W-:Y:S02]  /*10d50*/  R2UR UR24, R6 ;  /* 0x00000000061872ca */ /* 0x000fe400000e0000 */
[----:B------:R-:W-:-:S02]  /*10d60*/  R2UR UR25, R7 ;  /* 0x00000000071972ca */ /* 0x000fc400000e0000 */
[C---:B------:R-:W-:Y:S02]  /*10d70*/  R2UR UR28, R6.reuse ;  /* 0x00000000061c72ca */ /* 0x040fe400000e0000 */
[C---:B------:R-:W-:Y:S02]  /*10d80*/  R2UR UR29, R7.reuse ;  /* 0x00000000071d72ca */ /* 0x040fe400000e0000 */
[C---:B------:R-:W-:Y:S02]  /*10d90*/  R2UR UR32, R6.reuse ;  /* 0x00000000062072ca */ /* 0x040fe400000e0000 */
[C---:B------:R-:W-:Y:S02]  /*10da0*/  R2UR UR33, R7.reuse ;  /* 0x00000000072172ca */ /* 0x040fe400000e0000 */
[----:B------:R-:W-:Y:S02]  /*10db0*/  R2UR UR36, R6 ;  /* 0x00000000062472ca */ /* 0x000fe400000e0000 */
[----:B------:R-:W-:Y:S01]  /*10dc0*/  R2UR UR37, R7 ;  /* 0x00000000072572ca */ /* 0x000fe200000e0000 */
[----:B------:R-:W-:Y:S01]  /*10dd0*/  VIADD R20, R18, 0x5c0 ;  /* 0x000005c012147836 */ /* 0x000fe20000000000 */
[----:B------:R0:W5:Y:S01]  /*10de0*/  LDL.LU R22, [R1+0x9c] ;  /* 0x00009c0001167983 */ /* 0x0001620000300800 */
[----:B------:R-:W-:-:S02]  /*10df0*/  WARPGROUP.DEPBAR.LE gsb0, 0x0 ;  /* 0x00008000000079c5 */ /* 0x000fc40000010000 */
[----:B------:R-:W-:Y:S01]  /*10e00*/  WARPGROUP.ARRIVE ;  /* 0x00000000000079c5 */ /* 0x000fe20000000000 */
[----:B------:R-:W-:Y:S01]  /*10e10*/  UMOV UR44, UR12 ;  /* 0x0000000c002c7c82 */ /* 0x000fe20008000000 */
[----:B------:R-:W-:Y:S01]  /*10e20*/  UMOV UR45, UR13 ;  /* 0x0000000d002d7c82 */ /* 0x000fe20008000000 */
[----:B------:R-:W-:Y:S01]  /*10e30*/  IMAD.MOV.U32 R21, RZ, RZ, -0x7fffffe0 ;  /* 0x80000020ff157424 */ /* 0x000fe200078e00ff */
[----:B------:R0:W5:Y:S02]  /*10e40*/  LDL.LU R16, [R1+0x98] ;  /* 0x0000980001107983 */ /* 0x0001640000300800 */
[----:B------:R-:W-:Y:S01]  /*10e50*/  HGMMA.64x16x16.F32 R88, gdesc[UR48], R88, gsb0 ;  /* 0x00200000305879f0 */ /* 0x000fe20008000858 */
[----:B------:R-:W-:Y:S01]  /*10e60*/  R2UR UR12, R6 ;  /* 0x00000000060c72ca */ /* 0x000fe200000e0000 */
[----:B------:R0:W5:Y:S01]  /*10e70*/  LDL.LU R15, [R1+0x94] ;  /* 0x00009400010f7983 */ /* 0x0001620000300800 */
        /* <DEDUP_REMOVED lines=21> */
[----:B------:R-:W-:Y:S02]  /*10fd0*/  WARPGROUP.DEPBAR.LE gsb0, 0x0 ;  /* 0x00008000000079c5 */ /* 0x000fe40000010000 */
[----:B------:R-:W-:-:S09]  /*10fe0*/  WARPGROUP.ARRIVE ;  /* 0x00000000000079c5 */ /* 0x000fd20000000000 */
        /* <DEDUP_REMOVED lines=175> */
.L_x_10236:
[----:B-----5:R-:W-:Y:S01]  /*11ae0*/  SHF.L.U32 R0, R16, 0x1f, RZ ;  /* 0x0000001f10007819 */ /* 0x020fe200000006ff */
[----:B------:R-:W-:-:S04]  /*11af0*/  IMAD R14, R15, 0x8, R22 ;  /* 0x000000080f0e7824 */ /* 0x000fc800078e0216 */
[----:B------:R0:W1:Y:S01]  /*11b00*/  SYNCS.PHASECHK.TRANS64.TRYWAIT P2, [R14+URZ+0x31c50], R0 ;  /* 0x031c50000e0075a7 */ /* 0x000062000804017f */
[----:B------:R-:W-:Y:S05]  /*11b10*/  @!P0 BRA `(.L_x_10237) ;  /* 0x0000000000048947 */ /* 0x000fea0003800000 */
[----:B------:R-:W-:Y:S01]  /*11b20*/  BPT.TRAP 0x1 ;  /* 0x000000040000795c */ /* 0x000fe20000300000 */
.L_x_10237:
[----:B------:R-:W-:Y:S04]  /*11b30*/  BSSY B0, `(.L_x_10235) ;  /* 0x0000004000007945 */ /* 0x000fe80003800000 */
[----:B-1----:R-:W-:Y:S05]  /*11b40*/  @P2 BRA `(.L_x_10238) ;  /* 0x0000000000082947 */ /* 0x002fea0003800000 */
[----:B------:R-:W1:Y:S02]  /*11b50*/  SYNCS.PHASECHK.TRANS64.TRYWAIT P2, [R14+URZ+0x31c50], R0 ;  /* 0x031c50000e0075a7 */ /* 0x000e64000804017f */
[----:B-1----:R-:W-:Y:S05]  /*11b60*/  @!P2 BRA `(.L_x_10239) ;  /* 0x000000fc00d4a947 */ /* 0x002fea0003800000 */
.L_x_10238:
[----:B------:R-:W-:Y:S05]  /*11b70*/  BSYNC B0 ;  /* 0x0000000000007941 */ /* 0x000fea0003800000 */
.L_x_10235:
[----:B01----:R-:W2:Y:S04]  /*11b80*/  LDL R0, [R1+0x44] ;  /* 0x0000440001007983 */ /* 0x003ea80000100800 */
[----:B------:R-:W3:Y:S04]  /*11b90*/  LDL R18, [R1+0x54] ;  /* 0x0000540001127983 */ /* 0x000ee80000100800 */
[----:B------:R-:W4:Y:S04]  /*11ba0*/  LDL R17, [R1+0x50] ;  /* 0x0000500001117983 */ /* 0x000f280000100800 */
[----:B-----5:R-:W4:Y:S04]  /*11bb0*/  LDL R16, [R1+0x60] ;  /* 0x0000600001107983 */ /* 0x020f280000100800 */
[----:B------:R-:W4:Y:S04]  /*11bc0*/  LDL R14, [R1+0x64] ;  /* 0x00006400010e7983 */ /* 0x000f280000100800 */
[----:B------:R-:W4:Y:S04]  /*11bd0*/  LDL.LU R20, [R1] ;  /* 0x0000000001147983 */ /* 0x000f280000300800 */
[----:B------:R-:W4:Y:S01]  /*11be0*/  LDL.LU R19, [R1+0xc] ;  /* 0x00000c0001137983 */ /* 0x000f220000300800 */
[----:B------:R-:W-:Y:S05]  /*11bf0*/  WARPSYNC.ALL ;  /* 0x0000000000007948 */ /* 0x000fea0003800000 */
[----:B------:R-:W-:Y:S01]  /*11c00*/  ULDC UR4, c[0x0][0x988] ;  /* 0x0002620000047ab9 */ /* 0x000fe20000000800 */
[----:B--2---:R-:W-:-:S04]  /*11c10*/  IMAD R0, R0, 0xc0, RZ ;  /* 0x000000c000007824 */ /* 0x004fc800078e02ff */
[----:B------:R-:W-:-:S05]  /*11c20*/  IMAD R0, R149, -0x90, R0 ;  /* 0xffffff7095007824 */ /* 0x000fca00078e0200 */
[----:B---3--:R-:W-:-:S05]  /*11c30*/  IADD3 R0, R0, 0x1, R18 ;  /* 0x0000000100007810 */ /* 0x008fca0007ffe012 */
[----:B----4-:R-:W-:-:S04]  /*11c40*/  IMAD.IADD R0, R0, 0x1, -R17 ;  /* 0x0000000100007824 */ /* 0x010fc800078e0a11 */
[----:B------:R-:W-:Y:S01]  /*11c50*/  IMAD R0, R16, -0x2, R0 ;  /* 0xfffffffe10007824 */ /* 0x000fe200078e0200 */
[----:B------:R-:W-:-:S03]  /*11c60*/  LOP3.LUT R20, R20, 0xfffffbff, RZ, 0xc0, !PT ;  /* 0xfffffbff14147812 */ /* 0x000fc600078ec0ff */
[----:B------:R-:W-:Y:S01]  /*11c70*/  IMAD.IADD R0, R14, 0x1, R0 ;  /* 0x000000010e007824 */ /* 0x000fe200078e0200 */
[----:B------:R-:W-:-:S03]  /*11c80*/  @P1 LOP3.LUT R20, R20, 0x400, RZ, 0xfc, !PT ;  /* 0x0000040014141812 */ /* 0x000fc600078efcff */
[----:B------:R-:W-:Y:S01]  /*11c90*/  VIADD R16, R0, 0x8 ;  /* 0x0000000800107836 */ /* 0x000fe20000000000 */
[----:B------:R-:W-:-:S04]  /*11ca0*/  LOP3.LUT R20, R20, 0xfffffdff, RZ, 0xc0, !PT ;  /* 0xfffffdff14147812 */ /* 0x000fc800078ec0ff */
[----:B------:R-:W-:Y:S02]  /*11cb0*/  ISETP.GT.AND P1, PT, R16, 0x71, PT ;  /* 0x000000711000780c */ /* 0x000fe40003f24270 */
[----:B------:R-:W-:-:S04]  /*11cc0*/  @P0 LOP3.LUT R20, R20, 0x200, RZ, 0xfc, !PT ;  /* 0x0000020014140812 */ /* 0x000fc800078efcff */
[----:B------:R-:W-:-:S07]  /*11cd0*/  LOP3.LUT R20, R20, 0xfffff7ff, RZ, 0xc0, !PT ;  /* 0xfffff7ff14147812 */ /* 0x000fce00078ec0ff */
[----:B------:R-:W-:Y:S02]  /*11ce0*/  @P1 LOP3.LUT R20, R20, 0x800, RZ, 0xfc, !PT ;  /* 0x0000080014141812 */ /* 0x000fe400078efcff */
[C---:B------:R-:W-:Y:S02]  /*11cf0*/  ISETP.GT.AND P1, PT, R16.reuse, 0x70, PT ;  /* 0x000000701000780c */ /* 0x040fe40003f24270 */
[----:B------:R-:W-:Y:S02]  /*11d00*/  ISETP.GT.AND P0, PT, R16, 0x78, PT ;  /* 0x000000781000780c */ /* 0x000fe40003f04270 */
[----:B------:R-:W-:Y:S02]  /*11d10*/  FSEL R82, R82, -INF , P1 ;  /* 0xff80000052527808 */ /* 0x000fe40000800000 */
[----:B------:R-:W-:Y:S01]  /*11d20*/  LOP3.LUT P1, RZ, R20, 0x800, RZ, 0xc0, !PT ;  /* 0x0000080014ff7812 */ /* 0x000fe2000782c0ff */
[----:B------:R0:W-:Y:S01]  /*11d30*/  STL [R1], R20 ;  /* 0x0000001401007387 */ /* 0x0001e20000100800 */
[----:B------:R-:W-:-:S02]  /*11d40*/  FSEL R86, R86, -INF , P0 ;  /* 0xff80000056567808 */ /* 0x000fc40000000000 */
[----:B------:R-:W-:Y:S02]  /*11d50*/  FSEL R83, R83, -INF , P1 ;  /* 0xff80000053537808 */ /* 0x000fe40000800000 */
[C---:B------:R-:W-:Y:S02]  /*11d60*/  LOP3.LUT P1, RZ, R20.reuse, 0x400, RZ, 0xc0, !PT ;  /* 0x0000040014ff7812 */ /* 0x040fe4000782c0ff */
[----:B------:R-:W-:Y:S02]  /*11d70*/  LOP3.LUT P0, RZ, R20, 0x200, RZ, 0xc0, !PT ;  /* 0x0000020014ff7812 */ /* 0x000fe4000780c0ff */
[----:B0-----:R-:W2:Y:S01]  /*11d80*/  LDL.LU R20, [R1+0x1c] ;  /* 0x00001c0001147983 */ /* 0x001ea20000300800 */
[C---:B------:R-:W-:Y:S02]  /*11d90*/  ISETP.GT.AND P5, PT, R0.reuse, RZ, PT ;  /* 0x000000ff0000720c */ /* 0x040fe40003fa4270 */
[C---:B------:R-:W-:Y:S02]  /*11da0*/  ISETP.GT.AND P4, PT, R0.reuse, 0x1, PT ;  /* 0x000000010000780c */ /* 0x040fe40003f84270 */
[----:B------:R-:W-:-:S02]  /*11db0*/  ISETP.GT.AND P3, PT, R0, 0x8, PT ;  /* 0x000000080000780c */ /* 0x000fc40003f64270 */
[----:B------:R-:W-:Y:S02]  /*11dc0*/  ISETP.GT.AND P2, PT, R0, 0x9, PT ;  /* 0x000000090000780c */ /* 0x000fe40003f44270 */
[----:B------:R-:W-:Y:S02]  /*11dd0*/  FSEL R136, R136, -INF , P5 ;  /* 0xff80000088887808 */ /* 0x000fe40002800000 */
[----:B------:R-:W-:Y:S02]  /*11de0*/  FSEL R137, R137, -INF , P4 ;  /* 0xff80000089897808 */ /* 0x000fe40002000000 */
[----:B------:R-:W-:Y:S02]  /*11df0*/  FSEL R140, R140, -INF , P3 ;  /* 0xff8000008c8c7808 */ /* 0x000fe40001800000 */
[----:B------:R-:W-:Y:S02]  /*11e00*/  FSEL R141, R141, -INF , P2 ;  /* 0xff8000008d8d7808 */ /* 0x000fe40001000000 */
[----:B------:R-:W-:-:S02]  /*11e10*/  ISETP.GT.AND P5, PT, R0, 0x10, PT ;  /* 0x000000100000780c */ /* 0x000fc40003fa4270 */
[C---:B------:R-:W-:Y:S02]  /*11e20*/  ISETP.GT.AND P4, PT, R0.reuse, 0x11, PT ;  /* 0x000000110000780c */ /* 0x040fe40003f84270 */
[C---:B------:R-:W-:Y:S02]  /*11e30*/  ISETP.GT.AND P3, PT, R0.reuse, 0x18, PT ;  /* 0x000000180000780c */ /* 0x040fe40003f64270 */
[----:B------:R-:W-:Y:S02]  /*11e40*/  ISETP.GT.AND P2, PT, R0, 0x19, PT ;  /* 0x000000190000780c */ /* 0x000fe40003f44270 */
[----:B------:R-:W-:Y:S02]  /*11e50*/  FSEL R128, R128, -INF , P5 ;  /* 0xff80000080807808 */ /* 0x000fe40002800000 */
[----:B------:R-:W-:Y:S02]  /*11e60*/  FSEL R129, R129, -INF , P4 ;  /* 0xff80000081817808 */ /* 0x000fe40002000000 */
[----:B------:R-:W-:-:S02]  /*11e70*/  FSEL R132, R132, -INF , P3 ;  /* 0xff80000084847808 */ /* 0x000fc40001800000 */
[----:B------:R-:W-:Y:S02]  /*11e80*/  FSEL R133, R133, -INF , P2 ;  /* 0xff80000085857808 */ /* 0x000fe40001000000 */
[C---:B------:R-:W-:Y:S02]  /*11e90*/  ISETP.GT.AND P5, PT, R0.reuse, 0x20, PT ;  /* 0x000000200000780c */ /* 0x040fe40003fa4270 */
[C---:B------:R-:W-:Y:S02]  /*11ea0*/  ISETP.GT.AND P4, PT, R0.reuse, 0x21, PT ;  /* 0x000000210000780c */ /* 0x040fe40003f84270 */
[C---:B------:R-:W-:Y:S02]  /*11eb0*/  ISETP.GT.AND P3, PT, R0.reuse, 0x28, PT ;  /* 0x000000280000780c */ /* 0x040fe40003f64270 */
[----:B------:R-:W-:Y:S02]  /*11ec0*/  ISETP.GT.AND P2, PT, R0, 0x29, PT ;  /* 0x000000290000780c */ /* 0x000fe40003f44270 */
[----:B------:R-:W-:-:S02]  /*11ed0*/  FSEL R120, R120, -INF , P5 ;  /* 0xff80000078787808 */ /* 0x000fc40002800000 */
[----:B------:R-:W-:Y:S02]  /*11ee0*/  FSEL R121, R121, -INF , P4 ;  /* 0xff80000079797808 */ /* 0x000fe40002000000 */
[----:B------:R-:W-:Y:S02]  /*11ef0*/  FSEL R124, R124, -INF , P3 ;  /* 0xff8000007c7c7808 */ /* 0x000fe40001800000 */
[----:B------:R-:W-:Y:S02]  /*11f00*/  FSEL R125, R125, -INF , P2 ;  /* 0xff8000007d7d7808 */ /* 0x000fe40001000000 */
[C---:B------:R-:W-:Y:S02]  /*11f10*/  ISETP.GT.AND P5, PT, R0.reuse, 0x30, PT ;  /* 0x000000300000780c */ /* 0x040fe40003fa4270 */
        /* <DEDUP_REMOVED lines=64> */
[----:B------:R-:W-:Y:S02]  /*12320*/  FSEL R72, R72, -INF , P5 ;  /* 0xff80000048487808 */ /* 0x000fe40002800000 */
[----:B------:R-:W-:Y:S02]  /*12330*/  FMNMX.FTZ R0, R97, R0, !PT ;  /* 0x0000000061007209 */ /* 0x000fe40007810000 */
[----:B------:R-:W-:Y:S02]  /*12340*/  ISETP.GT.AND P5, PT, R16, RZ, PT ;  /* 0x000000ff1000720c */ /* 0x000fe40003fa4270 */
[----:B------:R-:W-:Y:S02]  /*12350*/  FMNMX.FTZ R0, R100, R0, !PT ;  /* 0x0000000064007209 */ /* 0x000fe40007810000 */
[----:B------:R-:W-:-:S02]  /*12360*/  FSEL R138, R138, -INF , P5 ;  /* 0xff8000008a8a7808 */ /* 0x000fc40002800000 */
[C---:B------:R-:W-:Y:S02]  /*12370*/  ISETP.GT.AND P5, PT, R16.reuse, 0x1, PT ;  /* 0x000000011000780c */ /* 0x040fe40003fa4270 */
[----:B------:R-:W-:Y:S02]  /*12380*/  FMNMX.FTZ R0, R101, R0, !PT ;  /* 0x0000000065007209 */ /* 0x000fe40007810000 */
[----:B------:R-:W-:Y:S02]  /*12390*/  FSEL R139, R139, -INF , P5 ;  /* 0xff8000008b8b7808 */ /* 0x000fe40002800000 */
[----:B------:R-:W-:Y:S02]  /*123a0*/  ISETP.GT.AND P5, PT, R16, 0x8, PT ;  /* 0x000000081000780c */ /* 0x000fe40003fa4270 */
[----:B------:R-:W-:Y:S02]  /*123b0*/  FMNMX.FTZ R0, R88, R0, !PT ;  /* 0x0000000058007209 */ /* 0x000fe40007810000 */
[----:B------:R-:W-:-:S02]  /*123c0*/  FSEL R142, R142, -INF , P5 ;  /* 0xff8000008e8e7808 */ /* 0x000fc40002800000 */
[----:B------:R-:W-:Y:S02]  /*123d0*/  ISETP.GT.AND P5, PT, R16, 0x9, PT ;  /* 0x000000091000780c */ /* 0x000fe40003fa4270 */
[----:B------:R-:W-:Y:S02]  /*123e0*/  FMNMX.FTZ R0, R89, R0, !PT ;  /* 0x0000000059007209 */ /* 0x000fe40007810000 */
[----:B------:R-:W-:Y:S02]  /*123f0*/  FSEL R143, R143, -INF , P5 ;  /* 0xff8000008f8f7808 */ /* 0x000fe40002800000 */
[----:B------:R-:W-:Y:S02]  /*12400*/  FMNMX.FTZ R0, R92, R0, !PT ;  /* 0x000000005c007209 */ /* 0x000fe40007810000 */
[----:B------:R-:W-:Y:S02]  /*12410*/  ISETP.GT.AND P5, PT, R16, 0x10, PT ;  /* 0x000000101000780c */ /* 0x000fe40003fa4270 */
[----:B------:R-:W-:-:S02]  /*12420*/  FMNMX.FTZ R0, R93, R0, !PT ;  /* 0x000000005d007209 */ /* 0x000fc40007810000 */
        /* <DEDUP_REMOVED lines=24> */
[----:B------:R-:W-:Y:S02]  /*125b0*/  FMNMX.FTZ R0, R18, R0, !PT ;  /* 0x0000000012007209 */ /* 0x000fe40007810000 */
[----:B------:R-:W-:Y:S02]  /*125c0*/  FSEL R127, R127, -INF , P5 ;  /* 0xff8000007f7f7808 */ /* 0x000fe40002800000 */
        /* <DEDUP_REMOVED lines=26> */
[----:B------:R-:W-:Y:S02]  /*12770*/  ISETP.GT.AND P5, PT, R16, 0x59, PT ;  /* 0x000000591000780c */ /* 0x000fe40003fa4270 */
[----:B------:R-:W-:-:S02]  /*12780*/  FSETP.NEU.FTZ.AND P6, PT, R14, -INF , PT ;  /* 0xff8000000e00780b */ /* 0x000fc40003fdd000 */
[----:B------:R-:W-:Y:S02]  /*12790*/  FSEL R103, R103, -INF , P5 ;  /* 0xff80000067677808 */ /* 0x000fe40002800000 */
[----:B------:R-:W-:Y:S02]  /*127a0*/  ISETP.GT.AND P5, PT, R16, 0x60, PT ;  /* 0x000000601000780c */ /* 0x000fe40003fa4270 */
[----:B------:R-:W-:Y:S01]  /*127b0*/  FSEL R17, R14, RZ, P6 ;  /* 0x000000ff0e117208 */ /* 0x000fe20003000000 */
[----:B------:R-:W-:Y:S01]  /*127c0*/  IMAD.U32 R0, RZ, RZ, UR4 ;  /* 0x00000004ff007e24 */ /* 0x000fe2000f8e00ff */
[----:B------:R-:W-:Y:S02]  /*127d0*/  FSEL R90, R90, -INF , P5 ;  /* 0xff8000005a5a7808 */ /* 0x000fe40002800000 */
[----:B------:R-:W-:Y:S01]  /*127e0*/  ISETP.GT.AND P5, PT, R16, 0x61, PT ;  /* 0x000000611000780c */ /* 0x000fe20003fa4270 */
[----:B------:R-:W-:Y:S01]  /*127f0*/  FADD.FTZ R17, -R17, R19 ;  /* 0x0000001311117221 */ /* 0x000fe20000010100 */
[----:B------:R-:W-:-:S02]  /*12800*/  FMUL.FTZ R19, R14, R0 ;  /* 0x000000000e137220 */ /* 0x000fc40000410000 */
[----:B------:R-:W-:Y:S02]  /*12810*/  FSEL R91, R91, -INF , P5 ;  /* 0xff8000005b5b7808 */ /* 0x000fe40002800000 */
[----:B------:R-:W-:Y:S02]  /*12820*/  ISETP.GT.AND P5, PT, R16, 0x68, PT ;  /* 0x000000681000780c */ /* 0x000fe40003fa4270 */
[----:B------:R-:W-:Y:S02]  /*12830*/  FSEL R19, R19, RZ, P6 ;  /* 0x000000ff13137208 */ /* 0x000fe40003000000 */
[----:B------:R-:W-:Y:S02]  /*12840*/  FSEL R94, R94, -INF , P5 ;  /* 0xff8000005e5e7808 */ /* 0x000fe40002800000 */
[----:B------:R-:W-:Y:S01]  /*12850*/  ISETP.GT.AND P5, PT, R16, 0x69, PT ;  /* 0x000000691000780c */ /* 0x000fe20003fa4270 */
[-CC-:B------:R-:W-:Y:S01]  /*12860*/  FFMA.FTZ R136, R136, R0.reuse, -R19.reuse ;  /* 0x0000000088887223 */ /* 0x180fe20000010813 */
[-C--:B------:R-:W-:Y:S01]  /*12870*/  FMUL.FTZ R17, R17, R0.reuse ;  /* 0x0000000011117220 */ /* 0x080fe20000410000 */
[----:B------:R-:W-:Y:S01]  /*12880*/  FFMA.FTZ R137, R137, R0, -R19 ;  /* 0x0000000089897223 */ /* 0x000fe20000010813 */
[----:B------:R-:W-:-:S02]  /*12890*/  FSEL R95, R95, -INF , P5 ;  /* 0xff8000005f5f7808 */ /* 0x000fc40002800000 */
[C---:B------:R-:W-:Y:S01]  /*128a0*/  ISETP.GT.AND P2, PT, R16.reuse, 0x80, PT ;  /* 0x000000801000780c */ /* 0x040fe20003f44270 */
[----:B------:R-:W-:Y:S01]  /*128b0*/  MUFU.EX2 R21, R17 ;  /* 0x0000001100157308 */ /* 0x000fe20000000800 */
[C---:B------:R-:W-:Y:S02]  /*128c0*/  ISETP.GT.AND P3, PT, R16.reuse, 0x81, PT ;  /* 0x000000811000780c */ /* 0x040fe40003f64270 */
[C---:B------:R-:W-:Y:S02]  /*128d0*/  ISETP.GT.AND P4, PT, R16.reuse, 0x88, PT ;  /* 0x000000881000780c */ /* 0x040fe40003f84270 */
[C---:B------:R-:W-:Y:S02]  /*128e0*/  ISETP.GT.AND P5, PT, R16.reuse, 0x89, PT ;  /* 0x000000891000780c */ /* 0x040fe40003fa4270 */
[----:B------:R-:W-:Y:S02]  /*128f0*/  ISETP.GT.AND P6, PT, R16, 0x79, PT ;  /* 0x000000791000780c */ /* 0x000fe40003fc4270 */
[----:B------:R-:W2:Y:S08]  /*12900*/  MUFU.EX2 R16, R136 ;  /* 0x0000008800107308 */ /* 0x000eb00000000800 */
[----:B------:R-:W0:Y:S01]  /*12910*/  MUFU.EX2 R137, R137 ;  /* 0x0000008900897308 */ /* 0x000e220000000800 */
[-CC-:B------:R-:W-:Y:S01]  /*12920*/  FFMA.FTZ R153, R104, R0.reuse, -R19.reuse ;  /* 0x0000000068997223 */ /* 0x180fe20000010813 */
[-CC-:B------:R-:W-:Y:S01]  /*12930*/  FFMA.FTZ R104, R88, R0.reuse, -R19.reuse ;  /* 0x0000000058687223 */ /* 0x180fe20000010813 */
[----:B------:R-:W-:-:S02]  /*12940*/  FFMA.FTZ R88, R72, R0, -R19 ;  /* 0x0000000048587223 */ /* 0x000fc40000010813 */
[----:B------:R-:W3:Y:S01]  /*12950*/  LDL R72, [R1+0x48] ;  /* 0x0000480001487983 */ /* 0x000ee20000100800 */
[----:B--2---:R-:W-:-:S04]  /*12960*/  FFMA.FTZ R17, R21, R20, R16 ;  /* 0x0000001415117223 */ /* 0x004fc80000010010 */
[C---:B0-----:R-:W-:Y:S01]  /*12970*/  FADD.FTZ R17, R137.reuse, R17 ;  /* 0x0000001189117221 */ /* 0x041fe20000010000 */
[----:B------:R-:W-:Y:S02]  /*12980*/  F2FP.F16.F32.PACK_AB R16, R137, R16 ;  /* 0x000000108910723e */ /* 0x000fe400000000ff */
[----:B------:R-:W2:Y:S01]  /*12990*/  LDL.LU R137, [R1+0x18] ;  /* 0x0000180001897983 */ /* 0x000ea20000300800 */
[-CC-:B------:R-:W-:Y:S01]  /*129a0*/  FFMA.FTZ R140, R140, R0.reuse, -R19.reuse ;  /* 0x000000008c8c7223 */ /* 0x180fe20000010813 */
[-CC-:B------:R-:W-:Y:S01]  /*129b0*/  FFMA.FTZ R141, R141, R0.reuse, -R19.reuse ;  /* 0x000000008d8d7223 */ /* 0x180fe20000010813 */
[-CC-:B------:R-:W-:Y:S01]  /*129c0*/  FFMA.FTZ R77, R76, R0.reuse, -R19.reuse ;  /* 0x000000004c4d7223 */ /* 0x180fe20000010813 */
[-CC-:B------:R-:W-:Y:S02]  /*129d0*/  FFMA.FTZ R76, R18, R0.reuse, -R19.reuse ;  /* 0x00000000124c7223 */ /* 0x180fe40000010813 */
[----:B------:R-:W0:Y:S08]  /*129e0*/  MUFU.EX2 R18, R140 ;  /* 0x0000008c00127308 */ /* 0x000e300000000800 */
[----:B------:R-:W1:Y:S01]  /*129f0*/  MUFU.EX2 R141, R141 ;  /* 0x0000008d008d7308 */ /* 0x000e620000000800 */
[-CC-:B------:R-:W-:Y:S01]  /*12a00*/  FFMA.FTZ R151, R108, R0.reuse, -R19.reuse ;  /* 0x000000006c977223 */ /* 0x180fe20000010813 */
[-CC-:B------:R-:W-:Y:S01]  /*12a10*/  FFMA.FTZ R108, R100, R0.reuse, -R19.reuse ;  /* 0x00000000646c7223 */ /* 0x180fe20000010813 */
[-CC-:B------:R-:W-:Y:S01]  /*12a20*/  FFMA.FTZ R100, R92, R0.reuse, -R19.reuse ;  /* 0x000000005c647223 */ /* 0x180fe20000010813 */
[----:B------:R-:W-:Y:S01]  /*12a30*/  FFMA.FTZ R92, R84, R0, -R19 ;  /* 0x00000000545c7223 */ /* 0x000fe20000010813 */
[----:B0-----:R-:W-:-:S04]  /*12a40*/  FADD.FTZ R17, R18, R17 ;  /* 0x0000001112117221 */ /* 0x001fc80000010000 */
[----:B-1----:R-:W-:Y:S01]  /*12a50*/  FADD.FTZ R84, R141, R17 ;  /* 0x000000118d547221 */ /* 0x002fe20000010000 */
[----:B------:R-:W-:Y:S01]  /*12a60*/  FSEL R87, R87, -INF , P6 ;  /* 0xff80000057577808 */ /* 0x000fe20003000000 */
[-CC-:B------:R-:W-:Y:S01]  /*12a70*/  FFMA.FTZ R154, R117, R0.reuse, -R19.reuse ;  /* 0x00000000759a7223 */ /* 0x180fe20000010813 */
[-CC-:B------:R-:W-:Y:S01]  /*12a80*/  FFMA.FTZ R117, R96, R0.reuse, -R19.reuse ;  /* 0x0000000060757223 */ /* 0x180fe20000010813 */
[-CC-:B------:R-:W-:Y:S01]  /*12a90*/  FFMA.FTZ R96, R80, R0.reuse, -R19.reuse ;  /* 0x0000000050607223 */ /* 0x180fe20000010813 */
[-CC-:B------:R-:W-:Y:S01]  /*12aa0*/  FFMA.FTZ R150, R109, R0.reuse, -R19.reuse ;  /* 0x000000006d967223 */ /* 0x180fe20000010813 */
[----:B------:R-:W-:Y:S01]  /*12ab0*/  FSEL R80, R74, -INF , P2 ;  /* 0xff8000004a507808 */ /* 0x000fe20001000000 */
[-CC-:B------:R-:W-:Y:S01]  /*12ac0*/  FFMA.FTZ R109, R97, R0.reuse, -R19.reuse ;  /* 0x00000000616d7223 */ /* 0x180fe20000010813 */
[-CC-:B------:R-:W-:Y:S01]  /*12ad0*/  FFMA.FTZ R97, R93, R0.reuse, -R19.reuse ;  /* 0x000000005d617223 */ /* 0x180fe20000010813 */
[----:B------:R-:W-:Y:S01]  /*12ae0*/  FFMA.FTZ R93, R81, R0, -R19 ;  /* 0x00000000515d7223 */ /* 0x000fe20000010813 */
[----:B------:R-:W-:-:S02]  /*12af0*/  FSEL R81, R75, -INF , P3 ;  /* 0xff8000004b517808 */ /* 0x000fc40001800000 */
[----:B------:R-:W-:Y:S02]  /*12b00*/  FSEL R78, R78, -INF , P4 ;  /* 0xff8000004e4e7808 */ /* 0x000fe40002000000 */
[----:B------:R-:W-:Y:S01]  /*12b10*/  FSEL R79, R79, -INF , P5 ;  /* 0xff8000004f4f7808 */ /* 0x000fe20002800000 */
        /* <DEDUP_REMOVED lines=16> */
[----:B------:R-:W-:-:S05]  /*12c20*/  IMAD.MOV.U32 R73, RZ, RZ, -0x3ffffff0 ;  /* 0xc0000010ff497424 */ /* 0x000fca00078e00ff */
[C---:B------:R-:W-:Y:S02]  /*12c30*/  R2UR UR5, R73.reuse ;  /* 0x00000000490572ca */ /* 0x040fe400000e0000 */
[----:B------:R-:W-:Y:S01]  /*12c40*/  R2UR UR37, R73 ;  /* 0x00000000492572ca */ /* 0x000fe200000e0000 */
[----:B------:R-:W-:-:S05]  /*12c50*/  IMAD.MOV.U32 R73, RZ, RZ, -0x7fffffe0 ;  /* 0x80000020ff497424 */ /* 0x000fca00078e00ff */
[----:B------:R-:W-:Y:S01]  /*12c60*/  R2UR UR7, R73 ;  /* 0x00000000490772ca */ /* 0x000fe200000e0000 */
[----:B------:R-:W-:Y:S01]  /*12c70*/  WARPGROUP.ARRIVE ;  /* 0x00000000000079c5 */ /* 0x000fe20000000000 */
[----:B--2---:R-:W-:-:S04]  /*12c80*/  FMNMX.FTZ R17, R138, R137, !PT ;  /* 0x000000898a117209 */ /* 0x004fc80007810000 */
        /* <DEDUP_REMOVED lines=34> */
[----:B---3--:R-:W-:Y:S02]  /*12eb0*/  LOP3.LUT R72, R72, 0x10000, RZ, 0xfc, !PT ;  /* 0x0001000048487812 */ /* 0x008fe400078efcff */
[----:B------:R-:W-:-:S03]  /*12ec0*/  FMNMX.FTZ R17, R79, R17, !PT ;  /* 0x000000114f117209 */ /* 0x000fc60007810000 */
[----:B------:R-:W-:Y:S02]  /*12ed0*/  VIADD R74, R72, 0x180 ;  /* 0x00000180484a7836 */ /* 0x000fe40000000000 */
[----:B------:R-:W0:Y:S03]  /*12ee0*/  SHFL.BFLY PT, R19, R17, 0x2, 0x1f ;  /* 0x0c401f0011137f89 */ /* 0x000e2600000e0000 */
[----:B------:R-:W-:Y:S01]  /*12ef0*/  R2UR UR8, R74 ;  /* 0x000000004a0872ca */ /* 0x000fe200000e0000 */
[----:B------:R-:W-:-:S05]  /*12f00*/  VIADD R74, R72, 0x300 ;  /* 0x00000300484a7836 */ /* 0x000fca0000000000 */
[----:B------:R-:W-:Y:S01]  /*12f10*/  R2UR UR12, R74 ;  /* 0x000000004a0c72ca */ /* 0x000fe200000e0000 */
[----:B------:R-:W-:-:S05]  /*12f20*/  VIADD R74, R72, 0x480 ;  /* 0x00000480484a7836 */ /* 0x000fca0000000000 */
[----:B------:R-:W-:Y:S01]  /*12f30*/  R2UR UR16, R74 ;  /* 0x000000004a1072ca */ /* 0x000fe200000e0000 */
[----:B------:R-:W-:-:S05]  /*12f40*/  VIADD R74, R72, 0x600 ;  /* 0x00000600484a7836 */ /* 0x000fca0000000000 */
[----:B------:R-:W-:Y:S01]  /*12f50*/  R2UR UR20, R74 ;  /* 0x000000004a1472ca */ /* 0x000fe200000e0000 */
[----:B------:R-:W-:Y:S01]  /*12f60*/  VIADD R74, R72, 0x780 ;  /* 0x00000780484a7836 */ /* 0x000fe20000000000 */
[----:B0-----:R-:W-:Y:S01]  /*12f70*/  FMNMX.FTZ R19, R17, R19, !PT ;  /* 0x0000001311137209 */ /* 0x001fe20007810000 */
[----:B------:R-:W-:-:S03]  /*12f80*/  VIADD R17, R22, 0x200 ;  /* 0x0000020016117836 */ /* 0x000fc60000000000 */
[----:B------:R-:W-:Y:S01]  /*12f90*/  R2UR UR24, R74 ;  /* 0x000000004a1872ca */ /* 0x000fe200000e0000 */
[C---:B------:R-:W-:Y:S01]  /*12fa0*/  VIADD R74, R72.reuse, 0x900 ;  /* 0x00000900484a7836 */ /* 0x040fe20000000000 */
[----:B------:R-:W-:Y:S02]  /*12fb0*/  SHF.R.U32.HI R17, RZ, 0x4, R17 ;  /* 0x00000004ff117819 */ /* 0x000fe40000011611 */
[----:B------:R-:W-:Y:S02]  /*12fc0*/  R2UR UR4, R72 ;  /* 0x00000000480472ca */ /* 0x000fe400000e0000 */
[----:B------:R-:W-:Y:S02]  /*12fd0*/  LOP3.LUT R17, R17, 0x3fff, RZ, 0xc0, !PT ;  /* 0x00003fff11117812 */ /* 0x000fe400078ec0ff */
[----:B------:R-:W-:Y:S01]  /*12fe0*/  R2UR UR28, R74 ;  /* 0x000000004a1c72ca */ /* 0x000fe200000e0000 */
[C---:B------:R-:W-:Y:S01]  /*12ff0*/  VIADD R74, R72.reuse, 0xa80 ;  /* 0x00000a80484a7836 */ /* 0x040fe20000000000 */
[----:B------:R-:W-:Y:S01]  /*13000*/  LOP3.LUT R17, R17, 0x2400000, RZ, 0xfc, !PT ;  /* 0x0240000011117812 */ /* 0x000fe200078efcff */
[----:B------:R-:W-:-:S05]  /*13010*/  VIADD R72, R72, 0xc00 ;  /* 0x00000c0048487836 */ /* 0x000fca0000000000 */
[----:B------:R-:W-:Y:S01]  /*13020*/  R2UR UR36, R72 ;  /* 0x00000000482472ca */ /* 0x000fe200000e0000 */
[----:B------:R-:W-:-:S05]  /*13030*/  IMAD R72, R15, 0x6c0, R17 ;  /* 0x000006c00f487824 */ /* 0x000fca00078e0211 */
[----:B------:R-:W-:-:S13]  /*13040*/  R2UR UR6, R72 ;  /* 0x00000000480672ca */ /* 0x000fda00000e0000 */
[----:B------:R-:W-:Y:S01]  /*13050*/  HGMMA.64x96x16.F32 R24, gdesc[UR4].tnspB, R24, gsb0 ;  /* 0x41600000041879f0 */ /* 0x000fe20008000818 */
        /* <DEDUP_REMOVED lines=16> */
[----:B------:R-:W-:Y:S02]  /*13160*/  VIADD R74, R72, 0x80 ;  /* 0x00000080484a7836 */ /* 0x000fe40000000000 */
[----:B------:R-:W-:-:S03]  /*13170*/  IMAD.MOV.U32 R75, RZ, RZ, -0x7fffffe0 ;  /* 0x80000020ff4b7424 */ /* 0x000fc600078e00ff */
        /* <DEDUP_REMOVED lines=37> */
[----:B------:R-:W0:Y:S01]  /*133d0*/  SHFL.BFLY PT, R20, R19, 0x1, 0x1f ;  /* 0x0c201f0013147f89 */ /* 0x000e2200000e0000 */
[----:B------:R-:W-:-:S05]  /*133e0*/  IMAD.MOV.U32 R73, RZ, RZ, -0x7fffffe0 ;  /* 0x80000020ff497424 */ /* 0x000fca00078e00ff */
[----:B------:R-:W-:Y:S01]  /*133f0*/  R2UR UR39, R73 ;  /* 0x00000000492772ca */ /* 0x000fe200000e0000 */
[----:B------:R-:W-:Y:S01]  /*13400*/  VIADD R72, R72, 0x200 ;  /* 0x0000020048487836 */ /* 0x000fe20000000000 */
[----:B0-----:R-:W-:-:S04]  /*13410*/  FMNMX.FTZ R20, R19, R20, !PT ;  /* 0x0000001413147209 */ /* 0x001fc80007810000 */
[C---:B------:R-:W-:Y:S01]  /*13420*/  FSETP.NEU.FTZ.AND P3, PT, R20.reuse, -INF , PT ;  /* 0xff8000001400780b */ /* 0x040fe20003f7d000 */
[----:B------:R-:W-:Y:S01]  /*13430*/  FMUL.FTZ R73, R20, R0 ;  /* 0x0000000014497220 */ /* 0x000fe20000410000 */
[----:B------:R-:W-:-:S04]  /*13440*/  R2UR UR38, R72 ;  /* 0x00000000482672ca */ /* 0x000fc800000e0000 */
[----:B------:R-:W-:Y:S01]  /*13450*/  FSEL R73, R73, RZ, P3 ;  /* 0x000000ff49497208 */ /* 0x000fe20001800000 */
[----:B------:R-:W-:Y:S02]  /*13460*/  WARPGROUP.DEPBAR.LE gsb0, 0x0 ;  /* 0x00008000000079c5 */ /* 0x000fe40000010000 */
[----:B------:R-:W-:-:S06]  /*13470*/  WARPGROUP.ARRIVE ;  /* 0x00000000000079c5 */ /* 0x000fcc0000000000 */
[----:B------:R-:W-:Y:S01]  /*13480*/  HGMMA.64x96x16.F32 R24, gdesc[UR32].tnspB, R24, gsb0 ;  /* 0x41600000201879f0 */ /* 0x000fe20008000818 */
[----:B------:R-:W-:Y:S02]  /*13490*/  FFMA.FTZ R72, R138, R0, -R73 ;  /* 0x000000008a487223 */ /* 0x000fe40000010849 */
[----:B------:R-:W2:Y:S01]  /*134a0*/  LDL.LU R138, [R1+0x20] ;  /* 0x00002000018a7983 */ /* 0x000ea20000300800 */
[----:B------:R-:W0:Y:S01]  /*134b0*/  S2R R112, SR_TID.X ;  /* 0x0000000000707919 */ /* 0x000e220000002100 */
[----:B------:R-:W-:Y:S02]  /*134c0*/  WARPGROUP.DEPBAR.LE gsb0, 0x0 ;  /* 0x00008000000079c5 */ /* 0x000fe40000010000 */
[----:B------:R-:W-:-:S06]  /*134d0*/  WARPGROUP.ARRIVE ;  /* 0x00000000000079c5 */ /* 0x000fcc0000000000 */
[----:B------:R-:W-:Y:S01]  /*134e0*/  HGMMA.64x96x16.F32 R24, gdesc[UR36].tnspB, R24, gsb0 ;  /* 0x41600000241879f0 */ /* 0x000fe20008000818 */
[----:B0-----:R-:W-:Y:S02]  /*134f0*/  SHF.R.U32.HI R19, RZ, 0x7, R112 ;  /* 0x00000007ff137819 */ /* 0x001fe40000011670 */
[----:B------:R-:W-:-:S03]  /*13500*/  ISETP.GE.U32.AND P2, PT, R112, 0x180, PT ;  /* 0x000001807000780c */ /* 0x000fc60003f46070 */
[----:B------:R-:W-:-:S05]  /*13510*/  VIADD R17, R19, 0x9 ;  /* 0x0000000913117836 */ /* 0x000fca0000000000 */
[----:B------:R-:W-:Y:S01]  /*13520*/  SEL R17, R17, 0x9, !P2 ;  /* 0x0000000911117807 */ /* 0x000fe20005000000 */
[----:B------:R-:W-:-:S04]  /*13530*/  WARPGROUP.DEPBAR.LE gsb0, 0x0 ;  /* 0x00008000000079c5 */ /* 0x000fc80000010000 */
[----:B------:R0:W-:Y:S06]  /*13540*/  BAR.ARV R17, 0x100 ;  /* 0x000400110000751d */ /* 0x0001ec0000002000 */
[--C-:B0-----:R-:W-:Y:S02]  /*13550*/  @!P1 IMAD R17, R15, 0x8, R22.reuse ;  /* 0x000000080f119824 */ /* 0x101fe400078e0216 */
[----:B------:R-:W-:-:S04]  /*13560*/  @!P1 IMAD R15, R146, 0x8, R22 ;  /* 0x00000008920f9824 */ /* 0x000fc800078e0216 */
[----:B------:R-:W-:-:S05]  /*13570*/  @!P1 VIADD R15, R15, 0x31c40 ;  /* 0x00031c400f0f9836 */ /* 0x000fca0000000000 */
[----:B------:R-:W-:-:S04]  /*13580*/  @!P1 PRMT R15, RZ, 0x654, R15 ;  /* 0x00000654ff0f9816 */ /* 0x000fc8000000000f */
[----:B------:R0:W-:Y:S02]  /*13590*/  @!P1 SYNCS.ARRIVE.TRANS64.RED.A1T0 RZ, [R15+URZ], RZ ;  /* 0x000000ff0fff99a7 */ /* 0x0001e4000810043f */
[----:B0-----:R-:W-:Y:S08]  /*135a0*/  MUFU.EX2 R15, R117 ;  /* 0x00000075000f7308 */ /* 0x001ff00000000800 */
[----:B------:R-:W-:Y:S08]  /*135b0*/  MUFU.EX2 R117, R85 ;  /* 0x0000005500757308 */ /* 0x000ff00000000800 */
[----:B------:R0:W-:Y:S02]  /*135c0*/  MUFU.EX2 R85, R76 ;  /* 0x0000004c00557308 */ /* 0x0001e40000000800 */
[----:B0-----:R-:W-:-:S05]  /*135d0*/  FSEL R76, R20, RZ, P3 ;  /* 0x000000ff144c7208 */ /* 0x001fca0001800000 */
[----:B------:R-:W-:Y:S02]  /*135e0*/  FADD.FTZ R76, -R76, R137 ;  /* 0x000000894c4c7221 */ /* 0x000fe40000010100 */
[----:B------:R-:W3:Y:S01]  /*135f0*/  LDL R137, [R1+0x4c] ;  /* 0x00004c0001897983 */ /* 0x000ee20000100800 */
[-CC-:B------:R-:W-:Y:S01]  /*13600*/  FFMA.FTZ R74, R139, R0.reuse, -R73.reuse ;  /* 0x000000008b4a7223 */ /* 0x180fe20000010849 */
[-CC-:B------:R-:W-:Y:S01]  /*13610*/  FFMA.FTZ R75, R142, R0.reuse, -R73.reuse ;  /* 0x000000008e4b7223 */ /* 0x180fe20000010849 */
[----:B------:R-:W-:Y:S01]  /*13620*/  FFMA.FTZ R112, R143, R0, -R73 ;  /* 0x000000008f707223 */ /* 0x000fe20000010849 */
[----:B------:R-:W-:Y:S01]  /*13630*/  MUFU.EX2 R72, R72 ;  /* 0x0000004800487308 */ /* 0x000fe20000000800 */
[----:B------:R-:W-:-:S07]  /*13640*/  @!P1 VIADD R17, R17, 0x31c60 ;  /* 0x00031c6011119836 */ /* 0x000fce0000000000 */
[----:B------:R-:W0:Y:S08]  /*13650*/  MUFU.EX2 R74, R74 ;  /* 0x0000004a004a7308 */ /* 0x000e300000000800 */
[----:B------:R-:W-:Y:S08]  /*13660*/  MUFU.EX2 R75, R75 ;  /* 0x0000004b004b7308 */ /* 0x000ff00000000800 */
[----:B------:R-:W1:Y:S01]  /*13670*/  MUFU.EX2 R112, R112 ;  /* 0x0000007000707308 */ /* 0x000e620000000800 */
[----:B------:R-:W-:-:S02]  /*13680*/  @!P1 PRMT R17, RZ, 0x654, R17 ;  /* 0x00000654ff119816 */ /* 0x000fc40000000011 */
[----:B------:R-:W-:Y:S02]  /*13690*/  F2FP.F16.F32.PACK_AB R18, R141, R18 ;  /* 0x000000128d12723e */ /* 0x000fe400000000ff */
[----:B------:R0:W-:Y:S02]  /*136a0*/  @!P1 SYNCS.ARRIVE.TRANS64.RED.A1T0 RZ, [R17+URZ], RZ ;  /* 0x000000ff11ff99a7 */ /* 0x0001e4000810043f */
[----:B0-----:R-:W-:Y:S02]  /*136b0*/  F2FP.F16.F32.PACK_AB R17, R74, R72 ;  /* 0x000000484a11723e */ /* 0x001fe400000000ff */
[----:B-1----:R-:W-:-:S05]  /*136c0*/  F2FP.F16.F32.PACK_AB R19, R112, R75 ;  /* 0x0000004b7013723e */ /* 0x002fca00000000ff */
[----:B------:R0:W-:Y:S01]  /*136d0*/  STSM.16.M88.4 [R23+0x24300], R16 ;  /* 0x0243001017007844 */ /* 0x0001e20000000200 */
[----:B------:R-:W-:Y:S08]  /*136e0*/  MUFU.EX2 R129, R129 ;  /* 0x0000008100817308 */ /* 0x000ff00000000800 */
[----:B0-----:R-:W0:Y:S01]  /*136f0*/  MUFU.EX2 R16, R128 ;  /* 0x0000008000107308 */ /* 0x001e220000000800 */
[----:B------:R-:W-:-:S02]  /*13700*/  IMAD.MOV.U32 R140, RZ, RZ, R124 ;  /* 0x000000ffff8c7224 */ /* 0x000fc400078e007c */
[----:B------:R-:W-:Y:S01]  /*13710*/  FMUL.FTZ R76, R76, R0 ;  /* 0x000000004c4c7220 */ /* 0x000fe20000410000 */
[----:B0-----:R-:W-:-:S04]  /*13720*/  FADD.FTZ R84, R16, R84 ;  /* 0x0000005410547221 */ /* 0x001fc80000010000 */
[----:B------:R-:W-:Y:S02]  /*13730*/  FADD.FTZ R124, R129, R84 ;  /* 0x00000054817c7221 */ /* 0x000fe40000010000 */
[----:B------:R0:W-:Y:S02]  /*13740*/  MUFU.EX2 R84, R77 ;  /* 0x0000004d00547308 */ /* 0x0001e40000000800 */
[-CC-:B0-----:R-:W-:Y:S01]  /*13750*/  FFMA.FTZ R77, R122, R0.reuse, -R73.reuse ;  /* 0x000000007a4d7223 */ /* 0x181fe20000010849 */
[-CC-:B------:R-:W-:Y:S01]  /*13760*/  FFMA.FTZ R122, R123, R0.reuse, -R73.reuse ;  /* 0x000000007b7a7223 */ /* 0x180fe20000010849 */
[-CC-:B------:R-:W-:Y:S01]  /*13770*/  FFMA.FTZ R123, R126, R0.reuse, -R73.reuse ;  /* 0x000000007e7b7223 */ /* 0x180fe20000010849 */
[-CC-:B------:R-:W-:Y:S01]  /*13780*/  FFMA.FTZ R126, R127, R0.reuse, -R73.reuse ;  /* 0x000000007f7e7223 */ /* 0x180fe20000010849 */
[-CC-:B------:R-:W-:Y:S02]  /*13790*/  FFMA.FTZ R127, R114, R0.reuse, -R73.reuse ;  /* 0x00000000727f7223 */ /* 0x180fe40000010849 */
[----:B------:R-:W2:Y:S01]  /*137a0*/  MUFU.EX2 R114, R76 ;  /* 0x0000004c00727308 */ /* 0x000ea20000000800 */
[-CC-:B------:R-:W-:Y:S01]  /*137b0*/  FFMA.FTZ R113, R130, R0.reuse, -R73.reuse ;  /* 0x0000000082717223 */ /* 0x180fe20000010849 */
[----:B------:R-:W-:Y:S01]  /*137c0*/  FFMA.FTZ R116, R131, R0, -R73 ;  /* 0x0000000083747223 */ /* 0x000fe20000010849 */
[----:B------:R-:W-:-:S02]  /*137d0*/  IMAD.MOV.U32 R141, RZ, RZ, R120 ;  /* 0x000000ffff8d7224 */ /* 0x000fc400078e0078 */
[----:B------:R-:W-:-:S03]  /*137e0*/  FFMA.FTZ R120, R134, R0, -R73 ;  /* 0x0000000086787223 */ /* 0x000fc60000010849 */
[----:B------:R-:W0:Y:S01]  /*137f0*/  MUFU.EX2 R113, R113 ;  /* 0x0000007100717308 */ /* 0x000e220000000800 */
[----:B------:R-:W-:Y:S02]  /*13800*/  IMAD.MOV.U32 R136, RZ, RZ, R121 ;  /* 0x000000ffff887224 */ /* 0x000fe400078e0079 */
[----:B------:R-:W-:-:S05]  /*13810*/  FFMA.FTZ R121, R135, R0, -R73 ;  /* 0x0000000087797223 */ /* 0x000fca0000010849 */
[----:B------:R-:W1:Y:S01]  /*13820*/  MUFU.EX2 R132, R132 ;  /* 0x0000008400847308 */ /* 0x000e620000000800 */
[----:B--2---:R-:W-:-:S04]  /*13830*/  FFMA.FTZ R72, R114, R138, R72 ;  /* 0x0000008a72487223 */ /* 0x004fc80000010048 */
[----:B------:R-:W-:-:S03]  /*13840*/  FADD.FTZ R72, R74, R72 ;  /* 0x000000484a487221 */ /* 0x000fc60000010000 */
[----:B------:R-:W2:Y:S01]  /*13850*/  MUFU.EX2 R116, R116 ;  /* 0x0000007400747308 */ /* 0x000ea20000000800 */
[----:B------:R-:W-:-:S07]  /*13860*/  FADD.FTZ R72, R75, R72 ;  /* 0x000000484b487221 */ /* 0x000fce0000010000 */
[----:B------:R-:W4:Y:S01]  /*13870*/  MUFU.EX2 R133, R133 ;  /* 0x0000008500857308 */ /* 0x000f220000000800 */
[----:B------:R-:W-:-:S07]  /*13880*/  FADD.FTZ R72, R112, R72 ;  /* 0x0000004870487221 */ /* 0x000fce0000010000 */
[----:B------:R-:W4:Y:S01]  /*13890*/  MUFU.EX2 R120, R120 ;  /* 0x0000007800787308 */ /* 0x000f220000000800 */
[----:B0-----:R-:W-:-:S07]  /*138a0*/  FADD.FTZ R72, R113, R72 ;  /* 0x0000004871487221 */ /* 0x001fce0000010000 */
[----:B------:R-:W0:Y:S01]  /*138b0*/  MUFU.EX2 R135, R141 ;  /* 0x0000008d00877308 */ /* 0x000e220000000800 */
[----:B-1----:R-:W-:-:S07]  /*138c0*/  FADD.FTZ R124, R132, R124 ;  /* 0x0000007c847c7221 */ /* 0x002fce0000010000 */
[----:B------:R-:W1:Y:S01]  /*138d0*/  MUFU.EX2 R121, R121 ;  /* 0x0000007900797308 */ /* 0x000e620000000800 */
[----:B--2---:R-:W-:-:S07]  /*138e0*/  FADD.FTZ R72, R116, R72 ;  /* 0x0000004874487221 */ /* 0x004fce0000010000 */
[----:B------:R-:W2:Y:S01]  /*138f0*/  MUFU.EX2 R136, R136 ;  /* 0x0000008800887308 */ /* 0x000ea20000000800 */
[----:B----4-:R-:W-:-:S07]  /*13900*/  FADD.FTZ R124, R133, R124 ;  /* 0x0000007c857c7221 */ /* 0x010fce0000010000 */
[----:B------:R-:W4:Y:S01]  /*13910*/  MUFU.EX2 R77, R77 ;  /* 0x0000004d004d7308 */ /* 0x000f220000000800 */
[----:B------:R-:W-:-:S07]  /*13920*/  F2FP.F16.F32.PACK_AB R16, R129, R16 ;  /* 0x000000108110723e */ /* 0x000fce00000000ff */
[----:B------:R-:W4:Y:S01]  /*13930*/  MUFU.EX2 R131, R140 ;  /* 0x0000008c00837308 */ /* 0x000f220000000800 */
[----:B------:R-:W-:-:S07]  /*13940*/  FADD.FTZ R72, R120, R72 ;  /* 0x0000004878487221 */ /* 0x000fce0000010000 */
[----:B------:R-:W4:Y:S01]  /*13950*/  MUFU.EX2 R122, R122 ;  /* 0x0000007a007a7308 */ /* 0x000f220000000800 */
[----:B0-----:R-:W-:-:S07]  /*13960*/  FADD.FTZ R124, R135, R124 ;  /* 0x0000007c877c7221 */ /* 0x001fce0000010000 */
[----:B------:R-:W0:Y:S01]  /*13970*/  MUFU.EX2 R134, R157 ;  /* 0x0000009d00867308 */ /* 0x000e220000000800 */
[----:B-1----:R-:W-:Y:S01]  /*13980*/  FADD.FTZ R72, R121, R72 ;  /* 0x0000004879487221 */ /* 0x002fe20000010000 */
[----:B------:R-:W-:-:S06]  /*13990*/  FFMA.FTZ R115, R115, R0, -R73 ;  /* 0x0000000073737223 */ /* 0x000fcc0000010849 */
[----:B------:R-:W1:Y:S01]  /*139a0*/  MUFU.EX2 R123, R123 ;  /* 0x0000007b007b7308 */ /* 0x000e620000000800 */
[----:B--2---:R-:W-:-:S07]  /*139b0*/  FADD.FTZ R76, R136, R124 ;  /* 0x0000007c884c7221 */ /* 0x004fce0000010000 */
[----:B------:R-:W2:Y:S01]  /*139c0*/  MUFU.EX2 R129, R156 ;  /* 0x0000009c00817308 */ /* 0x000ea20000000800 */
[----:B----4-:R-:W-:Y:S01]  /*139d0*/  FADD.FTZ R72, R77, R72 ;  /* 0x000000484d487221 */ /* 0x010fe20000010000 */
[----:B------:R-:W-:-:S06]  /*139e0*/  FFMA.FTZ R118, R118, R0, -R73 ;  /* 0x0000000076767223 */ /* 0x000fcc0000010849 */
[----:B------:R-:W4:Y:S01]  /*139f0*/  MUFU.EX2 R126, R126 ;  /* 0x0000007e007e7308 */ /* 0x000f220000000800 */
[----:B------:R-:W-:Y:S01]  /*13a00*/  FADD.FTZ R76, R131, R76 ;  /* 0x0000004c834c7221 */ /* 0x000fe20000010000 */
[----:B------:R-:W-:-:S06]  /*13a10*/  F2FP.F16.F32.PACK_AB R18, R133, R132 ;  /* 0x000000848512723e */ /* 0x000fcc00000000ff */
[----:B------:R-:W3:Y:S01]  /*13a20*/  MUFU.EX2 R130, R155 ;  /* 0x0000009b00827308 */ /* 0x000ee20000000800 */
[----:B------:R-:W-:Y:S01]  /*13a30*/  F2FP.F16.F32.PACK_AB R17, R116, R113 ;  /* 0x000000717411723e */ /* 0x000fe200000000ff */
[----:B------:R-:W-:Y:S01]  /*13a40*/  FADD.FTZ R72, R122, R72 ;  /* 0x000000487a487221 */ /* 0x000fe20000010000 */
[----:B------:R-:W-:-:S05]  /*13a50*/  F2FP.F16.F32.PACK_AB R19, R121, R120 ;  /* 0x000000787913723e */ /* 0x000fca00000000ff */
[----:B------:R-:W3:Y:S01]  /*13a60*/  MUFU.EX2 R127, R127 ;  /* 0x0000007f007f7308 */ /* 0x000ee20000000800 */
[----:B------:R-:W-:Y:S01]  /*13a70*/  FFMA.FTZ R119, R119, R0, -R73 ;  /* 0x0000000077777223 */ /* 0x000fe20000010849 */
[----:B0-----:R-:W-:-:S06]  /*13a80*/  FADD.FTZ R76, R134, R76 ;  /* 0x0000004c864c7221 */ /* 0x001fcc0000010000 */
[----:B------:R-:W0:Y:S01]  /*13a90*/  MUFU.EX2 R125, R125 ;  /* 0x0000007d007d7308 */ /* 0x000e220000000800 */
[----:B------:R-:W-:Y:S01]  /*13aa0*/  FFMA.FTZ R74, R95, R0, -R73 ;  /* 0x000000005f4a7223 */ /* 0x000fe20000010849 */
[----:B------:R0:W-:Y:S01]  /*13ab0*/  STSM.16.M88.4 [R23+0x25b00], R16 ;  /* 0x025b001017007844 */ /* 0x0001e20000000200 */
[----:B-1----:R-:W-:-:S05]  /*13ac0*/  FADD.FTZ R95, R123, R72 ;  /* 0x000000487b5f7221 */ /* 0x002fca0000010000 */
[----:B------:R-:W1:Y:S01]  /*13ad0*/  MUFU.EX2 R115, R115 ;  /* 0x0000007300737308 */ /* 0x000e620000000800 */
[----:B------:R-:W-:Y:S01]  /*13ae0*/  FFMA.FTZ R106, R106, R0, -R73 ;  /* 0x000000006a6a7223 */ /* 0x000fe20000010849 */
[----:B--2---:R-:W-:-:S06]  /*13af0*/  FADD.FTZ R76, R129, R76 ;  /* 0x0000004c814c7221 */ /* 0x004fcc0000010000 */
[----:B------:R-:W2:Y:S01]  /*13b00*/  MUFU.EX2 R128, R154 ;  /* 0x0000009a00807308 */ /* 0x000ea20000000800 */
[----:B------:R-:W-:Y:S01]  /*13b10*/  FFMA.FTZ R75, R83, R0, -R73 ;  /* 0x00000000534b7223 */ /* 0x000fe20000010849 */
[----:B----4-:R-:W-:-:S06]  /*13b20*/  FADD.FTZ R83, R126, R95 ;  /* 0x0000005f7e537221 */ /* 0x010fcc0000010000 */
[----:B------:R-:W-:Y:S01]  /*13b30*/  MUFU.EX2 R118, R118 ;  /* 0x0000007600767308 */ /* 0x000fe20000000800 */
[----:B------:R-:W-:Y:S01]  /*13b40*/  FFMA.FTZ R107, R107, R0, -R73 ;  /* 0x000000006b6b7223 */ /* 0x000fe20000010849 */
[----:B---3--:R-:W-:-:S06]  /*13b50*/  FADD.FTZ R76, R130, R76 ;  /* 0x0000004c824c7221 */ /* 0x008fcc0000010000 */
[----:B0-----:R-:W0:Y:S01]  /*13b60*/  MUFU.EX2 R18, R153 ;  /* 0x0000009900127308 */ /* 0x001e220000000800 */
[----:B------:R-:W-:Y:S01]  /*13b70*/  FADD.FTZ R83, R127, R83 ;  /* 0x000000537f537221 */ /* 0x000fe20000010000 */
[----:B------:R-:W-:-:S06]  /*13b80*/  FFMA.FTZ R110, R110, R0, -R73 ;  /* 0x000000006e6e7223 */ /* 0x000fcc0000010849 */
[----:B------:R-:W-:Y:S01]  /*13b90*/  MUFU.EX2 R119, R119 ;  /* 0x0000007700777308 */ /* 0x000fe20000000800 */
[----:B------:R-:W-:-:S07]  /*13ba0*/  FADD.FTZ R76, R125, R76 ;  /* 0x0000004c7d4c7221 */ /* 0x000fce0000010000 */
[----:B------:R-:W3:Y:S01]  /*13bb0*/  MUFU.EX2 R19, R152 ;  /* 0x0000009800137308 */ /* 0x000ee20000000800 */
[----:B-1----:R-:W-:Y:S01]  /*13bc0*/  FADD.FTZ R83, R115, R83 ;  /* 0x0000005373537221 */ /* 0x002fe20000010000 */
[----:B------:R-:W-:-:S06]  /*13bd0*/  FFMA.FTZ R111, R111, R0, -R73 ;  /* 0x000000006f6f7223 */ /* 0x000fcc0000010849 */
[----:B------:R-:W-:Y:S01]  /*13be0*/  MUFU.EX2 R106, R106 ;  /* 0x0000006a006a7308 */ /* 0x000fe20000000800 */
[----:B------:R-:W-:Y:S01]  /*13bf0*/  FFMA.FTZ R95, R80, R0, -R73 ;  /* 0x00000000505f7223 */ /* 0x000fe20000010849 */
[----:B--2---:R-:W-:-:S06]  /*13c00*/  FADD.FTZ R76, R128, R76 ;  /* 0x0000004c804c7221 */ /* 0x004fcc0000010000 */
[----:B------:R-:W1:Y:S01]  /*13c10*/  MUFU.EX2 R16, R151 ;  /* 0x0000009700107308 */ /* 0x000e620000000800 */
[----:B------:R-:W-:-:S07]  /*13c20*/  FFMA.FTZ R98, R98, R0, -R73 ;  /* 0x0000000062627223 */ /* 0x000fce0000010849 */
[----:B------:R-:W-:Y:S01]  /*13c30*/  MUFU.EX2 R107, R107 ;  /* 0x0000006b006b7308 */ /* 0x000fe20000000800 */
[----:B------:R-:W-:Y:S01]  /*13c40*/  FFMA.FTZ R94, R94, R0, -R73 ;  /* 0x000000005e5e7223 */ /* 0x000fe20000010849 */
[----:B0-----:R-:W-:-:S06]  /*13c50*/  FADD.FTZ R76, R18, R76 ;  /* 0x0000004c124c7221 */ /* 0x001fcc0000010000 */
[----:B------:R-:W0:Y:S01]  /*13c60*/  MUFU.EX2 R17, R150 ;  /* 0x0000009600117308 */ /* 0x000e220000000800 */
[-CC-:B------:R-:W-:Y:S01]  /*13c70*/  FFMA.FTZ R99, R99, R0.reuse, -R73.reuse ;  /* 0x0000000063637223 */ /* 0x180fe20000010849 */
[----:B------:R-:W-:-:S06]  /*13c80*/  FFMA.FTZ R72, R82, R0, -R73 ;  /* 0x0000000052487223 */ /* 0x000fcc0000010849 */
[----:B------:R-:W2:Y:S01]  /*13c90*/  MUFU.EX2 R110, R110 ;  /* 0x0000006e006e7308 */ /* 0x000ea20000000800 */
[----:B------:R-:W-:-:S07]  /*13ca0*/  FFMA.FTZ R113, R86, R0, -R73 ;  /* 0x0000000056717223 */ /* 0x000fce0000010849 */
[----:B------:R4:W-:Y:S01]  /*13cb0*/  MUFU.EX2 R80, R74 ;  /* 0x0000004a00507308 */ /* 0x0009e20000000800 */
[----:B---3--:R-:W-:Y:S01]  /*13cc0*/  FADD.FTZ R76, R19, R76 ;  /* 0x0000004c134c7221 */ /* 0x008fe20000010000 */
[----:B------:R-:W-:Y:S01]  /*13cd0*/  FFMA.FTZ R102, R102, R0, -R73 ;  /* 0x0000000066667223 */ /* 0x000fe20000010849 */
[----:B----4-:R-:W-:-:S05]  /*13ce0*/  FADD.FTZ R74, R118, R83 ;  /* 0x00000053764a7221 */ /* 0x010fca0000010000 */
[----:B------:R-:W3:Y:S01]  /*13cf0*/  MUFU.EX2 R111, R111 ;  /* 0x0000006f006f7308 */ /* 0x000ee20000000800 */
[----:B------:R-:W-:Y:S01]  /*13d00*/  FADD.FTZ R74, R119, R74 ;  /* 0x0000004a774a7221 */ /* 0x000fe20000010000 */
[-CC-:B------:R-:W-:Y:S01]  /*13d10*/  FFMA.FTZ R103, R103, R0.reuse, -R73.reuse ;  /* 0x0000000067677223 */ /* 0x180fe20000010849 */
[-CC-:B------:R-:W-:Y:S01]  /*13d20*/  FFMA.FTZ R90, R90, R0.reuse, -R73.reuse ;  /* 0x000000005a5a7223 */ /* 0x180fe20000010849 */
[----:B------:R-:W-:-:S04]  /*13d30*/  FFMA.FTZ R91, R91, R0, -R73 ;  /* 0x000000005b5b7223 */ /* 0x000fc80000010849 */
[----:B------:R-:W4:Y:S01]  /*13d40*/  MUFU.EX2 R109, R109 ;  /* 0x0000006d006d7308 */ /* 0x000f220000000800 */
[-CC-:B------:R-:W-:Y:S01]  /*13d50*/  FFMA.FTZ R112, R87, R0.reuse, -R73.reuse ;  /* 0x0000000057707223 */ /* 0x180fe20000010849 */
[-CC-:B------:R-:W-:Y:S01]  /*13d60*/  FFMA.FTZ R83, R78, R0.reuse, -R73.reuse ;  /* 0x000000004e537223 */ /* 0x180fe20000010849 */
[----:B------:R-:W-:Y:S01]  /*13d70*/  FFMA.FTZ R86, R79, R0, -R73 ;  /* 0x000000004f567223 */ /* 0x000fe20000010849 */
[----:B-1----:R-:W-:-:S04]  /*13d80*/  FADD.FTZ R78, R16, R76 ;  /* 0x0000004c104e7221 */ /* 0x002fc80000010000 */
[----:B------:R1:W-:Y:S01]  /*13d90*/  MUFU.EX2 R82, R94 ;  /* 0x0000005e00527308 */ /* 0x0003e20000000800 */
[----:B0-----:R-:W-:-:S07]  /*13da0*/  FADD.FTZ R79, R17, R78 ;  /* 0x0000004e114f7221 */ /* 0x001fce0000010000 */
[----:B------:R-:W0:Y:S01]  /*13db0*/  MUFU.EX2 R98, R98 ;  /* 0x0000006200627308 */ /* 0x000e220000000800 */
[----:B-1----:R-:W-:Y:S01]  /*13dc0*/  FFMA.FTZ R94, R81, R0, -R73 ;  /* 0x00000000515e7223 */ /* 0x002fe20000010849 */
[----:B------:R-:W-:-:S06]  /*13dd0*/  FADD.FTZ R73, R106, R74 ;  /* 0x0000004a6a497221 */ /* 0x000fcc0000010000 */
[----:B------:R-:W1:Y:S01]  /*13de0*/  MUFU.EX2 R108, R108 ;  /* 0x0000006c006c7308 */ /* 0x000e620000000800 */
[----:B------:R-:W-:-:S07]  /*13df0*/  FADD.FTZ R73, R107, R73 ;  /* 0x000000496b497221 */ /* 0x000fce0000010000 */
[----:B------:R-:W1:Y:S01]  /*13e00*/  MUFU.EX2 R99, R99 ;  /* 0x0000006300637308 */ /* 0x000e620000000800 */
[----:B--2---:R-:W-:Y:S01]  /*13e10*/  FADD.FTZ R116, R110, R73 ;  /* 0x000000496e747221 */ /* 0x004fe20000010000 */
[----:B------:R-:W-:-:S06]  /*13e20*/  FADD.FTZ R79, R15, R79 ;  /* 0x0000004f0f4f7221 */ /* 0x000fcc0000010000 */
[----:B------:R-:W2:Y:S01]  /*13e30*/  MUFU.EX2 R102, R102 ;  /* 0x0000006600667308 */ /* 0x000ea20000000800 */
[----:B---3--:R-:W-:Y:S01]  /*13e40*/  FADD.FTZ R116, R111, R116 ;  /* 0x000000746f747221 */ /* 0x008fe20000010000 */
[----:B----4-:R-:W-:-:S06]  /*13e50*/  FADD.FTZ R79, R109, R79 ;  /* 0x0000004f6d4f7221 */ /* 0x010fcc0000010000 */
[----:B------:R-:W3:Y:S01]  /*13e60*/  MUFU.EX2 R105, R105 ;  /* 0x0000006900697308 */ /* 0x000ee20000000800 */
[----:B------:R-:W-:Y:S01]  /*13e70*/  F2FP.F16.F32.PACK_AB R73, R122, R77 ;  /* 0x0000004d7a49723e */ /* 0x000fe200000000ff */
[----:B0-----:R-:W-:-:S06]  /*13e80*/  FADD.FTZ R116, R98, R116 ;  /* 0x0000007462747221 */ /* 0x001fcc0000010000 */
[----:B------:R-:W-:Y:S01]  /*13e90*/  MUFU.EX2 R103, R103 ;  /* 0x0000006700677308 */ /* 0x000fe20000000800 */
[----:B------:R-:W-:Y:S01]  /*13ea0*/  F2FP.F16.F32.PACK_AB R77, R115, R127 ;  /* 0x0000007f734d723e */ /* 0x000fe200000000ff */
[----:B-1----:R-:W-:Y:S01]  /*13eb0*/  FADD.FTZ R115, R108, R79 ;  /* 0x0000004f6c737221 */ /* 0x002fe20000010000 */
[----:B------:R-:W-:-:S05]  /*13ec0*/  F2FP.F16.F32.PACK_AB R79, R119, R118 ;  /* 0x00000076774f723e */ /* 0x000fca00000000ff */
[----:B------:R-:W0:Y:S01]  /*13ed0*/  MUFU.EX2 R104, R104 ;  /* 0x0000006800687308 */ /* 0x000e220000000800 */
[----:B------:R-:W-:Y:S01]  /*13ee0*/  FADD.FTZ R119, R99, R116 ;  /* 0x0000007463777221 */ /* 0x000fe20000010000 */
[----:B------:R-:W-:-:S06]  /*13ef0*/  F2FP.F16.F32.PACK_AB R74, R134, R131 ;  /* 0x00000083864a723e */ /* 0x000fcc00000000ff */
[----:B------:R-:W1:Y:S01]  /*13f00*/  MUFU.EX2 R90, R90 ;  /* 0x0000005a005a7308 */ /* 0x000e620000000800 */
[----:B--2---:R-:W-:-:S07]  /*13f10*/  FADD.FTZ R116, R102, R119 ;  /* 0x0000007766747221 */ /* 0x004fce0000010000 */
[----:B------:R-:W2:Y:S08]  /*13f20*/  MUFU.EX2 R101, R101 ;  /* 0x0000006500657308 */ /* 0x000eb00000000800 */
[----:B------:R-:W4:Y:S01]  /*13f30*/  MUFU.EX2 R91, R91 ;  /* 0x0000005b005b7308 */ /* 0x000f220000000800 */
[----:B---3--:R-:W-:-:S07]  /*13f40*/  FADD.FTZ R115, R105, R115 ;  /* 0x0000007369737221 */ /* 0x008fce0000010000 */
[----:B------:R3:W-:Y:S08]  /*13f50*/  MUFU.EX2 R81, R72 ;  /* 0x0000004800517308 */ /* 0x0007f00000000800 */
[----:B------:R0:W-:Y:S01]  /*13f60*/  MUFU.EX2 R87, R75 ;  /* 0x0000004b00577308 */ /* 0x0001e20000000800 */
[----:B---3--:R-:W-:-:S07]  /*13f70*/  F2FP.F16.F32.PACK_AB R72, R136, R135 ;  /* 0x000000878848723e */ /* 0x008fce00000000ff */
[----:B------:R-:W3:Y:S01]  /*13f80*/  MUFU.EX2 R100, R100 ;  /* 0x0000006400647308 */ /* 0x000ee20000000800 */
[----:B0-----:R-:W-:-:S05]  /*13f90*/  F2FP.F16.F32.PACK_AB R75, R126, R123 ;  /* 0x0000007b7e4b723e */ /* 0x001fca00000000ff */
[----:B------:R0:W-:Y:S02]  /*13fa0*/  STSM.16.M88.4 [R23+0x27300], R72 ;  /* 0x0273004817007844 */ /* 0x0001e40000000200 */
[----:B------:R-:W3:Y:S01]  /*13fb0*/  MUFU.EX2 R97, R97 ;  /* 0x0000006100617308 */ /* 0x000ee20000000800 */
[----:B------:R-:W-:-:S07]  /*13fc0*/  FADD.FTZ R118, R104, R115 ;  /* 0x0000007368767221 */ /* 0x000fce0000010000 */
[----:B------:R-:W3:Y:S01]  /*13fd0*/  MUFU.EX2 R96, R96 ;  /* 0x0000006000607308 */ /* 0x000ee20000000800 */
[----:B0-----:R-:W-:Y:S01]  /*13fe0*/  F2FP.F16.F32.PACK_AB R74, R17, R16 ;  /* 0x00000010114a723e */ /* 0x001fe200000000ff */
[----:B------:R-:W-:-:S06]  /*13ff0*/  FADD.FTZ R17, R103, R116 ;  /* 0x0000007467117221 */ /* 0x000fcc0000010000 */
[----:B------:R-:W0:Y:S01]  /*14000*/  MUFU.EX2 R93, R93 ;  /* 0x0000005d005d7308 */ /* 0x000e220000000800 */
[----:B------:R-:W-:Y:S01]  /*14010*/  F2FP.F16.F32.PACK_AB R72, R19, R18 ;  /* 0x000000121348723e */ /* 0x000fe200000000ff */
[----:B-1----:R-:W-:Y:S01]  /*14020*/  FADD.FTZ R116, R90, R17 ;  /* 0x000000115a747221 */ /* 0x002fe20000010000 */
[----:B--2---:R-:W-:Y:S01]  /*14030*/  FADD.FTZ R19, R101, R118 ;  /* 0x0000007665137221 */ /* 0x004fe20000010000 */
[----:B------:R-:W-:Y:S02]  /*14040*/  F2FP.F16.F32.PACK_AB R16, R109, R15 ;  /* 0x0000000f6d10723e */ /* 0x000fe400000000ff */
[----:B----4-:R-:W-:Y:S02]  /*14050*/  FADD.FTZ R15, R91, R116 ;  /* 0x000000745b0f7221 */ /* 0x010fe40000010000 */
[----:B------:R-:W1:Y:S01]  /*14060*/  MUFU.EX2 R92, R92 ;  /* 0x0000005c005c7308 */ /* 0x000e620000000800 */
[----:B------:R-:W-:Y:S01]  /*14070*/  F2FP.F16.F32.PACK_AB R76, R130, R129 ;  /* 0x00000081824c723e */ /* 0x000fe200000000ff */
[----:B---3--:R-:W-:Y:S01]  /*14080*/  FADD.FTZ R118, R100, R19 ;  /* 0x0000001364767221 */ /* 0x008fe20000010000 */
[----:B------:R-:W-:Y:S01]  /*14090*/  F2FP.F16.F32.PACK_AB R78, R128, R125 ;  /* 0x0000007d804e723e */ /* 0x000fe200000000ff */
[----:B------:R-:W-:-:S04]  /*140a0*/  FADD.FTZ R15, R82, R15 ;  /* 0x0000000f520f7221 */ /* 0x000fc80000010000 */
[----:B------:R-:W2:Y:S01]  /*140b0*/  MUFU.EX2 R113, R113 ;  /* 0x0000007100717308 */ /* 0x000ea20000000800 */
[----:B------:R3:W-:Y:S01]  /*140c0*/  STSM.16.M88.4 [R23+0x28b00], R76 ;  /* 0x028b004c17007844 */ /* 0x0007e20000000200 */
[----:B------:R-:W-:-:S06]  /*140d0*/  FADD.FTZ R17, R97, R118 ;  /* 0x0000007661117221 */ /* 0x000fcc0000010000 */
[----:B------:R-:W4:Y:S08]  /*140e0*/  MUFU.EX2 R89, R89 ;  /* 0x0000005900597308 */ /* 0x000f300000000800 */
[----:B------:R-:W4:Y:S01]  /*140f0*/  MUFU.EX2 R112, R112 ;  /* 0x0000007000707308 */ /* 0x000f220000000800 */
[----:B---3--:R-:W-:Y:S01]  /*14100*/  FADD.FTZ R76, R80, R15 ;  /* 0x0000000f504c7221 */ /* 0x008fe20000010000 */
[----:B------:R-:W-:-:S03]  /*14110*/  FADD.FTZ R78, R96, R17 ;  /* 0x00000011604e7221 */ /* 0x000fc60000010000 */
[----:B------:R-:W-:-:S03]  /*14120*/  FADD.FTZ R76, R81, R76 ;  /* 0x0000004c514c7221 */ /* 0x000fc60000010000 */
[----:B------:R-:W3:Y:S01]  /*14130*/  MUFU.EX2 R88, R88 ;  /* 0x0000005800587308 */ /* 0x000ee20000000800 */
[----:B0-----:R-:W-:Y:S01]  /*14140*/  FADD.FTZ R15, R93, R78 ;  /* 0x0000004e5d0f7221 */ /* 0x001fe20000010000 */
[----:B------:R-:W-:-:S06]  /*14150*/  FADD.FTZ R76, R87, R76 ;  /* 0x0000004c574c7221 */ /* 0x000fcc0000010000 */
[----:B------:R-:W0:Y:S01]  /*14160*/  MUFU.EX2 R95, R95 ;  /* 0x0000005f005f7308 */ /* 0x000e220000000800 */
[----:B------:R-:W-:Y:S01]  /*14170*/  F2FP.F16.F32.PACK_AB R73, R107, R106 ;  /* 0x0000006a6b49723e */ /* 0x000fe200000000ff */
[----:B-1----:R-:W-:Y:S01]  /*14180*/  FADD.FTZ R78, R92, R15 ;  /* 0x0000000f5c4e7221 */ /* 0x002fe20000010000 */
[----:B------:R-:W-:-:S05]  /*14190*/  F2FP.F16.F32.PACK_AB R75, R111, R110 ;  /* 0x0000006e6f4b723e */ /* 0x000fca00000000ff */
[----:B------:R-:W1:Y:S01]  /*141a0*/  MUFU.EX2 R94, R94 ;  /* 0x0000005e005e7308 */ /* 0x000e620000000800 */
[----:B--2---:R-:W-:Y:S01]  /*141b0*/  FADD.FTZ R15, R113, R76 ;  /* 0x0000004c710f7221 */ /* 0x004fe20000010000 */
[----:B------:R2:W-:Y:S01]  /*141c0*/  STSM.16.M88.4 [R23+0x2a300], R72 ;  /* 0x02a3004817007844 */ /* 0x0005e20000000200 */
[----:B----4-:R-:W-:-:S05]  /*141d0*/  FADD.FTZ R77, R89, R78 ;  /* 0x0000004e594d7221 */ /* 0x010fca0000010000 */
[----:B------:R-:W4:Y:S01]  /*141e0*/  MUFU.EX2 R83, R83 ;  /* 0x0000005300537308 */ /* 0x000f220000000800 */
[----:B------:R-:W-:-:S07]  /*141f0*/  F2FP.F16.F32.PACK_AB R18, R105, R108 ;  /* 0x0000006c6912723e */ /* 0x000fce00000000ff */
[----:B------:R-:W4:Y:S01]  /*14200*/  MUFU.EX2 R86, R86 ;  /* 0x0000005600567308 */ /* 0x000f220000000800 */
[----:B------:R-:W-:Y:S01]  /*14210*/  F2FP.F16.F32.PACK_AB R17, R99, R98 ;  /* 0x000000626311723e */ /* 0x000fe200000000ff */
[----:B--2---:R-:W-:Y:S01]  /*14220*/  FADD.FTZ R72, R112, R15 ;  /* 0x0000000f70487221 */ /* 0x004fe20000010000 */
[----:B------:R-:W-:Y:S01]  /*14230*/  F2FP.F16.F32.PACK_AB R19, R103, R102 ;  /* 0x000000666713723e */ /* 0x000fe200000000ff */
[----:B---3--:R-:W-:Y:S02]  /*14240*/  FADD.FTZ R76, R88, R77 ;  /* 0x0000004d584c7221 */ /* 0x008fe40000010000 */
[----:B0-----:R-:W-:Y:S02]  /*14250*/  FADD.FTZ R15, R95, R72 ;  /* 0x000000485f0f7221 */ /* 0x001fe40000010000 */
[----:B------:R0:W-:Y:S01]  /*14260*/  STSM.16.M88.4 [R23+0x2bb00], R16 ;  /* 0x02bb001017007844 */ /* 0x0001e20000000200 */
[----:B------:R-:W-:Y:S02]  /*14270*/  F2FP.F16.F32.PACK_AB R104, R101, R104 ;  /* 0x000000686568723e */ /* 0x000fe400000000ff */
[----:B------:R-:W-:-:S02]  /*14280*/  F2FP.F16.F32.PACK_AB R106, R97, R100 ;  /* 0x00000064616a723e */ /* 0x000fc400000000ff */
[----:B------:R-:W-:Y:S02]  /*14290*/  F2FP.F16.F32.PACK_AB R105, R91, R90 ;  /* 0x0000005a5b69723e */ /* 0x000fe400000000ff */
[----:B------:R-:W-:Y:S02]  /*142a0*/  F2FP.F16.F32.PACK_AB R107, R80, R82 ;  /* 0x00000052506b723e */ /* 0x000fe400000000ff */
[----:B------:R-:W-:Y:S02]  /*142b0*/  F2FP.F16.F32.PACK_AB R96, R93, R96 ;  /* 0x000000605d60723e */ /* 0x000fe400000000ff */
[----:B------:R-:W-:Y:S02]  /*142c0*/  F2FP.F16.F32.PACK_AB R98, R89, R92 ;  /* 0x0000005c5962723e */ /* 0x000fe400000000ff */
[----:B------:R-:W-:Y:S01]  /*142d0*/  F2FP.F16.F32.PACK_AB R97, R87, R81 ;  /* 0x000000515761723e */ /* 0x000fe200000000ff */
[----:B0-----:R-:W-:Y:S01]  /*142e0*/  FADD.FTZ R17, R117, R76 ;  /* 0x0000004c75117221 */ /* 0x001fe20000010000 */
[----:B-1----:R-:W-:Y:S01]  /*142f0*/  FADD.FTZ R16, R94, R15 ;  /* 0x0000000f5e107221 */ /* 0x002fe20000010000 */
[----:B------:R-:W-:-:S02]  /*14300*/  F2FP.F16.F32.PACK_AB R99, R112, R113 ;  /* 0x000000717063723e */ /* 0x000fc400000000ff */
[----:B------:R-:W-:Y:S01]  /*14310*/  F2FP.F16.F32.PACK_AB R90, R85, R84 ;  /* 0x00000054555a723e */ /* 0x000fe200000000ff */
[----:B------:R-:W-:Y:S01]  /*14320*/  FADD.FTZ R84, R84, R17 ;  /* 0x0000001154547221 */ /* 0x000fe20000010000 */
[----:B------:R-:W-:Y:S01]  /*14330*/  F2FP.F16.F32.PACK_AB R88, R117, R88 ;  /* 0x000000587558723e */ /* 0x000fe200000000ff */
[----:B----4-:R-:W-:Y:S01]  /*14340*/  FADD.FTZ R16, R83, R16 ;  /* 0x0000001053107221 */ /* 0x010fe20000010000 */
[----:B------:R-:W-:Y:S02]  /*14350*/  F2FP.F16.F32.PACK_AB R89, R94, R95 ;  /* 0x0000005f5e59723e */ /* 0x000fe400000000ff */
[C---:B------:R-:W-:Y:S01]  /*14360*/  F2FP.F16.F32.PACK_AB R91, R86.reuse, R83 ;  /* 0x00000053565b723e */ /* 0x040fe200000000ff */
[----:B------:R-:W-:Y:S01]  /*14370*/  STSM.16.M88.4 [R23+0x2d300], R104 ;  /* 0x02d3006817007844 */ /* 0x000fe20000000200 */
[----:B------:R-:W-:Y:S01]  /*14380*/  FADD.FTZ R17, R85, R84 ;  /* 0x0000005455117221 */ /* 0x000fe20000010000 */
[----:B------:R-:W-:Y:S02]  /*14390*/  FADD.FTZ R15, R86, R16 ;  /* 0x00000010560f7221 */ /* 0x000fe40000010000 */
[----:B------:R-:W-:Y:S04]  /*143a0*/  STSM.16.M88.4 [R23+0x2eb00], R96 ;  /* 0x02eb006017007844 */ /* 0x000fe80000000200 */
[----:B------:R-:W-:Y:S01]  /*143b0*/  STSM.16.M88.4 [R23+0x30300], R88 ;  /* 0x0303005817007844 */ /* 0x000fe20000000200 */
[----:B------:R-:W-:Y:S01]  /*143c0*/  @!PT LDS RZ, [RZ] ;  /* 0x00000000fffff984 */ /* 0x000fe20000000800 */
[----:B------:R-:W-:Y:S01]  /*143d0*/  @!PT LDS RZ, [RZ] ;  /* 0x00000000fffff984 */ /* 0x000fe20000000800 */
[----:B------:R-:W-:Y:S01]  /*143e0*/  @!PT LDS RZ, [RZ] ;  /* 0x00000000fffff984 */ /* 0x000fe20000000800 */
[----:B------:R-:W-:Y:S01]  /*143f0*/  @!PT LDS RZ, [RZ] ;  /* 0x00000000fffff984 */ /* 0x000fe20000000800 */
[----:B------:R0:W-:Y:S06]  /*14400*/  MEMBAR.ALL.CTA ;  /* 0x0000000000007992 */ /* 0x0001ec0000008000 */
[----:B0-----:R-:W0:Y:S04]  /*14410*/  FENCE.VIEW.ASYNC.S ;  /* 0x00000000000073c6 */ /* 0x001e280000000000 */
[----:B------:R-:W-:Y:S04]  /*14420*/  STL [R1+0x1c], R17 ;  /* 0x00001c1101007387 */ /* 0x000fe80000100800 */
[----:B------:R1:W-:Y:S04]  /*14430*/  STL [R1+0x20], R15 ;  /* 0x0000200f01007387 */ /* 0x0003e80000100800 */
[----:B------:R2:W5:Y:S04]  /*14440*/  LDL R16, [R1+0x24] ;  /* 0x0000240001107983 */ /* 0x0005680000100800 */
[----:B------:R2:W-:Y:S04]  /*14450*/  STL [R1+0xc], R14 ;  /* 0x00000c0e01007387 */ /* 0x0005e80000100800 */
[----:B------:R2:W-:Y:S01]  /*14460*/  STL [R1+0x18], R20 ;  /* 0x0000181401007387 */ /* 0x0005e20000100800 */
[----:B------:R-:W-:Y:S01]  /*14470*/  ISETP.GT.AND P2, PT, R149, R137, PT ;  /* 0x000000899500720c */ /* 0x000fe20003f44270 */
        /* <DEDUP_REMOVED lines=49> */
[----:B-1----:R-:W-:Y:S01]  /*14790*/  IMAD.MOV.U32 R15, RZ, RZ, R146 ;  /* 0x000000ffff0f7224 */ /* 0x002fe200078e0092 */
[----:B0-----:R-:W-:Y:S01]  /*147a0*/  NOP ;  /* 0x0000000000007918 */ /* 0x001fe20000000000 */
[----:B--2---:R-:W-:Y:S05]  /*147b0*/  @P2 BRA `(.L_x_10240) ;  /* 0xffffffac00802947 */ /* 0x004fea000383ffff */
[----:B------:R-:W-:-:S07]  /*147c0*/  IMAD.MOV.U32 R15, RZ, RZ, R149 ;  /* 0x000000ffff0f7224 */ /* 0x000fce00078e0095 */
.L_x_10229:
[----:B------:R-:W-:-:S13]  /*147d0*/  ISETP.GE.AND P2, PT, R15, RZ, PT ;  /* 0x000000ff0f00720c */ /* 0x000fda0003f46270 */
[----:B------:R-:W-:Y:S05]  /*147e0*/  @!P2 BRA `(.L_x_10241) ;  /* 0x0000004400d0a947 */ /* 0x000fea0003800000 */
[----:B------:R0:W-:Y:S01]  /*147f0*/  STL [R1+0x10], R20 ;  /* 0x0000101401007387 */ /* 0x0001e20000100800 */
[----:B------:R-:W-:-:S03]  /*14800*/  IMAD.MOV.U32 R18, RZ, RZ, R14 ;  /* 0x000000ffff127224 */ /* 0x000fc600078e000e */
[----:B------:R0:W5:Y:S01]  /*14810*/  LDL.LU R149, [R1+0x24] ;  /* 0x0000240001957983 */ /* 0x0001620000300800 */
[----:B------:R-:W-:-:S07]  /*14820*/  IMAD.MOV.U32 R19, RZ, RZ, R146 ;  /* 0x000000ffff137224 */ /* 0x000fce00078e0092 */
.L_x_10252:
[----:B------:R-:W2:Y:S01]  /*14830*/  LDL R14, [R1+0x38] ;  /* 0x00003800010e7983 */ /* 0x000ea20000100800 */
[----:B------:R-:W-:Y:S01]  /*14840*/  VIADD R146, R19, 0x1 ;  /* 0x0000000113927836 */ /* 0x000fe20000000000 */
[----:B------:R-:W-:Y:S05]  /*14850*/  YIELD ;  /* 0x0000000000007946 */ /* 0x000fea0003800000 */
[----:B------:R-:W-:-:S04]  /*14860*/  ISETP.NE.AND P3, PT, R146, 0x2, PT ;  /* 0x000000029200780c */ /* 0x000fc80003f65270 */
[----:B------:R-:W-:Y:S02]  /*14870*/  SEL R0, RZ, 0x1, P3 ;  /* 0x00000001ff007807 */ /* 0x000fe40001800000 */
[----:B------:R-:W-:Y:S02]  /*14880*/  SEL R146, R146, RZ, P3 ;  /* 0x000000ff92927207 */ /* 0x000fe40001800000 */
[----:B--2---:R-:W-:Y:S02]  /*14890*/  ISETP.NE.AND P2, PT, R14, RZ, PT ;  /* 0x000000ff0e00720c */ /* 0x004fe40003f45270 */
[----:B-----5:R-:W-:-:S05]  /*148a0*/  LOP3.LUT R14, R149, R0, RZ, 0x3c, !PT ;  /* 0x00000000950e7212 */ /* 0x020fca00078e3cff */
[----:B------:R1:W-:Y:S06]  /*148b0*/  STL [R1+0x24], R14 ;  /* 0x0000240e01007387 */ /* 0x0003ec0000100800 */
[----:B------:R-:W-:Y:S05]  /*148c0*/  @P2 BRA `(.L_x_10242) ;  /* 0x0000000000302947 */ /* 0x000fea0003800000 */
[----:B------:R-:W-:Y:S05]  /*148d0*/  @!P0 BRA `(.L_x_10243) ;  /* 0x0000000000048947 */ /* 0x000fea0003800000 */
[----:B------:R-:W-:Y:S01]  /*148e0*/  BPT.TRAP 0x1 ;  /* 0x000000040000795c */ /* 0x000fe20000300000 */
.L_x_10243:
[----:B------:R-:W-:Y:S01]  /*148f0*/  IMAD R0, R146, 0x8, R22 ;  /* 0x0000000892007824 */ /* 0x000fe200078e0216 */
[----:B------:R-:W-:-:S04]  /*14900*/  SHF.L.U32 R17, R14, 0x1f, RZ ;  /* 0x0000001f0e117819 */ /* 0x000fc800000006ff */
[----:B------:R2:W3:Y:S01]  /*14910*/  SYNCS.PHASECHK.TRANS64.TRYWAIT P3, [R0+URZ+0x31c30], R17 ;  /* 0x031c3011000075a7 */ /* 0x0004e2000806017f */
[----:B------:R-:W-:Y:S05]  /*14920*/  @!P0 BRA `(.L_x_10244) ;  /* 0x0000000000048947 */ /* 0x000fea0003800000 */
[----:B------:R-:W-:Y:S01]  /*14930*/  BPT.TRAP 0x1 ;  /* 0x000000040000795c */ /* 0x000fe20000300000 */
.L_x_10244:
[----:B------:R-:W-:Y:S04]  /*14940*/  BSSY B0, `(.L_x_10242) ;  /* 0x0000004000007945 */ /* 0x000fe80003800000 */
[----:B---3--:R-:W-:Y:S05]  /*14950*/  @P3 BRA `(.L_x_10245) ;  /* 0x0000000000083947 */ /* 0x008fea0003800000 */
[----:B------:R-:W3:Y:S02]  /*14960*/  SYNCS.PHASECHK.TRANS64.TRYWAIT P3, [R0+URZ+0x31c30], R17 ;  /* 0x031c3011000075a7 */ /* 0x000ee4000806017f */
[----:B---3--:R-:W-:Y:S05]  /*14970*/  @!P3 BRA `(.L_x_10246) ;  /* 0x000000d00064b947 */ /* 0x008fea0003800000 */
.L_x_10245:
[----:B------:R-:W-:Y:S05]  /*14980*/  BSYNC B0 ;  /* 0x0000000000007941 */ /* 0x000fea0003800000 */
.L_x_10242:
[----:B-1----:R-:W4:Y:S01]  /*14990*/  LDL R14, [R1+0x40] ;  /* 0x00004000010e7983 */ /* 0x002f220000100800 */
[----:B------:R-:W-:Y:S05]  /*149a0*/  WARPSYNC.ALL ;  /* 0x0000000000007948 */ /* 0x000fea0003800000 */
[----:B--23--:R-:W1:Y:S01]  /*149b0*/  S2R R0, SR_TID.X ;  /* 0x0000000000007919 */ /* 0x00ce620000002100 */
        /* <DEDUP_REMOVED lines=16> */
[----:B------:R-:W-:Y:S01]  /*14ac0*/  STL [R1+0xac], R25 ;  /* 0x0000ac1901007387 */ /* 0x000fe20000100800 */
[----:B------:R-:W-:Y:S02]  /*14ad0*/  R2UR UR15, R73 ;  /* 0x00000000490f72ca */ /* 0x000fe400000e0000 */
[----:B------:R-:W-:Y:S01]  /*14ae0*/  R2UR UR12, R2 ;  /* 0x00000000020c72ca */ /* 0x000fe200000e0000 */
[----:B------:R2:W-:Y:S01]  /*14af0*/  STL [R1+0xa8], R24 ;  /* 0x0000a81801007387 */ /* 0x0005e20000100800 */
[----:B------:R-:W-:-:S02]  /*14b00*/  R2UR UR13, R3 ;  /* 0x00000000030d72ca */ /* 0x000fc400000e0000 */
[C---:B------:R-:W-:Y:S01]  /*14b10*/  R2UR UR5, R75.reuse ;  /* 0x000000004b0572ca */ /* 0x040fe200000e0000 */
[----:B------:R-:W-:Y:S01]  /*14b20*/  STL [R1+0xa4], R23 ;  /* 0x0000a41701007387 */ /* 0x000fe20000100800 */
[C---:B------:R-:W-:Y:S02]  /*14b30*/  R2UR UR19, R75.reuse ;  /* 0x000000004b1372ca */ /* 0x040fe400000e0000 */
[C---:B------:R-:W-:Y:S01]  /*14b40*/  R2UR UR35, R75.reuse ;  /* 0x000000004b2372ca */ /* 0x040fe200000e0000 */
[----:B------:R3:W-:Y:S01]  /*14b50*/  STL [R1+0xa0], R22 ;  /* 0x0000a01601007387 */ /* 0x0007e20000100800 */
[----:B-1----:R-:W-:Y:S02]  /*14b60*/  SHF.R.U32.HI R0, RZ, 0x7, R0 ;  /* 0x00000007ff007819 */ /* 0x002fe40000011600 */
        /* <DEDUP_REMOVED lines=15> */
[C---:B------:R-:W-:Y:S01]  /*14c60*/  R2UR UR31, R21.reuse ;  /* 0x00000000151f72ca */ /* 0x040fe200000e0000 */
[----:B------:R1:W-:Y:S01]  /*14c70*/  STL [R1+0x94], R15 ;  /* 0x0000940f01007387 */ /* 0x0003e20000100800 */
        /* <DEDUP_REMOVED lines=9> */
[----:B--2---:R-:W-:Y:S01]  /*14d10*/  MOV R24, UR43 ;  /* 0x0000002b00187c02 */ /* 0x004fe20008000f00 */
[----:B------:R-:W-:Y:S01]  /*14d20*/  UMOV UR43, UR33 ;  /* 0x00000021002b7c82 */ /* 0x000fe20008000000 */
[----:B------:R-:W-:Y:S01]  /*14d30*/  R2UR UR33, R13 ;  /* 0x000000000d2172ca */ /* 0x000fe200000e0000 */
[----:B----4-:R-:W-:-:S04]  /*14d40*/  IMAD R16, R146, 0x6c0, R14 ;  /* 0x000006c092107824 */ /* 0x010fc800078e020e */
[C---:B0-----:R-:W-:Y:S01]  /*14d50*/  VIADD R20, R16.reuse, 0x40 ;  /* 0x0000004010147836 */ /* 0x041fe20000000000 */
        /* <DEDUP_REMOVED lines=57> */
[----:B-1----:R-:W-:Y:S01]  /*150f0*/  MOV R19, UR46 ;  /* 0x0000002e00137c02 */ /* 0x002fe20008000f00 */
        /* <DEDUP_REMOVED lines=22> */
[----:B------:R-:W-:Y:S01]  /*15260*/  MOV R0, UR51 ;  /* 0x0000003300007c02 */ /* 0x000fe20008000f00 */
        /* <DEDUP_REMOVED lines=154> */
[----:B------:R-:W-:Y:S01]  /*15c10*/  R2UR UR8, R20 ;  /* 0x00000000140872ca */ /* 0x000fe200000e0000 */
[----:B------:R0:W5:Y:S01]  /*15c20*/  LDL.LU R25, [R1+0xac] ;  /* 0x0000ac0001197983 */ /* 0x0001620000300800 */
[----:B------:R-:W-:Y:S01]  /*15c30*/  R2UR UR55, R154 ;  /* 0x000000009a3772ca */ /* 0x000fe200000e0000 */
[----:B------:R-:W-:Y:S01]  /*15c40*/  VIADD R20, R16, 0x540 ;  /* 0x0000054010147836 */ /* 0x000fe20000000000 */
[----:B------:R-:W-:-:S02]  /*15c50*/  R2UR UR54, R153 ;  /* 0x00000000993672ca */ /* 0x000fc400000e0000 */
        /* <DEDUP_REMOVED lines=273> */
.L_x_10248:
[----:B------:R-:W-:Y:S01]  /*16d70*/  SHF.L.U32 R0, R149, 0x1f, RZ ;  /* 0x0000001f95007819 */ /* 0x000fe200000006ff */
[----:B-----5:R-:W-:-:S04]  /*16d80*/  IMAD R14, R19, 0x8, R22 ;  /* 0x00000008130e7824 */ /* 0x020fc800078e0216 */
[----:B------:R0:W1:Y:S01]  /*16d90*/  SYNCS.PHASECHK.TRANS64.TRYWAIT P2, [R14+URZ+0x31c50], R0 ;  /* 0x031c50000e0075a7 */ /* 0x000062000804017f */
[----:B------:R-:W-:Y:S05]  /*16da0*/  @!P0 BRA `(.L_x_10249) ;  /* 0x0000000000048947 */ /* 0x000fea0003800000 */
[----:B------:R-:W-:Y:S01]  /*16db0*/  BPT.TRAP 0x1 ;  /* 0x000000040000795c */ /* 0x000fe20000300000 */
.L_x_10249:
[----:B------:R-:W-:Y:S04]  /*16dc0*/  BSSY B0, `(.L_x_10247) ;  /* 0x0000004000007945 */ /* 0x000fe80003800000 */
[----:B-1----:R-:W-:Y:S05]  /*16dd0*/  @P2 BRA `(.L_x_10250) ;  /* 0x0000000000082947 */ /* 0x002fea0003800000 */
[----:B------:R-:W1:Y:S02]  /*16de0*/  SYNCS.PHASECHK.TRANS64.TRYWAIT P2, [R14+URZ+0x31c50], R0 ;  /* 0x031c50000e0075a7 */ /* 0x000e64000804017f */
[----:B-1----:R-:W-:Y:S05]  /*16df0*/  @!P2 BRA `(.L_x_10251) ;  /* 0x000000ac0058a947 */ /* 0x002fea0003800000 */
.L_x_10250:
[----:B------:R-:W-:Y:S05]  /*16e00*/  BSYNC B0 ;  /* 0x0000000000007941 */ /* 0x000fea0003800000 */
.L_x_10247:
[----:B------:R-:W2:Y:S04]  /*16e10*/  LDL.LU R20, [R1+0x1c] ;  /* 0x00001c0001147983 */ /* 0x000ea80000300800 */
[----:B------:R-:W3:Y:S01]  /*16e20*/  LDL.LU R154, [R1+0x10] ;  /* 0x00001000019a7983 */ /* 0x000ee20000300800 */
[----:B01---5:R-:W-:Y:S01]  /*16e30*/  FMNMX.FTZ R0, R136, R18, !PT ;  /* 0x0000001288007209 */ /* 0x023fe20007810000 */
        /* <DEDUP_REMOVED lines=42> */
[C---:B------:R-:W-:Y:S01]  /*170e0*/  FADD.FTZ R16, -R14.reuse, R18 ;  /* 0x000000120e107221 */ /* 0x040fe20000010100 */
[----:B------:R-:W-:-:S03]  /*170f0*/  FMUL.FTZ R17, R14, R0 ;  /* 0x000000000e117220 */ /* 0x000fc60000410000 */
[-C--:B------:R-:W-:Y:S01]  /*17100*/  FMUL.FTZ R16, R16, R0.reuse ;  /* 0x0000000010107220 */ /* 0x080fe20000410000 */
[-CC-:B------:R-:W-:Y:S01]  /*17110*/  FFMA.FTZ R136, R136, R0.reuse, -R17.reuse ;  /* 0x0000000088887223 */ /* 0x180fe20000010811 */
[-CC-:B------:R-:W-:Y:S01]  /*17120*/  FFMA.FTZ R137, R137, R0.reuse, -R17.reuse ;  /* 0x0000000089897223 */ /* 0x180fe20000010811 */
[-CC-:B------:R-:W-:Y:S01]  /*17130*/  FFMA.FTZ R151, R132, R0.reuse, -R17.reuse ;  /* 0x0000000084977223 */ /* 0x180fe20000010811 */
[----:B------:R-:W-:Y:S01]  /*17140*/  MUFU.EX2 R21, R16 ;  /* 0x0000001000157308 */ /* 0x000fe20000000800 */
[-CC-:B------:R-:W-:Y:S01]  /*17150*/  FFMA.FTZ R132, R124, R0.reuse, -R17.reuse ;  /* 0x000000007c847223 */ /* 0x180fe20000010811 */
[-CC-:B------:R-:W-:Y:S01]  /*17160*/  FFMA.FTZ R140, R140, R0.reuse, -R17.reuse ;  /* 0x000000008c8c7223 */ /* 0x180fe20000010811 */
[----:B------:R-:W4:Y:S01]  /*17170*/  LDL R124, [R1+0x48] ;  /* 0x00004800017c7983 */ /* 0x000f220000100800 */
        /* <DEDUP_REMOVED lines=35> */
[----:B------:R-:W-:Y:S01]  /*173b0*/  WARPGROUP.ARRIVE ;  /* 0x00000000000079c5 */ /* 0x000fe20000000000 */
[----:B0-----:R-:W4:Y:S01]  /*173c0*/  LDL.LU R136, [R1+0x20] ;  /* 0x0000200001887983 */ /* 0x001f220000300800 */
[----:B--2---:R-:W-:-:S04]  /*173d0*/  FFMA.FTZ R17, R21, R20, R16 ;  /* 0x0000001415117223 */ /* 0x004fc80000010010 */
[C---:B-1----:R-:W-:Y:S01]  /*173e0*/  FADD.FTZ R17, R137.reuse, R17 ;  /* 0x0000001189117221 */ /* 0x042fe20000010000 */
[----:B------:R-:W-:-:S03]  /*173f0*/  F2FP.F16.F32.PACK_AB R16, R137, R16 ;  /* 0x000000108910723e */ /* 0x000fc600000000ff */
[----:B------:R-:W-:-:S04]  /*17400*/  FADD.FTZ R17, R18, R17 ;  /* 0x0000001112117221 */ /* 0x000fc80000010000 */
[----:B------:R-:W-:Y:S01]  /*17410*/  FADD.FTZ R137, R141, R17 ;  /* 0x000000118d897221 */ /* 0x000fe20000010000 */
[----:B---3--:R-:W-:-:S04]  /*17420*/  FMNMX.FTZ R17, R138, R154, !PT ;  /* 0x0000009a8a117209 */ /* 0x008fc80007810000 */
        /* <DEDUP_REMOVED lines=76> */
[----:B------:R-:W-:-:S05]  /*178f0*/  VIADD R17, R22, 0x200 ;  /* 0x0000020016117836 */ /* 0x000fca0000000000 */
[----:B------:R-:W-:-:S04]  /*17900*/  SHF.R.U32.HI R17, RZ, 0x4, R17 ;  /* 0x00000004ff117819 */ /* 0x000fc80000011611 */
[----:B------:R-:W-:-:S04]  /*17910*/  LOP3.LUT R17, R17, 0x3fff, RZ, 0xc0, !PT ;  /* 0x00003fff11117812 */ /* 0x000fc800078ec0ff */
[----:B------:R-:W-:-:S05]  /*17920*/  LOP3.LUT R17, R17, 0x2400000, RZ, 0xfc, !PT ;  /* 0x0240000011117812 */ /* 0x000fca00078efcff */
[----:B------:R-:W-:-:S04]  /*17930*/  IMAD R72, R19, 0x6c0, R17 ;  /* 0x000006c013487824 */ /* 0x000fc800078e0211 */
        /* <DEDUP_REMOVED lines=20> */
[----:B----4-:R-:W-:-:S02]  /*17a80*/  LOP3.LUT R72, R124, 0x10000, RZ, 0xfc, !PT ;  /* 0x000100007c487812 */ /* 0x010fc400078efcff */
[----:B------:R-:W-:Y:S02]  /*17a90*/  R2UR UR5, R73 ;  /* 0x00000000490572ca */ /* 0x000fe400000e0000 */
        /* <DEDUP_REMOVED lines=64> */
[----:B------:R-:W-:Y:S02]  /*17ea0*/  FADD.FTZ R17, -R20, R154 ;  /* 0x0000009a14117221 */ /* 0x000fe40000010100 */
[----:B------:R-:W0:Y:S02]  /*17eb0*/  S2R R154, SR_TID.X ;  /* 0x00000000009a7919 */ /* 0x000e240000002100 */
[----:B------:R-:W-:-:S04]  /*17ec0*/  FMUL.FTZ R17, R17, R0 ;  /* 0x0000000011117220 */ /* 0x000fc80000410000 */
[----:B------:R-:W-:Y:S08]  /*17ed0*/  MUFU.EX2 R124, R17 ;  /* 0x00000011007c7308 */ /* 0x000ff00000000800 */
[----:B------:R-:W1:Y:S01]  /*17ee0*/  MUFU.EX2 R17, R138 ;  /* 0x0000008a00117308 */ /* 0x000e620000000800 */
[----:B------:R-:W-:Y:S02]  /*17ef0*/  WARPGROUP.DEPBAR.LE gsb0, 0x0 ;  /* 0x00008000000079c5 */ /* 0x000fe40000010000 */
[----:B------:R-:W-:-:S06]  /*17f00*/  WARPGROUP.ARRIVE ;  /* 0x00000000000079c5 */ /* 0x000fcc0000000000 */
[----:B------:R-:W-:Y:S01]  /*17f10*/  HGMMA.64x96x16.F32 R24, gdesc[UR36].tnspB, R24, gsb0 ;  /* 0x41600000241879f0 */ /* 0x000fe20008000818 */
[----:B------:R-:W2:Y:S01]  /*17f20*/  MUFU.EX2 R139, R139 ;  /* 0x0000008b008b7308 */ /* 0x000ea20000000800 */
[----:B0-----:R-:W-:Y:S02]  /*17f30*/  SHF.R.U32.HI R140, RZ, 0x7, R154 ;  /* 0x00000007ff8c7819 */ /* 0x001fe4000001169a */
[----:B------:R-:W-:-:S03]  /*17f40*/  ISETP.GE.U32.AND P2, PT, R154, 0x180, PT ;  /* 0x000001809a00780c */ /* 0x000fc60003f46070 */
[----:B------:R-:W-:Y:S02]  /*17f50*/  VIADD R72, R140, 0x9 ;  /* 0x000000098c487836 */ /* 0x000fe40000000000 */
[----:B------:R-:W-:Y:S01]  /*17f60*/  MUFU.EX2 R142, R142 ;  /* 0x0000008e008e7308 */ /* 0x000fe20000000800 */
[----:B-1----:R-:W-:Y:S02]  /*17f70*/  FFMA.FTZ R73, R124, R136, R17 ;  /* 0x000000887c497223 */ /* 0x002fe40000010011 */
[----:B------:R-:W-:-:S05]  /*17f80*/  SEL R72, R72, 0x9, !P2 ;  /* 0x0000000948487807 */ /* 0x000fca0005000000 */
[----:B------:R-:W-:Y:S01]  /*17f90*/  MUFU.EX2 R143, R143 ;  /* 0x0000008f008f7308 */ /* 0x000fe20000000800 */
[----:B------:R-:W-:-:S04]  /*17fa0*/  @!P1 IMAD R74, R146, 0x8, R22 ;  /* 0x00000008924a9824 */ /* 0x000fc800078e0216 */
[----:B------:R-:W-:Y:S01]  /*17fb0*/  @!P1 VIADD R74, R74, 0x31c40 ;  /* 0x00031c404a4a9836 */ /* 0x000fe20000000000 */
[----:B------:R-:W-:Y:S02]  /*17fc0*/  F2FP.F16.F32.PACK_AB R18, R141, R18 ;  /* 0x000000128d12723e */ /* 0x000fe400000000ff */
[----:B--2---:R-:W-:Y:S02]  /*17fd0*/  F2FP.F16.F32.PACK_AB R17, R139, R17 ;  /* 0x000000118b11723e */ /* 0x004fe400000000ff */
[----:B------:R-:W-:Y:S01]  /*17fe0*/  @!P1 PRMT R74, RZ, 0x654, R74 ;  /* 0x00000654ff4a9816 */ /* 0x000fe2000000004a */
[----:B------:R-:W0:Y:S08]  /*17ff0*/  MUFU.EX2 R153, R153 ;  /* 0x0000009900997308 */ /* 0x000e300000000800 */
[----:B------:R-:W-:Y:S08]  /*18000*/  MUFU.EX2 R151, R151 ;  /* 0x0000009700977308 */ /* 0x000ff00000000800 */
[----:B------:R-:W-:Y:S01]  /*18010*/  MUFU.EX2 R131, R131 ;  /* 0x0000008300837308 */ /* 0x000fe20000000800 */
[----:B0-----:R-:W-:-:S07]  /*18020*/  FADD.FTZ R137, R153, R137 ;  /* 0x0000008999897221 */ /* 0x001fce0000010000 */
[----:B------:R-:W-:Y:S08]  /*18030*/  MUFU.EX2 R149, R149 ;  /* 0x0000009500957308 */ /* 0x000ff00000000800 */
[----:B------:R-:W-:Y:S08]  /*18040*/  MUFU.EX2 R135, R135 ;  /* 0x0000008700877308 */ /* 0x000ff00000000800 */
[----:B------:R-:W-:Y:S01]  /*18050*/  MUFU.EX2 R133, R133 ;  /* 0x0000008500857308 */ /* 0x000fe20000000800 */
[----:B------:R-:W-:-:S02]  /*18060*/  WARPGROUP.DEPBAR.LE gsb0, 0x0 ;  /* 0x00008000000079c5 */ /* 0x000fc40000010000 */
[----:B------:R0:W-:Y:S06]  /*18070*/  BAR.ARV R72, 0x100 ;  /* 0x000400480000751d */ /* 0x0001ec0000002000 */
[----:B------:R-:W-:Y:S01]  /*18080*/  @!P1 SYNCS.ARRIVE.TRANS64.RED.A1T0 RZ, [R74+URZ], RZ ;  /* 0x000000ff4aff99a7 */ /* 0x000fe2000810043f */
[----:B0-----:R-:W-:Y:S01]  /*18090*/  FADD.FTZ R72, R139, R73 ;  /* 0x000000498b487221 */ /* 0x001fe20000010000 */
[----:B------:R-:W-:-:S04]  /*180a0*/  @!P1 IMAD R73, R19, 0x8, R22 ;  /* 0x0000000813499824 */ /* 0x000fc800078e0216 */
[----:B------:R-:W-:Y:S01]  /*180b0*/  @!P1 VIADD R73, R73, 0x31c60 ;  /* 0x00031c6049499836 */ /* 0x000fe20000000000 */
[----:B------:R-:W-:-:S04]  /*180c0*/  F2FP.F16.F32.PACK_AB R19, R143, R142 ;  /* 0x0000008e8f13723e */ /* 0x000fc800000000ff */
[----:B------:R-:W-:-:S04]  /*180d0*/  @!P1 PRMT R73, RZ, 0x654, R73 ;  /* 0x00000654ff499816 */ /* 0x000fc80000000049 */
[----:B------:R0:W-:Y:S01]  /*180e0*/  @!P1 SYNCS.ARRIVE.TRANS64.RED.A1T0 RZ, [R73+URZ], RZ ;  /* 0x000000ff49ff99a7 */ /* 0x0001e2000810043f */
[----:B------:R1:W-:Y:S01]  /*180f0*/  STSM.16.M88.4 [R23+0x24300], R16 ;  /* 0x0243001017007844 */ /* 0x0003e20000000200 */
[----:B------:R-:W-:Y:S01]  /*18100*/  FADD.FTZ R72, R142, R72 ;  /* 0x000000488e487221 */ /* 0x000fe20000010000 */
[----:B-1----:R-:W1:Y:S08]  /*18110*/  MUFU.EX2 R16, R152 ;  /* 0x0000009800107308 */ /* 0x002e700000000800 */
[----:B------:R-:W2:Y:S01]  /*18120*/  MUFU.EX2 R17, R130 ;  /* 0x0000008200117308 */ /* 0x000ea20000000800 */
[----:B------:R-:W-:-:S07]  /*18130*/  FADD.FTZ R72, R143, R72 ;  /* 0x000000488f487221 */ /* 0x000fce0000010000 */
[----:B------:R-:W3:Y:S01]  /*18140*/  MUFU.EX2 R18, R150 ;  /* 0x0000009600127308 */ /* 0x000ee20000000800 */
[----:B-1----:R-:W-:-:S07]  /*18150*/  FADD.FTZ R137, R16, R137 ;  /* 0x0000008910897221 */ /* 0x002fce0000010000 */
[----:B------:R-:W1:Y:S01]  /*18160*/  MUFU.EX2 R19, R134 ;  /* 0x0000008600137308 */ /* 0x000e620000000800 */
[----:B--2---:R-:W-:Y:S01]  /*18170*/  FADD.FTZ R72, R17, R72 ;  /* 0x0000004811487221 */ /* 0x004fe20000010000 */
[----:B------:R-:W-:-:S06]  /*18180*/  FADD.FTZ R137, R151, R137 ;  /* 0x0000008997897221 */ /* 0x000fcc0000010000 */
[----:B0-----:R-:W0:Y:S01]  /*18190*/  MUFU.EX2 R73, R122 ;  /* 0x0000007a00497308 */ /* 0x001e220000000800 */
[----:B------:R-:W-:Y:S01]  /*181a0*/  FADD.FTZ R72, R131, R72 ;  /* 0x0000004883487221 */ /* 0x000fe20000010000 */
[----:B---3--:R-:W-:-:S06]  /*181b0*/  FADD.FTZ R137, R18, R137 ;  /* 0x0000008912897221 */ /* 0x008fcc0000010000 */
[----:B------:R-:W-:Y:S01]  /*181c0*/  MUFU.EX2 R132, R132 ;  /* 0x0000008400847308 */ /* 0x000fe20000000800 */
[----:B-1----:R-:W-:-:S07]  /*181d0*/  FADD.FTZ R72, R19, R72 ;  /* 0x0000004813487221 */ /* 0x002fce0000010000 */
[----:B------:R-:W1:Y:S01]  /*181e0*/  MUFU.EX2 R123, R123 ;  /* 0x0000007b007b7308 */ /* 0x000e620000000800 */
[----:B------:R-:W-:-:S07]  /*181f0*/  FADD.FTZ R137, R149, R137 ;  /* 0x0000008995897221 */ /* 0x000fce0000010000 */
[----:B------:R-:W-:Y:S01]  /*18200*/  MUFU.EX2 R74, R129 ;  /* 0x00000081004a7308 */ /* 0x000fe20000000800 */
[----:B------:R-:W-:-:S07]  /*18210*/  FADD.FTZ R137, R133, R137 ;  /* 0x0000008985897221 */ /* 0x000fce0000010000 */
[----:B------:R-:W-:Y:S08]  /*18220*/  MUFU.EX2 R129, R128 ;  /* 0x0000008000817308 */ /* 0x000ff00000000800 */
[----:B------:R-:W2:Y:S08]  /*18230*/  MUFU.EX2 R75, R126 ;  /* 0x0000007e004b7308 */ /* 0x000eb00000000800 */
[----:B------:R-:W-:Y:S08]  /*18240*/  MUFU.EX2 R128, R121 ;  /* 0x0000007900807308 */ /* 0x000ff00000000800 */
[----:B------:R-:W-:Y:S08]  /*18250*/  MUFU.EX2 R121, R117 ;  /* 0x0000007500797308 */ /* 0x000ff00000000800 */
[----:B------:R-:W-:Y:S08]  /*18260*/  MUFU.EX2 R117, R113 ;  /* 0x0000007100757308 */ /* 0x000ff00000000800 */
[----:B------:R3:W-:Y:S08]  /*18270*/  MUFU.EX2 R113, R80 ;  /* 0x0000005000717308 */ /* 0x0007f00000000800 */
[----:B------:R-:W4:Y:S01]  /*18280*/  MUFU.EX2 R127, R127 ;  /* 0x0000007f007f7308 */ /* 0x000f220000000800 */
[----:B---3--:R-:W-:-:S04]  /*18290*/  FADD.FTZ R80, R135, R72 ;  /* 0x0000004887507221 */ /* 0x008fc80000010000 */
[----:B0-----:R-:W-:-:S03]  /*182a0*/  FADD.FTZ R80, R73, R80 ;  /* 0x0000005049507221 */ /* 0x001fc60000010000 */
[----:B------:R-:W0:Y:S01]  /*182b0*/  MUFU.EX2 R125, R125 ;  /* 0x0000007d007d7308 */ /* 0x000e220000000800 */
[----:B-1----:R-:W-:-:S07]  /*182c0*/  FADD.FTZ R80, R123, R80 ;  /* 0x000000507b507221 */ /* 0x002fce0000010000 */
[----:B------:R-:W-:Y:S08]  /*182d0*/  MUFU.EX2 R136, R81 ;  /* 0x0000005100887308 */ /* 0x000ff00000000800 */
[----:B------:R1:W3:Y:S01]  /*182e0*/  MUFU.EX2 R81, R114 ;  /* 0x0000007200517308 */ /* 0x0002e20000000800 */
[----:B--2---:R-:W-:-:S07]  /*182f0*/  FADD.FTZ R80, R75, R80 ;  /* 0x000000504b507221 */ /* 0x004fce0000010000 */
[----:B------:R-:W2:Y:S01]  /*18300*/  MUFU.EX2 R115, R115 ;  /* 0x0000007300737308 */ /* 0x000ea20000000800 */
[----:B-1----:R-:W-:-:S04]  /*18310*/  FADD.FTZ R114, R132, R137 ;  /* 0x0000008984727221 */ /* 0x002fc80000010000 */
[----:B------:R-:W-:-:S03]  /*18320*/  FADD.FTZ R114, R74, R114 ;  /* 0x000000724a727221 */ /* 0x000fc60000010000 */
[----:B------:R-:W1:Y:S01]  /*18330*/  MUFU.EX2 R120, R120 ;  /* 0x0000007800787308 */ /* 0x000e620000000800 */
[----:B------:R-:W-:Y:S01]  /*18340*/  FADD.FTZ R114, R129, R114 ;  /* 0x0000007281727221 */ /* 0x000fe20000010000 */
[----:B----4-:R-:W-:-:S06]  /*18350*/  FADD.FTZ R80, R127, R80 ;  /* 0x000000507f507221 */ /* 0x010fcc0000010000 */
[----:B------:R-:W4:Y:S01]  /*18360*/  MUFU.EX2 R118, R118 ;  /* 0x0000007600767308 */ /* 0x000f220000000800 */
[----:B0-----:R-:W-:Y:S01]  /*18370*/  FADD.FTZ R114, R125, R114 ;  /* 0x000000727d727221 */ /* 0x001fe20000010000 */
[----:B---3--:R-:W-:-:S06]  /*18380*/  FADD.FTZ R80, R81, R80 ;  /* 0x0000005051507221 */ /* 0x008fcc0000010000 */
[----:B------:R-:W0:Y:S01]  /*18390*/  MUFU.EX2 R119, R119 ;  /* 0x0000007700777308 */ /* 0x000e220000000800 */
[----:B------:R-:W-:-:S07]  /*183a0*/  FADD.FTZ R114, R128, R114 ;  /* 0x0000007280727221 */ /* 0x000fce0000010000 */
[----:B------:R-:W3:Y:S01]  /*183b0*/  MUFU.EX2 R116, R116 ;  /* 0x0000007400747308 */ /* 0x000ee20000000800 */
[----:B--2---:R-:W-:-:S07]  /*183c0*/  FADD.FTZ R80, R115, R80 ;  /* 0x0000005073507221 */ /* 0x004fce0000010000 */
[----:B------:R-:W2:Y:S01]  /*183d0*/  MUFU.EX2 R106, R106 ;  /* 0x0000006a006a7308 */ /* 0x000ea20000000800 */
[----:B-1----:R-:W-:Y:S01]  /*183e0*/  FADD.FTZ R114, R120, R114 ;  /* 0x0000007278727221 */ /* 0x002fe20000010000 */
[----:B----4-:R-:W-:-:S06]  /*183f0*/  FADD.FTZ R80, R118, R80 ;  /* 0x0000005076507221 */ /* 0x010fcc0000010000 */
[----:B------:R-:W1:Y:S01]  /*18400*/  MUFU.EX2 R107, R107 ;  /* 0x0000006b006b7308 */ /* 0x000e620000000800 */
[----:B------:R-:W-:-:S07]  /*18410*/  FADD.FTZ R114, R121, R114 ;  /* 0x0000007279727221 */ /* 0x000fce0000010000 */
[----:B------:R-:W4:Y:S01]  /*18420*/  MUFU.EX2 R112, R112 ;  /* 0x0000007000707308 */ /* 0x000f220000000800 */
[----:B0-----:R-:W-:-:S07]  /*18430*/  FADD.FTZ R80, R119, R80 ;  /* 0x0000005077507221 */ /* 0x001fce0000010000 */
[----:B------:R-:W0:Y:S01]  /*18440*/  MUFU.EX2 R110, R110 ;  /* 0x0000006e006e7308 */ /* 0x000e220000000800 */
[----:B---3--:R-:W-:-:S07]  /*18450*/  FADD.FTZ R122, R116, R114 ;  /* 0x00000072747a7221 */ /* 0x008fce0000010000 */
[----:B------:R-:W3:Y:S01]  /*18460*/  MUFU.EX2 R109, R109 ;  /* 0x0000006d006d7308 */ /* 0x000ee20000000800 */
[----:B------:R-:W-:Y:S01]  /*18470*/  F2FP.F16.F32.PACK_AB R16, R16, R153 ;  /* 0x000000991010723e */ /* 0x000fe200000000ff */
[----:B--2---:R-:W-:Y:S01]  /*18480*/  FADD.FTZ R80, R106, R80 ;  /* 0x000000506a507221 */ /* 0x004fe20000010000 */
[----:B------:R-:W-:-:S05]  /*18490*/  F2FP.F16.F32.PACK_AB R17, R131, R17 ;  /* 0x000000118311723e */ /* 0x000fca00000000ff */
[----:B------:R-:W2:Y:S01]  /*184a0*/  MUFU.EX2 R111, R111 ;  /* 0x0000006f006f7308 */ /* 0x000ea20000000800 */
[----:B------:R-:W-:Y:S02]  /*184b0*/  F2FP.F16.F32.PACK_AB R18, R18, R151 ;  /* 0x000000971212723e */ /* 0x000fe400000000ff */
[----:B------:R-:W-:-:S05]  /*184c0*/  F2FP.F16.F32.PACK_AB R19, R135, R19 ;  /* 0x000000138713723e */ /* 0x000fca00000000ff */
[----:B------:R-:W2:Y:S01]  /*184d0*/  MUFU.EX2 R108, R108 ;  /* 0x0000006c006c7308 */ /* 0x000ea20000000800 */
[----:B------:R-:W-:Y:S01]  /*184e0*/  FADD.FTZ R122, R117, R122 ;  /* 0x0000007a757a7221 */ /* 0x000fe20000010000 */
[----:B-1----:R-:W-:-:S06]  /*184f0*/  FADD.FTZ R80, R107, R80 ;  /* 0x000000506b507221 */ /* 0x002fcc0000010000 */
[----:B------:R-:W1:Y:S01]  /*18500*/  MUFU.EX2 R98, R98 ;  /* 0x0000006200627308 */ /* 0x000e620000000800 */
[----:B------:R4:W-:Y:S07]  /*18510*/  STSM.16.M88.4 [R23+0x25b00], R16 ;  /* 0x025b001017007844 */ /* 0x0009ee0000000200 */
[----:B------:R-:W1:Y:S01]  /*18520*/  MUFU.EX2 R105, R105 ;  /* 0x0000006900697308 */ /* 0x000e620000000800 */
[----:B------:R-:W-:-:S07]  /*18530*/  F2FP.F16.F32.PACK_AB R75, R127, R75 ;  /* 0x0000004b7f4b723e */ /* 0x000fce00000000ff */
[----:B------:R-:W1:Y:S01]  /*18540*/  MUFU.EX2 R99, R99 ;  /* 0x0000006300637308 */ /* 0x000e620000000800 */
[----:B----4-:R-:W-:Y:S01]  /*18550*/  FADD.FTZ R16, R112, R122 ;  /* 0x0000007a70107221 */ /* 0x010fe20000010000 */
[----:B0-----:R-:W-:-:S06]  /*18560*/  FADD.FTZ R17, R110, R80 ;  /* 0x000000506e117221 */ /* 0x001fcc0000010000 */
[----:B------:R-:W0:Y:S01]  /*18570*/  MUFU.EX2 R104, R104 ;  /* 0x0000006800687308 */ /* 0x000e220000000800 */
[----:B---3--:R-:W-:Y:S01]  /*18580*/  FADD.FTZ R127, R109, R16 ;  /* 0x000000106d7f7221 */ /* 0x008fe20000010000 */
[----:B------:R-:W-:Y:S01]  /*18590*/  F2FP.F16.F32.PACK_AB R73, R123, R73 ;  /* 0x000000497b49723e */ /* 0x000fe200000000ff */
[----:B--2---:R-:W-:-:S05]  /*185a0*/  FADD.FTZ R123, R111, R17 ;  /* 0x000000116f7b7221 */ /* 0x004fca0000010000 */
[----:B------:R-:W2:Y:S01]  /*185b0*/  MUFU.EX2 R102, R102 ;  /* 0x0000006600667308 */ /* 0x000ea20000000800 */
[----:B------:R-:W-:-:S07]  /*185c0*/  FADD.FTZ R126, R108, R127 ;  /* 0x0000007f6c7e7221 */ /* 0x000fce0000010000 */
[----:B------:R-:W3:Y:S01]  /*185d0*/  MUFU.EX2 R101, R101 ;  /* 0x0000006500657308 */ /* 0x000ee20000000800 */
[----:B-1----:R-:W-:-:S07]  /*185e0*/  FADD.FTZ R16, R98, R123 ;  /* 0x0000007b62107221 */ /* 0x002fce0000010000 */
[----:B------:R-:W1:Y:S01]  /*185f0*/  MUFU.EX2 R103, R103 ;  /* 0x0000006700677308 */ /* 0x000e620000000800 */
[----:B------:R-:W-:Y:S01]  /*18600*/  F2FP.F16.F32.PACK_AB R72, R133, R149 ;  /* 0x000000958548723e */ /* 0x000fe200000000ff */
[----:B------:R-:W-:Y:S01]  /*18610*/  FADD.FTZ R19, R105, R126 ;  /* 0x0000007e69137221 */ /* 0x000fe20000010000 */
[----:B------:R-:W-:-:S05]  /*18620*/  F2FP.F16.F32.PACK_AB R74, R74, R132 ;  /* 0x000000844a4a723e */ /* 0x000fca00000000ff */
[----:B------:R-:W4:Y:S01]  /*18630*/  MUFU.EX2 R100, R100 ;  /* 0x0000006400647308 */ /* 0x000f220000000800 */
[----:B------:R-:W-:-:S07]  /*18640*/  FADD.FTZ R17, R99, R16 ;  /* 0x0000001063117221 */ /* 0x000fce0000010000 */
[----:B------:R-:W4:Y:S01]  /*18650*/  MUFU.EX2 R90, R90 ;  /* 0x0000005a005a7308 */ /* 0x000f220000000800 */
[----:B0-----:R-:W-:Y:S01]  /*18660*/  FADD.FTZ R18, R104, R19 ;  /* 0x0000001368127221 */ /* 0x001fe20000010000 */
[----:B------:R2:W-:Y:S06]  /*18670*/  STSM.16.M88.4 [R23+0x27300], R72 ;  /* 0x0273004817007844 */ /* 0x0005ec0000000200 */
[----:B------:R-:W0:Y:S08]  /*18680*/  MUFU.EX2 R97, R97 ;  /* 0x0000006100617308 */ /* 0x000e300000000800 */
[----:B------:R-:W0:Y:S01]  /*18690*/  MUFU.EX2 R91, R91 ;  /* 0x0000005b005b7308 */ /* 0x000e220000000800 */
[----:B--2---:R-:W-:Y:S01]  /*186a0*/  FADD.FTZ R72, R102, R17 ;  /* 0x0000001166487221 */ /* 0x004fe20000010000 */
[----:B---3--:R-:W-:-:S06]  /*186b0*/  FADD.FTZ R75, R101, R18 ;  /* 0x00000012654b7221 */ /* 0x008fcc0000010000 */
[----:B------:R-:W2:Y:S01]  /*186c0*/  MUFU.EX2 R96, R96 ;  /* 0x0000006000607308 */ /* 0x000ea20000000800 */
[----:B-1----:R-:W-:-:S07]  /*186d0*/  FADD.FTZ R73, R103, R72 ;  /* 0x0000004867497221 */ /* 0x002fce0000010000 */
[----:B------:R-:W1:Y:S01]  /*186e0*/  MUFU.EX2 R94, R94 ;  /* 0x0000005e005e7308 */ /* 0x000e620000000800 */
[----:B----4-:R-:W-:-:S07]  /*186f0*/  FADD.FTZ R74, R100, R75 ;  /* 0x0000004b644a7221 */ /* 0x010fce0000010000 */
[----:B------:R-:W3:Y:S01]  /*18700*/  MUFU.EX2 R93, R93 ;  /* 0x0000005d005d7308 */ /* 0x000ee20000000800 */
[----:B------:R-:W-:-:S07]  /*18710*/  FADD.FTZ R72, R90, R73 ;  /* 0x000000495a487221 */ /* 0x000fce0000010000 */
[----:B------:R-:W4:Y:S01]  /*18720*/  MUFU.EX2 R95, R95 ;  /* 0x0000005f005f7308 */ /* 0x000f220000000800 */
[----:B0-----:R-:W-:-:S07]  /*18730*/  FADD.FTZ R75, R97, R74 ;  /* 0x0000004a614b7221 */ /* 0x001fce0000010000 */
[----:B------:R-:W-:Y:S01]  /*18740*/  MUFU.EX2 R92, R92 ;  /* 0x0000005c005c7308 */ /* 0x000fe20000000800 */
[----:B------:R-:W-:-:S07]  /*18750*/  FADD.FTZ R73, R91, R72 ;  /* 0x000000485b497221 */ /* 0x000fce0000010000 */
[----:B------:R0:W4:Y:S01]  /*18760*/  MUFU.EX2 R114, R82 ;  /* 0x0000005200727308 */ /* 0x0001220000000800 */
[----:B--2---:R-:W-:Y:S01]  /*18770*/  FADD.FTZ R74, R96, R75 ;  /* 0x0000004b604a7221 */ /* 0x004fe20000010000 */
[----:B------:R-:W-:-:S06]  /*18780*/  F2FP.F16.F32.PACK_AB R80, R125, R129 ;  /* 0x000000817d50723e */ /* 0x000fcc00000000ff */
[----:B------:R-:W-:Y:S01]  /*18790*/  MUFU.EX2 R89, R89 ;  /* 0x0000005900597308 */ /* 0x000fe20000000800 */
[----:B------:R-:W-:Y:S01]  /*187a0*/  F2FP.F16.F32.PACK_AB R81, R115, R81 ;  /* 0x000000517351723e */ /* 0x000fe200000000ff */
[----:B-1----:R-:W-:Y:S01]  /*187b0*/  FADD.FTZ R72, R94, R73 ;  /* 0x000000495e487221 */ /* 0x002fe20000010000 */
[----:B0-----:R-:W-:-:S05]  /*187c0*/  F2FP.F16.F32.PACK_AB R82, R120, R128 ;  /* 0x000000807852723e */ /* 0x001fca00000000ff */
[----:B------:R0:W1:Y:S01]  /*187d0*/  MUFU.EX2 R122, R83 ;  /* 0x00000053007a7308 */ /* 0x0000620000000800 */
[----:B------:R-:W-:Y:S02]  /*187e0*/  F2FP.F16.F32.PACK_AB R16, R116, R121 ;  /* 0x000000797410723e */ /* 0x000fe400000000ff */
[----:B------:R-:W-:Y:S02]  /*187f0*/  F2FP.F16.F32.PACK_AB R17, R107, R106 ;  /* 0x0000006a6b11723e */ /* 0x000fe400000000ff */
[----:B------:R-:W-:-:S03]  /*18800*/  F2FP.F16.F32.PACK_AB R18, R112, R117 ;  /* 0x000000757012723e */ /* 0x000fc600000000ff */
[----:B------:R-:W2:Y:S01]  /*18810*/  MUFU.EX2 R88, R88 ;  /* 0x0000005800587308 */ /* 0x000ea20000000800 */
[----:B0-----:R-:W-:Y:S02]  /*18820*/  F2FP.F16.F32.PACK_AB R83, R119, R118 ;  /* 0x000000767753723e */ /* 0x001fe400000000ff */
[----:B------:R-:W-:Y:S01]  /*18830*/  F2FP.F16.F32.PACK_AB R19, R111, R110 ;  /* 0x0000006e6f13723e */ /* 0x000fe200000000ff */
[----:B---3--:R-:W-:-:S04]  /*18840*/  FADD.FTZ R75, R93, R74 ;  /* 0x0000004a5d4b7221 */ /* 0x008fc80000010000 */
[----:B------:R-:W0:Y:S01]  /*18850*/  MUFU.EX2 R86, R86 ;  /* 0x0000005600567308 */ /* 0x000e220000000800 */
[----:B------:R-:W-:Y:S01]  /*18860*/  STSM.16.M88.4 [R23+0x28b00], R80 ;  /* 0x028b005017007844 */ /* 0x000fe20000000200 */
[----:B----4-:R-:W-:-:S06]  /*18870*/  FADD.FTZ R73, R95, R72 ;  /* 0x000000485f497221 */ /* 0x010fcc0000010000 */
[----:B------:R-:W3:Y:S01]  /*18880*/  MUFU.EX2 R85, R85 ;  /* 0x0000005500557308 */ /* 0x000ee20000000800 */
[----:B------:R4:W-:Y:S01]  /*18890*/  STSM.16.M88.4 [R23+0x2a300], R16 ;  /* 0x02a3001017007844 */ /* 0x0009e20000000200 */
[----:B------:R-:W-:-:S06]  /*188a0*/  FADD.FTZ R73, R114, R73 ;  /* 0x0000004972497221 */ /* 0x000fcc0000010000 */
[----:B------:R-:W3:Y:S01]  /*188b0*/  MUFU.EX2 R87, R87 ;  /* 0x0000005700577308 */ /* 0x000ee20000000800 */
[----:B-1----:R-:W-:-:S07]  /*188c0*/  FADD.FTZ R73, R122, R73 ;  /* 0x000000497a497221 */ /* 0x002fce0000010000 */
[----:B------:R-:W1:Y:S01]  /*188d0*/  MUFU.EX2 R84, R84 ;  /* 0x0000005400547308 */ /* 0x000e620000000800 */
[----:B----4-:R-:W-:-:S04]  /*188e0*/  FADD.FTZ R16, R92, R75 ;  /* 0x0000004b5c107221 */ /* 0x010fc80000010000 */
[----:B------:R-:W-:-:S03]  /*188f0*/  FADD.FTZ R17, R89, R16 ;  /* 0x0000001059117221 */ /* 0x000fc60000010000 */
[----:B------:R-:W4:Y:S01]  /*18900*/  MUFU.EX2 R76, R76 ;  /* 0x0000004c004c7308 */ /* 0x000f220000000800 */
[----:B--2---:R-:W-:Y:S01]  /*18910*/  FADD.FTZ R18, R88, R17 ;  /* 0x0000001158127221 */ /* 0x004fe20000010000 */
[----:B0-----:R-:W-:-:S06]  /*18920*/  FADD.FTZ R16, R86, R73 ;  /* 0x0000004956107221 */ /* 0x001fcc0000010000 */
[----:B------:R-:W0:Y:S01]  /*18930*/  MUFU.EX2 R77, R77 ;  /* 0x0000004d004d7308 */ /* 0x000e220000000800 */
[----:B---3--:R-:W-:-:S07]  /*18940*/  FADD.FTZ R19, R85, R18 ;  /* 0x0000001255137221 */ /* 0x008fce0000010000 */
[----:B------:R-:W-:Y:S01]  /*18950*/  MUFU.EX2 R78, R78 ;  /* 0x0000004e004e7308 */ /* 0x000fe20000000800 */
[----:B------:R-:W-:-:S07]  /*18960*/  FADD.FTZ R17, R87, R16 ;  /* 0x0000001057117221 */ /* 0x000fce0000010000 */
[----:B------:R-:W2:Y:S01]  /*18970*/  MUFU.EX2 R79, R79 ;  /* 0x0000004f004f7308 */ /* 0x000ea20000000800 */
[----:B-1----:R-:W-:Y:S01]  /*18980*/  FADD.FTZ R19, R84, R19 ;  /* 0x0000001354137221 */ /* 0x002fe20000010000 */
[----:B----4-:R-:W-:Y:S01]  /*18990*/  FADD.FTZ R16, R76, R17 ;  /* 0x000000114c107221 */ /* 0x010fe20000010000 */
[----:B------:R-:W-:Y:S02]  /*189a0*/  F2FP.F16.F32.PACK_AB R108, R108, R109 ;  /* 0x0000006d6c6c723e */ /* 0x000fe400000000ff */
[----:B------:R-:W-:Y:S01]  /*189b0*/  FADD.FTZ R18, R136, R19 ;  /* 0x0000001388127221 */ /* 0x000fe20000010000 */
[----:B------:R-:W-:Y:S01]  /*189c0*/  F2FP.F16.F32.PACK_AB R109, R99, R98 ;  /* 0x00000062636d723e */ /* 0x000fe200000000ff */
[----:B0-----:R-:W-:Y:S01]  /*189d0*/  FADD.FTZ R17, R77, R16 ;  /* 0x000000104d117221 */ /* 0x001fe20000010000 */
[----:B------:R-:W-:Y:S02]  /*189e0*/  F2FP.F16.F32.PACK_AB R110, R104, R105 ;  /* 0x00000069686e723e */ /* 0x000fe400000000ff */
[----:B------:R-:W-:-:S02]  /*189f0*/  F2FP.F16.F32.PACK_AB R111, R103, R102 ;  /* 0x00000066676f723e */ /* 0x000fc400000000ff */
[----:B------:R-:W-:Y:S02]  /*18a00*/  F2FP.F16.F32.PACK_AB R100, R100, R101 ;  /* 0x000000656464723e */ /* 0x000fe400000000ff */
[----:B------:R-:W-:Y:S02]  /*18a10*/  F2FP.F16.F32.PACK_AB R101, R91, R90 ;  /* 0x0000005a5b65723e */ /* 0x000fe400000000ff */
[----:B------:R-:W-:Y:S02]  /*18a20*/  F2FP.F16.F32.PACK_AB R102, R96, R97 ;  /* 0x000000616066723e */ /* 0x000fe400000000ff */
[----:B------:R-:W-:Y:S02]  /*18a30*/  F2FP.F16.F32.PACK_AB R103, R95, R94 ;  /* 0x0000005e5f67723e */ /* 0x000fe400000000ff */
[----:B------:R-:W-:Y:S01]  /*18a40*/  F2FP.F16.F32.PACK_AB R92, R92, R93 ;  /* 0x0000005d5c5c723e */ /* 0x000fe200000000ff */
[----:B------:R-:W-:Y:S01]  /*18a50*/  FADD.FTZ R16, R113, R18 ;  /* 0x0000001271107221 */ /* 0x000fe20000010000 */
[----:B------:R-:W-:-:S02]  /*18a60*/  F2FP.F16.F32.PACK_AB R93, R122, R114 ;  /* 0x000000727a5d723e */ /* 0x000fc400000000ff */
[----:B------:R-:W-:Y:S02]  /*18a70*/  F2FP.F16.F32.PACK_AB R94, R88, R89 ;  /* 0x00000059585e723e */ /* 0x000fe400000000ff */
[----:B------:R-:W-:Y:S02]  /*18a80*/  F2FP.F16.F32.PACK_AB R95, R87, R86 ;  /* 0x00000056575f723e */ /* 0x000fe400000000ff */
[----:B------:R-:W-:Y:S02]  /*18a90*/  F2FP.F16.F32.PACK_AB R84, R84, R85 ;  /* 0x000000555454723e */ /* 0x000fe400000000ff */
[----:B------:R-:W-:Y:S02]  /*18aa0*/  F2FP.F16.F32.PACK_AB R85, R77, R76 ;  /* 0x0000004c4d55723e */ /* 0x000fe400000000ff */
[----:B------:R-:W-:Y:S02]  /*18ab0*/  F2FP.F16.F32.PACK_AB R86, R113, R136 ;  /* 0x000000887156723e */ /* 0x000fe400000000ff */
[----:B--2---:R-:W-:Y:S01]  /*18ac0*/  F2FP.F16.F32.PACK_AB R87, R79, R78 ;  /* 0x0000004e4f57723e */ /* 0x004fe200000000ff */
[----:B------:R-:W-:Y:S01]  /*18ad0*/  STSM.16.M88.4 [R23+0x2bb00], R108 ;  /* 0x02bb006c17007844 */ /* 0x000fe20000000200 */
[----:B------:R-:W-:-:S03]  /*18ae0*/  FADD.FTZ R17, R78, R17 ;  /* 0x000000114e117221 */ /* 0x000fc60000010000 */
[----:B------:R-:W-:Y:S04]  /*18af0*/  STSM.16.M88.4 [R23+0x2d300], R100 ;  /* 0x02d3006417007844 */ /* 0x000fe80000000200 */
[----:B------:R-:W-:Y:S04]  /*18b00*/  STSM.16.M88.4 [R23+0x2eb00], R92 ;  /* 0x02eb005c17007844 */ /* 0x000fe80000000200 */
[----:B------:R0:W-:Y:S04]  /*18b10*/  STL [R1+0x1c], R16 ;  /* 0x00001c1001007387 */ /* 0x0001e80000100800 */
[----:B------:R1:W-:Y:S01]  /*18b20*/  STSM.16.M88.4 [R23+0x30300], R84 ;  /* 0x0303005417007844 */ /* 0x0003e20000000200 */
[----:B------:R-:W-:Y:S01]  /*18b30*/  @!PT LDS RZ, [RZ] ;  /* 0x00000000fffff984 */ /* 0x000fe20000000800 */
[----:B------:R-:W-:Y:S01]  /*18b40*/  @!PT LDS RZ, [RZ] ;  /* 0x00000000fffff984 */ /* 0x000fe20000000800 */
[----:B------:R-:W-:Y:S01]  /*18b50*/  @!PT LDS RZ, [RZ] ;  /* 0x00000000fffff984 */ /* 0x000fe20000000800 */
[----:B------:R-:W-:Y:S01]  /*18b60*/  @!PT LDS RZ, [RZ] ;  /* 0x00000000fffff984 */ /* 0x000fe20000000800 */
[----:B------:R2:W-:Y:S06]  /*18b70*/  MEMBAR.ALL.CTA ;  /* 0x0000000000007992 */ /* 0x0005ec0000008000 */
[----:B--2---:R-:W2:Y:S01]  /*18b80*/  FENCE.VIEW.ASYNC.S ;  /* 0x00000000000073c6 */ /* 0x004ea20000000000 */
[----:B0-----:R-:W-:-:S05]  /*18b90*/  FADD.FTZ R16, R79, R17 ;  /* 0x000000114f107221 */ /* 0x001fca0000010000 */
[----:B------:R1:W-:Y:S04]  /*18ba0*/  STL [R1+0x20], R16 ;  /* 0x0000201001007387 */ /* 0x0003e80000100800 */
[----:B------:R1:W5:Y:S04]  /*18bb0*/  LDL R149, [R1+0x24] ;  /* 0x0000240001957983 */ /* 0x0003680000100800 */
[----:B------:R1:W-:Y:S01]  /*18bc0*/  STL [R1+0x10], R20 ;  /* 0x0000101401007387 */ /* 0x0003e20000100800 */
        /* <DEDUP_REMOVED lines=54> */
.L_x_10241:
[----:B------:R-:W-:Y:S05]  /*18f30*/  WARPSYNC.ALL ;  /* 0x0000000000007948 */ /* 0x000fea0003800000 */
[----:B------:R-:W-:Y:S06]  /*18f40*/  BAR.ARV 0x8, 0x1a0 ;  /* 0x0206800000007b1d */ /* 0x000fec0000002000 */
[----:B------:R-:W-:Y:S05]  /*18f50*/  @!P0 BRA `(.L_x_10253) ;  /* 0x0000000000048947 */ /* 0x000fea0003800000 */
[----:B------:R-:W-:Y:S01]  /*18f60*/  BPT.TRAP 0x1 ;  /* 0x000000040000795c */ /* 0x000fe20000300000 */
.L_x_10253:
[----:B------:R-:W2:Y:S01]  /*18f70*/  LDL R2, [R1+0x24] ;  /* 0x0000240001027983 */ /* 0x000ea20000100800 */
[----:B------:R-:W-:Y:S01]  /*18f80*/  IMAD R9, R146, 0x8, R22 ;  /* 0x0000000892097824 */ /* 0x000fe200078e0216 */
[----:B--2---:R-:W-:-:S04]  /*18f90*/  SHF.L.U32 R4, R2, 0x1f, RZ ;  /* 0x0000001f02047819 */ /* 0x004fc800000006ff */
[----:B------:R0:W1:Y:S01]  /*18fa0*/  SYNCS.PHASECHK.TRANS64.TRYWAIT P2, [R9+URZ+0x31c50], R4 ;  /* 0x031c5004090075a7 */ /* 0x000062000804017f */
[----:B------:R-:W-:Y:S05]  /*18fb0*/  @!P0 BRA `(.L_x_10254) ;  /* 0x0000000000048947 */ /* 0x000fea0003800000 */
[----:B------:R-:W-:Y:S01]  /*18fc0*/  BPT.TRAP 0x1 ;  /* 0x000000040000795c */ /* 0x000fe20000300000 */
.L_x_10254:
[----:B------:R-:W2:Y:S01]  /*18fd0*/  LDL.LU R2, [R1+0x48] ;  /* 0x0000480001027983 */ /* 0x000ea20000300800 */
[----:B------:R-:W-:Y:S02]  /*18fe0*/  VIADD R22, R22, 0x200 ;  /* 0x0000020016167836 */ /* 0x000fe40000000000 */
[----:B------:R-:W-:-:S03]  /*18ff0*/  IMAD.MOV.U32 R3, RZ, RZ, -0x3ffffff0 ;  /* 0xc0000010ff037424 */ /* 0x000fc600078e00ff */
[----:B------:R-:W-:-:S04]  /*19000*/  SHF.R.U32.HI R22, RZ, 0x4, R22 ;  /* 0x00000004ff167819 */ /* 0x000fc80000011616 */
[----:B------:R-:W-:-:S04]  /*19010*/  LOP3.LUT R22, R22, 0x3fff, RZ, 0xc0, !PT ;  /* 0x00003fff16167812 */ /* 0x000fc800078ec0ff */
[----:B------:R-:W-:Y:S02]  /*19020*/  LOP3.LUT R5, R22, 0x2400000, RZ, 0xfc, !PT ;  /* 0x0240000016057812 */ /* 0x000fe400078efcff */
[----:B--2---:R-:W-:Y:S01]  /*19030*/  LOP3.LUT R2, R2, 0x10000, RZ, 0xfc, !PT ;  /* 0x0001000002027812 */ /* 0x004fe200078efcff */
[----:B-1----:R-:W-:Y:S06]  /*19040*/  @P2 BRA `(.L_x_10255) ;  /* 0x0000000000082947 */ /* 0x002fec0003800000 */
[----:B------:R-:W1:Y:S02]  /*19050*/  SYNCS.PHASECHK.TRANS64.TRYWAIT P0, [R9+URZ+0x31c50], R4 ;  /* 0x031c5004090075a7 */ /* 0x000e64000800017f */
[----:B-1----:R-:W-:Y:S05]  /*19060*/  @!P0 BRA `(.L_x_10256) ;  /* 0x0000008800d08947 */ /* 0x002fea0003800000 */
.L_x_10255:
[----:B01----:R-:W-:Y:S01]  /*19070*/  IMAD R4, R146, 0x6c0, R5 ;  /* 0x000006c092047824 */ /* 0x003fe200078e0205 */
        /* <DEDUP_REMOVED lines=13> */
[----:B------:R-:W-:-:S03]  /*19150*/  IMAD.MOV.U32 R3, RZ, RZ, -0x3ffffff0 ;  /* 0xc0000010ff037424 */ /* 0x000fc600078e00ff */
[----:B------:R-:W4:Y:S01]  /*19160*/  LDL.LU R12, [R1+0x24] ;  /* 0x00002400010c7983 */ /* 0x000f220000300800 */
[----:B------:R-:W-:Y:S02]  /*19170*/  IMAD.MOV.U32 R5, RZ, RZ, -0x7fffffe0 ;  /* 0x80000020ff057424 */ /* 0x000fe400078e00ff */
[----:B------:R-:W-:-:S03]  /*19180*/  VIADD R146, R146, 0x1 ;  /* 0x0000000192927836 */ /* 0x000fc60000000000 */
        /* <DEDUP_REMOVED lines=78> */
[----:B--2---:R-:W0:Y:S01]  /*19670*/  SHFL.BFLY PT, R2, R13, 0x2, 0x1f ;  /* 0x0c401f000d027f89 */ /* 0x004e2200000e0000 */
[----:B------:R-:W-:Y:S02]  /*19680*/  R2UR UR5, R3 ;  /* 0x00000000030572ca */ /* 0x000fe400000e0000 */
[----:B------:R-:W-:Y:S01]  /*19690*/  R2UR UR6, R4 ;  /* 0x00000000040672ca */ /* 0x000fe200000e0000 */
[----:B---3--:R-:W1:Y:S01]  /*196a0*/  SHFL.BFLY PT, R3, R8, 0x2, 0x1f ;  /* 0x0c401f0008037f89 */ /* 0x008e6200000e0000 */
[----:B------:R-:W-:Y:S01]  /*196b0*/  R2UR UR7, R5 ;  /* 0x00000000050772ca */ /* 0x000fe200000e0000 */
[----:B0-----:R-:W-:Y:S01]  /*196c0*/  FADD.FTZ R2, R2, R13 ;  /* 0x0000000d02027221 */ /* 0x001fe20000010000 */
[----:B-1----:R-:W-:-:S04]  /*196d0*/  FADD.FTZ R4, R3, R8 ;  /* 0x0000000803047221 */ /* 0x002fc80000010000 */
[----:B------:R-:W0:Y:S04]  /*196e0*/  SHFL.BFLY PT, R3, R2, 0x1, 0x1f ;  /* 0x0c201f0002037f89 */ /* 0x000e2800000e0000 */
[----:B------:R-:W1:Y:S01]  /*196f0*/  SHFL.BFLY PT, R5, R4, 0x1, 0x1f ;  /* 0x0c201f0004057f89 */ /* 0x000e6200000e0000 */
[----:B0-----:R-:W-:Y:S01]  /*19700*/  FADD.FTZ R8, R2, R3 ;  /* 0x0000000302087221 */ /* 0x001fe20000010000 */
[----:B------:R-:W-:Y:S01]  /*19710*/  IMAD.MOV.U32 R3, RZ, RZ, RZ ;  /* 0x000000ffff037224 */ /* 0x000fe200078e00ff */
[----:B------:R-:W-:Y:S01]  /*19720*/  SEL R2, RZ, 0x1, P0 ;  /* 0x00000001ff027807 */ /* 0x000fe20000000000 */
[----:B-1----:R-:W-:Y:S02]  /*19730*/  FADD.FTZ R10, R4, R5 ;  /* 0x00000005040a7221 */ /* 0x002fe40000010000 */
[----:B------:R-:W-:-:S02]  /*19740*/  FSETP.NE.FTZ.AND P2, PT, R8, RZ, PT ;  /* 0x000000ff0800720b */ /* 0x000fc40003f55000 */
[----:B----4-:R-:W-:Y:S02]  /*19750*/  LOP3.LUT R12, R12, R2, RZ, 0x3c, !PT ;  /* 0x000000020c0c7212 */ /* 0x010fe400078e3cff */
[----:B------:R-:W-:-:S09]  /*19760*/  FSETP.NE.FTZ.AND P3, PT, R10, RZ, PT ;  /* 0x000000ff0a00720b */ /* 0x000fd20003f75000 */
[----:B------:R-:W-:Y:S08]  /*19770*/  @P2 MUFU.LG2 R6, R8 ;  /* 0x0000000800062308 */ /* 0x000ff00000000c00 */
[----:B------:R0:W-:Y:S01]  /*19780*/  @P2 MUFU.RCP R3, R8 ;  /* 0x0000000800032308 */ /* 0x0001e20000001000 */
[----:B------:R-:W-:Y:S02]  /*19790*/  WARPGROUP.DEPBAR.LE gsb0, 0x0 ;  /* 0x00008000000079c5 */ /* 0x000fe40000010000 */
[----:B0-----:R-:W2:Y:S01]  /*197a0*/  LDL.LU R8, [R1+0x7c] ;  /* 0x00007c0001087983 */ /* 0x001ea20000300800 */
[----:B------:R-:W-:-:S04]  /*197b0*/  WARPGROUP.ARRIVE ;  /* 0x00000000000079c5 */ /* 0x000fc80000000000 */
[----:B------:R-:W0:Y:S02]  /*197c0*/  @P3 MUFU.LG2 R7, R10 ;  /* 0x0000000a00073308 */ /* 0x000e240000000c00 */
[----:B------:R-:W-:Y:S01]  /*197d0*/  HGMMA.64x96x16.F32 R24, gdesc[UR4].tnspB, R24, gsb0 ;  /* 0x41600000041879f0 */ /* 0x000fe20008000818 */
[----:B------:R-:W-:Y:S01]  /*197e0*/  IMAD.MOV.U32 R2, RZ, RZ, RZ ;  /* 0x000000ffff027224 */ /* 0x000fe200078e00ff */
[----:B------:R1:W-:Y:S05]  /*197f0*/  STL [R1+0x24], R12 ;  /* 0x0000240c01007387 */ /* 0x0003ea0000100800 */
[----:B------:R-:W3:Y:S01]  /*19800*/  @P3 MUFU.RCP R2, R10 ;  /* 0x0000000a00023308 */ /* 0x000ee20000001000 */
[C---:B------:R-:W-:Y:S01]  /*19810*/  @P2 FMUL.FTZ R5, R0.reuse, 0.69314718246459960938 ;  /* 0x3f31721800052820 */ /* 0x040fe20000410000 */
[----:B------:R-:W-:Y:S01]  /*19820*/  @P3 FMUL.FTZ R0, R0, 0.69314718246459960938 ;  /* 0x3f31721800003820 */ /* 0x000fe20000410000 */
[----:B------:R-:W-:-:S02]  /*19830*/  @!P1 VIADD R4, R9, 0x31c60 ;  /* 0x00031c6009049836 */ /* 0x000fc40000000000 */
[----:B0-----:R-:W-:Y:S01]  /*19840*/  @P3 FMUL.FTZ R7, R7, 0.69314718246459960938 ;  /* 0x3f31721807073820 */ /* 0x001fe20000410000 */
[----:B------:R-:W-:Y:S02]  /*19850*/  IMAD.MOV.U32 R72, RZ, RZ, -0x800000 ;  /* 0xff800000ff487424 */ /* 0x000fe400078e00ff */
[----:B------:R-:W-:Y:S01]  /*19860*/  @P2 FMUL.FTZ R6, R6, 0.69314718246459960938 ;  /* 0x3f31721806062820 */ /* 0x000fe20000410000 */
[----:B------:R-:W-:Y:S01]  /*19870*/  @P3 FFMA.FTZ R72, R0, R20, R7 ;  /* 0x0000001400483223 */ /* 0x000fe20000010007 */
[----:B------:R-:W-:Y:S01]  /*19880*/  @!P1 PRMT R4, RZ, 0x654, R4 ;  /* 0x00000654ff049816 */ /* 0x000fe20000000004 */
[----:B------:R-:W-:Y:S02]  /*19890*/  IMAD.MOV.U32 R21, RZ, RZ, -0x800000 ;  /* 0xff800000ff157424 */ /* 0x000fe400078e00ff */
[----:B------:R-:W-:Y:S01]  /*198a0*/  @P2 FFMA.FTZ R21, R5, R14, R6 ;  /* 0x0000000e05152223 */ /* 0x000fe20000010006 */
[----:B------:R-:W-:Y:S01]  /*198b0*/  SEL R146, R146, RZ, P0 ;  /* 0x000000ff92927207 */ /* 0x000fe20000000000 */
        /* <DEDUP_REMOVED lines=51> */
[----:B--2---:R-:W-:-:S05]  /*19bf0*/  VIADD R8, R8, 0x1 ;  /* 0x0000000108087836 */ /* 0x004fca0000000000 */
[----:B------:R1:W-:Y:S02]  /*19c00*/  STL [R1+0x7c], R8 ;  /* 0x00007c0801007387 */ /* 0x0003e40000100800 */
.L_x_10182:
[----:B------:R-:W2:Y:S01]  /*19c10*/  LDL R62, [R1+0x68] ;  /* 0x00006800013e7983 */ /* 0x000ea20000100800 */
[----:B------:R-:W-:Y:S05]  /*19c20*/  WARPSYNC.ALL ;  /* 0x0000000000007948 */ /* 0x000fea0003800000 */
[----:B------:R-:W0:Y:S01]  /*19c30*/  S2UR UR5, SR_CgaCtaId ;  /* 0x00000000000579c3 */ /* 0x000e220000008800 */
[----:B------:R-:W-:Y:S01]  /*19c40*/  UMOV UR4, 0x400 ;  /* 0x0000040000047882 */ /* 0x000fe20000000000 */
[----:B------:R-:W-:Y:S01]  /*19c50*/  BSSY B0, `(.L_x_10257) ;  /* 0x000018a000007945 */ /* 0x000fe20003800000 */
[----:B0-----:R-:W-:-:S06]  /*19c60*/  ULEA UR4, UR5, UR4, 0x18 ;  /* 0x0000000405047291 */ /* 0x001fcc000f8ec03f */
[----:B------:R-:W-:Y:S01]  /*19c70*/  IMAD.U32 R22, RZ, RZ, UR4 ;  /* 0x00000004ff167e24 */ /* 0x000fe2000f8e00ff */
[----:B------:R-:W-:Y:S06]  /*19c80*/  BAR.SYNC.DEFER_BLOCKING 0x5, 0x1a0 ;  /* 0x0146800000007b1d */ /* 0x000fec0000010000 */
[----:B-1----:R-:W0:Y:S04]  /*19c90*/  LDS.128 R8, [R22+0x31cd0] ;  /* 0x031cd00016087984 */ /* 0x002e280000000c00 */
[----:B0-----:R0:W-:Y:S04]  /*19ca0*/  STL.64 [R1+0x40], R8 ;  /* 0x0000400801007387 */ /* 0x0011e80000100a00 */
[----:B------:R0:W-:Y:S01]  /*19cb0*/  STL.64 [R1+0x48], R10 ;  /* 0x0000480a01007387 */ /* 0x0001e20000100a00 */
[----:B--2---:R-:W-:Y:S01]  /*19cc0*/  SHF.R.S32.HI R26, RZ, 0x1f, R62 ;  /* 0x0000001fff1a7819 */ /* 0x004fe2000001143e */
[----:B------:R-:W-:-:S03]  /*19cd0*/  IMAD.SHL.U32 R46, R62, 0x4, RZ ;  /* 0x000000043e2e7824 */ /* 0x000fc600078e00ff */
[----:B------:R-:W-:Y:S01]  /*19ce0*/  SHF.L.U64.HI R27, R62, 0x2, R26 ;  /* 0x000000023e1b7819 */ /* 0x000fe2000001021a */
[----:B------:R-:W-:Y:S06]  /*19cf0*/  BAR.ARV 0x4, 0x1a0 ;  /* 0x0106800000007b1d */ /* 0x000fec0000002000 */
[----:B0-----:R-:W-:Y:S05]  /*19d00*/  @P1 BRA `(.L_x_10258) ;  /* 0x0000000c00f01947 */ /* 0x001fea0003800000 */
[----:B------:R-:W2:Y:S01]  /*19d10*/  LDL R4, [R1+0x90] ;  /* 0x0000900001047983 */ /* 0x000ea20000100800 */
[----:B------:R-:W-:Y:S05]  /*19d20*/  WARPSYNC.ALL ;  /* 0x0000000000007948 */ /* 0x000fea0003800000 */
[----:B------:R-:W0:Y:S01]  /*19d30*/  S2R R5, SR_SWINHI ;  /* 0x0000000000057919 */ /* 0x000e220000002f00 */
[----:B------:R-:W-:Y:S01]  /*19d40*/  F2FP.F16.F32.PACK_AB R6, R73, R6 ;  /* 0x000000064906723e */ /* 0x000fe200000000ff */
[----:B------:R-:W-:Y:S01]  /*19d50*/  ULDC.64 UR4, c[0x0][0xbd8] ;  /* 0x0002f60000047ab9 */ /* 0x000fe20000000a00 */
[----:B------:R-:W-:Y:S01]  /*19d60*/  ULDC.64 UR6, c[0x0][0x208] ;  /* 0x0000820000067ab9 */ /* 0x000fe20000000a00 */
[----:B------:R-:W-:-:S02]  /*19d70*/  MOV R2, R22 ;  /* 0x0000001600027202 */ /* 0x000fc40000000f00 */
[----:B0-----:R-:W-:Y:S01]  /*19d80*/  MOV R3, R5 ;  /* 0x0000000500037202 */ /* 0x001fe20000000f00 */
[----:B------:R-:W0:Y:S02]  /*19d90*/  S2R R66, SR_TID.X ;  /* 0x0000000000427919 */ /* 0x000e240000002100 */
[----:B0-----:R-:W-:Y:S01]  /*19da0*/  VIADD R66, R66, 0xffffff80 ;  /* 0xffffff8042427836 */ /* 0x001fe20000000000 */
        /* <DEDUP_REMOVED lines=9> */
[C---:B------:R-:W-:Y:S01]  /*19e40*/  LOP3.LUT R9, R4.reuse, 0x180, RZ, 0xc0, !PT ;  /* 0x0000018004097812 */ /* 0x040fe200078ec0ff */
[----:B------:R-:W-:Y:S01]  /*19e50*/  IMAD.X R17, RZ, RZ, R5, P2 ;  /* 0x000000ffff117224 */ /* 0x000fe200010e0605 */
[----:B------:R-:W-:-:S02]  /*19e60*/  IADD3 R58, P0, R4, 0x6020, RZ ;  /* 0x00006020043a7810 */ /* 0x000fc40007f1e0ff */
[----:B------:R-:W-:Y:S02]  /*19e70*/  LOP3.LUT R12, R8, R55, RZ, 0x3c, !PT ;  /* 0x00000037080c7212 */ /* 0x000fe400078e3cff */
[----:B------:R-:W-:Y:S01]  /*19e80*/  IADD3 R67, P1, R4, 0x6000, RZ ;  /* 0x0000600004437810 */ /* 0x000fe20007f3e0ff */
[----:B------:R-:W-:Y:S01]  /*19e90*/  IMAD.X R11, RZ, RZ, R5, P0 ;  /* 0x000000ffff0b7224 */ /* 0x000fe200000e0605 */
[----:B------:R-:W-:Y:S02]  /*19ea0*/  LOP3.LUT R8, R59, 0x180, RZ, 0xc0, !PT ;  /* 0x000001803b087812 */ /* 0x000fe400078ec0ff */
[----:B------:R-:W-:Y:S02]  /*19eb0*/  LOP3.LUT R10, R63, 0x180, RZ, 0xc0, !PT ;  /* 0x000001803f0a7812 */ /* 0x000fe400078ec0ff */
[----:B------:R-:W-:Y:S02]  /*19ec0*/  SHF.R.U64 R9, R9, 0x3, RZ ;  /* 0x0000000309097819 */ /* 0x000fe400000012ff */
[----:B------:R-:W-:-:S02]  /*19ed0*/  LOP3.LUT R55, R58, 0x180, RZ, 0xc0, !PT ;  /* 0x000001803a377812 */ /* 0x000fc400078ec0ff */
[----:B------:R-:W-:Y:S02]  /*19ee0*/  LOP3.LUT R54, R67, 0x180, RZ, 0xc0, !PT ;  /* 0x0000018043367812 */ /* 0x000fe400078ec0ff */
[----:B------:R-:W-:Y:S02]  /*19ef0*/  SHF.R.U64 R8, R8, 0x3, RZ ;  /* 0x0000000308087819 */ /* 0x000fe400000012ff */
[----:B------:R-:W-:Y:S02]  /*19f00*/  SHF.R.U64 R10, R10, 0x3, RZ ;  /* 0x000000030a0a7819 */ /* 0x000fe400000012ff */
[----:B------:R-:W-:Y:S01]  /*19f10*/  LOP3.LUT R4, R9, R4, RZ, 0x3c, !PT ;  /* 0x0000000409047212 */ /* 0x000fe200078e3cff */
[----:B------:R-:W-:Y:S01]  /*19f20*/  IMAD.X R9, RZ, RZ, R5, P1 ;  /* 0x000000ffff097224 */ /* 0x000fe200008e0605 */
[----:B------:R-:W-:Y:S02]  /*19f30*/  SHF.R.U64 R55, R55, 0x3, RZ ;  /* 0x0000000337377819 */ /* 0x000fe400000012ff */
[----:B------:R-:W-:-:S02]  /*19f40*/  SHF.R.U64 R54, R54, 0x3, RZ ;  /* 0x0000000336367819 */ /* 0x000fc400000012ff */
[----:B------:R-:W-:Y:S02]  /*19f50*/  LOP3.LUT R14, R8, R59, RZ, 0x3c, !PT ;  /* 0x0000003b080e7212 */ /* 0x000fe400078e3cff */
[----:B-----5:R-:W-:Y:S02]  /*19f60*/  LOP3.LUT R16, R10, R63, RZ, 0x3c, !PT ;  /* 0x0000003f0a107212 */ /* 0x020fe400078e3cff */
[----:B------:R-:W-:Y:S02]  /*19f70*/  MOV R59, R4 ;  /* 0x00000004003b7202 */ /* 0x000fe40000000f00 */
[----:B------:R-:W-:Y:S02]  /*19f80*/  LOP3.LUT R10, R55, R58, RZ, 0x3c, !PT ;  /* 0x0000003a370a7212 */ /* 0x000fe400078e3cff */
[----:B------:R-:W-:Y:S02]  /*19f90*/  F2FP.F16.F32.PACK_AB R4, R76, R7 ;  /* 0x000000074c04723e */ /* 0x000fe400000000ff */
[----:B------:R-:W-:-:S02]  /*19fa0*/  LOP3.LUT R8, R54, R67, RZ, 0x3c, !PT ;  /* 0x0000004336087212 */ /* 0x000fc400078e3cff */
[----:B------:R-:W-:Y:S02]  /*19fb0*/  F2FP.F16.F32.PACK_AB R5, R78, R79 ;  /* 0x0000004f4e05723e */ /* 0x000fe400000000ff */
[----:B------:R-:W-:Y:S02]  /*19fc0*/  F2FP.F16.F32.PACK_AB R7, R68, R77 ;  /* 0x0000004d4407723e */ /* 0x000fe400000000ff */
        /* <DEDUP_REMOVED lines=13> */
[----:B------:R-:W-:Y:S02]  /*1a0a0*/  ISETP.NE.U32.AND P1, PT, RZ, UR4, PT ;  /* 0x00000004ff007c0c */ /* 0x000fe4000bf25070 */
[----:B------:R-:W-:Y:S01]  /*1a0b0*/  MOV R24, R8 ;  /* 0x0000000800187202 */ /* 0x000fe20000000f00 */
[----:B------:R1:W-:Y:S01]  /*1a0c0*/  STSM.16.M88.4 [R55], R16 ;  /* 0x0000001037007844 */ /* 0x0003e20000000200 */
[----:B------:R-:W-:Y:S02]  /*1a0d0*/  MOV R20, R10 ;  /* 0x0000000a00147202 */ /* 0x000fe40000000f00 */
[----:B0-----:R-:W-:Y:S02]  /*1a0e0*/  F2FP.F16.F32.PACK_AB R4, R45, R28 ;  /* 0x0000001c2d04723e */ /* 0x001fe400000000ff */
[----:B------:R-:W-:-:S02]  /*1a0f0*/  F2FP.F16.F32.PACK_AB R5, R50, R43 ;  /* 0x0000002b3205723e */ /* 0x000fc400000000ff */
[----:B------:R-:W-:Y:S02]  /*1a100*/  F2FP.F16.F32.PACK_AB R6, R40, R29 ;  /* 0x0000001d2806723e */ /* 0x000fe400000000ff */
[----:B------:R-:W-:Y:S02]  /*1a110*/  F2FP.F16.F32.PACK_AB R7, R51, R42 ;  /* 0x0000002a3307723e */ /* 0x000fe400000000ff */
[----:B------:R-:W-:Y:S01]  /*1a120*/  F2FP.F16.F32.PACK_AB R8, R49, R32 ;  /* 0x000000203108723e */ /* 0x000fe200000000ff */
[----:B------:R-:W-:Y:S01]  /*1a130*/  IMAD.MOV.U32 R32, RZ, RZ, RZ ;  /* 0x000000ffff207224 */ /* 0x000fe200078e00ff */
[----:B------:R-:W-:Y:S01]  /*1a140*/  F2FP.F16.F32.PACK_AB R9, R48, R39 ;  /* 0x000000273009723e */ /* 0x000fe200000000ff */
[----:B------:R0:W-:Y:S01]  /*1a150*/  STSM.16.M88.4 [R54], R4 ;  /* 0x0000000436007844 */ /* 0x0001e20000000200 */
[----:B------:R-:W-:Y:S02]  /*1a160*/  F2FP.F16.F32.PACK_AB R10, R44, R33 ;  /* 0x000000212c0a723e */ /* 0x000fe400000000ff */
[----:B-1----:R-:W-:-:S02]  /*1a170*/  IADD3 R16, P0, R46, UR4, RZ ;  /* 0x000000042e107c10 */ /* 0x002fc4000ff1e0ff */
[----:B------:R-:W-:Y:S02]  /*1a180*/  F2FP.F16.F32.PACK_AB R11, R47, R38 ;  /* 0x000000262f0b723e */ /* 0x000fe400000000ff */
[----:B------:R-:W-:Y:S02]  /*1a190*/  F2FP.F16.F32.PACK_AB R12, R53, R36 ;  /* 0x00000024350c723e */ /* 0x000fe400000000ff */
[----:B------:R-:W-:Y:S01]  /*1a1a0*/  F2FP.F16.F32.PACK_AB R13, R35, R30 ;  /* 0x0000001e230d723e */ /* 0x000fe200000000ff */
[----:B------:R1:W-:Y:S01]  /*1a1b0*/  STSM.16.M88.4 [R24], R8 ;  /* 0x0000000818007844 */ /* 0x0003e20000000200 */
        /* <DEDUP_REMOVED lines=8> */
[----:B------:R-:W-:Y:S02]  /*1a240*/  ISETP.NE.AND.EX P0, PT, RZ, UR5, PT, P0 ;  /* 0x00000005ff007c0c */ /* 0x000fe4000bf05300 */
[----:B0-----:R-:W-:-:S11]  /*1a250*/  SHF.R.S32.HI R4, RZ, 0x1f, R66 ;  /* 0x0000001fff047819 */ /* 0x001fd60000011442 */
[----:B------:R-:W-:Y:S01]  /*1a260*/  @P0 IADD3 R46, P2, R46, UR4, RZ ;  /* 0x000000042e2e0c10 */ /* 0x000fe2000ff5e0ff */
[----:B------:R-:W-:Y:S02]  /*1a270*/  ULDC UR4, c[0x0][0xa88] ;  /* 0x0002a20000047ab9 */ /* 0x000fe40000000800 */
[----:B------:R-:W-:Y:S01]  /*1a280*/  IMAD.U32 R0, RZ, RZ, UR4 ;  /* 0x00000004ff007e24 */ /* 0x000fe2000f8e00ff */
[----:B------:R-:W-:Y:S01]  /*1a290*/  @P0 IADD3.X R47, R27, UR5, RZ, P2, !PT ;  /* 0x000000051b2f0c10 */ /* 0x000fe200097fe4ff */
[----:B------:R1:W5:Y:S01]  /*1a2a0*/  @P1 LDG.E R32, desc[UR6][R16.64] ;  /* 0x0000000610201981 */ /* 0x000362000c1e1900 */
[----:B------:R-:W-:-:S03]  /*1a2b0*/  LEA.HI R4, R4, R66, RZ, 0x7 ;  /* 0x0000004204047211 */ /* 0x000fc600078f38ff */
[----:B------:R1:W5:Y:S01]  /*1a2c0*/  @P0 LDG.E R0, desc[UR6][R46.64] ;  /* 0x000000062e000981 */ /* 0x000362000c1e1900 */
[----:B------:R-:W-:Y:S05]  /*1a2d0*/  @P0 BRA `(.L_x_10259) ;  /* 0x0000000000140947 */ /* 0x000fea0003800000 */
[----:B------:R-:W-:Y:S05]  /*1a2e0*/  @!P1 BRA `(.L_x_10259) ;  /* 0x0000000000109947 */ /* 0x000fea0003800000 */
[----:B------:R-:W-:Y:S02]  /*1a2f0*/  ULDC.64 UR4, c[0x0][0x208] ;  /* 0x0000820000047ab9 */ /* 0x000fe40000000a00 */
[----:B------:R-:W2:Y:S04]  /*1a300*/  LDG.E R5, desc[UR4][R16.64] ;  /* 0x0000000410057981 */ /* 0x000ea8000c1e1900 */
[----:B-----5:R-:W2:Y:S02]  /*1a310*/  LDG.E R0, desc[UR4][R16.64+0x4] ;  /* 0x0000040410007981 */ /* 0x020ea4000c1e1900 */
[----:B--2---:R-:W-:-:S07]  /*1a320*/  IMAD.IADD R0, R0, 0x1, -R5 ;  /* 0x0000000100007824 */ /* 0x004fce00078e0a05 */
.L_x_10259:
[----:B------:R-:W2:Y:S01]  /*1a330*/  LDL.64 R6, [R1+0x70] ;  /* 0x0000700001067983 */ /* 0x000ea20000100a00 */
[----:B------:R-:W-:-:S03]  /*1a340*/  ULDC.64 UR4, c[0x0][0xb70] ;  /* 0x0002dc0000047ab9 */ /* 0x000fc60000000a00 */
[----:B-1----:R-:W3:Y:S04]  /*1a350*/  LDL R8, [R1+0x64] ;  /* 0x0000640001087983 */ /* 0x002ee80000100800 */
[----:B------:R-:W4:Y:S04]  /*1a360*/  LDL.LU R43, [R1+0x78] ;  /* 0x00007800012b7983 */ /* 0x000f280000300800 */
[----:B------:R-:W2:Y:S04]  /*1a370*/  LDL.64 R44, [R1+0x70] ;  /* 0x00007000012c7983 */ /* 0x000ea80000100a00 */
[----:B------:R-:W3:Y:S04]  /*1a380*/  LDL.LU R42, [R1+0x80] ;  /* 0x00008000012a7983 */ /* 0x000ee80000300800 */
[----:B------:R-:W3:Y:S01]  /*1a390*/  LDL R41, [R1+0x58] ;  /* 0x0000580001297983 */ /* 0x000ee20000100800 */
[----:B-----5:R-:W-:Y:S01]  /*1a3a0*/  SHF.R.S32.HI R33, RZ, 0x1f, R32 ;  /* 0x0000001fff217819 */ /* 0x020fe20000011420 */
[----:B------:R-:W-:Y:S01]  /*1a3b0*/  ULDC.64 UR6, c[0x0][0x208] ;  /* 0x0000820000067ab9 */ /* 0x000fe20000000a00 */
[----:B------:R-:W-:-:S02]  /*1a3c0*/  SEL R40, R26, RZ, !P1 ;  /* 0x000000ff1a287207 */ /* 0x000fc40004800000 */
[----:B------:R-:W-:Y:S01]  /*1a3d0*/  SEL R39, R62, RZ, !P1 ;  /* 0x000000ff3e277207 */ /* 0x000fe20004800000 */
[----:B------:R-:W-:Y:S01]  /*1a3e0*/  BSSY B1, `(.L_x_10260) ;  /* 0x0000074000017945 */ /* 0x000fe20003800000 */
[----:B----4-:R-:W-:Y:S01]  /*1a3f0*/  SHF.R.S32.HI R38, RZ, 0x1f, R43 ;  /* 0x0000001fff267819 */ /* 0x010fe2000001142b */
[----:B--2---:R-:W-:Y:S01]  /*1a400*/  IMAD.MOV.U32 R44, RZ, RZ, R6 ;  /* 0x000000ffff2c7224 */ /* 0x004fe200078e0006 */
[----:B------:R-:W-:-:S03]  /*1a410*/  LOP3.LUT R6, R4, 0xffffff80, RZ, 0xc0, !PT ;  /* 0xffffff8004067812 */ /* 0x000fc600078ec0ff */
[----:B------:R-:W-:Y:S02]  /*1a420*/  IMAD R4, R38, UR4, RZ ;  /* 0x0000000426047c24 */ /* 0x000fe4000f8e02ff */
[----:B---3--:R-:W-:Y:S02]  /*1a430*/  IMAD R11, R42, 0xc0, R8 ;  /* 0x000000c02a0b7824 */ /* 0x008fe400078e0208 */
[----:B------:R-:W-:Y:S02]  /*1a440*/  IMAD R7, R43, UR5, R4 ;  /* 0x000000052b077c24 */ /* 0x000fe4000f8e0204 */
[----:B------:R-:W-:Y:S02]  /*1a450*/  IMAD R5, R44, 0x20, R41 ;  /* 0x000000202c057824 */ /* 0x000fe400078e0229 */
[----:B------:R-:W-:Y:S02]  /*1a460*/  IMAD.IADD R6, R66, 0x1, -R6 ;  /* 0x0000000142067824 */ /* 0x000fe400078e0a06 */
[----:B------:R-:W-:-:S03]  /*1a470*/  IMAD.WIDE R2, R5, 0x2, R2 ;  /* 0x0000000205027825 */ /* 0x000fc600078e0202 */
[----:B------:R-:W-:Y:S01]  /*1a480*/  LOP3.LUT P0, RZ, R6, 0x3, RZ, 0xc0, !PT ;  /* 0x0000000306ff7812 */ /* 0x000fe2000780c0ff */
[----:B------:R-:W-:Y:S01]  /*1a490*/  IMAD.WIDE.U32 R4, R43, UR4, R32 ;  /* 0x000000042b047c25 */ /* 0x000fe2000f8e0020 */
[----:B------:R-:W-:Y:S01]  /*1a4a0*/  ULDC.64 UR4, c[0x0][0xb78] ;  /* 0x0002de0000047ab9 */ /* 0x000fe20000000a00 */
[----:B------:R-:W-:Y:S02]  /*1a4b0*/  IADD3 R9, P2, R2, 0x1800, RZ ;  /* 0x0000180002097810 */ /* 0x000fe40007f5e0ff */
[----:B------:R-:W-:Y:S01]  /*1a4c0*/  IMAD.IADD R5, R5, 0x1, R7 ;  /* 0x0000000105057824 */ /* 0x000fe200078e0207 */
[----:B------:R-:W-:Y:S01]  /*1a4d0*/  SHF.R.S32.HI R7, RZ, 0x1f, R11 ;  /* 0x0000001fff077819 */ /* 0x000fe2000001140b */
[----:B------:R-:W-:Y:S01]  /*1a4e0*/  IMAD R6, R40, UR4, RZ ;  /* 0x0000000428067c24 */ /* 0x000fe2000f8e02ff */
[----:B------:R-:W-:Y:S01]  /*1a4f0*/  LOP3.LUT R8, R9, 0x180, RZ, 0xc0, !PT ;  /* 0x0000018009087812 */ /* 0x000fe200078ec0ff */
[----:B------:R-:W-:Y:S01]  /*1a500*/  IMAD.WIDE.U32 R4, R39, UR4, R4 ;  /* 0x0000000427047c25 */ /* 0x000fe2000f8e0004 */
[----:B------:R-:W-:-:S02]  /*1a510*/  IADD3 R13, P1, R2, 0x3000, RZ ;  /* 0x00003000020d7810 */ /* 0x000fc40007f3e0ff */
[----:B------:R-:W-:Y:S01]  /*1a520*/  SHF.R.U64 R8, R8, 0x3, RZ ;  /* 0x0000000308087819 */ /* 0x000fe200000012ff */
[----:B------:R-:W-:Y:S01]  /*1a530*/  IMAD R6, R39, UR5, R6 ;  /* 0x0000000527067c24 */ /* 0x000fe2000f8e0206 */
[----:B------:R-:W-:Y:S01]  /*1a540*/  IADD3 R4, P3, R11, R4, RZ ;  /* 0x000000040b047210 */ /* 0x000fe20007f7e0ff */
[----:B------:R-:W-:Y:S01]  /*1a550*/  ULDC.64 UR4, c[0x0][0xb40] ;  /* 0x0002d00000047ab9 */ /* 0x000fe20000000a00 */
[----:B------:R-:W-:Y:S01]  /*1a560*/  LOP3.LUT R8, R8, R9, RZ, 0x3c, !PT ;  /* 0x0000000908087212 */ /* 0x000fe200078e3cff */
[----:B------:R-:W-:Y:S01]  /*1a570*/  IMAD.X R9, RZ, RZ, R3, P2 ;  /* 0x000000ffff097224 */ /* 0x000fe200010e0603 */
[----:B------:R-:W-:Y:S01]  /*1a580*/  IADD3.X R7, R7, R5, R6, P3, !PT ;  /* 0x0000000507077210 */ /* 0x000fe20001ffe406 */
[----:B------:R-:W-:Y:S01]  /*1a590*/  VIADD R5, R11, 0x8 ;  /* 0x000000080b057836 */ /* 0x000fe20000000000 */
[----:B------:R-:W-:Y:S02]  /*1a5a0*/  LEA R36, P3, R4, UR4, 0x2 ;  /* 0x0000000404247c11 */ /* 0x000fe4000f8610ff */
[----:B------:R-:W-:-:S02]  /*1a5b0*/  IADD3 R17, P5, R2, 0x4800, RZ ;  /* 0x0000480002117810 */ /* 0x000fc40007fbe0ff */
[----:B------:R-:W-:Y:S01]  /*1a5c0*/  LEA.HI.X R37, R4, UR5, R7, 0x2, P3 ;  /* 0x0000000504257c11 */ /* 0x000fe200098f1407 */
[----:B------:R-:W-:Y:S01]  /*1a5d0*/  ULDC.64 UR4, c[0x0][0xaa0] ;  /* 0x0002a80000047ab9 */ /* 0x000fe20000000a00 */
[C---:B------:R-:W-:Y:S02]  /*1a5e0*/  IADD3 R25, P4, R2.reuse, 0x6000, RZ ;  /* 0x0000600002197810 */ /* 0x040fe40007f9e0ff */
[C---:B------:R-:W-:Y:S02]  /*1a5f0*/  LOP3.LUT R4, R2.reuse, 0x180, RZ, 0xc0, !PT ;  /* 0x0000018002047812 */ /* 0x040fe400078ec0ff */
[----:B------:R-:W-:Y:S02]  /*1a600*/  IADD3 R7, P2, R2, 0x7800, RZ ;  /* 0x0000780002077810 */ /* 0x000fe40007f5e0ff */
[-C--:B------:R-:W-:Y:S02]  /*1a610*/  ISETP.GE.OR P3, PT, R11, R0.reuse, P0 ;  /* 0x000000000b00720c */ /* 0x080fe40000766670 */
[----:B------:R-:W-:Y:S01]  /*1a620*/  ISETP.GE.OR P0, PT, R5, R0, P0 ;  /* 0x000000000500720c */ /* 0x000fe20000706670 */
[----:B------:R-:W-:Y:S01]  /*1a630*/  IMAD.X R29, RZ, RZ, R3, P2 ;  /* 0x000000ffff1d7224 */ /* 0x000fe200010e0603 */
[----:B------:R-:W-:-:S02]  /*1a640*/  LOP3.LUT R12, R13, 0x180, RZ, 0xc0, !PT ;  /* 0x000001800d0c7812 */ /* 0x000fc400078ec0ff */
[----:B------:R-:W-:Y:S02]  /*1a650*/  LOP3.LUT R16, R17, 0x180, RZ, 0xc0, !PT ;  /* 0x0000018011107812 */ /* 0x000fe400078ec0ff */
[----:B------:R-:W-:Y:S02]  /*1a660*/  LOP3.LUT R24, R25, 0x180, RZ, 0xc0, !PT ;  /* 0x0000018019187812 */ /* 0x000fe400078ec0ff */
[----:B------:R-:W-:Y:S02]  /*1a670*/  SHF.R.U64 R5, R4, 0x3, RZ ;  /* 0x0000000304057819 */ /* 0x000fe400000012ff */
[----:B------:R-:W-:Y:S01]  /*1a680*/  LOP3.LUT R4, R7, 0x180, RZ, 0xc0, !PT ;  /* 0x0000018007047812 */ /* 0x000fe200078ec0ff */
[----:B------:R0:W-:Y:S01]  /*1a690*/  @!P3 STG.E desc[UR6][R36.64], R21 ;  /* 0x000000152400b986 */ /* 0x0001e2000c101906 */
[----:B------:R-:W-:Y:S02]  /*1a6a0*/  SHF.R.U64 R12, R12, 0x3, RZ ;  /* 0x000000030c0c7819 */ /* 0x000fe400000012ff */
        /* <DEDUP_REMOVED lines=14> */
[----:B------:R-:W5:Y:S04]  /*1a790*/  LD.E.128 R16, desc[UR6][R16.64] ;  /* 0x0000000610107980 */ /* 0x000f68000c101d00 */
[----:B------:R2:W5:Y:S04]  /*1a7a0*/  LD.E.128 R4, desc[UR6][R2.64] ;  /* 0x0000000602047980 */ /* 0x000568000c101d00 */
[----:B------:R-:W5:Y:S04]  /*1a7b0*/  LD.E.128 R24, desc[UR6][R24.64] ;  /* 0x0000000618187980 */ /* 0x000f68000c101d00 */
[----:B------:R-:W5:Y:S01]  /*1a7c0*/  LD.E.128 R28, desc[UR6][R28.64] ;  /* 0x000000061c1c7980 */ /* 0x000f62000c101d00 */
[--C-:B------:R-:W-:Y:S01]  /*1a7d0*/  SHF.R.S32.HI R35, RZ, 0x1f, R41.reuse ;  /* 0x0000001fff237819 */ /* 0x100fe20000011429 */
[----:B------:R-:W-:Y:S01]  /*1a7e0*/  @!PT LDS RZ, [RZ] ;  /* 0x00000000fffff984 */ /* 0x000fe20000000800 */
[----:B------:R-:W-:Y:S01]  /*1a7f0*/  @!PT LDS RZ, [RZ] ;  /* 0x00000000fffff984 */ /* 0x000fe20000000800 */
[----:B------:R-:W-:Y:S01]  /*1a800*/  @!PT LDS RZ, [RZ] ;  /* 0x00000000fffff984 */ /* 0x000fe20000000800 */
[----:B------:R-:W-:Y:S01]  /*1a810*/  @!PT LDS RZ, [RZ] ;  /* 0x00000000fffff984 */ /* 0x000fe20000000800 */
[----:B------:R3:W-:Y:S06]  /*1a820*/  MEMBAR.ALL.CTA ;  /* 0x0000000000007992 */ /* 0x0007ec0000008000 */
[----:B---3--:R-:W3:Y:S01]  /*1a830*/  FENCE.VIEW.ASYNC.S ;  /* 0x00000000000073c6 */ /* 0x008ee20000000000 */
[----:B------:R-:W-:Y:S01]  /*1a840*/  IMAD.MOV.U32 R34, RZ, RZ, R41 ;  /* 0x000000ffff227224 */ /* 0x000fe200078e0029 */
[----:B------:R-:W-:Y:S01]  /*1a850*/  SHF.R.S32.HI R45, RZ, 0x1f, R44 ;  /* 0x0000001fff2d7819 */ /* 0x000fe2000001142c */
[----:B------:R-:W-:-:S02]  /*1a860*/  IMAD R33, R33, UR4, RZ ;  /* 0x0000000421217c24 */ /* 0x000fc4000f8e02ff */
[C---:B0-----:R-:W-:Y:S02]  /*1a870*/  IMAD.WIDE.U32 R20, R32.reuse, UR4, R34 ;  /* 0x0000000420147c25 */ /* 0x041fe4000f8e0022 */
[----:B------:R0:W-:Y:S02]  /*1a880*/  STL [R1+0x74], R45 ;  /* 0x0000742d01007387 */ /* 0x0001e40000100800 */
[----:B------:R-:W-:Y:S01]  /*1a890*/  IMAD R33, R32, UR5, R33 ;  /* 0x0000000520217c24 */ /* 0x000fe2000f8e0221 */
[----:B------:R-:W-:Y:S01]  /*1a8a0*/  ULDC.64 UR4, c[0x0][0xae0] ;  /* 0x0002b80000047ab9 */ /* 0x000fe20000000a00 */
[----:B------:R-:W-:Y:S02]  /*1a8b0*/  IMAD R35, R42, -0xc0, R0 ;  /* 0xffffff402a237824 */ /* 0x000fe400078e0200 */
[----:B--2---:R-:W-:Y:S02]  /*1a8c0*/  IMAD R2, R38, UR4, RZ ;  /* 0x0000000426027c24 */ /* 0x004fe4000f8e02ff */
[----:B------:R-:W-:Y:S01]  /*1a8d0*/  IMAD.IADD R21, R21, 0x1, R33 ;  /* 0x0000000115157824 */ /* 0x000fe200078e0221 */
[----:B------:R-:W-:Y:S01]  /*1a8e0*/  ISETP.GE.AND P0, PT, R44, R35, PT ;  /* 0x000000232c00720c */ /* 0x000fe20003f06270 */
[----:B------:R-:W-:-:S02]  /*1a8f0*/  VIADD R32, R22, 0x31c20 ;  /* 0x00031c2016207836 */ /* 0x000fc40000000000 */
[----:B------:R-:W-:Y:S02]  /*1a900*/  VIADD R0, R44, 0x60 ;  /* 0x000000602c007836 */ /* 0x000fe40000000000 */
[C---:B------:R-:W-:Y:S02]  /*1a910*/  IMAD R33, R43.reuse, UR5, R2 ;  /* 0x000000052b217c24 */ /* 0x040fe4000f8e0202 */
[----:B------:R-:W-:Y:S01]  /*1a920*/  IMAD.WIDE.U32 R2, R43, UR4, R20 ;  /* 0x000000042b027c25 */ /* 0x000fe2000f8e0014 */
[----:B------:R-:W-:Y:S01]  /*1a930*/  ULDC.64 UR4, c[0x0][0xae8] ;  /* 0x0002ba0000047ab9 */ /* 0x000fe20000000a00 */
[----:B------:R-:W-:Y:S02]  /*1a940*/  ISETP.GE.AND P3, PT, R0, R35, PT ;  /* 0x000000230000720c */ /* 0x000fe40003f66270 */
[----:B------:R-:W-:Y:S01]  /*1a950*/  PRMT R32, RZ, 0x654, R32 ;  /* 0x00000654ff207816 */ /* 0x000fe20000000020 */
[----:B------:R-:W-:Y:S02]  /*1a960*/  IMAD.IADD R3, R3, 0x1, R33 ;  /* 0x0000000103037824 */ /* 0x000fe400078e0221 */
[----:B------:R-:W-:Y:S01]  /*1a970*/  IMAD R0, R40, UR4, RZ ;  /* 0x0000000428007c24 */ /* 0x000fe2000f8e02ff */
[----:B---3--:R2:W-:Y:S03]  /*1a980*/  SYNCS.ARRIVE.TRANS64.RED.A1T0 RZ, [R32+URZ], RZ ;  /* 0x000000ff20ff79a7 */ /* 0x0085e6000810043f */
[----:B------:R-:W-:-:S02]  /*1a990*/  IMAD R35, R39, UR5, R0 ;  /* 0x0000000527237c24 */ /* 0x000fc4000f8e0200 */
[----:B--2---:R-:W-:-:S04]  /*1a9a0*/  IMAD.WIDE.U32 R32, R39, UR4, R2 ;  /* 0x0000000427207c25 */ /* 0x004fc8000f8e0002 */
[----:B------:R-:W-:-:S04]  /*1a9b0*/  IMAD.WIDE R20, R42, 0xc0, R44 ;  /* 0x000000c02a147825 */ /* 0x000fc800078e022c */
[----:B-1----:R-:W-:Y:S01]  /*1a9c0*/  IMAD.IADD R37, R33, 0x1, R35 ;  /* 0x0000000121257824 */ /* 0x002fe200078e0223 */
        /* <DEDUP_REMOVED lines=21> */
.L_x_10261:
[----:B------:R-:W-:Y:S05]  /*1ab20*/  BSYNC B1 ;  /* 0x0000000000017941 */ /* 0x000fea0003800000 */
.L_x_10260:
[----:B------:R-:W-:Y:S05]  /*1ab30*/  @P3 BRA `(.L_x_10262) ;  /* 0x00000008006c3947 */ /* 0x000fea0003800000 */
[----:B0----5:R-:W-:Y:S01]  /*1ab40*/  IADD3 R5, P0, R20, 0x60, RZ ;  /* 0x0000006014057810 */ /* 0x021fe20007f1e0ff */
[----:B------:R-:W-:Y:S01]  /*1ab50*/  ULDC.64 UR4, c[0x0][0xad8] ;  /* 0x0002b60000047ab9 */ /* 0x000fe20000000a00 */
[----:B------:R-:W-:Y:S01]  /*1ab60*/  IMAD.MOV.U32 R2, RZ, RZ, R32 ;  /* 0x000000ffff027224 */ /* 0x000fe200078e0020 */
[----:B------:R-:W-:Y:S01]  /*1ab70*/  ULDC.64 UR6, c[0x0][0xa80] ;  /* 0x0002a00000067ab9 */ /* 0x000fe20000000a00 */
[----:B------:R-:W-:Y:S01]  /*1ab80*/  IMAD.MOV.U32 R3, RZ, RZ, R37 ;  /* 0x000000ffff037224 */ /* 0x000fe200078e0025 */
[----:B------:R-:W-:Y:S01]  /*1ab90*/  ULDC.64 UR8, c[0x0][0x208] ;  /* 0x0000820000087ab9 */ /* 0x000fe20000000a00 */
[----:B------:R-:W-:Y:S02]  /*1aba0*/  IMAD.X R20, RZ, RZ, R21, P0 ;  /* 0x000000ffff147224 */ /* 0x000fe400000e0615 */
[----:B------:R-:W-:Y:S02]  /*1abb0*/  VIADD R0, R41, 0x20 ;  /* 0x0000002029007836 */ /* 0x000fe40000000000 */
[----:B------:R-:W-:-:S02]  /*1abc0*/  IMAD R20, R20, UR4, RZ ;  /* 0x0000000414147c24 */ /* 0x000fc4000f8e02ff */
[C---:B------:R-:W-:Y:S01]  /*1abd0*/  IMAD.WIDE.U32 R2, R5.reuse, UR4, R2 ;  /* 0x0000000405027c25 */ /* 0x040fe2000f8e0002 */
[----:B------:R-:W-:Y:S02]  /*1abe0*/  ULDC UR4, c[0x0][0xa8c] ;  /* 0x0002a30000047ab9 */ /* 0x000fe40000000800 */
[----:B------:R-:W-:Y:S01]  /*1abf0*/  ISETP.GE.AND P2, PT, R0, UR4, PT ;  /* 0x0000000400007c0c */ /* 0x000fe2000bf46270 */
[----:B------:R-:W-:Y:S01]  /*1ac00*/  IMAD R5, R5, UR5, R20 ;  /* 0x0000000505057c24 */ /* 0x000fe2000f8e0214 */
[----:B------:R-:W-:Y:S01]  /*1ac10*/  LEA R4, P0, R2, UR6, 0x1 ;  /* 0x0000000602047c11 */ /* 0x000fe2000f8008ff */
[C---:B------:R-:W-:Y:S01]  /*1ac20*/  VIADD R0, R41.reuse, 0x40 ;  /* 0x0000004029007836 */ /* 0x040fe20000000000 */
[----:B------:R-:W-:Y:S01]  /*1ac30*/  ISETP.GE.AND P1, PT, R41, UR4, PT ;  /* 0x0000000429007c0c */ /* 0x000fe2000bf26270 */
        /* <DEDUP_REMOVED lines=9> */
.L_x_10258:
[----:B------:R-:W0:Y:S01]  /*1acd0*/  S2R R0, SR_TID.X ;  /* 0x0000000000007919 */ /* 0x000e220000002100 */
[----:B------:R-:W-:Y:S01]  /*1ace0*/  ULDC.64 UR4, c[0x0][0xbd8] ;  /* 0x0002f60000047ab9 */ /* 0x000fe20000000a00 */
[----:B------:R-:W-:Y:S01]  /*1acf0*/  IMAD.MOV.U32 R7, RZ, RZ, RZ ;  /* 0x000000ffff077224 */ /* 0x000fe200078e00ff */
[----:B------:R-:W-:Y:S01]  /*1ad00*/  ISETP.NE.U32.AND P0, PT, RZ, UR4, PT ;  /* 0x00000004ff007c0c */ /* 0x000fe2000bf05070 */
[----:B------:R-:W-:Y:S01]  /*1ad10*/  ULDC.64 UR6, c[0x0][0x208] ;  /* 0x0000820000067ab9 */ /* 0x000fe20000000a00 */
        /* <DEDUP_REMOVED lines=9> */
[----:B0-----:R-:W-:-:S02]  /*1adb0*/  VIADD R4, R0, 0xffffff80 ;  /* 0xffffff8000047836 */ /* 0x001fc40000000000 */
[----:B------:R-:W-:Y:S01]  /*1adc0*/  @P1 IADD3.X R47, R27, UR5, RZ, P2, !PT ;  /* 0x000000051b2f1c10 */ /* 0x000fe200097fe4ff */
[----:B------:R-:W-:Y:S02]  /*1add0*/  IMAD.U32 R0, RZ, RZ, UR4 ;  /* 0x00000004ff007e24 */ /* 0x000fe4000f8e00ff */
[----:B------:R-:W-:-:S04]  /*1ade0*/  ISETP.GT.AND P2, PT, R4, 0xbf, PT ;  /* 0x000000bf0400780c */ /* 0x000fc80003f44270 */
[----:B------:R1:W5:Y:S01]  /*1adf0*/  @P1 LDG.E R0, desc[UR6][R46.64] ;  /* 0x000000062e001981 */ /* 0x000362000c1e1900 */
[----:B------:R-:W-:Y:S08]  /*1ae00*/  @P1 BRA `(.L_x_10263) ;  /* 0x0000000000141947 */ /* 0x000ff00003800000 */
[----:B------:R-:W-:Y:S05]  /*1ae10*/  @!P0 BRA `(.L_x_10263) ;  /* 0x0000000000108947 */ /* 0x000fea0003800000 */
[----:B------:R-:W-:Y:S02]  /*1ae20*/  ULDC.64 UR4, c[0x0][0x208] ;  /* 0x0000820000047ab9 */ /* 0x000fe40000000a00 */
[----:B------:R-:W2:Y:S04]  /*1ae30*/  LDG.E R5, desc[UR4][R2.64] ;  /* 0x0000000402057981 */ /* 0x000ea8000c1e1900 */
[----:B-----5:R-:W2:Y:S02]  /*1ae40*/  LDG.E R0, desc[UR4][R2.64+0x4] ;  /* 0x0000040402007981 */ /* 0x020ea4000c1e1900 */
[----:B--2---:R-:W-:-:S07]  /*1ae50*/  IMAD.IADD R0, R0, 0x1, -R5 ;  /* 0x0000000100007824 */ /* 0x004fce00078e0a05 */
.L_x_10263:
[----:B------:R-:W2:Y:S04]  /*1ae60*/  LDL R13, [R1+0x78] ;  /* 0x00007800010d7983 */ /* 0x000ea80000100800 */
[----:B------:R-:W3:Y:S04]  /*1ae70*/  LDL R10, [R1+0x58] ;  /* 0x00005800010a7983 */ /* 0x000ee80000100800 */
[----:B------:R0:W5:Y:S01]  /*1ae80*/  LDL R12, [R1+0x80] ;  /* 0x00008000010c7983 */ /* 0x0001620000100800 */
[----:B------:R-:W-:Y:S01]  /*1ae90*/  BSSY B1, `(.L_x_10264) ;  /* 0x000001e000017945 */ /* 0x000fe20003800000 */
[----:B------:R-:W-:-:S02]  /*1aea0*/  SEL R11, R62, RZ, !P0 ;  /* 0x000000ff3e0b7207 */ /* 0x000fc40004000000 */
[----:B------:R-:W-:Y:S02]  /*1aeb0*/  SEL R26, R26, RZ, !P0 ;  /* 0x000000ff1a1a7207 */ /* 0x000fe40004000000 */
[----:B-----5:R-:W-:Y:S02]  /*1aec0*/  SHF.R.S32.HI R6, RZ, 0x1f, R7 ;  /* 0x0000001fff067819 */ /* 0x020fe40000011407 */
[----:B--2---:R-:W-:Y:S02]  /*1aed0*/  SHF.R.S32.HI R8, RZ, 0x1f, R13 ;  /* 0x0000001fff087819 */ /* 0x004fe4000001140d */
[----:B---3--:R-:W-:Y:S01]  /*1aee0*/  SHF.R.S32.HI R9, RZ, 0x1f, R10 ;  /* 0x0000001fff097819 */ /* 0x008fe2000001140a */
[----:B0-----:R-:W-:Y:S06]  /*1aef0*/  @P2 BRA `(.L_x_10265) ;  /* 0x00000000005c2947 */ /* 0x001fec0003800000 */
[----:B-1----:R-:W0:Y:S02]  /*1af00*/  S2R R2, SR_TID.X ;  /* 0x0000000000027919 */ /* 0x002e240000002100 */
[----:B0-----:R-:W-:-:S04]  /*1af10*/  IMAD R2, R12, 0xc0, R2 ;  /* 0x000000c00c027824 */ /* 0x001fc800078e0202 */
[----:B------:R-:W-:-:S05]  /*1af20*/  VIADD R3, R2, 0xffffff80 ;  /* 0xffffff8002037836 */ /* 0x000fca0000000000 */
[----:B------:R-:W-:-:S13]  /*1af30*/  ISETP.GE.AND P0, PT, R3, R0, PT ;  /* 0x000000000300720c */ /* 0x000fda0003f06270 */
[----:B------:R-:W-:Y:S05]  /*1af40*/  @P0 BRA `(.L_x_10265) ;  /* 0x0000000000480947 */ /* 0x000fea0003800000 */
[C---:B------:R-:W-:Y:S01]  /*1af50*/  IADD3 R2, P0, R3.reuse, R7, RZ ;  /* 0x0000000703027210 */ /* 0x040fe20007f1e0ff */
        /* <DEDUP_REMOVED lines=17> */
.L_x_10265:
[----:B------:R-:W-:Y:S05]  /*1b070*/  BSYNC B1 ;  /* 0x0000000000017941 */ /* 0x000fea0003800000 */
.L_x_10264:
[----:B------:R-:W2:Y:S01]  /*1b080*/  LDL.64 R14, [R1+0x70] ;  /* 0x00007000010e7983 */ /* 0x000ea20000100a00 */
[----:B------:R-:W-:Y:S01]  /*1b090*/  ULDC.64 UR4, c[0x0][0xaa0] ;  /* 0x0002a80000047ab9 */ /* 0x000fe20000000a00 */
[----:B-1----:R-:W-:Y:S01]  /*1b0a0*/  IMAD.MOV.U32 R2, RZ, RZ, R10 ;  /* 0x000000ffff027224 */ /* 0x002fe200078e000a */
[----:B------:R-:W-:Y:S01]  /*1b0b0*/  BSSY B1, `(.L_x_10266) ;  /* 0x000002c000017945 */ /* 0x000fe20003800000 */
[----:B0-----:R-:W-:Y:S02]  /*1b0c0*/  IMAD.MOV.U32 R3, RZ, RZ, R9 ;  /* 0x000000ffff037224 */ /* 0x001fe400078e0009 */
        /* <DEDUP_REMOVED lines=42> */
.L_x_10267:
[----:B------:R-:W-:Y:S05]  /*1b370*/  BSYNC B1 ;  /* 0x0000000000017941 */ /* 0x000fea0003800000 */
.L_x_10266:
        /* <DEDUP_REMOVED lines=23> */
.L_x_10262:
[----:B------:R-:W-:Y:S05]  /*1b4f0*/  BSYNC B0 ;  /* 0x0000000000007941 */ /* 0x000fea0003800000 */
.L_x_10257:
[----:B------:R-:W4:Y:S01]  /*1b500*/  LDL R0, [R1+0x4c] ;  /* 0x00004c0001007983 */ /* 0x000f220000100800 */
[----:B------:R-:W-:Y:S02]  /*1b510*/  ULDC UR4, c[0x0][0xc14] ;  /* 0x0003050000047ab9 */ /* 0x000fe40000000800 */
[----:B----4-:R-:W-:-:S13]  /*1b520*/  ISETP.GE.AND P0, PT, R0, UR4, PT ;  /* 0x0000000400007c0c */ /* 0x010fda000bf06270 */
[----:B------:R-:W-:Y:S05]  /*1b530*/  @!P0 BRA `(.L_x_10268) ;  /* 0xfffffe5c00788947 */ /* 0x000fea000383ffff */
[----:B------:R-:W-:Y:S05]  /*1b540*/  BRA `(.L_x_10116) ;  /* 0x0000005c00547947 */ /* 0x000fea0003800000 */
.L_x_10114:
[----:B------:R-:W-:-:S08]  /*1b550*/  NOP ;  /* 0x0000000000007918 */ /* 0x000fd00000000000 */
[----:B------:R-:W0:-:S00]  /*1b560*/  USETMAXREG.DEALLOC.CTAPOOL 0x20 ;  /* 0x00000020000079c8 */ /* 0x000e0000080e0500 */
        /* <DEDUP_REMOVED lines=40> */
[----:B-1----:R-:W-:-:S05]  /*1b7f0*/  SEL R2, R2, RZ, P0 ;  /* 0x000000ff02027207 */ /* 0x002fca0000000000 */
[----:B------:R-:W-:-:S05]  /*1b800*/  IMAD.IADD R2, R3, 0x1, R2 ;  /* 0x0000000103027824 */ /* 0x000fca00078e0202 */
        /* <DEDUP_REMOVED lines=9> */
[----:B------:R2:W-:Y:S01]  /*1b8a0*/  STL [R1], R7 ;  /* 0x0000000701007387 */ /* 0x0005e20000100800 */
[----:B-1----:R-:W-:-:S05]  /*1b8b0*/  IMAD R4, R4, UR4, RZ ;  /* 0x0000000404047c24 */ /* 0x002fca000f8e02ff */
[----:B0-----:R-:W-:Y:S01]  /*1b8c0*/  ISETP.GT.AND P0, PT, R4, UR6, PT ;  /* 0x0000000604007c0c */ /* 0x001fe2000bf04270 */
[----:B------:R-:W-:Y:S02]  /*1b8d0*/  IMAD.MOV.U32 R6, RZ, RZ, RZ ;  /* 0x000000ffff067224 */ /* 0x000fe400078e00ff */
[----:B------:R-:W-:-:S10]  /*1b8e0*/  IMAD.MOV.U32 R3, RZ, RZ, R4 ;  /* 0x000000ffff037224 */ /* 0x000fd400078e0004 */
[----:B--2---:R-:W-:Y:S05]  /*1b8f0*/  @P0 BRA `(.L_x_10269) ;  /* 0x0000000000b80947 */ /* 0x004fea0003800000 */
[----:B------:R-:W-:Y:S01]  /*1b900*/  IMAD.MOV.U32 R4, RZ, RZ, R3 ;  /* 0x000000ffff047224 */ /* 0x000fe200078e0003 */
[----:B------:R-:W-:Y:S01]  /*1b910*/  ULDC UR5, c[0x0][0xc14] ;  /* 0x0003050000057ab9 */ /* 0x000fe20000000800 */
[----:B------:R-:W-:Y:S01]  /*1b920*/  IMAD.MOV.U32 R6, RZ, RZ, RZ ;  /* 0x000000ffff067224 */ /* 0x000fe200078e00ff */
[----:B------:R-:W-:Y:S01]  /*1b930*/  ULDC UR7, c[0x0][0xc14] ;  /* 0x0003050000077ab9 */ /* 0x000fe20000000800 */
[----:B------:R-:W-:-:S05]  /*1b940*/  ULDC UR4, c[0x0][0xc10] ;  /* 0x0003040000047ab9 */ /* 0x000fca0000000800 */
.L_x_10273:
        /* <DEDUP_REMOVED lines=10> */
[----:B------:R-:W0:Y:S01]  /*1b9f0*/  LDC.64 R2, c[0x0][0xc58] ;  /* 0x00031600ff027b82 */ /* 0x000e220000000a00 */
[----:B------:R-:W-:Y:S01]  /*1ba00*/  ULDC.64 UR8, c[0x0][0x208] ;  /* 0x0000820000087ab9 */ /* 0x000fe20000000a00 */
[----:B0-----:R-:W-:-:S05]  /*1ba10*/  IMAD.WIDE R2, R5, 0x4, R2 ;  /* 0x0000000405027825 */ /* 0x001fca00078e0202 */
[----:B------:R0:W5:Y:S02]  /*1ba20*/  LDG.E R0, desc[UR8][R2.64] ;  /* 0x0000000802007981 */ /* 0x000164000c1e1900 */
.L_x_10272:
[----:B------:R-:W-:Y:S05]  /*1ba30*/  BSYNC B0 ;  /* 0x0000000000007941 */ /* 0x000fea0003800000 */
.L_x_10271:
        /* <DEDUP_REMOVED lines=26> */
.L_x_10269:
        /* <DEDUP_REMOVED lines=21> */
.L_x_10274:
        /* <DEDUP_REMOVED lines=59> */
.L_x_10270:
[----:B------:R-:W-:Y:S02]  /*1c0e0*/  IMAD.MOV.U32 R17, RZ, RZ, RZ ;  /* 0x000000ffff117224 */ /* 0x000fe400078e00ff */
[----:B------:R-:W-:Y:S02]  /*1c0f0*/  IMAD.U32 R16, RZ, RZ, UR6 ;  /* 0x00000006ff107e24 */ /* 0x000fe4000f8e00ff */
[----:B------:R-:W-:-:S07]  /*1c100*/  IMAD.MOV.U32 R18, RZ, RZ, RZ ;  /* 0x000000ffff127224 */ /* 0x000fce00078e00ff */
.L_x_10275:
        /* <DEDUP_REMOVED lines=15> */
[----:B------:R-:W1:Y:S01]  /*1c200*/  S2R R4, SR_TID.X ;  /* 0x0000000000047919 */ /* 0x000e620000002100 */
        /* <DEDUP_REMOVED lines=10> */
[----:B------:R-:W-:Y:S01]  /*1c2b0*/  ULOP3.LUT UR37, UR60, 0x2, URZ, 0xfc, !UPT ;  /* 0x000000023c257892 */ /* 0x000fe2000f8efc3f */
[----:B-1----:R-:W-:-:S04]  /*1c2c0*/  LOP3.LUT R4, R4, 0x7f, RZ, 0xc0, !PT ;  /* 0x0000007f04047812 */ /* 0x002fc800078ec0ff */
[C---:B------:R-:W-:Y:S02]  /*1c2d0*/  ISETP.NE.AND P2, PT, R4.reuse, RZ, PT ;  /* 0x000000ff0400720c */ /* 0x040fe40003f45270 */
[----:B------:R-:W-:-:S11]  /*1c2e0*/  ISETP.NE.OR P0, PT, R4, RZ, !P1 ;  /* 0x000000ff0400720c */ /* 0x000fd60004f05670 */
[----:B------:R-:W-:-:S04]  /*1c2f0*/  @P2 LOP3.LUT R2, R2, 0x2, RZ, 0xfc, !PT ;  /* 0x0000000202022812 */ /* 0x000fc800078efcff */
[----:B------:R-:W-:-:S05]  /*1c300*/  @P0 LOP3.LUT R2, R2, 0x40, RZ, 0xfc, !PT ;  /* 0x0000004002020812 */ /* 0x000fca00078efcff */
[----:B------:R0:W-:Y:S02]  /*1c310*/  STL [R1], R2 ;  /* 0x0000000201007387 */ /* 0x0001e40000100800 */
.L_x_10366:
[----:B01----:R-:W0:Y:S01]  /*1c320*/  LDC.64 R2, c[0x0][0xc60] ;  /* 0x00031800ff027b82 */ /* 0x003e220000000a00 */
[----:B------:R-:W-:Y:S01]  /*1c330*/  ULDC.64 UR4, c[0x0][0x208] ;  /* 0x0000820000047ab9 */ /* 0x000fe20000000a00 */
[----:B0-----:R-:W-:-:S05]  /*1c340*/  IMAD.WIDE R2, R19, 0x4, R2 ;  /* 0x0000000413027825 */ /* 0x001fca00078e0202 */
[----:B------:R-:W2:Y:S01]  /*1c350*/  LDG.E R29, desc[UR4][R2.64] ;  /* 0x00000004021d7981 */ /* 0x000ea2000c1e1900 */
[----:B------:R-:W-:Y:S05]  /*1c360*/  YIELD ;  /* 0x0000000000007946 */ /* 0x000fea0003800000 */
[----:B------:R-:W-:Y:S01]  /*1c370*/  ULDC.64 UR4, c[0x0][0xa28] ;  /* 0x00028a0000047ab9 */ /* 0x000fe20000000a00 */
[----:B------:R-:W-:Y:S01]  /*1c380*/  ULDC.64 UR6, c[0x0][0x208] ;  /* 0x0000820000067ab9 */ /* 0x000fe20000000a00 */
[----:B------:R-:W-:Y:S01]  /*1c390*/  ISETP.NE.U32.AND P1, PT, RZ, UR4, PT ;  /* 0x00000004ff007c0c */ /* 0x000fe2000bf25070 */
[----:B------:R-:W-:Y:S01]  /*1c3a0*/  IMAD.MOV.U32 R10, RZ, RZ, RZ ;  /* 0x000000ffff0a7224 */ /* 0x000fe200078e00ff */
[----:B------:R-:W-:Y:S01]  /*1c3b0*/  ULDC.64 UR8, c[0x0][0xa08] ;  /* 0x0002820000087ab9 */ /* 0x000fe20000000a00 */
[----:B------:R-:W-:Y:S01]  /*1c3c0*/  ULDC.64 UR10, c[0x0][0xa10] ;  /* 0x00028400000a7ab9 */ /* 0x000fe20000000a00 */
[----:B------:R-:W-:-:S02]  /*1c3d0*/  ISETP.NE.AND.EX P1, PT, RZ, UR5, PT, P1 ;  /* 0x00000005ff007c0c */ /* 0x000fc4000bf25310 */
[----:B--2---:R-:W-:Y:S01]  /*1c3e0*/  SHF.R.S32.HI R0, RZ, 0x1f, R29 ;  /* 0x0000001fff007819 */ /* 0x004fe2000001141d */
[----:B------:R-:W-:-:S10]  /*1c3f0*/  IMAD.SHL.U32 R14, R29, 0x4, RZ ;  /* 0x000000041d0e7824 */ /* 0x000fd400078e00ff */
[C---:B------:R-:W-:Y:S02]  /*1c400*/  @P1 LEA R2, P0, R29.reuse, UR4, 0x2 ;  /* 0x000000041d021c11 */ /* 0x040fe4000f8010ff */
[C-C-:B------:R-:W-:Y:S02]  /*1c410*/  SHF.L.U64.HI R12, R29.reuse, 0x2, R0.reuse ;  /* 0x000000021d0c7819 */ /* 0x140fe40000010200 */
[----:B------:R-:W-:Y:S01]  /*1c420*/  @P1 LEA.HI.X R3, R29, UR5, R0, 0x2, P0 ;  /* 0x000000051d031c11 */ /* 0x000fe200080f1400 */
[----:B------:R-:W-:Y:S01]  /*1c430*/  ULDC.64 UR4, c[0x0][0xa18] ;  /* 0x0002860000047ab9 */ /* 0x000fe20000000a00 */
[----:B------:R-:W-:Y:S01]  /*1c440*/  IMAD.MOV.U32 R0, RZ, RZ, RZ ;  /* 0x000000ffff007224 */ /* 0x000fe200078e00ff */
[----:B------:R-:W-:Y:S01]  /*1c450*/  ISETP.NE.U32.AND P0, PT, RZ, UR4, PT ;  /* 0x00000004ff007c0c */ /* 0x000fe2000bf05070 */
[----:B------:R-:W-:Y:S03]  /*1c460*/  STL [R1+0x8], R14 ;  /* 0x0000080e01007387 */ /* 0x000fe60000100800 */
[----:B------:R-:W-:Y:S01]  /*1c470*/  ISETP.NE.AND.EX P0, PT, RZ, UR5, PT, P0 ;  /* 0x00000005ff007c0c */ /* 0x000fe2000bf05300 */
[----:B------:R0:W5:Y:S04]  /*1c480*/  @P1 LDG.E R0, desc[UR6][R2.64] ;  /* 0x0000000602001981 */ /* 0x000168000c1e1900 */
[----:B------:R-:W-:Y:S08]  /*1c490*/  STL [R1+0xc], R12 ;  /* 0x00000c0c01007387 */ /* 0x000ff00000100800 */
[----:B------:R-:W-:-:S04]  /*1c4a0*/  @P0 IADD3 R8, P2, R14, UR4, RZ ;  /* 0x000000040e080c10 */ /* 0x000fc8000ff5e0ff */
[----:B------:R-:W-:Y:S01]  /*1c4b0*/  @P0 IADD3.X R9, R12, UR5, RZ, P2, !PT ;  /* 0x000000050c090c10 */ /* 0x000fe200097fe4ff */
[----:B------:R-:W-:Y:S02]  /*1c4c0*/  ULDC.64 UR4, c[0x0][0xa00] ;  /* 0x0002800000047ab9 */ /* 0x000fe40000000a00 */
[----:B------:R-:W-:-:S04]  /*1c4d0*/  ISETP.NE.U32.AND P2, PT, RZ, UR4, PT ;  /* 0x00000004ff007c0c */ /* 0x000fc8000bf45070 */
[----:B------:R-:W-:Y:S02]  /*1c4e0*/  ISETP.NE.AND.EX P2, PT, RZ, UR5, PT, P2 ;  /* 0x00000005ff007c0c */ /* 0x000fe4000bf45320 */
[----:B0-----:R-:W-:-:S04]  /*1c4f0*/  IADD3 R2, P1, R14, UR4, RZ ;  /* 0x000000040e027c10 */ /* 0x001fc8000ff3e0ff */
[----:B------:R-:W-:-:S07]  /*1c500*/  IADD3.X R3, R12, UR5, RZ, P1, !PT ;  /* 0x000000050c037c10 */ /* 0x000fce0008ffe4ff */
[----:B------:R-:W2:Y:S01]  /*1c510*/  @P2 LDG.E R10, desc[UR6][R2.64] ;  /* 0x00000006020a2981 */ /* 0x000ea2000c1e1900 */
[----:B------:R-:W-:Y:S01]  /*1c520*/  ULDC UR4, c[0x0][0x288] ;  /* 0x0000a20000047ab9 */ /* 0x000fe20000000800 */
[----:B------:R-:W-:-:S04]  /*1c530*/  IADD3 R6, P1, R14, UR8, RZ ;  /* 0x000000080e067c10 */ /* 0x000fc8000ff3e0ff */
[----:B------:R-:W-:Y:S02]  /*1c540*/  IADD3.X R7, R12, UR9, RZ, P1, !PT ;  /* 0x000000090c077c10 */ /* 0x000fe40008ffe4ff */
[----:B------:R-:W-:-:S04]  /*1c550*/  IADD3 R4, P1, R14, UR10, RZ ;  /* 0x0000000a0e047c10 */ /* 0x000fc8000ff3e0ff */
[----:B------:R-:W-:Y:S02]  /*1c560*/  IADD3.X R5, R12, UR11, RZ, P1, !PT ;  /* 0x0000000b0c057c10 */ /* 0x000fe40008ffe4ff */
[----:B------:R-:W-:-:S04]  /*1c570*/  ISETP.NE.U32.AND P1, PT, RZ, UR8, PT ;  /* 0x00000008ff007c0c */ /* 0x000fc8000bf25070 */
        /* <DEDUP_REMOVED lines=13> */
[----:B------:R-:W-:Y:S02]  /*1c650*/  ULDC UR6, c[0x0][0x338] ;  /* 0x0000ce0000067ab9 */ /* 0x000fe40000000800 */
[----:B0-----:R-:W-:-:S03]  /*1c660*/  IMAD.U32 R9, RZ, RZ, UR6 ;  /* 0x00000006ff097e24 */ /* 0x001fc6000f8e00ff */
[----:B------:R-:W-:Y:S01]  /*1c670*/  IMAD.U32 R11, RZ, RZ, UR4 ;  /* 0x00000004ff0b7e24 */ /* 0x000fe2000f8e00ff */
[----:B------:R-:W-:Y:S06]  /*1c680*/  @P0 BRA `(.L_x_10277) ;  /* 0x0000000000140947 */ /* 0x000fec0003800000 */
[----:B------:R-:W-:Y:S05]  /*1c690*/  @!P2 BRA `(.L_x_10277) ;  /* 0x000000000010a947 */ /* 0x000fea0003800000 */
[----:B------:R-:W-:Y:S02]  /*1c6a0*/  ULDC.64 UR4, c[0x0][0x208] ;  /* 0x0000820000047ab9 */ /* 0x000fe40000000a00 */
[----:B------:R-:W2:Y:S04]  /*1c6b0*/  LDG.E R13, desc[UR4][R2.64] ;  /* 0x00000004020d7981 */ /* 0x000ea8000c1e1900 */
[----:B-----5:R-:W2:Y:S02]  /*1c6c0*/  LDG.E R10, desc[UR4][R2.64+0x4] ;  /* 0x00000404020a7981 */ /* 0x020ea4000c1e1900 */
[----:B--2---:R-:W-:-:S07]  /*1c6d0*/  IMAD.IADD R10, R10, 0x1, -R13 ;  /* 0x000000010a0a7824 */ /* 0x004fce00078e0a0d */
.L_x_10277:
[----:B------:R-:W-:Y:S01]  /*1c6e0*/  IMAD.MOV.U32 R23, RZ, RZ, RZ ;  /* 0x000000ffff177224 */ /* 0x000fe200078e00ff */
[----:B------:R-:W-:-:S05]  /*1c6f0*/  ULDC.64 UR4, c[0x0][0x208] ;  /* 0x0000820000047ab9 */ /* 0x000fca0000000a00 */
[----:B------:R-:W2:Y:S01]  /*1c700*/  @P3 LDG.E R23, desc[UR4][R6.64] ;  /* 0x0000000406173981 */ /* 0x000ea2000c1e1900 */
[----:B------:R-:W-:-:S06]  /*1c710*/  IMAD.MOV.U32 R8, RZ, RZ, RZ ;  /* 0x000000ffff087224 */ /* 0x000fcc00078e00ff */
[----:B------:R0:W5:Y:S01]  /*1c720*/  @P1 LDG.E R8, desc[UR4][R4.64] ;  /* 0x0000000404081981 */ /* 0x000162000c1e1900 */
[----:B------:R-:W-:Y:S02]  /*1c730*/  ULDC.64 UR4, c[0x0][0xa20] ;  /* 0x0002880000047ab9 */ /* 0x000fe40000000a00 */
[----:B------:R-:W-:-:S04]  /*1c740*/  ISETP.NE.U32.AND P0, PT, RZ, UR4, PT ;  /* 0x00000004ff007c0c */ /* 0x000fc8000bf05070 */
[----:B------:R-:W-:Y:S01]  /*1c750*/  ISETP.NE.AND.EX P0, PT, RZ, UR5, PT, P0 ;  /* 0x00000005ff007c0c */ /* 0x000fe2000bf05300 */
[----:B--2--5:R-:W-:-:S12]  /*1c760*/  IMAD.IADD R23, R23, 0x1, R0 ;  /* 0x0000000117177824 */ /* 0x024fd800078e0200 */
[----:B0-----:R-:W-:Y:S05]  /*1c770*/  @!P0 BRA `(.L_x_10278) ;  /* 0x0000000000148947 */ /* 0x001fea0003800000 */
[----:B------:R-:W-:Y:S01]  /*1c780*/  IADD3 R2, P0, R14, UR4, RZ ;  /* 0x000000040e027c10 */ /* 0x000fe2000ff1e0ff */
[----:B------:R-:W-:-:S03]  /*1c790*/  ULDC.64 UR6, c[0x0][0x208] ;  /* 0x0000820000067ab9 */ /* 0x000fc60000000a00 */
[----:B------:R-:W-:-:S05]  /*1c7a0*/  IADD3.X R3, R12, UR5, RZ, P0, !PT ;  /* 0x000000050c037c10 */ /* 0x000fca00087fe4ff */
[----:B------:R0:W5:Y:S01]  /*1c7b0*/  LDG.E R11, desc[UR6][R2.64] ;  /* 0x00000006020b7981 */ /* 0x000162000c1e1900 */
[----:B------:R-:W-:Y:S05]  /*1c7c0*/  BRA `(.L_x_10279) ;  /* 0x0000000000147947 */ /* 0x000fea0003800000 */
.L_x_10278:
[----:B------:R-:W-:Y:S05]  /*1c7d0*/  @!P3 BRA `(.L_x_10279) ;  /* 0x000000000010b947 */ /* 0x000fea0003800000 */
[----:B------:R-:W-:Y:S02]  /*1c7e0*/  ULDC.64 UR4, c[0x0][0x208] ;  /* 0x0000820000047ab9 */ /* 0x000fe40000000a00 */
[----:B------:R-:W2:Y:S04]  /*1c7f0*/  LDG.E R2, desc[UR4][R6.64] ;  /* 0x0000000406027981 */ /* 0x000ea8000c1e1900 */
[----:B------:R-:W2:Y:S02]  /*1c800*/  LDG.E R11, desc[UR4][R6.64+0x4] ;  /* 0x00000404060b7981 */ /* 0x000ea4000c1e1900 */
[----:B--2---:R-:W-:-:S07]  /*1c810*/  IMAD.IADD R11, R11, 0x1, -R2 ;  /* 0x000000010b0b7824 */ /* 0x004fce00078e0a02 */
.L_x_10279:
[----:B------:R-:W-:Y:S02]  /*1c820*/  ULDC.64 UR4, c[0x0][0x208] ;  /* 0x0000820000047ab9 */ /* 0x000fe40000000a00 */
[----:B0-----:R-:W2:Y:S04]  /*1c830*/  @P1 LDG.E R3, desc[UR4][R4.64] ;  /* 0x0000000404031981 */ /* 0x001ea8000c1e1900 */
[----:B------:R-:W2:Y:S01]  /*1c840*/  @P1 LDG.E R2, desc[UR4][R4.64+0x4] ;  /* 0x0000040404021981 */ /* 0x000ea2000c1e1900 */
[----:B-----5:R-:W-:Y:S01]  /*1c850*/  IMAD.IADD R0, R11, 0x1, -R0 ;  /* 0x000000010b007824 */ /* 0x020fe200078e0a00 */
[----:B------:R-:W-:Y:S01]  /*1c860*/  BSSY B0, `(.L_x_10280) ;  /* 0x00000de000007945 */ /* 0x000fe20003800000 */
[----:B------:R-:W-:Y:S01]  /*1c870*/  PLOP3.LUT P2, PT, PT, PT, PT, 0x80, 0x0 ;  /* 0x000000000000781c */ /* 0x000fe20003f4f070 */
[----:B--2---:R-:W-:-:S02]  /*1c880*/  @P1 IMAD.IADD R9, R2, 0x1, -R3 ;  /* 0x0000000102091824 */ /* 0x004fc400078e0a03 */
[----:B------:R-:W-:Y:S02]  /*1c890*/  IMAD R3, R17, 0xc0, RZ ;  /* 0x000000c011037824 */ /* 0x000fe400078e02ff */
[----:B------:R-:W-:-:S03]  /*1c8a0*/  IMAD.IADD R2, R0, 0x1, R9 ;  /* 0x0000000100027824 */ /* 0x000fc600078e0209 */
        /* <DEDUP_REMOVED lines=9> */
[----:B------:R-:W-:-:S05]  /*1c940*/  VIMNMX R6, R2, R7, PT ;  /* 0x0000000702067248 */ /* 0x000fca0003fe0100 */
[--C-:B------:R-:W-:Y:S01]  /*1c950*/  IMAD R2, R6, 0x90, -R0.reuse ;  /* 0x0000009006027824 */ /* 0x100fe200078e0a00 */
[----:B------:R0:W-:Y:S01]  /*1c960*/  STL [R1+0x4], R6 ;  /* 0x0000040601007387 */ /* 0x0001e20000100800 */
[----:B------:R-:W-:-:S03]  /*1c970*/  IMAD.MOV R0, RZ, RZ, -R0 ;  /* 0x000000ffff007224 */ /* 0x000fc600078e0a00 */
[----:B------:R-:W-:Y:S02]  /*1c980*/  VIMNMX R9, R2, R9, PT ;  /* 0x0000000902097248 */ /* 0x000fe40003fe0100 */
[----:B------:R-:W-:-:S04]  /*1c990*/  VIMNMX R2, RZ, R0, !PT ;  /* 0x00000000ff027248 */ /* 0x000fc80007fe0100 */
[----:B------:R-:W-:Y:S01]  /*1c9a0*/  ISETP.GT.AND P0, PT, R9, R2, PT ;  /* 0x000000020900720c */ /* 0x000fe20003f04270 */
[----:B------:R-:W-:-:S05]  /*1c9b0*/  IMAD.WIDE.U32 R2, R2, 0x38e38e39, RZ ;  /* 0x38e38e3902027825 */ /* 0x000fca00078e00ff */
[----:B------:R-:W-:-:S05]  /*1c9c0*/  SHF.R.U32.HI R2, RZ, 0x5, R3 ;  /* 0x00000005ff027819 */ /* 0x000fca0000011603 */
[----:B------:R-:W-:Y:S02]  /*1c9d0*/  IMAD.MOV.U32 R3, RZ, RZ, R2 ;  /* 0x000000ffff037224 */ /* 0x000fe400078e0002 */
[----:B------:R-:W-:-:S04]  /*1c9e0*/  @P0 VIADD R0, R9, 0x8f ;  /* 0x0000008f09000836 */ /* 0x000fc80000000000 */
[----:B------:R-:W-:-:S05]  /*1c9f0*/  @P0 IMAD.HI R0, R0, 0x38e38e39, RZ ;  /* 0x38e38e3900000827 */ /* 0x000fca00078e02ff */
[----:B------:R-:W-:-:S04]  /*1ca00*/  @P0 SHF.R.U32.HI R5, RZ, 0x1f, R0 ;  /* 0x0000001fff050819 */ /* 0x000fc80000011600 */
        /* <DEDUP_REMOVED lines=13> */
.L_x_10412:
[----:B------:R-:W-:-:S03]  /*1cae0*/  UMOV UR4, 0xffffffff ;  /* 0xffffffff00047882 */ /* 0x000fc60000000000 */
[----:B------:R-:W-:Y:S05]  /*1caf0*/  BRA.DIV UR4, `(.L_x_10283) ;  /* 0x0000005204747947 */ /* 0x000fea000b800000 */
[----:B------:R-:W-:-:S13]  /*1cb00*/  ELECT P6, URZ, PT ;  /* 0x00000000003f782f */ /* 0x000fda00038c0000 */
.L_x_10415:
[----:B------:R-:W2:Y:S01]  /*1cb10*/  LDL R5, [R1+0x10] ;  /* 0x0000100001057983 */ /* 0x000ea20000100800 */
[----:B------:R-:W-:Y:S01]  /*1cb20*/  BSSY B1, `(.L_x_10284) ;  /* 0x000000b000017945 */ /* 0x000fe20003800000 */
[----:B------:R-:W0:Y:S01]  /*1cb30*/  S2R R6, SR_CgaCtaId ;  /* 0x0000000000067919 */ /* 0x000e220000008800 */
[----:B--2---:R-:W-:-:S05]  /*1cb40*/  VIADD R5, R5, 0x1 ;  /* 0x0000000105057836 */ /* 0x004fca0000000000 */
[----:B------:R-:W-:-:S04]  /*1cb50*/  LEA.HI R7, R5, R5, RZ, 0x1 ;  /* 0x0000000505077211 */ /* 0x000fc800078f08ff */
[----:B------:R-:W-:Y:S02]  /*1cb60*/  LOP3.LUT R10, R7, 0xfffffffe, RZ, 0xc0, !PT ;  /* 0xfffffffe070a7812 */ /* 0x000fe400078ec0ff */
[----:B------:R-:W-:-:S03]  /*1cb70*/  MOV R7, 0x400 ;  /* 0x0000040000077802 */ /* 0x000fc60000000f00 */
[----:B------:R-:W-:Y:S01]  /*1cb80*/  IMAD.IADD R5, R5, 0x1, -R10 ;  /* 0x0000000105057824 */ /* 0x000fe200078e0a0a */
[----:B0-----:R-:W-:-:S04]  /*1cb90*/  LEA R6, R6, R7, 0x18 ;  /* 0x0000000706067211 */ /* 0x001fc800078ec0ff */
[----:B------:R-:W-:-:S04]  /*1cba0*/  SHF.L.U32 R5, R5, 0x1f, RZ ;  /* 0x0000001f05057819 */ /* 0x000fc800000006ff */
[----:B------:R-:W0:Y:S02]  /*1cbb0*/  SYNCS.PHASECHK.TRANS64.TRYWAIT P0, [R6+URZ+0x31c20], R5 ;  /* 0x031c2005060075a7 */ /* 0x000e24000800017f */
[----:B0-----:R-:W-:Y:S05]  /*1cbc0*/  @!P0 BRA `(.L_x_10285) ;  /* 0x0000005000608947 */ /* 0x001fea0003800000 */
.L_x_10416:
[----:B------:R-:W-:Y:S05]  /*1cbd0*/  BSYNC B1 ;  /* 0x0000000000017941 */ /* 0x000fea0003800000 */
.L_x_10284:
[----:B------:R-:W-:Y:S04]  /*1cbe0*/  BSSY B1, `(.L_x_10286) ;  /* 0x0000049000017945 */ /* 0x000fe80003800000 */
[----:B------:R-:W-:Y:S05]  /*1cbf0*/  @!P6 BRA `(.L_x_10287) ;  /* 0x00000004001ce947 */ /* 0x000fea0003800000 */
[----:B0-----:R-:W-:Y:S01]  /*1cc00*/  IMAD R5, R25, 0x8, R6 ;  /* 0x0000000819057824 */ /* 0x001fe200078e0206 */
[----:B------:R-:W-:-:S04]  /*1cc10*/  SHF.L.U32 R10, R26, 0x1f, RZ ;  /* 0x0000001f1a0a7819 */ /* 0x000fc800000006ff */
[----:B------:R-:W0:Y:S02]  /*1cc20*/  SYNCS.PHASECHK.TRANS64.TRYWAIT P0, [R5+URZ+0x31ca0], R10 ;  /* 0x031ca00a050075a7 */ /* 0x000e24000800017f */
[----:B0-----:R-:W-:Y:S05]  /*1cc30*/  @!P0 BRA `(.L_x_10288) ;  /* 0x0000005000588947 */ /* 0x001fea0003800000 */
.L_x_10417:
        /* <DEDUP_REMOVED lines=9> */
.L_x_10289:
[----:B------:R-:W-:Y:S01]  /*1ccd0*/  IMAD R9, R25, 0x6c00, R6 ;  /* 0x00006c0019097824 */ /* 0x000fe200078e0206 */
[----:B------:R-:W-:Y:S01]  /*1cce0*/  R2UR UR9, R5 ;  /* 0x00000000050972ca */ /* 0x000fe200000e0000 */
[----:B------:R-:W-:Y:S01]  /*1ccf0*/  IMAD R7, R3, 0x90, R8 ;  /* 0x0000009003077824 */ /* 0x000fe200078e0208 */
        /* <DEDUP_REMOVED lines=22> */
[----:B------:R2:W-:Y:S01]  /*1ce60*/  UTMALDG.4D [UR8], [UR4], desc[UR6] ;  /* 0x00000608040075b4 */ /* 0x0005e20008019000 */
[----:B------:R-:W3:Y:S02]  /*1ce70*/  SYNCS.PHASECHK.TRANS64.TRYWAIT P0, [R5+URZ+0x31cc0], R10 ;  /* 0x031cc00a050075a7 */ /* 0x000ee4000800017f */
[----:B--23--:R-:W-:Y:S05]  /*1ce80*/  @!P0 BRA `(.L_x_10290) ;  /* 0x0000004c00d88947 */ /* 0x00cfea0003800000 */
.L_x_10418:
[----:B------:R-:W-:Y:S05]  /*1ce90*/  @P1 BRA `(.L_x_10291) ;  /* 0x0000000000141947 */ /* 0x000fea0003800000 */
[----:B------:R-:W-:Y:S01]  /*1cea0*/  ISETP.NE.AND P0, PT, R27, RZ, PT ;  /* 0x000000ff1b00720c */ /* 0x000fe20003f05270 */
[----:B0-2---:R-:W-:-:S04]  /*1ceb0*/  IMAD.MOV.U32 R10, RZ, RZ, 0x6c00 ;  /* 0x00006c00ff0a7424 */ /* 0x005fc800078e00ff */
[----:B------:R3:W-:Y:S08]  /*1cec0*/  SYNCS.ARRIVE.TRANS64 RZ, [R5+URZ+0x31cb0], R10 ;  /* 0x031cb00a05ff79a7 */ /* 0x0007f0000800003f */
[----:B------:R-:W-:Y:S05]  /*1ced0*/  @!P0 BRA `(.L_x_10291) ;  /* 0x0000000000048947 */ /* 0x000fea0003800000 */
[----:B------:R-:W-:Y:S01]  /*1cee0*/  BPT.TRAP 0x1 ;  /* 0x000000040000795c */ /* 0x000fe20000300000 */
.L_x_10291:
        /* <DEDUP_REMOVED lines=16> */
[----:B----4-:R-:W-:Y:S01]  /*1cff0*/  UMOV UR8, UR14 ;  /* 0x0000000e00087c82 */ /* 0x010fe20008000000 */
[----:B------:R-:W-:Y:S01]  /*1d000*/  UMOV UR10, UR16 ;  /* 0x00000010000a7c82 */ /* 0x000fe20008000000 */
[----:B------:R-:W-:Y:S01]  /*1d010*/  UMOV UR14, 0x40 ;  /* 0x00000040000e7882 */ /* 0x000fe20000000000 */
[----:B------:R4:W-:Y:S02]  /*1d020*/  UTMALDG.4D [UR8], [UR4], desc[UR6] ;  /* 0x00000608040075b4 */ /* 0x0009e40008019000 */
[----:B----4-:R-:W-:Y:S01]  /*1d030*/  UMOV UR8, UR15 ;  /* 0x0000000f00087c82 */ /* 0x010fe20008000000 */
[----:B------:R-:W-:Y:S02]  /*1d040*/  UMOV UR10, UR14 ;  /* 0x0000000e000a7c82 */ /* 0x000fe40008000000 */
[----:B------:R4:W-:Y:S02]  /*1d050*/  UTMALDG.4D [UR8], [UR4], desc[UR6] ;  /* 0x00000608040075b4 */ /* 0x0009e40008019000 */
[----:B----4-:R-:W-:Y:S01]  /*1d060*/  NOP ;  /* 0x0000000000007918 */ /* 0x010fe20000000000 */
.L_x_10287:
[----:B------:R-:W-:Y:S05]  /*1d070*/  BSYNC B1 ;  /* 0x0000000000017941 */ /* 0x000fea0003800000 */
.L_x_10286:
[----:B------:R-:W-:Y:S01]  /*1d080*/  VIADD R25, R25, 0x1 ;  /* 0x0000000119197836 */ /* 0x000fe20000000000 */
[----:B------:R-:W-:Y:S01]  /*1d090*/  PLOP3.LUT P2, PT, PT, PT, PT, 0x8, 0x0 ;  /* 0x000000000000781c */ /* 0x000fe20003f4e170 */
[----:B------:R-:W-:-:S03]  /*1d0a0*/  VIADD R3, R3, 0xfffffffe ;  /* 0xfffffffe03037836 */ /* 0x000fc60000000000 */
[----:B------:R-:W-:-:S04]  /*1d0b0*/  ISETP.NE.AND P0, PT, R25, 0x2, PT ;  /* 0x000000021900780c */ /* 0x000fc80003f05270 */
[----:B------:R-:W-:Y:S02]  /*1d0c0*/  SEL R25, R25, RZ, P0 ;  /* 0x000000ff19197207 */ /* 0x000fe40000000000 */
[----:B0123--:R-:W-:Y:S02]  /*1d0d0*/  SEL R5, RZ, 0x1, P0 ;  /* 0x00000001ff057807 */ /* 0x00ffe40000000000 */
[----:B------:R-:W-:Y:S02]  /*1d0e0*/  ISETP.GE.AND P0, PT, R3, R2, PT ;  /* 0x000000020300720c */ /* 0x000fe40003f06270 */
[----:B------:R-:W-:-:S11]  /*1d0f0*/  LOP3.LUT R26, R26, R5, RZ, 0x3c, !PT ;  /* 0x000000051a1a7212 */ /* 0x000fd600078e3cff */
[----:B------:R-:W-:Y:S05]  /*1d100*/  @!P0 BRA `(.L_x_10281) ;  /* 0x00000004004c8947 */ /* 0x000fea0003800000 */
.L_x_10298:
[----:B------:R-:W-:Y:S05]  /*1d110*/  YIELD ;  /* 0x0000000000007946 */ /* 0x000fea0003800000 */
[----:B------:R-:W-:Y:S04]  /*1d120*/  BSSY B1, `(.L_x_10292) ;  /* 0x0000048000017945 */ /* 0x000fe80003800000 */
[----:B------:R-:W-:Y:S05]  /*1d130*/  @!P6 BRA `(.L_x_10293) ;  /* 0x000000040018e947 */ /* 0x000fea0003800000 */
[----:B------:R-:W-:Y:S01]  /*1d140*/  IMAD R10, R25, 0x8, R6 ;  /* 0x00000008190a7824 */ /* 0x000fe200078e0206 */
[----:B------:R-:W-:-:S04]  /*1d150*/  SHF.L.U32 R5, R26, 0x1f, RZ ;  /* 0x0000001f1a057819 */ /* 0x000fc800000006ff */
[----:B------:R-:W0:Y:S02]  /*1d160*/  SYNCS.PHASECHK.TRANS64.TRYWAIT P0, [R10+URZ+0x31ca0], R5 ;  /* 0x031ca0050a0075a7 */ /* 0x000e24000800017f */
[----:B0-----:R-:W-:Y:S05]  /*1d170*/  @!P0 BRA `(.L_x_10294) ;  /* 0x0000004c00308947 */ /* 0x001fea0003800000 */
.L_x_10419:
        /* <DEDUP_REMOVED lines=9> */
.L_x_10295:
        /* <DEDUP_REMOVED lines=27> */
.L_x_10420:
[----:B------:R-:W-:Y:S05]  /*1d3c0*/  @P0 BRA `(.L_x_10297) ;  /* 0x0000000000140947 */ /* 0x000fea0003800000 */
[----:B------:R-:W-:Y:S01]  /*1d3d0*/  ISETP.NE.AND P1, PT, R27, RZ, PT ;  /* 0x000000ff1b00720c */ /* 0x000fe20003f25270 */
[----:B01----:R-:W-:-:S04]  /*1d3e0*/  IMAD.MOV.U32 R5, RZ, RZ, 0x6c00 ;  /* 0x00006c00ff057424 */ /* 0x003fc800078e00ff */
[----:B------:R2:W-:Y:S08]  /*1d3f0*/  SYNCS.ARRIVE.TRANS64 RZ, [R10+URZ+0x31cb0], R5 ;  /* 0x031cb0050aff79a7 */ /* 0x0005f0000800003f */
[----:B------:R-:W-:Y:S05]  /*1d400*/  @!P1 BRA `(.L_x_10297) ;  /* 0x0000000000049947 */ /* 0x000fea0003800000 */
[----:B------:R-:W-:Y:S01]  /*1d410*/  BPT.TRAP 0x1 ;  /* 0x000000040000795c */ /* 0x000fe20000300000 */
.L_x_10297:
        /* <DEDUP_REMOVED lines=24> */
.L_x_10293:
[----:B------:R-:W-:Y:S05]  /*1d5a0*/  BSYNC B1 ;  /* 0x0000000000017941 */ /* 0x000fea0003800000 */
.L_x_10292:
[----:B------:R-:W-:-:S05]  /*1d5b0*/  VIADD R25, R25, 0x1 ;  /* 0x0000000119197836 */ /* 0x000fca0000000000 */
[----:B------:R-:W-:-:S04]  /*1d5c0*/  ISETP.NE.AND P0, PT, R25, 0x2, PT ;  /* 0x000000021900780c */ /* 0x000fc80003f05270 */
[----:B012---:R-:W-:Y:S02]  /*1d5d0*/  SEL R5, RZ, 0x1, P0 ;  /* 0x00000001ff057807 */ /* 0x007fe40000000000 */
[----:B------:R-:W-:Y:S02]  /*1d5e0*/  SEL R25, R25, RZ, P0 ;  /* 0x000000ff19197207 */ /* 0x000fe40000000000 */
[C---:B------:R-:W-:Y:S02]  /*1d5f0*/  ISETP.GT.AND P0, PT, R3.reuse, R2, PT ;  /* 0x000000020300720c */ /* 0x040fe40003f04270 */
[----:B------:R-:W-:Y:S01]  /*1d600*/  LOP3.LUT R26, R26, R5, RZ, 0x3c, !PT ;  /* 0x000000051a1a7212 */ /* 0x000fe200078e3cff */
[----:B------:R-:W-:-:S04]  /*1d610*/  VIADD R5, R3, 0xffffffff ;  /* 0xffffffff03057836 */ /* 0x000fc80000000000 */
[----:B------:R-:W-:-:S06]  /*1d620*/  IMAD.MOV.U32 R3, RZ, RZ, R5 ;  /* 0x000000ffff037224 */ /* 0x000fcc00078e0005 */
[----:B------:R-:W-:Y:S05]  /*1d630*/  @P0 BRA `(.L_x_10298) ;  /* 0xfffffff800b40947 */ /* 0x000fea000383ffff */
.L_x_10281:
[----:B------:R-:W-:Y:S05]  /*1d640*/  BSYNC B0 ;  /* 0x0000000000007941 */ /* 0x000fea0003800000 */
.L_x_10280:
        /* <DEDUP_REMOVED lines=22> */
.L_x_10300:
        /* <DEDUP_REMOVED lines=22> */
.L_x_10302:
        /* <DEDUP_REMOVED lines=19> */
.L_x_10304:
        /* <DEDUP_REMOVED lines=16> */
.L_x_10303:
[----:B------:R-:W2:Y:S01]  /*1db40*/  LDL.LU R2, [R1+0x8] ;  /* 0x0000080001027983 */ /* 0x000ea20000300800 */
[----:B------:R-:W-:Y:S01]  /*1db50*/  ULDC.64 UR4, c[0x0][0x9f8] ;  /* 0x00027e0000047ab9 */ /* 0x000fe20000000a00 */
[----:B------:R-:W0:Y:S02]  /*1db60*/  LDC R0, c[0x0][0x428] ;  /* 0x00010a00ff007b82 */ /* 0x000e240000000800 */
[----:B------:R-:W3:Y:S04]  /*1db70*/  LDL.LU R21, [R1+0xc] ;  /* 0x00000c0001157983 */ /* 0x000ee80000300800 */
[----:B------:R-:W4:Y:S01]  /*1db80*/  LDL.LU R20, [R1+0x14] ;  /* 0x0000140001147983 */ /* 0x000f220000300800 */
[----:B------:R-:W-:Y:S01]  /*1db90*/  ISETP.NE.U32.AND P0, PT, RZ, UR4, PT ;  /* 0x00000004ff007c0c */ /* 0x000fe2000bf05070 */
[----:B------:R-:W-:Y:S01]  /*1dba0*/  IMAD.MOV.U32 R6, RZ, RZ, R29 ;  /* 0x000000ffff067224 */ /* 0x000fe200078e001d */
[----:B------:R-:W-:-:S02]  /*1dbb0*/  ULDC.64 UR6, c[0x0][0x208] ;  /* 0x0000820000067ab9 */ /* 0x000fc40000000a00 */
        /* <DEDUP_REMOVED lines=15> */
[----:B------:R-:W2:Y:S01]  /*1dcb0*/  @P0 LDC R4, c[0x0][0x430] ;  /* 0x00010c00ff040b82 */ /* 0x000ea20000000800 */
[----:B0-----:R-:W-:-:S05]  /*1dcc0*/  @P0 IMAD.HI.U32 R5, R18, R5, RZ ;  /* 0x0000000512050227 */ /* 0x001fca00078e00ff */
[----:B--2---:R-:W-:Y:S02]  /*1dcd0*/  @P0 SHF.R.U32.HI R0, RZ, R4, R5 ;  /* 0x00000004ff000219 */ /* 0x004fe40000011605 */
[----:B------:R-:W-:-:S04]  /*1dce0*/  ISETP.NE.U32.AND P0, PT, RZ, UR4, PT ;  /* 0x00000004ff007c0c */ /* 0x000fc8000bf05070 */
[----:B------:R-:W-:-:S04]  /*1dcf0*/  ISETP.NE.AND.EX P0, PT, RZ, UR5, PT, P0 ;  /* 0x00000005ff007c0c */ /* 0x000fc8000bf05300 */
[----:B-1----:R-:W-:-:S09]  /*1dd00*/  SEL R9, R29, RZ, !P0 ;  /* 0x000000ff1d097207 */ /* 0x002fd20004000000 */
.L_x_10305:
        /* <DEDUP_REMOVED lines=14> */
.L_x_10306:
        /* <DEDUP_REMOVED lines=13> */
.L_x_10307:
        /* <DEDUP_REMOVED lines=18> */
.L_x_10423:
[----:B------:R-:W-:Y:S01]  /*1dfe0*/  UMOV UR4, 0xffffffff ;  /* 0xffffffff00047882 */ /* 0x000fe20000000000 */
[----:B------:R-:W-:Y:S02]  /*1dff0*/  SHF.R.S32.HI R12, RZ, 0x1f, R6 ;  /* 0x0000001fff0c7819 */ /* 0x000fe40000011406 */
[----:B------:R-:W-:Y:S05]  /*1e000*/  BRA.DIV UR4, `(.L_x_10309) ;  /* 0x0000003e04e87947 */ /* 0x000fea000b800000 */
[----:B------:R-:W-:-:S13]  /*1e010*/  ELECT P6, URZ, PT ;  /* 0x00000000003f782f */ /* 0x000fda00038c0000 */
.L_x_10426:
        /* <DEDUP_REMOVED lines=23> */
.L_x_10311:
[----:B------:R-:W-:Y:S01]  /*1e190*/  IMAD R5, R22, 0x8, R28 ;  /* 0x0000000816057824 */ /* 0x000fe200078e021c */
[----:B------:R-:W-:-:S04]  /*1e1a0*/  SHF.L.U32 R4, R24, 0x1f, RZ ;  /* 0x0000001f18047819 */ /* 0x000fc800000006ff */
[----:B------:R-:W1:Y:S02]  /*1e1b0*/  SYNCS.PHASECHK.TRANS64.TRYWAIT P0, [R5+URZ+0x31c40], R4 ;  /* 0x031c4004050075a7 */ /* 0x000e64000800017f */
[----:B-1----:R-:W-:Y:S05]  /*1e1c0*/  @!P0 BRA `(.L_x_10312) ;  /* 0x0000003c00988947 */ /* 0x002fea0003800000 */
.L_x_10427:
        /* <DEDUP_REMOVED lines=9> */
.L_x_10313:
        /* <DEDUP_REMOVED lines=28> */
.L_x_10310:
        /* <DEDUP_REMOVED lines=41> */
[----:B0-----:R-:W-:-:S04]  /*1e6b0*/  SHF.L.U32 R5, R4, 0x1f, RZ ;  /* 0x0000001f04057819 */ /* 0x001fc800000006ff */
[----:B------:R-:W0:Y:S02]  /*1e6c0*/  SYNCS.PHASECHK.TRANS64.TRYWAIT P0, [R28+URZ+0x31c20], R5 ;  /* 0x031c20051c0075a7 */ /* 0x000e24000800017f */
[----:B0--3--:R-:W-:Y:S05]  /*1e6d0*/  @!P0 BRA `(.L_x_10315) ;  /* 0x0000003800688947 */ /* 0x009fea0003800000 */
.L_x_10428:
[----:B------:R-:W-:Y:S05]  /*1e6e0*/  BSYNC B0 ;  /* 0x0000000000007941 */ /* 0x000fea0003800000 */
.L_x_10314:
[----:B------:R-:W2:Y:S01]  /*1e6f0*/  LDL R4, [R1+0x4] ;  /* 0x0000040001047983 */ /* 0x000ea20000100800 */
[----:B------:R-:W-:Y:S01]  /*1e700*/  BSSY B0, `(.L_x_10316) ;  /* 0x000017c000007945 */ /* 0x000fe20003800000 */
[----:B--2---:R-:W-:-:S13]  /*1e710*/  ISETP.GE.AND P0, PT, R4, 0x2, PT ;  /* 0x000000020400780c */ /* 0x004fda0003f06270 */
[----:B------:R-:W-:Y:S05]  /*1e720*/  @!P0 BRA `(.L_x_10317) ;  /* 0x0000001400e48947 */ /* 0x000fea0003800000 */
[C---:B------:R-:W-:Y:S01]  /*1e730*/  VIADD R10, R4.reuse, 0xfffffffe ;  /* 0xfffffffe040a7836 */ /* 0x040fe20000000000 */
[----:B------:R-:W-:Y:S01]  /*1e740*/  LOP3.LUT R4, R4, 0x1, RZ, 0xc0, !PT ;  /* 0x0000000104047812 */ /* 0x000fe200078ec0ff */
[----:B------:R-:W-:Y:S02]  /*1e750*/  BSSY B1, `(.L_x_10318) ;  /* 0x000007f000017945 */ /* 0x000fe40003800000 */
[----:B------:R-:W-:Y:S01]  /*1e760*/  IMAD.MOV.U32 R9, RZ, RZ, R10 ;  /* 0x000000ffff097224 */ /* 0x000fe200078e000a */
[----:B------:R-:W-:-:S13]  /*1e770*/  ISETP.NE.U32.AND P0, PT, R4, 0x1, PT ;  /* 0x000000010400780c */ /* 0x000fda0003f05070 */
        /* <DEDUP_REMOVED lines=13> */
[----:B------:R-:W1:Y:S01]  /*1e850*/  LDC R15, c[0x0][0x41c] ;  /* 0x00010700ff0f7b82 */ /* 0x000e620000000800 */
[----:B------:R-:W-:Y:S01]  /*1e860*/  IMAD.MOV.U32 R9, RZ, RZ, R10 ;  /* 0x000000ffff097224 */ /* 0x000fe200078e000a */
[----:B------:R-:W-:Y:S01]  /*1e870*/  ULDC.64 UR4, c[0x0][0x408] ;  /* 0x0001020000047ab9 */ /* 0x000fe20000000a00 */
[----:B------:R-:W-:Y:S01]  /*1e880*/  ULDC.64 UR6, c[0x0][0x208] ;  /* 0x0000820000067ab9 */ /* 0x000fe20000000a00 */
[----:B------:R-:W-:-:S04]  /*1e890*/  IMAD R17, R12, UR4, RZ ;  /* 0x000000040c117c24 */ /* 0x000fc8000f8e02ff */
[----:B------:R-:W-:Y:S01]  /*1e8a0*/  IMAD R14, R6, UR5, R17 ;  /* 0x00000005060e7c24 */ /* 0x000fe2000f8e0211 */
[----:B-1----:R-:W-:-:S13]  /*1e8b0*/  ISETP.NE.AND P0, PT, R15, 0x1, PT ;  /* 0x000000010f00780c */ /* 0x002fda0003f05270 */
        /* <DEDUP_REMOVED lines=12> */
.L_x_10322:
[----:B-1----:R-:W-:Y:S01]  /*1e980*/  IMAD R3, R11, 0x8, R28 ;  /* 0x000000080b037824 */ /* 0x002fe200078e021c */
[----:B------:R-:W-:-:S04]  /*1e990*/  SHF.L.U32 R2, R13, 0x1f, RZ ;  /* 0x0000001f0d027819 */ /* 0x000fc800000006ff */
[----:B------:R-:W1:Y:S02]  /*1e9a0*/  SYNCS.PHASECHK.TRANS64.TRYWAIT P0, [R3+URZ+0x31c40], R2 ;  /* 0x031c4002030075a7 */ /* 0x000e64000800017f */
[----:B-1----:R-:W-:Y:S05]  /*1e9b0*/  @!P0 BRA `(.L_x_10323) ;  /* 0x0000003400c48947 */ /* 0x002fea0003800000 */
.L_x_10429:
        /* <DEDUP_REMOVED lines=9> */
.L_x_10324:
        /* <DEDUP_REMOVED lines=31> */
.L_x_10430:
        /* <DEDUP_REMOVED lines=10> */
.L_x_10326:
[----:B------:R-:W2:Y:S02]  /*1ece0*/  LDL R3, [R1] ;  /* 0x0000000001037983 */ /* 0x000ea40000100800 */
[----:B--2---:R-:W-:-:S13]  /*1ecf0*/  LOP3.LUT P0, RZ, R3, 0x40, RZ, 0xc0, !PT ;  /* 0x0000004003ff7812 */ /* 0x004fda000780c0ff */
[----:B------:R-:W-:Y:S05]  /*1ed00*/  @P0 BRA `(.L_x_10327) ;  /* 0x0000000000040947 */ /* 0x000fea0003800000 */
[----:B------:R-:W-:Y:S01]  /*1ed10*/  BPT.TRAP 0x1 ;  /* 0x000000040000795c */ /* 0x000fe20000300000 */
.L_x_10327:
        /* <DEDUP_REMOVED lines=29> */
.L_x_10321:
[----:B------:R-:W-:Y:S05]  /*1eef0*/  BSYNC B2 ;  /* 0x0000000000027941 */ /* 0x000fea0003800000 */
.L_x_10320:
[----:B------:R-:W2:Y:S01]  /*1ef00*/  LDL.LU R2, [R1+0x4] ;  /* 0x0000040001027983 */ /* 0x000ea20000300800 */
[----:B------:R-:W-:Y:S02]  /*1ef10*/  IMAD.MOV.U32 R22, RZ, RZ, R11 ;  /* 0x000000ffff167224 */ /* 0x000fe400078e000b */
[----:B------:R-:W-:Y:S02]  /*1ef20*/  IMAD.MOV.U32 R24, RZ, RZ, R13 ;  /* 0x000000ffff187224 */ /* 0x000fe400078e000d */
[----:B--2---:R-:W-:-:S07]  /*1ef30*/  VIADD R9, R2, 0xfffffffd ;  /* 0xfffffffd02097836 */ /* 0x004fce0000000000 */
.L_x_10319:
[----:B------:R-:W-:Y:S05]  /*1ef40*/  BSYNC B1 ;  /* 0x0000000000017941 */ /* 0x000fea0003800000 */
.L_x_10318:
[----:B------:R-:W-:-:S13]  /*1ef50*/  ISETP.NE.AND P0, PT, R10, RZ, PT ;  /* 0x000000ff0a00720c */ /* 0x000fda0003f05270 */
[----:B------:R-:W-:Y:S05]  /*1ef60*/  @!P0 BRA `(.L_x_10317) ;  /* 0x0000000c00d48947 */ /* 0x000fea0003800000 */
[----:B------:R-:W-:-:S07]  /*1ef70*/  IMAD.MOV.U32 R4, RZ, RZ, R8 ;  /* 0x000000ffff047224 */ /* 0x000fce00078e0008 */
.L_x_10344:
        /* <DEDUP_REMOVED lines=13> */
[----:B------:R-:W1:Y:S01]  /*1f050*/  LDC R13, c[0x0][0x41c] ;  /* 0x00010700ff0d7b82 */ /* 0x000e620000000800 */
[----:B------:R-:W-:Y:S01]  /*1f060*/  IMAD.MOV.U32 R14, RZ, RZ, R9 ;  /* 0x000000ffff0e7224 */ /* 0x000fe200078e0009 */
[----:B------:R-:W-:Y:S01]  /*1f070*/  ULDC.64 UR6, c[0x0][0x408] ;  /* 0x0001020000067ab9 */ /* 0x000fe20000000a00 */
[----:B------:R-:W-:Y:S01]  /*1f080*/  ULDC.64 UR8, c[0x0][0x208] ;  /* 0x0000820000087ab9 */ /* 0x000fe20000000a00 */
[----:B0-----:R-:W-:-:S04]  /*1f090*/  IMAD R5, R12, UR6, RZ ;  /* 0x000000060c057c24 */ /* 0x001fc8000f8e02ff */
[----:B------:R-:W-:Y:S01]  /*1f0a0*/  IMAD R5, R6, UR7, R5 ;  /* 0x0000000706057c24 */ /* 0x000fe2000f8e0205 */
[----:B-1----:R-:W-:-:S13]  /*1f0b0*/  ISETP.NE.AND P0, PT, R13, 0x1, PT ;  /* 0x000000010d00780c */ /* 0x002fda0003f05270 */
        /* <DEDUP_REMOVED lines=12> */
.L_x_10330:
[----:B------:R-:W-:Y:S01]  /*1f180*/  IMAD R3, R10, 0x8, R28 ;  /* 0x000000080a037824 */ /* 0x000fe200078e021c */
[----:B------:R-:W-:-:S04]  /*1f190*/  SHF.L.U32 R2, R11, 0x1f, RZ ;  /* 0x0000001f0b027819 */ /* 0x000fc800000006ff */
[----:B------:R-:W2:Y:S02]  /*1f1a0*/  SYNCS.PHASECHK.TRANS64.TRYWAIT P0, [R3+URZ+0x31c40], R2 ;  /* 0x031c4002030075a7 */ /* 0x000ea4000800017f */
[----:B--2---:R-:W-:Y:S05]  /*1f1b0*/  @!P0 BRA `(.L_x_10331) ;  /* 0x0000002c00ec8947 */ /* 0x004fea0003800000 */
.L_x_10431:
[----:B01----:R-:W0:Y:S02]  /*1f1c0*/  S2R R5, SR_TID.X ;  /* 0x0000000000057919 */ /* 0x003e240000002100 */
        /* <DEDUP_REMOVED lines=8> */
.L_x_10332:
[--C-:B0-2---:R-:W-:Y:S01]  /*1f250*/  IMAD R2, R10, 0x6c00, R28.reuse ;  /* 0x00006c000a027824 */ /* 0x105fe200078e021c */
        /* <DEDUP_REMOVED lines=30> */
.L_x_10432:
        /* <DEDUP_REMOVED lines=10> */
.L_x_10334:
[----:B------:R-:W2:Y:S02]  /*1f4e0*/  LDL R2, [R1] ;  /* 0x0000000001027983 */ /* 0x000ea40000100800 */
[----:B--2---:R-:W-:-:S13]  /*1f4f0*/  LOP3.LUT P0, RZ, R2, 0x40, RZ, 0xc0, !PT ;  /* 0x0000004002ff7812 */ /* 0x004fda000780c0ff */
[----:B------:R-:W-:Y:S05]  /*1f500*/  @P0 BRA `(.L_x_10335) ;  /* 0x0000000000040947 */ /* 0x000fea0003800000 */
[----:B------:R-:W-:Y:S01]  /*1f510*/  BPT.TRAP 0x1 ;  /* 0x000000040000795c */ /* 0x000fe20000300000 */
.L_x_10335:
        /* <DEDUP_REMOVED lines=30> */
.L_x_10329:
[----:B------:R-:W-:Y:S05]  /*1f700*/  BSYNC B1 ;  /* 0x0000000000017941 */ /* 0x000fea0003800000 */
.L_x_10328:
        /* <DEDUP_REMOVED lines=31> */
.L_x_10338:
[----:B------:R-:W-:Y:S01]  /*1f900*/  IMAD R2, R22, 0x8, R28 ;  /* 0x0000000816027824 */ /* 0x000fe200078e021c */
[----:B------:R-:W-:-:S04]  /*1f910*/  SHF.L.U32 R3, R24, 0x1f, RZ ;  /* 0x0000001f18037819 */ /* 0x000fc800000006ff */
[----:B------:R-:W1:Y:S02]  /*1f920*/  SYNCS.PHASECHK.TRANS64.TRYWAIT P0, [R2+URZ+0x31c40], R3 ;  /* 0x031c4003020075a7 */ /* 0x000e64000800017f */
[----:B-1----:R-:W-:Y:S05]  /*1f930*/  @!P0 BRA `(.L_x_10339) ;  /* 0x0000002800348947 */ /* 0x002fea0003800000 */
.L_x_10433:
        /* <DEDUP_REMOVED lines=9> */
.L_x_10340:
        /* <DEDUP_REMOVED lines=31> */
.L_x_10434:
        /* <DEDUP_REMOVED lines=10> */
.L_x_10342:
[----:B------:R-:W2:Y:S02]  /*1fc60*/  LDL R3, [R1] ;  /* 0x0000000001037983 */ /* 0x000ea40000100800 */
[----:B--2---:R-:W-:-:S13]  /*1fc70*/  LOP3.LUT P0, RZ, R3, 0x40, RZ, 0xc0, !PT ;  /* 0x0000004003ff7812 */ /* 0x004fda000780c0ff */
[----:B------:R-:W-:Y:S05]  /*1fc80*/  @P0 BRA `(.L_x_10343) ;  /* 0x0000000000040947 */ /* 0x000fea0003800000 */
[----:B------:R-:W-:Y:S01]  /*1fc90*/  BPT.TRAP 0x1 ;  /* 0x000000040000795c */ /* 0x000fe20000300000 */
.L_x_10343:
        /* <DEDUP_REMOVED lines=29> */
.L_x_10337:
[----:B------:R-:W-:Y:S05]  /*1fe70*/  BSYNC B1 ;  /* 0x0000000000017941 */ /* 0x000fea0003800000 */
.L_x_10336:
[C---:B------:R-:W-:Y:S01]  /*1fe80*/  ISETP.GT.AND P0, PT, R9.reuse, 0x1, PT ;  /* 0x000000010900780c */ /* 0x040fe20003f04270 */
[----:B0-----:R-:W-:-:S04]  /*1fe90*/  VIADD R2, R9, 0xfffffffe ;  /* 0xfffffffe09027836 */ /* 0x001fc80000000000 */
[----:B------:R-:W-:-:S08]  /*1fea0*/  IMAD.MOV.U32 R9, RZ, RZ, R2 ;  /* 0x000000ffff097224 */ /* 0x000fd000078e0002 */
[----:B------:R-:W-:Y:S05]  /*1feb0*/  @P0 BRA `(.L_x_10344) ;  /* 0xfffffff000300947 */ /* 0x000fea000383ffff */
.L_x_10317:
[----:B------:R-:W-:Y:S05]  /*1fec0*/  BSYNC B0 ;  /* 0x0000000000007941 */ /* 0x000fea0003800000 */
.L_x_10316:
[----:B------:R-:W-:Y:S01]  /*1fed0*/  ISETP.NE.AND P0, PT, R27, RZ, PT ;  /* 0x000000ff1b00720c */ /* 0x000fe20003f05270 */
[----:B------:R-:W-:-:S12]  /*1fee0*/  BSSY B0, `(.L_x_10345) ;  /* 0x000000f000007945 */ /* 0x000fd80003800000 */
[----:B------:R-:W-:Y:S05]  /*1fef0*/  @P0 BRA `(.L_x_10346) ;  /* 0x0000000000340947 */ /* 0x000fea0003800000 */
[----:B------:R-:W1:Y:S01]  /*1ff00*/  S2R R9, SR_LANEID ;  /* 0x0000000000097919 */ /* 0x000e620000000000 */
[----:B------:R-:W-:Y:S01]  /*1ff10*/  VOTEU.ANY UR4, UPT, PT ;  /* 0x0000000000047886 */ /* 0x000fe200038e0100 */
[----:B------:R-:W2:Y:S01]  /*1ff20*/  LDC.64 R2, c[0x0][0xc38] ;  /* 0x00030e00ff027b82 */ /* 0x000ea20000000a00 */
[----:B------:R-:W1:Y:S01]  /*1ff30*/  FLO.U32 R4, UR4 ;  /* 0x0000000400047d00 */ /* 0x000e6200080e0000 */
[----:B------:R-:W-:-:S07]  /*1ff40*/  ULDC.64 UR6, c[0x0][0x208] ;  /* 0x0000820000067ab9 */ /* 0x000fce0000000a00 */
[----:B0-----:R-:W2:Y:S01]  /*1ff50*/  POPC R5, UR4 ;  /* 0x0000000400057d09 */ /* 0x001ea20008000000 */
[----:B-1----:R-:W-:-:S13]  /*1ff60*/  ISETP.EQ.U32.AND P0, PT, R4, R9, PT ;  /* 0x000000090400720c */ /* 0x002fda0003f02070 */
[----:B--2---:R-:W2:Y:S01]  /*1ff70*/  @P0 ATOMG.E.ADD.STRONG.GPU PT, R3, desc[UR6][R2.64], R5 ;  /* 0x00000005020309a8 */ /* 0x004ea200081ee1c6 */
[----:B------:R-:W0:Y:S02]  /*1ff80*/  S2R R6, SR_LTMASK ;  /* 0x0000000000067919 */ /* 0x000e240000003900 */
[----:B0-----:R-:W-:-:S04]  /*1ff90*/  LOP3.LUT R6, R6, UR4, RZ, 0xc0, !PT ;  /* 0x0000000406067c12 */ /* 0x001fc8000f8ec0ff */
[----:B------:R-:W0:Y:S01]  /*1ffa0*/  POPC R9, R6 ;  /* 0x0000000600097309 */ /* 0x000e220000000000 */
[----:B--2---:R-:W0:Y:S02]  /*1ffb0*/  SHFL.IDX PT, R4, R3, R4, 0x1f ;  /* 0x00001f0403047589 */ /* 0x004e2400000e0000 */
[----:B0-----:R-:W-:-:S07]  /*1ffc0*/  IADD3 R16, R4, UR36, R9 ;  /* 0x0000002404107c10 */ /* 0x001fce000fffe009 */
.L_x_10346:
[----:B------:R-:W-:Y:S05]  /*1ffd0*/  BSYNC B0 ;  /* 0x0000000000007941 */ /* 0x000fea0003800000 */
.L_x_10345:
[----:B------:R-:W-:Y:S04]  /*1ffe0*/  BSSY B0, `(.L_x_10347) ;  /* 0x0000030000007945 */ /* 0x000fe80003800000 */
[----:B------:R-:W-:Y:S05]  /*1fff0*/  @!P6 BRA `(.L_x_10348) ;  /* 0x0000000000b8e947 */ /* 0x000fea0003800000 */
[----:B------:R-:W-:Y:S01]  /*20000*/  IMAD R3, R22, 0x8, R28 ;  /* 0x0000000816037824 */ /* 0x000fe200078e021c */
[----:B------:R-:W-:-:S04]  /*20010*/  SHF.L.U32 R2, R24, 0x1f, RZ ;  /* 0x0000001f18027819 */ /* 0x000fc800000006ff */
[----:B------:R-:W1:Y:S02]  /*20020*/  SYNCS.PHASECHK.TRANS64.TRYWAIT P0, [R3+URZ+0x31c60], R2 ;  /* 0x031c6002030075a7 */ /* 0x000e64000800017f */
[----:B-1----:R-:W-:Y:S05]  /*20030*/  @!P0 BRA `(.L_x_10349) ;  /* 0x00000020009c8947 */ /* 0x002fea0003800000 */
.L_x_10435:
        /* <DEDUP_REMOVED lines=10> */
.L_x_10350:
[----:B------:R-:W2:Y:S02]  /*200e0*/  LDL R2, [R1] ;  /* 0x0000000001027983 */ /* 0x000ea40000100800 */
[----:B--2---:R-:W-:-:S13]  /*200f0*/  LOP3.LUT P0, RZ, R2, 0x40, RZ, 0xc0, !PT ;  /* 0x0000004002ff7812 */ /* 0x004fda000780c0ff */
[----:B------:R-:W-:Y:S05]  /*20100*/  @P0 BRA `(.L_x_10351) ;  /* 0x0000000000040947 */ /* 0x000fea0003800000 */
[----:B------:R-:W-:Y:S01]  /*20110*/  BPT.TRAP 0x1 ;  /* 0x000000040000795c */ /* 0x000fe20000300000 */
.L_x_10351:
        /* <DEDUP_REMOVED lines=28> */
.L_x_10348:
[----:B------:R-:W-:Y:S05]  /*202e0*/  BSYNC B0 ;  /* 0x0000000000007941 */ /* 0x000fea0003800000 */
.L_x_10347:
[----:B------:R-:W-:-:S05]  /*202f0*/  VIADD R22, R22, 0x1 ;  /* 0x0000000116167836 */ /* 0x000fca0000000000 */
[----:B------:R-:W-:-:S04]  /*20300*/  ISETP.NE.AND P0, PT, R22, 0x2, PT ;  /* 0x000000021600780c */ /* 0x000fc80003f05270 */
[----:B------:R-:W-:Y:S02]  /*20310*/  SEL R3, RZ, 0x1, P0 ;  /* 0x00000001ff037807 */ /* 0x000fe40000000000 */
[----:B------:R-:W-:Y:S02]  /*20320*/  SEL R22, R22, RZ, P0 ;  /* 0x000000ff16167207 */ /* 0x000fe40000000000 */
[----:B------:R-:W-:-:S07]  /*20330*/  LOP3.LUT R24, R24, R3, RZ, 0x3c, !PT ;  /* 0x0000000318187212 */ /* 0x000fce00078e3cff */
.L_x_10301:
[----:B------:R-:W-:Y:S05]  /*20340*/  BSYNC B6 ;  /* 0x0000000000067941 */ /* 0x000fea0003800000 */
.L_x_10299:
[----:B------:R-:W-:-:S03]  /*20350*/  UMOV UR4, 0xffffffff ;  /* 0xffffffff00047882 */ /* 0x000fc60000000000 */
[----:B------:R-:W-:Y:S05]  /*20360*/  BRA.DIV UR4, `(.L_x_10352) ;  /* 0x0000001e04e47947 */ /* 0x000fea000b800000 */
[----:B------:R1:W2:Y:S04]  /*20370*/  SHFL.IDX PT, R4, R16, RZ, 0x1f ;  /* 0x00001fff10047589 */ /* 0x0002a800000e0000 */
[----:B0-----:R1:W0:Y:S02]  /*20380*/  SHFL.IDX PT, R5, R16, 0x1, 0x1f ;  /* 0x00201f0010057f89 */ /* 0x00122400000e0000 */
.L_x_10439:
        /* <DEDUP_REMOVED lines=8> */
[----:B------:R-:W3:Y:S01]  /*20410*/  LDC.64 R2, c[0x0][0xc58] ;  /* 0x00031600ff027b82 */ /* 0x000ee20000000a00 */
[----:B------:R-:W-:Y:S01]  /*20420*/  ULDC.64 UR4, c[0x0][0x208] ;  /* 0x0000820000047ab9 */ /* 0x000fe20000000a00 */
[----:B---3--:R-:W-:-:S06]  /*20430*/  IMAD.WIDE R2, R7, 0x4, R2 ;  /* 0x0000000407027825 */ /* 0x008fcc00078e0202 */
[----:B------:R3:W5:Y:S02]  /*20440*/  LDG.E R2, desc[UR4][R2.64] ;  /* 0x0000000402027981 */ /* 0x000764000c1e1900 */
.L_x_10354:
[----:B------:R-:W-:Y:S05]  /*20450*/  BSYNC B0 ;  /* 0x0000000000007941 */ /* 0x000fea0003800000 */
.L_x_10353:
        /* <DEDUP_REMOVED lines=23> */
.L_x_10447:
[----:B------:R-:W-:Y:S02]  /*205d0*/  ULDC UR4, c[0x0][0xc10] ;  /* 0x0003040000047ab9 */ /* 0x000fe40000000800 */
[----:B------:R-:W-:-:S04]  /*205e0*/  IMAD.U32 R6, RZ, RZ, UR4 ;  /* 0x00000004ff067e24 */ /* 0x000fc8000f8e00ff */
[----:B----4-:R-:W-:-:S04]  /*205f0*/  IMAD R14, R14, R6, RZ ;  /* 0x000000060e0e7224 */ /* 0x010fc800078e02ff */
[----:B0-----:R-:W-:-:S05]  /*20600*/  IMAD.IADD R5, R5, 0x1, R14 ;  /* 0x0000000105057824 */ /* 0x001fca00078e020e */
[----:B--2---:R-:W-:-:S13]  /*20610*/  ISETP.GT.AND P0, PT, R5, R4, PT ;  /* 0x000000040500720c */ /* 0x004fda0003f04270 */
[----:B------:R-:W-:Y:S05]  /*20620*/  @P0 BRA `(.L_x_10356) ;  /* 0x0000000000b00947 */ /* 0x000fea0003800000 */
[----:B------:R-:W0:Y:S02]  /*20630*/  LDC R0, c[0x0][0xc14] ;  /* 0x00030500ff007b82 */ /* 0x000e240000000800 */
.L_x_10361:
        /* <DEDUP_REMOVED lines=9> */
[----:B---3--:R-:W0:Y:S01]  /*206d0*/  LDC.64 R2, c[0x0][0xc58] ;  /* 0x00031600ff027b82 */ /* 0x008e220000000a00 */
[----:B------:R-:W-:Y:S01]  /*206e0*/  ULDC.64 UR4, c[0x0][0x208] ;  /* 0x0000820000047ab9 */ /* 0x000fe20000000a00 */
[----:B0-----:R-:W-:-:S06]  /*206f0*/  IMAD.WIDE R2, R7, 0x4, R2 ;  /* 0x0000000407027825 */ /* 0x001fcc00078e0202 */
[----:B------:R0:W5:Y:S02]  /*20700*/  LDG.E R2, desc[UR4][R2.64] ;  /* 0x0000000402027981 */ /* 0x000164000c1e1900 */
.L_x_10359:
[----:B------:R-:W-:Y:S05]  /*20710*/  BSYNC B0 ;  /* 0x0000000000007941 */ /* 0x000fea0003800000 */
.L_x_10358:
        /* <DEDUP_REMOVED lines=11> */
[----:B0--3--:R-:W-:-:S05]  /*207d0*/  IMAD.IADD R3, R13, 0x1, R14 ;  /* 0x000000010d037824 */ /* 0x009fca00078e020e */
        /* <DEDUP_REMOVED lines=10> */
[----:B------:R0:W2:Y:S02]  /*20880*/  SHFL.IDX PT, R14, R3, 0x1f, 0x1f ;  /* 0x03e01f00030e7f89 */ /* 0x0000a400000e0000 */
.L_x_10455:
[----:B------:R-:W-:Y:S02]  /*20890*/  ULDC UR4, c[0x0][0xc10] ;  /* 0x0003040000047ab9 */ /* 0x000fe40000000800 */
[----:B------:R-:W-:-:S04]  /*208a0*/  IMAD.U32 R6, RZ, RZ, UR4 ;  /* 0x00000004ff067e24 */ /* 0x000fc8000f8e00ff */
[----:B--2---:R-:W-:-:S04]  /*208b0*/  IMAD R14, R14, R6, RZ ;  /* 0x000000060e0e7224 */ /* 0x004fc800078e02ff */
[----:B------:R-:W-:-:S05]  /*208c0*/  IMAD.IADD R5, R14, 0x1, R5 ;  /* 0x000000010e057824 */ /* 0x000fca00078e0205 */
[----:B------:R-:W-:-:S13]  /*208d0*/  ISETP.GT.AND P0, PT, R5, R4, PT ;  /* 0x000000040500720c */ /* 0x000fda0003f04270 */
[----:B------:R-:W-:Y:S05]  /*208e0*/  @!P0 BRA `(.L_x_10361) ;  /* 0xfffffffc00548947 */ /* 0x000fea000383ffff */
.L_x_10356:
        /* <DEDUP_REMOVED lines=8> */
.L_x_10459:
[----:B------:R-:W-:Y:S01]  /*20970*/  ISETP.NE.AND P0, PT, R5, RZ, PT ;  /* 0x000000ff0500720c */ /* 0x000fe20003f05270 */
[----:B------:R-:W-:-:S12]  /*20980*/  IMAD.MOV.U32 R14, RZ, RZ, RZ ;  /* 0x000000ffff0e7224 */ /* 0x000fd800078e00ff */
[----:B------:R-:W-:Y:S05]  /*20990*/  @!P0 BRA `(.L_x_10363) ;  /* 0x0000000000108947 */ /* 0x000fea0003800000 */
[----:B------:R-:W-:Y:S01]  /*209a0*/  UMOV UR4, 0xffffffff ;  /* 0xffffffff00047882 */ /* 0x000fe20000000000 */
[----:B------:R-:W-:Y:S02]  /*209b0*/  VIADD R12, R8, 0xffffffff ;  /* 0xffffffff080c7836 */ /* 0x000fe40000000000 */
[----:B------:R-:W-:Y:S05]  /*209c0*/  BRA.DIV UR4, `(.L_x_10364) ;  /* 0x0000002204807947 */ /* 0x000fea000b800000 */
[----:B------:R0:W0:Y:S02]  /*209d0*/  SHFL.IDX PT, R14, R3, R12, 0x1f ;  /* 0x00001f0c030e7589 */ /* 0x00002400000e0000 */
.L_x_10363:
[----:B0-23--:R-:W0:Y:S01]  /*209e0*/  LDC.64 R2, c[0x0][0xc68] ;  /* 0x00031a00ff027b82 */ /* 0x00de220000000a00 */
[----:B------:R-:W-:Y:S01]  /*209f0*/  IMAD.IADD R19, R8, 0x1, R19 ;  /* 0x0000000108137824 */ /* 0x000fe200078e0213 */
[----:B------:R-:W-:-:S03]  /*20a00*/  ULDC.64 UR4, c[0x0][0x208] ;  /* 0x0000820000047ab9 */ /* 0x000fc60000000a00 */
[----:B0-----:R-:W-:-:S05]  /*20a10*/  IMAD.WIDE R2, R19, 0x4, R2 ;  /* 0x0000000413027825 */ /* 0x001fca00078e0202 */
[----:B------:R0:W4:Y:S01]  /*20a20*/  LDG.E R8, desc[UR4][R2.64] ;  /* 0x0000000402087981 */ /* 0x000122000c1e1900 */
[----:B-1----:R-:W-:Y:S02]  /*20a30*/  IMAD R16, R14, R6, R7 ;  /* 0x000000060e107224 */ /* 0x002fe400078e0207 */
        /* <DEDUP_REMOVED lines=62> */
.L_x_10357:
[----:B------:R-:W-:Y:S01]  /*20e20*/  UMOV UR4, URZ ;  /* 0x0000003f00047c82 */ /* 0x000fe20008000000 */
[----:B------:R-:W-:Y:S01]  /*20e30*/  UMOV UR5, URZ ;  /* 0x0000003f00057c82 */ /* 0x000fe20008000000 */
[----:B------:R-:W-:Y:S01]  /*20e40*/  ULDC UR6, c[0x0][0xc14] ;  /* 0x0003050000067ab9 */ /* 0x000fe20000000800 */
[----:B-1----:R-:W-:Y:S02]  /*20e50*/  IMAD.MOV.U32 R16, RZ, RZ, R4 ;  /* 0x000000ffff107224 */ /* 0x002fe400078e0004 */
[----:B------:R-:W-:Y:S02]  /*20e60*/  IMAD.U32 R17, RZ, RZ, UR4 ;  /* 0x00000004ff117e24 */ /* 0x000fe4000f8e00ff */
[----:B------:R-:W-:Y:S02]  /*20e70*/  IMAD.U32 R18, RZ, RZ, UR5 ;  /* 0x00000005ff127e24 */ /* 0x000fe4000f8e00ff */
[----:B------:R-:W-:-:S07]  /*20e80*/  IMAD.U32 R19, RZ, RZ, UR6 ;  /* 0x00000006ff137e24 */ /* 0x000fce000f8e00ff */
.L_x_10365:
        /* <DEDUP_REMOVED lines=10> */
.L_x_10276:
        /* <DEDUP_REMOVED lines=12> */
.L_x_10462:
[----:B------:R-:W-:Y:S05]  /*20ff0*/  BSYNC B0 ;  /* 0x0000000000007941 */ /* 0x000fea0003800000 */
.L_x_10367:
[----:B------:R-:W-:-:S03]  /*21000*/  UMOV UR4, 0xffffffff ;  /* 0xffffffff00047882 */ /* 0x000fc60000000000 */
[----:B------:R-:W-:Y:S05]  /*21010*/  BRA.DIV UR4, `(.L_x_10369) ;  /* 0x0000001e04247947 */ /* 0x000fea000b800000 */
[----:B0-----:R-:W0:Y:S02]  /*21020*/  S2R R0, SR_TID.X ;  /* 0x0000000000007919 */ /* 0x001e240000002100 */
[----:B0-----:R-:W-:-:S04]  /*21030*/  SHF.R.U32.HI R0, RZ, 0x5, R0 ;  /* 0x00000005ff007819 */ /* 0x001fc80000011600 */
[----:B------:R-:W-:-:S05]  /*21040*/  LOP3.LUT R0, R0, 0x3, RZ, 0xc0, !PT ;  /* 0x0000000300007812 */ /* 0x000fca00078ec0ff */
[----:B------:R0:W1:Y:S02]  /*21050*/  SHFL.IDX PT, R14, R0, RZ, 0x1f ;  /* 0x00001fff000e7589 */ /* 0x00006400000e0000 */
.L_x_10465:
[----:B-1----:R-:W-:-:S13]  /*21060*/  ISETP.NE.AND P0, PT, R14, RZ, PT ;  /* 0x000000ff0e00720c */ /* 0x002fda0003f05270 */
[----:B------:R-:W-:Y:S05]  /*21070*/  @P0 BRA `(.L_x_10116) ;  /* 0x0000000000880947 */ /* 0x000fea0003800000 */
[----:B------:R-:W-:-:S03]  /*21080*/  UMOV UR4, 0xffffffff ;  /* 0xffffffff00047882 */ /* 0x000fc60000000000 */
[----:B------:R-:W-:Y:S05]  /*21090*/  BRA.DIV UR4, `(.L_x_10370) ;  /* 0x0000001e04387947 */ /* 0x000fea000b800000 */
[----:B------:R-:W-:-:S13]  /*210a0*/  ELECT P6, URZ, PT ;  /* 0x00000000003f782f */ /* 0x000fda00038c0000 */
.L_x_10468:
[----:B------:R-:W-:Y:S05]  /*210b0*/  @!P6 BRA `(.L_x_10116) ;  /* 0x000000000078e947 */ /* 0x000fea0003800000 */
[----:B------:R-:W-:-:S06]  /*210c0*/  ULOP3.LUT UR4, UR60, 0x2, URZ, 0xfc, !UPT ;  /* 0x000000023c047892 */ /* 0x000fcc000f8efc3f */
[----:B0-----:R-:W-:-:S05]  /*210d0*/  IMAD.U32 R0, RZ, RZ, UR4 ;  /* 0x00000004ff007e24 */ /* 0x001fca000f8e00ff */
[----:B------:R-:W-:-:S13]  /*210e0*/  ISETP.NE.AND P2, PT, R0, 0x3, PT ;  /* 0x000000030000780c */ /* 0x000fda0003f45270 */
[----:B------:R-:W-:Y:S05]  /*210f0*/  @!P2 BRA `(.L_x_10371) ;  /* 0x000000000004a947 */ /* 0x000fea0003800000 */
[----:B------:R-:W-:Y:S01]  /*21100*/  BPT.TRAP 0x1 ;  /* 0x000000040000795c */ /* 0x000fe20000300000 */
.L_x_10371:
        /* <DEDUP_REMOVED lines=12> */
.L_x_10469:
[----:B------:R-:W1:Y:S02]  /*211d0*/  SYNCS.PHASECHK.TRANS64.TRYWAIT P0, [R3+URZ], R0 ;  /* 0x00000000030075a7 */ /* 0x000e64000800017f */
[----:B-1----:R-:W-:Y:S05]  /*211e0*/  @!P0 BRA `(.L_x_10373) ;  /* 0x0000001c00188947 */ /* 0x002fea0003800000 */
.L_x_10470:
[----:B------:R-:W-:Y:S05]  /*211f0*/  @!P2 BRA `(.L_x_10374) ;  /* 0x000000000004a947 */ /* 0x000fea0003800000 */
[----:B------:R-:W-:Y:S01]  /*21200*/  BPT.TRAP 0x1 ;  /* 0x000000040000795c */ /* 0x000fe20000300000 */
.L_x_10374:
[----:B-1----:R-:W-:-:S04]  /*21210*/  VIADD R3, R9, 0x31c60 ;  /* 0x00031c6009037836 */ /* 0x002fc80000000000 */
[----:B------:R-:W-:-:S04]  /*21220*/  IMAD R5, R22, 0x8, R3 ;  /* 0x0000000816057824 */ /* 0x000fc800078e0203 */
[----:B------:R-:W1:Y:S02]  /*21230*/  SYNCS.PHASECHK.TRANS64.TRYWAIT P0, [R5+URZ], R2 ;  /* 0x00000002050075a7 */ /* 0x000e64000800017f */
[----:B-1----:R-:W-:Y:S05]  /*21240*/  @!P0 BRA `(.L_x_10375) ;  /* 0x0000001c00148947 */ /* 0x002fea0003800000 */
.L_x_10471:
[----:B------:R-:W-:-:S07]  /*21250*/  IMAD R3, R4, 0x8, R3 ;  /* 0x0000000804037824 */ /* 0x000fce00078e0203 */
.L_x_10376:
[----:B--2---:R2:W3:Y:S02]  /*21260*/  SYNCS.PHASECHK.TRANS64.TRYWAIT P0, [R3+URZ], R0 ;  /* 0x00000000030075a7 */ /* 0x0044e4000800017f */
[----:B---3--:R-:W-:Y:S05]  /*21270*/  @!P0 NANOSLEEP.SYNCS 0x989680 ;  /* 0x009896800000895d */ /* 0x008fea0003900000 */
[----:B------:R-:W3:Y:S02]  /*21280*/  @!P0 SYNCS.PHASECHK.TRANS64 P0, [R3+URZ], R0 ;  /* 0x00000000030085a7 */ /* 0x000ee4000800007f */
[----:B---3--:R-:W-:Y:S05]  /*21290*/  @!P0 BRA `(.L_x_10376) ;  /* 0xfffffffc00f08947 */ /* 0x008fea000383ffff */
.L_x_10116:
[----:B------:R-:W-:Y:S05]  /*212a0*/  BSYNC B7 ;  /* 0x0000000000077941 */ /* 0x000fea0003800000 */
.L_x_10113:
[----:B------:R-:W-:Y:S05]  /*212b0*/  EXIT ;  /* 0x000000000000794d */ /* 0x000fea0003800000 */
.L_x_10132:
[----:B0-----:R0:W1:Y:S02]  /*212c0*/  SYNCS.PHASECHK.TRANS64.TRYWAIT P5, [R15+URZ+0x31c90], R86 ;  /* 0x031c90560f0075a7 */ /* 0x00106400080a017f */
[----:B-1----:R-:W-:Y:S05]  /*212d0*/  @!P5 NANOSLEEP.SYNCS 0x989680 ;  /* 0x009896800000d95d */ /* 0x002fea0003900000 */
[----:B------:R-:W1:Y:S02]  /*212e0*/  @!P5 SYNCS.PHASECHK.TRANS64 P5, [R15+URZ+0x31c90], R86 ;  /* 0x031c90560f00d5a7 */ /* 0x000e6400080a007f */
[----:B-1----:R-:W-:Y:S05]  /*212f0*/  @!P5 BRA `(.L_x_10132) ;  /* 0xfffffffc00f0d947 */ /* 0x002fea000383ffff */
[----:B------:R-:W-:Y:S05]  /*21300*/  BRA `(.L_x_10377) ;  /* 0xfffffe1c00bc7947 */ /* 0x000fea000383ffff */
.L_x_10160:
[----:B0-----:R0:W1:Y:S02]  /*21310*/  SYNCS.PHASECHK.TRANS64.TRYWAIT P5, [R15+URZ+0x31c90], R86 ;  /* 0x031c90560f0075a7 */ /* 0x00106400080a017f */
[----:B-1----:R-:W-:Y:S05]  /*21320*/  @!P5 NANOSLEEP.SYNCS 0x989680 ;  /* 0x009896800000d95d */ /* 0x002fea0003900000 */
[----:B------:R-:W1:Y:S02]  /*21330*/  @!P5 SYNCS.PHASECHK.TRANS64 P5, [R15+URZ+0x31c90], R86 ;  /* 0x031c90560f00d5a7 */ /* 0x000e6400080a007f */
[----:B-1----:R-:W-:Y:S05]  /*21340*/  @!P5 BRA `(.L_x_10160) ;  /* 0xfffffffc00f0d947 */ /* 0x002fea000383ffff */
[----:B------:R-:W-:Y:S05]  /*21350*/  BRA `(.L_x_10378) ;  /* 0xfffffe3800507947 */ /* 0x000fea000383ffff */
.L_x_10173:
[----:B0-----:R0:W1:Y:S02]  /*21360*/  SYNCS.PHASECHK.TRANS64.TRYWAIT P4, [R15+URZ+0x31c90], R86 ;  /* 0x031c90560f0075a7 */ /* 0x001064000808017f */
[----:B-1----:R-:W-:Y:S05]  /*21370*/  @!P4 NANOSLEEP.SYNCS 0x989680 ;  /* 0x009896800000c95d */ /* 0x002fea0003900000 */
[----:B------:R-:W1:Y:S02]  /*21380*/  @!P4 SYNCS.PHASECHK.TRANS64 P4, [R15+URZ+0x31c90], R86 ;  /* 0x031c90560f00c5a7 */ /* 0x000e64000808007f */
[----:B-1----:R-:W-:Y:S05]  /*21390*/  @!P4 BRA `(.L_x_10173) ;  /* 0xfffffffc00f0c947 */ /* 0x002fea000383ffff */
[----:B------:R-:W-:Y:S05]  /*213a0*/  BRA `(.L_x_10379) ;  /* 0xfffffe5000b47947 */ /* 0x000fea000383ffff */
.L_x_10177:
[----:B--2---:R2:W3:Y:S02]  /*213b0*/  SYNCS.PHASECHK.TRANS64.TRYWAIT P3, [R15+URZ+0x31cb0], R86 ;  /* 0x031cb0560f0075a7 */ /* 0x0044e4000806017f */
[----:B---3--:R-:W-:Y:S05]  /*213c0*/  @!P3 NANOSLEEP.SYNCS 0x989680 ;  /* 0x009896800000b95d */ /* 0x008fea0003900000 */
[----:B------:R-:W3:Y:S02]  /*213d0*/  @!P3 SYNCS.PHASECHK.TRANS64 P3, [R15+URZ+0x31cb0], R86 ;  /* 0x031cb0560f00b5a7 */ /* 0x000ee4000806007f */
[----:B---3--:R-:W-:Y:S05]  /*213e0*/  @!P3 BRA `(.L_x_10177) ;  /* 0xfffffffc00f0b947 */ /* 0x008fea000383ffff */
[----:B------:R-:W-:Y:S05]  /*213f0*/  BRA `(.L_x_10380) ;  /* 0xfffffe5400507947 */ /* 0x000fea000383ffff */
.L_x_10183:
[----:B------:R-:W-:Y:S01]  /*21400*/  BSSY B0, `(.L_x_10381) ;  /* 0x0000007000007945 */ /* 0x000fe20003800000 */
[----:B------:R-:W-:Y:S02]  /*21410*/  IMAD.MOV.U32 R12, RZ, RZ, RZ ;  /* 0x000000ffff0c7224 */ /* 0x000fe400078e00ff */
[----:B------:R-:W-:Y:S02]  /*21420*/  IMAD.MOV.U32 R11, RZ, RZ, 0x1f ;  /* 0x0000001fff0b7424 */ /* 0x000fe400078e00ff */
[----:B------:R-:W-:-:S07]  /*21430*/  IMAD.MOV.U32 R15, RZ, RZ, -0x1 ;  /* 0xffffffffff0f7424 */ /* 0x000fce00078e00ff */
[----:B-----5:R-:W-:Y:S05]  /*21440*/  WARPSYNC.COLLECTIVE R15, `(.L_x_10382) ;  /* 0x000000000f087348 */ /* 0x020fea0003c00000 */
[----:B------:R0:W1:Y:S02]  /*21450*/  SHFL.IDX P6, R14, R13, R12, R11 ;  /* 0x0000000c0d0e7389 */ /* 0x00006400000c000b */
[----:B01---5:R-:W-:Y:S01]  /*21460*/  ENDCOLLECTIVE ;  /* 0x000000000000791b */ /* 0x023fe20003800000 */
.L_x_10382:
[----:B------:R-:W-:Y:S05]  /*21470*/  BSYNC B0 ;  /* 0x0000000000007941 */ /* 0x000fea0003800000 */
.L_x_10381:
[----:B------:R1:W-:Y:S01]  /*21480*/  STL [R1+0x38], R14 ;  /* 0x0000380e01007387 */ /* 0x0003e20000100800 */
[----:B------:R-:W-:Y:S05]  /*21490*/  BRA `(.L_x_10383) ;  /* 0xfffffe5800cc7947 */ /* 0x000fea000383ffff */
.L_x_10196:
[----:B------:R-:W-:Y:S01]  /*214a0*/  BSSY B1, `(.L_x_10384) ;  /* 0x0000007000017945 */ /* 0x000fe20003800000 */
[----:B------:R-:W-:Y:S02]  /*214b0*/  IMAD.MOV.U32 R12, RZ, RZ, RZ ;  /* 0x000000ffff0c7224 */ /* 0x000fe400078e00ff */
[----:B------:R-:W-:Y:S02]  /*214c0*/  IMAD.MOV.U32 R11, RZ, RZ, 0x1e1f ;  /* 0x00001e1fff0b7424 */ /* 0x000fe400078e00ff */
[----:B------:R-:W-:-:S07]  /*214d0*/  IMAD.MOV.U32 R15, RZ, RZ, -0x1 ;  /* 0xffffffffff0f7424 */ /* 0x000fce00078e00ff */
[----:B------:R-:W-:Y:S05]  /*214e0*/  WARPSYNC.COLLECTIVE R15, `(.L_x_10385) ;  /* 0x000000000f087348 */ /* 0x000fea0003c00000 */
[----:B------:R0:W1:Y:S02]  /*214f0*/  SHFL.IDX P6, R14, R13, R12, R11 ;  /* 0x0000000c0d0e7389 */ /* 0x00006400000c000b */
[----:B01----:R-:W-:Y:S01]  /*21500*/  ENDCOLLECTIVE ;  /* 0x000000000000791b */ /* 0x003fe20003800000 */
.L_x_10385:
[----:B------:R-:W-:Y:S05]  /*21510*/  BSYNC B1 ;  /* 0x0000000000017941 */ /* 0x000fea0003800000 */
.L_x_10384:
[----:B------:R-:W-:Y:S05]  /*21520*/  BRA `(.L_x_10386) ;  /* 0xfffffe6800087947 */ /* 0x000fea000383ffff */
.L_x_10197:
        /* <DEDUP_REMOVED lines=8> */
.L_x_10388:
[----:B------:R-:W-:Y:S05]  /*215b0*/  BSYNC B1 ;  /* 0x0000000000017941 */ /* 0x000fea0003800000 */
.L_x_10387:
[----:B------:R-:W-:Y:S05]  /*215c0*/  BRA `(.L_x_10389) ;  /* 0xfffffe6400ec7947 */ /* 0x000fea000383ffff */
.L_x_10198:
        /* <DEDUP_REMOVED lines=8> */
.L_x_10391:
[----:B------:R-:W-:Y:S05]  /*21650*/  BSYNC B1 ;  /* 0x0000000000017941 */ /* 0x000fea0003800000 */
.L_x_10390:
[----:B------:R-:W-:Y:S05]  /*21660*/  BRA `(.L_x_10392) ;  /* 0xfffffe6400d07947 */ /* 0x000fea000383ffff */
.L_x_10199:
        /* <DEDUP_REMOVED lines=8> */
.L_x_10394:
[----:B------:R-:W-:Y:S05]  /*216f0*/  BSYNC B1 ;  /* 0x0000000000017941 */ /* 0x000fea0003800000 */
.L_x_10393:
[----:B------:R-:W-:Y:S05]  /*21700*/  BRA `(.L_x_10395) ;  /* 0xfffffe6400b47947 */ /* 0x000fea000383ffff */
.L_x_10201:
[----:B0-----:R0:W1:Y:S02]  /*21710*/  SYNCS.PHASECHK.TRANS64.TRYWAIT P1, [R22+URZ+0x31c00], R3 ;  /* 0x031c0003160075a7 */ /* 0x001064000802017f */
[----:B-1----:R-:W-:Y:S05]  /*21720*/  @!P1 NANOSLEEP.SYNCS 0x989680 ;  /* 0x009896800000995d */ /* 0x002fea0003900000 */
[----:B------:R-:W1:Y:S02]  /*21730*/  @!P1 SYNCS.PHASECHK.TRANS64 P1, [R22+URZ+0x31c00], R3 ;  /* 0x031c0003160095a7 */ /* 0x000e64000802007f */
[----:B-1----:R-:W-:Y:S05]  /*21740*/  @!P1 BRA `(.L_x_10201) ;  /* 0xfffffffc00f09947 */ /* 0x002fea000383ffff */
[----:B------:R-:W-:Y:S05]  /*21750*/  BRA `(.L_x_10396) ;  /* 0xfffffe68001c7947 */ /* 0x000fea000383ffff */
.L_x_10215:
[----:B------:R-:W-:Y:S01]  /*21760*/  BSSY B1, `(.L_x_10397) ;  /* 0x0000007000017945 */ /* 0x000fe20003800000 */
[----:B------:R-:W-:Y:S02]  /*21770*/  IMAD.MOV.U32 R12, RZ, RZ, RZ ;  /* 0x000000ffff0c7224 */ /* 0x000fe400078e00ff */
[----:B------:R-:W-:Y:S02]  /*21780*/  IMAD.MOV.U32 R11, RZ, RZ, 0x1e1f ;  /* 0x00001e1fff0b7424 */ /* 0x000fe400078e00ff */
[----:B------:R-:W-:-:S07]  /*21790*/  IMAD.MOV.U32 R15, RZ, RZ, -0x1 ;  /* 0xffffffffff0f7424 */ /* 0x000fce00078e00ff */
[----:B------:R-:W-:Y:S05]  /*217a0*/  WARPSYNC.COLLECTIVE R15, `(.L_x_10398) ;  /* 0x000000000f087348 */ /* 0x000fea0003c00000 */
[----:B------:R0:W1:Y:S02]  /*217b0*/  SHFL.IDX P6, R14, R13, R12, R11 ;  /* 0x0000000c0d0e7389 */ /* 0x00006400000c000b */
[----:B01----:R-:W-:Y:S01]  /*217c0*/  ENDCOLLECTIVE ;  /* 0x000000000000791b */ /* 0x003fe20003800000 */
.L_x_10398:
[----:B------:R-:W-:Y:S05]  /*217d0*/  BSYNC B1 ;  /* 0x0000000000017941 */ /* 0x000fea0003800000 */
.L_x_10397:
[----:B------:R-:W-:Y:S05]  /*217e0*/  BRA `(.L_x_10399) ;  /* 0xfffffe8000247947 */ /* 0x000fea000383ffff */
.L_x_10216:
        /* <DEDUP_REMOVED lines=8> */
.L_x_10401:
[----:B------:R-:W-:Y:S05]  /*21870*/  BSYNC B1 ;  /* 0x0000000000017941 */ /* 0x000fea0003800000 */
.L_x_10400:
[----:B------:R-:W-:Y:S05]  /*21880*/  BRA `(.L_x_10402) ;  /* 0xfffffe8000087947 */ /* 0x000fea000383ffff */
.L_x_10217:
        /* <DEDUP_REMOVED lines=8> */
.L_x_10404:
[----:B------:R-:W-:Y:S05]  /*21910*/  BSYNC B1 ;  /* 0x0000000000017941 */ /* 0x000fea0003800000 */
.L_x_10403:
[----:B------:R-:W-:Y:S05]  /*21920*/  BRA `(.L_x_10405) ;  /* 0xfffffe7c00ec7947 */ /* 0x000fea000383ffff */
.L_x_10218:
        /* <DEDUP_REMOVED lines=8> */
.L_x_10407:
[----:B------:R-:W-:Y:S05]  /*219b0*/  BSYNC B1 ;  /* 0x0000000000017941 */ /* 0x000fea0003800000 */
.L_x_10406:
[----:B------:R-:W-:Y:S05]  /*219c0*/  BRA `(.L_x_10408) ;  /* 0xfffffe7c00d07947 */ /* 0x000fea000383ffff */
.L_x_10220:
[----:B0-----:R0:W1:Y:S02]  /*219d0*/  SYNCS.PHASECHK.TRANS64.TRYWAIT P1, [R22+URZ+0x31c00], R3 ;  /* 0x031c0003160075a7 */ /* 0x001064000802017f */
[----:B-1----:R-:W-:Y:S05]  /*219e0*/  @!P1 NANOSLEEP.SYNCS 0x989680 ;  /* 0x009896800000995d */ /* 0x002fea0003900000 */
[----:B------:R-:W1:Y:S02]  /*219f0*/  @!P1 SYNCS.PHASECHK.TRANS64 P1, [R22+URZ+0x31c00], R3 ;  /* 0x031c0003160095a7 */ /* 0x000e64000802007f */
[----:B-1----:R-:W-:Y:S05]  /*21a00*/  @!P1 BRA `(.L_x_10220) ;  /* 0xfffffffc00f09947 */ /* 0x002fea000383ffff */
[----:B------:R-:W-:Y:S05]  /*21a10*/  BRA `(.L_x_10409) ;  /* 0xfffffe80003c7947 */ /* 0x000fea000383ffff */
.L_x_10228:
[----:B--2---:R2:W4:Y:S02]  /*21a20*/  SYNCS.PHASECHK.TRANS64.TRYWAIT P1, [R21+URZ+0x31c30], R4 ;  /* 0x031c3004150075a7 */ /* 0x004524000802017f */
[----:B----4-:R-:W-:Y:S05]  /*21a30*/  @!P1 NANOSLEEP.SYNCS 0x989680 ;  /* 0x009896800000995d */ /* 0x010fea0003900000 */
[----:B------:R-:W4:Y:S02]  /*21a40*/  @!P1 SYNCS.PHASECHK.TRANS64 P1, [R21+URZ+0x31c30], R4 ;  /* 0x031c3004150095a7 */ /* 0x000f24000802007f */
[----:B----4-:R-:W-:Y:S05]  /*21a50*/  @!P1 BRA `(.L_x_10228) ;  /* 0xfffffffc00f09947 */ /* 0x010fea000383ffff */
[----:B------:R-:W-:Y:S05]  /*21a60*/  BRA `(.L_x_10227) ;  /* 0xfffffe9400a07947 */ /* 0x000fea000383ffff */
.L_x_10234:
[----:B-1----:R1:W2:Y:S02]  /*21a70*/  SYNCS.PHASECHK.TRANS64.TRYWAIT P3, [R0+URZ+0x31c30], R17 ;  /* 0x031c3011000075a7 */ /* 0x0022a4000806017f */
[----:B--2---:R-:W-:Y:S05]  /*21a80*/  @!P3 NANOSLEEP.SYNCS 0x989680 ;  /* 0x009896800000b95d */ /* 0x004fea0003900000 */
[----:B------:R-:W2:Y:S02]  /*21a90*/  @!P3 SYNCS.PHASECHK.TRANS64 P3, [R0+URZ+0x31c30], R17 ;  /* 0x031c30110000b5a7 */ /* 0x000ea4000806007f */
[----:B--2---:R-:W-:Y:S05]  /*21aa0*/  @!P3 BRA `(.L_x_10234) ;  /* 0xfffffffc00f0b947 */ /* 0x004fea000383ffff */
[----:B------:R-:W-:Y:S05]  /*21ab0*/  BRA `(.L_x_10233) ;  /* 0xfffffedc00147947 */ /* 0x000fea000383ffff */
.L_x_10239:
[----:B-1----:R1:W2:Y:S02]  /*21ac0*/  SYNCS.PHASECHK.TRANS64.TRYWAIT P2, [R14+URZ+0x31c50], R0 ;  /* 0x031c50000e0075a7 */ /* 0x0022a4000804017f */
[----:B--2---:R-:W-:Y:S05]  /*21ad0*/  @!P2 NANOSLEEP.SYNCS 0x989680 ;  /* 0x009896800000a95d */ /* 0x004fea0003900000 */
[----:B------:R-:W2:Y:S02]  /*21ae0*/  @!P2 SYNCS.PHASECHK.TRANS64 P2, [R14+URZ+0x31c50], R0 ;  /* 0x031c50000e00a5a7 */ /* 0x000ea4000804007f */
[----:B--2---:R-:W-:Y:S05]  /*21af0*/  @!P2 BRA `(.L_x_10239) ;  /* 0xfffffffc00f0a947 */ /* 0x004fea000383ffff */
[----:B------:R-:W-:Y:S05]  /*21b00*/  BRA `(.L_x_10238) ;  /* 0xffffff0000187947 */ /* 0x000fea000383ffff */
.L_x_10246:
[----:B---3--:R3:W4:Y:S02]  /*21b10*/  SYNCS.PHASECHK.TRANS64.TRYWAIT P3, [R0+URZ+0x31c30], R17 ;  /* 0x031c3011000075a7 */ /* 0x008724000806017f */
[----:B----4-:R-:W-:Y:S05]  /*21b20*/  @!P3 NANOSLEEP.SYNCS 0x989680 ;  /* 0x009896800000b95d */ /* 0x010fea0003900000 */
[----:B------:R-:W4:Y:S02]  /*21b30*/  @!P3 SYNCS.PHASECHK.TRANS64 P3, [R0+URZ+0x31c30], R17 ;  /* 0x031c30110000b5a7 */ /* 0x000f24000806007f */
[----:B----4-:R-:W-:Y:S05]  /*21b40*/  @!P3 BRA `(.L_x_10246) ;  /* 0xfffffffc00f0b947 */ /* 0x010fea000383ffff */
[----:B------:R-:W-:Y:S05]  /*21b50*/  BRA `(.L_x_10245) ;  /* 0xffffff2c00887947 */ /* 0x000fea000383ffff */
.L_x_10251:
[----:B-1----:R1:W2:Y:S02]  /*21b60*/  SYNCS.PHASECHK.TRANS64.TRYWAIT P2, [R14+URZ+0x31c50], R0 ;  /* 0x031c50000e0075a7 */ /* 0x0022a4000804017f */
[----:B--2---:R-:W-:Y:S05]  /*21b70*/  @!P2 NANOSLEEP.SYNCS 0x989680 ;  /* 0x009896800000a95d */ /* 0x004fea0003900000 */
[----:B------:R-:W2:Y:S02]  /*21b80*/  @!P2 SYNCS.PHASECHK.TRANS64 P2, [R14+URZ+0x31c50], R0 ;  /* 0x031c50000e00a5a7 */ /* 0x000ea4000804007f */
[----:B--2---:R-:W-:Y:S05]  /*21b90*/  @!P2 BRA `(.L_x_10251) ;  /* 0xfffffffc00f0a947 */ /* 0x004fea000383ffff */
[----:B------:R-:W-:Y:S05]  /*21ba0*/  BRA `(.L_x_10250) ;  /* 0xffffff5000947947 */ /* 0x000fea000383ffff */
.L_x_10256:
[----:B-1----:R1:W2:Y:S02]  /*21bb0*/  SYNCS.PHASECHK.TRANS64.TRYWAIT P0, [R9+URZ+0x31c50], R4 ;  /* 0x031c5004090075a7 */ /* 0x0022a4000800017f */
[----:B--2---:R-:W-:Y:S05]  /*21bc0*/  @!P0 NANOSLEEP.SYNCS 0x989680 ;  /* 0x009896800000895d */ /* 0x004fea0003900000 */
[----:B------:R-:W2:Y:S02]  /*21bd0*/  @!P0 SYNCS.PHASECHK.TRANS64 P0, [R9+URZ+0x31c50], R4 ;  /* 0x031c5004090085a7 */ /* 0x000ea4000800007f */
[----:B--2---:R-:W-:Y:S05]  /*21be0*/  @!P0 BRA `(.L_x_10256) ;  /* 0xfffffffc00f08947 */ /* 0x004fea000383ffff */
[----:B------:R-:W-:Y:S05]  /*21bf0*/  BRA `(.L_x_10255) ;  /* 0xffffff74001c7947 */ /* 0x000fea000383ffff */
.L_x_10282:
        /* <DEDUP_REMOVED lines=11> */
.L_x_10411:
[----:B------:R-:W-:Y:S05]  /*21cb0*/  BSYNC B1 ;  /* 0x0000000000017941 */ /* 0x000fea0003800000 */
.L_x_10410:
[----:B------:R-:W-:Y:S05]  /*21cc0*/  BRA `(.L_x_10412) ;  /* 0xffffffac00847947 */ /* 0x000fea000383ffff */
.L_x_10283:
[----:B------:R-:W-:Y:S01]  /*21cd0*/  BSSY B1, `(.L_x_10413) ;  /* 0x0000006000017945 */ /* 0x000fe20003800000 */
[----:B------:R-:W-:-:S07]  /*21ce0*/  IMAD.MOV.U32 R15, RZ, RZ, -0x1 ;  /* 0xffffffffff0f7424 */ /* 0x000fce00078e00ff */
[----:B------:R-:W-:Y:S05]  /*21cf0*/  WARPSYNC.COLLECTIVE R15, `(.L_x_10414) ;  /* 0x000000000f0c7348 */ /* 0x000fea0003c00000 */
[----:B------:R-:W-:Y:S02]  /*21d00*/  ELECT P6, UR62, PT ;  /* 0x00000000003e782f */ /* 0x000fe400038c0000 */
[----:B------:R-:W-:Y:S01]  /*21d10*/  MOV R14, UR62 ;  /* 0x0000003e000e7c02 */ /* 0x000fe20008000f00 */
[----:B------:R-:W-:Y:S10]  /*21d20*/  ENDCOLLECTIVE ;  /* 0x000000000000791b */ /* 0x000ff40003800000 */
.L_x_10414:
[----:B------:R-:W-:Y:S05]  /*21d30*/  BSYNC B1 ;  /* 0x0000000000017941 */ /* 0x000fea0003800000 */
.L_x_10413:
[----:B------:R-:W-:Y:S05]  /*21d40*/  BRA `(.L_x_10415) ;  /* 0xffffffac00707947 */ /* 0x000fea000383ffff */
.L_x_10285:
[----:B0-----:R0:W1:Y:S02]  /*21d50*/  SYNCS.PHASECHK.TRANS64.TRYWAIT P0, [R6+URZ+0x31c20], R5 ;  /* 0x031c2005060075a7 */ /* 0x001064000800017f */
[----:B-1----:R-:W-:Y:S05]  /*21d60*/  @!P0 NANOSLEEP.SYNCS 0x989680 ;  /* 0x009896800000895d */ /* 0x002fea0003900000 */
[----:B------:R-:W1:Y:S02]  /*21d70*/  @!P0 SYNCS.PHASECHK.TRANS64 P0, [R6+URZ+0x31c20], R5 ;  /* 0x031c2005060085a7 */ /* 0x000e64000800007f */
[----:B-1----:R-:W-:Y:S05]  /*21d80*/  @!P0 BRA `(.L_x_10285) ;  /* 0xfffffffc00f08947 */ /* 0x002fea000383ffff */
[----:B------:R-:W-:Y:S05]  /*21d90*/  BRA `(.L_x_10416) ;  /* 0xffffffac008c7947 */ /* 0x000fea000383ffff */
.L_x_10288:
[----:B0-----:R0:W1:Y:S02]  /*21da0*/  SYNCS.PHASECHK.TRANS64.TRYWAIT P0, [R5+URZ+0x31ca0], R10 ;  /* 0x031ca00a050075a7 */ /* 0x001064000800017f */
[----:B-1----:R-:W-:Y:S05]  /*21db0*/  @!P0 NANOSLEEP.SYNCS 0x989680 ;  /* 0x009896800000895d */ /* 0x002fea0003900000 */
[----:B------:R-:W1:Y:S02]  /*21dc0*/  @!P0 SYNCS.PHASECHK.TRANS64 P0, [R5+URZ+0x31ca0], R10 ;  /* 0x031ca00a050085a7 */ /* 0x000e64000800007f */
[----:B-1----:R-:W-:Y:S05]  /*21dd0*/  @!P0 BRA `(.L_x_10288) ;  /* 0xfffffffc00f08947 */ /* 0x002fea000383ffff */
[----:B------:R-:W-:Y:S05]  /*21de0*/  BRA `(.L_x_10417) ;  /* 0xffffffac00947947 */ /* 0x000fea000383ffff */
.L_x_10290:
[----:B--2---:R2:W3:Y:S02]  /*21df0*/  SYNCS.PHASECHK.TRANS64.TRYWAIT P0, [R5+URZ+0x31cc0], R10 ;  /* 0x031cc00a050075a7 */ /* 0x0044e4000800017f */
[----:B---3--:R-:W-:Y:S05]  /*21e00*/  @!P0 NANOSLEEP.SYNCS 0x989680 ;  /* 0x009896800000895d */ /* 0x008fea0003900000 */
[----:B------:R-:W3:Y:S02]  /*21e10*/  @!P0 SYNCS.PHASECHK.TRANS64 P0, [R5+URZ+0x31cc0], R10 ;  /* 0x031cc00a050085a7 */ /* 0x000ee4000800007f */
[----:B---3--:R-:W-:Y:S05]  /*21e20*/  @!P0 BRA `(.L_x_10290) ;  /* 0xfffffffc00f08947 */ /* 0x008fea000383ffff */
[----:B------:R-:W-:Y:S05]  /*21e30*/  BRA `(.L_x_10418) ;  /* 0xffffffb000147947 */ /* 0x000fea000383ffff */
.L_x_10294:
[----:B0-----:R0:W1:Y:S02]  /*21e40*/  SYNCS.PHASECHK.TRANS64.TRYWAIT P0, [R10+URZ+0x31ca0], R5 ;  /* 0x031ca0050a0075a7 */ /* 0x001064000800017f */
[----:B-1----:R-:W-:Y:S05]  /*21e50*/  @!P0 NANOSLEEP.SYNCS 0x989680 ;  /* 0x009896800000895d */ /* 0x002fea0003900000 */
[----:B------:R-:W1:Y:S02]  /*21e60*/  @!P0 SYNCS.PHASECHK.TRANS64 P0, [R10+URZ+0x31ca0], R5 ;  /* 0x031ca0050a0085a7 */ /* 0x000e64000800007f */
[----:B-1----:R-:W-:Y:S05]  /*21e70*/  @!P0 BRA `(.L_x_10294) ;  /* 0xfffffffc00f08947 */ /* 0x002fea000383ffff */
[----:B------:R-:W-:Y:S05]  /*21e80*/  BRA `(.L_x_10419) ;  /* 0xffffffb000bc7947 */ /* 0x000fea000383ffff */
.L_x_10296:
[----:B-1----:R1:W2:Y:S02]  /*21e90*/  SYNCS.PHASECHK.TRANS64.TRYWAIT P1, [R10+URZ+0x31cc0], R5 ;  /* 0x031cc0050a0075a7 */ /* 0x0022a4000802017f */
[----:B--2---:R-:W-:Y:S05]  /*21ea0*/  @!P1 NANOSLEEP.SYNCS 0x989680 ;  /* 0x009896800000995d */ /* 0x004fea0003900000 */
[----:B------:R-:W2:Y:S02]  /*21eb0*/  @!P1 SYNCS.PHASECHK.TRANS64 P1, [R10+URZ+0x31cc0], R5 ;  /* 0x031cc0050a0095a7 */ /* 0x000ea4000802007f */
[----:B--2---:R-:W-:Y:S05]  /*21ec0*/  @!P1 BRA `(.L_x_10296) ;  /* 0xfffffffc00f09947 */ /* 0x004fea000383ffff */
[----:B------:R-:W-:Y:S05]  /*21ed0*/  BRA `(.L_x_10420) ;  /* 0xffffffb400387947 */ /* 0x000fea000383ffff */
.L_x_10308:
        /* <DEDUP_REMOVED lines=11> */
.L_x_10422:
[----:B------:R-:W-:Y:S05]  /*21f90*/  BSYNC B0 ;  /* 0x0000000000007941 */ /* 0x000fea0003800000 */
.L_x_10421:
[----:B------:R-:W-:Y:S05]  /*21fa0*/  BRA `(.L_x_10423) ;  /* 0xffffffc0000c7947 */ /* 0x000fea000383ffff */
.L_x_10309:
[----:B------:R-:W-:Y:S01]  /*21fb0*/  BSSY B0, `(.L_x_10424) ;  /* 0x0000006000007945 */ /* 0x000fe20003800000 */
[----:B------:R-:W-:-:S07]  /*21fc0*/  IMAD.MOV.U32 R15, RZ, RZ, -0x1 ;  /* 0xffffffffff0f7424 */ /* 0x000fce00078e00ff */
[----:B------:R-:W-:Y:S05]  /*21fd0*/  WARPSYNC.COLLECTIVE R15, `(.L_x_10425) ;  /* 0x000000000f0c7348 */ /* 0x000fea0003c00000 */
[----:B------:R-:W-:Y:S02]  /*21fe0*/  ELECT P6, UR62, PT ;  /* 0x00000000003e782f */ /* 0x000fe400038c0000 */
[----:B------:R-:W-:Y:S01]  /*21ff0*/  MOV R14, UR62 ;  /* 0x0000003e000e7c02 */ /* 0x000fe20008000f00 */
[----:B------:R-:W-:Y:S10]  /*22000*/  ENDCOLLECTIVE ;  /* 0x000000000000791b */ /* 0x000ff40003800000 */
.L_x_10425:
[----:B------:R-:W-:Y:S05]  /*22010*/  BSYNC B0 ;  /* 0x0000000000007941 */ /* 0x000fea0003800000 */
.L_x_10424:
[----:B------:R-:W-:Y:S05]  /*22020*/  BRA `(.L_x_10426) ;  /* 0xffffffbc00fc7947 */ /* 0x000fea000383ffff */
.L_x_10312:
[----:B-1----:R1:W2:Y:S02]  /*22030*/  SYNCS.PHASECHK.TRANS64.TRYWAIT P0, [R5+URZ+0x31c40], R4 ;  /* 0x031c4004050075a7 */ /* 0x0022a4000800017f */
[----:B--2---:R-:W-:Y:S05]  /*22040*/  @!P0 NANOSLEEP.SYNCS 0x989680 ;  /* 0x009896800000895d */ /* 0x004fea0003900000 */
[----:B------:R-:W2:Y:S02]  /*22050*/  @!P0 SYNCS.PHASECHK.TRANS64 P0, [R5+URZ+0x31c40], R4 ;  /* 0x031c4004050085a7 */ /* 0x000ea4000800007f */
[----:B--2---:R-:W-:Y:S05]  /*22060*/  @!P0 BRA `(.L_x_10312) ;  /* 0xfffffffc00f08947 */ /* 0x004fea000383ffff */
[----:B------:R-:W-:Y:S05]  /*22070*/  BRA `(.L_x_10427) ;  /* 0xffffffc000547947 */ /* 0x000fea000383ffff */
.L_x_10315:
[----:B0-----:R0:W1:Y:S02]  /*22080*/  SYNCS.PHASECHK.TRANS64.TRYWAIT P0, [R28+URZ+0x31c20], R5 ;  /* 0x031c20051c0075a7 */ /* 0x001064000800017f */
[----:B-1----:R-:W-:Y:S05]  /*22090*/  @!P0 NANOSLEEP.SYNCS 0x989680 ;  /* 0x009896800000895d */ /* 0x002fea0003900000 */
[----:B------:R-:W1:Y:S02]  /*220a0*/  @!P0 SYNCS.PHASECHK.TRANS64 P0, [R28+URZ+0x31c20], R5 ;  /* 0x031c20051c0085a7 */ /* 0x000e64000800007f */
[----:B-1----:R-:W-:Y:S05]  /*220b0*/  @!P0 BRA `(.L_x_10315) ;  /* 0xfffffffc00f08947 */ /* 0x002fea000383ffff */
[----:B------:R-:W-:Y:S05]  /*220c0*/  BRA `(.L_x_10428) ;  /* 0xffffffc400847947 */ /* 0x000fea000383ffff */
.L_x_10323:
[----:B-1----:R1:W2:Y:S02]  /*220d0*/  SYNCS.PHASECHK.TRANS64.TRYWAIT P0, [R3+URZ+0x31c40], R2 ;  /* 0x031c4002030075a7 */ /* 0x0022a4000800017f */
[----:B--2---:R-:W-:Y:S05]  /*220e0*/  @!P0 NANOSLEEP.SYNCS 0x989680 ;  /* 0x009896800000895d */ /* 0x004fea0003900000 */
[----:B------:R-:W2:Y:S02]  /*220f0*/  @!P0 SYNCS.PHASECHK.TRANS64 P0, [R3+URZ+0x31c40], R2 ;  /* 0x031c4002030085a7 */ /* 0x000ea4000800007f */
[----:B--2---:R-:W-:Y:S05]  /*22100*/  @!P0 BRA `(.L_x_10323) ;  /* 0xfffffffc00f08947 */ /* 0x004fea000383ffff */
[----:B------:R-:W-:Y:S05]  /*22110*/  BRA `(.L_x_10429) ;  /* 0xffffffc800287947 */ /* 0x000fea000383ffff */
.L_x_10325:
[----:B0-----:R0:W1:Y:S02]  /*22120*/  SYNCS.PHASECHK.TRANS64.TRYWAIT P0, [R2+URZ+0x31c60], R3 ;  /* 0x031c6003020075a7 */ /* 0x001064000800017f */
[----:B-1----:R-:W-:Y:S05]  /*22130*/  @!P0 NANOSLEEP.SYNCS 0x989680 ;  /* 0x009896800000895d */ /* 0x002fea0003900000 */
[----:B------:R-:W1:Y:S02]  /*22140*/  @!P0 SYNCS.PHASECHK.TRANS64 P0, [R2+URZ+0x31c60], R3 ;  /* 0x031c6003020085a7 */ /* 0x000e64000800007f */
[----:B-1----:R-:W-:Y:S05]  /*22150*/  @!P0 BRA `(.L_x_10325) ;  /* 0xfffffffc00f08947 */ /* 0x002fea000383ffff */
[----:B------:R-:W-:Y:S05]  /*22160*/  BRA `(.L_x_10430) ;  /* 0xffffffc800b47947 */ /* 0x000fea000383ffff */
.L_x_10331:
[----:B--2---:R2:W3:Y:S02]  /*22170*/  SYNCS.PHASECHK.TRANS64.TRYWAIT P0, [R3+URZ+0x31c40], R2 ;  /* 0x031c4002030075a7 */ /* 0x0044e4000800017f */
[----:B---3--:R-:W-:Y:S05]  /*22180*/  @!P0 NANOSLEEP.SYNCS 0x989680 ;  /* 0x009896800000895d */ /* 0x008fea0003900000 */
[----:B------:R-:W3:Y:S02]  /*22190*/  @!P0 SYNCS.PHASECHK.TRANS64 P0, [R3+URZ+0x31c40], R2 ;  /* 0x031c4002030085a7 */ /* 0x000ee4000800007f */
[----:B---3--:R-:W-:Y:S05]  /*221a0*/  @!P0 BRA `(.L_x_10331) ;  /* 0xfffffffc00f08947 */ /* 0x008fea000383ffff */
[----:B------:R-:W-:Y:S05]  /*221b0*/  BRA `(.L_x_10431) ;  /* 0xffffffd000007947 */ /* 0x000fea000383ffff */
.L_x_10333:
[----:B0-----:R0:W1:Y:S02]  /*221c0*/  SYNCS.PHASECHK.TRANS64.TRYWAIT P0, [R3+URZ+0x31c60], R24 ;  /* 0x031c6018030075a7 */ /* 0x001064000800017f */
[----:B-1----:R-:W-:Y:S05]  /*221d0*/  @!P0 NANOSLEEP.SYNCS 0x989680 ;  /* 0x009896800000895d */ /* 0x002fea0003900000 */
[----:B------:R-:W1:Y:S02]  /*221e0*/  @!P0 SYNCS.PHASECHK.TRANS64 P0, [R3+URZ+0x31c60], R24 ;  /* 0x031c6018030085a7 */ /* 0x000e64000800007f */
[----:B-1----:R-:W-:Y:S05]  /*221f0*/  @!P0 BRA `(.L_x_10333) ;  /* 0xfffffffc00f08947 */ /* 0x002fea000383ffff */
[----:B------:R-:W-:Y:S05]  /*22200*/  BRA `(.L_x_10432) ;  /* 0xffffffd0008c7947 */ /* 0x000fea000383ffff */
.L_x_10339:
[----:B-1----:R1:W2:Y:S02]  /*22210*/  SYNCS.PHASECHK.TRANS64.TRYWAIT P0, [R2+URZ+0x31c40], R3 ;  /* 0x031c4003020075a7 */ /* 0x0022a4000800017f */
[----:B--2---:R-:W-:Y:S05]  /*22220*/  @!P0 NANOSLEEP.SYNCS 0x989680 ;  /* 0x009896800000895d */ /* 0x004fea0003900000 */
[----:B------:R-:W2:Y:S02]  /*22230*/  @!P0 SYNCS.PHASECHK.TRANS64 P0, [R2+URZ+0x31c40], R3 ;  /* 0x031c4003020085a7 */ /* 0x000ea4000800007f */
[----:B--2---:R-:W-:Y:S05]  /*22240*/  @!P0 BRA `(.L_x_10339) ;  /* 0xfffffffc00f08947 */ /* 0x004fea000383ffff */
[----:B------:R-:W-:Y:S05]  /*22250*/  BRA `(.L_x_10433) ;  /* 0xffffffd400b87947 */ /* 0x000fea000383ffff */
.L_x_10341:
[----:B0-----:R0:W1:Y:S02]  /*22260*/  SYNCS.PHASECHK.TRANS64.TRYWAIT P0, [R2+URZ+0x31c60], R11 ;  /* 0x031c600b020075a7 */ /* 0x001064000800017f */
[----:B-1----:R-:W-:Y:S05]  /*22270*/  @!P0 NANOSLEEP.SYNCS 0x989680 ;  /* 0x009896800000895d */ /* 0x002fea0003900000 */
[----:B------:R-:W1:Y:S02]  /*22280*/  @!P0 SYNCS.PHASECHK.TRANS64 P0, [R2+URZ+0x31c60], R11 ;  /* 0x031c600b020085a7 */ /* 0x000e64000800007f */
[----:B-1----:R-:W-:Y:S05]  /*22290*/  @!P0 BRA `(.L_x_10341) ;  /* 0xfffffffc00f08947 */ /* 0x002fea000383ffff */
[----:B------:R-:W-:Y:S05]  /*222a0*/  BRA `(.L_x_10434) ;  /* 0xffffffd800447947 */ /* 0x000fea000383ffff */
.L_x_10349:
[----:B-1----:R1:W2:Y:S02]  /*222b0*/  SYNCS.PHASECHK.TRANS64.TRYWAIT P0, [R3+URZ+0x31c60], R2 ;  /* 0x031c6002030075a7 */ /* 0x0022a4000800017f */
[----:B--2---:R-:W-:Y:S05]  /*222c0*/  @!P0 NANOSLEEP.SYNCS 0x989680 ;  /* 0x009896800000895d */ /* 0x004fea0003900000 */
[----:B------:R-:W2:Y:S02]  /*222d0*/  @!P0 SYNCS.PHASECHK.TRANS64 P0, [R3+URZ+0x31c60], R2 ;  /* 0x031c6002030085a7 */ /* 0x000ea4000800007f */
[----:B--2---:R-:W-:Y:S05]  /*222e0*/  @!P0 BRA `(.L_x_10349) ;  /* 0xfffffffc00f08947 */ /* 0x004fea000383ffff */
[----:B------:R-:W-:Y:S05]  /*222f0*/  BRA `(.L_x_10435) ;  /* 0xffffffdc00507947 */ /* 0x000fea000383ffff */
.L_x_10352:
[----:B------:R-:W-:Y:S01]  /*22300*/  BSSY B0, `(.L_x_10436) ;  /* 0x0000008000007945 */ /* 0x000fe20003800000 */
[----:B------:R-:W-:Y:S02]  /*22310*/  IMAD.MOV.U32 R13, RZ, RZ, R16 ;  /* 0x000000ffff0d7224 */ /* 0x000fe400078e0010 */
[----:B------:R-:W-:Y:S02]  /*22320*/  IMAD.MOV.U32 R12, RZ, RZ, RZ ;  /* 0x000000ffff0c7224 */ /* 0x000fe400078e00ff */
[----:B------:R-:W-:Y:S02]  /*22330*/  IMAD.MOV.U32 R11, RZ, RZ, 0x1f ;  /* 0x0000001fff0b7424 */ /* 0x000fe400078e00ff */
[----:B------:R-:W-:-:S07]  /*22340*/  IMAD.MOV.U32 R15, RZ, RZ, -0x1 ;  /* 0xffffffffff0f7424 */ /* 0x000fce00078e00ff */
[----:B0-----:R-:W-:Y:S05]  /*22350*/  WARPSYNC.COLLECTIVE R15, `(.L_x_10437) ;  /* 0x000000000f087348 */ /* 0x001fea0003c00000 */
[----:B------:R1:W2:Y:S02]  /*22360*/  SHFL.IDX P6, R14, R13, R12, R11 ;  /* 0x0000000c0d0e7389 */ /* 0x0002a400000c000b */
[----:B012---:R-:W-:Y:S01]  /*22370*/  ENDCOLLECTIVE ;  /* 0x000000000000791b */ /* 0x007fe20003800000 */
.L_x_10437:
[----:B------:R-:W-:Y:S05]  /*22380*/  BSYNC B0 ;  /* 0x0000000000007941 */ /* 0x000fea0003800000 */
.L_x_10436:
        /* <DEDUP_REMOVED lines=8> */
.L_x_10438:
[----:B------:R-:W-:Y:S01]  /*22410*/  IMAD.MOV.U32 R5, RZ, RZ, R14 ;  /* 0x000000ffff057224 */ /* 0x000fe200078e000e */
[----:B------:R-:W-:Y:S06]  /*22420*/  BRA `(.L_x_10439) ;  /* 0xffffffdc00d87947 */ /* 0x000fec000383ffff */
.L_x_10355:
        /* <DEDUP_REMOVED lines=8> */
.L_x_10441:
[----:B------:R-:W-:Y:S05]  /*224b0*/  BSYNC B0 ;  /* 0x0000000000007941 */ /* 0x000fea0003800000 */
.L_x_10440:
        /* <DEDUP_REMOVED lines=10> */
.L_x_10442:
        /* <DEDUP_REMOVED lines=8> */
.L_x_10443:
        /* <DEDUP_REMOVED lines=8> */
.L_x_10444:
        /* <DEDUP_REMOVED lines=8> */
.L_x_10445:
        /* <DEDUP_REMOVED lines=8> */
.L_x_10446:
[----:B------:R-:W-:Y:S05]  /*22760*/  BRA `(.L_x_10447) ;  /* 0xffffffdc00987947 */ /* 0x000fea000383ffff */
.L_x_10360:
        /* <DEDUP_REMOVED lines=8> */
.L_x_10449:
[----:B------:R-:W-:Y:S05]  /*227f0*/  BSYNC B0 ;  /* 0x0000000000007941 */ /* 0x000fea0003800000 */
.L_x_10448:
        /* <DEDUP_REMOVED lines=10> */
.L_x_10450:
        /* <DEDUP_REMOVED lines=8> */
.L_x_10451:
        /* <DEDUP_REMOVED lines=8> */
.L_x_10452:
        /* <DEDUP_REMOVED lines=8> */
.L_x_10453:
        /* <DEDUP_REMOVED lines=8> */
.L_x_10454:
[----:B------:R-:W-:Y:S05]  /*22aa0*/  BRA `(.L_x_10455) ;  /* 0xffffffdc00787947 */ /* 0x000fea000383ffff */
.L_x_10362:
[----:B------:R-:W-:Y:S01]  /*22ab0*/  BSSY B0, `(.L_x_10456) ;  /* 0x0000006000007945 */ /* 0x000fe20003800000 */
[----:B------:R-:W-:Y:S01]  /*22ac0*/  PLOP3.LUT P6, PT, P6, PT, PT, 0x8, 0x0 ;  /* 0x000000000000781c */ /* 0x000fe200037ce170 */
[----:B------:R-:W-:-:S12]  /*22ad0*/  IMAD.MOV.U32 R15, RZ, RZ, -0x1 ;  /* 0xffffffffff0f7424 */ /* 0x000fd800078e00ff */
[----:B01-3--:R-:W-:Y:S05]  /*22ae0*/  WARPSYNC.COLLECTIVE R15, `(.L_x_10457) ;  /* 0x000000000f087348 */ /* 0x00bfea0003c00000 */
[----:B------:R-:W-:Y:S01]  /*22af0*/  VOTE.ANY R14, PT, P6 ;  /* 0x00000000000e7806 */ /* 0x000fe200030e0100 */
[----:B01-3--:R-:W-:Y:S06]  /*22b00*/  ENDCOLLECTIVE ;  /* 0x000000000000791b */ /* 0x00bfec0003800000 */
.L_x_10457:
[----:B------:R-:W-:Y:S05]  /*22b10*/  BSYNC B0 ;  /* 0x0000000000007941 */ /* 0x000fea0003800000 */
.L_x_10456:
        /* <DEDUP_REMOVED lines=9> */
.L_x_10458:
[----:B------:R-:W-:Y:S01]  /*22bb0*/  IMAD.MOV.U32 R17, RZ, RZ, R14 ;  /* 0x000000ffff117224 */ /* 0x000fe200078e000e */
[----:B------:R-:W-:Y:S06]  /*22bc0*/  BRA `(.L_x_10459) ;  /* 0xffffffdc00687947 */ /* 0x000fec000383ffff */
.L_x_10364:
[----:B------:R-:W-:Y:S01]  /*22bd0*/  BSSY B0, `(.L_x_10460) ;  /* 0x0000007000007945 */ /* 0x000fe20003800000 */
[----:B------:R-:W-:Y:S02]  /*22be0*/  IMAD.MOV.U32 R13, RZ, RZ, R3 ;  /* 0x000000ffff0d7224 */ /* 0x000fe400078e0003 */
[----:B------:R-:W-:Y:S02]  /*22bf0*/  IMAD.MOV.U32 R11, RZ, RZ, 0x1f ;  /* 0x0000001fff0b7424 */ /* 0x000fe400078e00ff */
[----:B------:R-:W-:-:S07]  /*22c00*/  IMAD.MOV.U32 R15, RZ, RZ, -0x1 ;  /* 0xffffffffff0f7424 */ /* 0x000fce00078e00ff */
[----:B01234-:R-:W-:Y:S05]  /*22c10*/  WARPSYNC.COLLECTIVE R15, `(.L_x_10461) ;  /* 0x000000000f087348 */ /* 0x01ffea0003c00000 */
[----:B------:R0:W0:Y:S02]  /*22c20*/  SHFL.IDX P6, R14, R13, R12, R11 ;  /* 0x0000000c0d0e7389 */ /* 0x00002400000c000b */
[----:B01234-:R-:W-:Y:S01]  /*22c30*/  ENDCOLLECTIVE ;  /* 0x000000000000791b */ /* 0x01ffe20003800000 */
.L_x_10461:
[----:B------:R-:W-:Y:S05]  /*22c40*/  BSYNC B0 ;  /* 0x0000000000007941 */ /* 0x000fea0003800000 */
.L_x_10460:
[----:B------:R-:W-:Y:S05]  /*22c50*/  BRA `(.L_x_10363) ;  /* 0xffffffdc00607947 */ /* 0x000fea000383ffff */
.L_x_10368:
[----:B0-----:R0:W1:Y:S02]  /*22c60*/  SYNCS.PHASECHK.TRANS64.TRYWAIT P0, [R9+URZ+0x31c20], R0 ;  /* 0x031c2000090075a7 */ /* 0x001064000800017f */
[----:B-1----:R-:W-:Y:S05]  /*22c70*/  @!P0 NANOSLEEP.SYNCS 0x989680 ;  /* 0x009896800000895d */ /* 0x002fea0003900000 */
[----:B------:R-:W1:Y:S02]  /*22c80*/  @!P0 SYNCS.PHASECHK.TRANS64 P0, [R9+URZ+0x31c20], R0 ;  /* 0x031c2000090085a7 */ /* 0x000e64000800007f */
[----:B-1----:R-:W-:Y:S05]  /*22c90*/  @!P0 BRA `(.L_x_10368) ;  /* 0xfffffffc00f08947 */ /* 0x002fea000383ffff */
[----:B------:R-:W-:Y:S05]  /*22ca0*/  BRA `(.L_x_10462) ;  /* 0xffffffe000d07947 */ /* 0x000fea000383ffff */
.L_x_10369:
        /* <DEDUP_REMOVED lines=11> */
.L_x_10464:
[----:B------:R-:W-:Y:S05]  /*22d60*/  BSYNC B0 ;  /* 0x0000000000007941 */ /* 0x000fea0003800000 */
.L_x_10463:
[----:B------:R-:W-:Y:S05]  /*22d70*/  BRA `(.L_x_10465) ;  /* 0xffffffe000b87947 */ /* 0x000fea000383ffff */
.L_x_10370:
[----:B------:R-:W-:Y:S01]  /*22d80*/  BSSY B0, `(.L_x_10466) ;  /* 0x0000006000007945 */ /* 0x000fe20003800000 */
[----:B------:R-:W-:-:S07]  /*22d90*/  IMAD.MOV.U32 R15, RZ, RZ, -0x1 ;  /* 0xffffffffff0f7424 */ /* 0x000fce00078e00ff */
[----:B0-----:R-:W-:Y:S05]  /*22da0*/  WARPSYNC.COLLECTIVE R15, `(.L_x_10467) ;  /* 0x000000000f0c7348 */ /* 0x001fea0003c00000 */
[----:B------:R-:W-:Y:S02]  /*22db0*/  ELECT P6, UR62, PT ;  /* 0x00000000003e782f */ /* 0x000fe400038c0000 */
[----:B------:R-:W-:Y:S01]  /*22dc0*/  MOV R14, UR62 ;  /* 0x0000003e000e7c02 */ /* 0x000fe20008000f00 */
[----:B0-----:R-:W-:Y:S10]  /*22dd0*/  ENDCOLLECTIVE ;  /* 0x000000000000791b */ /* 0x001ff40003800000 */
.L_x_10467:
[----:B------:R-:W-:Y:S05]  /*22de0*/  BSYNC B0 ;  /* 0x0000000000007941 */ /* 0x000fea0003800000 */
.L_x_10466:
[----:B------:R-:W-:Y:S05]  /*22df0*/  BRA `(.L_x_10468) ;  /* 0xffffffe000ac7947 */ /* 0x000fea000383ffff */
.L_x_10372:
[----:B0-----:R0:W1:Y:S02]  /*22e00*/  SYNCS.PHASECHK.TRANS64.TRYWAIT P0, [R7+URZ], R2 ;  /* 0x00000002070075a7 */ /* 0x001064000800017f */
[----:B-1----:R-:W-:Y:S05]  /*22e10*/  @!P0 NANOSLEEP.SYNCS 0x989680 ;  /* 0x009896800000895d */ /* 0x002fea0003900000 */
[----:B------:R-:W1:Y:S02]  /*22e20*/  @!P0 SYNCS.PHASECHK.TRANS64 P0, [R7+URZ], R2 ;  /* 0x00000002070085a7 */ /* 0x000e64000800007f */
[----:B-1----:R-:W-:Y:S05]  /*22e30*/  @!P0 BRA `(.L_x_10372) ;  /* 0xfffffffc00f08947 */ /* 0x002fea000383ffff */
[----:B------:R-:W-:Y:S05]  /*22e40*/  BRA `(.L_x_10469) ;  /* 0xffffffe000e07947 */ /* 0x000fea000383ffff */
.L_x_10373:
[----:B-1----:R1:W2:Y:S02]  /*22e50*/  SYNCS.PHASECHK.TRANS64.TRYWAIT P0, [R3+URZ], R0 ;  /* 0x00000000030075a7 */ /* 0x0022a4000800017f */
[----:B--2---:R-:W-:Y:S05]  /*22e60*/  @!P0 NANOSLEEP.SYNCS 0x989680 ;  /* 0x009896800000895d */ /* 0x004fea0003900000 */
[----:B------:R-:W2:Y:S02]  /*22e70*/  @!P0 SYNCS.PHASECHK.TRANS64 P0, [R3+URZ], R0 ;  /* 0x00000000030085a7 */ /* 0x000ea4000800007f */
[----:B--2---:R-:W-:Y:S05]  /*22e80*/  @!P0 BRA `(.L_x_10373) ;  /* 0xfffffffc00f08947 */ /* 0x004fea000383ffff */
[----:B------:R-:W-:Y:S05]  /*22e90*/  BRA `(.L_x_10470) ;  /* 0xffffffe000d47947 */ /* 0x000fea000383ffff */
.L_x_10375:
[----:B-1----:R1:W2:Y:S02]  /*22ea0*/  SYNCS.PHASECHK.TRANS64.TRYWAIT P0, [R5+URZ], R2 ;  /* 0x00000002050075a7 */ /* 0x0022a4000800017f */
[----:B--2---:R-:W-:Y:S05]  /*22eb0*/  @!P0 NANOSLEEP.SYNCS 0x989680 ;  /* 0x009896800000895d */ /* 0x004fea0003900000 */
[----:B------:R-:W2:Y:S02]  /*22ec0*/  @!P0 SYNCS.PHASECHK.TRANS64 P0, [R5+URZ], R2 ;  /* 0x00000002050085a7 */ /* 0x000ea4000800007f */
[----:B--2---:R-:W-:Y:S05]  /*22ed0*/  @!P0 BRA `(.L_x_10375) ;  /* 0xfffffffc00f08947 */ /* 0x004fea000383ffff */
[----:B------:R-:W-:Y:S05]  /*22ee0*/  BRA `(.L_x_10471) ;  /* 0xffffffe000d87947 */ /* 0x000fea000383ffff */
.L_x_10472:
        /* <DEDUP_REMOVED lines=9> */
.L_x_12787:


//--------------------- .text._ZN7cutlass13device_kernelIN5flash11enable_sm90INS1_16FlashAttnFwdSm90INS1_25CollectiveMainloopFwdSm90ILi2EN4cute5tupleIJNS5_1CILi1EEES8_S8_EEENS6_IJNS7_ILi192EEESA_NS7_ILi64EEEEEELi64ENS_6half_tEfNS_4arch4Sm90ELb0ELb0ELb0ELb0ELb0ELb0ELb0ELb0ELb1ELb0ELb0ELb0EEENS1_21CollectiveEpilogueFwdINS6_IJSA_SB_SA_EEES9_SD_SF_Li384ELb0ELb0ELb0ELb0EEENS1_29StaticPersistentTileSchedulerILb0EEEEEEEEEvNT_6ParamsE --------------------------
	.section	.text._ZN7cutlass13device_kernelIN5flash11enable_sm90INS1_16FlashAttnFwdSm90INS1_25CollectiveMainloopFwdSm90ILi2EN4cute5tupleIJNS5_1CILi1EEES8_S8_EEENS6_IJNS7_ILi192EEESA_NS7_ILi64EEEEEELi64ENS_6half_tEfNS_4arch4Sm90ELb0ELb0ELb0ELb0ELb0ELb0ELb0ELb0ELb1ELb0ELb0ELb0EEENS1_21CollectiveEpilogueFwdINS6_IJSA_SB_SA_EEES9_SD_SF_Li384ELb0ELb0ELb0ELb0EEENS1_29StaticPersistentTileSchedulerILb0EEEEEEEEEvNT_6ParamsE,"ax",@progbits
	.align	128
.text._ZN7cutlass13device_kernelIN5flash11enable_sm90INS1_16FlashAttnFwdSm90INS1_25CollectiveMainloopFwdSm90ILi2EN4cute5tupleIJNS5_1CILi1EEES8_S8_EEENS6_IJNS7_ILi192EEESA_NS7_ILi64EEEEEELi64ENS_6half_tEfNS_4arch4Sm90ELb0ELb0ELb0ELb0ELb0ELb0ELb0ELb0ELb1ELb0ELb0ELb0EEENS1_21CollectiveEpilogueFwdINS6_IJSA_SB_SA_EEES9_SD_SF_Li384ELb0ELb0ELb0ELb0EEENS1_29StaticPersistentTileSchedulerILb0EEEEEEEEEvNT_6ParamsE:
        .type           _ZN7cutlass13device_kernelIN5flash11enable_sm90INS1_16FlashAttnFwdSm90INS1_25CollectiveMainloopFwdSm90ILi2EN4cute5tupleIJNS5_1CILi1EEES8_S8_EEENS6_IJNS7_ILi192EEESA_NS7_ILi64EEEEEELi64ENS_6half_tEfNS_4arch4Sm90ELb0ELb0ELb0ELb0ELb0ELb0ELb0ELb0ELb1ELb0ELb0ELb0EEENS1_21CollectiveEpilogueFwdINS6_IJSA_SB_SA_EEES9_SD_SF_Li384ELb0ELb0ELb0ELb0EEENS1_29StaticPersistentTileSchedulerILb0EEEEEEEEEvNT_6ParamsE,@function
        .size           _ZN7cutlass13device_kernelIN5flash11enable_sm90INS1_16FlashAttnFwdSm90INS1_25CollectiveMainloopFwdSm90ILi2EN4cute5tupleIJNS5_1CILi1EEES8_S8_EEENS6_IJNS7_ILi192EEESA_NS7_ILi64EEEEEELi64ENS_6half_tEfNS_4arch4Sm90ELb0ELb0ELb0ELb0ELb0ELb0ELb0ELb0ELb1ELb0ELb0ELb0EEENS1_21CollectiveEpilogueFwdINS6_IJSA_SB_SA_EEES9_SD_SF_Li384ELb0ELb0ELb0ELb0EEENS1_29StaticPersistentTileSchedulerILb0EEEEEEEEEvNT_6ParamsE,(.L_x_12788 - _ZN7cutlass13device_kernelIN5flash11enable_sm90INS1_16FlashAttnFwdSm90INS1_25CollectiveMainloopFwdSm90ILi2EN4cute5tupleIJNS5_1CILi1EEES8_S8_EEENS6_IJNS7_ILi192EEESA_NS7_ILi64EEEEEELi64ENS_6half_tEfNS_4arch4Sm90ELb0ELb0ELb0ELb0ELb0ELb0ELb0ELb0ELb1ELb0ELb0ELb0EEENS1_21CollectiveEpilogueFwdINS6_IJSA_SB_SA_EEES9_SD_SF_Li384ELb0ELb0ELb0ELb0EEENS1_29StaticPersistentTileSchedulerILb0EEEEEEEEEvNT_6ParamsE)
        .other          _ZN7cutlass13device_kernelIN5flash11enable_sm90INS1_16FlashAttnFwdSm90INS1_25CollectiveMainloopFwdSm90ILi2EN4cute5tupleIJNS5_1CILi1EEES8_S8_EEENS6_IJNS7_ILi192EEESA_NS7_ILi64EEEEEELi64ENS_6half_tEfNS_4arch4Sm90ELb0ELb0ELb0ELb0ELb0ELb0ELb0ELb0ELb1ELb0ELb0ELb0EEENS1_21CollectiveEpilogueFwdINS6_IJSA_SB_SA_EEES9_SD_SF_Li384ELb0ELb0ELb0ELb0EEENS1_29StaticPersistentTileSchedulerILb0EEEEEEEEEvNT_6ParamsE,@"STO_CUDA_ENTRY STV_DEFAULT"
_ZN7cutlass13device_kernelIN5flash11enable_sm90INS1_16FlashAttnFwdSm90INS1_25CollectiveMainloopFwdSm90ILi2EN4cute5tupleIJNS5_1CILi1EEES8_S8_EEENS6_IJNS7_ILi192EEESA_NS7_ILi64EEEEEELi64ENS_6half_tEfNS_4arch4Sm90ELb0ELb0ELb0ELb0ELb0ELb0ELb0ELb0ELb1ELb0ELb0ELb0EEENS1_21CollectiveEpilogueFwdINS6_IJSA_SB_SA_EEES9_SD_SF_Li384ELb0ELb0ELb0ELb0EEENS1_29StaticPersistentTileSchedulerILb0EEEEEEEEEvNT_6ParamsE:
        /* <DEDUP_REMOVED lines=23> */
.L_x_10474:
[----:B------:R-:W-:Y:S05]  /*0170*/  BSYNC B0 ;  /* 0x0000000000007941 */ /* 0x000fea0003800000 */
.L_x_10473:
        /* <DEDUP_REMOVED lines=36> */
.L_x_10475:
        /* <DEDUP_REMOVED lines=22> */
.L_x_10476:
        /* <DEDUP_REMOVED lines=18> */
.L_x_10477:
        /* <DEDUP_REMOVED lines=22> */
.L_x_10478:
        /* <DEDUP_REMOVED lines=22> */
.L_x_10479:
[----:B---3--:R-:W-:Y:S01]  /*0900*/  ISETP.NE.AND P0, PT, R2, RZ, PT ;  /* 0x000000ff0200720c */ /* 0x008fe20003f05270 */
[----:B------:R-:W-:Y:S01]  /*0910*/  IMAD.MOV.U32 R2, RZ, RZ, 0x1 ;  /* 0x00000001ff027424 */ /* 0x000fe200078e00ff */
[----:B------:R-:W-:Y:S01]  /*0920*/  NOP ;  /* 0x0000000000007918 */ /* 0x000fe20000000000 */
[----:B------:R-:W-:-:S03]  /*0930*/  ULDC.64 UR38, c[0x0][0x208] ;  /* 0x0000820000267ab9 */ /* 0x000fc60000000a00 */
[----:B------:R-:W-:-:S05]  /*0940*/  SEL R2, R2, 0x2, !P0 ;  /* 0x0000000202027807 */ /* 0x000fca0004000000 */
[----:B------:R3:W-:Y:S01]  /*0950*/  STL [R1+0x10], R2 ;  /* 0x0000100201007387 */ /* 0x0007e20000100800 */
[----:B-12-4-:R-:W-:Y:S06]  /*0960*/  BAR.SYNC.DEFER_BLOCKING 0x0 ;  /* 0x0000000000007b1d */ /* 0x016fec0000010000 */
[----:B------:R-:W-:Y:S05]  /*0970*/  @!P0 BRA `(.L_x_10480) ;  /* 0x0000007000c48947 */ /* 0x000fea0003800000 */
.L_x_10481:
        /* <DEDUP_REMOVED lines=15> */
[----:B------:R-:W-:-:S03]  /*0a70*/  UMOV UR40, 0x400 ;  /* 0x0000040000287882 */ /* 0x000fc60000000000 */
[----:B------:R-:W-:-:S04]  /*0a80*/  SHF.R.S32.HI R3, RZ, 0x1f, R0 ;  /* 0x0000001fff037819 */ /* 0x000fc80000011400 */
[CC--:B------:R-:W-:Y:S01]  /*0a90*/  LEA.HI R2, R3.reuse, R0.reuse, RZ, 0x7 ;  /* 0x0000000003027211 */ /* 0x0c0fe200078f38ff */
[----:B------:R-:W2:Y:S01]  /*0aa0*/  S2UR UR6, SR_SWINHI ;  /* 0x00000000000679c3 */ /* 0x000ea20000002f00 */
[CC--:B------:R-:W-:Y:S02]  /*0ab0*/  LEA.HI R4, R3.reuse, R0.reuse, RZ, 0x4 ;  /* 0x0000000003047211 */ /* 0x0c0fe400078f20ff */
[----:B------:R-:W-:Y:S02]  /*0ac0*/  LOP3.LUT R9, R2, 0xffffff80, RZ, 0xc0, !PT ;  /* 0xffffff8002097812 */ /* 0x000fe400078ec0ff */
[----:B------:R-:W-:Y:S02]  /*0ad0*/  LOP3.LUT R5, R4, 0xfffffff0, RZ, 0xc0, !PT ;  /* 0xfffffff004057812 */ /* 0x000fe400078ec0ff */
[----:B------:R-:W-:Y:S01]  /*0ae0*/  SHF.R.S32.HI R7, RZ, 0x4, R4 ;  /* 0x00000004ff077819 */ /* 0x000fe20000011404 */
[C---:B------:R-:W-:Y:S01]  /*0af0*/  IMAD.IADD R14, R0.reuse, 0x1, -R9 ;  /* 0x00000001000e7824 */ /* 0x040fe200078e0a09 */
[----:B------:R-:W-:Y:S01]  /*0b00*/  LEA.HI R3, R3, R0, RZ, 0x5 ;  /* 0x0000000003037211 */ /* 0x000fe200078f28ff */
[----:B------:R-:W-:Y:S01]  /*0b10*/  IMAD.IADD R5, R0, 0x1, -R5 ;  /* 0x0000000100057824 */ /* 0x000fe200078e0a05 */
[----:B------:R-:W-:-:S02]  /*0b20*/  LEA.HI R6, R4, R7, RZ, 0x1 ;  /* 0x0000000704067211 */ /* 0x000fc400078f08ff */
[----:B------:R3:W-:Y:S01]  /*0b30*/  STL [R1+0x4], R14 ;  /* 0x0000040e01007387 */ /* 0x0007e20000100800 */
[----:B------:R-:W-:Y:S02]  /*0b40*/  SHF.R.S32.HI R8, RZ, 0x1f, R14 ;  /* 0x0000001fff087819 */ /* 0x000fe4000001140e */
[----:B------:R-:W-:Y:S01]  /*0b50*/  SHF.R.S32.HI R4, RZ, 0x1f, R5 ;  /* 0x0000001fff047819 */ /* 0x000fe20000011405 */
[----:B------:R-:W4:Y:S01]  /*0b60*/  LDL.LU R12, [R1+0x10] ;  /* 0x00001000010c7983 */ /* 0x000f220000300800 */
[----:B------:R-:W-:Y:S02]  /*0b70*/  LOP3.LUT R6, R6, 0x1ffffffe, RZ, 0xc0, !PT ;  /* 0x1ffffffe06067812 */ /* 0x000fe400078ec0ff */
[----:B------:R-:W-:Y:S02]  /*0b80*/  LEA.HI R4, R4, R5, RZ, 0x3 ;  /* 0x0000000504047211 */ /* 0x000fe400078f18ff */
[----:B------:R-:W-:Y:S01]  /*0b90*/  SHF.R.S32.HI R10, RZ, 0x5, R3 ;  /* 0x00000005ff0a7819 */ /* 0x000fe20000011403 */
[----:B------:R-:W-:Y:S01]  /*0ba0*/  IMAD.IADD R6, R7, 0x1, -R6 ;  /* 0x0000000107067824 */ /* 0x000fe200078e0a06 */
[----:B------:R-:W-:-:S02]  /*0bb0*/  LOP3.LUT R0, R4, 0xfffffff8, RZ, 0xc0, !PT ;  /* 0xfffffff804007812 */ /* 0x000fc400078ec0ff */
[----:B------:R-:W-:Y:S01]  /*0bc0*/  LEA.HI R9, R8, R14, RZ, 0x2 ;  /* 0x0000000e08097211 */ /* 0x000fe200078f10ff */
[----:B------:R-:W-:Y:S02]  /*0bd0*/  IMAD.SHL.U32 R7, R10, 0x400, RZ ;  /* 0x000004000a077824 */ /* 0x000fe400078e00ff */
[C---:B------:R-:W-:Y:S01]  /*0be0*/  IMAD.IADD R0, R5.reuse, 0x1, -R0 ;  /* 0x0000000105007824 */ /* 0x040fe200078e0a00 */
[--C-:B------:R-:W-:Y:S02]  /*0bf0*/  SHF.R.S32.HI R10, RZ, 0x2, R9.reuse ;  /* 0x00000002ff0a7819 */ /* 0x100fe40000011409 */
[----:B------:R-:W-:Y:S01]  /*0c00*/  SHF.R.S32.HI R11, RZ, 0x1f, R9 ;  /* 0x0000001fff0b7819 */ /* 0x000fe20000011409 */
[----:B------:R-:W-:Y:S01]  /*0c10*/  IMAD.SHL.U32 R3, R0, 0x40, RZ ;  /* 0x0000004000037824 */ /* 0x000fe200078e00ff */
[----:B------:R-:W-:Y:S01]  /*0c20*/  SHF.R.S32.HI R13, RZ, 0x7, R2 ;  /* 0x00000007ff0d7819 */ /* 0x000fe20000011402 */
[----:B------:R-:W-:Y:S01]  /*0c30*/  IMAD R5, R5, 0x40, R7 ;  /* 0x0000004005057824 */ /* 0x000fe200078e0207 */
[----:B------:R-:W-:Y:S01]  /*0c40*/  LEA.HI R11, R11, R10, RZ, 0x3 ;  /* 0x0000000a0b0b7211 */ /* 0x000fe200078f18ff */
[----:B------:R-:W-:Y:S01]  /*0c50*/  IMAD.SHL.U32 R6, R6, 0x8, RZ ;  /* 0x0000000806067824 */ /* 0x000fe200078e00ff */
[----:B------:R-:W-:-:S02]  /*0c60*/  LOP3.LUT R3, R3, 0x1c0, RZ, 0xc0, !PT ;  /* 0x000001c003037812 */ /* 0x000fc400078ec0ff */
[----:B------:R-:W-:Y:S01]  /*0c70*/  R2P PR, R0, 0x6 ;  /* 0x0000000600007804 */ /* 0x000fe20000000000 */
[----:B------:R-:W-:Y:S01]  /*0c80*/  IMAD.HI R0, R13, 0x55555556, RZ ;  /* 0x555555560d007827 */ /* 0x000fe200078e02ff */
[----:B------:R-:W-:Y:S02]  /*0c90*/  LOP3.LUT R11, R11, 0xfffffff8, RZ, 0xc0, !PT ;  /* 0xfffffff80b0b7812 */ /* 0x000fe400078ec0ff */
[----:B------:R-:W-:Y:S01]  /*0ca0*/  LEA.HI R8, R8, R14, RZ, 0x5 ;  /* 0x0000000e08087211 */ /* 0x000fe200078f28ff */
[----:B------:R-:W-:Y:S01]  /*0cb0*/  IMAD.IADD R5, R6, 0x1, R5 ;  /* 0x0000000106057824 */ /* 0x000fe200078e0205 */
[----:B------:R-:W-:Y:S01]  /*0cc0*/  LOP3.LUT R6, R3, 0x8, R6, 0xf8, !PT ;  /* 0x0000000803067812 */ /* 0x000fe200078ef806 */
[----:B------:R-:W-:Y:S01]  /*0cd0*/  IMAD.SHL.U32 R4, R4, 0x40, RZ ;  /* 0x0000004004047824 */ /* 0x000fe200078e00ff */
[----:B------:R-:W-:Y:S02]  /*0ce0*/  SHF.R.U32.HI R3, RZ, 0x3, R3 ;  /* 0x00000003ff037819 */ /* 0x000fe40000011603 */
[----:B------:R-:W-:Y:S01]  /*0cf0*/  LOP3.LUT R9, R9, 0x7ffffffc, RZ, 0xc0, !PT ;  /* 0x7ffffffc09097812 */ /* 0x000fe200078ec0ff */
[----:B------:R-:W-:Y:S01]  /*0d00*/  IMAD.IADD R11, R10, 0x1, -R11 ;  /* 0x000000010a0b7824 */ /* 0x000fe200078e0a0b */
[----:B------:R-:W-:-:S02]  /*0d10*/  LEA.HI R0, R0, R0, RZ, 0x1 ;  /* 0x0000000000007211 */ /* 0x000fc400078f08ff */
[----:B------:R-:W-:Y:S01]  /*0d20*/  SHF.R.S32.HI R8, RZ, 0x5, R8 ;  /* 0x00000005ff087819 */ /* 0x000fe20000011408 */
[----:B------:R-:W-:Y:S01]  /*0d30*/  IMAD.IADD R9, R14, 0x1, -R9 ;  /* 0x000000010e097824 */ /* 0x000fe200078e0a09 */
[----:B------:R-:W-:Y:S01]  /*0d40*/  LOP3.LUT R3, R6, R3, RZ, 0x3c, !PT ;  /* 0x0000000306037212 */ /* 0x000fe200078e3cff */
[----:B------:R-:W-:Y:S01]  /*0d50*/  IMAD.MOV.U32 R6, RZ, RZ, -0x2 ;  /* 0xfffffffeff067424 */ /* 0x000fe200078e00ff */
[----:B------:R-:W-:Y:S01]  /*0d60*/  LOP3.LUT R4, R4, 0x7ffffe00, RZ, 0xc0, !PT ;  /* 0x7ffffe0004047812 */ /* 0x000fe200078ec0ff */
[----:B------:R-:W-:Y:S02]  /*0d70*/  IMAD R0, R0, -0x3, R13 ;  /* 0xfffffffd00007824 */ /* 0x000fe400078e020d */
[----:B------:R-:W-:Y:S01]  /*0d80*/  IMAD R11, R8, 0x10, R11 ;  /* 0x00000010080b7824 */ /* 0x000fe200078e020b */
[----:B------:R-:W-:Y:S01]  /*0d90*/  IADD3 R2, R3, R4, R7 ;  /* 0x0000000403027210 */ /* 0x000fe20007ffe007 */
[----:B------:R-:W-:Y:S02]  /*0da0*/  IMAD R3, R9, R6, 0xc0 ;  /* 0x000000c009037424 */ /* 0x000fe400078e0206 */
[----:B------:R-:W-:-:S03]  /*0db0*/  IMAD R0, R0, 0x40, R11 ;  /* 0x0000004000007824 */ /* 0x000fc600078e020b */
[----:B------:R3:W-:Y:S01]  /*0dc0*/  STL [R1+0xc], R3 ;  /* 0x00000c0301007387 */ /* 0x0007e20000100800 */
[----:B-1----:R-:W-:-:S03]  /*0dd0*/  ULEA UR40, UR4, UR40, 0x18 ;  /* 0x0000002804287291 */ /* 0x002fc6000f8ec03f */
[----:B------:R3:W-:Y:S04]  /*0de0*/  STL [R1+0x8], R0 ;  /* 0x0000080001007387 */ /* 0x0007e80000100800 */
[----:B------:R3:W-:Y:S01]  /*0df0*/  STL [R1], RZ ;  /* 0x000000ff01007387 */ /* 0x0007e20000100800 */
[----:B------:R-:W-:Y:S01]  /*0e00*/  LEA R2, R2, UR40, 0x1 ;  /* 0x0000002802027c11 */ /* 0x000fe2000f8e08ff */
[----:B------:R-:W-:Y:S01]  /*0e10*/  IMAD.MOV.U32 R16, RZ, RZ, 0x40 ;  /* 0x00000040ff107424 */ /* 0x000fe200078e00ff */
[----:B------:R-:W-:Y:S01]  /*0e20*/  UMOV UR4, UR40 ;  /* 0x0000002800047c82 */ /* 0x000fe20008000000 */
[----:B--2---:R-:W-:Y:S02]  /*0e30*/  UMOV UR5, UR6 ;  /* 0x0000000600057c82 */ /* 0x004fe40008000000 */
[----:B------:R-:W-:Y:S01]  /*0e40*/  VIADD R17, R2, 0x1e800 ;  /* 0x0001e80002117836 */ /* 0x000fe20000000000 */
[----:B------:R-:W-:Y:S01]  /*0e50*/  SEL R16, R16, 0xffffffc0, !P2 ;  /* 0xffffffc010107807 */ /* 0x000fe20005000000 */
[----:B------:R-:W-:-:S02]  /*0e60*/  VIADD R152, R2, 0x1e820 ;  /* 0x0001e82002987836 */ /* 0x000fc40000000000 */
[----:B------:R-:W-:Y:S02]  /*0e70*/  IMAD.U32 R156, RZ, RZ, UR4 ;  /* 0x00000004ff9c7e24 */ /* 0x000fe4000f8e00ff */
[----:B------:R-:W-:Y:S02]  /*0e80*/  IMAD.U32 R157, RZ, RZ, UR5 ;  /* 0x00000005ff9d7e24 */ /* 0x000fe4000f8e00ff */
[C---:B------:R-:W-:Y:S02]  /*0e90*/  @P1 VIADD R152, R17.reuse, 0xffffffe0 ;  /* 0xffffffe011981836 */ /* 0x040fe40000000000 */
[----:B------:R-:W-:Y:S02]  /*0ea0*/  IMAD.IADD R17, R17, 0x1, R16 ;  /* 0x0000000111117824 */ /* 0x000fe400078e0210 */
[----:B------:R-:W-:Y:S01]  /*0eb0*/  IMAD.WIDE R156, R5, 0x2, R156 ;  /* 0x00000002059c7825 */ /* 0x000fe200078e029c */
[----:B------:R-:W-:-:S03]  /*0ec0*/  ULDC.64 UR36, c[0x0][0x198] ;  /* 0x0000660000247ab9 */ /* 0x000fc60000000a00 */
[----:B------:R-:W-:Y:S02]  /*0ed0*/  IMAD.IADD R16, R16, 0x1, R152 ;  /* 0x0000000110107824 */ /* 0x000fe400078e0298 */
[C---:B------:R-:W-:Y:S02]  /*0ee0*/  VIADD R154, R152.reuse, 0x6000 ;  /* 0x00006000989a7836 */ /* 0x040fe40000000000 */
[----:B------:R-:W-:Y:S01]  /*0ef0*/  VIADD R153, R152, 0xc000 ;  /* 0x0000c00098997836 */ /* 0x000fe20000000000 */
[----:B------:R-:W-:Y:S01]  /*0f00*/  UMOV UR47, URZ ;  /* 0x0000003f002f7c82 */ /* 0x000fe20008000000 */
[----:B------:R-:W-:Y:S01]  /*0f10*/  UMOV UR46, URZ ;  /* 0x0000003f002e7c82 */ /* 0x000fe20008000000 */
[----:B---34-:R-:W-:-:S07]  /*0f20*/  LOP3.LUT R155, R12, 0x1, RZ, 0xfc, !PT ;  /* 0x000000010c9b7812 */ /* 0x018fce00078efcff */
.L_x_10504:
[----:B-1----:R-:W1:Y:S01]  /*0f30*/  S2R R0, SR_TID.X ;  /* 0x0000000000007919 */ /* 0x002e620000002100 */
[----:B------:R-:W2:Y:S01]  /*0f40*/  LDC R23, c[0x0][0x2e0] ;  /* 0x0000b800ff177b82 */ /* 0x000ea20000000800 */
[----:B------:R-:W-:Y:S01]  /*0f50*/  ULDC.64 UR6, c[0x0][0x3f8] ;  /* 0x0000fe0000067ab9 */ /* 0x000fe20000000a00 */
[----:B------:R-:W-:Y:S01]  /*0f60*/  ULDC UR4, c[0x0][0xda8] ;  /* 0x00036a0000047ab9 */ /* 0x000fe20000000800 */
[----:B------:R-:W-:Y:S02]  /*0f70*/  UISETP.NE.U32.AND UP0, UPT, UR6, URZ, UPT ;  /* 0x0000003f0600728c */ /* 0x000fe4000bf05070 */
[----:B------:R-:W-:Y:S02]  /*0f80*/  UISETP.NE.AND UP1, UPT, UR4, 0x1, UPT ;  /* 0x000000010400788c */ /* 0x000fe4000bf25270 */
[----:B------:R-:W-:Y:S01]  /*0f90*/  UISETP.NE.AND.EX UP0, UPT, UR7, URZ, UPT, UP0 ;  /* 0x0000003f0700728c */ /* 0x000fe2000bf05300 */
[----:B------:R-:W-:Y:S01]  /*0fa0*/  ULDC UR6, c[0x0][0x404] ;  /* 0x0001010000067ab9 */ /* 0x000fe20000000800 */
[----:B------:R-:W-:-:S02]  /*0fb0*/  UIADD3 UR7, UR40, 0x1e800, URZ ;  /* 0x0001e80028077890 */ /* 0x000fc4000fffe03f */
[----:B------:R-:W-:Y:S01]  /*0fc0*/  USEL UR6, UR6, 0x1, UP0 ;  /* 0x0000000106067887 */ /* 0x000fe20008000000 */
[----:B------:R-:W-:Y:S01]  /*0fd0*/  ULDC UR4, c[0x0][0xdb4] ;  /* 0x00036d0000047ab9 */ /* 0x000fe20000000800 */
[----:B------:R-:W-:Y:S02]  /*0fe0*/  ULOP3.LUT UP0, URZ, UR7, 0x3ff, URZ, 0xc0, !UPT ;  /* 0x000003ff073f7892 */ /* 0x000fe4000f80c03f */
[----:B------:R-:W-:Y:S01]  /*0ff0*/  UISETP.NE.AND UP2, UPT, UR4, 0x1, UPT ;  /* 0x000000010400788c */ /* 0x000fe2000bf45270 */
[----:B------:R-:W-:Y:S02]  /*1000*/  UMOV UR41, UR48 ;  /* 0x0000003000297c82 */ /* 0x000fe40008000000 */
[----:B------:R-:W-:Y:S01]  /*1010*/  @UP1 ULDC UR4, c[0x0][0xdac] ;  /* 0x00036b0000041ab9 */ /* 0x000fe20000000800 */
[----:B------:R-:W-:Y:S01]  /*1020*/  PLOP3.LUT P0, PT, PT, PT, UP0, 0x80, 0x0 ;  /* 0x000000000000781c */ /* 0x000fe20003f0f008 */
[----:B------:R-:W-:Y:S01]  /*1030*/  UIMAD.WIDE.U32 UR4, UR48, UR4, URZ ;  /* 0x00000004300472a5 */ /* 0x000fe2000f8e003f */
[----:B--2---:R-:W-:Y:S01]  /*1040*/  IMAD R23, R23, UR6, RZ ;  /* 0x0000000617177c24 */ /* 0x004fe2000f8e02ff */
[----:B------:R-:W-:-:S02]  /*1050*/  @UP1 ULDC UR6, c[0x0][0xdb0] ;  /* 0x00036c0000061ab9 */ /* 0x000fc40000000800 */
[----:B------:R-:W-:-:S03]  /*1060*/  @UP1 USHF.R.U32.HI UR41, URZ, UR6, UR5 ;  /* 0x000000063f291299 */ /* 0x000fc60008011605 */
[----:B------:R-:W-:Y:S01]  /*1070*/  @UP2 ULDC.64 UR6, c[0x0][0xdb8] ;  /* 0x00036e0000062ab9 */ /* 0x000fe20000000a00 */
[C---:B-1----:R-:W-:Y:S01]  /*1080*/  VIADD R3, R0.reuse, 0xffffff80 ;  /* 0xffffff8000037836 */ /* 0x042fe20000000000 */
[----:B------:R-:W-:Y:S01]  /*1090*/  UIMAD.WIDE.U32 UR4, UR41, UR6, URZ ;  /* 0x00000006290472a5 */ /* 0x000fe2000f8e003f */
[----:B------:R-:W-:Y:S01]  /*10a0*/  VIADD R0, R0, 0xffffff80 ;  /* 0xffffff8000007836 */ /* 0x000fe20000000000 */
[----:B------:R-:W-:Y:S02]  /*10b0*/  UMOV UR44, UR41 ;  /* 0x00000029002c7c82 */ /* 0x000fe40008000000 */
[----:B------:R-:W-:Y:S02]  /*10c0*/  @UP2 USHF.R.U32.HI UR44, URZ, UR7, UR5 ;  /* 0x000000073f2c2299 */ /* 0x000fe40008011605 */
[----:B------:R-:W-:-:S04]  /*10d0*/  SHF.R.S32.HI R0, RZ, 0x1f, R0 ;  /* 0x0000001fff007819 */ /* 0x000fc80000011400 */
[----:B------:R-:W-:-:S04]  /*10e0*/  LEA.HI R0, R0, R3, RZ, 0x7 ;  /* 0x0000000300007211 */ /* 0x000fc800078f38ff */
[----:B------:R-:W-:-:S05]  /*10f0*/  SHF.R.S32.HI R0, RZ, 0x7, R0 ;  /* 0x00000007ff007819 */ /* 0x000fca0000011400 */
[----:B------:R1:W2:Y:S02]  /*1100*/  SHFL.IDX PT, R22, R0, RZ, 0x1f ;  /* 0x00001fff00167589 */ /* 0x0002a400000e0000 */
[----:B-1----:R-:W-:-:S04]  /*1110*/  VIADD R0, R23, 0xbf ;  /* 0x000000bf17007836 */ /* 0x002fc80000000000 */
[----:B------:R-:W-:-:S04]  /*1120*/  IMAD.HI R0, R0, 0x2aaaaaab, RZ ;  /* 0x2aaaaaab00007827 */ /* 0x000fc800078e02ff */
[----:B--2---:R-:W-:-:S05]  /*1130*/  IMAD.HI R3, R22, 0x55555556, RZ ;  /* 0x5555555616037827 */ /* 0x004fca00078e02ff */
[----:B------:R-:W-:Y:S02]  /*1140*/  LEA.HI R5, R3, R3, RZ, 0x1 ;  /* 0x0000000303057211 */ /* 0x000fe400078f08ff */
[----:B------:R-:W-:-:S03]  /*1150*/  SHF.R.U32.HI R3, RZ, 0x1f, R0 ;  /* 0x0000001fff037819 */ /* 0x000fc60000011600 */
[----:B------:R-:W-:Y:S01]  /*1160*/  IMAD R19, R5, -0x3, R22 ;  /* 0xfffffffd05137824 */ /* 0x000fe200078e0216 */
[----:B------:R-:W-:Y:S01]  /*1170*/  LEA.HI.SX32 R18, R0, R3, 0x1b ;  /* 0x0000000300127211 */ /* 0x000fe200078fdaff */
        /* <DEDUP_REMOVED lines=17> */
.L_x_10482:
[----:B------:R-:W2:Y:S01]  /*1290*/  LDL R20, [R1] ;  /* 0x0000000001147983 */ /* 0x000ea20000100800 */
[----:B------:R-:W-:Y:S02]  /*12a0*/  ISETP.NE.AND P0, PT, R155, 0x3, PT ;  /* 0x000000039b00780c */ /* 0x000fe40003f05270 */
[----:B--2---:R-:W-:-:S04]  /*12b0*/  LOP3.LUT R0, R20, 0x1, RZ, 0xc0, !PT ;  /* 0x0000000114007812 */ /* 0x004fc800078ec0ff */
[----:B------:R-:W-:-:S04]  /*12c0*/  SHF.L.U32 R0, R0, 0x1f, RZ ;  /* 0x0000001f00007819 */ /* 0x000fc800000006ff */
[----:B------:R-:W1:Y:S02]  /*12d0*/  SYNCS.PHASECHK.TRANS64.TRYWAIT P1, [UR40+0x30800], R0 ;  /* 0x03080000ff0075a7 */ /* 0x000e640008020168 */
[----:B-1----:R-:W-:Y:S05]  /*12e0*/  @!P1 BRA `(.L_x_10483) ;  /* 0x0000008c00cc9947 */ /* 0x002fea0003800000 */
.L_x_10560:
[----:B------:R-:W-:Y:S05]  /*12f0*/  @!P0 BRA `(.L_x_10484) ;  /* 0x0000000000048947 */ /* 0x000fea0003800000 */
[----:B------:R-:W-:Y:S01]  /*1300*/  BPT.TRAP 0x1 ;  /* 0x000000040000795c */ /* 0x000fe20000300000 */
.L_x_10484:
[----:B------:R-:W-:Y:S02]  /*1310*/  IMAD.U32 R4, RZ, RZ, UR46 ;  /* 0x0000002eff047e24 */ /* 0x000fe4000f8e00ff */
[----:B-1----:R-:W-:-:S03]  /*1320*/  IMAD.U32 R3, RZ, RZ, UR47 ;  /* 0x0000002fff037e24 */ /* 0x002fc6000f8e00ff */
[----:B------:R-:W-:Y:S02]  /*1330*/  LEA R4, R4, UR40, 0x3 ;  /* 0x0000002804047c11 */ /* 0x000fe4000f8e18ff */
[----:B------:R-:W-:-:S04]  /*1340*/  SHF.L.U32 R3, R3, 0x1f, RZ ;  /* 0x0000001f03037819 */ /* 0x000fc800000006ff */
[----:B------:R1:W2:Y:S01]  /*1350*/  SYNCS.PHASECHK.TRANS64.TRYWAIT P2, [R4+URZ+0x30830], R3 ;  /* 0x03083003040075a7 */ /* 0x0002a2000804017f */
[----:B------:R-:W-:Y:S05]  /*1360*/  @!P0 BRA `(.L_x_10485) ;  /* 0x0000000000048947 */ /* 0x000fea0003800000 */
[----:B------:R-:W-:Y:S01]  /*1370*/  BPT.TRAP 0x1 ;  /* 0x000000040000795c */ /* 0x000fe20000300000 */
.L_x_10485:
[----:B------:R-:W3:Y:S01]  /*1380*/  S2R R5, SR_TID.X ;  /* 0x0000000000057919 */ /* 0x000ee20000002100 */
[----:B------:R-:W-:-:S05]  /*1390*/  LEA R19, R19, UR40, 0xd ;  /* 0x0000002813137c11 */ /* 0x000fca000f8e68ff */
[----:B------:R-:W-:-:S05]  /*13a0*/  VIADD R0, R19, 0xc400 ;  /* 0x0000c40013007836 */ /* 0x000fca0000000000 */
[----:B------:R-:W-:-:S04]  /*13b0*/  SHF.R.U32.HI R0, RZ, 0x4, R0 ;  /* 0x00000004ff007819 */ /* 0x000fc80000011600 */
[----:B------:R-:W-:Y:S02]  /*13c0*/  LOP3.LUT R0, R0, 0x3fff, RZ, 0xc0, !PT ;  /* 0x00003fff00007812 */ /* 0x000fe400078ec0ff */
[----:B---3--:R-:W-:Y:S01]  /*13d0*/  LOP3.LUT P1, RZ, R5, 0x7f, RZ, 0xc0, !PT ;  /* 0x0000007f05ff7812 */ /* 0x008fe2000782c0ff */
[----:B--2---:R-:W-:-:S12]  /*13e0*/  @P2 BRA `(.L_x_10486) ;  /* 0x0000000000082947 */ /* 0x004fd80003800000 */
[----:B------:R-:W2:Y:S02]  /*13f0*/  SYNCS.PHASECHK.TRANS64.TRYWAIT P2, [R4+URZ+0x30830], R3 ;  /* 0x03083003040075a7 */ /* 0x000ea4000804017f */
[----:B--2---:R-:W-:Y:S05]  /*1400*/  @!P2 BRA `(.L_x_10487) ;  /* 0x0000008c009ca947 */ /* 0x004fea0003800000 */
.L_x_10486:
[----:B------:R-:W-:Y:S05]  /*1410*/  WARPSYNC.ALL ;  /* 0x0000000000007948 */ /* 0x000fea0003800000 */
[----:B------:R-:W-:Y:S01]  /*1420*/  IMAD.MOV.U32 R151, RZ, RZ, RZ ;  /* 0x000000ffff977224 */ /* 0x000fe200078e00ff */
[----:B------:R-:W-:Y:S01]  /*1430*/  LOP3.LUT R20, R0, 0x10000, RZ, 0xfc, !PT ;  /* 0x0001000000147812 */ /* 0x000fe200078efcff */
[----:B------:R-:W-:Y:S01]  /*1440*/  IMAD.MOV.U32 R21, RZ, RZ, 0x40000040 ;  /* 0x40000040ff157424 */ /* 0x000fe200078e00ff */
[----:B------:R-:W-:Y:S02]  /*1450*/  UIADD3 UR4, UR40, 0x12400, URZ ;  /* 0x0001240028047890 */ /* 0x000fe4000fffe03f */
[C---:B------:R-:W-:Y:S01]  /*1460*/  R2UR UR8, R20.reuse ;  /* 0x00000000140872ca */ /* 0x040fe200000e0000 */
[----:B------:R-:W1:Y:S01]  /*1470*/  LDL R5, [R1+0xc] ;  /* 0x00000c0001057983 */ /* 0x000e620000100800 */
[----:B------:R-:W-:Y:S01]  /*1480*/  R2UR UR9, R21 ;  /* 0x00000000150972ca */ /* 0x000fe200000e0000 */
[----:B------:R-:W-:Y:S01]  /*1490*/  USHF.R.U32.HI UR4, URZ, 0x4, UR4 ;  /* 0x000000043f047899 */ /* 0x000fe20008011604 */
[----:B------:R-:W-:Y:S01]  /*14a0*/  WARPGROUP.ARRIVE ;  /* 0x00000000000079c5 */ /* 0x000fe20000000000 */
[----:B------:R-:W-:Y:S01]  /*14b0*/  UMOV UR11, 0x40000040 ;  /* 0x40000040000b7882 */ /* 0x000fe20000000000 */
[----:B------:R-:W-:Y:S01]  /*14c0*/  R2UR UR16, R20 ;  /* 0x00000000141072ca */ /* 0x000fe200000e0000 */
[----:B------:R-:W-:Y:S01]  /*14d0*/  ULOP3.LUT UR4, UR4, 0x3fff, URZ, 0xc0, !UPT ;  /* 0x00003fff04047892 */ /* 0x000fe2000f8ec03f */
[----:B------:R-:W-:Y:S01]  /*14e0*/  P2R R8, PR, RZ, 0x2 ;  /* 0x00000002ff087803 */ /* 0x000fe20000000000 */
[----:B------:R-:W-:Y:S01]  /*14f0*/  UMOV UR13, 0x40000040 ;  /* 0x40000040000d7882 */ /* 0x000fe20000000000 */
[----:B------:R-:W-:Y:S01]  /*1500*/  UMOV UR15, 0x40000040 ;  /* 0x40000040000f7882 */ /* 0x000fe20000000000 */
[----:B------:R-:W-:Y:S01]  /*1510*/  ULOP3.LUT UR4, UR4, 0x10000, URZ, 0xfc, !UPT ;  /* 0x0001000004047892 */ /* 0x000fe2000f8efc3f */
[----:B------:R-:W-:Y:S01]  /*1520*/  P2R R6, PR, RZ, 0x1 ;  /* 0x00000001ff067803 */ /* 0x000fe20000000000 */
[----:B------:R-:W-:Y:S01]  /*1530*/  UMOV UR17, 0x40000040 ;  /* 0x4000004000117882 */ /* 0x000fe20000000000 */
[----:B------:R-:W-:Y:S01]  /*1540*/  UMOV UR19, 0x40000040 ;  /* 0x4000004000137882 */ /* 0x000fe20000000000 */
[----:B------:R-:W-:Y:S01]  /*1550*/  UIMAD UR6, UR46, 0x600, UR4 ;  /* 0x000006002e0678a4 */ /* 0x000fe2000f8e0204 */
[--C-:B------:R-:W-:Y:S01]  /*1560*/  IMAD.MOV.U32 R150, RZ, RZ, R151.reuse ;  /* 0x000000ffff967224 */ /* 0x100fe200078e0097 */
[----:B------:R-:W-:Y:S01]  /*1570*/  ULDC UR5, c[0x0][0x988] ;  /* 0x0002620000057ab9 */ /* 0x000fe20000000800 */
[--C-:B------:R-:W-:Y:S01]  /*1580*/  IMAD.MOV.U32 R148, RZ, RZ, R151.reuse ;  /* 0x000000ffff947224 */ /* 0x100fe200078e0097 */
[----:B------:R-:W-:Y:S01]  /*1590*/  UIADD3 UR12, UR16, 0x4, URZ ;  /* 0x00000004100c7890 */ /* 0x000fe2000fffe03f */
[--C-:B------:R-:W-:Y:S01]  /*15a0*/  IMAD.MOV.U32 R146, RZ, RZ, R151.reuse ;  /* 0x000000ffff927224 */ /* 0x100fe200078e0097 */
[----:B------:R-:W-:Y:S01]  /*15b0*/  UIADD3 UR14, UR6, 0x4, URZ ;  /* 0x00000004060e7890 */ /* 0x000fe2000fffe03f */
[--C-:B------:R-:W-:Y:S01]  /*15c0*/  IMAD.MOV.U32 R144, RZ, RZ, R151.reuse ;  /* 0x000000ffff907224 */ /* 0x100fe200078e0097 */
[----:B------:R-:W-:Y:S01]  /*15d0*/  UMOV UR10, UR6 ;  /* 0x00000006000a7c82 */ /* 0x000fe20008000000 */
[----:B------:R-:W-:Y:S01]  /*15e0*/  UIADD3 UR18, UR6, 0x6, URZ ;  /* 0x0000000606127890 */ /* 0x000fe2000fffe03f */
[----:B------:R-:W-:Y:S01]  /*15f0*/  HGMMA.64x192x16.F32 R24, gdesc[UR8], RZ, !UPT, gsb0 ;  /* 0x02e00000081879f0 */ /* 0x000fe2000c0008ff */
[----:B------:R-:W-:Y:S01]  /*1600*/  UIADD3 UR8, UR16, 0x2, URZ ;  /* 0x0000000210087890 */ /* 0x000fe2000fffe03f */
[--C-:B------:R-:W-:Y:S01]  /*1610*/  IMAD.MOV.U32 R142, RZ, RZ, R151.reuse ;  /* 0x000000ffff8e7224 */ /* 0x100fe200078e0097 */
[----:B------:R-:W-:Y:S01]  /*1620*/  UIADD3 UR10, UR6, 0x2, URZ ;  /* 0x00000002060a7890 */ /* 0x000fe2000fffe03f */
[--C-:B------:R-:W-:Y:S01]  /*1630*/  IMAD.MOV.U32 R140, RZ, RZ, R151.reuse ;  /* 0x000000ffff8c7224 */ /* 0x100fe200078e0097 */
[----:B------:R-:W-:Y:S01]  /*1640*/  UMOV UR9, 0x40000040 ;  /* 0x4000004000097882 */ /* 0x000fe20000000000 */
[----:B------:R-:W-:Y:S01]  /*1650*/  UMOV UR11, 0x40000040 ;  /* 0x40000040000b7882 */ /* 0x000fe20000000000 */
        /* <DEDUP_REMOVED lines=13> */
[----:B------:R-:W-:Y:S01]  /*1730*/  HGMMA.64x192x16.F32 R24, gdesc[UR8], R24, gsb0 ;  /* 0x02e00000081879f0 */ /* 0x000fe20008000818 */
[----:B-12---:R-:W-:-:S04]  /*1740*/  IMAD.IADD R3, R5, 0x1, R23 ;  /* 0x0000000105037824 */ /* 0x006fc800078e0217 */
        /* <DEDUP_REMOVED lines=10> */
[----:B------:R-:W-:Y:S03]  /*17f0*/  HGMMA.64x192x16.F32 R24, gdesc[UR12], R24, gsb0 ;  /* 0x02e000000c1879f0 */ /* 0x000fe60008000818 */
[----:B------:R-:W-:Y:S02]  /*1800*/  WARPGROUP.DEPBAR.LE gsb0, 0x0 ;  /* 0x00008000000079c5 */ /* 0x000fe40000010000 */
[----:B------:R-:W-:-:S15]  /*1810*/  WARPGROUP.ARRIVE ;  /* 0x00000000000079c5 */ /* 0x000fde0000000000 */
[----:B------:R-:W-:Y:S03]  /*1820*/  HGMMA.64x192x16.F32 R24, gdesc[UR16], R24, gsb0 ;  /* 0x02e00000101879f0 */ /* 0x000fe60008000818 */
[----:B------:R-:W-:Y:S02]  /*1830*/  WARPGROUP.DEPBAR.LE gsb0, 0x0 ;  /* 0x00008000000079c5 */ /* 0x000fe40000010000 */
[----:B------:R-:W-:Y:S02]  /*1840*/  FSEL R5, R26, -INF , P5 ;  /* 0xff8000001a057808 */ /* 0x000fe40002800000 */
[----:B------:R-:W-:Y:S02]  /*1850*/  FSEL R27, R27, -INF , P4 ;  /* 0xff8000001b1b7808 */ /* 0x000fe40002000000 */
[----:B------:R-:W-:Y:S02]  /*1860*/  FSEL R7, R30, -INF , P3 ;  /* 0xff8000001e077808 */ /* 0x000fe40001800000 */
        /* <DEDUP_REMOVED lines=97> */
[C---:B------:R-:W-:Y:S02]  /*1e80*/  ISETP.GT.AND P4, PT, R3.reuse, 0x79, PT ;  /* 0x000000790300780c */ /* 0x040fe40003f84270 */
[----:B------:R-:W-:Y:S02]  /*1e90*/  ISETP.GT.AND P2, PT, R3, 0x70, PT ;  /* 0x000000700300780c */ /* 0x000fe40003f44270 */
[----:B------:R-:W-:Y:S02]  /*1ea0*/  FSEL R79, R79, -INF , P3 ;  /* 0xff8000004f4f7808 */ /* 0x000fe40001800000 */
[----:B------:R-:W-:Y:S02]  /*1eb0*/  FMNMX.FTZ R0, R78, R9, !PT ;  /* 0x000000094e007209 */ /* 0x000fe40007810000 */
[----:B------:R-:W-:Y:S02]  /*1ec0*/  FSEL R14, R87, -INF , P4 ;  /* 0xff800000570e7808 */ /* 0x000fe40002000000 */
[----:B------:R-:W-:-:S02]  /*1ed0*/  FSEL R82, R82, -INF , P2 ;  /* 0xff80000052527808 */ /* 0x000fc40001000000 */
[----:B------:R-:W-:Y:S02]  /*1ee0*/  FSEL R87, R80, -INF , P2 ;  /* 0xff80000050577808 */ /* 0x000fe40001000000 */
[----:B------:R-:W-:Y:S02]  /*1ef0*/  FSEL R72, R72, -INF , P6 ;  /* 0xff80000048487808 */ /* 0x000fe40003000000 */
[C---:B------:R-:W-:Y:S02]  /*1f00*/  ISETP.GT.AND P2, PT, R3.reuse, 0x81, PT ;  /* 0x000000810300780c */ /* 0x040fe40003f44270 */
[----:B------:R-:W-:Y:S02]  /*1f10*/  ISETP.GT.AND P6, PT, R3, 0x71, PT ;  /* 0x000000710300780c */ /* 0x000fe40003fc4270 */
[----:B------:R-:W-:Y:S02]  /*1f20*/  FMNMX.FTZ R9, R79, R0, !PT ;  /* 0x000000004f097209 */ /* 0x000fe40007810000 */
[----:B------:R-:W-:-:S02]  /*1f30*/  FSEL R73, R73, -INF , P5 ;  /* 0xff80000049497808 */ /* 0x000fc40002800000 */
[----:B------:R-:W-:Y:S02]  /*1f40*/  FSEL R24, R91, -INF , P2 ;  /* 0xff8000005b187808 */ /* 0x000fe40001000000 */
[----:B------:R-:W-:Y:S02]  /*1f50*/  FSEL R89, R89, -INF , P2 ;  /* 0xff80000059597808 */ /* 0x000fe40001000000 */
[----:B------:R-:W-:Y:S02]  /*1f60*/  ISETP.GT.AND P5, PT, R3, 0x78, PT ;  /* 0x000000780300780c */ /* 0x000fe40003fa4270 */
[----:B------:R-:W-:Y:S02]  /*1f70*/  FSEL R83, R83, -INF , P6 ;  /* 0xff80000053537808 */ /* 0x000fe40003000000 */
[----:B------:R-:W-:Y:S02]  /*1f80*/  FMNMX.FTZ R0, R82, R9, !PT ;  /* 0x0000000952007209 */ /* 0x000fe40007810000 */
[----:B------:R-:W-:-:S02]  /*1f90*/  ISETP.GT.AND P2, PT, R3, 0x98, PT ;  /* 0x000000980300780c */ /* 0x000fc40003f44270 */
[----:B------:R-:W-:Y:S02]  /*1fa0*/  FSEL R30, R103, -INF , P1 ;  /* 0xff800000671e7808 */ /* 0x000fe40000800000 */
[----:B------:R-:W-:Y:S02]  /*1fb0*/  ISETP.GT.AND P1, PT, R3, 0xa1, PT ;  /* 0x000000a10300780c */ /* 0x000fe40003f24270 */
[----:B------:R-:W-:Y:S02]  /*1fc0*/  FSEL R86, R86, -INF , P5 ;  /* 0xff80000056567808 */ /* 0x000fe40002800000 */
[----:B------:R-:W-:Y:S02]  /*1fd0*/  FMNMX.FTZ R9, R83, R0, !PT ;  /* 0x0000000053097209 */ /* 0x000fe40007810000 */
[----:B------:R-:W-:Y:S02]  /*1fe0*/  FSEL R102, R102, -INF , P2 ;  /* 0xff80000066667808 */ /* 0x000fe40001000000 */
[----:B------:R-:W-:-:S02]  /*1ff0*/  FSEL R103, R100, -INF , P2 ;  /* 0xff80000064677808 */ /* 0x000fc40001000000 */
[----:B------:R-:W-:Y:S02]  /*2000*/  FSEL R107, R107, -INF , P1 ;  /* 0xff8000006b6b7808 */ /* 0x000fe40000800000 */
[----:B------:R-:W-:Y:S02]  /*2010*/  P2R R46, PR, RZ, 0x2 ;  /* 0x00000002ff2e7803 */ /* 0x000fe40000000000 */
[C---:B------:R-:W-:Y:S02]  /*2020*/  ISETP.GT.AND P2, PT, R3.reuse, 0xa9, PT ;  /* 0x000000a90300780c */ /* 0x040fe40003f44270 */
[----:B------:R-:W-:Y:S02]  /*2030*/  ISETP.GT.AND P1, PT, R3, 0xa0, PT ;  /* 0x000000a00300780c */ /* 0x000fe40003f24270 */
[----:B------:R-:W-:Y:S02]  /*2040*/  FSEL R12, R77, -INF , P3 ;  /* 0xff8000004d0c7808 */ /* 0x000fe40001800000 */
[----:B------:R-:W-:-:S02]  /*2050*/  ISETP.GT.AND P3, PT, R3, 0x80, PT ;  /* 0x000000800300780c */ /* 0x000fc40003f64270 */
[----:B------:R-:W-:Y:S02]  /*2060*/  FMNMX.FTZ R9, R86, R9, !PT ;  /* 0x0000000956097209 */ /* 0x000fe40007810000 */
[----:B------:R-:W-:Y:S02]  /*2070*/  FSEL R32, R111, -INF , P2 ;  /* 0xff8000006f207808 */ /* 0x000fe40001000000 */
[----:B------:R-:W-:Y:S02]  /*2080*/  FSEL R111, R104, -INF , P1 ;  /* 0xff800000686f7808 */ /* 0x000fe40000800000 */
[----:B------:R-:W-:Y:S02]  /*2090*/  ISETP.NE.AND P1, PT, R46, RZ, PT ;  /* 0x000000ff2e00720c */ /* 0x000fe40003f25270 */
[----:B------:R-:W-:Y:S02]  /*20a0*/  FSEL R90, R90, -INF , P3 ;  /* 0xff8000005a5a7808 */ /* 0x000fe40001800000 */
[----:B------:R-:W-:-:S02]  /*20b0*/  FMNMX.FTZ R9, R14, R9, !PT ;  /* 0x000000090e097209 */ /* 0x000fc40007810000 */
[----:B------:R-:W-:Y:S02]  /*20c0*/  FSEL R81, R81, -INF , P6 ;  /* 0xff80000051517808 */ /* 0x000fe40003000000 */
[----:B------:R-:W-:Y:S02]  /*20d0*/  FSEL R105, R105, -INF , P1 ;  /* 0xff80000069697808 */ /* 0x000fe40000800000 */
[----:B------:R-:W-:Y:S02]  /*20e0*/  ISETP.GT.AND P6, PT, R3, 0x88, PT ;  /* 0x000000880300780c */ /* 0x000fe40003fc4270 */
[----:B------:R-:W-:Y:S02]  /*20f0*/  FMNMX.FTZ R9, R90, R9, !PT ;  /* 0x000000095a097209 */ /* 0x000fe40007810000 */
[----:B------:R-:W-:Y:S02]  /*2100*/  ISETP.NE.AND P1, PT, R8, RZ, PT ;  /* 0x000000ff0800720c */ /* 0x000fe40003f25270 */
[----:B------:R-:W-:-:S02]  /*2110*/  FMNMX.FTZ R8, R11, R25, !PT ;  /* 0x000000190b087209 */ /* 0x000fc40007810000 */
[----:B------:R-:W-:Y:S02]  /*2120*/  FSEL R77, R84, -INF , P5 ;  /* 0xff800000544d7808 */ /* 0x000fe40002800000 */
[----:B------:R-:W-:Y:S02]  /*2130*/  ISETP.GT.AND P5, PT, R3, 0x89, PT ;  /* 0x000000890300780c */ /* 0x000fe40003fa4270 */
[----:B------:R-:W-:Y:S02]  /*2140*/  FSEL R94, R94, -INF , P6 ;  /* 0xff8000005e5e7808 */ /* 0x000fe40003000000 */
[----:B------:R-:W-:Y:S02]  /*2150*/  FMNMX.FTZ R9, R24, R9, !PT ;  /* 0x0000000918097209 */ /* 0x000fe40007810000 */
[----:B------:R-:W-:Y:S01]  /*2160*/  FMNMX.FTZ R8, R15, R8, !PT ;  /* 0x000000080f087209 */ /* 0x000fe20007810000 */
[----:B------:R-:W-:Y:S01]  /*2170*/  @!P1 VIADD R4, R4, 0x30840 ;  /* 0x0003084004049836 */ /* 0x000fe20000000000 */
[----:B------:R-:W-:-:S02]  /*2180*/  FSEL R85, R85, -INF , P4 ;  /* 0xff80000055557808 */ /* 0x000fc40002000000 */
[----:B------:R-:W-:Y:S02]  /*2190*/  ISETP.GT.AND P4, PT, R3, 0x90, PT ;  /* 0x000000900300780c */ /* 0x000fe40003f84270 */
[----:B------:R-:W-:Y:S02]  /*21a0*/  FSEL R26, R95, -INF , P5 ;  /* 0xff8000005f1a7808 */ /* 0x000fe40002800000 */
[----:B------:R-:W-:Y:S02]  /*21b0*/  FMNMX.FTZ R9, R94, R9, !PT ;  /* 0x000000095e097209 */ /* 0x000fe40007810000 */
[----:B------:R-:W-:Y:S02]  /*21c0*/  FMNMX.FTZ R8, R29, R8, !PT ;  /* 0x000000081d087209 */ /* 0x000fe40007810000 */
[----:B------:R-:W-:Y:S02]  /*21d0*/  FSEL R91, R88, -INF , P3 ;  /* 0xff800000585b7808 */ /* 0x000fe40001800000 */
[----:B------:R-:W-:-:S02]  /*21e0*/  ISETP.GT.AND P3, PT, R3, 0x91, PT ;  /* 0x000000910300780c */ /* 0x000fc40003f64270 */
[----:B------:R-:W-:Y:S02]  /*21f0*/  FSEL R98, R98, -INF , P4 ;  /* 0xff80000062627808 */ /* 0x000fe40002000000 */
[----:B------:R-:W-:Y:S02]  /*2200*/  FMNMX.FTZ R9, R26, R9, !PT ;  /* 0x000000091a097209 */ /* 0x000fe40007810000 */
[----:B------:R-:W-:Y:S02]  /*2210*/  FMNMX.FTZ R8, R39, R8, !PT ;  /* 0x0000000827087209 */ /* 0x000fe40007810000 */
[----:B------:R-:W-:Y:S02]  /*2220*/  FSEL R28, R99, -INF , P3 ;  /* 0xff800000631c7808 */ /* 0x000fe40001800000 */
        /* <DEDUP_REMOVED lines=9> */
[----:B------:R-:W-:Y:S02]  /*22c0*/  ISETP.GT.AND P0, PT, R3, 0xa8, PT ;  /* 0x000000a80300780c */ /* 0x000fe40003f04270 */
[----:B------:R-:W-:Y:S02]  /*22d0*/  FMNMX.FTZ R0, R106, R9, !PT ;  /* 0x000000096a007209 */ /* 0x000fe40007810000 */
[----:B------:R-:W-:Y:S02]  /*22e0*/  FMNMX.FTZ R8, R41, R8, !PT ;  /* 0x0000000829087209 */ /* 0x000fe40007810000 */
[----:B------:R-:W-:Y:S02]  /*22f0*/  FSEL R110, R110, -INF , P0 ;  /* 0xff8000006e6e7808 */ /* 0x000fe40000000000 */
[----:B------:R-:W-:-:S02]  /*2300*/  FMNMX.FTZ R9, R107, R0, !PT ;  /* 0x000000006b097209 */ /* 0x000fc40007810000 */
[----:B------:R-:W-:Y:S02]  /*2310*/  FMNMX.FTZ R8, R51, R8, !PT ;  /* 0x0000000833087209 */ /* 0x000fe40007810000 */
[----:B------:R-:W-:Y:S02]  /*2320*/  FSEL R97, R97, -INF , P3 ;  /* 0xff80000061617808 */ /* 0x000fe40001800000 */
[----:B------:R-:W-:Y:S02]  /*2330*/  FMNMX.FTZ R9, R110, R9, !PT ;  /* 0x000000096e097209 */ /* 0x000fe40007810000 */
[----:B------:R-:W-:Y:S02]  /*2340*/  ISETP.GT.AND P3, PT, R3, 0xb0, PT ;  /* 0x000000b00300780c */ /* 0x000fe40003f64270 */
[----:B------:R-:W-:Y:S02]  /*2350*/  FMNMX.FTZ R8, R45, R8, !PT ;  /* 0x000000082d087209 */ /* 0x000fe40007810000 */
[----:B------:R-:W-:-:S02]  /*2360*/  FSEL R99, R96, -INF , P4 ;  /* 0xff80000060637808 */ /* 0x000fc40002000000 */
[----:B------:R-:W-:Y:S02]  /*2370*/  FSEL R114, R114, -INF , P3 ;  /* 0xff80000072727808 */ /* 0x000fe40001800000 */
[----:B------:R-:W-:Y:S02]  /*2380*/  FMNMX.FTZ R9, R32, R9, !PT ;  /* 0x0000000920097209 */ /* 0x000fe40007810000 */
[----:B------:R-:W-:Y:S02]  /*2390*/  ISETP.GT.AND P4, PT, R3, 0xb1, PT ;  /* 0x000000b10300780c */ /* 0x000fe40003f84270 */
[----:B------:R-:W-:Y:S02]  /*23a0*/  FMNMX.FTZ R8, R139, R8, !PT ;  /* 0x000000088b087209 */ /* 0x000fe40007810000 */
[----:B------:R-:W-:Y:S02]  /*23b0*/  FSEL R93, R93, -INF , P5 ;  /* 0xff8000005d5d7808 */ /* 0x000fe40002800000 */
[----:B------:R-:W-:-:S02]  /*23c0*/  FSEL R34, R115, -INF , P4 ;  /* 0xff80000073227808 */ /* 0x000fc40002000000 */
[----:B------:R-:W-:Y:S02]  /*23d0*/  FMNMX.FTZ R9, R114, R9, !PT ;  /* 0x0000000972097209 */ /* 0x000fe40007810000 */
[----:B------:R-:W-:Y:S02]  /*23e0*/  ISETP.GT.AND P5, PT, R3, 0xb8, PT ;  /* 0x000000b80300780c */ /* 0x000fe40003fa4270 */
[----:B------:R-:W-:Y:S02]  /*23f0*/  FMNMX.FTZ R8, R49, R8, !PT ;  /* 0x0000000831087209 */ /* 0x000fe40007810000 */
[----:B------:R-:W-:Y:S02]  /*2400*/  FSEL R95, R92, -INF , P6 ;  /* 0xff8000005c5f7808 */ /* 0x000fe40003000000 */
[----:B------:R-:W-:Y:S02]  /*2410*/  FSEL R118, R118, -INF , P5 ;  /* 0xff80000076767808 */ /* 0x000fe40002800000 */
[----:B------:R-:W-:-:S02]  /*2420*/  FMNMX.FTZ R9, R34, R9, !PT ;  /* 0x0000000922097209 */ /* 0x000fc40007810000 */
[----:B------:R-:W-:Y:S02]  /*2430*/  ISETP.GT.AND P6, PT, R3, 0xb9, PT ;  /* 0x000000b90300780c */ /* 0x000fe40003fc4270 */
[----:B------:R-:W-:Y:S02]  /*2440*/  FMNMX.FTZ R8, R143, R8, !PT ;  /* 0x000000088f087209 */ /* 0x000fe40007810000 */
[----:B------:R-:W-:Y:S02]  /*2450*/  FSEL R119, R119, -INF , P6 ;  /* 0xff80000077777808 */ /* 0x000fe40003000000 */
[----:B------:R-:W-:Y:S02]  /*2460*/  FMNMX.FTZ R0, R118, R9, !PT ;  /* 0x0000000976007209 */ /* 0x000fe40007810000 */
[----:B------:R-:W-:Y:S02]  /*2470*/  FMNMX.FTZ R8, R53, R8, !PT ;  /* 0x0000000835087209 */ /* 0x000fe40007810000 */
[----:B------:R-:W-:Y:S01]  /*2480*/  FMNMX.FTZ R38, R119, R0, !PT ;  /* 0x0000000077267209 */ /* 0x000fe20007810000 */
[----:B------:R-:W-:Y:S01]  /*2490*/  IMAD.U32 R0, RZ, RZ, UR5 ;  /* 0x00000005ff007e24 */ /* 0x000fe2000f8e00ff */
[----:B------:R-:W-:-:S02]  /*24a0*/  FMNMX.FTZ R8, R63, R8, !PT ;  /* 0x000000083f087209 */ /* 0x000fc40007810000 */
[----:B------:R-:W-:Y:S01]  /*24b0*/  P2R R44, PR, RZ, 0x1 ;  /* 0x00000001ff2c7803 */ /* 0x000fe20000000000 */
[----:B------:R-:W1:Y:S01]  /*24c0*/  SHFL.BFLY PT, R9, R38, 0x2, 0x1f ;  /* 0x0c401f0026097f89 */ /* 0x000e6200000e0000 */
[----:B------:R-:W-:Y:S02]  /*24d0*/  ISETP.GT.AND P0, PT, R3, 0x99, PT ;  /* 0x000000990300780c */ /* 0x000fe40003f04270 */
[----:B------:R-:W-:Y:S02]  /*24e0*/  FMNMX.FTZ R3, R57, R8, !PT ;  /* 0x0000000839037209 */ /* 0x000fe40007810000 */
[----:B------:R-:W-:Y:S02]  /*24f0*/  P2R R42, PR, RZ, 0x4 ;  /* 0x00000004ff2a7803 */ /* 0x000fe40000000000 */
[----:B------:R-:W-:Y:S02]  /*2500*/  FMNMX.FTZ R8, R60, R3, !PT ;  /* 0x000000033c087209 */ /* 0x000fe40007810000 */
[----:B------:R-:W-:-:S02]  /*2510*/  FSEL R101, R101, -INF , P0 ;  /* 0xff80000065657808 */ /* 0x000fc40000000000 */
[----:B------:R-:W-:Y:S02]  /*2520*/  FMNMX.FTZ R3, R61, R8, !PT ;  /* 0x000000083d037209 */ /* 0x000fe40007810000 */
[----:B------:R-:W-:Y:S02]  /*2530*/  ISETP.NE.AND P0, PT, R44, RZ, PT ;  /* 0x000000ff2c00720c */ /* 0x000fe40003f05270 */
[----:B------:R-:W-:Y:S02]  /*2540*/  FMNMX.FTZ R8, R64, R3, !PT ;  /* 0x0000000340087209 */ /* 0x000fe40007810000 */
[----:B------:R-:W-:Y:S02]  /*2550*/  FSEL R115, R108, -INF , P0 ;  /* 0xff8000006c737808 */ /* 0x000fe40000000000 */
[----:B------:R-:W-:Y:S02]  /*2560*/  FMNMX.FTZ R8, R65, R8, !PT ;  /* 0x0000000841087209 */ /* 0x000fe40007810000 */
[----:B------:R-:W-:-:S02]  /*2570*/  ISETP.NE.AND P0, PT, R6, RZ, PT ;  /* 0x000000ff0600720c */ /* 0x000fc40003f05270 */
[----:B------:R-:W-:Y:S02]  /*2580*/  FMNMX.FTZ R8, R75, R8, !PT ;  /* 0x000000084b087209 */ /* 0x000fe40007810000 */
[----:B-1----:R-:W-:Y:S02]  /*2590*/  FMNMX.FTZ R40, R38, R9, !PT ;  /* 0x0000000926287209 */ /* 0x002fe40007810000 */
[----:B------:R-:W-:Y:S02]  /*25a0*/  FMNMX.FTZ R3, R69, R8, !PT ;  /* 0x0000000845037209 */ /* 0x000fe40007810000 */
[----:B------:R-:W-:Y:S01]  /*25b0*/  @!P1 PRMT R4, RZ, 0x654, R4 ;  /* 0x00000654ff049816 */ /* 0x000fe20000000004 */
[----:B------:R-:W1:Y:S01]  /*25c0*/  SHFL.BFLY PT, R9, R40, 0x1, 0x1f ;  /* 0x0c201f0028097f89 */ /* 0x000e6200000e0000 */
[----:B------:R-:W-:Y:S02]  /*25d0*/  FMNMX.FTZ R8, R72, R3, !PT ;  /* 0x0000000348087209 */ /* 0x000fe40007810000 */
[----:B------:R2:W-:Y:S02]  /*25e0*/  @!P1 SYNCS.ARRIVE.TRANS64.RED.A1T0 RZ, [R4+URZ], RZ ;  /* 0x000000ff04ff99a7 */ /* 0x0005e4000810043f */
[----:B------:R-:W-:-:S04]  /*25f0*/  FMNMX.FTZ R3, R73, R8, !PT ;  /* 0x0000000849037209 */ /* 0x000fc80007810000 */
[----:B------:R-:W-:-:S04]  /*2600*/  FMNMX.FTZ R3, R76, R3, !PT ;  /* 0x000000034c037209 */ /* 0x000fc80007810000 */
        /* <DEDUP_REMOVED lines=53> */
[--C-:B------:R-:W-:Y:S01]  /*2960*/  FFMA.FTZ R40, R43, R0, -R36.reuse ;  /* 0x000000002b287223 */ /* 0x100fe20000010824 */
[----:B------:R-:W-:Y:S01]  /*2970*/  FMNMX.FTZ R14, R135, R14, !PT ;  /* 0x0000000e870e7209 */ /* 0x000fe20007810000 */
[-CC-:B------:R-:W-:Y:S01]  /*2980*/  FFMA.FTZ R44, R131, R0.reuse, -R36.reuse ;  /* 0x00000000832c7223 */ /* 0x180fe20000010824 */
[-CC-:B------:R-:W-:Y:S01]  /*2990*/  FFMA.FTZ R74, R94, R0.reuse, -R36.reuse ;  /* 0x000000005e4a7223 */ /* 0x180fe20000010824 */
[--C-:B------:R-:W-:Y:S01]  /*29a0*/  FFMA.FTZ R31, R129, R0, -R36.reuse ;  /* 0x00000000811f7223 */ /* 0x100fe20000010824 */
[----:B------:R-:W-:Y:S01]  /*29b0*/  FMNMX.FTZ R14, R137, R14, !PT ;  /* 0x0000000e890e7209 */ /* 0x000fe20007810000 */
[-CC-:B------:R-:W-:Y:S01]  /*29c0*/  FFMA.FTZ R42, R70, R0.reuse, -R36.reuse ;  /* 0x00000000462a7223 */ /* 0x180fe20000010824 */
[----:B------:R-:W3:Y:S01]  /*29d0*/  MUFU.EX2 R7, R7 ;  /* 0x0000000700077308 */ /* 0x000ee20000000800 */
[--C-:B------:R-:W-:Y:S01]  /*29e0*/  FFMA.FTZ R52, R78, R0, -R36.reuse ;  /* 0x000000004e347223 */ /* 0x100fe20000010824 */
[----:B------:R-:W-:Y:S01]  /*29f0*/  FMNMX.FTZ R14, R141, R14, !PT ;  /* 0x0000000e8d0e7209 */ /* 0x000fe20007810000 */
[-CC-:B------:R-:W-:Y:S01]  /*2a00*/  FFMA.FTZ R43, R83, R0.reuse, -R36.reuse ;  /* 0x00000000532b7223 */ /* 0x180fe20000010824 */
[-CC-:B------:R-:W-:Y:S01]  /*2a10*/  FFMA.FTZ R117, R32, R0.reuse, -R36.reuse ;  /* 0x0000000020757223 */ /* 0x180fe20000010824 */
[--C-:B------:R-:W-:Y:S01]  /*2a20*/  FFMA.FTZ R131, R34, R0, -R36.reuse ;  /* 0x0000000022837223 */ /* 0x100fe20000010824 */
[----:B------:R-:W-:Y:S01]  /*2a30*/  FMNMX.FTZ R14, R145, R14, !PT ;  /* 0x0000000e910e7209 */ /* 0x000fe20007810000 */
[-CC-:B------:R-:W-:Y:S01]  /*2a40*/  FFMA.FTZ R129, R147, R0.reuse, -R36.reuse ;  /* 0x0000000093817223 */ /* 0x180fe20000010824 */
[----:B------:R-:W4:Y:S01]  /*2a50*/  MUFU.EX2 R50, R50 ;  /* 0x0000003200327308 */ /* 0x000f220000000800 */
[-CC-:B------:R-:W-:Y:S01]  /*2a60*/  FFMA.FTZ R35, R149, R0.reuse, -R36.reuse ;  /* 0x0000000095237223 */ /* 0x180fe20000010824 */
[-CC-:B------:R-:W-:Y:S01]  /*2a70*/  FFMA.FTZ R86, R86, R0.reuse, -R36.reuse ;  /* 0x0000000056567223 */ /* 0x180fe20000010824 */
[----:B------:R-:W5:Y:S01]  /*2a80*/  SHFL.BFLY PT, R3, R14, 0x2, 0x1f ;  /* 0x0c401f000e037f89 */ /* 0x000f6200000e0000 */
        /* <DEDUP_REMOVED lines=13> */
[----:B------:R-:W-:-:S07]  /*2b60*/  IMAD.MOV.U32 R149, RZ, RZ, R151 ;  /* 0x000000ffff957224 */ /* 0x000fce00078e0097 */
[----:B------:R-:W2:Y:S01]  /*2b70*/  MUFU.EX2 R56, R56 ;  /* 0x0000003800387308 */ /* 0x000ea20000000800 */
[----:B-1----:R-:W-:Y:S01]  /*2b80*/  FFMA.FTZ R82, R106, R0, -R36 ;  /* 0x000000006a527223 */ /* 0x002fe20000010824 */
[----:B-----5:R-:W-:-:S05]  /*2b90*/  FMNMX.FTZ R24, R14, R3, !PT ;  /* 0x000000030e187209 */ /* 0x020fca0007810000 */
[----:B------:R-:W1:Y:S01]  /*2ba0*/  SHFL.BFLY PT, R3, R24, 0x1, 0x1f ;  /* 0x0c201f0018037f89 */ /* 0x000e6200000e0000 */
[----:B------:R5:W-:Y:S08]  /*2bb0*/  MUFU.EX2 R10, R86 ;  /* 0x00000056000a7308 */ /* 0x000bf00000000800 */
[----:B------:R-:W-:Y:S08]  /*2bc0*/  MUFU.EX2 R58, R58 ;  /* 0x0000003a003a7308 */ /* 0x000ff00000000800 */
[----:B------:R-:W-:Y:S01]  /*2bd0*/  MUFU.EX2 R62, R62 ;  /* 0x0000003e003e7308 */ /* 0x000fe20000000800 */
[----:B-1----:R-:W-:-:S07]  /*2be0*/  FMNMX.FTZ R3, R24, R3, !PT ;  /* 0x0000000318037209 */ /* 0x002fce0007810000 */
[----:B------:R-:W-:Y:S01]  /*2bf0*/  MUFU.EX2 R27, R27 ;  /* 0x0000001b001b7308 */ /* 0x000fe20000000800 */
[C---:B------:R-:W-:Y:S01]  /*2c00*/  FSETP.NEU.FTZ.AND P2, PT, R3.reuse, -INF , PT ;  /* 0xff8000000300780b */ /* 0x040fe20003f5d000 */
[----:B------:R-:W-:-:S06]  /*2c10*/  FMUL.FTZ R24, R3, R0 ;  /* 0x0000000003187220 */ /* 0x000fcc0000410000 */
[----:B------:R-:W-:Y:S01]  /*2c20*/  MUFU.EX2 R40, R40 ;  /* 0x0000002800287308 */ /* 0x000fe20000000800 */
        /* <DEDUP_REMOVED lines=11> */
[----:B------:R-:W-:Y:S01]  /*2ce0*/  FADD.FTZ R72, R5, R6 ;  /* 0x0000000605487221 */ /* 0x000fe20000010000 */
[-CC-:B-----5:R-:W-:Y:S01]  /*2cf0*/  FFMA.FTZ R86, R53, R0.reuse, -R24.reuse ;  /* 0x0000000035567223 */ /* 0x1a0fe20000010818 */
[-CC-:B------:R-:W-:Y:S01]  /*2d00*/  FFMA.FTZ R96, R127, R0.reuse, -R24.reuse ;  /* 0x000000007f607223 */ /* 0x180fe20000010818 */
[-C--:B------:R-:W-:Y:S01]  /*2d10*/  FFMA.FTZ R127, R37, R0.reuse, -R24 ;  /* 0x00000000257f7223 */ /* 0x080fe20000010818 */
[----:B---3--:R-:W-:Y:S01]  /*2d20*/  FADD.FTZ R53, R7, R72 ;  /* 0x0000004807357221 */ /* 0x008fe20000010000 */
[----:B------:R-:W1:Y:S01]  /*2d30*/  MUFU.EX2 R25, R25 ;  /* 0x0000001900197308 */ /* 0x000e620000000800 */
[-CC-:B------:R-:W-:Y:S01]  /*2d40*/  FFMA.FTZ R11, R47, R0.reuse, -R24.reuse ;  /* 0x000000002f0b7223 */ /* 0x180fe20000010818 */
[-CC-:B------:R-:W-:Y:S01]  /*2d50*/  FFMA.FTZ R26, R41, R0.reuse, -R24.reuse ;  /* 0x00000000291a7223 */ /* 0x180fe20000010818 */
[----:B----4-:R-:W-:Y:S01]  /*2d60*/  FADD.FTZ R72, R50, R53 ;  /* 0x0000003532487221 */ /* 0x010fe20000010000 */
[-CC-:B------:R-:W-:Y:S01]  /*2d70*/  FFMA.FTZ R28, R51, R0.reuse, -R24.reuse ;  /* 0x00000000331c7223 */ /* 0x180fe20000010818 */
[-CC-:B------:R-:W-:Y:S01]  /*2d80*/  FFMA.FTZ R33, R45, R0.reuse, -R24.reuse ;  /* 0x000000002d217223 */ /* 0x180fe20000010818 */
[-C--:B------:R-:W-:Y:S01]  /*2d90*/  FFMA.FTZ R30, R139, R0.reuse, -R24 ;  /* 0x000000008b1e7223 */ /* 0x080fe20000010818 */
[----:B--2---:R-:W-:Y:S01]  /*2da0*/  FADD.FTZ R53, R13, R72 ;  /* 0x000000480d357221 */ /* 0x004fe20000010000 */
[----:B------:R-:W2:Y:S01]  /*2db0*/  MUFU.EX2 R92, R92 ;  /* 0x0000005c005c7308 */ /* 0x000ea20000000800 */
[-CC-:B------:R-:W-:Y:S01]  /*2dc0*/  FFMA.FTZ R23, R76, R0.reuse, -R24.reuse ;  /* 0x000000004c177223 */ /* 0x180fe20000010818 */
[----:B------:R-:W-:Y:S01]  /*2dd0*/  F2FP.F16.F32.PACK_AB R5, R6, R5 ;  /* 0x000000050605723e */ /* 0x000fe200000000ff */
[----:B------:R-:W-:Y:S01]  /*2de0*/  FADD.FTZ R53, R56, R53 ;  /* 0x0000003538357221 */ /* 0x000fe20000010000 */
[-CC-:B------:R-:W-:Y:S01]  /*2df0*/  FFMA.FTZ R41, R49, R0.reuse, -R24.reuse ;  /* 0x0000000031297223 */ /* 0x180fe20000010818 */
[-CC-:B------:R-:W-:Y:S01]  /*2e00*/  FFMA.FTZ R45, R143, R0.reuse, -R24.reuse ;  /* 0x000000008f2d7223 */ /* 0x180fe20000010818 */
[-CC-:B------:R-:W-:Y:S01]  /*2e10*/  FFMA.FTZ R47, R63, R0.reuse, -R24.reuse ;  /* 0x000000003f2f7223 */ /* 0x180fe20000010818 */
[-CC-:B------:R-:W-:Y:S01]  /*2e20*/  FFMA.FTZ R88, R57, R0.reuse, -R24.reuse ;  /* 0x0000000039587223 */ /* 0x180fe20000010818 */
[----:B------:R-:W3:Y:S01]  /*2e30*/  MUFU.EX2 R29, R29 ;  /* 0x0000001d001d7308 */ /* 0x000ee20000000800 */
[----:B-1----:R-:W-:Y:S01]  /*2e40*/  FADD.FTZ R15, R14, R25 ;  /* 0x000000190e0f7221 */ /* 0x002fe20000010000 */
[-CC-:B------:R-:W-:Y:S01]  /*2e50*/  FFMA.FTZ R49, R60, R0.reuse, -R24.reuse ;  /* 0x000000003c317223 */ /* 0x180fe20000010818 */
[-CC-:B------:R-:W-:Y:S01]  /*2e60*/  FFMA.FTZ R37, R65, R0.reuse, -R24.reuse ;  /* 0x0000000041257223 */ /* 0x180fe20000010818 */
[-CC-:B------:R-:W-:Y:S01]  /*2e70*/  FFMA.FTZ R39, R75, R0.reuse, -R24.reuse ;  /* 0x000000004b277223 */ /* 0x180fe20000010818 */
[----:B------:R-:W-:Y:S01]  /*2e80*/  F2FP.F16.F32.PACK_AB R7, R50, R7 ;  /* 0x000000073207723e */ /* 0x000fe200000000ff */
[-CC-:B------:R-:W-:Y:S01]  /*2e90*/  FFMA.FTZ R60, R69, R0.reuse, -R24.reuse ;  /* 0x00000000453c7223 */ /* 0x180fe20000010818 */
[----:B------:R-:W-:Y:S01]  /*2ea0*/  F2FP.F16.F32.PACK_AB R13, R56, R13 ;  /* 0x0000000d380d723e */ /* 0x000fe200000000ff */
[----:B------:R-:W1:Y:S01]  /*2eb0*/  MUFU.EX2 R94, R94 ;  /* 0x0000005e005e7308 */ /* 0x000e620000000800 */
[----:B--2---:R-:W-:Y:S01]  /*2ec0*/  FADD.FTZ R4, R92, R15 ;  /* 0x0000000f5c047221 */ /* 0x004fe20000010000 */
[-CC-:B------:R-:W-:Y:S01]  /*2ed0*/  FFMA.FTZ R51, R73, R0.reuse, -R24.reuse ;  /* 0x0000000049337223 */ /* 0x180fe20000010818 */
[-CC-:B------:R-:W-:Y:S01]  /*2ee0*/  FFMA.FTZ R72, R12, R0.reuse, -R24.reuse ;  /* 0x000000000c487223 */ /* 0x180fe20000010818 */
[-CC-:B------:R-:W-:Y:S01]  /*2ef0*/  FFMA.FTZ R50, R87, R0.reuse, -R24.reuse ;  /* 0x0000000057327223 */ /* 0x180fe20000010818 */
[-CC-:B------:R-:W-:Y:S01]  /*2f00*/  FFMA.FTZ R56, R77, R0.reuse, -R24.reuse ;  /* 0x000000004d387223 */ /* 0x180fe20000010818 */
[-CC-:B------:R-:W-:Y:S01]  /*2f10*/  FFMA.FTZ R57, R85, R0.reuse, -R24.reuse ;  /* 0x0000000055397223 */ /* 0x180fe20000010818 */
[----:B------:R-:W-:Y:S01]  /*2f20*/  FFMA.FTZ R63, R93, R0, -R24 ;  /* 0x000000005d3f7223 */ /* 0x000fe20000010818 */
[----:B------:R-:W2:Y:S01]  /*2f30*/  MUFU.EX2 R147, R147 ;  /* 0x0000009300937308 */ /* 0x000ea20000000800 */
[C---:B---3--:R-:W-:Y:S01]  /*2f40*/  FADD.FTZ R15, R29.reuse, R4 ;  /* 0x000000041d0f7221 */ /* 0x048fe20000010000 */
[----:B------:R-:W-:Y:S01]  /*2f50*/  F2FP.F16.F32.PACK_AB R6, R29, R92 ;  /* 0x0000005c1d06723e */ /* 0x000fe200000000ff */
[-CC-:B------:R-:W-:Y:S01]  /*2f60*/  FFMA.FTZ R99, R99, R0.reuse, -R24.reuse ;  /* 0x0000000063637223 */ /* 0x180fe20000010818 */
[-CC-:B------:R-:W-:Y:S01]  /*2f70*/  FFMA.FTZ R97, R97, R0.reuse, -R24.reuse ;  /* 0x0000000061617223 */ /* 0x180fe20000010818 */
[-CC-:B------:R-:W-:Y:S01]  /*2f80*/  FFMA.FTZ R103, R103, R0.reuse, -R24.reuse ;  /* 0x0000000067677223 */ /* 0x180fe20000010818 */
[-CC-:B------:R-:W-:Y:S01]  /*2f90*/  FFMA.FTZ R101, R101, R0.reuse, -R24.reuse ;  /* 0x0000000065657223 */ /* 0x180fe20000010818 */
[-CC-:B------:R-:W-:Y:S01]  /*2fa0*/  FFMA.FTZ R111, R111, R0.reuse, -R24.reuse ;  /* 0x000000006f6f7223 */ /* 0x180fe20000010818 */
[----:B------:R-:W3:Y:S01]  /*2fb0*/  MUFU.EX2 R96, R96 ;  /* 0x0000006000607308 */ /* 0x000ee20000000800 */
[----:B-1----:R-:W-:Y:S01]  /*2fc0*/  FADD.FTZ R4, R94, R15 ;  /* 0x0000000f5e047221 */ /* 0x002fe20000010000 */
[----:B------:R-:W-:Y:S01]  /*2fd0*/  FADD.FTZ R15, R58, R53 ;  /* 0x000000353a0f7221 */ /* 0x000fe20000010000 */
[-CC-:B------:R-:W-:Y:S01]  /*2fe0*/  FFMA.FTZ R105, R105, R0.reuse, -R24.reuse ;  /* 0x0000000069697223 */ /* 0x180fe20000010818 */
[-CC-:B------:R-:W-:Y:S01]  /*2ff0*/  FFMA.FTZ R115, R115, R0.reuse, -R24.reuse ;  /* 0x0000000073737223 */ /* 0x180fe20000010818 */
[----:B------:R-:W-:Y:S01]  /*3000*/  FFMA.FTZ R133, R133, R0, -R24 ;  /* 0x0000000085857223 */ /* 0x000fe20000010818 */
[C---:B------:R-:W-:Y:S01]  /*3010*/  FADD.FTZ R98, R62.reuse, R15 ;  /* 0x0000000f3e627221 */ /* 0x040fe20000010000 */
[----:B------:R-:W-:Y:S01]  /*3020*/  F2FP.F16.F32.PACK_AB R15, R62, R58 ;  /* 0x0000003a3e0f723e */ /* 0x000fe200000000ff */
[----:B------:R-:W1:Y:S01]  /*3030*/  MUFU.EX2 R127, R127 ;  /* 0x0000007f007f7308 */ /* 0x000e620000000800 */
[----:B--2---:R-:W-:Y:S01]  /*3040*/  FADD.FTZ R53, R147, R4 ;  /* 0x0000000493357221 */ /* 0x004fe20000010000 */
[----:B------:R-:W-:Y:S01]  /*3050*/  F2FP.F16.F32.PACK_AB R4, R25, R14 ;  /* 0x0000000e1904723e */ /* 0x000fe200000000ff */
[----:B------:R-:W-:Y:S01]  /*3060*/  FADD.FTZ R25, R27, R98 ;  /* 0x000000621b197221 */ /* 0x000fe20000010000 */
[-CC-:B------:R-:W-:Y:S01]  /*3070*/  FFMA.FTZ R58, R91, R0.reuse, -R24.reuse ;  /* 0x000000005b3a7223 */ /* 0x180fe20000010818 */
[-CC-:B------:R-:W-:Y:S01]  /*3080*/  FFMA.FTZ R62, R95, R0.reuse, -R24.reuse ;  /* 0x000000005f3e7223 */ /* 0x180fe20000010818 */
[-CC-:B------:R-:W-:Y:S01]  /*3090*/  FFMA.FTZ R135, R135, R0.reuse, -R24.reuse ;  /* 0x0000000087877223 */ /* 0x180fe20000010818 */
[----:B------:R-:W-:Y:S01]  /*30a0*/  FADD.FTZ R92, R40, R25 ;  /* 0x00000019285c7221 */ /* 0x000fe20000010000 */
[----:B------:R-:W2:Y:S01]  /*30b0*/  MUFU.EX2 R11, R11 ;  /* 0x0000000b000b7308 */ /* 0x000ea20000000800 */
[----:B---3--:R-:W-:Y:S01]  /*30c0*/  FADD.FTZ R14, R96, R53 ;  /* 0x00000035600e7221 */ /* 0x008fe20000010000 */
[-CC-:B------:R-:W-:Y:S01]  /*30d0*/  FFMA.FTZ R53, R81, R0.reuse, -R24.reuse ;  /* 0x0000000051357223 */ /* 0x180fe20000010818 */
[-CC-:B------:R-:W-:Y:S01]  /*30e0*/  FFMA.FTZ R137, R137, R0.reuse, -R24.reuse ;  /* 0x0000000089897223 */ /* 0x180fe20000010818 */
[-CC-:B------:R-:W-:Y:S01]  /*30f0*/  FFMA.FTZ R141, R141, R0.reuse, -R24.reuse ;  /* 0x000000008d8d7223 */ /* 0x180fe20000010818 */
[----:B------:R-:W-:Y:S01]  /*3100*/  FFMA.FTZ R145, R145, R0, -R24 ;  /* 0x0000000091917223 */ /* 0x000fe20000010818 */
[----:B------:R-:W-:Y:S01]  /*3110*/  F2FP.F16.F32.PACK_AB R12, R147, R94 ;  /* 0x0000005e930c723e */ /* 0x000fe200000000ff */
[----:B------:R3:W-:Y:S01]  /*3120*/  STSM.16.M88.4 [R2+0x1e800], R4 ;  /* 0x01e8000402007844 */ /* 0x0007e20000000200 */
[----:B------:R-:W4:Y:S01]  /*3130*/  MUFU.EX2 R31, R31 ;  /* 0x0000001f001f7308 */ /* 0x000f220000000800 */
[C---:B-1----:R-:W-:Y:S01]  /*3140*/  FADD.FTZ R76, R127.reuse, R14 ;  /* 0x0000000e7f4c7221 */ /* 0x042fe20000010000 */
[----:B------:R-:W-:Y:S01]  /*3150*/  F2FP.F16.F32.PACK_AB R14, R127, R96 ;  /* 0x000000607f0e723e */ /* 0x000fe200000000ff */
[----:B------:R-:W-:-:S02]  /*3160*/  IMAD.MOV.U32 R147, RZ, RZ, R151 ;  /* 0x000000ffff937224 */ /* 0x000fc400078e0097 */
[--C-:B------:R-:W-:Y:S02]  /*3170*/  IMAD.MOV.U32 R143, RZ, RZ, R151.reuse ;  /* 0x000000ffff8f7224 */ /* 0x100fe400078e0097 */
[----:B------:R1:W-:Y:S01]  /*3180*/  STSM.16.M88.4 [R152], R12 ;  /* 0x0000000c98007844 */ /* 0x0003e20000000200 */
[----:B------:R-:W5:Y:S01]  /*3190*/  MUFU.EX2 R26, R26 ;  /* 0x0000001a001a7308 */ /* 0x000f620000000800 */
[----:B--2---:R-:W-:Y:S01]  /*31a0*/  FADD.FTZ R25, R11, R76 ;  /* 0x0000004c0b197221 */ /* 0x004fe20000010000 */
[--C-:B------:R-:W-:Y:S02]  /*31b0*/  IMAD.MOV.U32 R139, RZ, RZ, R151.reuse ;  /* 0x000000ffff8b7224 */ /* 0x100fe400078e0097 */
[----:B------:R-:W-:-:S04]  /*31c0*/  IMAD.MOV.U32 R127, RZ, RZ, R151 ;  /* 0x000000ffff7f7224 */ /* 0x000fc800078e0097 */
[----:B------:R-:W2:Y:S01]  /*31d0*/  MUFU.EX2 R44, R44 ;  /* 0x0000002c002c7308 */ /* 0x000ea20000000800 */
[----:B----4-:R-:W-:-:S07]  /*31e0*/  FADD.FTZ R29, R31, R92 ;  /* 0x0000005c1f1d7221 */ /* 0x010fce0000010000 */
[----:B------:R-:W4:Y:S01]  /*31f0*/  MUFU.EX2 R28, R28 ;  /* 0x0000001c001c7308 */ /* 0x000f220000000800 */
[----:B-----5:R-:W-:-:S07]  /*3200*/  FADD.FTZ R25, R26, R25 ;  /* 0x000000191a197221 */ /* 0x020fce0000010000 */
[----:B------:R-:W5:Y:S01]  /*3210*/  MUFU.EX2 R48, R48 ;  /* 0x0000003000307308 */ /* 0x000f620000000800 */
[----:B--2---:R-:W-:-:S07]  /*3220*/  FADD.FTZ R29, R44, R29 ;  /* 0x0000001d2c1d7221 */ /* 0x004fce0000010000 */
        /* <DEDUP_REMOVED lines=23> */
[C---:B--2---:R-:W-:Y:S01]  /*33a0*/  FADD.FTZ R29, R125.reuse, R92 ;  /* 0x0000005c7d1d7221 */ /* 0x044fe20000010000 */
[----:B---3--:R-:W-:Y:S01]  /*33b0*/  F2FP.F16.F32.PACK_AB R5, R125, R66 ;  /* 0x000000427d05723e */ /* 0x008fe200000000ff */
[----:B------:R-:W-:-:S05]  /*33c0*/  IMAD.MOV.U32 R125, RZ, RZ, R151 ;  /* 0x000000ffff7d7224 */ /* 0x000fca00078e0097 */
[----:B------:R-:W2:Y:S01]  /*33d0*/  MUFU.EX2 R88, R88 ;  /* 0x0000005800587308 */ /* 0x000ea20000000800 */
[----:B----4-:R-:W-:-:S07]  /*33e0*/  FADD.FTZ R25, R47, R76 ;  /* 0x0000004c2f197221 */ /* 0x010fce0000010000 */
[----:B------:R-:W3:Y:S01]  /*33f0*/  MUFU.EX2 R129, R129 ;  /* 0x0000008100817308 */ /* 0x000ee20000000800 */
[----:B-----5:R-:W-:Y:S01]  /*3400*/  FADD.FTZ R76, R80, R29 ;  /* 0x0000001d504c7221 */ /* 0x020fe20000010000 */
[----:B------:R-:W-:Y:S01]  /*3410*/  F2FP.F16.F32.PACK_AB R29, R121, R48 ;  /* 0x00000030791d723e */ /* 0x000fe200000000ff */
[----:B------:R-:W-:-:S05]  /*3420*/  IMAD.MOV.U32 R121, RZ, RZ, R151 ;  /* 0x000000ffff797224 */ /* 0x000fca00078e0097 */
[----:B------:R4:W-:Y:S08]  /*3430*/  MUFU.EX2 R68, R90 ;  /* 0x0000005a00447308 */ /* 0x0009f00000000800 */
[----:B------:R-:W5:Y:S01]  /*3440*/  MUFU.EX2 R49, R49 ;  /* 0x0000003100317308 */ /* 0x000f620000000800 */
[-CC-:B----4-:R-:W-:Y:S01]  /*3450*/  FFMA.FTZ R90, R61, R0.reuse, -R24.reuse ;  /* 0x000000003d5a7223 */ /* 0x190fe20000010818 */
[----:B------:R-:W-:Y:S01]  /*3460*/  FFMA.FTZ R61, R89, R0, -R24 ;  /* 0x00000000593d7223 */ /* 0x000fe20000010818 */
[----:B--2---:R-:W-:Y:S01]  /*3470*/  FADD.FTZ R24, R88, R25 ;  /* 0x0000001958187221 */ /* 0x004fe20000010000 */
[----:B---3--:R-:W-:Y:S01]  /*3480*/  FADD.FTZ R76, R129, R76 ;  /* 0x0000004c814c7221 */ /* 0x008fe20000010000 */
[----:B------:R-:W-:-:S02]  /*3490*/  F2FP.F16.F32.PACK_AB R25, R40, R27 ;  /* 0x0000001b2819723e */ /* 0x000fc400000000ff */
[----:B------:R-:W-:Y:S01]  /*34a0*/  F2FP.F16.F32.PACK_AB R27, R44, R31 ;  /* 0x0000001f2c1b723e */ /* 0x000fe200000000ff */
[----:B------:R-:W2:Y:S01]  /*34b0*/  MUFU.EX2 R35, R35 ;  /* 0x0000002300237308 */ /* 0x000ea20000000800 */
[----:B------:R-:W-:Y:S01]  /*34c0*/  F2FP.F16.F32.PACK_AB R31, R123, R54 ;  /* 0x000000367b1f723e */ /* 0x000fe200000000ff */
[--C-:B------:R-:W-:Y:S01]  /*34d0*/  IMAD.MOV.U32 R123, RZ, RZ, R151.reuse ;  /* 0x000000ffff7b7224 */ /* 0x100fe200078e0097 */
[----:B------:R-:W-:Y:S01]  /*34e0*/  F2FP.F16.F32.PACK_AB R7, R129, R80 ;  /* 0x000000508107723e */ /* 0x000fe200000000ff */
[----:B------:R-:W-:-:S04]  /*34f0*/  IMAD.MOV.U32 R129, RZ, RZ, R151 ;  /* 0x000000ffff817224 */ /* 0x000fc800078e0097 */
[----:B------:R-:W3:Y:S01]  /*3500*/  MUFU.EX2 R90, R90 ;  /* 0x0000005a005a7308 */ /* 0x000ee20000000800 */
[----:B-----5:R-:W-:Y:S01]  /*3510*/  FADD.FTZ R65, R49, R24 ;  /* 0x0000001831417221 */ /* 0x020fe20000010000 */
[----:B------:R-:W-:Y:S02]  /*3520*/  F2FP.F16.F32.PACK_AB R24, R26, R11 ;  /* 0x0000000b1a18723e */ /* 0x000fe400000000ff */
[----:B------:R-:W-:Y:S02]  /*3530*/  F2FP.F16.F32.PACK_AB R26, R33, R28 ;  /* 0x0000001c211a723e */ /* 0x000fe400000000ff */
[----:B------:R-:W-:Y:S02]  /*3540*/  F2FP.F16.F32.PACK_AB R28, R41, R30 ;  /* 0x0000001e291c723e */ /* 0x000fe400000000ff */
[----:B------:R-:W4:Y:S01]  /*3550*/  MUFU.EX2 R38, R38 ;  /* 0x0000002600267308 */ /* 0x000f220000000800 */
[----:B--2---:R-:W-:Y:S01]  /*3560*/  FADD.FTZ R69, R35, R76 ;  /* 0x0000004c23457221 */ /* 0x004fe20000010000 */
[----:B------:R-:W-:Y:S01]  /*3570*/  F2FP.F16.F32.PACK_AB R30, R86, R45 ;  /* 0x0000002d561e723e */ /* 0x000fe200000000ff */
[----:B------:R2:W-:Y:S04]  /*3580*/  STSM.16.M88.4 [R17], R24 ;  /* 0x0000001811007844 */ /* 0x0005e80000000200 */
[----:B------:R-:W-:Y:S01]  /*3590*/  STSM.16.M88.4 [R16], R28 ;  /* 0x0000001c10007844 */ /* 0x000fe20000000200 */
[----:B------:R-:W5:Y:S01]  /*35a0*/  MUFU.EX2 R36, R36 ;  /* 0x0000002400247308 */ /* 0x000f620000000800 */
[----:B---3--:R-:W-:-:S07]  /*35b0*/  FADD.FTZ R65, R90, R65 ;  /* 0x000000415a417221 */ /* 0x008fce0000010000 */
[----:B------:R-:W3:Y:S01]  /*35c0*/  MUFU.EX2 R42, R42 ;  /* 0x0000002a002a7308 */ /* 0x000ee20000000800 */
[----:B----4-:R-:W-:-:S07]  /*35d0*/  FADD.FTZ R69, R38, R69 ;  /* 0x0000004526457221 */ /* 0x010fce0000010000 */
[----:B------:R-:W4:Y:S01]  /*35e0*/  MUFU.EX2 R37, R37 ;  /* 0x0000002500257308 */ /* 0x000f220000000800 */
[----:B-----5:R-:W-:-:S07]  /*35f0*/  FADD.FTZ R4, R36, R65 ;  /* 0x0000004124047221 */ /* 0x020fce0000010000 */
[----:B------:R-:W1:Y:S01]  /*3600*/  MUFU.EX2 R55, R55 ;  /* 0x0000003700377308 */ /* 0x000e620000000800 */
[----:B---3--:R-:W-:-:S07]  /*3610*/  FADD.FTZ R6, R42, R69 ;  /* 0x000000452a067221 */ /* 0x008fce0000010000 */
[----:B------:R-:W3:Y:S01]  /*3620*/  MUFU.EX2 R39, R39 ;  /* 0x0000002700277308 */ /* 0x000ee20000000800 */
[----:B----4-:R-:W-:-:S07]  /*3630*/  FADD.FTZ R4, R37, R4 ;  /* 0x0000000425047221 */ /* 0x010fce0000010000 */
[----:B------:R-:W4:Y:S01]  /*3640*/  MUFU.EX2 R46, R46 ;  /* 0x0000002e002e7308 */ /* 0x000f220000000800 */
[----:B-1----:R-:W-:Y:S01]  /*3650*/  FADD.FTZ R13, R55, R6 ;  /* 0x00000006370d7221 */ /* 0x002fe20000010000 */
[----:B------:R-:W-:-:S06]  /*3660*/  F2FP.F16.F32.PACK_AB R6, R90, R49 ;  /* 0x000000315a06723e */ /* 0x000fcc00000000ff */
[----:B------:R-:W1:Y:S01]  /*3670*/  MUFU.EX2 R60, R60 ;  /* 0x0000003c003c7308 */ /* 0x000e620000000800 */
[----:B---3--:R-:W-:-:S07]  /*3680*/  FADD.FTZ R11, R39, R4 ;  /* 0x00000004270b7221 */ /* 0x008fce0000010000 */
[----:B------:R-:W3:Y:S01]  /*3690*/  MUFU.EX2 R59, R59 ;  /* 0x0000003b003b7308 */ /* 0x000ee20000000800 */
[----:B----4-:R-:W-:-:S07]  /*36a0*/  FADD.FTZ R4, R46, R13 ;  /* 0x0000000d2e047221 */ /* 0x010fce0000010000 */
[----:B------:R-:W4:Y:S01]  /*36b0*/  MUFU.EX2 R64, R64 ;  /* 0x0000004000407308 */ /* 0x000f220000000800 */
[----:B-1----:R-:W-:-:S07]  /*36c0*/  FADD.FTZ R11, R60, R11 ;  /* 0x0000000b3c0b7221 */ /* 0x002fce0000010000 */
[----:B------:R-:W1:Y:S01]  /*36d0*/  MUFU.EX2 R52, R52 ;  /* 0x0000003400347308 */ /* 0x000e620000000800 */
[C---:B---3--:R-:W-:Y:S01]  /*36e0*/  FADD.FTZ R13, R59.reuse, R4 ;  /* 0x000000043b0d7221 */ /* 0x048fe20000010000 */
[----:B------:R-:W-:Y:S02]  /*36f0*/  F2FP.F16.F32.PACK_AB R4, R88, R47 ;  /* 0x0000002f5804723e */ /* 0x000fe400000000ff */
[----:B------:R-:W-:-:S03]  /*3700*/  F2FP.F16.F32.PACK_AB R65, R59, R46 ;  /* 0x0000002e3b41723e */ /* 0x000fc600000000ff */
[----:B------:R3:W-:Y:S01]  /*3710*/  STSM.16.M88.4 [R2+0x24800], R4 ;  /* 0x0248000402007844 */ /* 0x0007e20000000200 */
[----:B------:R-:W5:Y:S01]  /*3720*/  MUFU.EX2 R51, R51 ;  /* 0x0000003300337308 */ /* 0x000f620000000800 */
[----:B----4-:R-:W-:-:S07]  /*3730*/  FADD.FTZ R12, R64, R11 ;  /* 0x0000000b400c7221 */ /* 0x010fce0000010000 */
[----:B------:R-:W4:Y:S01]  /*3740*/  MUFU.EX2 R67, R67 ;  /* 0x0000004300437308 */ /* 0x000f220000000800 */
[----:B-1----:R-:W-:-:S07]  /*3750*/  FADD.FTZ R14, R52, R13 ;  /* 0x0000000d340e7221 */ /* 0x002fce0000010000 */
[----:B------:R-:W1:Y:S01]  /*3760*/  MUFU.EX2 R23, R23 ;  /* 0x0000001700177308 */ /* 0x000e620000000800 */
[C---:B-----5:R-:W-:Y:S01]  /*3770*/  FADD.FTZ R12, R51.reuse, R12 ;  /* 0x0000000c330c7221 */ /* 0x060fe20000010000 */
[----:B------:R-:W-:-:S06]  /*3780*/  F2FP.F16.F32.PACK_AB R64, R51, R64 ;  /* 0x000000403340723e */ /* 0x000fcc00000000ff */
[----:B------:R-:W5:Y:S01]  /*3790*/  MUFU.EX2 R72, R72 ;  /* 0x0000004800487308 */ /* 0x000f620000000800 */
[C---:B----4-:R-:W-:Y:S01]  /*37a0*/  FADD.FTZ R13, R67.reuse, R14 ;  /* 0x0000000e430d7221 */ /* 0x050fe20000010000 */
[----:B------:R-:W-:-:S06]  /*37b0*/  F2FP.F16.F32.PACK_AB R67, R67, R52 ;  /* 0x000000344343723e */ /* 0x000fcc00000000ff */
[----:B------:R-:W4:Y:S01]  /*37c0*/  MUFU.EX2 R43, R43 ;  /* 0x0000002b002b7308 */ /* 0x000f220000000800 */
[----:B-1----:R-:W-:Y:S01]  /*37d0*/  FADD.FTZ R11, R23, R12 ;  /* 0x0000000c170b7221 */ /* 0x002fe20000010000 */
[----:B------:R-:W-:Y:S01]  /*37e0*/  FADD.FTZ R12, R8, R13 ;  /* 0x0000000d080c7221 */ /* 0x000fe20000010000 */
[----:B------:R-:W-:-:S05]  /*37f0*/  F2FP.F16.F32.PACK_AB R13, R38, R35 ;  /* 0x00000023260d723e */ /* 0x000fca00000000ff */
[----:B------:R-:W1:Y:S01]  /*3800*/  MUFU.EX2 R50, R50 ;  /* 0x0000003200327308 */ /* 0x000e620000000800 */
[C---:B-----5:R-:W-:Y:S01]  /*3810*/  FADD.FTZ R11, R72.reuse, R11 ;  /* 0x0000000b480b7221 */ /* 0x060fe20000010000 */
[----:B------:R-:W-:-:S06]  /*3820*/  F2FP.F16.F32.PACK_AB R66, R72, R23 ;  /* 0x000000174842723e */ /* 0x000fcc00000000ff */
[----:B------:R-:W5:Y:S01]  /*3830*/  MUFU.EX2 R53, R53 ;  /* 0x0000003500357308 */ /* 0x000f620000000800 */
[----:B----4-:R-:W-:-:S04]  /*3840*/  FADD.FTZ R15, R43, R12 ;  /* 0x0000000c2b0f7221 */ /* 0x010fc80000010000 */
[----:B------:R-:W-:Y:S01]  /*3850*/  FADD.FTZ R14, R10, R15 ;  /* 0x0000000f0a0e7221 */ /* 0x000fe20000010000 */
[----:B------:R-:W-:Y:S02]  /*3860*/  F2FP.F16.F32.PACK_AB R15, R55, R42 ;  /* 0x0000002a370f723e */ /* 0x000fe400000000ff */
[----:B------:R-:W2:Y:S01]  /*3870*/  MUFU.EX2 R71, R71 ;  /* 0x0000004700477308 */ /* 0x000ea20000000800 */
[----:B-1----:R-:W-:-:S07]  /*3880*/  FADD.FTZ R12, R50, R11 ;  /* 0x0000000b320c7221 */ /* 0x002fce0000010000 */
[----:B------:R-:W1:Y:S01]  /*3890*/  MUFU.EX2 R56, R56 ;  /* 0x0000003800387308 */ /* 0x000e620000000800 */
[----:B-----5:R-:W-:Y:S01]  /*38a0*/  FADD.FTZ R11, R53, R12 ;  /* 0x0000000c350b7221 */ /* 0x020fe20000010000 */
[----:B------:R-:W-:-:S06]  /*38b0*/  F2FP.F16.F32.PACK_AB R12, R37, R36 ;  /* 0x00000024250c723e */ /* 0x000fcc00000000ff */
[----:B------:R-:W4:Y:S01]  /*38c0*/  MUFU.EX2 R57, R57 ;  /* 0x0000003900397308 */ /* 0x000f220000000800 */
[----:B--2---:R-:W-:Y:S01]  /*38d0*/  FADD.FTZ R25, R71, R14 ;  /* 0x0000000e47197221 */ /* 0x004fe20000010000 */
[----:B------:R-:W-:-:S03]  /*38e0*/  F2FP.F16.F32.PACK_AB R14, R60, R39 ;  /* 0x000000273c0e723e */ /* 0x000fc600000000ff */
[----:B---3--:R-:W-:Y:S02]  /*38f0*/  FADD.FTZ R6, R68, R25 ;  /* 0x0000001944067221 */ /* 0x008fe40000010000 */
[----:B------:R2:W-:Y:S01]  /*3900*/  STSM.16.M88.4 [R154], R12 ;  /* 0x0000000c9a007844 */ /* 0x0005e20000000200 */
[----:B------:R-:W3:Y:S01]  /*3910*/  MUFU.EX2 R79, R79 ;  /* 0x0000004f004f7308 */ /* 0x000ee20000000800 */
[----:B-1----:R-:W-:Y:S02]  /*3920*/  FADD.FTZ R4, R56, R11 ;  /* 0x0000000b38047221 */ /* 0x002fe40000010000 */
[----:B------:R-:W-:Y:S05]  /*3930*/  STSM.16.M88.4 [R17+0x6000], R64 ;  /* 0x0060004011007844 */ /* 0x000fea0000000200 */
[----:B------:R-:W1:Y:S01]  /*3940*/  MUFU.EX2 R58, R58 ;  /* 0x0000003a003a7308 */ /* 0x000e620000000800 */
[----:B----4-:R-:W-:-:S07]  /*3950*/  FADD.FTZ R5, R57, R4 ;  /* 0x0000000439057221 */ /* 0x010fce0000010000 */
[----:B------:R-:W4:Y:S01]  /*3960*/  MUFU.EX2 R74, R74 ;  /* 0x0000004a004a7308 */ /* 0x000f220000000800 */
[C---:B---3--:R-:W-:Y:S01]  /*3970*/  FADD.FTZ R7, R79.reuse, R6 ;  /* 0x000000064f077221 */ /* 0x048fe20000010000 */
[----:B--2---:R-:W-:-:S06]  /*3980*/  F2FP.F16.F32.PACK_AB R13, R79, R68 ;  /* 0x000000444f0d723e */ /* 0x004fcc00000000ff */
[----:B------:R-:W2:Y:S01]  /*3990*/  MUFU.EX2 R61, R61 ;  /* 0x0000003d003d7308 */ /* 0x000ea20000000800 */
[----:B-1----:R-:W-:-:S07]  /*39a0*/  FADD.FTZ R4, R58, R5 ;  /* 0x000000053a047221 */ /* 0x002fce0000010000 */
[----:B------:R-:W1:Y:S01]  /*39b0*/  MUFU.EX2 R109, R109 ;  /* 0x0000006d006d7308 */ /* 0x000e620000000800 */
[----:B----4-:R-:W-:-:S07]  /*39c0*/  FADD.FTZ R6, R74, R7 ;  /* 0x000000074a067221 */ /* 0x010fce0000010000 */
[----:B------:R-:W3:Y:S01]  /*39d0*/  MUFU.EX2 R62, R62 ;  /* 0x0000003e003e7308 */ /* 0x000ee20000000800 */
[C---:B--2---:R-:W-:Y:S01]  /*39e0*/  FADD.FTZ R5, R61.reuse, R4 ;  /* 0x000000043d057221 */ /* 0x044fe20000010000 */
[----:B------:R-:W-:-:S06]  /*39f0*/  F2FP.F16.F32.PACK_AB R12, R61, R58 ;  /* 0x0000003a3d0c723e */ /* 0x000fcc00000000ff */
[----:B------:R-:W2:Y:S01]  /*3a00*/  MUFU.EX2 R70, R70 ;  /* 0x0000004600467308 */ /* 0x000ea20000000800 */
[C---:B-1----:R-:W-:Y:S01]  /*3a10*/  FADD.FTZ R7, R109.reuse, R6 ;  /* 0x000000066d077221 */ /* 0x042fe20000010000 */
[----:B------:R-:W-:-:S06]  /*3a20*/  F2FP.F16.F32.PACK_AB R15, R109, R74 ;  /* 0x0000004a6d0f723e */ /* 0x000fcc00000000ff */
[----:B------:R-:W1:Y:S01]  /*3a30*/  MUFU.EX2 R63, R63 ;  /* 0x0000003f003f7308 */ /* 0x000e620000000800 */
[----:B---3--:R-:W-:Y:S01]  /*3a40*/  FADD.FTZ R4, R62, R5 ;  /* 0x000000053e047221 */ /* 0x008fe20000010000 */
[----:B------:R-:W-:-:S06]  /*3a50*/  F2FP.F16.F32.PACK_AB R5, R43, R8 ;  /* 0x000000082b05723e */ /* 0x000fcc00000000ff */
[----:B------:R-:W3:Y:S01]  /*3a60*/  MUFU.EX2 R83, R83 ;  /* 0x0000005300537308 */ /* 0x000ee20000000800 */
[----:B--2---:R-:W-:Y:S01]  /*3a70*/  FADD.FTZ R6, R70, R7 ;  /* 0x0000000746067221 */ /* 0x004fe20000010000 */
[----:B------:R-:W-:-:S06]  /*3a80*/  F2FP.F16.F32.PACK_AB R7, R71, R10 ;  /* 0x0000000a4707723e */ /* 0x000fcc00000000ff */
[----:B------:R-:W2:Y:S01]  /*3a90*/  MUFU.EX2 R99, R99 ;  /* 0x0000006300637308 */ /* 0x000ea20000000800 */
[C---:B-1----:R-:W-:Y:S01]  /*3aa0*/  FADD.FTZ R4, R63.reuse, R4 ;  /* 0x000000043f047221 */ /* 0x042fe20000010000 */
[----:B------:R-:W-:-:S06]  /*3ab0*/  F2FP.F16.F32.PACK_AB R14, R63, R62 ;  /* 0x0000003e3f0e723e */ /* 0x000fcc00000000ff */
[----:B------:R-:W1:Y:S01]  /*3ac0*/  MUFU.EX2 R78, R78 ;  /* 0x0000004e004e7308 */ /* 0x000e620000000800 */
[C---:B---3--:R-:W-:Y:S01]  /*3ad0*/  FADD.FTZ R23, R83.reuse, R6 ;  /* 0x0000000653177221 */ /* 0x048fe20000010000 */
[----:B------:R-:W-:-:S06]  /*3ae0*/  F2FP.F16.F32.PACK_AB R25, R83, R70 ;  /* 0x000000465319723e */ /* 0x000fcc00000000ff */
[----:B------:R-:W3:Y:S01]  /*3af0*/  MUFU.EX2 R40, R97 ;  /* 0x0000006100287308 */ /* 0x000ee20000000800 */
[----:B--2---:R-:W-:Y:S01]  /*3b00*/  FADD.FTZ R11, R99, R4 ;  /* 0x00000004630b7221 */ /* 0x004fe20000010000 */
[----:B------:R-:W-:-:S06]  /*3b10*/  F2FP.F16.F32.PACK_AB R4, R53, R50 ;  /* 0x000000323504723e */ /* 0x000fcc00000000ff */
[----:B------:R-:W2:Y:S01]  /*3b20*/  MUFU.EX2 R113, R113 ;  /* 0x0000007100717308 */ /* 0x000ea20000000800 */
[----:B-1----:R-:W-:-:S07]  /*3b30*/  FADD.FTZ R6, R78, R23 ;  /* 0x000000174e067221 */ /* 0x002fce0000010000 */
[----:B------:R-:W1:Y:S01]  /*3b40*/  MUFU.EX2 R103, R103 ;  /* 0x0000006700677308 */ /* 0x000e620000000800 */
[----:B---3--:R-:W-:-:S07]  /*3b50*/  FADD.FTZ R10, R40, R11 ;  /* 0x0000000b280a7221 */ /* 0x008fce0000010000 */
[----:B------:R-:W3:Y:S01]  /*3b60*/  MUFU.EX2 R82, R82 ;  /* 0x0000005200527308 */ /* 0x000ee20000000800 */
[----:B--2---:R-:W-:Y:S01]  /*3b70*/  FADD.FTZ R23, R113, R6 ;  /* 0x0000000671177221 */ /* 0x004fe20000010000 */
[----:B------:R-:W-:Y:S02]  /*3b80*/  F2FP.F16.F32.PACK_AB R6, R57, R56 ;  /* 0x000000383906723e */ /* 0x000fe400000000ff */
[----:B------:R-:W-:-:S03]  /*3b90*/  F2FP.F16.F32.PACK_AB R27, R113, R78 ;  /* 0x0000004e711b723e */ /* 0x000fc600000000ff */
[----:B------:R2:W-:Y:S01]  /*3ba0*/  STSM.16.M88.4 [R16+0x6000], R4 ;  /* 0x0060000410007844 */ /* 0x0005e20000000200 */
[----:B------:R-:W4:Y:S01]  /*3bb0*/  MUFU.EX2 R44, R101 ;  /* 0x00000065002c7308 */ /* 0x000f220000000800 */
[----:B-1----:R-:W-:Y:S02]  /*3bc0*/  FADD.FTZ R11, R103, R10 ;  /* 0x0000000a670b7221 */ /* 0x002fe40000010000 */
[----:B------:R1:W-:Y:S05]  /*3bd0*/  STSM.16.M88.4 [R2+0x2a800], R12 ;  /* 0x02a8000c02007844 */ /* 0x0003ea0000000200 */
[----:B------:R-:W5:Y:S01]  /*3be0*/  MUFU.EX2 R107, R107 ;  /* 0x0000006b006b7308 */ /* 0x000f620000000800 */
[----:B---3--:R-:W-:-:S07]  /*3bf0*/  FADD.FTZ R24, R82, R23 ;  /* 0x0000001752187221 */ /* 0x008fce0000010000 */
[----:B------:R-:W3:Y:S01]  /*3c00*/  MUFU.EX2 R111, R111 ;  /* 0x0000006f006f7308 */ /* 0x000ee20000000800 */
[----:B----4-:R-:W-:-:S07]  /*3c10*/  FADD.FTZ R10, R44, R11 ;  /* 0x0000000b2c0a7221 */ /* 0x010fce0000010000 */
[----:B------:R-:W4:Y:S01]  /*3c20*/  MUFU.EX2 R84, R84 ;  /* 0x0000005400547308 */ /* 0x000f220000000800 */
[C---:B-----5:R-:W-:Y:S01]  /*3c30*/  FADD.FTZ R23, R107.reuse, R24 ;  /* 0x000000186b177221 */ /* 0x060fe20000010000 */
[----:B------:R-:W-:-:S06]  /*3c40*/  F2FP.F16.F32.PACK_AB R29, R107, R82 ;  /* 0x000000526b1d723e */ /* 0x000fcc00000000ff */
        /* <DEDUP_REMOVED lines=8> */
[C---:B---3--:R-:W-:Y:S01]  /*3cd0*/  FADD.FTZ R11, R28.reuse, R11 ;  /* 0x0000000b1c0b7221 */ /* 0x048fe20000010000 */
[----:B------:R-:W-:-:S06]  /*3ce0*/  F2FP.F16.F32.PACK_AB R28, R28, R111 ;  /* 0x0000006f1c1c723e */ /* 0x000fcc00000000ff */
[----:B------:R-:W2:Y:S01]  /*3cf0*/  MUFU.EX2 R131, R131 ;  /* 0x0000008300837308 */ /* 0x000ea20000000800 */
[----:B----4-:R-:W-:-:S07]  /*3d00*/  FADD.FTZ R26, R32, R23 ;  /* 0x00000017201a7221 */ /* 0x010fce0000010000 */
[----:B------:R-:W3:Y:S01]  /*3d10*/  MUFU.EX2 R133, R133 ;  /* 0x0000008500857308 */ /* 0x000ee20000000800 */
[----:B-----5:R-:W-:-:S07]  /*3d20*/  FADD.FTZ R24, R30, R11 ;  /* 0x0000000b1e187221 */ /* 0x020fce0000010000 */
[----:B------:R-:W-:Y:S01]  /*3d30*/  MUFU.EX2 R34, R34 ;  /* 0x0000002200227308 */ /* 0x000fe20000000800 */
[C---:B--2---:R-:W-:Y:S01]  /*3d40*/  FADD.FTZ R7, R131.reuse, R26 ;  /* 0x0000001a83077221 */ /* 0x044fe20000010000 */
[----:B------:R-:W-:Y:S02]  /*3d50*/  F2FP.F16.F32.PACK_AB R26, R44, R103 ;  /* 0x000000672c1a723e */ /* 0x000fe400000000ff */
[----:B-1----:R-:W-:Y:S01]  /*3d60*/  F2FP.F16.F32.PACK_AB R13, R131, R32 ;  /* 0x00000020830d723e */ /* 0x002fe200000000ff */
[----:B------:R-:W-:-:S03]  /*3d70*/  IMAD.MOV.U32 R131, RZ, RZ, R151 ;  /* 0x000000ffff837224 */ /* 0x000fc600078e0097 */
[----:B------:R-:W1:Y:S01]  /*3d80*/  MUFU.EX2 R119, R119 ;  /* 0x0000007700777308 */ /* 0x000e620000000800 */
[C---:B---3--:R-:W-:Y:S01]  /*3d90*/  FADD.FTZ R4, R133.reuse, R24 ;  /* 0x0000001885047221 */ /* 0x048fe20000010000 */
[----:B------:R-:W-:Y:S02]  /*3da0*/  F2FP.F16.F32.PACK_AB R24, R40, R99 ;  /* 0x000000632818723e */ /* 0x000fe400000000ff */
[----:B------:R-:W-:Y:S01]  /*3db0*/  F2FP.F16.F32.PACK_AB R30, R133, R30 ;  /* 0x0000001e851e723e */ /* 0x000fe200000000ff */
[----:B------:R-:W-:Y:S02]  /*3dc0*/  IMAD.MOV.U32 R133, RZ, RZ, R151 ;  /* 0x000000ffff857224 */ /* 0x000fe400078e0097 */
[----:B------:R2:W-:Y:S01]  /*3dd0*/  STSM.16.M88.4 [R153], R24 ;  /* 0x0000001899007844 */ /* 0x0005e20000000200 */
[----:B------:R-:W3:Y:S03]  /*3de0*/  MUFU.EX2 R135, R135 ;  /* 0x0000008700877308 */ /* 0x000ee60000000800 */
[----:B------:R2:W-:Y:S05]  /*3df0*/  STSM.16.M88.4 [R17+0xc000], R28 ;  /* 0x00c0001c11007844 */ /* 0x0005ea0000000200 */
[----:B------:R4:W5:Y:S01]  /*3e00*/  MUFU.EX2 R8, R137 ;  /* 0x0000008900087308 */ /* 0x0009620000000800 */
[----:B-1----:R-:W-:Y:S01]  /*3e10*/  F2FP.F16.F32.PACK_AB R15, R119, R34 ;  /* 0x00000022770f723e */ /* 0x002fe200000000ff */
[----:B------:R-:W-:-:S06]  /*3e20*/  FADD.FTZ R34, R34, R7 ;  /* 0x0000000722227221 */ /* 0x000fcc0000010000 */
[----:B------:R-:W-:Y:S01]  /*3e30*/  MUFU.EX2 R141, R141 ;  /* 0x0000008d008d7308 */ /* 0x000fe20000000800 */
[----:B---3--:R-:W-:Y:S01]  /*3e40*/  FADD.FTZ R5, R135, R4 ;  /* 0x0000000487057221 */ /* 0x008fe20000010000 */
[----:B----4-:R-:W-:-:S06]  /*3e50*/  IMAD.MOV.U32 R137, RZ, RZ, R151 ;  /* 0x000000ffff897224 */ /* 0x010fcc00078e0097 */
[----:B------:R1:W3:Y:S01]  /*3e60*/  MUFU.EX2 R10, R145 ;  /* 0x00000091000a7308 */ /* 0x0002e20000000800 */
[C---:B-----5:R-:W-:Y:S01]  /*3e70*/  F2FP.F16.F32.PACK_AB R12, R8.reuse, R135 ;  /* 0x00000087080c723e */ /* 0x060fe200000000ff */
[----:B------:R-:W-:Y:S01]  /*3e80*/  FADD.FTZ R4, R8, R5 ;  /* 0x0000000508047221 */ /* 0x000fe20000010000 */
[----:B------:R-:W-:Y:S01]  /*3e90*/  FADD.FTZ R5, R119, R34 ;  /* 0x0000002277057221 */ /* 0x000fe20000010000 */
[--C-:B------:R-:W-:Y:S02]  /*3ea0*/  IMAD.MOV.U32 R135, RZ, RZ, R151.reuse ;  /* 0x000000ffff877224 */ /* 0x100fe400078e0097 */
[----:B-1----:R-:W-:Y:S01]  /*3eb0*/  IMAD.MOV.U32 R145, RZ, RZ, R151 ;  /* 0x000000ffff917224 */ /* 0x002fe200078e0097 */
[----:B---3--:R-:W-:Y:S01]  /*3ec0*/  F2FP.F16.F32.PACK_AB R14, R10, R141 ;  /* 0x0000008d0a0e723e */ /* 0x008fe200000000ff */
[----:B------:R-:W-:-:S04]  /*3ed0*/  FADD.FTZ R141, R141, R4 ;  /* 0x000000048d8d7221 */ /* 0x000fc80000010000 */
[----:B------:R2:W-:Y:S01]  /*3ee0*/  STSM.16.M88.4 [R16+0xc000], R12 ;  /* 0x00c0000c10007844 */ /* 0x0005e20000000200 */
[----:B------:R-:W-:Y:S01]  /*3ef0*/  FADD.FTZ R6, R10, R141 ;  /* 0x0000008d0a067221 */ /* 0x000fe20000010000 */
[----:B------:R-:W-:Y:S01]  /*3f00*/  IMAD.MOV.U32 R141, RZ, RZ, R151 ;  /* 0x000000ffff8d7224 */ /* 0x000fe200078e0097 */
        /* <DEDUP_REMOVED lines=23> */
[----:B------:R-:W-:Y:S01]  /*4080*/  UMOV UR6, UR47 ;  /* 0x0000002f00067c82 */ /* 0x000fe20008000000 */
[----:B------:R-:W-:-:S05]  /*4090*/  UMOV UR5, UR46 ;  /* 0x0000002e00057c82 */ /* 0x000fca0008000000 */
.L_x_10497:
[----:B------:R-:W-:Y:S01]  /*40a0*/  UIADD3 UR46, UR5, 0x1, URZ ;  /* 0x00000001052e7890 */ /* 0x000fe2000fffe03f */
[----:B------:R-:W-:-:S03]  /*40b0*/  ISETP.NE.AND P3, PT, R22, RZ, PT ;  /* 0x000000ff1600720c */ /* 0x000fc60003f65270 */
[----:B------:R-:W-:-:S04]  /*40c0*/  UISETP.NE.AND UP0, UPT, UR46, 0x2, UPT ;  /* 0x000000022e00788c */ /* 0x000fc8000bf05270 */
[----:B------:R-:W-:Y:S02]  /*40d0*/  USEL UR47, URZ, 0x1, UP0 ;  /* 0x000000013f2f7887 */ /* 0x000fe40008000000 */
[----:B------:R-:W-:Y:S02]  /*40e0*/  USEL UR46, UR46, URZ, UP0 ;  /* 0x0000003f2e2e7287 */ /* 0x000fe40008000000 */
[----:B------:R-:W-:Y:S02]  /*40f0*/  ULOP3.LUT UR47, UR6, UR47, URZ, 0x3c, !UPT ;  /* 0x0000002f062f7292 */ /* 0x000fe4000f8e3c3f */
[----:B-1----:R-:W-:Y:S10]  /*4100*/  @P3 BRA `(.L_x_10489) ;  /* 0x00000000002c3947 */ /* 0x002ff40003800000 */
[----:B------:R-:W-:Y:S05]  /*4110*/  @!P0 BRA `(.L_x_10490) ;  /* 0x0000000000048947 */ /* 0x000fea0003800000 */
[----:B------:R-:W-:Y:S01]  /*4120*/  BPT.TRAP 0x1 ;  /* 0x000000040000795c */ /* 0x000fe20000300000 */
.L_x_10490:
[----:B------:R-:W-:Y:S01]  /*4130*/  ULEA UR7, UR46, UR40, 0x3 ;  /* 0x000000282e077291 */ /* 0x000fe2000f8e183f */
[----:B------:R-:W-:-:S05]  /*4140*/  IMAD.U32 R0, RZ, RZ, UR47 ;  /* 0x0000002fff007e24 */ /* 0x000fca000f8e00ff */
[----:B------:R-:W-:-:S04]  /*4150*/  SHF.L.U32 R0, R0, 0x1f, RZ ;  /* 0x0000001f00007819 */ /* 0x000fc800000006ff */
[----:B------:R1:W3:Y:S01]  /*4160*/  SYNCS.PHASECHK.TRANS64.TRYWAIT P2, [UR7+0x30830], R0 ;  /* 0x03083000ff0075a7 */ /* 0x0002e20008040147 */
[----:B------:R-:W-:Y:S05]  /*4170*/  @!P0 BRA `(.L_x_10491) ;  /* 0x0000000000048947 */ /* 0x000fea0003800000 */
[----:B------:R-:W-:Y:S01]  /*4180*/  BPT.TRAP 0x1 ;  /* 0x000000040000795c */ /* 0x000fe20000300000 */
.L_x_10491:
[----:B---3--:R-:W-:Y:S05]  /*4190*/  @P2 BRA `(.L_x_10489) ;  /* 0x0000000000082947 */ /* 0x008fea0003800000 */
[----:B------:R-:W3:Y:S02]  /*41a0*/  SYNCS.PHASECHK.TRANS64.TRYWAIT P2, [UR7+0x30830], R0 ;  /* 0x03083000ff0075a7 */ /* 0x000ee40008040147 */
[----:B---3--:R-:W-:Y:S05]  /*41b0*/  @!P2 BRA `(.L_x_10492) ;  /* 0x000000600044a947 */ /* 0x008fea0003800000 */
.L_x_10489:
[----:B---3--:R-:W3:Y:S01]  /*41c0*/  S2R R3, SR_TID.X ;  /* 0x0000000000037919 */ /* 0x008ee20000002100 */
[----:B------:R-:W-:Y:S01]  /*41d0*/  R2UR UR20, R20 ;  /* 0x00000000141472ca */ /* 0x000fe200000e0000 */
[----:B------:R-:W-:Y:S01]  /*41e0*/  UIMAD UR22, UR46, 0x600, UR4 ;  /* 0x000006002e1678a4 */ /* 0x000fe2000f8e0204 */
[----:B------:R-:W-:Y:S01]  /*41f0*/  R2UR UR21, R21 ;  /* 0x00000000151572ca */ /* 0x000fe200000e0000 */
[----:B------:R-:W-:Y:S01]  /*4200*/  UMOV UR23, 0x40000040 ;  /* 0x4000004000177882 */ /* 0x000fe20000000000 */
[----:B------:R-:W-:Y:S01]  /*4210*/  UMOV UR11, 0x40000040 ;  /* 0x40000040000b7882 */ /* 0x000fe20000000000 */
[----:B------:R-:W-:Y:S02]  /*4220*/  UIADD3 UR10, UR22, 0x2, URZ ;  /* 0x00000002160a7890 */ /* 0x000fe4000fffe03f */
[----:B------:R-:W-:Y:S01]  /*4230*/  UIADD3 UR14, UR22, 0x4, URZ ;  /* 0x00000004160e7890 */ /* 0x000fe2000fffe03f */
[----:B------:R-:W-:Y:S01]  /*4240*/  UMOV UR15, 0x40000040 ;  /* 0x40000040000f7882 */ /* 0x000fe20000000000 */
[----:B------:R-:W-:Y:S01]  /*4250*/  UIADD3 UR18, UR22, 0x6, URZ ;  /* 0x0000000616127890 */ /* 0x000fe2000fffe03f */
[----:B------:R-:W-:Y:S01]  /*4260*/  UMOV UR19, 0x40000040 ;  /* 0x4000004000137882 */ /* 0x000fe20000000000 */
[----:B---3--:R-:W-:-:S05]  /*4270*/  SHF.R.U32.HI R3, RZ, 0x7, R3 ;  /* 0x00000007ff037819 */ /* 0x008fca0000011603 */
[----:B-1----:R-:W-:-:S05]  /*4280*/  VIADD R0, R3, 0x8 ;  /* 0x0000000803007836 */ /* 0x002fca0000000000 */
[----:B------:R1:W-:Y:S06]  /*4290*/  BAR.SYNC.DEFER_BLOCKING R0, 0x100 ;  /* 0x000400000000751d */ /* 0x0003ec0000010000 */
[----:B--2---:R-:W-:-:S06]  /*42a0*/  WARPGROUP.ARRIVE ;  /* 0x00000000000079c5 */ /* 0x004fcc0000000000 */
[----:B------:R-:W-:Y:S03]  /*42b0*/  HGMMA.64x192x16.F32 R24, gdesc[UR20], RZ, !UPT, gsb0 ;  /* 0x02e00000141879f0 */ /* 0x000fe6000c0008ff */
[----:B------:R-:W-:Y:S02]  /*42c0*/  WARPGROUP.DEPBAR.LE gsb0, 0x0 ;  /* 0x00008000000079c5 */ /* 0x000fe40000010000 */
[----:B------:R-:W-:-:S15]  /*42d0*/  WARPGROUP.ARRIVE ;  /* 0x00000000000079c5 */ /* 0x000fde0000000000 */
[----:B------:R-:W-:Y:S03]  /*42e0*/  HGMMA.64x192x16.F32 R24, gdesc[UR8], R24, gsb0 ;  /* 0x02e00000081879f0 */ /* 0x000fe60008000818 */
[----:B------:R-:W-:Y:S02]  /*42f0*/  WARPGROUP.DEPBAR.LE gsb0, 0x0 ;  /* 0x00008000000079c5 */ /* 0x000fe40000010000 */
[----:B------:R-:W-:-:S15]  /*4300*/  WARPGROUP.ARRIVE ;  /* 0x00000000000079c5 */ /* 0x000fde0000000000 */
[----:B------:R-:W-:Y:S03]  /*4310*/  HGMMA.64x192x16.F32 R24, gdesc[UR12], R24, gsb0 ;  /* 0x02e000000c1879f0 */ /* 0x000fe60008000818 */
[----:B------:R-:W-:Y:S02]  /*4320*/  WARPGROUP.DEPBAR.LE gsb0, 0x0 ;  /* 0x00008000000079c5 */ /* 0x000fe40000010000 */
[----:B------:R-:W-:-:S15]  /*4330*/  WARPGROUP.ARRIVE ;  /* 0x00000000000079c5 */ /* 0x000fde0000000000 */
[----:B------:R-:W-:Y:S03]  /*4340*/  HGMMA.64x192x16.F32 R24, gdesc[UR16], R24, gsb0 ;  /* 0x02e00000101879f0 */ /* 0x000fe60008000818 */
[----:B------:R-:W-:Y:S02]  /*4350*/  WARPGROUP.DEPBAR.LE gsb0, 0x0 ;  /* 0x00008000000079c5 */ /* 0x000fe40000010000 */
[----:B-1----:R-:W-:Y:S05]  /*4360*/  @P3 BRA `(.L_x_10493) ;  /* 0x00000000002c3947 */ /* 0x002fea0003800000 */
[----:B------:R-:W-:Y:S05]  /*4370*/  @!P0 BRA `(.L_x_10494) ;  /* 0x0000000000048947 */ /* 0x000fea0003800000 */
[----:B------:R-:W-:Y:S01]  /*4380*/  BPT.TRAP 0x1 ;  /* 0x000000040000795c */ /* 0x000fe20000300000 */
.L_x_10494:
[----:B------:R-:W-:Y:S01]  /*4390*/  ULEA UR7, UR5, UR40, 0x3 ;  /* 0x0000002805077291 */ /* 0x000fe2000f8e183f */
[----:B------:R-:W-:-:S05]  /*43a0*/  IMAD.U32 R0, RZ, RZ, UR6 ;  /* 0x00000006ff007e24 */ /* 0x000fca000f8e00ff */
[----:B------:R-:W-:-:S04]  /*43b0*/  SHF.L.U32 R0, R0, 0x1f, RZ ;  /* 0x0000001f00007819 */ /* 0x000fc800000006ff */
[----:B------:R1:W2:Y:S01]  /*43c0*/  SYNCS.PHASECHK.TRANS64.TRYWAIT P2, [UR7+0x30850], R0 ;  /* 0x03085000ff0075a7 */ /* 0x0002a20008040147 */
[----:B------:R-:W-:Y:S05]  /*43d0*/  @!P0 BRA `(.L_x_10495) ;  /* 0x0000000000048947 */ /* 0x000fea0003800000 */
[----:B------:R-:W-:Y:S01]  /*43e0*/  BPT.TRAP 0x1 ;  /* 0x000000040000795c */ /* 0x000fe20000300000 */
.L_x_10495:
[----:B--2---:R-:W-:Y:S05]  /*43f0*/  @P2 BRA `(.L_x_10493) ;  /* 0x0000000000082947 */ /* 0x004fea0003800000 */
[----:B------:R-:W2:Y:S02]  /*4400*/  SYNCS.PHASECHK.TRANS64.TRYWAIT P2, [UR7+0x30850], R0 ;  /* 0x03085000ff0075a7 */ /* 0x000ea40008040147 */
[----:B--2---:R-:W-:Y:S05]  /*4410*/  @!P2 BRA `(.L_x_10496) ;  /* 0x0000005c00c4a947 */ /* 0x004fea0003800000 */
.L_x_10493:
[----:B------:R-:W-:Y:S01]  /*4420*/  R2UR UR7, R19 ;  /* 0x00000000130772ca */ /* 0x000fe200000e0000 */
[----:B------:R-:W-:Y:S01]  /*4430*/  UIADD3 UR6, UR40, 0x400, URZ ;  /* 0x0000040028067890 */ /* 0x000fe2000fffe03f */
[----:B------:R-:W-:Y:S01]  /*4440*/  WARPGROUP.ARRIVE ;  /* 0x00000000000079c5 */ /* 0x000fe20000000000 */
[----:B------:R-:W-:Y:S01]  /*4450*/  UMOV UR23, 0x40000040 ;  /* 0x4000004000177882 */ /* 0x000fe20000000000 */
[----:B------:R-:W-:Y:S01]  /*4460*/  UMOV UR21, 0x40000040 ;  /* 0x4000004000157882 */ /* 0x000fe20000000000 */
[----:B------:R-:W-:Y:S01]  /*4470*/  USHF.R.U32.HI UR6, URZ, 0x4, UR6 ;  /* 0x000000043f067899 */ /* 0x000fe20008011606 */
[----:B-12---:R-:W-:Y:S02]  /*4480*/  FMNMX.FTZ R0, R24, R4, !PT ;  /* 0x0000000418007209 */ /* 0x006fe40007810000 */
[----:B------:R-:W-:Y:S01]  /*4490*/  FMNMX.FTZ R14, R26, R7, !PT ;  /* 0x000000071a0e7209 */ /* 0x000fe20007810000 */
[----:B------:R-:W-:Y:S01]  /*44a0*/  ULOP3.LUT UR6, UR6, 0x3fff, URZ, 0xc0, !UPT ;  /* 0x00003fff06067892 */ /* 0x000fe2000f8ec03f */
[----:B------:R-:W-:-:S03]  /*44b0*/  FMNMX.FTZ R3, R25, R0, !PT ;  /* 0x0000000019037209 */ /* 0x000fc60007810000 */
[----:B------:R-:W-:Y:S01]  /*44c0*/  UIADD3 UR7, UR7, 0x1e800, URZ ;  /* 0x0001e80007077890 */ /* 0x000fe2000fffe03f */
[----:B------:R-:W-:-:S03]  /*44d0*/  FMNMX.FTZ R0, R28, R3, !PT ;  /* 0x000000031c007209 */ /* 0x000fc60007810000 */
[----:B------:R-:W-:Y:S01]  /*44e0*/  USHF.R.U32.HI UR7, URZ, 0x4, UR7 ;  /* 0x000000043f077899 */ /* 0x000fe20008011607 */
[----:B------:R-:W-:-:S03]  /*44f0*/  FMNMX.FTZ R3, R29, R0, !PT ;  /* 0x000000001d037209 */ /* 0x000fc60007810000 */
[----:B------:R-:W-:Y:S01]  /*4500*/  ULOP3.LUT UR10, UR7, 0x3fff, URZ, 0xc0, !UPT ;  /* 0x00003fff070a7892 */ /* 0x000fe2000f8ec03f */
[----:B------:R-:W-:Y:S01]  /*4510*/  FMNMX.FTZ R0, R32, R3, !PT ;  /* 0x0000000320007209 */ /* 0x000fe20007810000 */
[----:B------:R-:W-:Y:S02]  /*4520*/  UIMAD UR7, UR5, 0x600, UR6 ;  /* 0x00000600050778a4 */ /* 0x000fe4000f8e0206 */
[----:B------:R-:W-:Y:S01]  /*4530*/  ULOP3.LUT UR6, UR10, 0x10000, URZ, 0xfc, !UPT ;  /* 0x000100000a067892 */ /* 0x000fe2000f8efc3f */
[----:B------:R-:W-:-:S04]  /*4540*/  FMNMX.FTZ R3, R33, R0, !PT ;  /* 0x0000000021037209 */ /* 0x000fc80007810000 */
[----:B------:R-:W-:Y:S01]  /*4550*/  UMOV UR22, UR7 ;  /* 0x0000000700167c82 */ /* 0x000fe20008000000 */
[----:B------:R-:W-:Y:S01]  /*4560*/  FMNMX.FTZ R0, R36, R3, !PT ;  /* 0x0000000324007209 */ /* 0x000fe20007810000 */
[----:B------:R-:W-:Y:S02]  /*4570*/  UMOV UR20, UR6 ;  /* 0x0000000600147c82 */ /* 0x000fe40008000000 */
[----:B------:R-:W-:Y:S01]  /*4580*/  HGMMA.64x64x16.F32 R120, gdesc[UR20].tnspB, R120, gsb0 ;  /* 0x40e00000147879f0 */ /* 0x000fe20008000878 */
        /* <DEDUP_REMOVED lines=27> */
[----:B------:R-:W-:Y:S01]  /*4740*/  HGMMA.64x64x16.F32 R120, gdesc[UR20].tnspB, R120, gsb0 ;  /* 0x40e00000147879f0 */ /* 0x000fe20008000878 */
[----:B------:R-:W-:Y:S02]  /*4750*/  UIADD3 UR22, UR7, 0x100, URZ ;  /* 0x0000010007167890 */ /* 0x000fe4000fffe03f */
[----:B------:R-:W-:Y:S01]  /*4760*/  UIADD3 UR20, UR6, 0x4, URZ ;  /* 0x0000000406147890 */ /* 0x000fe2000fffe03f */
[----:B------:R-:W-:Y:S01]  /*4770*/  FMNMX.FTZ R0, R80, R3, !PT ;  /* 0x0000000350007209 */ /* 0x000fe20007810000 */
[----:B------:R-:W-:Y:S01]  /*4780*/  UMOV UR23, 0x40000040 ;  /* 0x4000004000177882 */ /* 0x000fe20000000000 */
[----:B------:R-:W-:Y:S02]  /*4790*/  UMOV UR21, 0x40000040 ;  /* 0x4000004000157882 */ /* 0x000fe40000000000 */
        /* <DEDUP_REMOVED lines=24> */
[----:B------:R-:W1:Y:S01]  /*4920*/  SHFL.BFLY PT, R3, R10, 0x2, 0x1f ;  /* 0x0c401f000a037f89 */ /* 0x000e6200000e0000 */
[----:B------:R-:W-:Y:S01]  /*4930*/  UMOV UR23, 0x40000040 ;  /* 0x4000004000177882 */ /* 0x000fe20000000000 */
[----:B------:R-:W-:Y:S01]  /*4940*/  UMOV UR21, 0x40000040 ;  /* 0x4000004000157882 */ /* 0x000fe20000000000 */
[----:B-1----:R-:W-:-:S05]  /*4950*/  FMNMX.FTZ R11, R10, R3, !PT ;  /* 0x000000030a0b7209 */ /* 0x002fca0007810000 */
[----:B------:R-:W1:Y:S02]  /*4960*/  SHFL.BFLY PT, R0, R11, 0x1, 0x1f ;  /* 0x0c201f000b007f89 */ /* 0x000e6400000e0000 */
[----:B-1----:R-:W-:Y:S02]  /*4970*/  FMNMX.FTZ R3, R11, R0, !PT ;  /* 0x000000000b037209 */ /* 0x002fe40007810000 */
[----:B------:R-:W1:Y:S03]  /*4980*/  LDC R0, c[0x0][0x988] ;  /* 0x00026200ff007b82 */ /* 0x000e660000000800 */
[C---:B------:R-:W-:Y:S01]  /*4990*/  FADD.FTZ R4, -R3.reuse, R4 ;  /* 0x0000000403047221 */ /* 0x040fe20000010100 */
[----:B------:R-:W-:Y:S02]  /*49a0*/  WARPGROUP.DEPBAR.LE gsb0, 0x0 ;  /* 0x00008000000079c5 */ /* 0x000fe40000010000 */
[----:B------:R-:W-:Y:S01]  /*49b0*/  WARPGROUP.ARRIVE ;  /* 0x00000000000079c5 */ /* 0x000fe20000000000 */
[----:B-1----:R-:W-:-:S05]  /*49c0*/  FMUL.FTZ R9, R3, R0 ;  /* 0x0000000003097220 */ /* 0x002fca0000410000 */
[----:B------:R-:W-:Y:S01]  /*49d0*/  HGMMA.64x64x16.F32 R120, gdesc[UR20].tnspB, R120, gsb0 ;  /* 0x40e00000147879f0 */ /* 0x000fe20008000878 */
[----:B------:R-:W-:Y:S01]  /*49e0*/  UIADD3 UR22, UR7, 0x200, URZ ;  /* 0x0000020007167890 */ /* 0x000fe2000fffe03f */
[-C--:B------:R-:W-:Y:S01]  /*49f0*/  FMUL.FTZ R4, R4, R0.reuse ;  /* 0x0000000004047220 */ /* 0x080fe20000410000 */
[----:B------:R-:W-:Y:S01]  /*4a00*/  UIADD3 UR20, UR6, 0x600, URZ ;  /* 0x0000060006147890 */ /* 0x000fe2000fffe03f */
[-CC-:B------:R-:W-:Y:S01]  /*4a10*/  FFMA.FTZ R24, R24, R0.reuse, -R9.reuse ;  /* 0x0000000018187223 */ /* 0x180fe20000010809 */
[----:B------:R-:W-:Y:S01]  /*4a20*/  UMOV UR23, 0x40000040 ;  /* 0x4000004000177882 */ /* 0x000fe20000000000 */
[----:B------:R-:W-:Y:S01]  /*4a30*/  UMOV UR21, 0x40000040 ;  /* 0x4000004000157882 */ /* 0x000fe20000000000 */
        /* <DEDUP_REMOVED lines=48> */
[----:B------:R1:W2:Y:S08]  /*4d40*/  MUFU.EX2 R9, R24 ;  /* 0x0000001800097308 */ /* 0x0002b00000000800 */
[----:B------:R-:W3:Y:S01]  /*4d50*/  MUFU.EX2 R4, R25 ;  /* 0x0000001900047308 */ /* 0x000ee20000000800 */
[----:B-1----:R-:W1:Y:S01]  /*4d60*/  S2R R24, SR_TID.X ;  /* 0x0000000000187919 */ /* 0x002e620000002100 */
[----:B------:R-:W-:-:S02]  /*4d70*/  WARPGROUP.DEPBAR.LE gsb0, 0x0 ;  /* 0x00008000000079c5 */ /* 0x000fc40000010000 */
[----:B------:R-:W-:Y:S01]  /*4d80*/  WARPGROUP.ARRIVE ;  /* 0x00000000000079c5 */ /* 0x000fe20000000000 */
[----:B--2---:R-:W-:-:S03]  /*4d90*/  FFMA.FTZ R11, R10, R6, R9 ;  /* 0x000000060a0b7223 */ /* 0x004fc60000010009 */
[----:B------:R-:W-:Y:S02]  /*4da0*/  MUFU.EX2 R29, R29 ;  /* 0x0000001d001d7308 */ /* 0x000fe40000000800 */
[----:B------:R-:W-:Y:S01]  /*4db0*/  HGMMA.64x64x16.F32 R120, gdesc[UR20].tnspB, R120, gsb0 ;  /* 0x40e00000147879f0 */ /* 0x000fe20008000878 */
[----:B------:R-:W-:Y:S02]  /*4dc0*/  UIADD3 UR22, UR7, 0x280, URZ ;  /* 0x0000028007167890 */ /* 0x000fe4000fffe03f */
[----:B------:R-:W-:Y:S01]  /*4dd0*/  UIADD3 UR20, UR6, 0x602, URZ ;  /* 0x0000060206147890 */ /* 0x000fe2000fffe03f */
[C---:B---3--:R-:W-:Y:S01]  /*4de0*/  FADD.FTZ R6, R4.reuse, R11 ;  /* 0x0000000b04067221 */ /* 0x048fe20000010000 */
[----:B------:R-:W-:Y:S01]  /*4df0*/  UMOV UR23, 0x40000040 ;  /* 0x4000004000177882 */ /* 0x000fe20000000000 */
[----:B------:R-:W-:Y:S01]  /*4e00*/  UMOV UR21, 0x40000040 ;  /* 0x4000004000157882 */ /* 0x000fe20000000000 */
[----:B------:R-:W-:Y:S01]  /*4e10*/  F2FP.F16.F32.PACK_AB R4, R4, R9 ;  /* 0x000000090404723e */ /* 0x000fe200000000ff */
[----:B------:R-:W-:Y:S08]  /*4e20*/  MUFU.EX2 R12, R32 ;  /* 0x00000020000c7308 */ /* 0x000ff00000000800 */
[----:B------:R-:W2:Y:S01]  /*4e30*/  MUFU.EX2 R9, R28 ;  /* 0x0000001c00097308 */ /* 0x000ea20000000800 */
[----:B-1----:R-:W-:-:S02]  /*4e40*/  SHF.R.U32.HI R23, RZ, 0x7, R24 ;  /* 0x00000007ff177819 */ /* 0x002fc40000011618 */
[----:B------:R-:W-:-:S05]  /*4e50*/  ISETP.GE.U32.AND P2, PT, R24, 0x180, PT ;  /* 0x000001801800780c */ /* 0x000fca0003f46070 */
[----:B------:R-:W1:Y:S08]  /*4e60*/  MUFU.EX2 R33, R33 ;  /* 0x0000002100217308 */ /* 0x000e700000000800 */
[----:B------:R-:W3:Y:S01]  /*4e70*/  MUFU.EX2 R36, R36 ;  /* 0x0000002400247308 */ /* 0x000ee20000000800 */
[----:B--2---:R-:W-:-:S04]  /*4e80*/  FADD.FTZ R6, R9, R6 ;  /* 0x0000000609067221 */ /* 0x004fc80000010000 */
[C---:B------:R-:W-:Y:S01]  /*4e90*/  FADD.FTZ R11, R29.reuse, R6 ;  /* 0x000000061d0b7221 */ /* 0x040fe20000010000 */
[----:B------:R-:W-:Y:S02]  /*4ea0*/  F2FP.F16.F32.PACK_AB R6, R29, R9 ;  /* 0x000000091d06723e */ /* 0x000fe400000000ff */
[----:B------:R-:W-:Y:S01]  /*4eb0*/  FMNMX.FTZ R9, R27, R14, !PT ;  /* 0x0000000e1b097209 */ /* 0x000fe20007810000 */
[----:B------:R-:W-:Y:S01]  /*4ec0*/  FADD.FTZ R11, R12, R11 ;  /* 0x0000000b0c0b7221 */ /* 0x000fe20000010000 */
[----:B------:R-:W-:Y:S01]  /*4ed0*/  MUFU.EX2 R41, R41 ;  /* 0x0000002900297308 */ /* 0x000fe20000000800 */
[C---:B-1----:R-:W-:Y:S02]  /*4ee0*/  F2FP.F16.F32.PACK_AB R12, R33.reuse, R12 ;  /* 0x0000000c210c723e */ /* 0x042fe400000000ff */
[----:B------:R-:W-:Y:S01]  /*4ef0*/  FMNMX.FTZ R14, R30, R9, !PT ;  /* 0x000000091e0e7209 */ /* 0x000fe20007810000 */
[----:B------:R-:W-:-:S03]  /*4f00*/  FADD.FTZ R11, R33, R11 ;  /* 0x0000000b210b7221 */ /* 0x000fc60000010000 */
[----:B------:R-:W-:Y:S01]  /*4f10*/  FMNMX.FTZ R9, R31, R14, !PT ;  /* 0x0000000e1f097209 */ /* 0x000fe20007810000 */
[----:B---3--:R-:W-:Y:S01]  /*4f20*/  FADD.FTZ R11, R36, R11 ;  /* 0x0000000b240b7221 */ /* 0x008fe20000010000 */
        /* <DEDUP_REMOVED lines=9> */
[----:B------:R-:W-:Y:S01]  /*4fc0*/  MUFU.EX2 R52, R52 ;  /* 0x0000003400347308 */ /* 0x000fe20000000800 */
[----:B------:R-:W-:Y:S02]  /*4fd0*/  WARPGROUP.DEPBAR.LE gsb0, 0x0 ;  /* 0x00008000000079c5 */ /* 0x000fe40000010000 */
[----:B------:R-:W-:Y:S01]  /*4fe0*/  WARPGROUP.ARRIVE ;  /* 0x00000000000079c5 */ /* 0x000fe20000000000 */
[----:B------:R-:W-:-:S04]  /*4ff0*/  FMNMX.FTZ R14, R46, R9, !PT ;  /* 0x000000092e0e7209 */ /* 0x000fc80007810000 */
[----:B------:R-:W-:Y:S01]  /*5000*/  FMNMX.FTZ R9, R47, R14, !PT ;  /* 0x0000000e2f097209 */ /* 0x000fe20007810000 */
[----:B------:R-:W-:Y:S01]  /*5010*/  HGMMA.64x64x16.F32 R120, gdesc[UR20].tnspB, R120, gsb0 ;  /* 0x40e00000147879f0 */ /* 0x000fe20008000878 */
[----:B------:R-:W-:Y:S01]  /*5020*/  UIADD3 UR22, UR7, 0x300, URZ ;  /* 0x0000030007167890 */ /* 0x000fe2000fffe03f */
[----:B------:R-:W-:Y:S01]  /*5030*/  MUFU.EX2 R53, R53 ;  /* 0x0000003500357308 */ /* 0x000fe20000000800 */
[----:B------:R-:W-:Y:S01]  /*5040*/  UIADD3 UR20, UR6, 0x604, URZ ;  /* 0x0000060406147890 */ /* 0x000fe2000fffe03f */
[----:B------:R-:W-:Y:S01]  /*5050*/  FMNMX.FTZ R14, R50, R9, !PT ;  /* 0x00000009320e7209 */ /* 0x000fe20007810000 */
[----:B------:R-:W-:Y:S01]  /*5060*/  UMOV UR23, 0x40000040 ;  /* 0x4000004000177882 */ /* 0x000fe20000000000 */
[----:B------:R-:W-:Y:S02]  /*5070*/  UMOV UR21, 0x40000040 ;  /* 0x4000004000157882 */ /* 0x000fe40000000000 */
        /* <DEDUP_REMOVED lines=29> */
[----:B------:R-:W-:Y:S01]  /*5250*/  MUFU.EX2 R73, R73 ;  /* 0x0000004900497308 */ /* 0x000fe20000000800 */
[----:B------:R-:W-:Y:S01]  /*5260*/  FMNMX.FTZ R9, R87, R14, !PT ;  /* 0x0000000e57097209 */ /* 0x000fe20007810000 */
[----:B------:R-:W-:Y:S01]  /*5270*/  HGMMA.64x64x16.F32 R120, gdesc[UR20].tnspB, R120, gsb0 ;  /* 0x40e00000147879f0 */ /* 0x000fe20008000878 */
[----:B------:R-:W-:Y:S02]  /*5280*/  UIADD3 UR22, UR7, 0x380, URZ ;  /* 0x0000038007167890 */ /* 0x000fe4000fffe03f */
[----:B------:R-:W-:Y:S01]  /*5290*/  UIADD3 UR20, UR6, 0x606, URZ ;  /* 0x0000060606147890 */ /* 0x000fe2000fffe03f */
[----:B------:R-:W-:Y:S01]  /*52a0*/  FMNMX.FTZ R14, R90, R9, !PT ;  /* 0x000000095a0e7209 */ /* 0x000fe20007810000 */
[----:B------:R-:W-:Y:S01]  /*52b0*/  UMOV UR23, 0x40000040 ;  /* 0x4000004000177882 */ /* 0x000fe20000000000 */
[----:B------:R-:W-:Y:S01]  /*52c0*/  UMOV UR21, 0x40000040 ;  /* 0x4000004000157882 */ /* 0x000fe20000000000 */
        /* <DEDUP_REMOVED lines=22> */
[----:B------:R-:W-:-:S05]  /*5430*/  FMNMX.FTZ R14, R119, R14, !PT ;  /* 0x0000000e770e7209 */ /* 0x000fca0007810000 */
[----:B------:R-:W1:Y:S02]  /*5440*/  SHFL.BFLY PT, R9, R14, 0x2, 0x1f ;  /* 0x0c401f000e097f89 */ /* 0x000e6400000e0000 */
[----:B------:R-:W-:Y:S01]  /*5450*/  MUFU.EX2 R92, R92 ;  /* 0x0000005c005c7308 */ /* 0x000fe20000000800 */
[----:B------:R-:W-:Y:S02]  /*5460*/  WARPGROUP.DEPBAR.LE gsb0, 0x0 ;  /* 0x00008000000079c5 */ /* 0x000fe40000010000 */
[----:B------:R-:W-:-:S05]  /*5470*/  WARPGROUP.ARRIVE ;  /* 0x00000000000079c5 */ /* 0x000fca0000000000 */
[----:B------:R-:W-:Y:S01]  /*5480*/  MUFU.EX2 R93, R93 ;  /* 0x0000005d005d7308 */ /* 0x000fe20000000800 */
[----:B------:R-:W-:Y:S01]  /*5490*/  HGMMA.64x64x16.F32 R120, gdesc[UR20].tnspB, R120, gsb0 ;  /* 0x40e00000147879f0 */ /* 0x000fe20008000878 */
[----:B------:R-:W-:Y:S02]  /*54a0*/  UIADD3 UR22, UR7, 0x400, URZ ;  /* 0x0000040007167890 */ /* 0x000fe4000fffe03f */
[----:B------:R-:W-:-:S04]  /*54b0*/  UIADD3 UR20, UR6, 0xc00, URZ ;  /* 0x00000c0006147890 */ /* 0x000fc8000fffe03f */
[----:B------:R-:W-:Y:S01]  /*54c0*/  MUFU.EX2 R96, R96 ;  /* 0x0000006000607308 */ /* 0x000fe20000000800 */
[----:B------:R-:W-:Y:S01]  /*54d0*/  UMOV UR23, 0x40000040 ;  /* 0x4000004000177882 */ /* 0x000fe20000000000 */
[----:B------:R-:W-:Y:S01]  /*54e0*/  UMOV UR21, 0x40000040 ;  /* 0x4000004000157882 */ /* 0x000fe20000000000 */
[----:B-1----:R-:W-:-:S05]  /*54f0*/  FMNMX.FTZ R15, R14, R9, !PT ;  /* 0x000000090e0f7209 */ /* 0x002fca0007810000 */
[----:B------:R-:W-:Y:S01]  /*5500*/  MUFU.EX2 R97, R97 ;  /* 0x0000006100617308 */ /* 0x000fe20000000800 */
[----:B------:R-:W1:Y:S07]  /*5510*/  SHFL.BFLY PT, R18, R15, 0x1, 0x1f ;  /* 0x0c201f000f127f89 */ /* 0x000e6e00000e0000 */
[----:B------:R-:W-:Y:S08]  /*5520*/  MUFU.EX2 R100, R100 ;  /* 0x0000006400647308 */ /* 0x000ff00000000800 */
[----:B------:R-:W-:Y:S08]  /*5530*/  MUFU.EX2 R101, R101 ;  /* 0x0000006500657308 */ /* 0x000ff00000000800 */
[----:B------:R-:W-:Y:S01]  /*5540*/  MUFU.EX2 R104, R104 ;  /* 0x0000006800687308 */ /* 0x000fe20000000800 */
[----:B-1----:R-:W-:Y:S01]  /*5550*/  FMNMX.FTZ R9, R15, R18, !PT ;  /* 0x000000120f097209 */ /* 0x002fe20007810000 */
[----:B------:R-:W-:-:S04]  /*5560*/  IMAD.U32 R15, RZ, RZ, UR46 ;  /* 0x0000002eff0f7e24 */ /* 0x000fc8000f8e00ff */
[----:B------:R-:W-:Y:S01]  /*5570*/  FADD.FTZ R7, -R9, R7 ;  /* 0x0000000709077221 */ /* 0x000fe20000010100 */
[----:B------:R-:W-:Y:S01]  /*5580*/  @!P1 LEA R15, R15, UR40, 0x3 ;  /* 0x000000280f0f9c11 */ /* 0x000fe2000f8e18ff */
[-C--:B------:R-:W-:Y:S01]  /*5590*/  FMUL.FTZ R13, R9, R0.reuse ;  /* 0x00000000090d7220 */ /* 0x080fe20000410000 */
[----:B------:R-:W-:Y:S01]  /*55a0*/  MUFU.EX2 R105, R105 ;  /* 0x0000006900697308 */ /* 0x000fe20000000800 */
[-C--:B------:R-:W-:Y:S01]  /*55b0*/  FMUL.FTZ R18, R7, R0.reuse ;  /* 0x0000000007127220 */ /* 0x080fe20000410000 */
[----:B------:R-:W-:Y:S02]  /*55c0*/  VIADD R7, R23, 0x9 ;  /* 0x0000000917077836 */ /* 0x000fe40000000000 */
[-CC-:B------:R-:W-:Y:S01]  /*55d0*/  FFMA.FTZ R26, R26, R0.reuse, -R13.reuse ;  /* 0x000000001a1a7223 */ /* 0x180fe2000001080d */
[----:B------:R-:W-:Y:S02]  /*55e0*/  @!P1 VIADD R15, R15, 0x30840 ;  /* 0x000308400f0f9836 */ /* 0x000fe40000000000 */
        /* <DEDUP_REMOVED lines=25> */
[----:B------:R-:W-:-:S02]  /*5780*/  WARPGROUP.DEPBAR.LE gsb0, 0x0 ;  /* 0x00008000000079c5 */ /* 0x000fc40000010000 */
[----:B------:R-:W-:Y:S01]  /*5790*/  WARPGROUP.ARRIVE ;  /* 0x00000000000079c5 */ /* 0x000fe20000000000 */
[-CC-:B------:R-:W-:Y:S01]  /*57a0*/  FFMA.FTZ R78, R78, R0.reuse, -R13.reuse ;  /* 0x000000004e4e7223 */ /* 0x180fe2000001080d */
[-CC-:B------:R-:W-:Y:S01]  /*57b0*/  FFMA.FTZ R79, R79, R0.reuse, -R13.reuse ;  /* 0x000000004f4f7223 */ /* 0x180fe2000001080d */
[-CC-:B------:R-:W-:Y:S01]  /*57c0*/  FFMA.FTZ R82, R82, R0.reuse, -R13.reuse ;  /* 0x0000000052527223 */ /* 0x180fe2000001080d */
[-CC-:B------:R-:W-:Y:S01]  /*57d0*/  FFMA.FTZ R83, R83, R0.reuse, -R13.reuse ;  /* 0x0000000053537223 */ /* 0x180fe2000001080d */
[-CC-:B------:R-:W-:Y:S01]  /*57e0*/  FFMA.FTZ R86, R86, R0.reuse, -R13.reuse ;  /* 0x0000000056567223 */ /* 0x180fe2000001080d */
[----:B------:R-:W-:Y:S01]  /*57f0*/  HGMMA.64x64x16.F32 R120, gdesc[UR20].tnspB, R120, gsb0 ;  /* 0x40e00000147879f0 */ /* 0x000fe20008000878 */
[----:B------:R-:W-:Y:S01]  /*5800*/  UIADD3 UR22, UR7, 0x480, URZ ;  /* 0x0000048007167890 */ /* 0x000fe2000fffe03f */
[-CC-:B------:R-:W-:Y:S01]  /*5810*/  FFMA.FTZ R87, R87, R0.reuse, -R13.reuse ;  /* 0x0000000057577223 */ /* 0x180fe2000001080d */
        /* <DEDUP_REMOVED lines=19> */
[----:B------:R-:W-:Y:S01]  /*5950*/  SEL R13, R7, 0x9, !P2 ;  /* 0x00000009070d7807 */ /* 0x000fe20005000000 */
[----:B------:R-:W-:Y:S01]  /*5960*/  MUFU.EX2 R18, R18 ;  /* 0x0000001200127308 */ /* 0x000fe20000000800 */
[----:B------:R-:W-:-:S02]  /*5970*/  @!P1 PRMT R15, RZ, 0x654, R15 ;  /* 0x00000654ff0f9816 */ /* 0x000fc4000000000f */
[C---:B------:R-:W-:Y:S01]  /*5980*/  ISETP.GT.AND P2, PT, R8.reuse, RZ, PT ;  /* 0x000000ff0800720c */ /* 0x040fe20003f44270 */
[----:B------:R-:W-:-:S04]  /*5990*/  VIADD R8, R8, 0xffffffff ;  /* 0xffffffff08087836 */ /* 0x000fc80000000000 */
[----:B------:R-:W1:Y:S08]  /*59a0*/  MUFU.EX2 R7, R26 ;  /* 0x0000001a00077308 */ /* 0x000e700000000800 */
[----:B------:R-:W2:Y:S08]  /*59b0*/  MUFU.EX2 R14, R27 ;  /* 0x0000001b000e7308 */ /* 0x000eb00000000800 */
[----:B------:R-:W-:Y:S08]  /*59c0*/  MUFU.EX2 R30, R30 ;  /* 0x0000001e001e7308 */ /* 0x000ff00000000800 */
[----:B------:R-:W3:Y:S08]  /*59d0*/  MUFU.EX2 R31, R31 ;  /* 0x0000001f001f7308 */ /* 0x000ef00000000800 */
[----:B------:R-:W-:Y:S08]  /*59e0*/  MUFU.EX2 R34, R34 ;  /* 0x0000002200227308 */ /* 0x000ff00000000800 */
[----:B------:R-:W4:Y:S01]  /*59f0*/  MUFU.EX2 R35, R35 ;  /* 0x0000002300237308 */ /* 0x000f220000000800 */
[----:B------:R-:W-:-:S02]  /*5a00*/  WARPGROUP.DEPBAR.LE gsb0, 0x0 ;  /* 0x00008000000079c5 */ /* 0x000fc40000010000 */
[----:B------:R-:W-:-:S05]  /*5a10*/  WARPGROUP.ARRIVE ;  /* 0x00000000000079c5 */ /* 0x000fca0000000000 */
[----:B------:R-:W-:Y:S01]  /*5a20*/  MUFU.EX2 R39, R39 ;  /* 0x0000002700277308 */ /* 0x000fe20000000800 */
[----:B------:R-:W-:Y:S01]  /*5a30*/  HGMMA.64x64x16.F32 R120, gdesc[UR20].tnspB, R120, gsb0 ;  /* 0x40e00000147879f0 */ /* 0x000fe20008000878 */
        /* <DEDUP_REMOVED lines=22> */
[----:B------:R-:W-:-:S05]  /*5ba0*/  UMOV UR6, UR47 ;  /* 0x0000002f00067c82 */ /* 0x000fca0008000000 */
        /* <DEDUP_REMOVED lines=11> */
[----:B------:R-:W-:Y:S07]  /*5c60*/  HGMMA.64x64x16.F32 R120, gdesc[UR20].tnspB, R120, gsb0 ;  /* 0x40e00000147879f0 */ /* 0x000fee0008000878 */
        /* <DEDUP_REMOVED lines=20> */
[----:B-1----:R-:W-:Y:S01]  /*5db0*/  IMAD.U32 R15, RZ, RZ, UR5 ;  /* 0x00000005ff0f7e24 */ /* 0x002fe2000f8e00ff */
[----:B------:R-:W-:Y:S01]  /*5dc0*/  MUFU.EX2 R109, R109 ;  /* 0x0000006d006d7308 */ /* 0x000fe20000000800 */
[----:B------:R-:W-:Y:S01]  /*5dd0*/  UMOV UR5, UR46 ;  /* 0x0000002e00057c82 */ /* 0x000fe20008000000 */
[-C--:B------:R-:W-:Y:S01]  /*5de0*/  FMUL.FTZ R132, R132, R10.reuse ;  /* 0x0000000a84847220 */ /* 0x080fe20000410000 */
[-C--:B------:R-:W-:Y:S01]  /*5df0*/  FMUL.FTZ R133, R133, R10.reuse ;  /* 0x0000000a85857220 */ /* 0x080fe20000410000 */
[----:B------:R-:W-:Y:S01]  /*5e00*/  @!P1 LEA R15, R15, UR40, 0x3 ;  /* 0x000000280f0f9c11 */ /* 0x000fe2000f8e18ff */
[-C--:B------:R-:W-:Y:S01]  /*5e10*/  FMUL.FTZ R136, R136, R10.reuse ;  /* 0x0000000a88887220 */ /* 0x080fe20000410000 */
[-C--:B------:R-:W-:Y:S01]  /*5e20*/  FMUL.FTZ R137, R137, R10.reuse ;  /* 0x0000000a89897220 */ /* 0x080fe20000410000 */
[----:B------:R-:W-:Y:S01]  /*5e30*/  FMUL.FTZ R140, R140, R10 ;  /* 0x0000000a8c8c7220 */ /* 0x000fe20000410000 */
[----:B------:R-:W-:Y:S01]  /*5e40*/  MUFU.EX2 R111, R111 ;  /* 0x0000006f006f7308 */ /* 0x000fe20000000800 */
[----:B-----5:R-:W-:-:S02]  /*5e50*/  @!P1 VIADD R13, R15, 0x30860 ;  /* 0x000308600f0d9836 */ /* 0x020fc40000000000 */
[-C--:B------:R-:W-:Y:S01]  /*5e60*/  FMUL.FTZ R141, R141, R10.reuse ;  /* 0x0000000a8d8d7220 */ /* 0x080fe20000410000 */
[-C--:B------:R-:W-:Y:S01]  /*5e70*/  FMUL.FTZ R144, R144, R10.reuse ;  /* 0x0000000a90907220 */ /* 0x080fe20000410000 */
[-C--:B------:R-:W-:Y:S01]  /*5e80*/  FMUL.FTZ R145, R145, R10.reuse ;  /* 0x0000000a91917220 */ /* 0x080fe20000410000 */
[----:B------:R-:W-:Y:S01]  /*5e90*/  FMUL.FTZ R148, R148, R10 ;  /* 0x0000000a94947220 */ /* 0x000fe20000410000 */
[----:B------:R-:W-:Y:S01]  /*5ea0*/  @!P1 PRMT R15, RZ, 0x654, R13 ;  /* 0x00000654ff0f9816 */ /* 0x000fe2000000000d */
[----:B------:R-:W-:Y:S01]  /*5eb0*/  FFMA.FTZ R13, R18, R5, R7 ;  /* 0x00000005120d7223 */ /* 0x000fe20000010007 */
[C---:B--2---:R-:W-:Y:S01]  /*5ec0*/  F2FP.F16.F32.PACK_AB R5, R14.reuse, R7 ;  /* 0x000000070e05723e */ /* 0x044fe200000000ff */
[----:B------:R-:W-:Y:S01]  /*5ed0*/  MUFU.EX2 R112, R112 ;  /* 0x0000007000707308 */ /* 0x000fe20000000800 */
[----:B---3--:R-:W-:Y:S01]  /*5ee0*/  F2FP.F16.F32.PACK_AB R7, R31, R30 ;  /* 0x0000001e1f07723e */ /* 0x008fe200000000ff */
[----:B------:R-:W-:Y:S01]  /*5ef0*/  FADD.FTZ R13, R14, R13 ;  /* 0x0000000d0e0d7221 */ /* 0x000fe20000010000 */
[----:B------:R1:W-:Y:S01]  /*5f00*/  @!P1 SYNCS.ARRIVE.TRANS64.RED.A1T0 RZ, [R15+URZ], RZ ;  /* 0x000000ff0fff99a7 */ /* 0x0003e2000810043f */
[----:B------:R-:W-:Y:S01]  /*5f10*/  FMUL.FTZ R149, R149, R10 ;  /* 0x0000000a95957220 */ /* 0x000fe20000410000 */
[----:B------:R-:W-:Y:S01]  /*5f20*/  FMUL.FTZ R122, R122, R18 ;  /* 0x000000127a7a7220 */ /* 0x000fe20000410000 */
[----:B------:R-:W-:Y:S01]  /*5f30*/  FADD.FTZ R30, R30, R13 ;  /* 0x0000000d1e1e7221 */ /* 0x000fe20000010000 */
[----:B------:R2:W-:Y:S01]  /*5f40*/  STSM.16.M88.4 [R2+0x1e800], R4 ;  /* 0x01e8000402007844 */ /* 0x0005e20000000200 */
[----:B------:R-:W3:Y:S01]  /*5f50*/  MUFU.EX2 R14, R37 ;  /* 0x00000025000e7308 */ /* 0x000ee20000000800 */
[----:B----4-:R-:W-:Y:S01]  /*5f60*/  F2FP.F16.F32.PACK_AB R13, R35, R34 ;  /* 0x00000022230d723e */ /* 0x010fe200000000ff */
[----:B------:R-:W-:Y:S01]  /*5f70*/  FADD.FTZ R31, R31, R30 ;  /* 0x0000001e1f1f7221 */ /* 0x000fe20000010000 */
[-C--:B------:R-:W-:Y:S01]  /*5f80*/  FMUL.FTZ R123, R123, R18.reuse ;  /* 0x000000127b7b7220 */ /* 0x080fe20000410000 */
[-C--:B------:R-:W-:Y:S01]  /*5f90*/  FMUL.FTZ R126, R126, R18.reuse ;  /* 0x000000127e7e7220 */ /* 0x080fe20000410000 */
[-C--:B------:R-:W-:Y:S01]  /*5fa0*/  FMUL.FTZ R127, R127, R18.reuse ;  /* 0x000000127f7f7220 */ /* 0x080fe20000410000 */
[----:B------:R-:W-:Y:S01]  /*5fb0*/  FADD.FTZ R28, R34, R31 ;  /* 0x0000001f221c7221 */ /* 0x000fe20000010000 */
[-C--:B------:R-:W-:Y:S01]  /*5fc0*/  FMUL.FTZ R130, R130, R18.reuse ;  /* 0x0000001282827220 */ /* 0x080fe20000410000 */
[----:B-1----:R-:W1:Y:S01]  /*5fd0*/  MUFU.EX2 R15, R38 ;  /* 0x00000026000f7308 */ /* 0x002e620000000800 */
[-C--:B------:R-:W-:Y:S01]  /*5fe0*/  FMUL.FTZ R131, R131, R18.reuse ;  /* 0x0000001283837220 */ /* 0x080fe20000410000 */
[----:B------:R-:W-:Y:S01]  /*5ff0*/  FADD.FTZ R28, R35, R28 ;  /* 0x0000001c231c7221 */ /* 0x000fe20000010000 */
[-C--:B------:R-:W-:Y:S01]  /*6000*/  FMUL.FTZ R134, R134, R18.reuse ;  /* 0x0000001286867220 */ /* 0x080fe20000410000 */
[-C--:B------:R-:W-:Y:S01]  /*6010*/  FMUL.FTZ R135, R135, R18.reuse ;  /* 0x0000001287877220 */ /* 0x080fe20000410000 */
[-C--:B------:R-:W-:Y:S01]  /*6020*/  FMUL.FTZ R138, R138, R18.reuse ;  /* 0x000000128a8a7220 */ /* 0x080fe20000410000 */
[-C--:B------:R-:W-:Y:S01]  /*6030*/  FMUL.FTZ R139, R139, R18.reuse ;  /* 0x000000128b8b7220 */ /* 0x080fe20000410000 */
[----:B------:R-:W-:Y:S01]  /*6040*/  FMUL.FTZ R142, R142, R18 ;  /* 0x000000128e8e7220 */ /* 0x000fe20000410000 */
[----:B--2---:R-:W2:Y:S01]  /*6050*/  MUFU.EX2 R4, R40 ;  /* 0x0000002800047308 */ /* 0x004ea20000000800 */
[C---:B---3--:R-:W-:Y:S01]  /*6060*/  FADD.FTZ R11, R14.reuse, R11 ;  /* 0x0000000b0e0b7221 */ /* 0x048fe20000010000 */
[----:B------:R-:W-:Y:S01]  /*6070*/  F2FP.F16.F32.PACK_AB R14, R14, R36 ;  /* 0x000000240e0e723e */ /* 0x000fe200000000ff */
[-C--:B------:R-:W-:Y:S01]  /*6080*/  FMUL.FTZ R143, R143, R18.reuse ;  /* 0x000000128f8f7220 */ /* 0x080fe20000410000 */
[-C--:B------:R-:W-:Y:S01]  /*6090*/  FMUL.FTZ R146, R146, R18.reuse ;  /* 0x0000001292927220 */ /* 0x080fe20000410000 */
[-C--:B------:R-:W-:Y:S01]  /*60a0*/  FMUL.FTZ R147, R147, R18.reuse ;  /* 0x0000001293937220 */ /* 0x080fe20000410000 */
[-C--:B------:R-:W-:Y:S01]  /*60b0*/  FMUL.FTZ R150, R150, R18.reuse ;  /* 0x0000001296967220 */ /* 0x080fe20000410000 */
[----:B------:R-:W-:Y:S01]  /*60c0*/  FMUL.FTZ R151, R151, R18 ;  /* 0x0000001297977220 */ /* 0x000fe20000410000 */
[----:B------:R-:W3:Y:S01]  /*60d0*/  MUFU.EX2 R5, R42 ;  /* 0x0000002a00057308 */ /* 0x000ee20000000800 */
[----:B-1----:R-:W-:Y:S01]  /*60e0*/  FADD.FTZ R28, R15, R28 ;  /* 0x0000001c0f1c7221 */ /* 0x002fe20000010000 */
[----:B------:R-:W-:-:S03]  /*60f0*/  F2FP.F16.F32.PACK_AB R15, R39, R15 ;  /* 0x0000000f270f723e */ /* 0x000fc600000000ff */
[----:B------:R-:W-:Y:S02]  /*6100*/  FADD.FTZ R28, R39, R28 ;  /* 0x0000001c271c7221 */ /* 0x000fe40000010000 */
[----:B------:R1:W-:Y:S01]  /*6110*/  STSM.16.M88.4 [R152], R12 ;  /* 0x0000000c98007844 */ /* 0x0003e20000000200 */
[----:B------:R-:W4:Y:S01]  /*6120*/  MUFU.EX2 R6, R44 ;  /* 0x0000002c00067308 */ /* 0x000f220000000800 */
[----:B--2---:R-:W-:Y:S01]  /*6130*/  FADD.FTZ R30, R4, R11 ;  /* 0x0000000b041e7221 */ /* 0x004fe20000010000 */
[----:B------:R-:W-:-:S03]  /*6140*/  F2FP.F16.F32.PACK_AB R4, R41, R4 ;  /* 0x000000042904723e */ /* 0x000fc600000000ff */
[----:B------:R-:W-:-:S03]  /*6150*/  FADD.FTZ R11, R41, R30 ;  /* 0x0000001e290b7221 */ /* 0x000fc60000010000 */
[----:B------:R-:W2:Y:S01]  /*6160*/  MUFU.EX2 R7, R46 ;  /* 0x0000002e00077308 */ /* 0x000ea20000000800 */
[----:B---3--:R-:W-:Y:S01]  /*6170*/  FADD.FTZ R28, R5, R28 ;  /* 0x0000001c051c7221 */ /* 0x008fe20000010000 */
[----:B------:R-:W-:-:S03]  /*6180*/  F2FP.F16.F32.PACK_AB R5, R43, R5 ;  /* 0x000000052b05723e */ /* 0x000fc600000000ff */
[----:B------:R-:W-:-:S03]  /*6190*/  FADD.FTZ R28, R43, R28 ;  /* 0x0000001c2b1c7221 */ /* 0x000fc60000010000 */
[----:B-1----:R-:W-:Y:S01]  /*61a0*/  MUFU.EX2 R13, R110 ;  /* 0x0000006e000d7308 */ /* 0x002fe20000000800 */
[----:B----4-:R-:W-:Y:S01]  /*61b0*/  FADD.FTZ R30, R6, R11 ;  /* 0x0000000b061e7221 */ /* 0x010fe20000010000 */
[----:B------:R-:W-:-:S03]  /*61c0*/  F2FP.F16.F32.PACK_AB R6, R45, R6 ;  /* 0x000000062d06723e */ /* 0x000fc600000000ff */
[----:B------:R-:W-:-:S03]  /*61d0*/  FADD.FTZ R11, R45, R30 ;  /* 0x0000001e2d0b7221 */ /* 0x000fc60000010000 */
[----:B------:R-:W-:Y:S01]  /*61e0*/  MUFU.EX2 R15, R114 ;  /* 0x00000072000f7308 */ /* 0x000fe20000000800 */
[----:B--2---:R-:W-:Y:S01]  /*61f0*/  FADD.FTZ R28, R7, R28 ;  /* 0x0000001c071c7221 */ /* 0x004fe20000010000 */
[----:B------:R-:W-:Y:S01]  /*6200*/  FADD.FTZ R30, R48, R11 ;  /* 0x0000000b301e7221 */ /* 0x000fe20000010000 */
[----:B------:R-:W-:Y:S02]  /*6210*/  F2FP.F16.F32.PACK_AB R48, R49, R48 ;  /* 0x000000303130723e */ /* 0x000fe400000000ff */
        /* <DEDUP_REMOVED lines=8> */
[C---:B------:R-:W-:Y:S01]  /*62a0*/  FADD.FTZ R27, R53.reuse, R30 ;  /* 0x0000001e351b7221 */ /* 0x040fe20000010000 */
[----:B------:R-:W-:Y:S01]  /*62b0*/  F2FP.F16.F32.PACK_AB R50, R53, R52 ;  /* 0x000000343532723e */ /* 0x000fe200000000ff */
[----:B------:R1:W-:Y:S01]  /*62c0*/  STSM.16.M88.4 [R17], R4 ;  /* 0x0000000411007844 */ /* 0x0003e20000000200 */
[----:B------:R-:W-:Y:S01]  /*62d0*/  FADD.FTZ R28, R51, R28 ;  /* 0x0000001c331c7221 */ /* 0x000fe20000010000 */
[----:B------:R-:W-:Y:S01]  /*62e0*/  FADD.FTZ R30, R56, R27 ;  /* 0x0000001b381e7221 */ /* 0x000fe20000010000 */
[----:B------:R-:W2:Y:S01]  /*62f0*/  MUFU.EX2 R11, R91 ;  /* 0x0000005b000b7308 */ /* 0x000ea20000000800 */
[----:B------:R-:W-:Y:S01]  /*6300*/  F2FP.F16.F32.PACK_AB R56, R57, R56 ;  /* 0x000000383938723e */ /* 0x000fe200000000ff */
[----:B------:R-:W-:Y:S01]  /*6310*/  FADD.FTZ R27, R55, R28 ;  /* 0x0000001c371b7221 */ /* 0x000fe20000010000 */
[----:B------:R-:W-:Y:S01]  /*6320*/  FADD.FTZ R29, R57, R30 ;  /* 0x0000001e391d7221 */ /* 0x000fe20000010000 */
[----:B------:R-:W-:-:S02]  /*6330*/  F2FP.F16.F32.PACK_AB R51, R55, R51 ;  /* 0x000000333733723e */ /* 0x000fc400000000ff */
[----:B------:R-:W-:Y:S01]  /*6340*/  FADD.FTZ R28, R58, R27 ;  /* 0x0000001b3a1c7221 */ /* 0x000fe20000010000 */
[----:B------:R-:W-:Y:S01]  /*6350*/  FADD.FTZ R30, R60, R29 ;  /* 0x0000001d3c1e7221 */ /* 0x000fe20000010000 */
[----:B------:R-:W3:Y:S01]  /*6360*/  MUFU.EX2 R91, R94 ;  /* 0x0000005e005b7308 */ /* 0x000ee20000000800 */
[C---:B------:R-:W-:Y:S01]  /*6370*/  F2FP.F16.F32.PACK_AB R57, R25.reuse, R58 ;  /* 0x0000003a1939723e */ /* 0x040fe200000000ff */
[----:B------:R-:W-:Y:S01]  /*6380*/  FADD.FTZ R28, R25, R28 ;  /* 0x0000001c191c7221 */ /* 0x000fe20000010000 */
[C---:B------:R-:W-:Y:S01]  /*6390*/  FADD.FTZ R27, R61.reuse, R30 ;  /* 0x0000001e3d1b7221 */ /* 0x040fe20000010000 */
[----:B------:R-:W-:Y:S01]  /*63a0*/  F2FP.F16.F32.PACK_AB R58, R61, R60 ;  /* 0x0000003c3d3a723e */ /* 0x000fe200000000ff */
[----:B------:R4:W-:Y:S01]  /*63b0*/  STSM.16.M88.4 [R16], R48 ;  /* 0x0000003010007844 */ /* 0x0009e20000000200 */
[----:B------:R-:W-:Y:S01]  /*63c0*/  FADD.FTZ R28, R59, R28 ;  /* 0x0000001c3b1c7221 */ /* 0x000fe20000010000 */
[----:B------:R-:W-:Y:S01]  /*63d0*/  FADD.FTZ R30, R64, R27 ;  /* 0x0000001b401e7221 */ /* 0x000fe20000010000 */
[----:B------:R-:W5:Y:S01]  /*63e0*/  MUFU.EX2 R115, R115 ;  /* 0x0000007300737308 */ /* 0x000f620000000800 */
[----:B------:R-:W-:Y:S01]  /*63f0*/  F2FP.F16.F32.PACK_AB R64, R65, R64 ;  /* 0x000000404140723e */ /* 0x000fe200000000ff */
[----:B------:R-:W-:Y:S01]  /*6400*/  FADD.FTZ R27, R63, R28 ;  /* 0x0000001c3f1b7221 */ /* 0x000fe20000010000 */
[----:B------:R-:W-:Y:S01]  /*6410*/  FADD.FTZ R29, R65, R30 ;  /* 0x0000001e411d7221 */ /* 0x000fe20000010000 */
[----:B------:R-:W-:-:S02]  /*6420*/  F2FP.F16.F32.PACK_AB R59, R63, R59 ;  /* 0x0000003b3f3b723e */ /* 0x000fc400000000ff */
[----:B------:R-:W-:Y:S01]  /*6430*/  FADD.FTZ R27, R66, R27 ;  /* 0x0000001b421b7221 */ /* 0x000fe20000010000 */
[----:B------:R-:W-:Y:S01]  /*6440*/  FADD.FTZ R28, R68, R29 ;  /* 0x0000001d441c7221 */ /* 0x000fe20000010000 */
[----:B------:R-:W4:Y:S01]  /*6450*/  MUFU.EX2 R116, R116 ;  /* 0x0000007400747308 */ /* 0x000f220000000800 */
[C---:B------:R-:W-:Y:S01]  /*6460*/  F2FP.F16.F32.PACK_AB R65, R24.reuse, R66 ;  /* 0x000000421841723e */ /* 0x040fe200000000ff */
[----:B------:R-:W-:Y:S01]  /*6470*/  FADD.FTZ R26, R24, R27 ;  /* 0x0000001b181a7221 */ /* 0x000fe20000010000 */
[C---:B------:R-:W-:Y:S01]  /*6480*/  FADD.FTZ R27, R69.reuse, R28 ;  /* 0x0000001c451b7221 */ /* 0x040fe20000010000 */
[----:B------:R-:W-:Y:S01]  /*6490*/  F2FP.F16.F32.PACK_AB R66, R69, R68 ;  /* 0x000000444542723e */ /* 0x000fe200000000ff */
[----:B------:R2:W-:Y:S01]  /*64a0*/  STSM.16.M88.4 [R2+0x24800], R56 ;  /* 0x0248003802007844 */ /* 0x0005e20000000200 */
[----:B------:R-:W-:Y:S01]  /*64b0*/  FADD.FTZ R26, R67, R26 ;  /* 0x0000001a431a7221 */ /* 0x000fe20000010000 */
[----:B------:R-:W-:Y:S01]  /*64c0*/  FADD.FTZ R28, R72, R27 ;  /* 0x0000001b481c7221 */ /* 0x000fe20000010000 */
[----:B------:R-:W4:Y:S01]  /*64d0*/  MUFU.EX2 R117, R117 ;  /* 0x0000007500757308 */ /* 0x000f220000000800 */
[----:B------:R-:W-:Y:S01]  /*64e0*/  F2FP.F16.F32.PACK_AB R72, R73, R72 ;  /* 0x000000484948723e */ /* 0x000fe200000000ff */
[----:B------:R-:W-:Y:S01]  /*64f0*/  FADD.FTZ R27, R71, R26 ;  /* 0x0000001a471b7221 */ /* 0x000fe20000010000 */
[----:B------:R-:W-:Y:S01]  /*6500*/  FADD.FTZ R29, R73, R28 ;  /* 0x0000001c491d7221 */ /* 0x000fe20000010000 */
[----:B------:R-:W-:-:S02]  /*6510*/  F2FP.F16.F32.PACK_AB R67, R71, R67 ;  /* 0x000000434743723e */ /* 0x000fc400000000ff */
[----:B------:R-:W-:Y:S01]  /*6520*/  FADD.FTZ R26, R74, R27 ;  /* 0x0000001b4a1a7221 */ /* 0x000fe20000010000 */
[----:B------:R-:W-:Y:S01]  /*6530*/  FADD.FTZ R28, R76, R29 ;  /* 0x0000001d4c1c7221 */ /* 0x000fe20000010000 */
[----:B------:R-:W-:Y:S01]  /*6540*/  MUFU.EX2 R119, R119 ;  /* 0x0000007700777308 */ /* 0x000fe20000000800 */
[C---:B------:R-:W-:Y:S01]  /*6550*/  F2FP.F16.F32.PACK_AB R73, R23.reuse, R74 ;  /* 0x0000004a1749723e */ /* 0x040fe200000000ff */
[----:B------:R-:W-:Y:S01]  /*6560*/  FADD.FTZ R26, R23, R26 ;  /* 0x0000001a171a7221 */ /* 0x000fe20000010000 */
[C---:B-1----:R-:W-:Y:S01]  /*6570*/  FADD.FTZ R5, R77.reuse, R28 ;  /* 0x0000001c4d057221 */ /* 0x042fe20000010000 */
[----:B------:R-:W-:Y:S01]  /*6580*/  F2FP.F16.F32.PACK_AB R74, R77, R76 ;  /* 0x0000004c4d4a723e */ /* 0x000fe200000000ff */
[----:B------:R1:W-:Y:S01]  /*6590*/  STSM.16.M88.4 [R154], R64 ;  /* 0x000000409a007844 */ /* 0x0003e20000000200 */
        /* <DEDUP_REMOVED lines=8> */
[C---:B------:R-:W-:Y:S01]  /*6620*/  F2FP.F16.F32.PACK_AB R81, R83.reuse, R82 ;  /* 0x000000525351723e */ /* 0x040fe200000000ff */
[----:B------:R1:W-:Y:S01]  /*6630*/  STSM.16.M88.4 [R17+0x6000], R72 ;  /* 0x0060004811007844 */ /* 0x0003e20000000200 */
[----:B------:R-:W-:Y:S01]  /*6640*/  FADD.FTZ R5, R83, R4 ;  /* 0x0000000453057221 */ /* 0x000fe20000010000 */
[C---:B------:R-:W-:Y:S01]  /*6650*/  FADD.FTZ R7, R85.reuse, R6 ;  /* 0x0000000655077221 */ /* 0x040fe20000010000 */
[----:B------:R-:W-:-:S02]  /*6660*/  F2FP.F16.F32.PACK_AB R82, R85, R84 ;  /* 0x000000545552723e */ /* 0x000fc400000000ff */
[----:B------:R-:W-:Y:S01]  /*6670*/  FADD.FTZ R4, R86, R5 ;  /* 0x0000000556047221 */ /* 0x000fe20000010000 */
[----:B------:R-:W-:Y:S01]  /*6680*/  FADD.FTZ R6, R88, R7 ;  /* 0x0000000758067221 */ /* 0x000fe20000010000 */
[----:B------:R-:W-:Y:S02]  /*6690*/  F2FP.F16.F32.PACK_AB R88, R89, R88 ;  /* 0x000000585958723e */ /* 0x000fe400000000ff */
[----:B------:R-:W-:Y:S01]  /*66a0*/  FADD.FTZ R5, R87, R4 ;  /* 0x0000000457057221 */ /* 0x000fe20000010000 */
[----:B------:R-:W-:Y:S01]  /*66b0*/  FADD.FTZ R7, R89, R6 ;  /* 0x0000000659077221 */ /* 0x000fe20000010000 */
[----:B--2---:R-:W-:Y:S02]  /*66c0*/  F2FP.F16.F32.PACK_AB R89, R11, R90 ;  /* 0x0000005a0b59723e */ /* 0x004fe400000000ff */
[----:B------:R-:W-:Y:S01]  /*66d0*/  FADD.FTZ R4, R90, R5 ;  /* 0x000000055a047221 */ /* 0x000fe20000010000 */
[----:B------:R-:W-:Y:S01]  /*66e0*/  FADD.FTZ R6, R92, R7 ;  /* 0x000000075c067221 */ /* 0x000fe20000010000 */
[----:B------:R-:W-:-:S02]  /*66f0*/  F2FP.F16.F32.PACK_AB R83, R87, R86 ;  /* 0x000000565753723e */ /* 0x000fc400000000ff */
[----:B------:R-:W-:Y:S01]  /*6700*/  FADD.FTZ R4, R11, R4 ;  /* 0x000000040b047221 */ /* 0x000fe20000010000 */
[C---:B------:R-:W-:Y:S01]  /*6710*/  FADD.FTZ R5, R93.reuse, R6 ;  /* 0x000000065d057221 */ /* 0x040fe20000010000 */
[----:B------:R-:W2:Y:S01]  /*6720*/  MUFU.EX2 R11, R118 ;  /* 0x00000076000b7308 */ /* 0x000ea20000000800 */
[----:B------:R-:W-:Y:S01]  /*6730*/  F2FP.F16.F32.PACK_AB R90, R93, R92 ;  /* 0x0000005c5d5a723e */ /* 0x000fe200000000ff */
[----:B---3--:R-:W-:Y:S01]  /*6740*/  FADD.FTZ R4, R91, R4 ;  /* 0x000000045b047221 */ /* 0x008fe20000010000 */
[----:B------:R-:W-:Y:S01]  /*6750*/  FADD.FTZ R6, R96, R5 ;  /* 0x0000000560067221 */ /* 0x000fe20000010000 */
[----:B------:R-:W-:Y:S01]  /*6760*/  F2FP.F16.F32.PACK_AB R96, R97, R96 ;  /* 0x000000606160723e */ /* 0x000fe200000000ff */
[----:B------:R1:W-:Y:S01]  /*6770*/  STSM.16.M88.4 [R16+0x6000], R80 ;  /* 0x0060005010007844 */ /* 0x0003e20000000200 */
[----:B------:R-:W-:Y:S01]  /*6780*/  FADD.FTZ R5, R95, R4 ;  /* 0x000000045f057221 */ /* 0x000fe20000010000 */
[----:B------:R-:W-:Y:S01]  /*6790*/  FADD.FTZ R7, R97, R6 ;  /* 0x0000000661077221 */ /* 0x000fe20000010000 */
[----:B------:R-:W-:-:S02]  /*67a0*/  F2FP.F16.F32.PACK_AB R91, R95, R91 ;  /* 0x0000005b5f5b723e */ /* 0x000fc400000000ff */
[----:B------:R-:W-:Y:S01]  /*67b0*/  FADD.FTZ R4, R98, R5 ;  /* 0x0000000562047221 */ /* 0x000fe20000010000 */
[----:B------:R-:W-:Y:S01]  /*67c0*/  FADD.FTZ R6, R100, R7 ;  /* 0x0000000764067221 */ /* 0x000fe20000010000 */
[C---:B------:R-:W-:Y:S01]  /*67d0*/  F2FP.F16.F32.PACK_AB R97, R99.reuse, R98 ;  /* 0x000000626361723e */ /* 0x040fe200000000ff */
[----:B------:R1:W-:Y:S01]  /*67e0*/  STSM.16.M88.4 [R2+0x2a800], R88 ;  /* 0x02a8005802007844 */ /* 0x0003e20000000200 */
[----:B------:R-:W-:Y:S01]  /*67f0*/  FADD.FTZ R5, R99, R4 ;  /* 0x0000000463057221 */ /* 0x000fe20000010000 */
[C---:B------:R-:W-:Y:S01]  /*6800*/  FADD.FTZ R7, R101.reuse, R6 ;  /* 0x0000000665077221 */ /* 0x040fe20000010000 */
        /* <DEDUP_REMOVED lines=10> */
[----:B------:R1:W-:Y:S01]  /*68b0*/  STSM.16.M88.4 [R153], R96 ;  /* 0x0000006099007844 */ /* 0x0003e20000000200 */
[----:B------:R-:W-:Y:S01]  /*68c0*/  FADD.FTZ R4, R107, R4 ;  /* 0x000000046b047221 */ /* 0x000fe20000010000 */
[C---:B------:R-:W-:Y:S01]  /*68d0*/  FADD.FTZ R5, R109.reuse, R6 ;  /* 0x000000066d057221 */ /* 0x040fe20000010000 */
[----:B------:R-:W-:Y:S01]  /*68e0*/  F2FP.F16.F32.PACK_AB R106, R109, R108 ;  /* 0x0000006c6d6a723e */ /* 0x000fe200000000ff */
[----:B------:R-:W-:-:S02]  /*68f0*/  IMAD.MOV.U32 R7, RZ, RZ, R9 ;  /* 0x000000ffff077224 */ /* 0x000fc400078e0009 */
[----:B------:R-:W-:Y:S01]  /*6900*/  FADD.FTZ R4, R13, R4 ;  /* 0x000000040d047221 */ /* 0x000fe20000010000 */
[----:B------:R-:W-:Y:S01]  /*6910*/  FADD.FTZ R6, R112, R5 ;  /* 0x0000000570067221 */ /* 0x000fe20000010000 */
[----:B------:R-:W-:Y:S02]  /*6920*/  F2FP.F16.F32.PACK_AB R112, R113, R112 ;  /* 0x000000707170723e */ /* 0x000fe400000000ff */
[----:B------:R-:W-:Y:S01]  /*6930*/  FADD.FTZ R4, R111, R4 ;  /* 0x000000046f047221 */ /* 0x000fe20000010000 */
[----:B------:R-:W-:Y:S01]  /*6940*/  FADD.FTZ R5, R113, R6 ;  /* 0x0000000671057221 */ /* 0x000fe20000010000 */
[----:B------:R-:W-:Y:S02]  /*6950*/  F2FP.F16.F32.PACK_AB R107, R111, R13 ;  /* 0x0000000d6f6b723e */ /* 0x000fe400000000ff */
[----:B------:R-:W-:Y:S01]  /*6960*/  FADD.FTZ R4, R15, R4 ;  /* 0x000000040f047221 */ /* 0x000fe20000010000 */
[----:B-----5:R-:W-:Y:S01]  /*6970*/  F2FP.F16.F32.PACK_AB R113, R115, R15 ;  /* 0x0000000f7371723e */ /* 0x020fe200000000ff */
[----:B----4-:R-:W-:Y:S01]  /*6980*/  FADD.FTZ R6, R116, R5 ;  /* 0x0000000574067221 */ /* 0x010fe20000010000 */
[----:B------:R-:W-:Y:S01]  /*6990*/  F2FP.F16.F32.PACK_AB R114, R117, R116 ;  /* 0x000000747572723e */ /* 0x000fe200000000ff */
[----:B------:R-:W-:Y:S01]  /*69a0*/  FADD.FTZ R4, R115, R4 ;  /* 0x0000000473047221 */ /* 0x000fe20000010000 */
[----:B--2---:R-:W-:Y:S01]  /*69b0*/  F2FP.F16.F32.PACK_AB R115, R119, R11 ;  /* 0x0000000b7773723e */ /* 0x004fe200000000ff */
[----:B------:R1:W-:Y:S01]  /*69c0*/  STSM.16.M88.4 [R17+0xc000], R104 ;  /* 0x00c0006811007844 */ /* 0x0003e20000000200 */
[----:B------:R-:W-:Y:S01]  /*69d0*/  FADD.FTZ R6, R117, R6 ;  /* 0x0000000675067221 */ /* 0x000fe20000010000 */
[----:B------:R-:W-:-:S02]  /*69e0*/  FADD.FTZ R4, R11, R4 ;  /* 0x000000040b047221 */ /* 0x000fc40000010000 */
[----:B------:R1:W-:Y:S02]  /*69f0*/  STSM.16.M88.4 [R16+0xc000], R112 ;  /* 0x00c0007010007844 */ /* 0x0003e40000000200 */
[----:B------:R-:W-:Y:S01]  /*6a00*/  FADD.FTZ R5, R119, R4 ;  /* 0x0000000477057221 */ /* 0x000fe20000010000 */
[----:B------:R-:W-:Y:S01]  /*6a10*/  IMAD.MOV.U32 R4, RZ, RZ, R3 ;  /* 0x000000ffff047224 */ /* 0x000fe200078e0003 */
[----:B------:R-:W-:Y:S01]  /*6a20*/  @!PT LDS RZ, [RZ] ;  /* 0x00000000fffff984 */ /* 0x000fe20000000800 */
[----:B------:R-:W-:Y:S01]  /*6a30*/  @!PT LDS RZ, [RZ] ;  /* 0x00000000fffff984 */ /* 0x000fe20000000800 */
[----:B------:R-:W-:Y:S01]  /*6a40*/  @!PT LDS RZ, [RZ] ;  /* 0x00000000fffff984 */ /* 0x000fe20000000800 */
[----:B------:R-:W-:Y:S01]  /*6a50*/  @!PT LDS RZ, [RZ] ;  /* 0x00000000fffff984 */ /* 0x000fe20000000800 */
[----:B------:R2:W-:Y:S06]  /*6a60*/  MEMBAR.ALL.CTA ;  /* 0x0000000000007992 */ /* 0x0005ec0000008000 */
[----:B--2---:R-:W2:Y:S02]  /*6a70*/  FENCE.VIEW.ASYNC.S ;  /* 0x00000000000073c6 */ /* 0x004ea40000000000 */
[----:B--2---:R-:W-:Y:S01]  /*6a80*/  NOP ;  /* 0x0000000000007918 */ /* 0x004fe20000000000 */
[----:B------:R-:W-:Y:S05]  /*6a90*/  @P2 BRA `(.L_x_10497) ;  /* 0xffffffd400802947 */ /* 0x000fea000383ffff */
.L_x_10488:
[----:B------:R-:W-:Y:S06]  /*6aa0*/  BAR.ARV 0x8, 0x1a0 ;  /* 0x0206800000007b1d */ /* 0x000fec0000002000 */
[----:B------:R-:W-:Y:S05]  /*6ab0*/  @!P0 BRA `(.L_x_10498) ;  /* 0x0000000000048947 */ /* 0x000fea0003800000 */
[----:B------:R-:W-:Y:S01]  /*6ac0*/  BPT.TRAP 0x1 ;  /* 0x000000040000795c */ /* 0x000fe20000300000 */
.L_x_10498:
[----:B------:R-:W-:Y:S01]  /*6ad0*/  ULEA UR12, UR46, UR40, 0x3 ;  /* 0x000000282e0c7291 */ /* 0x000fe2000f8e183f */
[----:B------:R-:W-:-:S05]  /*6ae0*/  IMAD.U32 R4, RZ, RZ, UR47 ;  /* 0x0000002fff047e24 */ /* 0x000fca000f8e00ff */
[----:B------:R-:W-:-:S04]  /*6af0*/  SHF.L.U32 R4, R4, 0x1f, RZ ;  /* 0x0000001f04047819 */ /* 0x000fc800000006ff */
[----:B------:R3:W4:Y:S01]  /*6b00*/  SYNCS.PHASECHK.TRANS64.TRYWAIT P2, [UR12+0x30850], R4 ;  /* 0x03085004ff0075a7 */ /* 0x000722000804014c */
[----:B------:R-:W-:Y:S05]  /*6b10*/  @!P0 BRA `(.L_x_10499) ;  /* 0x0000000000048947 */ /* 0x000fea0003800000 */
[----:B------:R-:W-:Y:S01]  /*6b20*/  BPT.TRAP 0x1 ;  /* 0x000000040000795c */ /* 0x000fe20000300000 */
.L_x_10499:
[----:B----4-:R-:W-:Y:S05]  /*6b30*/  @P2 BRA `(.L_x_10500) ;  /* 0x0000000000082947 */ /* 0x010fea0003800000 */
[----:B------:R-:W4:Y:S02]  /*6b40*/  SYNCS.PHASECHK.TRANS64.TRYWAIT P0, [UR12+0x30850], R4 ;  /* 0x03085004ff0075a7 */ /* 0x000f24000800014c */
[----:B----4-:R-:W-:Y:S05]  /*6b50*/  @!P0 BRA `(.L_x_10501) ;  /* 0x00000038000c8947 */ /* 0x010fea0003800000 */
.L_x_10500:
[----:B------:R-:W-:Y:S01]  /*6b60*/  R2UR UR4, R19 ;  /* 0x00000000130472ca */ /* 0x000fe200000e0000 */
[----:B------:R-:W-:Y:S01]  /*6b70*/  UIADD3 UR5, UR40, 0x400, URZ ;  /* 0x0000040028057890 */ /* 0x000fe2000fffe03f */
[----:B--2---:R-:W2:Y:S03]  /*6b80*/  LDL R14, [R1+0x4] ;  /* 0x00000400010e7983 */ /* 0x004ea60000100800 */
[----:B------:R-:W-:Y:S01]  /*6b90*/  USHF.R.U32.HI UR5, URZ, 0x4, UR5 ;  /* 0x000000043f057899 */ /* 0x000fe20008011605 */
[----:B------:R-:W5:Y:S01]  /*6ba0*/  LDL R20, [R1+0x8] ;  /* 0x0000080001147983 */ /* 0x000f620000100800 */
[----:B------:R-:W-:Y:S01]  /*6bb0*/  WARPGROUP.ARRIVE ;  /* 0x00000000000079c5 */ /* 0x000fe20000000000 */
[----:B------:R-:W-:Y:S01]  /*6bc0*/  UMOV UR7, 0x40000040 ;  /* 0x4000004000077882 */ /* 0x000fe20000000000 */
[----:B------:R-:W-:Y:S01]  /*6bd0*/  ULOP3.LUT UR5, UR5, 0x3fff, URZ, 0xc0, !UPT ;  /* 0x00003fff05057892 */ /* 0x000fe2000f8ec03f */
[----:B----4-:R-:W4:Y:S01]  /*6be0*/  SHFL.BFLY PT, R7, R6, 0x2, 0x1f ;  /* 0x0c401f0006077f89 */ /* 0x010f2200000e0000 */
[----:B------:R-:W-:Y:S01]  /*6bf0*/  UMOV UR11, 0x40000040 ;  /* 0x40000040000b7882 */ /* 0x000fe20000000000 */
[----:B------:R-:W-:Y:S01]  /*6c00*/  UMOV UR9, 0x40000040 ;  /* 0x4000004000097882 */ /* 0x000fe20000000000 */
[----:B------:R-:W-:Y:S01]  /*6c10*/  UIADD3 UR4, UR4, 0x1e800, URZ ;  /* 0x0001e80004047890 */ /* 0x000fe2000fffe03f */
[----:B------:R-:W1:Y:S01]  /*6c20*/  SHFL.BFLY PT, R8, R5, 0x2, 0x1f ;  /* 0x0c401f0005087f89 */ /* 0x000e6200000e0000 */
[----:B------:R-:W-:Y:S01]  /*6c30*/  UIMAD UR6, UR46, 0x600, UR5 ;  /* 0x000006002e0678a4 */ /* 0x000fe2000f8e0205 */
[C---:B------:R-:W-:Y:S01]  /*6c40*/  IADD3 R11, P4, R156.reuse, 0x20, RZ ;  /* 0x000000209c0b7810 */ /* 0x040fe20007f9e0ff */
[----:B------:R-:W-:Y:S01]  /*6c50*/  USHF.R.U32.HI UR4, URZ, 0x4, UR4 ;  /* 0x000000043f047899 */ /* 0x000fe20008011604 */
[----:B------:R-:W-:Y:S01]  /*6c60*/  LOP3.LUT R13, R156, 0x380, RZ, 0xc0, !PT ;  /* 0x000003809c0d7812 */ /* 0x000fe200078ec0ff */
[----:B------:R-:W-:Y:S01]  /*6c70*/  UMOV UR5, 0x40000040 ;  /* 0x4000004000057882 */ /* 0x000fe20000000000 */
[----:B------:R-:W-:Y:S01]  /*6c80*/  UIADD3 UR10, UR6, 0x80, URZ ;  /* 0x00000080060a7890 */ /* 0x000fe2000fffe03f */
[----:B------:R-:W-:Y:S01]  /*6c90*/  LOP3.LUT R10, R11, 0x380, RZ, 0xc0, !PT ;  /* 0x000003800b0a7812 */ /* 0x000fe200078ec0ff */
[----:B------:R-:W-:Y:S01]  /*6ca0*/  ULOP3.LUT UR4, UR4, 0x3fff, URZ, 0xc0, !UPT ;  /* 0x00003fff04047892 */ /* 0x000fe2000f8ec03f */
[----:B------:R-:W-:Y:S01]  /*6cb0*/  SHF.R.U64 R13, R13, 0x3, RZ ;  /* 0x000000030d0d7819 */ /* 0x000fe200000012ff */
[----:B------:R-:W-:Y:S01]  /*6cc0*/  UIADD3 UR42, -UR41, URZ, URZ ;  /* 0x0000003f292a7290 */ /* 0x000fe2000fffe13f */
[----:B------:R-:W-:Y:S01]  /*6cd0*/  SHF.R.U64 R10, R10, 0x3, RZ ;  /* 0x000000030a0a7819 */ /* 0x000fe200000012ff */
[----:B------:R-:W-:Y:S01]  /*6ce0*/  ULOP3.LUT UR4, UR4, 0x10000, URZ, 0xfc, !UPT ;  /* 0x0001000004047892 */ /* 0x000fe2000f8efc3f */
[----:B------:R-:W-:Y:S01]  /*6cf0*/  LOP3.LUT R12, R13, R156, RZ, 0x3c, !PT ;  /* 0x0000009c0d0c7212 */ /* 0x000fe200078e3cff */
[--C-:B------:R-:W-:Y:S01]  /*6d00*/  IMAD.MOV.U32 R13, RZ, RZ, R157.reuse ;  /* 0x000000ffff0d7224 */ /* 0x100fe200078e009d */
[----:B------:R-:W-:Y:S01]  /*6d10*/  LOP3.LUT R10, R10, R11, RZ, 0x3c, !PT ;  /* 0x0000000b0a0a7212 */ /* 0x000fe200078e3cff */
[----:B------:R-:W-:Y:S01]  /*6d20*/  UIADD3 UR8, UR4, 0x2, URZ ;  /* 0x0000000204087890 */ /* 0x000fe2000fffe03f */
[----:B------:R-:W-:Y:S01]  /*6d30*/  IMAD.X R11, RZ, RZ, R157, P4 ;  /* 0x000000ffff0b7224 */ /* 0x000fe200020e069d */
[----:B------:R-:W-:Y:S01]  /*6d40*/  UIADD3 UR43, -UR44, URZ, URZ ;  /* 0x0000003f2c2b7290 */ /* 0x000fe2000fffe13f */
[----:B------:R-:W-:Y:S01]  /*6d50*/  MOV R41, R12 ;  /* 0x0000000c00297202 */ /* 0x000fe20000000f00 */
[----:B----4-:R-:W-:Y:S01]  /*6d60*/  FADD.FTZ R7, R7, R6 ;  /* 0x0000000607077221 */ /* 0x010fe20000010000 */
[----:B------:R-:W-:Y:S01]  /*6d70*/  HGMMA.64x64x16.F32 R120, gdesc[UR4].tnspB, R120, gsb0 ;  /* 0x40e00000047879f0 */ /* 0x000fe20008000878 */
[----:B------:R-:W-:Y:S01]  /*6d80*/  UMOV UR7, 0x40000040 ;  /* 0x4000004000077882 */ /* 0x000fe20000000000 */
[----:B------:R-:W-:Y:S01]  /*6d90*/  UMOV UR5, 0x40000040 ;  /* 0x4000004000057882 */ /* 0x000fe20000000000 */
[----:B-1----:R-:W-:Y:S01]  /*6da0*/  FADD.FTZ R8, R8, R5 ;  /* 0x0000000508087221 */ /* 0x002fe20000010000 */
[----:B---3--:R-:W1:Y:S01]  /*6db0*/  SHFL.BFLY PT, R4, R7, 0x1, 0x1f ;  /* 0x0c201f0007047f89 */ /* 0x008e6200000e0000 */
[----:B------:R-:W-:-:S02]  /*6dc0*/  IADD3 R5, P0, R156, 0x60, RZ ;  /* 0x000000609c057810 */ /* 0x000fc40007f1e0ff */
[----:B------:R-:W-:Y:S02]  /*6dd0*/  CS2R R12, SRZ ;  /* 0x00000000000c7805 */ /* 0x000fe4000001ff00 */
[----:B------:R-:W-:Y:S01]  /*6de0*/  MOV R40, R10 ;  /* 0x0000000a00287202 */ /* 0x000fe20000000f00 */
[----:B------:R-:W3:Y:S01]  /*6df0*/  SHFL.BFLY PT, R15, R8, 0x1, 0x1f ;  /* 0x0c201f00080f7f89 */ /* 0x000ee200000e0000 */
[----:B------:R-:W-:Y:S02]  /*6e00*/  IMAD.MOV.U32 R19, RZ, RZ, -0x800000 ;  /* 0xff800000ff137424 */ /* 0x000fe400078e00ff */
[----:B------:R-:W-:Y:S01]  /*6e10*/  IMAD.MOV.U32 R21, RZ, RZ, -0x800000 ;  /* 0xff800000ff157424 */ /* 0x000fe200078e00ff */
[----:B------:R-:W4:Y:S01]  /*6e20*/  S2R R45, SR_TID.X ;  /* 0x00000000002d7919 */ /* 0x000f220000002100 */
[----:B-1----:R-:W-:Y:S01]  /*6e30*/  FADD.FTZ R18, R7, R4 ;  /* 0x0000000407127221 */ /* 0x002fe20000010000 */
[----:B------:R-:W-:Y:S02]  /*6e40*/  LOP3.LUT R4, R5, 0x380, RZ, 0xc0, !PT ;  /* 0x0000038005047812 */ /* 0x000fe400078ec0ff */
[----:B------:R-:W-:Y:S01]  /*6e50*/  IADD3 R7, P3, R156, 0x40, RZ ;  /* 0x000000409c077810 */ /* 0x000fe20007f7e0ff */
[----:B---3--:R-:W-:Y:S01]  /*6e60*/  FADD.FTZ R8, R8, R15 ;  /* 0x0000000f08087221 */ /* 0x008fe20000010000 */
[----:B------:R-:W-:Y:S01]  /*6e70*/  FSETP.NE.FTZ.AND P2, PT, R18, RZ, PT ;  /* 0x000000ff1200720b */ /* 0x000fe20003f55000 */
[----:B------:R-:W-:Y:S01]  /*6e80*/  IMAD.U32 R15, RZ, RZ, UR12 ;  /* 0x0000000cff0f7e24 */ /* 0x000fe2000f8e00ff */
[----:B------:R-:W-:-:S02]  /*6e90*/  SHF.R.U64 R4, R4, 0x3, RZ ;  /* 0x0000000304047819 */ /* 0x000fc400000012ff */
[----:B------:R-:W-:Y:S01]  /*6ea0*/  FSETP.NE.FTZ.AND P4, PT, R8, RZ, PT ;  /* 0x000000ff0800720b */ /* 0x000fe20003f95000 */
[----:B------:R-:W-:Y:S01]  /*6eb0*/  @!P1 VIADD R15, R15, 0x30860 ;  /* 0x000308600f0f9836 */ /* 0x000fe20000000000 */
[----:B------:R-:W-:Y:S01]  /*6ec0*/  LOP3.LUT R4, R4, R5, RZ, 0x3c, !PT ;  /* 0x0000000504047212 */ /* 0x000fe200078e3cff */
[----:B------:R-:W-:Y:S01]  /*6ed0*/  IMAD.X R5, RZ, RZ, R157, P0 ;  /* 0x000000ffff057224 */ /* 0x000fe200000e069d */
[----:B------:R-:W-:Y:S02]  /*6ee0*/  LOP3.LUT R6, R7, 0x380, RZ, 0xc0, !PT ;  /* 0x0000038007067812 */ /* 0x000fe400078ec0ff */
[----:B------:R-:W-:Y:S01]  /*6ef0*/  @!P1 PRMT R15, RZ, 0x654, R15 ;  /* 0x00000654ff0f9816 */ /* 0x000fe2000000000f */
[C---:B----4-:R-:W-:Y:S01]  /*6f00*/  VIADD R46, R45.reuse, 0xffffff80 ;  /* 0xffffff802d2e7836 */ /* 0x050fe20000000000 */
[----:B------:R-:W-:Y:S01]  /*6f10*/  MOV R36, R4 ;  /* 0x0000000400247202 */ /* 0x000fe20000000f00 */
[----:B------:R-:W1:Y:S01]  /*6f20*/  @P2 MUFU.LG2 R10, R18 ;  /* 0x00000012000a2308 */ /* 0x000e620000000c00 */
[----:B------:R-:W-:Y:S01]  /*6f30*/  SHF.R.U64 R6, R6, 0x3, RZ ;  /* 0x0000000306067819 */ /* 0x000fe200000012ff */
[----:B------:R-:W3:Y:S01]  /*6f40*/  LDC.64 R4, c[0x0][0xb78] ;  /* 0x0002de00ff047b82 */ /* 0x000ee20000000a00 */
[----:B------:R-:W-:-:S02]  /*6f50*/  VIADD R45, R45, 0xffffff80 ;  /* 0xffffff802d2d7836 */ /* 0x000fc40000000000 */
[----:B------:R-:W-:Y:S01]  /*6f60*/  @P4 FMUL.FTZ R23, R0, 0.69314718246459960938 ;  /* 0x3f31721800174820 */ /* 0x000fe20000410000 */
[----:B------:R-:W-:Y:S01]  /*6f70*/  LOP3.LUT R6, R6, R7, RZ, 0x3c, !PT ;  /* 0x0000000706067212 */ /* 0x000fe200078e3cff */
[----:B------:R-:W-:Y:S01]  /*6f80*/  IMAD.X R7, RZ, RZ, R157, P3 ;  /* 0x000000ffff077224 */ /* 0x000fe200018e069d */
[----:B------:R-:W-:Y:S01]  /*6f90*/  @P2 MUFU.RCP R12, R18 ;  /* 0x00000012000c2308 */ /* 0x000fe20000001000 */
[----:B------:R-:W-:-:S03]  /*6fa0*/  SHF.R.S32.HI R45, RZ, 0x1f, R45 ;  /* 0x0000001fff2d7819 */ /* 0x000fc6000001142d */
[----:B------:R-:W-:Y:S02]  /*6fb0*/  MOV R38, R6 ;  /* 0x0000000600267202 */ /* 0x000fe40000000f00 */
[----:B------:R-:W-:Y:S02]  /*6fc0*/  LEA.HI R45, R45, R46, RZ, 0x5 ;  /* 0x0000002e2d2d7211 */ /* 0x000fe400078f28ff */
[----:B------:R-:W-:Y:S01]  /*6fd0*/  @P4 MUFU.RCP R13, R8 ;  /* 0x00000008000d4308 */ /* 0x000fe20000001000 */
[----:B-1----:R-:W-:Y:S01]  /*6fe0*/  @P2 FMUL.FTZ R11, R10, 0.69314718246459960938 ;  /* 0x3f3172180a0b2820 */ /* 0x002fe20000410000 */
[----:B------:R-:W-:Y:S01]  /*6ff0*/  SHF.R.S32.HI R45, RZ, 0x5, R45 ;  /* 0x00000005ff2d7819 */ /* 0x000fe2000001142d */
[----:B------:R-:W-:Y:S02]  /*7000*/  WARPGROUP.DEPBAR.LE gsb0, 0x0 ;  /* 0x00008000000079c5 */ /* 0x000fe40000010000 */
[----:B------:R-:W-:-:S06]  /*7010*/  WARPGROUP.ARRIVE ;  /* 0x00000000000079c5 */ /* 0x000fcc0000000000 */
[----:B------:R-:W-:Y:S01]  /*7020*/  HGMMA.64x64x16.F32 R120, gdesc[UR8].tnspB, R120, gsb0 ;  /* 0x40e00000087879f0 */ /* 0x000fe20008000878 */
[----:B------:R-:W-:Y:S02]  /*7030*/  UIADD3 UR10, UR6, 0x100, URZ ;  /* 0x00000100060a7890 */ /* 0x000fe4000fffe03f */
[----:B------:R-:W-:Y:S01]  /*7040*/  UIADD3 UR8, UR4, 0x4, URZ ;  /* 0x0000000404087890 */ /* 0x000fe2000fffe03f */
[----:B------:R-:W-:Y:S01]  /*7050*/  UMOV UR11, 0x40000040 ;  /* 0x40000040000b7882 */ /* 0x000fe20000000000 */
[----:B------:R-:W-:Y:S01]  /*7060*/  UMOV UR9, 0x40000040 ;  /* 0x4000004000097882 */ /* 0x000fe20000000000 */
        /* <DEDUP_REMOVED lines=14> */
[----:B--2---:R-:W-:Y:S02]  /*7150*/  LOP3.LUT P0, RZ, R14, 0x3, RZ, 0xc0, !PT ;  /* 0x000000030eff7812 */ /* 0x004fe4000780c0ff */
[----:B------:R1:W2:Y:S02]  /*7160*/  @P4 MUFU.LG2 R14, R8 ;  /* 0x00000008000e4308 */ /* 0x0002a40000000c00 */
[----:B-1----:R-:W-:-:S04]  /*7170*/  @P2 FMUL.FTZ R8, R0, 0.69314718246459960938 ;  /* 0x3f31721800082820 */ /* 0x002fc80000410000 */
[----:B------:R-:W-:Y:S01]  /*7180*/  @P2 FFMA.FTZ R19, R8, R3, R11 ;  /* 0x0000000308132223 */ /* 0x000fe2000001000b */
[----:B--2---:R-:W-:-:S04]  /*7190*/  @P4 FMUL.FTZ R14, R14, 0.69314718246459960938 ;  /* 0x3f3172180e0e4820 */ /* 0x004fc80000410000 */
[----:B------:R-:W-:Y:S01]  /*71a0*/  @P4 FFMA.FTZ R21, R23, R9, R14 ;  /* 0x0000000917154223 */ /* 0x000fe2000001000e */
        /* <DEDUP_REMOVED lines=46> */
[----:B------:R-:W-:Y:S01]  /*7490*/  HGMMA.64x64x16.F32 R120, gdesc[UR8].tnspB, R120, gsb0 ;  /* 0x40e00000087879f0 */ /* 0x000fe20008000878 */
[----:B------:R-:W-:Y:S02]  /*74a0*/  ULDC.64 UR8, c[0x0][0xb70] ;  /* 0x0002dc0000087ab9 */ /* 0x000fe40000000a00 */
[----:B------:R-:W-:Y:S02]  /*74b0*/  WARPGROUP.DEPBAR.LE gsb0, 0x0 ;  /* 0x00008000000079c5 */ /* 0x000fe40000010000 */
[----:B------:R-:W-:-:S06]  /*74c0*/  WARPGROUP.ARRIVE ;  /* 0x00000000000079c5 */ /* 0x000fcc0000000000 */
[----:B------:R-:W-:Y:S01]  /*74d0*/  HGMMA.64x64x16.F32 R120, gdesc[UR4].tnspB, R120, gsb0 ;  /* 0x40e00000047879f0 */ /* 0x000fe20008000878 */
[----:B------:R-:W-:Y:S01]  /*74e0*/  ULDC UR4, c[0x0][0xda8] ;  /* 0x00036a0000047ab9 */ /* 0x000fe20000000800 */
[----:B------:R-:W-:Y:S01]  /*74f0*/  ULDC UR7, c[0x0][0xa88] ;  /* 0x0002a20000077ab9 */ /* 0x000fe20000000800 */
[----:B------:R-:W-:-:S03]  /*7500*/  UIMAD UR42, UR4, UR42, UR48 ;  /* 0x0000002a042a72a4 */ /* 0x000fc6000f8e0230 */
[----:B------:R-:W-:Y:S01]  /*7510*/  ULDC UR4, c[0x0][0xdb4] ;  /* 0x00036d0000047ab9 */ /* 0x000fe20000000800 */
[----:B------:R-:W-:Y:S02]  /*7520*/  UIMAD UR42, UR42, 0xc0, URZ ;  /* 0x000000c02a2a78a4 */ /* 0x000fe4000f8e023f */
[----:B------:R-:W-:-:S04]  /*7530*/  UIMAD UR43, UR4, UR43, UR41 ;  /* 0x0000002b042b72a4 */ /* 0x000fc8000f8e0229 */
[----:B------:R-:W-:Y:S01]  /*7540*/  USHF.R.S32.HI UR4, URZ, 0x1f, UR43 ;  /* 0x0000001f3f047899 */ /* 0x000fe2000801142b */
[----:B-----5:R-:W-:-:S03]  /*7550*/  VIADD R31, R20, UR42 ;  /* 0x0000002a141f7c36 */ /* 0x020fc60008000000 */
[----:B------:R-:W-:Y:S01]  /*7560*/  UIMAD UR6, UR4, UR8, URZ ;  /* 0x00000008040672a4 */ /* 0x000fe2000f8e023f */
[C---:B------:R-:W-:Y:S01]  /*7570*/  VIADD R6, R31.reuse, 0x8 ;  /* 0x000000081f067836 */ /* 0x040fe20000000000 */
[----:B------:R-:W-:Y:S01]  /*7580*/  UIMAD.WIDE.U32 UR4, UR43, UR8, URZ ;  /* 0x000000082b0472a5 */ /* 0x000fe2000f8e003f */
[----:B------:R-:W-:Y:S01]  /*7590*/  SHF.R.S32.HI R43, RZ, 0x1f, R31 ;  /* 0x0000001fff2b7819 */ /* 0x000fe2000001141f */
[----:B------:R-:W-:Y:S02]  /*75a0*/  UIMAD UR6, UR43, UR9, UR6 ;  /* 0x000000092b0672a4 */ /* 0x000fe4000f8e0206 */
[----:B------:R-:W-:Y:S02]  /*75b0*/  ISETP.GE.OR P3, PT, R6, UR7, P0 ;  /* 0x0000000706007c0c */ /* 0x000fe40008766670 */
[----:B------:R-:W-:Y:S01]  /*75c0*/  IMAD.U32 R6, RZ, RZ, UR4 ;  /* 0x00000004ff067e24 */ /* 0x000fe2000f8e00ff */
[----:B------:R-:W-:Y:S01]  /*75d0*/  USHF.R.S32.HI UR4, URZ, 0x1f, UR44 ;  /* 0x0000001f3f047899 */ /* 0x000fe2000801142c */
[----:B------:R-:W-:Y:S01]  /*75e0*/  IMAD.U32 R7, RZ, RZ, UR5 ;  /* 0x00000005ff077e24 */ /* 0x000fe2000f8e00ff */
[----:B------:R-:W-:Y:S01]  /*75f0*/  UIADD3 UR6, UR5, UR6, URZ ;  /* 0x0000000605067290 */ /* 0x000fe2000fffe03f */
[----:B------:R-:W-:-:S03]  /*7600*/  ISETP.GE.OR P0, PT, R31, UR7, P0 ;  /* 0x000000071f007c0c */ /* 0x000fc60008706670 */
[C---:B---3--:R-:W-:Y:S01]  /*7610*/  IMAD R8, R4.reuse, UR4, RZ ;  /* 0x0000000404087c24 */ /* 0x048fe2000f8e02ff */
[----:B------:R-:W-:Y:S01]  /*7620*/  ULDC.64 UR4, c[0x0][0xb40] ;  /* 0x0002d00000047ab9 */ /* 0x000fe20000000a00 */
[----:B------:R-:W-:Y:S02]  /*7630*/  IMAD.U32 R7, RZ, RZ, UR6 ;  /* 0x00000006ff077e24 */ /* 0x000fe4000f8e00ff */
[----:B------:R-:W-:Y:S02]  /*7640*/  IMAD R44, R5, UR44, R8 ;  /* 0x0000002c052c7c24 */ /* 0x000fe4000f8e0208 */
[----:B------:R-:W-:Y:S01]  /*7650*/  IMAD.WIDE.U32 R8, R4, UR44, R6 ;  /* 0x0000002c04087c25 */ /* 0x000fe2000f8e0006 */
[----:B------:R-:W-:Y:S02]  /*7660*/  WARPGROUP.DEPBAR.LE gsb0, 0x0 ;  /* 0x00008000000079c5 */ /* 0x000fe40000010000 */
        /* <DEDUP_REMOVED lines=18> */
[-C--:B-1----:R-:W-:Y:S01]  /*7790*/  FMUL.FTZ R15, R126, R13.reuse ;  /* 0x0000000d7e0f7220 */ /* 0x082fe20000410000 */
[----:B------:R-:W-:Y:S01]  /*77a0*/  F2FP.F16.F32.PACK_AB R6, R11, R14 ;  /* 0x0000000e0b06723e */ /* 0x000fe200000000ff */
[-C--:B------:R-:W-:Y:S01]  /*77b0*/  FMUL.FTZ R5, R123, R13.reuse ;  /* 0x0000000d7b057220 */ /* 0x080fe20000410000 */
[----:B------:R-:W-:Y:S01]  /*77c0*/  FMUL.FTZ R10, R122, R13 ;  /* 0x0000000d7a0a7220 */ /* 0x000fe20000410000 */
[----:B------:R-:W-:Y:S01]  /*77d0*/  F2FP.F16.F32.PACK_AB R4, R0, R3 ;  /* 0x000000030004723e */ /* 0x000fe200000000ff */
[----:B------:R-:W-:Y:S01]  /*77e0*/  FMUL.FTZ R14, R139, R13 ;  /* 0x0000000d8b0e7220 */ /* 0x000fe20000410000 */
[----:B------:R-:W-:Y:S01]  /*77f0*/  F2FP.F16.F32.PACK_AB R7, R12, R15 ;  /* 0x0000000f0c07723e */ /* 0x000fe200000000ff */
[-C--:B------:R-:W-:Y:S01]  /*7800*/  FMUL.FTZ R15, R138, R13.reuse ;  /* 0x0000000d8a0f7220 */ /* 0x080fe20000410000 */
[----:B------:R-:W-:Y:S01]  /*7810*/  IADD3 R42, P1, R31, R8, RZ ;  /* 0x000000081f2a7210 */ /* 0x000fe20007f3e0ff */
        /* <DEDUP_REMOVED lines=11> */
[----:B------:R-:W-:Y:S01]  /*78d0*/  BAR.SYNC.DEFER_BLOCKING 0x1, 0x180 ;  /* 0x0046000000007b1d */ /* 0x000fe20000010000 */
[----:B------:R-:W-:-:S02]  /*78e0*/  IADD3.X R43, R43, R9, R44, P1, !PT ;  /* 0x000000092b2b7210 */ /* 0x000fc40000ffe42c */
[----:B------:R-:W-:Y:S02]  /*78f0*/  F2FP.F16.F32.PACK_AB R13, R14, R15 ;  /* 0x0000000f0e0d723e */ /* 0x000fe400000000ff */
[----:B------:R-:W-:Y:S02]  /*7900*/  F2FP.F16.F32.PACK_AB R8, R18, R23 ;  /* 0x000000171208723e */ /* 0x000fe400000000ff */
[----:B------:R-:W-:Y:S02]  /*7910*/  F2FP.F16.F32.PACK_AB R9, R0, R3 ;  /* 0x000000030009723e */ /* 0x000fe400000000ff */
[----:B------:R-:W-:Y:S01]  /*7920*/  F2FP.F16.F32.PACK_AB R10, R20, R25 ;  /* 0x00000019140a723e */ /* 0x000fe200000000ff */
[----:B------:R-:W1:Y:S01]  /*7930*/  SHFL.IDX PT, R0, R45, RZ, 0x1f ;  /* 0x00001fff2d007589 */ /* 0x000e6200000e0000 */
[----:B------:R-:W-:Y:S02]  /*7940*/  F2FP.F16.F32.PACK_AB R11, R11, R12 ;  /* 0x0000000c0b0b723e */ /* 0x000fe400000000ff */
[----:B------:R-:W-:-:S02]  /*7950*/  F2FP.F16.F32.PACK_AB R14, R24, R29 ;  /* 0x0000001d180e723e */ /* 0x000fc400000000ff */
[----:B------:R-:W-:Y:S02]  /*7960*/  F2FP.F16.F32.PACK_AB R12, R22, R27 ;  /* 0x0000001b160c723e */ /* 0x000fe400000000ff */
[----:B------:R-:W-:Y:S02]  /*7970*/  F2FP.F16.F32.PACK_AB R15, R26, R31 ;  /* 0x0000001f1a0f723e */ /* 0x000fe400000000ff */
[----:B------:R-:W-:Y:S02]  /*7980*/  F2FP.F16.F32.PACK_AB R29, R30, R35 ;  /* 0x000000231e1d723e */ /* 0x000fe400000000ff */
[----:B------:R-:W-:Y:S02]  /*7990*/  F2FP.F16.F32.PACK_AB R28, R28, R33 ;  /* 0x000000211c1c723e */ /* 0x000fe400000000ff */
[----:B------:R-:W-:Y:S01]  /*79a0*/  F2FP.F16.F32.PACK_AB R30, R32, R37 ;  /* 0x00000025201e723e */ /* 0x000fe200000000ff */
[----:B------:R2:W-:Y:S01]  /*79b0*/  STSM.16.M88.4 [R41], R4 ;  /* 0x0000000429007844 */ /* 0x0005e20000000200 */
[----:B------:R-:W-:-:S03]  /*79c0*/  F2FP.F16.F32.PACK_AB R31, R34, R39 ;  /* 0x00000027221f723e */ /* 0x000fc600000000ff */
[----:B------:R3:W-:Y:S04]  /*79d0*/  STSM.16.M88.4 [R40], R8 ;  /* 0x0000000828007844 */ /* 0x0007e80000000200 */
[----:B------:R3:W-:Y:S04]  /*79e0*/  STSM.16.M88.4 [R38], R12 ;  /* 0x0000000c26007844 */ /* 0x0007e80000000200 */
[----:B------:R3:W-:Y:S01]  /*79f0*/  STSM.16.M88.4 [R36], R28 ;  /* 0x0000001c24007844 */ /* 0x0007e20000000200 */
[----:B------:R-:W-:Y:S01]  /*7a00*/  @!PT LDS RZ, [RZ] ;  /* 0x00000000fffff984 */ /* 0x000fe20000000800 */
[----:B------:R-:W-:Y:S01]  /*7a10*/  @!PT LDS RZ, [RZ] ;  /* 0x00000000fffff984 */ /* 0x000fe20000000800 */
[----:B------:R-:W-:Y:S01]  /*7a20*/  @!PT LDS RZ, [RZ] ;  /* 0x00000000fffff984 */ /* 0x000fe20000000800 */
[----:B------:R4:W-:Y:S06]  /*7a30*/  MEMBAR.ALL.CTA ;  /* 0x0000000000007992 */ /* 0x0009ec0000008000 */
[----:B----4-:R-:W4:Y:S02]  /*7a40*/  FENCE.VIEW.ASYNC.S ;  /* 0x00000000000073c6 */ /* 0x010f240000000000 */
[----:B----4-:R-:W-:Y:S06]  /*7a50*/  BAR.ARV 0x1, 0x1a0 ;  /* 0x0046800000007b1d */ /* 0x010fec0000002000 */
[----:B--2---:R-:W-:Y:S01]  /*7a60*/  LEA R4, P1, R42, UR4, 0x2 ;  /* 0x000000042a047c11 */ /* 0x004fe2000f8210ff */
[----:B------:R-:W-:-:S02]  /*7a70*/  ULDC UR4, c[0x0][0xc] ;  /* 0x0000030000047ab9 */ /* 0x000fc40000000800 */
[----:B------:R-:W-:Y:S01]  /*7a80*/  UIADD3 UR48, UR4, UR48, URZ ;  /* 0x0000003004307290 */ /* 0x000fe2000fffe03f */
[----:B------:R-:W-:-:S05]  /*7a90*/  LEA.HI.X R5, R42, UR5, R43, 0x2, P1 ;  /* 0x000000052a057c11 */ /* 0x000fca00088f142b */
[----:B------:R3:W-:Y:S04]  /*7aa0*/  @!P3 STG.E desc[UR38][R4.64+0x20], R21 ;  /* 0x000020150400b986 */ /* 0x0007e8000c101926 */
[----:B------:R3:W-:Y:S01]  /*7ab0*/  @!P0 STG.E desc[UR38][R4.64], R19 ;  /* 0x0000001304008986 */ /* 0x0007e2000c101926 */
[----:B-1----:R-:W-:-:S13]  /*7ac0*/  ISETP.NE.AND P0, PT, R0, 0xb, PT ;  /* 0x0000000b0000780c */ /* 0x002fda0003f05270 */
[----:B---3--:R-:W-:Y:S05]  /*7ad0*/  @P0 BRA `(.L_x_10502) ;  /* 0x00000000003c0947 */ /* 0x008fea0003800000 */
[----:B------:R-:W-:Y:S01]  /*7ae0*/  BAR.SYNC.DEFER_BLOCKING 0x1, 0x1a0 ;  /* 0x0046800000007b1d */ /* 0x000fe20000010000 */
[----:B------:R-:W-:-:S05]  /*7af0*/  ELECT P0, URZ, PT ;  /* 0x00000000003f782f */ /* 0x000fca0003800000 */
[----:B------:R-:W-:Y:S08]  /*7b00*/  BSSY B0, `(.L_x_10502) ;  /* 0x000000c000007945 */ /* 0x000ff00003800000 */
[----:B------:R-:W-:Y:S05]  /*7b10*/  @!P0 BRA `(.L_x_10503) ;  /* 0x0000000000288947 */ /* 0x000fea0003800000 */
[----:B------:R-:W-:Y:S01]  /*7b20*/  UIADD3 UR4, UP0, UR36, 0x9f0, URZ ;  /* 0x000009f024047890 */ /* 0x000fe2000ff1e03f */
[----:B------:R-:W-:Y:S01]  /*7b30*/  UMOV UR41, URZ ;  /* 0x0000003f00297c82 */ /* 0x000fe20008000000 */
[----:B------:R-:W-:Y:S02]  /*7b40*/  UMOV UR45, URZ ;  /* 0x0000003f002d7c82 */ /* 0x000fe40008000000 */
[----:B------:R-:W-:Y:S02]  /*7b50*/  UIADD3.X UR5, URZ, UR37, URZ, UP0, !UPT ;  /* 0x000000253f057290 */ /* 0x000fe400087fe43f */
[----:B------:R-:W-:-:S04]  /*7b60*/  UIADD3 UR6, UR40, 0x30820, URZ ;  /* 0x0003082028067890 */ /* 0x000fc8000fffe03f */
[----:B------:R-:W-:-:S03]  /*7b70*/  UPRMT UR6, URZ, 0x654, UR6 ;  /* 0x000006543f067896 */ /* 0x000fc60008000006 */
[----:B------:R1:W-:Y:S01]  /*7b80*/  UTMASTG.5D [UR40], [UR4] ;  /* 0x00000028040073b5 */ /* 0x0003e20008020000 */
[----:B------:R0:W-:Y:S01]  /*7b90*/  UTMACMDFLUSH ;  /* 0x00000000000079b7 */ /* 0x0001e20000000000 */
[----:B------:R-:W-:-:S04]  /*7ba0*/  DEPBAR.LE SB0, 0x0 ;  /* 0x000080000000791a */ /* 0x000fc80000000000 */
[----:B-1----:R-:W-:Y:S03]  /*7bb0*/  SYNCS.ARRIVE.TRANS64.RED.A1T0 RZ, [UR6], RZ ;  /* 0x000000ffffff79a7 */ /* 0x002fe60008100406 */
.L_x_10503:
[----:B------:R-:W-:Y:S05]  /*7bc0*/  BSYNC B0 ;  /* 0x0000000000007941 */ /* 0x000fea0003800000 */
.L_x_10502:
[----:B------:R-:W2:Y:S01]  /*7bd0*/  LDL.LU R3, [R1] ;  /* 0x0000000001037983 */ /* 0x000ea20000300800 */
[----:B------:R-:W1:Y:S01]  /*7be0*/  LDC R0, c[0x0][0xda4] ;  /* 0x00036900ff007b82 */ /* 0x000e620000000800 */
[----:B------:R-:W-:-:S04]  /*7bf0*/  UIADD3 UR46, UR46, 0x1, URZ ;  /* 0x000000012e2e7890 */ /* 0x000fc8000fffe03f */
[----:B------:R-:W-:-:S04]  /*7c00*/  UISETP.NE.AND UP0, UPT, UR46, 0x2, UPT ;  /* 0x000000022e00788c */ /* 0x000fc8000bf05270 */
[----:B------:R-:W-:Y:S02]  /*7c10*/  USEL UR4, URZ, 0x1, UP0 ;  /* 0x000000013f047887 */ /* 0x000fe40008000000 */
[----:B------:R-:W-:Y:S02]  /*7c20*/  USEL UR46, UR46, URZ, UP0 ;  /* 0x0000003f2e2e7287 */ /* 0x000fe40008000000 */
[----:B------:R-:W-:Y:S01]  /*7c30*/  ULOP3.LUT UR47, UR47, UR4, URZ, 0x3c, !UPT ;  /* 0x000000042f2f7292 */ /* 0x000fe2000f8e3c3f */
[----:B-1----:R-:W-:Y:S01]  /*7c40*/  ISETP.LE.AND P0, PT, R0, UR48, PT ;  /* 0x0000003000007c0c */ /* 0x002fe2000bf03270 */
[----:B--2---:R-:W-:-:S05]  /*7c50*/  VIADD R3, R3, 0x1 ;  /* 0x0000000103037836 */ /* 0x004fca0000000000 */
[----:B------:R1:W-:Y:S07]  /*7c60*/  STL [R1], R3 ;  /* 0x0000000301007387 */ /* 0x0003ee0000100800 */
[----:B------:R-:W-:Y:S05]  /*7c70*/  @!P0 BRA `(.L_x_10504) ;  /* 0xffffff9000ac8947 */ /* 0x000fea000383ffff */
[----:B------:R-:W-:Y:S05]  /*7c80*/  EXIT ;  /* 0x000000000000794d */ /* 0x000fea0003800000 */
.L_x_10480:
        /* <DEDUP_REMOVED lines=21> */
.L_x_10547:
        /* <DEDUP_REMOVED lines=49> */
.L_x_10506:
        /* <DEDUP_REMOVED lines=19> */
.L_x_10508:
        /* <DEDUP_REMOVED lines=16> */
.L_x_10507:
[----:B------:R-:W-:Y:S01]  /*8320*/  ULDC.64 UR4, c[0x0][0x9f8] ;  /* 0x00027e0000047ab9 */ /* 0x000fe20000000a00 */
[----:B------:R-:W1:Y:S01]  /*8330*/  LDC R0, c[0x0][0x428] ;  /* 0x00010a00ff007b82 */ /* 0x000e620000000800 */
[----:B------:R-:W-:Y:S01]  /*8340*/  ISETP.NE.U32.AND P0, PT, RZ, UR4, PT ;  /* 0x00000004ff007c0c */ /* 0x000fe2000bf05070 */
[----:B------:R-:W-:Y:S01]  /*8350*/  IMAD.MOV.U32 R6, RZ, RZ, R22 ;  /* 0x000000ffff067224 */ /* 0x000fe200078e0016 */
        /* <DEDUP_REMOVED lines=20> */
.L_x_10509:
        /* <DEDUP_REMOVED lines=16> */
.L_x_10563:
[----:B------:R-:W-:Y:S01]  /*85a0*/  UMOV UR4, 0xffffffff ;  /* 0xffffffff00047882 */ /* 0x000fe20000000000 */
[----:B------:R-:W-:Y:S01]  /*85b0*/  SHF.R.S32.HI R8, RZ, 0x1f, R6 ;  /* 0x0000001fff087819 */ /* 0x000fe20000011406 */
[----:B------:R-:W-:Y:S01]  /*85c0*/  VIADD R10, R24, 0xffffffff ;  /* 0xffffffff180a7836 */ /* 0x000fe20000000000 */
[----:B------:R-:W-:Y:S06]  /*85d0*/  BRA.DIV UR4, `(.L_x_10511) ;  /* 0x0000001e04b87947 */ /* 0x000fec000b800000 */
[----:B------:R-:W-:-:S13]  /*85e0*/  ELECT P6, URZ, PT ;  /* 0x00000000003f782f */ /* 0x000fda00038c0000 */
.L_x_10566:
[----:B------:R-:W-:Y:S05]  /*85f0*/  @!P6 BRA `(.L_x_10512) ;  /* 0x0000000000c8e947 */ /* 0x000fea0003800000 */
[----:B------:R-:W-:Y:S02]  /*8600*/  IMAD.MOV.U32 R18, RZ, RZ, R10 ;  /* 0x000000ffff127224 */ /* 0x000fe400078e000a */
        /* <DEDUP_REMOVED lines=20> */
.L_x_10513:
[----:B------:R-:W2:Y:S01]  /*8750*/  S2R R4, SR_TID.X ;  /* 0x0000000000047919 */ /* 0x000ea20000002100 */
[----:B------:R-:W-:Y:S01]  /*8760*/  IMAD R5, R16, 0x8, R19 ;  /* 0x0000000810057824 */ /* 0x000fe200078e0213 */
[----:B--2---:R-:W-:Y:S02]  /*8770*/  LOP3.LUT R11, R4, 0x7f, RZ, 0xc0, !PT ;  /* 0x0000007f040b7812 */ /* 0x004fe400078ec0ff */
[----:B------:R-:W-:Y:S02]  /*8780*/  SHF.L.U32 R4, R17, 0x1f, RZ ;  /* 0x0000001f11047819 */ /* 0x000fe400000006ff */
[----:B------:R-:W-:Y:S02]  /*8790*/  ISETP.NE.AND P2, PT, R11, RZ, PT ;  /* 0x000000ff0b00720c */ /* 0x000fe40003f45270 */
[----:B------:R-:W2:Y:S02]  /*87a0*/  SYNCS.PHASECHK.TRANS64.TRYWAIT P1, [R5+URZ+0x30840], R4 ;  /* 0x03084004050075a7 */ /* 0x000ea4000802017f */
[----:B--2---:R-:W-:Y:S09]  /*87b0*/  @!P1 BRA `(.L_x_10514) ;  /* 0x0000001c00609947 */ /* 0x004ff20003800000 */
.L_x_10567:
[----:B------:R-:W-:Y:S05]  /*87c0*/  @P2 BRA `(.L_x_10515) ;  /* 0x0000000000142947 */ /* 0x000fea0003800000 */
[----:B------:R-:W-:Y:S01]  /*87d0*/  ISETP.NE.AND P1, PT, R27, RZ, PT ;  /* 0x000000ff1b00720c */ /* 0x000fe20003f25270 */
[----:B--2---:R-:W-:-:S04]  /*87e0*/  IMAD.MOV.U32 R4, RZ, RZ, 0x6000 ;  /* 0x00006000ff047424 */ /* 0x004fc800078e00ff */
[----:B------:R3:W-:Y:S08]  /*87f0*/  SYNCS.ARRIVE.TRANS64 RZ, [R5+URZ+0x30830], R4 ;  /* 0x0308300405ff79a7 */ /* 0x0007f0000800003f */
[----:B------:R-:W-:Y:S05]  /*8800*/  @!P1 BRA `(.L_x_10515) ;  /* 0x0000000000049947 */ /* 0x000fea0003800000 */
[----:B------:R-:W-:Y:S01]  /*8810*/  BPT.TRAP 0x1 ;  /* 0x000000040000795c */ /* 0x000fe20000300000 */
.L_x_10515:
[----:B--23--:R-:W-:Y:S01]  /*8820*/  IMAD R4, R16, 0x6000, R19 ;  /* 0x0000600010047824 */ /* 0x00cfe200078e0213 */
[----:B------:R-:W-:Y:S01]  /*8830*/  R2UR UR9, R5 ;  /* 0x00000000050972ca */ /* 0x000fe200000e0000 */
[----:B------:R-:W-:Y:S01]  /*8840*/  UIADD3 UR4, UP0, UR40, 0x370, URZ ;  /* 0x0000037028047890 */ /* 0x000fe2000ff1e03f */
[----:B------:R-:W-:Y:S01]  /*8850*/  R2UR UR11, R18 ;  /* 0x00000000120b72ca */ /* 0x000fe200000e0000 */
[----:B------:R-:W-:Y:S01]  /*8860*/  UMOV UR6, 0x0 ;  /* 0x0000000000067882 */ /* 0x000fe20000000000 */
[----:B------:R-:W-:Y:S01]  /*8870*/  R2UR UR8, R4 ;  /* 0x00000000040872ca */ /* 0x000fe200000e0000 */
[----:B------:R-:W-:Y:S01]  /*8880*/  UIADD3.X UR5, URZ, UR41, URZ, UP0, !UPT ;  /* 0x000000293f057290 */ /* 0x000fe200087fe43f */
[----:B------:R-:W-:Y:S01]  /*8890*/  R2UR UR12, R0 ;  /* 0x00000000000c72ca */ /* 0x000fe200000e0000 */
[----:B------:R-:W-:Y:S01]  /*88a0*/  UMOV UR7, 0x14f00000 ;  /* 0x14f0000000077882 */ /* 0x000fe20000000000 */
[----:B-----5:R-:W-:Y:S01]  /*88b0*/  R2UR UR13, R7 ;  /* 0x00000000070d72ca */ /* 0x020fe200000e0000 */
[----:B------:R-:W-:-:S04]  /*88c0*/  UMOV UR10, URZ ;  /* 0x0000003f000a7c82 */ /* 0x000fc80008000000 */
[----:B------:R-:W-:Y:S02]  /*88d0*/  UIADD3 UR9, UR9, 0x30830, URZ ;  /* 0x0003083009097890 */ /* 0x000fe4000fffe03f */
[----:B------:R-:W-:Y:S02]  /*88e0*/  UIMAD UR11, UR11, 0xc0, URZ ;  /* 0x000000c00b0b78a4 */ /* 0x000fe4000f8e023f */
[----:B------:R-:W-:-:S09]  /*88f0*/  UIADD3 UR8, UR8, 0x12400, URZ ;  /* 0x0001240008087890 */ /* 0x000fd2000fffe03f */
[----:B------:R2:W-:Y:S02]  /*8900*/  UTMALDG.4D [UR8], [UR4], desc[UR6] ;  /* 0x00000608040075b4 */ /* 0x0005e40008019000 */
[----:B--2---:R-:W-:Y:S01]  /*8910*/  NOP ;  /* 0x0000000000007918 */ /* 0x004fe20000000000 */
.L_x_10512:
[----:B------:R-:W-:Y:S05]  /*8920*/  WARPSYNC.ALL ;  /* 0x0000000000007948 */ /* 0x000fea0003800000 */
[----:B------:R-:W-:Y:S01]  /*8930*/  BAR.SYNC.DEFER_BLOCKING 0x8, 0x1a0 ;  /* 0x0206800000007b1d */ /* 0x000fe20000010000 */
[----:B------:R-:W-:Y:S02]  /*8940*/  ELECT P1, URZ, PT ;  /* 0x00000000003f782f */ /* 0x000fe40003820000 */
[----:B------:R-:W-:Y:S01]  /*8950*/  R2UR UR9, R19 ;  /* 0x00000000130972ca */ /* 0x000fe200000e0000 */
[----:B------:R-:W-:-:S10]  /*8960*/  UIADD3 UR4, UP0, UR40, 0x270, URZ ;  /* 0x0000027028047890 */ /* 0x000fd4000ff1e03f */
[----:B------:R-:W-:Y:S02]  /*8970*/  @P1 R2UR UR13, R22 ;  /* 0x00000000160d12ca */ /* 0x000fe400000e0000 */
[----:B------:R-:W-:Y:S01]  /*8980*/  @P1 R2UR UR12, R23 ;  /* 0x00000000170c12ca */ /* 0x000fe200000e0000 */
[----:B------:R-:W-:Y:S01]  /*8990*/  UIADD3.X UR5, URZ, UR41, URZ, UP0, !UPT ;  /* 0x000000293f057290 */ /* 0x000fe200087fe43f */
[----:B------:R-:W-:Y:S01]  /*89a0*/  @P1 R2UR UR11, R9 ;  /* 0x00000000090b12ca */ /* 0x000fe200000e0000 */
[----:B------:R-:W-:Y:S01]  /*89b0*/  UMOV UR6, 0x0 ;  /* 0x0000000000067882 */ /* 0x000fe20000000000 */
[----:B------:R-:W-:Y:S01]  /*89c0*/  UMOV UR7, 0x12f00000 ;  /* 0x12f0000000077882 */ /* 0x000fe20000000000 */
[----:B------:R-:W-:Y:S01]  /*89d0*/  UMOV UR10, URZ ;  /* 0x0000003f000a7c82 */ /* 0x000fe20008000000 */
[----:B------:R-:W-:Y:S01]  /*89e0*/  BSSY B0, `(.L_x_10516) ;  /* 0x000000b000007945 */ /* 0x000fe20003800000 */
[----:B------:R-:W-:Y:S01]  /*89f0*/  ISETP.GE.AND P2, PT, R28, 0xc1, PT ;  /* 0x000000c11c00780c */ /* 0x000fe20003f46270 */
[----:B------:R-:W-:Y:S01]  /*8a00*/  @P1 IMAD.MOV.U32 R4, RZ, RZ, 0x6000 ;  /* 0x00006000ff041424 */ /* 0x000fe200078e00ff */
[----:B------:R-:W-:-:S02]  /*8a10*/  UIADD3 UR8, UR9, 0xc400, URZ ;  /* 0x0000c40009087890 */ /* 0x000fc4000fffe03f */
[----:B------:R-:W-:Y:S01]  /*8a20*/  UIADD3 UR9, UR9, 0x30800, URZ ;  /* 0x0003080009097890 */ /* 0x000fe2000fffe03f */
[----:B------:R2:W-:Y:S08]  /*8a30*/  @P1 SYNCS.ARRIVE.TRANS64 RZ, [R19+URZ+0x30800], R4 ;  /* 0x0308000413ff19a7 */ /* 0x0005f0000800003f */
[----:B------:R3:W-:Y:S01]  /*8a40*/  UTMALDG.4D [UR8], [UR4], desc[UR6] ;  /* 0x00000608040075b4 */ /* 0x0007e20008019000 */
[----:B--2---:R-:W-:-:S04]  /*8a50*/  LOP3.LUT R4, R29, 0x1, RZ, 0xc, !PT ;  /* 0x000000011d047812 */ /* 0x004fc800078e0cff */
[----:B------:R-:W-:-:S04]  /*8a60*/  SHF.L.U32 R4, R4, 0x1f, RZ ;  /* 0x0000001f04047819 */ /* 0x000fc800000006ff */
[----:B------:R-:W2:Y:S02]  /*8a70*/  SYNCS.PHASECHK.TRANS64.TRYWAIT P1, [R19+URZ+0x30820], R4 ;  /* 0x03082004130075a7 */ /* 0x000ea4000802017f */
[----:B--23--:R-:W-:Y:S05]  /*8a80*/  @!P1 BRA `(.L_x_10517) ;  /* 0x0000001800c09947 */ /* 0x00cfea0003800000 */
.L_x_10568:
[----:B------:R-:W-:Y:S05]  /*8a90*/  BSYNC B0 ;  /* 0x0000000000007941 */ /* 0x000fea0003800000 */
.L_x_10516:
        /* <DEDUP_REMOVED lines=35> */
.L_x_10522:
[----:B-1----:R-:W1:Y:S01]  /*8cd0*/  S2R R2, SR_TID.X ;  /* 0x0000000000027919 */ /* 0x002e620000002100 */
[----:B------:R-:W-:Y:S01]  /*8ce0*/  IMAD R3, R12, 0x8, R19 ;  /* 0x000000080c037824 */ /* 0x000fe200078e0213 */
[----:B-1----:R-:W-:Y:S02]  /*8cf0*/  LOP3.LUT R5, R2, 0x7f, RZ, 0xc0, !PT ;  /* 0x0000007f02057812 */ /* 0x002fe400078ec0ff */
[----:B------:R-:W-:Y:S02]  /*8d00*/  SHF.L.U32 R2, R13, 0x1f, RZ ;  /* 0x0000001f0d027819 */ /* 0x000fe400000006ff */
[----:B------:R-:W-:Y:S02]  /*8d10*/  ISETP.NE.AND P1, PT, R5, RZ, PT ;  /* 0x000000ff0500720c */ /* 0x000fe40003f25270 */
[----:B------:R-:W1:Y:S02]  /*8d20*/  SYNCS.PHASECHK.TRANS64.TRYWAIT P2, [R3+URZ+0x30840], R2 ;  /* 0x03084002030075a7 */ /* 0x000e64000804017f */
[----:B-1----:R-:W-:Y:S09]  /*8d30*/  @!P2 BRA `(.L_x_10523) ;  /* 0x000000180028a947 */ /* 0x002ff20003800000 */
.L_x_10569:
[----:B------:R-:W-:Y:S05]  /*8d40*/  @P1 BRA `(.L_x_10524) ;  /* 0x0000000000141947 */ /* 0x000fea0003800000 */
[----:B------:R-:W-:Y:S01]  /*8d50*/  ISETP.NE.AND P2, PT, R27, RZ, PT ;  /* 0x000000ff1b00720c */ /* 0x000fe20003f45270 */
[----:B-1----:R-:W-:-:S04]  /*8d60*/  IMAD.MOV.U32 R2, RZ, RZ, 0x6000 ;  /* 0x00006000ff027424 */ /* 0x002fc800078e00ff */
[----:B------:R2:W-:Y:S08]  /*8d70*/  SYNCS.ARRIVE.TRANS64 RZ, [R3+URZ+0x30830], R2 ;  /* 0x0308300203ff79a7 */ /* 0x0005f0000800003f */
[----:B------:R-:W-:Y:S05]  /*8d80*/  @!P2 BRA `(.L_x_10524) ;  /* 0x000000000004a947 */ /* 0x000fea0003800000 */
[----:B------:R-:W-:Y:S01]  /*8d90*/  BPT.TRAP 0x1 ;  /* 0x000000040000795c */ /* 0x000fe20000300000 */
.L_x_10524:
[----:B-12---:R-:W-:Y:S01]  /*8da0*/  IMAD R2, R12, 0x6000, R19 ;  /* 0x000060000c027824 */ /* 0x006fe200078e0213 */
[----:B------:R-:W-:Y:S01]  /*8db0*/  R2UR UR9, R3 ;  /* 0x00000000030972ca */ /* 0x000fe200000e0000 */
[----:B------:R-:W-:Y:S01]  /*8dc0*/  UIADD3 UR4, UP0, UR40, 0x370, URZ ;  /* 0x0000037028047890 */ /* 0x000fe2000ff1e03f */
[----:B------:R-:W-:Y:S01]  /*8dd0*/  R2UR UR11, R9 ;  /* 0x00000000090b72ca */ /* 0x000fe200000e0000 */
[----:B------:R-:W-:Y:S01]  /*8de0*/  VIADD R3, R19, 0x30800 ;  /* 0x0003080013037836 */ /* 0x000fe20000000000 */
[----:B------:R-:W-:Y:S01]  /*8df0*/  R2UR UR8, R2 ;  /* 0x00000000020872ca */ /* 0x000fe200000e0000 */
[----:B------:R-:W-:Y:S01]  /*8e00*/  UIADD3.X UR5, URZ, UR41, URZ, UP0, !UPT ;  /* 0x000000293f057290 */ /* 0x000fe200087fe43f */
[----:B------:R-:W-:Y:S01]  /*8e10*/  R2UR UR12, R0 ;  /* 0x00000000000c72ca */ /* 0x000fe200000e0000 */
[----:B------:R-:W-:Y:S01]  /*8e20*/  IMAD R2, R16, 0x8, R3 ;  /* 0x0000000810027824 */ /* 0x000fe200078e0203 */
[----:B-----5:R-:W-:Y:S01]  /*8e30*/  R2UR UR13, R4 ;  /* 0x00000000040d72ca */ /* 0x020fe200000e0000 */
[----:B------:R-:W-:Y:S01]  /*8e40*/  UMOV UR6, 0x0 ;  /* 0x0000000000067882 */ /* 0x000fe20000000000 */
[----:B------:R-:W-:Y:S01]  /*8e50*/  SHF.L.U32 R5, R17, 0x1f, RZ ;  /* 0x0000001f11057819 */ /* 0x000fe200000006ff */
[----:B------:R-:W-:Y:S01]  /*8e60*/  UMOV UR7, 0x14f00000 ;  /* 0x14f0000000077882 */ /* 0x000fe20000000000 */
[----:B------:R-:W-:Y:S01]  /*8e70*/  UMOV UR10, URZ ;  /* 0x0000003f000a7c82 */ /* 0x000fe20008000000 */
[----:B------:R-:W-:-:S02]  /*8e80*/  UIADD3 UR9, UR9, 0x30830, URZ ;  /* 0x0003083009097890 */ /* 0x000fc4000fffe03f */
[----:B------:R-:W-:Y:S02]  /*8e90*/  UIMAD UR11, UR11, 0xc0, URZ ;  /* 0x000000c00b0b78a4 */ /* 0x000fe4000f8e023f */
[----:B------:R-:W-:-:S09]  /*8ea0*/  UIADD3 UR8, UR8, 0x12400, URZ ;  /* 0x0001240008087890 */ /* 0x000fd2000fffe03f */
[----:B------:R1:W-:Y:S01]  /*8eb0*/  UTMALDG.4D [UR8], [UR4], desc[UR6] ;  /* 0x00000608040075b4 */ /* 0x0003e20008019000 */
[----:B------:R-:W2:Y:S02]  /*8ec0*/  SYNCS.PHASECHK.TRANS64.TRYWAIT P2, [R2+URZ+0x60], R5 ;  /* 0x00006005020075a7 */ /* 0x000ea4000804017f */
[----:B-12---:R-:W-:Y:S05]  /*8ed0*/  @!P2 BRA `(.L_x_10525) ;  /* 0x0000001400d4a947 */ /* 0x006fea0003800000 */
.L_x_10570:
[----:B------:R-:W-:Y:S05]  /*8ee0*/  @P1 BRA `(.L_x_10526) ;  /* 0x0000000000181947 */ /* 0x000fea0003800000 */
[----:B------:R-:W-:Y:S01]  /*8ef0*/  ISETP.NE.AND P1, PT, R27, RZ, PT ;  /* 0x000000ff1b00720c */ /* 0x000fe20003f25270 */
[----:B-1----:R-:W-:Y:S02]  /*8f00*/  IMAD R2, R16, 0x8, R19 ;  /* 0x0000000810027824 */ /* 0x002fe400078e0213 */
[----:B------:R-:W-:-:S04]  /*8f10*/  IMAD.MOV.U32 R3, RZ, RZ, 0x6000 ;  /* 0x00006000ff037424 */ /* 0x000fc800078e00ff */
[----:B------:R2:W-:Y:S06]  /*8f20*/  SYNCS.ARRIVE.TRANS64 RZ, [R2+URZ+0x30850], R3 ;  /* 0x0308500302ff79a7 */ /* 0x0005ec000800003f */
[----:B------:R-:W-:Y:S05]  /*8f30*/  @!P1 BRA `(.L_x_10526) ;  /* 0x0000000000049947 */ /* 0x000fea0003800000 */
[----:B------:R-:W-:Y:S01]  /*8f40*/  BPT.TRAP 0x1 ;  /* 0x000000040000795c */ /* 0x000fe20000300000 */
.L_x_10526:
[--C-:B--2---:R-:W-:Y:S01]  /*8f50*/  IMAD R3, R16, 0x6000, R19.reuse ;  /* 0x0000600010037824 */ /* 0x104fe200078e0213 */
[----:B------:R-:W-:Y:S01]  /*8f60*/  R2UR UR11, R18 ;  /* 0x00000000120b72ca */ /* 0x000fe200000e0000 */
[----:B-1----:R-:W-:Y:S01]  /*8f70*/  IMAD R2, R16, 0x8, R19 ;  /* 0x0000000810027824 */ /* 0x002fe200078e0213 */
        /* <DEDUP_REMOVED lines=8> */
[----:B------:R-:W-:Y:S01]  /*9000*/  UMOV UR10, URZ ;  /* 0x0000003f000a7c82 */ /* 0x000fe20008000000 */
[----:B------:R-:W-:-:S02]  /*9010*/  IMAD.MOV.U32 R7, RZ, RZ, R4 ;  /* 0x000000ffff077224 */ /* 0x000fc400078e0004 */
[----:B------:R-:W-:Y:S01]  /*9020*/  UIMAD UR11, UR11, 0xc0, URZ ;  /* 0x000000c00b0b78a4 */ /* 0x000fe2000f8e023f */
[----:B------:R-:W-:-:S03]  /*9030*/  IMAD.MOV.U32 R18, RZ, RZ, R9 ;  /* 0x000000ffff127224 */ /* 0x000fc600078e0009 */
[----:B------:R-:W-:Y:S02]  /*9040*/  UIADD3 UR8, UR8, 0x400, URZ ;  /* 0x0000040008087890 */ /* 0x000fe4000fffe03f */
[----:B------:R-:W-:-:S09]  /*9050*/  UIADD3 UR9, UR9, 0x30850, URZ ;  /* 0x0003085009097890 */ /* 0x000fd2000fffe03f */
[----:B------:R1:W-:Y:S02]  /*9060*/  UTMALDG.4D [UR8], [UR4], desc[UR6] ;  /* 0x00000608040075b4 */ /* 0x0003e40008019000 */
[----:B-1----:R-:W-:Y:S01]  /*9070*/  NOP ;  /* 0x0000000000007918 */ /* 0x002fe20000000000 */
.L_x_10521:
[----:B------:R-:W-:Y:S05]  /*9080*/  BSYNC B0 ;  /* 0x0000000000007941 */ /* 0x000fea0003800000 */
.L_x_10520:
[----:B------:R-:W-:Y:S02]  /*9090*/  VIADD R9, R24, 0xfffffffd ;  /* 0xfffffffd18097836 */ /* 0x000fe40000000000 */
[----:B------:R-:W-:Y:S02]  /*90a0*/  IMAD.MOV.U32 R16, RZ, RZ, R12 ;  /* 0x000000ffff107224 */ /* 0x000fe400078e000c */
[----:B------:R-:W-:-:S07]  /*90b0*/  IMAD.MOV.U32 R17, RZ, RZ, R13 ;  /* 0x000000ffff117224 */ /* 0x000fce00078e000d */
.L_x_10519:
[----:B------:R-:W-:Y:S01]  /*90c0*/  IMAD.MOV R11, RZ, RZ, -R11 ;  /* 0x000000ffff0b7224 */ /* 0x000fe200078e0a0b */
[----:B------:R-:W-:Y:S04]  /*90d0*/  BSSY B0, `(.L_x_10518) ;  /* 0x00000b4000007945 */ /* 0x000fe80003800000 */
[----:B------:R-:W-:-:S13]  /*90e0*/  ISETP.NE.AND P1, PT, R10, R11, PT ;  /* 0x0000000b0a00720c */ /* 0x000fda0003f25270 */
[----:B------:R-:W-:Y:S05]  /*90f0*/  @!P1 BRA `(.L_x_10527) ;  /* 0x0000000800c49947 */ /* 0x000fea0003800000 */
[----:B------:R-:W-:-:S07]  /*9100*/  IMAD.MOV.U32 R4, RZ, RZ, R7 ;  /* 0x000000ffff047224 */ /* 0x000fce00078e0007 */
.L_x_10542:
        /* <DEDUP_REMOVED lines=11> */
[----:B------:R-:W-:Y:S02]  /*91c0*/  ULDC.64 UR4, c[0x0][0x408] ;  /* 0x0001020000047ab9 */ /* 0x000fe40000000a00 */
        /* <DEDUP_REMOVED lines=16> */
.L_x_10530:
[----:B------:R-:W1:Y:S01]  /*92d0*/  S2R R2, SR_TID.X ;  /* 0x0000000000027919 */ /* 0x000e620000002100 */
[----:B------:R-:W-:Y:S01]  /*92e0*/  IMAD R3, R10, 0x8, R19 ;  /* 0x000000080a037824 */ /* 0x000fe200078e0213 */
[----:B-1----:R-:W-:Y:S02]  /*92f0*/  LOP3.LUT R5, R2, 0x7f, RZ, 0xc0, !PT ;  /* 0x0000007f02057812 */ /* 0x002fe400078ec0ff */
[----:B------:R-:W-:Y:S02]  /*9300*/  SHF.L.U32 R2, R11, 0x1f, RZ ;  /* 0x0000001f0b027819 */ /* 0x000fe400000006ff */
[----:B------:R-:W-:Y:S02]  /*9310*/  ISETP.NE.AND P1, PT, R5, RZ, PT ;  /* 0x000000ff0500720c */ /* 0x000fe40003f25270 */
[----:B------:R-:W1:Y:S02]  /*9320*/  SYNCS.PHASECHK.TRANS64.TRYWAIT P2, [R3+URZ+0x30840], R2 ;  /* 0x03084002030075a7 */ /* 0x000e64000804017f */
[----:B-1----:R-:W-:Y:S09]  /*9330*/  @!P2 BRA `(.L_x_10531) ;  /* 0x0000001000d0a947 */ /* 0x002ff20003800000 */
.L_x_10571:
[----:B------:R-:W-:Y:S05]  /*9340*/  @P1 BRA `(.L_x_10532) ;  /* 0x0000000000141947 */ /* 0x000fea0003800000 */
[----:B------:R-:W-:Y:S01]  /*9350*/  ISETP.NE.AND P2, PT, R27, RZ, PT ;  /* 0x000000ff1b00720c */ /* 0x000fe20003f45270 */
[----:B-1----:R-:W-:-:S04]  /*9360*/  IMAD.MOV.U32 R2, RZ, RZ, 0x6000 ;  /* 0x00006000ff027424 */ /* 0x002fc800078e00ff */
[----:B------:R2:W-:Y:S08]  /*9370*/  SYNCS.ARRIVE.TRANS64 RZ, [R3+URZ+0x30830], R2 ;  /* 0x0308300203ff79a7 */ /* 0x0005f0000800003f */
[----:B------:R-:W-:Y:S05]  /*9380*/  @!P2 BRA `(.L_x_10532) ;  /* 0x000000000004a947 */ /* 0x000fea0003800000 */
[----:B------:R-:W-:Y:S01]  /*9390*/  BPT.TRAP 0x1 ;  /* 0x000000040000795c */ /* 0x000fe20000300000 */
.L_x_10532:
        /* <DEDUP_REMOVED lines=20> */
.L_x_10572:
[----:B------:R-:W-:Y:S05]  /*94e0*/  @P1 BRA `(.L_x_10534) ;  /* 0x0000000000141947 */ /* 0x000fea0003800000 */
[----:B------:R-:W-:Y:S01]  /*94f0*/  ISETP.NE.AND P1, PT, R27, RZ, PT ;  /* 0x000000ff1b00720c */ /* 0x000fe20003f25270 */
[----:B------:R-:W-:-:S04]  /*9500*/  IMAD.MOV.U32 R3, RZ, RZ, 0x6000 ;  /* 0x00006000ff037424 */ /* 0x000fc800078e00ff */
[----:B------:R2:W-:Y:S08]  /*9510*/  SYNCS.ARRIVE.TRANS64 RZ, [R2+URZ+0x50], R3 ;  /* 0x0000500302ff79a7 */ /* 0x0005f0000800003f */
[----:B------:R-:W-:Y:S05]  /*9520*/  @!P1 BRA `(.L_x_10534) ;  /* 0x0000000000049947 */ /* 0x000fea0003800000 */
[----:B------:R-:W-:Y:S01]  /*9530*/  BPT.TRAP 0x1 ;  /* 0x000000040000795c */ /* 0x000fe20000300000 */
.L_x_10534:
[----:B------:R-:W-:Y:S01]  /*9540*/  IMAD R16, R16, 0x6000, R19 ;  /* 0x0000600010107824 */ /* 0x000fe200078e0213 */
        /* <DEDUP_REMOVED lines=8> */
[----:B------:R-:W-:Y:S01]  /*95d0*/  R2UR UR12, R0 ;  /* 0x00000000000c72ca */ /* 0x000fe200000e0000 */
[----:B------:R-:W-:Y:S01]  /*95e0*/  UMOV UR10, URZ ;  /* 0x0000003f000a7c82 */ /* 0x000fe20008000000 */
[----:B------:R-:W-:-:S02]  /*95f0*/  IMAD.MOV.U32 R18, RZ, RZ, R12 ;  /* 0x000000ffff127224 */ /* 0x000fc400078e000c */
[----:B------:R-:W-:Y:S01]  /*9600*/  IMAD.MOV.U32 R7, RZ, RZ, R4 ;  /* 0x000000ffff077224 */ /* 0x000fe200078e0004 */
[----:B------:R-:W-:Y:S02]  /*9610*/  UIMAD UR11, UR11, 0xc0, URZ ;  /* 0x000000c00b0b78a4 */ /* 0x000fe4000f8e023f */
[----:B------:R-:W-:Y:S02]  /*9620*/  UIADD3 UR9, UR9, 0x50, URZ ;  /* 0x0000005009097890 */ /* 0x000fe4000fffe03f */
[----:B------:R-:W-:-:S09]  /*9630*/  UIADD3 UR8, UR8, 0x400, URZ ;  /* 0x0000040008087890 */ /* 0x000fd2000fffe03f */
[----:B------:R3:W-:Y:S02]  /*9640*/  UTMALDG.4D [UR8], [UR4], desc[UR6] ;  /* 0x00000608040075b4 */ /* 0x0007e40008019000 */
[----:B---3--:R-:W-:Y:S01]  /*9650*/  NOP ;  /* 0x0000000000007918 */ /* 0x008fe20000000000 */
.L_x_10529:
[----:B------:R-:W-:Y:S05]  /*9660*/  BSYNC B1 ;  /* 0x0000000000017941 */ /* 0x000fea0003800000 */
.L_x_10528:
        /* <DEDUP_REMOVED lines=28> */
.L_x_10537:
[----:B------:R-:W1:Y:S01]  /*9830*/  S2R R2, SR_TID.X ;  /* 0x0000000000027919 */ /* 0x000e620000002100 */
[----:B------:R-:W-:Y:S02]  /*9840*/  SHF.L.U32 R3, R17, 0x1f, RZ ;  /* 0x0000001f11037819 */ /* 0x000fe400000006ff */
[----:B-1----:R-:W-:Y:S01]  /*9850*/  LOP3.LUT R5, R2, 0x7f, RZ, 0xc0, !PT ;  /* 0x0000007f02057812 */ /* 0x002fe200078ec0ff */
[----:B------:R-:W-:-:S03]  /*9860*/  IMAD R2, R16, 0x8, R19 ;  /* 0x0000000810027824 */ /* 0x000fc600078e0213 */
[----:B------:R-:W-:Y:S01]  /*9870*/  ISETP.NE.AND P1, PT, R5, RZ, PT ;  /* 0x000000ff0500720c */ /* 0x000fe20003f25270 */
[----:B------:R-:W1:Y:S02]  /*9880*/  SYNCS.PHASECHK.TRANS64.TRYWAIT P2, [R2+URZ+0x30840], R3 ;  /* 0x03084003020075a7 */ /* 0x000e64000804017f */
[----:B-1----:R-:W-:Y:S10]  /*9890*/  @!P2 BRA `(.L_x_10538) ;  /* 0x0000000c00a0a947 */ /* 0x002ff40003800000 */
.L_x_10573:
[----:B------:R-:W-:Y:S05]  /*98a0*/  @P1 BRA `(.L_x_10539) ;  /* 0x0000000000141947 */ /* 0x000fea0003800000 */
[----:B------:R-:W-:Y:S01]  /*98b0*/  ISETP.NE.AND P2, PT, R27, RZ, PT ;  /* 0x000000ff1b00720c */ /* 0x000fe20003f45270 */
[----:B-1----:R-:W-:-:S04]  /*98c0*/  IMAD.MOV.U32 R3, RZ, RZ, 0x6000 ;  /* 0x00006000ff037424 */ /* 0x002fc800078e00ff */
[----:B------:R2:W-:Y:S08]  /*98d0*/  SYNCS.ARRIVE.TRANS64 RZ, [R2+URZ+0x30830], R3 ;  /* 0x0308300302ff79a7 */ /* 0x0005f0000800003f */
[----:B------:R-:W-:Y:S05]  /*98e0*/  @!P2 BRA `(.L_x_10539) ;  /* 0x000000000004a947 */ /* 0x000fea0003800000 */
[----:B------:R-:W-:Y:S01]  /*98f0*/  BPT.TRAP 0x1 ;  /* 0x000000040000795c */ /* 0x000fe20000300000 */
.L_x_10539:
[----:B-12---:R-:W-:Y:S01]  /*9900*/  IMAD R2, R16, 0x6000, R19 ;  /* 0x0000600010027824 */ /* 0x006fe200078e0213 */
[----:B------:R-:W-:Y:S01]  /*9910*/  R2UR UR11, R13 ;  /* 0x000000000d0b72ca */ /* 0x000fe200000e0000 */
[----:B------:R-:W-:Y:S01]  /*9920*/  VIADD R3, R19, 0x30800 ;  /* 0x0003080013037836 */ /* 0x000fe20000000000 */
[----:B------:R-:W-:Y:S01]  /*9930*/  UIADD3 UR4, UP0, UR40, 0x370, URZ ;  /* 0x0000037028047890 */ /* 0x000fe2000ff1e03f */
[----:B------:R-:W-:Y:S01]  /*9940*/  R2UR UR12, R0 ;  /* 0x00000000000c72ca */ /* 0x000fe200000e0000 */
[----:B------:R-:W-:Y:S01]  /*9950*/  UMOV UR6, 0x0 ;  /* 0x0000000000067882 */ /* 0x000fe20000000000 */
[----:B------:R-:W-:Y:S01]  /*9960*/  R2UR UR8, R2 ;  /* 0x00000000020872ca */ /* 0x000fe200000e0000 */
[--C-:B------:R-:W-:Y:S01]  /*9970*/  IMAD R2, R16, 0x8, R3.reuse ;  /* 0x0000000810027824 */ /* 0x100fe200078e0203 */
[----:B-----5:R-:W-:Y:S01]  /*9980*/  R2UR UR13, R4 ;  /* 0x00000000040d72ca */ /* 0x020fe200000e0000 */
[----:B------:R-:W-:Y:S01]  /*9990*/  UIADD3.X UR5, URZ, UR41, URZ, UP0, !UPT ;  /* 0x000000293f057290 */ /* 0x000fe200087fe43f */
[----:B------:R-:W-:Y:S01]  /*99a0*/  SHF.L.U32 R11, R11, 0x1f, RZ ;  /* 0x0000001f0b0b7819 */ /* 0x000fe200000006ff */
[----:B------:R-:W-:Y:S01]  /*99b0*/  UMOV UR7, 0x14f00000 ;  /* 0x14f0000000077882 */ /* 0x000fe20000000000 */
[----:B------:R-:W-:Y:S01]  /*99c0*/  R2UR UR9, R2 ;  /* 0x00000000020972ca */ /* 0x000fe200000e0000 */
[----:B------:R-:W-:Y:S01]  /*99d0*/  IMAD R2, R10, 0x8, R3 ;  /* 0x000000080a027824 */ /* 0x000fe200078e0203 */
[----:B------:R-:W-:Y:S01]  /*99e0*/  UIMAD UR11, UR11, 0xc0, URZ ;  /* 0x000000c00b0b78a4 */ /* 0x000fe2000f8e023f */
[----:B------:R-:W-:-:S04]  /*99f0*/  UMOV UR10, URZ ;  /* 0x0000003f000a7c82 */ /* 0x000fc80008000000 */
[----:B------:R-:W-:-:S06]  /*9a00*/  UIADD3 UR8, UR8, 0x12400, URZ ;  /* 0x0001240008087890 */ /* 0x000fcc000fffe03f */
[----:B------:R-:W-:-:S09]  /*9a10*/  UIADD3 UR9, UR9, 0x30, URZ ;  /* 0x0000003009097890 */ /* 0x000fd2000fffe03f */
[----:B------:R1:W-:Y:S01]  /*9a20*/  UTMALDG.4D [UR8], [UR4], desc[UR6] ;  /* 0x00000608040075b4 */ /* 0x0003e20008019000 */
[----:B------:R-:W2:Y:S02]  /*9a30*/  SYNCS.PHASECHK.TRANS64.TRYWAIT P2, [R2+URZ+0x60], R11 ;  /* 0x0000600b020075a7 */ /* 0x000ea4000804017f */
[----:B-12---:R-:W-:Y:S05]  /*9a40*/  @!P2 BRA `(.L_x_10540) ;  /* 0x0000000c0048a947 */ /* 0x006fea0003800000 */
.L_x_10574:
[----:B------:R-:W-:Y:S05]  /*9a50*/  @P1 BRA `(.L_x_10541) ;  /* 0x0000000000141947 */ /* 0x000fea0003800000 */
[----:B------:R-:W-:Y:S01]  /*9a60*/  ISETP.NE.AND P1, PT, R27, RZ, PT ;  /* 0x000000ff1b00720c */ /* 0x000fe20003f25270 */
[----:B------:R-:W-:-:S04]  /*9a70*/  IMAD.MOV.U32 R3, RZ, RZ, 0x6000 ;  /* 0x00006000ff037424 */ /* 0x000fc800078e00ff */
[----:B------:R2:W-:Y:S08]  /*9a80*/  SYNCS.ARRIVE.TRANS64 RZ, [R2+URZ+0x50], R3 ;  /* 0x0000500302ff79a7 */ /* 0x0005f0000800003f */
[----:B------:R-:W-:Y:S05]  /*9a90*/  @!P1 BRA `(.L_x_10541) ;  /* 0x0000000000049947 */ /* 0x000fea0003800000 */
[----:B------:R-:W-:Y:S01]  /*9aa0*/  BPT.TRAP 0x1 ;  /* 0x000000040000795c */ /* 0x000fe20000300000 */
.L_x_10541:
        /* <DEDUP_REMOVED lines=18> */
.L_x_10536:
[----:B------:R-:W-:Y:S05]  /*9bd0*/  BSYNC B1 ;  /* 0x0000000000017941 */ /* 0x000fea0003800000 */
.L_x_10535:
[C---:B------:R-:W-:Y:S01]  /*9be0*/  ISETP.GT.AND P1, PT, R9.reuse, 0x1, PT ;  /* 0x000000010900780c */ /* 0x040fe20003f24270 */
[----:B------:R-:W-:-:S12]  /*9bf0*/  VIADD R9, R9, 0xfffffffe ;  /* 0xfffffffe09097836 */ /* 0x000fd80000000000 */
[----:B------:R-:W-:Y:S05]  /*9c00*/  @P1 BRA `(.L_x_10542) ;  /* 0xfffffff400401947 */ /* 0x000fea000383ffff */
.L_x_10527:
[----:B------:R-:W-:Y:S05]  /*9c10*/  BSYNC B0 ;  /* 0x0000000000007941 */ /* 0x000fea0003800000 */
.L_x_10518:
        /* <DEDUP_REMOVED lines=9> */
.L_x_10575:
[----:B------:R-:W-:Y:S05]  /*9cb0*/  @P1 BRA `(.L_x_10546) ;  /* 0x0000000000141947 */ /* 0x000fea0003800000 */
[----:B------:R-:W-:Y:S01]  /*9cc0*/  ISETP.NE.AND P0, PT, R27, RZ, PT ;  /* 0x000000ff1b00720c */ /* 0x000fe20003f05270 */
[----:B-1----:R-:W-:-:S04]  /*9cd0*/  IMAD.MOV.U32 R2, RZ, RZ, 0x6000 ;  /* 0x00006000ff027424 */ /* 0x002fc800078e00ff */
[----:B------:R2:W-:Y:S08]  /*9ce0*/  SYNCS.ARRIVE.TRANS64 RZ, [R3+URZ+0x30850], R2 ;  /* 0x0308500203ff79a7 */ /* 0x0005f0000800003f */
[----:B------:R-:W-:Y:S05]  /*9cf0*/  @!P0 BRA `(.L_x_10546) ;  /* 0x0000000000048947 */ /* 0x000fea0003800000 */
[----:B------:R-:W-:Y:S01]  /*9d00*/  BPT.TRAP 0x1 ;  /* 0x000000040000795c */ /* 0x000fe20000300000 */
.L_x_10546:
        /* <DEDUP_REMOVED lines=10> */
[----:B------:R-:W-:-:S04]  /*9db0*/  UMOV UR10, URZ ;  /* 0x0000003f000a7c82 */ /* 0x000fc80008000000 */
[----:B------:R-:W-:Y:S02]  /*9dc0*/  UIMAD UR11, UR11, 0xc0, URZ ;  /* 0x000000c00b0b78a4 */ /* 0x000fe4000f8e023f */
[----:B------:R-:W-:Y:S02]  /*9dd0*/  UIADD3 UR9, UR9, 0x30850, URZ ;  /* 0x0003085009097890 */ /* 0x000fe4000fffe03f */
[----:B------:R-:W-:-:S09]  /*9de0*/  UIADD3 UR8, UR8, 0x400, URZ ;  /* 0x0000040008087890 */ /* 0x000fd2000fffe03f */
[----:B------:R3:W-:Y:S02]  /*9df0*/  UTMALDG.4D [UR8], [UR4], desc[UR6] ;  /* 0x00000608040075b4 */ /* 0x0007e40008019000 */
[----:B---3--:R-:W-:Y:S01]  /*9e00*/  NOP ;  /* 0x0000000000007918 */ /* 0x008fe20000000000 */
.L_x_10544:
[----:B------:R-:W-:Y:S05]  /*9e10*/  BSYNC B0 ;  /* 0x0000000000007941 */ /* 0x000fea0003800000 */
.L_x_10543:
        /* <DEDUP_REMOVED lines=11> */
.L_x_10505:
[----:B-12---:R-:W1:Y:S01]  /*9ed0*/  S2R R3, SR_CgaCtaId ;  /* 0x0000000000037919 */ /* 0x006e620000008800 */
[----:B------:R-:W-:Y:S01]  /*9ee0*/  MOV R0, 0x400 ;  /* 0x0000040000007802 */ /* 0x000fe20000000f00 */
[----:B------:R-:W-:Y:S01]  /*9ef0*/  BSSY B0, `(.L_x_10548) ;  /* 0x0000005000007945 */ /* 0x000fe20003800000 */
[----:B------:R-:W-:Y:S02]  /*9f00*/  SHF.L.U32 R29, R29, 0x1f, RZ ;  /* 0x0000001f1d1d7819 */ /* 0x000fe400000006ff */
[----:B-1----:R-:W-:-:S04]  /*9f10*/  LEA R8, R3, R0, 0x18 ;  /* 0x0000000003087211 */ /* 0x002fc800078ec0ff */
[----:B------:R-:W1:Y:S02]  /*9f20*/  SYNCS.PHASECHK.TRANS64.TRYWAIT P0, [R8+URZ+0x30820], R29 ;  /* 0x0308201d080075a7 */ /* 0x000e64000800017f */
[----:B-1----:R-:W-:Y:S05]  /*9f30*/  @!P0 BRA `(.L_x_10549) ;  /* 0x0000000800348947 */ /* 0x002fea0003800000 */
.L_x_10576:
[----:B------:R-:W-:Y:S05]  /*9f40*/  BSYNC B0 ;  /* 0x0000000000007941 */ /* 0x000fea0003800000 */
.L_x_10548:
[----:B------:R-:W-:-:S03]  /*9f50*/  UMOV UR4, 0xffffffff ;  /* 0xffffffff00047882 */ /* 0x000fc60000000000 */
[----:B------:R-:W-:Y:S05]  /*9f60*/  BRA.DIV UR4, `(.L_x_10550) ;  /* 0x0000000a043c7947 */ /* 0x000fea000b800000 */
[----:B------:R-:W2:Y:S02]  /*9f70*/  S2R R0, SR_TID.X ;  /* 0x0000000000007919 */ /* 0x000ea40000002100 */
[----:B--2---:R-:W-:-:S04]  /*9f80*/  SHF.R.U32.HI R0, RZ, 0x5, R0 ;  /* 0x00000005ff007819 */ /* 0x004fc80000011600 */
[----:B------:R-:W-:-:S05]  /*9f90*/  LOP3.LUT R0, R0, 0x3, RZ, 0xc0, !PT ;  /* 0x0000000300007812 */ /* 0x000fca00078ec0ff */
[----:B------:R2:W3:Y:S02]  /*9fa0*/  SHFL.IDX PT, R14, R0, RZ, 0x1f ;  /* 0x00001fff000e7589 */ /* 0x0004e400000e0000 */
.L_x_10579:
[----:B---3--:R-:W-:Y:S01]  /*9fb0*/  ISETP.NE.AND P0, PT, R14, RZ, PT ;  /* 0x000000ff0e00720c */ /* 0x008fe20003f05270 */
[----:B------:R-:W-:-:S12]  /*9fc0*/  BSSY B0, `(.L_x_10551) ;  /* 0x0000024000007945 */ /* 0x000fd80003800000 */
[----:B------:R-:W-:Y:S05]  /*9fd0*/  @P0 BRA `(.L_x_10552) ;  /* 0x0000000000880947 */ /* 0x000fea0003800000 */
[----:B------:R-:W-:-:S03]  /*9fe0*/  UMOV UR4, 0xffffffff ;  /* 0xffffffff00047882 */ /* 0x000fc60000000000 */
[----:B------:R-:W-:Y:S05]  /*9ff0*/  BRA.DIV UR4, `(.L_x_10553) ;  /* 0x0000000a044c7947 */ /* 0x000fea000b800000 */
[----:B------:R-:W-:-:S13]  /*a000*/  ELECT P6, URZ, PT ;  /* 0x00000000003f782f */ /* 0x000fda00038c0000 */
.L_x_10582:
[----:B------:R-:W-:Y:S05]  /*a010*/  @!P6 BRA `(.L_x_10552) ;  /* 0x000000000078e947 */ /* 0x000fea0003800000 */
[----:B--2---:R-:W2:Y:S02]  /*a020*/  LDL.LU R0, [R1+0x10] ;  /* 0x0000100001007983 */ /* 0x004ea40000300800 */
[----:B--2---:R-:W-:-:S04]  /*a030*/  LOP3.LUT R0, R0, 0x2, RZ, 0xfc, !PT ;  /* 0x0000000200007812 */ /* 0x004fc800078efcff */
[----:B------:R-:W-:-:S13]  /*a040*/  ISETP.NE.AND P2, PT, R0, 0x3, PT ;  /* 0x000000030000780c */ /* 0x000fda0003f45270 */
[----:B------:R-:W-:Y:S05]  /*a050*/  @!P2 BRA `(.L_x_10554) ;  /* 0x000000000004a947 */ /* 0x000fea0003800000 */
[----:B------:R-:W-:Y:S01]  /*a060*/  BPT.TRAP 0x1 ;  /* 0x000000040000795c */ /* 0x000fe20000300000 */
.L_x_10554:
        /* <DEDUP_REMOVED lines=12> */
.L_x_10583:
[----:B------:R-:W3:Y:S02]  /*a130*/  SYNCS.PHASECHK.TRANS64.TRYWAIT P0, [R3+URZ], R0 ;  /* 0x00000000030075a7 */ /* 0x000ee4000800017f */
[----:B---3--:R-:W-:Y:S05]  /*a140*/  @!P0 BRA `(.L_x_10556) ;  /* 0x00000008002c8947 */ /* 0x008fea0003800000 */
.L_x_10584:
[----:B------:R-:W-:Y:S05]  /*a150*/  @!P2 BRA `(.L_x_10557) ;  /* 0x000000000004a947 */ /* 0x000fea0003800000 */
[----:B------:R-:W-:Y:S01]  /*a160*/  BPT.TRAP 0x1 ;  /* 0x000000040000795c */ /* 0x000fe20000300000 */
.L_x_10557:
[----:B---3--:R-:W-:-:S04]  /*a170*/  VIADD R3, R8, 0x30860 ;  /* 0x0003086008037836 */ /* 0x008fc80000000000 */
[----:B--2---:R-:W-:-:S04]  /*a180*/  IMAD R5, R16, 0x8, R3 ;  /* 0x0000000810057824 */ /* 0x004fc800078e0203 */
[----:B------:R-:W2:Y:S02]  /*a190*/  SYNCS.PHASECHK.TRANS64.TRYWAIT P0, [R5+URZ], R4 ;  /* 0x00000004050075a7 */ /* 0x000ea4000800017f */
[----:B--2---:R-:W-:Y:S05]  /*a1a0*/  @!P0 BRA `(.L_x_10558) ;  /* 0x0000000800288947 */ /* 0x004fea0003800000 */
.L_x_10585:
[----:B------:R-:W-:-:S07]  /*a1b0*/  IMAD R3, R6, 0x8, R3 ;  /* 0x0000000806037824 */ /* 0x000fce00078e0203 */
.L_x_10559:
[----:B---3--:R3:W4:Y:S02]  /*a1c0*/  SYNCS.PHASECHK.TRANS64.TRYWAIT P0, [R3+URZ], R0 ;  /* 0x00000000030075a7 */ /* 0x008724000800017f */
[----:B----4-:R-:W-:Y:S05]  /*a1d0*/  @!P0 NANOSLEEP.SYNCS 0x989680 ;  /* 0x009896800000895d */ /* 0x010fea0003900000 */
[----:B------:R-:W4:Y:S02]  /*a1e0*/  @!P0 SYNCS.PHASECHK.TRANS64 P0, [R3+URZ], R0 ;  /* 0x00000000030085a7 */ /* 0x000f24000800007f */
[----:B----4-:R-:W-:Y:S05]  /*a1f0*/  @!P0 BRA `(.L_x_10559) ;  /* 0xfffffffc00f08947 */ /* 0x010fea000383ffff */
.L_x_10552:
[----:B------:R-:W-:Y:S05]  /*a200*/  BSYNC B0 ;  /* 0x0000000000007941 */ /* 0x000fea0003800000 */
.L_x_10551:
[----:B------:R-:W-:Y:S05]  /*a210*/  EXIT ;  /* 0x000000000000794d */ /* 0x000fea0003800000 */
.L_x_10483:
[----:B-1----:R-:W-:-:S04]  /*a220*/  IMAD.U32 R3, RZ, RZ, UR40 ;  /* 0x00000028ff037e24 */ /* 0x002fc8000f8e00ff */
[----:B------:R1:W2:Y:S03]  /*a230*/  SYNCS.PHASECHK.TRANS64.TRYWAIT P1, [R3+URZ+0x30800], R0 ;  /* 0x03080000030075a7 */ /* 0x0002a6000802017f */
[----:B--2---:R-:W-:Y:S05]  /*a240*/  @!P1 NANOSLEEP.SYNCS 0x989680 ;  /* 0x009896800000995d */ /* 0x004fea0003900000 */
[----:B------:R-:W2:Y:S02]  /*a250*/  @!P1 SYNCS.PHASECHK.TRANS64 P1, [R3+URZ+0x30800], R0 ;  /* 0x03080000030095a7 */ /* 0x000ea4000802007f */
[----:B--2---:R-:W-:Y:S05]  /*a260*/  @!P1 BRA `(.L_x_10483) ;  /* 0xfffffffc00ec9947 */ /* 0x004fea000383ffff */
[----:B------:R-:W-:Y:S05]  /*a270*/  BRA `(.L_x_10560) ;  /* 0xffffff70001c7947 */ /* 0x000fea000383ffff */
.L_x_10487:
[----:B--2---:R2:W3:Y:S02]  /*a280*/  SYNCS.PHASECHK.TRANS64.TRYWAIT P2, [R4+URZ+0x30830], R3 ;  /* 0x03083003040075a7 */ /* 0x0044e4000804017f */
[----:B---3--:R-:W-:Y:S05]  /*a290*/  @!P2 NANOSLEEP.SYNCS 0x989680 ;  /* 0x009896800000a95d */ /* 0x008fea0003900000 */
[----:B------:R-:W3:Y:S02]  /*a2a0*/  @!P2 SYNCS.PHASECHK.TRANS64 P2, [R4+URZ+0x30830], R3 ;  /* 0x030830030400a5a7 */ /* 0x000ee4000804007f */
[----:B---3--:R-:W-:Y:S05]  /*a2b0*/  @!P2 BRA `(.L_x_10487) ;  /* 0xfffffffc00f0a947 */ /* 0x008fea000383ffff */
[----:B------:R-:W-:Y:S05]  /*a2c0*/  BRA `(.L_x_10486) ;  /* 0xffffff7000507947 */ /* 0x000fea000383ffff */
.L_x_10492:
[----:B---3--:R-:W-:-:S04]  /*a2d0*/  IMAD.U32 R3, RZ, RZ, UR7 ;  /* 0x00000007ff037e24 */ /* 0x008fc8000f8e00ff */
[----:B------:R3:W4:Y:S03]  /*a2e0*/  SYNCS.PHASECHK.TRANS64.TRYWAIT P2, [R3+URZ+0x30830], R0 ;  /* 0x03083000030075a7 */ /* 0x000726000804017f */
[----:B----4-:R-:W-:Y:S05]  /*a2f0*/  @!P2 NANOSLEEP.SYNCS 0x989680 ;  /* 0x009896800000a95d */ /* 0x010fea0003900000 */
[----:B------:R-:W4:Y:S02]  /*a300*/  @!P2 SYNCS.PHASECHK.TRANS64 P2, [R3+URZ+0x30830], R0 ;  /* 0x030830000300a5a7 */ /* 0x000f24000804007f */
[----:B----4-:R-:W-:Y:S05]  /*a310*/  @!P2 BRA `(.L_x_10492) ;  /* 0xfffffffc00eca947 */ /* 0x010fea000383ffff */
[----:B------:R-:W-:Y:S05]  /*a320*/  BRA `(.L_x_10489) ;  /* 0xffffff9c00a47947 */ /* 0x000fea000383ffff */
.L_x_10496:
[----:B--2---:R-:W-:-:S04]  /*a330*/  IMAD.U32 R3, RZ, RZ, UR7 ;  /* 0x00000007ff037e24 */ /* 0x004fc8000f8e00ff */
[----:B------:R2:W3:Y:S03]  /*a340*/  SYNCS.PHASECHK.TRANS64.TRYWAIT P2, [R3+URZ+0x30850], R0 ;  /* 0x03085000030075a7 */ /* 0x0004e6000804017f */
[----:B---3--:R-:W-:Y:S05]  /*a350*/  @!P2 NANOSLEEP.SYNCS 0x989680 ;  /* 0x009896800000a95d */ /* 0x008fea0003900000 */
[----:B------:R-:W3:Y:S02]  /*a360*/  @!P2 SYNCS.PHASECHK.TRANS64 P2, [R3+URZ+0x30850], R0 ;  /* 0x030850000300a5a7 */ /* 0x000ee4000804007f */
[----:B---3--:R-:W-:Y:S05]  /*a370*/  @!P2 BRA `(.L_x_10496) ;  /* 0xfffffffc00eca947 */ /* 0x008fea000383ffff */
[----:B------:R-:W-:Y:S05]  /*a380*/  BRA `(.L_x_10493) ;  /* 0xffffffa000247947 */ /* 0x000fea000383ffff */
.L_x_10501:
[----:B----4-:R-:W-:-:S04]  /*a390*/  IMAD.U32 R7, RZ, RZ, UR12 ;  /* 0x0000000cff077e24 */ /* 0x010fc8000f8e00ff */
[----:B------:R4:W1:Y:S03]  /*a3a0*/  SYNCS.PHASECHK.TRANS64.TRYWAIT P0, [R7+URZ+0x30850], R4 ;  /* 0x03085004070075a7 */ /* 0x000866000800017f */
[----:B-1----:R-:W-:Y:S05]  /*a3b0*/  @!P0 NANOSLEEP.SYNCS 0x989680 ;  /* 0x009896800000895d */ /* 0x002fea0003900000 */
[----:B------:R-:W1:Y:S02]  /*a3c0*/  @!P0 SYNCS.PHASECHK.TRANS64 P0, [R7+URZ+0x30850], R4 ;  /* 0x03085004070085a7 */ /* 0x000e64000800007f */
[----:B-1----:R-:W-:Y:S05]  /*a3d0*/  @!P0 BRA `(.L_x_10501) ;  /* 0xfffffffc00ec8947 */ /* 0x002fea000383ffff */
[----:B------:R-:W-:Y:S05]  /*a3e0*/  BRA `(.L_x_10500) ;  /* 0xffffffc400dc7947 */ /* 0x000fea000383ffff */
.L_x_10510:
        /* <DEDUP_REMOVED lines=11> */
.L_x_10562:
[----:B------:R-:W-:Y:S05]  /*a4a0*/  BSYNC B0 ;  /* 0x0000000000007941 */ /* 0x000fea0003800000 */
.L_x_10561:
[----:B------:R-:W-:Y:S05]  /*a4b0*/  BRA `(.L_x_10563) ;  /* 0xffffffe000387947 */ /* 0x000fea000383ffff */
.L_x_10511:
[----:B------:R-:W-:Y:S01]  /*a4c0*/  BSSY B0, `(.L_x_10564) ;  /* 0x0000006000007945 */ /* 0x000fe20003800000 */
[----:B------:R-:W-:-:S07]  /*a4d0*/  IMAD.MOV.U32 R15, RZ, RZ, -0x1 ;  /* 0xffffffffff0f7424 */ /* 0x000fce00078e00ff */
[----:B------:R-:W-:Y:S05]  /*a4e0*/  WARPSYNC.COLLECTIVE R15, `(.L_x_10565) ;  /* 0x000000000f0c7348 */ /* 0x000fea0003c00000 */
[----:B------:R-:W-:Y:S02]  /*a4f0*/  ELECT P6, UR62, PT ;  /* 0x00000000003e782f */ /* 0x000fe400038c0000 */
[----:B------:R-:W-:Y:S01]  /*a500*/  MOV R14, UR62 ;  /* 0x0000003e000e7c02 */ /* 0x000fe20008000f00 */
[----:B------:R-:W-:Y:S10]  /*a510*/  ENDCOLLECTIVE ;  /* 0x000000000000791b */ /* 0x000ff40003800000 */
.L_x_10565:
[----:B------:R-:W-:Y:S05]  /*a520*/  BSYNC B0 ;  /* 0x0000000000007941 */ /* 0x000fea0003800000 */
.L_x_10564:
[----:B------:R-:W-:Y:S05]  /*a530*/  BRA `(.L_x_10566) ;  /* 0xffffffe0002c7947 */ /* 0x000fea000383ffff */
.L_x_10514:
[----:B--2---:R2:W3:Y:S02]  /*a540*/  SYNCS.PHASECHK.TRANS64.TRYWAIT P1, [R5+URZ+0x30840], R4 ;  /* 0x03084004050075a7 */ /* 0x0044e4000802017f */
[----:B---3--:R-:W-:Y:S05]  /*a550*/  @!P1 NANOSLEEP.SYNCS 0x989680 ;  /* 0x009896800000995d */ /* 0x008fea0003900000 */
[----:B------:R-:W3:Y:S02]  /*a560*/  @!P1 SYNCS.PHASECHK.TRANS64 P1, [R5+URZ+0x30840], R4 ;  /* 0x03084004050095a7 */ /* 0x000ee4000802007f */
[----:B---3--:R-:W-:Y:S05]  /*a570*/  @!P1 BRA `(.L_x_10514) ;  /* 0xfffffffc00f09947 */ /* 0x008fea000383ffff */
[----:B------:R-:W-:Y:S05]  /*a580*/  BRA `(.L_x_10567) ;  /* 0xffffffe0008c7947 */ /* 0x000fea000383ffff */
.L_x_10517:
[----:B--2---:R2:W3:Y:S02]  /*a590*/  SYNCS.PHASECHK.TRANS64.TRYWAIT P1, [R19+URZ+0x30820], R4 ;  /* 0x03082004130075a7 */ /* 0x0044e4000802017f */
[----:B---3--:R-:W-:Y:S05]  /*a5a0*/  @!P1 NANOSLEEP.SYNCS 0x989680 ;  /* 0x009896800000995d */ /* 0x008fea0003900000 */
[----:B------:R-:W3:Y:S02]  /*a5b0*/  @!P1 SYNCS.PHASECHK.TRANS64 P1, [R19+URZ+0x30820], R4 ;  /* 0x03082004130095a7 */ /* 0x000ee4000802007f */
[----:B---3--:R-:W-:Y:S05]  /*a5c0*/  @!P1 BRA `(.L_x_10517) ;  /* 0xfffffffc00f09947 */ /* 0x008fea000383ffff */
[----:B------:R-:W-:Y:S05]  /*a5d0*/  BRA `(.L_x_10568) ;  /* 0xffffffe4002c7947 */ /* 0x000fea000383ffff */
.L_x_10523:
[----:B-1----:R1:W2:Y:S02]  /*a5e0*/  SYNCS.PHASECHK.TRANS64.TRYWAIT P2, [R3+URZ+0x30840], R2 ;  /* 0x03084002030075a7 */ /* 0x0022a4000804017f */
[----:B--2---:R-:W-:Y:S05]  /*a5f0*/  @!P2 NANOSLEEP.SYNCS 0x989680 ;  /* 0x009896800000a95d */ /* 0x004fea0003900000 */
[----:B------:R-:W2:Y:S02]  /*a600*/  @!P2 SYNCS.PHASECHK.TRANS64 P2, [R3+URZ+0x30840], R2 ;  /* 0x030840020300a5a7 */ /* 0x000ea4000804007f */
[----:B--2---:R-:W-:Y:S05]  /*a610*/  @!P2 BRA `(.L_x_10523) ;  /* 0xfffffffc00f0a947 */ /* 0x004fea000383ffff */
[----:B------:R-:W-:Y:S05]  /*a620*/  BRA `(.L_x_10569) ;  /* 0xffffffe400c47947 */ /* 0x000fea000383ffff */
.L_x_10525:
[----:B-1----:R1:W2:Y:S02]  /*a630*/  SYNCS.PHASECHK.TRANS64.TRYWAIT P2, [R2+URZ+0x60], R5 ;  /* 0x00006005020075a7 */ /* 0x0022a4000804017f */
[----:B--2---:R-:W-:Y:S05]  /*a640*/  @!P2 NANOSLEEP.SYNCS 0x989680 ;  /* 0x009896800000a95d */ /* 0x004fea0003900000 */
[----:B------:R-:W2:Y:S02]  /*a650*/  @!P2 SYNCS.PHASECHK.TRANS64 P2, [R2+URZ+0x60], R5 ;  /* 0x000060050200a5a7 */ /* 0x000ea4000804007f */
[----:B--2---:R-:W-:Y:S05]  /*a660*/  @!P2 BRA `(.L_x_10525) ;  /* 0xfffffffc00f0a947 */ /* 0x004fea000383ffff */
[----:B------:R-:W-:Y:S05]  /*a670*/  BRA `(.L_x_10570) ;  /* 0xffffffe800187947 */ /* 0x000fea000383ffff */
.L_x_10531:
[----:B-1----:R1:W2:Y:S02]  /*a680*/  SYNCS.PHASECHK.TRANS64.TRYWAIT P2, [R3+URZ+0x30840], R2 ;  /* 0x03084002030075a7 */ /* 0x0022a4000804017f */
[----:B--2---:R-:W-:Y:S05]  /*a690*/  @!P2 NANOSLEEP.SYNCS 0x989680 ;  /* 0x009896800000a95d */ /* 0x004fea0003900000 */
[----:B------:R-:W2:Y:S02]  /*a6a0*/  @!P2 SYNCS.PHASECHK.TRANS64 P2, [R3+URZ+0x30840], R2 ;  /* 0x030840020300a5a7 */ /* 0x000ea4000804007f */
[----:B--2---:R-:W-:Y:S05]  /*a6b0*/  @!P2 BRA `(.L_x_10531) ;  /* 0xfffffffc00f0a947 */ /* 0x004fea000383ffff */
[----:B------:R-:W-:Y:S05]  /*a6c0*/  BRA `(.L_x_10571) ;  /* 0xffffffec001c7947 */ /* 0x000fea000383ffff */
.L_x_10533:
[----:B-1----:R1:W2:Y:S02]  /*a6d0*/  SYNCS.PHASECHK.TRANS64.TRYWAIT P2, [R2+URZ+0x60], R17 ;  /* 0x00006011020075a7 */ /* 0x0022a4000804017f */
[----:B--2---:R-:W-:Y:S05]  /*a6e0*/  @!P2 NANOSLEEP.SYNCS 0x989680 ;  /* 0x009896800000a95d */ /* 0x004fea0003900000 */
[----:B------:R-:W2:Y:S02]  /*a6f0*/  @!P2 SYNCS.PHASECHK.TRANS64 P2, [R2+URZ+0x60], R17 ;  /* 0x000060110200a5a7 */ /* 0x000ea4000804007f */
[----:B--2---:R-:W-:Y:S05]  /*a700*/  @!P2 BRA `(.L_x_10533) ;  /* 0xfffffffc00f0a947 */ /* 0x004fea000383ffff */
[----:B------:R-:W-:Y:S05]  /*a710*/  BRA `(.L_x_10572) ;  /* 0xffffffec00707947 */ /* 0x000fea000383ffff */
.L_x_10538:
[----:B-1----:R1:W2:Y:S02]  /*a720*/  SYNCS.PHASECHK.TRANS64.TRYWAIT P2, [R2+URZ+0x30840], R3 ;  /* 0x03084003020075a7 */ /* 0x0022a4000804017f */
[----:B--2---:R-:W-:Y:S05]  /*a730*/  @!P2 NANOSLEEP.SYNCS 0x989680 ;  /* 0x009896800000a95d */ /* 0x004fea0003900000 */
[----:B------:R-:W2:Y:S02]  /*a740*/  @!P2 SYNCS.PHASECHK.TRANS64 P2, [R2+URZ+0x30840], R3 ;  /* 0x030840030200a5a7 */ /* 0x000ea4000804007f */
[----:B--2---:R-:W-:Y:S05]  /*a750*/  @!P2 BRA `(.L_x_10538) ;  /* 0xfffffffc00f0a947 */ /* 0x004fea000383ffff */
[----:B------:R-:W-:Y:S05]  /*a760*/  BRA `(.L_x_10573) ;  /* 0xfffffff0004c7947 */ /* 0x000fea000383ffff */
.L_x_10540:
[----:B-1----:R1:W2:Y:S02]  /*a770*/  SYNCS.PHASECHK.TRANS64.TRYWAIT P2, [R2+URZ+0x60], R11 ;  /* 0x0000600b020075a7 */ /* 0x0022a4000804017f */
[----:B--2---:R-:W-:Y:S05]  /*a780*/  @!P2 NANOSLEEP.SYNCS 0x989680 ;  /* 0x009896800000a95d */ /* 0x004fea0003900000 */
[----:B------:R-:W2:Y:S02]  /*a790*/  @!P2 SYNCS.PHASECHK.TRANS64 P2, [R2+URZ+0x60], R11 ;  /* 0x0000600b0200a5a7 */ /* 0x000ea4000804007f */
[----:B--2---:R-:W-:Y:S05]  /*a7a0*/  @!P2 BRA `(.L_x_10540) ;  /* 0xfffffffc00f0a947 */ /* 0x004fea000383ffff */
[----:B------:R-:W-:Y:S05]  /*a7b0*/  BRA `(.L_x_10574) ;  /* 0xfffffff000a47947 */ /* 0x000fea000383ffff */
.L_x_10545:
[----:B-1----:R1:W2:Y:S02]  /*a7c0*/  SYNCS.PHASECHK.TRANS64.TRYWAIT P0, [R3+URZ+0x30860], R2 ;  /* 0x03086002030075a7 */ /* 0x0022a4000800017f */
[----:B--2---:R-:W-:Y:S05]  /*a7d0*/  @!P0 NANOSLEEP.SYNCS 0x989680 ;  /* 0x009896800000895d */ /* 0x004fea0003900000 */
[----:B------:R-:W2:Y:S02]  /*a7e0*/  @!P0 SYNCS.PHASECHK.TRANS64 P0, [R3+URZ+0x30860], R2 ;  /* 0x03086002030085a7 */ /* 0x000ea4000800007f */
[----:B--2---:R-:W-:Y:S05]  /*a7f0*/  @!P0 BRA `(.L_x_10545) ;  /* 0xfffffffc00f08947 */ /* 0x004fea000383ffff */
[----:B------:R-:W-:Y:S05]  /*a800*/  BRA `(.L_x_10575) ;  /* 0xfffffff400287947 */ /* 0x000fea000383ffff */
.L_x_10549:
[----:B-1----:R1:W2:Y:S02]  /*a810*/  SYNCS.PHASECHK.TRANS64.TRYWAIT P0, [R8+URZ+0x30820], R29 ;  /* 0x0308201d080075a7 */ /* 0x0022a4000800017f */
[----:B--2---:R-:W-:Y:S05]  /*a820*/  @!P0 NANOSLEEP.SYNCS 0x989680 ;  /* 0x009896800000895d */ /* 0x004fea0003900000 */
[----:B------:R-:W2:Y:S02]  /*a830*/  @!P0 SYNCS.PHASECHK.TRANS64 P0, [R8+URZ+0x30820], R29 ;  /* 0x0308201d080085a7 */ /* 0x000ea4000800007f */
[----:B--2---:R-:W-:Y:S05]  /*a840*/  @!P0 BRA `(.L_x_10549) ;  /* 0xfffffffc00f08947 */ /* 0x004fea000383ffff */
[----:B------:R-:W-:Y:S05]  /*a850*/  BRA `(.L_x_10576) ;  /* 0xfffffff400b87947 */ /* 0x000fea000383ffff */
.L_x_10550:
        /* <DEDUP_REMOVED lines=11> */
.L_x_10578:
[----:B------:R-:W-:Y:S05]  /*a910*/  BSYNC B0 ;  /* 0x0000000000007941 */ /* 0x000fea0003800000 */
.L_x_10577:
[----:B------:R-:W-:Y:S05]  /*a920*/  BRA `(.L_x_10579) ;  /* 0xfffffff400a07947 */ /* 0x000fea000383ffff */
.L_x_10553:
[----:B------:R-:W-:Y:S01]  /*a930*/  BSSY B1, `(.L_x_10580) ;  /* 0x0000006000017945 */ /* 0x000fe20003800000 */
[----:B------:R-:W-:-:S07]  /*a940*/  IMAD.MOV.U32 R15, RZ, RZ, -0x1 ;  /* 0xffffffffff0f7424 */ /* 0x000fce00078e00ff */
[----:B-12---:R-:W-:Y:S05]  /*a950*/  WARPSYNC.COLLECTIVE R15, `(.L_x_10581) ;  /* 0x000000000f0c7348 */ /* 0x006fea0003c00000 */
[----:B------:R-:W-:Y:S02]  /*a960*/  ELECT P6, UR62, PT ;  /* 0x00000000003e782f */ /* 0x000fe400038c0000 */
[----:B------:R-:W-:Y:S01]  /*a970*/  MOV R14, UR62 ;  /* 0x0000003e000e7c02 */ /* 0x000fe20008000f00 */
[----:B-12---:R-:W-:Y:S10]  /*a980*/  ENDCOLLECTIVE ;  /* 0x000000000000791b */ /* 0x006ff40003800000 */
.L_x_10581:
[----:B------:R-:W-:Y:S05]  /*a990*/  BSYNC B1 ;  /* 0x0000000000017941 */ /* 0x000fea0003800000 */
.L_x_10580:
[----:B------:R-:W-:Y:S05]  /*a9a0*/  BRA `(.L_x_10582) ;  /* 0xfffffff400987947 */ /* 0x000fea000383ffff */
.L_x_10555:
[----:B--2---:R2:W3:Y:S02]  /*a9b0*/  SYNCS.PHASECHK.TRANS64.TRYWAIT P0, [R5+URZ], R4 ;  /* 0x00000004050075a7 */ /* 0x0044e4000800017f */
[----:B---3--:R-:W-:Y:S05]  /*a9c0*/  @!P0 NANOSLEEP.SYNCS 0x989680 ;  /* 0x009896800000895d */ /* 0x008fea0003900000 */
[----:B------:R-:W3:Y:S02]  /*a9d0*/  @!P0 SYNCS.PHASECHK.TRANS64 P0, [R5+URZ], R4 ;  /* 0x00000004050085a7 */ /* 0x000ee4000800007f */
[----:B---3--:R-:W-:Y:S05]  /*a9e0*/  @!P0 BRA `(.L_x_10555) ;  /* 0xfffffffc00f08947 */ /* 0x008fea000383ffff */
[----:B------:R-:W-:Y:S05]  /*a9f0*/  BRA `(.L_x_10583) ;  /* 0xfffffff400cc7947 */ /* 0x000fea000383ffff */
.L_x_10556:
[----:B---3--:R3:W4:Y:S02]  /*aa00*/  SYNCS.PHASECHK.TRANS64.TRYWAIT P0, [R3+URZ], R0 ;  /* 0x00000000030075a7 */ /* 0x008724000800017f */
[----:B----4-:R-:W-:Y:S05]  /*aa10*/  @!P0 NANOSLEEP.SYNCS 0x989680 ;  /* 0x009896800000895d */ /* 0x010fea0003900000 */
[----:B------:R-:W4:Y:S02]  /*aa20*/  @!P0 SYNCS.PHASECHK.TRANS64 P0, [R3+URZ], R0 ;  /* 0x00000000030085a7 */ /* 0x000f24000800007f */
[----:B----4-:R-:W-:Y:S05]  /*aa30*/  @!P0 BRA `(.L_x_10556) ;  /* 0xfffffffc00f08947 */ /* 0x010fea000383ffff */
[----:B------:R-:W-:Y:S05]  /*aa40*/  BRA `(.L_x_10584) ;  /* 0xfffffff400c07947 */ /* 0x000fea000383ffff */
.L_x_10558:
[----:B--2---:R2:W3:Y:S02]  /*aa50*/  SYNCS.PHASECHK.TRANS64.TRYWAIT P0, [R5+URZ], R4 ;  /* 0x00000004050075a7 */ /* 0x0044e4000800017f */
[----:B---3--:R-:W-:Y:S05]  /*aa60*/  @!P0 NANOSLEEP.SYNCS 0x989680 ;  /* 0x009896800000895d */ /* 0x008fea0003900000 */
[----:B------:R-:W3:Y:S02]  /*aa70*/  @!P0 SYNCS.PHASECHK.TRANS64 P0, [R5+URZ], R4 ;  /* 0x00000004050085a7 */ /* 0x000ee4000800007f */
[----:B---3--:R-:W-:Y:S05]  /*aa80*/  @!P0 BRA `(.L_x_10558) ;  /* 0xfffffffc00f08947 */ /* 0x008fea000383ffff */
[----:B------:R-:W-:Y:S05]  /*aa90*/  BRA `(.L_x_10585) ;  /* 0xfffffff400c47947 */ /* 0x000fea000383ffff */
.L_x_10586:
        /* <DEDUP_REMOVED lines=14> */
.L_x_12788:


//--------------------- .text._ZN7cutlass13device_kernelIN5flash11enable_sm90INS1_16FlashAttnFwdSm90INS1_25CollectiveMainloopFwdSm90ILi2EN4cute5tupleIJNS5_1CILi1EEES8_S8_EEENS6_IJNS7_ILi192EEESA_NS7_ILi64EEEEEELi64ENS_6half_tEfNS_4arch4Sm90ELb0ELb0ELb0ELb1ELb0ELb0ELb0ELb0ELb1ELb0ELb0ELb0EEENS1_21CollectiveEpilogueFwdINS6_IJSA_SB_SA_EEES9_SD_SF_Li384ELb1ELb0ELb0ELb0EEENS1_36VarlenDynamicPersistentTileSchedulerILi192ELi192ELi384ELi32ELb0ELb0ELb1ELb0ELb1ELb1EEEEEEEEEvNT_6ParamsE --------------------------
	.section	.text._ZN7cutlass13device_kernelIN5flash11enable_sm90INS1_16FlashAttnFwdSm90INS1_25CollectiveMainloopFwdSm90ILi2EN4cute5tupleIJNS5_1CILi1EEES8_S8_EEENS6_IJNS7_ILi192EEESA_NS7_ILi64EEEEEELi64ENS_6half_tEfNS_4arch4Sm90ELb0ELb0ELb0ELb1ELb0ELb0ELb0ELb0ELb1ELb0ELb0ELb0EEENS1_21CollectiveEpilogueFwdINS6_IJSA_SB_SA_EEES9_SD_SF_Li384ELb1ELb0ELb0ELb0EEENS1_36VarlenDynamicPersistentTileSchedulerILi192ELi192ELi384ELi32ELb0ELb0ELb1ELb0ELb1ELb1EEEEEEEEEvNT_6ParamsE,"ax",@progbits
	.align	128
.text._ZN7cutlass13device_kernelIN5flash11enable_sm90INS1_16FlashAttnFwdSm90INS1_25CollectiveMainloopFwdSm90ILi2EN4cute5tupleIJNS5_1CILi1EEES8_S8_EEENS6_IJNS7_ILi192EEESA_NS7_ILi64EEEEEELi64ENS_6half_tEfNS_4arch4Sm90ELb0ELb0ELb0ELb1ELb0ELb0ELb0ELb0ELb1ELb0ELb0ELb0EEENS1_21CollectiveEpilogueFwdINS6_IJSA_SB_SA_EEES9_SD_SF_Li384ELb1ELb0ELb0ELb0EEENS1_36VarlenDynamicPersistentTileSchedulerILi192ELi192ELi384ELi32ELb0ELb0ELb1ELb0ELb1ELb1EEEEEEEEEvNT_6ParamsE:
        .type           _ZN7cutlass13device_kernelIN5flash11enable_sm90INS1_16FlashAttnFwdSm90INS1_25CollectiveMainloopFwdSm90ILi2EN4cute5tupleIJNS5_1CILi1EEES8_S8_EEENS6_IJNS7_ILi192EEESA_NS7_ILi64EEEEEELi64ENS_6half_tEfNS_4arch4Sm90ELb0ELb0ELb0ELb1ELb0ELb0ELb0ELb0ELb1ELb0ELb0ELb0EEENS1_21CollectiveEpilogueFwdINS6_IJSA_SB_SA_EEES9_SD_SF_Li384ELb1ELb0ELb0ELb0EEENS1_36VarlenDynamicPersistentTileSchedulerILi192ELi192ELi384ELi32ELb0ELb0ELb1ELb0ELb1ELb1EEEEEEEEEvNT_6ParamsE,@function
        .size           _ZN7cutlass13device_kernelIN5flash11enable_sm90INS1_16FlashAttnFwdSm90INS1_25CollectiveMainloopFwdSm90ILi2EN4cute5tupleIJNS5_1CILi1EEES8_S8_EEENS6_IJNS7_ILi192EEESA_NS7_ILi64EEEEEELi64ENS_6half_tEfNS_4arch4Sm90ELb0ELb0ELb0ELb1ELb0ELb0ELb0ELb0ELb1ELb0ELb0ELb0EEENS1_21CollectiveEpilogueFwdINS6_IJSA_SB_SA_EEES9_SD_SF_Li384ELb1ELb0ELb0ELb0EEENS1_36VarlenDynamicPersistentTileSchedulerILi192ELi192ELi384ELi32ELb0ELb0ELb1ELb0ELb1ELb1EEEEEEEEEvNT_6ParamsE,(.L_x_12789 - _ZN7cutlass13device_kernelIN5flash11enable_sm90INS1_16FlashAttnFwdSm90INS1_25CollectiveMainloopFwdSm90ILi2EN4cute5tupleIJNS5_1CILi1EEES8_S8_EEENS6_IJNS7_ILi192EEESA_NS7_ILi64EEEEEELi64ENS_6half_tEfNS_4arch4Sm90ELb0ELb0ELb0ELb1ELb0ELb0ELb0ELb0ELb1ELb0ELb0ELb0EEENS1_21CollectiveEpilogueFwdINS6_IJSA_SB_SA_EEES9_SD_SF_Li384ELb1ELb0ELb0ELb0EEENS1_36VarlenDynamicPersistentTileSchedulerILi192ELi192ELi384ELi32ELb0ELb0ELb1ELb0ELb1ELb1EEEEEEEEEvNT_6ParamsE)
        .other          _ZN7cutlass13device_kernelIN5flash11enable_sm90INS1_16FlashAttnFwdSm90INS1_25CollectiveMainloopFwdSm90ILi2EN4cute5tupleIJNS5_1CILi1EEES8_S8_EEENS6_IJNS7_ILi192EEESA_NS7_ILi64EEEEEELi64ENS_6half_tEfNS_4arch4Sm90ELb0ELb0ELb0ELb1ELb0ELb0ELb0ELb0ELb1ELb0ELb0ELb0EEENS1_21CollectiveEpilogueFwdINS6_IJSA_SB_SA_EEES9_SD_SF_Li384ELb1ELb0ELb0ELb0EEENS1_36VarlenDynamicPersistentTileSchedulerILi192ELi192ELi384ELi32ELb0ELb0ELb1ELb0ELb1ELb1EEEEEEEEEvNT_6ParamsE,@"STO_CUDA_ENTRY STV_DEFAULT"
_ZN7cutlass13device_kernelIN5flash11enable_sm90INS1_16FlashAttnFwdSm90INS1_25CollectiveMainloopFwdSm90ILi2EN4cute5tupleIJNS5_1CILi1EEES8_S8_EEENS6_IJNS7_ILi192EEESA_NS7_ILi64EEEEEELi64ENS_6half_tEfNS_4arch4Sm90ELb0ELb0ELb0ELb1ELb0ELb0ELb0ELb0ELb1ELb0ELb0ELb0EEENS1_21CollectiveEpilogueFwdINS6_IJSA_SB_SA_EEES9_SD_SF_Li384ELb1ELb0ELb0ELb0EEENS1_36VarlenDynamicPersistentTileSchedulerILi192ELi192ELi384ELi32ELb0ELb0ELb1ELb0ELb1ELb1EEEEEEEEEvNT_6ParamsE:
        /* <DEDUP_REMOVED lines=21> */
.L_x_10588:
[----:B------:R-:W-:Y:S05]  /*0150*/  BSYNC B0 ;  /* 0x0000000000007941 */ /* 0x000fea0003800000 */
.L_x_10587:
        /* <DEDUP_REMOVED lines=41> */
.L_x_10589:
        /* <DEDUP_REMOVED lines=22> */
.L_x_10590:
        /* <DEDUP_REMOVED lines=18> */
.L_x_10591:
        /* <DEDUP_REMOVED lines=22> */
.L_x_10592:
        /* <DEDUP_REMOVED lines=22> */
.L_x_10593:
[----:B------:R-:W-:Y:S01]  /*0930*/  PLOP3.LUT P0, PT, PT, PT, UP0, 0x80, 0x0 ;  /* 0x000000000000781c */ /* 0x000fe20003f0f008 */
[----:B------:R-:W-:Y:S01]  /*0940*/  UMOV UR36, 0x1 ;  /* 0x0000000100247882 */ /* 0x000fe20000000000 */
[----:B------:R-:W-:Y:S01]  /*0950*/  NOP ;  /* 0x0000000000007918 */ /* 0x000fe20000000000 */
[----:B------:R-:W-:Y:S01]  /*0960*/  USEL UR36, UR36, 0x2, !UP0 ;  /* 0x0000000224247887 */ /* 0x000fe2000c000000 */
[----:B------:R-:W-:Y:S01]  /*0970*/  ULDC.64 UR46, c[0x0][0x208] ;  /* 0x00008200002e7ab9 */ /* 0x000fe20000000a00 */
[----:B012-4-:R-:W-:Y:S08]  /*0980*/  BAR.SYNC.DEFER_BLOCKING 0x0 ;  /* 0x0000000000007b1d */ /* 0x017ff00000010000 */
[----:B------:R-:W-:Y:S05]  /*0990*/  @!P0 BRA `(.L_x_10594) ;  /* 0x0000008800388947 */ /* 0x000fea0003800000 */
.L_x_10595:
        /* <DEDUP_REMOVED lines=21> */
[----:B------:R-:W-:Y:S02]  /*0af0*/  ULOP3.LUT UR45, UR36, 0x1, URZ, 0xfc, !UPT ;  /* 0x00000001242d7892 */ /* 0x000fe4000f8efc3f */
[----:B------:R-:W-:Y:S01]  /*0b00*/  SHF.R.S32.HI R0, RZ, 0x1f, R12 ;  /* 0x0000001fff007819 */ /* 0x000fe2000001140c */
[----:B------:R-:W-:Y:S01]  /*0b10*/  UMOV UR37, URZ ;  /* 0x0000003f00257c82 */ /* 0x000fe20008000000 */
[----:B------:R-:W-:Y:S01]  /*0b20*/  UMOV UR38, URZ ;  /* 0x0000003f00267c82 */ /* 0x000fe20008000000 */
[----:B------:R-:W-:Y:S01]  /*0b30*/  UMOV UR39, URZ ;  /* 0x0000003f00277c82 */ /* 0x000fe20008000000 */
[----:B------:R-:W-:-:S04]  /*0b40*/  LEA.HI R2, R0, R12, RZ, 0x7 ;  /* 0x0000000c00027211 */ /* 0x000fc800078f38ff */
[----:B------:R-:W-:Y:S02]  /*0b50*/  LOP3.LUT R3, R2, 0xffffff80, RZ, 0xc0, !PT ;  /* 0xffffff8002037812 */ /* 0x000fe400078ec0ff */
[----:B------:R-:W-:-:S03]  /*0b60*/  SHF.R.S32.HI R13, RZ, 0x7, R2 ;  /* 0x00000007ff0d7819 */ /* 0x000fc60000011402 */
[----:B------:R-:W-:Y:S01]  /*0b70*/  IMAD.IADD R14, R12, 0x1, -R3 ;  /* 0x000000010c0e7824 */ /* 0x000fe200078e0a03 */
[----:B------:R-:W-:-:S04]  /*0b80*/  LEA.HI R3, R0, R12, RZ, 0x4 ;  /* 0x0000000c00037211 */ /* 0x000fc800078f20ff */
[----:B------:R-:W-:Y:S02]  /*0b90*/  SHF.R.S32.HI R8, RZ, 0x1f, R14 ;  /* 0x0000001fff087819 */ /* 0x000fe4000001140e */
[----:B------:R-:W-:Y:S02]  /*0ba0*/  LOP3.LUT R4, R3, 0xfffffff0, RZ, 0xc0, !PT ;  /* 0xfffffff003047812 */ /* 0x000fe400078ec0ff */
[----:B------:R-:W-:-:S03]  /*0bb0*/  LEA.HI R9, R8, R14, RZ, 0x2 ;  /* 0x0000000e08097211 */ /* 0x000fc600078f10ff */
[----:B------:R-:W-:Y:S01]  /*0bc0*/  IMAD.IADD R4, R12, 0x1, -R4 ;  /* 0x000000010c047824 */ /* 0x000fe200078e0a04 */
[--C-:B------:R-:W-:Y:S02]  /*0bd0*/  SHF.R.S32.HI R7, RZ, 0x2, R9.reuse ;  /* 0x00000002ff077819 */ /* 0x100fe40000011409 */
[----:B------:R-:W-:Y:S02]  /*0be0*/  SHF.R.S32.HI R6, RZ, 0x1f, R9 ;  /* 0x0000001fff067819 */ /* 0x000fe40000011409 */
[----:B------:R-:W-:Y:S02]  /*0bf0*/  SHF.R.S32.HI R5, RZ, 0x1f, R4 ;  /* 0x0000001fff057819 */ /* 0x000fe40000011404 */
[----:B------:R-:W-:Y:S02]  /*0c00*/  LEA.HI R6, R6, R7, RZ, 0x3 ;  /* 0x0000000706067211 */ /* 0x000fe400078f18ff */
[----:B------:R-:W-:Y:S02]  /*0c10*/  LEA.HI R5, R5, R4, RZ, 0x3 ;  /* 0x0000000405057211 */ /* 0x000fe400078f18ff */
[----:B------:R-:W-:-:S02]  /*0c20*/  LOP3.LUT R10, R6, 0xfffffff8, RZ, 0xc0, !PT ;  /* 0xfffffff8060a7812 */ /* 0x000fc400078ec0ff */
[----:B------:R-:W-:Y:S02]  /*0c30*/  SHF.R.S32.HI R6, RZ, 0x4, R3 ;  /* 0x00000004ff067819 */ /* 0x000fe40000011403 */
[----:B------:R-:W-:Y:S01]  /*0c40*/  LOP3.LUT R9, R9, 0x7ffffffc, RZ, 0xc0, !PT ;  /* 0x7ffffffc09097812 */ /* 0x000fe200078ec0ff */
[----:B------:R-:W-:Y:S01]  /*0c50*/  IMAD.IADD R11, R7, 0x1, -R10 ;  /* 0x00000001070b7824 */ /* 0x000fe200078e0a0a */
[----:B------:R-:W-:Y:S02]  /*0c60*/  LEA.HI R7, R0, R12, RZ, 0x5 ;  /* 0x0000000c00077211 */ /* 0x000fe400078f28ff */
[----:B------:R-:W-:Y:S01]  /*0c70*/  LEA.HI R3, R3, R6, RZ, 0x1 ;  /* 0x0000000603037211 */ /* 0x000fe200078f08ff */
[----:B------:R-:W-:Y:S01]  /*0c80*/  IMAD.IADD R9, R14, 0x1, -R9 ;  /* 0x000000010e097824 */ /* 0x000fe200078e0a09 */
[----:B------:R-:W-:Y:S01]  /*0c90*/  LEA.HI R10, R8, R14, RZ, 0x5 ;  /* 0x0000000e080a7211 */ /* 0x000fe200078f28ff */
[----:B------:R-:W-:Y:S01]  /*0ca0*/  IMAD.SHL.U32 R8, R7, 0x20, RZ ;  /* 0x0000002007087824 */ /* 0x000fe200078e00ff */
[----:B------:R-:W-:-:S02]  /*0cb0*/  LOP3.LUT R7, R3, 0x1ffffffe, RZ, 0xc0, !PT ;  /* 0x1ffffffe03077812 */ /* 0x000fc400078ec0ff */
[C---:B------:R-:W-:Y:S01]  /*0cc0*/  LOP3.LUT R3, R5.reuse, 0xfffffff8, RZ, 0xc0, !PT ;  /* 0xfffffff805037812 */ /* 0x040fe200078ec0ff */
[----:B------:R-:W-:Y:S01]  /*0cd0*/  IMAD.SHL.U32 R5, R5, 0x40, RZ ;  /* 0x0000004005057824 */ /* 0x000fe200078e00ff */
[----:B------:R-:W-:Y:S01]  /*0ce0*/  LOP3.LUT R8, R8, 0xfffffc00, RZ, 0xc0, !PT ;  /* 0xfffffc0008087812 */ /* 0x000fe200078ec0ff */
[----:B------:R-:W-:Y:S01]  /*0cf0*/  IMAD.IADD R7, R6, 0x1, -R7 ;  /* 0x0000000106077824 */ /* 0x000fe200078e0a07 */
[----:B------:R-:W-:Y:S01]  /*0d00*/  SHF.R.S32.HI R10, RZ, 0x5, R10 ;  /* 0x00000005ff0a7819 */ /* 0x000fe2000001140a */
[C---:B------:R-:W-:Y:S01]  /*0d10*/  IMAD.IADD R3, R4.reuse, 0x1, -R3 ;  /* 0x0000000104037824 */ /* 0x040fe200078e0a03 */
[----:B------:R-:W-:Y:S01]  /*0d20*/  LOP3.LUT R5, R5, 0x7ffffe00, RZ, 0xc0, !PT ;  /* 0x7ffffe0005057812 */ /* 0x000fe200078ec0ff */
[----:B------:R-:W-:Y:S01]  /*0d30*/  IMAD R4, R4, 0x40, R8 ;  /* 0x0000004004047824 */ /* 0x000fe200078e0208 */
[----:B------:R-:W-:Y:S01]  /*0d40*/  LEA.HI R0, R0, R12, RZ, 0x3 ;  /* 0x0000000c00007211 */ /* 0x000fe200078f18ff */
[C---:B------:R-:W-:Y:S01]  /*0d50*/  IMAD.SHL.U32 R2, R3.reuse, 0x40, RZ ;  /* 0x0000004003027824 */ /* 0x040fe200078e00ff */
[----:B------:R-:W-:Y:S01]  /*0d60*/  R2P PR, R3, 0x6 ;  /* 0x0000000603007804 */ /* 0x000fe20000000000 */
[----:B------:R-:W-:Y:S01]  /*0d70*/  IMAD.SHL.U32 R7, R7, 0x8, RZ ;  /* 0x0000000807077824 */ /* 0x000fe200078e00ff */
[----:B------:R-:W-:Y:S01]  /*0d80*/  SHF.R.S32.HI R152, RZ, 0x3, R0 ;  /* 0x00000003ff987819 */ /* 0x000fe20000011400 */
[----:B------:R-:W-:Y:S01]  /*0d90*/  IMAD.HI R6, R13, 0x55555556, RZ ;  /* 0x555555560d067827 */ /* 0x000fe200078e02ff */
[----:B------:R-:W-:-:S02]  /*0da0*/  LOP3.LUT R2, R2, 0x1c0, RZ, 0xc0, !PT ;  /* 0x000001c002027812 */ /* 0x000fc400078ec0ff */
[----:B------:R-:W-:Y:S01]  /*0db0*/  SEL R16, R16, 0xffffffc0, !P2 ;  /* 0xffffffc010107807 */ /* 0x000fe20005000000 */
[----:B------:R-:W-:Y:S01]  /*0dc0*/  IMAD.IADD R4, R7, 0x1, R4 ;  /* 0x0000000107047824 */ /* 0x000fe200078e0204 */
[----:B------:R-:W-:Y:S01]  /*0dd0*/  LOP3.LUT R7, R2, 0x8, R7, 0xf8, !PT ;  /* 0x0000000802077812 */ /* 0x000fe200078ef807 */
[----:B------:R-:W-:Y:S01]  /*0de0*/  IMAD R11, R10, 0x10, R11 ;  /* 0x000000100a0b7824 */ /* 0x000fe200078e020b */
[----:B------:R-:W-:Y:S01]  /*0df0*/  SHF.R.U32.HI R2, RZ, 0x3, R2 ;  /* 0x00000003ff027819 */ /* 0x000fe20000011602 */
[----:B------:R-:W-:Y:S01]  /*0e00*/  IMAD.MOV.U32 R10, RZ, RZ, -0x2 ;  /* 0xfffffffeff0a7424 */ /* 0x000fe200078e00ff */
[----:B------:R-:W-:Y:S01]  /*0e10*/  LEA.HI R6, R6, R6, RZ, 0x1 ;  /* 0x0000000606067211 */ /* 0x000fe200078f08ff */
[----:B------:R0:W-:Y:S01]  /*0e20*/  STL [R1+0x18], R4 ;  /* 0x0000180401007387 */ /* 0x0001e20000100800 */
[----:B------:R-:W-:-:S03]  /*0e30*/  LOP3.LUT R2, R7, R2, RZ, 0x3c, !PT ;  /* 0x0000000207027212 */ /* 0x000fc600078e3cff */
[----:B------:R-:W-:Y:S01]  /*0e40*/  IMAD R6, R6, -0x3, R13 ;  /* 0xfffffffd06067824 */ /* 0x000fe200078e020d */
[----:B------:R-:W-:-:S03]  /*0e50*/  IADD3 R2, R2, R5, R8 ;  /* 0x0000000502027210 */ /* 0x000fc60007ffe008 */
[----:B------:R-:W-:Y:S01]  /*0e60*/  IMAD R3, R6, 0x40, R11 ;  /* 0x0000004006037824 */ /* 0x000fe200078e020b */
[----:B------:R-:W-:Y:S01]  /*0e70*/  LEA R2, R2, UR40, 0x1 ;  /* 0x0000002802027c11 */ /* 0x000fe2000f8e08ff */
[----:B0-----:R-:W-:-:S04]  /*0e80*/  IMAD R4, R9, R10, 0xc0 ;  /* 0x000000c009047424 */ /* 0x001fc800078e020a */
[C---:B------:R-:W-:Y:S01]  /*0e90*/  VIADD R17, R2.reuse, 0x1e800 ;  /* 0x0001e80002117836 */ /* 0x040fe20000000000 */
[----:B------:R-:W-:Y:S01]  /*0ea0*/  STL [R1+0x10], R4 ;  /* 0x0000100401007387 */ /* 0x000fe20000100800 */
[----:B------:R-:W-:Y:S02]  /*0eb0*/  VIADD R154, R2, 0x1e820 ;  /* 0x0001e820029a7836 */ /* 0x000fe40000000000 */
[C---:B------:R-:W-:Y:S01]  /*0ec0*/  @P1 VIADD R154, R17.reuse, 0xffffffe0 ;  /* 0xffffffe0119a1836 */ /* 0x040fe20000000000 */
[----:B------:R0:W-:Y:S01]  /*0ed0*/  STL [R1+0x14], R3 ;  /* 0x0000140301007387 */ /* 0x0001e20000100800 */
[----:B------:R-:W-:Y:S02]  /*0ee0*/  IMAD.IADD R17, R17, 0x1, R16 ;  /* 0x0000000111117824 */ /* 0x000fe400078e0210 */
[----:B------:R-:W-:Y:S02]  /*0ef0*/  IMAD.IADD R16, R16, 0x1, R154 ;  /* 0x0000000110107824 */ /* 0x000fe400078e029a */
[----:B------:R-:W-:-:S02]  /*0f00*/  VIADD R156, R154, 0x6000 ;  /* 0x000060009a9c7836 */ /* 0x000fc40000000000 */
[----:B------:R-:W-:Y:S01]  /*0f10*/  VIADD R155, R154, 0xc000 ;  /* 0x0000c0009a9b7836 */ /* 0x000fe20000000000 */
[----:B0-----:R-:W-:-:S05]  /*0f20*/  LOP3.LUT R3, R0, 0x1ffffff8, RZ, 0xc0, !PT ;  /* 0x1ffffff800037812 */ /* 0x001fca00078ec0ff */
[----:B------:R-:W-:-:S04]  /*0f30*/  IMAD.IADD R3, R12, 0x1, -R3 ;  /* 0x000000010c037824 */ /* 0x000fc800078e0a03 */
[----:B------:R-:W-:-:S07]  /*0f40*/  IMAD.SHL.U32 R157, R3, 0x8, RZ ;  /* 0x00000008039d7824 */ /* 0x000fce00078e00ff */
.L_x_10637:
        /* <DEDUP_REMOVED lines=14> */
[----:B------:R-:W-:Y:S02]  /*1030*/  @UP0 ULEA UR6, UP2, UR41, UR6, 0x2 ;  /* 0x0000000629060291 */ /* 0x000fe4000f84103f */
[----:B------:R-:W-:Y:S02]  /*1040*/  @UP1 ULEA UR8, UP3, UR41, UR8, 0x2 ;  /* 0x0000000829081291 */ /* 0x000fe4000f86103f */
[----:B------:R-:W-:Y:S02]  /*1050*/  @UP0 ULEA.HI.X UR7, UR41, UR7, UR42, 0x2, UP2 ;  /* 0x0000000729070291 */ /* 0x000fe400090f142a */
[----:B------:R-:W-:Y:S01]  /*1060*/  @UP1 ULEA.HI.X UR9, UR41, UR9, UR42, 0x2, UP3 ;  /* 0x0000000929091291 */ /* 0x000fe200098f142a */
[----:B------:R-:W-:Y:S02]  /*1070*/  IMAD.U32 R4, RZ, RZ, UR6 ;  /* 0x00000006ff047e24 */ /* 0x000fe4000f8e00ff */
[----:B----4-:R-:W-:-:S02]  /*1080*/  IMAD.U32 R6, RZ, RZ, UR8 ;  /* 0x00000008ff067e24 */ /* 0x010fc4000f8e00ff */
[----:B------:R-:W-:Y:S01]  /*1090*/  IMAD.U32 R5, RZ, RZ, UR7 ;  /* 0x00000007ff057e24 */ /* 0x000fe2000f8e00ff */
[----:B------:R-:W-:Y:S01]  /*10a0*/  ULDC.64 UR6, c[0x0][0x3f8] ;  /* 0x0000fe0000067ab9 */ /* 0x000fe20000000a00 */
[----:B------:R-:W-:-:S03]  /*10b0*/  IMAD.U32 R7, RZ, RZ, UR9 ;  /* 0x00000009ff077e24 */ /* 0x000fc6000f8e00ff */
[----:B------:R-:W2:Y:S04]  /*10c0*/  @P0 LDG.E R4, desc[UR46][R4.64] ;  /* 0x0000002e04040981 */ /* 0x000ea8000c1e1900 */
[----:B------:R-:W3:Y:S01]  /*10d0*/  @P1 LDG.E R6, desc[UR46][R6.64] ;  /* 0x0000002e06061981 */ /* 0x000ee2000c1e1900 */
[----:B------:R-:W-:Y:S01]  /*10e0*/  UISETP.NE.U32.AND UP0, UPT, UR6, URZ, UPT ;  /* 0x0000003f0600728c */ /* 0x000fe2000bf05070 */
[----:B------:R-:W-:Y:S01]  /*10f0*/  IMAD.MOV.U32 R3, RZ, RZ, RZ ;  /* 0x000000ffff037224 */ /* 0x000fe200078e00ff */
[----:B------:R-:W-:Y:S01]  /*1100*/  UMOV UR49, URZ ;  /* 0x0000003f00317c82 */ /* 0x000fe20008000000 */
[----:B------:R0:W-:Y:S01]  /*1110*/  STL [R1], R25 ;  /* 0x0000001901007387 */ /* 0x0001e20000100800 */
[----:B------:R-:W-:Y:S01]  /*1120*/  UISETP.NE.AND.EX UP0, UPT, UR7, URZ, UPT, UP0 ;  /* 0x0000003f0700728c */ /* 0x000fe2000bf05300 */
[----:B------:R-:W-:Y:S01]  /*1130*/  CS2R R18, SRZ ;  /* 0x0000000000127805 */ /* 0x000fe2000001ff00 */
[----:B------:R-:W-:Y:S01]  /*1140*/  ULDC UR6, c[0x0][0x2e0] ;  /* 0x0000b80000067ab9 */ /* 0x000fe20000000800 */
[----:B------:R-:W-:Y:S01]  /*1150*/  UMOV UR43, UR5 ;  /* 0x00000005002b7c82 */ /* 0x000fe20008000000 */
[----:B------:R-:W-:Y:S01]  /*1160*/  USEL UR4, UR4, 0x1, UP0 ;  /* 0x0000000104047887 */ /* 0x000fe20008000000 */
[----:B------:R-:W-:Y:S01]  /*1170*/  IMAD.MOV.U32 R151, RZ, RZ, RZ ;  /* 0x000000ffff977224 */ /* 0x000fe200078e00ff */
[----:B------:R-:W-:Y:S01]  /*1180*/  CS2R R22, SRZ ;  /* 0x0000000000167805 */ /* 0x000fe2000001ff00 */
[----:B------:R-:W-:Y:S01]  /*1190*/  IMAD.MOV.U32 R0, RZ, RZ, RZ ;  /* 0x000000ffff007224 */ /* 0x000fe200078e00ff */
[----:B------:R-:W-:Y:S01]  /*11a0*/  UIMAD UR4, UR4, UR6, URZ ;  /* 0x00000006040472a4 */ /* 0x000fe2000f8e023f */
[----:B------:R-:W-:-:S02]  /*11b0*/  CS2R R28, SRZ ;  /* 0x00000000001c7805 */ /* 0x000fc4000001ff00 */
[----:B------:R-:W-:Y:S02]  /*11c0*/  CS2R R30, SRZ ;  /* 0x00000000001e7805 */ /* 0x000fe4000001ff00 */
[----:B-1----:R-:W-:Y:S01]  /*11d0*/  CS2R R14, SRZ ;  /* 0x00000000000e7805 */ /* 0x002fe2000001ff00 */
[----:B------:R-:W-:Y:S01]  /*11e0*/  IMAD.MOV.U32 R32, RZ, RZ, RZ ;  /* 0x000000ffff207224 */ /* 0x000fe200078e00ff */
[----:B------:R-:W-:Y:S01]  /*11f0*/  CS2R R12, SRZ ;  /* 0x00000000000c7805 */ /* 0x000fe2000001ff00 */
[----:B------:R-:W-:Y:S01]  /*1200*/  IMAD.MOV.U32 R34, RZ, RZ, RZ ;  /* 0x000000ffff227224 */ /* 0x000fe200078e00ff */
[----:B--2---:R-:W-:Y:S02]  /*1210*/  @P0 R2UR UR49, R4 ;  /* 0x00000000043102ca */ /* 0x004fe400000e0000 */
[----:B------:R-:W-:Y:S02]  /*1220*/  PLOP3.LUT P0, PT, PT, PT, PT, 0x80, 0x0 ;  /* 0x000000000000781c */ /* 0x000fe40003f0f070 */
[----:B---3--:R-:W-:Y:S01]  /*1230*/  @P1 R2UR UR4, R6 ;  /* 0x00000000060412ca */ /* 0x008fe200000e0000 */
[----:B0-----:R-:W-:-:S14]  /*1240*/  @P1 BRA `(.L_x_10596) ;  /* 0x0000000000341947 */ /* 0x001fdc0003800000 */
        /* <DEDUP_REMOVED lines=13> */
.L_x_10596:
        /* <DEDUP_REMOVED lines=8> */
[----:B------:R-:W-:Y:S02]  /*13a0*/  CS2R R42, SRZ ;  /* 0x00000000002a7805 */ /* 0x000fe4000001ff00 */
[----:B------:R-:W-:-:S02]  /*13b0*/  CS2R R44, SRZ ;  /* 0x00000000002c7805 */ /* 0x000fc4000001ff00 */
[----:B------:R-:W-:Y:S01]  /*13c0*/  PLOP3.LUT P1, PT, PT, PT, UP0, 0x80, 0x0 ;  /* 0x000000000000781c */ /* 0x000fe20003f2f008 */
[----:B------:R-:W-:Y:S01]  /*13d0*/  UIMAD.WIDE UR4, UR4, 0x2aaaaaab, URZ ;  /* 0x2aaaaaab040478a5 */ /* 0x000fe2000f8e023f */
[----:B------:R-:W-:Y:S02]  /*13e0*/  CS2R R46, SRZ ;  /* 0x00000000002e7805 */ /* 0x000fe4000001ff00 */
[----:B------:R-:W-:Y:S01]  /*13f0*/  CS2R R48, SRZ ;  /* 0x0000000000307805 */ /* 0x000fe2000001ff00 */
[----:B------:R-:W-:Y:S01]  /*1400*/  IMAD.MOV.U32 R50, RZ, RZ, RZ ;  /* 0x000000ffff327224 */ /* 0x000fe200078e00ff */
[----:B------:R-:W-:-:S04]  /*1410*/  USHF.R.U32.HI UR48, URZ, 0x1f, UR5 ;  /* 0x0000001f3f307899 */ /* 0x000fc80008011605 */
[----:B------:R-:W-:-:S03]  /*1420*/  ULEA.HI.SX32 UR48, UR5, UR48, 0x1b ;  /* 0x0000003005307291 */ /* 0x000fc6000f8fda3f */
[----:B------:R-:W-:Y:S09]  /*1430*/  @!P1 BRA `(.L_x_10597) ;  /* 0x0000006400289947 */ /* 0x000ff20003800000 */
[----:B------:R-:W0:Y:S01]  /*1440*/  S2R R4, SR_TID.X ;  /* 0x0000000000047919 */ /* 0x000e220000002100 */
[----:B------:R-:W-:-:S04]  /*1450*/  UIADD3 UR6, UR40, 0x1e800, URZ ;  /* 0x0001e80028067890 */ /* 0x000fc8000fffe03f */
[----:B------:R-:W-:-:S06]  /*1460*/  ULOP3.LUT UP0, URZ, UR6, 0x3ff, URZ, 0xc0, !UPT ;  /* 0x000003ff063f7892 */ /* 0x000fcc000f80c03f */
[----:B------:R-:W-:Y:S01]  /*1470*/  PLOP3.LUT P0, PT, PT, PT, UP0, 0x80, 0x0 ;  /* 0x000000000000781c */ /* 0x000fe20003f0f008 */
[----:B0-----:R-:W-:-:S05]  /*1480*/  VIADD R5, R4, 0xffffff80 ;  /* 0xffffff8004057836 */ /* 0x001fca0000000000 */
[----:B------:R-:W-:-:S04]  /*1490*/  SHF.R.S32.HI R4, RZ, 0x1f, R5 ;  /* 0x0000001fff047819 */ /* 0x000fc80000011405 */
[----:B------:R-:W-:-:S04]  /*14a0*/  LEA.HI R4, R4, R5, RZ, 0x7 ;  /* 0x0000000504047211 */ /* 0x000fc800078f38ff */
[----:B------:R-:W-:-:S05]  /*14b0*/  SHF.R.S32.HI R4, RZ, 0x7, R4 ;  /* 0x00000007ff047819 */ /* 0x000fca0000011404 */
[----:B------:R-:W0:Y:S02]  /*14c0*/  SHFL.IDX PT, R0, R4, RZ, 0x1f ;  /* 0x00001fff04007589 */ /* 0x000e2400000e0000 */
[----:B0-----:R-:W-:-:S13]  /*14d0*/  R2UR UR44, R0 ;  /* 0x00000000002c72ca */ /* 0x001fda00000e0000 */
[----:B------:R-:W-:-:S04]  /*14e0*/  UIMAD.WIDE UR4, UR44, 0x55555556, URZ ;  /* 0x555555562c0478a5 */ /* 0x000fc8000f8e023f */
[----:B------:R-:W-:-:S04]  /*14f0*/  ULEA.HI UR5, UR5, UR5, URZ, 0x1 ;  /* 0x0000000505057291 */ /* 0x000fc8000f8f083f */
[----:B------:R-:W-:Y:S01]  /*1500*/  UIMAD UR50, UR5, -0x3, UR44 ;  /* 0xfffffffd053278a4 */ /* 0x000fe2000f8e022c */
        /* <DEDUP_REMOVED lines=17> */
.L_x_10598:
        /* <DEDUP_REMOVED lines=9> */
.L_x_10721:
[----:B------:R-:W-:Y:S05]  /*16b0*/  @!P0 BRA `(.L_x_10600) ;  /* 0x0000000000048947 */ /* 0x000fea0003800000 */
[----:B------:R-:W-:Y:S01]  /*16c0*/  BPT.TRAP 0x1 ;  /* 0x000000040000795c */ /* 0x000fe20000300000 */
.L_x_10600:
[----:B0-----:R-:W-:Y:S02]  /*16d0*/  IMAD.U32 R3, RZ, RZ, UR39 ;  /* 0x00000027ff037e24 */ /* 0x001fe4000f8e00ff */
[----:B------:R-:W-:-:S03]  /*16e0*/  IMAD.U32 R0, RZ, RZ, UR38 ;  /* 0x00000026ff007e24 */ /* 0x000fc6000f8e00ff */
[----:B------:R-:W-:Y:S02]  /*16f0*/  LEA R3, R3, UR40, 0x3 ;  /* 0x0000002803037c11 */ /* 0x000fe4000f8e18ff */
[----:B------:R-:W-:-:S04]  /*1700*/  SHF.L.U32 R0, R0, 0x1f, RZ ;  /* 0x0000001f00007819 */ /* 0x000fc800000006ff */
[----:B------:R0:W1:Y:S01]  /*1710*/  SYNCS.PHASECHK.TRANS64.TRYWAIT P2, [R3+URZ+0x30830], R0 ;  /* 0x03083000030075a7 */ /* 0x000062000804017f */
[----:B------:R-:W-:Y:S05]  /*1720*/  @!P0 BRA `(.L_x_10601) ;  /* 0x0000000000048947 */ /* 0x000fea0003800000 */
[----:B------:R-:W-:Y:S01]  /*1730*/  BPT.TRAP 0x1 ;  /* 0x000000040000795c */ /* 0x000fe20000300000 */
.L_x_10601:
[----:B------:R-:W2:Y:S01]  /*1740*/  S2R R4, SR_TID.X ;  /* 0x0000000000047919 */ /* 0x000ea20000002100 */
[----:B------:R-:W-:Y:S01]  /*1750*/  IMAD.MOV.U32 R151, RZ, RZ, RZ ;  /* 0x000000ffff977224 */ /* 0x000fe200078e00ff */
[----:B--2---:R-:W-:Y:S01]  /*1760*/  LOP3.LUT P1, RZ, R4, 0x7f, RZ, 0xc0, !PT ;  /* 0x0000007f04ff7812 */ /* 0x004fe2000782c0ff */
[----:B-1----:R-:W-:-:S12]  /*1770*/  @P2 BRA `(.L_x_10602) ;  /* 0x0000000000082947 */ /* 0x002fd80003800000 */
[----:B------:R-:W1:Y:S02]  /*1780*/  SYNCS.PHASECHK.TRANS64.TRYWAIT P2, [R3+URZ+0x30830], R0 ;  /* 0x03083000030075a7 */ /* 0x000e64000804017f */
[----:B-1----:R-:W-:Y:S05]  /*1790*/  @!P2 BRA `(.L_x_10603) ;  /* 0x000000b80040a947 */ /* 0x002fea0003800000 */
.L_x_10602:
[----:B------:R-:W-:Y:S05]  /*17a0*/  WARPSYNC.ALL ;  /* 0x0000000000007948 */ /* 0x000fea0003800000 */
[----:B------:R-:W-:Y:S01]  /*17b0*/  ULEA UR25, UR50, UR40, 0xd ;  /* 0x0000002832197291 */ /* 0x000fe2000f8e683f */
[----:B------:R-:W2:Y:S01]  /*17c0*/  LDL R4, [R1+0x10] ;  /* 0x0000100001047983 */ /* 0x000ea20000100800 */
[----:B------:R-:W-:Y:S01]  /*17d0*/  UIADD3 UR4, UR40, 0x12400, URZ ;  /* 0x0001240028047890 */ /* 0x000fe2000fffe03f */
[----:B------:R-:W-:Y:S01]  /*17e0*/  WARPGROUP.ARRIVE ;  /* 0x00000000000079c5 */ /* 0x000fe20000000000 */
[----:B------:R-:W-:Y:S01]  /*17f0*/  UIADD3 UR5, UR25, 0xc400, URZ ;  /* 0x0000c40019057890 */ /* 0x000fe2000fffe03f */
[----:B------:R-:W-:Y:S01]  /*1800*/  IMAD.U32 R7, RZ, RZ, UR48 ;  /* 0x00000030ff077e24 */ /* 0x000fe2000f8e00ff */
[----:B------:R-:W-:Y:S01]  /*1810*/  USHF.R.U32.HI UR4, URZ, 0x4, UR4 ;  /* 0x000000043f047899 */ /* 0x000fe20008011604 */
[----:B------:R-:W-:Y:S01]  /*1820*/  P2R R6, PR, RZ, 0x2 ;  /* 0x00000002ff067803 */ /* 0x000fe20000000000 */
[----:B------:R-:W-:Y:S01]  /*1830*/  USHF.R.U32.HI UR5, URZ, 0x4, UR5 ;  /* 0x000000043f057899 */ /* 0x000fe20008011605 */
[----:B------:R-:W-:Y:S01]  /*1840*/  P2R R5, PR, RZ, 0x1 ;  /* 0x00000001ff057803 */ /* 0x000fe20000000000 */
[----:B------:R-:W-:Y:S01]  /*1850*/  ULOP3.LUT UR4, UR4, 0x3fff, URZ, 0xc0, !UPT ;  /* 0x00003fff04047892 */ /* 0x000fe2000f8ec03f */
[--C-:B------:R-:W-:Y:S01]  /*1860*/  IMAD.MOV.U32 R150, RZ, RZ, R151.reuse ;  /* 0x000000ffff967224 */ /* 0x100fe200078e0097 */
[----:B------:R-:W-:Y:S01]  /*1870*/  ULOP3.LUT UR5, UR5, 0x3fff, URZ, 0xc0, !UPT ;  /* 0x00003fff05057892 */ /* 0x000fe2000f8ec03f */
[--C-:B------:R-:W-:Y:S01]  /*1880*/  IMAD.MOV.U32 R149, RZ, RZ, R151.reuse ;  /* 0x000000ffff957224 */ /* 0x100fe200078e0097 */
[----:B------:R-:W-:Y:S01]  /*1890*/  ULOP3.LUT UR24, UR4, 0x10000, URZ, 0xfc, !UPT ;  /* 0x0001000004187892 */ /* 0x000fe2000f8efc3f */
[--C-:B------:R-:W-:Y:S01]  /*18a0*/  IMAD.MOV.U32 R148, RZ, RZ, R151.reuse ;  /* 0x000000ffff947224 */ /* 0x100fe200078e0097 */
[----:B------:R-:W-:Y:S01]  /*18b0*/  ULOP3.LUT UR4, UR5, 0x10000, URZ, 0xfc, !UPT ;  /* 0x0001000005047892 */ /* 0x000fe2000f8efc3f */
[--C-:B------:R-:W-:Y:S01]  /*18c0*/  IMAD.MOV.U32 R147, RZ, RZ, R151.reuse ;  /* 0x000000ffff937224 */ /* 0x100fe200078e0097 */
[----:B------:R-:W-:Y:S01]  /*18d0*/  UIMAD UR6, UR39, 0x600, UR24 ;  /* 0x00000600270678a4 */ /* 0x000fe2000f8e0218 */
        /* <DEDUP_REMOVED lines=8> */
[----:B------:R-:W-:Y:S01]  /*1960*/  HGMMA.64x192x16.F32 R24, gdesc[UR4], RZ, !UPT, gsb0 ;  /* 0x02e00000041879f0 */ /* 0x000fe2000c0008ff */
        /* <DEDUP_REMOVED lines=13> */
[----:B------:R-:W-:Y:S01]  /*1a40*/  ULDC UR26, c[0x0][0x988] ;  /* 0x00026200001a7ab9 */ /* 0x000fe20000000800 */
[----:B------:R-:W-:Y:S01]  /*1a50*/  UISETP.GE.AND UP0, UPT, UR49, 0xc1, UPT ;  /* 0x000000c13100788c */ /* 0x000fe2000bf06270 */
        /* <DEDUP_REMOVED lines=21> */
[----:B------:R-:W-:Y:S01]  /*1bb0*/  HGMMA.64x192x16.F32 R24, gdesc[UR8], R24, gsb0 ;  /* 0x02e00000081879f0 */ /* 0x000fe20008000818 */
[----:B--2---:R-:W-:-:S04]  /*1bc0*/  VIADD R4, R4, UR49 ;  /* 0x0000003104047c36 */ /* 0x004fc80008000000 */
        /* <DEDUP_REMOVED lines=20> */
[----:B01----:R-:W-:Y:S02]  /*1d10*/  FMNMX.FTZ R0, R28, R7, !PT ;  /* 0x000000071c007209 */ /* 0x003fe40007810000 */
        /* <DEDUP_REMOVED lines=137> */
[----:B------:R-:W-:Y:S02]  /*25b0*/  FMNMX.FTZ R7, R97, R0, !PT ;  /* 0x0000000061077209 */ /* 0x000fe40007810000 */
        /* <DEDUP_REMOVED lines=13> */
[----:B------:R-:W-:Y:S02]  /*2690*/  FSEL R109, R109, -INF , P2 ;  /* 0xff8000006d6d7808 */ /* 0x000fe40001000000 */
[----:B------:R-:W-:Y:S02]  /*26a0*/  FMNMX.FTZ R0, R108, R7, !PT ;  /* 0x000000076c007209 */ /* 0x000fe40007810000 */
[----:B------:R-:W-:-:S02]  /*26b0*/  ISETP.GT.AND P3, PT, R4, 0xb0, PT ;  /* 0x000000b00400780c */ /* 0x000fc40003f64270 */
        /* <DEDUP_REMOVED lines=14> */
[----:B------:R-:W-:Y:S02]  /*27a0*/  P2R R10, PR, RZ, 0x4 ;  /* 0x00000004ff0a7803 */ /* 0x000fe40000000000 */
[----:B------:R-:W-:Y:S02]  /*27b0*/  FMNMX.FTZ R7, R117, R0, !PT ;  /* 0x0000000075077209 */ /* 0x000fe40007810000 */
[----:B------:R-:W-:Y:S02]  /*27c0*/  P2R R12, PR, RZ, 0x2 ;  /* 0x00000002ff0c7803 */ /* 0x000fe40000000000 */
[----:B------:R-:W-:Y:S01]  /*27d0*/  P2R R11, PR, RZ, 0x1 ;  /* 0x00000001ff0b7803 */ /* 0x000fe20000000000 */
[----:B------:R-:W0:Y:S01]  /*27e0*/  SHFL.BFLY PT, R0, R7, 0x2, 0x1f ;  /* 0x0c401f0007007f89 */ /* 0x000e2200000e0000 */
[----:B------:R-:W-:-:S02]  /*27f0*/  ISETP.GT.AND P0, PT, R4, 0x99, PT ;  /* 0x000000990400780c */ /* 0x000fc40003f04270 */
[----:B------:R-:W-:Y:S02]  /*2800*/  ISETP.GT.AND P1, PT, R4, 0xa0, PT ;  /* 0x000000a00400780c */ /* 0x000fe40003f24270 */
[----:B------:R-:W-:Y:S02]  /*2810*/  FSEL R103, R103, -INF , P0 ;  /* 0xff80000067677808 */ /* 0x000fe40000000000 */
[----:B------:R-:W-:Y:S02]  /*2820*/  FSEL R106, R106, -INF , P1 ;  /* 0xff8000006a6a7808 */ /* 0x000fe40000800000 */
[----:B------:R-:W-:Y:S02]  /*2830*/  ISETP.NE.AND P1, PT, R12, RZ, PT ;  /* 0x000000ff0c00720c */ /* 0x000fe40003f25270 */
[----:B------:R-:W-:Y:S02]  /*2840*/  ISETP.NE.AND P0, PT, R11, RZ, PT ;  /* 0x000000ff0b00720c */ /* 0x000fe40003f05270 */
[----:B------:R-:W-:-:S02]  /*2850*/  FSEL R107, R107, -INF , P1 ;  /* 0xff8000006b6b7808 */ /* 0x000fc40000800000 */
[----:B------:R-:W-:Y:S02]  /*2860*/  FSEL R110, R110, -INF , P0 ;  /* 0xff8000006e6e7808 */ /* 0x000fe40000000000 */
[----:B------:R-:W-:Y:S02]  /*2870*/  FSEL R114, R114, -INF , P3 ;  /* 0xff80000072727808 */ /* 0x000fe40001800000 */
[----:B------:R-:W-:Y:S02]  /*2880*/  ISETP.NE.AND P1, PT, R6, RZ, PT ;  /* 0x000000ff0600720c */ /* 0x000fe40003f25270 */
[----:B------:R-:W-:Y:S02]  /*2890*/  FSEL R115, R115, -INF , P4 ;  /* 0xff80000073737808 */ /* 0x000fe40002000000 */
[----:B------:R-:W-:Y:S02]  /*28a0*/  FSEL R118, R118, -INF , P5 ;  /* 0xff80000076767808 */ /* 0x000fe40002800000 */
[----:B0-----:R-:W-:-:S02]  /*28b0*/  FMNMX.FTZ R8, R7, R0, !PT ;  /* 0x0000000007087209 */ /* 0x001fc40007810000 */
[----:B------:R-:W-:Y:S02]  /*28c0*/  FSEL R119, R119, -INF , P6 ;  /* 0xff80000077777808 */ /* 0x000fe40003000000 */
[----:B------:R-:W-:Y:S01]  /*28d0*/  ISETP.NE.AND P0, PT, R5, RZ, PT ;  /* 0x000000ff0500720c */ /* 0x000fe20003f05270 */
[----:B------:R-:W0:Y:S02]  /*28e0*/  SHFL.BFLY PT, R9, R8, 0x1, 0x1f ;  /* 0x0c201f0008097f89 */ /* 0x000e2400000e0000 */
[----:B------:R-:W-:-:S05]  /*28f0*/  @!P1 VIADD R3, R3, 0x30840 ;  /* 0x0003084003039836 */ /* 0x000fca0000000000 */
[----:B------:R-:W-:-:S04]  /*2900*/  @!P1 PRMT R3, RZ, 0x654, R3 ;  /* 0x00000654ff039816 */ /* 0x000fc80000000003 */
[----:B------:R1:W-:Y:S01]  /*2910*/  @!P1 SYNCS.ARRIVE.TRANS64.RED.A1T0 RZ, [R3+URZ], RZ ;  /* 0x000000ff03ff99a7 */ /* 0x0003e2000810043f */
[----:B0-----:R-:W-:-:S04]  /*2920*/  FMNMX.FTZ R0, R8, R9, !PT ;  /* 0x0000000908007209 */ /* 0x001fc80007810000 */
        /* <DEDUP_REMOVED lines=9> */
[----:B------:R-:W-:Y:S01]  /*29c0*/  FSEL R111, R111, -INF , P2 ;  /* 0xff8000006f6f7808 */ /* 0x000fe20001000000 */
        /* <DEDUP_REMOVED lines=11> */
[----:B------:R-:W-:Y:S01]  /*2a80*/  MUFU.EX2 R6, R6 ;  /* 0x0000000600067308 */ /* 0x000fe20000000800 */
[--C-:B------:R-:W-:Y:S01]  /*2a90*/  FFMA.FTZ R12, R29, UR26, -R4.reuse ;  /* 0x0000001a1d0c7c23 */ /* 0x100fe20008010804 */
[----:B------:R-:W-:Y:S01]  /*2aa0*/  FMNMX.FTZ R8, R38, R9, !PT ;  /* 0x0000000926087209 */ /* 0x000fe20007810000 */
[--C-:B------:R-:W-:Y:S01]  /*2ab0*/  FFMA.FTZ R24, R48, UR26, -R4.reuse ;  /* 0x0000001a30187c23 */ /* 0x100fe20008010804 */
[--C-:B------:R-:W-:Y:S01]  /*2ac0*/  FFMA.FTZ R48, R88, UR26, -R4.reuse ;  /* 0x0000001a58307c23 */ /* 0x100fe20008010804 */
[--C-:B------:R-:W-:Y:S01]  /*2ad0*/  FFMA.FTZ R10, R64, UR26, -R4.reuse ;  /* 0x0000001a400a7c23 */ /* 0x100fe20008010804 */
[----:B------:R-:W-:Y:S01]  /*2ae0*/  FMNMX.FTZ R9, R39, R8, !PT ;  /* 0x0000000827097209 */ /* 0x000fe20007810000 */
[--C-:B------:R-:W-:Y:S01]  /*2af0*/  FFMA.FTZ R64, R93, UR26, -R4.reuse ;  /* 0x0000001a5d407c23 */ /* 0x100fe20008010804 */
[----:B------:R-:W0:Y:S01]  /*2b00*/  MUFU.EX2 R5, R5 ;  /* 0x0000000500057308 */ /* 0x000e220000000800 */
[--C-:B------:R-:W-:Y:S01]  /*2b10*/  FFMA.FTZ R14, R33, UR26, -R4.reuse ;  /* 0x0000001a210e7c23 */ /* 0x100fe20008010804 */
[----:B------:R-:W-:Y:S01]  /*2b20*/  FMNMX.FTZ R8, R42, R9, !PT ;  /* 0x000000092a087209 */ /* 0x000fe20007810000 */
[--C-:B------:R-:W-:Y:S01]  /*2b30*/  FFMA.FTZ R21, R45, UR26, -R4.reuse ;  /* 0x0000001a2d157c23 */ /* 0x100fe20008010804 */
[--C-:B------:R-:W-:Y:S01]  /*2b40*/  FFMA.FTZ R45, R56, UR26, -R4.reuse ;  /* 0x0000001a382d7c23 */ /* 0x100fe20008010804 */
[--C-:B------:R-:W-:Y:S01]  /*2b50*/  FFMA.FTZ R15, R36, UR26, -R4.reuse ;  /* 0x0000001a240f7c23 */ /* 0x100fe20008010804 */
[----:B------:R-:W-:Y:S01]  /*2b60*/  FMNMX.FTZ R9, R43, R8, !PT ;  /* 0x000000082b097209 */ /* 0x000fe20007810000 */
[--C-:B------:R-:W-:Y:S01]  /*2b70*/  FFMA.FTZ R20, R40, UR26, -R4.reuse ;  /* 0x0000001a28147c23 */ /* 0x100fe20008010804 */
[----:B------:R-:W2:Y:S01]  /*2b80*/  MUFU.EX2 R7, R7 ;  /* 0x0000000700077308 */ /* 0x000ea20000000800 */
[--C-:B------:R-:W-:Y:S01]  /*2b90*/  FFMA.FTZ R19, R41, UR26, -R4.reuse ;  /* 0x0000001a29137c23 */ /* 0x100fe20008010804 */
[----:B------:R-:W-:Y:S01]  /*2ba0*/  FMNMX.FTZ R8, R46, R9, !PT ;  /* 0x000000092e087209 */ /* 0x000fe20007810000 */
[--C-:B------:R-:W-:Y:S01]  /*2bb0*/  FFMA.FTZ R23, R49, UR26, -R4.reuse ;  /* 0x0000001a31177c23 */ /* 0x100fe20008010804 */
[--C-:B------:R-:W-:Y:S01]  /*2bc0*/  FFMA.FTZ R56, R61, UR26, -R4.reuse ;  /* 0x0000001a3d387c23 */ /* 0x100fe20008010804 */
[--C-:B------:R-:W-:Y:S01]  /*2bd0*/  FFMA.FTZ R49, R60, UR26, -R4.reuse ;  /* 0x0000001a3c317c23 */ /* 0x100fe20008010804 */
[----:B------:R-:W-:Y:S01]  /*2be0*/  FMNMX.FTZ R9, R47, R8, !PT ;  /* 0x000000082f097209 */ /* 0x000fe20007810000 */
[--C-:B------:R-:W-:Y:S01]  /*2bf0*/  FFMA.FTZ R11, R65, UR26, -R4.reuse ;  /* 0x0000001a410b7c23 */ /* 0x100fe20008010804 */
[----:B------:R-:W3:Y:S01]  /*2c00*/  MUFU.EX2 R12, R12 ;  /* 0x0000000c000c7308 */ /* 0x000ee20000000800 */
        /* <DEDUP_REMOVED lines=50> */
[----:B------:R-:W-:-:S03]  /*2f30*/  FFMA.FTZ R9, R80, UR26, -R4 ;  /* 0x0000001a50097c23 */ /* 0x000fc60008010804 */
        /* <DEDUP_REMOVED lines=19> */
[----:B------:R-:W-:Y:S01]  /*3070*/  FMNMX.FTZ R8, R118, R57, !PT ;  /* 0x0000003976087209 */ /* 0x000fe20007810000 */
[----:B------:R-:W-:-:S03]  /*3080*/  FFMA.FTZ R57, R92, UR26, -R4 ;  /* 0x0000001a5c397c23 */ /* 0x000fc60008010804 */
[----:B------:R-:W-:-:S03]  /*3090*/  FMNMX.FTZ R8, R119, R8, !PT ;  /* 0x0000000877087209 */ /* 0x000fc60007810000 */
[----:B------:R-:W-:Y:S02]  /*30a0*/  MUFU.EX2 R11, R11 ;  /* 0x0000000b000b7308 */ /* 0x000fe40000000800 */
[----:B------:R-:W4:Y:S06]  /*30b0*/  SHFL.BFLY PT, R69, R8, 0x2, 0x1f ;  /* 0x0c401f0008457f89 */ /* 0x000f2c00000e0000 */
[----:B------:R-:W-:Y:S08]  /*30c0*/  MUFU.EX2 R29, R29 ;  /* 0x0000001d001d7308 */ /* 0x000ff00000000800 */
[----:B------:R-:W-:Y:S08]  /*30d0*/  MUFU.EX2 R32, R32 ;  /* 0x0000002000207308 */ /* 0x000ff00000000800 */
[----:B------:R-:W-:Y:S01]  /*30e0*/  MUFU.EX2 R33, R33 ;  /* 0x0000002100217308 */ /* 0x000fe20000000800 */
[----:B----4-:R-:W-:Y:S01]  /*30f0*/  FMNMX.FTZ R80, R8, R69, !PT ;  /* 0x0000004508507209 */ /* 0x010fe20007810000 */
[----:B------:R-:W-:-:S04]  /*3100*/  FFMA.FTZ R69, R104, UR26, -R4 ;  /* 0x0000001a68457c23 */ /* 0x000fc80008010804 */
[----:B------:R-:W4:Y:S02]  /*3110*/  SHFL.BFLY PT, R81, R80, 0x1, 0x1f ;  /* 0x0c201f0050517f89 */ /* 0x000f2400000e0000 */
[----:B------:R-:W-:Y:S08]  /*3120*/  MUFU.EX2 R36, R36 ;  /* 0x0000002400247308 */ /* 0x000ff00000000800 */
[----:B------:R-:W-:Y:S08]  /*3130*/  MUFU.EX2 R40, R40 ;  /* 0x0000002800287308 */ /* 0x000ff00000000800 */
[----:B------:R-:W-:Y:S01]  /*3140*/  MUFU.EX2 R41, R41 ;  /* 0x0000002900297308 */ /* 0x000fe20000000800 */
[----:B----4-:R-:W-:Y:S01]  /*3150*/  FMNMX.FTZ R8, R80, R81, !PT ;  /* 0x0000005150087209 */ /* 0x010fe20007810000 */
[----:B------:R-:W-:Y:S01]  /*3160*/  FFMA.FTZ R81, R116, UR26, -R4 ;  /* 0x0000001a74517c23 */ /* 0x000fe20008010804 */
[----:B0-----:R-:W-:-:S05]  /*3170*/  FADD.FTZ R4, R5, R6 ;  /* 0x0000000605047221 */ /* 0x001fca0000010000 */
        /* <DEDUP_REMOVED lines=19> */
[----:B--2---:R-:W-:Y:S01]  /*32b0*/  FADD.FTZ R67, R7, R4 ;  /* 0x0000000407437221 */ /* 0x004fe20000010000 */
[----:B------:R-:W0:Y:S01]  /*32c0*/  MUFU.EX2 R89, R89 ;  /* 0x0000005900597308 */ /* 0x000e220000000800 */
[--C-:B------:R-:W-:Y:S01]  /*32d0*/  FFMA.FTZ R59, R63, UR26, -R85.reuse ;  /* 0x0000001a3f3b7c23 */ /* 0x100fe20008010855 */
[--C-:B------:R-:W-:Y:S01]  /*32e0*/  FFMA.FTZ R101, R39, UR26, -R85.reuse ;  /* 0x0000001a27657c23 */ /* 0x100fe20008010855 */
[----:B------:R-:W-:Y:S01]  /*32f0*/  FFMA.FTZ R30, R43, UR26, -R85 ;  /* 0x0000001a2b1e7c23 */ /* 0x000fe20008010855 */
[----:B---3--:R-:W-:Y:S01]  /*3300*/  FADD.FTZ R4, R12, R67 ;  /* 0x000000430c047221 */ /* 0x008fe20000010000 */
        /* <DEDUP_REMOVED lines=9> */
[--C-:B------:R-:W-:Y:S01]  /*33a0*/  FFMA.FTZ R46, R54, UR26, -R85.reuse ;  /* 0x0000001a362e7c23 */ /* 0x100fe20008010855 */
[----:B------:R-:W-:Y:S01]  /*33b0*/  FFMA.FTZ R67, R86, UR26, -R85 ;  /* 0x0000001a56437c23 */ /* 0x000fe20008010855 */
[----:B------:R-:W3:Y:S01]  /*33c0*/  MUFU.EX2 R93, R93 ;  /* 0x0000005d005d7308 */ /* 0x000ee20000000800 */
        /* <DEDUP_REMOVED lines=8> */
[----:B--2---:R-:W-:Y:S01]  /*3450*/  FADD.FTZ R70, R88, R63 ;  /* 0x0000003f58467221 */ /* 0x004fe20000010000 */
[----:B------:R-:W-:Y:S01]  /*3460*/  FADD.FTZ R63, R13, R4 ;  /* 0x000000040d3f7221 */ /* 0x000fe20000010000 */
[----:B------:R-:W-:Y:S01]  /*3470*/  F2FP.F16.F32.PACK_AB R4, R6, R5 ;  /* 0x000000050604723e */ /* 0x000fe200000000ff */
[----:B------:R-:W-:Y:S01]  /*3480*/  FFMA.FTZ R99, R99, UR26, -R85 ;  /* 0x0000001a63637c23 */ /* 0x000fe20008010855 */
[----:B------:R-:W-:Y:S01]  /*3490*/  F2FP.F16.F32.PACK_AB R6, R12, R7 ;  /* 0x000000070c06723e */ /* 0x000fe200000000ff */
[----:B------:R-:W-:Y:S01]  /*34a0*/  FADD.FTZ R74, R14, R63 ;  /* 0x0000003f0e4a7221 */ /* 0x000fe20000010000 */
[--C-:B------:R-:W-:Y:S01]  /*34b0*/  FFMA.FTZ R63, R82, UR26, -R85.reuse ;  /* 0x0000001a523f7c23 */ /* 0x100fe20008010855 */
[----:B------:R-:W2:Y:S01]  /*34c0*/  MUFU.EX2 R97, R97 ;  /* 0x0000006100617308 */ /* 0x000ea20000000800 */
[----:B---3--:R-:W-:Y:S01]  /*34d0*/  FADD.FTZ R5, R93, R70 ;  /* 0x000000465d057221 */ /* 0x008fe20000010000 */
[----:B------:R-:W-:Y:S01]  /*34e0*/  F2FP.F16.F32.PACK_AB R12, R14, R13 ;  /* 0x0000000d0e0c723e */ /* 0x000fe200000000ff */
[--C-:B------:R-:W-:Y:S01]  /*34f0*/  FFMA.FTZ R102, R102, UR26, -R85.reuse ;  /* 0x0000001a66667c23 */ /* 0x100fe20008010855 */
[----:B------:R-:W-:Y:S01]  /*3500*/  F2FP.F16.F32.PACK_AB R14, R120, R15 ;  /* 0x0000000f780e723e */ /* 0x000fe200000000ff */
[--C-:B------:R-:W-:Y:S01]  /*3510*/  FFMA.FTZ R103, R103, UR26, -R85.reuse ;  /* 0x0000001a67677c23 */ /* 0x100fe20008010855 */
[--C-:B------:R-:W-:Y:S01]  /*3520*/  FFMA.FTZ R106, R106, UR26, -R85.reuse ;  /* 0x0000001a6a6a7c23 */ /* 0x100fe20008010855 */
[----:B------:R-:W-:Y:S01]  /*3530*/  FFMA.FTZ R107, R107, UR26, -R85 ;  /* 0x0000001a6b6b7c23 */ /* 0x000fe20008010855 */
[----:B------:R-:W3:Y:S01]  /*3540*/  MUFU.EX2 R96, R96 ;  /* 0x0000006000607308 */ /* 0x000ee20000000800 */
[----:B0-----:R-:W-:Y:S01]  /*3550*/  FADD.FTZ R70, R92, R5 ;  /* 0x000000055c467221 */ /* 0x001fe20000010000 */
[----:B------:R-:W-:Y:S01]  /*3560*/  FADD.FTZ R5, R15, R74 ;  /* 0x0000004a0f057221 */ /* 0x000fe20000010000 */
[--C-:B------:R-:W-:Y:S01]  /*3570*/  FFMA.FTZ R74, R87, UR26, -R85.reuse ;  /* 0x0000001a574a7c23 */ /* 0x100fe20008010855 */
[--C-:B------:R-:W-:Y:S01]  /*3580*/  FFMA.FTZ R110, R110, UR26, -R85.reuse ;  /* 0x0000001a6e6e7c23 */ /* 0x100fe20008010855 */
[----:B------:R-:W-:Y:S01]  /*3590*/  FFMA.FTZ R111, R111, UR26, -R85 ;  /* 0x0000001a6f6f7c23 */ /* 0x000fe20008010855 */
[----:B------:R-:W-:Y:S01]  /*35a0*/  FADD.FTZ R71, R120, R5 ;  /* 0x0000000578477221 */ /* 0x000fe20000010000 */
[----:B------:R-:W-:Y:S01]  /*35b0*/  F2FP.F16.F32.PACK_AB R5, R89, R26 ;  /* 0x0000001a5905723e */ /* 0x000fe200000000ff */
[----:B------:R-:W0:Y:S01]  /*35c0*/  MUFU.EX2 R101, R101 ;  /* 0x0000006500657308 */ /* 0x000e220000000800 */
[----:B--2---:R-:W-:Y:S01]  /*35d0*/  FADD.FTZ R7, R97, R70 ;  /* 0x0000004661077221 */ /* 0x004fe20000010000 */
[----:B------:R-:W-:Y:S01]  /*35e0*/  FADD.FTZ R82, R20, R71 ;  /* 0x0000004714527221 */ /* 0x000fe20000010000 */
[--C-:B------:R-:W-:Y:S01]  /*35f0*/  FFMA.FTZ R70, R83, UR26, -R85.reuse ;  /* 0x0000001a53467c23 */ /* 0x100fe20008010855 */
[----:B------:R-:W-:Y:S01]  /*3600*/  F2FP.F16.F32.PACK_AB R13, R97, R92 ;  /* 0x0000005c610d723e */ /* 0x000fe200000000ff */
[----:B------:R-:W-:Y:S01]  /*3610*/  FFMA.FTZ R71, R90, UR26, -R85 ;  /* 0x0000001a5a477c23 */ /* 0x000fe20008010855 */
[C---:B------:R-:W-:Y:S01]  /*3620*/  FADD.FTZ R83, R19.reuse, R82 ;  /* 0x0000005213537221 */ /* 0x040fe20000010000 */
[----:B------:R-:W-:Y:S01]  /*3630*/  F2FP.F16.F32.PACK_AB R20, R19, R20 ;  /* 0x000000141314723e */ /* 0x000fe200000000ff */
[----:B------:R-:W2:Y:S01]  /*3640*/  MUFU.EX2 R27, R27 ;  /* 0x0000001b001b7308 */ /* 0x000ea20000000800 */
[----:B---3--:R-:W-:Y:S01]  /*3650*/  FADD.FTZ R26, R96, R7 ;  /* 0x00000007601a7221 */ /* 0x008fe20000010000 */
[----:B------:R-:W-:Y:S01]  /*3660*/  FADD.FTZ R86, R22, R83 ;  /* 0x0000005316567221 */ /* 0x000fe20000010000 */
[----:B------:R-:W-:Y:S01]  /*3670*/  F2FP.F16.F32.PACK_AB R7, R93, R88 ;  /* 0x000000585d07723e */ /* 0x000fe200000000ff */
[--C-:B------:R-:W-:Y:S01]  /*3680*/  FFMA.FTZ R82, R95, UR26, -R85.reuse ;  /* 0x0000001a5f527c23 */ /* 0x100fe20008010855 */
[C---:B------:R-:W-:Y:S01]  /*3690*/  F2FP.F16.F32.PACK_AB R22, R21.reuse, R22 ;  /* 0x000000161516723e */ /* 0x040fe200000000ff */
[----:B------:R-:W-:Y:S01]  /*36a0*/  FADD.FTZ R83, R21, R86 ;  /* 0x0000005615537221 */ /* 0x000fe20000010000 */
[--C-:B------:R-:W-:Y:S01]  /*36b0*/  FFMA.FTZ R114, R114, UR26, -R85.reuse ;  /* 0x0000001a72727c23 */ /* 0x100fe20008010855 */
[----:B------:R-:W3:Y:S01]  /*36c0*/  MUFU.EX2 R30, R30 ;  /* 0x0000001e001e7308 */ /* 0x000ee20000000800 */
[C---:B0-----:R-:W-:Y:S01]  /*36d0*/  FADD.FTZ R26, R101.reuse, R26 ;  /* 0x0000001a651a7221 */ /* 0x041fe20000010000 */
[----:B------:R-:W-:Y:S01]  /*36e0*/  F2FP.F16.F32.PACK_AB R15, R101, R96 ;  /* 0x00000060650f723e */ /* 0x000fe200000000ff */
[----:B------:R0:W-:Y:S01]  /*36f0*/  STSM.16.M88.4 [R2+0x1e800], R4 ;  /* 0x01e8000402007844 */ /* 0x0001e20000000200 */
[--C-:B------:R-:W-:Y:S01]  /*3700*/  FFMA.FTZ R115, R115, UR26, -R85.reuse ;  /* 0x0000001a73737c23 */ /* 0x100fe20008010855 */
[----:B------:R-:W-:Y:S01]  /*3710*/  FFMA.FTZ R118, R118, UR26, -R85 ;  /* 0x0000001a76767c23 */ /* 0x000fe20008010855 */
[----:B------:R-:W-:Y:S01]  /*3720*/  IMAD.MOV.U32 R120, RZ, RZ, R151 ;  /* 0x000000ffff787224 */ /* 0x000fe200078e0097 */
[----:B------:R-:W-:Y:S01]  /*3730*/  STSM.16.M88.4 [R154], R12 ;  /* 0x0000000c9a007844 */ /* 0x000fe20000000200 */
[----:B------:R-:W4:Y:S01]  /*3740*/  MUFU.EX2 R31, R31 ;  /* 0x0000001f001f7308 */ /* 0x000f220000000800 */
[----:B--2---:R-:W-:-:S07]  /*3750*/  FADD.FTZ R79, R27, R26 ;  /* 0x0000001a1b4f7221 */ /* 0x004fce0000010000 */
[----:B------:R-:W2:Y:S01]  /*3760*/  MUFU.EX2 R34, R34 ;  /* 0x0000002200227308 */ /* 0x000ea20000000800 */
[C---:B---3--:R-:W-:Y:S01]  /*3770*/  FADD.FTZ R26, R30.reuse, R79 ;  /* 0x0000004f1e1a7221 */ /* 0x048fe20000010000 */
[----:B------:R-:W-:Y:S02]  /*3780*/  F2FP.F16.F32.PACK_AB R21, R30, R27 ;  /* 0x0000001b1e15723e */ /* 0x000fe400000000ff */
[----:B0-----:R-:W-:Y:S02]  /*3790*/  F2FP.F16.F32.PACK_AB R4, R52, R45 ;  /* 0x0000002d3404723e */ /* 0x001fe400000000ff */
[----:B------:R-:W-:Y:S02]  /*37a0*/  F2FP.F16.F32.PACK_AB R6, R56, R49 ;  /* 0x000000313806723e */ /* 0x000fe400000000ff */
[----:B------:R-:W0:Y:S01]  /*37b0*/  MUFU.EX2 R38, R38 ;  /* 0x0000002600267308 */ /* 0x000e220000000800 */
[----:B----4-:R-:W-:Y:S01]  /*37c0*/  FADD.FTZ R79, R31, R26 ;  /* 0x0000001a1f4f7221 */ /* 0x010fe20000010000 */
[----:B------:R-:W-:Y:S01]  /*37d0*/  FADD.FTZ R26, R24, R83 ;  /* 0x00000053181a7221 */ /* 0x000fe20000010000 */
[----:B------:R-:W-:-:S03]  /*37e0*/  F2FP.F16.F32.PACK_AB R24, R23, R24 ;  /* 0x000000181718723e */ /* 0x000fc600000000ff */
[----:B------:R-:W-:Y:S02]  /*37f0*/  FADD.FTZ R86, R23, R26 ;  /* 0x0000001a17567221 */ /* 0x000fe40000010000 */
[----:B------:R-:W3:Y:S01]  /*3800*/  MUFU.EX2 R39, R39 ;  /* 0x0000002700277308 */ /* 0x000ee20000000800 */
[C---:B--2---:R-:W-:Y:S01]  /*3810*/  FADD.FTZ R79, R34.reuse, R79 ;  /* 0x0000004f224f7221 */ /* 0x044fe20000010000 */
[----:B------:R-:W-:Y:S01]  /*3820*/  FADD.FTZ R83, R25, R86 ;  /* 0x0000005619537221 */ /* 0x000fe20000010000 */
[----:B------:R-:W-:-:S03]  /*3830*/  F2FP.F16.F32.PACK_AB R23, R34, R31 ;  /* 0x0000001f2217723e */ /* 0x000fc600000000ff */
[----:B------:R-:W-:Y:S02]  /*3840*/  FADD.FTZ R86, R44, R83 ;  /* 0x000000532c567221 */ /* 0x000fe40000010000 */
[----:B------:R-:W2:Y:S01]  /*3850*/  MUFU.EX2 R46, R46 ;  /* 0x0000002e002e7308 */ /* 0x000ea20000000800 */
[----:B0-----:R-:W-:Y:S01]  /*3860*/  FADD.FTZ R26, R38, R79 ;  /* 0x0000004f261a7221 */ /* 0x001fe20000010000 */
[----:B------:R-:W-:Y:S01]  /*3870*/  FADD.FTZ R83, R45, R86 ;  /* 0x000000562d537221 */ /* 0x000fe20000010000 */
[----:B------:R0:W-:Y:S03]  /*3880*/  STSM.16.M88.4 [R17], R20 ;  /* 0x0000001411007844 */ /* 0x0001e60000000200 */
[----:B------:R-:W-:Y:S02]  /*3890*/  FADD.FTZ R86, R52, R83 ;  /* 0x0000005334567221 */ /* 0x000fe40000010000 */
[----:B------:R-:W4:Y:S01]  /*38a0*/  MUFU.EX2 R47, R47 ;  /* 0x0000002f002f7308 */ /* 0x000f220000000800 */
[----:B---3--:R-:W-:Y:S01]  /*38b0*/  FADD.FTZ R79, R39, R26 ;  /* 0x0000001a274f7221 */ /* 0x008fe20000010000 */
[----:B------:R-:W-:-:S04]  /*38c0*/  FADD.FTZ R83, R49, R86 ;  /* 0x0000005631537221 */ /* 0x000fc80000010000 */
[----:B------:R-:W-:Y:S02]  /*38d0*/  FADD.FTZ R83, R56, R83 ;  /* 0x0000005338537221 */ /* 0x000fe40000010000 */
[----:B------:R-:W3:Y:S01]  /*38e0*/  MUFU.EX2 R54, R54 ;  /* 0x0000003600367308 */ /* 0x000ee20000000800 */
[----:B--2---:R-:W-:Y:S01]  /*38f0*/  FADD.FTZ R26, R46, R79 ;  /* 0x0000004f2e1a7221 */ /* 0x004fe20000010000 */
[----:B------:R-:W-:Y:S01]  /*3900*/  FADD.FTZ R88, R10, R83 ;  /* 0x000000530a587221 */ /* 0x000fe20000010000 */
[----:B0-----:R-:W-:Y:S02]  /*3910*/  F2FP.F16.F32.PACK_AB R20, R36, R33 ;  /* 0x000000212414723e */ /* 0x001fe400000000ff */
[----:B------:R-:W-:Y:S01]  /*3920*/  F2FP.F16.F32.PACK_AB R22, R41, R40 ;  /* 0x000000282916723e */ /* 0x000fe200000000ff */
[----:B------:R-:W-:Y:S02]  /*3930*/  FADD.FTZ R88, R11, R88 ;  /* 0x000000580b587221 */ /* 0x000fe40000010000 */
[----:B------:R-:W0:Y:S01]  /*3940*/  MUFU.EX2 R55, R55 ;  /* 0x0000003700377308 */ /* 0x000e220000000800 */
[----:B----4-:R-:W-:Y:S01]  /*3950*/  FADD.FTZ R79, R47, R26 ;  /* 0x0000001a2f4f7221 */ /* 0x010fe20000010000 */
[----:B------:R-:W-:Y:S01]  /*3960*/  FADD.FTZ R7, R29, R88 ;  /* 0x000000581d077221 */ /* 0x000fe20000010000 */
[----:B------:R-:W-:-:S03]  /*3970*/  F2FP.F16.F32.PACK_AB R27, R47, R46 ;  /* 0x0000002e2f1b723e */ /* 0x000fc600000000ff */
[----:B------:R-:W-:Y:S02]  /*3980*/  FADD.FTZ R14, R32, R7 ;  /* 0x00000007200e7221 */ /* 0x000fe40000010000 */
[----:B------:R-:W2:Y:S01]  /*3990*/  MUFU.EX2 R58, R58 ;  /* 0x0000003a003a7308 */ /* 0x000ea20000000800 */
[----:B---3--:R-:W-:Y:S01]  /*39a0*/  FADD.FTZ R26, R54, R79 ;  /* 0x0000004f361a7221 */ /* 0x008fe20000010000 */
[----:B------:R-:W-:-:S04]  /*39b0*/  FADD.FTZ R7, R33, R14 ;  /* 0x0000000e21077221 */ /* 0x000fc80000010000 */
[----:B------:R-:W-:Y:S02]  /*39c0*/  FADD.FTZ R7, R36, R7 ;  /* 0x0000000724077221 */ /* 0x000fe40000010000 */
[----:B------:R-:W3:Y:S01]  /*39d0*/  MUFU.EX2 R59, R59 ;  /* 0x0000003b003b7308 */ /* 0x000ee20000000800 */
[----:B0-----:R-:W-:Y:S01]  /*39e0*/  FADD.FTZ R79, R55, R26 ;  /* 0x0000001a374f7221 */ /* 0x001fe20000010000 */
[----:B------:R-:W-:-:S04]  /*39f0*/  FADD.FTZ R14, R40, R7 ;  /* 0x00000007280e7221 */ /* 0x000fc80000010000 */
[----:B------:R-:W-:Y:S02]  /*3a00*/  FADD.FTZ R14, R41, R14 ;  /* 0x0000000e290e7221 */ /* 0x000fe40000010000 */
[----:B------:R-:W0:Y:S01]  /*3a10*/  MUFU.EX2 R35, R35 ;  /* 0x0000002300237308 */ /* 0x000e220000000800 */
[----:B--2---:R-:W-:Y:S01]  /*3a20*/  FADD.FTZ R26, R58, R79 ;  /* 0x0000004f3a1a7221 */ /* 0x004fe20000010000 */
[----:B------:R-:W-:-:S04]  /*3a30*/  FADD.FTZ R15, R9, R14 ;  /* 0x0000000e090f7221 */ /* 0x000fc80000010000 */
[----:B------:R-:W-:Y:S02]  /*3a40*/  FADD.FTZ R15, R18, R15 ;  /* 0x0000000f120f7221 */ /* 0x000fe40000010000 */
[----:B------:R-:W2:Y:S01]  /*3a50*/  MUFU.EX2 R42, R42 ;  /* 0x0000002a002a7308 */ /* 0x000ea20000000800 */
[----:B---3--:R-:W-:Y:S01]  /*3a60*/  FADD.FTZ R86, R59, R26 ;  /* 0x0000001a3b567221 */ /* 0x008fe20000010000 */
[----:B------:R-:W-:Y:S02]  /*3a70*/  F2FP.F16.F32.PACK_AB R26, R44, R25 ;  /* 0x000000192c1a723e */ /* 0x000fe400000000ff */
[----:B------:R-:W-:Y:S02]  /*3a80*/  F2FP.F16.F32.PACK_AB R25, R39, R38 ;  /* 0x000000262719723e */ /* 0x000fe400000000ff */
[----:B------:R-:W-:Y:S02]  /*3a90*/  F2FP.F16.F32.PACK_AB R7, R59, R58 ;  /* 0x0000003a3b07723e */ /* 0x000fe400000000ff */
[----:B------:R-:W3:Y:S01]  /*3aa0*/  MUFU.EX2 R43, R43 ;  /* 0x0000002b002b7308 */ /* 0x000ee20000000800 */
[----:B0-----:R-:W-:Y:S01]  /*3ab0*/  FADD.FTZ R5, R35, R86 ;  /* 0x0000005623057221 */ /* 0x001fe20000010000 */
[----:B------:R-:W-:Y:S06]  /*3ac0*/  STSM.16.M88.4 [R16], R24 ;  /* 0x0000001810007844 */ /* 0x000fec0000000200 */
[----:B------:R-:W0:Y:S01]  /*3ad0*/  MUFU.EX2 R50, R50 ;  /* 0x0000003200327308 */ /* 0x000e220000000800 */
[----:B--2---:R-:W-:-:S07]  /*3ae0*/  FADD.FTZ R12, R42, R5 ;  /* 0x000000052a0c7221 */ /* 0x004fce0000010000 */
[----:B------:R-:W2:Y:S01]  /*3af0*/  MUFU.EX2 R51, R51 ;  /* 0x0000003300337308 */ /* 0x000ea20000000800 */
[----:B---3--:R-:W-:-:S07]  /*3b00*/  FADD.FTZ R5, R43, R12 ;  /* 0x0000000c2b057221 */ /* 0x008fce0000010000 */
[----:B------:R-:W3:Y:S01]  /*3b10*/  MUFU.EX2 R62, R62 ;  /* 0x0000003e003e7308 */ /* 0x000ee20000000800 */
[----:B0-----:R-:W-:Y:S01]  /*3b20*/  FADD.FTZ R12, R50, R5 ;  /* 0x00000005320c7221 */ /* 0x001fe20000010000 */
[----:B------:R-:W-:-:S05]  /*3b30*/  F2FP.F16.F32.PACK_AB R5, R55, R54 ;  /* 0x000000363705723e */ /* 0x000fca00000000ff */
[----:B------:R0:W-:Y:S01]  /*3b40*/  STSM.16.M88.4 [R2+0x24800], R4 ;  /* 0x0248000402007844 */ /* 0x0001e20000000200 */
[----:B-1----:R1:W4:Y:S01]  /*3b50*/  MUFU.EX2 R3, R78 ;  /* 0x0000004e00037308 */ /* 0x0023220000000800 */
[----:B--2---:R-:W-:-:S07]  /*3b60*/  FADD.FTZ R13, R51, R12 ;  /* 0x0000000c330d7221 */ /* 0x004fce0000010000 */
[----:B------:R-:W2:Y:S01]  /*3b70*/  MUFU.EX2 R66, R66 ;  /* 0x0000004200427308 */ /* 0x000ea20000000800 */
[C---:B---3--:R-:W-:Y:S01]  /*3b80*/  FADD.FTZ R12, R62.reuse, R13 ;  /* 0x0000000d3e0c7221 */ /* 0x048fe20000010000 */
[--C-:B-1----:R-:W-:Y:S01]  /*3b90*/  FFMA.FTZ R78, R91, UR26, -R85.reuse ;  /* 0x0000001a5b4e7c23 */ /* 0x102fe20008010855 */
[----:B------:R-:W-:Y:S01]  /*3ba0*/  FFMA.FTZ R85, R119, UR26, -R85 ;  /* 0x0000001a77557c23 */ /* 0x000fe20008010855 */
[----:B------:R-:W-:-:S04]  /*3bb0*/  F2FP.F16.F32.PACK_AB R21, R62, R51 ;  /* 0x000000333e15723e */ /* 0x000fc800000000ff */
[----:B------:R-:W1:Y:S01]  /*3bc0*/  MUFU.EX2 R63, R63 ;  /* 0x0000003f003f7308 */ /* 0x000e620000000800 */
[----:B----4-:R-:W-:Y:S01]  /*3bd0*/  FADD.FTZ R13, R3, R12 ;  /* 0x0000000c030d7221 */ /* 0x010fe20000010000 */
[----:B------:R-:W-:-:S06]  /*3be0*/  F2FP.F16.F32.PACK_AB R12, R11, R10 ;  /* 0x0000000a0b0c723e */ /* 0x000fcc00000000ff */
[----:B------:R-:W3:Y:S01]  /*3bf0*/  MUFU.EX2 R28, R28 ;  /* 0x0000001c001c7308 */ /* 0x000ee20000000800 */
[C---:B--2---:R-:W-:Y:S01]  /*3c00*/  FADD.FTZ R14, R66.reuse, R13 ;  /* 0x0000000d420e7221 */ /* 0x044fe20000010000 */
[----:B------:R-:W-:Y:S02]  /*3c10*/  F2FP.F16.F32.PACK_AB R23, R66, R3 ;  /* 0x000000034217723e */ /* 0x000fe400000000ff */
[----:B------:R-:W-:-:S04]  /*3c20*/  F2FP.F16.F32.PACK_AB R13, R42, R35 ;  /* 0x000000232a0d723e */ /* 0x000fc800000000ff */
[----:B------:R-:W2:Y:S01]  /*3c30*/  MUFU.EX2 R70, R70 ;  /* 0x0000004600467308 */ /* 0x000ea20000000800 */
[----:B-1----:R-:W-:Y:S01]  /*3c40*/  FADD.FTZ R11, R63, R14 ;  /* 0x0000000e3f0b7221 */ /* 0x002fe20000010000 */
[----:B------:R-:W-:-:S06]  /*3c50*/  F2FP.F16.F32.PACK_AB R14, R32, R29 ;  /* 0x0000001d200e723e */ /* 0x000fcc00000000ff */
[----:B------:R-:W1:Y:S01]  /*3c60*/  MUFU.EX2 R37, R37 ;  /* 0x0000002500257308 */ /* 0x000e620000000800 */
[----:B---3--:R-:W-:Y:S01]  /*3c70*/  FADD.FTZ R30, R28, R15 ;  /* 0x0000000f1c1e7221 */ /* 0x008fe20000010000 */
[----:B------:R-:W-:-:S05]  /*3c80*/  F2FP.F16.F32.PACK_AB R15, R50, R43 ;  /* 0x0000002b320f723e */ /* 0x000fca00000000ff */
[----:B------:R3:W-:Y:S01]  /*3c90*/  STSM.16.M88.4 [R156], R12 ;  /* 0x0000000c9c007844 */ /* 0x0007e20000000200 */
[----:B------:R-:W0:Y:S01]  /*3ca0*/  MUFU.EX2 R67, R67 ;  /* 0x0000004300437308 */ /* 0x000e220000000800 */
[----:B--2---:R-:W-:Y:S02]  /*3cb0*/  FADD.FTZ R10, R70, R11 ;  /* 0x0000000b460a7221 */ /* 0x004fe40000010000 */
[----:B------:R-:W-:Y:S05]  /*3cc0*/  STSM.16.M88.4 [R17+0x6000], R20 ;  /* 0x0060001411007844 */ /* 0x000fea0000000200 */
[----:B------:R-:W2:Y:S01]  /*3cd0*/  MUFU.EX2 R48, R48 ;  /* 0x0000003000307308 */ /* 0x000ea20000000800 */
[----:B-1----:R-:W-:-:S07]  /*3ce0*/  FADD.FTZ R11, R37, R30 ;  /* 0x0000001e250b7221 */ /* 0x002fce0000010000 */
[----:B------:R-:W1:Y:S01]  /*3cf0*/  MUFU.EX2 R74, R74 ;  /* 0x0000004a004a7308 */ /* 0x000e620000000800 */
[----:B0-----:R-:W-:-:S07]  /*3d00*/  FADD.FTZ R5, R67, R10 ;  /* 0x0000000a43057221 */ /* 0x001fce0000010000 */
        /* <DEDUP_REMOVED lines=10> */
[----:B-1----:R-:W-:Y:S01]  /*3db0*/  FADD.FTZ R7, R57, R6 ;  /* 0x0000000639077221 */ /* 0x002fe20000010000 */
[----:B------:R-:W-:-:S06]  /*3dc0*/  F2FP.F16.F32.PACK_AB R6, R37, R28 ;  /* 0x0000001c2506723e */ /* 0x000fcc00000000ff */
[----:B------:R-:W1:Y:S01]  /*3dd0*/  MUFU.EX2 R75, R75 ;  /* 0x0000004b004b7308 */ /* 0x000e620000000800 */
[----:B0-----:R-:W-:Y:S01]  /*3de0*/  FADD.FTZ R4, R78, R5 ;  /* 0x000000054e047221 */ /* 0x001fe20000010000 */
[----:B------:R-:W-:Y:S02]  /*3df0*/  F2FP.F16.F32.PACK_AB R5, R70, R63 ;  /* 0x0000003f4605723e */ /* 0x000fe400000000ff */
[----:B------:R-:W-:-:S04]  /*3e00*/  F2FP.F16.F32.PACK_AB R49, R78, R71 ;  /* 0x000000474e31723e */ /* 0x000fc800000000ff */
[----:B------:R-:W0:Y:S01]  /*3e10*/  MUFU.EX2 R60, R60 ;  /* 0x0000003c003c7308 */ /* 0x000e220000000800 */
[C---:B--2---:R-:W-:Y:S01]  /*3e20*/  FADD.FTZ R7, R64.reuse, R7 ;  /* 0x0000000740077221 */ /* 0x044fe20000010000 */
[----:B------:R-:W-:-:S06]  /*3e30*/  F2FP.F16.F32.PACK_AB R50, R64, R57 ;  /* 0x000000394032723e */ /* 0x000fcc00000000ff */
[----:B------:R-:W2:Y:S01]  /*3e40*/  MUFU.EX2 R82, R82 ;  /* 0x0000005200527308 */ /* 0x000ea20000000800 */
[----:B-1----:R-:W-:Y:S01]  /*3e50*/  FADD.FTZ R3, R75, R4 ;  /* 0x000000044b037221 */ /* 0x002fe20000010000 */
[----:B------:R-:W-:-:S06]  /*3e60*/  F2FP.F16.F32.PACK_AB R4, R18, R9 ;  /* 0x000000091204723e */ /* 0x000fcc00000000ff */
[----:B------:R-:W1:Y:S01]  /*3e70*/  MUFU.EX2 R61, R61 ;  /* 0x0000003d003d7308 */ /* 0x000e620000000800 */
[----:B0-----:R-:W-:-:S07]  /*3e80*/  FADD.FTZ R24, R60, R7 ;  /* 0x000000073c187221 */ /* 0x001fce0000010000 */
[----:B------:R-:W0:Y:S01]  /*3e90*/  MUFU.EX2 R19, R98 ;  /* 0x0000006200137308 */ /* 0x000e220000000800 */
[C---:B--2---:R-:W-:Y:S01]  /*3ea0*/  FADD.FTZ R10, R82.reuse, R3 ;  /* 0x00000003520a7221 */ /* 0x044fe20000010000 */
[----:B------:R-:W-:-:S06]  /*3eb0*/  F2FP.F16.F32.PACK_AB R51, R82, R75 ;  /* 0x0000004b5233723e */ /* 0x000fcc00000000ff */
[----:B------:R-:W2:Y:S01]  /*3ec0*/  MUFU.EX2 R65, R65 ;  /* 0x0000004100417308 */ /* 0x000ea20000000800 */
[C---:B-1----:R-:W-:Y:S01]  /*3ed0*/  FADD.FTZ R24, R61.reuse, R24 ;  /* 0x000000183d187221 */ /* 0x042fe20000010000 */
[----:B------:R-:W-:-:S06]  /*3ee0*/  F2FP.F16.F32.PACK_AB R60, R61, R60 ;  /* 0x0000003c3d3c723e */ /* 0x000fcc00000000ff */
[----:B------:R-:W1:Y:S01]  /*3ef0*/  MUFU.EX2 R44, R99 ;  /* 0x00000063002c7308 */ /* 0x000e620000000800 */
[----:B0-----:R-:W-:-:S07]  /*3f00*/  FADD.FTZ R3, R19, R10 ;  /* 0x0000000a13037221 */ /* 0x001fce0000010000 */
[----:B------:R-:W3:Y:S01]  /*3f10*/  MUFU.EX2 R68, R68 ;  /* 0x0000004400447308 */ /* 0x000ee20000000800 */
[----:B--2---:R-:W-:-:S07]  /*3f20*/  FADD.FTZ R7, R65, R24 ;  /* 0x0000001841077221 */ /* 0x004fce0000010000 */
[----:B------:R-:W0:Y:S01]  /*3f30*/  MUFU.EX2 R102, R102 ;  /* 0x0000006600667308 */ /* 0x000e220000000800 */
[C---:B-1----:R-:W-:Y:S01]  /*3f40*/  FADD.FTZ R3, R44.reuse, R3 ;  /* 0x000000032c037221 */ /* 0x042fe20000010000 */
[----:B------:R-:W-:-:S06]  /*3f50*/  F2FP.F16.F32.PACK_AB R61, R44, R19 ;  /* 0x000000132c3d723e */ /* 0x000fcc00000000ff */
[----:B------:R-:W1:Y:S01]  /*3f60*/  MUFU.EX2 R69, R69 ;  /* 0x0000004500457308 */ /* 0x000e620000000800 */
[----:B---3--:R-:W-:Y:S01]  /*3f70*/  FADD.FTZ R14, R68, R7 ;  /* 0x00000007440e7221 */ /* 0x008fe20000010000 */
[----:B------:R-:W-:Y:S02]  /*3f80*/  F2FP.F16.F32.PACK_AB R7, R74, R67 ;  /* 0x000000434a07723e */ /* 0x000fe400000000ff */
[----:B------:R-:W-:-:S03]  /*3f90*/  F2FP.F16.F32.PACK_AB R62, R68, R65 ;  /* 0x00000041443e723e */ /* 0x000fc600000000ff */
[----:B------:R2:W-:Y:S01]  /*3fa0*/  STSM.16.M88.4 [R16+0x6000], R4 ;  /* 0x0060000410007844 */ /* 0x0005e20000000200 */
[----:B------:R-:W3:Y:S01]  /*3fb0*/  MUFU.EX2 R103, R103 ;  /* 0x0000006700677308 */ /* 0x000ee20000000800 */
[----:B0-----:R-:W-:Y:S02]  /*3fc0*/  FADD.FTZ R12, R102, R3 ;  /* 0x00000003660c7221 */ /* 0x001fe40000010000 */
[----:B------:R0:W-:Y:S05]  /*3fd0*/  STSM.16.M88.4 [R2+0x2a800], R48 ;  /* 0x02a8003002007844 */ /* 0x0001ea0000000200 */
[----:B------:R-:W4:Y:S01]  /*3fe0*/  MUFU.EX2 R72, R72 ;  /* 0x0000004800487308 */ /* 0x000f220000000800 */
[----:B-1----:R-:W-:-:S07]  /*3ff0*/  FADD.FTZ R9, R69, R14 ;  /* 0x0000000e45097221 */ /* 0x002fce0000010000 */
[----:B------:R-:W1:Y:S01]  /*4000*/  MUFU.EX2 R106, R106 ;  /* 0x0000006a006a7308 */ /* 0x000e620000000800 */
[C---:B---3--:R-:W-:Y:S01]  /*4010*/  FADD.FTZ R3, R103.reuse, R12 ;  /* 0x0000000c67037221 */ /* 0x048fe20000010000 */
[----:B------:R-:W-:-:S05]  /*4020*/  F2FP.F16.F32.PACK_AB R63, R103, R102 ;  /* 0x00000066673f723e */ /* 0x000fca00000000ff */
[----:B------:R0:W-:Y:S01]  /*4030*/  STSM.16.M88.4 [R155], R60 ;  /* 0x0000003c9b007844 */ /* 0x0001e20000000200 */
[----:B------:R-:W3:Y:S01]  /*4040*/  MUFU.EX2 R73, R73 ;  /* 0x0000004900497308 */ /* 0x000ee20000000800 */
[C---:B----4-:R-:W-:Y:S01]  /*4050*/  FADD.FTZ R14, R72.reuse, R9 ;  /* 0x00000009480e7221 */ /* 0x050fe20000010000 */
[----:B------:R-:W-:-:S06]  /*4060*/  F2FP.F16.F32.PACK_AB R72, R72, R69 ;  /* 0x000000454848723e */ /* 0x000fcc00000000ff */
[----:B------:R-:W4:Y:S01]  /*4070*/  MUFU.EX2 R107, R107 ;  /* 0x0000006b006b7308 */ /* 0x000f220000000800 */
[----:B-1----:R-:W-:-:S07]  /*4080*/  FADD.FTZ R12, R106, R3 ;  /* 0x000000036a0c7221 */ /* 0x002fce0000010000 */
[----:B------:R-:W1:Y:S01]  /*4090*/  MUFU.EX2 R76, R76 ;  /* 0x0000004c004c7308 */ /* 0x000e620000000800 */
[----:B---3--:R-:W-:-:S07]  /*40a0*/  FADD.FTZ R9, R73, R14 ;  /* 0x0000000e49097221 */ /* 0x008fce0000010000 */
[----:B------:R-:W3:Y:S01]  /*40b0*/  MUFU.EX2 R110, R110 ;  /* 0x0000006e006e7308 */ /* 0x000ee20000000800 */
[----:B----4-:R-:W-:-:S07]  /*40c0*/  FADD.FTZ R3, R107, R12 ;  /* 0x0000000c6b037221 */ /* 0x010fce0000010000 */
[----:B------:R-:W4:Y:S01]  /*40d0*/  MUFU.EX2 R77, R77 ;  /* 0x0000004d004d7308 */ /* 0x000f220000000800 */
[C---:B-1----:R-:W-:Y:S01]  /*40e0*/  FADD.FTZ R14, R76.reuse, R9 ;  /* 0x000000094c0e7221 */ /* 0x042fe20000010000 */
[----:B------:R-:W-:Y:S02]  /*40f0*/  F2FP.F16.F32.PACK_AB R74, R76, R73 ;  /* 0x000000494c4a723e */ /* 0x000fe400000000ff */
[----:B------:R-:W-:-:S04]  /*4100*/  F2FP.F16.F32.PACK_AB R73, R107, R106 ;  /* 0x0000006a6b49723e */ /* 0x000fc800000000ff */
[----:B------:R-:W2:Y:S01]  /*4110*/  MUFU.EX2 R111, R111 ;  /* 0x0000006f006f7308 */ /* 0x000ea20000000800 */
[----:B---3--:R-:W-:-:S07]  /*4120*/  FADD.FTZ R12, R110, R3 ;  /* 0x000000036e0c7221 */ /* 0x008fce0000010000 */
[----:B------:R-:W1:Y:S01]  /*4130*/  MUFU.EX2 R80, R113 ;  /* 0x0000007100507308 */ /* 0x000e620000000800 */
[----:B----4-:R-:W-:-:S07]  /*4140*/  FADD.FTZ R3, R77, R14 ;  /* 0x0000000e4d037221 */ /* 0x010fce0000010000 */
[----:B------:R-:W3:Y:S01]  /*4150*/  MUFU.EX2 R13, R114 ;  /* 0x00000072000d7308 */ /* 0x000ee20000000800 */
[C---:B--2---:R-:W-:Y:S01]  /*4160*/  FADD.FTZ R4, R111.reuse, R12 ;  /* 0x0000000c6f047221 */ /* 0x044fe20000010000 */
[----:B------:R-:W-:-:S05]  /*4170*/  F2FP.F16.F32.PACK_AB R75, R111, R110 ;  /* 0x0000006e6f4b723e */ /* 0x000fca00000000ff */
[----:B------:R0:W-:Y:S01]  /*4180*/  STSM.16.M88.4 [R17+0xc000], R72 ;  /* 0x00c0004811007844 */ /* 0x0001e20000000200 */
[----:B------:R-:W-:Y:S01]  /*4190*/  MUFU.EX2 R81, R81 ;  /* 0x0000005100517308 */ /* 0x000fe20000000800 */
[C---:B-1----:R-:W-:Y:S01]  /*41a0*/  FADD.FTZ R6, R80.reuse, R3 ;  /* 0x0000000350067221 */ /* 0x042fe20000010000 */
[----:B------:R-:W-:-:S06]  /*41b0*/  F2FP.F16.F32.PACK_AB R12, R80, R77 ;  /* 0x0000004d500c723e */ /* 0x000fcc00000000ff */
[----:B------:R-:W1:Y:S01]  /*41c0*/  MUFU.EX2 R84, R84 ;  /* 0x0000005400547308 */ /* 0x000e620000000800 */
[----:B---3--:R-:W-:-:S07]  /*41d0*/  FADD.FTZ R3, R13, R4 ;  /* 0x000000040d037221 */ /* 0x008fce0000010000 */
[----:B------:R-:W2:Y:S08]  /*41e0*/  MUFU.EX2 R10, R115 ;  /* 0x00000073000a7308 */ /* 0x000eb00000000800 */
[----:B------:R-:W3:Y:S01]  /*41f0*/  MUFU.EX2 R118, R118 ;  /* 0x0000007600767308 */ /* 0x000ee20000000800 */
[----:B-1----:R-:W-:Y:S01]  /*4200*/  F2FP.F16.F32.PACK_AB R14, R84, R81 ;  /* 0x00000051540e723e */ /* 0x002fe200000000ff */
[----:B------:R-:W-:-:S04]  /*4210*/  FADD.FTZ R81, R81, R6 ;  /* 0x0000000651517221 */ /* 0x000fc80000010000 */
[----:B------:R-:W-:Y:S02]  /*4220*/  FADD.FTZ R4, R84, R81 ;  /* 0x0000005154047221 */ /* 0x000fe40000010000 */
[----:B------:R-:W1:Y:S01]  /*4230*/  MUFU.EX2 R85, R85 ;  /* 0x0000005500557308 */ /* 0x000e620000000800 */
[C---:B--2---:R-:W-:Y:S01]  /*4240*/  F2FP.F16.F32.PACK_AB R13, R10.reuse, R13 ;  /* 0x0000000d0a0d723e */ /* 0x044fe200000000ff */
[----:B------:R-:W-:-:S04]  /*4250*/  FADD.FTZ R3, R10, R3 ;  /* 0x000000030a037221 */ /* 0x000fc80000010000 */
[----:B---3--:R-:W-:Y:S01]  /*4260*/  FADD.FTZ R6, R118, R3 ;  /* 0x0000000376067221 */ /* 0x008fe20000010000 */
[----:B-1----:R-:W-:-:S03]  /*4270*/  F2FP.F16.F32.PACK_AB R15, R85, R118 ;  /* 0x00000076550f723e */ /* 0x002fc600000000ff */
[----:B------:R-:W-:Y:S02]  /*4280*/  FADD.FTZ R6, R85, R6 ;  /* 0x0000000655067221 */ /* 0x000fe40000010000 */
[----:B------:R0:W-:Y:S01]  /*4290*/  STSM.16.M88.4 [R16+0xc000], R12 ;  /* 0x00c0000c10007844 */ /* 0x0001e20000000200 */
[----:B------:R1:W-:Y:S06]  /*42a0*/  MEMBAR.ALL.CTA ;  /* 0x0000000000007992 */ /* 0x0003ec0000008000 */
[----:B-1----:R-:W1:Y:S02]  /*42b0*/  FENCE.VIEW.ASYNC.S ;  /* 0x00000000000073c6 */ /* 0x002e640000000000 */
        /* <DEDUP_REMOVED lines=20> */
[----:B------:R-:W-:Y:S01]  /*4400*/  UIADD3 UR28, UR48, -0x2, URZ ;  /* 0xfffffffe301c7890 */ /* 0x000fe2000fffe03f */
[----:B------:R-:W-:Y:S01]  /*4410*/  UMOV UR20, UR38 ;  /* 0x0000002600147c82 */ /* 0x000fe20008000000 */
[----:B------:R-:W-:Y:S01]  /*4420*/  UMOV UR27, UR39 ;  /* 0x00000027001b7c82 */ /* 0x000fe20008000000 */
[----:B------:R-:W-:-:S09]  /*4430*/  ULDC UR26, c[0x0][0x988] ;  /* 0x00026200001a7ab9 */ /* 0x000fd20000000800 */
.L_x_10613:
        /* <DEDUP_REMOVED lines=9> */
.L_x_10606:
[----:B------:R-:W-:Y:S01]  /*44d0*/  ULEA UR6, UR39, UR40, 0x3 ;  /* 0x0000002827067291 */ /* 0x000fe2000f8e183f */
[----:B------:R-:W-:-:S05]  /*44e0*/  IMAD.U32 R0, RZ, RZ, UR38 ;  /* 0x00000026ff007e24 */ /* 0x000fca000f8e00ff */
[----:B------:R-:W-:-:S04]  /*44f0*/  SHF.L.U32 R0, R0, 0x1f, RZ ;  /* 0x0000001f00007819 */ /* 0x000fc800000006ff */
[----:B------:R1:W2:Y:S01]  /*4500*/  SYNCS.PHASECHK.TRANS64.TRYWAIT P2, [UR6+0x30830], R0 ;  /* 0x03083000ff0075a7 */ /* 0x0002a20008040146 */
[----:B------:R-:W-:Y:S05]  /*4510*/  @!P0 BRA `(.L_x_10607) ;  /* 0x0000000000048947 */ /* 0x000fea0003800000 */
[----:B------:R-:W-:Y:S01]  /*4520*/  BPT.TRAP 0x1 ;  /* 0x000000040000795c */ /* 0x000fe20000300000 */
.L_x_10607:
[----:B--2---:R-:W-:Y:S05]  /*4530*/  @P2 BRA `(.L_x_10605) ;  /* 0x0000000000082947 */ /* 0x004fea0003800000 */
[----:B------:R-:W2:Y:S02]  /*4540*/  SYNCS.PHASECHK.TRANS64.TRYWAIT P2, [UR6+0x30830], R0 ;  /* 0x03083000ff0075a7 */ /* 0x000ea40008040146 */
[----:B--2---:R-:W-:Y:S05]  /*4550*/  @!P2 BRA `(.L_x_10608) ;  /* 0x0000008800e4a947 */ /* 0x004fea0003800000 */
.L_x_10605:
[----:B--2---:R-:W2:Y:S01]  /*4560*/  S2R R5, SR_TID.X ;  /* 0x0000000000057919 */ /* 0x004ea20000002100 */
        /* <DEDUP_REMOVED lines=8> */
[----:B--2---:R-:W-:-:S05]  /*45f0*/  SHF.R.U32.HI R5, RZ, 0x7, R5 ;  /* 0x00000007ff057819 */ /* 0x004fca0000011605 */
[----:B-1----:R-:W-:-:S05]  /*4600*/  VIADD R0, R5, 0x8 ;  /* 0x0000000805007836 */ /* 0x002fca0000000000 */
[----:B------:R1:W-:Y:S06]  /*4610*/  BAR.SYNC.DEFER_BLOCKING R0, 0x100 ;  /* 0x000400000000751d */ /* 0x0003ec0000010000 */
[----:B0-----:R-:W-:-:S06]  /*4620*/  WARPGROUP.ARRIVE ;  /* 0x00000000000079c5 */ /* 0x001fcc0000000000 */
        /* <DEDUP_REMOVED lines=14> */
.L_x_10610:
[----:B------:R-:W-:Y:S01]  /*4710*/  ULEA UR6, UR27, UR40, 0x3 ;  /* 0x000000281b067291 */ /* 0x000fe2000f8e183f */
[----:B------:R-:W-:-:S05]  /*4720*/  IMAD.U32 R0, RZ, RZ, UR20 ;  /* 0x00000014ff007e24 */ /* 0x000fca000f8e00ff */
[----:B------:R-:W-:-:S04]  /*4730*/  SHF.L.U32 R0, R0, 0x1f, RZ ;  /* 0x0000001f00007819 */ /* 0x000fc800000006ff */
[----:B------:R0:W1:Y:S01]  /*4740*/  SYNCS.PHASECHK.TRANS64.TRYWAIT P2, [UR6+0x30850], R0 ;  /* 0x03085000ff0075a7 */ /* 0x0000620008040146 */
[----:B------:R-:W-:Y:S05]  /*4750*/  @!P0 BRA `(.L_x_10611) ;  /* 0x0000000000048947 */ /* 0x000fea0003800000 */
[----:B------:R-:W-:Y:S01]  /*4760*/  BPT.TRAP 0x1 ;  /* 0x000000040000795c */ /* 0x000fe20000300000 */
.L_x_10611:
[----:B-1----:R-:W-:Y:S05]  /*4770*/  @P2 BRA `(.L_x_10609) ;  /* 0x0000000000082947 */ /* 0x002fea0003800000 */
[----:B------:R-:W1:Y:S02]  /*4780*/  SYNCS.PHASECHK.TRANS64.TRYWAIT P2, [UR6+0x30850], R0 ;  /* 0x03085000ff0075a7 */ /* 0x000e640008040146 */
[----:B-1----:R-:W-:Y:S05]  /*4790*/  @!P2 BRA `(.L_x_10612) ;  /* 0x00000088006ca947 */ /* 0x002fea0003800000 */
.L_x_10609:
[----:B------:R-:W-:Y:S01]  /*47a0*/  UIADD3 UR7, UR25, 0x1e800, URZ ;  /* 0x0001e80019077890 */ /* 0x000fe2000fffe03f */
[----:B------:R-:W-:Y:S01]  /*47b0*/  WARPGROUP.ARRIVE ;  /* 0x00000000000079c5 */ /* 0x000fe20000000000 */
[----:B------:R-:W-:Y:S01]  /*47c0*/  UIADD3 UR6, UR40, 0x400, URZ ;  /* 0x0000040028067890 */ /* 0x000fe2000fffe03f */
[----:B01----:R-:W-:Y:S01]  /*47d0*/  FMNMX.FTZ R0, R24, R3, !PT ;  /* 0x0000000318007209 */ /* 0x003fe20007810000 */
[----:B------:R-:W-:-:S03]  /*47e0*/  USHF.R.U32.HI UR7, URZ, 0x4, UR7 ;  /* 0x000000043f077899 */ /* 0x000fc60008011607 */
[----:B------:R-:W0:Y:S01]  /*47f0*/  S2R R13, SR_TID.X ;  /* 0x00000000000d7919 */ /* 0x000e220000002100 */
[----:B------:R-:W-:Y:S01]  /*4800*/  USHF.R.U32.HI UR6, URZ, 0x4, UR6 ;  /* 0x000000043f067899 */ /* 0x000fe20008011606 */
[----:B------:R-:W-:Y:S01]  /*4810*/  FMNMX.FTZ R5, R25, R0, !PT ;  /* 0x0000000019057209 */ /* 0x000fe20007810000 */
[----:B------:R-:W-:Y:S02]  /*4820*/  ULOP3.LUT UR10, UR7, 0x3fff, URZ, 0xc0, !UPT ;  /* 0x00003fff070a7892 */ /* 0x000fe4000f8ec03f */
[----:B------:R-:W-:Y:S01]  /*4830*/  ULOP3.LUT UR7, UR6, 0x3fff, URZ, 0xc0, !UPT ;  /* 0x00003fff06077892 */ /* 0x000fe2000f8ec03f */
[----:B------:R-:W-:Y:S01]  /*4840*/  FMNMX.FTZ R0, R28, R5, !PT ;  /* 0x000000051c007209 */ /* 0x000fe20007810000 */
[----:B------:R-:W-:Y:S02]  /*4850*/  ULOP3.LUT UR6, UR10, 0x10000, URZ, 0xfc, !UPT ;  /* 0x000100000a067892 */ /* 0x000fe4000f8efc3f */
[----:B------:R-:W-:Y:S01]  /*4860*/  UIMAD UR7, UR27, 0x600, UR7 ;  /* 0x000006001b0778a4 */ /* 0x000fe2000f8e0207 */
[----:B------:R-:W-:Y:S01]  /*4870*/  FMNMX.FTZ R5, R29, R0, !PT ;  /* 0x000000001d057209 */ /* 0x000fe20007810000 */
[----:B------:R-:W-:Y:S01]  /*4880*/  UMOV UR21, 0x40000040 ;  /* 0x4000004000157882 */ /* 0x000fe20000000000 */
[----:B------:R-:W-:-:S02]  /*4890*/  UMOV UR23, 0x40000040 ;  /* 0x4000004000177882 */ /* 0x000fc40000000000 */
        /* <DEDUP_REMOVED lines=42> */
[----:B------:R-:W-:Y:S01]  /*4b40*/  FMNMX.FTZ R7, R69, R8, !PT ;  /* 0x0000000845077209 */ /* 0x000fe20007810000 */
[----:B------:R-:W-:Y:S02]  /*4b50*/  WARPGROUP.DEPBAR.LE gsb0, 0x0 ;  /* 0x00008000000079c5 */ /* 0x000fe40000010000 */
[----:B------:R-:W-:Y:S01]  /*4b60*/  WARPGROUP.ARRIVE ;  /* 0x00000000000079c5 */ /* 0x000fe20000000000 */
[----:B------:R-:W-:Y:S02]  /*4b70*/  FMNMX.FTZ R0, R58, R5, !PT ;  /* 0x000000053a007209 */ /* 0x000fe40007810000 */
[----:B------:R-:W-:-:S02]  /*4b80*/  FMNMX.FTZ R8, R72, R7, !PT ;  /* 0x0000000748087209 */ /* 0x000fc40007810000 */
[----:B------:R-:W-:Y:S01]  /*4b90*/  FMNMX.FTZ R5, R59, R0, !PT ;  /* 0x000000003b057209 */ /* 0x000fe20007810000 */
[----:B------:R-:W-:Y:S01]  /*4ba0*/  HGMMA.64x64x16.F32 R120, gdesc[UR20].tnspB, R120, gsb0 ;  /* 0x40e00000147879f0 */ /* 0x000fe20008000878 */
[----:B------:R-:W-:Y:S01]  /*4bb0*/  UIADD3 UR20, UR6, 0x4, URZ ;  /* 0x0000000406147890 */ /* 0x000fe2000fffe03f */
[----:B------:R-:W-:Y:S01]  /*4bc0*/  FMNMX.FTZ R7, R73, R8, !PT ;  /* 0x0000000849077209 */ /* 0x000fe20007810000 */
[----:B------:R-:W-:Y:S01]  /*4bd0*/  UIADD3 UR22, UR7, 0x100, URZ ;  /* 0x0000010007167890 */ /* 0x000fe2000fffe03f */
[----:B------:R-:W-:Y:S01]  /*4be0*/  FMNMX.FTZ R0, R62, R5, !PT ;  /* 0x000000053e007209 */ /* 0x000fe20007810000 */
[----:B------:R-:W-:Y:S01]  /*4bf0*/  UMOV UR21, 0x40000040 ;  /* 0x4000004000157882 */ /* 0x000fe20000000000 */
[----:B------:R-:W-:Y:S01]  /*4c00*/  UMOV UR23, 0x40000040 ;  /* 0x4000004000177882 */ /* 0x000fe20000000000 */
        /* <DEDUP_REMOVED lines=47> */
[----:B0-----:R-:W-:Y:S02]  /*4f00*/  SHF.R.U32.HI R12, RZ, 0x7, R13 ;  /* 0x00000007ff0c7819 */ /* 0x001fe4000001160d */
[----:B------:R-:W-:-:S02]  /*4f10*/  FMNMX.FTZ R5, R103, R0, !PT ;  /* 0x0000000067057209 */ /* 0x000fc40007810000 */
[----:B------:R-:W-:Y:S02]  /*4f20*/  FMNMX.FTZ R0, R116, R7, !PT ;  /* 0x0000000774007209 */ /* 0x000fe40007810000 */
[----:B------:R-:W-:Y:S02]  /*4f30*/  FMNMX.FTZ R8, R106, R5, !PT ;  /* 0x000000056a087209 */ /* 0x000fe40007810000 */
[----:B------:R-:W-:Y:S02]  /*4f40*/  FMNMX.FTZ R0, R117, R0, !PT ;  /* 0x0000000075007209 */ /* 0x000fe40007810000 */
[----:B------:R-:W-:Y:S02]  /*4f50*/  FMNMX.FTZ R7, R107, R8, !PT ;  /* 0x000000086b077209 */ /* 0x000fe40007810000 */
[----:B------:R-:W-:Y:S01]  /*4f60*/  ISETP.GE.U32.AND P2, PT, R13, 0x180, PT ;  /* 0x000001800d00780c */ /* 0x000fe20003f46070 */
        /* <DEDUP_REMOVED lines=8> */
[----:B------:R-:W-:Y:S02]  /*4ff0*/  VIADD R0, R12, 0x9 ;  /* 0x000000090c007836 */ /* 0x000fe40000000000 */
[----:B------:R-:W0:Y:S04]  /*5000*/  SHFL.BFLY PT, R11, R8, 0x2, 0x1f ;  /* 0x0c401f00080b7f89 */ /* 0x000e2800000e0000 */
[----:B------:R-:W1:Y:S01]  /*5010*/  SHFL.BFLY PT, R10, R5, 0x1, 0x1f ;  /* 0x0c201f00050a7f89 */ /* 0x000e6200000e0000 */
[----:B------:R-:W-:-:S02]  /*5020*/  SEL R7, R0, 0x9, !P2 ;  /* 0x0000000900077807 */ /* 0x000fc40005000000 */
[----:B------:R-:W-:Y:S02]  /*5030*/  ISETP.LT.AND P2, PT, RZ, UR28, PT ;  /* 0x0000001cff007c0c */ /* 0x000fe4000bf41270 */
[----:B0-----:R-:W-:Y:S02]  /*5040*/  FMNMX.FTZ R8, R8, R11, !PT ;  /* 0x0000000b08087209 */ /* 0x001fe40007810000 */
[----:B-1----:R-:W-:-:S03]  /*5050*/  FMNMX.FTZ R0, R5, R10, !PT ;  /* 0x0000000a05007209 */ /* 0x002fc60007810000 */
[----:B------:R-:W0:Y:S01]  /*5060*/  SHFL.BFLY PT, R11, R8, 0x1, 0x1f ;  /* 0x0c201f00080b7f89 */ /* 0x000e2200000e0000 */
[----:B------:R-:W-:Y:S02]  /*5070*/  WARPGROUP.DEPBAR.LE gsb0, 0x0 ;  /* 0x00008000000079c5 */ /* 0x000fe40000010000 */
[----:B------:R-:W-:Y:S01]  /*5080*/  WARPGROUP.ARRIVE ;  /* 0x00000000000079c5 */ /* 0x000fe20000000000 */
[----:B------:R-:W-:Y:S02]  /*5090*/  IMAD.U32 R5, RZ, RZ, UR39 ;  /* 0x00000027ff057e24 */ /* 0x000fe4000f8e00ff */
[----:B------:R-:W-:Y:S01]  /*50a0*/  FADD.FTZ R3, -R0, R3 ;  /* 0x0000000300037221 */ /* 0x000fe20000010100 */
[----:B------:R-:W-:Y:S01]  /*50b0*/  IMAD.U32 R10, RZ, RZ, UR27 ;  /* 0x0000001bff0a7e24 */ /* 0x000fe2000f8e00ff */
[----:B------:R-:W-:Y:S01]  /*50c0*/  UMOV UR27, UR39 ;  /* 0x00000027001b7c82 */ /* 0x000fe20008000000 */
[----:B------:R-:W-:Y:S01]  /*50d0*/  HGMMA.64x64x16.F32 R120, gdesc[UR20].tnspB, R120, gsb0 ;  /* 0x40e00000147879f0 */ /* 0x000fe20008000878 */
[----:B------:R-:W-:Y:S01]  /*50e0*/  UIADD3 UR20, UR6, 0x600, URZ ;  /* 0x0000060006147890 */ /* 0x000fe2000fffe03f */
[----:B------:R-:W-:Y:S01]  /*50f0*/  @!P1 LEA R5, R5, UR40, 0x3 ;  /* 0x0000002805059c11 */ /* 0x000fe2000f8e18ff */
[----:B------:R-:W-:Y:S01]  /*5100*/  UIADD3 UR22, UR7, 0x200, URZ ;  /* 0x0000020007167890 */ /* 0x000fe2000fffe03f */
[----:B------:R-:W-:Y:S01]  /*5110*/  @!P1 LEA R10, R10, UR40, 0x3 ;  /* 0x000000280a0a9c11 */ /* 0x000fe2000f8e18ff */
[----:B------:R-:W-:Y:S01]  /*5120*/  UMOV UR21, 0x40000040 ;  /* 0x4000004000157882 */ /* 0x000fe20000000000 */
[----:B------:R-:W-:Y:S01]  /*5130*/  UMOV UR23, 0x40000040 ;  /* 0x4000004000177882 */ /* 0x000fe20000000000 */
[----:B------:R-:W-:-:S02]  /*5140*/  @!P1 VIADD R5, R5, 0x30840 ;  /* 0x0003084005059836 */ /* 0x000fc40000000000 */
[----:B------:R-:W-:Y:S01]  /*5150*/  FMUL.FTZ R3, R3, UR26 ;  /* 0x0000001a03037c20 */ /* 0x000fe20008410000 */
[----:B------:R-:W-:Y:S02]  /*5160*/  @!P1 VIADD R10, R10, 0x30860 ;  /* 0x000308600a0a9836 */ /* 0x000fe40000000000 */
[----:B------:R-:W-:-:S03]  /*5170*/  @!P1 PRMT R5, RZ, 0x654, R5 ;  /* 0x00000654ff059816 */ /* 0x000fc60000000005 */
[----:B------:R-:W-:Y:S01]  /*5180*/  @!P1 PRMT R10, RZ, 0x654, R10 ;  /* 0x00000654ff0a9816 */ /* 0x000fe2000000000a */
[----:B------:R-:W1:Y:S01]  /*5190*/  MUFU.EX2 R3, R3 ;  /* 0x0000000300037308 */ /* 0x000e620000000800 */
[----:B0-----:R-:W-:-:S05]  /*51a0*/  FMNMX.FTZ R8, R8, R11, !PT ;  /* 0x0000000b08087209 */ /* 0x001fca0007810000 */
[----:B------:R-:W-:-:S04]  /*51b0*/  FADD.FTZ R9, -R8, R9 ;  /* 0x0000000908097221 */ /* 0x000fc80000010100 */
[----:B------:R-:W-:-:S06]  /*51c0*/  FMUL.FTZ R9, R9, UR26 ;  /* 0x0000001a09097c20 */ /* 0x000fcc0008410000 */
[----:B------:R-:W-:Y:S01]  /*51d0*/  MUFU.EX2 R9, R9 ;  /* 0x0000000900097308 */ /* 0x000fe20000000800 */
        /* <DEDUP_REMOVED lines=53> */
[----:B------:R-:W-:Y:S01]  /*5530*/  HGMMA.64x64x16.F32 R120, gdesc[UR20].tnspB, R120, gsb0 ;  /* 0x40e00000147879f0 */ /* 0x000fe20008000878 */
[----:B------:R-:W-:Y:S02]  /*5540*/  UMOV UR20, UR38 ;  /* 0x0000002600147c82 */ /* 0x000fe40008000000 */
[----:B------:R-:W-:Y:S02]  /*5550*/  WARPGROUP.DEPBAR.LE gsb0, 0x0 ;  /* 0x00008000000079c5 */ /* 0x000fe40000010000 */
[----:B------:R0:W-:Y:S06]  /*5560*/  BAR.ARV R7, 0x100 ;  /* 0x000400070000751d */ /* 0x0001ec0000002000 */
        /* <DEDUP_REMOVED lines=8> */
[----:B--2---:R-:W-:Y:S01]  /*55f0*/  FMUL.FTZ R5, R0, UR26 ;  /* 0x0000001a00057c20 */ /* 0x004fe20008410000 */
[----:B------:R1:W-:Y:S01]  /*5600*/  @!P1 SYNCS.ARRIVE.TRANS64.RED.A1T0 RZ, [R10+URZ], RZ ;  /* 0x000000ff0aff99a7 */ /* 0x0003e2000810043f */
[-C--:B------:R-:W-:Y:S01]  /*5610*/  FMUL.FTZ R133, R133, R3.reuse ;  /* 0x0000000385857220 */ /* 0x080fe20000410000 */
[----:B------:R-:W-:Y:S01]  /*5620*/  FMUL.FTZ R136, R136, R3 ;  /* 0x0000000388887220 */ /* 0x000fe20000410000 */
[--C-:B0-----:R-:W-:Y:S01]  /*5630*/  FFMA.FTZ R7, R24, UR26, -R5.reuse ;  /* 0x0000001a18077c23 */ /* 0x101fe20008010805 */
[--C-:B------:R-:W-:Y:S01]  /*5640*/  FFMA.FTZ R21, R25, UR26, -R5.reuse ;  /* 0x0000001a19157c23 */ /* 0x100fe20008010805 */
[--C-:B------:R-:W-:Y:S01]  /*5650*/  FFMA.FTZ R20, R28, UR26, -R5.reuse ;  /* 0x0000001a1c147c23 */ /* 0x100fe20008010805 */
[--C-:B------:R-:W-:Y:S01]  /*5660*/  FFMA.FTZ R19, R29, UR26, -R5.reuse ;  /* 0x0000001a1d137c23 */ /* 0x100fe20008010805 */
[--C-:B------:R-:W-:Y:S01]  /*5670*/  FFMA.FTZ R32, R32, UR26, -R5.reuse ;  /* 0x0000001a20207c23 */ /* 0x100fe20008010805 */
[----:B-1----:R-:W-:Y:S01]  /*5680*/  FMUL.FTZ R10, R8, UR26 ;  /* 0x0000001a080a7c20 */ /* 0x002fe20008410000 */
        /* <DEDUP_REMOVED lines=15> */
[----:B------:R-:W-:Y:S01]  /*5780*/  FFMA.FTZ R52, R52, UR26, -R5 ;  /* 0x0000001a34347c23 */ /* 0x000fe20008010805 */
[----:B------:R-:W1:Y:S01]  /*5790*/  MUFU.EX2 R11, R11 ;  /* 0x0000000b000b7308 */ /* 0x000e620000000800 */
[----:B0-----:R-:W-:Y:S01]  /*57a0*/  FFMA.FTZ R15, R3, R4, R7 ;  /* 0x00000004030f7223 */ /* 0x001fe20000010007 */
        /* <DEDUP_REMOVED lines=37> */
[----:B-1----:R-:W-:Y:S01]  /*5a00*/  FFMA.FTZ R18, R9, R6, R11 ;  /* 0x0000000609127223 */ /* 0x002fe2000001000b */
[----:B------:R-:W1:Y:S01]  /*5a10*/  MUFU.EX2 R14, R14 ;  /* 0x0000000e000e7308 */ /* 0x000e620000000800 */
[----:B------:R-:W-:Y:S01]  /*5a20*/  F2FP.F16.F32.PACK_AB R4, R21, R7 ;  /* 0x000000071504723e */ /* 0x000fe200000000ff */
[--C-:B------:R-:W-:Y:S01]  /*5a30*/  FFMA.FTZ R23, R35, UR26, -R10.reuse ;  /* 0x0000001a23177c23 */ /* 0x100fe2000801080a */
[----:B0-----:R-:W-:Y:S01]  /*5a40*/  F2FP.F16.F32.PACK_AB R5, R12, R11 ;  /* 0x0000000b0c05723e */ /* 0x001fe200000000ff */
[----:B------:R-:W-:Y:S01]  /*5a50*/  FFMA.FTZ R35, R38, UR26, -R10 ;  /* 0x0000001a26237c23 */ /* 0x000fe2000801080a */
[----:B------:R-:W-:Y:S01]  /*5a60*/  F2FP.F16.F32.PACK_AB R6, R19, R20 ;  /* 0x000000141306723e */ /* 0x000fe200000000ff */
[----:B------:R-:W-:Y:S01]  /*5a70*/  FADD.FTZ R21, R21, R15 ;  /* 0x0000000f15157221 */ /* 0x000fe20000010000 */
[----:B------:R-:W-:Y:S01]  /*5a80*/  FADD.FTZ R18, R12, R18 ;  /* 0x000000120c127221 */ /* 0x000fe20000010000 */
        /* <DEDUP_REMOVED lines=8> */
[----:B------:R-:W-:Y:S01]  /*5b10*/  MUFU.EX2 R33, R33 ;  /* 0x0000002100217308 */ /* 0x000fe20000000800 */
[----:B-1----:R-:W-:Y:S01]  /*5b20*/  F2FP.F16.F32.PACK_AB R7, R14, R13 ;  /* 0x0000000d0e07723e */ /* 0x002fe200000000ff */
[----:B------:R-:W-:Y:S01]  /*5b30*/  FADD.FTZ R13, R13, R18 ;  /* 0x000000120d0d7221 */ /* 0x000fe20000010000 */
[--C-:B------:R-:W-:Y:S01]  /*5b40*/  FFMA.FTZ R51, R54, UR26, -R10.reuse ;  /* 0x0000001a36337c23 */ /* 0x100fe2000801080a */
[--C-:B------:R-:W-:Y:S01]  /*5b50*/  FFMA.FTZ R28, R55, UR26, -R10.reuse ;  /* 0x0000001a371c7c23 */ /* 0x100fe2000801080a */
[--C-:B------:R-:W-:Y:S01]  /*5b60*/  FFMA.FTZ R29, R59, UR26, -R10.reuse ;  /* 0x0000001a3b1d7c23 */ /* 0x100fe2000801080a */
[----:B------:R0:W-:Y:S01]  /*5b70*/  STSM.16.M88.4 [R2+0x1e800], R4 ;  /* 0x01e8000402007844 */ /* 0x0001e20000000200 */
[----:B------:R-:W-:Y:S01]  /*5b80*/  FADD.FTZ R39, R14, R13 ;  /* 0x0000000d0e277221 */ /* 0x000fe20000010000 */
        /* <DEDUP_REMOVED lines=14> */
[--C-:B0-----:R-:W-:Y:S01]  /*5c70*/  FFMA.FTZ R4, R34, UR26, -R10.reuse ;  /* 0x0000001a22047c23 */ /* 0x101fe2000801080a */
        /* <DEDUP_REMOVED lines=24> */
[-C--:B------:R-:W-:Y:S01]  /*5e00*/  FMUL.FTZ R137, R137, R3.reuse ;  /* 0x0000000389897220 */ /* 0x080fe20000410000 */
[----:B------:R-:W1:Y:S01]  /*5e10*/  MUFU.EX2 R24, R24 ;  /* 0x0000001800187308 */ /* 0x000e620000000800 */
[----:B0-----:R-:W-:Y:S01]  /*5e20*/  FADD.FTZ R42, R4, R39 ;  /* 0x00000027042a7221 */ /* 0x001fe20000010000 */
[-C--:B------:R-:W-:Y:S01]  /*5e30*/  FMUL.FTZ R140, R140, R3.reuse ;  /* 0x000000038c8c7220 */ /* 0x080fe20000410000 */
[-C--:B------:R-:W-:Y:S01]  /*5e40*/  FMUL.FTZ R141, R141, R3.reuse ;  /* 0x000000038d8d7220 */ /* 0x080fe20000410000 */
[-C--:B------:R-:W-:Y:S01]  /*5e50*/  FMUL.FTZ R144, R144, R3.reuse ;  /* 0x0000000390907220 */ /* 0x080fe20000410000 */
[----:B------:R-:W-:Y:S01]  /*5e60*/  FADD.FTZ R42, R23, R42 ;  /* 0x0000002a172a7221 */ /* 0x000fe20000010000 */
[-C--:B------:R-:W-:Y:S01]  /*5e70*/  FMUL.FTZ R145, R145, R3.reuse ;  /* 0x0000000391917220 */ /* 0x080fe20000410000 */
[-C--:B------:R-:W-:Y:S01]  /*5e80*/  FMUL.FTZ R148, R148, R3.reuse ;  /* 0x0000000394947220 */ /* 0x080fe20000410000 */
[----:B------:R-:W0:Y:S01]  /*5e90*/  MUFU.EX2 R40, R40 ;  /* 0x0000002800287308 */ /* 0x000e220000000800 */
[----:B------:R-:W-:Y:S01]  /*5ea0*/  FMUL.FTZ R149, R149, R3 ;  /* 0x0000000395957220 */ /* 0x000fe20000410000 */
        /* <DEDUP_REMOVED lines=14> */
[----:B------:R-:W3:Y:S01]  /*5f90*/  MUFU.EX2 R5, R5 ;  /* 0x0000000500057308 */ /* 0x000ee20000000800 */
[----:B--2---:R-:W-:Y:S01]  /*5fa0*/  FADD.FTZ R34, R32, R21 ;  /* 0x0000001520227221 */ /* 0x004fe20000010000 */
[----:B------:R-:W-:Y:S01]  /*5fb0*/  F2FP.F16.F32.PACK_AB R32, R33, R32 ;  /* 0x000000202120723e */ /* 0x000fe200000000ff */
[-C--:B------:R-:W-:Y:S01]  /*5fc0*/  FMUL.FTZ R147, R147, R9.reuse ;  /* 0x0000000993937220 */ /* 0x080fe20000410000 */
[-C--:B------:R-:W-:Y:S01]  /*5fd0*/  FMUL.FTZ R150, R150, R9.reuse ;  /* 0x0000000996967220 */ /* 0x080fe20000410000 */
[----:B------:R-:W-:Y:S01]  /*5fe0*/  FADD.FTZ R21, R33, R34 ;  /* 0x0000002221157221 */ /* 0x000fe20000010000 */
[----:B------:R-:W-:Y:S01]  /*5ff0*/  F2FP.F16.F32.PACK_AB R33, R23, R4 ;  /* 0x000000041721723e */ /* 0x000fe200000000ff */
[----:B------:R-:W-:Y:S01]  /*6000*/  FMUL.FTZ R151, R151, R9 ;  /* 0x0000000997977220 */ /* 0x000fe20000410000 */
[----:B------:R-:W2:Y:S01]  /*6010*/  MUFU.EX2 R41, R41 ;  /* 0x0000002900297308 */ /* 0x000ea20000000800 */
[----:B------:R-:W-:Y:S01]  /*6020*/  FADD.FTZ R34, R36, R21 ;  /* 0x0000001524227221 */ /* 0x000fe20000010000 */
[----:B------:R-:W-:Y:S01]  /*6030*/  FADD.FTZ R21, R35, R42 ;  /* 0x0000002a23157221 */ /* 0x000fe20000010000 */
[----:B-1----:R-:W-:Y:S01]  /*6040*/  F2FP.F16.F32.PACK_AB R35, R24, R35 ;  /* 0x000000231823723e */ /* 0x002fe200000000ff */
[----:B------:R-:W-:-:S02]  /*6050*/  IMAD.MOV.U32 R9, RZ, RZ, R8 ;  /* 0x000000ffff097224 */ /* 0x000fc400078e0008 */
[----:B------:R-:W-:Y:S01]  /*6060*/  FADD.FTZ R39, R37, R34 ;  /* 0x0000002225277221 */ /* 0x000fe20000010000 */
[----:B------:R-:W-:Y:S01]  /*6070*/  FADD.FTZ R34, R24, R21 ;  /* 0x0000001518227221 */ /* 0x000fe20000010000 */
[----:B------:R-:W-:Y:S01]  /*6080*/  IMAD.MOV.U32 R3, RZ, RZ, R0 ;  /* 0x000000ffff037224 */ /* 0x000fe200078e0000 */
[----:B------:R-:W1:Y:S01]  /*6090*/  MUFU.EX2 R25, R25 ;  /* 0x0000001900197308 */ /* 0x000e620000000800 */
[----:B0-----:R-:W-:Y:S01]  /*60a0*/  FADD.FTZ R42, R40, R39 ;  /* 0x00000027282a7221 */ /* 0x001fe20000010000 */
[----:B---3--:R-:W-:-:S06]  /*60b0*/  FADD.FTZ R34, R5, R34 ;  /* 0x0000002205227221 */ /* 0x008fcc0000010000 */
        /* <DEDUP_REMOVED lines=28> */
[----:B0-----:R-:W-:Y:S01]  /*6280*/  FADD.FTZ R21, R51, R42 ;  /* 0x0000002a33157221 */ /* 0x001fe20000010000 */
[----:B------:R-:W-:-:S06]  /*6290*/  F2FP.F16.F32.PACK_AB R42, R45, R44 ;  /* 0x0000002c2d2a723e */ /* 0x000fcc00000000ff */
[----:B------:R-:W0:Y:S01]  /*62a0*/  MUFU.EX2 R56, R56 ;  /* 0x0000003800387308 */ /* 0x000e220000000800 */
[----:B--2---:R-:W-:Y:S01]  /*62b0*/  FADD.FTZ R23, R53, R34 ;  /* 0x0000002235177221 */ /* 0x004fe20000010000 */
[----:B------:R-:W-:Y:S02]  /*62c0*/  F2FP.F16.F32.PACK_AB R34, R37, R36 ;  /* 0x000000242522723e */ /* 0x000fe400000000ff */
[----:B------:R-:W-:-:S03]  /*62d0*/  F2FP.F16.F32.PACK_AB R50, R53, R52 ;  /* 0x000000343532723e */ /* 0x000fc600000000ff */
[----:B------:R2:W-:Y:S01]  /*62e0*/  STSM.16.M88.4 [R154], R32 ;  /* 0x000000209a007844 */ /* 0x0005e20000000200 */
[----:B------:R-:W3:Y:S01]  /*62f0*/  MUFU.EX2 R7, R7 ;  /* 0x0000000700077308 */ /* 0x000ee20000000800 */
[C---:B-1----:R-:W-:Y:S01]  /*6300*/  FADD.FTZ R4, R28.reuse, R21 ;  /* 0x000000151c047221 */ /* 0x042fe20000010000 */
[----:B------:R-:W-:Y:S01]  /*6310*/  F2FP.F16.F32.PACK_AB R51, R28, R51 ;  /* 0x000000331c33723e */ /* 0x000fe200000000ff */
[----:B------:R2:W-:Y:S04]  /*6320*/  STSM.16.M88.4 [R17], R40 ;  /* 0x0000002811007844 */ /* 0x0005e80000000200 */
[----:B------:R2:W-:Y:S01]  /*6330*/  STSM.16.M88.4 [R16], R48 ;  /* 0x0000003010007844 */ /* 0x0005e20000000200 */
        /* <DEDUP_REMOVED lines=20> */
[----:B------:R2:W-:Y:S01]  /*6480*/  STSM.16.M88.4 [R2+0x24800], R56 ;  /* 0x0248003802007844 */ /* 0x0005e20000000200 */
        /* <DEDUP_REMOVED lines=19> */
[----:B------:R-:W-:-:S05]  /*65c0*/  F2FP.F16.F32.PACK_AB R67, R38, R67 ;  /* 0x000000432643723e */ /* 0x000fca00000000ff */
[----:B------:R2:W-:Y:S01]  /*65d0*/  STSM.16.M88.4 [R156], R64 ;  /* 0x000000409c007844 */ /* 0x0005e20000000200 */
[----:B------:R-:W0:Y:S01]  /*65e0*/  MUFU.EX2 R73, R73 ;  /* 0x0000004900497308 */ /* 0x000e220000000800 */
[----:B---3--:R-:W-:-:S07]  /*65f0*/  FADD.FTZ R4, R72, R21 ;  /* 0x0000001548047221 */ /* 0x008fce0000010000 */
[----:B------:R-:W3:Y:S01]  /*6600*/  MUFU.EX2 R76, R76 ;  /* 0x0000004c004c7308 */ /* 0x000ee20000000800 */
[----:B-1----:R-:W-:-:S04]  /*6610*/  FADD.FTZ R6, R22, R5 ;  /* 0x0000000516067221 */ /* 0x002fc80000010000 */
[----:B------:R-:W-:-:S03]  /*6620*/  FADD.FTZ R6, R15, R6 ;  /* 0x000000060f067221 */ /* 0x000fc60000010000 */
[----:B------:R-:W1:Y:S01]  /*6630*/  MUFU.EX2 R75, R75 ;  /* 0x0000004b004b7308 */ /* 0x000e620000000800 */
[C---:B0-----:R-:W-:Y:S01]  /*6640*/  FADD.FTZ R5, R73.reuse, R4 ;  /* 0x0000000449057221 */ /* 0x041fe20000010000 */
[----:B------:R-:W-:Y:S02]  /*6650*/  F2FP.F16.F32.PACK_AB R72, R73, R72 ;  /* 0x000000484948723e */ /* 0x000fe400000000ff */
[----:B------:R-:W-:-:S04]  /*6660*/  F2FP.F16.F32.PACK_AB R73, R15, R22 ;  /* 0x000000160f49723e */ /* 0x000fc800000000ff */
        /* <DEDUP_REMOVED lines=31> */
[----:B------:R2:W-:Y:S01]  /*6860*/  STSM.16.M88.4 [R16+0x6000], R80 ;  /* 0x0060005010007844 */ /* 0x0005e20000000200 */
        /* <DEDUP_REMOVED lines=9> */
[----:B------:R-:W-:-:S06]  /*6900*/  F2FP.F16.F32.PACK_AB R89, R20, R19 ;  /* 0x000000131459723e */ /* 0x000fcc00000000ff */
        /* <DEDUP_REMOVED lines=9> */
[----:B------:R-:W-:-:S05]  /*69a0*/  F2FP.F16.F32.PACK_AB R91, R95, R91 ;  /* 0x0000005b5f5b723e */ /* 0x000fca00000000ff */
[----:B------:R2:W-:Y:S01]  /*69b0*/  STSM.16.M88.4 [R2+0x2a800], R88 ;  /* 0x02a8005802007844 */ /* 0x0005e20000000200 */
        /* <DEDUP_REMOVED lines=55> */
[C---:B0-----:R-:W-:Y:S01]  /*6d30*/  F2FP.F16.F32.PACK_AB R114, R117.reuse, R116 ;  /* 0x000000747572723e */ /* 0x041fe200000000ff */
[----:B------:R-:W-:Y:S01]  /*6d40*/  FADD.FTZ R4, R117, R4 ;  /* 0x0000000475047221 */ /* 0x000fe20000010000 */
[----:B---3--:R-:W-:Y:S01]  /*6d50*/  FADD.FTZ R6, R15, R6 ;  /* 0x000000060f067221 */ /* 0x008fe20000010000 */
[----:B-1----:R-:W-:-:S03]  /*6d60*/  F2FP.F16.F32.PACK_AB R115, R10, R15 ;  /* 0x0000000f0a73723e */ /* 0x002fc600000000ff */
[----:B------:R-:W-:Y:S02]  /*6d70*/  FADD.FTZ R6, R10, R6 ;  /* 0x000000060a067221 */ /* 0x000fe40000010000 */
[----:B------:R2:W-:Y:S01]  /*6d80*/  STSM.16.M88.4 [R16+0xc000], R112 ;  /* 0x00c0007010007844 */ /* 0x0005e20000000200 */
[----:B------:R-:W-:Y:S01]  /*6d90*/  @!PT LDS RZ, [RZ] ;  /* 0x00000000fffff984 */ /* 0x000fe20000000800 */
[----:B------:R-:W-:Y:S01]  /*6da0*/  @!PT LDS RZ, [RZ] ;  /* 0x00000000fffff984 */ /* 0x000fe20000000800 */
[----:B------:R-:W-:Y:S01]  /*6db0*/  @!PT LDS RZ, [RZ] ;  /* 0x00000000fffff984 */ /* 0x000fe20000000800 */
[----:B------:R-:W-:Y:S01]  /*6dc0*/  @!PT LDS RZ, [RZ] ;  /* 0x00000000fffff984 */ /* 0x000fe20000000800 */
[----:B------:R0:W-:Y:S06]  /*6dd0*/  MEMBAR.ALL.CTA ;  /* 0x0000000000007992 */ /* 0x0001ec0000008000 */
[----:B0-----:R-:W0:Y:S02]  /*6de0*/  FENCE.VIEW.ASYNC.S ;  /* 0x00000000000073c6 */ /* 0x001e240000000000 */
[----:B0-----:R-:W-:Y:S01]  /*6df0*/  NOP ;  /* 0x0000000000007918 */ /* 0x001fe20000000000 */
[----:B------:R-:W-:Y:S05]  /*6e00*/  @P2 BRA `(.L_x_10613) ;  /* 0xffffffd4008c2947 */ /* 0x000fea000383ffff */
.L_x_10604:
[----:B------:R-:W-:Y:S06]  /*6e10*/  BAR.ARV 0x8, 0x1a0 ;  /* 0x0206800000007b1d */ /* 0x000fec0000002000 */
[----:B------:R-:W-:Y:S05]  /*6e20*/  @!P0 BRA `(.L_x_10614) ;  /* 0x0000000000048947 */ /* 0x000fea0003800000 */
[----:B------:R-:W-:Y:S01]  /*6e30*/  BPT.TRAP 0x1 ;  /* 0x000000040000795c */ /* 0x000fe20000300000 */
.L_x_10614:
[----:B------:R-:W-:Y:S01]  /*6e40*/  ULEA UR5, UR39, UR40, 0x3 ;  /* 0x0000002827057291 */ /* 0x000fe2000f8e183f */
[----:B------:R-:W-:-:S05]  /*6e50*/  IMAD.U32 R3, RZ, RZ, UR38 ;  /* 0x00000026ff037e24 */ /* 0x000fca000f8e00ff */
[----:B------:R-:W-:-:S04]  /*6e60*/  SHF.L.U32 R3, R3, 0x1f, RZ ;  /* 0x0000001f03037819 */ /* 0x000fc800000006ff */
[----:B------:R1:W3:Y:S01]  /*6e70*/  SYNCS.PHASECHK.TRANS64.TRYWAIT P2, [UR5+0x30850], R3 ;  /* 0x03085003ff0075a7 */ /* 0x0002e20008040145 */
[----:B------:R-:W-:Y:S05]  /*6e80*/  @!P0 BRA `(.L_x_10615) ;  /* 0x0000000000048947 */ /* 0x000fea0003800000 */
[----:B------:R-:W-:Y:S01]  /*6e90*/  BPT.TRAP 0x1 ;  /* 0x000000040000795c */ /* 0x000fe20000300000 */
.L_x_10615:
[----:B---3--:R-:W-:Y:S05]  /*6ea0*/  @P2 BRA `(.L_x_10616) ;  /* 0x0000000000082947 */ /* 0x008fea0003800000 */
[----:B------:R-:W3:Y:S02]  /*6eb0*/  SYNCS.PHASECHK.TRANS64.TRYWAIT P0, [UR5+0x30850], R3 ;  /* 0x03085003ff0075a7 */ /* 0x000ee40008000145 */
[----:B---3--:R-:W-:Y:S05]  /*6ec0*/  @!P0 BRA `(.L_x_10617) ;  /* 0x0000006000b88947 */ /* 0x008fea0003800000 */
.L_x_10616:
[----:B------:R-:W-:Y:S01]  /*6ed0*/  UIADD3 UR40, UR40, 0x400, URZ ;  /* 0x0000040028287890 */ /* 0x000fe2000fffe03f */
[----:B------:R-:W-:Y:S01]  /*6ee0*/  WARPGROUP.ARRIVE ;  /* 0x00000000000079c5 */ /* 0x000fe20000000000 */
[----:B------:R-:W-:Y:S01]  /*6ef0*/  UIADD3 UR25, UR25, 0x1e800, URZ ;  /* 0x0001e80019197890 */ /* 0x000fe2000fffe03f */
[----:B-1-3--:R-:W1:Y:S01]  /*6f00*/  SHFL.BFLY PT, R3, R4, 0x2, 0x1f ;  /* 0x0c401f0004037f89 */ /* 0x00ae6200000e0000 */
[----:B------:R-:W-:Y:S01]  /*6f10*/  USHF.R.U32.HI UR40, URZ, 0x4, UR40 ;  /* 0x000000043f287899 */ /* 0x000fe20008011628 */
[----:B------:R-:W-:Y:S01]  /*6f20*/  IMAD.U32 R9, RZ, RZ, UR5 ;  /* 0x00000005ff097e24 */ /* 0x000fe2000f8e00ff */
[----:B------:R-:W-:Y:S01]  /*6f30*/  USHF.R.U32.HI UR25, URZ, 0x4, UR25 ;  /* 0x000000043f197899 */ /* 0x000fe20008011619 */
[----:B------:R-:W3:Y:S01]  /*6f40*/  SHFL.BFLY PT, R5, R6, 0x2, 0x1f ;  /* 0x0c401f0006057f89 */ /* 0x000ee200000e0000 */
[----:B------:R-:W-:Y:S01]  /*6f50*/  ULOP3.LUT UR6, UR40, 0x3fff, URZ, 0xc0, !UPT ;  /* 0x00003fff28067892 */ /* 0x000fe2000f8ec03f */
[----:B------:R-:W-:Y:S01]  /*6f60*/  @!P1 VIADD R9, R9, 0x30860 ;  /* 0x0003086009099836 */ /* 0x000fe20000000000 */
[----:B------:R-:W-:Y:S01]  /*6f70*/  ULOP3.LUT UR4, UR25, 0x3fff, URZ, 0xc0, !UPT ;  /* 0x00003fff19047892 */ /* 0x000fe2000f8ec03f */
[----:B------:R-:W-:Y:S01]  /*6f80*/  IMAD.MOV.U32 R19, RZ, RZ, RZ ;  /* 0x000000ffff137224 */ /* 0x000fe200078e00ff */
[----:B------:R-:W-:Y:S01]  /*6f90*/  UIMAD UR6, UR39, 0x600, UR6 ;  /* 0x00000600270678a4 */ /* 0x000fe2000f8e0206 */
[----:B------:R-:W-:Y:S01]  /*6fa0*/  IMAD.U32 R11, RZ, RZ, UR26 ;  /* 0x0000001aff0b7e24 */ /* 0x000fe2000f8e00ff */
[----:B------:R-:W-:Y:S01]  /*6fb0*/  ULOP3.LUT UR4, UR4, 0x10000, URZ, 0xfc, !UPT ;  /* 0x0001000004047892 */ /* 0x000fe2000f8efc3f */
[----:B------:R-:W-:Y:S01]  /*6fc0*/  @!P1 PRMT R9, RZ, 0x654, R9 ;  /* 0x00000654ff099816 */ /* 0x000fe20000000009 */
[----:B------:R-:W-:Y:S01]  /*6fd0*/  UMOV UR11, 0x40000040 ;  /* 0x40000040000b7882 */ /* 0x000fe20000000000 */
[----:B------:R-:W-:Y:S01]  /*6fe0*/  UMOV UR9, 0x40000040 ;  /* 0x4000004000097882 */ /* 0x000fe20000000000 */
[----:B------:R-:W-:Y:S01]  /*6ff0*/  UIADD3 UR39, UR39, 0x1, URZ ;  /* 0x0000000127277890 */ /* 0x000fe2000fffe03f */
[----:B------:R-:W-:Y:S01]  /*7000*/  IMAD.MOV.U32 R18, RZ, RZ, -0x800000 ;  /* 0xff800000ff127424 */ /* 0x000fe200078e00ff */
[----:B------:R-:W-:Y:S01]  /*7010*/  UMOV UR10, UR6 ;  /* 0x00000006000a7c82 */ /* 0x000fe20008000000 */
[----:B------:R-:W-:Y:S01]  /*7020*/  UMOV UR8, UR4 ;  /* 0x0000000400087c82 */ /* 0x000fe20008000000 */
[----:B------:R-:W-:Y:S01]  /*7030*/  UISETP.NE.AND UP0, UPT, UR39, 0x2, UPT ;  /* 0x000000022700788c */ /* 0x000fe2000bf05270 */
[----:B------:R-:W-:Y:S01]  /*7040*/  HGMMA.64x64x16.F32 R120, gdesc[UR8].tnspB, R120, gsb0 ;  /* 0x40e00000087879f0 */ /* 0x000fe20008000878 */
[----:B------:R-:W-:-:S02]  /*7050*/  UIADD3 UR10, UR6, 0x80, URZ ;  /* 0x00000080060a7890 */ /* 0x000fc4000fffe03f */
[----:B------:R-:W-:Y:S01]  /*7060*/  UIADD3 UR8, UR4, 0x2, URZ ;  /* 0x0000000204087890 */ /* 0x000fe2000fffe03f */
[----:B-1----:R-:W-:Y:S01]  /*7070*/  FADD.FTZ R3, R3, R4 ;  /* 0x0000000403037221 */ /* 0x002fe20000010000 */
[----:B------:R-:W-:Y:S01]  /*7080*/  UMOV UR11, 0x40000040 ;  /* 0x40000040000b7882 */ /* 0x000fe20000000000 */
[----:B------:R-:W-:Y:S01]  /*7090*/  UMOV UR9, 0x40000040 ;  /* 0x4000004000097882 */ /* 0x000fe20000000000 */
[----:B------:R-:W-:Y:S01]  /*70a0*/  UIADD3 UR37, UR37, 0x1, URZ ;  /* 0x0000000125257890 */ /* 0x000fe2000fffe03f */
[----:B---3--:R-:W-:Y:S01]  /*70b0*/  FADD.FTZ R5, R5, R6 ;  /* 0x0000000605057221 */ /* 0x008fe20000010000 */
[----:B------:R-:W1:Y:S01]  /*70c0*/  SHFL.BFLY PT, R10, R3, 0x1, 0x1f ;  /* 0x0c201f00030a7f89 */ /* 0x000e6200000e0000 */
[----:B------:R-:W-:Y:S01]  /*70d0*/  IMAD.MOV.U32 R6, RZ, RZ, RZ ;  /* 0x000000ffff067224 */ /* 0x000fe200078e00ff */
[----:B------:R-:W-:Y:S02]  /*70e0*/  USEL UR39, UR39, URZ, UP0 ;  /* 0x0000003f27277287 */ /* 0x000fe40008000000 */
[----:B0-----:R-:W0:Y:S01]  /*70f0*/  SHFL.BFLY PT, R12, R5, 0x1, 0x1f ;  /* 0x0c201f00050c7f89 */ /* 0x001e2200000e0000 */
[----:B-1----:R-:W-:Y:S01]  /*7100*/  FADD.FTZ R10, R3, R10 ;  /* 0x0000000a030a7221 */ /* 0x002fe20000010000 */
[----:B------:R-:W-:-:S02]  /*7110*/  IMAD.MOV.U32 R3, RZ, RZ, -0x800000 ;  /* 0xff800000ff037424 */ /* 0x000fc400078e00ff */
[----:B0-----:R-:W-:Y:S02]  /*7120*/  FADD.FTZ R12, R5, R12 ;  /* 0x0000000c050c7221 */ /* 0x001fe40000010000 */
[----:B------:R-:W-:Y:S01]  /*7130*/  FSETP.NE.FTZ.AND P0, PT, R10, RZ, PT ;  /* 0x000000ff0a00720b */ /* 0x000fe20003f15000 */
[----:B------:R-:W-:Y:S02]  /*7140*/  IMAD.U32 R5, RZ, RZ, UR26 ;  /* 0x0000001aff057e24 */ /* 0x000fe4000f8e00ff */
[----:B------:R-:W-:-:S10]  /*7150*/  FSETP.NE.FTZ.AND P2, PT, R12, RZ, PT ;  /* 0x000000ff0c00720b */ /* 0x000fd40003f55000 */
[----:B------:R-:W0:Y:S01]  /*7160*/  @P0 MUFU.LG2 R4, R10 ;  /* 0x0000000a00040308 */ /* 0x000e220000000c00 */
[----:B------:R-:W-:-:S07]  /*7170*/  @P0 FMUL.FTZ R5, R5, 0.69314718246459960938 ;  /* 0x3f31721805050820 */ /* 0x000fce0000410000 */
[----:B------:R-:W1:Y:S08]  /*7180*/  @P2 MUFU.LG2 R7, R12 ;  /* 0x0000000c00072308 */ /* 0x000e700000000c00 */
[----:B------:R3:W2:Y:S01]  /*7190*/  @P0 MUFU.RCP R19, R10 ;  /* 0x0000000a00130308 */ /* 0x0006a20000001000 */
[----:B0-----:R-:W-:-:S04]  /*71a0*/  @P0 FMUL.FTZ R4, R4, 0.69314718246459960938 ;  /* 0x3f31721804040820 */ /* 0x001fc80000410000 */
[----:B------:R-:W-:Y:S01]  /*71b0*/  @P0 FFMA.FTZ R18, R5, R0, R4 ;  /* 0x0000000005120223 */ /* 0x000fe20000010004 */
[----:B------:R-:W-:Y:S02]  /*71c0*/  PLOP3.LUT P0, PT, PT, PT, PT, 0x8, 0x0 ;  /* 0x000000000000781c */ /* 0x000fe40003f0e170 */
[----:B------:R0:W4:Y:S01]  /*71d0*/  @P2 MUFU.RCP R6, R12 ;  /* 0x0000000c00062308 */ /* 0x0001220000001000 */
[----:B------:R-:W-:Y:S02]  /*71e0*/  WARPGROUP.DEPBAR.LE gsb0, 0x0 ;  /* 0x00008000000079c5 */ /* 0x000fe40000010000 */
[----:B------:R-:W-:Y:S01]  /*71f0*/  WARPGROUP.ARRIVE ;  /* 0x00000000000079c5 */ /* 0x000fe20000000000 */
[----:B---3--:R-:W-:Y:S01]  /*7200*/  @P2 FMUL.FTZ R10, R11, 0.69314718246459960938 ;  /* 0x3f3172180b0a2820 */ /* 0x008fe20000410000 */
[----:B-1----:R-:W-:-:S04]  /*7210*/  @P2 FMUL.FTZ R7, R7, 0.69314718246459960938 ;  /* 0x3f31721807072820 */ /* 0x002fc80000410000 */
[----:B------:R-:W-:Y:S01]  /*7220*/  HGMMA.64x64x16.F32 R120, gdesc[UR8].tnspB, R120, gsb0 ;  /* 0x40e00000087879f0 */ /* 0x000fe20008000878 */
[----:B------:R-:W-:Y:S01]  /*7230*/  UIADD3 UR10, UR6, 0x100, URZ ;  /* 0x00000100060a7890 */ /* 0x000fe2000fffe03f */
[----:B------:R-:W-:Y:S01]  /*7240*/  @P2 FFMA.FTZ R3, R10, R8, R7 ;  /* 0x000000080a032223 */ /* 0x000fe20000010007 */
        /* <DEDUP_REMOVED lines=66> */
[----:B------:R-:W-:-:S04]  /*7670*/  USEL UR4, URZ, 0x1, UP0 ;  /* 0x000000013f047887 */ /* 0x000fc80008000000 */
[----:B------:R-:W-:Y:S01]  /*7680*/  ULOP3.LUT UR38, UR38, UR4, URZ, 0x3c, !UPT ;  /* 0x0000000426267292 */ /* 0x000fe2000f8e3c3f */
[----:B------:R-:W-:Y:S02]  /*7690*/  WARPGROUP.DEPBAR.LE gsb0, 0x0 ;  /* 0x00008000000079c5 */ /* 0x000fe40000010000 */
[----:B------:R-:W-:-:S06]  /*76a0*/  WARPGROUP.ARRIVE ;  /* 0x00000000000079c5 */ /* 0x000fcc0000000000 */
[----:B------:R-:W-:Y:S03]  /*76b0*/  HGMMA.64x64x16.F32 R120, gdesc[UR8].tnspB, R120, gsb0 ;  /* 0x40e00000087879f0 */ /* 0x000fe60008000878 */
        /* <DEDUP_REMOVED lines=34> */
.L_x_10597:
[----:B------:R-:W0:Y:S08]  /*78e0*/  S2UR UR4, SR_CgaCtaId ;  /* 0x00000000000479c3 */ /* 0x000e300000008800 */
[----:B------:R-:W-:Y:S06]  /*78f0*/  BAR.SYNC.DEFER_BLOCKING 0x5, 0x1a0 ;  /* 0x0146800000007b1d */ /* 0x000fec0000010000 */
[----:B------:R-:W-:Y:S01]  /*7900*/  UMOV UR40, 0x400 ;  /* 0x0000040000287882 */ /* 0x000fe20000000000 */
[----:B------:R-:W-:Y:S01]  /*7910*/  BSSY B0, `(.L_x_10618) ;  /* 0x0000192000007945 */ /* 0x000fe20003800000 */
[----:B0-----:R-:W-:-:S09]  /*7920*/  ULEA UR40, UR4, UR40, 0x18 ;  /* 0x0000002804287291 */ /* 0x001fd2000f8ec03f */
[----:B------:R-:W0:Y:S02]  /*7930*/  LDS.128 R24, [UR40+0x308d0] ;  /* 0x0308d028ff187984 */ /* 0x000e240008000c00 */
[----:B0-----:R-:W-:Y:S01]  /*7940*/  R2UR UR5, R26 ;  /* 0x000000001a0572ca */ /* 0x001fe200000e0000 */
[----:B------:R-:W-:Y:S06]  /*7950*/  BAR.ARV 0x4, 0x1a0 ;  /* 0x0106800000007b1d */ /* 0x000fec0000002000 */
[----:B------:R-:W-:Y:S08]  /*7960*/  @P0 BRA `(.L_x_10619) ;  /* 0x0000000c00c40947 */ /* 0x000ff00003800000 */
[----:B------:R-:W2:Y:S01]  /*7970*/  LDL R4, [R1+0x18] ;  /* 0x0000180001047983 */ /* 0x000ea20000100800 */
[----:B------:R-:W0:Y:S01]  /*7980*/  S2UR UR4, SR_SWINHI ;  /* 0x00000000000479c3 */ /* 0x000e220000002f00 */
[----:B------:R-:W-:Y:S01]  /*7990*/  USHF.L.U32 UR8, UR41, 0x2, URZ ;  /* 0x0000000229087899 */ /* 0x000fe2000800063f */
[----:B------:R-:W-:Y:S01]  /*79a0*/  F2FP.F16.F32.PACK_AB R12, R12, R33 ;  /* 0x000000210c0c723e */ /* 0x000fe200000000ff */
[----:B------:R-:W-:Y:S01]  /*79b0*/  USHF.L.U64.HI UR9, UR41, 0x2, UR42 ;  /* 0x0000000229097899 */ /* 0x000fe2000801022a */
[----:B------:R-:W-:Y:S02]  /*79c0*/  F2FP.F16.F32.PACK_AB R13, R13, R34 ;  /* 0x000000220d0d723e */ /* 0x000fe400000000ff */
[----:B------:R-:W-:Y:S02]  /*79d0*/  F2FP.F16.F32.PACK_AB R14, R14, R31 ;  /* 0x0000001f0e0e723e */ /* 0x000fe400000000ff */
[----:B------:R-:W-:Y:S02]  /*79e0*/  F2FP.F16.F32.PACK_AB R15, R15, R32 ;  /* 0x000000200f0f723e */ /* 0x000fe400000000ff */
[----:B------:R-:W-:-:S02]  /*79f0*/  F2FP.F16.F32.PACK_AB R148, R29, R30 ;  /* 0x0000001e1d94723e */ /* 0x000fc400000000ff */
[----:B------:R-:W-:Y:S02]  /*7a00*/  F2FP.F16.F32.PACK_AB R149, R23, R28 ;  /* 0x0000001c1795723e */ /* 0x000fe400000000ff */
[----:B------:R-:W-:Y:S02]  /*7a10*/  F2FP.F16.F32.PACK_AB R150, R19, R22 ;  /* 0x000000161396723e */ /* 0x000fe400000000ff */
[----:B------:R-:W-:Y:S01]  /*7a20*/  F2FP.F16.F32.PACK_AB R151, R151, R0 ;  /* 0x000000009797723e */ /* 0x000fe200000000ff */
[----:B------:R-:W-:Y:S01]  /*7a30*/  UMOV UR6, UR40 ;  /* 0x0000002800067c82 */ /* 0x000fe20008000000 */
[----:B0-----:R-:W-:Y:S01]  /*7a40*/  UMOV UR7, UR4 ;  /* 0x0000000400077c82 */ /* 0x001fe20008000000 */
[----:B------:R-:W-:Y:S02]  /*7a50*/  IMAD.U32 R20, RZ, RZ, UR6 ;  /* 0x00000006ff147e24 */ /* 0x000fe4000f8e00ff */
[----:B------:R-:W-:Y:S01]  /*7a60*/  IMAD.U32 R21, RZ, RZ, UR7 ;  /* 0x00000007ff157e24 */ /* 0x000fe2000f8e00ff */
[----:B------:R-:W-:-:S02]  /*7a70*/  ULDC.64 UR6, c[0x0][0xbd8] ;  /* 0x0002f60000067ab9 */ /* 0x000fc40000000a00 */
[----:B------:R-:W-:Y:S02]  /*7a80*/  UIADD3 UR4, UP1, UR8, UR6, URZ ;  /* 0x0000000608047290 */ /* 0x000fe4000ff3e03f */
[----:B------:R-:W-:Y:S02]  /*7a90*/  UISETP.NE.U32.AND UP0, UPT, UR6, URZ, UPT ;  /* 0x0000003f0600728c */ /* 0x000fe4000bf05070 */
[----:B------:R-:W-:Y:S02]  /*7aa0*/  UIADD3.X UR6, UR9, UR7, URZ, UP1, !UPT ;  /* 0x0000000709067290 */ /* 0x000fe40008ffe43f */
[----:B------:R-:W-:Y:S01]  /*7ab0*/  UISETP.NE.AND.EX UP0, UPT, UR7, URZ, UPT, UP0 ;  /* 0x0000003f0700728c */ /* 0x000fe2000bf05300 */
[----:B------:R-:W0:Y:S01]  /*7ac0*/  LDC R0, c[0x0][0xa88] ;  /* 0x0002a200ff007b82 */ /* 0x000e220000000800 */
[----:B------:R-:W-:Y:S02]  /*7ad0*/  IMAD.U32 R22, RZ, RZ, UR4 ;  /* 0x00000004ff167e24 */ /* 0x000fe4000f8e00ff */
[----:B------:R-:W-:Y:S01]  /*7ae0*/  IMAD.U32 R23, RZ, RZ, UR6 ;  /* 0x00000006ff177e24 */ /* 0x000fe2000f8e00ff */
[----:B------:R-:W-:-:S02]  /*7af0*/  ULDC.64 UR6, c[0x0][0xbe0] ;  /* 0x0002f80000067ab9 */ /* 0x000fc40000000a00 */
[----:B------:R-:W-:-:S04]  /*7b00*/  UISETP.NE.U32.AND UP1, UPT, UR6, URZ, UPT ;  /* 0x0000003f0600728c */ /* 0x000fc8000bf25070 */
[----:B------:R-:W-:-:S11]  /*7b10*/  UISETP.NE.AND.EX UP1, UPT, UR7, URZ, UPT, UP1 ;  /* 0x0000003f0700728c */ /* 0x000fd6000bf25310 */
[----:B------:R-:W-:-:S04]  /*7b20*/  @UP1 UIADD3 UR6, UP2, UR8, UR6, URZ ;  /* 0x0000000608061290 */ /* 0x000fc8000ff5e03f */
[----:B------:R-:W-:Y:S01]  /*7b30*/  @UP1 UIADD3.X UR7, UR9, UR7, URZ, UP2, !UPT ;  /* 0x0000000709071290 */ /* 0x000fe200097fe43f */
[----:B------:R-:W-:Y:S01]  /*7b40*/  BAR.SYNC.DEFER_BLOCKING 0x1, 0x180 ;  /* 0x0046000000007b1d */ /* 0x000fe20000010000 */
[----:B--2---:R-:W-:-:S03]  /*7b50*/  IMAD.WIDE R4, R4, 0x2, R20 ;  /* 0x0000000204047825 */ /* 0x004fc600078e0214 */
[C---:B------:R-:W-:Y:S02]  /*7b60*/  IADD3 R9, P1, R4.reuse, 0x40, RZ ;  /* 0x0000004004097810 */ /* 0x040fe40007f3e0ff */
[C---:B------:R-:W-:Y:S02]  /*7b70*/  IADD3 R11, P2, R4.reuse, 0x20, RZ ;  /* 0x00000020040b7810 */ /* 0x040fe40007f5e0ff */
[C---:B------:R-:W-:Y:S02]  /*7b80*/  IADD3 R51, P0, R4.reuse, 0x60, RZ ;  /* 0x0000006004337810 */ /* 0x040fe40007f1e0ff */
[----:B------:R-:W-:Y:S02]  /*7b90*/  LOP3.LUT R7, R4, 0x380, RZ, 0xc0, !PT ;  /* 0x0000038004077812 */ /* 0x000fe400078ec0ff */
[----:B------:R-:W-:Y:S02]  /*7ba0*/  LOP3.LUT R8, R9, 0x380, RZ, 0xc0, !PT ;  /* 0x0000038009087812 */ /* 0x000fe400078ec0ff */
[----:B------:R-:W-:-:S02]  /*7bb0*/  LOP3.LUT R10, R11, 0x380, RZ, 0xc0, !PT ;  /* 0x000003800b0a7812 */ /* 0x000fc400078ec0ff */
[----:B------:R-:W-:Y:S02]  /*7bc0*/  LOP3.LUT R6, R51, 0x380, RZ, 0xc0, !PT ;  /* 0x0000038033067812 */ /* 0x000fe400078ec0ff */
[----:B------:R-:W-:Y:S02]  /*7bd0*/  SHF.R.U64 R7, R7, 0x3, RZ ;  /* 0x0000000307077819 */ /* 0x000fe400000012ff */
        /* <DEDUP_REMOVED lines=9> */
[----:B------:R-:W-:-:S02]  /*7c70*/  LOP3.LUT R6, R6, R51, RZ, 0x3c, !PT ;  /* 0x0000003306067212 */ /* 0x000fc400078e3cff */
[----:B------:R-:W-:Y:S02]  /*7c80*/  MOV R52, R4 ;  /* 0x0000000400347202 */ /* 0x000fe40000000f00 */
[----:B------:R-:W-:Y:S02]  /*7c90*/  MOV R24, R6 ;  /* 0x0000000600187202 */ /* 0x000fe40000000f00 */
[----:B------:R-:W-:Y:S02]  /*7ca0*/  MOV R26, R8 ;  /* 0x00000008001a7202 */ /* 0x000fe40000000f00 */
        /* <DEDUP_REMOVED lines=9> */
[----:B------:R-:W-:-:S02]  /*7d40*/  F2FP.F16.F32.PACK_AB R11, R35, R36 ;  /* 0x00000024230b723e */ /* 0x000fc400000000ff */
[----:B------:R-:W-:-:S03]  /*7d50*/  PLOP3.LUT P0, PT, PT, PT, UP0, 0x80, 0x0 ;  /* 0x000000000000781c */ /* 0x000fc60003f0f008 */
[----:B------:R2:W-:Y:S04]  /*7d60*/  STSM.16.M88.4 [R51], R8 ;  /* 0x0000000833007844 */ /* 0x0005e80000000200 */
[----:B------:R2:W-:Y:S04]  /*7d70*/  STSM.16.M88.4 [R26], R12 ;  /* 0x0000000c1a007844 */ /* 0x0005e80000000200 */
[----:B------:R2:W-:Y:S01]  /*7d80*/  STSM.16.M88.4 [R24], R148 ;  /* 0x0000009418007844 */ /* 0x0005e20000000200 */
[----:B------:R-:W-:Y:S01]  /*7d90*/  BAR.SYNC.DEFER_BLOCKING 0x1, 0x180 ;  /* 0x0046000000007b1d */ /* 0x000fe20000010000 */
[----:B------:R-:W-:Y:S01]  /*7da0*/  PLOP3.LUT P1, PT, PT, PT, UP1, 0x80, 0x0 ;  /* 0x000000000000781c */ /* 0x000fe20003f2f018 */
[----:B-1----:R-:W-:-:S02]  /*7db0*/  IMAD.U32 R4, RZ, RZ, UR6 ;  /* 0x00000006ff047e24 */ /* 0x002fc4000f8e00ff */
[----:B------:R-:W-:Y:S02]  /*7dc0*/  IMAD.U32 R5, RZ, RZ, UR7 ;  /* 0x00000007ff057e24 */ /* 0x000fe4000f8e00ff */
[----:B------:R-:W3:Y:S01]  /*7dd0*/  @P0 LDG.E R19, desc[UR46][R22.64] ;  /* 0x0000002e16130981 */ /* 0x000ee2000c1e1900 */
[----:B------:R-:W-:-:S07]  /*7de0*/  UMOV UR4, URZ ;  /* 0x0000003f00047c82 */ /* 0x000fce0008000000 */
[----:B0-----:R2:W5:Y:S01]  /*7df0*/  @P1 LDG.E R0, desc[UR46][R4.64] ;  /* 0x0000002e04001981 */ /* 0x001562000c1e1900 */
[----:B---3--:R-:W-:Y:S01]  /*7e00*/  @P0 R2UR UR4, R19 ;  /* 0x00000000130402ca */ /* 0x008fe200000e0000 */
[----:B--2---:R-:W-:-:S14]  /*7e10*/  @P1 BRA `(.L_x_10620) ;  /* 0x0000000000101947 */ /* 0x004fdc0003800000 */
[----:B------:R-:W-:Y:S05]  /*7e20*/  @!P0 BRA `(.L_x_10620) ;  /* 0x00000000000c8947 */ /* 0x000fea0003800000 */
[----:B------:R-:W2:Y:S04]  /*7e30*/  LDG.E R5, desc[UR46][R22.64] ;  /* 0x0000002e16057981 */ /* 0x000ea8000c1e1900 */
[----:B-----5:R-:W2:Y:S02]  /*7e40*/  LDG.E R0, desc[UR46][R22.64+0x4] ;  /* 0x0000042e16007981 */ /* 0x020ea4000c1e1900 */
[----:B--2---:R-:W-:-:S07]  /*7e50*/  IMAD.IADD R0, R0, 0x1, -R5 ;  /* 0x0000000100007824 */ /* 0x004fce00078e0a05 */
.L_x_10620:
[----:B------:R-:W2:Y:S01]  /*7e60*/  LDL R5, [R1+0x14] ;  /* 0x0000140001057983 */ /* 0x000ea20000100800 */
[----:B------:R-:W-:Y:S01]  /*7e70*/  USHF.R.S32.HI UR11, URZ, 0x1f, UR43 ;  /* 0x0000001f3f0b7899 */ /* 0x000fe2000801142b */
[----:B------:R-:W-:Y:S02]  /*7e80*/  ULDC.64 UR12, c[0x0][0xb70] ;  /* 0x0002dc00000c7ab9 */ /* 0x000fe40000000a00 */
[----:B------:R-:W2:Y:S01]  /*7e90*/  LDL.LU R26, [R1] ;  /* 0x00000000011a7983 */ /* 0x000ea20000300800 */
[----:B------:R-:W-:Y:S02]  /*7ea0*/  USHF.R.S32.HI UR9, URZ, 0x1f, UR4 ;  /* 0x0000001f3f097899 */ /* 0x000fe40008011404 */
[----:B------:R-:W-:Y:S01]  /*7eb0*/  UIMAD UR10, UR11, UR12, URZ ;  /* 0x0000000c0b0a72a4 */ /* 0x000fe2000f8e023f */
[----:B------:R-:W0:Y:S01]  /*7ec0*/  S2R R4, SR_TID.X ;  /* 0x0000000000047919 */ /* 0x000e220000002100 */
[----:B------:R-:W-:Y:S01]  /*7ed0*/  UMOV UR8, UR4 ;  /* 0x0000000400087c82 */ /* 0x000fe20008000000 */
[----:B------:R-:W-:-:S02]  /*7ee0*/  USEL UR42, UR42, URZ, !UP0 ;  /* 0x0000003f2a2a7287 */ /* 0x000fc4000c000000 */
[----:B------:R-:W-:Y:S02]  /*7ef0*/  UIMAD.WIDE.U32 UR6, UR43, UR12, UR8 ;  /* 0x0000000c2b0672a5 */ /* 0x000fe4000f8e0008 */
[----:B------:R-:W-:Y:S02]  /*7f00*/  UIMAD UR10, UR43, UR13, UR10 ;  /* 0x0000000d2b0a72a4 */ /* 0x000fe4000f8e020a */
[----:B------:R-:W-:Y:S01]  /*7f10*/  USEL UR41, UR41, URZ, !UP0 ;  /* 0x0000003f29297287 */ /* 0x000fe2000c000000 */
[----:B------:R-:W-:Y:S01]  /*7f20*/  ULDC.64 UR12, c[0x0][0xb78] ;  /* 0x0002de00000c7ab9 */ /* 0x000fe20000000a00 */
[----:B------:R-:W-:Y:S02]  /*7f30*/  UIADD3 UR7, UR7, UR10, URZ ;  /* 0x0000000a07077290 */ /* 0x000fe4000fffe03f */
[----:B------:R-:W-:Y:S02]  /*7f40*/  UIMAD UR8, UR42, UR12, URZ ;  /* 0x0000000c2a0872a4 */ /* 0x000fe4000f8e023f */
[----:B------:R-:W-:-:S02]  /*7f50*/  UIMAD.WIDE.U32 UR6, UR41, UR12, UR6 ;  /* 0x0000000c290672a5 */ /* 0x000fc4000f8e0006 */
[----:B------:R-:W-:-:S03]  /*7f60*/  UIMAD UR8, UR41, UR13, UR8 ;  /* 0x0000000d290872a4 */ /* 0x000fc6000f8e0208 */
[----:B------:R-:W-:-:S03]  /*7f70*/  ULDC.64 UR12, c[0x0][0xaa0] ;  /* 0x0002a800000c7ab9 */ /* 0x000fc60000000a00 */
[----:B------:R-:W-:Y:S02]  /*7f80*/  IMAD.U32 R7, RZ, RZ, UR8 ;  /* 0x00000008ff077e24 */ /* 0x000fe4000f8e00ff */
[----:B0-----:R-:W-:-:S05]  /*7f90*/  VIADD R6, R4, 0xffffff80 ;  /* 0xffffff8004067836 */ /* 0x001fca0000000000 */
[----:B------:R-:W-:-:S04]  /*7fa0*/  SHF.R.S32.HI R8, RZ, 0x1f, R6 ;  /* 0x0000001fff087819 */ /* 0x000fc80000011406 */
[----:B------:R-:W-:-:S04]  /*7fb0*/  LEA.HI R8, R8, R6, RZ, 0x7 ;  /* 0x0000000608087211 */ /* 0x000fc800078f38ff */
[----:B------:R-:W-:-:S05]  /*7fc0*/  LOP3.LUT R8, R8, 0xffffff80, RZ, 0xc0, !PT ;  /* 0xffffff8008087812 */ /* 0x000fca00078ec0ff */
[----:B------:R-:W-:-:S05]  /*7fd0*/  IMAD.IADD R8, R6, 0x1, -R8 ;  /* 0x0000000106087824 */ /* 0x000fca00078e0a08 */
[----:B------:R-:W-:Y:S01]  /*7fe0*/  LOP3.LUT P0, RZ, R8, 0x3, RZ, 0xc0, !PT ;  /* 0x0000000308ff7812 */ /* 0x000fe2000780c0ff */
[----:B------:R-:W-:Y:S01]  /*7ff0*/  IMAD.U32 R19, RZ, RZ, UR12 ;  /* 0x0000000cff137e24 */ /* 0x000fe2000f8e00ff */
[--C-:B------:R-:W-:Y:S01]  /*8000*/  SHF.R.S32.HI R29, RZ, 0x1f, R157.reuse ;  /* 0x0000001fff1d7819 */ /* 0x100fe2000001149d */
[----:B------:R-:W-:Y:S02]  /*8010*/  IMAD.MOV.U32 R28, RZ, RZ, R157 ;  /* 0x000000ffff1c7224 */ /* 0x000fe400078e009d */
[----:B------:R-:W-:Y:S01]  /*8020*/  VIADD R24, R152, 0x90 ;  /* 0x0000009098187836 */ /* 0x000fe20000000000 */
[----:B------:R-:W-:Y:S01]  /*8030*/  SHF.R.S32.HI R153, RZ, 0x1f, R152 ;  /* 0x0000001fff997819 */ /* 0x000fe20000011498 */
[----:B------:R-:W-:Y:S01]  /*8040*/  BSSY B1, `(.L_x_10621) ;  /* 0x0000054000017945 */ /* 0x000fe20003800000 */
[----:B--2---:R-:W-:Y:S02]  /*8050*/  IMAD R9, R26, 0xc0, R5 ;  /* 0x000000c01a097824 */ /* 0x004fe400078e0205 */
[----:B------:R-:W-:-:S03]  /*8060*/  IMAD R5, R152, 0x40, R157 ;  /* 0x0000004098057824 */ /* 0x000fc600078e029d */
[----:B------:R-:W-:Y:S01]  /*8070*/  SHF.R.S32.HI R4, RZ, 0x1f, R9 ;  /* 0x0000001fff047819 */ /* 0x000fe20000011409 */
[----:B------:R-:W-:Y:S01]  /*8080*/  IMAD.WIDE R20, R5, 0x2, R20 ;  /* 0x0000000205147825 */ /* 0x000fe200078e0214 */
[----:B------:R-:W-:-:S03]  /*8090*/  IADD3 R6, P1, R9, UR6, RZ ;  /* 0x0000000609067c10 */ /* 0x000fc6000ff3e0ff */
[C---:B------:R-:W-:Y:S01]  /*80a0*/  VIADD R5, R9.reuse, 0x8 ;  /* 0x0000000809057836 */ /* 0x040fe20000000000 */
[----:B------:R-:W-:Y:S01]  /*80b0*/  IADD3.X R7, R4, UR7, R7, P1, !PT ;  /* 0x0000000704077c10 */ /* 0x000fe20008ffe407 */
[----:B------:R-:W-:Y:S01]  /*80c0*/  ULDC.64 UR6, c[0x0][0xb40] ;  /* 0x0002d00000067ab9 */ /* 0x000fe20000000a00 */
[----:B-----5:R-:W-:Y:S02]  /*80d0*/  ISETP.GE.OR P1, PT, R9, R0, P0 ;  /* 0x000000000900720c */ /* 0x020fe40000726670 */
[----:B------:R-:W-:Y:S02]  /*80e0*/  LEA R30, P2, R6, UR6, 0x2 ;  /* 0x00000006061e7c11 */ /* 0x000fe4000f8410ff */
[----:B------:R-:W-:Y:S02]  /*80f0*/  IADD3 R11, P3, R20, 0x3000, RZ ;  /* 0x00003000140b7810 */ /* 0x000fe40007f7e0ff */
[----:B------:R-:W-:Y:S02]  /*8100*/  LEA.HI.X R31, R6, UR7, R7, 0x2, P2 ;  /* 0x00000007061f7c11 */ /* 0x000fe400090f1407 */
[----:B------:R-:W-:-:S02]  /*8110*/  IADD3 R15, P2, R20, 0x1800, RZ ;  /* 0x00001800140f7810 */ /* 0x000fc40007f5e0ff */
[----:B------:R-:W-:Y:S01]  /*8120*/  ISETP.GE.OR P0, PT, R5, R0, P0 ;  /* 0x000000000500720c */ /* 0x000fe20000706670 */
[----:B------:R-:W-:Y:S01]  /*8130*/  UIMAD UR6, UR9, UR12, URZ ;  /* 0x0000000c090672a4 */ /* 0x000fe2000f8e023f */
[C---:B------:R-:W-:Y:S01]  /*8140*/  IADD3 R7, P4, R20.reuse, 0x4800, RZ ;  /* 0x0000480014077810 */ /* 0x040fe20007f9e0ff */
[----:B------:R0:W-:Y:S01]  /*8150*/  @!P1 STG.E desc[UR46][R30.64], R18 ;  /* 0x000000121e009986 */ /* 0x0001e2000c10192e */
[----:B------:R-:W-:Y:S01]  /*8160*/  LOP3.LUT R5, R20, 0x380, RZ, 0xc0, !PT ;  /* 0x0000038014057812 */ /* 0x000fe200078ec0ff */
[--C-:B------:R-:W-:Y:S01]  /*8170*/  IMAD.X R13, RZ, RZ, R21.reuse, P2 ;  /* 0x000000ffff0d7224 */ /* 0x100fe200010e0615 */
[----:B------:R-:W-:Y:S01]  /*8180*/  LOP3.LUT R8, R15, 0x380, RZ, 0xc0, !PT ;  /* 0x000003800f087812 */ /* 0x000fe200078ec0ff */
[----:B------:R-:W-:Y:S01]  /*8190*/  IMAD.X R9, RZ, RZ, R21, P3 ;  /* 0x000000ffff097224 */ /* 0x000fe200018e0615 */
[----:B------:R-:W-:Y:S01]  /*81a0*/  LOP3.LUT R6, R11, 0x380, RZ, 0xc0, !PT ;  /* 0x000003800b067812 */ /* 0x000fe200078ec0ff */
[----:B------:R-:W-:Y:S01]  /*81b0*/  ULDC.64 UR8, c[0x0][0xae8] ;  /* 0x0002ba0000087ab9 */ /* 0x000fe20000000a00 */
[----:B------:R-:W-:Y:S01]  /*81c0*/  LOP3.LUT R4, R7, 0x380, RZ, 0xc0, !PT ;  /* 0x0000038007047812 */ /* 0x000fe200078ec0ff */
[----:B------:R-:W-:Y:S01]  /*81d0*/  UIMAD UR6, UR4, UR13, UR6 ;  /* 0x0000000d040672a4 */ /* 0x000fe2000f8e0206 */
[----:B------:R-:W-:Y:S01]  /*81e0*/  SHF.R.U64 R5, R5, 0x3, RZ ;  /* 0x0000000305057819 */ /* 0x000fe200000012ff */
[----:B------:R1:W-:Y:S01]  /*81f0*/  @!P0 STG.E desc[UR46][R30.64+0x20], R3 ;  /* 0x000020031e008986 */ /* 0x0003e2000c10192e */
[----:B------:R-:W-:-:S02]  /*8200*/  SHF.R.U64 R8, R8, 0x3, RZ ;  /* 0x0000000308087819 */ /* 0x000fc400000012ff */
[----:B------:R-:W-:Y:S02]  /*8210*/  SHF.R.U64 R6, R6, 0x3, RZ ;  /* 0x0000000306067819 */ /* 0x000fe400000012ff */
[----:B------:R-:W-:Y:S01]  /*8220*/  SHF.R.U64 R4, R4, 0x3, RZ ;  /* 0x0000000304047819 */ /* 0x000fe200000012ff */
[----:B0-----:R-:W-:Y:S01]  /*8230*/  IMAD.WIDE.U32 R18, R19, UR4, R28 ;  /* 0x0000000413127c25 */ /* 0x001fe2000f8e001c */
[----:B------:R-:W-:Y:S02]  /*8240*/  LOP3.LUT R20, R5, R20, RZ, 0x3c, !PT ;  /* 0x0000001405147212 */ /* 0x000fe400078e3cff */
[----:B------:R-:W-:Y:S01]  /*8250*/  LOP3.LUT R12, R8, R15, RZ, 0x3c, !PT ;  /* 0x0000000f080c7212 */ /* 0x000fe200078e3cff */
[----:B------:R-:W-:Y:S01]  /*8260*/  IMAD.X R5, RZ, RZ, R21, P4 ;  /* 0x000000ffff057224 */ /* 0x000fe200020e0615 */
[----:B------:R-:W-:Y:S02]  /*8270*/  LOP3.LUT R8, R6, R11, RZ, 0x3c, !PT ;  /* 0x0000000b06087212 */ /* 0x000fe400078e3cff */
[----:B------:R-:W-:Y:S01]  /*8280*/  LOP3.LUT R4, R4, R7, RZ, 0x3c, !PT ;  /* 0x0000000704047212 */ /* 0x000fe200078e3cff */
[----:B------:R-:W-:Y:S01]  /*8290*/  VIADD R19, R19, UR6 ;  /* 0x0000000613137c36 */ /* 0x000fe20008000000 */
[----:B------:R-:W-:Y:S01]  /*82a0*/  ULDC.64 UR6, c[0x0][0xae0] ;  /* 0x0002b80000067ab9 */ /* 0x000fe20000000a00 */
[----:B------:R-:W5:Y:S01]  /*82b0*/  LD.E.128 R20, desc[UR46][R20.64] ;  /* 0x0000002e14147980 */ /* 0x000f62000c101d00 */
[----:B------:R-:W-:-:S03]  /*82c0*/  UIMAD UR4, UR11, UR6, URZ ;  /* 0x000000060b0472a4 */ /* 0x000fc6000f8e023f */
[----:B------:R-:W5:Y:S04]  /*82d0*/  LD.E.128 R12, desc[UR46][R12.64] ;  /* 0x0000002e0c0c7980 */ /* 0x000f68000c101d00 */
[----:B------:R-:W5:Y:S04]  /*82e0*/  LD.E.128 R8, desc[UR46][R8.64] ;  /* 0x0000002e08087980 */ /* 0x000f68000c101d00 */
[----:B------:R-:W5:Y:S01]  /*82f0*/  LD.E.128 R4, desc[UR46][R4.64] ;  /* 0x0000002e04047980 */ /* 0x000f62000c101d00 */
[----:B-1----:R-:W-:Y:S01]  /*8300*/  IMAD.U32 R31, RZ, RZ, UR6 ;  /* 0x00000006ff1f7e24 */ /* 0x002fe2000f8e00ff */
[----:B------:R-:W-:Y:S01]  /*8310*/  UIMAD UR6, UR43, UR7, UR4 ;  /* 0x000000072b0672a4 */ /* 0x000fe2000f8e0204 */
[----:B------:R-:W-:Y:S01]  /*8320*/  IMAD R29, R26, -0xc0, R0 ;  /* 0xffffff401a1d7824 */ /* 0x000fe200078e0200 */
[----:B------:R-:W-:Y:S01]  /*8330*/  @!PT LDS RZ, [RZ] ;  /* 0x00000000fffff984 */ /* 0x000fe20000000800 */
[----:B------:R-:W-:Y:S01]  /*8340*/  @!PT LDS RZ, [RZ] ;  /* 0x00000000fffff984 */ /* 0x000fe20000000800 */
[----:B------:R-:W-:Y:S01]  /*8350*/  @!PT LDS RZ, [RZ] ;  /* 0x00000000fffff984 */ /* 0x000fe20000000800 */
[----:B------:R-:W-:Y:S01]  /*8360*/  @!PT LDS RZ, [RZ] ;  /* 0x00000000fffff984 */ /* 0x000fe20000000800 */
[----:B------:R0:W-:Y:S06]  /*8370*/  MEMBAR.ALL.CTA ;  /* 0x0000000000007992 */ /* 0x0001ec0000008000 */
[----:B0-----:R-:W0:Y:S01]  /*8380*/  FENCE.VIEW.ASYNC.S ;  /* 0x00000000000073c6 */ /* 0x001e220000000000 */
[----:B------:R-:W-:Y:S01]  /*8390*/  ULDC UR4, c[0x0][0xa8c] ;  /* 0x0002a30000047ab9 */ /* 0x000fe20000000800 */
[C---:B------:R-:W-:Y:S01]  /*83a0*/  VIADD R3, R152.reuse, 0x30 ;  /* 0x0000003098037836 */ /* 0x040fe20000000000 */
[----:B------:R-:W-:Y:S01]  /*83b0*/  ISETP.GE.AND P0, PT, R157, UR4, PT ;  /* 0x000000049d007c0c */ /* 0x000fe2000bf06270 */
[----:B------:R-:W-:Y:S01]  /*83c0*/  VIADD R0, R152, 0x60 ;  /* 0x0000006098007836 */ /* 0x000fe20000000000 */
[----:B------:R-:W-:Y:S01]  /*83d0*/  UIADD3 UR4, UR40, 0x30820, URZ ;  /* 0x0003082028047890 */ /* 0x000fe2000fffe03f */
[----:B------:R-:W-:Y:S01]  /*83e0*/  IMAD.WIDE.U32 R18, R31, UR43, R18 ;  /* 0x0000002b1f127c25 */ /* 0x000fe2000f8e0012 */
[----:B------:R-:W-:-:S02]  /*83f0*/  ISETP.GE.OR P3, PT, R3, R29, P0 ;  /* 0x0000001d0300720c */ /* 0x000fc40000766670 */
[-C--:B------:R-:W-:Y:S01]  /*8400*/  ISETP.GE.OR P1, PT, R0, R29.reuse, P0 ;  /* 0x0000001d0000720c */ /* 0x080fe20000726670 */
[----:B------:R-:W-:Y:S01]  /*8410*/  VIADD R19, R19, UR6 ;  /* 0x0000000613137c36 */ /* 0x000fe20008000000 */
[-C--:B------:R-:W-:Y:S01]  /*8420*/  ISETP.GE.OR P2, PT, R24, R29.reuse, P0 ;  /* 0x0000001d1800720c */ /* 0x080fe20000746670 */
[----:B------:R-:W-:Y:S01]  /*8430*/  UIMAD UR6, UR42, UR8, URZ ;  /* 0x000000082a0672a4 */ /* 0x000fe2000f8e023f */
[----:B------:R-:W-:Y:S01]  /*8440*/  ISETP.GE.OR P0, PT, R152, R29, P0 ;  /* 0x0000001d9800720c */ /* 0x000fe20000706670 */
[----:B------:R-:W-:Y:S01]  /*8450*/  UPRMT UR4, URZ, 0x654, UR4 ;  /* 0x000006543f047896 */ /* 0x000fe20008000004 */
[----:B------:R-:W-:Y:S01]  /*8460*/  IMAD.U32 R33, RZ, RZ, UR8 ;  /* 0x00000008ff217e24 */ /* 0x000fe2000f8e00ff */
[----:B------:R-:W-:Y:S01]  /*8470*/  UIMAD UR6, UR41, UR9, UR6 ;  /* 0x00000009290672a4 */ /* 0x000fe2000f8e0206 */
[----:B------:R-:W-:-:S04]  /*8480*/  IMAD.WIDE R30, R26, 0xc0, R152 ;  /* 0x000000c01a1e7825 */ /* 0x000fc800078e0298 */
[----:B------:R-:W-:Y:S02]  /*8490*/  IMAD.WIDE.U32 R32, R33, UR41, R18 ;  /* 0x0000002921207c25 */ /* 0x000fe4000f8e0012 */
[----:B0-----:R-:W-:Y:S02]  /*84a0*/  SYNCS.ARRIVE.TRANS64.RED.A1T0 RZ, [UR4], RZ ;  /* 0x000000ffffff79a7 */ /* 0x001fe40008100404 */
[----:B------:R-:W-:Y:S01]  /*84b0*/  VIADD R35, R33, UR6 ;  /* 0x0000000621237c36 */ /* 0x000fe20008000000 */
[----:B------:R-:W-:Y:S06]  /*84c0*/  @P0 BRA `(.L_x_10622) ;  /* 0x00000000002c0947 */ /* 0x000fec0003800000 */
[----:B------:R-:W-:Y:S01]  /*84d0*/  ULDC.64 UR6, c[0x0][0xad8] ;  /* 0x0002b60000067ab9 */ /* 0x000fe20000000a00 */
[----:B------:R-:W-:Y:S02]  /*84e0*/  IMAD.MOV.U32 R18, RZ, RZ, R32 ;  /* 0x000000ffff127224 */ /* 0x000fe400078e0020 */
[----:B------:R-:W-:Y:S02]  /*84f0*/  IMAD R3, R31, UR6, RZ ;  /* 0x000000061f037c24 */ /* 0x000fe4000f8e02ff */
[----:B------:R-:W-:Y:S02]  /*8500*/  IMAD.MOV.U32 R19, RZ, RZ, R35 ;  /* 0x000000ffff137224 */ /* 0x000fe400078e0023 */
[C---:B------:R-:W-:Y:S02]  /*8510*/  IMAD R3, R30.reuse, UR7, R3 ;  /* 0x000000071e037c24 */ /* 0x040fe4000f8e0203 */
[----:B------:R-:W-:Y:S01]  /*8520*/  IMAD.WIDE.U32 R18, R30, UR6, R18 ;  /* 0x000000061e127c25 */ /* 0x000fe2000f8e0012 */
[----:B------:R-:W-:-:S03]  /*8530*/  ULDC.64 UR6, c[0x0][0xa80] ;  /* 0x0002a00000067ab9 */ /* 0x000fc60000000a00 */
[----:B------:R-:W-:Y:S01]  /*8540*/  IMAD.IADD R3, R19, 0x1, R3 ;  /* 0x0000000113037824 */ /* 0x000fe200078e0203 */
[----:B------:R-:W-:-:S04]  /*8550*/  LEA R28, P0, R18, UR6, 0x1 ;  /* 0x00000006121c7c11 */ /* 0x000fc8000f8008ff */
[----:B------:R-:W-:-:S05]  /*8560*/  LEA.HI.X R29, R18, UR7, R3, 0x1, P0 ;  /* 0x00000007121d7c11 */ /* 0x000fca00080f0c03 */
[----:B-----5:R0:W-:Y:S04]  /*8570*/  STG.E.128 desc[UR46][R28.64], R20 ;  /* 0x000000141c007986 */ /* 0x0201e8000c101d2e */
.L_x_10622:
[----:B------:R-:W-:Y:S05]  /*8580*/  BSYNC B1 ;  /* 0x0000000000017941 */ /* 0x000fea0003800000 */
.L_x_10621:
[----:B------:R-:W-:Y:S04]  /*8590*/  BSSY B1, `(.L_x_10623) ;  /* 0x000000f000017945 */ /* 0x000fe80003800000 */
[----:B------:R-:W-:Y:S05]  /*85a0*/  @P3 BRA `(.L_x_10624) ;  /* 0x0000000000343947 */ /* 0x000fea0003800000 */
[----:B------:R-:W-:Y:S01]  /*85b0*/  IADD3 R3, P0, R30, 0x30, RZ ;  /* 0x000000301e037810 */ /* 0x000fe20007f1e0ff */
[----:B------:R-:W-:Y:S01]  /*85c0*/  ULDC.64 UR6, c[0x0][0xad8] ;  /* 0x0002b60000067ab9 */ /* 0x000fe20000000a00 */
[----:B------:R-:W-:Y:S02]  /*85d0*/  IMAD.MOV.U32 R18, RZ, RZ, R32 ;  /* 0x000000ffff127224 */ /* 0x000fe400078e0020 */
[----:B------:R-:W-:Y:S02]  /*85e0*/  IMAD.MOV.U32 R19, RZ, RZ, R35 ;  /* 0x000000ffff137224 */ /* 0x000fe400078e0023 */
[----:B------:R-:W-:Y:S02]  /*85f0*/  IMAD.X R0, RZ, RZ, R31, P0 ;  /* 0x000000ffff007224 */ /* 0x000fe400000e061f */
[----:B------:R-:W-:-:S04]  /*8600*/  IMAD.WIDE.U32 R18, R3, UR6, R18 ;  /* 0x0000000603127c25 */ /* 0x000fc8000f8e0012 */
[----:B------:R-:W-:-:S04]  /*8610*/  IMAD R0, R0, UR6, RZ ;  /* 0x0000000600007c24 */ /* 0x000fc8000f8e02ff */
[----:B------:R-:W-:Y:S01]  /*8620*/  IMAD R3, R3, UR7, R0 ;  /* 0x0000000703037c24 */ /* 0x000fe2000f8e0200 */
[----:B------:R-:W-:Y:S02]  /*8630*/  ULDC.64 UR6, c[0x0][0xa80] ;  /* 0x0002a00000067ab9 */ /* 0x000fe40000000a00 */
[----:B0----5:R-:W-:Y:S01]  /*8640*/  LEA R20, P0, R18, UR6, 0x1 ;  /* 0x0000000612147c11 */ /* 0x021fe2000f8008ff */
[----:B------:R-:W-:-:S05]  /*8650*/  IMAD.IADD R3, R19, 0x1, R3 ;  /* 0x0000000113037824 */ /* 0x000fca00078e0203 */
[----:B------:R-:W-:-:S05]  /*8660*/  LEA.HI.X R21, R18, UR7, R3, 0x1, P0 ;  /* 0x0000000712157c11 */ /* 0x000fca00080f0c03 */
[----:B------:R1:W-:Y:S02]  /*8670*/  STG.E.128 desc[UR46][R20.64], R12 ;  /* 0x0000000c14007986 */ /* 0x0003e4000c101d2e */
.L_x_10624:
[----:B------:R-:W-:Y:S05]  /*8680*/  BSYNC B1 ;  /* 0x0000000000017941 */ /* 0x000fea0003800000 */
.L_x_10623:
[----:B------:R-:W-:Y:S04]  /*8690*/  BSSY B1, `(.L_x_10625) ;  /* 0x000000f000017945 */ /* 0x000fe80003800000 */
[----:B------:R-:W-:Y:S05]  /*86a0*/  @P1 BRA `(.L_x_10626) ;  /* 0x0000000000341947 */ /* 0x000fea0003800000 */
[----:B------:R-:W-:Y:S01]  /*86b0*/  IADD3 R3, P0, R30, 0x60, RZ ;  /* 0x000000601e037810 */ /* 0x000fe20007f1e0ff */
[----:B------:R-:W-:Y:S01]  /*86c0*/  ULDC.64 UR6, c[0x0][0xad8] ;  /* 0x0002b60000067ab9 */ /* 0x000fe20000000a00 */
[----:B-1---5:R-:W-:Y:S02]  /*86d0*/  IMAD.MOV.U32 R12, RZ, RZ, R32 ;  /* 0x000000ffff0c7224 */ /* 0x022fe400078e0020 */
[----:B------:R-:W-:Y:S02]  /*86e0*/  IMAD.MOV.U32 R13, RZ, RZ, R35 ;  /* 0x000000ffff0d7224 */ /* 0x000fe400078e0023 */
[----:B------:R-:W-:Y:S02]  /*86f0*/  IMAD.X R0, RZ, RZ, R31, P0 ;  /* 0x000000ffff007224 */ /* 0x000fe400000e061f */
[----:B------:R-:W-:-:S04]  /*8700*/  IMAD.WIDE.U32 R12, R3, UR6, R12 ;  /* 0x00000006030c7c25 */ /* 0x000fc8000f8e000c */
[----:B------:R-:W-:-:S04]  /*8710*/  IMAD R0, R0, UR6, RZ ;  /* 0x0000000600007c24 */ /* 0x000fc8000f8e02ff */
[----:B------:R-:W-:Y:S01]  /*8720*/  IMAD R3, R3, UR7, R0 ;  /* 0x0000000703037c24 */ /* 0x000fe2000f8e0200 */
[----:B------:R-:W-:Y:S02]  /*8730*/  ULDC.64 UR6, c[0x0][0xa80] ;  /* 0x0002a00000067ab9 */ /* 0x000fe40000000a00 */
[----:B------:R-:W-:Y:S01]  /*8740*/  LEA R14, P0, R12, UR6, 0x1 ;  /* 0x000000060c0e7c11 */ /* 0x000fe2000f8008ff */
[----:B------:R-:W-:-:S05]  /*8750*/  IMAD.IADD R3, R13, 0x1, R3 ;  /* 0x000000010d037824 */ /* 0x000fca00078e0203 */
[----:B------:R-:W-:-:S05]  /*8760*/  LEA.HI.X R15, R12, UR7, R3, 0x1, P0 ;  /* 0x000000070c0f7c11 */ /* 0x000fca00080f0c03 */
[----:B------:R2:W-:Y:S02]  /*8770*/  STG.E.128 desc[UR46][R14.64], R8 ;  /* 0x000000080e007986 */ /* 0x0005e4000c101d2e */
.L_x_10626:
[----:B------:R-:W-:Y:S05]  /*8780*/  BSYNC B1 ;  /* 0x0000000000017941 */ /* 0x000fea0003800000 */
.L_x_10625:
[----:B------:R-:W-:Y:S05]  /*8790*/  @P2 BRA `(.L_x_10627) ;  /* 0x0000000800a42947 */ /* 0x000fea0003800000 */
[----:B------:R-:W-:Y:S01]  /*87a0*/  IADD3 R3, P0, R30, 0x90, RZ ;  /* 0x000000901e037810 */ /* 0x000fe20007f1e0ff */
[----:B------:R-:W-:Y:S01]  /*87b0*/  ULDC.64 UR6, c[0x0][0xad8] ;  /* 0x0002b60000067ab9 */ /* 0x000fe20000000a00 */
[----:B--2--5:R-:W-:Y:S02]  /*87c0*/  IMAD.MOV.U32 R8, RZ, RZ, R32 ;  /* 0x000000ffff087224 */ /* 0x024fe400078e0020 */
        /* <DEDUP_REMOVED lines=9> */
[----:B------:R3:W-:Y:S01]  /*8860*/  STG.E.128 desc[UR46][R10.64], R4 ;  /* 0x000000040a007986 */ /* 0x0007e2000c101d2e */
[----:B------:R-:W-:Y:S05]  /*8870*/  BRA `(.L_x_10627) ;  /* 0x00000008006c7947 */ /* 0x000fea0003800000 */
.L_x_10619:
[----:B------:R-:W-:Y:S01]  /*8880*/  USHF.L.U32 UR8, UR41, 0x2, URZ ;  /* 0x0000000229087899 */ /* 0x000fe2000800063f */
[----:B------:R-:W-:Y:S01]  /*8890*/  ULDC.64 UR6, c[0x0][0xbd8] ;  /* 0x0002f60000067ab9 */ /* 0x000fe20000000a00 */
[----:B------:R-:W-:Y:S01]  /*88a0*/  USHF.L.U64.HI UR9, UR41, 0x2, UR42 ;  /* 0x0000000229097899 */ /* 0x000fe2000801022a */
[----:B------:R-:W-:Y:S01]  /*88b0*/  MOV R3, RZ ;  /* 0x000000ff00037202 */ /* 0x000fe20000000f00 */
[----:B------:R-:W-:Y:S02]  /*88c0*/  UIADD3 UR4, UP1, UR8, UR6, URZ ;  /* 0x0000000608047290 */ /* 0x000fe4000ff3e03f */
[----:B------:R-:W-:Y:S01]  /*88d0*/  UISETP.NE.U32.AND UP0, UPT, UR6, URZ, UPT ;  /* 0x0000003f0600728c */ /* 0x000fe2000bf05070 */
[----:B------:R-:W0:Y:S01]  /*88e0*/  S2R R6, SR_TID.X ;  /* 0x0000000000067919 */ /* 0x000e220000002100 */
[----:B------:R-:W-:Y:S02]  /*88f0*/  UIADD3.X UR6, UR9, UR7, URZ, UP1, !UPT ;  /* 0x0000000709067290 */ /* 0x000fe40008ffe43f */
[----:B------:R-:W-:Y:S01]  /*8900*/  UISETP.NE.AND.EX UP0, UPT, UR7, URZ, UPT, UP0 ;  /* 0x0000003f0700728c */ /* 0x000fe2000bf05300 */
[----:B------:R-:W1:Y:S01]  /*8910*/  LDC R0, c[0x0][0xa88] ;  /* 0x0002a200ff007b82 */ /* 0x000e620000000800 */
[----:B------:R-:W-:-:S02]  /*8920*/  IMAD.U32 R4, RZ, RZ, UR4 ;  /* 0x00000004ff047e24 */ /* 0x000fc4000f8e00ff */
[----:B------:R-:W-:Y:S01]  /*8930*/  IMAD.U32 R5, RZ, RZ, UR6 ;  /* 0x00000006ff057e24 */ /* 0x000fe2000f8e00ff */
[----:B------:R-:W-:Y:S01]  /*8940*/  ULDC.64 UR6, c[0x0][0xbe0] ;  /* 0x0002f80000067ab9 */ /* 0x000fe20000000a00 */
[----:B------:R-:W-:Y:S01]  /*8950*/  PLOP3.LUT P1, PT, PT, PT, UP0, 0x80, 0x0 ;  /* 0x000000000000781c */ /* 0x000fe20003f2f008 */
[----:B------:R-:W-:-:S04]  /*8960*/  UISETP.NE.U32.AND UP1, UPT, UR6, URZ, UPT ;  /* 0x0000003f0600728c */ /* 0x000fc8000bf25070 */
[----:B------:R-:W-:-:S06]  /*8970*/  UISETP.NE.AND.EX UP1, UPT, UR7, URZ, UPT, UP1 ;  /* 0x0000003f0700728c */ /* 0x000fcc000bf25310 */
[----:B------:R-:W-:Y:S02]  /*8980*/  PLOP3.LUT P2, PT, PT, PT, UP1, 0x80, 0x0 ;  /* 0x000000000000781c */ /* 0x000fe40003f4f018 */
[----:B------:R2:W5:Y:S03]  /*8990*/  @P1 LDG.E R3, desc[UR46][R4.64] ;  /* 0x0000002e04031981 */ /* 0x000566000c1e1900 */
[----:B------:R-:W-:-:S04]  /*89a0*/  @UP1 UIADD3 UR6, UP2, UR8, UR6, URZ ;  /* 0x0000000608061290 */ /* 0x000fc8000ff5e03f */
[----:B------:R-:W-:Y:S01]  /*89b0*/  @UP1 UIADD3.X UR7, UR9, UR7, URZ, UP2, !UPT ;  /* 0x0000000709071290 */ /* 0x000fe200097fe43f */
[----:B0-----:R-:W-:Y:S02]  /*89c0*/  VIADD R8, R6, 0xffffff80 ;  /* 0xffffff8006087836 */ /* 0x001fe40000000000 */
[----:B------:R-:W-:-:S03]  /*89d0*/  IMAD.U32 R6, RZ, RZ, UR6 ;  /* 0x00000006ff067e24 */ /* 0x000fc6000f8e00ff */
[----:B------:R-:W-:-:S05]  /*89e0*/  IMAD.U32 R7, RZ, RZ, UR7 ;  /* 0x00000007ff077e24 */ /* 0x000fca000f8e00ff */
[----:B-1----:R2:W5:Y:S01]  /*89f0*/  @P2 LDG.E R0, desc[UR46][R6.64] ;  /* 0x0000002e06002981 */ /* 0x002562000c1e1900 */
[----:B------:R-:W-:Y:S01]  /*8a00*/  ISETP.GT.AND P0, PT, R8, 0xbf, PT ;  /* 0x000000bf0800780c */ /* 0x000fe20003f04270 */
[----:B------:R-:W-:-:S12]  /*8a10*/  @P2 BRA `(.L_x_10628) ;  /* 0x0000000000102947 */ /* 0x000fd80003800000 */
[----:B------:R-:W-:Y:S05]  /*8a20*/  @!P1 BRA `(.L_x_10628) ;  /* 0x00000000000c9947 */ /* 0x000fea0003800000 */
[----:B--2---:R-:W2:Y:S04]  /*8a30*/  LDG.E R7, desc[UR46][R4.64] ;  /* 0x0000002e04077981 */ /* 0x004ea8000c1e1900 */
[----:B-----5:R-:W2:Y:S02]  /*8a40*/  LDG.E R0, desc[UR46][R4.64+0x4] ;  /* 0x0000042e04007981 */ /* 0x020ea4000c1e1900 */
[----:B--2---:R-:W-:-:S07]  /*8a50*/  IMAD.IADD R0, R0, 0x1, -R7 ;  /* 0x0000000100007824 */ /* 0x004fce00078e0a07 */
.L_x_10628:
[----:B------:R0:W5:Y:S01]  /*8a60*/  LDL R11, [R1] ;  /* 0x00000000010b7983 */ /* 0x0001620000100800 */
[----:B------:R-:W-:Y:S01]  /*8a70*/  USHF.R.S32.HI UR7, URZ, 0x1f, UR43 ;  /* 0x0000001f3f077899 */ /* 0x000fe2000801142b */
[----:B------:R-:W-:Y:S01]  /*8a80*/  BSSY B1, `(.L_x_10629) ;  /* 0x000001e000017945 */ /* 0x000fe20003800000 */
[----:B------:R-:W-:Y:S01]  /*8a90*/  USEL UR41, UR41, URZ, !UP0 ;  /* 0x0000003f29297287 */ /* 0x000fe2000c000000 */
[----:B------:R-:W-:Y:S01]  /*8aa0*/  SHF.R.S32.HI R10, RZ, 0x1f, R157 ;  /* 0x0000001fff0a7819 */ /* 0x000fe2000001149d */
[----:B------:R-:W-:Y:S01]  /*8ab0*/  USEL UR42, UR42, URZ, !UP0 ;  /* 0x0000003f2a2a7287 */ /* 0x000fe2000c000000 */
[----:B-----5:R-:W-:Y:S01]  /*8ac0*/  SHF.R.S32.HI R8, RZ, 0x1f, R3 ;  /* 0x0000001fff087819 */ /* 0x020fe20000011403 */
[----:B------:R-:W-:Y:S10]  /*8ad0*/  @P0 BRA `(.L_x_10630) ;  /* 0x0000000000600947 */ /* 0x000ff40003800000 */
[----:B--2---:R-:W1:Y:S02]  /*8ae0*/  S2R R4, SR_TID.X ;  /* 0x0000000000047919 */ /* 0x004e640000002100 */
[----:B-1----:R-:W-:-:S04]  /*8af0*/  IMAD R4, R11, 0xc0, R4 ;  /* 0x000000c00b047824 */ /* 0x002fc800078e0204 */
[----:B------:R-:W-:-:S05]  /*8b00*/  VIADD R5, R4, 0xffffff80 ;  /* 0xffffff8004057836 */ /* 0x000fca0000000000 */
[----:B------:R-:W-:-:S13]  /*8b10*/  ISETP.GE.AND P0, PT, R5, R0, PT ;  /* 0x000000000500720c */ /* 0x000fda0003f06270 */
        /* <DEDUP_REMOVED lines=20> */
.L_x_10630:
[----:B------:R-:W-:Y:S05]  /*8c60*/  BSYNC B1 ;  /* 0x0000000000017941 */ /* 0x000fea0003800000 */
.L_x_10629:
[----:B------:R-:W-:Y:S01]  /*8c70*/  ULDC.64 UR8, c[0x0][0xaa0] ;  /* 0x0002a80000087ab9 */ /* 0x000fe20000000a00 */
[----:B--2---:R-:W-:Y:S01]  /*8c80*/  IMAD.MOV.U32 R4, RZ, RZ, R157 ;  /* 0x000000ffff047224 */ /* 0x004fe200078e009d */
[----:B------:R-:W-:Y:S01]  /*8c90*/  ULDC UR6, c[0x0][0xa8c] ;  /* 0x0002a30000067ab9 */ /* 0x000fe20000000800 */
[----:B-1----:R-:W-:Y:S01]  /*8ca0*/  IMAD.MOV.U32 R5, RZ, RZ, R10 ;  /* 0x000000ffff057224 */ /* 0x002fe200078e000a */
[----:B------:R-:W-:Y:S01]  /*8cb0*/  ISETP.GE.AND P0, PT, R157, UR6, PT ;  /* 0x000000069d007c0c */ /* 0x000fe2000bf06270 */
[----:B------:R-:W-:Y:S01]  /*8cc0*/  IMAD R6, R8, UR8, RZ ;  /* 0x0000000808067c24 */ /* 0x000fe2000f8e02ff */
[----:B------:R-:W-:Y:S01]  /*8cd0*/  SHF.R.S32.HI R9, RZ, 0x1f, R152 ;  /* 0x0000001fff097819 */ /* 0x000fe20000011498 */
[C---:B------:R-:W-:Y:S01]  /*8ce0*/  IMAD.WIDE.U32 R4, R3.reuse, UR8, R4 ;  /* 0x0000000803047c25 */ /* 0x040fe2000f8e0004 */
[----:B------:R-:W-:Y:S03]  /*8cf0*/  BSSY B1, `(.L_x_10631) ;  /* 0x0000025000017945 */ /* 0x000fe60003800000 */
[----:B------:R-:W-:Y:S01]  /*8d00*/  IMAD R3, R3, UR9, R6 ;  /* 0x0000000903037c24 */ /* 0x000fe2000f8e0206 */
[----:B------:R-:W-:Y:S01]  /*8d10*/  ULDC.64 UR8, c[0x0][0xae0] ;  /* 0x0002b80000087ab9 */ /* 0x000fe20000000a00 */
[----:B------:R-:W-:Y:S01]  /*8d20*/  VIADD R6, R152, 0x30 ;  /* 0x0000003098067836 */ /* 0x000fe20000000000 */
[----:B------:R-:W-:Y:S01]  /*8d30*/  UIMAD UR4, UR7, UR8, URZ ;  /* 0x00000008070472a4 */ /* 0x000fe2000f8e023f */
[----:B------:R-:W-:-:S02]  /*8d40*/  IMAD.IADD R5, R5, 0x1, R3 ;  /* 0x0000000105057824 */ /* 0x000fc400078e0203 */
[----:B------:R-:W-:Y:S01]  /*8d50*/  IMAD R3, R11, -0xc0, R0 ;  /* 0xffffff400b037824 */ /* 0x000fe200078e0200 */
[----:B------:R-:W-:Y:S01]  /*8d60*/  UIMAD UR4, UR43, UR9, UR4 ;  /* 0x000000092b0472a4 */ /* 0x000fe2000f8e0204 */
[----:B------:R-:W-:Y:S01]  /*8d70*/  IMAD.U32 R7, RZ, RZ, UR8 ;  /* 0x00000008ff077e24 */ /* 0x000fe2000f8e00ff */
[----:B------:R-:W-:Y:S01]  /*8d80*/  ULDC.64 UR6, c[0x0][0xae8] ;  /* 0x0002ba0000067ab9 */ /* 0x000fe20000000a00 */
[----:B------:R-:W-:Y:S01]  /*8d90*/  VIADD R0, R152, 0x60 ;  /* 0x0000006098007836 */ /* 0x000fe20000000000 */
[-C--:B------:R-:W-:Y:S01]  /*8da0*/  ISETP.GE.OR P3, PT, R6, R3.reuse, P0 ;  /* 0x000000030600720c */ /* 0x080fe20000766670 */
[----:B------:R-:W-:Y:S02]  /*8db0*/  VIADD R6, R152, 0x90 ;  /* 0x0000009098067836 */ /* 0x000fe40000000000 */
[----:B------:R-:W-:Y:S01]  /*8dc0*/  IMAD.WIDE.U32 R4, R7, UR43, R4 ;  /* 0x0000002b07047c25 */ /* 0x000fe2000f8e0004 */
[-C--:B------:R-:W-:Y:S02]  /*8dd0*/  ISETP.GE.OR P1, PT, R0, R3.reuse, P0 ;  /* 0x000000030000720c */ /* 0x080fe40000726670 */
[-C--:B------:R-:W-:Y:S01]  /*8de0*/  ISETP.GE.OR P2, PT, R6, R3.reuse, P0 ;  /* 0x000000030600720c */ /* 0x080fe20000746670 */
[----:B------:R-:W-:Y:S01]  /*8df0*/  VIADD R5, R5, UR4 ;  /* 0x0000000405057c36 */ /* 0x000fe20008000000 */
[----:B------:R-:W-:Y:S01]  /*8e00*/  ISETP.GE.OR P0, PT, R152, R3, P0 ;  /* 0x000000039800720c */ /* 0x000fe20000706670 */
[----:B------:R-:W-:-:S02]  /*8e10*/  UIMAD UR4, UR42, UR6, URZ ;  /* 0x000000062a0472a4 */ /* 0x000fc4000f8e023f */
[----:B------:R-:W-:Y:S02]  /*8e20*/  IMAD.U32 R7, RZ, RZ, UR6 ;  /* 0x00000006ff077e24 */ /* 0x000fe4000f8e00ff */
[----:B------:R-:W-:Y:S01]  /*8e30*/  IMAD.MOV.U32 R8, RZ, RZ, R152 ;  /* 0x000000ffff087224 */ /* 0x000fe200078e0098 */
[----:B------:R-:W-:Y:S02]  /*8e40*/  UIMAD UR4, UR41, UR7, UR4 ;  /* 0x00000007290472a4 */ /* 0x000fe4000f8e0204 */
[----:B------:R-:W-:-:S04]  /*8e50*/  IMAD.WIDE.U32 R6, R7, UR41, R4 ;  /* 0x0000002907067c25 */ /* 0x000fc8000f8e0004 */
[----:B------:R-:W-:-:S04]  /*8e60*/  IMAD.WIDE R8, R11, 0xc0, R8 ;  /* 0x000000c00b087825 */ /* 0x000fc800078e0208 */
        /* <DEDUP_REMOVED lines=12> */
[----:B------:R1:W-:Y:S04]  /*8f30*/  STG.E.128 desc[UR46][R12.64], RZ ;  /* 0x000000ff0c007986 */ /* 0x0003e8000c101d2e */
.L_x_10632:
[----:B------:R-:W-:Y:S05]  /*8f40*/  BSYNC B1 ;  /* 0x0000000000017941 */ /* 0x000fea0003800000 */
.L_x_10631:
        /* <DEDUP_REMOVED lines=11> */
[----:B-1----:R-:W-:Y:S01]  /*9000*/  LEA R12, P0, R4, UR6, 0x1 ;  /* 0x00000006040c7c11 */ /* 0x002fe2000f8008ff */
[----:B------:R-:W-:-:S05]  /*9010*/  IMAD.IADD R3, R5, 0x1, R3 ;  /* 0x0000000105037824 */ /* 0x000fca00078e0203 */
[----:B------:R-:W-:-:S05]  /*9020*/  LEA.HI.X R13, R4, UR7, R3, 0x1, P0 ;  /* 0x00000007040d7c11 */ /* 0x000fca00080f0c03 */
[----:B------:R2:W-:Y:S02]  /*9030*/  STG.E.128 desc[UR46][R12.64], RZ ;  /* 0x000000ff0c007986 */ /* 0x0005e4000c101d2e */
.L_x_10634:
[----:B------:R-:W-:Y:S05]  /*9040*/  BSYNC B1 ;  /* 0x0000000000017941 */ /* 0x000fea0003800000 */
.L_x_10633:
        /* <DEDUP_REMOVED lines=11> */
[----:B-12---:R-:W-:Y:S01]  /*9100*/  LEA R12, P0, R4, UR6, 0x1 ;  /* 0x00000006040c7c11 */ /* 0x006fe2000f8008ff */
[----:B------:R-:W-:-:S05]  /*9110*/  IMAD.IADD R3, R5, 0x1, R3 ;  /* 0x0000000105037824 */ /* 0x000fca00078e0203 */
[----:B------:R-:W-:-:S05]  /*9120*/  LEA.HI.X R13, R4, UR7, R3, 0x1, P0 ;  /* 0x00000007040d7c11 */ /* 0x000fca00080f0c03 */
[----:B------:R3:W-:Y:S02]  /*9130*/  STG.E.128 desc[UR46][R12.64], RZ ;  /* 0x000000ff0c007986 */ /* 0x0007e4000c101d2e */
.L_x_10636:
[----:B------:R-:W-:Y:S05]  /*9140*/  BSYNC B1 ;  /* 0x0000000000017941 */ /* 0x000fea0003800000 */
.L_x_10635:
        /* <DEDUP_REMOVED lines=13> */
[----:B------:R4:W-:Y:S02]  /*9220*/  STG.E.128 desc[UR46][R6.64], RZ ;  /* 0x000000ff06007986 */ /* 0x0009e4000c101d2e */
.L_x_10627:
[----:B------:R-:W-:Y:S05]  /*9230*/  BSYNC B0 ;  /* 0x0000000000007941 */ /* 0x000fea0003800000 */
.L_x_10618:
[----:B------:R-:W-:Y:S02]  /*9240*/  ULDC UR4, c[0x0][0xc14] ;  /* 0x0003050000047ab9 */ /* 0x000fe40000000800 */
[----:B------:R-:W-:-:S13]  /*9250*/  ISETP.GE.AND P0, PT, R27, UR4, PT ;  /* 0x000000041b007c0c */ /* 0x000fda000bf06270 */
[----:B------:R-:W-:Y:S05]  /*9260*/  @!P0 BRA `(.L_x_10637) ;  /* 0xffffff7c00388947 */ /* 0x000fea000383ffff */
[----:B------:R-:W-:Y:S05]  /*9270*/  EXIT ;  /* 0x000000000000794d */ /* 0x000fea0003800000 */
.L_x_10594:
        /* <DEDUP_REMOVED lines=61> */
.L_x_10642:
        /* <DEDUP_REMOVED lines=13> */
.L_x_10641:
[----:B------:R-:W-:Y:S05]  /*9720*/  BSYNC B0 ;  /* 0x0000000000007941 */ /* 0x000fea0003800000 */
.L_x_10640:
        /* <DEDUP_REMOVED lines=25> */
.L_x_10638:
        /* <DEDUP_REMOVED lines=15> */
.L_x_10643:
        /* <DEDUP_REMOVED lines=28> */
.L_x_10639:
[----:B------:R-:W-:Y:S02]  /*9b70*/  IMAD.MOV.U32 R17, RZ, RZ, RZ ;  /* 0x000000ffff117224 */ /* 0x000fe400078e00ff */
[----:B------:R-:W-:Y:S02]  /*9b80*/  IMAD.U32 R16, RZ, RZ, UR6 ;  /* 0x00000006ff107e24 */ /* 0x000fe4000f8e00ff */
[----:B------:R-:W-:-:S07]  /*9b90*/  IMAD.MOV.U32 R18, RZ, RZ, RZ ;  /* 0x000000ffff127224 */ /* 0x000fce00078e00ff */
.L_x_10644:
        /* <DEDUP_REMOVED lines=16> */
.L_x_10708:
        /* <DEDUP_REMOVED lines=50> */
.L_x_10646:
        /* <DEDUP_REMOVED lines=25> */
.L_x_10648:
        /* <DEDUP_REMOVED lines=22> */
.L_x_10650:
        /* <DEDUP_REMOVED lines=18> */
[----:B-12---:R-:W-:Y:S05]  /*a3d0*/  CALL.ABS.NOINC R2 ;  /* 0x0000000002007343 */ /* 0x006fea0003c00000 */
.L_x_10652:
        /* <DEDUP_REMOVED lines=16> */
.L_x_10651:
        /* <DEDUP_REMOVED lines=28> */
.L_x_10653:
        /* <DEDUP_REMOVED lines=17> */
.L_x_10724:
[----:B------:R-:W-:Y:S01]  /*a7b0*/  UMOV UR4, 0xffffffff ;  /* 0xffffffff00047882 */ /* 0x000fe20000000000 */
[----:B------:R-:W-:Y:S01]  /*a7c0*/  SHF.R.S32.HI R8, RZ, 0x1f, R6 ;  /* 0x0000001fff087819 */ /* 0x000fe20000011406 */
[----:B------:R-:W-:Y:S01]  /*a7d0*/  VIADD R10, R29, 0xffffffff ;  /* 0xffffffff1d0a7836 */ /* 0x000fe20000000000 */
[----:B------:R-:W-:Y:S06]  /*a7e0*/  BRA.DIV UR4, `(.L_x_10655) ;  /* 0x0000002a04bc7947 */ /* 0x000fec000b800000 */
[----:B------:R-:W-:-:S13]  /*a7f0*/  ELECT P6, URZ, PT ;  /* 0x00000000003f782f */ /* 0x000fda00038c0000 */
.L_x_10727:
        /* <DEDUP_REMOVED lines=23> */
.L_x_10657:
[----:B------:R-:W-:Y:S01]  /*a970*/  IMAD R5, R22, 0x8, R26 ;  /* 0x0000000816057824 */ /* 0x000fe200078e021a */
[----:B------:R-:W-:-:S04]  /*a980*/  SHF.L.U32 R4, R24, 0x1f, RZ ;  /* 0x0000001f18047819 */ /* 0x000fc800000006ff */
[----:B------:R-:W2:Y:S02]  /*a990*/  SYNCS.PHASECHK.TRANS64.TRYWAIT P0, [R5+URZ+0x30840], R4 ;  /* 0x03084004050075a7 */ /* 0x000ea4000800017f */
[----:B--2---:R-:W-:Y:S05]  /*a9a0*/  @!P0 BRA `(.L_x_10658) ;  /* 0x00000028006c8947 */ /* 0x004fea0003800000 */
.L_x_10728:
        /* <DEDUP_REMOVED lines=9> */
.L_x_10659:
        /* <DEDUP_REMOVED lines=8> */
[----:B------:R-:W-:Y:S01]  /*aac0*/  UMOV UR10, URZ ;  /* 0x0000003f000a7c82 */ /* 0x000fe20008000000 */
[----:B------:R-:W-:Y:S02]  /*aad0*/  R2UR UR12, R0 ;  /* 0x00000000000c72ca */ /* 0x000fe400000e0000 */
[----:B-----5:R-:W-:-:S03]  /*aae0*/  R2UR UR13, R7 ;  /* 0x00000000070d72ca */ /* 0x020fc600000e0000 */
[----:B------:R-:W-:-:S04]  /*aaf0*/  UIADD3 UR9, UR9, 0x30830, URZ ;  /* 0x0003083009097890 */ /* 0x000fc8000fffe03f */
[----:B------:R-:W-:Y:S02]  /*ab00*/  UIMAD UR11, UR11, 0xc0, UR4 ;  /* 0x000000c00b0b78a4 */ /* 0x000fe4000f8e0204 */
[----:B------:R-:W-:Y:S01]  /*ab10*/  UIADD3 UR8, UR8, 0x12400, URZ ;  /* 0x0001240008087890 */ /* 0x000fe2000fffe03f */
[----:B------:R-:W-:-:S08]  /*ab20*/  UMOV UR4, 0x0 ;  /* 0x0000000000047882 */ /* 0x000fd00000000000 */
[----:B------:R2:W-:Y:S02]  /*ab30*/  UTMALDG.4D [UR8], [UR6], desc[UR4] ;  /* 0x00000408060075b4 */ /* 0x0005e40008019000 */
[----:B--2---:R-:W-:Y:S01]  /*ab40*/  NOP ;  /* 0x0000000000007918 */ /* 0x004fe20000000000 */
.L_x_10656:
        /* <DEDUP_REMOVED lines=13> */
[----:B------:R-:W-:Y:S01]  /*ac20*/  UIADD3 UR8, UR9, 0xc400, URZ ;  /* 0x0000c40009087890 */ /* 0x000fe2000fffe03f */
[----:B------:R-:W-:Y:S01]  /*ac30*/  @P0 IMAD.MOV.U32 R5, RZ, RZ, 0x6000 ;  /* 0x00006000ff050424 */ /* 0x000fe200078e00ff */
[----:B------:R-:W-:Y:S01]  /*ac40*/  BAR.SYNC.DEFER_BLOCKING 0x8, 0x1a0 ;  /* 0x0206800000007b1d */ /* 0x000fe20000010000 */
[----:B------:R-:W-:-:S05]  /*ac50*/  UIADD3 UR9, UR9, 0x30800, URZ ;  /* 0x0003080009097890 */ /* 0x000fca000fffe03f */
[----:B------:R3:W-:Y:S04]  /*ac60*/  @P0 SYNCS.ARRIVE.TRANS64 RZ, [R26+URZ+0x30800], R5 ;  /* 0x030800051aff09a7 */ /* 0x0007e8000800003f */
        /* <DEDUP_REMOVED lines=8> */
[----:B--2-4-:R-:W-:Y:S05]  /*acf0*/  @!P0 BRA `(.L_x_10661) ;  /* 0x0000002400ac8947 */ /* 0x014fea0003800000 */
.L_x_10729:
[----:B------:R-:W-:Y:S05]  /*ad00*/  BSYNC B0 ;  /* 0x0000000000007941 */ /* 0x000fea0003800000 */
.L_x_10660:
[----:B------:R-:W3:Y:S01]  /*ad10*/  LDL.LU R4, [R1+0x8] ;  /* 0x0000080001047983 */ /* 0x000ee20000300800 */
[----:B------:R-:W-:Y:S01]  /*ad20*/  BSSY B0, `(.L_x_10662) ;  /* 0x0000129000007945 */ /* 0x000fe20003800000 */
[----:B---3--:R-:W-:-:S13]  /*ad30*/  ISETP.GE.AND P0, PT, R4, 0xc1, PT ;  /* 0x000000c10400780c */ /* 0x008fda0003f06270 */
        /* <DEDUP_REMOVED lines=39> */
.L_x_10668:
[----:B0-----:R-:W-:Y:S01]  /*afb0*/  IMAD R3, R12, 0x8, R26 ;  /* 0x000000080c037824 */ /* 0x001fe200078e021a */
[----:B------:R-:W-:-:S04]  /*afc0*/  SHF.L.U32 R2, R13, 0x1f, RZ ;  /* 0x0000001f0d027819 */ /* 0x000fc800000006ff */
[----:B------:R-:W0:Y:S02]  /*afd0*/  SYNCS.PHASECHK.TRANS64.TRYWAIT P0, [R3+URZ+0x30840], R2 ;  /* 0x03084002030075a7 */ /* 0x000e24000800017f */
[----:B0-----:R-:W-:Y:S05]  /*afe0*/  @!P0 BRA `(.L_x_10669) ;  /* 0x0000002400048947 */ /* 0x001fea0003800000 */
.L_x_10730:
[----:B--2---:R-:W2:Y:S02]  /*aff0*/  S2R R5, SR_TID.X ;  /* 0x0000000000057919 */ /* 0x004ea40000002100 */
        /* <DEDUP_REMOVED lines=8> */
.L_x_10670:
[----:B0-2---:R-:W-:Y:S01]  /*b080*/  IMAD R2, R12, 0x6000, R26 ;  /* 0x000060000c027824 */ /* 0x005fe200078e021a */
        /* <DEDUP_REMOVED lines=8> */
[----:B------:R-:W-:Y:S01]  /*b110*/  R2UR UR12, R0 ;  /* 0x00000000000c72ca */ /* 0x000fe200000e0000 */
[----:B------:R-:W-:Y:S01]  /*b120*/  UMOV UR5, 0x14f00000 ;  /* 0x14f0000000057882 */ /* 0x000fe20000000000 */
[----:B-----5:R-:W-:Y:S01]  /*b130*/  R2UR UR13, R4 ;  /* 0x00000000040d72ca */ /* 0x020fe200000e0000 */
[----:B------:R-:W-:Y:S01]  /*b140*/  UMOV UR10, URZ ;  /* 0x0000003f000a7c82 */ /* 0x000fe20008000000 */
[----:B------:R-:W-:Y:S01]  /*b150*/  SHF.L.U32 R5, R24, 0x1f, RZ ;  /* 0x0000001f18057819 */ /* 0x000fe200000006ff */
[----:B------:R-:W-:-:S04]  /*b160*/  UIADD3 UR9, UR9, 0x30830, URZ ;  /* 0x0003083009097890 */ /* 0x000fc8000fffe03f */
[----:B------:R-:W-:Y:S02]  /*b170*/  UIMAD UR11, UR11, 0xc0, UR4 ;  /* 0x000000c00b0b78a4 */ /* 0x000fe4000f8e0204 */
[----:B------:R-:W-:Y:S01]  /*b180*/  UIADD3 UR8, UR8, 0x12400, URZ ;  /* 0x0001240008087890 */ /* 0x000fe2000fffe03f */
[----:B------:R-:W-:-:S08]  /*b190*/  UMOV UR4, 0x0 ;  /* 0x0000000000047882 */ /* 0x000fd00000000000 */
[----:B------:R0:W-:Y:S01]  /*b1a0*/  UTMALDG.4D [UR8], [UR6], desc[UR4] ;  /* 0x00000408060075b4 */ /* 0x0001e20008019000 */
[----:B------:R-:W2:Y:S02]  /*b1b0*/  SYNCS.PHASECHK.TRANS64.TRYWAIT P0, [R2+URZ+0x60], R5 ;  /* 0x00006005020075a7 */ /* 0x000ea4000800017f */
[----:B0-2---:R-:W-:Y:S05]  /*b1c0*/  @!P0 BRA `(.L_x_10671) ;  /* 0x0000002000a08947 */ /* 0x005fea0003800000 */
.L_x_10731:
[----:B------:R-:W-:Y:S05]  /*b1d0*/  @P1 BRA `(.L_x_10672) ;  /* 0x0000000000181947 */ /* 0x000fea0003800000 */
[----:B------:R-:W-:Y:S01]  /*b1e0*/  ISETP.NE.AND P0, PT, R27, RZ, PT ;  /* 0x000000ff1b00720c */ /* 0x000fe20003f05270 */
[----:B0-----:R-:W-:Y:S02]  /*b1f0*/  IMAD R2, R22, 0x8, R26 ;  /* 0x0000000816027824 */ /* 0x001fe400078e021a */
[----:B------:R-:W-:-:S04]  /*b200*/  IMAD.MOV.U32 R3, RZ, RZ, 0x6000 ;  /* 0x00006000ff037424 */ /* 0x000fc800078e00ff */
[----:B------:R2:W-:Y:S06]  /*b210*/  SYNCS.ARRIVE.TRANS64 RZ, [R2+URZ+0x30850], R3 ;  /* 0x0308500302ff79a7 */ /* 0x0005ec000800003f */
[----:B------:R-:W-:Y:S05]  /*b220*/  @!P0 BRA `(.L_x_10672) ;  /* 0x0000000000048947 */ /* 0x000fea0003800000 */
[----:B------:R-:W-:Y:S01]  /*b230*/  BPT.TRAP 0x1 ;  /* 0x000000040000795c */ /* 0x000fe20000300000 */
.L_x_10672:
[C-C-:B0-2---:R-:W-:Y:S01]  /*b240*/  IMAD R2, R22.reuse, 0x8, R26.reuse ;  /* 0x0000000816027824 */ /* 0x145fe200078e021a */
[----:B------:R-:W-:Y:S01]  /*b250*/  R2UR UR11, R25 ;  /* 0x00000000190b72ca */ /* 0x000fe200000e0000 */
        /* <DEDUP_REMOVED lines=9> */
[----:B------:R-:W-:Y:S01]  /*b2f0*/  R2UR UR12, R0 ;  /* 0x00000000000c72ca */ /* 0x000fe200000e0000 */
[----:B------:R-:W-:-:S02]  /*b300*/  IMAD.MOV.U32 R7, RZ, RZ, R4 ;  /* 0x000000ffff077224 */ /* 0x000fc400078e0004 */
[----:B------:R-:W-:Y:S02]  /*b310*/  IMAD.MOV.U32 R25, RZ, RZ, R9 ;  /* 0x000000ffff197224 */ /* 0x000fe400078e0009 */
[----:B------:R-:W-:Y:S02]  /*b320*/  UIMAD UR11, UR11, 0xc0, UR4 ;  /* 0x000000c00b0b78a4 */ /* 0x000fe4000f8e0204 */
[----:B------:R-:W-:Y:S02]  /*b330*/  UIADD3 UR9, UR9, 0x30850, URZ ;  /* 0x0003085009097890 */ /* 0x000fe4000fffe03f */
[----:B------:R-:W-:Y:S01]  /*b340*/  UIADD3 UR8, UR8, 0x400, URZ ;  /* 0x0000040008087890 */ /* 0x000fe2000fffe03f */
[----:B------:R-:W-:-:S08]  /*b350*/  UMOV UR4, 0x0 ;  /* 0x0000000000047882 */ /* 0x000fd00000000000 */
[----:B------:R0:W-:Y:S02]  /*b360*/  UTMALDG.4D [UR8], [UR6], desc[UR4] ;  /* 0x00000408060075b4 */ /* 0x0001e40008019000 */
[----:B0-----:R-:W-:Y:S01]  /*b370*/  NOP ;  /* 0x0000000000007918 */ /* 0x001fe20000000000 */
.L_x_10667:
[----:B------:R-:W-:Y:S05]  /*b380*/  BSYNC B2 ;  /* 0x0000000000027941 */ /* 0x000fea0003800000 */
.L_x_10666:
[----:B------:R-:W-:Y:S02]  /*b390*/  VIADD R9, R29, 0xfffffffd ;  /* 0xfffffffd1d097836 */ /* 0x000fe40000000000 */
[----:B------:R-:W-:Y:S02]  /*b3a0*/  IMAD.MOV.U32 R22, RZ, RZ, R12 ;  /* 0x000000ffff167224 */ /* 0x000fe400078e000c */
[----:B------:R-:W-:-:S07]  /*b3b0*/  IMAD.MOV.U32 R24, RZ, RZ, R13 ;  /* 0x000000ffff187224 */ /* 0x000fce00078e000d */
.L_x_10665:
[----:B------:R-:W-:Y:S05]  /*b3c0*/  BSYNC B1 ;  /* 0x0000000000017941 */ /* 0x000fea0003800000 */
.L_x_10664:
[----:B------:R-:W-:-:S05]  /*b3d0*/  IMAD.MOV R11, RZ, RZ, -R11 ;  /* 0x000000ffff0b7224 */ /* 0x000fca00078e0a0b */
[----:B------:R-:W-:-:S13]  /*b3e0*/  ISETP.NE.AND P0, PT, R10, R11, PT ;  /* 0x0000000b0a00720c */ /* 0x000fda0003f05270 */
[----:B------:R-:W-:Y:S05]  /*b3f0*/  @!P0 BRA `(.L_x_10663) ;  /* 0x0000000800ec8947 */ /* 0x000fea0003800000 */
[----:B------:R-:W-:-:S07]  /*b400*/  IMAD.MOV.U32 R4, RZ, RZ, R7 ;  /* 0x000000ffff047224 */ /* 0x000fce00078e0007 */
.L_x_10687:
        /* <DEDUP_REMOVED lines=9> */
[----:B0-----:R-:W-:Y:S01]  /*b4a0*/  IMAD.MOV.U32 R12, RZ, RZ, R9 ;  /* 0x000000ffff0c7224 */ /* 0x001fe200078e0009 */
[----:B------:R-:W-:-:S04]  /*b4b0*/  ISETP.NE.U32.AND P0, PT, RZ, UR4, PT ;  /* 0x00000004ff007c0c */ /* 0x000fc8000bf05070 */
[----:B------:R-:W-:-:S13]  /*b4c0*/  ISETP.NE.AND.EX P0, PT, RZ, UR5, PT, P0 ;  /* 0x00000005ff007c0c */ /* 0x000fda000bf05300 */
[----:B------:R-:W-:Y:S05]  /*b4d0*/  @!P0 BRA `(.L_x_10675) ;  /* 0x0000000000488947 */ /* 0x000fea0003800000 */
[----:B------:R-:W0:Y:S01]  /*b4e0*/  LDC R12, c[0x0][0x41c] ;  /* 0x00010700ff0c7b82 */ /* 0x000e220000000800 */
[----:B------:R-:W-:Y:S01]  /*b4f0*/  IMAD.MOV.U32 R13, RZ, RZ, R9 ;  /* 0x000000ffff0d7224 */ /* 0x000fe200078e0009 */
[----:B------:R-:W-:Y:S02]  /*b500*/  ULDC.64 UR6, c[0x0][0x408] ;  /* 0x0001020000067ab9 */ /* 0x000fe40000000a00 */
[----:B--2---:R-:W-:-:S04]  /*b510*/  IMAD R5, R8, UR6, RZ ;  /* 0x0000000608057c24 */ /* 0x004fc8000f8e02ff */
        /* <DEDUP_REMOVED lines=14> */
.L_x_10675:
[----:B------:R-:W-:Y:S01]  /*b600*/  IMAD R3, R10, 0x8, R26 ;  /* 0x000000080a037824 */ /* 0x000fe200078e021a */
[----:B------:R-:W-:-:S04]  /*b610*/  SHF.L.U32 R2, R11, 0x1f, RZ ;  /* 0x0000001f0b027819 */ /* 0x000fc800000006ff */
[----:B------:R-:W3:Y:S02]  /*b620*/  SYNCS.PHASECHK.TRANS64.TRYWAIT P0, [R3+URZ+0x30840], R2 ;  /* 0x03084002030075a7 */ /* 0x000ee4000800017f */
[----:B---3--:R-:W-:Y:S05]  /*b630*/  @!P0 BRA `(.L_x_10676) ;  /* 0x0000001c00988947 */ /* 0x008fea0003800000 */
.L_x_10732:
        /* <DEDUP_REMOVED lines=9> */
.L_x_10677:
[----:B0--3--:R-:W-:Y:S01]  /*b6d0*/  IMAD R2, R10, 0x6000, R26 ;  /* 0x000060000a027824 */ /* 0x009fe200078e021a */
        /* <DEDUP_REMOVED lines=20> */
.L_x_10733:
[----:B------:R-:W-:Y:S05]  /*b820*/  @P0 BRA `(.L_x_10679) ;  /* 0x0000000000140947 */ /* 0x000fea0003800000 */
[----:B------:R-:W-:Y:S01]  /*b830*/  ISETP.NE.AND P1, PT, R27, RZ, PT ;  /* 0x000000ff1b00720c */ /* 0x000fe20003f25270 */
[----:B------:R-:W-:-:S04]  /*b840*/  IMAD.MOV.U32 R2, RZ, RZ, 0x6000 ;  /* 0x00006000ff027424 */ /* 0x000fc800078e00ff */
[----:B------:R2:W-:Y:S08]  /*b850*/  SYNCS.ARRIVE.TRANS64 RZ, [R3+URZ+0x50], R2 ;  /* 0x0000500203ff79a7 */ /* 0x0005f0000800003f */
[----:B------:R-:W-:Y:S05]  /*b860*/  @!P1 BRA `(.L_x_10679) ;  /* 0x0000000000049947 */ /* 0x000fea0003800000 */
[----:B------:R-:W-:Y:S01]  /*b870*/  BPT.TRAP 0x1 ;  /* 0x000000040000795c */ /* 0x000fe20000300000 */
.L_x_10679:
        /* <DEDUP_REMOVED lines=10> */
[----:B------:R-:W-:Y:S01]  /*b920*/  IMAD.MOV.U32 R25, RZ, RZ, R12 ;  /* 0x000000ffff197224 */ /* 0x000fe200078e000c */
[----:B------:R-:W-:Y:S01]  /*b930*/  R2UR UR12, R0 ;  /* 0x00000000000c72ca */ /* 0x000fe200000e0000 */
[----:B------:R-:W-:-:S04]  /*b940*/  IMAD.MOV.U32 R7, RZ, RZ, R4 ;  /* 0x000000ffff077224 */ /* 0x000fc800078e0004 */
[----:B------:R-:W-:Y:S02]  /*b950*/  UIADD3 UR9, UR9, 0x50, URZ ;  /* 0x0000005009097890 */ /* 0x000fe4000fffe03f */
[----:B------:R-:W-:Y:S02]  /*b960*/  UIADD3 UR8, UR8, 0x400, URZ ;  /* 0x0000040008087890 */ /* 0x000fe4000fffe03f */
[----:B------:R-:W-:-:S03]  /*b970*/  UIMAD UR11, UR11, 0xc0, UR4 ;  /* 0x000000c00b0b78a4 */ /* 0x000fc6000f8e0204 */
[----:B------:R-:W-:-:S06]  /*b980*/  UMOV UR4, 0x0 ;  /* 0x0000000000047882 */ /* 0x000fcc0000000000 */
[----:B------:R3:W-:Y:S02]  /*b990*/  UTMALDG.4D [UR8], [UR6], desc[UR4] ;  /* 0x00000408060075b4 */ /* 0x0007e40008019000 */
[----:B---3--:R-:W-:Y:S01]  /*b9a0*/  NOP ;  /* 0x0000000000007918 */ /* 0x008fe20000000000 */
.L_x_10674:
[----:B------:R-:W-:Y:S05]  /*b9b0*/  BSYNC B1 ;  /* 0x0000000000017941 */ /* 0x000fea0003800000 */
.L_x_10673:
        /* <DEDUP_REMOVED lines=30> */
.L_x_10682:
[----:B--2---:R-:W-:Y:S01]  /*bba0*/  IMAD R2, R22, 0x8, R26 ;  /* 0x0000000816027824 */ /* 0x004fe200078e021a */
[----:B------:R-:W-:-:S04]  /*bbb0*/  SHF.L.U32 R3, R24, 0x1f, RZ ;  /* 0x0000001f18037819 */ /* 0x000fc800000006ff */
[----:B------:R-:W2:Y:S02]  /*bbc0*/  SYNCS.PHASECHK.TRANS64.TRYWAIT P0, [R2+URZ+0x30840], R3 ;  /* 0x03084003020075a7 */ /* 0x000ea4000800017f */
[----:B--2---:R-:W-:Y:S05]  /*bbd0*/  @!P0 BRA `(.L_x_10683) ;  /* 0x0000001800588947 */ /* 0x004fea0003800000 */
.L_x_10734:
        /* <DEDUP_REMOVED lines=9> */
.L_x_10684:
        /* <DEDUP_REMOVED lines=8> */
[----:B------:R-:W-:Y:S01]  /*bcf0*/  UIADD3.X UR7, URZ, UR39, URZ, UP0, !UPT ;  /* 0x000000273f077290 */ /* 0x000fe200087fe43f */
[----:B-----5:R-:W-:Y:S01]  /*bd00*/  R2UR UR13, R4 ;  /* 0x00000000040d72ca */ /* 0x020fe200000e0000 */
[----:B------:R-:W-:Y:S01]  /*bd10*/  UMOV UR5, 0x14f00000 ;  /* 0x14f0000000057882 */ /* 0x000fe20000000000 */
[----:B------:R-:W-:Y:S01]  /*bd20*/  R2UR UR9, R2 ;  /* 0x00000000020972ca */ /* 0x000fe200000e0000 */
[----:B------:R-:W-:Y:S01]  /*bd30*/  IMAD R2, R10, 0x8, R3 ;  /* 0x000000080a027824 */ /* 0x000fe200078e0203 */
[----:B------:R-:W-:Y:S01]  /*bd40*/  SHF.L.U32 R11, R11, 0x1f, RZ ;  /* 0x0000001f0b0b7819 */ /* 0x000fe200000006ff */
[----:B------:R-:W-:-:S02]  /*bd50*/  UMOV UR10, URZ ;  /* 0x0000003f000a7c82 */ /* 0x000fc40008000000 */
[----:B------:R-:W-:Y:S02]  /*bd60*/  UIMAD UR11, UR11, 0xc0, UR4 ;  /* 0x000000c00b0b78a4 */ /* 0x000fe4000f8e0204 */
[----:B------:R-:W-:Y:S01]  /*bd70*/  UIADD3 UR8, UR8, 0x12400, URZ ;  /* 0x0001240008087890 */ /* 0x000fe2000fffe03f */
[----:B------:R-:W-:-:S05]  /*bd80*/  UMOV UR4, 0x0 ;  /* 0x0000000000047882 */ /* 0x000fca0000000000 */
[----:B------:R-:W-:-:S09]  /*bd90*/  UIADD3 UR9, UR9, 0x30, URZ ;  /* 0x0000003009097890 */ /* 0x000fd2000fffe03f */
[----:B------:R0:W-:Y:S01]  /*bda0*/  UTMALDG.4D [UR8], [UR6], desc[UR4] ;  /* 0x00000408060075b4 */ /* 0x0001e20008019000 */
[----:B------:R-:W2:Y:S02]  /*bdb0*/  SYNCS.PHASECHK.TRANS64.TRYWAIT P1, [R2+URZ+0x60], R11 ;  /* 0x0000600b020075a7 */ /* 0x000ea4000802017f */
[----:B0-2---:R-:W-:Y:S05]  /*bdc0*/  @!P1 BRA `(.L_x_10685) ;  /* 0x0000001400f09947 */ /* 0x005fea0003800000 */
.L_x_10735:
[----:B------:R-:W-:Y:S05]  /*bdd0*/  @P0 BRA `(.L_x_10686) ;  /* 0x0000000000140947 */ /* 0x000fea0003800000 */
[----:B------:R-:W-:Y:S01]  /*bde0*/  ISETP.NE.AND P1, PT, R27, RZ, PT ;  /* 0x000000ff1b00720c */ /* 0x000fe20003f25270 */
[----:B------:R-:W-:-:S04]  /*bdf0*/  IMAD.MOV.U32 R3, RZ, RZ, 0x6000 ;  /* 0x00006000ff037424 */ /* 0x000fc800078e00ff */
[----:B------:R2:W-:Y:S08]  /*be00*/  SYNCS.ARRIVE.TRANS64 RZ, [R2+URZ+0x50], R3 ;  /* 0x0000500302ff79a7 */ /* 0x0005f0000800003f */
[----:B------:R-:W-:Y:S05]  /*be10*/  @!P1 BRA `(.L_x_10686) ;  /* 0x0000000000049947 */ /* 0x000fea0003800000 */
[----:B------:R-:W-:Y:S01]  /*be20*/  BPT.TRAP 0x1 ;  /* 0x000000040000795c */ /* 0x000fe20000300000 */
.L_x_10686:
        /* <DEDUP_REMOVED lines=19> */
.L_x_10681:
[----:B------:R-:W-:Y:S05]  /*bf60*/  BSYNC B1 ;  /* 0x0000000000017941 */ /* 0x000fea0003800000 */
.L_x_10680:
[C---:B------:R-:W-:Y:S01]  /*bf70*/  ISETP.GT.AND P0, PT, R9.reuse, 0x1, PT ;  /* 0x000000010900780c */ /* 0x040fe20003f04270 */
[----:B0-2---:R-:W-:-:S04]  /*bf80*/  VIADD R2, R9, 0xfffffffe ;  /* 0xfffffffe09027836 */ /* 0x005fc80000000000 */
[----:B------:R-:W-:-:S08]  /*bf90*/  IMAD.MOV.U32 R9, RZ, RZ, R2 ;  /* 0x000000ffff097224 */ /* 0x000fd000078e0002 */
[----:B------:R-:W-:Y:S05]  /*bfa0*/  @P0 BRA `(.L_x_10687) ;  /* 0xfffffff400180947 */ /* 0x000fea000383ffff */
.L_x_10663:
[----:B------:R-:W-:Y:S05]  /*bfb0*/  BSYNC B0 ;  /* 0x0000000000007941 */ /* 0x000fea0003800000 */
.L_x_10662:
[----:B------:R-:W-:Y:S01]  /*bfc0*/  ISETP.NE.AND P0, PT, R27, RZ, PT ;  /* 0x000000ff1b00720c */ /* 0x000fe20003f05270 */
[----:B------:R-:W-:-:S12]  /*bfd0*/  BSSY B0, `(.L_x_10688) ;  /* 0x000000e000007945 */ /* 0x000fd80003800000 */
[----:B------:R-:W-:Y:S05]  /*bfe0*/  @P0 BRA `(.L_x_10689) ;  /* 0x0000000000300947 */ /* 0x000fea0003800000 */
[----:B------:R-:W3:Y:S01]  /*bff0*/  S2R R9, SR_LANEID ;  /* 0x0000000000097919 */ /* 0x000ee20000000000 */
[----:B------:R-:W-:Y:S01]  /*c000*/  VOTEU.ANY UR4, UPT, PT ;  /* 0x0000000000047886 */ /* 0x000fe200038e0100 */
[----:B------:R-:W4:Y:S01]  /*c010*/  LDC.64 R2, c[0x0][0xc38] ;  /* 0x00030e00ff027b82 */ /* 0x000f220000000a00 */
[----:B------:R-:W3:Y:S08]  /*c020*/  FLO.U32 R4, UR4 ;  /* 0x0000000400047d00 */ /* 0x000ef000080e0000 */
[----:B--2---:R-:W4:Y:S01]  /*c030*/  POPC R5, UR4 ;  /* 0x0000000400057d09 */ /* 0x004f220008000000 */
[----:B---3--:R-:W-:-:S13]  /*c040*/  ISETP.EQ.U32.AND P0, PT, R4, R9, PT ;  /* 0x000000090400720c */ /* 0x008fda0003f02070 */
[----:B----4-:R-:W2:Y:S01]  /*c050*/  @P0 ATOMG.E.ADD.STRONG.GPU PT, R3, desc[UR46][R2.64], R5 ;  /* 0x00000005020309a8 */ /* 0x010ea200081ee1ee */
[----:B------:R-:W3:Y:S02]  /*c060*/  S2R R6, SR_LTMASK ;  /* 0x0000000000067919 */ /* 0x000ee40000003900 */
[----:B---3--:R-:W-:-:S04]  /*c070*/  LOP3.LUT R6, R6, UR4, RZ, 0xc0, !PT ;  /* 0x0000000406067c12 */ /* 0x008fc8000f8ec0ff */
[----:B------:R-:W3:Y:S01]  /*c080*/  POPC R9, R6 ;  /* 0x0000000600097309 */ /* 0x000ee20000000000 */
[----:B--2---:R-:W3:Y:S02]  /*c090*/  SHFL.IDX PT, R4, R3, R4, 0x1f ;  /* 0x00001f0403047589 */ /* 0x004ee400000e0000 */
[----:B---3--:R-:W-:-:S07]  /*c0a0*/  IADD3 R16, R4, UR37, R9 ;  /* 0x0000002504107c10 */ /* 0x008fce000fffe009 */
.L_x_10689:
[----:B------:R-:W-:Y:S05]  /*c0b0*/  BSYNC B0 ;  /* 0x0000000000007941 */ /* 0x000fea0003800000 */
.L_x_10688:
[----:B------:R-:W-:Y:S04]  /*c0c0*/  BSSY B0, `(.L_x_10690) ;  /* 0x0000020000007945 */ /* 0x000fe80003800000 */
[----:B------:R-:W-:Y:S05]  /*c0d0*/  @!P6 BRA `(.L_x_10691) ;  /* 0x000000000078e947 */ /* 0x000fea0003800000 */
[----:B------:R-:W-:Y:S01]  /*c0e0*/  IMAD R3, R22, 0x8, R26 ;  /* 0x0000000816037824 */ /* 0x000fe200078e021a */
[----:B------:R-:W-:-:S04]  /*c0f0*/  SHF.L.U32 R2, R24, 0x1f, RZ ;  /* 0x0000001f18027819 */ /* 0x000fc800000006ff */
[----:B------:R-:W3:Y:S02]  /*c100*/  SYNCS.PHASECHK.TRANS64.TRYWAIT P0, [R3+URZ+0x30860], R2 ;  /* 0x03086002030075a7 */ /* 0x000ee4000800017f */
[----:B---3--:R-:W-:Y:S05]  /*c110*/  @!P0 BRA `(.L_x_10692) ;  /* 0x0000001400308947 */ /* 0x008fea0003800000 */
.L_x_10736:
[----:B------:R-:W4:Y:S02]  /*c120*/  S2R R4, SR_TID.X ;  /* 0x0000000000047919 */ /* 0x000f240000002100 */
[----:B----4-:R-:W-:-:S04]  /*c130*/  LOP3.LUT R4, R4, 0x7f, RZ, 0xc0, !PT ;  /* 0x0000007f04047812 */ /* 0x010fc800078ec0ff */
[----:B------:R-:W-:-:S13]  /*c140*/  ISETP.NE.AND P0, PT, R4, RZ, PT ;  /* 0x000000ff0400720c */ /* 0x000fda0003f05270 */
[----:B------:R-:W-:Y:S05]  /*c150*/  @P0 BRA `(.L_x_10693) ;  /* 0x0000000000140947 */ /* 0x000fea0003800000 */
[----:B------:R-:W-:Y:S01]  /*c160*/  ISETP.NE.AND P1, PT, R27, RZ, PT ;  /* 0x000000ff1b00720c */ /* 0x000fe20003f25270 */
[----:B---3--:R-:W-:-:S04]  /*c170*/  IMAD.MOV.U32 R2, RZ, RZ, 0x6000 ;  /* 0x00006000ff027424 */ /* 0x008fc800078e00ff */
[----:B------:R4:W-:Y:S08]  /*c180*/  SYNCS.ARRIVE.TRANS64 RZ, [R3+URZ+0x30850], R2 ;  /* 0x0308500203ff79a7 */ /* 0x0009f0000800003f */
[----:B------:R-:W-:Y:S05]  /*c190*/  @!P1 BRA `(.L_x_10693) ;  /* 0x0000000000049947 */ /* 0x000fea0003800000 */
[----:B------:R-:W-:Y:S01]  /*c1a0*/  BPT.TRAP 0x1 ;  /* 0x000000040000795c */ /* 0x000fe20000300000 */
.L_x_10693:
[----:B--2---:R-:W-:Y:S01]  /*c1b0*/  IMAD R26, R22, 0x6000, R26 ;  /* 0x00006000161a7824 */ /* 0x004fe200078e021a */
        /* <DEDUP_REMOVED lines=9> */
[----:B------:R-:W-:-:S05]  /*c250*/  R2UR UR13, R7 ;  /* 0x00000000070d72ca */ /* 0x000fca00000e0000 */
[----:B------:R-:W-:Y:S02]  /*c260*/  UIMAD UR11, UR11, 0xc0, UR4 ;  /* 0x000000c00b0b78a4 */ /* 0x000fe4000f8e0204 */
[----:B------:R-:W-:Y:S02]  /*c270*/  UIADD3 UR9, UR9, 0x30850, URZ ;  /* 0x0003085009097890 */ /* 0x000fe4000fffe03f */
[----:B------:R-:W-:Y:S01]  /*c280*/  UIADD3 UR8, UR8, 0x400, URZ ;  /* 0x0000040008087890 */ /* 0x000fe2000fffe03f */
[----:B------:R-:W-:-:S08]  /*c290*/  UMOV UR4, 0x0 ;  /* 0x0000000000047882 */ /* 0x000fd00000000000 */
[----:B------:R2:W-:Y:S02]  /*c2a0*/  UTMALDG.4D [UR8], [UR6], desc[UR4] ;  /* 0x00000408060075b4 */ /* 0x0005e40008019000 */
[----:B--2---:R-:W-:Y:S01]  /*c2b0*/  NOP ;  /* 0x0000000000007918 */ /* 0x004fe20000000000 */
.L_x_10691:
[----:B------:R-:W-:Y:S05]  /*c2c0*/  BSYNC B0 ;  /* 0x0000000000007941 */ /* 0x000fea0003800000 */
.L_x_10690:
[----:B------:R-:W-:-:S05]  /*c2d0*/  VIADD R22, R22, 0x1 ;  /* 0x0000000116167836 */ /* 0x000fca0000000000 */
[----:B------:R-:W-:-:S04]  /*c2e0*/  ISETP.NE.AND P0, PT, R22, 0x2, PT ;  /* 0x000000021600780c */ /* 0x000fc80003f05270 */
[----:B---34-:R-:W-:Y:S02]  /*c2f0*/  SEL R3, RZ, 0x1, P0 ;  /* 0x00000001ff037807 */ /* 0x018fe40000000000 */
[----:B------:R-:W-:Y:S02]  /*c300*/  SEL R22, R22, RZ, P0 ;  /* 0x000000ff16167207 */ /* 0x000fe40000000000 */
[----:B------:R-:W-:-:S07]  /*c310*/  LOP3.LUT R24, R24, R3, RZ, 0x3c, !PT ;  /* 0x0000000318187212 */ /* 0x000fce00078e3cff */
.L_x_10649:
[----:B------:R-:W-:Y:S05]  /*c320*/  BSYNC B6 ;  /* 0x0000000000067941 */ /* 0x000fea0003800000 */
.L_x_10647:
[----:B------:R-:W-:-:S03]  /*c330*/  UMOV UR4, 0xffffffff ;  /* 0xffffffff00047882 */ /* 0x000fc60000000000 */
[----:B------:R-:W-:Y:S05]  /*c340*/  BRA.DIV UR4, `(.L_x_10694) ;  /* 0x0000001204b87947 */ /* 0x000fea000b800000 */
[----:B--2---:R2:W3:Y:S04]  /*c350*/  SHFL.IDX PT, R5, R16, RZ, 0x1f ;  /* 0x00001fff10057589 */ /* 0x0044e800000e0000 */
[----:B------:R2:W4:Y:S02]  /*c360*/  SHFL.IDX PT, R0, R16, 0x1, 0x1f ;  /* 0x00201f0010007f89 */ /* 0x00052400000e0000 */
.L_x_10740:
        /* <DEDUP_REMOVED lines=8> */
[----:B------:R-:W0:Y:S02]  /*c3f0*/  LDC.64 R2, c[0x0][0xc58] ;  /* 0x00031600ff027b82 */ /* 0x000e240000000a00 */
[----:B0-----:R-:W-:-:S06]  /*c400*/  IMAD.WIDE R2, R7, 0x4, R2 ;  /* 0x0000000407027825 */ /* 0x001fcc00078e0202 */
[----:B------:R0:W5:Y:S02]  /*c410*/  LDG.E R2, desc[UR46][R2.64] ;  /* 0x0000002e02027981 */ /* 0x000164000c1e1900 */
.L_x_10696:
[----:B------:R-:W-:Y:S05]  /*c420*/  BSYNC B0 ;  /* 0x0000000000007941 */ /* 0x000fea0003800000 */
.L_x_10695:
        /* <DEDUP_REMOVED lines=23> */
.L_x_10748:
[----:B------:R-:W-:Y:S02]  /*c5a0*/  ULDC UR4, c[0x0][0xc10] ;  /* 0x0003040000047ab9 */ /* 0x000fe40000000800 */
[----:B------:R-:W-:-:S04]  /*c5b0*/  IMAD.U32 R7, RZ, RZ, UR4 ;  /* 0x00000004ff077e24 */ /* 0x000fc8000f8e00ff */
[----:B0-----:R-:W-:-:S04]  /*c5c0*/  IMAD R3, R14, R7, RZ ;  /* 0x000000070e037224 */ /* 0x001fc800078e02ff */
[----:B----4-:R-:W-:-:S05]  /*c5d0*/  IMAD.IADD R6, R0, 0x1, R3 ;  /* 0x0000000100067824 */ /* 0x010fca00078e0203 */
[----:B---3--:R-:W-:-:S13]  /*c5e0*/  ISETP.GT.AND P0, PT, R6, R5, PT ;  /* 0x000000050600720c */ /* 0x008fda0003f04270 */
[----:B------:R-:W-:Y:S05]  /*c5f0*/  @P0 BRA `(.L_x_10698) ;  /* 0x0000000000ac0947 */ /* 0x000fea0003800000 */
[----:B------:R-:W0:Y:S02]  /*c600*/  LDC R4, c[0x0][0xc14] ;  /* 0x00030500ff047b82 */ /* 0x000e240000000800 */
.L_x_10703:
        /* <DEDUP_REMOVED lines=9> */
[----:B------:R-:W0:Y:S02]  /*c6a0*/  LDC.64 R2, c[0x0][0xc58] ;  /* 0x00031600ff027b82 */ /* 0x000e240000000a00 */
[----:B0-----:R-:W-:-:S06]  /*c6b0*/  IMAD.WIDE R2, R7, 0x4, R2 ;  /* 0x0000000407027825 */ /* 0x001fcc00078e0202 */
[----:B------:R0:W5:Y:S02]  /*c6c0*/  LDG.E R2, desc[UR46][R2.64] ;  /* 0x0000002e02027981 */ /* 0x000164000c1e1900 */
.L_x_10701:
[----:B------:R-:W-:Y:S05]  /*c6d0*/  BSYNC B0 ;  /* 0x0000000000007941 */ /* 0x000fea0003800000 */
.L_x_10700:
        /* <DEDUP_REMOVED lines=23> */
.L_x_10756:
[----:B------:R-:W-:Y:S02]  /*c850*/  ULDC UR4, c[0x0][0xc10] ;  /* 0x0003040000047ab9 */ /* 0x000fe40000000800 */
[----:B------:R-:W-:-:S04]  /*c860*/  IMAD.U32 R7, RZ, RZ, UR4 ;  /* 0x00000004ff077e24 */ /* 0x000fc8000f8e00ff */
[----:B---3--:R-:W-:-:S04]  /*c870*/  IMAD R3, R14, R7, RZ ;  /* 0x000000070e037224 */ /* 0x008fc800078e02ff */
[----:B------:R-:W-:-:S05]  /*c880*/  IMAD.IADD R6, R3, 0x1, R6 ;  /* 0x0000000103067824 */ /* 0x000fca00078e0206 */
[----:B------:R-:W-:-:S13]  /*c890*/  ISETP.GT.AND P0, PT, R6, R5, PT ;  /* 0x000000050600720c */ /* 0x000fda0003f04270 */
[----:B------:R-:W-:Y:S05]  /*c8a0*/  @!P0 BRA `(.L_x_10703) ;  /* 0xfffffffc00588947 */ /* 0x000fea000383ffff */
.L_x_10698:
[----:B------:R-:W-:Y:S01]  /*c8b0*/  IMAD.IADD R6, R6, 0x1, -R3 ;  /* 0x0000000106067824 */ /* 0x000fe200078e0a03 */
[----:B------:R-:W-:-:S03]  /*c8c0*/  UMOV UR4, 0xffffffff ;  /* 0xffffffff00047882 */ /* 0x000fc60000000000 */
[----:B------:R-:W-:-:S05]  /*c8d0*/  IMAD R0, R8, R7, R6 ;  /* 0x0000000708007224 */ /* 0x000fca00078e0206 */
[----:B------:R-:W-:Y:S01]  /*c8e0*/  ISETP.GT.AND P6, PT, R0, R5, PT ;  /* 0x000000050000720c */ /* 0x000fe20003fc4270 */
[----:B------:R-:W-:-:S12]  /*c8f0*/  BRA.DIV UR4, `(.L_x_10704) ;  /* 0x0000001604387947 */ /* 0x000fd8000b800000 */
[----:B------:R-:W-:-:S04]  /*c900*/  VOTE.ANY R3, PT, !P6 ;  /* 0x0000000000037806 */ /* 0x000fc800070e0100 */
[----:B------:R-:W3:Y:S02]  /*c910*/  POPC R0, R3 ;  /* 0x0000000300007309 */ /* 0x000ee40000000000 */
[----:B---3--:R3:W4:Y:S02]  /*c920*/  SHFL.IDX PT, R17, R2, R0, 0x1f ;  /* 0x00001f0002117589 */ /* 0x00872400000e0000 */
.L_x_10760:
[----:B------:R-:W-:Y:S01]  /*c930*/  ISETP.NE.AND P0, PT, R3, RZ, PT ;  /* 0x000000ff0300720c */ /* 0x000fe20003f05270 */
[----:B------:R-:W-:-:S12]  /*c940*/  IMAD.MOV.U32 R14, RZ, RZ, RZ ;  /* 0x000000ffff0e7224 */ /* 0x000fd800078e00ff */
[----:B------:R-:W-:Y:S05]  /*c950*/  @!P0 BRA `(.L_x_10705) ;  /* 0x0000000000108947 */ /* 0x000fea0003800000 */
[----:B------:R-:W-:Y:S01]  /*c960*/  UMOV UR4, 0xffffffff ;  /* 0xffffffff00047882 */ /* 0x000fe20000000000 */
[----:B------:R-:W-:Y:S02]  /*c970*/  IADD3 R12, R0, -0x1, RZ ;  /* 0xffffffff000c7810 */ /* 0x000fe40007ffe0ff */
[----:B------:R-:W-:Y:S05]  /*c980*/  BRA.DIV UR4, `(.L_x_10706) ;  /* 0x00000016045c7947 */ /* 0x000fea000b800000 */
[----:B------:R0:W0:Y:S02]  /*c990*/  SHFL.IDX PT, R14, R8, R12, 0x1f ;  /* 0x00001f0c080e7589 */ /* 0x00002400000e0000 */
.L_x_10705:
[----:B0---4-:R-:W-:Y:S01]  /*c9a0*/  IABS R8, R17 ;  /* 0x0000001100087213 */ /* 0x011fe20000000000 */
[----:B--2---:R-:W-:Y:S02]  /*c9b0*/  IMAD R16, R14, R7, R6 ;  /* 0x000000070e107224 */ /* 0x004fe400078e0206 */
[----:B------:R-:W-:Y:S01]  /*c9c0*/  IMAD.IADD R19, R0, 0x1, R19 ;  /* 0x0000000100137824 */ /* 0x000fe200078e0213 */
[----:B------:R-:W0:Y:S01]  /*c9d0*/  I2F.RP R9, R8 ;  /* 0x0000000800097306 */ /* 0x000e220000209400 */
[----:B------:R-:W-:Y:S01]  /*c9e0*/  IMAD.IADD R6, R5, 0x1, -R16 ;  /* 0x0000000105067824 */ /* 0x000fe200078e0a10 */
[----:B------:R-:W-:-:S05]  /*c9f0*/  IABS R5, R17 ;  /* 0x0000001100057213 */ /* 0x000fca0000000000 */
[----:B------:R-:W-:Y:S01]  /*ca00*/  IMAD.MOV R5, RZ, RZ, -R5 ;  /* 0x000000ffff057224 */ /* 0x000fe200078e0a05 */
[----:B0-----:R-:W3:Y:S02]  /*ca10*/  MUFU.RCP R9, R9 ;  /* 0x0000000900097308 */ /* 0x001ee40000001000 */
[----:B---3--:R-:W-:-:S06]  /*ca20*/  VIADD R2, R9, 0xffffffe ;  /* 0x0ffffffe09027836 */ /* 0x008fcc0000000000 */
        /* <DEDUP_REMOVED lines=22> */
.L_x_10699:
[----:B------:R-:W-:Y:S01]  /*cb90*/  UMOV UR4, URZ ;  /* 0x0000003f00047c82 */ /* 0x000fe20008000000 */
[----:B------:R-:W-:Y:S01]  /*cba0*/  UMOV UR5, URZ ;  /* 0x0000003f00057c82 */ /* 0x000fe20008000000 */
[----:B------:R-:W-:Y:S01]  /*cbb0*/  ULDC UR6, c[0x0][0xc14] ;  /* 0x0003050000067ab9 */ /* 0x000fe20000000800 */
[----:B--2---:R-:W-:Y:S02]  /*cbc0*/  IMAD.MOV.U32 R16, RZ, RZ, R5 ;  /* 0x000000ffff107224 */ /* 0x004fe400078e0005 */
[----:B------:R-:W-:Y:S02]  /*cbd0*/  IMAD.U32 R17, RZ, RZ, UR4 ;  /* 0x00000004ff117e24 */ /* 0x000fe4000f8e00ff */
[----:B------:R-:W-:Y:S02]  /*cbe0*/  IMAD.U32 R18, RZ, RZ, UR5 ;  /* 0x00000005ff127e24 */ /* 0x000fe4000f8e00ff */
[----:B------:R-:W-:-:S07]  /*cbf0*/  IMAD.U32 R19, RZ, RZ, UR6 ;  /* 0x00000006ff137e24 */ /* 0x000fce000f8e00ff */
.L_x_10707:
        /* <DEDUP_REMOVED lines=10> */
.L_x_10645:
[----:B0-2---:R-:W2:Y:S01]  /*cca0*/  LDL.LU R0, [R1+0xc] ;  /* 0x00000c0001007983 */ /* 0x005ea20000300800 */
        /* <DEDUP_REMOVED lines=11> */
.L_x_10763:
[----:B------:R-:W-:Y:S05]  /*cd60*/  BSYNC B0 ;  /* 0x0000000000007941 */ /* 0x000fea0003800000 */
.L_x_10709:
[----:B------:R-:W-:-:S03]  /*cd70*/  UMOV UR4, 0xffffffff ;  /* 0xffffffff00047882 */ /* 0x000fc60000000000 */
[----:B------:R-:W-:Y:S05]  /*cd80*/  BRA.DIV UR4, `(.L_x_10711) ;  /* 0x0000001204947947 */ /* 0x000fea000b800000 */
[----:B0-----:R-:W0:Y:S02]  /*cd90*/  S2R R0, SR_TID.X ;  /* 0x0000000000007919 */ /* 0x001e240000002100 */
[----:B0-----:R-:W-:-:S04]  /*cda0*/  SHF.R.U32.HI R0, RZ, 0x5, R0 ;  /* 0x00000005ff007819 */ /* 0x001fc80000011600 */
[----:B------:R-:W-:-:S05]  /*cdb0*/  LOP3.LUT R0, R0, 0x3, RZ, 0xc0, !PT ;  /* 0x0000000300007812 */ /* 0x000fca00078ec0ff */
[----:B------:R0:W2:Y:S02]  /*cdc0*/  SHFL.IDX PT, R14, R0, RZ, 0x1f ;  /* 0x00001fff000e7589 */ /* 0x0000a400000e0000 */
.L_x_10766:
[----:B--2---:R-:W-:Y:S01]  /*cdd0*/  ISETP.NE.AND P0, PT, R14, RZ, PT ;  /* 0x000000ff0e00720c */ /* 0x004fe20003f05270 */
[----:B------:R-:W-:-:S12]  /*cde0*/  BSSY B0, `(.L_x_10712) ;  /* 0x0000024000007945 */ /* 0x000fd80003800000 */
[----:B------:R-:W-:Y:S05]  /*cdf0*/  @P0 BRA `(.L_x_10713) ;  /* 0x0000000000880947 */ /* 0x000fea0003800000 */
[----:B------:R-:W-:-:S03]  /*ce00*/  UMOV UR4, 0xffffffff ;  /* 0xffffffff00047882 */ /* 0x000fc60000000000 */
[----:B------:R-:W-:Y:S05]  /*ce10*/  BRA.DIV UR4, `(.L_x_10714) ;  /* 0x0000001204a47947 */ /* 0x000fea000b800000 */
[----:B------:R-:W-:-:S13]  /*ce20*/  ELECT P6, URZ, PT ;  /* 0x00000000003f782f */ /* 0x000fda00038c0000 */
.L_x_10769:
[----:B------:R-:W-:Y:S05]  /*ce30*/  @!P6 BRA `(.L_x_10713) ;  /* 0x000000000078e947 */ /* 0x000fea0003800000 */
[----:B------:R-:W-:-:S06]  /*ce40*/  ULOP3.LUT UR4, UR36, 0x2, URZ, 0xfc, !UPT ;  /* 0x0000000224047892 */ /* 0x000fcc000f8efc3f */
[----:B0-----:R-:W-:-:S05]  /*ce50*/  IMAD.U32 R0, RZ, RZ, UR4 ;  /* 0x00000004ff007e24 */ /* 0x001fca000f8e00ff */
[----:B------:R-:W-:-:S13]  /*ce60*/  ISETP.NE.AND P2, PT, R0, 0x3, PT ;  /* 0x000000030000780c */ /* 0x000fda0003f45270 */
[----:B------:R-:W-:Y:S05]  /*ce70*/  @!P2 BRA `(.L_x_10715) ;  /* 0x000000000004a947 */ /* 0x000fea0003800000 */
[----:B------:R-:W-:Y:S01]  /*ce80*/  BPT.TRAP 0x1 ;  /* 0x000000040000795c */ /* 0x000fe20000300000 */
.L_x_10715:
        /* <DEDUP_REMOVED lines=12> */
.L_x_10770:
[----:B------:R-:W2:Y:S02]  /*cf50*/  SYNCS.PHASECHK.TRANS64.TRYWAIT P0, [R3+URZ], R0 ;  /* 0x00000000030075a7 */ /* 0x000ea4000800017f */
[----:B--2---:R-:W-:Y:S05]  /*cf60*/  @!P0 BRA `(.L_x_10717) ;  /* 0x0000001000848947 */ /* 0x004fea0003800000 */
.L_x_10771:
[----:B------:R-:W-:Y:S05]  /*cf70*/  @!P2 BRA `(.L_x_10718) ;  /* 0x000000000004a947 */ /* 0x000fea0003800000 */
[----:B------:R-:W-:Y:S01]  /*cf80*/  BPT.TRAP 0x1 ;  /* 0x000000040000795c */ /* 0x000fe20000300000 */
.L_x_10718:
[----:B--2---:R-:W-:-:S04]  /*cf90*/  VIADD R3, R9, 0x30860 ;  /* 0x0003086009037836 */ /* 0x004fc80000000000 */
[----:B------:R-:W-:-:S04]  /*cfa0*/  IMAD R5, R22, 0x8, R3 ;  /* 0x0000000816057824 */ /* 0x000fc800078e0203 */
[----:B------:R-:W2:Y:S02]  /*cfb0*/  SYNCS.PHASECHK.TRANS64.TRYWAIT P0, [R5+URZ], R2 ;  /* 0x00000002050075a7 */ /* 0x000ea4000800017f */
[----:B--2---:R-:W-:Y:S05]  /*cfc0*/  @!P0 BRA `(.L_x_10719) ;  /* 0x0000001000808947 */ /* 0x004fea0003800000 */
.L_x_10772:
[----:B------:R-:W-:-:S07]  /*cfd0*/  IMAD R3, R4, 0x8, R3 ;  /* 0x0000000804037824 */ /* 0x000fce00078e0203 */
.L_x_10720:
[----:B---3--:R3:W4:Y:S02]  /*cfe0*/  SYNCS.PHASECHK.TRANS64.TRYWAIT P0, [R3+URZ], R0 ;  /* 0x00000000030075a7 */ /* 0x008724000800017f */
[----:B----4-:R-:W-:Y:S05]  /*cff0*/  @!P0 NANOSLEEP.SYNCS 0x989680 ;  /* 0x009896800000895d */ /* 0x010fea0003900000 */
[----:B------:R-:W4:Y:S02]  /*d000*/  @!P0 SYNCS.PHASECHK.TRANS64 P0, [R3+URZ], R0 ;  /* 0x00000000030085a7 */ /* 0x000f24000800007f */
[----:B----4-:R-:W-:Y:S05]  /*d010*/  @!P0 BRA `(.L_x_10720) ;  /* 0xfffffffc00f08947 */ /* 0x010fea000383ffff */
.L_x_10713:
[----:B------:R-:W-:Y:S05]  /*d020*/  BSYNC B0 ;  /* 0x0000000000007941 */ /* 0x000fea0003800000 */
.L_x_10712:
[----:B------:R-:W-:Y:S05]  /*d030*/  EXIT ;  /* 0x000000000000794d */ /* 0x000fea0003800000 */
.L_x_10599:
[----:B0-----:R-:W-:-:S04]  /*d040*/  IMAD.U32 R3, RZ, RZ, UR40 ;  /* 0x00000028ff037e24 */ /* 0x001fc8000f8e00ff */
[----:B------:R0:W1:Y:S03]  /*d050*/  SYNCS.PHASECHK.TRANS64.TRYWAIT P1, [R3+URZ+0x30800], R0 ;  /* 0x03080000030075a7 */ /* 0x000066000802017f */
[----:B-1----:R-:W-:Y:S05]  /*d060*/  @!P1 NANOSLEEP.SYNCS 0x989680 ;  /* 0x009896800000995d */ /* 0x002fea0003900000 */
[----:B------:R-:W1:Y:S02]  /*d070*/  @!P1 SYNCS.PHASECHK.TRANS64 P1, [R3+URZ+0x30800], R0 ;  /* 0x03080000030095a7 */ /* 0x000e64000802007f */
[----:B-1----:R-:W-:Y:S05]  /*d080*/  @!P1 BRA `(.L_x_10599) ;  /* 0xfffffffc00ec9947 */ /* 0x002fea000383ffff */
[----:B------:R-:W-:Y:S05]  /*d090*/  BRA `(.L_x_10721) ;  /* 0xffffff4400847947 */ /* 0x000fea000383ffff */
.L_x_10603:
[----:B-1----:R1:W2:Y:S02]  /*d0a0*/  SYNCS.PHASECHK.TRANS64.TRYWAIT P2, [R3+URZ+0x30830], R0 ;  /* 0x03083000030075a7 */ /* 0x0022a4000804017f */
[----:B--2---:R-:W-:Y:S05]  /*d0b0*/  @!P2 NANOSLEEP.SYNCS 0x989680 ;  /* 0x009896800000a95d */ /* 0x004fea0003900000 */
[----:B------:R-:W2:Y:S02]  /*d0c0*/  @!P2 SYNCS.PHASECHK.TRANS64 P2, [R3+URZ+0x30830], R0 ;  /* 0x030830000300a5a7 */ /* 0x000ea4000804007f */
[----:B--2---:R-:W-:Y:S05]  /*d0d0*/  @!P2 BRA `(.L_x_10603) ;  /* 0xfffffffc00f0a947 */ /* 0x004fea000383ffff */
[----:B------:R-:W-:Y:S05]  /*d0e0*/  BRA `(.L_x_10602) ;  /* 0xffffff4400ac7947 */ /* 0x000fea000383ffff */
.L_x_10608:
[----:B--2---:R-:W-:-:S04]  /*d0f0*/  IMAD.U32 R5, RZ, RZ, UR6 ;  /* 0x00000006ff057e24 */ /* 0x004fc8000f8e00ff */
[----:B------:R2:W3:Y:S03]  /*d100*/  SYNCS.PHASECHK.TRANS64.TRYWAIT P2, [R5+URZ+0x30830], R0 ;  /* 0x03083000050075a7 */ /* 0x0004e6000804017f */
[----:B---3--:R-:W-:Y:S05]  /*d110*/  @!P2 NANOSLEEP.SYNCS 0x989680 ;  /* 0x009896800000a95d */ /* 0x008fea0003900000 */
[----:B------:R-:W3:Y:S02]  /*d120*/  @!P2 SYNCS.PHASECHK.TRANS64 P2, [R5+URZ+0x30830], R0 ;  /* 0x030830000500a5a7 */ /* 0x000ee4000804007f */
[----:B---3--:R-:W-:Y:S05]  /*d130*/  @!P2 BRA `(.L_x_10608) ;  /* 0xfffffffc00eca947 */ /* 0x008fea000383ffff */
[----:B------:R-:W-:Y:S05]  /*d140*/  BRA `(.L_x_10605) ;  /* 0xffffff7400047947 */ /* 0x000fea000383ffff */
.L_x_10612:
[----:B-1----:R-:W-:-:S04]  /*d150*/  IMAD.U32 R5, RZ, RZ, UR6 ;  /* 0x00000006ff057e24 */ /* 0x002fc8000f8e00ff */
[----:B------:R1:W2:Y:S03]  /*d160*/  SYNCS.PHASECHK.TRANS64.TRYWAIT P2, [R5+URZ+0x30850], R0 ;  /* 0x03085000050075a7 */ /* 0x0002a6000804017f */
[----:B--2---:R-:W-:Y:S05]  /*d170*/  @!P2 NANOSLEEP.SYNCS 0x989680 ;  /* 0x009896800000a95d */ /* 0x004fea0003900000 */
[----:B------:R-:W2:Y:S02]  /*d180*/  @!P2 SYNCS.PHASECHK.TRANS64 P2, [R5+URZ+0x30850], R0 ;  /* 0x030850000500a5a7 */ /* 0x000ea4000804007f */
[----:B--2---:R-:W-:Y:S05]  /*d190*/  @!P2 BRA `(.L_x_10612) ;  /* 0xfffffffc00eca947 */ /* 0x004fea000383ffff */
[----:B------:R-:W-:Y:S05]  /*d1a0*/  BRA `(.L_x_10609) ;  /* 0xffffff74007c7947 */ /* 0x000fea000383ffff */
.L_x_10617:
[----:B---3--:R-:W-:-:S04]  /*d1b0*/  IMAD.U32 R10, RZ, RZ, UR5 ;  /* 0x00000005ff0a7e24 */ /* 0x008fc8000f8e00ff */
[----:B------:R3:W4:Y:S03]  /*d1c0*/  SYNCS.PHASECHK.TRANS64.TRYWAIT P0, [R10+URZ+0x30850], R3 ;  /* 0x030850030a0075a7 */ /* 0x000726000800017f */
[----:B----4-:R-:W-:Y:S05]  /*d1d0*/  @!P0 NANOSLEEP.SYNCS 0x989680 ;  /* 0x009896800000895d */ /* 0x010fea0003900000 */
[----:B------:R-:W4:Y:S02]  /*d1e0*/  @!P0 SYNCS.PHASECHK.TRANS64 P0, [R10+URZ+0x30850], R3 ;  /* 0x030850030a0085a7 */ /* 0x000f24000800007f */
[----:B----4-:R-:W-:Y:S05]  /*d1f0*/  @!P0 BRA `(.L_x_10617) ;  /* 0xfffffffc00ec8947 */ /* 0x010fea000383ffff */
[----:B------:R-:W-:Y:S05]  /*d200*/  BRA `(.L_x_10616) ;  /* 0xffffff9c00307947 */ /* 0x000fea000383ffff */
.L_x_10654:
        /* <DEDUP_REMOVED lines=11> */
.L_x_10723:
[----:B------:R-:W-:Y:S05]  /*d2c0*/  BSYNC B0 ;  /* 0x0000000000007941 */ /* 0x000fea0003800000 */
.L_x_10722:
[----:B------:R-:W-:Y:S05]  /*d2d0*/  BRA `(.L_x_10724) ;  /* 0xffffffd400347947 */ /* 0x000fea000383ffff */
.L_x_10655:
[----:B------:R-:W-:Y:S01]  /*d2e0*/  BSSY B0, `(.L_x_10725) ;  /* 0x0000006000007945 */ /* 0x000fe20003800000 */
[----:B------:R-:W-:-:S07]  /*d2f0*/  IMAD.MOV.U32 R15, RZ, RZ, -0x1 ;  /* 0xffffffffff0f7424 */ /* 0x000fce00078e00ff */
[----:B-1----:R-:W-:Y:S05]  /*d300*/  WARPSYNC.COLLECTIVE R15, `(.L_x_10726) ;  /* 0x000000000f0c7348 */ /* 0x002fea0003c00000 */
[----:B------:R-:W-:Y:S02]  /*d310*/  ELECT P6, UR62, PT ;  /* 0x00000000003e782f */ /* 0x000fe400038c0000 */
[----:B------:R-:W-:Y:S01]  /*d320*/  MOV R14, UR62 ;  /* 0x0000003e000e7c02 */ /* 0x000fe20008000f00 */
[----:B-1----:R-:W-:Y:S10]  /*d330*/  ENDCOLLECTIVE ;  /* 0x000000000000791b */ /* 0x002ff40003800000 */
.L_x_10726:
[----:B------:R-:W-:Y:S05]  /*d340*/  BSYNC B0 ;  /* 0x0000000000007941 */ /* 0x000fea0003800000 */
.L_x_10725:
[----:B------:R-:W-:Y:S05]  /*d350*/  BRA `(.L_x_10727) ;  /* 0xffffffd400287947 */ /* 0x000fea000383ffff */
.L_x_10658:
[----:B--2---:R2:W3:Y:S02]  /*d360*/  SYNCS.PHASECHK.TRANS64.TRYWAIT P0, [R5+URZ+0x30840], R4 ;  /* 0x03084004050075a7 */ /* 0x0044e4000800017f */
[----:B---3--:R-:W-:Y:S05]  /*d370*/  @!P0 NANOSLEEP.SYNCS 0x989680 ;  /* 0x009896800000895d */ /* 0x008fea0003900000 */
[----:B------:R-:W3:Y:S02]  /*d380*/  @!P0 SYNCS.PHASECHK.TRANS64 P0, [R5+URZ+0x30840], R4 ;  /* 0x03084004050085a7 */ /* 0x000ee4000800007f */
[----:B---3--:R-:W-:Y:S05]  /*d390*/  @!P0 BRA `(.L_x_10658) ;  /* 0xfffffffc00f08947 */ /* 0x008fea000383ffff */
[----:B------:R-:W-:Y:S05]  /*d3a0*/  BRA `(.L_x_10728) ;  /* 0xffffffd400807947 */ /* 0x000fea000383ffff */
.L_x_10661:
[----:B--2---:R2:W3:Y:S02]  /*d3b0*/  SYNCS.PHASECHK.TRANS64.TRYWAIT P0, [R26+URZ+0x30820], R5 ;  /* 0x030820051a0075a7 */ /* 0x0044e4000800017f */
[----:B---3--:R-:W-:Y:S05]  /*d3c0*/  @!P0 NANOSLEEP.SYNCS 0x989680 ;  /* 0x009896800000895d */ /* 0x008fea0003900000 */
[----:B------:R-:W3:Y:S02]  /*d3d0*/  @!P0 SYNCS.PHASECHK.TRANS64 P0, [R26+URZ+0x30820], R5 ;  /* 0x030820051a0085a7 */ /* 0x000ee4000800007f */
[----:B---3--:R-:W-:Y:S05]  /*d3e0*/  @!P0 BRA `(.L_x_10661) ;  /* 0xfffffffc00f08947 */ /* 0x008fea000383ffff */
[----:B------:R-:W-:Y:S05]  /*d3f0*/  BRA `(.L_x_10729) ;  /* 0xffffffd800407947 */ /* 0x000fea000383ffff */
.L_x_10669:
[----:B0-----:R0:W3:Y:S02]  /*d400*/  SYNCS.PHASECHK.TRANS64.TRYWAIT P0, [R3+URZ+0x30840], R2 ;  /* 0x03084002030075a7 */ /* 0x0010e4000800017f */
[----:B---3--:R-:W-:Y:S05]  /*d410*/  @!P0 NANOSLEEP.SYNCS 0x989680 ;  /* 0x009896800000895d */ /* 0x008fea0003900000 */
[----:B------:R-:W3:Y:S02]  /*d420*/  @!P0 SYNCS.PHASECHK.TRANS64 P0, [R3+URZ+0x30840], R2 ;  /* 0x03084002030085a7 */ /* 0x000ee4000800007f */
[----:B---3--:R-:W-:Y:S05]  /*d430*/  @!P0 BRA `(.L_x_10669) ;  /* 0xfffffffc00f08947 */ /* 0x008fea000383ffff */
[----:B------:R-:W-:Y:S05]  /*d440*/  BRA `(.L_x_10730) ;  /* 0xffffffd800e87947 */ /* 0x000fea000383ffff */
.L_x_10671:
[----:B0-----:R0:W2:Y:S02]  /*d450*/  SYNCS.PHASECHK.TRANS64.TRYWAIT P0, [R2+URZ+0x60], R5 ;  /* 0x00006005020075a7 */ /* 0x0010a4000800017f */
[----:B--2---:R-:W-:Y:S05]  /*d460*/  @!P0 NANOSLEEP.SYNCS 0x989680 ;  /* 0x009896800000895d */ /* 0x004fea0003900000 */
[----:B------:R-:W2:Y:S02]  /*d470*/  @!P0 SYNCS.PHASECHK.TRANS64 P0, [R2+URZ+0x60], R5 ;  /* 0x00006005020085a7 */ /* 0x000ea4000800007f */
[----:B--2---:R-:W-:Y:S05]  /*d480*/  @!P0 BRA `(.L_x_10671) ;  /* 0xfffffffc00f08947 */ /* 0x004fea000383ffff */
[----:B------:R-:W-:Y:S05]  /*d490*/  BRA `(.L_x_10731) ;  /* 0xffffffdc004c7947 */ /* 0x000fea000383ffff */
.L_x_10676:
[----:B---3--:R3:W4:Y:S02]  /*d4a0*/  SYNCS.PHASECHK.TRANS64.TRYWAIT P0, [R3+URZ+0x30840], R2 ;  /* 0x03084002030075a7 */ /* 0x008724000800017f */
[----:B----4-:R-:W-:Y:S05]  /*d4b0*/  @!P0 NANOSLEEP.SYNCS 0x989680 ;  /* 0x009896800000895d */ /* 0x010fea0003900000 */
[----:B------:R-:W4:Y:S02]  /*d4c0*/  @!P0 SYNCS.PHASECHK.TRANS64 P0, [R3+URZ+0x30840], R2 ;  /* 0x03084002030085a7 */ /* 0x000f24000800007f */
[----:B----4-:R-:W-:Y:S05]  /*d4d0*/  @!P0 BRA `(.L_x_10676) ;  /* 0xfffffffc00f08947 */ /* 0x010fea000383ffff */
[----:B------:R-:W-:Y:S05]  /*d4e0*/  BRA `(.L_x_10732) ;  /* 0xffffffe000547947 */ /* 0x000fea000383ffff */
.L_x_10678:
[----:B0-----:R0:W2:Y:S02]  /*d4f0*/  SYNCS.PHASECHK.TRANS64.TRYWAIT P1, [R3+URZ+0x60], R24 ;  /* 0x00006018030075a7 */ /* 0x0010a4000802017f */
[----:B--2---:R-:W-:Y:S05]  /*d500*/  @!P1 NANOSLEEP.SYNCS 0x989680 ;  /* 0x009896800000995d */ /* 0x004fea0003900000 */
[----:B------:R-:W2:Y:S02]  /*d510*/  @!P1 SYNCS.PHASECHK.TRANS64 P1, [R3+URZ+0x60], R24 ;  /* 0x00006018030095a7 */ /* 0x000ea4000802007f */
[----:B--2---:R-:W-:Y:S05]  /*d520*/  @!P1 BRA `(.L_x_10678) ;  /* 0xfffffffc00f09947 */ /* 0x004fea000383ffff */
[----:B------:R-:W-:Y:S05]  /*d530*/  BRA `(.L_x_10733) ;  /* 0xffffffe000b87947 */ /* 0x000fea000383ffff */
.L_x_10683:
[----:B--2---:R2:W3:Y:S02]  /*d540*/  SYNCS.PHASECHK.TRANS64.TRYWAIT P0, [R2+URZ+0x30840], R3 ;  /* 0x03084003020075a7 */ /* 0x0044e4000800017f */
[----:B---3--:R-:W-:Y:S05]  /*d550*/  @!P0 NANOSLEEP.SYNCS 0x989680 ;  /* 0x009896800000895d */ /* 0x008fea0003900000 */
[----:B------:R-:W3:Y:S02]  /*d560*/  @!P0 SYNCS.PHASECHK.TRANS64 P0, [R2+URZ+0x30840], R3 ;  /* 0x03084003020085a7 */ /* 0x000ee4000800007f */
[----:B---3--:R-:W-:Y:S05]  /*d570*/  @!P0 BRA `(.L_x_10683) ;  /* 0xfffffffc00f08947 */ /* 0x008fea000383ffff */
[----:B------:R-:W-:Y:S05]  /*d580*/  BRA `(.L_x_10734) ;  /* 0xffffffe400947947 */ /* 0x000fea000383ffff */
.L_x_10685:
[----:B0-----:R0:W2:Y:S02]  /*d590*/  SYNCS.PHASECHK.TRANS64.TRYWAIT P1, [R2+URZ+0x60], R11 ;  /* 0x0000600b020075a7 */ /* 0x0010a4000802017f */
[----:B--2---:R-:W-:Y:S05]  /*d5a0*/  @!P1 NANOSLEEP.SYNCS 0x989680 ;  /* 0x009896800000995d */ /* 0x004fea0003900000 */
[----:B------:R-:W2:Y:S02]  /*d5b0*/  @!P1 SYNCS.PHASECHK.TRANS64 P1, [R2+URZ+0x60], R11 ;  /* 0x0000600b020095a7 */ /* 0x000ea4000802007f */
[----:B--2---:R-:W-:Y:S05]  /*d5c0*/  @!P1 BRA `(.L_x_10685) ;  /* 0xfffffffc00f09947 */ /* 0x004fea000383ffff */
[----:B------:R-:W-:Y:S05]  /*d5d0*/  BRA `(.L_x_10735) ;  /* 0xffffffe400fc7947 */ /* 0x000fea000383ffff */
.L_x_10692:
[----:B---3--:R3:W4:Y:S02]  /*d5e0*/  SYNCS.PHASECHK.TRANS64.TRYWAIT P0, [R3+URZ+0x30860], R2 ;  /* 0x03086002030075a7 */ /* 0x008724000800017f */
[----:B----4-:R-:W-:Y:S05]  /*d5f0*/  @!P0 NANOSLEEP.SYNCS 0x989680 ;  /* 0x009896800000895d */ /* 0x010fea0003900000 */
[----:B------:R-:W4:Y:S02]  /*d600*/  @!P0 SYNCS.PHASECHK.TRANS64 P0, [R3+URZ+0x30860], R2 ;  /* 0x03086002030085a7 */ /* 0x000f24000800007f */
[----:B----4-:R-:W-:Y:S05]  /*d610*/  @!P0 BRA `(.L_x_10692) ;  /* 0xfffffffc00f08947 */ /* 0x010fea000383ffff */
[----:B------:R-:W-:Y:S05]  /*d620*/  BRA `(.L_x_10736) ;  /* 0xffffffe800bc7947 */ /* 0x000fea000383ffff */
.L_x_10694:
[----:B------:R-:W-:Y:S01]  /*d630*/  BSSY B0, `(.L_x_10737) ;  /* 0x0000008000007945 */ /* 0x000fe20003800000 */
[----:B0-----:R-:W-:Y:S02]  /*d640*/  IMAD.MOV.U32 R13, RZ, RZ, R16 ;  /* 0x000000ffff0d7224 */ /* 0x001fe400078e0010 */
[----:B------:R-:W-:Y:S02]  /*d650*/  IMAD.MOV.U32 R12, RZ, RZ, RZ ;  /* 0x000000ffff0c7224 */ /* 0x000fe400078e00ff */
[----:B------:R-:W-:Y:S02]  /*d660*/  IMAD.MOV.U32 R11, RZ, RZ, 0x1f ;  /* 0x0000001fff0b7424 */ /* 0x000fe400078e00ff */
[----:B------:R-:W-:-:S07]  /*d670*/  IMAD.MOV.U32 R15, RZ, RZ, -0x1 ;  /* 0xffffffffff0f7424 */ /* 0x000fce00078e00ff */
[----:B-12---:R-:W-:Y:S05]  /*d680*/  WARPSYNC.COLLECTIVE R15, `(.L_x_10738) ;  /* 0x000000000f087348 */ /* 0x006fea0003c00000 */
[----:B------:R0:W3:Y:S02]  /*d690*/  SHFL.IDX P6, R14, R13, R12, R11 ;  /* 0x0000000c0d0e7389 */ /* 0x0000e400000c000b */
[----:B0123--:R-:W-:Y:S01]  /*d6a0*/  ENDCOLLECTIVE ;  /* 0x000000000000791b */ /* 0x00ffe20003800000 */
.L_x_10738:
[----:B------:R-:W-:Y:S05]  /*d6b0*/  BSYNC B0 ;  /* 0x0000000000007941 */ /* 0x000fea0003800000 */
.L_x_10737:
        /* <DEDUP_REMOVED lines=8> */
.L_x_10739:
[----:B------:R-:W-:Y:S01]  /*d740*/  IMAD.MOV.U32 R0, RZ, RZ, R14 ;  /* 0x000000ffff007224 */ /* 0x000fe200078e000e */
[----:B------:R-:W-:Y:S06]  /*d750*/  BRA `(.L_x_10740) ;  /* 0xffffffec00047947 */ /* 0x000fec000383ffff */
.L_x_10697:
        /* <DEDUP_REMOVED lines=8> */
.L_x_10742:
[----:B------:R-:W-:Y:S05]  /*d7e0*/  BSYNC B0 ;  /* 0x0000000000007941 */ /* 0x000fea0003800000 */
.L_x_10741:
        /* <DEDUP_REMOVED lines=10> */
.L_x_10743:
        /* <DEDUP_REMOVED lines=8> */
.L_x_10744:
        /* <DEDUP_REMOVED lines=8> */
.L_x_10745:
        /* <DEDUP_REMOVED lines=8> */
.L_x_10746:
        /* <DEDUP_REMOVED lines=8> */
.L_x_10747:
[----:B------:R-:W-:Y:S05]  /*da90*/  BRA `(.L_x_10748) ;  /* 0xffffffe800c07947 */ /* 0x000fea000383ffff */
.L_x_10702:
        /* <DEDUP_REMOVED lines=8> */
.L_x_10750:
[----:B------:R-:W-:Y:S05]  /*db20*/  BSYNC B0 ;  /* 0x0000000000007941 */ /* 0x000fea0003800000 */
.L_x_10749:
        /* <DEDUP_REMOVED lines=10> */
.L_x_10751:
        /* <DEDUP_REMOVED lines=8> */
.L_x_10752:
        /* <DEDUP_REMOVED lines=8> */
.L_x_10753:
        /* <DEDUP_REMOVED lines=8> */
.L_x_10754:
        /* <DEDUP_REMOVED lines=8> */
.L_x_10755:
[----:B------:R-:W-:Y:S05]  /*ddd0*/  BRA `(.L_x_10756) ;  /* 0xffffffe8009c7947 */ /* 0x000fea000383ffff */
.L_x_10704:
[----:B------:R-:W-:Y:S01]  /*dde0*/  BSSY B0, `(.L_x_10757) ;  /* 0x0000006000007945 */ /* 0x000fe20003800000 */
[----:B------:R-:W-:Y:S01]  /*ddf0*/  PLOP3.LUT P6, PT, P6, PT, PT, 0x8, 0x0 ;  /* 0x000000000000781c */ /* 0x000fe200037ce170 */
[----:B------:R-:W-:-:S12]  /*de00*/  IMAD.MOV.U32 R15, RZ, RZ, -0x1 ;  /* 0xffffffffff0f7424 */ /* 0x000fd800078e00ff */
[----:B012---:R-:W-:Y:S05]  /*de10*/  WARPSYNC.COLLECTIVE R15, `(.L_x_10758) ;  /* 0x000000000f087348 */ /* 0x007fea0003c00000 */
[----:B------:R-:W-:Y:S01]  /*de20*/  VOTE.ANY R14, PT, P6 ;  /* 0x00000000000e7806 */ /* 0x000fe200030e0100 */
[----:B012---:R-:W-:Y:S06]  /*de30*/  ENDCOLLECTIVE ;  /* 0x000000000000791b */ /* 0x007fec0003800000 */
.L_x_10758:
[----:B------:R-:W-:Y:S05]  /*de40*/  BSYNC B0 ;  /* 0x0000000000007941 */ /* 0x000fea0003800000 */
.L_x_10757:
        /* <DEDUP_REMOVED lines=9> */
.L_x_10759:
[----:B------:R-:W-:Y:S01]  /*dee0*/  IMAD.MOV.U32 R17, RZ, RZ, R14 ;  /* 0x000000ffff117224 */ /* 0x000fe200078e000e */
[----:B------:R-:W-:Y:S06]  /*def0*/  BRA `(.L_x_10760) ;  /* 0xffffffe8008c7947 */ /* 0x000fec000383ffff */
.L_x_10706:
[----:B------:R-:W-:Y:S01]  /*df00*/  BSSY B0, `(.L_x_10761) ;  /* 0x0000007000007945 */ /* 0x000fe20003800000 */
[----:B------:R-:W-:Y:S02]  /*df10*/  IMAD.MOV.U32 R13, RZ, RZ, R8 ;  /* 0x000000ffff0d7224 */ /* 0x000fe400078e0008 */
[----:B------:R-:W-:Y:S02]  /*df20*/  IMAD.MOV.U32 R11, RZ, RZ, 0x1f ;  /* 0x0000001fff0b7424 */ /* 0x000fe400078e00ff */
[----:B------:R-:W-:-:S07]  /*df30*/  IMAD.MOV.U32 R15, RZ, RZ, -0x1 ;  /* 0xffffffffff0f7424 */ /* 0x000fce00078e00ff */
[----:B01234-:R-:W-:Y:S05]  /*df40*/  WARPSYNC.COLLECTIVE R15, `(.L_x_10762) ;  /* 0x000000000f087348 */ /* 0x01ffea0003c00000 */
[----:B------:R0:W0:Y:S02]  /*df50*/  SHFL.IDX P6, R14, R13, R12, R11 ;  /* 0x0000000c0d0e7389 */ /* 0x00002400000c000b */
[----:B01234-:R-:W-:Y:S01]  /*df60*/  ENDCOLLECTIVE ;  /* 0x000000000000791b */ /* 0x01ffe20003800000 */
.L_x_10762:
[----:B------:R-:W-:Y:S05]  /*df70*/  BSYNC B0 ;  /* 0x0000000000007941 */ /* 0x000fea0003800000 */
.L_x_10761:
[----:B------:R-:W-:Y:S05]  /*df80*/  BRA `(.L_x_10705) ;  /* 0xffffffe800847947 */ /* 0x000fea000383ffff */
.L_x_10710:
[----:B0-----:R0:W2:Y:S02]  /*df90*/  SYNCS.PHASECHK.TRANS64.TRYWAIT P0, [R9+URZ+0x30820], R0 ;  /* 0x03082000090075a7 */ /* 0x0010a4000800017f */
[----:B--2---:R-:W-:Y:S05]  /*dfa0*/  @!P0 NANOSLEEP.SYNCS 0x989680 ;  /* 0x009896800000895d */ /* 0x004fea0003900000 */
[----:B------:R-:W2:Y:S02]  /*dfb0*/  @!P0 SYNCS.PHASECHK.TRANS64 P0, [R9+URZ+0x30820], R0 ;  /* 0x03082000090085a7 */ /* 0x000ea4000800007f */
[----:B--2---:R-:W-:Y:S05]  /*dfc0*/  @!P0 BRA `(.L_x_10710) ;  /* 0xfffffffc00f08947 */ /* 0x004fea000383ffff */
[----:B------:R-:W-:Y:S05]  /*dfd0*/  BRA `(.L_x_10763) ;  /* 0xffffffec00607947 */ /* 0x000fea000383ffff */
.L_x_10711:
        /* <DEDUP_REMOVED lines=11> */
.L_x_10765:
[----:B------:R-:W-:Y:S05]  /*e090*/  BSYNC B0 ;  /* 0x0000000000007941 */ /* 0x000fea0003800000 */
.L_x_10764:
[----:B------:R-:W-:Y:S05]  /*e0a0*/  BRA `(.L_x_10766) ;  /* 0xffffffec00487947 */ /* 0x000fea000383ffff */
.L_x_10714:
[----:B------:R-:W-:Y:S01]  /*e0b0*/  BSSY B1, `(.L_x_10767) ;  /* 0x0000006000017945 */ /* 0x000fe20003800000 */
[----:B------:R-:W-:-:S07]  /*e0c0*/  IMAD.MOV.U32 R15, RZ, RZ, -0x1 ;  /* 0xffffffffff0f7424 */ /* 0x000fce00078e00ff */
[----:B01----:R-:W-:Y:S05]  /*e0d0*/  WARPSYNC.COLLECTIVE R15, `(.L_x_10768) ;  /* 0x000000000f0c7348 */ /* 0x003fea0003c00000 */
[----:B------:R-:W-:Y:S02]  /*e0e0*/  ELECT P6, UR62, PT ;  /* 0x00000000003e782f */ /* 0x000fe400038c0000 */
[----:B------:R-:W-:Y:S01]  /*e0f0*/  MOV R14, UR62 ;  /* 0x0000003e000e7c02 */ /* 0x000fe20008000f00 */
[----:B01----:R-:W-:Y:S10]  /*e100*/  ENDCOLLECTIVE ;  /* 0x000000000000791b */ /* 0x003ff40003800000 */
.L_x_10768:
[----:B------:R-:W-:Y:S05]  /*e110*/  BSYNC B1 ;  /* 0x0000000000017941 */ /* 0x000fea0003800000 */
.L_x_10767:
[----:B------:R-:W-:Y:S05]  /*e120*/  BRA `(.L_x_10769) ;  /* 0xffffffec00407947 */ /* 0x000fea000383ffff */
.L_x_10716:
[----:B0-----:R0:W2:Y:S02]  /*e130*/  SYNCS.PHASECHK.TRANS64.TRYWAIT P0, [R7+URZ], R2 ;  /* 0x00000002070075a7 */ /* 0x0010a4000800017f */
[----:B--2---:R-:W-:Y:S05]  /*e140*/  @!P0 NANOSLEEP.SYNCS 0x989680 ;  /* 0x009896800000895d */ /* 0x004fea0003900000 */
[----:B------:R-:W2:Y:S02]  /*e150*/  @!P0 SYNCS.PHASECHK.TRANS64 P0, [R7+URZ], R2 ;  /* 0x00000002070085a7 */ /* 0x000ea4000800007f */
[----:B--2---:R-:W-:Y:S05]  /*e160*/  @!P0 BRA `(.L_x_10716) ;  /* 0xfffffffc00f08947 */ /* 0x004fea000383ffff */
[----:B------:R-:W-:Y:S05]  /*e170*/  BRA `(.L_x_10770) ;  /* 0xffffffec00747947 */ /* 0x000fea000383ffff */
.L_x_10717:
[----:B--2---:R2:W3:Y:S02]  /*e180*/  SYNCS.PHASECHK.TRANS64.TRYWAIT P0, [R3+URZ], R0 ;  /* 0x00000000030075a7 */ /* 0x0044e4000800017f */
[----:B---3--:R-:W-:Y:S05]  /*e190*/  @!P0 NANOSLEEP.SYNCS 0x989680 ;  /* 0x009896800000895d */ /* 0x008fea0003900000 */
[----:B------:R-:W3:Y:S02]  /*e1a0*/  @!P0 SYNCS.PHASECHK.TRANS64 P0, [R3+URZ], R0 ;  /* 0x00000000030085a7 */ /* 0x000ee4000800007f */
[----:B---3--:R-:W-:Y:S05]  /*e1b0*/  @!P0 BRA `(.L_x_10717) ;  /* 0xfffffffc00f08947 */ /* 0x008fea000383ffff */
[----:B------:R-:W-:Y:S05]  /*e1c0*/  BRA `(.L_x_10771) ;  /* 0xffffffec00687947 */ /* 0x000fea000383ffff */
.L_x_10719:
[----:B--2---:R2:W3:Y:S02]  /*e1d0*/  SYNCS.PHASECHK.TRANS64.TRYWAIT P0, [R5+URZ], R2 ;  /* 0x00000002050075a7 */ /* 0x0044e4000800017f */
[----:B---3--:R-:W-:Y:S05]  /*e1e0*/  @!P0 NANOSLEEP.SYNCS 0x989680 ;  /* 0x009896800000895d */ /* 0x008fea0003900000 */
[----:B------:R-:W3:Y:S02]  /*e1f0*/  @!P0 SYNCS.PHASECHK.TRANS64 P0, [R5+URZ], R2 ;  /* 0x00000002050085a7 */ /* 0x000ee4000800007f */
[----:B---3--:R-:W-:Y:S05]  /*e200*/  @!P0 BRA `(.L_x_10719) ;  /* 0xfffffffc00f08947 */ /* 0x008fea000383ffff */
[----:B------:R-:W-:Y:S05]  /*e210*/  BRA `(.L_x_10772) ;  /* 0xffffffec006c7947 */ /* 0x000fea000383ffff */
.L_x_10773:
        /* <DEDUP_REMOVED lines=14> */
.L_x_12789:


//--------------------- .text._ZN7cutlass13device_kernelIN5flash11enable_sm90INS1_16FlashAttnFwdSm90INS1_25CollectiveMainloopFwdSm90ILi2EN4cute5tupleIJNS5_1CILi1EEES8_S8_EEENS6_IJNS7_ILi192EEESA_NS7_ILi64EEEEEELi64ENS_6half_tEfNS_4arch4Sm90ELb0ELb0ELb0ELb1ELb0ELb1ELb0ELb0ELb1ELb0ELb0ELb0EEENS1_21CollectiveEpilogueFwdINS6_IJSA_SB_SA_EEES9_SD_SF_Li384ELb1ELb0ELb0ELb0EEENS1_36VarlenDynamicPersistentTileSchedulerILi192ELi192ELi384ELi32ELb0ELb0ELb1ELb0ELb1ELb1EEEEEEEEEvNT_6ParamsE --------------------------
	.section	.text._ZN7cutlass13device_kernelIN5flash11enable_sm90INS1_16FlashAttnFwdSm90INS1_25CollectiveMainloopFwdSm90ILi2EN4cute5tupleIJNS5_1CILi1EEES8_S8_EEENS6_IJNS7_ILi192EEESA_NS7_ILi64EEEEEELi64ENS_6half_tEfNS_4arch4Sm90ELb0ELb0ELb0ELb1ELb0ELb1ELb0ELb0ELb1ELb0ELb0ELb0EEENS1_21CollectiveEpilogueFwdINS6_IJSA_SB_SA_EEES9_SD_SF_Li384ELb1ELb0ELb0ELb0EEENS1_36VarlenDynamicPersistentTileSchedulerILi192ELi192ELi384ELi32ELb0ELb0ELb1ELb0ELb1ELb1EEEEEEEEEvNT_6ParamsE,"ax",@progbits
	.align	128
.text._ZN7cutlass13device_kernelIN5flash11enable_sm90INS1_16FlashAttnFwdSm90INS1_25CollectiveMainloopFwdSm90ILi2EN4cute5tupleIJNS5_1CILi1EEES8_S8_EEENS6_IJNS7_ILi192EEESA_NS7_ILi64EEEEEELi64ENS_6half_tEfNS_4arch4Sm90ELb0ELb0ELb0ELb1ELb0ELb1ELb0ELb0ELb1ELb0ELb0ELb0EEENS1_21CollectiveEpilogueFwdINS6_IJSA_SB_SA_EEES9_SD_SF_Li384ELb1ELb0ELb0ELb0EEENS1_36VarlenDynamicPersistentTileSchedulerILi192ELi192ELi384ELi32ELb0ELb0ELb1ELb0ELb1ELb1EEEEEEEEEvNT_6ParamsE:
        .type           _ZN7cutlass13device_kernelIN5flash11enable_sm90INS1_16FlashAttnFwdSm90INS1_25CollectiveMainloopFwdSm90ILi2EN4cute5tupleIJNS5_1CILi1EEES8_S8_EEENS6_IJNS7_ILi192EEESA_NS7_ILi64EEEEEELi64ENS_6half_tEfNS_4arch4Sm90ELb0ELb0ELb0ELb1ELb0ELb1ELb0ELb0ELb1ELb0ELb0ELb0EEENS1_21CollectiveEpilogueFwdINS6_IJSA_SB_SA_EEES9_SD_SF_Li384ELb1ELb0ELb0ELb0EEENS1_36VarlenDynamicPersistentTileSchedulerILi192ELi192ELi384ELi32ELb0ELb0ELb1ELb0ELb1ELb1EEEEEEEEEvNT_6ParamsE,@function
        .size           _ZN7cutlass13device_kernelIN5flash11enable_sm90INS1_16FlashAttnFwdSm90INS1_25CollectiveMainloopFwdSm90ILi2EN4cute5tupleIJNS5_1CILi1EEES8_S8_EEENS6_IJNS7_ILi192EEESA_NS7_ILi64EEEEEELi64ENS_6half_tEfNS_4arch4Sm90ELb0ELb0ELb0ELb1ELb0ELb1ELb0ELb0ELb1ELb0ELb0ELb0EEENS1_21CollectiveEpilogueFwdINS6_IJSA_SB_SA_EEES9_SD_SF_Li384ELb1ELb0ELb0ELb0EEENS1_36VarlenDynamicPersistentTileSchedulerILi192ELi192ELi384ELi32ELb0ELb0ELb1ELb0ELb1ELb1EEEEEEEEEvNT_6ParamsE,(.L_x_12790 - _ZN7cutlass13device_kernelIN5flash11enable_sm90INS1_16FlashAttnFwdSm90INS1_25CollectiveMainloopFwdSm90ILi2EN4cute5tupleIJNS5_1CILi1EEES8_S8_EEENS6_IJNS7_ILi192EEESA_NS7_ILi64EEEEEELi64ENS_6half_tEfNS_4arch4Sm90ELb0ELb0ELb0ELb1ELb0ELb1ELb0ELb0ELb1ELb0ELb0ELb0EEENS1_21CollectiveEpilogueFwdINS6_IJSA_SB_SA_EEES9_SD_SF_Li384ELb1ELb0ELb0ELb0EEENS1_36VarlenDynamicPersistentTileSchedulerILi192ELi192ELi384ELi32ELb0ELb0ELb1ELb0ELb1ELb1EEEEEEEEEvNT_6ParamsE)
        .other          _ZN7cutlass13device_kernelIN5flash11enable_sm90INS1_16FlashAttnFwdSm90INS1_25CollectiveMainloopFwdSm90ILi2EN4cute5tupleIJNS5_1CILi1EEES8_S8_EEENS6_IJNS7_ILi192EEESA_NS7_ILi64EEEEEELi64ENS_6half_tEfNS_4arch4Sm90ELb0ELb0ELb0ELb1ELb0ELb1ELb0ELb0ELb1ELb0ELb0ELb0EEENS1_21CollectiveEpilogueFwdINS6_IJSA_SB_SA_EEES9_SD_SF_Li384ELb1ELb0ELb0ELb0EEENS1_36VarlenDynamicPersistentTileSchedulerILi192ELi192ELi384ELi32ELb0ELb0ELb1ELb0ELb1ELb1EEEEEEEEEvNT_6ParamsE,@"STO_CUDA_ENTRY STV_DEFAULT"
_ZN7cutlass13device_kernelIN5flash11enable_sm90INS1_16FlashAttnFwdSm90INS1_25CollectiveMainloopFwdSm90ILi2EN4cute5tupleIJNS5_1CILi1EEES8_S8_EEENS6_IJNS7_ILi192EEESA_NS7_ILi64EEEEEELi64ENS_6half_tEfNS_4arch4Sm90ELb0ELb0ELb0ELb1ELb0ELb1ELb0ELb0ELb1ELb0ELb0ELb0EEENS1_21CollectiveEpilogueFwdINS6_IJSA_SB_SA_EEES9_SD_SF_Li384ELb1ELb0ELb0ELb0EEENS1_36VarlenDynamicPersistentTileSchedulerILi192ELi192ELi384ELi32ELb0ELb0ELb1ELb0ELb1ELb1EEEEEEEEEvNT_6ParamsE:
        /* <DEDUP_REMOVED lines=26> */
.L_x_10775:
[----:B------:R-:W-:Y:S05]  /*01a0*/  BSYNC B0 ;  /* 0x0000000000007941 */ /* 0x000fea0003800000 */
.L_x_10774:
        /* <DEDUP_REMOVED lines=40> */
.L_x_10776:
        /* <DEDUP_REMOVED lines=22> */
.L_x_10777:
        /* <DEDUP_REMOVED lines=18> */
.L_x_10778:
        /* <DEDUP_REMOVED lines=22> */
.L_x_10779:
        /* <DEDUP_REMOVED lines=22> */
.L_x_10780:
        /* <DEDUP_REMOVED lines=9> */
.L_x_10783:
        /* <DEDUP_REMOVED lines=22> */
[----:B----4-:R-:W-:Y:S05]  /*0b60*/  @P0 BRA `(.L_x_10784) ;  /* 0x00000140007c0947 */ /* 0x010fea0003800000 */
[----:B------:R-:W2:Y:S01]  /*0b70*/  LDL.LU R9, [R1+0x1c] ;  /* 0x00001c0001097983 */ /* 0x000ea20000300800 */
[----:B------:R-:W0:Y:S02]  /*0b80*/  S2R R0, SR_TID.X ;  /* 0x0000000000007919 */ /* 0x000e240000002100 */
[----:B0-----:R-:W-:-:S05]  /*0b90*/  VIADD R8, R0, 0xffffff80 ;  /* 0xffffff8000087836 */ /* 0x001fca0000000000 */
[----:B------:R-:W-:-:S04]  /*0ba0*/  SHF.R.S32.HI R0, RZ, 0x1f, R8 ;  /* 0x0000001fff007819 */ /* 0x000fc80000011408 */
[----:B------:R-:W-:-:S04]  /*0bb0*/  LEA.HI R3, R0, R8, RZ, 0x4 ;  /* 0x0000000800037211 */ /* 0x000fc800078f20ff */
[----:B------:R-:W-:-:S05]  /*0bc0*/  LOP3.LUT R4, R3, 0xfffffff0, RZ, 0xc0, !PT ;  /* 0xfffffff003047812 */ /* 0x000fca00078ec0ff */
[----:B------:R-:W-:Y:S01]  /*0bd0*/  IMAD.IADD R4, R8, 0x1, -R4 ;  /* 0x0000000108047824 */ /* 0x000fe200078e0a04 */
[----:B------:R-:W-:-:S04]  /*0be0*/  SHF.R.S32.HI R6, RZ, 0x4, R3 ;  /* 0x00000004ff067819 */ /* 0x000fc80000011403 */
[----:B------:R-:W-:-:S04]  /*0bf0*/  SHF.R.S32.HI R5, RZ, 0x1f, R4 ;  /* 0x0000001fff057819 */ /* 0x000fc80000011404 */
[----:B------:R-:W-:Y:S02]  /*0c00*/  LEA.HI R5, R5, R4, RZ, 0x3 ;  /* 0x0000000405057211 */ /* 0x000fe400078f18ff */
[----:B------:R-:W-:Y:S02]  /*0c10*/  LEA.HI R7, R3, R6, RZ, 0x1 ;  /* 0x0000000603077211 */ /* 0x000fe400078f08ff */
[----:B------:R-:W-:Y:S02]  /*0c20*/  LOP3.LUT R3, R5, 0xfffffff8, RZ, 0xc0, !PT ;  /* 0xfffffff805037812 */ /* 0x000fe400078ec0ff */
[----:B------:R-:W-:Y:S02]  /*0c30*/  LOP3.LUT R7, R7, 0x1ffffffe, RZ, 0xc0, !PT ;  /* 0x1ffffffe07077812 */ /* 0x000fe400078ec0ff */
[----:B------:R-:W-:-:S03]  /*0c40*/  IADD3 R3, R4, -R3, RZ ;  /* 0x8000000304037210 */ /* 0x000fc60007ffe0ff */
[----:B------:R-:W-:Y:S02]  /*0c50*/  IMAD.IADD R7, R6, 0x1, -R7 ;  /* 0x0000000106077824 */ /* 0x000fe400078e0a07 */
[----:B------:R-:W-:Y:S01]  /*0c60*/  IMAD.SHL.U32 R4, R3, 0x40, RZ ;  /* 0x0000004003047824 */ /* 0x000fe200078e00ff */
[----:B------:R-:W-:Y:S01]  /*0c70*/  LEA.HI R6, R0, R8, RZ, 0x5 ;  /* 0x0000000800067211 */ /* 0x000fe200078f28ff */
[----:B------:R-:W-:-:S03]  /*0c80*/  IMAD.SHL.U32 R7, R7, 0x8, RZ ;  /* 0x0000000807077824 */ /* 0x000fc600078e00ff */
[----:B------:R-:W-:Y:S01]  /*0c90*/  LOP3.LUT R4, R4, 0x1c0, RZ, 0xc0, !PT ;  /* 0x000001c004047812 */ /* 0x000fe200078ec0ff */
[----:B------:R-:W-:Y:S01]  /*0ca0*/  IMAD.SHL.U32 R5, R5, 0x40, RZ ;  /* 0x0000004005057824 */ /* 0x000fe200078e00ff */
[----:B------:R-:W-:Y:S02]  /*0cb0*/  SHF.R.S32.HI R10, RZ, 0x5, R6 ;  /* 0x00000005ff0a7819 */ /* 0x000fe40000011406 */
[----:B------:R-:W-:Y:S02]  /*0cc0*/  LOP3.LUT R7, R4, 0x8, R7, 0xf8, !PT ;  /* 0x0000000804077812 */ /* 0x000fe400078ef807 */
[----:B------:R-:W-:Y:S02]  /*0cd0*/  SHF.R.U32.HI R6, RZ, 0x3, R4 ;  /* 0x00000003ff067819 */ /* 0x000fe40000011604 */
[----:B------:R-:W-:Y:S01]  /*0ce0*/  R2P PR, R3, 0x6 ;  /* 0x0000000603007804 */ /* 0x000fe20000000000 */
[----:B------:R-:W-:Y:S01]  /*0cf0*/  IMAD.SHL.U32 R4, R10, 0x400, RZ ;  /* 0x000004000a047824 */ /* 0x000fe200078e00ff */
[----:B------:R-:W-:-:S02]  /*0d00*/  LEA.HI R3, R0, R8, RZ, 0x2 ;  /* 0x0000000800037211 */ /* 0x000fc400078f10ff */
[----:B------:R-:W-:Y:S02]  /*0d10*/  LOP3.LUT R5, R5, 0x7ffffe00, RZ, 0xc0, !PT ;  /* 0x7ffffe0005057812 */ /* 0x000fe400078ec0ff */
[----:B------:R-:W-:Y:S02]  /*0d20*/  LOP3.LUT R6, R7, R6, RZ, 0x3c, !PT ;  /* 0x0000000607067212 */ /* 0x000fe400078e3cff */
[----:B------:R-:W-:Y:S02]  /*0d30*/  LEA.HI R0, R0, R8, RZ, 0x7 ;  /* 0x0000000800007211 */ /* 0x000fe400078f38ff */
[----:B------:R-:W-:Y:S02]  /*0d40*/  SHF.R.S32.HI R18, RZ, 0x2, R3 ;  /* 0x00000002ff127819 */ /* 0x000fe40000011403 */
[----:B------:R-:W-:Y:S02]  /*0d50*/  IADD3 R5, R6, R5, R4 ;  /* 0x0000000506057210 */ /* 0x000fe40007ffe004 */
[----:B------:R-:W-:Y:S01]  /*0d60*/  SHF.R.S32.HI R4, RZ, 0x7, R0 ;  /* 0x00000007ff047819 */ /* 0x000fe20000011400 */
[----:B------:R-:W-:Y:S01]  /*0d70*/  VIADD R6, R18, 0x60 ;  /* 0x0000006012067836 */ /* 0x000fe20000000000 */
[----:B------:R-:W-:-:S02]  /*0d80*/  LOP3.LUT R0, R0, 0xffffff80, RZ, 0xc0, !PT ;  /* 0xffffff8000007812 */ /* 0x000fc400078ec0ff */
[----:B------:R-:W-:-:S03]  /*0d90*/  LOP3.LUT R4, R3, 0xfffffffc, RZ, 0xc0, !PT ;  /* 0xfffffffc03047812 */ /* 0x000fc600078ec0ff */
[C---:B------:R-:W-:Y:S01]  /*0da0*/  IMAD.IADD R7, R8.reuse, 0x1, -R0 ;  /* 0x0000000108077824 */ /* 0x040fe200078e0a00 */
[----:B------:R-:W-:Y:S01]  /*0db0*/  SHF.R.S32.HI R0, RZ, 0x1f, R6 ;  /* 0x0000001fff007819 */ /* 0x000fe20000011406 */
[----:B------:R-:W-:Y:S01]  /*0dc0*/  IMAD.IADD R4, R8, 0x1, -R4 ;  /* 0x0000000108047824 */ /* 0x000fe200078e0a04 */
[----:B------:R-:W-:Y:S02]  /*0dd0*/  SHF.L.U32 R157, R6, 0x6, RZ ;  /* 0x00000006069d7819 */ /* 0x000fe400000006ff */
[----:B------:R-:W-:Y:S01]  /*0de0*/  LEA.HI R0, R0, R6, RZ, 0x3 ;  /* 0x0000000600007211 */ /* 0x000fe200078f18ff */
[----:B------:R-:W-:Y:S01]  /*0df0*/  IMAD.SHL.U32 R16, R4, 0x8, RZ ;  /* 0x0000000804107824 */ /* 0x000fe200078e00ff */
[----:B------:R-:W-:Y:S02]  /*0e00*/  SHF.R.S32.HI R3, RZ, 0x1f, R3 ;  /* 0x0000001fff037819 */ /* 0x000fe40000011403 */
[----:B------:R-:W-:Y:S01]  /*0e10*/  LOP3.LUT R157, R157, 0x1c0, RZ, 0xc0, !PT ;  /* 0x000001c09d9d7812 */ /* 0x000fe200078ec0ff */
[----:B------:R-:W-:Y:S01]  /*0e20*/  IMAD.SHL.U32 R0, R0, 0x40, RZ ;  /* 0x0000004000007824 */ /* 0x000fe200078e00ff */
[----:B------:R-:W-:Y:S01]  /*0e30*/  LEA.HI R3, R3, R18, RZ, 0x3 ;  /* 0x0000001203037211 */ /* 0x000fe200078f18ff */
[----:B------:R-:W-:Y:S01]  /*0e40*/  IMAD R154, R5, 0x2, R2 ;  /* 0x00000002059a7824 */ /* 0x000fe200078e0202 */
[----:B------:R-:W-:-:S02]  /*0e50*/  SHF.R.U32.HI R7, RZ, 0x3, R157 ;  /* 0x00000003ff077819 */ /* 0x000fc4000001169d */
[----:B------:R-:W-:Y:S02]  /*0e60*/  LOP3.LUT R4, R157, 0x38, R16, 0xf8, !PT ;  /* 0x000000389d047812 */ /* 0x000fe400078ef810 */
[----:B------:R-:W-:Y:S01]  /*0e70*/  LOP3.LUT R0, R0, 0xfffffe00, RZ, 0xc0, !PT ;  /* 0xfffffe0000007812 */ /* 0x000fe200078ec0ff */
[----:B------:R-:W-:Y:S01]  /*0e80*/  VIADD R156, R154, 0x1e800 ;  /* 0x0001e8009a9c7836 */ /* 0x000fe20000000000 */
[----:B------:R-:W-:Y:S02]  /*0e90*/  LOP3.LUT R3, R3, 0xfffffff8, RZ, 0xc0, !PT ;  /* 0xfffffff803037812 */ /* 0x000fe400078ec0ff */
[----:B------:R-:W-:Y:S01]  /*0ea0*/  LOP3.LUT R5, R0, R4, R7, 0xf6, !PT ;  /* 0x0000000400057212 */ /* 0x000fe200078ef607 */
[----:B------:R-:W-:Y:S01]  /*0eb0*/  STL [R1+0x50], RZ ;  /* 0x000050ff01007387 */ /* 0x000fe20000100800 */
[----:B------:R-:W-:Y:S01]  /*0ec0*/  SHF.R.S32.HI R6, RZ, 0x1f, R18 ;  /* 0x0000001fff067819 */ /* 0x000fe20000011412 */
[----:B------:R-:W-:Y:S01]  /*0ed0*/  VIADD R6, R154, 0x1e820 ;  /* 0x0001e8209a067836 */ /* 0x000fe20000000000 */
[----:B------:R-:W-:Y:S01]  /*0ee0*/  @P1 IADD3 R6, R156, -0x20, RZ ;  /* 0xffffffe09c061810 */ /* 0x000fe20007ffe0ff */
[----:B------:R-:W-:Y:S01]  /*0ef0*/  IMAD.IADD R3, R18, 0x1, -R3 ;  /* 0x0000000112037824 */ /* 0x000fe200078e0a03 */
[----:B------:R0:W-:Y:S04]  /*0f00*/  STL [R1+0x38], R0 ;  /* 0x0000380001007387 */ /* 0x0001e80000100800 */
[----:B------:R1:W-:Y:S01]  /*0f10*/  STL [R1+0x28], R3 ;  /* 0x0000280301007387 */ /* 0x0003e20000100800 */
[----:B0-----:R-:W-:-:S03]  /*0f20*/  IMAD R0, R5, 0x2, R2 ;  /* 0x0000000205007824 */ /* 0x001fc600078e0202 */
[----:B------:R-:W-:Y:S04]  /*0f30*/  STL [R1+0x3c], R6 ;  /* 0x00003c0601007387 */ /* 0x000fe80000100800 */
[----:B------:R0:W-:Y:S01]  /*0f40*/  STL [R1+0x5c], R0 ;  /* 0x00005c0001007387 */ /* 0x0001e20000100800 */
[C---:B-1----:R-:W-:Y:S01]  /*0f50*/  VIADD R3, R6.reuse, 0x6000 ;  /* 0x0000600006037836 */ /* 0x042fe20000000000 */
[----:B0-----:R-:W-:-:S05]  /*0f60*/  IADD3 R0, R6, 0xc000, RZ ;  /* 0x0000c00006007810 */ /* 0x001fca0007ffe0ff */
[----:B------:R0:W-:Y:S04]  /*0f70*/  STL [R1+0x40], R0 ;  /* 0x0000400001007387 */ /* 0x0001e80000100800 */
[----:B------:R0:W-:Y:S01]  /*0f80*/  STL [R1+0x44], R3 ;  /* 0x0000440301007387 */ /* 0x0001e20000100800 */
[----:B------:R-:W-:-:S04]  /*0f90*/  MOV R155, 0x40 ;  /* 0x00000040009b7802 */ /* 0x000fc80000000f00 */
[----:B------:R-:W-:Y:S02]  /*0fa0*/  SEL R155, R155, 0xffffffc0, !P2 ;  /* 0xffffffc09b9b7807 */ /* 0x000fe40005000000 */
[----:B------:R-:W-:Y:S01]  /*0fb0*/  CS2R R22, SRZ ;  /* 0x0000000000167805 */ /* 0x000fe2000001ff00 */
[----:B------:R-:W-:Y:S02]  /*0fc0*/  IMAD.MOV.U32 R19, RZ, RZ, RZ ;  /* 0x000000ffff137224 */ /* 0x000fe400078e00ff */
[----:B------:R-:W-:Y:S02]  /*0fd0*/  IMAD.MOV.U32 R153, RZ, RZ, RZ ;  /* 0x000000ffff997224 */ /* 0x000fe400078e00ff */
[----:B------:R-:W-:Y:S02]  /*0fe0*/  IMAD.IADD R156, R156, 0x1, R155 ;  /* 0x000000019c9c7824 */ /* 0x000fe400078e029b */
[----:B------:R-:W-:Y:S01]  /*0ff0*/  IMAD.IADD R155, R155, 0x1, R6 ;  /* 0x000000019b9b7824 */ /* 0x000fe200078e0206 */
[----:B0-2---:R-:W-:-:S07]  /*1000*/  LOP3.LUT R152, R9, 0x1, RZ, 0xfc, !PT ;  /* 0x0000000109987812 */ /* 0x005fce00078efcff */
.L_x_10919:
[----:B0----5:R-:W0:Y:S02]  /*1010*/  LDC.64 R4, c[0x0][0xc60] ;  /* 0x00031800ff047b82 */ /* 0x021e240000000a00 */
[----:B0-----:R-:W-:-:S05]  /*1020*/  IMAD.WIDE R4, R35, 0x4, R4 ;  /* 0x0000000423047825 */ /* 0x001fca00078e0204 */
[----:B-12---:R-:W2:Y:S01]  /*1030*/  LDG.E R10, desc[UR56][R4.64] ;  /* 0x00000038040a7981 */ /* 0x006ea2000c1e1900 */
[----:B------:R-:W-:Y:S05]  /*1040*/  YIELD ;  /* 0x0000000000007946 */ /* 0x000fea0003800000 */
[----:B------:R-:W-:Y:S01]  /*1050*/  ULDC.64 UR4, c[0x0][0xa28] ;  /* 0x00028a0000047ab9 */ /* 0x000fe20000000a00 */
[----:B------:R-:W-:Y:S01]  /*1060*/  ULDC.64 UR8, c[0x0][0xa18] ;  /* 0x0002860000087ab9 */ /* 0x000fe20000000a00 */
[----:B------:R-:W-:Y:S01]  /*1070*/  ISETP.NE.U32.AND P1, PT, RZ, UR4, PT ;  /* 0x00000004ff007c0c */ /* 0x000fe2000bf25070 */
[----:B------:R-:W-:Y:S01]  /*1080*/  ULDC.64 UR6, c[0x0][0xa08] ;  /* 0x0002820000067ab9 */ /* 0x000fe20000000a00 */
[----:B------:R-:W-:Y:S01]  /*1090*/  IMAD.MOV.U32 R3, RZ, RZ, RZ ;  /* 0x000000ffff037224 */ /* 0x000fe200078e00ff */
[----:B------:R-:W-:Y:S01]  /*10a0*/  ISETP.NE.U32.AND P0, PT, RZ, UR6, PT ;  /* 0x00000006ff007c0c */ /* 0x000fe2000bf05070 */
[----:B------:R-:W-:Y:S01]  /*10b0*/  IMAD.MOV.U32 R37, RZ, RZ, RZ ;  /* 0x000000ffff257224 */ /* 0x000fe200078e00ff */
[----:B------:R-:W-:-:S02]  /*10c0*/  ISETP.NE.AND.EX P1, PT, RZ, UR5, PT, P1 ;  /* 0x00000005ff007c0c */ /* 0x000fc4000bf25310 */
[----:B------:R-:W-:Y:S02]  /*10d0*/  ISETP.NE.AND.EX P0, PT, RZ, UR7, PT, P0 ;  /* 0x00000007ff007c0c */ /* 0x000fe4000bf05300 */
[----:B--2---:R-:W-:Y:S01]  /*10e0*/  SHF.R.S32.HI R0, RZ, 0x1f, R10 ;  /* 0x0000001fff007819 */ /* 0x004fe2000001140a */
[----:B------:R-:W-:-:S08]  /*10f0*/  IMAD.SHL.U32 R30, R10, 0x4, RZ ;  /* 0x000000040a1e7824 */ /* 0x000fd000078e00ff */
[C---:B---34-:R-:W-:Y:S01]  /*1100*/  @P1 LEA R6, P2, R10.reuse, UR4, 0x2 ;  /* 0x000000040a061c11 */ /* 0x058fe2000f8410ff */
        /* <DEDUP_REMOVED lines=24> */
[----:B------:R-:W-:Y:S01]  /*1290*/  MOV R35, R10 ;  /* 0x0000000a00237202 */ /* 0x000fe20000000f00 */
        /* <DEDUP_REMOVED lines=10> */
.L_x_10785:
        /* <DEDUP_REMOVED lines=10> */
.L_x_10786:
[----:B------:R-:W-:Y:S05]  /*13e0*/  @!P0 BRA `(.L_x_10787) ;  /* 0x00000000000c8947 */ /* 0x000fea0003800000 */
[----:B------:R-:W2:Y:S04]  /*13f0*/  LDG.E R5, desc[UR56][R8.64] ;  /* 0x0000003808057981 */ /* 0x000ea8000c1e1900 */
[----:B------:R-:W2:Y:S02]  /*1400*/  LDG.E R32, desc[UR56][R8.64+0x4] ;  /* 0x0000043808207981 */ /* 0x000ea4000c1e1900 */
[----:B--2---:R-:W-:-:S07]  /*1410*/  IMAD.IADD R32, R32, 0x1, -R5 ;  /* 0x0000000120207824 */ /* 0x004fce00078e0a05 */
.L_x_10787:
        /* <DEDUP_REMOVED lines=23> */
[----:B------:R-:W-:Y:S01]  /*1590*/  IMAD R0, R10, 0xc0, -R8 ;  /* 0x000000c00a007824 */ /* 0x000fe200078e0a08 */
[----:B------:R0:W-:Y:S04]  /*15a0*/  STL [R1+0x54], R10 ;  /* 0x0000540a01007387 */ /* 0x0001e80000100800 */
        /* <DEDUP_REMOVED lines=32> */
.L_x_10790:
[----:B------:R-:W-:Y:S05]  /*17b0*/  BSYNC B6 ;  /* 0x0000000000067941 */ /* 0x000fea0003800000 */
.L_x_10789:
        /* <DEDUP_REMOVED lines=20> */
.L_x_10792:
[----:B------:R-:W-:Y:S05]  /*1900*/  BSYNC B6 ;  /* 0x0000000000067941 */ /* 0x000fea0003800000 */
.L_x_10791:
[----:B------:R-:W-:Y:S01]  /*1910*/  ULDC.64 UR4, c[0x0][0x9f8] ;  /* 0x00027e0000047ab9 */ /* 0x000fe20000000a00 */
[----:B------:R-:W-:Y:S01]  /*1920*/  IMAD.IADD R45, R37, 0x1, R32 ;  /* 0x00000001252d7824 */ /* 0x000fe200078e0220 */
[----:B------:R-:W-:Y:S01]  /*1930*/  ISETP.NE.U32.AND P0, PT, RZ, UR4, PT ;  /* 0x00000004ff007c0c */ /* 0x000fe2000bf05070 */
[----:B------:R-:W2:Y:S01]  /*1940*/  LDL R32, [R1+0x28] ;  /* 0x0000280001207983 */ /* 0x000ea20000100800 */
[----:B------:R-:W0:Y:S01]  /*1950*/  LDC R0, c[0x0][0x428] ;  /* 0x00010a00ff007b82 */ /* 0x000e220000000800 */
[----:B------:R-:W-:Y:S01]  /*1960*/  ULDC.64 UR6, c[0x0][0xa08] ;  /* 0x0002820000067ab9 */ /* 0x000fe20000000a00 */
[----:B------:R-:W-:Y:S01]  /*1970*/  ISETP.NE.AND.EX P0, PT, RZ, UR5, PT, P0 ;  /* 0x00000005ff007c0c */ /* 0x000fe2000bf05300 */
[----:B------:R-:W3:Y:S04]  /*1980*/  LDL.LU R42, [R1] ;  /* 0x00000000012a7983 */ /* 0x000ee80000300800 */
[----:B------:R-:W4:Y:S01]  /*1990*/  LDL R36, [R1+0x38] ;  /* 0x0000380001247983 */ /* 0x000f220000100800 */
[----:B------:R-:W1:Y:S07]  /*19a0*/  LDC.64 R12, c[0x0][0x3e8] ;  /* 0x0000fa00ff0c7b82 */ /* 0x000e6e0000000a00 */
[----:B------:R-:W-:Y:S01]  /*19b0*/  @P0 IADD3 R4, P1, R30, UR4, RZ ;  /* 0x000000041e040c10 */ /* 0x000fe2000ff3e0ff */
[----:B------:R-:W1:Y:S01]  /*19c0*/  S2R R20, SR_TID.X ;  /* 0x0000000000147919 */ /* 0x000e620000002100 */
[----:B------:R-:W2:Y:S02]  /*19d0*/  LDC R75, c[0x0][0x3d4] ;  /* 0x0000f500ff4b7b82 */ /* 0x000ea40000000800 */
[----:B------:R-:W-:Y:S01]  /*19e0*/  @P0 IADD3.X R5, R31, UR5, RZ, P1, !PT ;  /* 0x000000051f050c10 */ /* 0x000fe20008ffe4ff */
[----:B------:R-:W-:-:S04]  /*19f0*/  ULDC.64 UR4, c[0x0][0x2f8] ;  /* 0x0000be0000047ab9 */ /* 0x000fc80000000a00 */
[----:B------:R1:W3:Y:S01]  /*1a00*/  @P0 LDG.E R35, desc[UR56][R4.64] ;  /* 0x0000003804230981 */ /* 0x0002e2000c1e1900 */
[----:B0-----:R-:W-:Y:S01]  /*1a10*/  ISETP.NE.AND P0, PT, R0, 0x1, PT ;  /* 0x000000010000780c */ /* 0x001fe20003f05270 */
[----:B------:R-:W0:Y:S01]  /*1a20*/  LDC.64 R30, c[0x0][0x2f0] ;  /* 0x0000bc00ff1e7b82 */ /* 0x000e220000000a00 */
[----:B------:R-:W-:Y:S02]  /*1a30*/  SHF.R.S32.HI R47, RZ, 0x1f, R45 ;  /* 0x0000001fff2f7819 */ /* 0x000fe4000001142d */
[----:B------:R-:W-:Y:S02]  /*1a40*/  SHF.R.S32.HI R17, RZ, 0x1f, R16 ;  /* 0x0000001fff117819 */ /* 0x000fe40000011410 */
[----:B------:R-:W-:-:S07]  /*1a50*/  SHF.R.S32.HI R40, RZ, 0x1f, R18 ;  /* 0x0000001fff287819 */ /* 0x000fce0000011412 */
[----:B------:R-:W0:Y:S08]  /*1a60*/  @P0 LDC R3, c[0x0][0x42c] ;  /* 0x00010b00ff030b82 */ /* 0x000e300000000800 */
[----:B------:R-:W0:Y:S01]  /*1a70*/  @P0 LDC R7, c[0x0][0x430] ;  /* 0x00010c00ff070b82 */ /* 0x000e220000000800 */
[----:B-1----:R-:W-:Y:S01]  /*1a80*/  SHF.R.U32.HI R38, RZ, 0x7, R20 ;  /* 0x00000007ff267819 */ /* 0x002fe20000011614 */
[-C--:B0-----:R-:W-:Y:S01]  /*1a90*/  IMAD R6, R47, R30.reuse, RZ ;  /* 0x0000001e2f067224 */ /* 0x081fe200078e02ff */
[----:B------:R-:W-:Y:S01]  /*1aa0*/  IADD3 R21, R20, -0x80, RZ ;  /* 0xffffff8014157810 */ /* 0x000fe20007ffe0ff */
[----:B------:R-:W-:Y:S01]  /*1ab0*/  IMAD.WIDE.U32 R4, R45, R30, RZ ;  /* 0x0000001e2d047225 */ /* 0x000fe200078e00ff */
[----:B------:R-:W-:-:S02]  /*1ac0*/  ISETP.NE.AND P6, PT, R38, 0x1, PT ;  /* 0x000000012600780c */ /* 0x000fc40003fc5270 */
[----:B------:R-:W-:-:S04]  /*1ad0*/  SHF.R.S32.HI R20, RZ, 0x1f, R21 ;  /* 0x0000001fff147819 */ /* 0x000fc80000011415 */
[----:B------:R-:W-:Y:S01]  /*1ae0*/  LEA.HI R20, R20, R21, RZ, 0x2 ;  /* 0x0000001514147211 */ /* 0x000fe200078f10ff */
[----:B------:R-:W-:-:S03]  /*1af0*/  @P0 IMAD.HI.U32 R0, R34, R3, RZ ;  /* 0x0000000322000227 */ /* 0x000fc600078e00ff */
[----:B------:R-:W-:Y:S01]  /*1b00*/  LOP3.LUT R20, R20, 0xfffffffc, RZ, 0xc0, !PT ;  /* 0xfffffffc14147812 */ /* 0x000fe200078ec0ff */
[----:B------:R-:W-:-:S04]  /*1b10*/  IMAD R3, R45, R31, R6 ;  /* 0x0000001f2d037224 */ /* 0x000fc800078e0206 */
[----:B------:R-:W-:Y:S01]  /*1b20*/  IMAD.IADD R20, R21, 0x1, -R20 ;  /* 0x0000000115147824 */ /* 0x000fe200078e0a14 */
[----:B------:R-:W-:Y:S01]  /*1b30*/  @P0 SHF.R.U32.HI R34, RZ, R7, R0 ;  /* 0x00000007ff220219 */ /* 0x000fe20000011600 */
[----:B------:R-:W-:Y:S01]  /*1b40*/  IMAD.IADD R5, R5, 0x1, R3 ;  /* 0x0000000105057824 */ /* 0x000fe200078e0203 */
[----:B------:R-:W-:Y:S01]  /*1b50*/  ISETP.NE.U32.AND P0, PT, RZ, UR6, PT ;  /* 0x00000006ff007c0c */ /* 0x000fe2000bf05070 */
[----:B------:R-:W0:Y:S01]  /*1b60*/  LDC.64 R6, c[0x0][0x3d8] ;  /* 0x0000f600ff067b82 */ /* 0x000e220000000a00 */
[----:B------:R-:W-:Y:S01]  /*1b70*/  SHF.R.S32.HI R9, RZ, 0x1f, R34 ;  /* 0x0000001fff097819 */ /* 0x000fe20000011422 */
[----:B------:R-:W-:Y:S01]  /*1b80*/  IMAD.WIDE.U32 R4, R34, UR4, R4 ;  /* 0x0000000422047c25 */ /* 0x000fe2000f8e0004 */
[----:B------:R-:W-:-:S03]  /*1b90*/  ISETP.NE.AND.EX P0, PT, RZ, UR7, PT, P0 ;  /* 0x00000007ff007c0c */ /* 0x000fc6000bf05300 */
[----:B------:R-:W-:Y:S02]  /*1ba0*/  IMAD R3, R9, UR4, RZ ;  /* 0x0000000409037c24 */ /* 0x000fe4000f8e02ff */
[----:B------:R-:W-:Y:S02]  /*1bb0*/  IMAD.SHL.U32 R60, R20, 0x4, RZ ;  /* 0x00000004143c7824 */ /* 0x000fe400078e00ff */
[----:B------:R-:W-:Y:S01]  /*1bc0*/  IMAD R3, R34, UR5, R3 ;  /* 0x0000000522037c24 */ /* 0x000fe2000f8e0203 */
[----:B------:R-:W-:-:S03]  /*1bd0*/  ULDC.64 UR4, c[0x0][0x300] ;  /* 0x0000c00000047ab9 */ /* 0x000fc60000000a00 */
[----:B------:R-:W-:Y:S01]  /*1be0*/  IMAD.IADD R5, R5, 0x1, R3 ;  /* 0x0000000105057824 */ /* 0x000fe200078e0203 */
[----:B------:R-:W-:Y:S02]  /*1bf0*/  SHF.R.S32.HI R61, RZ, 0x1f, R60 ;  /* 0x0000001fff3d7819 */ /* 0x000fe4000001143c */
[----:B------:R-:W-:Y:S01]  /*1c00*/  IADD3 R96, R38, 0x8, RZ ;  /* 0x0000000826607810 */ /* 0x000fe20007ffe0ff */
[----:B------:R-:W-:Y:S02]  /*1c10*/  IMAD R73, R13, 0xc0, RZ ;  /* 0x000000c00d497824 */ /* 0x000fe400078e02ff */
[----:B------:R-:W-:Y:S02]  /*1c20*/  VIADD R78, R16, 0x20 ;  /* 0x00000020104e7836 */ /* 0x000fe40000000000 */
[----:B0-----:R-:W-:Y:S02]  /*1c30*/  IMAD R43, R7, 0xc0, RZ ;  /* 0x000000c0072b7824 */ /* 0x001fe400078e02ff */
[C---:B--2---:R-:W-:Y:S01]  /*1c40*/  IMAD.SHL.U32 R79, R32.reuse, 0x40, RZ ;  /* 0x00000040204f7824 */ /* 0x044fe200078e00ff */
[----:B------:R-:W-:Y:S01]  /*1c50*/  LOP3.LUT P1, RZ, R32, 0x4, RZ, 0xc0, !PT ;  /* 0x0000000420ff7812 */ /* 0x000fe2000782c0ff */
[----:B------:R-:W-:-:S05]  /*1c60*/  VIADD R32, R18, 0x60 ;  /* 0x0000006012207836 */ /* 0x000fca0000000000 */
[----:B------:R-:W-:Y:S02]  /*1c70*/  SHF.R.S32.HI R77, RZ, 0x1f, R32 ;  /* 0x0000001fff4d7819 */ /* 0x000fe40000011420 */
[----:B------:R-:W0:Y:S01]  /*1c80*/  S2R R32, SR_TID.X ;  /* 0x0000000000207919 */ /* 0x000e220000002100 */
[----:B---3--:R-:W-:Y:S02]  /*1c90*/  SHF.R.S32.HI R0, RZ, 0x1f, R35 ;  /* 0x0000001fff007819 */ /* 0x008fe40000011423 */
[----:B------:R-:W-:Y:S02]  /*1ca0*/  SEL R35, R35, RZ, !P0 ;  /* 0x000000ff23237207 */ /* 0x000fe40004000000 */
[----:B------:R-:W-:-:S03]  /*1cb0*/  SEL R10, R0, RZ, !P0 ;  /* 0x000000ff000a7207 */ /* 0x000fc60004000000 */
[----:B------:R-:W-:-:S04]  /*1cc0*/  IMAD.WIDE.U32 R62, R35, UR4, R4 ;  /* 0x00000004233e7c25 */ /* 0x000fc8000f8e0004 */
[----:B------:R-:W-:Y:S02]  /*1cd0*/  IMAD R0, R10, UR4, RZ ;  /* 0x000000040a007c24 */ /* 0x000fe4000f8e02ff */
[----:B------:R-:W-:-:S04]  /*1ce0*/  IMAD.WIDE.U32 R4, R18, R30, R16 ;  /* 0x0000001e12047225 */ /* 0x000fc800078e0010 */
[----:B------:R-:W-:Y:S01]  /*1cf0*/  IMAD R3, R35, UR5, R0 ;  /* 0x0000000523037c24 */ /* 0x000fe2000f8e0200 */
[----:B------:R-:W-:Y:S05]  /*1d00*/  @!P6 WARPSYNC.ALL ;  /* 0x000000000000e948 */ /* 0x000fea0003800000 */
[----:B------:R-:W-:Y:S01]  /*1d10*/  ULDC.64 UR4, c[0x0][0x320] ;  /* 0x0000c80000047ab9 */ /* 0x000fe20000000a00 */
[----:B------:R-:W-:Y:S01]  /*1d20*/  IMAD R0, R40, R30, RZ ;  /* 0x0000001e28007224 */ /* 0x000fe200078e02ff */
[----:B------:R-:W-:Y:S01]  /*1d30*/  @!P6 BAR.SYNC.DEFER_BLOCKING 0x9, 0x100 ;  /* 0x024400000000eb1d */ /* 0x000fe20000010000 */
[----:B------:R-:W-:Y:S01]  /*1d40*/  IMAD R9, R9, UR4, RZ ;  /* 0x0000000409097c24 */ /* 0x000fe2000f8e02ff */
[----:B------:R-:W-:Y:S01]  /*1d50*/  IADD3 R81, P0, R62, R4, RZ ;  /* 0x000000043e517210 */ /* 0x000fe20007f1e0ff */
[----:B------:R-:W-:-:S02]  /*1d60*/  IMAD R11, R18, R31, R0 ;  /* 0x0000001f120b7224 */ /* 0x000fc400078e0200 */
[----:B------:R-:W-:Y:S02]  /*1d70*/  IMAD.IADD R82, R63, 0x1, R3 ;  /* 0x000000013f527824 */ /* 0x000fe400078e0203 */
[C---:B------:R-:W-:Y:S02]  /*1d80*/  IMAD R15, R34.reuse, UR5, R9 ;  /* 0x00000005220f7c24 */ /* 0x040fe4000f8e0209 */
[----:B------:R-:W-:Y:S01]  /*1d90*/  IMAD.WIDE.U32 R8, R34, UR4, R16 ;  /* 0x0000000422087c25 */ /* 0x000fe2000f8e0010 */
[----:B------:R-:W-:Y:S01]  /*1da0*/  ULDC.64 UR4, c[0x0][0x328] ;  /* 0x0000ca0000047ab9 */ /* 0x000fe20000000a00 */
[----:B------:R-:W-:Y:S02]  /*1db0*/  IADD3.X R80, R82, R5, R11, P0, !PT ;  /* 0x0000000552507210 */ /* 0x000fe400007fe40b */
[----:B------:R-:W-:Y:S01]  /*1dc0*/  IMAD R3, R10, UR4, RZ ;  /* 0x000000040a037c24 */ /* 0x000fe2000f8e02ff */
[----:B------:R-:W-:Y:S01]  /*1dd0*/  ISETP.GE.AND P0, PT, R16, R75, PT ;  /* 0x0000004b1000720c */ /* 0x000fe20003f06270 */
[----:B------:R-:W-:-:S02]  /*1de0*/  IMAD R0, R40, R12, RZ ;  /* 0x0000000c28007224 */ /* 0x000fc400078e02ff */
[----:B------:R-:W-:Y:S01]  /*1df0*/  IMAD R41, R35, UR5, R3 ;  /* 0x0000000523297c24 */ /* 0x000fe2000f8e0203 */
[----:B------:R-:W-:Y:S01]  /*1e00*/  SEL R3, R75, RZ, P0 ;  /* 0x000000ff4b037207 */ /* 0x000fe20000000000 */
[----:B------:R-:W-:Y:S02]  /*1e10*/  IMAD R37, R18, R13, R0 ;  /* 0x0000000d12257224 */ /* 0x000fe400078e0200 */
[-C--:B------:R-:W-:Y:S02]  /*1e20*/  IMAD R0, R40, R6.reuse, RZ ;  /* 0x0000000628007224 */ /* 0x080fe400078e02ff */
[----:B------:R-:W-:-:S04]  /*1e30*/  IMAD.WIDE.U32 R10, R18, R6, R16 ;  /* 0x00000006120a7225 */ /* 0x000fc800078e0010 */
[C---:B------:R-:W-:Y:S02]  /*1e40*/  IMAD R21, R18.reuse, R7, R0 ;  /* 0x0000000712157224 */ /* 0x040fe400078e0200 */
[----:B------:R-:W-:-:S04]  /*1e50*/  IMAD.WIDE.U32 R4, R18, R6, R60 ;  /* 0x0000000612047225 */ /* 0x000fc800078e003c */
[----:B------:R-:W-:Y:S01]  /*1e60*/  IMAD.IADD R3, R16, 0x1, R3 ;  /* 0x0000000110037824 */ /* 0x000fe200078e0203 */
[----:B------:R-:W-:Y:S01]  /*1e70*/  IADD3 R11, R21, R11, RZ ;  /* 0x0000000b150b7210 */ /* 0x000fe20007ffe0ff */
[----:B------:R-:W-:Y:S01]  /*1e80*/  IMAD.IADD R5, R5, 0x1, R21 ;  /* 0x0000000105057824 */ /* 0x000fe200078e0215 */
[----:B-----5:R-:W-:Y:S01]  /*1e90*/  SHF.R.S32.HI R21, RZ, 0x1f, R24 ;  /* 0x0000001fff157819 */ /* 0x020fe20000011418 */
[----:B0-----:R-:W-:Y:S01]  /*1ea0*/  VIADD R38, R32, 0xffffff80 ;  /* 0xffffff8020267836 */ /* 0x001fe20000000000 */
[----:B------:R-:W-:Y:S01]  /*1eb0*/  SHF.R.S32.HI R0, RZ, 0x1f, R3 ;  /* 0x0000001fff007819 */ /* 0x000fe20000011403 */
[----:B------:R-:W-:Y:S01]  /*1ec0*/  IMAD.IADD R9, R9, 0x1, R15 ;  /* 0x0000000109097824 */ /* 0x000fe200078e020f */
[----:B------:R-:W-:Y:S02]  /*1ed0*/  LOP3.LUT R42, R42, 0xfffffffb, RZ, 0xc0, !PT ;  /* 0xfffffffb2a2a7812 */ /* 0x000fe400078ec0ff */
[----:B------:R-:W-:Y:S01]  /*1ee0*/  LEA.HI R0, R0, R3, RZ, 0x3 ;  /* 0x0000000300007211 */ /* 0x000fe200078f18ff */
[----:B------:R-:W-:Y:S01]  /*1ef0*/  IMAD R3, R21, R6, RZ ;  /* 0x0000000615037224 */ /* 0x000fe200078e02ff */
[----:B------:R-:W-:-:S02]  /*1f00*/  LOP3.LUT R79, R79, 0x1c0, RZ, 0xc0, !PT ;  /* 0x000001c04f4f7812 */ /* 0x000fc400078ec0ff */
[----:B------:R-:W-:Y:S02]  /*1f10*/  @P1 LOP3.LUT R42, R42, 0x4, RZ, 0xfc, !PT ;  /* 0x000000042a2a1812 */ /* 0x000fe400078efcff */
[----:B------:R-:W-:Y:S01]  /*1f20*/  SHF.R.S32.HI R32, RZ, 0x1f, R38 ;  /* 0x0000001fff207819 */ /* 0x000fe20000011426 */
[----:B------:R-:W-:Y:S01]  /*1f30*/  IMAD R65, R24, R7, R3 ;  /* 0x0000000718417224 */ /* 0x000fe200078e0203 */
[----:B------:R-:W-:Y:S01]  /*1f40*/  SHF.R.U32.HI R76, RZ, 0x3, R79 ;  /* 0x00000003ff4c7819 */ /* 0x000fe2000001164f */
[----:B------:R0:W-:Y:S01]  /*1f50*/  STL [R1], R42 ;  /* 0x0000002a01007387 */ /* 0x0001e20000100800 */
[----:B------:R-:W-:Y:S02]  /*1f60*/  LOP3.LUT R3, R79, 0x18, R16, 0xf8, !PT ;  /* 0x000000184f037812 */ /* 0x000fe400078ef810 */
[----:B------:R-:W-:Y:S01]  /*1f70*/  LEA.HI R32, R32, R38, RZ, 0x5 ;  /* 0x0000002620207211 */ /* 0x000fe200078f28ff */
[----:B------:R-:W-:Y:S01]  /*1f80*/  IMAD.WIDE.U32 R34, R35, UR4, R8 ;  /* 0x0000000423227c25 */ /* 0x000fe2000f8e0008 */
[----:B------:R-:W-:Y:S01]  /*1f90*/  LOP3.LUT R3, R3, R76, RZ, 0x3c, !PT ;  /* 0x0000004c03037212 */ /* 0x000fe200078e3cff */
[----:B------:R-:W-:Y:S01]  /*1fa0*/  ULDC UR4, c[0x0][0x2e4] ;  /* 0x0000b90000047ab9 */ /* 0x000fe20000000800 */
[----:B------:R-:W-:Y:S01]  /*1fb0*/  SHF.R.S32.HI R32, RZ, 0x5, R32 ;  /* 0x00000005ff207819 */ /* 0x000fe20000011420 */
[----:B------:R-:W-:-:S04]  /*1fc0*/  IMAD.WIDE.U32 R14, R18, R12, R16 ;  /* 0x0000000c120e7225 */ /* 0x000fc800078e0010 */
[----:B------:R-:W-:Y:S01]  /*1fd0*/  IMAD.WIDE.U32 R8, R18, R12, R60 ;  /* 0x0000000c12087225 */ /* 0x000fe200078e003c */
[----:B------:R-:W-:-:S03]  /*1fe0*/  SHF.R.S32.HI R68, RZ, 0x3, R0 ;  /* 0x00000003ff447819 */ /* 0x000fc60000011400 */
[-C--:B------:R-:W-:Y:S02]  /*1ff0*/  IMAD R20, R21, R12.reuse, RZ ;  /* 0x0000000c15147224 */ /* 0x080fe400078e02ff */
[----:B------:R-:W-:Y:S01]  /*2000*/  IMAD.IADD R15, R37, 0x1, R15 ;  /* 0x00000001250f7824 */ /* 0x000fe200078e020f */
[----:B------:R-:W-:Y:S01]  /*2010*/  LOP3.LUT R67, R0, 0xfffffff8, RZ, 0xc0, !PT ;  /* 0xfffffff800437812 */ /* 0x000fe200078ec0ff */
[----:B------:R-:W-:Y:S02]  /*2020*/  IMAD.IADD R9, R9, 0x1, R37 ;  /* 0x0000000109097824 */ /* 0x000fe400078e0225 */
[----:B------:R-:W-:Y:S01]  /*2030*/  IMAD R71, R32, 0x200, R3 ;  /* 0x0000020020477824 */ /* 0x000fe200078e0203 */
[----:B------:R-:W-:Y:S01]  /*2040*/  LOP3.LUT R3, R79, 0x38, R0, 0xf8, !PT ;  /* 0x000000384f037812 */ /* 0x000fe200078ef800 */
[C---:B------:R-:W-:Y:S01]  /*2050*/  IMAD R39, R24.reuse, R13, R20 ;  /* 0x0000000d18277224 */ /* 0x040fe200078e0214 */
[----:B------:R-:W-:Y:S01]  /*2060*/  LOP3.LUT R0, R157, 0x38, R0, 0xf8, !PT ;  /* 0x000000389d007812 */ /* 0x000fe200078ef800 */
[----:B------:R-:W-:Y:S01]  /*2070*/  IMAD.WIDE.U32 R20, R24, R12, R14 ;  /* 0x0000000c18147225 */ /* 0x000fe200078e000e */
[----:B------:R-:W-:-:S03]  /*2080*/  SHF.R.U32.HI R38, RZ, 0x3, R157 ;  /* 0x00000003ff267819 */ /* 0x000fc6000001169d */
[----:B------:R-:W-:Y:S01]  /*2090*/  IMAD.WIDE.U32 R14, R24, R12, R8 ;  /* 0x0000000c180e7225 */ /* 0x000fe200078e0008 */
[----:B------:R-:W-:Y:S02]  /*20a0*/  LOP3.LUT R3, R3, R76, RZ, 0x3c, !PT ;  /* 0x0000004c03037212 */ /* 0x000fe400078e3cff */
[----:B------:R-:W-:Y:S01]  /*20b0*/  LOP3.LUT R0, R0, R38, RZ, 0x3c, !PT ;  /* 0x0000002600007212 */ /* 0x000fe200078e3cff */
[----:B------:R-:W-:Y:S01]  /*20c0*/  IMAD.WIDE.U32 R8, R24, R6, R4 ;  /* 0x0000000618087225 */ /* 0x000fe200078e0004 */
[----:B------:R-:W-:-:S03]  /*20d0*/  IADD3 R4, P1, R18, R45, RZ ;  /* 0x0000002d12047210 */ /* 0x000fc60007f3e0ff */
[----:B------:R-:W-:Y:S01]  /*20e0*/  IMAD.WIDE.U32 R10, R24, R6, R10 ;  /* 0x00000006180a7225 */ /* 0x000fe200078e000a */
[----:B------:R-:W-:-:S03]  /*20f0*/  LEA R32, R32, R3, 0x9 ;  /* 0x0000000320207211 */ /* 0x000fc600078e48ff */
[----:B------:R-:W-:Y:S02]  /*2100*/  IMAD R37, R31, 0xc0, RZ ;  /* 0x000000c01f257824 */ /* 0x000fe400078e02ff */
[----:B------:R-:W-:-:S04]  /*2110*/  IMAD.WIDE.U32 R6, R6, 0xc0, RZ ;  /* 0x000000c006067825 */ /* 0x000fc800078e00ff */
[----:B------:R-:W-:-:S04]  /*2120*/  IMAD.WIDE.U32 R30, R30, 0xc0, RZ ;  /* 0x000000c01e1e7825 */ /* 0x000fc800078e00ff */
[----:B------:R-:W-:Y:S01]  /*2130*/  IMAD.WIDE.U32 R12, R12, 0xc0, RZ ;  /* 0x000000c00c0c7825 */ /* 0x000fe200078e00ff */
[----:B------:R-:W-:Y:S02]  /*2140*/  IADD3 R72, R7, R43, RZ ;  /* 0x0000002b07487210 */ /* 0x000fe40007ffe0ff */
[----:B------:R-:W-:Y:S01]  /*2150*/  ISETP.GE.AND P2, PT, R78, UR4, PT ;  /* 0x000000044e007c0c */ /* 0x000fe2000bf46270 */
[----:B------:R-:W-:Y:S01]  /*2160*/  IMAD.X R5, R40, 0x1, R47, P1 ;  /* 0x0000000128057824 */ /* 0x000fe200008e062f */
[----:B------:R-:W-:Y:S01]  /*2170*/  ISETP.GE.AND P1, PT, R16, UR4, PT ;  /* 0x0000000410007c0c */ /* 0x000fe2000bf26270 */
[----:B------:R-:W-:Y:S01]  /*2180*/  IMAD.IADD R69, R65, 0x1, R11 ;  /* 0x0000000141457824 */ /* 0x000fe200078e020b */
[----:B------:R-:W-:Y:S01]  /*2190*/  SHF.R.S32.HI R64, RZ, 0x1f, R67 ;  /* 0x0000001fff407819 */ /* 0x000fe20000011443 */
[----:B----4-:R-:W-:Y:S02]  /*21a0*/  IMAD.IADD R3, R36, 0x1, R0 ;  /* 0x0000000124037824 */ /* 0x010fe400078e0200 */
[----:B------:R-:W-:-:S02]  /*21b0*/  IMAD.SHL.U32 R75, R75, 0x2, RZ ;  /* 0x000000024b4b7824 */ /* 0x000fc400078e00ff */
[----:B------:R-:W-:Y:S02]  /*21c0*/  IMAD.IADD R74, R31, 0x1, R37 ;  /* 0x000000011f4a7824 */ /* 0x000fe400078e0225 */
[----:B------:R-:W-:Y:S02]  /*21d0*/  IMAD.IADD R73, R13, 0x1, R73 ;  /* 0x000000010d497824 */ /* 0x000fe400078e0249 */
[----:B------:R-:W-:Y:S02]  /*21e0*/  IMAD.IADD R70, R39, 0x1, R21 ;  /* 0x0000000127467824 */ /* 0x000fe400078e0215 */
[----:B------:R-:W-:Y:S02]  /*21f0*/  IMAD.IADD R66, R15, 0x1, R39 ;  /* 0x000000010f427824 */ /* 0x000fe400078e0227 */
[----:B------:R-:W-:Y:S02]  /*2200*/  IMAD.IADD R65, R9, 0x1, R65 ;  /* 0x0000000109417824 */ /* 0x000fe400078e0241 */
[----:B0-----:R-:W-:-:S07]  /*2210*/  IMAD.IADD R0, R35, 0x1, R41 ;  /* 0x0000000123007824 */ /* 0x001fce00078e0229 */
.L_x_10842:
[----:B------:R-:W2:Y:S01]  /*2220*/  LDL R49, [R1+0x28] ;  /* 0x0000280001317983 */ /* 0x000ea20000100800 */
[----:B------:R-:W0:Y:S03]  /*2230*/  LDC.64 R84, c[0x0][0x2d8] ;  /* 0x0000b600ff547b82 */ /* 0x000e260000000a00 */
[----:B------:R-:W3:Y:S01]  /*2240*/  LDL.LU R48, [R1] ;  /* 0x0000000001307983 */ /* 0x000ee20000300800 */
[----:B------:R-:W-:Y:S01]  /*2250*/  VIADD R43, R27, 0xffffffff ;  /* 0xffffffff1b2b7836 */ /* 0x000fe20000000000 */
[----:B------:R-:W-:Y:S05]  /*2260*/  YIELD ;  /* 0x0000000000007946 */ /* 0x000fea0003800000 */
[----:B------:R-:W-:Y:S01]  /*2270*/  SHF.R.S32.HI R42, RZ, 0x1f, R43 ;  /* 0x0000001fff2a7819 */ /* 0x000fe2000001142b */
[-C--:B------:R-:W-:Y:S01]  /*2280*/  IMAD R27, R74, R43.reuse, RZ ;  /* 0x0000002b4a1b7224 */ /* 0x080fe200078e02ff */
[----:B------:R-:W1:Y:S01]  /*2290*/  LDC.64 R90, c[0x0][0x2f0] ;  /* 0x0000bc00ff5a7b82 */ /* 0x000e620000000a00 */
[----:B------:R-:W-:Y:S01]  /*22a0*/  IMAD.WIDE.U32 R38, R30, R43, RZ ;  /* 0x0000002b1e267225 */ /* 0x000fe200078e00ff */
[----:B------:R-:W-:Y:S03]  /*22b0*/  BSSY B0, `(.L_x_10793) ;  /* 0x00002ca000007945 */ /* 0x000fe60003800000 */
[----:B------:R-:W-:-:S02]  /*22c0*/  IMAD R27, R42, R30, R27 ;  /* 0x0000001e2a1b7224 */ /* 0x000fc400078e021b */
[----:B------:R-:W-:Y:S01]  /*22d0*/  IMAD.MOV.U32 R88, RZ, RZ, R38 ;  /* 0x000000ffff587224 */ /* 0x000fe200078e0026 */
[----:B------:R-:W4:Y:S01]  /*22e0*/  LDC R92, c[0x0][0x3d4] ;  /* 0x0000f500ff5c7b82 */ /* 0x000f220000000800 */
[----:B------:R-:W-:Y:S01]  /*22f0*/  IMAD.IADD R89, R39, 0x1, R27 ;  /* 0x0000000127597824 */ /* 0x000fe200078e021b */
[----:B------:R-:W-:Y:S01]  /*2300*/  IADD3 R39, P4, R81, R38, RZ ;  /* 0x0000002651277210 */ /* 0x000fe20007f9e0ff */
[----:B------:R-:W-:-:S03]  /*2310*/  IMAD R27, R19, 0x3000, R71 ;  /* 0x00003000131b7824 */ /* 0x000fc600078e0247 */
[----:B------:R-:W-:Y:S01]  /*2320*/  IADD3.X R40, R89, R80, RZ, P4, !PT ;  /* 0x0000005059287210 */ /* 0x000fe200027fe4ff */
[----:B------:R-:W-:Y:S01]  /*2330*/  IMAD R94, R27, 0x2, R26 ;  /* 0x000000021b5e7824 */ /* 0x000fe200078e021a */
[----:B0-----:R-:W-:-:S04]  /*2340*/  LEA R46, P4, R39, R84, 0x1 ;  /* 0x00000054272e7211 */ /* 0x001fc800078808ff */
[----:B------:R-:W-:Y:S02]  /*2350*/  LEA.HI.X R47, R39, R85, R40, 0x1, P4 ;  /* 0x00000055272f7211 */ /* 0x000fe400020f0c28 */
[----:B------:R-:W-:Y:S01]  /*2360*/  ISETP.GT.AND P4, PT, R43, R28, PT ;  /* 0x0000001c2b00720c */ /* 0x000fe20003f84270 */
[----:B-1----:R-:W-:-:S04]  /*2370*/  IMAD.WIDE.U32 R36, R90, 0x60, R88 ;  /* 0x000000605a247825 */ /* 0x002fc800078e0058 */
[----:B------:R-:W-:Y:S01]  /*2380*/  IMAD R41, R91, 0x60, RZ ;  /* 0x000000605b297824 */ /* 0x000fe200078e02ff */
[----:B------:R-:W-:-:S04]  /*2390*/  IADD3 R36, P3, R81, R36, RZ ;  /* 0x0000002451247210 */ /* 0x000fc80007f7e0ff */
[----:B------:R-:W-:Y:S01]  /*23a0*/  IADD3.X R38, R80, R37, R41, P3, !PT ;  /* 0x0000002550267210 */ /* 0x000fe20001ffe429 */
[----:B------:R-:W-:Y:S01]  /*23b0*/  VIADD R37, R27, 0x20 ;  /* 0x000000201b257836 */ /* 0x000fe20000000000 */
[----:B------:R-:W-:-:S04]  /*23c0*/  LEA R44, P3, R36, R84, 0x1 ;  /* 0x00000054242c7211 */ /* 0x000fc800078608ff */
[----:B------:R-:W-:Y:S02]  /*23d0*/  LEA.HI.X R45, R36, R85, R38, 0x1, P3 ;  /* 0x00000055242d7211 */ /* 0x000fe400018f0c26 */
[----:B----4-:R-:W-:Y:S02]  /*23e0*/  ISETP.GE.AND P3, PT, R92, 0x1, PT ;  /* 0x000000015c00780c */ /* 0x010fe40003f66270 */
[----:B--2---:R-:W-:Y:S02]  /*23f0*/  LOP3.LUT P5, RZ, R49, 0x4, RZ, 0xc0, !PT ;  /* 0x0000000431ff7812 */ /* 0x004fe400078ac0ff */
[----:B---3--:R-:W-:-:S04]  /*2400*/  LOP3.LUT R48, R48, 0xfffffffd, RZ, 0xc0, !PT ;  /* 0xfffffffd30307812 */ /* 0x008fc800078ec0ff */
[----:B------:R-:W-:-:S05]  /*2410*/  @P4 LOP3.LUT R48, R48, 0x2, RZ, 0xfc, !PT ;  /* 0x0000000230304812 */ /* 0x000fca00078efcff */
[----:B------:R0:W-:Y:S02]  /*2420*/  STL [R1], R48 ;  /* 0x0000003001007387 */ /* 0x0001e40000100800 */
[----:B------:R-:W-:Y:S02]  /*2430*/  @P5 VIADD R37, R27, 0xffffffe0 ;  /* 0xffffffe01b255836 */ /* 0x000fe40000000000 */
[----:B------:R-:W-:Y:S02]  /*2440*/  IMAD.MOV.U32 R27, RZ, RZ, R43 ;  /* 0x000000ffff1b7224 */ /* 0x000fe400078e002b */
        /* <DEDUP_REMOVED lines=21> */
[----:B0-----:R-:W-:-:S02]  /*25a0*/  CS2R R48, SRZ ;  /* 0x0000000000307805 */ /* 0x001fc4000001ff00 */
[----:B------:R-:W-:Y:S02]  /*25b0*/  CS2R R42, SRZ ;  /* 0x00000000002a7805 */ /* 0x000fe4000001ff00 */
        /* <DEDUP_REMOVED lines=24> */
.L_x_10797:
[----:B------:R-:W-:Y:S05]  /*2740*/  BSYNC B1 ;  /* 0x0000000000017941 */ /* 0x000fea0003800000 */
.L_x_10796:
[----:B0-----:R-:W-:Y:S01]  /*2750*/  VIADD R36, R18, 0x60 ;  /* 0x0000006012247836 */ /* 0x001fe20000000000 */
[----:B------:R-:W-:Y:S01]  /*2760*/  BSSY B1, `(.L_x_10798) ;  /* 0x0000022000017945 */ /* 0x000fe20003800000 */
[----:B-----5:R-:W-:Y:S01]  /*2770*/  MOV R90, R56 ;  /* 0x00000038005a7202 */ /* 0x020fe20000000f00 */
[----:B------:R-:W-:Y:S02]  /*2780*/  IMAD.MOV.U32 R91, RZ, RZ, R57 ;  /* 0x000000ffff5b7224 */ /* 0x000fe400078e0039 */
[----:B------:R-:W-:-:S13]  /*2790*/  ISETP.GE.AND P5, PT, R36, R87, PT ;  /* 0x000000572400720c */ /* 0x000fda0003fa6270 */
[----:B------:R-:W-:Y:S05]  /*27a0*/  @P5 BRA `(.L_x_10799) ;  /* 0x0000000000745947 */ /* 0x000fea0003800000 */
[----:B------:R-:W0:Y:S01]  /*27b0*/  LDC.64 R36, c[0x0][0x3d8] ;  /* 0x0000f600ff247b82 */ /* 0x000e220000000a00 */
        /* <DEDUP_REMOVED lines=28> */
.L_x_10799:
[----:B------:R-:W-:Y:S05]  /*2980*/  BSYNC B1 ;  /* 0x0000000000017941 */ /* 0x000fea0003800000 */
.L_x_10798:
        /* <DEDUP_REMOVED lines=9> */
[----:B------:R-:W-:Y:S02]  /*2a20*/  ISETP.NE.AND P3, PT, R152, 0x3, PT ;  /* 0x000000039800780c */ /* 0x000fe40003f65270 */
        /* <DEDUP_REMOVED lines=17> */
.L_x_10800:
[----:B------:R-:W-:Y:S01]  /*2b40*/  IMAD R83, R19, 0x8, R2 ;  /* 0x0000000813537824 */ /* 0x000fe200078e0202 */
[----:B------:R-:W-:Y:S01]  /*2b50*/  SHF.L.U32 R95, R23, 0x1f, RZ ;  /* 0x0000001f175f7819 */ /* 0x000fe200000006ff */
[----:B------:R-:W-:Y:S03]  /*2b60*/  BSSY B1, `(.L_x_10801) ;  /* 0x0000003000017945 */ /* 0x000fe60003800000 */
[----:B------:R-:W0:Y:S02]  /*2b70*/  SYNCS.PHASECHK.TRANS64.TRYWAIT P6, [R83+URZ+0x30890], R95 ;  /* 0x0308905f530075a7 */ /* 0x000e2400080c017f */
[----:B0-----:R-:W-:Y:S05]  /*2b80*/  @!P6 BRA `(.L_x_10802) ;  /* 0x00000120007ce947 */ /* 0x001fea0003800000 */
.L_x_11020:
[----:B------:R-:W-:Y:S05]  /*2b90*/  BSYNC B1 ;  /* 0x0000000000017941 */ /* 0x000fea0003800000 */
.L_x_10801:
[----:B------:R-:W-:Y:S04]  /*2ba0*/  BSSY B1, `(.L_x_10803) ;  /* 0x0000065000017945 */ /* 0x000fe80003800000 */
[----:B------:R-:W-:Y:S05]  /*2bb0*/  @P4 BRA `(.L_x_10804) ;  /* 0x00000004008c4947 */ /* 0x000fea0003800000 */
[----:B------:R-:W-:Y:S04]  /*2bc0*/  BSSY B2, `(.L_x_10805) ;  /* 0x0000031000027945 */ /* 0x000fe80003800000 */
[----:B------:R-:W-:Y:S05]  /*2bd0*/  @P1 BRA `(.L_x_10806) ;  /* 0x0000000000bc1947 */ /* 0x000fea0003800000 */
        /* <DEDUP_REMOVED lines=45> */
.L_x_10808:
[----:B------:R-:W-:Y:S05]  /*2eb0*/  BSYNC B3 ;  /* 0x0000000000037941 */ /* 0x000fea0003800000 */
.L_x_10807:
[----:B--2---:R1:W-:Y:S02]  /*2ec0*/  STG.E.128 desc[UR56][R46.64], R36 ;  /* 0x000000242e007986 */ /* 0x0043e4000c101d38 */
.L_x_10806:
[----:B------:R-:W-:Y:S05]  /*2ed0*/  BSYNC B2 ;  /* 0x0000000000027941 */ /* 0x000fea0003800000 */
.L_x_10805:
[----:B------:R-:W-:Y:S05]  /*2ee0*/  @P2 BRA `(.L_x_10804) ;  /* 0x0000000000c02947 */ /* 0x000fea0003800000 */
[----:B-1----:R1:W2:Y:S01]  /*2ef0*/  LDS.128 R36, [R86+0x12000] ;  /* 0x0120000056247984 */ /* 0x0022a20000000c00 */
        /* <DEDUP_REMOVED lines=23> */
[----:B------:R-:W-:Y:S01]  /*3070*/  FFMA.FTZ R100, R39, R84, -R100 ;  /* 0x0000005427647223 */ /* 0x000fe20000010864 */
[--C-:B------:R-:W-:Y:S02]  /*3080*/  HADD2.F32 R39, -RZ, R91.reuse.H1_H1 ;  /* 0x3000005bff277230 */ /* 0x100fe40000004100 */
[----:B------:R-:W-:Y:S01]  /*3090*/  FFMA.FTZ R89, R38, R58, R59 ;  /* 0x0000003a26597223 */ /* 0x000fe2000001003b */
[----:B------:R-:W-:Y:S02]  /*30a0*/  HADD2.F32 R91, -RZ, R91.H0_H0 ;  /* 0x2000005bff5b7230 */ /* 0x000fe40000004100 */
[----:B------:R-:W-:Y:S01]  /*30b0*/  FFMA.FTZ R93, R57, R84, R88 ;  /* 0x00000054395d7223 */ /* 0x000fe20000010058 */
[----:B------:R-:W-:Y:S02]  /*30c0*/  HADD2.F32 R36, -RZ, R36.H0_H0 ;  /* 0x20000024ff247230 */ /* 0x000fe40000004100 */
[----:B------:R-:W-:Y:S02]  /*30d0*/  HADD2.F32 R59, -RZ, R90.H1_H1 ;  /* 0x3000005aff3b7230 */ /* 0x000fe40000004100 */
[----:B------:R-:W-:Y:S01]  /*30e0*/  FMUL.FTZ R85, R37, R91 ;  /* 0x0000005b25557220 */ /* 0x000fe20000410000 */
[----:B------:R-:W-:-:S02]  /*30f0*/  HADD2.F32 R38, -RZ, R56.H1_H1 ;  /* 0x30000038ff267230 */ /* 0x000fc40000004100 */
[C---:B------:R-:W-:Y:S01]  /*3100*/  FMUL.FTZ R58, R36.reuse, R91 ;  /* 0x0000005b243a7220 */ /* 0x040fe20000410000 */
[----:B------:R-:W-:Y:S02]  /*3110*/  HADD2.F32 R56, -RZ, R56.H0_H0 ;  /* 0x20000038ff387230 */ /* 0x000fe40000004100 */
[----:B------:R-:W-:Y:S01]  /*3120*/  FFMA.FTZ R85, R36, R39, -R85 ;  /* 0x0000002724557223 */ /* 0x000fe20000010855 */
[----:B------:R-:W-:Y:S02]  /*3130*/  HADD2.F32 R57, -RZ, R90.H0_H0 ;  /* 0x2000005aff397230 */ /* 0x000fe40000004100 */
[----:B------:R-:W-:Y:S01]  /*3140*/  FMUL.FTZ R91, R38, R59 ;  /* 0x0000003b265b7220 */ /* 0x000fe20000410000 */
[----:B------:R-:W-:Y:S01]  /*3150*/  FFMA.FTZ R58, R37, R39, R58 ;  /* 0x00000027253a7223 */ /* 0x000fe2000001003a */
[C---:B------:R-:W-:Y:S01]  /*3160*/  FMUL.FTZ R59, R56.reuse, R59 ;  /* 0x0000003b383b7220 */ /* 0x040fe20000410000 */
[----:B------:R-:W-:Y:S01]  /*3170*/  F2FP.F16.F32.PACK_AB R37, R89, R98 ;  /* 0x000000625925723e */ /* 0x000fe200000000ff */
[-C--:B------:R-:W-:Y:S01]  /*3180*/  FFMA.FTZ R91, R56, R57.reuse, -R91 ;  /* 0x00000039385b7223 */ /* 0x080fe2000001085b */
[----:B------:R-:W-:Y:S01]  /*3190*/  F2FP.F16.F32.PACK_AB R39, R93, R100 ;  /* 0x000000645d27723e */ /* 0x000fe200000000ff */
[----:B------:R-:W-:Y:S01]  /*31a0*/  FFMA.FTZ R38, R38, R57, R59 ;  /* 0x0000003926267223 */ /* 0x000fe2000001003b */
[----:B------:R-:W-:-:S04]  /*31b0*/  F2FP.F16.F32.PACK_AB R36, R58, R85 ;  /* 0x000000553a24723e */ /* 0x000fc800000000ff */
[----:B------:R-:W-:-:S07]  /*31c0*/  F2FP.F16.F32.PACK_AB R38, R38, R91 ;  /* 0x0000005b2626723e */ /* 0x000fce00000000ff */
.L_x_10810:
[----:B------:R-:W-:Y:S05]  /*31d0*/  BSYNC B2 ;  /* 0x0000000000027941 */ /* 0x000fea0003800000 */
.L_x_10809:
[----:B--2---:R2:W-:Y:S02]  /*31e0*/  STG.E.128 desc[UR56][R46.64+0x40], R36 ;  /* 0x000040242e007986 */ /* 0x0045e4000c101d38 */
.L_x_10804:
[----:B------:R-:W-:Y:S05]  /*31f0*/  BSYNC B1 ;  /* 0x0000000000017941 */ /* 0x000fea0003800000 */
.L_x_10803:
[----:B------:R-:W-:Y:S05]  /*3200*/  @P5 BRA `(.L_x_10811) ;  /* 0x0000001c00505947 */ /* 0x000fea0003800000 */
[----:B------:R-:W-:Y:S04]  /*3210*/  BSSY B1, `(.L_x_10812) ;  /* 0x0000031000017945 */ /* 0x000fe80003800000 */
[----:B------:R-:W-:Y:S05]  /*3220*/  @P1 BRA `(.L_x_10813) ;  /* 0x0000000000bc1947 */ /* 0x000fea0003800000 */
[----:B-12---:R1:W2:Y:S01]  /*3230*/  LDS.128 R36, [R94+0x15000] ;  /* 0x015000005e247984 */ /* 0x0062a20000000c00 */
        /* <DEDUP_REMOVED lines=44> */
.L_x_10815:
[----:B------:R-:W-:Y:S05]  /*3500*/  BSYNC B2 ;  /* 0x0000000000027941 */ /* 0x000fea0003800000 */
.L_x_10814:
[----:B--2---:R3:W-:Y:S02]  /*3510*/  STG.E.128 desc[UR56][R44.64], R36 ;  /* 0x000000242c007986 */ /* 0x0047e4000c101d38 */
.L_x_10813:
[----:B------:R-:W-:Y:S05]  /*3520*/  BSYNC B1 ;  /* 0x0000000000017941 */ /* 0x000fea0003800000 */
.L_x_10812:
[----:B------:R-:W-:Y:S05]  /*3530*/  @P2 BRA `(.L_x_10811) ;  /* 0x0000001800842947 */ /* 0x000fea0003800000 */
[----:B-123--:R1:W2:Y:S01]  /*3540*/  LDS.128 R36, [R86+0x15000] ;  /* 0x0150000056247984 */ /* 0x00e2a20000000c00 */
        /* <DEDUP_REMOVED lines=45> */
.L_x_10817:
[----:B------:R-:W-:Y:S05]  /*3820*/  BSYNC B1 ;  /* 0x0000000000017941 */ /* 0x000fea0003800000 */
.L_x_10816:
[----:B--2---:R1:W-:Y:S01]  /*3830*/  STG.E.128 desc[UR56][R44.64+0x40], R36 ;  /* 0x000040242c007986 */ /* 0x0043e2000c101d38 */
[----:B------:R-:W-:Y:S05]  /*3840*/  BRA `(.L_x_10811) ;  /* 0x0000001400c07947 */ /* 0x000fea0003800000 */
.L_x_10795:
[C---:B------:R-:W-:Y:S02]  /*3850*/  ISETP.GE.AND P3, PT, R18.reuse, R87, PT ;  /* 0x000000571200720c */ /* 0x040fe40003f66270 */
[----:B------:R-:W-:Y:S02]  /*3860*/  CS2R R42, SRZ ;  /* 0x00000000002a7805 */ /* 0x000fe4000001ff00 */
[----:B------:R-:W-:Y:S01]  /*3870*/  CS2R R40, SRZ ;  /* 0x0000000000287805 */ /* 0x000fe2000001ff00 */
[----:B0-----:R-:W-:Y:S01]  /*3880*/  VIADD R48, R18, 0x60 ;  /* 0x0000006012307836 */ /* 0x001fe20000000000 */
[----:B------:R-:W-:-:S13]  /*3890*/  ISETP.GE.OR P3, PT, R16, R92, P3 ;  /* 0x0000005c1000720c */ /* 0x000fda0001f66670 */
[----:B------:R-:W0:Y:S01]  /*38a0*/  @!P3 LDC.64 R44, c[0x0][0x3c8] ;  /* 0x0000f200ff2cbb82 */ /* 0x000e220000000a00 */
[----:B------:R-:W-:-:S05]  /*38b0*/  @!P3 IADD3 R38, P4, R10, R54, RZ ;  /* 0x000000360a26b210 */ /* 0x000fca0007f9e0ff */
[----:B------:R-:W-:Y:S01]  /*38c0*/  @!P3 IMAD.X R39, R93, 0x1, R69, P4 ;  /* 0x000000015d27b824 */ /* 0x000fe200020e0645 */
[----:B------:R-:W-:Y:S01]  /*38d0*/  @!P3 IADD3 R36, P4, R20, R52, RZ ;  /* 0x000000341424b210 */ /* 0x000fe20007f9e0ff */
[----:B------:R-:W1:Y:S04]  /*38e0*/  @!P3 LDC.64 R46, c[0x0][0x3e0] ;  /* 0x0000f800ff2ebb82 */ /* 0x000e680000000a00 */
[----:B------:R-:W-:Y:S01]  /*38f0*/  @!P3 IMAD.X R37, R83, 0x1, R70, P4 ;  /* 0x000000015325b824 */ /* 0x000fe200020e0646 */
[----:B0-----:R-:W-:-:S04]  /*3900*/  @!P3 LEA R44, P4, R38, R44, 0x1 ;  /* 0x0000002c262cb211 */ /* 0x001fc800078808ff */
[----:B------:R-:W-:Y:S02]  /*3910*/  @!P3 LEA.HI.X R45, R38, R45, R39, 0x1, P4 ;  /* 0x0000002d262db211 */ /* 0x000fe400020f0c27 */
[----:B------:R-:W-:Y:S02]  /*3920*/  CS2R R38, SRZ ;  /* 0x0000000000267805 */ /* 0x000fe4000001ff00 */
[----:B-1----:R-:W-:-:S04]  /*3930*/  @!P3 LEA R46, P4, R36, R46, 0x1 ;  /* 0x0000002e242eb211 */ /* 0x002fc800078808ff */
[----:B------:R-:W-:Y:S02]  /*3940*/  @!P3 LEA.HI.X R47, R36, R47, R37, 0x1, P4 ;  /* 0x0000002f242fb211 */ /* 0x000fe400020f0c25 */
[----:B------:R-:W-:-:S03]  /*3950*/  CS2R R36, SRZ ;  /* 0x0000000000247805 */ /* 0x000fc6000001ff00 */
[----:B------:R0:W5:Y:S04]  /*3960*/  @!P3 LDG.E.128 R40, desc[UR56][R46.64] ;  /* 0x000000382e28b981 */ /* 0x000168000c1e1d00 */
[----:B------:R1:W5:Y:S01]  /*3970*/  @!P3 LDG.E.128 R36, desc[UR56][R44.64] ;  /* 0x000000382c24b981 */ /* 0x000362000c1e1d00 */
[----:B------:R-:W-:-:S04]  /*3980*/  ISETP.GE.AND P3, PT, R48, R87, PT ;  /* 0x000000573000720c */ /* 0x000fc80003f66270 */
[CC--:B------:R-:W-:Y:S01]  /*3990*/  ISETP.GE.OR P3, PT, R16.reuse, R92.reuse, P3 ;  /* 0x0000005c1000720c */ /* 0x0c0fe20001f66670 */
[----:B------:R-:W-:Y:S01]  /*39a0*/  BSSY B1, `(.L_x_10818) ;  /* 0x000001b000017945 */ /* 0x000fe20003800000 */
[----:B0-----:R-:W-:Y:S02]  /*39b0*/  CS2R R46, SRZ ;  /* 0x00000000002e7805 */ /* 0x001fe4000001ff00 */
[----:B------:R-:W-:Y:S02]  /*39c0*/  CS2R R50, SRZ ;  /* 0x0000000000327805 */ /* 0x000fe4000001ff00 */
[----:B------:R-:W-:Y:S02]  /*39d0*/  CS2R R48, SRZ ;  /* 0x0000000000307805 */ /* 0x000fe4000001ff00 */
[----:B-1----:R-:W-:Y:S02]  /*39e0*/  CS2R R44, SRZ ;  /* 0x00000000002c7805 */ /* 0x002fe4000001ff00 */
[----:B------:R-:W-:-:S03]  /*39f0*/  ISETP.GE.AND P4, PT, R16, R92, PT ;  /* 0x0000005c1000720c */ /* 0x000fc60003f86270 */
[----:B------:R-:W-:Y:S10]  /*3a00*/  @P3 BRA `(.L_x_10819) ;  /* 0x0000000000503947 */ /* 0x000ff40003800000 */
[----:B------:R-:W0:Y:S01]  /*3a10*/  LDC.64 R44, c[0x0][0x3d8] ;  /* 0x0000f600ff2c7b82 */ /* 0x000e220000000a00 */
[----:B------:R-:W-:Y:S01]  /*3a20*/  IMAD.MOV.U32 R55, RZ, RZ, R93 ;  /* 0x000000ffff377224 */ /* 0x000fe200078e005d */
[----:B------:R-:W-:Y:S01]  /*3a30*/  MOV R53, R83 ;  /* 0x0000005300357202 */ /* 0x000fe20000000f00 */
        /* <DEDUP_REMOVED lines=15> */
[----:B------:R-:W5:Y:S04]  /*3b30*/  LDG.E.128 R44, desc[UR56][R44.64] ;  /* 0x000000382c2c7981 */ /* 0x000f68000c1e1d00 */
[----:B------:R-:W5:Y:S03]  /*3b40*/  LDG.E.128 R48, desc[UR56][R48.64] ;  /* 0x0000003830307981 */ /* 0x000f66000c1e1d00 */
.L_x_10819:
[----:B------:R-:W-:Y:S05]  /*3b50*/  BSYNC B1 ;  /* 0x0000000000017941 */ /* 0x000fea0003800000 */
.L_x_10818:
[----:B-----5:R-:W-:Y:S01]  /*3b60*/  IMAD.MOV.U32 R52, RZ, RZ, R46 ;  /* 0x000000ffff347224 */ /* 0x020fe200078e002e */
[----:B------:R-:W-:Y:S01]  /*3b70*/  ISETP.NE.AND P3, PT, R152, 0x3, PT ;  /* 0x000000039800780c */ /* 0x000fe20003f65270 */
[----:B------:R-:W-:Y:S02]  /*3b80*/  IMAD.MOV.U32 R53, RZ, RZ, R47 ;  /* 0x000000ffff357224 */ /* 0x000fe400078e002f */
        /* <DEDUP_REMOVED lines=23> */
[----:B------:R-:W-:Y:S02]  /*3d00*/  PRMT R111, R53, 0x7610, R111 ;  /* 0x00007610356f7816 */ /* 0x000fe4000000006f */
[----:B------:R-:W-:Y:S02]  /*3d10*/  PRMT R109, R109, 0x5410, R54 ;  /* 0x000054106d6d7816 */ /* 0x000fe40000000036 */
[----:B------:R-:W-:Y:S01]  /*3d20*/  PRMT R114, R55, 0x7610, R114 ;  /* 0x0000761037727816 */ /* 0x000fe20000000072 */
[----:B------:R-:W-:Y:S06]  /*3d30*/  @!P3 BRA `(.L_x_10820) ;  /* 0x000000000004b947 */ /* 0x000fec0003800000 */
[----:B------:R-:W-:Y:S01]  /*3d40*/  BPT.TRAP 0x1 ;  /* 0x000000040000795c */ /* 0x000fe20000300000 */
.L_x_10820:
[----:B------:R-:W-:Y:S01]  /*3d50*/  IMAD R83, R19, 0x8, R2 ;  /* 0x0000000813537824 */ /* 0x000fe200078e0202 */
[----:B------:R-:W-:Y:S01]  /*3d60*/  SHF.L.U32 R95, R23, 0x1f, RZ ;  /* 0x0000001f175f7819 */ /* 0x000fe200000006ff */
[----:B------:R-:W0:Y:S01]  /*3d70*/  LDC R98, c[0x0][0x2e4] ;  /* 0x0000b900ff627b82 */ /* 0x000e220000000800 */
[----:B------:R-:W-:Y:S02]  /*3d80*/  BSSY B1, `(.L_x_10821) ;  /* 0x0000004000017945 */ /* 0x000fe40003800000 */
[----:B------:R-:W1:Y:S01]  /*3d90*/  SYNCS.PHASECHK.TRANS64.TRYWAIT P5, [R83+URZ+0x30890], R95 ;  /* 0x0308905f530075a7 */ /* 0x000e6200080a017f */
[----:B0-----:R-:W-:Y:S01]  /*3da0*/  IADD3 R100, -R75, R98, RZ ;  /* 0x000000624b647210 */ /* 0x001fe20007ffe1ff */
[----:B-1----:R-:W-:Y:S06]  /*3db0*/  @!P5 BRA `(.L_x_10822) ;  /* 0x000001100004d947 */ /* 0x002fec0003800000 */
.L_x_11021:
[----:B------:R-:W-:Y:S05]  /*3dc0*/  BSYNC B1 ;  /* 0x0000000000017941 */ /* 0x000fea0003800000 */
.L_x_10821:
[----:B------:R-:W-:Y:S01]  /*3dd0*/  ISETP.GE.OR P5, PT, R18, R87, P1 ;  /* 0x000000571200720c */ /* 0x000fe20000fa6670 */
[----:B------:R-:W-:-:S12]  /*3de0*/  BSSY B1, `(.L_x_10823) ;  /* 0x000007f000017945 */ /* 0x000fd80003800000 */
[----:B------:R-:W-:Y:S05]  /*3df0*/  @P5 BRA `(.L_x_10824) ;  /* 0x0000000400f45947 */ /* 0x000fea0003800000 */
[----:B------:R-:W1:Y:S01]  /*3e00*/  S2R R53, SR_TID.X ;  /* 0x0000000000357919 */ /* 0x000e620000002100 */
[----:B------:R-:W-:Y:S01]  /*3e10*/  SHF.R.S32.HI R52, RZ, 0x1f, R18 ;  /* 0x0000001fff347819 */ /* 0x000fe20000011412 */
[-C--:B------:R-:W-:Y:S01]  /*3e20*/  IMAD.WIDE.U32 R92, R18, R90.reuse, R88 ;  /* 0x0000005a125c7225 */ /* 0x080fe200078e0058 */
[----:B------:R-:W-:Y:S03]  /*3e30*/  BSSY B2, `(.L_x_10825) ;  /* 0x000006d000027945 */ /* 0x000fe60003800000 */
[----:B------:R-:W-:Y:S01]  /*3e40*/  IMAD R52, R52, R90, RZ ;  /* 0x0000005a34347224 */ /* 0x000fe200078e02ff */
[----:B------:R-:W-:-:S03]  /*3e50*/  IADD3 R97, P5, P6, R62, R92, R67 ;  /* 0x0000005c3e617210 */ /* 0x000fc60007ebe043 */
[----:B------:R-:W-:Y:S01]  /*3e60*/  IMAD R99, R18, R91, R52 ;  /* 0x0000005b12637224 */ /* 0x000fe200078e0234 */
[----:B------:R-:W-:-:S03]  /*3e70*/  SEL R52, R75, R100, !P0 ;  /* 0x000000644b347207 */ /* 0x000fc60004000000 */
[----:B------:R-:W-:-:S05]  /*3e80*/  IMAD.IADD R99, R99, 0x1, R93 ;  /* 0x0000000163637824 */ /* 0x000fca00078e025d */
[----:B------:R-:W-:Y:S01]  /*3e90*/  IADD3.X R102, R82, R99, R64, P5, P6 ;  /* 0x0000006352667210 */ /* 0x000fe20002fec440 */
[----:B-1----:R-:W-:Y:S01]  /*3ea0*/  VIADD R55, R53, 0xffffff80 ;  /* 0xffffff8035377836 */ /* 0x002fe20000000000 */
[----:B------:R-:W-:-:S04]  /*3eb0*/  SHF.R.S32.HI R53, RZ, 0x1f, R52 ;  /* 0x0000001fff357819 */ /* 0x000fc80000011434 */
[----:B------:R-:W-:Y:S02]  /*3ec0*/  LEA.HI R53, R53, R52, RZ, 0x4 ;  /* 0x0000003435357211 */ /* 0x000fe400078f20ff */
[----:B------:R-:W-:Y:S02]  /*3ed0*/  SHF.R.S32.HI R54, RZ, 0x1f, R55 ;  /* 0x0000001fff367819 */ /* 0x000fe40000011437 */
[----:B------:R-:W-:Y:S02]  /*3ee0*/  LEA.HI.SX32 R53, R53, R68, 0x1c ;  /* 0x0000004435357211 */ /* 0x000fe400078fe2ff */
[----:B------:R-:W-:-:S03]  /*3ef0*/  LEA.HI R54, R54, R55, RZ, 0x5 ;  /* 0x0000003736367211 */ /* 0x000fc600078f28ff */
[----:B------:R-:W-:Y:S01]  /*3f00*/  IMAD.SHL.U32 R101, R53, 0x8, RZ ;  /* 0x0000000835657824 */ /* 0x000fe200078e00ff */
[----:B------:R-:W-:-:S04]  /*3f10*/  SHF.R.S32.HI R54, RZ, 0x5, R54 ;  /* 0x00000005ff367819 */ /* 0x000fc80000011436 */
[----:B------:R-:W-:-:S04]  /*3f20*/  LOP3.LUT R53, R79, 0x38, R101, 0xf8, !PT ;  /* 0x000000384f357812 */ /* 0x000fc800078ef865 */
[----:B------:R-:W-:-:S05]  /*3f30*/  LOP3.LUT R53, R53, R76, RZ, 0x3c, !PT ;  /* 0x0000004c35357212 */ /* 0x000fca00078e3cff */
[----:B------:R-:W-:Y:S02]  /*3f40*/  IMAD R52, R54, 0x200, R53 ;  /* 0x0000020036347824 */ /* 0x000fe400078e0235 */
[C---:B------:R-:W-:Y:S02]  /*3f50*/  IMAD R53, R19.reuse, 0x3000, R32 ;  /* 0x0000300013357824 */ /* 0x040fe400078e0220 */
[----:B------:R-:W-:Y:S02]  /*3f60*/  IMAD R55, R19, 0x3000, R52 ;  /* 0x0000300013377824 */ /* 0x000fe400078e0234 */
[----:B------:R-:W-:-:S03]  /*3f70*/  IMAD R53, R53, 0x2, R2 ;  /* 0x0000000235357824 */ /* 0x000fc600078e0202 */
[----:B------:R-:W-:-:S03]  /*3f80*/  LEA R56, R55, R2, 0x1 ;  /* 0x0000000237387211 */ /* 0x000fc600078e08ff */
[----:B------:R-:W1:Y:S04]  /*3f90*/  LDS.128 R52, [R53+0x12400] ;  /* 0x0124000035347984 */ /* 0x000e680000000c00 */
[----:B------:R-:W2:Y:S01]  /*3fa0*/  LDS.128 R56, [R56+0x12400] ;  /* 0x0124000038387984 */ /* 0x000ea20000000c00 */
[----:B------:R-:W-:Y:S05]  /*3fb0*/  @P4 BRA `(.L_x_10826) ;  /* 0x0000000400504947 */ /* 0x000fea0003800000 */
[--C-:B------:R-:W-:Y:S01]  /*3fc0*/  SHF.R.U64 R36, R36, 0x10, R37.reuse ;  /* 0x0000001024247819 */ /* 0x100fe20000001225 */
[----:B------:R-:W-:Y:S01]  /*3fd0*/  HADD2.F32 R114, -RZ, R114.H0_H0 ;  /* 0x20000072ff727230 */ /* 0x000fe20000004100 */
[----:B------:R-:W-:Y:S01]  /*3fe0*/  SHF.R.U32.HI R103, RZ, 0x10, R37 ;  /* 0x00000010ff677819 */ /* 0x000fe20000011625 */
[----:B--2---:R-:W-:Y:S01]  /*3ff0*/  HADD2.F32 R112, -RZ, R57.H1_H1 ;  /* 0x30000039ff707230 */ /* 0x004fe20000004100 */
[--C-:B------:R-:W-:Y:S01]  /*4000*/  SHF.R.U64 R37, R40, 0x10, R41.reuse ;  /* 0x0000001028257819 */ /* 0x100fe20000001229 */
[----:B------:R-:W-:Y:S01]  /*4010*/  HADD2.F32 R110, -RZ, R110.H0_H0 ;  /* 0x2000006eff6e7230 */ /* 0x000fe20000004100 */
[----:B------:R-:W-:Y:S01]  /*4020*/  SHF.R.U32.HI R41, RZ, 0x10, R41 ;  /* 0x00000010ff297819 */ /* 0x000fe20000011629 */
[----:B------:R-:W-:Y:S01]  /*4030*/  HADD2.F32 R103, -RZ, R103.H0_H0 ;  /* 0x20000067ff677230 */ /* 0x000fe20000004100 */
[--C-:B------:R-:W-:Y:S02]  /*4040*/  SHF.R.U64 R38, R38, 0x10, R39.reuse ;  /* 0x0000001026267819 */ /* 0x100fe40000001227 */
[----:B------:R-:W-:Y:S01]  /*4050*/  SHF.R.U32.HI R40, RZ, 0x10, R39 ;  /* 0x00000010ff287819 */ /* 0x000fe20000011627 */
[----:B------:R-:W-:Y:S01]  /*4060*/  HADD2.F32 R41, -RZ, R41.H0_H0 ;  /* 0x20000029ff297230 */ /* 0x000fe20000004100 */
[----:B------:R-:W-:-:S02]  /*4070*/  SHF.R.U64 R39, R42, 0x10, R43 ;  /* 0x000000102a277819 */ /* 0x000fc4000000122b */
[----:B------:R-:W-:Y:S01]  /*4080*/  SHF.R.U32.HI R42, RZ, 0x10, R43 ;  /* 0x00000010ff2a7819 */ /* 0x000fe2000001162b */
[----:B------:R-:W-:Y:S02]  /*4090*/  HADD2.F32 R43, -RZ, R57.H0_H0 ;  /* 0x20000039ff2b7230 */ /* 0x000fe40000004100 */
[-C--:B------:R-:W-:Y:S01]  /*40a0*/  FMUL.FTZ R118, R112, R41.reuse ;  /* 0x0000002970767220 */ /* 0x080fe20000410000 */
[--C-:B-1----:R-:W-:Y:S02]  /*40b0*/  HADD2.F32 R57, -RZ, R53.reuse.H0_H0 ;  /* 0x20000035ff397230 */ /* 0x102fe40000004100 */
[----:B------:R-:W-:Y:S02]  /*40c0*/  HADD2.F32 R53, -RZ, R53.H1_H1 ;  /* 0x30000035ff357230 */ /* 0x000fe40000004100 */
[-C--:B------:R-:W-:Y:S01]  /*40d0*/  FMUL.FTZ R116, R43, R114.reuse ;  /* 0x000000722b747220 */ /* 0x080fe20000410000 */
[----:B------:R-:W-:Y:S02]  /*40e0*/  HADD2.F32 R42, -RZ, R42.H0_H0 ;  /* 0x2000002aff2a7230 */ /* 0x000fe40000004100 */
[----:B------:R-:W-:Y:S01]  /*40f0*/  FMUL.FTZ R114, R57, R114 ;  /* 0x0000007239727220 */ /* 0x000fe20000410000 */
[----:B------:R-:W-:Y:S01]  /*4100*/  FMUL.FTZ R113, R53, R41 ;  /* 0x0000002935717220 */ /* 0x000fe20000410000 */
[----:B------:R-:W-:-:S02]  /*4110*/  FFMA.FTZ R41, R57, R110, -R116 ;  /* 0x0000006e39297223 */ /* 0x000fc40000010874 */
[----:B------:R-:W-:Y:S01]  /*4120*/  FFMA.FTZ R43, R43, R110, R114 ;  /* 0x0000006e2b2b7223 */ /* 0x000fe20000010072 */
[-C--:B------:R-:W-:Y:S01]  /*4130*/  FFMA.FTZ R110, R53, R103.reuse, -R118 ;  /* 0x00000067356e7223 */ /* 0x080fe20000010876 */
[--C-:B------:R-:W-:Y:S02]  /*4140*/  HADD2.F32 R53, -RZ, R111.reuse.H1_H1 ;  /* 0x3000006fff357230 */ /* 0x100fe40000004100 */
        /* <DEDUP_REMOVED lines=10> */
[----:B------:R-:W-:Y:S02]  /*41f0*/  HADD2.F32 R118, -RZ, R40.H0_H0 ;  /* 0x20000028ff767230 */ /* 0x000fe40000004100 */
[-C--:B------:R-:W-:Y:S01]  /*4200*/  FMUL.FTZ R120, R59, R42.reuse ;  /* 0x0000002a3b787220 */ /* 0x080fe20000410000 */
[-C--:B------:R-:W-:Y:S01]  /*4210*/  FFMA.FTZ R40, R114, R53.reuse, -R57 ;  /* 0x0000003572287223 */ /* 0x080fe20000010839 */
[----:B------:R-:W-:Y:S01]  /*4220*/  FMUL.FTZ R122, R55, R42 ;  /* 0x0000002a377a7220 */ /* 0x000fe20000410000 */
[----:B------:R-:W-:Y:S01]  /*4230*/  FFMA.FTZ R42, R116, R53, R111 ;  /* 0x00000035742a7223 */ /* 0x000fe2000001006f */
[----:B------:R-:W-:-:S02]  /*4240*/  HADD2.F32 R116, -RZ, R109.H1_H1 ;  /* 0x3000006dff747230 */ /* 0x000fc40000004100 */
[-C--:B------:R-:W-:Y:S01]  /*4250*/  FFMA.FTZ R53, R55, R118.reuse, -R120 ;  /* 0x0000007637357223 */ /* 0x080fe20000010878 */
[----:B------:R-:W-:Y:S02]  /*4260*/  HADD2.F32 R103, -RZ, R37.H0_H0 ;  /* 0x20000025ff677230 */ /* 0x000fe40000004100 */
[----:B------:R-:W-:Y:S01]  /*4270*/  FFMA.FTZ R55, R59, R118, R122 ;  /* 0x000000763b377223 */ /* 0x000fe2000001007a */
        /* <DEDUP_REMOVED lines=8> */
[C---:B------:R-:W-:Y:S01]  /*4300*/  FMUL.FTZ R116, R37.reuse, R116 ;  /* 0x0000007425747220 */ /* 0x040fe20000410000 */
[C---:B------:R-:W-:Y:S02]  /*4310*/  FMUL.FTZ R103, R52.reuse, R103 ;  /* 0x0000006734677220 */ /* 0x040fe40000410000 */
[-C--:B------:R-:W-:Y:S01]  /*4320*/  FFMA.FTZ R36, R37, R114.reuse, -R36 ;  /* 0x0000007225247223 */ /* 0x080fe20000010824 */
[----:B------:R-:W-:Y:S01]  /*4330*/  FFMA.FTZ R37, R57, R114, R116 ;  /* 0x0000007239257223 */ /* 0x000fe20000010074 */
[-C--:B------:R-:W-:Y:S01]  /*4340*/  FFMA.FTZ R57, R52, R59.reuse, -R109 ;  /* 0x0000003b34397223 */ /* 0x080fe2000001086d */
[----:B------:R-:W-:Y:S01]  /*4350*/  FFMA.FTZ R52, R56, R59, R103 ;  /* 0x0000003b38347223 */ /* 0x000fe20000010067 */
[----:B------:R-:W-:-:S02]  /*4360*/  HADD2.F32 R59, -RZ, R108.H0_H0 ;  /* 0x2000006cff3b7230 */ /* 0x000fc40000004100 */
[----:B------:R-:W-:Y:S02]  /*4370*/  HADD2.F32 R108, -RZ, R108.H1_H1 ;  /* 0x3000006cff6c7230 */ /* 0x000fe40000004100 */
[----:B------:R-:W-:Y:S02]  /*4380*/  HADD2.F32 R109, -RZ, R39.H0_H0 ;  /* 0x20000027ff6d7230 */ /* 0x000fe40000004100 */
[----:B------:R-:W-:Y:S02]  /*4390*/  HADD2.F32 R56, -RZ, R58.H0_H0 ;  /* 0x2000003aff387230 */ /* 0x000fe40000004100 */
[----:B------:R-:W-:Y:S02]  /*43a0*/  HADD2.F32 R39, -RZ, R54.H0_H0 ;  /* 0x20000036ff277230 */ /* 0x000fe40000004100 */
[----:B------:R-:W-:Y:S02]  /*43b0*/  HADD2.F32 R58, -RZ, R58.H1_H1 ;  /* 0x3000003aff3a7230 */ /* 0x000fe40000004100 */
[----:B------:R-:W-:-:S02]  /*43c0*/  HADD2.F32 R54, -RZ, R54.H1_H1 ;  /* 0x30000036ff367230 */ /* 0x000fc40000004100 */
[CC--:B------:R-:W-:Y:S01]  /*43d0*/  FMUL.FTZ R111, R39.reuse, R108.reuse ;  /* 0x0000006c276f7220 */ /* 0x0c0fe20000410000 */
[----:B------:R-:W-:Y:S02]  /*43e0*/  HADD2.F32 R103, -RZ, R38.H0_H0 ;  /* 0x20000026ff677230 */ /* 0x000fe40000004100 */
[----:B------:R-:W-:Y:S01]  /*43f0*/  FMUL.FTZ R38, R56, R108 ;  /* 0x0000006c38267220 */ /* 0x000fe20000410000 */
[-C--:B------:R-:W-:Y:S01]  /*4400*/  FMUL.FTZ R113, R58, R109.reuse ;  /* 0x0000006d3a717220 */ /* 0x080fe20000410000 */
[----:B------:R-:W-:Y:S01]  /*4410*/  FMUL.FTZ R109, R54, R109 ;  /* 0x0000006d366d7220 */ /* 0x000fe20000410000 */
[-C--:B------:R-:W-:Y:S01]  /*4420*/  FFMA.FTZ R111, R56, R59.reuse, R111 ;  /* 0x0000003b386f7223 */ /* 0x080fe2000001006f */
[----:B------:R-:W-:Y:S01]  /*4430*/  FFMA.FTZ R38, R39, R59, -R38 ;  /* 0x0000003b27267223 */ /* 0x000fe20000010826 */
[----:B------:R-:W-:Y:S01]  /*4440*/  F2FP.F16.F32.PACK_AB R39, R53, R40 ;  /* 0x000000283527723e */ /* 0x000fe200000000ff */
[-C--:B------:R-:W-:Y:S01]  /*4450*/  FFMA.FTZ R113, R54, R103.reuse, -R113 ;  /* 0x0000006736717223 */ /* 0x080fe20000010871 */
[----:B------:R-:W-:Y:S01]  /*4460*/  FFMA.FTZ R58, R58, R103, R109 ;  /* 0x000000673a3a7223 */ /* 0x000fe2000001006d */
[----:B------:R-:W-:Y:S01]  /*4470*/  F2FP.F16.F32.PACK_AB R40, R57, R36 ;  /* 0x000000243928723e */ /* 0x000fe200000000ff */
[----:B------:R-:W-:Y:S01]  /*4480*/  IMAD.MOV.U32 R53, RZ, RZ, R41 ;  /* 0x000000ffff357224 */ /* 0x000fe200078e0029 */
[----:B------:R-:W-:Y:S01]  /*4490*/  F2FP.F16.F32.PACK_AB R59, R55, R42 ;  /* 0x0000002a373b723e */ /* 0x000fe200000000ff */
[----:B------:R-:W-:Y:S01]  /*44a0*/  IMAD.MOV.U32 R57, RZ, RZ, R43 ;  /* 0x000000ffff397224 */ /* 0x000fe200078e002b */
[----:B------:R-:W-:Y:S01]  /*44b0*/  F2FP.F16.F32.PACK_AB R56, R52, R37 ;  /* 0x000000253438723e */ /* 0x000fe200000000ff */
[----:B------:R-:W-:Y:S01]  /*44c0*/  IMAD.MOV.U32 R52, RZ, RZ, R40 ;  /* 0x000000ffff347224 */ /* 0x000fe200078e0028 */
[----:B------:R-:W-:Y:S01]  /*44d0*/  F2FP.F16.F32.PACK_AB R54, R113, R38 ;  /* 0x000000267136723e */ /* 0x000fe200000000ff */
[----:B------:R-:W-:Y:S01]  /*44e0*/  IMAD.MOV.U32 R55, RZ, RZ, R39 ;  /* 0x000000ffff377224 */ /* 0x000fe200078e0027 */
[----:B------:R-:W-:-:S07]  /*44f0*/  F2FP.F16.F32.PACK_AB R58, R58, R111 ;  /* 0x0000006f3a3a723e */ /* 0x000fce00000000ff */
.L_x_10826:
[----:B------:R-:W-:Y:S05]  /*4500*/  BSYNC B2 ;  /* 0x0000000000027941 */ /* 0x000fea0003800000 */
.L_x_10825:
[----:B------:R-:W-:Y:S02]  /*4510*/  ISETP.GE.AND P5, PT, R101, R98, PT ;  /* 0x000000626500720c */ /* 0x000fe40003fa6270 */
[----:B------:R-:W-:-:S11]  /*4520*/  P2R R37, PR, RZ, 0x1 ;  /* 0x00000001ff257803 */ /* 0x000fd60000000000 */
[--C-:B------:R-:W-:Y:S02]  /*4530*/  @!P5 SHF.R.S32.HI R36, RZ, 0x1f, R101.reuse ;  /* 0x0000001fff24d819 */ /* 0x100fe40000011465 */
[----:B------:R-:W-:-:S04]  /*4540*/  @!P5 IADD3 R92, P0, P6, R62, R92, R101 ;  /* 0x0000005c3e5cd210 */ /* 0x000fc80007e1e065 */
[----:B------:R-:W-:Y:S02]  /*4550*/  @!P5 IADD3.X R99, R82, R99, R36, P0, P6 ;  /* 0x000000635263d210 */ /* 0x000fe400007ec424 */
[-C--:B------:R-:W-:Y:S02]  /*4560*/  LEA R36, P6, R97, R84.reuse, 0x1 ;  /* 0x0000005461247211 */ /* 0x080fe400078c08ff */
[----:B------:R-:W-:Y:S02]  /*4570*/  ISETP.NE.AND P0, PT, R37, RZ, PT ;  /* 0x000000ff2500720c */ /* 0x000fe40003f05270 */
[----:B------:R-:W-:Y:S02]  /*4580*/  LEA.HI.X R37, R97, R85, R102, 0x1, P6 ;  /* 0x0000005561257211 */ /* 0x000fe400030f0c66 */
[----:B------:R-:W-:-:S03]  /*4590*/  @!P5 LEA R38, P6, R92, R84, 0x1 ;  /* 0x000000545c26d211 */ /* 0x000fc600078c08ff */
[----:B-1----:R1:W-:Y:S01]  /*45a0*/  STG.E.128 desc[UR56][R36.64], R52 ;  /* 0x0000003424007986 */ /* 0x0023e2000c101d38 */
[----:B------:R-:W-:-:S05]  /*45b0*/  @!P5 LEA.HI.X R39, R92, R85, R99, 0x1, P6 ;  /* 0x000000555c27d211 */ /* 0x000fca00030f0c63 */
[----:B--2---:R1:W-:Y:S04]  /*45c0*/  @!P5 STG.E.128 desc[UR56][R38.64], R56 ;  /* 0x000000382600d986 */ /* 0x0043e8000c101d38 */
.L_x_10824:
[----:B------:R-:W-:Y:S05]  /*45d0*/  BSYNC B1 ;  /* 0x0000000000017941 */ /* 0x000fea0003800000 */
.L_x_10823:
[----:B-1----:R-:W-:Y:S02]  /*45e0*/  VIADD R37, R18, 0x60 ;  /* 0x0000006012257836 */ /* 0x002fe40000000000 */
[-C--:B------:R-:W-:Y:S02]  /*45f0*/  IMAD R36, R77, R90.reuse, RZ ;  /* 0x0000005a4d247224 */ /* 0x080fe400078e02ff */
[C---:B------:R-:W-:Y:S01]  /*4600*/  IMAD.WIDE.U32 R88, R37.reuse, R90, R88 ;  /* 0x0000005a25587225 */ /* 0x040fe200078e0058 */
[----:B------:R-:W-:-:S03]  /*4610*/  ISETP.GE.OR P5, PT, R37, R87, P1 ;  /* 0x000000572500720c */ /* 0x000fc60000fa6670 */
[----:B------:R-:W-:-:S10]  /*4620*/  IMAD R55, R37, R91, R36 ;  /* 0x0000005b25377224 */ /* 0x000fd400078e0224 */
[----:B------:R-:W-:Y:S05]  /*4630*/  @P5 BRA `(.L_x_10811) ;  /* 0x0000000800445947 */ /* 0x000fea0003800000 */
[----:B------:R-:W2:Y:S01]  /*4640*/  LDL R38, [R1+0x38] ;  /* 0x0000380001267983 */ /* 0x000ea20000100800 */
[----:B------:R-:W-:Y:S01]  /*4650*/  IADD3 R55, R89, R55, RZ ;  /* 0x0000003759377210 */ /* 0x000fe20007ffe0ff */
[----:B------:R-:W-:Y:S01]  /*4660*/  BSSY B1, `(.L_x_10827) ;  /* 0x000006a000017945 */ /* 0x000fe20003800000 */
[----:B------:R-:W-:Y:S02]  /*4670*/  IADD3 R36, P5, P6, R62, R88, R67 ;  /* 0x000000583e247210 */ /* 0x000fe40007ebe043 */
[----:B------:R-:W-:Y:S02]  /*4680*/  SEL R100, R75, R100, !P0 ;  /* 0x000000644b647207 */ /* 0x000fe40004000000 */
[----:B------:R-:W-:Y:S02]  /*4690*/  IADD3.X R37, R82, R55, R64, P5, P6 ;  /* 0x0000003752257210 */ /* 0x000fe40002fec440 */
[----:B------:R-:W-:Y:S02]  /*46a0*/  LEA R52, P5, R36, R84, 0x1 ;  /* 0x0000005424347211 */ /* 0x000fe400078a08ff */
[----:B------:R-:W-:-:S02]  /*46b0*/  SHF.R.U32.HI R39, RZ, 0x3, R157 ;  /* 0x00000003ff277819 */ /* 0x000fc4000001169d */
[----:B------:R-:W-:Y:S02]  /*46c0*/  LEA.HI.X R53, R36, R85, R37, 0x1, P5 ;  /* 0x0000005524357211 */ /* 0x000fe400028f0c25 */
[----:B------:R-:W-:-:S04]  /*46d0*/  SHF.R.S32.HI R37, RZ, 0x1f, R100 ;  /* 0x0000001fff257819 */ /* 0x000fc80000011464 */
[----:B------:R-:W-:-:S04]  /*46e0*/  LEA.HI R37, R37, R100, RZ, 0x4 ;  /* 0x0000006425257211 */ /* 0x000fc800078f20ff */
[----:B------:R-:W-:-:S05]  /*46f0*/  LEA.HI.SX32 R37, R37, R68, 0x1c ;  /* 0x0000004425257211 */ /* 0x000fca00078fe2ff */
[----:B------:R-:W-:Y:S02]  /*4700*/  IMAD.SHL.U32 R57, R37, 0x8, RZ ;  /* 0x0000000825397824 */ /* 0x000fe400078e00ff */
[----:B------:R-:W-:-:S03]  /*4710*/  IMAD R37, R19, 0x3000, R3 ;  /* 0x0000300013257824 */ /* 0x000fc600078e0203 */
[----:B------:R-:W-:Y:S01]  /*4720*/  LOP3.LUT R36, R157, 0x38, R57, 0xf8, !PT ;  /* 0x000000389d247812 */ /* 0x000fe200078ef839 */
[----:B------:R-:W-:-:S03]  /*4730*/  IMAD R37, R37, 0x2, R2 ;  /* 0x0000000225257824 */ /* 0x000fc600078e0202 */
[----:B------:R-:W-:-:S05]  /*4740*/  LOP3.LUT R36, R36, R39, RZ, 0x3c, !PT ;  /* 0x0000002724247212 */ /* 0x000fca00078e3cff */
[----:B--2---:R-:W-:-:S04]  /*4750*/  IMAD.IADD R36, R38, 0x1, R36 ;  /* 0x0000000126247824 */ /* 0x004fc800078e0224 */
[----:B------:R-:W-:-:S04]  /*4760*/  IMAD R39, R19, 0x3000, R36 ;  /* 0x0000300013277824 */ /* 0x000fc800078e0224 */
[----:B------:R-:W-:Y:S02]  /*4770*/  IMAD R40, R39, 0x2, R2 ;  /* 0x0000000227287824 */ /* 0x000fe400078e0202 */
[----:B------:R-:W1:Y:S04]  /*4780*/  LDS.128 R36, [R37+0x12400] ;  /* 0x0124000025247984 */ /* 0x000e680000000c00 */
[----:B------:R-:W2:Y:S01]  /*4790*/  LDS.128 R40, [R40+0x12400] ;  /* 0x0124000028287984 */ /* 0x000ea20000000c00 */
[----:B------:R-:W-:Y:S05]  /*47a0*/  @P4 BRA `(.L_x_10828) ;  /* 0x0000000400544947 */ /* 0x000fea0003800000 */
[--C-:B------:R-:W-:Y:S01]  /*47b0*/  SHF.R.U64 R44, R44, 0x10, R45.reuse ;  /* 0x000000102c2c7819 */ /* 0x100fe2000000122d */
[----:B------:R-:W-:Y:S01]  /*47c0*/  HADD2.F32 R56, -RZ, R107.H1_H1 ;  /* 0x3000006bff387230 */ /* 0x000fe20000004100 */
[----:B------:R-:W-:Y:S01]  /*47d0*/  SHF.R.U32.HI R59, RZ, 0x10, R45 ;  /* 0x00000010ff3b7819 */ /* 0x000fe2000001162d */
[----:B------:R-:W-:Y:S01]  /*47e0*/  HADD2.F32 R54, -RZ, R105.H1_H1 ;  /* 0x30000069ff367230 */ /* 0x000fe20000004100 */
[----:B------:R-:W-:Y:S01]  /*47f0*/  SHF.R.U64 R45, R46, 0x10, R47 ;  /* 0x000000102e2d7819 */ /* 0x000fe2000000122f */
[----:B------:R-:W-:Y:S01]  /*4800*/  HADD2.F32 R107, -RZ, R107.H0_H0 ;  /* 0x2000006bff6b7230 */ /* 0x000fe20000004100 */
[----:B------:R-:W-:Y:S01]  /*4810*/  SHF.R.U64 R46, R50, 0x10, R51 ;  /* 0x00000010322e7819 */ /* 0x000fe20000001233 */
[----:B--2---:R-:W-:Y:S01]  /*4820*/  IMAD.MOV.U32 R50, RZ, RZ, R41 ;  /* 0x000000ffff327224 */ /* 0x004fe200078e0029 */
[----:B------:R-:W-:Y:S01]  /*4830*/  SHF.R.U32.HI R91, RZ, 0x10, R49 ;  /* 0x00000010ff5b7819 */ /* 0x000fe20000011631 */
[----:B-1----:R-:W-:Y:S01]  /*4840*/  IMAD.MOV.U32 R41, RZ, RZ, R39 ;  /* 0x000000ffff297224 */ /* 0x002fe200078e0027 */
[----:B------:R-:W-:Y:S01]  /*4850*/  SHF.R.U32.HI R90, RZ, 0x10, R51 ;  /* 0x00000010ff5a7819 */ /* 0x000fe20000011633 */
[----:B------:R-:W-:Y:S01]  /*4860*/  IMAD.MOV.U32 R51, RZ, RZ, R43 ;  /* 0x000000ffff337224 */ /* 0x000fe200078e002b */
[----:B------:R-:W-:Y:S01]  /*4870*/  SHF.R.U64 R48, R48, 0x10, R49 ;  /* 0x0000001030307819 */ /* 0x000fe20000001231 */
[--C-:B------:R-:W-:Y:S01]  /*4880*/  HADD2.F32 R43, -RZ, R50.reuse.H0_H0 ;  /* 0x20000032ff2b7230 */ /* 0x100fe20000004100 */
[----:B------:R-:W-:Y:S01]  /*4890*/  SHF.R.U32.HI R49, RZ, 0x10, R47 ;  /* 0x00000010ff317819 */ /* 0x000fe2000001162f */
[----:B------:R-:W-:Y:S01]  /*48a0*/  HADD2.F32 R50, -RZ, R50.H1_H1 ;  /* 0x30000032ff327230 */ /* 0x000fe20000004100 */
[----:B------:R-:W-:Y:S01]  /*48b0*/  MOV R47, R40 ;  /* 0x00000028002f7202 */ /* 0x000fe20000000f00 */
[----:B------:R-:W-:-:S02]  /*48c0*/  HADD2.F32 R91, -RZ, R91.H0_H0 ;  /* 0x2000005bff5b7230 */ /* 0x000fc40000004100 */
[-C--:B------:R-:W-:Y:S01]  /*48d0*/  FMUL.FTZ R58, R43, R56.reuse ;  /* 0x000000382b3a7220 */ /* 0x080fe20000410000 */
[--C-:B------:R-:W-:Y:S02]  /*48e0*/  HADD2.F32 R39, -RZ, R37.reuse.H0_H0 ;  /* 0x20000025ff277230 */ /* 0x100fe40000004100 */
[----:B------:R-:W-:Y:S02]  /*48f0*/  HADD2.F32 R40, -RZ, R37.H1_H1 ;  /* 0x30000025ff287230 */ /* 0x000fe40000004100 */
[-C--:B------:R-:W-:Y:S01]  /*4900*/  FMUL.FTZ R93, R50, R91.reuse ;  /* 0x0000005b325d7220 */ /* 0x080fe20000410000 */
[----:B------:R-:W-:Y:S02]  /*4910*/  HADD2.F32 R59, -RZ, R59.H0_H0 ;  /* 0x2000003bff3b7230 */ /* 0x000fe40000004100 */
[C---:B------:R-:W-:Y:S01]  /*4920*/  FMUL.FTZ R56, R39.reuse, R56 ;  /* 0x0000003827387220 */ /* 0x040fe20000410000 */
[----:B------:R-:W-:Y:S01]  /*4930*/  FFMA.FTZ R37, R39, R54, -R58 ;  /* 0x0000003627257223 */ /* 0x000fe2000001083a */
[----:B------:R-:W-:Y:S01]  /*4940*/  FMUL.FTZ R91, R40, R91 ;  /* 0x0000005b285b7220 */ /* 0x000fe20000410000 */
[----:B------:R-:W-:-:S02]  /*4950*/  HADD2.F32 R90, -RZ, R90.H0_H0 ;  /* 0x2000005aff5a7230 */ /* 0x000fc40000004100 */
[----:B------:R-:W-:Y:S01]  /*4960*/  FFMA.FTZ R39, R43, R54, R56 ;  /* 0x000000362b277223 */ /* 0x000fe20000010038 */
[-C--:B------:R-:W-:Y:S01]  /*4970*/  FFMA.FTZ R40, R40, R59.reuse, -R93 ;  /* 0x0000003b28287223 */ /* 0x080fe2000001085d */
[----:B------:R-:W-:Y:S01]  /*4980*/  FFMA.FTZ R50, R50, R59, R91 ;  /* 0x0000003b32327223 */ /* 0x000fe2000001005b */
[----:B------:R-:W-:Y:S02]  /*4990*/  HADD2.F32 R59, -RZ, R106.H1_H1 ;  /* 0x3000006aff3b7230 */ /* 0x000fe40000004100 */
[--C-:B------:R-:W-:Y:S01]  /*49a0*/  HADD2.F32 R56, -RZ, R51.reuse.H0_H0 ;  /* 0x20000033ff387230 */ /* 0x100fe20000004100 */
[----:B------:R-:W-:Y:S01]  /*49b0*/  F2FP.F16.F32.PACK_AB R37, R40, R37 ;  /* 0x000000252825723e */ /* 0x000fe200000000ff */
[----:B------:R-:W-:Y:S02]  /*49c0*/  HADD2.F32 R51, -RZ, R51.H1_H1 ;  /* 0x30000033ff337230 */ /* 0x000fe40000004100 */
[--C-:B------:R-:W-:Y:S02]  /*49d0*/  HADD2.F32 R43, -RZ, R41.reuse.H0_H0 ;  /* 0x20000029ff2b7230 */ /* 0x100fe40000004100 */
[----:B------:R-:W-:Y:S01]  /*49e0*/  FMUL.FTZ R92, R56, R59 ;  /* 0x0000003b385c7220 */ /* 0x000fe20000410000 */
[----:B------:R-:W-:-:S02]  /*49f0*/  HADD2.F32 R54, -RZ, R41.H1_H1 ;  /* 0x30000029ff367230 */ /* 0x000fc40000004100 */
[-C--:B------:R-:W-:Y:S01]  /*4a00*/  FMUL.FTZ R91, R51, R90.reuse ;  /* 0x0000005a335b7220 */ /* 0x080fe20000410000 */
[----:B------:R-:W-:Y:S02]  /*4a10*/  HADD2.F32 R58, -RZ, R104.H1_H1 ;  /* 0x30000068ff3a7230 */ /* 0x000fe40000004100 */
[C---:B------:R-:W-:Y:S01]  /*4a20*/  FMUL.FTZ R59, R43.reuse, R59 ;  /* 0x0000003b2b3b7220 */ /* 0x040fe20000410000 */
[----:B------:R-:W-:Y:S02]  /*4a30*/  HADD2.F32 R49, -RZ, R49.H0_H0 ;  /* 0x20000031ff317230 */ /* 0x000fe40000004100 */
[----:B------:R-:W-:Y:S01]  /*4a40*/  FMUL.FTZ R90, R54, R90 ;  /* 0x0000005a365a7220 */ /* 0x000fe20000410000 */
[----:B------:R-:W-:Y:S02]  /*4a50*/  HADD2.F32 R105, -RZ, R105.H0_H0 ;  /* 0x20000069ff697230 */ /* 0x000fe40000004100 */
[-C--:B------:R-:W-:Y:S01]  /*4a60*/  FFMA.FTZ R41, R43, R58.reuse, -R92 ;  /* 0x0000003a2b297223 */ /* 0x080fe2000001085c */
[----:B------:R-:W-:Y:S01]  /*4a70*/  FFMA.FTZ R43, R56, R58, R59 ;  /* 0x0000003a382b7223 */ /* 0x000fe2000001003b */
[-C--:B------:R-:W-:Y:S01]  /*4a80*/  FFMA.FTZ R54, R54, R49.reuse, -R91 ;  /* 0x0000003136367223 */ /* 0x080fe2000001085b */
[----:B------:R-:W-:Y:S01]  /*4a90*/  FFMA.FTZ R56, R51, R49, R90 ;  /* 0x0000003133387223 */ /* 0x000fe2000001005a */
[----:B------:R-:W-:-:S02]  /*4aa0*/  HADD2.F32 R51, -RZ, R48.H0_H0 ;  /* 0x20000030ff337230 */ /* 0x000fc40000004100 */
[--C-:B------:R-:W-:Y:S01]  /*4ab0*/  HADD2.F32 R49, -RZ, R47.reuse.H0_H0 ;  /* 0x2000002fff317230 */ /* 0x100fe20000004100 */
[----:B------:R-:W-:Y:S01]  /*4ac0*/  F2FP.F16.F32.PACK_AB R54, R54, R41 ;  /* 0x000000293636723e */ /* 0x000fe200000000ff */
[--C-:B------:R-:W-:Y:S01]  /*4ad0*/  HADD2.F32 R48, -RZ, R36.reuse.H0_H0 ;  /* 0x20000024ff307230 */ /* 0x100fe20000004100 */
[----:B------:R-:W-:Y:S01]  /*4ae0*/  F2FP.F16.F32.PACK_AB R41, R50, R39 ;  /* 0x000000273229723e */ /* 0x000fe200000000ff */
[----:B------:R-:W-:Y:S02]  /*4af0*/  HADD2.F32 R47, -RZ, R47.H1_H1 ;  /* 0x3000002fff2f7230 */ /* 0x000fe40000004100 */
[-C--:B------:R-:W-:Y:S01]  /*4b00*/  FMUL.FTZ R59, R49, R107.reuse ;  /* 0x0000006b313b7220 */ /* 0x080fe20000410000 */
[----:B------:R-:W-:Y:S02]  /*4b10*/  HADD2.F32 R36, -RZ, R36.H1_H1 ;  /* 0x30000024ff247230 */ /* 0x000fe40000004100 */
[----:B------:R-:W-:Y:S01]  /*4b20*/  FMUL.FTZ R58, R48, R107 ;  /* 0x0000006b303a7220 */ /* 0x000fe20000410000 */
[----:B------:R-:W-:-:S02]  /*4b30*/  HADD2.F32 R44, -RZ, R44.H0_H0 ;  /* 0x2000002cff2c7230 */ /* 0x000fc40000004100 */
[----:B------:R-:W-:Y:S01]  /*4b40*/  FMUL.FTZ R91, R47, R51 ;  /* 0x000000332f5b7220 */ /* 0x000fe20000410000 */
[----:B------:R-:W-:Y:S01]  /*4b50*/  FFMA.FTZ R59, R48, R105, -R59 ;  /* 0x00000069303b7223 */ /* 0x000fe2000001083b */
[C---:B------:R-:W-:Y:S01]  /*4b60*/  FMUL.FTZ R90, R36.reuse, R51 ;  /* 0x00000033245a7220 */ /* 0x040fe20000410000 */
[----:B------:R-:W-:Y:S01]  /*4b70*/  FFMA.FTZ R58, R49, R105, R58 ;  /* 0x00000069313a7223 */ /* 0x000fe2000001003a */
[-C--:B------:R-:W-:Y:S01]  /*4b80*/  FFMA.FTZ R48, R36, R44.reuse, -R91 ;  /* 0x0000002c24307223 */ /* 0x080fe2000001085b */
[----:B------:R-:W-:Y:S02]  /*4b90*/  HADD2.F32 R49, -RZ, R106.H0_H0 ;  /* 0x2000006aff317230 */ /* 0x000fe40000004100 */
[----:B------:R-:W-:Y:S01]  /*4ba0*/  FFMA.FTZ R91, R47, R44, R90 ;  /* 0x0000002c2f5b7223 */ /* 0x000fe2000001005a */
[----:B------:R-:W-:Y:S01]  /*4bb0*/  HADD2.F32 R44, -RZ, R42.H0_H0 ;  /* 0x2000002aff2c7230 */ /* 0x000fe20000004100 */
[----:B------:R-:W-:Y:S01]  /*4bc0*/  F2FP.F16.F32.PACK_AB R43, R56, R43 ;  /* 0x0000002b382b723e */ /* 0x000fe200000000ff */
[----:B------:R-:W-:-:S02]  /*4bd0*/  HADD2.F32 R51, -RZ, R46.H0_H0 ;  /* 0x2000002eff337230 */ /* 0x000fc40000004100 */
[----:B------:R-:W-:Y:S02]  /*4be0*/  HADD2.F32 R36, -RZ, R38.H0_H0 ;  /* 0x20000026ff247230 */ /* 0x000fe40000004100 */
[-C--:B------:R-:W-:Y:S01]  /*4bf0*/  FMUL.FTZ R93, R44, R49.reuse ;  /* 0x000000312c5d7220 */ /* 0x080fe20000410000 */
        /* <DEDUP_REMOVED lines=8> */
[----:B------:R-:W-:Y:S02]  /*4c80*/  IMAD.MOV.U32 R39, RZ, RZ, R54 ;  /* 0x000000ffff277224 */ /* 0x000fe400078e0036 */
[-C--:B------:R-:W-:Y:S01]  /*4c90*/  FFMA.FTZ R93, R36, R47.reuse, -R93 ;  /* 0x0000002f245d7223 */ /* 0x080fe2000001085d */
[----:B------:R-:W-:Y:S01]  /*4ca0*/  FFMA.FTZ R49, R44, R47, R49 ;  /* 0x0000002f2c317223 */ /* 0x000fe20000010031 */
[-C--:B------:R-:W-:Y:S01]  /*4cb0*/  FFMA.FTZ R38, R38, R45.reuse, -R97 ;  /* 0x0000002d26267223 */ /* 0x080fe20000010861 */
[----:B------:R-:W-:Y:S01]  /*4cc0*/  FFMA.FTZ R42, R42, R45, R51 ;  /* 0x0000002d2a2a7223 */ /* 0x000fe20000010033 */
[----:B------:R-:W-:-:S03]  /*4cd0*/  F2FP.F16.F32.PACK_AB R36, R48, R59 ;  /* 0x0000003b3024723e */ /* 0x000fc600000000ff */
[----:B------:R-:W-:Y:S02]  /*4ce0*/  F2FP.F16.F32.PACK_AB R38, R38, R93 ;  /* 0x0000005d2626723e */ /* 0x000fe400000000ff */
[----:B------:R-:W-:-:S07]  /*4cf0*/  F2FP.F16.F32.PACK_AB R42, R42, R49 ;  /* 0x000000312a2a723e */ /* 0x000fce00000000ff */
.L_x_10828:
[----:B------:R-:W-:Y:S05]  /*4d00*/  BSYNC B1 ;  /* 0x0000000000017941 */ /* 0x000fea0003800000 */
.L_x_10827:
[----:B-1----:R3:W-:Y:S01]  /*4d10*/  STG.E.128 desc[UR56][R52.64], R36 ;  /* 0x0000002434007986 */ /* 0x0027e2000c101d38 */
[----:B------:R-:W-:-:S13]  /*4d20*/  ISETP.GE.AND P4, PT, R57, R98, PT ;  /* 0x000000623900720c */ /* 0x000fda0003f86270 */
[----:B------:R-:W-:Y:S05]  /*4d30*/  @P4 BRA `(.L_x_10811) ;  /* 0x0000000000844947 */ /* 0x000fea0003800000 */
[--C-:B---3--:R-:W-:Y:S02]  /*4d40*/  SHF.R.S32.HI R36, RZ, 0x1f, R57.reuse ;  /* 0x0000001fff247819 */ /* 0x108fe40000011439 */
[----:B------:R-:W-:-:S04]  /*4d50*/  IADD3 R57, P4, P5, R62, R88, R57 ;  /* 0x000000583e397210 */ /* 0x000fc80007d9e039 */
[----:B------:R-:W-:Y:S02]  /*4d60*/  IADD3.X R36, R82, R55, R36, P4, P5 ;  /* 0x0000003752247210 */ /* 0x000fe400027ea424 */
[----:B------:R-:W-:-:S04]  /*4d70*/  LEA R84, P4, R57, R84, 0x1 ;  /* 0x0000005439547211 */ /* 0x000fc800078808ff */
[----:B------:R-:W-:-:S05]  /*4d80*/  LEA.HI.X R85, R57, R85, R36, 0x1, P4 ;  /* 0x0000005539557211 */ /* 0x000fca00020f0c24 */
[----:B--2---:R4:W-:Y:S01]  /*4d90*/  STG.E.128 desc[UR56][R84.64], R40 ;  /* 0x0000002854007986 */ /* 0x0049e2000c101d38 */
[----:B------:R-:W-:Y:S05]  /*4da0*/  BRA `(.L_x_10811) ;  /* 0x0000000000687947 */ /* 0x000fea0003800000 */
.L_x_10794:
[----:B------:R-:W-:-:S13]  /*4db0*/  ISETP.NE.AND P3, PT, R152, 0x3, PT ;  /* 0x000000039800780c */ /* 0x000fda0003f65270 */
[----:B------:R-:W-:Y:S05]  /*4dc0*/  @!P3 BRA `(.L_x_10829) ;  /* 0x000000000004b947 */ /* 0x000fea0003800000 */
[----:B------:R-:W-:Y:S01]  /*4dd0*/  BPT.TRAP 0x1 ;  /* 0x000000040000795c */ /* 0x000fe20000300000 */
.L_x_10829:
[----:B------:R-:W-:Y:S01]  /*4de0*/  IMAD R83, R19, 0x8, R2 ;  /* 0x0000000813537824 */ /* 0x000fe200078e0202 */
[----:B------:R-:W-:Y:S01]  /*4df0*/  SHF.L.U32 R95, R23, 0x1f, RZ ;  /* 0x0000001f175f7819 */ /* 0x000fe200000006ff */
[----:B------:R-:W-:Y:S01]  /*4e00*/  IMAD R87, R27, -0xc0, R29 ;  /* 0xffffff401b577824 */ /* 0x000fe200078e021d */
[----:B------:R-:W-:Y:S02]  /*4e10*/  BSSY B1, `(.L_x_10830) ;  /* 0x0000004000017945 */ /* 0x000fe40003800000 */
[----:B------:R-:W1:Y:S02]  /*4e20*/  SYNCS.PHASECHK.TRANS64.TRYWAIT P4, [R83+URZ+0x30890], R95 ;  /* 0x0308905f530075a7 */ /* 0x000e64000808017f */
[----:B------:R-:W-:Y:S01]  /*4e30*/  VIMNMX R87, R87, 0xc0, PT ;  /* 0x000000c057577848 */ /* 0x000fe20003fe0100 */
[----:B-1----:R-:W-:Y:S06]  /*4e40*/  @!P4 BRA `(.L_x_10831) ;  /* 0x000000fc00f4c947 */ /* 0x002fec0003800000 */
.L_x_11022:
[----:B------:R-:W-:Y:S05]  /*4e50*/  BSYNC B1 ;  /* 0x0000000000017941 */ /* 0x000fea0003800000 */
.L_x_10830:
[----:B------:R-:W-:Y:S01]  /*4e60*/  ISETP.GE.AND P4, PT, R18, R87, PT ;  /* 0x000000571200720c */ /* 0x000fe20003f86270 */
[----:B------:R-:W-:-:S12]  /*4e70*/  BSSY B1, `(.L_x_10832) ;  /* 0x0000006000017945 */ /* 0x000fd80003800000 */
[----:B------:R-:W-:Y:S05]  /*4e80*/  @P4 BRA `(.L_x_10833) ;  /* 0x0000000000104947 */ /* 0x000fea0003800000 */
[----:B------:R-:W2:Y:S04]  /*4e90*/  @!P1 LDS.128 R36, [R94+0x12000] ;  /* 0x012000005e249984 */ /* 0x000ea80000000c00 */
[----:B------:R-:W3:Y:S04]  /*4ea0*/  @!P2 LDS.128 R40, [R86+0x12000] ;  /* 0x012000005628a984 */ /* 0x000ee80000000c00 */
[----:B--2---:R2:W-:Y:S04]  /*4eb0*/  @!P1 STG.E.128 desc[UR56][R46.64], R36 ;  /* 0x000000242e009986 */ /* 0x0045e8000c101d38 */
[----:B---3--:R2:W-:Y:S02]  /*4ec0*/  @!P2 STG.E.128 desc[UR56][R46.64+0x40], R40 ;  /* 0x000040282e00a986 */ /* 0x0085e4000c101d38 */
.L_x_10833:
[----:B------:R-:W-:Y:S05]  /*4ed0*/  BSYNC B1 ;  /* 0x0000000000017941 */ /* 0x000fea0003800000 */
.L_x_10832:
[----:B--2---:R-:W-:-:S05]  /*4ee0*/  VIADD R36, R18, 0x60 ;  /* 0x0000006012247836 */ /* 0x004fca0000000000 */
[----:B------:R-:W-:-:S13]  /*4ef0*/  ISETP.GE.AND P4, PT, R36, R87, PT ;  /* 0x000000572400720c */ /* 0x000fda0003f86270 */
[----:B------:R-:W-:Y:S05]  /*4f00*/  @P4 BRA `(.L_x_10811) ;  /* 0x0000000000104947 */ /* 0x000fea0003800000 */
[----:B------:R-:W2:Y:S04]  /*4f10*/  @!P1 LDS.128 R36, [R94+0x15000] ;  /* 0x015000005e249984 */ /* 0x000ea80000000c00 */
[----:B------:R-:W3:Y:S04]  /*4f20*/  @!P2 LDS.128 R40, [R86+0x15000] ;  /* 0x015000005628a984 */ /* 0x000ee80000000c00 */
[----:B--2---:R2:W-:Y:S04]  /*4f30*/  @!P1 STG.E.128 desc[UR56][R44.64], R36 ;  /* 0x000000242c009986 */ /* 0x0045e8000c101d38 */
[----:B---3--:R2:W-:Y:S02]  /*4f40*/  @!P2 STG.E.128 desc[UR56][R44.64+0x40], R40 ;  /* 0x000040282c00a986 */ /* 0x0085e4000c101d38 */
.L_x_10811:
[----:B------:R-:W-:Y:S05]  /*4f50*/  BSYNC B0 ;  /* 0x0000000000007941 */ /* 0x000fea0003800000 */
.L_x_10793:
[----:B-123--:R-:W1:Y:S01]  /*4f60*/  S2R R36, SR_TID.X ;  /* 0x0000000000247919 */ /* 0x00ee620000002100 */
        /* <DEDUP_REMOVED lines=11> */
[----:B------:R-:W-:-:S04]  /*5020*/  @!P4 IADD3 R36, R83, 0x308a0, RZ ;  /* 0x000308a05324c810 */ /* 0x000fc80007ffe0ff */
[----:B------:R-:W-:-:S04]  /*5030*/  @!P4 PRMT R36, RZ, 0x654, R36 ;  /* 0x00000654ff24c816 */ /* 0x000fc80000000024 */
[----:B------:R1:W-:Y:S01]  /*5040*/  @!P4 SYNCS.ARRIVE.TRANS64.RED.A1T0 RZ, [R36+URZ], RZ ;  /* 0x000000ff24ffc9a7 */ /* 0x0003e2000810043f */
[----:B------:R-:W-:Y:S05]  /*5050*/  @!P3 BRA `(.L_x_10835) ;  /* 0x000000000004b947 */ /* 0x000fea0003800000 */
[----:B------:R-:W-:Y:S01]  /*5060*/  BPT.TRAP 0x1 ;  /* 0x000000040000795c */ /* 0x000fe20000300000 */
.L_x_10835:
[----:B------:R-:W-:Y:S05]  /*5070*/  BSYNC B0 ;  /* 0x0000000000007941 */ /* 0x000fea0003800000 */
.L_x_10834:
[----:B------:R-:W2:Y:S01]  /*5080*/  SYNCS.PHASECHK.TRANS64.TRYWAIT P3, [R83+URZ+0x308b0], R95 ;  /* 0x0308b05f530075a7 */ /* 0x000ea2000806017f */
[----:B------:R-:W-:Y:S01]  /*5090*/  ULDC UR58, c[0x0][0x2e4] ;  /* 0x0000b900003a7ab9 */ /* 0x000fe20000000800 */
[----:B------:R-:W-:Y:S01]  /*50a0*/  ULDC.64 UR38, c[0x0][0x318] ;  /* 0x0000c60000267ab9 */ /* 0x000fe20000000a00 */
[----:B------:R-:W-:Y:S01]  /*50b0*/  ULDC.64 UR36, c[0x0][0x308] ;  /* 0x0000c20000247ab9 */ /* 0x000fe20000000a00 */
[----:B------:R-:W-:Y:S01]  /*50c0*/  BSSY B0, `(.L_x_10836) ;  /* 0x0000003000007945 */ /* 0x000fe20003800000 */
[----:B----4-:R-:W-:-:S03]  /*50d0*/  IMAD.WIDE R40, R27, 0xc0, R4 ;  /* 0x000000c01b287825 */ /* 0x010fc600078e0204 */
[----:B--2---:R-:W-:Y:S05]  /*50e0*/  @!P3 BRA `(.L_x_10837) ;  /* 0x000000fc0060b947 */ /* 0x004fea0003800000 */
.L_x_11023:
[----:B------:R-:W-:Y:S05]  /*50f0*/  BSYNC B0 ;  /* 0x0000000000007941 */ /* 0x000fea0003800000 */
.L_x_10836:
[----:B------:R-:W-:Y:S01]  /*5100*/  ISETP.GE.AND P3, PT, R18, R87, PT ;  /* 0x000000571200720c */ /* 0x000fe20003f66270 */
[----:B------:R-:W-:-:S12]  /*5110*/  BSSY B0, `(.L_x_10838) ;  /* 0x0000010000007945 */ /* 0x000fd80003800000 */
        /* <DEDUP_REMOVED lines=10> */
[----:B------:R-:W1:Y:S04]  /*51c0*/  @!P3 LDS.128 R36, [R94] ;  /* 0x000000005e24b984 */ /* 0x000e680000000c00 */
[----:B-1----:R-:W-:Y:S01]  /*51d0*/  @!P3 STG.E.128 desc[UR56][R42.64], R36 ;  /* 0x000000242a00b986 */ /* 0x002fe2000c101d38 */
[----:B------:R-:W-:-:S13]  /*51e0*/  ISETP.GE.AND P3, PT, R78, UR58, PT ;  /* 0x0000003a4e007c0c */ /* 0x000fda000bf66270 */
[----:B------:R-:W1:Y:S04]  /*51f0*/  @!P3 LDS.128 R36, [R86] ;  /* 0x000000005624b984 */ /* 0x000e680000000c00 */
[----:B-1----:R3:W-:Y:S02]  /*5200*/  @!P3 STG.E.128 desc[UR56][R42.64+0x40], R36 ;  /* 0x000040242a00b986 */ /* 0x0027e4000c101d38 */
.L_x_10839:
[----:B------:R-:W-:Y:S05]  /*5210*/  BSYNC B0 ;  /* 0x0000000000007941 */ /* 0x000fea0003800000 */
.L_x_10838:
[----:B-1-3--:R-:W-:Y:S01]  /*5220*/  VIADD R36, R18, 0x60 ;  /* 0x0000006012247836 */ /* 0x00afe20000000000 */
[----:B------:R-:W-:Y:S04]  /*5230*/  BSSY B0, `(.L_x_10840) ;  /* 0x0000013000007945 */ /* 0x000fe80003800000 */
[----:B------:R-:W-:-:S13]  /*5240*/  ISETP.GE.AND P3, PT, R36, R87, PT ;  /* 0x000000572400720c */ /* 0x000fda0003f66270 */
[----:B------:R-:W-:Y:S05]  /*5250*/  @P3 BRA `(.L_x_10841) ;  /* 0x0000000000403947 */ /* 0x000fea0003800000 */
[----:B------:R-:W-:Y:S01]  /*5260*/  IADD3 R39, P3, R40, 0x60, RZ ;  /* 0x0000006028277810 */ /* 0x000fe20007f7e0ff */
        /* <DEDUP_REMOVED lines=15> */
.L_x_10841:
[----:B------:R-:W-:Y:S05]  /*5360*/  BSYNC B0 ;  /* 0x0000000000007941 */ /* 0x000fea0003800000 */
.L_x_10840:
[----:B-1----:R-:W3:Y:S01]  /*5370*/  LDL R36, [R1] ;  /* 0x0000000001247983 */ /* 0x002ee20000100800 */
[----:B------:R-:W-:Y:S02]  /*5380*/  VIADD R19, R19, 0x1 ;  /* 0x0000000113137836 */ /* 0x000fe40000000000 */
[----:B0-2---:R-:W-:Y:S01]  /*5390*/  @!P4 VIADD R83, R83, 0x308c0 ;  /* 0x000308c05353c836 */ /* 0x005fe20000000000 */
        /* <DEDUP_REMOVED lines=11> */
[----:B---3--:R-:W-:Y:S02]  /*5450*/  LOP3.LUT P5, RZ, R36, 0x2, RZ, 0xc0, !PT ;  /* 0x0000000224ff7812 */ /* 0x008fe400078ac0ff */
        /* <DEDUP_REMOVED lines=8> */
.L_x_10788:
[----:B------:R-:W-:Y:S02]  /*54e0*/  ISETP.GE.AND P2, PT, R126, 0x1, PT ;  /* 0x000000017e00780c */ /* 0x000fe40003f46270 */
[----:B------:R-:W-:Y:S02]  /*54f0*/  CS2R R28, SRZ ;  /* 0x00000000001c7805 */ /* 0x000fe4000001ff00 */
[----:B------:R-:W-:Y:S01]  /*5500*/  PLOP3.LUT P1, PT, PT, PT, PT, 0x80, 0x0 ;  /* 0x000000000000781c */ /* 0x000fe20003f2f070 */
[----:B------:R-:W-:Y:S01]  /*5510*/  IMAD.MOV.U32 R21, RZ, RZ, RZ ;  /* 0x000000ffff157224 */ /* 0x000fe200078e00ff */
        /* <DEDUP_REMOVED lines=13> */
[----:B------:R-:W-:Y:S01]  /*55f0*/  CS2R R14, SRZ ;  /* 0x00000000000e7805 */ /* 0x000fe2000001ff00 */
[----:B------:R-:W-:Y:S02]  /*5600*/  IMAD.MOV.U32 R56, RZ, RZ, RZ ;  /* 0x000000ffff387224 */ /* 0x000fe400078e00ff */
[----:B------:R-:W-:Y:S02]  /*5610*/  IMAD.MOV.U32 R13, RZ, RZ, RZ ;  /* 0x000000ffff0d7224 */ /* 0x000fe400078e00ff */
[----:B------:R-:W-:Y:S01]  /*5620*/  IMAD.MOV.U32 R58, RZ, RZ, RZ ;  /* 0x000000ffff3a7224 */ /* 0x000fe200078e00ff */
[----:B------:R-:W-:Y:S06]  /*5630*/  @P0 BRA `(.L_x_10843) ;  /* 0x00000000000c0947 */ /* 0x000fec0003800000 */
[----:B------:R-:W0:Y:S01]  /*5640*/  FENCE.VIEW.ASYNC.G ;  /* 0x00000000000073c6 */ /* 0x000e220000000100 */
[----:B------:R-:W-:Y:S05]  /*5650*/  WARPSYNC.ALL ;  /* 0x0000000000007948 */ /* 0x000fea0003800000 */
[----:B0-----:R-:W-:Y:S06]  /*5660*/  BAR.ARV 0xc, 0x1a0 ;  /* 0x0306800000007b1d */ /* 0x001fec0000002000 */
.L_x_10843:
[----:B------:R-:W-:Y:S01]  /*5670*/  IMAD.MOV.U32 R12, RZ, RZ, RZ ;  /* 0x000000ffff0c7224 */ /* 0x000fe200078e00ff */
[----:B------:R-:W-:Y:S01]  /*5680*/  MOV R55, RZ ;  /* 0x000000ff00377202 */ /* 0x000fe20000000f00 */
        /* <DEDUP_REMOVED lines=10> */
.L_x_11026:
[----:B------:R-:W1:Y:S01]  /*5730*/  LDL R4, [R1+0x30] ;  /* 0x0000300001047983 */ /* 0x000e620000100800 */
[----:B------:R-:W-:Y:S01]  /*5740*/  VIADD R3, R2, 0x1e800 ;  /* 0x0001e80002037836 */ /* 0x000fe20000000000 */
[----:B------:R-:W-:Y:S04]  /*5750*/  BSSY B6, `(.L_x_10846) ;  /* 0x0000016000067945 */ /* 0x000fe80003800000 */
[----:B------:R-:W-:Y:S01]  /*5760*/  LOP3.LUT P0, RZ, R3, 0x3ff, RZ, 0xc0, !PT ;  /* 0x000003ff03ff7812 */ /* 0x000fe2000780c0ff */
[----:B-1----:R-:W-:-:S05]  /*5770*/  IMAD.HI R0, R4, 0x55555556, RZ ;  /* 0x5555555604007827 */ /* 0x002fca00078e02ff */
[----:B------:R-:W-:-:S05]  /*5780*/  LEA.HI R35, R0, R0, RZ, 0x1 ;  /* 0x0000000000237211 */ /* 0x000fca00078f08ff */
[----:B------:R-:W-:Y:S02]  /*5790*/  IMAD R35, R35, -0x3, R4 ;  /* 0xfffffffd23237824 */ /* 0x000fe400078e0204 */
        /* <DEDUP_REMOVED lines=17> */
.L_x_10847:
[----:B------:R-:W-:Y:S05]  /*58b0*/  BSYNC B6 ;  /* 0x0000000000067941 */ /* 0x000fea0003800000 */
.L_x_10846:
        /* <DEDUP_REMOVED lines=13> */
.L_x_10851:
[----:B--2---:R2:W3:Y:S02]  /*5990*/  SYNCS.PHASECHK.TRANS64.TRYWAIT P0, [R2+URZ+0x30800], R3 ;  /* 0x03080003020075a7 */ /* 0x0044e4000800017f */
[----:B---3--:R-:W-:Y:S05]  /*59a0*/  @!P0 NANOSLEEP.SYNCS 0x989680 ;  /* 0x009896800000895d */ /* 0x008fea0003900000 */
[----:B------:R-:W3:Y:S02]  /*59b0*/  @!P0 SYNCS.PHASECHK.TRANS64 P0, [R2+URZ+0x30800], R3 ;  /* 0x03080003020085a7 */ /* 0x000ee4000800007f */
[----:B---3--:R-:W-:Y:S05]  /*59c0*/  @!P0 BRA `(.L_x_10851) ;  /* 0xfffffffc00f08947 */ /* 0x008fea000383ffff */
.L_x_10850:
[----:B------:R-:W-:Y:S05]  /*59d0*/  BSYNC B0 ;  /* 0x0000000000007941 */ /* 0x000fea0003800000 */
.L_x_10849:
[----:B------:R-:W-:Y:S05]  /*59e0*/  BRA `(.L_x_10852) ;  /* 0x0000002000ec7947 */ /* 0x000fea0003800000 */
.L_x_10848:
[----:B------:R-:W1:Y:S01]  /*59f0*/  S2R R3, SR_TID.X ;  /* 0x0000000000037919 */ /* 0x000e620000002100 */
[----:B-----5:R-:W-:Y:S01]  /*5a00*/  SHF.R.S32.HI R0, RZ, 0x1f, R24 ;  /* 0x0000001fff007819 */ /* 0x020fe20000011418 */
[----:B------:R-:W-:Y:S01]  /*5a10*/  VIADD R4, R2, 0xc400 ;  /* 0x0000c40002047836 */ /* 0x000fe20000000000 */
[----:B------:R-:W-:Y:S01]  /*5a20*/  ULDC.64 UR4, c[0x0][0x3d8] ;  /* 0x0000f60000047ab9 */ /* 0x000fe20000000a00 */
[----:B------:R-:W-:Y:S01]  /*5a30*/  ULDC.64 UR6, c[0x0][0x3e8] ;  /* 0x0000fa0000067ab9 */ /* 0x000fe20000000a00 */
[----:B0-----:R-:W-:Y:S01]  /*5a40*/  SHF.R.S32.HI R14, RZ, 0x1f, R16 ;  /* 0x0000001fff0e7819 */ /* 0x001fe20000011410 */
[----:B------:R-:W-:Y:S01]  /*5a50*/  IMAD R7, R0, UR6, RZ ;  /* 0x0000000600077c24 */ /* 0x000fe2000f8e02ff */
[----:B------:R-:W-:Y:S01]  /*5a60*/  LOP3.LUT P0, RZ, R4, 0x3ff, RZ, 0xc0, !PT ;  /* 0x000003ff04ff7812 */ /* 0x000fe2000780c0ff */
[----:B------:R-:W-:Y:S02]  /*5a70*/  BSSY B6, `(.L_x_10853) ;  /* 0x0000036000067945 */ /* 0x000fe40003800000 */
[----:B------:R-:W-:-:S02]  /*5a80*/  IMAD R31, R24, UR7, R7 ;  /* 0x00000007181f7c24 */ /* 0x000fc4000f8e0207 */
[----:B-1----:R-:W-:Y:S02]  /*5a90*/  VIADD R5, R3, 0xffffff80 ;  /* 0xffffff8003057836 */ /* 0x002fe40000000000 */
[----:B------:R-:W-:-:S03]  /*5aa0*/  IMAD R3, R0, UR4, RZ ;  /* 0x0000000400037c24 */ /* 0x000fc6000f8e02ff */
[----:B------:R-:W-:Y:S01]  /*5ab0*/  SHF.R.S32.HI R6, RZ, 0x1f, R5 ;  /* 0x0000001fff067819 */ /* 0x000fe20000011405 */
[----:B------:R-:W-:-:S03]  /*5ac0*/  IMAD R3, R24, UR5, R3 ;  /* 0x0000000518037c24 */ /* 0x000fc6000f8e0203 */
[----:B------:R-:W-:-:S04]  /*5ad0*/  LEA.HI R6, R6, R5, RZ, 0x2 ;  /* 0x0000000506067211 */ /* 0x000fc800078f10ff */
[----:B------:R-:W-:-:S05]  /*5ae0*/  LOP3.LUT R6, R6, 0xfffffffc, RZ, 0xc0, !PT ;  /* 0xfffffffc06067812 */ /* 0x000fca00078ec0ff */
[----:B------:R-:W-:Y:S02]  /*5af0*/  IMAD.IADD R6, R5, 0x1, -R6 ;  /* 0x0000000105067824 */ /* 0x000fe400078e0a06 */
[----:B------:R-:W-:Y:S01]  /*5b00*/  IMAD.WIDE.U32 R4, R24, UR4, RZ ;  /* 0x0000000418047c25 */ /* 0x000fe2000f8e00ff */
[----:B------:R-:W-:-:S03]  /*5b10*/  ULDC.64 UR4, c[0x0][0x3c8] ;  /* 0x0000f20000047ab9 */ /* 0x000fc60000000a00 */
[----:B------:R-:W-:Y:S01]  /*5b20*/  IMAD.SHL.U32 R26, R6, 0x4, RZ ;  /* 0x00000004061a7824 */ /* 0x000fe200078e00ff */
[----:B------:R-:W-:Y:S01]  /*5b30*/  LEA R28, P2, R4, UR4, 0x1 ;  /* 0x00000004041c7c11 */ /* 0x000fe2000f8408ff */
[----:B------:R-:W-:Y:S01]  /*5b40*/  IMAD.IADD R3, R3, 0x1, R5 ;  /* 0x0000000103037824 */ /* 0x000fe200078e0205 */
[-C--:B------:R-:W-:Y:S01]  /*5b50*/  IADD3 R5, P5, R16, R4.reuse, RZ ;  /* 0x0000000410057210 */ /* 0x080fe20007fbe0ff */
[----:B------:R-:W-:Y:S01]  /*5b60*/  IMAD.WIDE.U32 R6, R24, UR6, RZ ;  /* 0x0000000618067c25 */ /* 0x000fe2000f8e00ff */
[----:B------:R-:W-:Y:S01]  /*5b70*/  IADD3 R9, P1, R26, R4, RZ ;  /* 0x000000041a097210 */ /* 0x000fe20007f3e0ff */
[----:B------:R-:W-:Y:S01]  /*5b80*/  ULDC.64 UR6, c[0x0][0x3e0] ;  /* 0x0000f80000067ab9 */ /* 0x000fe20000000a00 */
[--C-:B------:R-:W-:Y:S01]  /*5b90*/  LEA.HI.X R29, R4, UR5, R3.reuse, 0x1, P2 ;  /* 0x00000005041d7c11 */ /* 0x100fe200090f0c03 */
[----:B------:R-:W-:Y:S01]  /*5ba0*/  IMAD.X R4, R14, 0x1, R3, P5 ;  /* 0x000000010e047824 */ /* 0x000fe200028e0603 */
[----:B------:R-:W-:Y:S02]  /*5bb0*/  SHF.R.S32.HI R12, RZ, 0x1f, R26 ;  /* 0x0000001fff0c7819 */ /* 0x000fe4000001141a */
[----:B------:R-:W-:-:S02]  /*5bc0*/  IADD3 R8, P4, R26, R6, RZ ;  /* 0x000000061a087210 */ /* 0x000fc40007f9e0ff */
[----:B------:R-:W-:Y:S01]  /*5bd0*/  IADD3 R0, P2, R16, R6, RZ ;  /* 0x0000000610007210 */ /* 0x000fe20007f5e0ff */
[----:B------:R-:W-:Y:S01]  /*5be0*/  IMAD.X R10, R12, 0x1, R3, P1 ;  /* 0x000000010c0a7824 */ /* 0x000fe200008e0603 */
[----:B------:R-:W-:Y:S02]  /*5bf0*/  IADD3 R31, R31, R7, RZ ;  /* 0x000000071f1f7210 */ /* 0x000fe40007ffe0ff */
[----:B------:R-:W-:Y:S02]  /*5c00*/  LEA R30, P3, R6, UR6, 0x1 ;  /* 0x00000006061e7c11 */ /* 0x000fe4000f8608ff */
[----:B------:R-:W-:Y:S01]  /*5c10*/  LEA R38, P1, R9, UR4, 0x1 ;  /* 0x0000000409267c11 */ /* 0x000fe2000f8208ff */
[--C-:B------:R-:W-:Y:S01]  /*5c20*/  IMAD.X R7, R12, 0x1, R31.reuse, P4 ;  /* 0x000000010c077824 */ /* 0x100fe200020e061f */
[----:B------:R-:W-:Y:S01]  /*5c30*/  LEA R36, P5, R8, UR6, 0x1 ;  /* 0x0000000608247c11 */ /* 0x000fe2000f8a08ff */
[----:B------:R-:W-:Y:S01]  /*5c40*/  IMAD.X R3, R14, 0x1, R31, P2 ;  /* 0x000000010e037824 */ /* 0x000fe200010e061f */
[----:B------:R-:W-:-:S02]  /*5c50*/  LEA R42, P4, R5, UR4, 0x1 ;  /* 0x00000004052a7c11 */ /* 0x000fc4000f8808ff */
[----:B------:R-:W-:Y:S02]  /*5c60*/  LEA R40, P2, R0, UR6, 0x1 ;  /* 0x0000000600287c11 */ /* 0x000fe4000f8408ff */
[----:B------:R-:W-:Y:S02]  /*5c70*/  LEA.HI.X R39, R9, UR5, R10, 0x1, P1 ;  /* 0x0000000509277c11 */ /* 0x000fe400088f0c0a */
[----:B------:R-:W-:Y:S02]  /*5c80*/  LEA.HI.X R37, R8, UR7, R7, 0x1, P5 ;  /* 0x0000000708257c11 */ /* 0x000fe4000a8f0c07 */
        /* <DEDUP_REMOVED lines=20> */
.L_x_10854:
[----:B------:R-:W-:Y:S05]  /*5dd0*/  BSYNC B6 ;  /* 0x0000000000067941 */ /* 0x000fea0003800000 */
.L_x_10853:
[----:B------:R-:W-:Y:S01]  /*5de0*/  ULDC.U8 UR4, c[0x0][0x3f0] ;  /* 0x0000fc0000047ab9 */ /* 0x000fe20000000000 */
[----:B------:R-:W-:Y:S01]  /*5df0*/  BSSY B0, `(.L_x_10855) ;  /* 0x00001f2000007945 */ /* 0x000fe20003800000 */
[----:B------:R-:W-:-:S13]  /*5e00*/  ISETP.NE.AND P0, PT, RZ, UR4, PT ;  /* 0x00000004ff007c0c */ /* 0x000fda000bf05270 */
[----:B------:R-:W-:Y:S05]  /*5e10*/  @!P0 BRA `(.L_x_10856) ;  /* 0x0000001000048947 */ /* 0x000fea0003800000 */
[----:B------:R-:W2:Y:S04]  /*5e20*/  LDL R32, [R1+0x28] ;  /* 0x0000280001207983 */ /* 0x000ea80000100800 */
[----:B------:R-:W3:Y:S01]  /*5e30*/  LDL R20, [R1+0x50] ;  /* 0x0000500001147983 */ /* 0x000ee20000100800 */
[----:B------:R-:W-:-:S05]  /*5e40*/  IMAD R9, R33, -0xc0, R25 ;  /* 0xffffff4021097824 */ /* 0x000fca00078e0219 */
[----:B------:R-:W-:-:S04]  /*5e50*/  VIMNMX R9, R9, 0xc0, PT ;  /* 0x000000c009097848 */ /* 0x000fc80003fe0100 */
[----:B------:R-:W-:Y:S01]  /*5e60*/  ISETP.GE.AND P0, PT, R18, R9, PT ;  /* 0x000000091200720c */ /* 0x000fe20003f06270 */
[----:B------:R-:W-:Y:S01]  /*5e70*/  BSSY B1, `(.L_x_10857) ;  /* 0x000001b000017945 */ /* 0x000fe20003800000 */
[----:B------:R-:W-:Y:S02]  /*5e80*/  CS2R R6, SRZ ;  /* 0x0000000000067805 */ /* 0x000fe4000001ff00 */
[----:B------:R-:W-:Y:S01]  /*5e90*/  CS2R R24, SRZ ;  /* 0x0000000000187805 */ /* 0x000fe2000001ff00 */
[----:B--2---:R-:W-:Y:S01]  /*5ea0*/  IMAD.SHL.U32 R3, R32, 0x40, RZ ;  /* 0x0000004020037824 */ /* 0x004fe200078e00ff */
[----:B---3--:R-:W-:-:S04]  /*5eb0*/  LEA.HI R0, R20, R20, RZ, 0x1 ;  /* 0x0000001414007211 */ /* 0x008fc800078f08ff */
[----:B------:R-:W-:Y:S02]  /*5ec0*/  LOP3.LUT R3, R3, 0x1c0, RZ, 0xc0, !PT ;  /* 0x000001c003037812 */ /* 0x000fe400078ec0ff */
[----:B------:R-:W-:Y:S02]  /*5ed0*/  LOP3.LUT R0, R0, 0xfffffffe, RZ, 0xc0, !PT ;  /* 0xfffffffe00007812 */ /* 0x000fe400078ec0ff */
[----:B------:R-:W-:Y:S02]  /*5ee0*/  LOP3.LUT R4, R3, 0x18, R16, 0xf8, !PT ;  /* 0x0000001803047812 */ /* 0x000fe400078ef810 */
[----:B------:R-:W-:Y:S01]  /*5ef0*/  SHF.R.U32.HI R3, RZ, 0x3, R3 ;  /* 0x00000003ff037819 */ /* 0x000fe20000011603 */
[----:B------:R-:W-:Y:S01]  /*5f00*/  IMAD.IADD R0, R20, 0x1, -R0 ;  /* 0x0000000114007824 */ /* 0x000fe200078e0a00 */
[----:B------:R-:W-:Y:S02]  /*5f10*/  CS2R R20, SRZ ;  /* 0x0000000000147805 */ /* 0x000fe4000001ff00 */
[----:B------:R-:W-:-:S02]  /*5f20*/  LOP3.LUT R3, R4, R3, RZ, 0x3c, !PT ;  /* 0x0000000304037212 */ /* 0x000fc400078e3cff */
[----:B------:R-:W-:Y:S02]  /*5f30*/  CS2R R4, SRZ ;  /* 0x0000000000047805 */ /* 0x000fe4000001ff00 */
[----:B------:R-:W-:Y:S01]  /*5f40*/  SHF.L.U32 R27, R0, 0x1f, RZ ;  /* 0x0000001f001b7819 */ /* 0x000fe200000006ff */
[----:B------:R-:W-:Y:S06]  /*5f50*/  @P0 BRA `(.L_x_10858) ;  /* 0x0000000000300947 */ /* 0x000fec0003800000 */
[C---:B------:R-:W-:Y:S01]  /*5f60*/  VIADD R0, R26.reuse, 0x10 ;  /* 0x000000101a007836 */ /* 0x040fe20000000000 */
[----:B------:R-:W-:Y:S01]  /*5f70*/  ULDC UR4, c[0x0][0x3d4] ;  /* 0x0000f50000047ab9 */ /* 0x000fe20000000800 */
[----:B------:R-:W-:Y:S02]  /*5f80*/  CS2R R20, SRZ ;  /* 0x0000000000147805 */ /* 0x000fe4000001ff00 */
[----:B------:R-:W-:Y:S02]  /*5f90*/  ISETP.GE.AND P1, PT, R26, UR4, PT ;  /* 0x000000041a007c0c */ /* 0x000fe4000bf26270 */
[----:B------:R-:W-:Y:S02]  /*5fa0*/  CS2R R24, SRZ ;  /* 0x0000000000187805 */ /* 0x000fe4000001ff00 */
[----:B------:R-:W-:Y:S02]  /*5fb0*/  ISETP.GE.AND P2, PT, R0, UR4, PT ;  /* 0x0000000400007c0c */ /* 0x000fe4000bf46270 */
[----:B------:R-:W-:-:S02]  /*5fc0*/  CS2R R4, SRZ ;  /* 0x0000000000047805 */ /* 0x000fc4000001ff00 */
[----:B------:R-:W-:-:S05]  /*5fd0*/  CS2R R6, SRZ ;  /* 0x0000000000067805 */ /* 0x000fca000001ff00 */
[----:B------:R0:W5:Y:S04]  /*5fe0*/  @!P1 LDG.E.64 R20, desc[UR56][R38.64] ;  /* 0x0000003826149981 */ /* 0x000168000c1e1b00 */
[----:B------:R0:W5:Y:S04]  /*5ff0*/  @!P2 LDG.E.64 R24, desc[UR56][R38.64+0x20] ;  /* 0x000020382618a981 */ /* 0x000168000c1e1b00 */
[----:B------:R0:W5:Y:S04]  /*6000*/  @!P1 LDG.E.64 R4, desc[UR56][R36.64] ;  /* 0x0000003824049981 */ /* 0x000168000c1e1b00 */
[----:B------:R0:W5:Y:S02]  /*6010*/  @!P2 LDG.E.64 R6, desc[UR56][R36.64+0x20] ;  /* 0x000020382406a981 */ /* 0x000164000c1e1b00 */
.L_x_10858:
[----:B------:R-:W-:Y:S05]  /*6020*/  BSYNC B1 ;  /* 0x0000000000017941 */ /* 0x000fea0003800000 */
.L_x_10857:
[----:B------:R-:W-:-:S03]  /*6030*/  UMOV UR4, 0xffffffff ;  /* 0xffffffff00047882 */ /* 0x000fc60000000000 */
[----:B------:R-:W-:Y:S05]  /*6040*/  BRA.DIV UR4, `(.L_x_10859) ;  /* 0x000000ee04dc7947 */ /* 0x000fea000b800000 */
.L_x_11029:
[----:B------:R-:W-:-:S03]  /*6050*/  UMOV UR4, 0xffffffff ;  /* 0xffffffff00047882 */ /* 0x000fc60000000000 */
[----:B------:R-:W-:Y:S05]  /*6060*/  BRA.DIV UR4, `(.L_x_10860) ;  /* 0x000000ee04fc7947 */ /* 0x000fea000b800000 */
.L_x_11032:
[----:B------:R-:W-:-:S03]  /*6070*/  UMOV UR4, 0xffffffff ;  /* 0xffffffff00047882 */ /* 0x000fc60000000000 */
[----:B------:R-:W-:Y:S05]  /*6080*/  BRA.DIV UR4, `(.L_x_10861) ;  /* 0x000000f2041c7947 */ /* 0x000fea000b800000 */
.L_x_11035:
[----:B------:R-:W-:-:S03]  /*6090*/  UMOV UR4, 0xffffffff ;  /* 0xffffffff00047882 */ /* 0x000fc60000000000 */
[----:B------:R-:W-:Y:S05]  /*60a0*/  BRA.DIV UR4, `(.L_x_10862) ;  /* 0x000000f2043c7947 */ /* 0x000fea000b800000 */
.L_x_11038:
[----:B------:R-:W1:Y:S01]  /*60b0*/  S2R R0, SR_TID.X ;  /* 0x0000000000007919 */ /* 0x000e620000002100 */
[----:B------:R-:W2:Y:S01]  /*60c0*/  SYNCS.PHASECHK.TRANS64.TRYWAIT P1, [R2+URZ+0x30800], R27 ;  /* 0x0308001b020075a7 */ /* 0x000ea2000802017f */
[----:B------:R-:W-:Y:S01]  /*60d0*/  LOP3.LUT P2, RZ, R32, 0x4, RZ, 0xc0, !PT ;  /* 0x0000000420ff7812 */ /* 0x000fe2000784c0ff */
[--C-:B-----5:R-:W-:Y:S01]  /*60e0*/  IMAD.MOV.U32 R8, RZ, RZ, R21.reuse ;  /* 0x000000ffff087224 */ /* 0x120fe200078e0015 */
[--C-:B0-----:R-:W-:Y:S01]  /*60f0*/  SHF.R.U64 R36, R20, 0x10, R21.reuse ;  /* 0x0000001014247819 */ /* 0x101fe20000001215 */
[----:B------:R-:W-:Y:S01]  /*6100*/  IMAD.MOV.U32 R11, RZ, RZ, R24 ;  /* 0x000000ffff0b7224 */ /* 0x000fe200078e0018 */
[----:B------:R-:W-:Y:S01]  /*6110*/  SHF.R.U32.HI R14, RZ, 0x10, R21 ;  /* 0x00000010ff0e7819 */ /* 0x000fe20000011615 */
[----:B------:R-:W-:Y:S01]  /*6120*/  IMAD.MOV.U32 R12, RZ, RZ, R6 ;  /* 0x000000ffff0c7224 */ /* 0x000fe200078e0006 */
[----:B------:R-:W-:Y:S01]  /*6130*/  MOV R33, R4 ;  /* 0x0000000400217202 */ /* 0x000fe20000000f00 */
[----:B------:R-:W-:Y:S01]  /*6140*/  IMAD.MOV.U32 R13, RZ, RZ, R25 ;  /* 0x000000ffff0d7224 */ /* 0x000fe200078e0019 */
[--C-:B------:R-:W-:Y:S01]  /*6150*/  SHF.R.U64 R37, R4, 0x10, R5.reuse ;  /* 0x0000001004257819 */ /* 0x100fe20000001205 */
[----:B------:R-:W-:Y:S01]  /*6160*/  BSSY B1, `(.L_x_10863) ;  /* 0x000001b000017945 */ /* 0x000fe20003800000 */
[----:B------:R-:W-:-:S02]  /*6170*/  SHF.R.U32.HI R21, RZ, 0x10, R5 ;  /* 0x00000010ff157819 */ /* 0x000fc40000011605 */
[----:B------:R-:W-:Y:S02]  /*6180*/  MOV R34, R20 ;  /* 0x0000001400227202 */ /* 0x000fe40000000f00 */
[--C-:B------:R-:W-:Y:S02]  /*6190*/  SHF.R.U64 R15, R24, 0x10, R25.reuse ;  /* 0x00000010180f7819 */ /* 0x100fe40000001219 */
[----:B------:R-:W-:Y:S02]  /*61a0*/  SHF.R.U32.HI R20, RZ, 0x10, R25 ;  /* 0x00000010ff147819 */ /* 0x000fe40000011619 */
[----:B------:R-:W-:Y:S02]  /*61b0*/  SHF.R.U64 R6, R6, 0x10, R7 ;  /* 0x0000001006067819 */ /* 0x000fe40000001207 */
[----:B------:R-:W-:Y:S02]  /*61c0*/  PRMT R34, R34, 0x5410, R8 ;  /* 0x0000541022227816 */ /* 0x000fe40000000008 */
[----:B------:R-:W-:-:S02]  /*61d0*/  PRMT R12, R12, 0x5410, R11 ;  /* 0x000054100c0c7816 */ /* 0x000fc4000000000b */
[----:B------:R-:W-:Y:S02]  /*61e0*/  PRMT R36, R36, 0x5410, R14 ;  /* 0x0000541024247816 */ /* 0x000fe4000000000e */
[----:B------:R-:W-:Y:S02]  /*61f0*/  PRMT R8, R13, 0x5410, R20 ;  /* 0x000054100d087816 */ /* 0x000fe40000000014 */
[----:B------:R-:W-:Y:S01]  /*6200*/  PRMT R11, R15, 0x7610, R11 ;  /* 0x000076100f0b7816 */ /* 0x000fe2000000000b */
[----:B-1----:R-:W-:Y:S01]  /*6210*/  VIADD R10, R0, 0xffffff80 ;  /* 0xffffff80000a7836 */ /* 0x002fe20000000000 */
[----:B------:R-:W-:-:S04]  /*6220*/  PRMT R37, R37, 0x5410, R21 ;  /* 0x0000541025257816 */ /* 0x000fc80000000015 */
[----:B------:R-:W-:-:S04]  /*6230*/  SHF.R.S32.HI R0, RZ, 0x1f, R10 ;  /* 0x0000001fff007819 */ /* 0x000fc8000001140a */
[----:B------:R-:W-:Y:S01]  /*6240*/  LEA.HI R0, R0, R10, RZ, 0x5 ;  /* 0x0000000a00007211 */ /* 0x000fe200078f28ff */
[----:B------:R-:W-:Y:S02]  /*6250*/  IMAD.MOV.U32 R10, RZ, RZ, R5 ;  /* 0x000000ffff0a7224 */ /* 0x000fe400078e0005 */
[--C-:B------:R-:W-:Y:S01]  /*6260*/  IMAD.MOV.U32 R5, RZ, RZ, R7.reuse ;  /* 0x000000ffff057224 */ /* 0x100fe200078e0007 */
[----:B------:R-:W-:Y:S02]  /*6270*/  SHF.R.S32.HI R0, RZ, 0x5, R0 ;  /* 0x00000005ff007819 */ /* 0x000fe40000011400 */
[--C-:B------:R-:W-:Y:S02]  /*6280*/  PRMT R33, R33, 0x5410, R10.reuse ;  /* 0x0000541021217816 */ /* 0x100fe4000000000a */
[----:B------:R-:W-:Y:S01]  /*6290*/  SHF.R.U32.HI R7, RZ, 0x10, R7 ;  /* 0x00000010ff077819 */ /* 0x000fe20000011607 */
[----:B------:R-:W-:Y:S01]  /*62a0*/  IMAD R3, R0, 0x200, R3 ;  /* 0x0000020000037824 */ /* 0x000fe200078e0203 */
[----:B------:R-:W-:-:S03]  /*62b0*/  PRMT R10, R5, 0x7610, R10 ;  /* 0x00007610050a7816 */ /* 0x000fc6000000000a */
[----:B------:R-:W-:-:S04]  /*62c0*/  IMAD R3, R3, 0x2, R2 ;  /* 0x0000000203037824 */ /* 0x000fc800078e0202 */
[C---:B------:R-:W-:Y:S02]  /*62d0*/  VIADD R4, R3.reuse, 0xc400 ;  /* 0x0000c40003047836 */ /* 0x040fe40000000000 */
[----:B------:R-:W-:-:S03]  /*62e0*/  VIADD R0, R3, 0xc440 ;  /* 0x0000c44003007836 */ /* 0x000fc60000000000 */
[----:B------:R-:W-:Y:S01]  /*62f0*/  @P2 IADD3 R0, R4, -0x40, RZ ;  /* 0xffffffc004002810 */ /* 0x000fe20007ffe0ff */
[----:B--2---:R-:W-:Y:S06]  /*6300*/  @!P1 BRA `(.L_x_10864) ;  /* 0x000000ec00cc9947 */ /* 0x004fec0003800000 */
.L_x_11039:
[----:B------:R-:W-:Y:S05]  /*6310*/  BSYNC B1 ;  /* 0x0000000000017941 */ /* 0x000fea0003800000 */
.L_x_10863:
[----:B------:R-:W-:Y:S01]  /*6320*/  BSSY B1, `(.L_x_10865) ;  /* 0x0000058000017945 */ /* 0x000fe20003800000 */
[----:B------:R-:W-:Y:S02]  /*6330*/  PRMT R11, R11, 0x5410, R6 ;  /* 0x000054100b0b7816 */ /* 0x000fe40000000006 */
[----:B------:R-:W-:Y:S01]  /*6340*/  PRMT R10, R10, 0x5410, R7 ;  /* 0x000054100a0a7816 */ /* 0x000fe20000000007 */
[----:B------:R-:W-:Y:S06]  /*6350*/  @P0 BRA `(.L_x_10866) ;  /* 0x0000000400500947 */ /* 0x000fec0003800000 */
[----:B------:R-:W1:Y:S01]  /*6360*/  LDC R5, c[0x0][0x3d4] ;  /* 0x0000f500ff057b82 */ /* 0x000e620000000800 */
[C---:B------:R-:W-:Y:S01]  /*6370*/  VIADD R4, R26.reuse, 0x10 ;  /* 0x000000101a047836 */ /* 0x040fe20000000000 */
[----:B------:R-:W-:Y:S01]  /*6380*/  BSSY B2, `(.L_x_10867) ;  /* 0x000002a000027945 */ /* 0x000fe20003800000 */
[----:B-1----:R-:W-:-:S03]  /*6390*/  ISETP.GE.AND P0, PT, R26, R5, PT ;  /* 0x000000051a00720c */ /* 0x002fc60003f06270 */
[----:B------:R-:W-:-:S10]  /*63a0*/  ISETP.GE.AND P1, PT, R4, R5, PT ;  /* 0x000000050400720c */ /* 0x000fd40003f26270 */
[----:B------:R-:W-:Y:S05]  /*63b0*/  @P0 BRA `(.L_x_10868) ;  /* 0x0000000000980947 */ /* 0x000fea0003800000 */
[----:B------:R-:W1:Y:S01]  /*63c0*/  LDS.128 R4, [R3+0xc400] ;  /* 0x00c4000003047984 */ /* 0x000e620000000c00 */
[----:B------:R-:W-:Y:S02]  /*63d0*/  HADD2.F32 R25, -RZ, R33.H0_H0 ;  /* 0x20000021ff197230 */ /* 0x000fe40000004100 */
[----:B------:R-:W-:Y:S02]  /*63e0*/  HADD2.F32 R21, -RZ, R34.H0_H0 ;  /* 0x20000022ff157230 */ /* 0x000fe40000004100 */
[----:B------:R-:W-:Y:S02]  /*63f0*/  HADD2.F32 R24, -RZ, R36.H0_H0 ;  /* 0x20000024ff187230 */ /* 0x000fe40000004100 */
[----:B0-----:R-:W-:Y:S02]  /*6400*/  HADD2.F32 R27, -RZ, R37.H0_H0 ;  /* 0x20000025ff1b7230 */ /* 0x001fe40000004100 */
[--C-:B-1----:R-:W-:Y:S02]  /*6410*/  HADD2.F32 R13, -RZ, R4.reuse.H0_H0 ;  /* 0x20000004ff0d7230 */ /* 0x102fe40000004100 */
[----:B------:R-:W-:-:S02]  /*6420*/  HADD2.F32 R4, -RZ, R4.H1_H1 ;  /* 0x30000004ff047230 */ /* 0x000fc40000004100 */
[--C-:B------:R-:W-:Y:S02]  /*6430*/  HADD2.F32 R14, -RZ, R5.reuse.H0_H0 ;  /* 0x20000005ff0e7230 */ /* 0x100fe40000004100 */
[----:B------:R-:W-:Y:S02]  /*6440*/  HADD2.F32 R5, -RZ, R5.H1_H1 ;  /* 0x30000005ff057230 */ /* 0x000fe40000004100 */
[C---:B------:R-:W-:Y:S01]  /*6450*/  FMUL.FTZ R28, R4.reuse, R25 ;  /* 0x00000019041c7220 */ /* 0x040fe20000410000 */
[----:B------:R-:W-:Y:S01]  /*6460*/  FMUL.FTZ R4, R4, R21 ;  /* 0x0000001504047220 */ /* 0x000fe20000410000 */
        /* <DEDUP_REMOVED lines=27> */
.L_x_10868:
[----:B------:R-:W-:Y:S05]  /*6620*/  BSYNC B2 ;  /* 0x0000000000027941 */ /* 0x000fea0003800000 */
.L_x_10867:
[----:B------:R-:W-:Y:S05]  /*6630*/  @P1 BRA `(.L_x_10866) ;  /* 0x0000000000981947 */ /* 0x000fea0003800000 */
[----:B-1----:R-:W1:Y:S01]  /*6640*/  LDS.128 R4, [R0] ;  /* 0x0000000000047984 */ /* 0x002e620000000c00 */
[--C-:B------:R-:W-:Y:S02]  /*6650*/  HADD2.F32 R25, -RZ, R12.reuse.H0_H0 ;  /* 0x2000000cff197230 */ /* 0x100fe40000004100 */
[----:B------:R-:W-:Y:S02]  /*6660*/  HADD2.F32 R21, -RZ, R12.H1_H1 ;  /* 0x3000000cff157230 */ /* 0x000fe40000004100 */
[--C-:B------:R-:W-:Y:S02]  /*6670*/  HADD2.F32 R24, -RZ, R11.reuse.H0_H0 ;  /* 0x2000000bff187230 */ /* 0x100fe40000004100 */
[----:B0-----:R-:W-:Y:S02]  /*6680*/  HADD2.F32 R27, -RZ, R11.H1_H1 ;  /* 0x3000000bff1b7230 */ /* 0x001fe40000004100 */
        /* <DEDUP_REMOVED lines=16> */
[----:B------:R-:W-:Y:S02]  /*6790*/  HADD2.F32 R13, -RZ, R10.H0_H0 ;  /* 0x2000000aff0d7230 */ /* 0x000fe40000004100 */
[----:B------:R-:W-:Y:S02]  /*67a0*/  HADD2.F32 R4, -RZ, R8.H0_H0 ;  /* 0x20000008ff047230 */ /* 0x000fe40000004100 */
        /* <DEDUP_REMOVED lines=15> */
.L_x_10866:
[----:B------:R-:W-:Y:S05]  /*68a0*/  BSYNC B1 ;  /* 0x0000000000017941 */ /* 0x000fea0003800000 */
.L_x_10865:
[----:B-12---:R-:W-:-:S05]  /*68b0*/  VIADD R4, R18, 0x60 ;  /* 0x0000006012047836 */ /* 0x006fca0000000000 */
[----:B------:R-:W-:-:S13]  /*68c0*/  ISETP.GE.AND P0, PT, R4, R9, PT ;  /* 0x000000090400720c */ /* 0x000fda0003f06270 */
[----:B------:R-:W-:Y:S05]  /*68d0*/  @P0 BRA `(.L_x_10869) ;  /* 0x00000014000c0947 */ /* 0x000fea0003800000 */
[----:B------:R-:W1:Y:S01]  /*68e0*/  LDC R5, c[0x0][0x3d4] ;  /* 0x0000f500ff057b82 */ /* 0x000e620000000800 */
[C---:B------:R-:W-:Y:S01]  /*68f0*/  VIADD R4, R26.reuse, 0x10 ;  /* 0x000000101a047836 */ /* 0x040fe20000000000 */
[----:B------:R-:W-:Y:S01]  /*6900*/  BSSY B1, `(.L_x_10870) ;  /* 0x000002a000017945 */ /* 0x000fe20003800000 */
[----:B-1----:R-:W-:-:S03]  /*6910*/  ISETP.GE.AND P0, PT, R26, R5, PT ;  /* 0x000000051a00720c */ /* 0x002fc60003f06270 */
[----:B------:R-:W-:-:S10]  /*6920*/  ISETP.GE.AND P1, PT, R4, R5, PT ;  /* 0x000000050400720c */ /* 0x000fd40003f26270 */
[----:B------:R-:W-:Y:S05]  /*6930*/  @P0 BRA `(.L_x_10871) ;  /* 0x0000000000980947 */ /* 0x000fea0003800000 */
[----:B------:R-:W1:Y:S01]  /*6940*/  LDS.128 R4, [R3+0xf400] ;  /* 0x00f4000003047984 */ /* 0x000e620000000c00 */
[----:B0-----:R-:W-:Y:S02]  /*6950*/  HADD2.F32 R27, -RZ, R33.H0_H0 ;  /* 0x20000021ff1b7230 */ /* 0x001fe40000004100 */
[----:B------:R-:W-:Y:S02]  /*6960*/  HADD2.F32 R21, -RZ, R34.H0_H0 ;  /* 0x20000022ff157230 */ /* 0x000fe40000004100 */
[----:B------:R-:W-:Y:S02]  /*6970*/  HADD2.F32 R29, -RZ, R37.H0_H0 ;  /* 0x20000025ff1d7230 */ /* 0x000fe40000004100 */
[----:B------:R-:W-:Y:S02]  /*6980*/  HADD2.F32 R25, -RZ, R36.H0_H0 ;  /* 0x20000024ff197230 */ /* 0x000fe40000004100 */
[----:B------:R-:W-:Y:S02]  /*6990*/  HADD2.F32 R30, -RZ, R33.H1_H1 ;  /* 0x30000021ff1e7230 */ /* 0x000fe40000004100 */
[----:B------:R-:W-:-:S02]  /*69a0*/  HADD2.F32 R28, -RZ, R34.H1_H1 ;  /* 0x30000022ff1c7230 */ /* 0x000fc40000004100 */
[--C-:B-1----:R-:W-:Y:S02]  /*69b0*/  HADD2.F32 R9, -RZ, R4.reuse.H0_H0 ;  /* 0x20000004ff097230 */ /* 0x102fe40000004100 */
[----:B------:R-:W-:Y:S02]  /*69c0*/  HADD2.F32 R4, -RZ, R4.H1_H1 ;  /* 0x30000004ff047230 */ /* 0x000fe40000004100 */
[--C-:B------:R-:W-:Y:S02]  /*69d0*/  HADD2.F32 R13, -RZ, R5.reuse.H0_H0 ;  /* 0x20000005ff0d7230 */ /* 0x100fe40000004100 */
[----:B------:R-:W-:Y:S02]  /*69e0*/  HADD2.F32 R5, -RZ, R5.H1_H1 ;  /* 0x30000005ff057230 */ /* 0x000fe40000004100 */
[-C--:B------:R-:W-:Y:S01]  /*69f0*/  FMUL.FTZ R20, R27, R4.reuse ;  /* 0x000000041b147220 */ /* 0x080fe20000410000 */
[----:B------:R-:W-:Y:S01]  /*6a00*/  FMUL.FTZ R24, R21, R4 ;  /* 0x0000000415187220 */ /* 0x000fe20000410000 */
[----:B------:R-:W-:-:S02]  /*6a10*/  HADD2.F32 R14, -RZ, R6.H0_H0 ;  /* 0x20000006ff0e7230 */ /* 0x000fc40000004100 */
[----:B------:R-:W-:Y:S01]  /*6a20*/  FMUL.FTZ R26, R29, R5 ;  /* 0x000000051d1a7220 */ /* 0x000fe20000410000 */
[----:B------:R-:W-:Y:S01]  /*6a30*/  FFMA.FTZ R4, R21, R9, -R20 ;  /* 0x0000000915047223 */ /* 0x000fe20000010814 */
[----:B------:R-:W-:Y:S01]  /*6a40*/  FMUL.FTZ R20, R25, R5 ;  /* 0x0000000519147220 */ /* 0x000fe20000410000 */
[--C-:B------:R-:W-:Y:S02]  /*6a50*/  HADD2.F32 R15, -RZ, R7.reuse.H0_H0 ;  /* 0x20000007ff0f7230 */ /* 0x100fe40000004100 */
[----:B------:R-:W-:Y:S01]  /*6a60*/  FFMA.FTZ R9, R27, R9, R24 ;  /* 0x000000091b097223 */ /* 0x000fe20000010018 */
        /* <DEDUP_REMOVED lines=19> */
.L_x_10871:
[----:B------:R-:W-:Y:S05]  /*6ba0*/  BSYNC B1 ;  /* 0x0000000000017941 */ /* 0x000fea0003800000 */
.L_x_10870:
[----:B------:R-:W-:Y:S05]  /*6bb0*/  @P1 BRA `(.L_x_10869) ;  /* 0x0000001000541947 */ /* 0x000fea0003800000 */
[----:B-1----:R-:W1:Y:S01]  /*6bc0*/  LDS.128 R4, [R0+0x3000] ;  /* 0x0030000000047984 */ /* 0x002e620000000c00 */
[--C-:B------:R-:W-:Y:S02]  /*6bd0*/  HADD2.F32 R21, -RZ, R12.reuse.H0_H0 ;  /* 0x2000000cff157230 */ /* 0x100fe40000004100 */
[----:B------:R-:W-:Y:S02]  /*6be0*/  HADD2.F32 R13, -RZ, R12.H1_H1 ;  /* 0x3000000cff0d7230 */ /* 0x000fe40000004100 */
[--C-:B------:R-:W-:Y:S02]  /*6bf0*/  HADD2.F32 R25, -RZ, R11.reuse.H1_H1 ;  /* 0x3000000bff197230 */ /* 0x100fe40000004100 */
[----:B------:R-:W-:Y:S02]  /*6c00*/  HADD2.F32 R15, -RZ, R11.H0_H0 ;  /* 0x2000000bff0f7230 */ /* 0x000fe40000004100 */
[--C-:B-1----:R-:W-:Y:S02]  /*6c10*/  HADD2.F32 R3, -RZ, R4.reuse.H0_H0 ;  /* 0x20000004ff037230 */ /* 0x102fe40000004100 */
        /* <DEDUP_REMOVED lines=16> */
[--C-:B------:R-:W-:Y:S02]  /*6d20*/  HADD2.F32 R21, -RZ, R10.reuse.H0_H0 ;  /* 0x2000000aff157230 */ /* 0x100fe40000004100 */
[----:B------:R-:W-:Y:S01]  /*6d30*/  HADD2.F32 R24, -RZ, R10.H1_H1 ;  /* 0x3000000aff187230 */ /* 0x000fe20000004100 */
[----:B------:R-:W-:Y:S01]  /*6d40*/  F2FP.F16.F32.PACK_AB R5, R14, R5 ;  /* 0x000000050e05723e */ /* 0x000fe200000000ff */
[----:B------:R-:W-:-:S02]  /*6d50*/  HADD2.F32 R15, -RZ, R8.H0_H0 ;  /* 0x20000008ff0f7230 */ /* 0x000fc40000004100 */
        /* <DEDUP_REMOVED lines=13> */
.L_x_10856:
[----:B------:R-:W0:Y:S01]  /*6e30*/  LDC R21, c[0x0][0x3d4] ;  /* 0x0000f500ff157b82 */ /* 0x000e220000000800 */
[----:B------:R-:W-:Y:S01]  /*6e40*/  IMAD R25, R33, -0xc0, R25 ;  /* 0xffffff4021197824 */ /* 0x000fe200078e0219 */
[----:B------:R-:W2:Y:S01]  /*6e50*/  LDL R8, [R1+0x50] ;  /* 0x0000500001087983 */ /* 0x000ea20000100800 */
[----:B------:R-:W-:Y:S02]  /*6e60*/  CS2R R4, SRZ ;  /* 0x0000000000047805 */ /* 0x000fe4000001ff00 */
[----:B------:R-:W-:Y:S02]  /*6e70*/  CS2R R6, SRZ ;  /* 0x0000000000067805 */ /* 0x000fe4000001ff00 */
[----:B------:R-:W-:Y:S02]  /*6e80*/  CS2R R26, SRZ ;  /* 0x00000000001a7805 */ /* 0x000fe4000001ff00 */
[----:B------:R-:W-:Y:S02]  /*6e90*/  VIMNMX R3, R25, 0xc0, PT ;  /* 0x000000c019037848 */ /* 0x000fe40003fe0100 */
[----:B------:R-:W-:-:S02]  /*6ea0*/  CS2R R24, SRZ ;  /* 0x0000000000187805 */ /* 0x000fc4000001ff00 */
[----:B0-----:R-:W-:-:S04]  /*6eb0*/  ISETP.GE.AND P0, PT, R16, R21, PT ;  /* 0x000000151000720c */ /* 0x001fc80003f06270 */
[----:B------:R-:W-:-:S13]  /*6ec0*/  ISETP.GE.OR P1, PT, R18, R3, P0 ;  /* 0x000000031200720c */ /* 0x000fda0000726670 */
[----:B------:R0:W5:Y:S04]  /*6ed0*/  @!P1 LDG.E.128 R4, desc[UR56][R42.64] ;  /* 0x000000382a049981 */ /* 0x000168000c1e1d00 */
[----:B------:R0:W5:Y:S01]  /*6ee0*/  @!P1 LDG.E.128 R24, desc[UR56][R40.64] ;  /* 0x0000003828189981 */ /* 0x000162000c1e1d00 */
[----:B------:R-:W-:Y:S01]  /*6ef0*/  UMOV UR4, 0xffffffff ;  /* 0xffffffff00047882 */ /* 0x000fe20000000000 */
[----:B--2---:R-:W-:Y:S02]  /*6f00*/  LEA.HI R0, R8, R8, RZ, 0x1 ;  /* 0x0000000808007211 */ /* 0x004fe400078f08ff */
[----:B0-----:R-:W-:Y:S05]  /*6f10*/  BRA.DIV UR4, `(.L_x_10872) ;  /* 0x000000e204dc7947 */ /* 0x001fea000b800000 */
.L_x_11042:
[----:B------:R-:W-:Y:S01]  /*6f20*/  UMOV UR4, 0xffffffff ;  /* 0xffffffff00047882 */ /* 0x000fe20000000000 */
[----:B------:R-:W-:Y:S02]  /*6f30*/  LOP3.LUT R0, R0, 0xfffffffe, RZ, 0xc0, !PT ;  /* 0xfffffffe00007812 */ /* 0x000fe400078ec0ff */
[----:B------:R-:W-:Y:S05]  /*6f40*/  BRA.DIV UR4, `(.L_x_10873) ;  /* 0x000000e204f87947 */ /* 0x000fea000b800000 */
.L_x_11045:
[----:B------:R-:W-:Y:S01]  /*6f50*/  UMOV UR4, 0xffffffff ;  /* 0xffffffff00047882 */ /* 0x000fe20000000000 */
[----:B------:R-:W-:Y:S02]  /*6f60*/  IMAD.IADD R0, R8, 0x1, -R0 ;  /* 0x0000000108007824 */ /* 0x000fe400078e0a00 */
[----:B------:R-:W-:Y:S05]  /*6f70*/  BRA.DIV UR4, `(.L_x_10874) ;  /* 0x000000e604147947 */ /* 0x000fea000b800000 */
.L_x_11048:
[----:B------:R-:W-:Y:S01]  /*6f80*/  UMOV UR4, 0xffffffff ;  /* 0xffffffff00047882 */ /* 0x000fe20000000000 */
[----:B------:R-:W-:Y:S02]  /*6f90*/  SHF.L.U32 R9, R0, 0x1f, RZ ;  /* 0x0000001f00097819 */ /* 0x000fe400000006ff */
[----:B------:R-:W-:Y:S05]  /*6fa0*/  BRA.DIV UR4, `(.L_x_10875) ;  /* 0x000000e604307947 */ /* 0x000fea000b800000 */
.L_x_11051:
[----:B------:R-:W0:Y:S01]  /*6fb0*/  SYNCS.PHASECHK.TRANS64.TRYWAIT P1, [R2+URZ+0x30800], R9 ;  /* 0x03080009020075a7 */ /* 0x000e22000802017f */
[C---:B------:R-:W-:Y:S01]  /*6fc0*/  VIADD R0, R18.reuse, 0x60 ;  /* 0x0000006012007836 */ /* 0x040fe20000000000 */
[-C--:B------:R-:W-:Y:S01]  /*6fd0*/  ISETP.GE.OR P2, PT, R18, R3.reuse, P0 ;  /* 0x000000031200720c */ /* 0x080fe20000746670 */
[----:B-----5:R-:W-:Y:S01]  /*6fe0*/  IMAD.MOV.U32 R15, RZ, RZ, R5 ;  /* 0x000000ffff0f7224 */ /* 0x020fe200078e0005 */
[----:B------:R-:W-:Y:S01]  /*6ff0*/  MOV R20, R4 ;  /* 0x0000000400147202 */ /* 0x000fe20000000f00 */
[----:B------:R-:W-:Y:S01]  /*7000*/  IMAD.MOV.U32 R12, RZ, RZ, R6 ;  /* 0x000000ffff0c7224 */ /* 0x000fe200078e0006 */
[----:B------:R-:W-:Y:S01]  /*7010*/  ISETP.GE.OR P0, PT, R0, R3, P0 ;  /* 0x000000030000720c */ /* 0x000fe20000706670 */
[----:B------:R-:W-:Y:S01]  /*7020*/  IMAD.MOV.U32 R0, RZ, RZ, R7 ;  /* 0x000000ffff007224 */ /* 0x000fe200078e0007 */
[--C-:B------:R-:W-:Y:S01]  /*7030*/  SHF.R.U64 R3, R4, 0x10, R5.reuse ;  /* 0x0000001004037819 */ /* 0x100fe20000001205 */
[----:B------:R-:W-:Y:S01]  /*7040*/  IMAD.MOV.U32 R45, RZ, RZ, R24 ;  /* 0x000000ffff2d7224 */ /* 0x000fe200078e0018 */
[----:B------:R-:W-:Y:S01]  /*7050*/  SHF.R.U32.HI R13, RZ, 0x10, R5 ;  /* 0x00000010ff0d7819 */ /* 0x000fe20000011605 */
[----:B------:R-:W-:Y:S01]  /*7060*/  BSSY B1, `(.L_x_10876) ;  /* 0x0000017000017945 */ /* 0x000fe20003800000 */
[----:B------:R-:W-:-:S02]  /*7070*/  SHF.R.U64 R4, R6, 0x10, R7 ;  /* 0x0000001006047819 */ /* 0x000fc40000001207 */
[----:B------:R-:W-:Y:S02]  /*7080*/  SHF.R.U32.HI R5, RZ, 0x10, R7 ;  /* 0x00000010ff057819 */ /* 0x000fe40000011607 */
[--C-:B------:R-:W-:Y:S02]  /*7090*/  PRMT R15, R15, 0x5410, R3.reuse ;  /* 0x000054100f0f7816 */ /* 0x100fe40000000003 */
[----:B------:R-:W-:Y:S01]  /*70a0*/  PRMT R3, R4, 0x7610, R3 ;  /* 0x0000761004037816 */ /* 0x000fe20000000003 */
[----:B------:R-:W-:Y:S01]  /*70b0*/  IMAD.MOV.U32 R4, RZ, RZ, R25 ;  /* 0x000000ffff047224 */ /* 0x000fe200078e0019 */
[----:B------:R-:W-:Y:S01]  /*70c0*/  PRMT R0, R5, 0x5410, R0 ;  /* 0x0000541005007816 */ /* 0x000fe20000000000 */
[----:B------:R-:W-:Y:S01]  /*70d0*/  IMAD.MOV.U32 R5, RZ, RZ, R27 ;  /* 0x000000ffff057224 */ /* 0x000fe200078e001b */
[----:B------:R-:W-:Y:S02]  /*70e0*/  PRMT R20, R20, 0x5410, R20 ;  /* 0x0000541014147816 */ /* 0x000fe40000000014 */
[----:B------:R-:W-:-:S02]  /*70f0*/  PRMT R12, R12, 0x5410, R12 ;  /* 0x000054100c0c7816 */ /* 0x000fc4000000000c */
[--C-:B------:R-:W-:Y:S02]  /*7100*/  SHF.R.U64 R6, R24, 0x10, R25.reuse ;  /* 0x0000001018067819 */ /* 0x100fe40000001219 */
[----:B------:R-:W-:Y:S02]  /*7110*/  SHF.R.U32.HI R7, RZ, 0x10, R25 ;  /* 0x00000010ff077819 */ /* 0x000fe40000011619 */
[----:B------:R-:W-:Y:S02]  /*7120*/  MOV R14, R26 ;  /* 0x0000001a000e7202 */ /* 0x000fe40000000f00 */
[--C-:B------:R-:W-:Y:S02]  /*7130*/  SHF.R.U64 R8, R26, 0x10, R27.reuse ;  /* 0x000000101a087819 */ /* 0x100fe4000000121b */
[----:B------:R-:W-:Y:S02]  /*7140*/  SHF.R.U32.HI R10, RZ, 0x10, R27 ;  /* 0x00000010ff0a7819 */ /* 0x000fe4000001161b */
[----:B------:R-:W-:Y:S01]  /*7150*/  PRMT R20, R4, 0x7610, R20 ;  /* 0x0000761004147816 */ /* 0x000fe20000000014 */
[----:B------:R-:W-:Y:S01]  /*7160*/  IMAD.IADD R4, R16, 0x1, R21 ;  /* 0x0000000110047824 */ /* 0x000fe200078e0215 */
[----:B------:R-:W-:-:S02]  /*7170*/  PRMT R45, R45, 0x5410, R6 ;  /* 0x000054102d2d7816 */ /* 0x000fc40000000006 */
[----:B------:R-:W-:Y:S02]  /*7180*/  PRMT R14, R14, 0x5410, R7 ;  /* 0x000054100e0e7816 */ /* 0x000fe40000000007 */
[----:B------:R-:W-:Y:S02]  /*7190*/  PRMT R3, R3, 0x5410, R5 ;  /* 0x0000541003037816 */ /* 0x000fe40000000005 */
[----:B------:R-:W-:Y:S02]  /*71a0*/  PRMT R13, R13, 0x5410, R8 ;  /* 0x000054100d0d7816 */ /* 0x000fe40000000008 */
[----:B------:R-:W-:Y:S01]  /*71b0*/  PRMT R12, R10, 0x7610, R12 ;  /* 0x000076100a0c7816 */ /* 0x000fe2000000000c */
[----:B0-----:R-:W-:Y:S06]  /*71c0*/  @!P1 BRA `(.L_x_10877) ;  /* 0x000000e000d09947 */ /* 0x001fec0003800000 */
.L_x_11052:
[----:B------:R-:W-:Y:S05]  /*71d0*/  BSYNC B1 ;  /* 0x0000000000017941 */ /* 0x000fea0003800000 */
.L_x_10876:
[----:B------:R-:W-:Y:S01]  /*71e0*/  BSSY B1, `(.L_x_10878) ;  /* 0x000005f000017945 */ /* 0x000fe20003800000 */
[----:B------:R-:W-:-:S03]  /*71f0*/  LOP3.LUT R24, R4, 0x38, RZ, 0xc0, !PT ;  /* 0x0000003804187812 */ /* 0x000fc600078ec0ff */
[----:B------:R-:W-:Y:S05]  /*7200*/  @P2 BRA `(.L_x_10879) ;  /* 0x0000000400702947 */ /* 0x000fea0003800000 */
[----:B------:R-:W2:Y:S01]  /*7210*/  LDL R6, [R1+0x28] ;  /* 0x0000280001067983 */ /* 0x000ea20000100800 */
[----:B------:R-:W1:Y:S02]  /*7220*/  S2R R5, SR_TID.X ;  /* 0x0000000000057919 */ /* 0x000e640000002100 */
[----:B-1----:R-:W-:-:S05]  /*7230*/  VIADD R5, R5, 0xffffff80 ;  /* 0xffffff8005057836 */ /* 0x002fca0000000000 */
[----:B------:R-:W-:-:S04]  /*7240*/  SHF.R.S32.HI R10, RZ, 0x1f, R5 ;  /* 0x0000001fff0a7819 */ /* 0x000fc80000011405 */
[----:B------:R-:W-:-:S04]  /*7250*/  LEA.HI R10, R10, R5, RZ, 0x5 ;  /* 0x000000050a0a7211 */ /* 0x000fc800078f28ff */
[----:B------:R-:W-:Y:S01]  /*7260*/  SHF.R.S32.HI R10, RZ, 0x5, R10 ;  /* 0x00000005ff0a7819 */ /* 0x000fe2000001140a */
[--C-:B------:R-:W-:Y:S02]  /*7270*/  HADD2.F32 R34, -RZ, R45.reuse.H0_H0 ;  /* 0x2000002dff227230 */ /* 0x100fe40000004100 */
[----:B------:R-:W-:Y:S02]  /*7280*/  HADD2.F32 R32, -RZ, R20.H1_H1 ;  /* 0x30000014ff207230 */ /* 0x000fe40000004100 */
[----:B------:R-:W-:Y:S02]  /*7290*/  HADD2.F32 R37, -RZ, R45.H1_H1 ;  /* 0x3000002dff257230 */ /* 0x000fe40000004100 */
[----:B------:R-:W-:Y:S02]  /*72a0*/  HADD2.F32 R33, -RZ, R15.H1_H1 ;  /* 0x3000000fff217230 */ /* 0x000fe40000004100 */
[----:B--2---:R-:W-:-:S05]  /*72b0*/  IMAD.SHL.U32 R4, R6, 0x40, RZ ;  /* 0x0000004006047824 */ /* 0x004fca00078e00ff */
[----:B------:R-:W-:-:S04]  /*72c0*/  LOP3.LUT R7, R4, 0x1c0, RZ, 0xc0, !PT ;  /* 0x000001c004077812 */ /* 0x000fc800078ec0ff */
[--C-:B0-----:R-:W-:Y:S02]  /*72d0*/  SHF.R.U32.HI R9, RZ, 0x3, R7.reuse ;  /* 0x00000003ff097819 */ /* 0x101fe40000011607 */
[----:B------:R-:W-:Y:S02]  /*72e0*/  LOP3.LUT R4, R7, 0x38, R16, 0xf8, !PT ;  /* 0x0000003807047812 */ /* 0x000fe400078ef810 */
[----:B------:R-:W-:Y:S02]  /*72f0*/  LOP3.LUT R8, R9, R24, R7, 0x1e, !PT ;  /* 0x0000001809087212 */ /* 0x000fe400078e1e07 */
[----:B------:R-:W-:-:S03]  /*7300*/  LOP3.LUT R4, R4, R9, RZ, 0x3c, !PT ;  /* 0x0000000904047212 */ /* 0x000fc600078e3cff */
[C---:B------:R-:W-:Y:S02]  /*7310*/  IMAD R9, R10.reuse, 0x200, R8 ;  /* 0x000002000a097824 */ /* 0x040fe400078e0208 */
[----:B------:R-:W-:Y:S02]  /*7320*/  IMAD R5, R10, 0x200, R4 ;  /* 0x000002000a057824 */ /* 0x000fe400078e0204 */
[----:B------:R-:W-:-:S03]  /*7330*/  IMAD R44, R9, 0x2, R2 ;  /* 0x00000002092c7824 */ /* 0x000fc600078e0202 */
[----:B------:R-:W-:Y:S02]  /*7340*/  LEA R42, R5, R2, 0x1 ;  /* 0x00000002052a7211 */ /* 0x000fe400078e08ff */
[----:B------:R-:W0:Y:S04]  /*7350*/  LDS.128 R8, [R44+0xc400] ;  /* 0x00c400002c087984 */ /* 0x000e280000000c00 */
[----:B------:R-:W1:Y:S01]  /*7360*/  LDS.128 R4, [R42+0xc400] ;  /* 0x00c400002a047984 */ /* 0x000e620000000c00 */
[----:B0-----:R-:W-:Y:S02]  /*7370*/  HADD2.F32 R28, -RZ, R8.H0_H0 ;  /* 0x20000008ff1c7230 */ /* 0x001fe40000004100 */
[----:B-1----:R-:W-:-:S03]  /*7380*/  HADD2.F32 R21, -RZ, R4.H0_H0 ;  /* 0x20000004ff157230 */ /* 0x002fc60000004100 */
[C---:B------:R-:W-:Y:S01]  /*7390*/  FMUL.FTZ R36, R28.reuse, R34 ;  /* 0x000000221c247220 */ /* 0x040fe20000410000 */
[-C--:B------:R-:W-:Y:S01]  /*73a0*/  FMUL.FTZ R28, R28, R32.reuse ;  /* 0x000000201c1c7220 */ /* 0x080fe20000410000 */
[----:B------:R-:W-:Y:S02]  /*73b0*/  HADD2.F32 R8, -RZ, R8.H1_H1 ;  /* 0x30000008ff087230 */ /* 0x000fe40000004100 */
[C---:B------:R-:W-:Y:S01]  /*73c0*/  FFMA.FTZ R36, R21.reuse, R32, -R36 ;  /* 0x0000002015247223 */ /* 0x040fe20000010824 */
[----:B------:R-:W-:Y:S02]  /*73d0*/  HADD2.F32 R29, -RZ, R9.H0_H0 ;  /* 0x20000009ff1d7230 */ /* 0x000fe40000004100 */
[----:B------:R-:W-:Y:S01]  /*73e0*/  FFMA.FTZ R34, R21, R34, R28 ;  /* 0x0000002215227223 */ /* 0x000fe2000001001c */
[----:B------:R-:W-:Y:S02]  /*73f0*/  HADD2.F32 R32, -RZ, R20.H0_H0 ;  /* 0x20000014ff207230 */ /* 0x000fe40000004100 */
[----:B------:R-:W-:-:S02]  /*7400*/  HADD2.F32 R28, -RZ, R15.H0_H0 ;  /* 0x2000000fff1c7230 */ /* 0x000fc40000004100 */
[C---:B------:R-:W-:Y:S01]  /*7410*/  FMUL.FTZ R39, R8.reuse, R37 ;  /* 0x0000002508277220 */ /* 0x040fe20000410000 */
[----:B------:R-:W-:Y:S02]  /*7420*/  HADD2.F32 R4, -RZ, R4.H1_H1 ;  /* 0x30000004ff047230 */ /* 0x000fe40000004100 */
[-C--:B------:R-:W-:Y:S01]  /*7430*/  FMUL.FTZ R21, R8, R33.reuse ;  /* 0x0000002108157220 */ /* 0x080fe20000410000 */
[----:B------:R-:W-:Y:S02]  /*7440*/  HADD2.F32 R25, -RZ, R5.H0_H0 ;  /* 0x20000005ff197230 */ /* 0x000fe40000004100 */
[C---:B------:R-:W-:Y:S01]  /*7450*/  FMUL.FTZ R38, R29.reuse, R32 ;  /* 0x000000201d267220 */ /* 0x040fe20000410000 */
[----:B------:R-:W-:Y:S01]  /*7460*/  FMUL.FTZ R29, R29, R28 ;  /* 0x0000001c1d1d7220 */ /* 0x000fe20000410000 */
[C---:B------:R-:W-:Y:S01]  /*7470*/  FFMA.FTZ R39, R4.reuse, R33, -R39 ;  /* 0x0000002104277223 */ /* 0x040fe20000010827 */
[----:B------:R-:W-:Y:S01]  /*7480*/  FFMA.FTZ R37, R4, R37, R21 ;  /* 0x0000002504257223 */ /* 0x000fe20000010015 */
[----:B------:R-:W-:-:S02]  /*7490*/  HADD2.F32 R9, -RZ, R9.H1_H1 ;  /* 0x30000009ff097230 */ /* 0x000fc40000004100 */
[C---:B------:R-:W-:Y:S01]  /*74a0*/  FFMA.FTZ R38, R25.reuse, R28, -R38 ;  /* 0x0000001c19267223 */ /* 0x040fe20000010826 */
[----:B------:R-:W-:Y:S02]  /*74b0*/  HADD2.F32 R8, -RZ, R14.H1_H1 ;  /* 0x3000000eff087230 */ /* 0x000fe40000004100 */
[----:B------:R-:W-:Y:S01]  /*74c0*/  FFMA.FTZ R32, R25, R32, R29 ;  /* 0x0000002019207223 */ /* 0x000fe2000001001d */
[----:B------:R-:W-:Y:S02]  /*74d0*/  HADD2.F32 R4, -RZ, R13.H0_H0 ;  /* 0x2000000dff047230 */ /* 0x000fe40000004100 */
[----:B------:R-:W-:Y:S02]  /*74e0*/  HADD2.F32 R30, -RZ, R10.H0_H0 ;  /* 0x2000000aff1e7230 */ /* 0x000fe40000004100 */
[----:B------:R-:W-:Y:S02]  /*74f0*/  HADD2.F32 R25, -RZ, R14.H0_H0 ;  /* 0x2000000eff197230 */ /* 0x000fe40000004100 */
[----:B------:R-:W-:-:S02]  /*7500*/  HADD2.F32 R21, -RZ, R12.H1_H1 ;  /* 0x3000000cff157230 */ /* 0x000fc40000004100 */
[C---:B------:R-:W-:Y:S01]  /*7510*/  FMUL.FTZ R28, R9.reuse, R8 ;  /* 0x00000008091c7220 */ /* 0x040fe20000410000 */
[----:B------:R-:W-:Y:S02]  /*7520*/  HADD2.F32 R5, -RZ, R5.H1_H1 ;  /* 0x30000005ff057230 */ /* 0x000fe40000004100 */
[----:B------:R-:W-:Y:S01]  /*7530*/  FMUL.FTZ R40, R9, R4 ;  /* 0x0000000409287220 */ /* 0x000fe20000410000 */
[----:B------:R-:W-:Y:S02]  /*7540*/  HADD2.F32 R26, -RZ, R6.H0_H0 ;  /* 0x20000006ff1a7230 */ /* 0x000fe40000004100 */
[C---:B------:R-:W-:Y:S01]  /*7550*/  FMUL.FTZ R43, R30.reuse, R25 ;  /* 0x000000191e2b7220 */ /* 0x040fe20000410000 */
[----:B------:R-:W-:Y:S02]  /*7560*/  HADD2.F32 R10, -RZ, R10.H1_H1 ;  /* 0x3000000aff0a7230 */ /* 0x000fe40000004100 */
[----:B------:R-:W-:Y:S01]  /*7570*/  FMUL.FTZ R30, R30, R21 ;  /* 0x000000151e1e7220 */ /* 0x000fe20000410000 */
[----:B------:R-:W-:-:S02]  /*7580*/  HADD2.F32 R29, -RZ, R13.H1_H1 ;  /* 0x3000000dff1d7230 */ /* 0x000fc40000004100 */
[----:B------:R-:W-:Y:S02]  /*7590*/  HADD2.F32 R9, -RZ, R3.H0_H0 ;  /* 0x20000003ff097230 */ /* 0x000fe40000004100 */
[C---:B------:R-:W-:Y:S01]  /*75a0*/  FFMA.FTZ R33, R5.reuse, R4, -R28 ;  /* 0x0000000405217223 */ /* 0x040fe2000001081c */
[----:B------:R-:W-:Y:S01]  /*75b0*/  FFMA.FTZ R41, R5, R8, R40 ;  /* 0x0000000805297223 */ /* 0x000fe20000010028 */
[----:B------:R-:W-:Y:S01]  /*75c0*/  FFMA.FTZ R43, R26, R21, -R43 ;  /* 0x000000151a2b7223 */ /* 0x000fe2000001082b */
[----:B------:R-:W-:Y:S02]  /*75d0*/  HADD2.F32 R6, -RZ, R6.H1_H1 ;  /* 0x30000006ff067230 */ /* 0x000fe40000004100 */
[----:B------:R-:W-:Y:S01]  /*75e0*/  FMUL.FTZ R5, R10, R29 ;  /* 0x0000001d0a057220 */ /* 0x000fe20000410000 */
[--C-:B------:R-:W-:Y:S02]  /*75f0*/  HADD2.F32 R31, -RZ, R11.reuse.H0_H0 ;  /* 0x2000000bff1f7230 */ /* 0x100fe40000004100 */
[----:B------:R-:W-:Y:S01]  /*7600*/  FFMA.FTZ R30, R26, R25, R30 ;  /* 0x000000191a1e7223 */ /* 0x000fe2000001001e */
[----:B------:R-:W-:Y:S01]  /*7610*/  FMUL.FTZ R21, R10, R9 ;  /* 0x000000090a157220 */ /* 0x000fe20000410000 */
[----:B------:R-:W-:-:S02]  /*7620*/  HADD2.F32 R11, -RZ, R11.H1_H1 ;  /* 0x3000000bff0b7230 */ /* 0x000fc40000004100 */
[----:B------:R-:W-:Y:S02]  /*7630*/  HADD2.F32 R10, -RZ, R3.H1_H1 ;  /* 0x30000003ff0a7230 */ /* 0x000fe40000004100 */
[----:B------:R-:W-:Y:S02]  /*7640*/  HADD2.F32 R26, -RZ, R12.H0_H0 ;  /* 0x2000000cff1a7230 */ /* 0x000fe40000004100 */
[--C-:B------:R-:W-:Y:S02]  /*7650*/  HADD2.F32 R4, -RZ, R0.reuse.H1_H1 ;  /* 0x30000000ff047230 */ /* 0x100fe40000004100 */
[----:B------:R-:W-:Y:S02]  /*7660*/  HADD2.F32 R8, -RZ, R0.H0_H0 ;  /* 0x20000000ff087230 */ /* 0x000fe40000004100 */
[C---:B------:R-:W-:Y:S01]  /*7670*/  FFMA.FTZ R28, R6.reuse, R9, -R5 ;  /* 0x00000009061c7223 */ /* 0x040fe20000010805 */
        /* <DEDUP_REMOVED lines=19> */
[----:B------:R1:W-:Y:S04]  /*77b0*/  STS.128 [R42+0xc400], R4 ;  /* 0x00c400042a007388 */ /* 0x0003e80000000c00 */
[----:B------:R1:W-:Y:S02]  /*77c0*/  STS.128 [R44+0xc400], R8 ;  /* 0x00c400082c007388 */ /* 0x0003e40000000c00 */
.L_x_10879:
[----:B------:R-:W-:Y:S05]  /*77d0*/  BSYNC B1 ;  /* 0x0000000000017941 */ /* 0x000fea0003800000 */
.L_x_10878:
[----:B------:R-:W-:Y:S05]  /*77e0*/  @P0 BRA `(.L_x_10869) ;  /* 0x0000000400480947 */ /* 0x000fea0003800000 */
[----:B-1----:R-:W0:Y:S01]  /*77f0*/  LDL R8, [R1+0x38] ;  /* 0x0000380001087983 */ /* 0x002e220000100800 */
[----:B------:R-:W-:-:S03]  /*7800*/  SHF.R.U32.HI R4, RZ, 0x3, R157 ;  /* 0x00000003ff047819 */ /* 0x000fc6000001169d */
[----:B------:R-:W2:Y:S01]  /*7810*/  LDL R38, [R1+0x5c] ;  /* 0x00005c0001267983 */ /* 0x000ea20000100800 */
[----:B------:R-:W-:Y:S01]  /*7820*/  LOP3.LUT R24, R4, R24, R157, 0x1e, !PT ;  /* 0x0000001804187212 */ /* 0x000fe200078e1e9d */
[--C-:B------:R-:W-:Y:S02]  /*7830*/  HADD2.F32 R32, -RZ, R20.reuse.H1_H1 ;  /* 0x30000014ff207230 */ /* 0x100fe40000004100 */
[--C-:B------:R-:W-:Y:S02]  /*7840*/  HADD2.F32 R34, -RZ, R45.reuse.H0_H0 ;  /* 0x2000002dff227230 */ /* 0x100fe40000004100 */
[----:B------:R-:W-:Y:S02]  /*7850*/  HADD2.F32 R36, -RZ, R45.H1_H1 ;  /* 0x3000002dff247230 */ /* 0x000fe40000004100 */
[----:B------:R-:W-:Y:S02]  /*7860*/  HADD2.F32 R41, -RZ, R15.H0_H0 ;  /* 0x2000000fff297230 */ /* 0x000fe40000004100 */
[----:B------:R-:W-:-:S02]  /*7870*/  HADD2.F32 R43, -RZ, R20.H0_H0 ;  /* 0x20000014ff2b7230 */ /* 0x000fc40000004100 */
[----:B0-----:R-:W-:-:S04]  /*7880*/  IMAD.IADD R9, R8, 0x1, R24 ;  /* 0x0000000108097824 */ /* 0x001fc800078e0218 */
[----:B------:R-:W-:Y:S01]  /*7890*/  IMAD R21, R9, 0x2, R2 ;  /* 0x0000000209157824 */ /* 0x000fe200078e0202 */
[----:B--2---:R-:W-:Y:S04]  /*78a0*/  LDS.128 R4, [R38+0xc400] ;  /* 0x00c4000026047984 */ /* 0x004fe80000000c00 */
[----:B------:R-:W0:Y:S02]  /*78b0*/  LDS.128 R8, [R21+0xc400] ;  /* 0x00c4000015087984 */ /* 0x000e240000000c00 */
[--C-:B0-----:R-:W-:Y:S02]  /*78c0*/  HADD2.F32 R28, -RZ, R8.reuse.H0_H0 ;  /* 0x20000008ff1c7230 */ /* 0x101fe40000004100 */
[----:B------:R-:W-:-:S03]  /*78d0*/  HADD2.F32 R8, -RZ, R8.H1_H1 ;  /* 0x30000008ff087230 */ /* 0x000fc60000004100 */
[-C--:B------:R-:W-:Y:S01]  /*78e0*/  FMUL.FTZ R33, R34, R28.reuse ;  /* 0x0000001c22217220 */ /* 0x080fe20000410000 */
[----:B------:R-:W-:Y:S01]  /*78f0*/  FMUL.FTZ R37, R32, R28 ;  /* 0x0000001c20257220 */ /* 0x000fe20000410000 */
[----:B------:R-:W-:Y:S02]  /*7900*/  HADD2.F32 R28, -RZ, R15.H1_H1 ;  /* 0x3000000fff1c7230 */ /* 0x000fe40000004100 */
[--C-:B------:R-:W-:Y:S02]  /*7910*/  HADD2.F32 R24, -RZ, R4.reuse.H0_H0 ;  /* 0x20000004ff187230 */ /* 0x100fe40000004100 */
[-C--:B------:R-:W-:Y:S01]  /*7920*/  FMUL.FTZ R39, R36, R8.reuse ;  /* 0x0000000824277220 */ /* 0x080fe20000410000 */
[----:B------:R-:W-:Y:S02]  /*7930*/  HADD2.F32 R4, -RZ, R4.H1_H1 ;  /* 0x30000004ff047230 */ /* 0x000fe40000004100 */
[----:B------:R-:W-:Y:S01]  /*7940*/  FMUL.FTZ R15, R28, R8 ;  /* 0x000000081c0f7220 */ /* 0x000fe20000410000 */
[----:B------:R-:W-:-:S02]  /*7950*/  HADD2.F32 R29, -RZ, R9.H0_H0 ;  /* 0x20000009ff1d7230 */ /* 0x000fc40000004100 */
[----:B------:R-:W-:Y:S02]  /*7960*/  HADD2.F32 R9, -RZ, R9.H1_H1 ;  /* 0x30000009ff097230 */ /* 0x000fe40000004100 */
[-C--:B------:R-:W-:Y:S01]  /*7970*/  FFMA.FTZ R8, R28, R4.reuse, -R39 ;  /* 0x000000041c087223 */ /* 0x080fe20000010827 */
[----:B------:R-:W-:Y:S02]  /*7980*/  HADD2.F32 R39, -RZ, R14.H1_H1 ;  /* 0x3000000eff277230 */ /* 0x000fe40000004100 */
[----:B------:R-:W-:Y:S01]  /*7990*/  FFMA.FTZ R20, R36, R4, R15 ;  /* 0x0000000424147223 */ /* 0x000fe2000001000f */
[----:B------:R-:W-:Y:S02]  /*79a0*/  HADD2.F32 R15, -RZ, R13.H0_H0 ;  /* 0x2000000dff0f7230 */ /* 0x000fe40000004100 */
[--C-:B------:R-:W-:Y:S02]  /*79b0*/  HADD2.F32 R25, -RZ, R5.reuse.H0_H0 ;  /* 0x20000005ff197230 */ /* 0x100fe40000004100 */
[----:B------:R-:W-:Y:S01]  /*79c0*/  FFMA.FTZ R37, R34, R24, R37 ;  /* 0x0000001822257223 */ /* 0x000fe20000010025 */
[----:B------:R-:W-:-:S02]  /*79d0*/  HADD2.F32 R5, -RZ, R5.H1_H1 ;  /* 0x30000005ff057230 */ /* 0x000fc40000004100 */
[-C--:B------:R-:W-:Y:S01]  /*79e0*/  FMUL.FTZ R4, R39, R9.reuse ;  /* 0x0000000927047220 */ /* 0x080fe20000410000 */
[----:B------:R-:W-:Y:S02]  /*79f0*/  HADD2.F32 R30, -RZ, R10.H0_H0 ;  /* 0x2000000aff1e7230 */ /* 0x000fe40000004100 */
[----:B------:R-:W-:Y:S02]  /*7a00*/  HADD2.F32 R34, -RZ, R14.H0_H0 ;  /* 0x2000000eff227230 */ /* 0x000fe40000004100 */
[C---:B------:R-:W-:Y:S01]  /*7a10*/  FMUL.FTZ R14, R15.reuse, R9 ;  /* 0x000000090f0e7220 */ /* 0x040fe20000410000 */
[----:B------:R-:W-:Y:S02]  /*7a20*/  HADD2.F32 R10, -RZ, R10.H1_H1 ;  /* 0x3000000aff0a7230 */ /* 0x000fe40000004100 */
[----:B------:R-:W-:Y:S02]  /*7a30*/  HADD2.F32 R36, -RZ, R13.H1_H1 ;  /* 0x3000000dff247230 */ /* 0x000fe40000004100 */
[----:B------:R-:W-:Y:S01]  /*7a40*/  FFMA.FTZ R9, R15, R5, -R4 ;  /* 0x000000050f097223 */ /* 0x000fe20000010804 */
[----:B------:R-:W-:-:S02]  /*7a50*/  HADD2.F32 R26, -RZ, R6.H0_H0 ;  /* 0x20000006ff1a7230 */ /* 0x000fc40000004100 */
[----:B------:R-:W-:Y:S01]  /*7a60*/  FFMA.FTZ R33, R32, R24, -R33 ;  /* 0x0000001820217223 */ /* 0x000fe20000010821 */
[----:B------:R-:W-:Y:S02]  /*7a70*/  HADD2.F32 R4, -RZ, R3.H0_H0 ;  /* 0x20000003ff047230 */ /* 0x000fe40000004100 */
[----:B------:R-:W-:Y:S01]  /*7a80*/  FMUL.FTZ R24, R43, R29 ;  /* 0x0000001d2b187220 */ /* 0x000fe20000410000 */
[----:B------:R-:W-:Y:S02]  /*7a90*/  HADD2.F32 R6, -RZ, R6.H1_H1 ;  /* 0x30000006ff067230 */ /* 0x000fe40000004100 */
[----:B------:R-:W-:Y:S01]  /*7aa0*/  FFMA.FTZ R13, R39, R5, R14 ;  /* 0x00000005270d7223 */ /* 0x000fe2000001000e */
[-C--:B------:R-:W-:Y:S01]  /*7ab0*/  FMUL.FTZ R5, R36, R10.reuse ;  /* 0x0000000a24057220 */ /* 0x080fe20000410000 */
[C---:B------:R-:W-:Y:S01]  /*7ac0*/  FMUL.FTZ R28, R41.reuse, R29 ;  /* 0x0000001d291c7220 */ /* 0x040fe20000410000 */
[--C-:B------:R-:W-:Y:S02]  /*7ad0*/  HADD2.F32 R31, -RZ, R11.reuse.H0_H0 ;  /* 0x2000000bff1f7230 */ /* 0x100fe40000004100 */
[----:B------:R-:W-:Y:S01]  /*7ae0*/  FFMA.FTZ R24, R41, R25, -R24 ;  /* 0x0000001929187223 */ /* 0x000fe20000010818 */
[----:B------:R-:W-:Y:S01]  /*7af0*/  FMUL.FTZ R29, R4, R10 ;  /* 0x0000000a041d7220 */ /* 0x000fe20000410000 */
[----:B------:R-:W-:-:S02]  /*7b00*/  HADD2.F32 R11, -RZ, R11.H1_H1 ;  /* 0x3000000bff0b7230 */ /* 0x000fc40000004100 */
[----:B------:R-:W-:Y:S01]  /*7b10*/  FFMA.FTZ R10, R4, R6, -R5 ;  /* 0x00000006040a7223 */ /* 0x000fe20000010805 */
[----:B------:R-:W-:Y:S02]  /*7b20*/  HADD2.F32 R39, -RZ, R3.H1_H1 ;  /* 0x30000003ff277230 */ /* 0x000fe40000004100 */
[--C-:B------:R-:W-:Y:S02]  /*7b30*/  HADD2.F32 R41, -RZ, R12.reuse.H0_H0 ;  /* 0x2000000cff297230 */ /* 0x100fe40000004100 */
[----:B------:R-:W-:Y:S02]  /*7b40*/  HADD2.F32 R32, -RZ, R12.H1_H1 ;  /* 0x3000000cff207230 */ /* 0x000fe40000004100 */
[--C-:B------:R-:W-:Y:S02]  /*7b50*/  HADD2.F32 R3, -RZ, R0.reuse.H1_H1 ;  /* 0x30000000ff037230 */ /* 0x100fe40000004100 */
[----:B------:R-:W-:Y:S02]  /*7b60*/  HADD2.F32 R5, -RZ, R0.H0_H0 ;  /* 0x20000000ff057230 */ /* 0x000fe40000004100 */
[----:B------:R-:W-:-:S02]  /*7b70*/  HADD2.F32 R27, -RZ, R7.H0_H0 ;  /* 0x20000007ff1b7230 */ /* 0x000fc40000004100 */
[----:B------:R-:W-:Y:S01]  /*7b80*/  FFMA.FTZ R28, R43, R25, R28 ;  /* 0x000000192b1c7223 */ /* 0x000fe2000001001c */
[----:B------:R-:W-:Y:S02]  /*7b90*/  HADD2.F32 R7, -RZ, R7.H1_H1 ;  /* 0x30000007ff077230 */ /* 0x000fe40000004100 */
[----:B------:R-:W-:Y:S01]  /*7ba0*/  FMUL.FTZ R15, R34, R30 ;  /* 0x0000001e220f7220 */ /* 0x000fe20000410000 */
[----:B------:R-:W-:Y:S01]  /*7bb0*/  FFMA.FTZ R0, R36, R6, R29 ;  /* 0x0000000624007223 */ /* 0x000fe2000001001d */
[----:B------:R-:W-:Y:S01]  /*7bc0*/  FMUL.FTZ R4, R39, R31 ;  /* 0x0000001f27047220 */ /* 0x000fe20000410000 */
[----:B------:R-:W-:Y:S01]  /*7bd0*/  FMUL.FTZ R12, R41, R11 ;  /* 0x0000000b290c7220 */ /* 0x000fe20000410000 */
[C---:B------:R-:W-:Y:S01]  /*7be0*/  FMUL.FTZ R25, R32.reuse, R30 ;  /* 0x0000001e20197220 */ /* 0x040fe20000410000 */
        /* <DEDUP_REMOVED lines=16> */
[----:B------:R3:W-:Y:S04]  /*7cf0*/  STS.128 [R38+0xc400], R4 ;  /* 0x00c4000426007388 */ /* 0x0007e80000000c00 */
[----:B------:R3:W-:Y:S02]  /*7d00*/  STS.128 [R21+0xc400], R8 ;  /* 0x00c4000815007388 */ /* 0x0007e40000000c00 */
.L_x_10869:
[----:B------:R-:W-:Y:S05]  /*7d10*/  BSYNC B0 ;  /* 0x0000000000007941 */ /* 0x000fea0003800000 */
.L_x_10855:
[----:B------:R-:W-:Y:S01]  /*7d20*/  @!PT LDS RZ, [RZ] ;  /* 0x00000000fffff984 */ /* 0x000fe20000000800 */
[----:B------:R-:W-:Y:S01]  /*7d30*/  @!PT LDS RZ, [RZ] ;  /* 0x00000000fffff984 */ /* 0x000fe20000000800 */
[----:B------:R-:W-:Y:S01]  /*7d40*/  @!PT LDS RZ, [RZ] ;  /* 0x00000000fffff984 */ /* 0x000fe20000000800 */
[----:B------:R-:W-:Y:S01]  /*7d50*/  @!PT LDS RZ, [RZ] ;  /* 0x00000000fffff984 */ /* 0x000fe20000000800 */
[----:B------:R4:W-:Y:S06]  /*7d60*/  MEMBAR.ALL.CTA ;  /* 0x0000000000007992 */ /* 0x0009ec0000008000 */
[----:B----4-:R-:W4:Y:S01]  /*7d70*/  FENCE.VIEW.ASYNC.S ;  /* 0x00000000000073c6 */ /* 0x010f220000000000 */
[----:B------:R-:W-:Y:S05]  /*7d80*/  WARPSYNC.ALL ;  /* 0x0000000000007948 */ /* 0x000fea0003800000 */
[----:B----4-:R-:W-:Y:S06]  /*7d90*/  BAR.SYNC.DEFER_BLOCKING 0xd, 0x180 ;  /* 0x0346000000007b1d */ /* 0x010fec0000010000 */
.L_x_10852:
[----:B------:R-:W-:-:S13]  /*7da0*/  ISETP.NE.AND P0, PT, R152, 0x3, PT ;  /* 0x000000039800780c */ /* 0x000fda0003f05270 */
[----:B------:R-:W-:Y:S05]  /*7db0*/  @!P0 BRA `(.L_x_10880) ;  /* 0x0000000000048947 */ /* 0x000fea0003800000 */
[----:B------:R-:W-:Y:S01]  /*7dc0*/  BPT.TRAP 0x1 ;  /* 0x000000040000795c */ /* 0x000fe20000300000 */
.L_x_10880:
[----:B-123--:R-:W-:Y:S01]  /*7dd0*/  IMAD R4, R22, 0x8, R2 ;  /* 0x0000000816047824 */ /* 0x00efe200078e0202 */
[----:B------:R-:W-:-:S04]  /*7de0*/  SHF.L.U32 R5, R153, 0x1f, RZ ;  /* 0x0000001f99057819 */ /* 0x000fc800000006ff */
[----:B------:R1:W2:Y:S01]  /*7df0*/  SYNCS.PHASECHK.TRANS64.TRYWAIT P1, [R4+URZ+0x30830], R5 ;  /* 0x03083005040075a7 */ /* 0x0002a2000802017f */
[----:B------:R-:W-:Y:S05]  /*7e00*/  @!P0 BRA `(.L_x_10881) ;  /* 0x0000000000048947 */ /* 0x000fea0003800000 */
[----:B------:R-:W-:Y:S01]  /*7e10*/  BPT.TRAP 0x1 ;  /* 0x000000040000795c */ /* 0x000fe20000300000 */
.L_x_10881:
[----:B------:R-:W-:Y:S01]  /*7e20*/  IADD3 R0, R2, 0x12400, RZ ;  /* 0x0001240002007810 */ /* 0x000fe20007ffe0ff */
[----:B------:R-:W-:-:S03]  /*7e30*/  IMAD R3, R35, 0x2000, R2 ;  /* 0x0000200023037824 */ /* 0x000fc600078e0202 */
[----:B------:R-:W-:Y:S02]  /*7e40*/  SHF.R.U32.HI R0, RZ, 0x4, R0 ;  /* 0x00000004ff007819 */ /* 0x000fe40000011600 */
[----:B------:R3:W-:Y:S02]  /*7e50*/  STL [R1+0x2c], R3 ;  /* 0x00002c0301007387 */ /* 0x0007e40000100800 */
[----:B------:R-:W-:-:S04]  /*7e60*/  LOP3.LUT R0, R0, 0x3fff, RZ, 0xc0, !PT ;  /* 0x00003fff00007812 */ /* 0x000fc800078ec0ff */
[----:B------:R-:W-:Y:S01]  /*7e70*/  LOP3.LUT R0, R0, 0x10000, RZ, 0xfc, !PT ;  /* 0x0001000000007812 */ /* 0x000fe200078efcff */
[----:B---3--:R-:W-:-:S04]  /*7e80*/  VIADD R3, R3, 0xc400 ;  /* 0x0000c40003037836 */ /* 0x008fc80000000000 */
[----:B------:R3:W-:Y:S01]  /*7e90*/  STL [R1+0x34], R0 ;  /* 0x0000340001007387 */ /* 0x0007e20000100800 */
[----:B------:R-:W-:-:S04]  /*7ea0*/  SHF.R.U32.HI R3, RZ, 0x4, R3 ;  /* 0x00000004ff037819 */ /* 0x000fc80000011603 */
[----:B------:R-:W-:Y:S01]  /*7eb0*/  LOP3.LUT R3, R3, 0x3fff, RZ, 0xc0, !PT ;  /* 0x00003fff03037812 */ /* 0x000fe200078ec0ff */
[----:B--2---:R-:W-:Y:S06]  /*7ec0*/  @P1 BRA `(.L_x_10882) ;  /* 0x0000000000081947 */ /* 0x004fec0003800000 */
[----:B------:R-:W2:Y:S02]  /*7ed0*/  SYNCS.PHASECHK.TRANS64.TRYWAIT P1, [R4+URZ+0x30830], R5 ;  /* 0x03083005040075a7 */ /* 0x000ea4000802017f */
[----:B--2---:R-:W-:Y:S05]  /*7ee0*/  @!P1 BRA `(.L_x_10883) ;  /* 0x000000d4009c9947 */ /* 0x004fea0003800000 */
.L_x_10882:
[----:B---3--:R-:W3:Y:S01]  /*7ef0*/  LDL R0, [R1+0x34] ;  /* 0x0000340001007983 */ /* 0x008ee20000100800 */
[----:B------:R-:W-:Y:S01]  /*7f00*/  IMAD.MOV.U32 R7, RZ, RZ, 0x40000040 ;  /* 0x40000040ff077424 */ /* 0x000fe200078e00ff */
[----:B------:R-:W-:Y:S01]  /*7f10*/  LOP3.LUT R12, R3, 0x10000, RZ, 0xfc, !PT ;  /* 0x00010000030c7812 */ /* 0x000fe200078efcff */
[----:B------:R-:W-:Y:S01]  /*7f20*/  IMAD.MOV.U32 R13, RZ, RZ, 0x40000040 ;  /* 0x40000040ff0d7424 */ /* 0x000fe200078e00ff */
[----:B------:R-:W-:Y:S05]  /*7f30*/  WARPSYNC.ALL ;  /* 0x0000000000007948 */ /* 0x000fea0003800000 */
[----:B------:R-:W-:Y:S01]  /*7f40*/  R2UR UR7, R7 ;  /* 0x00000000070772ca */ /* 0x000fe200000e0000 */
[----:B------:R-:W4:Y:S01]  /*7f50*/  LDL R11, [R1+0x54] ;  /* 0x00005400010b7983 */ /* 0x000f220000100800 */
[----:B------:R-:W-:-:S02]  /*7f60*/  R2UR UR4, R12 ;  /* 0x000000000c0472ca */ /* 0x000fc400000e0000 */
[----:B------:R-:W-:Y:S01]  /*7f70*/  R2UR UR5, R13 ;  /* 0x000000000d0572ca */ /* 0x000fe200000e0000 */
[----:B0----5:R-:W-:Y:S01]  /*7f80*/  WARPGROUP.ARRIVE ;  /* 0x00000000000079c5 */ /* 0x021fe20000000000 */
[----:B------:R-:W-:Y:S01]  /*7f90*/  IMAD.MOV.U32 R9, RZ, RZ, 0x40000040 ;  /* 0x40000040ff097424 */ /* 0x000fe200078e00ff */
[----:B------:R-:W-:Y:S01]  /*7fa0*/  IADD3 R20, R12, 0x2, RZ ;  /* 0x000000020c147810 */ /* 0x000fe20007ffe0ff */
[----:B------:R-:W-:Y:S01]  /*7fb0*/  IMAD.MOV.U32 R21, RZ, RZ, 0x40000040 ;  /* 0x40000040ff157424 */ /* 0x000fe200078e00ff */
[----:B------:R-:W-:Y:S01]  /*7fc0*/  P2R R10, PR, RZ, 0x1 ;  /* 0x00000001ff0a7803 */ /* 0x000fe20000000000 */
[----:B---3--:R-:W-:-:S05]  /*7fd0*/  IMAD R6, R22, 0x600, R0 ;  /* 0x0000060016067824 */ /* 0x008fca00078e0200 */
[----:B------:R-:W-:-:S13]  /*7fe0*/  R2UR UR6, R6 ;  /* 0x00000000060672ca */ /* 0x000fda00000e0000 */
[----:B------:R-:W-:Y:S01]  /*7ff0*/  HGMMA.64x192x16.F32 R24, gdesc[UR4], RZ, !UPT, gsb0 ;  /* 0x02e00000041879f0 */ /* 0x000fe2000c0008ff */
[----:B------:R-:W-:Y:S01]  /*8000*/  VIADD R8, R6, 0x2 ;  /* 0x0000000206087836 */ /* 0x000fe20000000000 */
[----:B------:R-:W-:Y:S02]  /*8010*/  R2UR UR7, R9 ;  /* 0x00000000090772ca */ /* 0x000fe400000e0000 */
[----:B------:R-:W-:Y:S02]  /*8020*/  R2UR UR4, R20 ;  /* 0x00000000140472ca */ /* 0x000fe400000e0000 */
[----:B------:R-:W-:Y:S02]  /*8030*/  R2UR UR6, R8 ;  /* 0x00000000080672ca */ /* 0x000fe400000e0000 */
[----:B------:R-:W-:Y:S01]  /*8040*/  R2UR UR5, R21 ;  /* 0x00000000150572ca */ /* 0x000fe200000e0000 */
[----:B------:R-:W-:Y:S01]  /*8050*/  VIADD R8, R6, 0x4 ;  /* 0x0000000406087836 */ /* 0x000fe20000000000 */
[----:B------:R-:W-:Y:S01]  /*8060*/  MOV R15, 0x40000040 ;  /* 0x40000040000f7802 */ /* 0x000fe20000000f00 */
[----:B------:R-:W-:-:S02]  /*8070*/  VIADD R14, R12, 0x4 ;  /* 0x000000040c0e7836 */ /* 0x000fc40000000000 */
[----:B------:R-:W-:Y:S01]  /*8080*/  IMAD.MOV.U32 R9, RZ, RZ, 0x40000040 ;  /* 0x40000040ff097424 */ /* 0x000fe200078e00ff */
[----:B------:R-:W-:Y:S02]  /*8090*/  WARPGROUP.DEPBAR.LE gsb0, 0x0 ;  /* 0x00008000000079c5 */ /* 0x000fe40000010000 */
[----:B------:R-:W-:-:S06]  /*80a0*/  WARPGROUP.ARRIVE ;  /* 0x00000000000079c5 */ /* 0x000fcc0000000000 */
[----:B------:R-:W-:Y:S01]  /*80b0*/  HGMMA.64x192x16.F32 R24, gdesc[UR4], R24, gsb0 ;  /* 0x02e00000041879f0 */ /* 0x000fe20008000818 */
        /* <DEDUP_REMOVED lines=15> */
[----:B------:R-:W0:Y:S01]  /*81b0*/  S2R R0, SR_TID.X ;  /* 0x0000000000007919 */ /* 0x000e220000002100 */
[----:B------:R3:W-:Y:S01]  /*81c0*/  STL.64 [R1+0x8], R12 ;  /* 0x0000080c01007387 */ /* 0x0007e20000100a00 */
[----:B0-----:R-:W-:-:S05]  /*81d0*/  VIADD R0, R0, 0xffffff80 ;  /* 0xffffff8000007836 */ /* 0x001fca0000000000 */
[----:B---3--:R-:W-:-:S04]  /*81e0*/  SHF.R.S32.HI R12, RZ, 0x1f, R0 ;  /* 0x0000001fff0c7819 */ /* 0x008fc80000011400 */
[----:B------:R-:W-:-:S04]  /*81f0*/  LEA.HI R12, R12, R0, RZ, 0x7 ;  /* 0x000000000c0c7211 */ /* 0x000fc800078f38ff */
[----:B------:R-:W-:-:S05]  /*8200*/  LOP3.LUT R12, R12, 0xffffff80, RZ, 0xc0, !PT ;  /* 0xffffff800c0c7812 */ /* 0x000fca00078ec0ff */
[----:B------:R-:W-:-:S05]  /*8210*/  IMAD.IADD R12, R0, 0x1, -R12 ;  /* 0x00000001000c7824 */ /* 0x000fca00078e0a0c */
[----:B------:R-:W-:-:S04]  /*8220*/  SHF.R.S32.HI R0, RZ, 0x1f, R12 ;  /* 0x0000001fff007819 */ /* 0x000fc8000001140c */
[----:B------:R-:W-:-:S04]  /*8230*/  LEA.HI R0, R0, R12, RZ, 0x2 ;  /* 0x0000000c00007211 */ /* 0x000fc800078f10ff */
[----:B------:R-:W-:Y:S01]  /*8240*/  LOP3.LUT R0, R0, 0x7ffffffc, RZ, 0xc0, !PT ;  /* 0x7ffffffc00007812 */ /* 0x000fe200078ec0ff */
[----:B------:R-:W-:Y:S02]  /*8250*/  WARPGROUP.DEPBAR.LE gsb0, 0x0 ;  /* 0x00008000000079c5 */ /* 0x000fe40000010000 */
[----:B------:R-:W-:-:S06]  /*8260*/  WARPGROUP.ARRIVE ;  /* 0x00000000000079c5 */ /* 0x000fcc0000000000 */
[----:B------:R-:W-:Y:S01]  /*8270*/  HGMMA.64x192x16.F32 R24, gdesc[UR4], R24, gsb0 ;  /* 0x02e00000041879f0 */ /* 0x000fe20008000818 */
[----:B------:R-:W-:Y:S01]  /*8280*/  IMAD.IADD R0, R12, 0x1, -R0 ;  /* 0x000000010c007824 */ /* 0x000fe200078e0a00 */
[----:B------:R-:W-:Y:S01]  /*8290*/  ULDC UR4, c[0x0][0x988] ;  /* 0x0002620000047ab9 */ /* 0x000fe20000000800 */
[----:B------:R-:W-:-:S04]  /*82a0*/  IMAD.MOV.U32 R3, RZ, RZ, -0x2 ;  /* 0xfffffffeff037424 */ /* 0x000fc800078e00ff */
[----:B------:R-:W-:-:S04]  /*82b0*/  IMAD R3, R0, R3, 0xc0 ;  /* 0x000000c000037424 */ /* 0x000fc800078e0203 */
[----:B-12---:R-:W-:-:S04]  /*82c0*/  IMAD.IADD R5, R3, 0x1, R126 ;  /* 0x0000000103057824 */ /* 0x006fc800078e027e */
[----:B----4-:R-:W-:-:S05]  /*82d0*/  IMAD R5, R11, -0xc0, R5 ;  /* 0xffffff400b057824 */ /* 0x010fca00078e0205 */
        /* <DEDUP_REMOVED lines=8> */
[----:B------:R-:W-:Y:S02]  /*8360*/  FSEL R24, R24, -INF , P4 ;  /* 0xff80000018187808 */ /* 0x000fe40002000000 */
[----:B------:R-:W-:Y:S02]  /*8370*/  FSEL R25, R25, -INF , P3 ;  /* 0xff80000019197808 */ /* 0x000fe40001800000 */
[----:B------:R-:W-:Y:S02]  /*8380*/  FSEL R28, R28, -INF , P1 ;  /* 0xff8000001c1c7808 */ /* 0x000fe40000800000 */
        /* <DEDUP_REMOVED lines=140> */
[----:B------:R-:W-:Y:S02]  /*8c50*/  FMNMX.FTZ R3, R97, R0, !PT ;  /* 0x0000000061037209 */ /* 0x000fe40007810000 */
        /* <DEDUP_REMOVED lines=29> */
[----:B------:R-:W-:-:S04]  /*8e30*/  FSEL R117, R117, -INF , P6 ;  /* 0xff80000075757808 */ /* 0x000fc80003000000 */
[----:B------:R-:W-:-:S05]  /*8e40*/  FMNMX.FTZ R11, R117, R0, !PT ;  /* 0x00000000750b7209 */ /* 0x000fca0007810000 */
[----:B------:R-:W0:Y:S02]  /*8e50*/  SHFL.BFLY PT, R0, R11, 0x2, 0x1f ;  /* 0x0c401f000b007f89 */ /* 0x000e2400000e0000 */
[----:B0-----:R-:W-:-:S05]  /*8e60*/  FMNMX.FTZ R12, R11, R0, !PT ;  /* 0x000000000b0c7209 */ /* 0x001fca0007810000 */
[----:B------:R-:W0:Y:S01]  /*8e70*/  SHFL.BFLY PT, R3, R12, 0x1, 0x1f ;  /* 0x0c201f000c037f89 */ /* 0x000e2200000e0000 */
[----:B------:R-:W-:Y:S02]  /*8e80*/  P2R R7, PR, RZ, 0x1 ;  /* 0x00000001ff077803 */ /* 0x000fe40000000000 */
[----:B------:R-:W-:Y:S01]  /*8e90*/  ISETP.GT.AND P0, PT, R5, 0xa0, PT ;  /* 0x000000a00500780c */ /* 0x000fe20003f04270 */
[----:B------:R-:W-:Y:S04]  /*8ea0*/  STL.64 [R1+0x20], R20 ;  /* 0x0000201401007387 */ /* 0x000fe80000100a00 */
[----:B------:R-:W-:Y:S01]  /*8eb0*/  STL.64 [R1+0x18], R14 ;  /* 0x0000180e01007387 */ /* 0x000fe20000100a00 */
[----:B------:R-:W-:-:S03]  /*8ec0*/  FSEL R106, R106, -INF , P0 ;  /* 0xff8000006a6a7808 */ /* 0x000fc60000000000 */
[----:B------:R1:W-:Y:S01]  /*8ed0*/  STL.64 [R1+0x10], R8 ;  /* 0x0000100801007387 */ /* 0x0003e20000100a00 */
[----:B------:R-:W-:Y:S02]  /*8ee0*/  ISETP.NE.AND P0, PT, R7, RZ, PT ;  /* 0x000000ff0700720c */ /* 0x000fe40003f05270 */
[----:B0-----:R-:W-:Y:S01]  /*8ef0*/  FMNMX.FTZ R0, R12, R3, !PT ;  /* 0x000000030c007209 */ /* 0x001fe20007810000 */
[----:B------:R-:W-:Y:S01]  /*8f00*/  IMAD.U32 R3, RZ, RZ, UR4 ;  /* 0x00000004ff037e24 */ /* 0x000fe2000f8e00ff */
[----:B-1----:R-:W-:Y:S02]  /*8f10*/  P2R R9, PR, RZ, 0x4 ;  /* 0x00000004ff097803 */ /* 0x002fe40000000000 */
[C---:B------:R-:W-:Y:S01]  /*8f20*/  FSETP.NEU.FTZ.AND P2, PT, R0.reuse, -INF , PT ;  /* 0xff8000000000780b */ /* 0x040fe20003f5d000 */
[----:B------:R-:W-:Y:S01]  /*8f30*/  FMUL.FTZ R6, R0, R3 ;  /* 0x0000000300067220 */ /* 0x000fe20000410000 */
[----:B------:R-:W-:Y:S02]  /*8f40*/  FSEL R107, R107, -INF , P0 ;  /* 0xff8000006b6b7808 */ /* 0x000fe40000000000 */
[----:B------:R-:W-:-:S02]  /*8f50*/  ISETP.NE.AND P0, PT, R10, RZ, PT ;  /* 0x000000ff0a00720c */ /* 0x000fc40003f05270 */
[----:B------:R-:W-:Y:S02]  /*8f60*/  FSEL R6, R6, RZ, P2 ;  /* 0x000000ff06067208 */ /* 0x000fe40001000000 */
[----:B------:R-:W-:-:S03]  /*8f70*/  FMNMX.FTZ R10, R125, R124, !PT ;  /* 0x0000007c7d0a7209 */ /* 0x000fc60007810000 */
[----:B------:R-:W-:Y:S01]  /*8f80*/  FFMA.FTZ R7, R25, R3, -R6 ;  /* 0x0000000319077223 */ /* 0x000fe20000010806 */
        /* <DEDUP_REMOVED lines=8> */
[----:B------:R-:W-:-:S03]  /*9010*/  FFMA.FTZ R12, R33, R3, -R6 ;  /* 0x00000003210c7223 */ /* 0x000fc60000010806 */
[----:B------:R-:W-:-:S04]  /*9020*/  FMNMX.FTZ R10, R46, R27, !PT ;  /* 0x0000001b2e0a7209 */ /* 0x000fc80007810000 */
[----:B------:R-:W-:-:S04]  /*9030*/  FMNMX.FTZ R33, R47, R10, !PT ;  /* 0x0000000a2f217209 */ /* 0x000fc80007810000 */
[----:B------:R-:W-:-:S04]  /*9040*/  FMNMX.FTZ R10, R50, R33, !PT ;  /* 0x00000021320a7209 */ /* 0x000fc80007810000 */
[----:B------:R-:W-:-:S04]  /*9050*/  FMNMX.FTZ R33, R51, R10, !PT ;  /* 0x0000000a33217209 */ /* 0x000fc80007810000 */
[----:B------:R-:W-:-:S04]  /*9060*/  FMNMX.FTZ R10, R54, R33, !PT ;  /* 0x00000021360a7209 */ /* 0x000fc80007810000 */
[----:B------:R-:W-:Y:S02]  /*9070*/  FMNMX.FTZ R35, R55, R10, !PT ;  /* 0x0000000a37237209 */ /* 0x000fe40007810000 */
[----:B------:R-:W-:Y:S02]  /*9080*/  ISETP.NE.AND P2, PT, R9, RZ, PT ;  /* 0x000000ff0900720c */ /* 0x000fe40003f45270 */
[----:B------:R-:W-:Y:S01]  /*9090*/  FMNMX.FTZ R10, R58, R35, !PT ;  /* 0x000000233a0a7209 */ /* 0x000fe20007810000 */
[-CC-:B------:R-:W-:Y:S01]  /*90a0*/  FFMA.FTZ R9, R29, R3.reuse, -R6.reuse ;  /* 0x000000031d097223 */ /* 0x180fe20000010806 */
[-CC-:B------:R-:W-:Y:S01]  /*90b0*/  FFMA.FTZ R29, R45, R3.reuse, -R6.reuse ;  /* 0x000000032d1d7223 */ /* 0x180fe20000010806 */
[-CC-:B------:R-:W-:Y:S01]  /*90c0*/  FFMA.FTZ R45, R68, R3.reuse, -R6.reuse ;  /* 0x00000003442d7223 */ /* 0x180fe20000010806 */
[----:B------:R-:W-:Y:S01]  /*90d0*/  FMNMX.FTZ R35, R59, R10, !PT ;  /* 0x0000000a3b237209 */ /* 0x000fe20007810000 */
[-CC-:B------:R-:W-:Y:S01]  /*90e0*/  FFMA.FTZ R68, R104, R3.reuse, -R6.reuse ;  /* 0x0000000368447223 */ /* 0x180fe20000010806 */
[----:B------:R-:W-:-:S02]  /*90f0*/  FFMA.FTZ R104, R105, R3, -R6 ;  /* 0x0000000369687223 */ /* 0x000fc40000010806 */
[----:B------:R-:W2:Y:S01]  /*9100*/  LDL R105, [R1+0x3c] ;  /* 0x00003c0001697983 */ /* 0x000ea20000100800 */
        /* <DEDUP_REMOVED lines=8> */
[----:B------:R-:W-:Y:S02]  /*9190*/  P2R R8, PR, RZ, 0x2 ;  /* 0x00000002ff087803 */ /* 0x000fe40000000000 */
[----:B------:R-:W-:Y:S02]  /*91a0*/  ISETP.GT.AND P1, PT, R5, 0x99, PT ;  /* 0x000000990500780c */ /* 0x000fe40003f24270 */
[----:B------:R-:W-:Y:S02]  /*91b0*/  FMNMX.FTZ R37, R75, R10, !PT ;  /* 0x0000000a4b257209 */ /* 0x000fe40007810000 */
[----:B------:R-:W-:Y:S02]  /*91c0*/  FSEL R103, R103, -INF , P1 ;  /* 0xff80000067677808 */ /* 0x000fe40000800000 */
[----:B------:R-:W-:-:S02]  /*91d0*/  FMNMX.FTZ R10, R78, R37, !PT ;  /* 0x000000254e0a7209 */ /* 0x000fc40007810000 */
[----:B------:R-:W-:Y:S01]  /*91e0*/  ISETP.NE.AND P1, PT, R8, RZ, PT ;  /* 0x000000ff0800720c */ /* 0x000fe20003f25270 */
[-CC-:B------:R-:W-:Y:S01]  /*91f0*/  FFMA.FTZ R8, R28, R3.reuse, -R6.reuse ;  /* 0x000000031c087223 */ /* 0x180fe20000010806 */
[----:B------:R-:W-:Y:S01]  /*9200*/  FFMA.FTZ R28, R41, R3, -R6 ;  /* 0x00000003291c7223 */ /* 0x000fe20000010806 */
        /* <DEDUP_REMOVED lines=14> */
[----:B------:R-:W-:Y:S01]  /*92f0*/  FMNMX.FTZ R53, R103, R10, !PT ;  /* 0x0000000a67357209 */ /* 0x000fe20007810000 */
[----:B------:R0:W-:Y:S03]  /*9300*/  MUFU.EX2 R27, R57 ;  /* 0x00000039001b7308 */ /* 0x0001e60000000800 */
[----:B------:R-:W-:Y:S02]  /*9310*/  FMNMX.FTZ R10, R106, R53, !PT ;  /* 0x000000356a0a7209 */ /* 0x000fe40007810000 */
[----:B------:R-:W-:Y:S02]  /*9320*/  FSEL R110, R110, -INF , P1 ;  /* 0xff8000006e6e7808 */ /* 0x000fe40000800000 */
[----:B0-----:R-:W-:Y:S02]  /*9330*/  FMNMX.FTZ R57, R107, R10, !PT ;  /* 0x0000000a6b397209 */ /* 0x001fe40007810000 */
[----:B------:R-:W-:-:S02]  /*9340*/  FSEL R111, R111, -INF , P2 ;  /* 0xff8000006f6f7808 */ /* 0x000fc40001000000 */
[----:B------:R-:W-:Y:S02]  /*9350*/  FMNMX.FTZ R10, R110, R57, !PT ;  /* 0x000000396e0a7209 */ /* 0x000fe40007810000 */
[----:B------:R-:W-:Y:S02]  /*9360*/  FSEL R114, R114, -INF , P3 ;  /* 0xff80000072727808 */ /* 0x000fe40001800000 */
[----:B------:R-:W-:Y:S01]  /*9370*/  FMNMX.FTZ R57, R111, R10, !PT ;  /* 0x0000000a6f397209 */ /* 0x000fe20007810000 */
[----:B------:R-:W-:Y:S01]  /*9380*/  FFMA.FTZ R61, R61, R3, -R6 ;  /* 0x000000033d3d7223 */ /* 0x000fe20000010806 */
[----:B------:R-:W-:Y:S02]  /*9390*/  FSEL R115, R115, -INF , P4 ;  /* 0xff80000073737808 */ /* 0x000fe40002000000 */
[----:B------:R-:W-:Y:S01]  /*93a0*/  FMNMX.FTZ R10, R114, R57, !PT ;  /* 0x00000039720a7209 */ /* 0x000fe20007810000 */
[----:B------:R0:W-:Y:S01]  /*93b0*/  MUFU.EX2 R33, R61 ;  /* 0x0000003d00217308 */ /* 0x0001e20000000800 */
[----:B------:R-:W-:-:S02]  /*93c0*/  FSEL R118, R118, -INF , P5 ;  /* 0xff80000076767808 */ /* 0x000fc40002800000 */
[----:B------:R-:W-:Y:S02]  /*93d0*/  FSEL R119, R119, -INF , P6 ;  /* 0xff80000077777808 */ /* 0x000fe40003000000 */
[----:B0-----:R-:W-:-:S04]  /*93e0*/  FMNMX.FTZ R61, R115, R10, !PT ;  /* 0x0000000a733d7209 */ /* 0x001fc80007810000 */
[----:B------:R-:W-:Y:S01]  /*93f0*/  FMNMX.FTZ R10, R118, R61, !PT ;  /* 0x0000003d760a7209 */ /* 0x000fe20007810000 */
[----:B------:R-:W-:-:S03]  /*9400*/  FFMA.FTZ R21, R49, R3, -R6 ;  /* 0x0000000331157223 */ /* 0x000fc60000010806 */
[----:B------:R-:W-:Y:S01]  /*9410*/  FMNMX.FTZ R10, R119, R10, !PT ;  /* 0x0000000a770a7209 */ /* 0x000fe20007810000 */
[----:B------:R-:W-:-:S04]  /*9420*/  FFMA.FTZ R49, R69, R3, -R6 ;  /* 0x0000000345317223 */ /* 0x000fc80000010806 */
[----:B------:R-:W0:Y:S01]  /*9430*/  SHFL.BFLY PT, R69, R10, 0x2, 0x1f ;  /* 0x0c401f000a457f89 */ /* 0x000e2200000e0000 */
[-CC-:B------:R-:W-:Y:S01]  /*9440*/  FFMA.FTZ R15, R40, R3.reuse, -R6.reuse ;  /* 0x00000003280f7223 */ /* 0x180fe20000010806 */
[----:B------:R-:W-:Y:S01]  /*9450*/  FFMA.FTZ R40, R77, R3, -R6 ;  /* 0x000000034d287223 */ /* 0x000fe20000010806 */
[----:B------:R-:W1:Y:S01]  /*9460*/  S2R R128, SR_TID.X ;  /* 0x0000000000807919 */ /* 0x000e620000002100 */
[----:B0-----:R-:W-:-:S05]  /*9470*/  FMNMX.FTZ R77, R10, R69, !PT ;  /* 0x000000450a4d7209 */ /* 0x001fca0007810000 */
        /* <DEDUP_REMOVED lines=22> */
[----:B0-----:R-:W-:Y:S01]  /*95e0*/  FMNMX.FTZ R10, R77, R10, !PT ;  /* 0x0000000a4d0a7209 */ /* 0x001fe20007810000 */
[-CC-:B------:R-:W-:Y:S01]  /*95f0*/  FFMA.FTZ R92, R92, R3.reuse, -R6.reuse ;  /* 0x000000035c5c7223 */ /* 0x180fe20000010806 */
[-CC-:B------:R-:W-:Y:S01]  /*9600*/  FFMA.FTZ R60, R93, R3.reuse, -R6.reuse ;  /* 0x000000035d3c7223 */ /* 0x180fe20000010806 */
[-CC-:B------:R-:W-:Y:S01]  /*9610*/  FFMA.FTZ R61, R96, R3.reuse, -R6.reuse ;  /* 0x00000003603d7223 */ /* 0x180fe20000010806 */
[----:B------:R-:W-:-:S03]  /*9620*/  FFMA.FTZ R64, R97, R3, -R6 ;  /* 0x0000000361407223 */ /* 0x000fc60000010806 */
[----:B------:R0:W-:Y:S01]  /*9630*/  MUFU.EX2 R41, R80 ;  /* 0x0000005000297308 */ /* 0x0001e20000000800 */
[-CC-:B---3--:R-:W-:Y:S01]  /*9640*/  FFMA.FTZ R65, R100, R3.reuse, -R6.reuse ;  /* 0x0000000364417223 */ /* 0x188fe20000010806 */
[-CC-:B------:R-:W-:Y:S01]  /*9650*/  FFMA.FTZ R127, R101, R3.reuse, -R6.reuse ;  /* 0x00000003657f7223 */ /* 0x180fe20000010806 */
[-CC-:B------:R-:W-:Y:S01]  /*9660*/  FFMA.FTZ R69, R108, R3.reuse, -R6.reuse ;  /* 0x000000036c457223 */ /* 0x180fe20000010806 */
[-CC-:B------:R-:W-:Y:S01]  /*9670*/  FFMA.FTZ R72, R109, R3.reuse, -R6.reuse ;  /* 0x000000036d487223 */ /* 0x180fe20000010806 */
[-CC-:B----4-:R-:W-:Y:S01]  /*9680*/  FFMA.FTZ R73, R112, R3.reuse, -R6.reuse ;  /* 0x0000000370497223 */ /* 0x190fe20000010806 */
[-CC-:B------:R-:W-:Y:S01]  /*9690*/  FFMA.FTZ R76, R113, R3.reuse, -R6.reuse ;  /* 0x00000003714c7223 */ /* 0x180fe20000010806 */
[-CC-:B------:R-:W-:Y:S01]  /*96a0*/  FFMA.FTZ R77, R117, R3.reuse, -R6.reuse ;  /* 0x00000003754d7223 */ /* 0x180fe20000010806 */
[-C--:B0-----:R-:W-:Y:S01]  /*96b0*/  FFMA.FTZ R80, R116, R3.reuse, -R6 ;  /* 0x0000000374507223 */ /* 0x081fe20000010806 */
[C---:B------:R-:W-:Y:S01]  /*96c0*/  FMUL.FTZ R6, R10.reuse, R3 ;  /* 0x000000030a067220 */ /* 0x040fe20000410000 */
[----:B------:R-:W-:-:S04]  /*96d0*/  FSETP.NEU.FTZ.AND P1, PT, R10, -INF , PT ;  /* 0xff8000000a00780b */ /* 0x000fc80003f3d000 */
[----:B------:R-:W-:Y:S02]  /*96e0*/  FSEL R6, R6, RZ, P1 ;  /* 0x000000ff06067208 */ /* 0x000fe40000800000 */
[----:B-1----:R-:W-:-:S03]  /*96f0*/  LOP3.LUT R128, R128, 0x7f, RZ, 0xc0, !PT ;  /* 0x0000007f80807812 */ /* 0x002fc600078ec0ff */
[-CC-:B------:R-:W-:Y:S01]  /*9700*/  FFMA.FTZ R81, R125, R3.reuse, -R6.reuse ;  /* 0x000000037d517223 */ /* 0x180fe20000010806 */
[-CC-:B------:R-:W-:Y:S01]  /*9710*/  FFMA.FTZ R84, R124, R3.reuse, -R6.reuse ;  /* 0x000000037c547223 */ /* 0x180fe20000010806 */
[----:B------:R-:W-:Y:S01]  /*9720*/  MUFU.EX2 R5, R5 ;  /* 0x0000000500057308 */ /* 0x000fe20000000800 */
[----:B------:R-:W-:Y:S01]  /*9730*/  ISETP.NE.AND P1, PT, R128, RZ, PT ;  /* 0x000000ff8000720c */ /* 0x000fe20003f25270 */
[----:B------:R-:W-:-:S06]  /*9740*/  FFMA.FTZ R85, R123, R3, -R6 ;  /* 0x000000037b557223 */ /* 0x000fcc0000010806 */
[----:B------:R-:W0:Y:S01]  /*9750*/  MUFU.EX2 R7, R7 ;  /* 0x0000000700077308 */ /* 0x000e220000000800 */
[----:B------:R-:W-:-:S07]  /*9760*/  FFMA.FTZ R89, R121, R3, -R6 ;  /* 0x0000000379597223 */ /* 0x000fce0000010806 */
[----:B------:R-:W-:Y:S08]  /*9770*/  MUFU.EX2 R81, R81 ;  /* 0x0000005100517308 */ /* 0x000ff00000000800 */
[----:B------:R-:W1:Y:S08]  /*9780*/  MUFU.EX2 R84, R84 ;  /* 0x0000005400547308 */ /* 0x000e700000000800 */
[----:B------:R-:W3:Y:S08]  /*9790*/  MUFU.EX2 R8, R8 ;  /* 0x0000000800087308 */ /* 0x000ef00000000800 */
[----:B------:R4:W-:Y:S01]  /*97a0*/  MUFU.EX2 R53, R88 ;  /* 0x0000005800357308 */ /* 0x0009e20000000800 */
[-CC-:B------:R-:W-:Y:S01]  /*97b0*/  FFMA.FTZ R101, R47, R3.reuse, -R6.reuse ;  /* 0x000000032f657223 */ /* 0x180fe20000010806 */
[----:B----4-:R-:W-:-:S06]  /*97c0*/  FFMA.FTZ R88, R122, R3, -R6 ;  /* 0x000000037a587223 */ /* 0x010fcc0000010806 */
[----:B------:R-:W-:Y:S01]  /*97d0*/  MUFU.EX2 R85, R85 ;  /* 0x0000005500557308 */ /* 0x000fe20000000800 */
[----:B------:R-:W-:Y:S01]  /*97e0*/  FFMA.FTZ R47, R58, R3, -R6 ;  /* 0x000000033a2f7223 */ /* 0x000fe20000010806 */
[----:B------:R-:W-:-:S06]  /*97f0*/  @!P1 VIADD R4, R4, 0x30840 ;  /* 0x0003084004049836 */ /* 0x000fcc0000000000 */
[----:B------:R-:W4:Y:S01]  /*9800*/  MUFU.EX2 R9, R9 ;  /* 0x0000000900097308 */ /* 0x000f220000000800 */
[-CC-:B------:R-:W-:Y:S01]  /*9810*/  FFMA.FTZ R58, R67, R3.reuse, -R6.reuse ;  /* 0x00000003433a7223 */ /* 0x180fe20000010806 */
[-CC-:B------:R-:W-:Y:S01]  /*9820*/  FFMA.FTZ R93, R39, R3.reuse, -R6.reuse ;  /* 0x00000003275d7223 */ /* 0x180fe20000010806 */
[-CC-:B------:R-:W-:Y:S01]  /*9830*/  FFMA.FTZ R96, R42, R3.reuse, -R6.reuse ;  /* 0x000000032a607223 */ /* 0x180fe20000010806 */
[----:B------:R-:W-:-:S04]  /*9840*/  FFMA.FTZ R97, R43, R3, -R6 ;  /* 0x000000032b617223 */ /* 0x000fc80000010806 */
[----:B------:R-:W2:Y:S01]  /*9850*/  MUFU.EX2 R88, R88 ;  /* 0x0000005800587308 */ /* 0x000ea20000000800 */
[-CC-:B------:R-:W-:Y:S01]  /*9860*/  FFMA.FTZ R100, R46, R3.reuse, -R6.reuse ;  /* 0x000000032e647223 */ /* 0x180fe20000010806 */
[-CC-:B------:R-:W-:Y:S01]  /*9870*/  FFMA.FTZ R67, R78, R3.reuse, -R6.reuse ;  /* 0x000000034e437223 */ /* 0x180fe20000010806 */
[-CC-:B------:R-:W-:Y:S01]  /*9880*/  FFMA.FTZ R39, R50, R3.reuse, -R6.reuse ;  /* 0x0000000332277223 */ /* 0x180fe20000010806 */
[----:B------:R-:W-:-:S04]  /*9890*/  FFMA.FTZ R42, R51, R3, -R6 ;  /* 0x00000003332a7223 */ /* 0x000fc80000010806 */
[----:B------:R-:W2:Y:S01]  /*98a0*/  MUFU.EX2 R11, R11 ;  /* 0x0000000b000b7308 */ /* 0x000ea20000000800 */
[-CC-:B------:R-:W-:Y:S01]  /*98b0*/  FFMA.FTZ R43, R54, R3.reuse, -R6.reuse ;  /* 0x00000003362b7223 */ /* 0x180fe20000010806 */
[-CC-:B------:R-:W-:Y:S01]  /*98c0*/  FFMA.FTZ R46, R55, R3.reuse, -R6.reuse ;  /* 0x00000003372e7223 */ /* 0x180fe20000010806 */
[----:B------:R-:W-:-:S05]  /*98d0*/  FFMA.FTZ R78, R79, R3, -R6 ;  /* 0x000000034f4e7223 */ /* 0x000fca0000010806 */
[----:B------:R0:W-:Y:S01]  /*98e0*/  MUFU.EX2 R57, R92 ;  /* 0x0000005c00397308 */ /* 0x0001e20000000800 */
[-CC-:B------:R-:W-:Y:S01]  /*98f0*/  FFMA.FTZ R31, R31, R3.reuse, -R6.reuse ;  /* 0x000000031f1f7223 */ /* 0x180fe20000010806 */
[-CC-:B------:R-:W-:Y:S01]  /*9900*/  FFMA.FTZ R50, R59, R3.reuse, -R6.reuse ;  /* 0x000000033b327223 */ /* 0x180fe20000010806 */
[-CC-:B------:R-:W-:Y:S01]  /*9910*/  FFMA.FTZ R51, R62, R3.reuse, -R6.reuse ;  /* 0x000000033e337223 */ /* 0x180fe20000010806 */
[-CC-:B------:R-:W-:Y:S01]  /*9920*/  FFMA.FTZ R54, R63, R3.reuse, -R6.reuse ;  /* 0x000000033f367223 */ /* 0x180fe20000010806 */
[-CC-:B------:R-:W-:Y:S01]  /*9930*/  FFMA.FTZ R55, R66, R3.reuse, -R6.reuse ;  /* 0x0000000342377223 */ /* 0x180fe20000010806 */
[-CC-:B0-----:R-:W-:Y:S02]  /*9940*/  FFMA.FTZ R92, R120, R3.reuse, -R6.reuse ;  /* 0x00000003785c7223 */ /* 0x181fe40000010806 */
[----:B------:R-:W0:Y:S01]  /*9950*/  MUFU.EX2 R89, R89 ;  /* 0x0000005900597308 */ /* 0x000e220000000800 */
[----:B------:R-:W-:Y:S01]  /*9960*/  FADD.FTZ R79, R5, R7 ;  /* 0x00000007054f7221 */ /* 0x000fe20000010000 */
[-C--:B------:R-:W-:Y:S01]  /*9970*/  FFMA.FTZ R59, R70, R3.reuse, -R6 ;  /* 0x00000003463b7223 */ /* 0x080fe20000010806 */
[----:B------:R-:W-:Y:S01]  /*9980*/  @!P1 PRMT R4, RZ, 0x654, R4 ;  /* 0x00000654ff049816 */ /* 0x000fe20000000004 */
[-CC-:B------:R-:W-:Y:S01]  /*9990*/  FFMA.FTZ R62, R71, R3.reuse, -R6.reuse ;  /* 0x00000003473e7223 */ /* 0x180fe20000010806 */
[-CC-:B------:R-:W-:Y:S01]  /*99a0*/  FFMA.FTZ R63, R74, R3.reuse, -R6.reuse ;  /* 0x000000034a3f7223 */ /* 0x180fe20000010806 */
[----:B------:R-:W-:-:S02]  /*99b0*/  FFMA.FTZ R66, R75, R3, -R6 ;  /* 0x000000034b427223 */ /* 0x000fc40000010806 */
        /* <DEDUP_REMOVED lines=22> */
[----:B------:R-:W0:Y:S01]  /*9b20*/  MUFU.EX2 R13, R13 ;  /* 0x0000000d000d7308 */ /* 0x000e220000000800 */
[----:B-1----:R-:W-:Y:S01]  /*9b30*/  FADD.FTZ R6, R81, R84 ;  /* 0x0000005451067221 */ /* 0x002fe20000010000 */
[----:B---3--:R-:W-:Y:S01]  /*9b40*/  FADD.FTZ R82, R8, R79 ;  /* 0x0000004f08527221 */ /* 0x008fe20000010000 */
[----:B------:R1:W-:Y:S03]  /*9b50*/  @!P1 SYNCS.ARRIVE.TRANS64.RED.A1T0 RZ, [R4+URZ], RZ ;  /* 0x000000ff04ff99a7 */ /* 0x0003e6000810043f */
[----:B----4-:R-:W-:-:S02]  /*9b60*/  FADD.FTZ R82, R9, R82 ;  /* 0x0000005209527221 */ /* 0x010fc40000010000 */
[----:B------:R-:W3:Y:S01]  /*9b70*/  MUFU.EX2 R31, R31 ;  /* 0x0000001f001f7308 */ /* 0x000ee20000000800 */
[----:B-1----:R-:W-:Y:S01]  /*9b80*/  F2FP.F16.F32.PACK_AB R4, R7, R5 ;  /* 0x000000050704723e */ /* 0x002fe200000000ff */
[----:B------:R-:W-:-:S06]  /*9b90*/  FADD.FTZ R5, R85, R6 ;  /* 0x0000000655057221 */ /* 0x000fcc0000010000 */
[----:B------:R-:W1:Y:S01]  /*9ba0*/  MUFU.EX2 R14, R14 ;  /* 0x0000000e000e7308 */ /* 0x000e620000000800 */
[----:B--2---:R-:W-:Y:S01]  /*9bb0*/  FADD.FTZ R6, R88, R5 ;  /* 0x0000000558067221 */ /* 0x004fe20000010000 */
[----:B------:R-:W-:-:S06]  /*9bc0*/  FADD.FTZ R5, R11, R82 ;  /* 0x000000520b057221 */ /* 0x000fcc0000010000 */
[----:B------:R-:W2:Y:S01]  /*9bd0*/  MUFU.EX2 R93, R93 ;  /* 0x0000005d005d7308 */ /* 0x000ea20000000800 */
[----:B0-----:R-:W-:Y:S01]  /*9be0*/  FADD.FTZ R7, R89, R6 ;  /* 0x0000000659077221 */ /* 0x001fe20000010000 */
[----:B------:R-:W-:-:S06]  /*9bf0*/  FADD.FTZ R6, R12, R5 ;  /* 0x000000050c067221 */ /* 0x000fcc0000010000 */
[----:B------:R-:W0:Y:S01]  /*9c00*/  MUFU.EX2 R15, R15 ;  /* 0x0000000f000f7308 */ /* 0x000e220000000800 */
[----:B------:R-:W-:Y:S01]  /*9c10*/  FADD.FTZ R82, R92, R7 ;  /* 0x000000075c527221 */ /* 0x000fe20000010000 */
[----:B------:R-:W-:-:S06]  /*9c20*/  FADD.FTZ R5, R13, R6 ;  /* 0x000000060d057221 */ /* 0x000fcc0000010000 */
[----:B------:R-:W4:Y:S08]  /*9c30*/  MUFU.EX2 R96, R96 ;  /* 0x0000006000607308 */ /* 0x000f300000000800 */
[----:B------:R-:W4:Y:S01]  /*9c40*/  MUFU.EX2 R28, R28 ;  /* 0x0000001c001c7308 */ /* 0x000f220000000800 */
[----:B---3--:R-:W-:Y:S01]  /*9c50*/  FADD.FTZ R82, R31, R82 ;  /* 0x000000521f527221 */ /* 0x008fe20000010000 */
[----:B-1----:R-:W-:-:S06]  /*9c60*/  FADD.FTZ R6, R14, R5 ;  /* 0x000000050e067221 */ /* 0x002fcc0000010000 */
[----:B------:R-:W1:Y:S08]  /*9c70*/  MUFU.EX2 R97, R97 ;  /* 0x0000006100617308 */ /* 0x000e700000000800 */
[----:B------:R-:W3:Y:S01]  /*9c80*/  MUFU.EX2 R30, R30 ;  /* 0x0000001e001e7308 */ /* 0x000ee20000000800 */
[----:B--2---:R-:W-:Y:S01]  /*9c90*/  FADD.FTZ R5, R93, R82 ;  /* 0x000000525d057221 */ /* 0x004fe20000010000 */
[----:B0-----:R-:W-:-:S06]  /*9ca0*/  FADD.FTZ R7, R15, R6 ;  /* 0x000000060f077221 */ /* 0x001fcc0000010000 */
[----:B------:R-:W0:Y:S08]  /*9cb0*/  MUFU.EX2 R100, R100 ;  /* 0x0000006400647308 */ /* 0x000e300000000800 */
[----:B------:R-:W2:Y:S01]  /*9cc0*/  MUFU.EX2 R29, R29 ;  /* 0x0000001d001d7308 */ /* 0x000ea20000000800 */
[----:B----4-:R-:W-:Y:S01]  /*9cd0*/  FADD.FTZ R6, R96, R5 ;  /* 0x0000000560067221 */ /* 0x010fe20000010000 */
[----:B------:R-:W-:-:S06]  /*9ce0*/  FADD.FTZ R7, R28, R7 ;  /* 0x000000071c077221 */ /* 0x000fcc0000010000 */
[----:B------:R-:W4:Y:S08]  /*9cf0*/  MUFU.EX2 R101, R101 ;  /* 0x0000006500657308 */ /* 0x000f300000000800 */
[----:B------:R-:W4:Y:S01]  /*9d00*/  MUFU.EX2 R20, R20 ;  /* 0x0000001400147308 */ /* 0x000f220000000800 */
[----:B-1----:R-:W-:Y:S01]  /*9d10*/  FADD.FTZ R5, R97, R6 ;  /* 0x0000000661057221 */ /* 0x002fe20000010000 */
[----:B---3--:R-:W-:-:S06]  /*9d20*/  FADD.FTZ R6, R30, R7 ;  /* 0x000000071e067221 */ /* 0x008fcc0000010000 */
[----:B------:R-:W1:Y:S08]  /*9d30*/  MUFU.EX2 R39, R39 ;  /* 0x0000002700277308 */ /* 0x000e700000000800 */
[----:B------:R-:W3:Y:S01]  /*9d40*/  MUFU.EX2 R21, R21 ;  /* 0x0000001500157308 */ /* 0x000ee20000000800 */
[----:B0-----:R-:W-:Y:S01]  /*9d50*/  FADD.FTZ R82, R100, R5 ;  /* 0x0000000564527221 */ /* 0x001fe20000010000 */
[----:B--2---:R-:W-:-:S06]  /*9d60*/  FADD.FTZ R5, R29, R6 ;  /* 0x000000061d057221 */ /* 0x004fcc0000010000 */
        /* <DEDUP_REMOVED lines=12> */
[----:B------:R-:W0:Y:S01]  /*9e30*/  MUFU.EX2 R47, R47 ;  /* 0x0000002f002f7308 */ /* 0x000e220000000800 */
[----:B------:R-:W-:Y:S01]  /*9e40*/  F2FP.F16.F32.PACK_AB R12, R12, R11 ;  /* 0x0000000b0c0c723e */ /* 0x000fe200000000ff */
[----:B----4-:R-:W-:Y:S01]  /*9e50*/  FADD.FTZ R11, R43, R82 ;  /* 0x000000522b0b7221 */ /* 0x010fe20000010000 */
[----:B------:R-:W-:-:S05]  /*9e60*/  F2FP.F16.F32.PACK_AB R14, R14, R13 ;  /* 0x0000000d0e0e723e */ /* 0x000fca00000000ff */
[----:B------:R-:W2:Y:S01]  /*9e70*/  MUFU.EX2 R50, R50 ;  /* 0x0000003200327308 */ /* 0x000ea20000000800 */
[----:B------:R-:W-:-:S07]  /*9e80*/  FADD.FTZ R13, R25, R86 ;  /* 0x00000056190d7221 */ /* 0x000fce0000010000 */
[----:B------:R-:W4:Y:S01]  /*9e90*/  MUFU.EX2 R32, R32 ;  /* 0x0000002000207308 */ /* 0x000f220000000800 */
[----:B------:R-:W-:Y:S01]  /*9ea0*/  F2FP.F16.F32.PACK_AB R5, R84, R81 ;  /* 0x000000515405723e */ /* 0x000fe200000000ff */
[----:B-1----:R-:W-:-:S06]  /*9eb0*/  FADD.FTZ R82, R46, R11 ;  /* 0x0000000b2e527221 */ /* 0x002fcc0000010000 */
[----:B------:R-:W1:Y:S01]  /*9ec0*/  MUFU.EX2 R51, R51 ;  /* 0x0000003300337308 */ /* 0x000e620000000800 */
[----:B---3--:R-:W-:Y:S01]  /*9ed0*/  FADD.FTZ R84, R26, R13 ;  /* 0x0000000d1a547221 */ /* 0x008fe20000010000 */
[----:B0-----:R-:W-:-:S06]  /*9ee0*/  FADD.FTZ R11, R47, R82 ;  /* 0x000000522f0b7221 */ /* 0x001fcc0000010000 */
[----:B------:R-:W0:Y:S01]  /*9ef0*/  MUFU.EX2 R54, R54 ;  /* 0x0000003600367308 */ /* 0x000e220000000800 */
[----:B------:R-:W-:-:S07]  /*9f00*/  FADD.FTZ R79, R27, R84 ;  /* 0x000000541b4f7221 */ /* 0x000fce0000010000 */
[----:B------:R-:W3:Y:S01]  /*9f10*/  MUFU.EX2 R34, R34 ;  /* 0x0000002200227308 */ /* 0x000ee20000000800 */
[----:B--2---:R-:W-:Y:S01]  /*9f20*/  FADD.FTZ R82, R50, R11 ;  /* 0x0000000b32527221 */ /* 0x004fe20000010000 */
[----:B----4-:R-:W-:-:S06]  /*9f30*/  FADD.FTZ R84, R32, R79 ;  /* 0x0000004f20547221 */ /* 0x010fcc0000010000 */
[----:B------:R-:W2:Y:S01]  /*9f40*/  MUFU.EX2 R55, R55 ;  /* 0x0000003700377308 */ /* 0x000ea20000000800 */
[----:B-1----:R-:W-:Y:S01]  /*9f50*/  FADD.FTZ R11, R51, R82 ;  /* 0x00000052330b7221 */ /* 0x002fe20000010000 */
[----:B------:R-:W-:-:S06]  /*9f60*/  FADD.FTZ R79, R33, R84 ;  /* 0x00000054214f7221 */ /* 0x000fcc0000010000 */
[----:B------:R-:W-:Y:S08]  /*9f70*/  MUFU.EX2 R58, R58 ;  /* 0x0000003a003a7308 */ /* 0x000ff00000000800 */
[----:B------:R-:W1:Y:S01]  /*9f80*/  MUFU.EX2 R45, R45 ;  /* 0x0000002d002d7308 */ /* 0x000e620000000800 */
[----:B0-----:R-:W-:Y:S01]  /*9f90*/  FADD.FTZ R82, R54, R11 ;  /* 0x0000000b36527221 */ /* 0x001fe20000010000 */
[----:B------:R-:W-:-:S06]  /*9fa0*/  F2FP.F16.F32.PACK_AB R6, R9, R8 ;  /* 0x000000080906723e */ /* 0x000fcc00000000ff */
[----:B------:R-:W0:Y:S01]  /*9fb0*/  MUFU.EX2 R59, R59 ;  /* 0x0000003b003b7308 */ /* 0x000e220000000800 */
[----:B------:R-:W-:Y:S01]  /*9fc0*/  F2FP.F16.F32.PACK_AB R7, R88, R85 ;  /* 0x000000555807723e */ /* 0x000fe200000000ff */
[----:B---3--:R-:W-:-:S06]  /*9fd0*/  FADD.FTZ R84, R34, R79 ;  /* 0x0000004f22547221 */ /* 0x008fcc0000010000 */
[----:B------:R-:W3:Y:S01]  /*9fe0*/  MUFU.EX2 R49, R49 ;  /* 0x0000003100317308 */ /* 0x000ee20000000800 */
[----:B--2---:R-:W-:Y:S01]  /*9ff0*/  FADD.FTZ R11, R55, R82 ;  /* 0x00000052370b7221 */ /* 0x004fe20000010000 */
[----:B------:R-:W-:-:S06]  /*a000*/  FADD.FTZ R84, R35, R84 ;  /* 0x0000005423547221 */ /* 0x000fcc0000010000 */
[----:B------:R-:W2:Y:S01]  /*a010*/  MUFU.EX2 R62, R62 ;  /* 0x0000003e003e7308 */ /* 0x000ea20000000800 */
[----:B------:R4:W-:Y:S07]  /*a020*/  STSM.16.M88.4 [R154+0x1e800], R4 ;  /* 0x01e800049a007844 */ /* 0x0009ee0000000200 */
[----:B------:R-:W-:Y:S01]  /*a030*/  MUFU.EX2 R36, R36 ;  /* 0x0000002400247308 */ /* 0x000fe20000000800 */
[----:B------:R-:W-:Y:S01]  /*a040*/  F2FP.F16.F32.PACK_AB R28, R28, R15 ;  /* 0x0000000f1c1c723e */ /* 0x000fe200000000ff */
[----:B-1----:R-:W-:-:S06]  /*a050*/  FADD.FTZ R84, R45, R84 ;  /* 0x000000542d547221 */ /* 0x002fcc0000010000 */
[----:B------:R-:W1:Y:S01]  /*a060*/  MUFU.EX2 R63, R63 ;  /* 0x0000003f003f7308 */ /* 0x000e620000000800 */
[----:B----4-:R-:W-:Y:S01]  /*a070*/  F2FP.F16.F32.PACK_AB R4, R21, R20 ;  /* 0x000000141504723e */ /* 0x010fe200000000ff */
[----:B------:R-:W-:Y:S01]  /*a080*/  FADD.FTZ R20, R58, R11 ;  /* 0x0000000b3a147221 */ /* 0x000fe20000010000 */
[----:B------:R-:W-:Y:S01]  /*a090*/  F2FP.F16.F32.PACK_AB R30, R29, R30 ;  /* 0x0000001e1d1e723e */ /* 0x000fe200000000ff */
[----:B------:R-:W4:Y:S01]  /*a0a0*/  LDL R81, [R1+0x44] ;  /* 0x0000440001517983 */ /* 0x000f220000100800 */
[----:B------:R-:W-:-:S03]  /*a0b0*/  F2FP.F16.F32.PACK_AB R13, R92, R89 ;  /* 0x000000595c0d723e */ /* 0x000fc600000000ff */
[----:B------:R-:W1:Y:S01]  /*a0c0*/  MUFU.EX2 R66, R66 ;  /* 0x0000004200427308 */ /* 0x000e620000000800 */
[----:B------:R-:W-:Y:S01]  /*a0d0*/  F2FP.F16.F32.PACK_AB R15, R93, R31 ;  /* 0x0000001f5d0f723e */ /* 0x000fe200000000ff */
[----:B0-----:R-:W-:Y:S01]  /*a0e0*/  FADD.FTZ R5, R59, R20 ;  /* 0x000000143b057221 */ /* 0x001fe20000010000 */
[----:B------:R-:W-:Y:S02]  /*a0f0*/  F2FP.F16.F32.PACK_AB R29, R97, R96 ;  /* 0x00000060611d723e */ /* 0x000fe400000000ff */
[----:B------:R-:W-:-:S03]  /*a100*/  F2FP.F16.F32.PACK_AB R31, R101, R100 ;  /* 0x00000064651f723e */ /* 0x000fc600000000ff */
[----:B------:R-:W0:Y:S01]  /*a110*/  MUFU.EX2 R38, R38 ;  /* 0x0000002600267308 */ /* 0x000e220000000800 */
[----:B---3--:R-:W-:Y:S01]  /*a120*/  FADD.FTZ R7, R49, R84 ;  /* 0x0000005431077221 */ /* 0x008fe20000010000 */
[----:B------:R-:W-:Y:S01]  /*a130*/  STSM.16.M88.4 [R105], R12 ;  /* 0x0000000c69007844 */ /* 0x000fe20000000200 */
[----:B--2---:R-:W-:-:S03]  /*a140*/  FADD.FTZ R20, R62, R5 ;  /* 0x000000053e147221 */ /* 0x004fc60000010000 */
[----:B------:R2:W-:Y:S01]  /*a150*/  STSM.16.M88.4 [R156], R28 ;  /* 0x0000001c9c007844 */ /* 0x0005e20000000200 */
[----:B-1----:R-:W-:Y:S01]  /*a160*/  FADD.FTZ R11, R63, R20 ;  /* 0x000000143f0b7221 */ /* 0x002fe20000010000 */
[----:B------:R-:W-:Y:S02]  /*a170*/  F2FP.F16.F32.PACK_AB R6, R25, R24 ;  /* 0x000000181906723e */ /* 0x000fe400000000ff */
[----:B------:R-:W-:Y:S01]  /*a180*/  F2FP.F16.F32.PACK_AB R5, R42, R39 ;  /* 0x000000272a05723e */ /* 0x000fe200000000ff */
[----:B------:R-:W-:Y:S01]  /*a190*/  FADD.FTZ R20, R66, R11 ;  /* 0x0000000b42147221 */ /* 0x000fe20000010000 */
[----:B--2---:R-:W-:-:S04]  /*a1a0*/  FADD.FTZ R28, R36, R7 ;  /* 0x00000007241c7221 */ /* 0x004fc80000010000 */
[----:B------:R-:W-:Y:S01]  /*a1b0*/  FADD.FTZ R13, R37, R28 ;  /* 0x0000001c250d7221 */ /* 0x000fe20000010000 */
[----:B------:R-:W-:Y:S02]  /*a1c0*/  F2FP.F16.F32.PACK_AB R7, R46, R43 ;  /* 0x0000002b2e07723e */ /* 0x000fe400000000ff */
[----:B------:R-:W-:Y:S01]  /*a1d0*/  F2FP.F16.F32.PACK_AB R12, R27, R26 ;  /* 0x0000001a1b0c723e */ /* 0x000fe200000000ff */
[----:B0-----:R-:W-:Y:S01]  /*a1e0*/  FADD.FTZ R11, R38, R13 ;  /* 0x0000000d260b7221 */ /* 0x001fe20000010000 */
[----:B------:R-:W-:Y:S02]  /*a1f0*/  F2FP.F16.F32.PACK_AB R14, R33, R32 ;  /* 0x00000020210e723e */ /* 0x000fe400000000ff */
[----:B------:R-:W-:Y:S02]  /*a200*/  F2FP.F16.F32.PACK_AB R13, R50, R47 ;  /* 0x0000002f320d723e */ /* 0x000fe400000000ff */
[----:B------:R-:W-:Y:S01]  /*a210*/  F2FP.F16.F32.PACK_AB R15, R54, R51 ;  /* 0x00000033360f723e */ /* 0x000fe200000000ff */
[----:B------:R-:W-:Y:S04]  /*a220*/  STSM.16.M88.4 [R155], R4 ;  /* 0x000000049b007844 */ /* 0x000fe80000000200 */
[----:B------:R0:W-:Y:S04]  /*a230*/  STSM.16.M88.4 [R154+0x24800], R12 ;  /* 0x0248000c9a007844 */ /* 0x0001e80000000200 */
[----:B0-----:R-:W2:Y:S01]  /*a240*/  LDL R13, [R1+0x40] ;  /* 0x00004000010d7983 */ /* 0x001ea20000100800 */
[----:B------:R-:W0:Y:S08]  /*a250*/  MUFU.EX2 R67, R67 ;  /* 0x0000004300437308 */ /* 0x000e300000000800 */
[----:B------:R-:W1:Y:S08]  /*a260*/  MUFU.EX2 R40, R40 ;  /* 0x0000002800287308 */ /* 0x000e700000000800 */
[----:B------:R-:W3:Y:S08]  /*a270*/  MUFU.EX2 R78, R78 ;  /* 0x0000004e004e7308 */ /* 0x000ef00000000800 */
[----:B------:R-:W3:Y:S01]  /*a280*/  MUFU.EX2 R74, R74 ;  /* 0x0000004a004a7308 */ /* 0x000ee20000000800 */
[----:B0-----:R-:W-:-:S07]  /*a290*/  FADD.FTZ R21, R67, R20 ;  /* 0x0000001443157221 */ /* 0x001fce0000010000 */
[----:B------:R-:W0:Y:S08]  /*a2a0*/  MUFU.EX2 R44, R44 ;  /* 0x0000002c002c7308 */ /* 0x000e300000000800 */
[----:B------:R-:W0:Y:S01]  /*a2b0*/  MUFU.EX2 R75, R75 ;  /* 0x0000004b004b7308 */ /* 0x000e220000000800 */
[----:B-1----:R-:W-:Y:S01]  /*a2c0*/  FADD.FTZ R20, R40, R11 ;  /* 0x0000000b28147221 */ /* 0x002fe20000010000 */
[----:B---3--:R-:W-:-:S06]  /*a2d0*/  FADD.FTZ R21, R78, R21 ;  /* 0x000000154e157221 */ /* 0x008fcc0000010000 */
[----:B------:R-:W1:Y:S08]  /*a2e0*/  MUFU.EX2 R48, R48 ;  /* 0x0000003000307308 */ /* 0x000e700000000800 */
[----:B------:R-:W3:Y:S01]  /*a2f0*/  MUFU.EX2 R70, R70 ;  /* 0x0000004600467308 */ /* 0x000ee20000000800 */
[----:B------:R-:W-:Y:S01]  /*a300*/  FADD.FTZ R11, R41, R20 ;  /* 0x00000014290b7221 */ /* 0x000fe20000010000 */
[----:B------:R-:W-:-:S06]  /*a310*/  FADD.FTZ R20, R74, R21 ;  /* 0x000000154a147221 */ /* 0x000fcc0000010000 */
[----:B------:R-:W3:Y:S08]  /*a320*/  MUFU.EX2 R52, R52 ;  /* 0x0000003400347308 */ /* 0x000ef00000000800 */
[----:B------:R-:W3:Y:S01]  /*a330*/  MUFU.EX2 R71, R71 ;  /* 0x0000004700477308 */ /* 0x000ee20000000800 */
[----:B0-----:R-:W-:Y:S01]  /*a340*/  FADD.FTZ R11, R44, R11 ;  /* 0x0000000b2c0b7221 */ /* 0x001fe20000010000 */
[----:B------:R-:W-:-:S06]  /*a350*/  FADD.FTZ R21, R75, R20 ;  /* 0x000000144b157221 */ /* 0x000fcc0000010000 */
[----:B------:R-:W0:Y:S01]  /*a360*/  MUFU.EX2 R8, R90 ;  /* 0x0000005a00087308 */ /* 0x000e220000000800 */
[----:B-1----:R-:W-:Y:S01]  /*a370*/  FADD.FTZ R11, R48, R11 ;  /* 0x0000000b300b7221 */ /* 0x002fe20000010000 */
[----:B---3--:R-:W-:-:S06]  /*a380*/  FADD.FTZ R20, R70, R21 ;  /* 0x0000001546147221 */ /* 0x008fcc0000010000 */
[----:B------:R-:W1:Y:S08]  /*a390*/  MUFU.EX2 R56, R56 ;  /* 0x0000003800387308 */ /* 0x000e700000000800 */
[----:B------:R-:W3:Y:S01]  /*a3a0*/  MUFU.EX2 R9, R91 ;  /* 0x0000005b00097308 */ /* 0x000ee20000000800 */
[----:B------:R-:W-:Y:S01]  /*a3b0*/  FADD.FTZ R28, R52, R11 ;  /* 0x0000000b341c7221 */ /* 0x000fe20000010000 */
[----:B------:R-:W-:-:S06]  /*a3c0*/  FADD.FTZ R11, R71, R20 ;  /* 0x00000014470b7221 */ /* 0x000fcc0000010000 */
[----:B------:R-:W3:Y:S01]  /*a3d0*/  MUFU.EX2 R94, R94 ;  /* 0x0000005e005e7308 */ /* 0x000ee20000000800 */
[----:B------:R-:W-:Y:S01]  /*a3e0*/  FADD.FTZ R5, R53, R28 ;  /* 0x0000001c35057221 */ /* 0x000fe20000010000 */
[----:B0-----:R-:W-:-:S06]  /*a3f0*/  FADD.FTZ R4, R8, R11 ;  /* 0x0000000b08047221 */ /* 0x001fcc0000010000 */
        /* <DEDUP_REMOVED lines=21> */
[----:B------:R-:W4:Y:S01]  /*a550*/  MUFU.EX2 R106, R106 ;  /* 0x0000006a006a7308 */ /* 0x000f220000000800 */
        /* <DEDUP_REMOVED lines=9> */
[----:B------:R-:W-:Y:S01]  /*a5f0*/  F2FP.F16.F32.PACK_AB R25, R58, R55 ;  /* 0x000000373a19723e */ /* 0x000fe200000000ff */
[----:B----4-:R-:W-:-:S05]  /*a600*/  FADD.FTZ R4, R106, R11 ;  /* 0x0000000b6a047221 */ /* 0x010fca0000010000 */
[----:B------:R-:W4:Y:S01]  /*a610*/  MUFU.EX2 R72, R72 ;  /* 0x0000004800487308 */ /* 0x000f220000000800 */
[----:B------:R-:W-:-:S07]  /*a620*/  F2FP.F16.F32.PACK_AB R58, R60, R57 ;  /* 0x000000393c3a723e */ /* 0x000fce00000000ff */
[----:B------:R-:W4:Y:S01]  /*a630*/  MUFU.EX2 R111, R111 ;  /* 0x0000006f006f7308 */ /* 0x000f220000000800 */
[----:B------:R-:W-:Y:S01]  /*a640*/  F2FP.F16.F32.PACK_AB R57, R9, R8 ;  /* 0x000000080939723e */ /* 0x000fe200000000ff */
[----:B0-----:R-:W-:Y:S01]  /*a650*/  FADD.FTZ R8, R104, R7 ;  /* 0x0000000768087221 */ /* 0x001fe20000010000 */
[----:B------:R-:W-:-:S05]  /*a660*/  FADD.FTZ R7, R107, R4 ;  /* 0x000000046b077221 */ /* 0x000fca0000010000 */
[----:B------:R-:W0:Y:S08]  /*a670*/  MUFU.EX2 R73, R73 ;  /* 0x0000004900497308 */ /* 0x000e300000000800 */
[----:B------:R-:W0:Y:S01]  /*a680*/  MUFU.EX2 R5, R114 ;  /* 0x0000007200057308 */ /* 0x000e220000000800 */
[----:B-1----:R-:W-:Y:S01]  /*a690*/  FADD.FTZ R9, R69, R8 ;  /* 0x0000000845097221 */ /* 0x002fe20000010000 */
[----:B---3--:R-:W-:-:S06]  /*a6a0*/  FADD.FTZ R4, R110, R7 ;  /* 0x000000076e047221 */ /* 0x008fcc0000010000 */
[----:B------:R-:W1:Y:S08]  /*a6b0*/  MUFU.EX2 R76, R76 ;  /* 0x0000004c004c7308 */ /* 0x000e700000000800 */
[----:B------:R-:W3:Y:S08]  /*a6c0*/  MUFU.EX2 R6, R115 ;  /* 0x0000007300067308 */ /* 0x000ef00000000800 */
[----:B------:R-:W-:Y:S08]  /*a6d0*/  MUFU.EX2 R80, R80 ;  /* 0x0000005000507308 */ /* 0x000ff00000000800 */
[----:B------:R-:W2:Y:S08]  /*a6e0*/  MUFU.EX2 R77, R77 ;  /* 0x0000004d004d7308 */ /* 0x000eb00000000800 */
[----:B------:R-:W-:Y:S08]  /*a6f0*/  MUFU.EX2 R118, R118 ;  /* 0x0000007600767308 */ /* 0x000ff00000000800 */
[----:B------:R-:W2:Y:S01]  /*a700*/  MUFU.EX2 R119, R119 ;  /* 0x0000007700777308 */ /* 0x000ea20000000800 */
[----:B----4-:R-:W-:Y:S01]  /*a710*/  FADD.FTZ R8, R72, R9 ;  /* 0x0000000948087221 */ /* 0x010fe20000010000 */
[----:B------:R-:W-:Y:S01]  /*a720*/  FADD.FTZ R4, R111, R4 ;  /* 0x000000046f047221 */ /* 0x000fe20000010000 */
[----:B------:R-:W-:-:S02]  /*a730*/  F2FP.F16.F32.PACK_AB R24, R35, R34 ;  /* 0x000000222318723e */ /* 0x000fc400000000ff */
[----:B------:R-:W-:Y:S01]  /*a740*/  F2FP.F16.F32.PACK_AB R26, R49, R45 ;  /* 0x0000002d311a723e */ /* 0x000fe200000000ff */
[----:B0-----:R-:W-:Y:S01]  /*a750*/  FADD.FTZ R7, R73, R8 ;  /* 0x0000000849077221 */ /* 0x001fe20000010000 */
        /* <DEDUP_REMOVED lines=13> */
[----:B------:R-:W-:Y:S01]  /*a830*/  STSM.16.M88.4 [R81], R24 ;  /* 0x0000001851007844 */ /* 0x000fe20000000200 */
[----:B------:R-:W-:Y:S01]  /*a840*/  F2FP.F16.F32.PACK_AB R64, R64, R61 ;  /* 0x0000003d4040723e */ /* 0x000fe200000000ff */
[----:B-1----:R-:W-:Y:S01]  /*a850*/  FADD.FTZ R11, R76, R7 ;  /* 0x000000074c0b7221 */ /* 0x002fe20000010000 */
[----:B------:R-:W-:Y:S01]  /*a860*/  F2FP.F16.F32.PACK_AB R65, R99, R98 ;  /* 0x000000626341723e */ /* 0x000fe200000000ff */
[----:B---3--:R-:W-:Y:S01]  /*a870*/  FADD.FTZ R9, R6, R9 ;  /* 0x0000000906097221 */ /* 0x008fe20000010000 */
[----:B------:R-:W-:Y:S02]  /*a880*/  F2FP.F16.F32.PACK_AB R67, R103, R102 ;  /* 0x000000666743723e */ /* 0x000fe400000000ff */
[----:B------:R-:W-:Y:S01]  /*a890*/  F2FP.F16.F32.PACK_AB R70, R72, R69 ;  /* 0x000000454846723e */ /* 0x000fe200000000ff */
[----:B------:R-:W-:Y:S01]  /*a8a0*/  STSM.16.M88.4 [R156+0x6000], R36 ;  /* 0x006000249c007844 */ /* 0x000fe20000000200 */
[----:B------:R-:W-:-:S02]  /*a8b0*/  F2FP.F16.F32.PACK_AB R68, R104, R68 ;  /* 0x000000446844723e */ /* 0x000fc400000000ff */
[----:B------:R-:W-:Y:S02]  /*a8c0*/  F2FP.F16.F32.PACK_AB R69, R107, R106 ;  /* 0x0000006a6b45723e */ /* 0x000fe400000000ff */
[----:B------:R-:W-:Y:S02]  /*a8d0*/  F2FP.F16.F32.PACK_AB R71, R111, R110 ;  /* 0x0000006e6f47723e */ /* 0x000fe400000000ff */
[----:B------:R-:W-:Y:S01]  /*a8e0*/  F2FP.F16.F32.PACK_AB R5, R6, R5 ;  /* 0x000000050605723e */ /* 0x000fe200000000ff */
[----:B------:R-:W-:Y:S01]  /*a8f0*/  STSM.16.M88.4 [R155+0x6000], R44 ;  /* 0x0060002c9b007844 */ /* 0x000fe20000000200 */
[----:B------:R-:W-:Y:S02]  /*a900*/  F2FP.F16.F32.PACK_AB R4, R76, R73 ;  /* 0x000000494c04723e */ /* 0x000fe400000000ff */
[----:B--2---:R-:W-:Y:S02]  /*a910*/  F2FP.F16.F32.PACK_AB R6, R77, R80 ;  /* 0x000000504d06723e */ /* 0x004fe400000000ff */
[----:B------:R-:W-:Y:S01]  /*a920*/  F2FP.F16.F32.PACK_AB R7, R119, R118 ;  /* 0x000000767707723e */ /* 0x000fe200000000ff */
[----:B------:R-:W-:Y:S04]  /*a930*/  STSM.16.M88.4 [R154+0x2a800], R56 ;  /* 0x02a800389a007844 */ /* 0x000fe80000000200 */
[----:B------:R-:W-:Y:S04]  /*a940*/  STSM.16.M88.4 [R13], R64 ;  /* 0x000000400d007844 */ /* 0x000fe80000000200 */
[----:B------:R-:W-:Y:S04]  /*a950*/  STSM.16.M88.4 [R156+0xc000], R68 ;  /* 0x00c000449c007844 */ /* 0x000fe80000000200 */
[----:B------:R0:W-:Y:S01]  /*a960*/  STSM.16.M88.4 [R155+0xc000], R4 ;  /* 0x00c000049b007844 */ /* 0x0001e20000000200 */
[----:B------:R1:W-:Y:S06]  /*a970*/  MEMBAR.ALL.CTA ;  /* 0x0000000000007992 */ /* 0x0003ec0000008000 */
[----:B-1----:R-:W1:Y:S01]  /*a980*/  FENCE.VIEW.ASYNC.S ;  /* 0x00000000000073c6 */ /* 0x002e620000000000 */
[----:B------:R-:W-:Y:S01]  /*a990*/  ISETP.GE.AND P2, PT, R126, 0xc1, PT ;  /* 0x000000c17e00780c */ /* 0x000fe20003f46270 */
[----:B------:R-:W-:Y:S01]  /*a9a0*/  FADD.FTZ R80, R80, R11 ;  /* 0x0000000b50507221 */ /* 0x000fe20000010000 */
[----:B------:R-:W-:Y:S01]  /*a9b0*/  MOV R151, RZ ;  /* 0x000000ff00977202 */ /* 0x000fe20000000f00 */
[----:B------:R-:W-:-:S03]  /*a9c0*/  FADD.FTZ R118, R118, R9 ;  /* 0x0000000976767221 */ /* 0x000fc60000010000 */
[-C--:B------:R-:W-:Y:S01]  /*a9d0*/  MOV R145, R151.reuse ;  /* 0x0000009700917202 */ /* 0x080fe20000000f00 */
[----:B------:R-:W-:Y:S01]  /*a9e0*/  FADD.FTZ R11, R119, R118 ;  /* 0x00000076770b7221 */ /* 0x000fe20000010000 */
[--C-:B------:R-:W-:Y:S01]  /*a9f0*/  IMAD.MOV.U32 R150, RZ, RZ, R151.reuse ;  /* 0x000000ffff967224 */ /* 0x100fe200078e0097 */
[-C--:B------:R-:W-:Y:S01]  /*aa00*/  MOV R139, R151.reuse ;  /* 0x00000097008b7202 */ /* 0x080fe20000000f00 */
[--C-:B------:R-:W-:Y:S02]  /*aa10*/  IMAD.MOV.U32 R149, RZ, RZ, R151.reuse ;  /* 0x000000ffff957224 */ /* 0x100fe400078e0097 */
[----:B0-----:R-:W-:Y:S01]  /*aa20*/  FADD.FTZ R4, R77, R80 ;  /* 0x000000504d047221 */ /* 0x001fe20000010000 */
        /* <DEDUP_REMOVED lines=26> */
[----:B------:R-:W-:Y:S01]  /*abd0*/  IMAD.MOV.U32 R120, RZ, RZ, R151 ;  /* 0x000000ffff787224 */ /* 0x000fe200078e0097 */
[----:B-1----:R-:W-:Y:S01]  /*abe0*/  NOP ;  /* 0x0000000000007918 */ /* 0x002fe20000000000 */
[----:B------:R-:W-:Y:S05]  /*abf0*/  @!P2 BRA `(.L_x_10884) ;  /* 0x0000002c00cca947 */ /* 0x000fea0003800000 */
[----:B------:R-:W2:Y:S01]  /*ac00*/  LDL.LU R105, [R1+0x54] ;  /* 0x0000540001697983 */ /* 0x000ea20000300800 */
[----:B------:R-:W-:Y:S01]  /*ac10*/  IMAD.MOV.U32 R5, RZ, RZ, R10 ;  /* 0x000000ffff057224 */ /* 0x000fe200078e000a */
        /* <DEDUP_REMOVED lines=19> */
[----:B--2---:R-:W-:-:S07]  /*ad50*/  VIADD R8, R105, 0xfffffffe ;  /* 0xfffffffe69087836 */ /* 0x004fce0000000000 */
.L_x_10895:
        /* <DEDUP_REMOVED lines=11> */
.L_x_10886:
[----:B------:R-:W-:Y:S01]  /*ae10*/  IMAD R0, R22, 0x8, R2 ;  /* 0x0000000816007824 */ /* 0x000fe200078e0202 */
[----:B------:R-:W-:-:S04]  /*ae20*/  SHF.L.U32 R3, R153, 0x1f, RZ ;  /* 0x0000001f99037819 */ /* 0x000fc800000006ff */
[----:B------:R0:W1:Y:S01]  /*ae30*/  SYNCS.PHASECHK.TRANS64.TRYWAIT P3, [R0+URZ+0x30830], R3 ;  /* 0x03083003000075a7 */ /* 0x000062000806017f */
[----:B------:R-:W-:Y:S05]  /*ae40*/  @!P0 BRA `(.L_x_10887) ;  /* 0x0000000000048947 */ /* 0x000fea0003800000 */
[----:B------:R-:W-:Y:S01]  /*ae50*/  BPT.TRAP 0x1 ;  /* 0x000000040000795c */ /* 0x000fe20000300000 */
.L_x_10887:
[----:B------:R-:W-:Y:S04]  /*ae60*/  BSSY B0, `(.L_x_10885) ;  /* 0x0000004000007945 */ /* 0x000fe80003800000 */
[----:B-1----:R-:W-:Y:S05]  /*ae70*/  @P3 BRA `(.L_x_10888) ;  /* 0x0000000000083947 */ /* 0x002fea0003800000 */
[----:B------:R-:W1:Y:S02]  /*ae80*/  SYNCS.PHASECHK.TRANS64.TRYWAIT P3, [R0+URZ+0x30830], R3 ;  /* 0x03083003000075a7 */ /* 0x000e64000806017f */
[----:B-1----:R-:W-:Y:S05]  /*ae90*/  @!P3 BRA `(.L_x_10889) ;  /* 0x000000a400c4b947 */ /* 0x002fea0003800000 */
.L_x_10888:
[----:B------:R-:W-:Y:S05]  /*aea0*/  BSYNC B0 ;  /* 0x0000000000007941 */ /* 0x000fea0003800000 */
.L_x_10885:
[----:B01----:R-:W2:Y:S04]  /*aeb0*/  LDL R3, [R1+0x34] ;  /* 0x0000340001037983 */ /* 0x003ea80000100800 */
[----:B------:R-:W3:Y:S01]  /*aec0*/  LDL.64 R24, [R1+0x8] ;  /* 0x0000080001187983 */ /* 0x000ee20000100a00 */
[----:B------:R-:W-:Y:S05]  /*aed0*/  WARPSYNC.ALL ;  /* 0x0000000000007948 */ /* 0x000fea0003800000 */
[----:B------:R-:W-:Y:S01]  /*aee0*/  IMAD.MOV.U32 R13, RZ, RZ, 0x40000040 ;  /* 0x40000040ff0d7424 */ /* 0x000fe200078e00ff */
[----:B------:R-:W0:Y:S04]  /*aef0*/  S2R R0, SR_TID.X ;  /* 0x0000000000007919 */ /* 0x000e280000002100 */
[----:B------:R-:W-:-:S02]  /*af00*/  R2UR UR7, R13 ;  /* 0x000000000d0772ca */ /* 0x000fc400000e0000 */
[----:B------:R-:W-:Y:S01]  /*af10*/  R2UR UR19, R13 ;  /* 0x000000000d1372ca */ /* 0x000fe200000e0000 */
[----:B------:R-:W-:-:S05]  /*af20*/  IMAD.MOV.U32 R21, RZ, RZ, 0x40000040 ;  /* 0x40000040ff157424 */ /* 0x000fca00078e00ff */
[----:B------:R-:W-:Y:S02]  /*af30*/  R2UR UR15, R21 ;  /* 0x00000000150f72ca */ /* 0x000fe400000e0000 */
[----:B0-----:R-:W-:-:S05]  /*af40*/  SHF.R.U32.HI R0, RZ, 0x7, R0 ;  /* 0x00000007ff007819 */ /* 0x001fca0000011600 */
[----:B------:R-:W-:Y:S02]  /*af50*/  VIADD R0, R0, 0x8 ;  /* 0x0000000800007836 */ /* 0x000fe40000000000 */
[----:B------:R-:W-:Y:S02]  /*af60*/  IMAD.MOV.U32 R15, RZ, RZ, 0x40000040 ;  /* 0x40000040ff0f7424 */ /* 0x000fe400078e00ff */
[----:B--2---:R-:W-:-:S04]  /*af70*/  IMAD R12, R22, 0x600, R3 ;  /* 0x00000600160c7824 */ /* 0x004fc800078e0203 */
[C---:B------:R-:W-:Y:S01]  /*af80*/  VIADD R14, R12.reuse, 0x2 ;  /* 0x000000020c0e7836 */ /* 0x040fe20000000000 */
[C---:B------:R-:W-:Y:S02]  /*af90*/  R2UR UR6, R12.reuse ;  /* 0x000000000c0672ca */ /* 0x040fe400000e0000 */
[C---:B------:R-:W-:Y:S01]  /*afa0*/  IADD3 R20, R12.reuse, 0x4, RZ ;  /* 0x000000040c147810 */ /* 0x040fe20007ffe0ff */
[----:B------:R-:W-:-:S05]  /*afb0*/  VIADD R12, R12, 0x6 ;  /* 0x000000060c0c7836 */ /* 0x000fca0000000000 */
[----:B------:R-:W-:Y:S02]  /*afc0*/  R2UR UR18, R12 ;  /* 0x000000000c1272ca */ /* 0x000fe400000e0000 */
[----:B------:R-:W2:Y:S01]  /*afd0*/  LDL.64 R12, [R1+0x20] ;  /* 0x00002000010c7983 */ /* 0x000ea20000100a00 */
[----:B------:R-:W-:-:S03]  /*afe0*/  R2UR UR14, R20 ;  /* 0x00000000140e72ca */ /* 0x000fc600000e0000 */
[----:B------:R-:W4:Y:S01]  /*aff0*/  LDL.64 R20, [R1+0x18] ;  /* 0x0000180001147983 */ /* 0x000f220000100a00 */
[----:B---3--:R-:W-:Y:S02]  /*b000*/  R2UR UR4, R24 ;  /* 0x00000000180472ca */ /* 0x008fe400000e0000 */
[----:B------:R-:W-:Y:S01]  /*b010*/  R2UR UR5, R25 ;  /* 0x00000000190572ca */ /* 0x000fe200000e0000 */
[----:B------:R0:W-:Y:S06]  /*b020*/  BAR.SYNC.DEFER_BLOCKING R0, 0x100 ;  /* 0x000400000000751d */ /* 0x0001ec0000010000 */
[----:B------:R-:W-:-:S06]  /*b030*/  WARPGROUP.ARRIVE ;  /* 0x00000000000079c5 */ /* 0x000fcc0000000000 */
[----:B------:R-:W-:Y:S01]  /*b040*/  HGMMA.64x192x16.F32 R24, gdesc[UR4], RZ, !UPT, gsb0 ;  /* 0x02e00000041879f0 */ /* 0x000fe2000c0008ff */
[----:B------:R-:W-:Y:S02]  /*b050*/  R2UR UR10, R14 ;  /* 0x000000000e0a72ca */ /* 0x000fe400000e0000 */
[----:B------:R-:W-:Y:S02]  /*b060*/  R2UR UR11, R15 ;  /* 0x000000000f0b72ca */ /* 0x000fe400000e0000 */
[----:B------:R-:W3:Y:S01]  /*b070*/  LDL.64 R14, [R1+0x10] ;  /* 0x00001000010e7983 */ /* 0x000ee20000100a00 */
[----:B------:R-:W-:Y:S02]  /*b080*/  WARPGROUP.DEPBAR.LE gsb0, 0x0 ;  /* 0x00008000000079c5 */ /* 0x000fe40000010000 */
[----:B------:R-:W-:Y:S01]  /*b090*/  WARPGROUP.ARRIVE ;  /* 0x00000000000079c5 */ /* 0x000fe20000000000 */
[----:B--2---:R-:W-:Y:S02]  /*b0a0*/  R2UR UR8, R12 ;  /* 0x000000000c0872ca */ /* 0x004fe400000e0000 */
[----:B------:R-:W-:-:S13]  /*b0b0*/  R2UR UR9, R13 ;  /* 0x000000000d0972ca */ /* 0x000fda00000e0000 */
[----:B------:R-:W-:Y:S01]  /*b0c0*/  HGMMA.64x192x16.F32 R24, gdesc[UR8], R24, gsb0 ;  /* 0x02e00000081879f0 */ /* 0x000fe20008000818 */
[----:B----4-:R-:W-:Y:S02]  /*b0d0*/  R2UR UR12, R20 ;  /* 0x00000000140c72ca */ /* 0x010fe400000e0000 */
[----:B------:R-:W-:Y:S02]  /*b0e0*/  R2UR UR13, R21 ;  /* 0x00000000150d72ca */ /* 0x000fe400000e0000 */
[----:B---3--:R-:W-:Y:S02]  /*b0f0*/  R2UR UR16, R14 ;  /* 0x000000000e1072ca */ /* 0x008fe400000e0000 */
[----:B------:R-:W-:Y:S01]  /*b100*/  R2UR UR17, R15 ;  /* 0x000000000f1172ca */ /* 0x000fe200000e0000 */
[----:B------:R-:W-:Y:S02]  /*b110*/  WARPGROUP.DEPBAR.LE gsb0, 0x0 ;  /* 0x00008000000079c5 */ /* 0x000fe40000010000 */
[----:B------:R-:W-:-:S10]  /*b120*/  WARPGROUP.ARRIVE ;  /* 0x00000000000079c5 */ /* 0x000fd40000000000 */
[----:B------:R-:W-:Y:S03]  /*b130*/  HGMMA.64x192x16.F32 R24, gdesc[UR12], R24, gsb0 ;  /* 0x02e000000c1879f0 */ /* 0x000fe60008000818 */
[----:B------:R-:W-:Y:S02]  /*b140*/  WARPGROUP.DEPBAR.LE gsb0, 0x0 ;  /* 0x00008000000079c5 */ /* 0x000fe40000010000 */
[----:B------:R-:W-:-:S15]  /*b150*/  WARPGROUP.ARRIVE ;  /* 0x00000000000079c5 */ /* 0x000fde0000000000 */
[----:B------:R-:W-:Y:S03]  /*b160*/  HGMMA.64x192x16.F32 R24, gdesc[UR16], R24, gsb0 ;  /* 0x02e00000101879f0 */ /* 0x000fe60008000818 */
[----:B------:R-:W-:Y:S02]  /*b170*/  WARPGROUP.DEPBAR.LE gsb0, 0x0 ;  /* 0x00008000000079c5 */ /* 0x000fe40000010000 */
[----:B0-----:R-:W-:Y:S05]  /*b180*/  @P2 BRA `(.L_x_10890) ;  /* 0x0000000000302947 */ /* 0x001fea0003800000 */
[----:B------:R-:W-:Y:S05]  /*b190*/  @!P0 BRA `(.L_x_10891) ;  /* 0x0000000000048947 */ /* 0x000fea0003800000 */
[----:B------:R-:W-:Y:S01]  /*b1a0*/  BPT.TRAP 0x1 ;  /* 0x000000040000795c */ /* 0x000fe20000300000 */
.L_x_10891:
[----:B------:R-:W-:Y:S01]  /*b1b0*/  SHF.L.U32 R0, R6, 0x1f, RZ ;  /* 0x0000001f06007819 */ /* 0x000fe200000006ff */
[----:B------:R-:W-:-:S04]  /*b1c0*/  IMAD R3, R7, 0x8, R2 ;  /* 0x0000000807037824 */ /* 0x000fc800078e0202 */
[----:B------:R0:W1:Y:S01]  /*b1d0*/  SYNCS.PHASECHK.TRANS64.TRYWAIT P2, [R3+URZ+0x30850], R0 ;  /* 0x03085000030075a7 */ /* 0x000062000804017f */
[----:B------:R-:W-:Y:S05]  /*b1e0*/  @!P0 BRA `(.L_x_10892) ;  /* 0x0000000000048947 */ /* 0x000fea0003800000 */
[----:B------:R-:W-:Y:S01]  /*b1f0*/  BPT.TRAP 0x1 ;  /* 0x000000040000795c */ /* 0x000fe20000300000 */
.L_x_10892:
[----:B------:R-:W-:Y:S04]  /*b200*/  BSSY B0, `(.L_x_10890) ;  /* 0x0000004000007945 */ /* 0x000fe80003800000 */
[----:B-1----:R-:W-:Y:S05]  /*b210*/  @P2 BRA `(.L_x_10893) ;  /* 0x0000000000082947 */ /* 0x002fea0003800000 */
[----:B------:R-:W1:Y:S02]  /*b220*/  SYNCS.PHASECHK.TRANS64.TRYWAIT P2, [R3+URZ+0x30850], R0 ;  /* 0x03085000030075a7 */ /* 0x000e64000804017f */
[----:B-1----:R-:W-:Y:S05]  /*b230*/  @!P2 BRA `(.L_x_10894) ;  /* 0x000000a000f0a947 */ /* 0x002fea0003800000 */
.L_x_10893:
[----:B------:R-:W-:Y:S05]  /*b240*/  BSYNC B0 ;  /* 0x0000000000007941 */ /* 0x000fea0003800000 */
.L_x_10890:
[----:B01----:R-:W-:Y:S01]  /*b250*/  FMNMX.FTZ R0, R24, R9, !PT ;  /* 0x0000000918007209 */ /* 0x003fe20007810000 */
[----:B------:R-:W2:Y:S01]  /*b260*/  LDL R20, [R1+0x2c] ;  /* 0x00002c0001147983 */ /* 0x000ea20000100800 */
[----:B------:R-:W-:Y:S01]  /*b270*/  FMNMX.FTZ R10, R26, R5, !PT ;  /* 0x000000051a0a7209 */ /* 0x000fe20007810000 */
[----:B------:R-:W-:Y:S05]  /*b280*/  WARPSYNC.ALL ;  /* 0x0000000000007948 */ /* 0x000fea0003800000 */
[----:B------:R-:W-:Y:S01]  /*b290*/  FMNMX.FTZ R0, R25, R0, !PT ;  /* 0x0000000019007209 */ /* 0x000fe20007810000 */
[----:B------:R-:W-:Y:S01]  /*b2a0*/  ULDC UR4, c[0x0][0x988] ;  /* 0x0002620000047ab9 */ /* 0x000fe20000000800 */
[----:B------:R-:W-:Y:S01]  /*b2b0*/  FMNMX.FTZ R10, R27, R10, !PT ;  /* 0x0000000a1b0a7209 */ /* 0x000fe20007810000 */
[----:B------:R-:W-:Y:S01]  /*b2c0*/  IMAD.MOV.U32 R13, RZ, RZ, 0x40000040 ;  /* 0x40000040ff0d7424 */ /* 0x000fe200078e00ff */
[----:B------:R-:W-:Y:S01]  /*b2d0*/  FMNMX.FTZ R0, R28, R0, !PT ;  /* 0x000000001c007209 */ /* 0x000fe20007810000 */
[----:B------:R-:W-:Y:S01]  /*b2e0*/  WARPGROUP.ARRIVE ;  /* 0x00000000000079c5 */ /* 0x000fe20000000000 */
[----:B------:R-:W-:Y:S01]  /*b2f0*/  FMNMX.FTZ R10, R30, R10, !PT ;  /* 0x0000000a1e0a7209 */ /* 0x000fe20007810000 */
        /* <DEDUP_REMOVED lines=91> */
[C---:B------:R-:W-:Y:S01]  /*b8b0*/  R2UR UR7, R13.reuse ;  /* 0x000000000d0772ca */ /* 0x040fe200000e0000 */
[----:B------:R-:W0:Y:S01]  /*b8c0*/  SHFL.BFLY PT, R3, R0, 0x2, 0x1f ;  /* 0x0c401f0000037f89 */ /* 0x000e2200000e0000 */
[----:B------:R-:W-:-:S02]  /*b8d0*/  R2UR UR5, R13 ;  /* 0x000000000d0572ca */ /* 0x000fc400000e0000 */
[C---:B------:R-:W-:Y:S01]  /*b8e0*/  R2UR UR11, R15.reuse ;  /* 0x000000000f0b72ca */ /* 0x040fe200000e0000 */
[----:B------:R-:W1:Y:S01]  /*b8f0*/  SHFL.BFLY PT, R12, R10, 0x2, 0x1f ;  /* 0x0c401f000a0c7f89 */ /* 0x000e6200000e0000 */
[C---:B------:R-:W-:Y:S02]  /*b900*/  R2UR UR15, R15.reuse ;  /* 0x000000000f0f72ca */ /* 0x040fe400000e0000 */
[C---:B------:R-:W-:Y:S02]  /*b910*/  R2UR UR19, R15.reuse ;  /* 0x000000000f1372ca */ /* 0x040fe400000e0000 */
[C---:B------:R-:W-:Y:S02]  /*b920*/  R2UR UR23, R15.reuse ;  /* 0x000000000f1772ca */ /* 0x040fe400000e0000 */
[C---:B------:R-:W-:Y:S02]  /*b930*/  R2UR UR27, R15.reuse ;  /* 0x000000000f1b72ca */ /* 0x040fe400000e0000 */
[----:B------:R-:W-:-:S02]  /*b940*/  R2UR UR31, R15 ;  /* 0x000000000f1f72ca */ /* 0x000fc400000e0000 */
[C---:B------:R-:W-:Y:S02]  /*b950*/  R2UR UR35, R15.reuse ;  /* 0x000000000f2372ca */ /* 0x040fe400000e0000 */
[C---:B------:R-:W-:Y:S02]  /*b960*/  R2UR UR43, R15.reuse ;  /* 0x000000000f2b72ca */ /* 0x040fe400000e0000 */
[C---:B------:R-:W-:Y:S02]  /*b970*/  R2UR UR47, R15.reuse ;  /* 0x000000000f2f72ca */ /* 0x040fe400000e0000 */
[----:B------:R-:W-:Y:S01]  /*b980*/  R2UR UR51, R15 ;  /* 0x000000000f3372ca */ /* 0x000fe200000e0000 */
[----:B------:R-:W-:Y:S01]  /*b990*/  IMAD.MOV.U32 R15, RZ, RZ, 0x40000040 ;  /* 0x40000040ff0f7424 */ /* 0x000fe200078e00ff */
[----:B------:R-:W-:Y:S02]  /*b9a0*/  R2UR UR55, R13 ;  /* 0x000000000d3772ca */ /* 0x000fe400000e0000 */
[----:B0-----:R-:W-:-:S02]  /*b9b0*/  FMNMX.FTZ R0, R0, R3, !PT ;  /* 0x0000000300007209 */ /* 0x001fc40007810000 */
[----:B------:R-:W-:Y:S02]  /*b9c0*/  R2UR UR9, R15 ;  /* 0x000000000f0972ca */ /* 0x000fe400000e0000 */
[----:B-1----:R-:W-:Y:S01]  /*b9d0*/  FMNMX.FTZ R10, R10, R12, !PT ;  /* 0x0000000c0a0a7209 */ /* 0x002fe20007810000 */
[----:B------:R-:W0:Y:S01]  /*b9e0*/  SHFL.BFLY PT, R3, R0, 0x1, 0x1f ;  /* 0x0c201f0000037f89 */ /* 0x000e2200000e0000 */
[----:B------:R-:W-:Y:S02]  /*b9f0*/  MOV R15, 0x40000040 ;  /* 0x40000040000f7802 */ /* 0x000fe40000000f00 */
[----:B------:R-:W-:Y:S01]  /*ba00*/  MOV R13, 0x40000040 ;  /* 0x40000040000d7802 */ /* 0x000fe20000000f00 */
[----:B------:R-:W1:Y:S01]  /*ba10*/  SHFL.BFLY PT, R12, R10, 0x1, 0x1f ;  /* 0x0c201f000a0c7f89 */ /* 0x000e6200000e0000 */
[----:B------:R-:W-:Y:S01]  /*ba20*/  R2UR UR13, R15 ;  /* 0x000000000f0d72ca */ /* 0x000fe200000e0000 */
[----:B------:R-:W-:Y:S01]  /*ba30*/  IMAD.MOV.U32 R15, RZ, RZ, 0x40000040 ;  /* 0x40000040ff0f7424 */ /* 0x000fe200078e00ff */
[----:B------:R-:W-:Y:S01]  /*ba40*/  R2UR UR53, R13 ;  /* 0x000000000d3572ca */ /* 0x000fe200000e0000 */
[----:B------:R-:W-:-:S03]  /*ba50*/  @!P1 IMAD R13, R22, 0x8, R2 ;  /* 0x00000008160d9824 */ /* 0x000fc600078e0202 */
[----:B------:R-:W-:Y:S01]  /*ba60*/  R2UR UR17, R15 ;  /* 0x000000000f1172ca */ /* 0x000fe200000e0000 */
[----:B------:R-:W-:Y:S02]  /*ba70*/  IMAD.MOV.U32 R15, RZ, RZ, 0x40000040 ;  /* 0x40000040ff0f7424 */ /* 0x000fe400078e00ff */
[----:B------:R-:W-:-:S03]  /*ba80*/  @!P1 VIADD R13, R13, 0x30840 ;  /* 0x000308400d0d9836 */ /* 0x000fc60000000000 */
[----:B------:R-:W-:Y:S02]  /*ba90*/  R2UR UR21, R15 ;  /* 0x000000000f1572ca */ /* 0x000fe400000e0000 */
[----:B------:R-:W-:Y:S02]  /*baa0*/  MOV R15, 0x40000040 ;  /* 0x40000040000f7802 */ /* 0x000fe40000000f00 */
[----:B------:R-:W-:Y:S02]  /*bab0*/  @!P1 PRMT R13, RZ, 0x654, R13 ;  /* 0x00000654ff0d9816 */ /* 0x000fe4000000000d */
[----:B------:R-:W-:Y:S01]  /*bac0*/  R2UR UR25, R15 ;  /* 0x000000000f1972ca */ /* 0x000fe200000e0000 */
[----:B------:R-:W-:Y:S01]  /*bad0*/  IMAD.MOV.U32 R15, RZ, RZ, 0x40000040 ;  /* 0x40000040ff0f7424 */ /* 0x000fe200078e00ff */
[----:B0-----:R-:W-:Y:S01]  /*bae0*/  FMNMX.FTZ R0, R0, R3, !PT ;  /* 0x0000000300007209 */ /* 0x001fe20007810000 */
[----:B------:R-:W-:Y:S01]  /*baf0*/  IMAD.U32 R3, RZ, RZ, UR4 ;  /* 0x00000004ff037e24 */ /* 0x000fe2000f8e00ff */
[----:B-1----:R-:W-:-:S02]  /*bb00*/  FMNMX.FTZ R10, R10, R12, !PT ;  /* 0x0000000c0a0a7209 */ /* 0x002fc40007810000 */
[----:B------:R-:W-:Y:S01]  /*bb10*/  R2UR UR29, R15 ;  /* 0x000000000f1d72ca */ /* 0x000fe200000e0000 */
[----:B------:R-:W-:Y:S02]  /*bb20*/  IMAD.MOV.U32 R15, RZ, RZ, 0x40000040 ;  /* 0x40000040ff0f7424 */ /* 0x000fe400078e00ff */
[-C--:B------:R-:W-:Y:S01]  /*bb30*/  FMUL.FTZ R6, R0, R3.reuse ;  /* 0x0000000300067220 */ /* 0x080fe20000410000 */
[-C--:B------:R-:W-:Y:S01]  /*bb40*/  FMUL.FTZ R12, R10, R3.reuse ;  /* 0x000000030a0c7220 */ /* 0x080fe20000410000 */
[----:B------:R-:W-:Y:S01]  /*bb50*/  FADD.FTZ R9, -R0, R9 ;  /* 0x0000000900097221 */ /* 0x000fe20000010100 */
[----:B------:R-:W-:Y:S01]  /*bb60*/  FADD.FTZ R5, -R10, R5 ;  /* 0x000000050a057221 */ /* 0x000fe20000010100 */
[----:B------:R-:W-:Y:S01]  /*bb70*/  R2UR UR33, R15 ;  /* 0x000000000f2172ca */ /* 0x000fe200000e0000 */
        /* <DEDUP_REMOVED lines=48> */
[----:B------:R-:W-:Y:S01]  /*be80*/  IADD3 R12, R2, 0x400, RZ ;  /* 0x00000400020c7810 */ /* 0x000fe20007ffe0ff */
[-C--:B------:R-:W-:Y:S01]  /*be90*/  FFMA.FTZ R24, R24, R3.reuse, -R6 ;  /* 0x0000000318187223 */ /* 0x080fe20000010806 */
[----:B------:R-:W-:Y:S01]  /*bea0*/  MOV R15, 0x40000040 ;  /* 0x40000040000f7802 */ /* 0x000fe20000000f00 */
[-C--:B------:R-:W-:Y:S01]  /*beb0*/  FMUL.FTZ R9, R9, R3.reuse ;  /* 0x0000000309097220 */ /* 0x080fe20000410000 */
[----:B------:R-:W-:Y:S01]  /*bec0*/  SHF.R.U32.HI R12, RZ, 0x4, R12 ;  /* 0x00000004ff0c7819 */ /* 0x000fe2000001160c */
[-CC-:B------:R-:W-:Y:S01]  /*bed0*/  FFMA.FTZ R25, R25, R3.reuse, -R6.reuse ;  /* 0x0000000319197223 */ /* 0x180fe20000010806 */
[----:B------:R-:W-:Y:S01]  /*bee0*/  R2UR UR41, R15 ;  /* 0x000000000f2972ca */ /* 0x000fe200000e0000 */
[----:B------:R-:W-:Y:S01]  /*bef0*/  IMAD.MOV.U32 R15, RZ, RZ, 0x40000040 ;  /* 0x40000040ff0f7424 */ /* 0x000fe200078e00ff */
[----:B------:R-:W-:Y:S01]  /*bf00*/  LOP3.LUT R12, R12, 0x3fff, RZ, 0xc0, !PT ;  /* 0x00003fff0c0c7812 */ /* 0x000fe200078ec0ff */
[----:B------:R-:W-:Y:S01]  /*bf10*/  MUFU.EX2 R9, R9 ;  /* 0x0000000900097308 */ /* 0x000fe20000000800 */
[-CC-:B------:R-:W-:Y:S01]  /*bf20*/  FFMA.FTZ R28, R28, R3.reuse, -R6.reuse ;  /* 0x000000031c1c7223 */ /* 0x180fe20000010806 */
[----:B------:R-:W-:Y:S01]  /*bf30*/  FFMA.FTZ R29, R29, R3, -R6 ;  /* 0x000000031d1d7223 */ /* 0x000fe20000010806 */
[----:B------:R-:W-:Y:S01]  /*bf40*/  R2UR UR45, R15 ;  /* 0x000000000f2d72ca */ /* 0x000fe200000e0000 */
[----:B------:R-:W-:-:S02]  /*bf50*/  IMAD R12, R7, 0x600, R12 ;  /* 0x00000600070c7824 */ /* 0x000fc400078e020c */
[-CC-:B------:R-:W-:Y:S01]  /*bf60*/  FFMA.FTZ R32, R32, R3.reuse, -R6.reuse ;  /* 0x0000000320207223 */ /* 0x180fe20000010806 */
[----:B------:R-:W-:Y:S02]  /*bf70*/  IMAD.MOV.U32 R15, RZ, RZ, 0x40000040 ;  /* 0x40000040ff0f7424 */ /* 0x000fe400078e00ff */
[-CC-:B------:R-:W-:Y:S01]  /*bf80*/  FFMA.FTZ R33, R33, R3.reuse, -R6.reuse ;  /* 0x0000000321217223 */ /* 0x180fe20000010806 */
[C---:B------:R-:W-:Y:S01]  /*bf90*/  VIADD R14, R12.reuse, 0x80 ;  /* 0x000000800c0e7836 */ /* 0x040fe20000000000 */
[----:B------:R-:W-:Y:S01]  /*bfa0*/  R2UR UR6, R12 ;  /* 0x000000000c0672ca */ /* 0x000fe200000e0000 */
[----:B------:R-:W0:Y:S01]  /*bfb0*/  MUFU.EX2 R24, R24 ;  /* 0x0000001800187308 */ /* 0x000e220000000800 */
[----:B------:R-:W-:Y:S01]  /*bfc0*/  R2UR UR49, R15 ;  /* 0x000000000f3172ca */ /* 0x000fe200000e0000 */
[----:B------:R-:W-:Y:S01]  /*bfd0*/  FFMA.FTZ R36, R36, R3, -R6 ;  /* 0x0000000324247223 */ /* 0x000fe20000010806 */
[----:B------:R-:W-:Y:S01]  /*bfe0*/  R2UR UR10, R14 ;  /* 0x000000000e0a72ca */ /* 0x000fe200000e0000 */
[----:B------:R-:W-:-:S02]  /*bff0*/  VIADD R14, R12, 0x100 ;  /* 0x000001000c0e7836 */ /* 0x000fc40000000000 */
[-CC-:B------:R-:W-:Y:S01]  /*c000*/  FFMA.FTZ R37, R37, R3.reuse, -R6.reuse ;  /* 0x0000000325257223 */ /* 0x180fe20000010806 */
[-CC-:B------:R-:W-:Y:S01]  /*c010*/  FFMA.FTZ R40, R40, R3.reuse, -R6.reuse ;  /* 0x0000000328287223 */ /* 0x180fe20000010806 */
[-CC-:B------:R-:W-:Y:S01]  /*c020*/  FFMA.FTZ R41, R41, R3.reuse, -R6.reuse ;  /* 0x0000000329297223 */ /* 0x180fe20000010806 */
[----:B------:R-:W1:Y:S01]  /*c030*/  MUFU.EX2 R25, R25 ;  /* 0x0000001900197308 */ /* 0x000e620000000800 */
[----:B------:R-:W-:Y:S01]  /*c040*/  R2UR UR14, R14 ;  /* 0x000000000e0e72ca */ /* 0x000fe200000e0000 */
[----:B------:R-:W-:Y:S02]  /*c050*/  VIADD R14, R12, 0x180 ;  /* 0x000001800c0e7836 */ /* 0x000fe40000000000 */
[-CC-:B------:R-:W-:Y:S01]  /*c060*/  FFMA.FTZ R44, R44, R3.reuse, -R6.reuse ;  /* 0x000000032c2c7223 */ /* 0x180fe20000010806 */
[-CC-:B------:R-:W-:Y:S01]  /*c070*/  FFMA.FTZ R45, R45, R3.reuse, -R6.reuse ;  /* 0x000000032d2d7223 */ /* 0x180fe20000010806 */
[-CC-:B------:R-:W-:Y:S01]  /*c080*/  FFMA.FTZ R48, R48, R3.reuse, -R6.reuse ;  /* 0x0000000330307223 */ /* 0x180fe20000010806 */
[-CC-:B------:R-:W-:Y:S01]  /*c090*/  FFMA.FTZ R49, R49, R3.reuse, -R6.reuse ;  /* 0x0000000331317223 */ /* 0x180fe20000010806 */
[----:B------:R-:W-:Y:S01]  /*c0a0*/  R2UR UR18, R14 ;  /* 0x000000000e1272ca */ /* 0x000fe200000e0000 */
[-CC-:B------:R-:W-:Y:S01]  /*c0b0*/  FFMA.FTZ R52, R52, R3.reuse, -R6.reuse ;  /* 0x0000000334347223 */ /* 0x180fe20000010806 */
[----:B------:R-:W-:Y:S01]  /*c0c0*/  IADD3 R14, R12, 0x200, RZ ;  /* 0x000002000c0e7810 */ /* 0x000fe20007ffe0ff */
[-CC-:B------:R-:W-:Y:S01]  /*c0d0*/  FFMA.FTZ R53, R53, R3.reuse, -R6.reuse ;  /* 0x0000000335357223 */ /* 0x180fe20000010806 */
[-CC-:B------:R-:W-:Y:S01]  /*c0e0*/  FFMA.FTZ R56, R56, R3.reuse, -R6.reuse ;  /* 0x0000000338387223 */ /* 0x180fe20000010806 */
[----:B------:R-:W-:Y:S01]  /*c0f0*/  FFMA.FTZ R57, R57, R3, -R6 ;  /* 0x0000000339397223 */ /* 0x000fe20000010806 */
[----:B------:R-:W-:Y:S01]  /*c100*/  R2UR UR22, R14 ;  /* 0x000000000e1672ca */ /* 0x000fe200000e0000 */
[----:B------:R-:W-:-:S02]  /*c110*/  VIADD R14, R12, 0x280 ;  /* 0x000002800c0e7836 */ /* 0x000fc40000000000 */
[-CC-:B------:R-:W-:Y:S01]  /*c120*/  FFMA.FTZ R60, R60, R3.reuse, -R6.reuse ;  /* 0x000000033c3c7223 */ /* 0x180fe20000010806 */
[-CC-:B------:R-:W-:Y:S01]  /*c130*/  FFMA.FTZ R21, R61, R3.reuse, -R6.reuse ;  /* 0x000000033d157223 */ /* 0x180fe20000010806 */
[-CC-:B------:R-:W-:Y:S01]  /*c140*/  FFMA.FTZ R64, R64, R3.reuse, -R6.reuse ;  /* 0x0000000340407223 */ /* 0x180fe20000010806 */
[-CC-:B------:R-:W-:Y:S01]  /*c150*/  FFMA.FTZ R65, R65, R3.reuse, -R6.reuse ;  /* 0x0000000341417223 */ /* 0x180fe20000010806 */
[----:B------:R-:W-:Y:S01]  /*c160*/  R2UR UR26, R14 ;  /* 0x000000000e1a72ca */ /* 0x000fe200000e0000 */
[----:B------:R-:W-:Y:S02]  /*c170*/  VIADD R14, R12, 0x300 ;  /* 0x000003000c0e7836 */ /* 0x000fe40000000000 */
[-CC-:B------:R-:W-:Y:S01]  /*c180*/  FFMA.FTZ R68, R68, R3.reuse, -R6.reuse ;  /* 0x0000000344447223 */ /* 0x180fe20000010806 */
        /* <DEDUP_REMOVED lines=22> */
[-CC-:B------:R-:W-:Y:S01]  /*c2f0*/  FFMA.FTZ R100, R100, R3.reuse, -R6.reuse ;  /* 0x0000000364647223 */ /* 0x180fe20000010806 */
[C---:B------:R-:W-:Y:S01]  /*c300*/  IADD3 R14, R12.reuse, 0x500, RZ ;  /* 0x000005000c0e7810 */ /* 0x040fe20007ffe0ff */
[----:B------:R-:W-:Y:S02]  /*c310*/  VIADD R12, R12, 0x580 ;  /* 0x000005800c0c7836 */ /* 0x000fe40000000000 */
[-CC-:B------:R-:W-:Y:S01]  /*c320*/  FFMA.FTZ R101, R101, R3.reuse, -R6.reuse ;  /* 0x0000000365657223 */ /* 0x180fe20000010806 */
[-CC-:B------:R-:W-:Y:S01]  /*c330*/  FFMA.FTZ R104, R104, R3.reuse, -R6.reuse ;  /* 0x0000000368687223 */ /* 0x180fe20000010806 */
[----:B------:R-:W-:Y:S01]  /*c340*/  R2UR UR50, R14 ;  /* 0x000000000e3272ca */ /* 0x000fe200000e0000 */
[----:B------:R-:W-:Y:S01]  /*c350*/  FFMA.FTZ R105, R105, R3, -R6 ;  /* 0x0000000369697223 */ /* 0x000fe20000010806 */
[----:B------:R-:W-:Y:S01]  /*c360*/  R2UR UR54, R12 ;  /* 0x000000000c3672ca */ /* 0x000fe200000e0000 */
[----:B--2---:R-:W-:-:S02]  /*c370*/  VIADD R12, R20, 0x1e800 ;  /* 0x0001e800140c7836 */ /* 0x004fc40000000000 */
[-CC-:B------:R-:W-:Y:S01]  /*c380*/  FFMA.FTZ R108, R108, R3.reuse, -R6.reuse ;  /* 0x000000036c6c7223 */ /* 0x180fe20000010806 */
[-CC-:B------:R-:W-:Y:S01]  /*c390*/  FFMA.FTZ R109, R109, R3.reuse, -R6.reuse ;  /* 0x000000036d6d7223 */ /* 0x180fe20000010806 */
[-CC-:B------:R-:W-:Y:S01]  /*c3a0*/  FFMA.FTZ R112, R112, R3.reuse, -R6.reuse ;  /* 0x0000000370707223 */ /* 0x180fe20000010806 */
[-C--:B------:R-:W-:Y:S01]  /*c3b0*/  FFMA.FTZ R113, R113, R3.reuse, -R6 ;  /* 0x0000000371717223 */ /* 0x080fe20000010806 */
[----:B------:R-:W-:Y:S01]  /*c3c0*/  SHF.R.U32.HI R12, RZ, 0x4, R12 ;  /* 0x00000004ff0c7819 */ /* 0x000fe2000001160c */
[-CC-:B------:R-:W-:Y:S01]  /*c3d0*/  FFMA.FTZ R116, R116, R3.reuse, -R6.reuse ;  /* 0x0000000374747223 */ /* 0x180fe20000010806 */
[-C--:B------:R-:W-:Y:S01]  /*c3e0*/  FFMA.FTZ R117, R117, R3.reuse, -R6 ;  /* 0x0000000375757223 */ /* 0x080fe20000010806 */
[----:B0-----:R-:W-:Y:S01]  /*c3f0*/  FFMA.FTZ R6, R9, R4, R24 ;  /* 0x0000000409067223 */ /* 0x001fe20000010018 */
[----:B------:R-:W-:Y:S01]  /*c400*/  LOP3.LUT R12, R12, 0x3fff, RZ, 0xc0, !PT ;  /* 0x00003fff0c0c7812 */ /* 0x000fe200078ec0ff */
[----:B------:R-:W-:Y:S01]  /*c410*/  FMUL.FTZ R5, R5, R3 ;  /* 0x0000000305057220 */ /* 0x000fe20000410000 */
[C---:B-1----:R-:W-:Y:S01]  /*c420*/  F2FP.F16.F32.PACK_AB R4, R25.reuse, R24 ;  /* 0x000000181904723e */ /* 0x042fe200000000ff */
[----:B------:R-:W-:Y:S01]  /*c430*/  FADD.FTZ R6, R25, R6 ;  /* 0x0000000619067221 */ /* 0x000fe20000010000 */
[----:B------:R-:W-:Y:S01]  /*c440*/  LOP3.LUT R12, R12, 0x10000, RZ, 0xfc, !PT ;  /* 0x000100000c0c7812 */ /* 0x000fe200078efcff */
[----:B------:R-:W0:Y:S01]  /*c450*/  S2R R25, SR_TID.X ;  /* 0x0000000000197919 */ /* 0x000e220000002100 */
[----:B------:R-:W-:Y:S02]  /*c460*/  MUFU.EX2 R20, R5 ;  /* 0x0000000500147308 */ /* 0x000fe40000000800 */
[C---:B------:R-:W-:Y:S01]  /*c470*/  R2UR UR4, R12.reuse ;  /* 0x000000000c0472ca */ /* 0x040fe200000e0000 */
[----:B------:R-:W-:-:S05]  /*c480*/  VIADD R14, R12, 0x2 ;  /* 0x000000020c0e7836 */ /* 0x000fca0000000000 */
[----:B------:R-:W-:Y:S01]  /*c490*/  R2UR UR8, R14 ;  /* 0x000000000e0872ca */ /* 0x000fe200000e0000 */
[----:B------:R-:W-:Y:S01]  /*c4a0*/  VIADD R14, R12, 0x4 ;  /* 0x000000040c0e7836 */ /* 0x000fe20000000000 */
[----:B------:R-:W1:Y:S04]  /*c4b0*/  MUFU.EX2 R5, R26 ;  /* 0x0000001a00057308 */ /* 0x000e680000000800 */
[----:B------:R-:W-:Y:S01]  /*c4c0*/  R2UR UR12, R14 ;  /* 0x000000000e0c72ca */ /* 0x000fe200000e0000 */
[----:B------:R-:W-:Y:S01]  /*c4d0*/  HGMMA.64x64x16.F32 R120, gdesc[UR4].tnspB, R120, gsb0 ;  /* 0x40e00000047879f0 */ /* 0x000fe20008000878 */
[----:B------:R-:W-:Y:S02]  /*c4e0*/  VIADD R14, R12, 0x6 ;  /* 0x000000060c0e7836 */ /* 0x000fe40000000000 */
[----:B------:R-:W2:Y:S03]  /*c4f0*/  MUFU.EX2 R27, R27 ;  /* 0x0000001b001b7308 */ /* 0x000ea60000000800 */
[----:B------:R-:W-:Y:S01]  /*c500*/  R2UR UR16, R14 ;  /* 0x000000000e1072ca */ /* 0x000fe200000e0000 */
[----:B------:R-:W-:-:S04]  /*c510*/  VIADD R14, R12, 0x600 ;  /* 0x000006000c0e7836 */ /* 0x000fc80000000000 */
[----:B------:R-:W3:Y:S01]  /*c520*/  MUFU.EX2 R28, R28 ;  /* 0x0000001c001c7308 */ /* 0x000ee20000000800 */
[----:B------:R-:W-:Y:S01]  /*c530*/  R2UR UR20, R14 ;  /* 0x000000000e1472ca */ /* 0x000fe200000e0000 */
[----:B------:R-:W-:Y:S02]  /*c540*/  VIADD R14, R12, 0x602 ;  /* 0x000006020c0e7836 */ /* 0x000fe40000000000 */
[----:B-1----:R-:W-:Y:S01]  /*c550*/  FFMA.FTZ R11, R20, R11, R5 ;  /* 0x0000000b140b7223 */ /* 0x002fe20000010005 */
[----:B0-----:R-:W-:Y:S02]  /*c560*/  SHF.R.U32.HI R24, RZ, 0x7, R25 ;  /* 0x00000007ff187819 */ /* 0x001fe40000011619 */
[----:B------:R-:W-:Y:S01]  /*c570*/  R2UR UR24, R14 ;  /* 0x000000000e1872ca */ /* 0x000fe200000e0000 */
[----:B------:R-:W-:Y:S01]  /*c580*/  VIADD R14, R12, 0x604 ;  /* 0x000006040c0e7836 */ /* 0x000fe20000000000 */
[----:B------:R-:W-:Y:S01]  /*c590*/  ISETP.GE.U32.AND P2, PT, R25, 0x180, PT ;  /* 0x000001801900780c */ /* 0x000fe20003f46070 */
[----:B------:R-:W0:Y:S01]  /*c5a0*/  MUFU.EX2 R29, R29 ;  /* 0x0000001d001d7308 */ /* 0x000e220000000800 */
[----:B--2---:R-:W-:-:S02]  /*c5b0*/  F2FP.F16.F32.PACK_AB R5, R27, R5 ;  /* 0x000000051b05723e */ /* 0x004fc400000000ff */
[----:B------:R-:W-:Y:S01]  /*c5c0*/  R2UR UR28, R14 ;  /* 0x000000000e1c72ca */ /* 0x000fe200000e0000 */
[----:B------:R-:W-:Y:S02]  /*c5d0*/  VIADD R14, R12, 0x606 ;  /* 0x000006060c0e7836 */ /* 0x000fe40000000000 */
[----:B---3--:R-:W-:Y:S02]  /*c5e0*/  FADD.FTZ R6, R28, R6 ;  /* 0x000000061c067221 */ /* 0x008fe40000010000 */
[----:B------:R-:W-:Y:S01]  /*c5f0*/  MUFU.EX2 R30, R30 ;  /* 0x0000001e001e7308 */ /* 0x000fe20000000800 */
[----:B------:R-:W-:Y:S01]  /*c600*/  R2UR UR32, R14 ;  /* 0x000000000e2072ca */ /* 0x000fe200000e0000 */
[----:B------:R-:W-:-:S05]  /*c610*/  VIADD R14, R12, 0xc00 ;  /* 0x00000c000c0e7836 */ /* 0x000fca0000000000 */
[----:B------:R-:W-:Y:S01]  /*c620*/  R2UR UR40, R14 ;  /* 0x000000000e2872ca */ /* 0x000fe200000e0000 */
[----:B------:R-:W-:Y:S01]  /*c630*/  VIADD R14, R12, 0xc02 ;  /* 0x00000c020c0e7836 */ /* 0x000fe20000000000 */
[----:B------:R-:W1:Y:S01]  /*c640*/  MUFU.EX2 R31, R31 ;  /* 0x0000001f001f7308 */ /* 0x000e620000000800 */
[C---:B0-----:R-:W-:Y:S01]  /*c650*/  FADD.FTZ R61, R29.reuse, R6 ;  /* 0x000000061d3d7221 */ /* 0x041fe20000010000 */
[----:B------:R-:W-:Y:S02]  /*c660*/  F2FP.F16.F32.PACK_AB R6, R29, R28 ;  /* 0x0000001c1d06723e */ /* 0x000fe400000000ff */
[----:B------:R-:W-:Y:S01]  /*c670*/  R2UR UR44, R14 ;  /* 0x000000000e2c72ca */ /* 0x000fe200000e0000 */
[C---:B------:R-:W-:Y:S02]  /*c680*/  VIADD R14, R12.reuse, 0xc04 ;  /* 0x00000c040c0e7836 */ /* 0x040fe40000000000 */
[----:B------:R-:W-:Y:S01]  /*c690*/  VIADD R12, R12, 0xc06 ;  /* 0x00000c060c0c7836 */ /* 0x000fe20000000000 */
[----:B------:R-:W-:Y:S02]  /*c6a0*/  MUFU.EX2 R34, R34 ;  /* 0x0000002200227308 */ /* 0x000fe40000000800 */
[----:B------:R-:W-:-:S02]  /*c6b0*/  R2UR UR48, R14 ;  /* 0x000000000e3072ca */ /* 0x000fc400000e0000 */
[----:B------:R-:W-:Y:S01]  /*c6c0*/  R2UR UR52, R12 ;  /* 0x000000000c3472ca */ /* 0x000fe200000e0000 */
[----:B------:R-:W-:-:S03]  /*c6d0*/  VIADD R12, R24, 0x9 ;  /* 0x00000009180c7836 */ /* 0x000fc60000000000 */
[----:B------:R-:W-:Y:S02]  /*c6e0*/  MUFU.EX2 R36, R36 ;  /* 0x0000002400247308 */ /* 0x000fe40000000800 */
[----:B------:R-:W-:Y:S01]  /*c6f0*/  SEL R12, R12, 0x9, !P2 ;  /* 0x000000090c0c7807 */ /* 0x000fe20005000000 */
[----:B------:R-:W-:Y:S02]  /*c700*/  WARPGROUP.DEPBAR.LE gsb0, 0x0 ;  /* 0x00008000000079c5 */ /* 0x000fe40000010000 */
[----:B------:R-:W-:-:S06]  /*c710*/  WARPGROUP.ARRIVE ;  /* 0x00000000000079c5 */ /* 0x000fcc0000000000 */
[----:B------:R-:W-:Y:S03]  /*c720*/  HGMMA.64x64x16.F32 R120, gdesc[UR8].tnspB, R120, gsb0 ;  /* 0x40e00000087879f0 */ /* 0x000fe60008000878 */
        /* <DEDUP_REMOVED lines=31> */
[----:B------:R0:W-:Y:S06]  /*c920*/  BAR.ARV R12, 0x100 ;  /* 0x0004000c0000751d */ /* 0x0001ec0000002000 */
[----:B------:R2:W-:Y:S01]  /*c930*/  @!P1 SYNCS.ARRIVE.TRANS64.RED.A1T0 RZ, [R13+URZ], RZ ;  /* 0x000000ff0dff99a7 */ /* 0x0005e2000810043f */
[----:B0-----:R-:W-:Y:S01]  /*c940*/  FADD.FTZ R12, R27, R11 ;  /* 0x0000000b1b0c7221 */ /* 0x001fe20000010000 */
[----:B------:R-:W-:Y:S01]  /*c950*/  @!P1 IMAD R11, R7, 0x8, R2 ;  /* 0x00000008070b9824 */ /* 0x000fe200078e0202 */
[----:B-1----:R-:W-:Y:S01]  /*c960*/  F2FP.F16.F32.PACK_AB R7, R31, R30 ;  /* 0x0000001e1f07723e */ /* 0x002fe200000000ff */
[----:B------:R-:W-:Y:S01]  /*c970*/  MUFU.EX2 R35, R35 ;  /* 0x0000002300237308 */ /* 0x000fe20000000800 */
[----:B------:R-:W-:Y:S01]  /*c980*/  FADD.FTZ R12, R30, R12 ;  /* 0x0000000c1e0c7221 */ /* 0x000fe20000010000 */
[----:B------:R-:W-:-:S05]  /*c990*/  @!P1 VIADD R11, R11, 0x30860 ;  /* 0x000308600b0b9836 */ /* 0x000fca0000000000 */
[----:B------:R-:W-:-:S04]  /*c9a0*/  @!P1 PRMT R11, RZ, 0x654, R11 ;  /* 0x00000654ff0b9816 */ /* 0x000fc8000000000b */
[----:B------:R0:W-:Y:S01]  /*c9b0*/  @!P1 SYNCS.ARRIVE.TRANS64.RED.A1T0 RZ, [R11+URZ], RZ ;  /* 0x000000ff0bff99a7 */ /* 0x0001e2000810043f */
[----:B------:R1:W-:Y:S02]  /*c9c0*/  STSM.16.M88.4 [R154+0x1e800], R4 ;  /* 0x01e800049a007844 */ /* 0x0003e40000000200 */
[----:B-1----:R1:W-:Y:S08]  /*c9d0*/  MUFU.EX2 R6, R37 ;  /* 0x0000002500067308 */ /* 0x0023f00000000800 */
[----:B------:R-:W3:Y:S01]  /*c9e0*/  MUFU.EX2 R4, R32 ;  /* 0x0000002000047308 */ /* 0x000ee20000000800 */
[----:B-1----:R-:W4:Y:S07]  /*c9f0*/  LDL R37, [R1+0x3c] ;  /* 0x00003c0001257983 */ /* 0x002f2e0000100800 */
[----:B------:R-:W1:Y:S01]  /*ca00*/  MUFU.EX2 R5, R33 ;  /* 0x0000002100057308 */ /* 0x000e620000000800 */
[----:B------:R-:W-:-:S07]  /*ca10*/  FADD.FTZ R12, R31, R12 ;  /* 0x0000000c1f0c7221 */ /* 0x000fce0000010000 */
[----:B------:R-:W5:Y:S01]  /*ca20*/  MUFU.EX2 R7, R38 ;  /* 0x0000002600077308 */ /* 0x000f620000000800 */
[----:B---3--:R-:W-:Y:S01]  /*ca30*/  FADD.FTZ R61, R4, R61 ;  /* 0x0000003d043d7221 */ /* 0x008fe20000010000 */
[----:B------:R-:W-:-:S06]  /*ca40*/  FADD.FTZ R12, R34, R12 ;  /* 0x0000000c220c7221 */ /* 0x000fcc0000010000 */
[----:B--2---:R-:W2:Y:S01]  /*ca50*/  MUFU.EX2 R13, R40 ;  /* 0x00000028000d7308 */ /* 0x004ea20000000800 */
[----:B-1----:R-:W-:-:S07]  /*ca60*/  FADD.FTZ R61, R5, R61 ;  /* 0x0000003d053d7221 */ /* 0x002fce0000010000 */
[----:B------:R-:W1:Y:S01]  /*ca70*/  MUFU.EX2 R39, R39 ;  /* 0x0000002700277308 */ /* 0x000e620000000800 */
[----:B------:R-:W-:Y:S01]  /*ca80*/  FADD.FTZ R61, R36, R61 ;  /* 0x0000003d243d7221 */ /* 0x000fe20000010000 */
[----:B------:R-:W-:-:S06]  /*ca90*/  FADD.FTZ R12, R35, R12 ;  /* 0x0000000c230c7221 */ /* 0x000fcc0000010000 */
[----:B------:R-:W3:Y:S08]  /*caa0*/  MUFU.EX2 R15, R41 ;  /* 0x00000029000f7308 */ /* 0x000ef00000000800 */
[----:B------:R-:W0:Y:S01]  /*cab0*/  MUFU.EX2 R42, R42 ;  /* 0x0000002a002a7308 */ /* 0x000e220000000800 */
[----:B------:R-:W-:Y:S01]  /*cac0*/  FADD.FTZ R61, R6, R61 ;  /* 0x0000003d063d7221 */ /* 0x000fe20000010000 */
[----:B-----5:R-:W-:-:S06]  /*cad0*/  FADD.FTZ R12, R7, R12 ;  /* 0x0000000c070c7221 */ /* 0x020fcc0000010000 */
[----:B------:R-:W5:Y:S08]  /*cae0*/  MUFU.EX2 R44, R44 ;  /* 0x0000002c002c7308 */ /* 0x000f700000000800 */
[----:B------:R-:W5:Y:S01]  /*caf0*/  MUFU.EX2 R43, R43 ;  /* 0x0000002b002b7308 */ /* 0x000f620000000800 */
[----:B--2---:R-:W-:Y:S01]  /*cb00*/  FADD.FTZ R61, R13, R61 ;  /* 0x0000003d0d3d7221 */ /* 0x004fe20000010000 */
[----:B-1----:R-:W-:-:S06]  /*cb10*/  FADD.FTZ R31, R39, R12 ;  /* 0x0000000c271f7221 */ /* 0x002fcc0000010000 */
[----:B------:R-:W1:Y:S08]  /*cb20*/  MUFU.EX2 R14, R45 ;  /* 0x0000002d000e7308 */ /* 0x000e700000000800 */
[----:B------:R-:W2:Y:S01]  /*cb30*/  MUFU.EX2 R46, R46 ;  /* 0x0000002e002e7308 */ /* 0x000ea20000000800 */
[C---:B---3--:R-:W-:Y:S01]  /*cb40*/  FADD.FTZ R61, R15.reuse, R61 ;  /* 0x0000003d0f3d7221 */ /* 0x048fe20000010000 */
[----:B------:R-:W-:-:S06]  /*cb50*/  F2FP.F16.F32.PACK_AB R12, R15, R13 ;  /* 0x0000000d0f0c723e */ /* 0x000fcc00000000ff */
[----:B------:R-:W3:Y:S01]  /*cb60*/  MUFU.EX2 R48, R48 ;  /* 0x0000003000307308 */ /* 0x000ee20000000800 */
[----:B0-----:R-:W-:-:S07]  /*cb70*/  FADD.FTZ R13, R42, R31 ;  /* 0x0000001f2a0d7221 */ /* 0x001fce0000010000 */
[----:B------:R-:W0:Y:S01]  /*cb80*/  MUFU.EX2 R47, R47 ;  /* 0x0000002f002f7308 */ /* 0x000e220000000800 */
[----:B-----5:R-:W-:Y:S01]  /*cb90*/  FADD.FTZ R15, R44, R61 ;  /* 0x0000003d2c0f7221 */ /* 0x020fe20000010000 */
[----:B------:R-:W-:-:S06]  /*cba0*/  FADD.FTZ R13, R43, R13 ;  /* 0x0000000d2b0d7221 */ /* 0x000fcc0000010000 */
[----:B------:R-:W5:Y:S08]  /*cbb0*/  MUFU.EX2 R24, R49 ;  /* 0x0000003100187308 */ /* 0x000f700000000800 */
[----:B------:R-:W5:Y:S01]  /*cbc0*/  MUFU.EX2 R25, R50 ;  /* 0x0000003200197308 */ /* 0x000f620000000800 */
[----:B-1----:R-:W-:Y:S01]  /*cbd0*/  FADD.FTZ R15, R14, R15 ;  /* 0x0000000f0e0f7221 */ /* 0x002fe20000010000 */
[----:B--2---:R-:W-:-:S06]  /*cbe0*/  FADD.FTZ R13, R46, R13 ;  /* 0x0000000d2e0d7221 */ /* 0x004fcc0000010000 */
[----:B------:R-:W1:Y:S08]  /*cbf0*/  MUFU.EX2 R27, R52 ;  /* 0x00000034001b7308 */ /* 0x000e700000000800 */
[----:B------:R-:W2:Y:S01]  /*cc00*/  MUFU.EX2 R51, R51 ;  /* 0x0000003300337308 */ /* 0x000ea20000000800 */
[----:B---3--:R-:W-:Y:S01]  /*cc10*/  FADD.FTZ R15, R48, R15 ;  /* 0x0000000f300f7221 */ /* 0x008fe20000010000 */
[----:B0-----:R-:W-:-:S06]  /*cc20*/  FADD.FTZ R13, R47, R13 ;  /* 0x0000000d2f0d7221 */ /* 0x001fcc0000010000 */
[----:B------:R-:W0:Y:S08]  /*cc30*/  MUFU.EX2 R26, R53 ;  /* 0x00000035001a7308 */ /* 0x000e300000000800 */
[----:B------:R-:W3:Y:S01]  /*cc40*/  MUFU.EX2 R54, R54 ;  /* 0x0000003600367308 */ /* 0x000ee20000000800 */
        /* <DEDUP_REMOVED lines=8> */
[----:B0-----:R-:W-:Y:S01]  /*ccd0*/  FADD.FTZ R15, R26, R15 ;  /* 0x0000000f1a0f7221 */ /* 0x001fe20000010000 */
[----:B---3--:R-:W-:-:S06]  /*cce0*/  FADD.FTZ R13, R54, R13 ;  /* 0x0000000d360d7221 */ /* 0x008fcc0000010000 */
[----:B------:R-:W0:Y:S08]  /*ccf0*/  MUFU.EX2 R60, R60 ;  /* 0x0000003c003c7308 */ /* 0x000e300000000800 */
[----:B------:R-:W3:Y:S01]  /*cd00*/  MUFU.EX2 R59, R59 ;  /* 0x0000003b003b7308 */ /* 0x000ee20000000800 */
[----:B-----5:R-:W-:Y:S01]  /*cd10*/  FADD.FTZ R15, R29, R15 ;  /* 0x0000000f1d0f7221 */ /* 0x020fe20000010000 */
[----:B------:R-:W-:-:S06]  /*cd20*/  FADD.FTZ R13, R55, R13 ;  /* 0x0000000d370d7221 */ /* 0x000fcc0000010000 */
[----:B------:R-:W5:Y:S01]  /*cd30*/  MUFU.EX2 R62, R62 ;  /* 0x0000003e003e7308 */ /* 0x000f620000000800 */
[----:B-1----:R-:W-:Y:S01]  /*cd40*/  FADD.FTZ R15, R28, R15 ;  /* 0x0000000f1c0f7221 */ /* 0x002fe20000010000 */
[----:B--2---:R-:W-:-:S03]  /*cd50*/  FADD.FTZ R13, R58, R13 ;  /* 0x0000000d3a0d7221 */ /* 0x004fc60000010000 */
[----:B0-----:R-:W-:Y:S01]  /*cd60*/  FADD.FTZ R32, R60, R15 ;  /* 0x0000000f3c207221 */ /* 0x001fe20000010000 */
[----:B------:R-:W-:Y:S01]  /*cd70*/  F2FP.F16.F32.PACK_AB R4, R5, R4 ;  /* 0x000000040504723e */ /* 0x000fe200000000ff */
[----:B---3--:R-:W-:Y:S01]  /*cd80*/  FADD.FTZ R15, R59, R13 ;  /* 0x0000000d3b0f7221 */ /* 0x008fe20000010000 */
[----:B------:R-:W-:Y:S02]  /*cd90*/  F2FP.F16.F32.PACK_AB R5, R35, R34 ;  /* 0x000000222305723e */ /* 0x000fe400000000ff */
[----:B------:R-:W-:Y:S01]  /*cda0*/  F2FP.F16.F32.PACK_AB R6, R6, R36 ;  /* 0x000000240606723e */ /* 0x000fe200000000ff */
[----:B------:R-:W2:Y:S01]  /*cdb0*/  LDL R34, [R1+0x44] ;  /* 0x0000440001227983 */ /* 0x000ea20000100800 */
[----:B------:R-:W-:Y:S02]  /*cdc0*/  F2FP.F16.F32.PACK_AB R7, R39, R7 ;  /* 0x000000072707723e */ /* 0x000fe400000000ff */
[----:B------:R-:W-:Y:S01]  /*cdd0*/  F2FP.F16.F32.PACK_AB R13, R43, R42 ;  /* 0x0000002a2b0d723e */ /* 0x000fe200000000ff */
[----:B-----5:R-:W-:Y:S01]  /*cde0*/  FADD.FTZ R33, R62, R15 ;  /* 0x0000000f3e217221 */ /* 0x020fe20000010000 */
[----:B------:R-:W-:-:S02]  /*cdf0*/  F2FP.F16.F32.PACK_AB R14, R14, R44 ;  /* 0x0000002c0e0e723e */ /* 0x000fc400000000ff */
[----:B------:R-:W-:Y:S02]  /*ce00*/  F2FP.F16.F32.PACK_AB R15, R47, R46 ;  /* 0x0000002e2f0f723e */ /* 0x000fe400000000ff */
[----:B------:R-:W-:Y:S02]  /*ce10*/  F2FP.F16.F32.PACK_AB R26, R26, R27 ;  /* 0x0000001b1a1a723e */ /* 0x000fe400000000ff */
[----:B------:R-:W-:Y:S02]  /*ce20*/  F2FP.F16.F32.PACK_AB R24, R24, R48 ;  /* 0x000000301818723e */ /* 0x000fe400000000ff */
[----:B------:R-:W-:Y:S02]  /*ce30*/  F2FP.F16.F32.PACK_AB R25, R51, R25 ;  /* 0x000000193319723e */ /* 0x000fe400000000ff */
[----:B------:R-:W-:Y:S01]  /*ce40*/  F2FP.F16.F32.PACK_AB R27, R55, R54 ;  /* 0x00000036371b723e */ /* 0x000fe200000000ff */
[----:B----4-:R-:W-:Y:S04]  /*ce50*/  STSM.16.M88.4 [R37], R4 ;  /* 0x0000000425007844 */ /* 0x010fe80000000200 */
[----:B------:R-:W-:Y:S04]  /*ce60*/  STSM.16.M88.4 [R156], R12 ;  /* 0x0000000c9c007844 */ /* 0x000fe80000000200 */
[----:B------:R0:W-:Y:S04]  /*ce70*/  STSM.16.M88.4 [R155], R24 ;  /* 0x000000189b007844 */ /* 0x0001e80000000200 */
[----:B0-----:R-:W3:Y:S01]  /*ce80*/  LDL R25, [R1+0x40] ;  /* 0x0000400001197983 */ /* 0x001ee20000100800 */
[----:B------:R-:W0:Y:S08]  /*ce90*/  MUFU.EX2 R21, R21 ;  /* 0x0000001500157308 */ /* 0x000e300000000800 */
[----:B------:R-:W1:Y:S08]  /*cea0*/  MUFU.EX2 R64, R64 ;  /* 0x0000004000407308 */ /* 0x000e700000000800 */
[----:B------:R-:W4:Y:S08]  /*ceb0*/  MUFU.EX2 R63, R63 ;  /* 0x0000003f003f7308 */ /* 0x000f300000000800 */
[----:B------:R-:W5:Y:S08]  /*cec0*/  MUFU.EX2 R11, R65 ;  /* 0x00000041000b7308 */ /* 0x000f700000000800 */
[----:B------:R-:W5:Y:S01]  /*ced0*/  MUFU.EX2 R66, R66 ;  /* 0x0000004200427308 */ /* 0x000f620000000800 */
[----:B0-----:R-:W-:-:S07]  /*cee0*/  FADD.FTZ R32, R21, R32 ;  /* 0x0000002015207221 */ /* 0x001fce0000010000 */
[----:B------:R-:W0:Y:S08]  /*cef0*/  MUFU.EX2 R68, R68 ;  /* 0x0000004400447308 */ /* 0x000e300000000800 */
[----:B------:R-:W0:Y:S01]  /*cf00*/  MUFU.EX2 R67, R67 ;  /* 0x0000004300437308 */ /* 0x000e220000000800 */
[----:B-1----:R-:W-:Y:S01]  /*cf10*/  FADD.FTZ R32, R64, R32 ;  /* 0x0000002040207221 */ /* 0x002fe20000010000 */
[----:B----4-:R-:W-:-:S06]  /*cf20*/  FADD.FTZ R33, R63, R33 ;  /* 0x000000213f217221 */ /* 0x010fcc0000010000 */
[----:B------:R-:W1:Y:S08]  /*cf30*/  MUFU.EX2 R69, R69 ;  /* 0x0000004500457308 */ /* 0x000e700000000800 */
[----:B------:R-:W4:Y:S01]  /*cf40*/  MUFU.EX2 R70, R70 ;  /* 0x0000004600467308 */ /* 0x000f220000000800 */
[----:B-----5:R-:W-:Y:S01]  /*cf50*/  FADD.FTZ R32, R11, R32 ;  /* 0x000000200b207221 */ /* 0x020fe20000010000 */
[----:B------:R-:W-:-:S06]  /*cf60*/  FADD.FTZ R33, R66, R33 ;  /* 0x0000002142217221 */ /* 0x000fcc0000010000 */
[----:B------:R-:W5:Y:S08]  /*cf70*/  MUFU.EX2 R72, R72 ;  /* 0x0000004800487308 */ /* 0x000f700000000800 */
[----:B------:R-:W5:Y:S01]  /*cf80*/  MUFU.EX2 R71, R71 ;  /* 0x0000004700477308 */ /* 0x000f620000000800 */
[----:B0-----:R-:W-:Y:S01]  /*cf90*/  FADD.FTZ R32, R68, R32 ;  /* 0x0000002044207221 */ /* 0x001fe20000010000 */
[----:B------:R-:W-:-:S06]  /*cfa0*/  FADD.FTZ R33, R67, R33 ;  /* 0x0000002143217221 */ /* 0x000fcc0000010000 */
        /* <DEDUP_REMOVED lines=14> */
[----:B------:R-:W-:Y:S01]  /*d090*/  F2FP.F16.F32.PACK_AB R4, R28, R29 ;  /* 0x0000001d1c04723e */ /* 0x000fe200000000ff */
[----:B-1----:R-:W-:-:S06]  /*d0a0*/  FADD.FTZ R32, R76, R35 ;  /* 0x000000234c207221 */ /* 0x002fcc0000010000 */
[----:B------:R-:W1:Y:S01]  /*d0b0*/  MUFU.EX2 R81, R81 ;  /* 0x0000005100517308 */ /* 0x000e620000000800 */
[----:B----4-:R-:W-:-:S07]  /*d0c0*/  FADD.FTZ R28, R30, R33 ;  /* 0x000000211e1c7221 */ /* 0x010fce0000010000 */
[----:B------:R-:W4:Y:S01]  /*d0d0*/  MUFU.EX2 R82, R82 ;  /* 0x0000005200527308 */ /* 0x000f220000000800 */
[----:B-----5:R-:W-:Y:S01]  /*d0e0*/  FADD.FTZ R13, R77, R32 ;  /* 0x000000204d0d7221 */ /* 0x020fe20000010000 */
[----:B------:R-:W-:-:S06]  /*d0f0*/  FADD.FTZ R28, R75, R28 ;  /* 0x0000001c4b1c7221 */ /* 0x000fcc0000010000 */
[----:B------:R-:W5:Y:S08]  /*d100*/  MUFU.EX2 R84, R84 ;  /* 0x0000005400547308 */ /* 0x000f700000000800 */
[----:B------:R-:W2:Y:S01]  /*d110*/  MUFU.EX2 R83, R83 ;  /* 0x0000005300537308 */ /* 0x000ea20000000800 */
[----:B0-----:R-:W-:Y:S01]  /*d120*/  FADD.FTZ R14, R80, R13 ;  /* 0x0000000d500e7221 */ /* 0x001fe20000010000 */
[----:B------:R-:W-:-:S06]  /*d130*/  F2FP.F16.F32.PACK_AB R12, R11, R64 ;  /* 0x000000400b0c723e */ /* 0x000fcc00000000ff */
[----:B------:R-:W0:Y:S01]  /*d140*/  MUFU.EX2 R85, R85 ;  /* 0x0000005500557308 */ /* 0x000e220000000800 */
[----:B------:R-:W-:-:S07]  /*d150*/  FADD.FTZ R11, R79, R28 ;  /* 0x0000001c4f0b7221 */ /* 0x000fce0000010000 */
[----:B------:R-:W0:Y:S01]  /*d160*/  MUFU.EX2 R86, R86 ;  /* 0x0000005600567308 */ /* 0x000e220000000800 */
[----:B-1----:R-:W-:Y:S01]  /*d170*/  FADD.FTZ R15, R81, R14 ;  /* 0x0000000e510f7221 */ /* 0x002fe20000010000 */
[----:B----4-:R-:W-:-:S06]  /*d180*/  FADD.FTZ R24, R82, R11 ;  /* 0x0000000b52187221 */ /* 0x010fcc0000010000 */
[----:B------:R-:W1:Y:S08]  /*d190*/  MUFU.EX2 R88, R88 ;  /* 0x0000005800587308 */ /* 0x000e700000000800 */
[----:B------:R-:W4:Y:S01]  /*d1a0*/  MUFU.EX2 R87, R87 ;  /* 0x0000005700577308 */ /* 0x000f220000000800 */
[----:B-----5:R-:W-:Y:S01]  /*d1b0*/  FADD.FTZ R26, R84, R15 ;  /* 0x0000000f541a7221 */ /* 0x020fe20000010000 */
[----:B--2---:R-:W-:-:S06]  /*d1c0*/  FADD.FTZ R11, R83, R24 ;  /* 0x00000018530b7221 */ /* 0x004fcc0000010000 */
[----:B------:R-:W2:Y:S01]  /*d1d0*/  MUFU.EX2 R89, R89 ;  /* 0x0000005900597308 */ /* 0x000ea20000000800 */
[----:B------:R-:W-:-:S07]  /*d1e0*/  F2FP.F16.F32.PACK_AB R6, R21, R60 ;  /* 0x0000003c1506723e */ /* 0x000fce00000000ff */
[----:B------:R-:W5:Y:S01]  /*d1f0*/  MUFU.EX2 R90, R90 ;  /* 0x0000005a005a7308 */ /* 0x000f620000000800 */
[----:B0-----:R-:W-:Y:S01]  /*d200*/  FADD.FTZ R21, R85, R26 ;  /* 0x0000001a55157221 */ /* 0x001fe20000010000 */
[----:B------:R-:W-:-:S06]  /*d210*/  FADD.FTZ R24, R86, R11 ;  /* 0x0000000b56187221 */ /* 0x000fcc0000010000 */
[----:B------:R-:W0:Y:S01]  /*d220*/  MUFU.EX2 R92, R92 ;  /* 0x0000005c005c7308 */ /* 0x000e220000000800 */
[----:B------:R-:W-:-:S07]  /*d230*/  F2FP.F16.F32.PACK_AB R5, R59, R58 ;  /* 0x0000003a3b05723e */ /* 0x000fce00000000ff */
[----:B------:R-:W0:Y:S01]  /*d240*/  MUFU.EX2 R31, R91 ;  /* 0x0000005b001f7308 */ /* 0x000e220000000800 */
[----:B------:R-:W-:Y:S01]  /*d250*/  F2FP.F16.F32.PACK_AB R7, R63, R62 ;  /* 0x0000003e3f07723e */ /* 0x000fe200000000ff */
[----:B-1----:R-:W-:-:S06]  /*d260*/  FADD.FTZ R26, R88, R21 ;  /* 0x00000015581a7221 */ /* 0x002fcc0000010000 */
[----:B------:R-:W1:Y:S01]  /*d270*/  MUFU.EX2 R93, R93 ;  /* 0x0000005d005d7308 */ /* 0x000e620000000800 */
[----:B----4-:R-:W-:-:S07]  /*d280*/  FADD.FTZ R11, R87, R24 ;  /* 0x00000018570b7221 */ /* 0x010fce0000010000 */
[----:B------:R-:W4:Y:S01]  /*d290*/  MUFU.EX2 R91, R94 ;  /* 0x0000005e005b7308 */ /* 0x000f220000000800 */
[----:B------:R5:W-:Y:S01]  /*d2a0*/  STSM.16.M88.4 [R154+0x24800], R4 ;  /* 0x024800049a007844 */ /* 0x000be20000000200 */
[----:B--2---:R-:W-:-:S06]  /*d2b0*/  FADD.FTZ R21, R89, R26 ;  /* 0x0000001a59157221 */ /* 0x004fcc0000010000 */
[----:B------:R-:W2:Y:S08]  /*d2c0*/  MUFU.EX2 R96, R96 ;  /* 0x0000006000607308 */ /* 0x000eb00000000800 */
[----:B------:R-:W2:Y:S01]  /*d2d0*/  MUFU.EX2 R95, R95 ;  /* 0x0000005f005f7308 */ /* 0x000ea20000000800 */
[----:B-----5:R-:W-:Y:S01]  /*d2e0*/  FADD.FTZ R4, R90, R11 ;  /* 0x0000000b5a047221 */ /* 0x020fe20000010000 */
[----:B0-----:R-:W-:-:S06]  /*d2f0*/  FADD.FTZ R6, R92, R21 ;  /* 0x000000155c067221 */ /* 0x001fcc0000010000 */
[----:B------:R-:W0:Y:S01]  /*d300*/  MUFU.EX2 R98, R98 ;  /* 0x0000006200627308 */ /* 0x000e220000000800 */
[----:B------:R-:W-:Y:S01]  /*d310*/  FADD.FTZ R4, R31, R4 ;  /* 0x000000041f047221 */ /* 0x000fe20000010000 */
[----:B-1----:R-:W-:-:S06]  /*d320*/  FADD.FTZ R5, R93, R6 ;  /* 0x000000065d057221 */ /* 0x002fcc0000010000 */
[----:B------:R-:W1:Y:S01]  /*d330*/  MUFU.EX2 R97, R97 ;  /* 0x0000006100617308 */ /* 0x000e620000000800 */
[----:B----4-:R-:W-:-:S07]  /*d340*/  FADD.FTZ R4, R91, R4 ;  /* 0x000000045b047221 */ /* 0x010fce0000010000 */
[----:B------:R-:W4:Y:S01]  /*d350*/  MUFU.EX2 R99, R99 ;  /* 0x0000006300637308 */ /* 0x000f220000000800 */
[----:B--2---:R-:W-:Y:S01]  /*d360*/  FADD.FTZ R6, R96, R5 ;  /* 0x0000000560067221 */ /* 0x004fe20000010000 */
[----:B------:R-:W-:-:S06]  /*d370*/  FADD.FTZ R5, R95, R4 ;  /* 0x000000045f057221 */ /* 0x000fcc0000010000 */
[----:B------:R-:W2:Y:S08]  /*d380*/  MUFU.EX2 R100, R100 ;  /* 0x0000006400647308 */ /* 0x000eb00000000800 */
[----:B------:R-:W5:Y:S01]  /*d390*/  MUFU.EX2 R102, R102 ;  /* 0x0000006600667308 */ /* 0x000f620000000800 */
[----:B0-----:R-:W-:-:S07]  /*d3a0*/  FADD.FTZ R4, R98, R5 ;  /* 0x0000000562047221 */ /* 0x001fce0000010000 */
[----:B------:R-:W0:Y:S08]  /*d3b0*/  MUFU.EX2 R101, R101 ;  /* 0x0000006500657308 */ /* 0x000e300000000800 */
[----:B------:R-:W3:Y:S01]  /*d3c0*/  MUFU.EX2 R103, R103 ;  /* 0x0000006700677308 */ /* 0x000ee20000000800 */
[----:B-1----:R-:W-:Y:S01]  /*d3d0*/  FADD.FTZ R7, R97, R6 ;  /* 0x0000000661077221 */ /* 0x002fe20000010000 */
[----:B----4-:R-:W-:-:S06]  /*d3e0*/  FADD.FTZ R5, R99, R4 ;  /* 0x0000000463057221 */ /* 0x010fcc0000010000 */
[----:B------:R-:W1:Y:S08]  /*d3f0*/  MUFU.EX2 R104, R104 ;  /* 0x0000006800687308 */ /* 0x000e700000000800 */
[----:B------:R-:W4:Y:S01]  /*d400*/  MUFU.EX2 R106, R106 ;  /* 0x0000006a006a7308 */ /* 0x000f220000000800 */
[----:B--2---:R-:W-:Y:S01]  /*d410*/  FADD.FTZ R6, R100, R7 ;  /* 0x0000000764067221 */ /* 0x004fe20000010000 */
[----:B-----5:R-:W-:-:S06]  /*d420*/  FADD.FTZ R4, R102, R5 ;  /* 0x0000000566047221 */ /* 0x020fcc0000010000 */
[----:B------:R-:W2:Y:S08]  /*d430*/  MUFU.EX2 R105, R105 ;  /* 0x0000006900697308 */ /* 0x000eb00000000800 */
[----:B------:R-:W5:Y:S01]  /*d440*/  MUFU.EX2 R107, R107 ;  /* 0x0000006b006b7308 */ /* 0x000f620000000800 */
[----:B0-----:R-:W-:Y:S01]  /*d450*/  FADD.FTZ R7, R101, R6 ;  /* 0x0000000665077221 */ /* 0x001fe20000010000 */
[----:B---3--:R-:W-:-:S06]  /*d460*/  FADD.FTZ R5, R103, R4 ;  /* 0x0000000467057221 */ /* 0x008fcc0000010000 */
        /* <DEDUP_REMOVED lines=14> */
[----:B-1----:R-:W-:-:S07]  /*d550*/  FADD.FTZ R7, R109, R6 ;  /* 0x000000066d077221 */ /* 0x002fce0000010000 */
[----:B------:R-:W-:Y:S08]  /*d560*/  MUFU.EX2 R116, R116 ;  /* 0x0000007400747308 */ /* 0x000ff00000000800 */
[----:B------:R-:W1:Y:S08]  /*d570*/  MUFU.EX2 R117, R117 ;  /* 0x0000007500757308 */ /* 0x000e700000000800 */
[----:B------:R-:W-:Y:S08]  /*d580*/  MUFU.EX2 R118, R118 ;  /* 0x0000007600767308 */ /* 0x000ff00000000800 */
[----:B------:R-:W1:Y:S01]  /*d590*/  MUFU.EX2 R119, R119 ;  /* 0x0000007700777308 */ /* 0x000e620000000800 */
[----:B----4-:R-:W-:Y:S01]  /*d5a0*/  FADD.FTZ R5, R111, R4 ;  /* 0x000000046f057221 */ /* 0x010fe20000010000 */
[----:B------:R-:W-:Y:S01]  /*d5b0*/  F2FP.F16.F32.PACK_AB R72, R73, R72 ;  /* 0x000000484948723e */ /* 0x000fe200000000ff */
[----:B--2---:R-:W-:Y:S01]  /*d5c0*/  FADD.FTZ R6, R112, R7 ;  /* 0x0000000770067221 */ /* 0x004fe20000010000 */
        /* <DEDUP_REMOVED lines=15> */
[----:B------:R-:W-:-:S02]  /*d6c0*/  F2FP.F16.F32.PACK_AB R90, R93, R92 ;  /* 0x0000005c5d5a723e */ /* 0x000fc400000000ff */
[----:B------:R-:W-:Y:S02]  /*d6d0*/  F2FP.F16.F32.PACK_AB R91, R95, R91 ;  /* 0x0000005b5f5b723e */ /* 0x000fe400000000ff */
[----:B------:R-:W-:Y:S02]  /*d6e0*/  F2FP.F16.F32.PACK_AB R97, R99, R98 ;  /* 0x000000626361723e */ /* 0x000fe400000000ff */
[----:B------:R-:W-:Y:S01]  /*d6f0*/  F2FP.F16.F32.PACK_AB R104, R105, R104 ;  /* 0x000000686968723e */ /* 0x000fe200000000ff */
[----:B------:R0:W-:Y:S01]  /*d700*/  STSM.16.M88.4 [R34], R12 ;  /* 0x0000000c22007844 */ /* 0x0001e20000000200 */
[----:B------:R-:W-:Y:S01]  /*d710*/  F2FP.F16.F32.PACK_AB R98, R101, R100 ;  /* 0x000000646562723e */ /* 0x000fe200000000ff */
[----:B---3--:R-:W-:Y:S01]  /*d720*/  FADD.FTZ R5, R115, R5 ;  /* 0x0000000573057221 */ /* 0x008fe20000010000 */
[----:B------:R-:W-:Y:S02]  /*d730*/  F2FP.F16.F32.PACK_AB R99, R103, R102 ;  /* 0x000000666763723e */ /* 0x000fe400000000ff */
[----:B------:R-:W-:-:S02]  /*d740*/  F2FP.F16.F32.PACK_AB R105, R107, R106 ;  /* 0x0000006a6b69723e */ /* 0x000fc400000000ff */
[----:B------:R-:W-:Y:S01]  /*d750*/  F2FP.F16.F32.PACK_AB R112, R113, R112 ;  /* 0x000000707170723e */ /* 0x000fe200000000ff */
[----:B------:R0:W-:Y:S01]  /*d760*/  STSM.16.M88.4 [R156+0x6000], R72 ;  /* 0x006000489c007844 */ /* 0x0001e20000000200 */
[----:B------:R-:W-:Y:S02]  /*d770*/  F2FP.F16.F32.PACK_AB R106, R109, R108 ;  /* 0x0000006c6d6a723e */ /* 0x000fe400000000ff */
[----:B------:R-:W-:Y:S02]  /*d780*/  F2FP.F16.F32.PACK_AB R107, R111, R110 ;  /* 0x0000006e6f6b723e */ /* 0x000fe400000000ff */
[----:B------:R-:W-:Y:S01]  /*d790*/  F2FP.F16.F32.PACK_AB R113, R115, R114 ;  /* 0x000000727371723e */ /* 0x000fe200000000ff */
[----:B------:R0:W-:Y:S01]  /*d7a0*/  STSM.16.M88.4 [R155+0x6000], R80 ;  /* 0x006000509b007844 */ /* 0x0001e20000000200 */
[----:B-1----:R-:W-:Y:S02]  /*d7b0*/  F2FP.F16.F32.PACK_AB R114, R117, R116 ;  /* 0x000000747572723e */ /* 0x002fe400000000ff */
[----:B------:R-:W-:Y:S01]  /*d7c0*/  F2FP.F16.F32.PACK_AB R115, R119, R118 ;  /* 0x000000767773723e */ /* 0x000fe200000000ff */
[----:B------:R0:W-:Y:S04]  /*d7d0*/  STSM.16.M88.4 [R154+0x2a800], R88 ;  /* 0x02a800589a007844 */ /* 0x0001e80000000200 */
        /* <DEDUP_REMOVED lines=8> */
[----:B-1----:R-:W1:Y:S01]  /*d860*/  FENCE.VIEW.ASYNC.S ;  /* 0x00000000000073c6 */ /* 0x002e620000000000 */
[----:B------:R-:W-:Y:S01]  /*d870*/  ISETP.GT.AND P2, PT, R8, RZ, PT ;  /* 0x000000ff0800720c */ /* 0x000fe20003f44270 */
        /* <DEDUP_REMOVED lines=20> */
[----:B------:R-:W-:Y:S01]  /*d9c0*/  IADD3 R8, R8, -0x1, RZ ;  /* 0xffffffff08087810 */ /* 0x000fe20007ffe0ff */
        /* <DEDUP_REMOVED lines=20> */
[----:B-1----:R-:W-:Y:S01]  /*db10*/  NOP ;  /* 0x0000000000007918 */ /* 0x002fe20000000000 */
[----:B0-----:R-:W-:Y:S05]  /*db20*/  @P2 BRA `(.L_x_10895) ;  /* 0xffffffd0008c2947 */ /* 0x001fea000383ffff */
.L_x_10884:
[----:B------:R-:W-:Y:S05]  /*db30*/  WARPSYNC.ALL ;  /* 0x0000000000007948 */ /* 0x000fea0003800000 */
[----:B------:R-:W-:Y:S06]  /*db40*/  BAR.ARV 0x8, 0x1a0 ;  /* 0x0206800000007b1d */ /* 0x000fec0000002000 */
[----:B------:R-:W-:Y:S05]  /*db50*/  @!P0 BRA `(.L_x_10896) ;  /* 0x0000000000048947 */ /* 0x000fea0003800000 */
[----:B------:R-:W-:Y:S01]  /*db60*/  BPT.TRAP 0x1 ;  /* 0x000000040000795c */ /* 0x000fe20000300000 */
.L_x_10896:
[----:B------:R-:W-:Y:S01]  /*db70*/  IMAD R12, R22, 0x8, R2 ;  /* 0x00000008160c7824 */ /* 0x000fe200078e0202 */
[----:B------:R-:W-:-:S04]  /*db80*/  SHF.L.U32 R5, R153, 0x1f, RZ ;  /* 0x0000001f99057819 */ /* 0x000fc800000006ff */
[----:B------:R0:W1:Y:S01]  /*db90*/  SYNCS.PHASECHK.TRANS64.TRYWAIT P2, [R12+URZ+0x30850], R5 ;  /* 0x030850050c0075a7 */ /* 0x000062000804017f */
[----:B------:R-:W-:Y:S05]  /*dba0*/  @!P0 BRA `(.L_x_10897) ;  /* 0x0000000000048947 */ /* 0x000fea0003800000 */
[----:B------:R-:W-:Y:S01]  /*dbb0*/  BPT.TRAP 0x1 ;  /* 0x000000040000795c */ /* 0x000fe20000300000 */
.L_x_10897:
[----:B------:R-:W2:Y:S01]  /*dbc0*/  LDL.LU R6, [R1+0x2c] ;  /* 0x00002c0001067983 */ /* 0x000ea20000300800 */
[----:B------:R-:W-:-:S05]  /*dbd0*/  VIADD R2, R2, 0x400 ;  /* 0x0000040002027836 */ /* 0x000fca0000000000 */
[----:B------:R-:W-:-:S04]  /*dbe0*/  SHF.R.U32.HI R2, RZ, 0x4, R2 ;  /* 0x00000004ff027819 */ /* 0x000fc80000011602 */
[----:B------:R-:W-:Y:S02]  /*dbf0*/  LOP3.LUT R9, R2, 0x3fff, RZ, 0xc0, !PT ;  /* 0x00003fff02097812 */ /* 0x000fe400078ec0ff */
[----:B--2---:R-:W-:-:S04]  /*dc00*/  IADD3 R6, R6, 0x1e800, RZ ;  /* 0x0001e80006067810 */ /* 0x004fc80007ffe0ff */
[----:B------:R-:W-:-:S04]  /*dc10*/  SHF.R.U32.HI R6, RZ, 0x4, R6 ;  /* 0x00000004ff067819 */ /* 0x000fc80000011606 */
[----:B------:R-:W-:Y:S01]  /*dc20*/  LOP3.LUT R6, R6, 0x3fff, RZ, 0xc0, !PT ;  /* 0x00003fff06067812 */ /* 0x000fe200078ec0ff */
[----:B-1----:R-:W-:Y:S06]  /*dc30*/  @P2 BRA `(.L_x_10898) ;  /* 0x0000000000082947 */ /* 0x002fec0003800000 */
[----:B------:R-:W1:Y:S02]  /*dc40*/  SYNCS.PHASECHK.TRANS64.TRYWAIT P0, [R12+URZ+0x30850], R5 ;  /* 0x030850050c0075a7 */ /* 0x000e64000800017f */
[----:B-1----:R-:W-:Y:S05]  /*dc50*/  @!P0 BRA `(.L_x_10899) ;  /* 0x00000078007c8947 */ /* 0x002fea0003800000 */
.L_x_10898:
[----:B------:R-:W-:Y:S01]  /*dc60*/  IMAD R8, R22, 0x600, R9 ;  /* 0x0000060016087824 */ /* 0x000fe200078e0209 */
[----:B------:R-:W-:Y:S01]  /*dc70*/  LOP3.LUT R6, R6, 0x10000, RZ, 0xfc, !PT ;  /* 0x0001000006067812 */ /* 0x000fe200078efcff */
[----:B------:R-:W-:Y:S01]  /*dc80*/  IMAD.MOV.U32 R7, RZ, RZ, 0x40000040 ;  /* 0x40000040ff077424 */ /* 0x000fe200078e00ff */
[----:B------:R-:W2:Y:S01]  /*dc90*/  LDL.LU R24, [R1+0x50] ;  /* 0x0000500001187983 */ /* 0x000ea20000300800 */
[----:B------:R-:W-:Y:S01]  /*dca0*/  IMAD.MOV.U32 R9, RZ, RZ, 0x40000040 ;  /* 0x40000040ff097424 */ /* 0x000fe200078e00ff */
        /* <DEDUP_REMOVED lines=9> */
[----:B------:R-:W-:Y:S01]  /*dd40*/  MOV R21, 0x40000040 ;  /* 0x4000004000157802 */ /* 0x000fe20000000f00 */
[----:B------:R-:W-:Y:S01]  /*dd50*/  IMAD.MOV.U32 R7, RZ, RZ, 0x40000040 ;  /* 0x40000040ff077424 */ /* 0x000fe200078e00ff */
[----:B------:R-:W-:Y:S01]  /*dd60*/  SHFL.BFLY PT, R2, R11, 0x2, 0x1f ;  /* 0x0c401f000b027f89 */ /* 0x000fe200000e0000 */
[----:B------:R-:W-:Y:S01]  /*dd70*/  IMAD.MOV.U32 R9, RZ, RZ, 0x40000040 ;  /* 0x40000040ff097424 */ /* 0x000fe200078e00ff */
[----:B------:R-:W-:Y:S01]  /*dd80*/  IADD3 R22, R22, 0x1, RZ ;  /* 0x0000000116167810 */ /* 0x000fe20007ffe0ff */
[----:B------:R-:W-:Y:S01]  /*dd90*/  IMAD.MOV.U32 R27, RZ, RZ, RZ ;  /* 0x000000ffff1b7224 */ /* 0x000fe200078e00ff */
[----:B01----:R-:W0:Y:S01]  /*dda0*/  SHFL.BFLY PT, R5, R4, 0x2, 0x1f ;  /* 0x0c401f0004057f89 */ /* 0x003e2200000e0000 */
[----:B------:R-:W-:Y:S01]  /*ddb0*/  IMAD.MOV.U32 R28, RZ, RZ, -0x800000 ;  /* 0xff800000ff1c7424 */ /* 0x000fe200078e00ff */
[----:B------:R-:W-:-:S03]  /*ddc0*/  ISETP.NE.AND P0, PT, R22, 0x2, PT ;  /* 0x000000021600780c */ /* 0x000fc60003f05270 */
[----:B------:R-:W-:Y:S01]  /*ddd0*/  HGMMA.64x64x16.F32 R120, gdesc[UR4].tnspB, R120, gsb0 ;  /* 0x40e00000047879f0 */ /* 0x000fe20008000878 */
[----:B------:R-:W-:Y:S01]  /*dde0*/  R2UR UR4, R20 ;  /* 0x00000000140472ca */ /* 0x000fe200000e0000 */
[----:B------:R-:W-:Y:S01]  /*ddf0*/  VIADD R20, R6, 0x4 ;  /* 0x0000000406147836 */ /* 0x000fe20000000000 */
[----:B------:R-:W-:Y:S01]  /*de00*/  R2UR UR5, R21 ;  /* 0x00000000150572ca */ /* 0x000fe200000e0000 */
[----:B------:R-:W-:Y:S01]  /*de10*/  IMAD.MOV.U32 R21, RZ, RZ, 0x40000040 ;  /* 0x40000040ff157424 */ /* 0x000fe200078e00ff */
[----:B------:R-:W-:Y:S01]  /*de20*/  R2UR UR6, R14 ;  /* 0x000000000e0672ca */ /* 0x000fe200000e0000 */
[----:B------:R-:W-:Y:S01]  /*de30*/  VIADD R14, R8, 0x100 ;  /* 0x00000100080e7836 */ /* 0x000fe20000000000 */
[----:B------:R-:W-:Y:S01]  /*de40*/  R2UR UR7, R15 ;  /* 0x000000000f0772ca */ /* 0x000fe200000e0000 */
[----:B------:R-:W-:Y:S01]  /*de50*/  IMAD.MOV.U32 R15, RZ, RZ, 0x40000040 ;  /* 0x40000040ff0f7424 */ /* 0x000fe200078e00ff */
[----:B------:R-:W-:Y:S01]  /*de60*/  SEL R22, R22, RZ, P0 ;  /* 0x000000ff16167207 */ /* 0x000fe20000000000 */
[----:B0-----:R-:W-:Y:S01]  /*de70*/  FADD.FTZ R5, R5, R4 ;  /* 0x0000000405057221 */ /* 0x001fe20000010000 */
[----:B------:R-:W-:-:S04]  /*de80*/  SEL R4, RZ, 0x1, P0 ;  /* 0x00000001ff047807 */ /* 0x000fc80000000000 */
[----:B------:R-:W-:Y:S01]  /*de90*/  LOP3.LUT R153, R153, R4, RZ, 0x3c, !PT ;  /* 0x0000000499997212 */ /* 0x000fe200078e3cff */
[----:B------:R-:W-:Y:S01]  /*dea0*/  IMAD.MOV.U32 R4, RZ, RZ, RZ ;  /* 0x000000ffff047224 */ /* 0x000fe200078e00ff */
[----:B------:R-:W-:Y:S02]  /*deb0*/  WARPGROUP.DEPBAR.LE gsb0, 0x0 ;  /* 0x00008000000079c5 */ /* 0x000fe40000010000 */
[----:B------:R-:W-:-:S06]  /*dec0*/  WARPGROUP.ARRIVE ;  /* 0x00000000000079c5 */ /* 0x000fcc0000000000 */
[----:B------:R-:W-:Y:S01]  /*ded0*/  HGMMA.64x64x16.F32 R120, gdesc[UR4].tnspB, R120, gsb0 ;  /* 0x40e00000047879f0 */ /* 0x000fe20008000878 */
[----:B------:R-:W-:Y:S02]  /*dee0*/  R2UR UR4, R20 ;  /* 0x00000000140472ca */ /* 0x000fe400000e0000 */
[----:B------:R-:W-:Y:S01]  /*def0*/  R2UR UR5, R21 ;  /* 0x00000000150572ca */ /* 0x000fe200000e0000 */
[----:B------:R-:W-:Y:S01]  /*df00*/  IMAD.MOV.U32 R21, RZ, RZ, 0x40000040 ;  /* 0x40000040ff157424 */ /* 0x000fe200078e00ff */
[----:B------:R-:W-:Y:S01]  /*df10*/  R2UR UR6, R14 ;  /* 0x000000000e0672ca */ /* 0x000fe200000e0000 */
[----:B------:R-:W-:Y:S01]  /*df20*/  VIADD R14, R8, 0x180 ;  /* 0x00000180080e7836 */ /* 0x000fe20000000000 */
[----:B------:R-:W-:Y:S01]  /*df30*/  R2UR UR7, R15 ;  /* 0x000000000f0772ca */ /* 0x000fe200000e0000 */
[----:B------:R-:W-:Y:S01]  /*df40*/  IMAD.MOV.U32 R15, RZ, RZ, 0x40000040 ;  /* 0x40000040ff0f7424 */ /* 0x000fe200078e00ff */
[----:B------:R-:W-:Y:S01]  /*df50*/  IADD3 R20, R6, 0x6, RZ ;  /* 0x0000000606147810 */ /* 0x000fe20007ffe0ff */
[----:B------:R-:W-:-:S02]  /*df60*/  WARPGROUP.DEPBAR.LE gsb0, 0x0 ;  /* 0x00008000000079c5 */ /* 0x000fc40000010000 */
[----:B------:R-:W-:-:S08]  /*df70*/  WARPGROUP.ARRIVE ;  /* 0x00000000000079c5 */ /* 0x000fd00000000000 */
[----:B------:R-:W-:Y:S01]  /*df80*/  HGMMA.64x64x16.F32 R120, gdesc[UR4].tnspB, R120, gsb0 ;  /* 0x40e00000047879f0 */ /* 0x000fe20008000878 */
[----:B------:R-:W-:Y:S01]  /*df90*/  R2UR UR4, R20 ;  /* 0x00000000140472ca */ /* 0x000fe200000e0000 */
[----:B------:R-:W-:Y:S01]  /*dfa0*/  VIADD R20, R6, 0x600 ;  /* 0x0000060006147836 */ /* 0x000fe20000000000 */
[----:B------:R-:W-:Y:S02]  /*dfb0*/  R2UR UR5, R21 ;  /* 0x00000000150572ca */ /* 0x000fe400000e0000 */
[----:B------:R-:W-:Y:S01]  /*dfc0*/  R2UR UR6, R14 ;  /* 0x000000000e0672ca */ /* 0x000fe200000e0000 */
[----:B------:R-:W-:Y:S01]  /*dfd0*/  VIADD R14, R8, 0x200 ;  /* 0x00000200080e7836 */ /* 0x000fe20000000000 */
[----:B------:R-:W-:Y:S01]  /*dfe0*/  R2UR UR7, R15 ;  /* 0x000000000f0772ca */ /* 0x000fe200000e0000 */
[----:B------:R-:W-:Y:S01]  /*dff0*/  IMAD.MOV.U32 R15, RZ, RZ, 0x40000040 ;  /* 0x40000040ff0f7424 */ /* 0x000fe200078e00ff */
[----:B------:R-:W-:Y:S01]  /*e000*/  MOV R21, 0x40000040 ;  /* 0x4000004000157802 */ /* 0x000fe20000000f00 */
[----:B------:R-:W-:-:S02]  /*e010*/  WARPGROUP.DEPBAR.LE gsb0, 0x0 ;  /* 0x00008000000079c5 */ /* 0x000fc40000010000 */
[----:B------:R-:W-:-:S08]  /*e020*/  WARPGROUP.ARRIVE ;  /* 0x00000000000079c5 */ /* 0x000fd00000000000 */
        /* <DEDUP_REMOVED lines=9> */
[----:B--2---:R-:W-:-:S05]  /*e0c0*/  IADD3 R24, R24, 0x1, RZ ;  /* 0x0000000118187810 */ /* 0x004fca0007ffe0ff */
[----:B------:R-:W-:Y:S01]  /*e0d0*/  STL [R1+0x50], R24 ;  /* 0x0000501801007387 */ /* 0x000fe20000100800 */
        /* <DEDUP_REMOVED lines=33> */
[----:B------:R-:W-:Y:S02]  /*e2f0*/  WARPGROUP.DEPBAR.LE gsb0, 0x0 ;  /* 0x00008000000079c5 */ /* 0x000fe40000010000 */
[----:B------:R-:W-:-:S09]  /*e300*/  WARPGROUP.ARRIVE ;  /* 0x00000000000079c5 */ /* 0x000fd20000000000 */
        /* <DEDUP_REMOVED lines=13> */
[C---:B------:R-:W-:Y:S01]  /*e3e0*/  VIADD R20, R6.reuse, 0xc04 ;  /* 0x00000c0406147836 */ /* 0x040fe20000000000 */
[----:B------:R-:W-:Y:S01]  /*e3f0*/  R2UR UR5, R21 ;  /* 0x00000000150572ca */ /* 0x000fe200000e0000 */
[----:B------:R-:W-:Y:S01]  /*e400*/  VIADD R6, R6, 0xc06 ;  /* 0x00000c0606067836 */ /* 0x000fe20000000000 */
[----:B------:R-:W-:Y:S01]  /*e410*/  R2UR UR6, R14 ;  /* 0x000000000e0672ca */ /* 0x000fe200000e0000 */
[C---:B------:R-:W-:Y:S01]  /*e420*/  VIADD R14, R8.reuse, 0x500 ;  /* 0x00000500080e7836 */ /* 0x040fe20000000000 */
[----:B------:R-:W-:Y:S01]  /*e430*/  R2UR UR7, R15 ;  /* 0x000000000f0772ca */ /* 0x000fe200000e0000 */
[----:B------:R-:W-:Y:S01]  /*e440*/  IMAD.MOV.U32 R15, RZ, RZ, 0x40000040 ;  /* 0x40000040ff0f7424 */ /* 0x000fe200078e00ff */
[----:B------:R-:W-:Y:S01]  /*e450*/  MOV R21, 0x40000040 ;  /* 0x4000004000157802 */ /* 0x000fe20000000f00 */
[----:B------:R-:W-:Y:S01]  /*e460*/  VIADD R8, R8, 0x580 ;  /* 0x0000058008087836 */ /* 0x000fe20000000000 */
[----:B------:R-:W-:-:S02]  /*e470*/  WARPGROUP.DEPBAR.LE gsb0, 0x0 ;  /* 0x00008000000079c5 */ /* 0x000fc40000010000 */
[----:B------:R-:W-:-:S07]  /*e480*/  WARPGROUP.ARRIVE ;  /* 0x00000000000079c5 */ /* 0x000fce0000000000 */
[----:B------:R-:W-:Y:S01]  /*e490*/  HGMMA.64x64x16.F32 R120, gdesc[UR4].tnspB, R120, gsb0 ;  /* 0x40e00000047879f0 */ /* 0x000fe20008000878 */
[----:B------:R-:W-:Y:S02]  /*e4a0*/  R2UR UR4, R20 ;  /* 0x00000000140472ca */ /* 0x000fe400000e0000 */
[----:B------:R-:W-:Y:S01]  /*e4b0*/  R2UR UR5, R21 ;  /* 0x00000000150572ca */ /* 0x000fe200000e0000 */
[----:B------:R-:W-:Y:S01]  /*e4c0*/  IMAD.MOV.U32 R21, RZ, RZ, -0x800000 ;  /* 0xff800000ff157424 */ /* 0x000fe200078e00ff */
[----:B------:R-:W-:Y:S02]  /*e4d0*/  R2UR UR6, R14 ;  /* 0x000000000e0672ca */ /* 0x000fe400000e0000 */
[----:B------:R-:W-:Y:S01]  /*e4e0*/  R2UR UR7, R15 ;  /* 0x000000000f0772ca */ /* 0x000fe200000e0000 */
[----:B------:R-:W-:Y:S02]  /*e4f0*/  WARPGROUP.DEPBAR.LE gsb0, 0x0 ;  /* 0x00008000000079c5 */ /* 0x000fe40000010000 */
[----:B------:R-:W-:-:S10]  /*e500*/  WARPGROUP.ARRIVE ;  /* 0x00000000000079c5 */ /* 0x000fd40000000000 */
[----:B------:R-:W-:Y:S01]  /*e510*/  HGMMA.64x64x16.F32 R120, gdesc[UR4].tnspB, R120, gsb0 ;  /* 0x40e00000047879f0 */ /* 0x000fe20008000878 */
[----:B------:R-:W-:Y:S01]  /*e520*/  R2UR UR4, R6 ;  /* 0x00000000060472ca */ /* 0x000fe200000e0000 */
[----:B------:R-:W-:Y:S01]  /*e530*/  FADD.FTZ R6, R2, R11 ;  /* 0x0000000b02067221 */ /* 0x000fe20000010000 */
[----:B------:R-:W-:Y:S01]  /*e540*/  R2UR UR5, R7 ;  /* 0x00000000070572ca */ /* 0x000fe200000e0000 */
[----:B------:R-:W0:Y:S01]  /*e550*/  SHFL.BFLY PT, R2, R5, 0x1, 0x1f ;  /* 0x0c201f0005027f89 */ /* 0x000e2200000e0000 */
[----:B------:R-:W-:Y:S02]  /*e560*/  R2UR UR6, R8 ;  /* 0x00000000080672ca */ /* 0x000fe400000e0000 */
[----:B------:R-:W-:Y:S01]  /*e570*/  R2UR UR7, R9 ;  /* 0x00000000090772ca */ /* 0x000fe200000e0000 */
[----:B------:R-:W1:Y:S01]  /*e580*/  SHFL.BFLY PT, R7, R6, 0x1, 0x1f ;  /* 0x0c201f0006077f89 */ /* 0x000e6200000e0000 */
[----:B0-----:R-:W-:Y:S01]  /*e590*/  FADD.FTZ R8, R5, R2 ;  /* 0x0000000205087221 */ /* 0x001fe20000010000 */
[----:B-1----:R-:W-:-:S04]  /*e5a0*/  FADD.FTZ R9, R6, R7 ;  /* 0x0000000706097221 */ /* 0x002fc80000010000 */
[----:B------:R-:W-:Y:S01]  /*e5b0*/  FSETP.NE.FTZ.AND P2, PT, R8, RZ, PT ;  /* 0x000000ff0800720b */ /* 0x000fe20003f55000 */
[----:B------:R-:W-:Y:S01]  /*e5c0*/  @!P1 VIADD R6, R12, 0x30860 ;  /* 0x000308600c069836 */ /* 0x000fe20000000000 */
[----:B------:R-:W-:-:S04]  /*e5d0*/  FSETP.NE.FTZ.AND P3, PT, R9, RZ, PT ;  /* 0x000000ff0900720b */ /* 0x000fc80003f75000 */
[----:B------:R-:W-:-:S07]  /*e5e0*/  @!P1 PRMT R6, RZ, 0x654, R6 ;  /* 0x00000654ff069816 */ /* 0x000fce0000000006 */
[----:B------:R-:W0:Y:S01]  /*e5f0*/  @P2 MUFU.LG2 R2, R8 ;  /* 0x0000000800022308 */ /* 0x000e220000000c00 */
[C---:B------:R-:W-:Y:S01]  /*e600*/  @P2 FMUL.FTZ R5, R3.reuse, 0.69314718246459960938 ;  /* 0x3f31721803052820 */ /* 0x040fe20000410000 */
[----:B------:R-:W-:-:S06]  /*e610*/  @P3 FMUL.FTZ R12, R3, 0.69314718246459960938 ;  /* 0x3f317218030c3820 */ /* 0x000fcc0000410000 */
[----:B------:R-:W1:Y:S08]  /*e620*/  @P3 MUFU.LG2 R7, R9 ;  /* 0x0000000900073308 */ /* 0x000e700000000c00 */
[----:B------:R-:W2:Y:S01]  /*e630*/  @P2 MUFU.RCP R27, R8 ;  /* 0x00000008001b2308 */ /* 0x000ea20000001000 */
[----:B0-----:R-:W-:-:S04]  /*e640*/  @P2 FMUL.FTZ R2, R2, 0.69314718246459960938 ;  /* 0x3f31721802022820 */ /* 0x001fc80000410000 */
[----:B------:R-:W-:-:S03]  /*e650*/  @P2 FFMA.FTZ R21, R5, R0, R2 ;  /* 0x0000000005152223 */ /* 0x000fc60000010002 */
[----:B------:R-:W0:Y:S01]  /*e660*/  @P3 MUFU.RCP R4, R9 ;  /* 0x0000000900043308 */ /* 0x000e220000001000 */
[----:B-1----:R-:W-:-:S04]  /*e670*/  @P3 FMUL.FTZ R7, R7, 0.69314718246459960938 ;  /* 0x3f31721807073820 */ /* 0x002fc80000410000 */
[----:B------:R-:W-:Y:S01]  /*e680*/  @P3 FFMA.FTZ R28, R12, R10, R7 ;  /* 0x0000000a0c1c3223 */ /* 0x000fe20000010007 */
        /* <DEDUP_REMOVED lines=38> */
.L_x_10844:
[----:B------:R-:W2:Y:S01]  /*e8f0*/  LDL R63, [R1+0x48] ;  /* 0x00004800013f7983 */ /* 0x000ea20000100800 */
[----:B------:R-:W-:Y:S05]  /*e900*/  WARPSYNC.ALL ;  /* 0x0000000000007948 */ /* 0x000fea0003800000 */
[----:B------:R-:W0:Y:S01]  /*e910*/  S2R R5, SR_TID.X ;  /* 0x0000000000057919 */ /* 0x000e220000002100 */
[----:B------:R-:W1:Y:S01]  /*e920*/  S2UR UR5, SR_CgaCtaId ;  /* 0x00000000000579c3 */ /* 0x000e620000008800 */
[----:B------:R-:W-:Y:S01]  /*e930*/  UMOV UR4, 0x400 ;  /* 0x0000040000047882 */ /* 0x000fe20000000000 */
[----:B------:R-:W-:Y:S01]  /*e940*/  BSSY B0, `(.L_x_10900) ;  /* 0x00001a3000007945 */ /* 0x000fe20003800000 */
[----:B-1----:R-:W-:-:S06]  /*e950*/  ULEA UR4, UR5, UR4, 0x18 ;  /* 0x0000000405047291 */ /* 0x002fcc000f8ec03f */
[----:B------:R-:W-:Y:S01]  /*e960*/  IMAD.U32 R2, RZ, RZ, UR4 ;  /* 0x00000004ff027e24 */ /* 0x000fe2000f8e00ff */
[----:B------:R-:W-:Y:S01]  /*e970*/  BAR.SYNC.DEFER_BLOCKING 0x5, 0x1a0 ;  /* 0x0146800000007b1d */ /* 0x000fe20000010000 */
[----:B0-----:R-:W-:-:S05]  /*e980*/  VIADD R64, R5, 0xffffff80 ;  /* 0xffffff8005407836 */ /* 0x001fca0000000000 */
[----:B------:R-:W-:-:S04]  /*e990*/  SHF.R.S32.HI R4, RZ, 0x1f, R64 ;  /* 0x0000001fff047819 */ /* 0x000fc80000011440 */
[----:B------:R-:W-:-:S04]  /*e9a0*/  LEA.HI R20, R4, R64, RZ, 0x3 ;  /* 0x0000004004147211 */ /* 0x000fc800078f18ff */
[----:B------:R-:W-:Y:S02]  /*e9b0*/  LOP3.LUT R0, R20, 0x1ffffff8, RZ, 0xc0, !PT ;  /* 0x1ffffff814007812 */ /* 0x000fe400078ec0ff */
[----:B------:R-:W-:-:S03]  /*e9c0*/  SHF.R.S32.HI R20, RZ, 0x3, R20 ;  /* 0x00000003ff147819 */ /* 0x000fc60000011414 */
[----:B------:R-:W-:-:S04]  /*e9d0*/  IMAD.IADD R0, R64, 0x1, -R0 ;  /* 0x0000000140007824 */ /* 0x000fc800078e0a00 */
[----:B------:R-:W-:Y:S01]  /*e9e0*/  IMAD.SHL.U32 R0, R0, 0x8, RZ ;  /* 0x0000000800007824 */ /* 0x000fe200078e00ff */
[----:B------:R0:W1:Y:S01]  /*e9f0*/  LDS.128 R32, [R2+0x308d0] ;  /* 0x0308d00002207984 */ /* 0x0000620000000c00 */
[----:B------:R-:W-:Y:S06]  /*ea00*/  BAR.ARV 0x4, 0x1a0 ;  /* 0x0106800000007b1d */ /* 0x000fec0000002000 */
[----:B--2---:R-:W-:Y:S01]  /*ea10*/  SHF.R.S32.HI R3, RZ, 0x1f, R63 ;  /* 0x0000001fff037819 */ /* 0x004fe2000001143f */
[----:B------:R-:W-:-:S03]  /*ea20*/  IMAD.SHL.U32 R62, R63, 0x4, RZ ;  /* 0x000000043f3e7824 */ /* 0x000fc600078e00ff */
[----:B------:R-:W-:Y:S01]  /*ea30*/  SHF.L.U64.HI R60, R63, 0x2, R3 ;  /* 0x000000023f3c7819 */ /* 0x000fe20000010203 */
[----:B01----:R-:W-:Y:S06]  /*ea40*/  @P1 BRA `(.L_x_10901) ;  /* 0x0000001000101947 */ /* 0x003fec0003800000 */
[----:B------:R-:W-:Y:S01]  /*ea50*/  IADD3 R6, R5, -0x80, RZ ;  /* 0xffffff8005067810 */ /* 0x000fe20007ffe0ff */
[----:B------:R-:W-:Y:S05]  /*ea60*/  WARPSYNC.ALL ;  /* 0x0000000000007948 */ /* 0x000fea0003800000 */
[----:B------:R-:W0:Y:S01]  /*ea70*/  S2R R5, SR_SWINHI ;  /* 0x0000000000057919 */ /* 0x000e220000002f00 */
[----:B------:R-:W-:Y:S01]  /*ea80*/  LEA.HI R4, R4, R64, RZ, 0x4 ;  /* 0x0000004004047211 */ /* 0x000fe200078f20ff */
[----:B------:R-:W-:Y:S01]  /*ea90*/  ULDC.64 UR4, c[0x0][0xbd8] ;  /* 0x0002f60000047ab9 */ /* 0x000fe20000000a00 */
[----:B------:R-:W-:Y:S01]  /*eaa0*/  SHF.R.S32.HI R8, RZ, 0x1f, R6 ;  /* 0x0000001fff087819 */ /* 0x000fe20000011406 */
[----:B------:R-:W1:Y:S01]  /*eab0*/  S2R R65, SR_TID.X ;  /* 0x0000000000417919 */ /* 0x000e620000002100 */
[----:B------:R-:W-:-:S02]  /*eac0*/  SHF.R.S32.HI R7, RZ, 0x4, R4 ;  /* 0x00000004ff077819 */ /* 0x000fc40000011404 */
[----:B------:R-:W-:Y:S02]  /*ead0*/  LEA.HI R8, R8, R6, RZ, 0x5 ;  /* 0x0000000608087211 */ /* 0x000fe400078f28ff */
[C---:B------:R-:W-:Y:S02]  /*eae0*/  LEA.HI R6, R4.reuse, R7, RZ, 0x1 ;  /* 0x0000000704067211 */ /* 0x040fe400078f08ff */
[----:B------:R-:W-:Y:S02]  /*eaf0*/  SHF.R.S32.HI R8, RZ, 0x5, R8 ;  /* 0x00000005ff087819 */ /* 0x000fe40000011408 */
[----:B------:R-:W-:Y:S02]  /*eb00*/  LOP3.LUT R4, R4, 0xfffffff0, RZ, 0xc0, !PT ;  /* 0xfffffff004047812 */ /* 0x000fe400078ec0ff */
[----:B------:R-:W-:Y:S01]  /*eb10*/  LOP3.LUT R6, R6, 0x1ffffffe, RZ, 0xc0, !PT ;  /* 0x1ffffffe06067812 */ /* 0x000fe200078ec0ff */
[----:B------:R-:W-:Y:S01]  /*eb20*/  IMAD.SHL.U32 R9, R8, 0x400, RZ ;  /* 0x0000040008097824 */ /* 0x000fe200078e00ff */
[----:B------:R-:W-:Y:S01]  /*eb30*/  F2FP.F16.F32.PACK_AB R12, R12, R55 ;  /* 0x000000370c0c723e */ /* 0x000fe200000000ff */
[----:B------:R-:W-:Y:S01]  /*eb40*/  IMAD.IADD R4, R64, 0x1, -R4 ;  /* 0x0000000140047824 */ /* 0x000fe200078e0a04 */
[----:B------:R-:W-:Y:S01]  /*eb50*/  F2FP.F16.F32.PACK_AB R13, R13, R58 ;  /* 0x0000003a0d0d723e */ /* 0x000fe200000000ff */
[----:B------:R-:W-:Y:S01]  /*eb60*/  IMAD.IADD R6, R7, 0x1, -R6 ;  /* 0x0000000107067824 */ /* 0x000fe200078e0a06 */
[----:B------:R-:W-:Y:S01]  /*eb70*/  F2FP.F16.F32.PACK_AB R14, R14, R53 ;  /* 0x000000350e0e723e */ /* 0x000fe200000000ff */
[----:B------:R-:W-:Y:S01]  /*eb80*/  IMAD R9, R4, 0x40, R9 ;  /* 0x0000004004097824 */ /* 0x000fe200078e0209 */
[----:B------:R-:W-:Y:S01]  /*eb90*/  F2FP.F16.F32.PACK_AB R15, R15, R56 ;  /* 0x000000380f0f723e */ /* 0x000fe200000000ff */
[----:B------:R-:W-:-:S05]  /*eba0*/  IMAD.SHL.U32 R6, R6, 0x8, RZ ;  /* 0x0000000806067824 */ /* 0x000fca00078e00ff */
[----:B------:R-:W-:Y:S02]  /*ebb0*/  IADD3 R9, R6, R9, RZ ;  /* 0x0000000906097210 */ /* 0x000fe40007ffe0ff */
[----:B-----5:R-:W-:Y:S02]  /*ebc0*/  MOV R24, R2 ;  /* 0x0000000200187202 */ /* 0x020fe40000000f00 */
[----:B0-----:R-:W-:Y:S01]  /*ebd0*/  MOV R25, R5 ;  /* 0x0000000500197202 */ /* 0x001fe20000000f00 */
[----:B-1----:R-:W-:Y:S02]  /*ebe0*/  VIADD R66, R65, 0xffffff80 ;  /* 0xffffff8041427836 */ /* 0x002fe40000000000 */
[----:B------:R-:W-:-:S03]  /*ebf0*/  IMAD.WIDE R10, R9, 0x2, R24 ;  /* 0x00000002090a7825 */ /* 0x000fc600078e0218 */
[C---:B------:R-:W-:Y:S01]  /*ec00*/  LOP3.LUT R9, R10.reuse, 0x380, RZ, 0xc0, !PT ;  /* 0x000003800a097812 */ /* 0x040fe200078ec0ff */
[----:B------:R-:W-:Y:S01]  /*ec10*/  BAR.SYNC.DEFER_BLOCKING 0x1, 0x180 ;  /* 0x0046000000007b1d */ /* 0x000fe20000010000 */
[C---:B------:R-:W-:Y:S02]  /*ec20*/  IADD3 R57, P2, R10.reuse, 0x20, RZ ;  /* 0x000000200a397810 */ /* 0x040fe40007f5e0ff */
[C---:B------:R-:W-:Y:S02]  /*ec30*/  IADD3 R61, P0, R10.reuse, 0x60, RZ ;  /* 0x000000600a3d7810 */ /* 0x040fe40007f1e0ff */
[----:B------:R-:W-:Y:S02]  /*ec40*/  IADD3 R59, P1, R10, 0x40, RZ ;  /* 0x000000400a3b7810 */ /* 0x000fe40007f3e0ff */
[----:B------:R-:W-:Y:S01]  /*ec50*/  SHF.R.U64 R9, R9, 0x3, RZ ;  /* 0x0000000309097819 */ /* 0x000fe200000012ff */
[--C-:B------:R-:W-:Y:S01]  /*ec60*/  IMAD.X R5, RZ, RZ, R11.reuse, P0 ;  /* 0x000000ffff057224 */ /* 0x100fe200000e060b */
[----:B------:R-:W-:Y:S01]  /*ec70*/  LOP3.LUT R4, R57, 0x380, RZ, 0xc0, !PT ;  /* 0x0000038039047812 */ /* 0x000fe200078ec0ff */
[----:B------:R-:W-:Y:S01]  /*ec80*/  IMAD.X R7, RZ, RZ, R11, P1 ;  /* 0x000000ffff077224 */ /* 0x000fe200008e060b */
[----:B------:R-:W-:-:S02]  /*ec90*/  LOP3.LUT R6, R59, 0x380, RZ, 0xc0, !PT ;  /* 0x000003803b067812 */ /* 0x000fc400078ec0ff */
[----:B------:R-:W-:Y:S02]  /*eca0*/  LOP3.LUT R32, R61, 0x380, RZ, 0xc0, !PT ;  /* 0x000003803d207812 */ /* 0x000fe400078ec0ff */
[----:B------:R-:W-:Y:S01]  /*ecb0*/  LOP3.LUT R10, R9, R10, RZ, 0x3c, !PT ;  /* 0x0000000a090a7212 */ /* 0x000fe200078e3cff */
[----:B------:R-:W-:Y:S01]  /*ecc0*/  IMAD.X R9, RZ, RZ, R11, P2 ;  /* 0x000000ffff097224 */ /* 0x000fe200010e060b */
[----:B------:R-:W-:Y:S02]  /*ecd0*/  SHF.R.U64 R4, R4, 0x3, RZ ;  /* 0x0000000304047819 */ /* 0x000fe400000012ff */
[----:B------:R-:W-:Y:S02]  /*ece0*/  SHF.R.U64 R6, R6, 0x3, RZ ;  /* 0x0000000306067819 */ /* 0x000fe400000012ff */
[----:B------:R-:W-:Y:S02]  /*ecf0*/  SHF.R.U64 R32, R32, 0x3, RZ ;  /* 0x0000000320207819 */ /* 0x000fe400000012ff */
[----:B------:R-:W-:-:S02]  /*ed00*/  MOV R10, R10 ;  /* 0x0000000a000a7202 */ /* 0x000fc40000000f00 */
[----:B------:R-:W-:Y:S02]  /*ed10*/  LOP3.LUT R8, R4, R57, RZ, 0x3c, !PT ;  /* 0x0000003904087212 */ /* 0x000fe400078e3cff */
[----:B------:R-:W-:Y:S01]  /*ed20*/  LOP3.LUT R6, R6, R59, RZ, 0x3c, !PT ;  /* 0x0000003b06067212 */ /* 0x000fe200078e3cff */
[----:B------:R0:W-:Y:S01]  /*ed30*/  STSM.16.M88.4 [R10], R12 ;  /* 0x0000000c0a007844 */ /* 0x0001e20000000200 */
[----:B------:R-:W-:Y:S02]  /*ed40*/  LOP3.LUT R4, R32, R61, RZ, 0x3c, !PT ;  /* 0x0000003d20047212 */ /* 0x000fe400078e3cff */
[----:B------:R-:W-:Y:S02]  /*ed50*/  MOV R53, R6 ;  /* 0x0000000600357202 */ /* 0x000fe40000000f00 */
[----:B------:R-:W-:Y:S02]  /*ed60*/  MOV R32, R4 ;  /* 0x0000000400207202 */ /* 0x000fe40000000f00 */
[----:B------:R-:W-:-:S02]  /*ed70*/  ISETP.NE.U32.AND P0, PT, RZ, UR4, PT ;  /* 0x00000004ff007c0c */ /* 0x000fc4000bf05070 */
[----:B------:R-:W-:Y:S02]  /*ed80*/  MOV R55, R8 ;  /* 0x0000000800377202 */ /* 0x000fe40000000f00 */
[----:B------:R-:W-:Y:S02]  /*ed90*/  F2FP.F16.F32.PACK_AB R4, R38, R37 ;  /* 0x000000252604723e */ /* 0x000fe400000000ff */
[----:B------:R-:W-:Y:S02]  /*eda0*/  F2FP.F16.F32.PACK_AB R5, R51, R54 ;  /* 0x000000363305723e */ /* 0x000fe400000000ff */
[----:B------:R-:W-:Y:S01]  /*edb0*/  F2FP.F16.F32.PACK_AB R6, R41, R36 ;  /* 0x000000242906723e */ /* 0x000fe200000000ff */
[----:B------:R-:W-:Y:S01]  /*edc0*/  IMAD.MOV.U32 R41, RZ, RZ, RZ ;  /* 0x000000ffff297224 */ /* 0x000fe200078e00ff */
[----:B0-----:R-:W-:Y:S02]  /*edd0*/  F2FP.F16.F32.PACK_AB R10, R39, R30 ;  /* 0x0000001e270a723e */ /* 0x001fe400000000ff */
[----:B------:R-:W-:-:S02]  /*ede0*/  IADD3 R30, P1, R62, UR4, RZ ;  /* 0x000000043e1e7c10 */ /* 0x000fc4000ff3e0ff */
[----:B------:R-:W-:Y:S02]  /*edf0*/  F2FP.F16.F32.PACK_AB R7, R49, R52 ;  /* 0x000000343107723e */ /* 0x000fe400000000ff */
[----:B------:R-:W-:Y:S02]  /*ee00*/  F2FP.F16.F32.PACK_AB R8, R42, R31 ;  /* 0x0000001f2a08723e */ /* 0x000fe400000000ff */
[----:B------:R-:W-:Y:S01]  /*ee10*/  F2FP.F16.F32.PACK_AB R9, R47, R50 ;  /* 0x000000322f09723e */ /* 0x000fe200000000ff */
[----:B------:R0:W-:Y:S01]  /*ee20*/  STSM.16.M88.4 [R55], R4 ;  /* 0x0000000437007844 */ /* 0x0001e20000000200 */
[----:B------:R-:W-:Y:S02]  /*ee30*/  F2FP.F16.F32.PACK_AB R11, R45, R48 ;  /* 0x000000302d0b723e */ /* 0x000fe400000000ff */
[----:B------:R-:W-:Y:S02]  /*ee40*/  F2FP.F16.F32.PACK_AB R12, R40, R29 ;  /* 0x0000001d280c723e */ /* 0x000fe400000000ff */
[----:B------:R-:W-:Y:S01]  /*ee50*/  F2FP.F16.F32.PACK_AB R13, R43, R46 ;  /* 0x0000002e2b0d723e */ /* 0x000fe200000000ff */
[----:B------:R1:W-:Y:S01]  /*ee60*/  STSM.16.M88.4 [R53], R8 ;  /* 0x0000000835007844 */ /* 0x0003e20000000200 */
[----:B------:R-:W-:-:S02]  /*ee70*/  F2FP.F16.F32.PACK_AB R14, R27, R26 ;  /* 0x0000001a1b0e723e */ /* 0x000fc400000000ff */
[----:B------:R-:W-:Y:S02]  /*ee80*/  F2FP.F16.F32.PACK_AB R15, R151, R44 ;  /* 0x0000002c970f723e */ /* 0x000fe400000000ff */
[----:B------:R-:W-:Y:S02]  /*ee90*/  ISETP.NE.AND.EX P0, PT, RZ, UR5, PT, P0 ;  /* 0x00000005ff007c0c */ /* 0x000fe4000bf05300 */
        /* <DEDUP_REMOVED lines=10> */
[----:B------:R1:W5:Y:S01]  /*ef40*/  @P0 LDG.E R41, desc[UR56][R30.64] ;  /* 0x000000381e290981 */ /* 0x000362000c1e1900 */
[----:B------:R-:W-:-:S03]  /*ef50*/  SHF.R.S32.HI R65, RZ, 0x1f, R66 ;  /* 0x0000001fff417819 */ /* 0x000fc60000011442 */
[----:B------:R1:W5:Y:S01]  /*ef60*/  @P1 LDG.E R29, desc[UR56][R26.64] ;  /* 0x000000381a1d1981 */ /* 0x000362000c1e1900 */
[----:B------:R-:W-:-:S04]  /*ef70*/  LEA.HI R65, R65, R66, RZ, 0x7 ;  /* 0x0000004241417211 */ /* 0x000fc800078f38ff */
[----:B------:R-:W-:-:S04]  /*ef80*/  LOP3.LUT R65, R65, 0xffffff80, RZ, 0xc0, !PT ;  /* 0xffffff8041417812 */ /* 0x000fc800078ec0ff */
[----:B------:R-:W-:-:S04]  /*ef90*/  IADD3 R65, R66, -R65, RZ ;  /* 0x8000004142417210 */ /* 0x000fc80007ffe0ff */
[----:B------:R-:W-:-:S04]  /*efa0*/  SHF.R.S32.HI R36, RZ, 0x1f, R65 ;  /* 0x0000001fff247819 */ /* 0x000fc80000011441 */
[----:B0-----:R-:W-:-:S04]  /*efb0*/  LEA.HI R4, R36, R65, RZ, 0x2 ;  /* 0x0000004124047211 */ /* 0x001fc800078f10ff */
[--C-:B------:R-:W-:Y:S02]  /*efc0*/  SHF.R.S32.HI R6, RZ, 0x2, R4.reuse ;  /* 0x00000002ff067819 */ /* 0x100fe40000011404 */
[----:B------:R-:W-:-:S04]  /*efd0*/  SHF.R.S32.HI R5, RZ, 0x1f, R4 ;  /* 0x0000001fff057819 */ /* 0x000fc80000011404 */
[----:B------:R-:W-:Y:S01]  /*efe0*/  LEA.HI R7, R5, R6, RZ, 0x3 ;  /* 0x0000000605077211 */ /* 0x000fe200078f18ff */
[----:B-1----:R-:W-:Y:S06]  /*eff0*/  @P1 BRA `(.L_x_10902) ;  /* 0x0000000000101947 */ /* 0x002fec0003800000 */
[----:B------:R-:W-:Y:S05]  /*f000*/  @!P0 BRA `(.L_x_10902) ;  /* 0x00000000000c8947 */ /* 0x000fea0003800000 */
[----:B------:R-:W2:Y:S04]  /*f010*/  LDG.E R4, desc[UR56][R30.64] ;  /* 0x000000381e047981 */ /* 0x000ea8000c1e1900 */
[----:B-----5:R-:W2:Y:S02]  /*f020*/  LDG.E R29, desc[UR56][R30.64+0x4] ;  /* 0x000004381e1d7981 */ /* 0x020ea4000c1e1900 */
[----:B--2---:R-:W-:-:S07]  /*f030*/  IMAD.IADD R29, R29, 0x1, -R4 ;  /* 0x000000011d1d7824 */ /* 0x004fce00078e0a04 */
.L_x_10902:
[----:B------:R-:W2:Y:S01]  /*f040*/  LDL.LU R45, [R1+0x4c] ;  /* 0x00004c00012d7983 */ /* 0x000ea20000300800 */
[----:B------:R-:W-:Y:S01]  /*f050*/  SHF.R.S32.HI R8, RZ, 0x1f, R66 ;  /* 0x0000001fff087819 */ /* 0x000fe20000011442 */
[----:B------:R-:W-:Y:S02]  /*f060*/  ULDC.64 UR4, c[0x0][0xb70] ;  /* 0x0002dc0000047ab9 */ /* 0x000fe40000000a00 */
[----:B------:R-:W3:Y:S01]  /*f070*/  LDL.LU R44, [R1+0x58] ;  /* 0x00005800012c7983 */ /* 0x000ee20000300800 */
[----:B------:R-:W-:-:S04]  /*f080*/  LEA.HI R8, R8, R66, RZ, 0x7 ;  /* 0x0000004208087211 */ /* 0x000fc800078f38ff */
[----:B------:R-:W-:Y:S02]  /*f090*/  SHF.R.S32.HI R8, RZ, 0x7, R8 ;  /* 0x00000007ff087819 */ /* 0x000fe40000011408 */
[----:B------:R-:W-:Y:S02]  /*f0a0*/  LOP3.LUT R7, R7, 0xfffffff8, RZ, 0xc0, !PT ;  /* 0xfffffff807077812 */ /* 0x000fe400078ec0ff */
[----:B------:R-:W-:Y:S01]  /*f0b0*/  LEA.HI R36, R36, R65, RZ, 0x5 ;  /* 0x0000004124247211 */ /* 0x000fe200078f28ff */
[----:B------:R-:W-:Y:S01]  /*f0c0*/  IMAD.HI R5, R8, 0x55555556, RZ ;  /* 0x5555555608057827 */ /* 0x000fe200078e02ff */
[----:B-----5:R-:W-:Y:S02]  /*f0d0*/  SHF.R.S32.HI R31, RZ, 0x1f, R41 ;  /* 0x0000001fff1f7819 */ /* 0x020fe40000011429 */
[----:B------:R-:W-:Y:S01]  /*f0e0*/  SHF.R.S32.HI R36, RZ, 0x5, R36 ;  /* 0x00000005ff247819 */ /* 0x000fe20000011424 */
[----:B------:R-:W-:Y:S01]  /*f0f0*/  IMAD.IADD R9, R6, 0x1, -R7 ;  /* 0x0000000106097824 */ /* 0x000fe200078e0a07 */
[----:B------:R-:W-:Y:S01]  /*f100*/  LEA.HI R6, R5, R5, RZ, 0x1 ;  /* 0x0000000505067211 */ /* 0x000fe200078f08ff */
[----:B------:R-:W-:-:S02]  /*f110*/  IMAD.MOV.U32 R30, RZ, RZ, R41 ;  /* 0x000000ffff1e7224 */ /* 0x000fc400078e0029 */
[----:B------:R-:W-:Y:S02]  /*f120*/  IMAD R9, R36, 0x10, R9 ;  /* 0x0000001024097824 */ /* 0x000fe400078e0209 */
[----:B------:R-:W-:Y:S01]  /*f130*/  IMAD R6, R6, -0x3, R8 ;  /* 0xfffffffd06067824 */ /* 0x000fe200078e0208 */
[----:B------:R-:W-:Y:S02]  /*f140*/  SEL R42, R3, RZ, !P0 ;  /* 0x000000ff032a7207 */ /* 0x000fe40004000000 */
[----:B------:R-:W-:Y:S01]  /*f150*/  SEL R43, R63, RZ, !P0 ;  /* 0x000000ff3f2b7207 */ /* 0x000fe20004000000 */
[----:B------:R-:W-:Y:S02]  /*f160*/  IMAD R9, R6, 0x40, R9 ;  /* 0x0000004006097824 */ /* 0x000fe400078e0209 */
[----:B------:R-:W-:-:S04]  /*f170*/  IMAD R3, R20, 0x40, R0 ;  /* 0x0000004014037824 */ /* 0x000fc800078e0200 */
[----:B------:R-:W-:Y:S01]  /*f180*/  IMAD.WIDE R24, R3, 0x2, R24 ;  /* 0x0000000203187825 */ /* 0x000fe200078e0218 */
[----:B------:R-:W-:Y:S02]  /*f190*/  LOP3.LUT P0, RZ, R65, 0x3, RZ, 0xc0, !PT ;  /* 0x0000000341ff7812 */ /* 0x000fe4000780c0ff */
[----:B------:R-:W-:-:S05]  /*f1a0*/  IADD3 R10, P3, R24, 0x3000, RZ ;  /* 0x00003000180a7810 */ /* 0x000fca0007f7e0ff */
[----:B------:R-:W-:Y:S01]  /*f1b0*/  IMAD.X R13, RZ, RZ, R25, P3 ;  /* 0x000000ffff0d7224 */ /* 0x000fe200018e0619 */
[--C-:B------:R-:W-:Y:S01]  /*f1c0*/  SHF.R.S32.HI R37, RZ, 0x1f, R0.reuse ;  /* 0x0000001fff257819 */ /* 0x100fe20000011400 */
[----:B------:R-:W-:Y:S01]  /*f1d0*/  IMAD.MOV.U32 R36, RZ, RZ, R0 ;  /* 0x000000ffff247224 */ /* 0x000fe200078e0000 */
[----:B------:R-:W-:Y:S01]  /*f1e0*/  BSSY B1, `(.L_x_10903) ;  /* 0x000005b000017945 */ /* 0x000fe20003800000 */
[----:B--2---:R-:W-:-:S05]  /*f1f0*/  SHF.R.S32.HI R40, RZ, 0x1f, R45 ;  /* 0x0000001fff287819 */ /* 0x004fca000001142d */
[----:B------:R-:W-:-:S04]  /*f200*/  IMAD R4, R40, UR4, RZ ;  /* 0x0000000428047c24 */ /* 0x000fc8000f8e02ff */
[C---:B------:R-:W-:Y:S02]  /*f210*/  IMAD R7, R45.reuse, UR5, R4 ;  /* 0x000000052d077c24 */ /* 0x040fe4000f8e0204 */
[----:B------:R-:W-:Y:S01]  /*f220*/  IMAD.WIDE.U32 R4, R45, UR4, R30 ;  /* 0x000000042d047c25 */ /* 0x000fe2000f8e001e */
[----:B------:R-:W-:-:S04]  /*f230*/  ULDC.64 UR4, c[0x0][0xb78] ;  /* 0x0002de0000047ab9 */ /* 0x000fc80000000a00 */
[----:B------:R-:W-:Y:S01]  /*f240*/  IADD3 R5, R5, R7, RZ ;  /* 0x0000000705057210 */ /* 0x000fe20007ffe0ff */
[----:B---3--:R-:W-:Y:S02]  /*f250*/  IMAD R9, R44, 0xc0, R9 ;  /* 0x000000c02c097824 */ /* 0x008fe400078e0209 */
[----:B------:R-:W-:Y:S02]  /*f260*/  IMAD R6, R42, UR4, RZ ;  /* 0x000000042a067c24 */ /* 0x000fe4000f8e02ff */
[----:B------:R-:W-:Y:S01]  /*f270*/  IMAD.WIDE.U32 R4, R43, UR4, R4 ;  /* 0x000000042b047c25 */ /* 0x000fe2000f8e0004 */
[----:B------:R-:W-:-:S03]  /*f280*/  SHF.R.S32.HI R7, RZ, 0x1f, R9 ;  /* 0x0000001fff077819 */ /* 0x000fc60000011409 */
[----:B------:R-:W-:Y:S01]  /*f290*/  IMAD R8, R43, UR5, R6 ;  /* 0x000000052b087c24 */ /* 0x000fe2000f8e0206 */
[----:B------:R-:W-:Y:S01]  /*f2a0*/  IADD3 R6, P1, R9, R4, RZ ;  /* 0x0000000409067210 */ /* 0x000fe20007f3e0ff */
[----:B------:R-:W-:-:S03]  /*f2b0*/  ULDC.64 UR4, c[0x0][0xb40] ;  /* 0x0002d00000047ab9 */ /* 0x000fc60000000a00 */
[----:B------:R-:W-:Y:S02]  /*f2c0*/  IADD3.X R7, R7, R5, R8, P1, !PT ;  /* 0x0000000507077210 */ /* 0x000fe40000ffe408 */
[----:B------:R-:W-:Y:S01]  /*f2d0*/  LEA R38, P2, R6, UR4, 0x2 ;  /* 0x0000000406267c11 */ /* 0x000fe2000f8410ff */
[----:B------:R-:W-:-:S03]  /*f2e0*/  VIADD R4, R9, 0x8 ;  /* 0x0000000809047836 */ /* 0x000fc60000000000 */
[----:B------:R-:W-:Y:S01]  /*f2f0*/  LEA.HI.X R39, R6, UR5, R7, 0x2, P2 ;  /* 0x0000000506277c11 */ /* 0x000fe200090f1407 */
[----:B------:R-:W-:Y:S01]  /*f300*/  ULDC.64 UR4, c[0x0][0xaa0] ;  /* 0x0002a80000047ab9 */ /* 0x000fe20000000a00 */
[C---:B------:R-:W-:Y:S02]  /*f310*/  IADD3 R11, P2, R24.reuse, 0x1800, RZ ;  /* 0x00001800180b7810 */ /* 0x040fe40007f5e0ff */
[C---:B------:R-:W-:Y:S02]  /*f320*/  IADD3 R6, P4, R24.reuse, 0x4800, RZ ;  /* 0x0000480018067810 */ /* 0x040fe40007f9e0ff */
[-C--:B------:R-:W-:Y:S02]  /*f330*/  ISETP.GE.OR P1, PT, R9, R29.reuse, P0 ;  /* 0x0000001d0900720c */ /* 0x080fe40000726670 */
[----:B------:R-:W-:Y:S02]  /*f340*/  LOP3.LUT R5, R24, 0x380, RZ, 0xc0, !PT ;  /* 0x0000038018057812 */ /* 0x000fe400078ec0ff */
[----:B------:R-:W-:-:S02]  /*f350*/  ISETP.GE.OR P0, PT, R4, R29, P0 ;  /* 0x0000001d0400720c */ /* 0x000fc40000706670 */
[----:B------:R-:W-:Y:S02]  /*f360*/  LOP3.LUT R8, R11, 0x380, RZ, 0xc0, !PT ;  /* 0x000003800b087812 */ /* 0x000fe400078ec0ff */
[----:B------:R-:W-:Y:S02]  /*f370*/  LOP3.LUT R7, R10, 0x380, RZ, 0xc0, !PT ;  /* 0x000003800a077812 */ /* 0x000fe400078ec0ff */
[----:B------:R-:W-:Y:S02]  /*f380*/  LOP3.LUT R3, R6, 0x380, RZ, 0xc0, !PT ;  /* 0x0000038006037812 */ /* 0x000fe400078ec0ff */
[----:B------:R-:W-:Y:S02]  /*f390*/  SHF.R.U64 R5, R5, 0x3, RZ ;  /* 0x0000000305057819 */ /* 0x000fe400000012ff */
[----:B------:R-:W-:Y:S02]  /*f3a0*/  SHF.R.U64 R8, R8, 0x3, RZ ;  /* 0x0000000308087819 */ /* 0x000fe400000012ff */
[----:B------:R-:W-:-:S02]  /*f3b0*/  SHF.R.U64 R7, R7, 0x3, RZ ;  /* 0x0000000307077819 */ /* 0x000fc400000012ff */
[----:B------:R-:W-:Y:S01]  /*f3c0*/  SHF.R.U64 R3, R3, 0x3, RZ ;  /* 0x0000000303037819 */ /* 0x000fe200000012ff */
[--C-:B------:R-:W-:Y:S01]  /*f3d0*/  IMAD.X R9, RZ, RZ, R25.reuse, P2 ;  /* 0x000000ffff097224 */ /* 0x100fe200010e0619 */
[----:B------:R-:W-:Y:S01]  /*f3e0*/  LOP3.LUT R4, R5, R24, RZ, 0x3c, !PT ;  /* 0x0000001805047212 */ /* 0x000fe200078e3cff */
[----:B------:R-:W-:Y:S01]  /*f3f0*/  IMAD.MOV.U32 R5, RZ, RZ, R25 ;  /* 0x000000ffff057224 */ /* 0x000fe200078e0019 */
[----:B------:R-:W-:Y:S02]  /*f400*/  IADD3.X R27, RZ, R25, RZ, P4, !PT ;  /* 0x00000019ff1b7210 */ /* 0x000fe400027fe4ff */
[----:B------:R-:W-:Y:S02]  /*f410*/  LOP3.LUT R8, R8, R11, RZ, 0x3c, !PT ;  /* 0x0000000b08087212 */ /* 0x000fe400078e3cff */
[----:B------:R-:W-:Y:S02]  /*f420*/  LOP3.LUT R12, R7, R10, RZ, 0x3c, !PT ;  /* 0x0000000a070c7212 */ /* 0x000fe400078e3cff */
[----:B------:R-:W-:Y:S01]  /*f430*/  LOP3.LUT R26, R3, R6, RZ, 0x3c, !PT ;  /* 0x00000006031a7212 */ /* 0x000fe200078e3cff */
[----:B------:R0:W-:Y:S01]  /*f440*/  @!P1 STG.E desc[UR56][R38.64], R21 ;  /* 0x0000001526009986 */ /* 0x0001e2000c101938 */
[----:B------:R-:W-:-:S03]  /*f450*/  IMAD R32, R31, UR4, RZ ;  /* 0x000000041f207c24 */ /* 0x000fc6000f8e02ff */
[----:B------:R1:W-:Y:S01]  /*f460*/  @!P0 STG.E desc[UR56][R38.64+0x20], R28 ;  /* 0x0000201c26008986 */ /* 0x0003e2000c101938 */
[C---:B------:R-:W-:Y:S01]  /*f470*/  IMAD.WIDE.U32 R30, R41.reuse, UR4, R36 ;  /* 0x00000004291e7c25 */ /* 0x040fe2000f8e0024 */
[----:B------:R-:W-:Y:S02]  /*f480*/  ULDC UR4, c[0x0][0xa8c] ;  /* 0x0002a30000047ab9 */ /* 0x000fe40000000800 */
        /* <DEDUP_REMOVED lines=10> */
[----:B------:R-:W-:Y:S01]  /*f530*/  IMAD R41, R41, UR5, R32 ;  /* 0x0000000529297c24 */ /* 0x000fe2000f8e0220 */
[----:B------:R-:W-:Y:S01]  /*f540*/  ISETP.GE.AND P0, PT, R0, UR4, PT ;  /* 0x0000000400007c0c */ /* 0x000fe2000bf06270 */
[C---:B------:R-:W-:Y:S01]  /*f550*/  VIADD R0, R20.reuse, 0x30 ;  /* 0x0000003014007836 */ /* 0x040fe20000000000 */
[----:B0-----:R-:W-:Y:S01]  /*f560*/  IADD3 R21, R20, 0x90, RZ ;  /* 0x0000009014157810 */ /* 0x001fe20007ffe0ff */
[----:B------:R-:W-:Y:S01]  /*f570*/  IMAD R32, R44, -0xc0, R29 ;  /* 0xffffff402c207824 */ /* 0x000fe200078e021d */
[----:B------:R-:W-:Y:S01]  /*f580*/  ULDC.64 UR4, c[0x0][0xae0] ;  /* 0x0002b80000047ab9 */ /* 0x000fe20000000a00 */
[----:B------:R-:W-:-:S02]  /*f590*/  VIADD R3, R20, 0x60 ;  /* 0x0000006014037836 */ /* 0x000fc40000000000 */
[----:B-1----:R-:W-:Y:S01]  /*f5a0*/  IMAD R28, R40, UR4, RZ ;  /* 0x00000004281c7c24 */ /* 0x002fe2000f8e02ff */
[-C--:B------:R-:W-:Y:S01]  /*f5b0*/  ISETP.GE.OR P3, PT, R0, R32.reuse, P0 ;  /* 0x000000200000720c */ /* 0x080fe20000766670 */
[----:B------:R-:W-:Y:S01]  /*f5c0*/  IMAD.IADD R31, R31, 0x1, R41 ;  /* 0x000000011f1f7824 */ /* 0x000fe200078e0229 */
[-C--:B------:R-:W-:Y:S02]  /*f5d0*/  ISETP.GE.OR P1, PT, R3, R32.reuse, P0 ;  /* 0x000000200300720c */ /* 0x080fe40000726670 */
[-C--:B------:R-:W-:Y:S02]  /*f5e0*/  ISETP.GE.OR P2, PT, R21, R32.reuse, P0 ;  /* 0x000000201500720c */ /* 0x080fe40000746670 */
[----:B------:R-:W-:Y:S01]  /*f5f0*/  ISETP.GE.OR P0, PT, R20, R32, P0 ;  /* 0x000000201400720c */ /* 0x000fe20000706670 */
[C---:B------:R-:W-:Y:S02]  /*f600*/  IMAD R37, R45.reuse, UR5, R28 ;  /* 0x000000052d257c24 */ /* 0x040fe4000f8e021c */
[----:B------:R-:W-:Y:S01]  /*f610*/  IMAD.WIDE.U32 R28, R45, UR4, R30 ;  /* 0x000000042d1c7c25 */ /* 0x000fe2000f8e001e */
[----:B------:R-:W-:-:S03]  /*f620*/  ULDC.64 UR4, c[0x0][0xae8] ;  /* 0x0002ba0000047ab9 */ /* 0x000fc60000000a00 */
[----:B------:R-:W-:Y:S02]  /*f630*/  VIADD R0, R2, 0x30820 ;  /* 0x0003082002007836 */ /* 0x000fe40000000000 */
[----:B------:R-:W-:Y:S02]  /*f640*/  IMAD.IADD R29, R29, 0x1, R37 ;  /* 0x000000011d1d7824 */ /* 0x000fe400078e0225 */
[----:B------:R-:W-:Y:S01]  /*f650*/  IMAD R3, R42, UR4, RZ ;  /* 0x000000042a037c24 */ /* 0x000fe2000f8e02ff */
[----:B------:R-:W-:Y:S01]  /*f660*/  PRMT R0, RZ, 0x654, R0 ;  /* 0x00000654ff007816 */ /* 0x000fe20000000000 */
[C---:B------:R-:W-:Y:S01]  /*f670*/  IMAD.WIDE.U32 R36, R43.reuse, UR4, R28 ;  /* 0x000000042b247c25 */ /* 0x040fe2000f8e001c */
[----:B------:R-:W-:Y:S02]  /*f680*/  SHF.R.S32.HI R21, RZ, 0x1f, R20 ;  /* 0x0000001fff157819 */ /* 0x000fe40000011414 */
[----:B--2---:R0:W-:Y:S01]  /*f690*/  SYNCS.ARRIVE.TRANS64.RED.A1T0 RZ, [R0+URZ], RZ ;  /* 0x000000ff00ff79a7 */ /* 0x0041e2000810043f */
[----:B------:R-:W-:-:S02]  /*f6a0*/  IMAD R3, R43, UR5, R3 ;  /* 0x000000052b037c24 */ /* 0x000fc4000f8e0203 */
[----:B------:R-:W-:-:S04]  /*f6b0*/  IMAD.WIDE R30, R44, 0xc0, R20 ;  /* 0x000000c02c1e7825 */ /* 0x000fc800078e0214 */
[----:B------:R-:W-:Y:S01]  /*f6c0*/  IMAD.IADD R39, R37, 0x1, R3 ;  /* 0x0000000125277824 */ /* 0x000fe200078e0203 */
[----:B0-----:R-:W-:Y:S06]  /*f6d0*/  @P0 BRA `(.L_x_10904) ;  /* 0x00000000002c0947 */ /* 0x001fec0003800000 */
[----:B------:R-:W-:Y:S01]  /*f6e0*/  ULDC.64 UR4, c[0x0][0xad8] ;  /* 0x0002b60000047ab9 */ /* 0x000fe20000000a00 */
[----:B------:R-:W-:Y:S02]  /*f6f0*/  IMAD.MOV.U32 R20, RZ, RZ, R36 ;  /* 0x000000ffff147224 */ /* 0x000fe400078e0024 */
[----:B------:R-:W-:Y:S02]  /*f700*/  IMAD R3, R31, UR4, RZ ;  /* 0x000000041f037c24 */ /* 0x000fe4000f8e02ff */
[----:B------:R-:W-:Y:S02]  /*f710*/  IMAD.MOV.U32 R21, RZ, RZ, R39 ;  /* 0x000000ffff157224 */ /* 0x000fe400078e0027 */
[C---:B------:R-:W-:Y:S02]  /*f720*/  IMAD R3, R30.reuse, UR5, R3 ;  /* 0x000000051e037c24 */ /* 0x040fe4000f8e0203 */
[----:B------:R-:W-:Y:S01]  /*f730*/  IMAD.WIDE.U32 R20, R30, UR4, R20 ;  /* 0x000000041e147c25 */ /* 0x000fe2000f8e0014 */
[----:B------:R-:W-:-:S02]  /*f740*/  ULDC.64 UR4, c[0x0][0xa80] ;  /* 0x0002a00000047ab9 */ /* 0x000fc40000000a00 */
[----:B------:R-:W-:Y:S02]  /*f750*/  LEA R28, P0, R20, UR4, 0x1 ;  /* 0x00000004141c7c11 */ /* 0x000fe4000f8008ff */
[----:B------:R-:W-:-:S04]  /*f760*/  IADD3 R3, R21, R3, RZ ;  /* 0x0000000315037210 */ /* 0x000fc80007ffe0ff */
[----:B------:R-:W-:-:S05]  /*f770*/  LEA.HI.X R29, R20, UR5, R3, 0x1, P0 ;  /* 0x00000005141d7c11 */ /* 0x000fca00080f0c03 */
[----:B-----5:R0:W-:Y:S02]  /*f780*/  STG.E.128 desc[UR56][R28.64], R4 ;  /* 0x000000041c007986 */ /* 0x0201e4000c101d38 */
.L_x_10904:
[----:B------:R-:W-:Y:S05]  /*f790*/  BSYNC B1 ;  /* 0x0000000000017941 */ /* 0x000fea0003800000 */
.L_x_10903:
[----:B------:R-:W-:Y:S04]  /*f7a0*/  BSSY B1, `(.L_x_10905) ;  /* 0x000000f000017945 */ /* 0x000fe80003800000 */
[----:B------:R-:W-:Y:S05]  /*f7b0*/  @P3 BRA `(.L_x_10906) ;  /* 0x0000000000343947 */ /* 0x000fea0003800000 */
[----:B------:R-:W-:Y:S01]  /*f7c0*/  IADD3 R3, P0, R30, 0x30, RZ ;  /* 0x000000301e037810 */ /* 0x000fe20007f1e0ff */
[----:B------:R-:W-:Y:S01]  /*f7d0*/  ULDC.64 UR4, c[0x0][0xad8] ;  /* 0x0002b60000047ab9 */ /* 0x000fe20000000a00 */
[----:B0----5:R-:W-:Y:S02]  /*f7e0*/  IMAD.MOV.U32 R4, RZ, RZ, R36 ;  /* 0x000000ffff047224 */ /* 0x021fe400078e0024 */
        /* <DEDUP_REMOVED lines=10> */
.L_x_10906:
[----:B------:R-:W-:Y:S05]  /*f890*/  BSYNC B1 ;  /* 0x0000000000017941 */ /* 0x000fea0003800000 */
.L_x_10905:
[----:B------:R-:W-:Y:S04]  /*f8a0*/  BSSY B1, `(.L_x_10907) ;  /* 0x000000f000017945 */ /* 0x000fe80003800000 */
[----:B------:R-:W-:Y:S05]  /*f8b0*/  @P1 BRA `(.L_x_10908) ;  /* 0x0000000000341947 */ /* 0x000fea0003800000 */
[----:B------:R-:W-:Y:S01]  /*f8c0*/  IADD3 R3, P0, R30, 0x60, RZ ;  /* 0x000000601e037810 */ /* 0x000fe20007f1e0ff */
[----:B------:R-:W-:Y:S01]  /*f8d0*/  ULDC.64 UR4, c[0x0][0xad8] ;  /* 0x0002b60000047ab9 */ /* 0x000fe20000000a00 */
[----:B0----5:R-:W-:Y:S01]  /*f8e0*/  MOV R4, R36 ;  /* 0x0000002400047202 */ /* 0x021fe20000000f00 */
        /* <DEDUP_REMOVED lines=9> */
[----:B------:R2:W-:Y:S02]  /*f980*/  STG.E.128 desc[UR56][R6.64], R12 ;  /* 0x0000000c06007986 */ /* 0x0005e4000c101d38 */
.L_x_10908:
[----:B------:R-:W-:Y:S05]  /*f990*/  BSYNC B1 ;  /* 0x0000000000017941 */ /* 0x000fea0003800000 */
.L_x_10907:
        /* <DEDUP_REMOVED lines=10> */
[----:B-12---:R-:W-:Y:S02]  /*fa40*/  LEA R6, P0, R4, UR4, 0x1 ;  /* 0x0000000404067c11 */ /* 0x006fe4000f8008ff */
[----:B------:R-:W-:-:S04]  /*fa50*/  IADD3 R3, R5, R3, RZ ;  /* 0x0000000305037210 */ /* 0x000fc80007ffe0ff */
[----:B------:R-:W-:-:S05]  /*fa60*/  LEA.HI.X R7, R4, UR5, R3, 0x1, P0 ;  /* 0x0000000504077c11 */ /* 0x000fca00080f0c03 */
[----:B------:R3:W-:Y:S01]  /*fa70*/  STG.E.128 desc[UR56][R6.64], R24 ;  /* 0x0000001806007986 */ /* 0x0007e2000c101d38 */
[----:B------:R-:W-:Y:S05]  /*fa80*/  BRA `(.L_x_10909) ;  /* 0x0000000800387947 */ /* 0x000fea0003800000 */
.L_x_10901:
        /* <DEDUP_REMOVED lines=15> */
[----:B------:R-:W-:Y:S01]  /*fb80*/  ISETP.GT.AND P2, PT, R64, 0xbf, PT ;  /* 0x000000bf4000780c */ /* 0x000fe20003f44270 */
[----:B------:R-:W-:-:S12]  /*fb90*/  @P1 BRA `(.L_x_10910) ;  /* 0x0000000000101947 */ /* 0x000fd80003800000 */
[----:B------:R-:W-:Y:S05]  /*fba0*/  @!P0 BRA `(.L_x_10910) ;  /* 0x00000000000c8947 */ /* 0x000fea0003800000 */
[----:B0-----:R-:W2:Y:S04]  /*fbb0*/  LDG.E R7, desc[UR56][R4.64] ;  /* 0x0000003804077981 */ /* 0x001ea8000c1e1900 */
[----:B-----5:R-:W2:Y:S02]  /*fbc0*/  LDG.E R8, desc[UR56][R4.64+0x4] ;  /* 0x0000043804087981 */ /* 0x020ea4000c1e1900 */
[----:B--2---:R-:W-:-:S07]  /*fbd0*/  IMAD.IADD R8, R8, 0x1, -R7 ;  /* 0x0000000108087824 */ /* 0x004fce00078e0a07 */
.L_x_10910:
[----:B-----5:R-:W2:Y:S04]  /*fbe0*/  LDL R24, [R1+0x4c] ;  /* 0x00004c0001187983 */ /* 0x020ea80000100800 */
[----:B------:R1:W5:Y:S01]  /*fbf0*/  LDL R14, [R1+0x58] ;  /* 0x00005800010e7983 */ /* 0x0003620000100800 */
[----:B------:R-:W-:Y:S01]  /*fc00*/  BSSY B1, `(.L_x_10911) ;  /* 0x000001d000017945 */ /* 0x000fe20003800000 */
[----:B------:R-:W-:Y:S02]  /*fc10*/  SHF.R.S32.HI R15, RZ, 0x1f, R0 ;  /* 0x0000001fff0f7819 */ /* 0x000fe40000011400 */
[----:B------:R-:W-:Y:S02]  /*fc20*/  SEL R13, R63, RZ, !P0 ;  /* 0x000000ff3f0d7207 */ /* 0x000fe40004000000 */
[----:B------:R-:W-:-:S02]  /*fc30*/  SEL R12, R3, RZ, !P0 ;  /* 0x000000ff030c7207 */ /* 0x000fc40004000000 */
[----:B------:R-:W-:Y:S02]  /*fc40*/  SHF.R.S32.HI R10, RZ, 0x1f, R9 ;  /* 0x0000001fff0a7819 */ /* 0x000fe40000011409 */
[----:B--2---:R-:W-:Y:S01]  /*fc50*/  SHF.R.S32.HI R11, RZ, 0x1f, R24 ;  /* 0x0000001fff0b7819 */ /* 0x004fe20000011418 */
[----:B-1----:R-:W-:Y:S06]  /*fc60*/  @P2 BRA `(.L_x_10912) ;  /* 0x0000000000582947 */ /* 0x002fec0003800000 */
[----:B0-----:R-:W0:Y:S02]  /*fc70*/  S2R R4, SR_TID.X ;  /* 0x0000000000047919 */ /* 0x001e240000002100 */
[----:B0----5:R-:W-:-:S04]  /*fc80*/  IMAD R3, R14, 0xc0, R4 ;  /* 0x000000c00e037824 */ /* 0x021fc800078e0204 */
        /* <DEDUP_REMOVED lines=20> */
.L_x_10912:
[----:B------:R-:W-:Y:S05]  /*fdd0*/  BSYNC B1 ;  /* 0x0000000000017941 */ /* 0x000fea0003800000 */
.L_x_10911:
[----:B------:R-:W-:Y:S01]  /*fde0*/  ULDC.64 UR4, c[0x0][0xaa0] ;  /* 0x0002a80000047ab9 */ /* 0x000fe20000000a00 */
[----:B0-----:R-:W-:Y:S01]  /*fdf0*/  IMAD.MOV.U32 R4, RZ, RZ, R0 ;  /* 0x000000ffff047224 */ /* 0x001fe200078e0000 */
[----:B------:R-:W-:Y:S01]  /*fe00*/  ULDC.64 UR6, c[0x0][0xae0] ;  /* 0x0002b80000067ab9 */ /* 0x000fe20000000a00 */
[----:B------:R-:W-:Y:S01]  /*fe10*/  IMAD.MOV.U32 R5, RZ, RZ, R15 ;  /* 0x000000ffff057224 */ /* 0x000fe200078e000f */
[----:B------:R-:W-:Y:S01]  /*fe20*/  SHF.R.S32.HI R21, RZ, 0x1f, R20 ;  /* 0x0000001fff157819 */ /* 0x000fe20000011414 */
[----:B-1----:R-:W-:Y:S01]  /*fe30*/  IMAD R6, R10, UR4, RZ ;  /* 0x000000040a067c24 */ /* 0x002fe2000f8e02ff */
[----:B------:R-:W-:Y:S01]  /*fe40*/  BSSY B1, `(.L_x_10913) ;  /* 0x0000024000017945 */ /* 0x000fe20003800000 */
[C---:B------:R-:W-:Y:S01]  /*fe50*/  IMAD.WIDE.U32 R4, R9.reuse, UR4, R4 ;  /* 0x0000000409047c25 */ /* 0x040fe2000f8e0004 */
[----:B------:R-:W-:Y:S02]  /*fe60*/  ULDC UR4, c[0x0][0xa8c] ;  /* 0x0002a30000047ab9 */ /* 0x000fe40000000800 */
[----:B------:R-:W-:Y:S01]  /*fe70*/  ISETP.GE.AND P0, PT, R0, UR4, PT ;  /* 0x0000000400007c0c */ /* 0x000fe2000bf06270 */
[----:B------:R-:W-:Y:S01]  /*fe80*/  IMAD R9, R9, UR5, R6 ;  /* 0x0000000509097c24 */ /* 0x000fe2000f8e0206 */
[----:B------:R-:W-:Y:S01]  /*fe90*/  ULDC.64 UR4, c[0x0][0xae8] ;  /* 0x0002ba0000047ab9 */ /* 0x000fe20000000a00 */
[----:B------:R-:W-:-:S02]  /*fea0*/  VIADD R6, R20, 0x30 ;  /* 0x0000003014067836 */ /* 0x000fc40000000000 */
[----:B-----5:R-:W-:Y:S02]  /*feb0*/  IMAD R7, R14, -0xc0, R8 ;  /* 0xffffff400e077824 */ /* 0x020fe400078e0208 */
[----:B------:R-:W-:Y:S02]  /*fec0*/  IMAD R0, R11, UR6, RZ ;  /* 0x000000060b007c24 */ /* 0x000fe4000f8e02ff */
[----:B------:R-:W-:Y:S01]  /*fed0*/  IMAD.IADD R5, R5, 0x1, R9 ;  /* 0x0000000105057824 */ /* 0x000fe200078e0209 */
[-C--:B------:R-:W-:Y:S01]  /*fee0*/  ISETP.GE.OR P3, PT, R6, R7.reuse, P0 ;  /* 0x000000070600720c */ /* 0x080fe20000766670 */
[----:B------:R-:W-:Y:S01]  /*fef0*/  IMAD R3, R24, UR7, R0 ;  /* 0x0000000718037c24 */ /* 0x000fe2000f8e0200 */
[C---:B------:R-:W-:Y:S01]  /*ff00*/  IADD3 R0, R20.reuse, 0x60, RZ ;  /* 0x0000006014007810 */ /* 0x040fe20007ffe0ff */
[----:B------:R-:W-:Y:S02]  /*ff10*/  VIADD R6, R20, 0x90 ;  /* 0x0000009014067836 */ /* 0x000fe40000000000 */
[----:B------:R-:W-:Y:S01]  /*ff20*/  IMAD.WIDE.U32 R4, R24, UR6, R4 ;  /* 0x0000000618047c25 */ /* 0x000fe2000f8e0004 */
[----:B------:R-:W-:-:S02]  /*ff30*/  ISETP.GE.OR P1, PT, R0, R7, P0 ;  /* 0x000000070000720c */ /* 0x000fc40000726670 */
[-C--:B------:R-:W-:Y:S01]  /*ff40*/  ISETP.GE.OR P2, PT, R6, R7.reuse, P0 ;  /* 0x000000070600720c */ /* 0x080fe20000746670 */
[----:B------:R-:W-:Y:S01]  /*ff50*/  IMAD.IADD R5, R5, 0x1, R3 ;  /* 0x0000000105057824 */ /* 0x000fe200078e0203 */
[----:B------:R-:W-:Y:S01]  /*ff60*/  ISETP.GE.OR P0, PT, R20, R7, P0 ;  /* 0x000000071400720c */ /* 0x000fe20000706670 */
[----:B------:R-:W-:Y:S02]  /*ff70*/  IMAD R0, R12, UR4, RZ ;  /* 0x000000040c007c24 */ /* 0x000fe4000f8e02ff */
[----:B------:R-:W-:-:S04]  /*ff80*/  IMAD.WIDE.U32 R6, R13, UR4, R4 ;  /* 0x000000040d067c25 */ /* 0x000fc8000f8e0004 */
[----:B------:R-:W-:Y:S02]  /*ff90*/  IMAD R3, R13, UR5, R0 ;  /* 0x000000050d037c24 */ /* 0x000fe4000f8e0200 */
[----:B------:R-:W-:-:S04]  /*ffa0*/  IMAD.WIDE R20, R14, 0xc0, R20 ;  /* 0x000000c00e147825 */ /* 0x000fc800078e0214 */
[----:B------:R-:W-:Y:S01]  /*ffb0*/  IMAD.IADD R9, R7, 0x1, R3 ;  /* 0x0000000107097824 */ /* 0x000fe200078e0203 */
[----:B------:R-:W-:Y:S06]  /*ffc0*/  @P0 BRA `(.L_x_10914) ;  /* 0x00000000002c0947 */ /* 0x000fec0003800000 */
        /* <DEDUP_REMOVED lines=10> */
[----:B------:R0:W-:Y:S02]  /*10070*/  STG.E.128 desc[UR56][R10.64], RZ ;  /* 0x000000ff0a007986 */ /* 0x0001e4000c101d38 */
.L_x_10914:
[----:B------:R-:W-:Y:S05]  /*10080*/  BSYNC B1 ;  /* 0x0000000000017941 */ /* 0x000fea0003800000 */
.L_x_10913:
        /* <DEDUP_REMOVED lines=11> */
[----:B0-----:R-:W-:Y:S01]  /*10140*/  LEA R10, P0, R4, UR4, 0x1 ;  /* 0x00000004040a7c11 */ /* 0x001fe2000f8008ff */
[----:B------:R-:W-:-:S05]  /*10150*/  IMAD.IADD R3, R5, 0x1, R3 ;  /* 0x0000000105037824 */ /* 0x000fca00078e0203 */
[----:B------:R-:W-:-:S05]  /*10160*/  LEA.HI.X R11, R4, UR5, R3, 0x1, P0 ;  /* 0x00000005040b7c11 */ /* 0x000fca00080f0c03 */
[----:B------:R1:W-:Y:S02]  /*10170*/  STG.E.128 desc[UR56][R10.64], RZ ;  /* 0x000000ff0a007986 */ /* 0x0003e4000c101d38 */
.L_x_10916:
[----:B------:R-:W-:Y:S05]  /*10180*/  BSYNC B1 ;  /* 0x0000000000017941 */ /* 0x000fea0003800000 */
.L_x_10915:
[----:B------:R-:W-:Y:S04]  /*10190*/  BSSY B1, `(.L_x_10917) ;  /* 0x000000f000017945 */ /* 0x000fe80003800000 */
[----:B------:R-:W-:Y:S05]  /*101a0*/  @P1 BRA `(.L_x_10918) ;  /* 0x0000000000341947 */ /* 0x000fea0003800000 */
[----:B------:R-:W-:Y:S01]  /*101b0*/  IADD3 R3, P0, R20, 0x60, RZ ;  /* 0x0000006014037810 */ /* 0x000fe20007f1e0ff */
[----:B------:R-:W-:Y:S01]  /*101c0*/  ULDC.64 UR4, c[0x0][0xad8] ;  /* 0x0002b60000047ab9 */ /* 0x000fe20000000a00 */
[----:B------:R-:W-:Y:S01]  /*101d0*/  MOV R4, R6 ;  /* 0x0000000600047202 */ /* 0x000fe20000000f00 */
[----:B------:R-:W-:Y:S02]  /*101e0*/  IMAD.MOV.U32 R5, RZ, RZ, R9 ;  /* 0x000000ffff057224 */ /* 0x000fe400078e0009 */
[----:B------:R-:W-:Y:S02]  /*101f0*/  IMAD.X R0, RZ, RZ, R21, P0 ;  /* 0x000000ffff007224 */ /* 0x000fe400000e0615 */
[----:B------:R-:W-:-:S04]  /*10200*/  IMAD.WIDE.U32 R4, R3, UR4, R4 ;  /* 0x0000000403047c25 */ /* 0x000fc8000f8e0004 */
[----:B------:R-:W-:-:S04]  /*10210*/  IMAD R0, R0, UR4, RZ ;  /* 0x0000000400007c24 */ /* 0x000fc8000f8e02ff */
[----:B------:R-:W-:Y:S01]  /*10220*/  IMAD R3, R3, UR5, R0 ;  /* 0x0000000503037c24 */ /* 0x000fe2000f8e0200 */
[----:B------:R-:W-:Y:S02]  /*10230*/  ULDC.64 UR4, c[0x0][0xa80] ;  /* 0x0002a00000047ab9 */ /* 0x000fe40000000a00 */
[----:B01----:R-:W-:Y:S01]  /*10240*/  LEA R10, P0, R4, UR4, 0x1 ;  /* 0x00000004040a7c11 */ /* 0x003fe2000f8008ff */
[----:B------:R-:W-:-:S05]  /*10250*/  IMAD.IADD R3, R5, 0x1, R3 ;  /* 0x0000000105037824 */ /* 0x000fca00078e0203 */
[----:B------:R-:W-:-:S05]  /*10260*/  LEA.HI.X R11, R4, UR5, R3, 0x1, P0 ;  /* 0x00000005040b7c11 */ /* 0x000fca00080f0c03 */
[----:B------:R2:W-:Y:S02]  /*10270*/  STG.E.128 desc[UR56][R10.64], RZ ;  /* 0x000000ff0a007986 */ /* 0x0005e4000c101d38 */
.L_x_10918:
[----:B------:R-:W-:Y:S05]  /*10280*/  BSYNC B1 ;  /* 0x0000000000017941 */ /* 0x000fea0003800000 */
.L_x_10917:
        /* <DEDUP_REMOVED lines=10> */
[----:B------:R-:W-:Y:S02]  /*10330*/  LEA R6, P0, R4, UR4, 0x1 ;  /* 0x0000000404067c11 */ /* 0x000fe4000f8008ff */
[----:B------:R-:W-:-:S04]  /*10340*/  IADD3 R3, R5, R3, RZ ;  /* 0x0000000305037210 */ /* 0x000fc80007ffe0ff */
[----:B------:R-:W-:-:S05]  /*10350*/  LEA.HI.X R7, R4, UR5, R3, 0x1, P0 ;  /* 0x0000000504077c11 */ /* 0x000fca00080f0c03 */
[----:B------:R4:W-:Y:S02]  /*10360*/  STG.E.128 desc[UR56][R6.64], RZ ;  /* 0x000000ff06007986 */ /* 0x0009e4000c101d38 */
.L_x_10909:
[----:B------:R-:W-:Y:S05]  /*10370*/  BSYNC B0 ;  /* 0x0000000000007941 */ /* 0x000fea0003800000 */
.L_x_10900:
[----:B------:R-:W-:Y:S02]  /*10380*/  ULDC UR4, c[0x0][0xc14] ;  /* 0x0003050000047ab9 */ /* 0x000fe40000000800 */
[----:B------:R-:W-:-:S13]  /*10390*/  ISETP.GE.AND P0, PT, R35, UR4, PT ;  /* 0x0000000423007c0c */ /* 0x000fda000bf06270 */
[----:B------:R-:W-:Y:S05]  /*103a0*/  @!P0 BRA `(.L_x_10919) ;  /* 0xffffff0c00188947 */ /* 0x000fea000383ffff */
[----:B------:R-:W-:Y:S05]  /*103b0*/  BRA `(.L_x_10784) ;  /* 0x0000004800687947 */ /* 0x000fea0003800000 */
.L_x_10782:
        /* <DEDUP_REMOVED lines=47> */
[----:B0-----:R-:W-:-:S04]  /*106b0*/  SEL R5, R5, RZ, P0 ;  /* 0x000000ff05057207 */ /* 0x001fc80000000000 */
[----:B------:R-:W-:-:S05]  /*106c0*/  IADD3 R6, R2, R5, RZ ;  /* 0x0000000502067210 */ /* 0x000fca0007ffe0ff */
[----:B------:R-:W0:Y:S01]  /*106d0*/  SHFL.IDX PT, R5, R6, 0x1f, 0x1f ;  /* 0x03e01f0006057f89 */ /* 0x000e2200000e0000 */
[----:B------:R-:W-:-:S04]  /*106e0*/  LOP3.LUT R7, R7, 0xfffffffd, RZ, 0xc0, !PT ;  /* 0xfffffffd07077812 */ /* 0x000fc800078ec0ff */
[----:B------:R-:W-:-:S05]  /*106f0*/  @P0 LOP3.LUT R7, R7, 0x2, RZ, 0xfc, !PT ;  /* 0x0000000207070812 */ /* 0x000fca00078efcff */
[----:B------:R2:W-:Y:S01]  /*10700*/  STL [R1], R7 ;  /* 0x0000000701007387 */ /* 0x0005e20000100800 */
[----:B0-----:R-:W-:-:S05]  /*10710*/  IMAD R5, R5, UR4, RZ ;  /* 0x0000000405057c24 */ /* 0x001fca000f8e02ff */
[----:B-1----:R-:W-:Y:S01]  /*10720*/  ISETP.GT.AND P0, PT, R5, UR6, PT ;  /* 0x0000000605007c0c */ /* 0x002fe2000bf04270 */
        /* <DEDUP_REMOVED lines=8> */
.L_x_10924:
[----:B------:R-:W-:Y:S01]  /*107b0*/  IADD3 R4, R4, 0x1f, RZ ;  /* 0x0000001f04047810 */ /* 0x000fe20007ffe0ff */
        /* <DEDUP_REMOVED lines=12> */
.L_x_10923:
[----:B------:R-:W-:Y:S05]  /*10880*/  BSYNC B0 ;  /* 0x0000000000007941 */ /* 0x000fea0003800000 */
.L_x_10922:
        /* <DEDUP_REMOVED lines=25> */
.L_x_10920:
        /* <DEDUP_REMOVED lines=15> */
.L_x_10925:
        /* <DEDUP_REMOVED lines=28> */
.L_x_10921:
[----:B------:R-:W-:Y:S02]  /*10cd0*/  IMAD.MOV.U32 R17, RZ, RZ, RZ ;  /* 0x000000ffff117224 */ /* 0x000fe400078e00ff */
[----:B------:R-:W-:Y:S02]  /*10ce0*/  IMAD.U32 R16, RZ, RZ, UR6 ;  /* 0x00000006ff107e24 */ /* 0x000fe4000f8e00ff */
[----:B------:R-:W-:-:S07]  /*10cf0*/  IMAD.MOV.U32 R18, RZ, RZ, RZ ;  /* 0x000000ffff127224 */ /* 0x000fce00078e00ff */
.L_x_10926:
        /* <DEDUP_REMOVED lines=12> */
[----:B------:R-:W-:Y:S01]  /*10dc0*/  MOV R24, 0x1 ;  /* 0x0000000100187802 */ /* 0x000fe20000000f00 */
[----:B------:R-:W-:Y:S01]  /*10dd0*/  IMAD.MOV.U32 R22, RZ, RZ, RZ ;  /* 0x000000ffff167224 */ /* 0x000fe200078e00ff */
[----:B------:R-:W-:Y:S01]  /*10de0*/  ULDC.64 UR38, c[0x0][0x198] ;  /* 0x0000660000267ab9 */ /* 0x000fe20000000a00 */
[----:B------:R-:W-:Y:S01]  /*10df0*/  IMAD.MOV.U32 R27, RZ, RZ, 0x1 ;  /* 0x00000001ff1b7424 */ /* 0x000fe200078e00ff */
[----:B------:R-:W-:Y:S01]  /*10e00*/  ULDC UR36, c[0x0][0xc] ;  /* 0x0000030000247ab9 */ /* 0x000fe20000000800 */
[----:B------:R-:W-:-:S07]  /*10e10*/  IMAD.MOV.U32 R26, RZ, RZ, RZ ;  /* 0x000000ffff1a7224 */ /* 0x000fce00078e00ff */
.L_x_11009:
[----:B--2---:R-:W2:Y:S02]  /*10e20*/  LDC.64 R2, c[0x0][0xc60] ;  /* 0x00031800ff027b82 */ /* 0x004ea40000000a00 */
[----:B--2---:R-:W-:-:S05]  /*10e30*/  IMAD.WIDE R2, R19, 0x4, R2 ;  /* 0x0000000413027825 */ /* 0x004fca00078e0202 */
[----:B------:R-:W0:Y:S01]  /*10e40*/  LDG.E R9, desc[UR56][R2.64] ;  /* 0x0000003802097981 */ /* 0x000e22000c1e1900 */
[----:B------:R-:W-:Y:S05]  /*10e50*/  YIELD ;  /* 0x0000000000007946 */ /* 0x000fea0003800000 */
[----:B------:R-:W-:Y:S01]  /*10e60*/  ULDC.64 UR4, c[0x0][0xa28] ;  /* 0x00028a0000047ab9 */ /* 0x000fe20000000a00 */
[----:B------:R-:W-:Y:S01]  /*10e70*/  IMAD.MOV.U32 R6, RZ, RZ, RZ ;  /* 0x000000ffff067224 */ /* 0x000fe200078e00ff */
[----:B------:R-:W-:Y:S01]  /*10e80*/  ISETP.NE.U32.AND P1, PT, RZ, UR4, PT ;  /* 0x00000004ff007c0c */ /* 0x000fe2000bf25070 */
[----:B------:R-:W-:Y:S01]  /*10e90*/  IMAD.MOV.U32 R23, RZ, RZ, RZ ;  /* 0x000000ffff177224 */ /* 0x000fe200078e00ff */
[----:B------:R-:W-:-:S02]  /*10ea0*/  ULDC.64 UR6, c[0x0][0xa10] ;  /* 0x0002840000067ab9 */ /* 0x000fc40000000a00 */
[----:B------:R-:W-:Y:S02]  /*10eb0*/  ISETP.NE.AND.EX P1, PT, RZ, UR5, PT, P1 ;  /* 0x00000005ff007c0c */ /* 0x000fe4000bf25310 */
[----:B0-----:R-:W-:Y:S01]  /*10ec0*/  SHF.R.S32.HI R0, RZ, 0x1f, R9 ;  /* 0x0000001fff007819 */ /* 0x001fe20000011409 */
        /* <DEDUP_REMOVED lines=12> */
[----:B------:R-:W-:Y:S02]  /*10f90*/  ISETP.NE.AND.EX P1, PT, RZ, UR5, PT, P1 ;  /* 0x00000005ff007c0c */ /* 0x000fe4000bf25310 */
[C---:B0-----:R-:W-:Y:S02]  /*10fa0*/  SHF.L.U32 R4, R9.reuse, 0x2, RZ ;  /* 0x0000000209047819 */ /* 0x041fe400000006ff */
[----:B------:R-:W-:-:S03]  /*10fb0*/  SHF.L.U64.HI R0, R9, 0x2, R0 ;  /* 0x0000000209007819 */ /* 0x000fc60000010200 */
[----:B------:R-:W-:Y:S01]  /*10fc0*/  STL [R1+0x8], R4 ;  /* 0x0000080401007387 */ /* 0x000fe20000100800 */
[----:B------:R-:W-:-:S03]  /*10fd0*/  IMAD.MOV.U32 R8, RZ, RZ, RZ ;  /* 0x000000ffff087224 */ /* 0x000fc600078e00ff */
[----:B--2---:R0:W-:Y:S02]  /*10fe0*/  STL [R1+0x18], R6 ;  /* 0x0000180601007387 */ /* 0x0041e40000100800 */
        /* <DEDUP_REMOVED lines=23> */
[----:B--2---:R-:W-:Y:S01]  /*11160*/  IMAD.U32 R0, RZ, RZ, UR4 ;  /* 0x00000004ff007e24 */ /* 0x004fe2000f8e00ff */
[----:B0-----:R-:W-:Y:S11]  /*11170*/  @P1 BRA `(.L_x_10928) ;  /* 0x0000000000101947 */ /* 0x001ff60003800000 */
[----:B------:R-:W-:Y:S05]  /*11180*/  @!P2 BRA `(.L_x_10928) ;  /* 0x00000000000ca947 */ /* 0x000fea0003800000 */
[----:B------:R-:W2:Y:S04]  /*11190*/  LDG.E R7, desc[UR56][R2.64] ;  /* 0x0000003802077981 */ /* 0x000ea8000c1e1900 */
[----:B-----5:R-:W2:Y:S02]  /*111a0*/  LDG.E R10, desc[UR56][R2.64+0x4] ;  /* 0x00000438020a7981 */ /* 0x020ea4000c1e1900 */
[----:B--2---:R-:W-:-:S07]  /*111b0*/  IMAD.IADD R10, R10, 0x1, -R7 ;  /* 0x000000010a0a7824 */ /* 0x004fce00078e0a07 */
.L_x_10928:
[----:B------:R-:W2:Y:S04]  /*111c0*/  @P0 LDG.E R3, desc[UR56][R4.64] ;  /* 0x0000003804030981 */ /* 0x000ea8000c1e1900 */
[----:B------:R-:W2:Y:S02]  /*111d0*/  @P0 LDG.E R2, desc[UR56][R4.64+0x4] ;  /* 0x0000043804020981 */ /* 0x000ea4000c1e1900 */
[----:B--2---:R-:W-:Y:S01]  /*111e0*/  @P0 IMAD.IADD R0, R2, 0x1, -R3 ;  /* 0x0000000102000824 */ /* 0x004fe200078e0a03 */
[----:B-----5:R-:W-:-:S05]  /*111f0*/  IADD3 R3, -R23, R10, RZ ;  /* 0x0000000a17037210 */ /* 0x020fca0007ffe1ff */
        /* <DEDUP_REMOVED lines=12> */
[----:B------:R-:W-:-:S05]  /*112c0*/  IMAD.WIDE.U32 R2, R2, -0x55555555, RZ ;  /* 0xaaaaaaab02027825 */ /* 0x000fca00078e00ff */
[----:B------:R-:W-:-:S05]  /*112d0*/  SHF.R.U32.HI R0, RZ, 0x7, R3 ;  /* 0x00000007ff007819 */ /* 0x000fca0000011603 */
[----:B------:R-:W-:Y:S02]  /*112e0*/  IMAD.MOV.U32 R2, RZ, RZ, R0 ;  /* 0x000000ffff027224 */ /* 0x000fe400078e0000 */
[----:B0-----:R-:W-:-:S04]  /*112f0*/  @P1 VIADD R6, R7, 0xbf ;  /* 0x000000bf07061836 */ /* 0x001fc80000000000 */
[----:B------:R-:W-:-:S05]  /*11300*/  @P1 IMAD.HI R6, R6, 0x2aaaaaab, RZ ;  /* 0x2aaaaaab06061827 */ /* 0x000fca00078e02ff */
[----:B------:R-:W-:-:S04]  /*11310*/  @P1 SHF.R.U32.HI R3, RZ, 0x1f, R6 ;  /* 0x0000001fff031819 */ /* 0x000fc80000011606 */
[----:B------:R-:W-:Y:S02]  /*11320*/  @P1 LEA.HI.SX32 R2, R6, R3, 0x1b ;  /* 0x0000000306021211 */ /* 0x000fe400078fdaff */
[----:B------:R-:W-:-:S06]  /*11330*/  MOV R3, RZ ;  /* 0x000000ff00037202 */ /* 0x000fcc0000000f00 */
        /* <DEDUP_REMOVED lines=10> */
[----:B------:R-:W2:Y:S01]  /*113e0*/  @P1 LDC R7, c[0x0][0x430] ;  /* 0x00010c00ff071b82 */ /* 0x000ea20000000800 */
[----:B0-----:R-:W-:-:S04]  /*113f0*/  @P1 IMAD.HI.U32 R4, R18, R5, RZ ;  /* 0x0000000512041227 */ /* 0x001fc800078e00ff */
[----:B------:R-:W-:Y:S01]  /*11400*/  IMAD.MOV.U32 R5, RZ, RZ, R18 ;  /* 0x000000ffff057224 */ /* 0x000fe200078e0012 */
[----:B--2---:R-:W-:Y:S02]  /*11410*/  @P1 SHF.R.U32.HI R5, RZ, R7, R4 ;  /* 0x00000007ff051219 */ /* 0x004fe40000011604 */
[----:B------:R-:W-:Y:S01]  /*11420*/  SEL R4, R9, RZ, !P0 ;  /* 0x000000ff09047207 */ /* 0x000fe20004000000 */
[----:B------:R-:W-:Y:S06]  /*11430*/  BRA.DIV UR4, `(.L_x_10931) ;  /* 0x0000004204987947 */ /* 0x000fec000b800000 */
.L_x_11055:
[----:B------:R-:W-:-:S03]  /*11440*/  UMOV UR4, 0xffffffff ;  /* 0xffffffff00047882 */ /* 0x000fc60000000000 */
[----:B------:R-:W-:Y:S05]  /*11450*/  BRA.DIV UR4, `(.L_x_10932) ;  /* 0x0000004204c47947 */ /* 0x000fea000b800000 */
[----:B------:R-:W-:-:S13]  /*11460*/  ELECT P6, URZ, PT ;  /* 0x00000000003f782f */ /* 0x000fda00038c0000 */
.L_x_11058:
        /* <DEDUP_REMOVED lines=12> */
.L_x_11059:
[----:B------:R-:W-:Y:S05]  /*11530*/  BSYNC B1 ;  /* 0x0000000000017941 */ /* 0x000fea0003800000 */
.L_x_10933:
[----:B------:R-:W-:Y:S04]  /*11540*/  BSSY B1, `(.L_x_10935) ;  /* 0x0000035000017945 */ /* 0x000fe80003800000 */
[----:B------:R-:W-:Y:S05]  /*11550*/  @!P6 BRA `(.L_x_10936) ;  /* 0x0000000000cce947 */ /* 0x000fea0003800000 */
[----:B0-----:R-:W-:Y:S01]  /*11560*/  IMAD R7, R26, 0x8, R6 ;  /* 0x000000081a077824 */ /* 0x001fe200078e0206 */
[----:B------:R-:W-:-:S04]  /*11570*/  SHF.L.U32 R8, R27, 0x1f, RZ ;  /* 0x0000001f1b087819 */ /* 0x000fc800000006ff */
[----:B------:R-:W0:Y:S02]  /*11580*/  SYNCS.PHASECHK.TRANS64.TRYWAIT P0, [R7+URZ+0x308a0], R8 ;  /* 0x0308a008070075a7 */ /* 0x000e24000800017f */
[----:B0-----:R-:W-:Y:S05]  /*11590*/  @!P0 BRA `(.L_x_10937) ;  /* 0x0000004000a88947 */ /* 0x001fea0003800000 */
.L_x_11060:
[----:B------:R-:W2:Y:S02]  /*115a0*/  S2R R9, SR_TID.X ;  /* 0x0000000000097919 */ /* 0x000ea40000002100 */
[----:B--2---:R-:W-:-:S04]  /*115b0*/  LOP3.LUT R9, R9, 0x7f, RZ, 0xc0, !PT ;  /* 0x0000007f09097812 */ /* 0x004fc800078ec0ff */
[----:B------:R-:W-:-:S13]  /*115c0*/  ISETP.NE.AND P1, PT, R9, RZ, PT ;  /* 0x000000ff0900720c */ /* 0x000fda0003f25270 */
[----:B------:R-:W-:Y:S05]  /*115d0*/  @P1 BRA `(.L_x_10938) ;  /* 0x0000000000141947 */ /* 0x000fea0003800000 */
[----:B------:R-:W-:Y:S02]  /*115e0*/  ISETP.NE.AND P0, PT, R29, RZ, PT ;  /* 0x000000ff1d00720c */ /* 0x000fe40003f05270 */
[----:B------:R-:W-:-:S04]  /*115f0*/  MOV R9, 0x6000 ;  /* 0x0000600000097802 */ /* 0x000fc80000000f00 */
[----:B------:R2:W-:Y:S07]  /*11600*/  SYNCS.ARRIVE.TRANS64 RZ, [R7+URZ+0x30890], R9 ;  /* 0x0308900907ff79a7 */ /* 0x0005ee000800003f */
[----:B------:R-:W-:Y:S05]  /*11610*/  @!P0 BRA `(.L_x_10938) ;  /* 0x0000000000048947 */ /* 0x000fea0003800000 */
[----:B------:R-:W-:Y:S01]  /*11620*/  BPT.TRAP 0x1 ;  /* 0x000000040000795c */ /* 0x000fe20000300000 */
.L_x_10938:
[----:B--2---:R-:W-:Y:S01]  /*11630*/  IMAD R9, R26, 0x6000, R6 ;  /* 0x000060001a097824 */ /* 0x004fe200078e0206 */
[----:B------:R-:W-:Y:S01]  /*11640*/  R2UR UR9, R7 ;  /* 0x00000000070972ca */ /* 0x000fe200000e0000 */
[----:B-----5:R-:W-:Y:S01]  /*11650*/  IMAD R10, R2, 0xc0, R3 ;  /* 0x000000c0020a7824 */ /* 0x020fe200078e0203 */
[----:B------:R-:W-:Y:S01]  /*11660*/  R2UR UR12, R5 ;  /* 0x00000000050c72ca */ /* 0x000fe200000e0000 */
[----:B------:R-:W-:Y:S01]  /*11670*/  UIADD3 UR4, UP0, UR38, 0x570, URZ ;  /* 0x0000057026047890 */ /* 0x000fe2000ff1e03f */
[----:B------:R-:W-:Y:S01]  /*11680*/  R2UR UR8, R9 ;  /* 0x00000000090872ca */ /* 0x000fe200000e0000 */
[----:B------:R-:W-:Y:S01]  /*11690*/  VIADD R10, R10, 0xffffff40 ;  /* 0xffffff400a0a7836 */ /* 0x000fe20000000000 */
[----:B------:R-:W-:Y:S01]  /*116a0*/  R2UR UR13, R4 ;  /* 0x00000000040d72ca */ /* 0x000fe200000e0000 */
[----:B------:R-:W-:Y:S01]  /*116b0*/  UIADD3.X UR5, URZ, UR39, URZ, UP0, !UPT ;  /* 0x000000273f057290 */ /* 0x000fe200087fe43f */
[----:B------:R-:W-:Y:S02]  /*116c0*/  UMOV UR6, 0x0 ;  /* 0x0000000000067882 */ /* 0x000fe40000000000 */
[----:B------:R-:W-:Y:S01]  /*116d0*/  R2UR UR11, R10 ;  /* 0x000000000a0b72ca */ /* 0x000fe200000e0000 */
[----:B------:R-:W-:Y:S01]  /*116e0*/  UMOV UR7, 0x12f00000 ;  /* 0x12f0000000077882 */ /* 0x000fe20000000000 */
[----:B------:R-:W-:Y:S01]  /*116f0*/  UMOV UR10, URZ ;  /* 0x0000003f000a7c82 */ /* 0x000fe20008000000 */
[----:B------:R-:W-:-:S04]  /*11700*/  UIADD3 UR9, UR9, 0x30890, URZ ;  /* 0x0003089009097890 */ /* 0x000fc8000fffe03f */
[----:B------:R-:W-:-:S09]  /*11710*/  UIADD3 UR8, UR8, 0x12400, URZ ;  /* 0x0001240008087890 */ /* 0x000fd2000fffe03f */
[----:B------:R2:W-:Y:S01]  /*11720*/  UTMALDG.4D [UR8], [UR4], desc[UR6] ;  /* 0x00000608040075b4 */ /* 0x0005e20008019000 */
[----:B------:R-:W3:Y:S02]  /*11730*/  SYNCS.PHASECHK.TRANS64.TRYWAIT P0, [R7+URZ+0x308c0], R8 ;  /* 0x0308c008070075a7 */ /* 0x000ee4000800017f */
[----:B--23--:R-:W-:Y:S05]  /*11740*/  @!P0 BRA `(.L_x_10939) ;  /* 0x0000004000508947 */ /* 0x00cfea0003800000 */
.L_x_11061:
[----:B------:R-:W-:Y:S05]  /*11750*/  @P1 BRA `(.L_x_10940) ;  /* 0x0000000000141947 */ /* 0x000fea0003800000 */
[----:B------:R-:W-:Y:S01]  /*11760*/  ISETP.NE.AND P0, PT, R29, RZ, PT ;  /* 0x000000ff1d00720c */ /* 0x000fe20003f05270 */
[----:B0-2---:R-:W-:-:S04]  /*11770*/  IMAD.MOV.U32 R8, RZ, RZ, 0x6000 ;  /* 0x00006000ff087424 */ /* 0x005fc800078e00ff */
[----:B------:R3:W-:Y:S08]  /*11780*/  SYNCS.ARRIVE.TRANS64 RZ, [R7+URZ+0x308b0], R8 ;  /* 0x0308b00807ff79a7 */ /* 0x0007f0000800003f */
[----:B------:R-:W-:Y:S05]  /*11790*/  @!P0 BRA `(.L_x_10940) ;  /* 0x0000000000048947 */ /* 0x000fea0003800000 */
[----:B------:R-:W-:Y:S01]  /*117a0*/  BPT.TRAP 0x1 ;  /* 0x000000040000795c */ /* 0x000fe20000300000 */
.L_x_10940:
        /* <DEDUP_REMOVED lines=10> */
[----:B------:R-:W-:Y:S02]  /*11850*/  UIADD3 UR8, UR8, 0x400, URZ ;  /* 0x0000040008087890 */ /* 0x000fe4000fffe03f */
[----:B------:R-:W-:-:S09]  /*11860*/  UIADD3 UR9, UR9, 0x308b0, URZ ;  /* 0x000308b009097890 */ /* 0x000fd2000fffe03f */
[----:B------:R4:W-:Y:S02]  /*11870*/  UTMALDG.4D [UR8], [UR4], desc[UR6] ;  /* 0x00000608040075b4 */ /* 0x0009e40008019000 */
[----:B----4-:R-:W-:Y:S01]  /*11880*/  NOP ;  /* 0x0000000000007918 */ /* 0x010fe20000000000 */
.L_x_10936:
[----:B------:R-:W-:Y:S05]  /*11890*/  BSYNC B1 ;  /* 0x0000000000017941 */ /* 0x000fea0003800000 */
.L_x_10935:
[----:B------:R-:W-:Y:S01]  /*118a0*/  VIADD R26, R26, 0x1 ;  /* 0x000000011a1a7836 */ /* 0x000fe20000000000 */
[----:B------:R-:W-:Y:S01]  /*118b0*/  PLOP3.LUT P2, PT, PT, PT, PT, 0x8, 0x0 ;  /* 0x000000000000781c */ /* 0x000fe20003f4e170 */
[----:B------:R-:W-:-:S03]  /*118c0*/  VIADD R2, R2, 0xfffffffe ;  /* 0xfffffffe02027836 */ /* 0x000fc60000000000 */
[----:B------:R-:W-:-:S04]  /*118d0*/  ISETP.NE.AND P0, PT, R26, 0x2, PT ;  /* 0x000000021a00780c */ /* 0x000fc80003f05270 */
[----:B------:R-:W-:Y:S02]  /*118e0*/  SEL R26, R26, RZ, P0 ;  /* 0x000000ff1a1a7207 */ /* 0x000fe40000000000 */
[----:B0-23--:R-:W-:Y:S02]  /*118f0*/  SEL R8, RZ, 0x1, P0 ;  /* 0x00000001ff087807 */ /* 0x00dfe40000000000 */
[----:B------:R-:W-:Y:S02]  /*11900*/  ISETP.GE.AND P0, PT, R2, R0, PT ;  /* 0x000000000200720c */ /* 0x000fe40003f06270 */
[----:B------:R-:W-:-:S11]  /*11910*/  LOP3.LUT R27, R27, R8, RZ, 0x3c, !PT ;  /* 0x000000081b1b7212 */ /* 0x000fd600078e3cff */
[----:B------:R-:W-:Y:S05]  /*11920*/  @!P0 BRA `(.L_x_10930) ;  /* 0x0000000000f88947 */ /* 0x000fea0003800000 */
.L_x_10947:
[----:B------:R-:W-:Y:S05]  /*11930*/  YIELD ;  /* 0x0000000000007946 */ /* 0x000fea0003800000 */
[----:B------:R-:W-:Y:S04]  /*11940*/  BSSY B1, `(.L_x_10941) ;  /* 0x0000034000017945 */ /* 0x000fe80003800000 */
[----:B0-23--:R-:W-:Y:S05]  /*11950*/  @!P6 BRA `(.L_x_10942) ;  /* 0x0000000000c8e947 */ /* 0x00dfea0003800000 */
[----:B------:R-:W-:Y:S01]  /*11960*/  IMAD R7, R26, 0x8, R6 ;  /* 0x000000081a077824 */ /* 0x000fe200078e0206 */
[----:B------:R-:W-:-:S04]  /*11970*/  SHF.L.U32 R10, R27, 0x1f, RZ ;  /* 0x0000001f1b0a7819 */ /* 0x000fc800000006ff */
[----:B------:R-:W0:Y:S02]  /*11980*/  SYNCS.PHASECHK.TRANS64.TRYWAIT P0, [R7+URZ+0x308a0], R10 ;  /* 0x0308a00a070075a7 */ /* 0x000e24000800017f */
[----:B0-----:R-:W-:Y:S05]  /*11990*/  @!P0 BRA `(.L_x_10943) ;  /* 0x0000003c00d08947 */ /* 0x001fea0003800000 */
.L_x_11062:
        /* <DEDUP_REMOVED lines=9> */
.L_x_10944:
[----:B--2---:R-:W-:Y:S01]  /*11a30*/  IMAD R8, R26, 0x6000, R6 ;  /* 0x000060001a087824 */ /* 0x004fe200078e0206 */
[----:B------:R-:W-:Y:S01]  /*11a40*/  R2UR UR9, R7 ;  /* 0x00000000070972ca */ /* 0x000fe200000e0000 */
[----:B-----5:R-:W-:Y:S01]  /*11a50*/  IMAD R9, R2, 0xc0, R3 ;  /* 0x000000c002097824 */ /* 0x020fe200078e0203 */
        /* <DEDUP_REMOVED lines=8> */
[----:B------:R-:W-:-:S03]  /*11ae0*/  UMOV UR10, URZ ;  /* 0x0000003f000a7c82 */ /* 0x000fc60008000000 */
[----:B------:R-:W-:-:S04]  /*11af0*/  UIADD3 UR9, UR9, 0x30890, URZ ;  /* 0x0003089009097890 */ /* 0x000fc8000fffe03f */
[----:B------:R-:W-:-:S09]  /*11b00*/  UIADD3 UR8, UR8, 0x12400, URZ ;  /* 0x0001240008087890 */ /* 0x000fd2000fffe03f */
[----:B------:R2:W-:Y:S01]  /*11b10*/  UTMALDG.4D [UR8], [UR4], desc[UR6] ;  /* 0x00000608040075b4 */ /* 0x0005e20008019000 */
[----:B------:R-:W3:Y:S02]  /*11b20*/  SYNCS.PHASECHK.TRANS64.TRYWAIT P1, [R7+URZ+0x308c0], R10 ;  /* 0x0308c00a070075a7 */ /* 0x000ee4000802017f */
[----:B--23--:R-:W-:Y:S05]  /*11b30*/  @!P1 BRA `(.L_x_10945) ;  /* 0x0000003c007c9947 */ /* 0x00cfea0003800000 */
.L_x_11063:
[----:B------:R-:W-:Y:S05]  /*11b40*/  @P0 BRA `(.L_x_10946) ;  /* 0x0000000000140947 */ /* 0x000fea0003800000 */
[----:B------:R-:W-:Y:S01]  /*11b50*/  ISETP.NE.AND P1, PT, R29, RZ, PT ;  /* 0x000000ff1d00720c */ /* 0x000fe20003f25270 */
[----:B0-2---:R-:W-:-:S04]  /*11b60*/  IMAD.MOV.U32 R10, RZ, RZ, 0x6000 ;  /* 0x00006000ff0a7424 */ /* 0x005fc800078e00ff */
[----:B------:R3:W-:Y:S08]  /*11b70*/  SYNCS.ARRIVE.TRANS64 RZ, [R7+URZ+0x308b0], R10 ;  /* 0x0308b00a07ff79a7 */ /* 0x0007f0000800003f */
[----:B------:R-:W-:Y:S05]  /*11b80*/  @!P1 BRA `(.L_x_10946) ;  /* 0x0000000000049947 */ /* 0x000fea0003800000 */
[----:B------:R-:W-:Y:S01]  /*11b90*/  BPT.TRAP 0x1 ;  /* 0x000000040000795c */ /* 0x000fe20000300000 */
.L_x_10946:
        /* <DEDUP_REMOVED lines=14> */
.L_x_10942:
[----:B------:R-:W-:Y:S05]  /*11c80*/  BSYNC B1 ;  /* 0x0000000000017941 */ /* 0x000fea0003800000 */
.L_x_10941:
[----:B------:R-:W-:-:S05]  /*11c90*/  VIADD R26, R26, 0x1 ;  /* 0x000000011a1a7836 */ /* 0x000fca0000000000 */
[----:B------:R-:W-:-:S04]  /*11ca0*/  ISETP.NE.AND P0, PT, R26, 0x2, PT ;  /* 0x000000021a00780c */ /* 0x000fc80003f05270 */
[----:B------:R-:W-:Y:S02]  /*11cb0*/  SEL R8, RZ, 0x1, P0 ;  /* 0x00000001ff087807 */ /* 0x000fe40000000000 */
[----:B------:R-:W-:Y:S02]  /*11cc0*/  SEL R26, R26, RZ, P0 ;  /* 0x000000ff1a1a7207 */ /* 0x000fe40000000000 */
[C---:B------:R-:W-:Y:S01]  /*11cd0*/  ISETP.GT.AND P0, PT, R2.reuse, R0, PT ;  /* 0x000000000200720c */ /* 0x040fe20003f04270 */
[----:B------:R-:W-:Y:S01]  /*11ce0*/  VIADD R2, R2, 0xffffffff ;  /* 0xffffffff02027836 */ /* 0x000fe20000000000 */
[----:B------:R-:W-:-:S11]  /*11cf0*/  LOP3.LUT R27, R27, R8, RZ, 0x3c, !PT ;  /* 0x000000081b1b7212 */ /* 0x000fd600078e3cff */
[----:B------:R-:W-:Y:S05]  /*11d00*/  @P0 BRA `(.L_x_10947) ;  /* 0xfffffffc00080947 */ /* 0x000fea000383ffff */
.L_x_10930:
[----:B------:R-:W-:Y:S05]  /*11d10*/  BSYNC B0 ;  /* 0x0000000000007941 */ /* 0x000fea0003800000 */
.L_x_10929:
[----:B0-23--:R-:W2:Y:S01]  /*11d20*/  LDL R7, [R1+0x14] ;  /* 0x0000140001077983 */ /* 0x00dea20000100800 */
        /* <DEDUP_REMOVED lines=9> */
[----:B-----5:R-:W2:Y:S01]  /*11dc0*/  LDC.64 R2, c[0x0][0xc38] ;  /* 0x00030e00ff027b82 */ /* 0x020ea20000000a00 */
        /* <DEDUP_REMOVED lines=10> */
.L_x_10949:
[----:B-----5:R-:W0:Y:S01]  /*11e70*/  S2R R3, SR_CgaCtaId ;  /* 0x0000000000037919 */ /* 0x020e220000008800 */
        /* <DEDUP_REMOVED lines=20> */
[----:B01----:R-:W-:Y:S05]  /*11fc0*/  CALL.ABS.NOINC R2 ;  /* 0x0000000002007343 */ /* 0x003fea0003c00000 */
.L_x_10951:
        /* <DEDUP_REMOVED lines=19> */
.L_x_10953:
        /* <DEDUP_REMOVED lines=16> */
.L_x_10952:
        /* <DEDUP_REMOVED lines=23> */
[----:B------:R-:W3:Y:S01]  /*12370*/  @P0 LDC R4, c[0x0][0x430] ;  /* 0x00010c00ff040b82 */ /* 0x000ee20000000800 */
[----:B0-----:R-:W-:-:S05]  /*12380*/  @P0 IMAD.HI.U32 R5, R18, R5, RZ ;  /* 0x0000000512050227 */ /* 0x001fca00078e00ff */
[----:B---3--:R-:W-:Y:S02]  /*12390*/  @P0 SHF.R.U32.HI R0, RZ, R4, R5 ;  /* 0x00000004ff000219 */ /* 0x008fe40000011605 */
[----:B------:R-:W-:-:S04]  /*123a0*/  ISETP.NE.U32.AND P0, PT, RZ, UR4, PT ;  /* 0x00000004ff007c0c */ /* 0x000fc8000bf05070 */
[----:B------:R-:W-:-:S04]  /*123b0*/  ISETP.NE.AND.EX P0, PT, RZ, UR5, PT, P0 ;  /* 0x00000005ff007c0c */ /* 0x000fc8000bf05300 */
[----:B--2---:R-:W-:-:S09]  /*123c0*/  SEL R8, R21, RZ, !P0 ;  /* 0x000000ff15087207 */ /* 0x004fd20004000000 */
.L_x_10954:
        /* <DEDUP_REMOVED lines=17> */
.L_x_11066:
[----:B------:R-:W2:Y:S01]  /*124e0*/  LDL R4, [R1+0x4] ;  /* 0x0000040001047983 */ /* 0x000ea20000100800 */
[----:B------:R-:W-:Y:S01]  /*124f0*/  UMOV UR4, 0xffffffff ;  /* 0xffffffff00047882 */ /* 0x000fe20000000000 */
[----:B------:R-:W-:Y:S01]  /*12500*/  SHF.R.S32.HI R11, RZ, 0x1f, R6 ;  /* 0x0000001fff0b7819 */ /* 0x000fe20000011406 */
[----:B--2---:R-:W-:Y:S01]  /*12510*/  VIADD R9, R4, 0xffffffff ;  /* 0xffffffff04097836 */ /* 0x004fe20000000000 */
[----:B------:R-:W-:Y:S06]  /*12520*/  BRA.DIV UR4, `(.L_x_10956) ;  /* 0x0000003604487947 */ /* 0x000fec000b800000 */
[----:B------:R-:W-:-:S13]  /*12530*/  ELECT P6, URZ, PT ;  /* 0x00000000003f782f */ /* 0x000fda00038c0000 */
.L_x_11069:
[----:B------:R-:W-:Y:S05]  /*12540*/  @!P6 BRA `(.L_x_10957) ;  /* 0x0000000000cce947 */ /* 0x000fea0003800000 */
[----:B------:R-:W-:Y:S02]  /*12550*/  ISETP.NE.U32.AND P0, PT, R2, RZ, PT ;  /* 0x000000ff0200720c */ /* 0x000fe40003f05070 */
[----:B------:R-:W-:Y:S02]  /*12560*/  MOV R25, R9 ;  /* 0x0000000900197202 */ /* 0x000fe40000000f00 */
        /* <DEDUP_REMOVED lines=19> */
.L_x_10958:
[----:B------:R-:W-:Y:S01]  /*126a0*/  IMAD R5, R22, 0x8, R28 ;  /* 0x0000000816057824 */ /* 0x000fe200078e021c */
[----:B------:R-:W-:-:S04]  /*126b0*/  SHF.L.U32 R4, R24, 0x1f, RZ ;  /* 0x0000001f18047819 */ /* 0x000fc800000006ff */
[----:B------:R-:W2:Y:S02]  /*126c0*/  SYNCS.PHASECHK.TRANS64.TRYWAIT P0, [R5+URZ+0x30840], R4 ;  /* 0x03084004050075a7 */ /* 0x000ea4000800017f */
[----:B--2---:R-:W-:Y:S05]  /*126d0*/  @!P0 BRA `(.L_x_10959) ;  /* 0x0000003000fc8947 */ /* 0x004fea0003800000 */
.L_x_11070:
        /* <DEDUP_REMOVED lines=9> */
.L_x_10960:
        /* <DEDUP_REMOVED lines=17> */
.L_x_10957:
        /* <DEDUP_REMOVED lines=14> */
[----:B------:R-:W-:Y:S01]  /*12960*/  @P0 MOV R5, 0x6000 ;  /* 0x0000600000050802 */ /* 0x000fe20000000f00 */
        /* <DEDUP_REMOVED lines=12> */
.L_x_11071:
[----:B------:R-:W-:Y:S05]  /*12a30*/  BSYNC B0 ;  /* 0x0000000000007941 */ /* 0x000fea0003800000 */
.L_x_10961:
[----:B------:R-:W3:Y:S01]  /*12a40*/  LDL.LU R4, [R1+0x14] ;  /* 0x0000140001047983 */ /* 0x000ee20000300800 */
[----:B------:R-:W-:Y:S01]  /*12a50*/  BSSY B0, `(.L_x_10963) ;  /* 0x000012b000007945 */ /* 0x000fe20003800000 */
[----:B---3--:R-:W-:-:S13]  /*12a60*/  ISETP.GE.AND P0, PT, R4, 0xc1, PT ;  /* 0x000000c10400780c */ /* 0x008fda0003f06270 */
[----:B------:R-:W-:Y:S05]  /*12a70*/  @!P0 BRA `(.L_x_10964) ;  /* 0x0000001000a08947 */ /* 0x000fea0003800000 */
[----:B------:R-:W0:Y:S01]  /*12a80*/  LDL R8, [R1+0x4] ;  /* 0x0000040001087983 */ /* 0x000e220000100800 */
[----:B------:R-:W-:Y:S01]  /*12a90*/  IMAD.MOV.U32 R4, RZ, RZ, 0x1 ;  /* 0x00000001ff047424 */ /* 0x000fe200078e00ff */
[----:B------:R-:W-:Y:S01]  /*12aa0*/  BSSY B1, `(.L_x_10965) ;  /* 0x0000067000017945 */ /* 0x000fe20003800000 */
[----:B0-----:R-:W-:-:S05]  /*12ab0*/  IMAD.MOV R13, RZ, RZ, -R8 ;  /* 0x000000ffff0d7224 */ /* 0x001fca00078e0a08 */
[----:B------:R-:W-:-:S05]  /*12ac0*/  VIADDMNMX R13, R13, R4, 0xffffffff, !PT ;  /* 0xffffffff0d0d7446 */ /* 0x000fca0007800104 */
[C---:B------:R-:W-:Y:S01]  /*12ad0*/  IMAD.IADD R4, R8.reuse, 0x1, R13 ;  /* 0x0000000108047824 */ /* 0x040fe200078e020d */
[----:B------:R-:W-:-:S04]  /*12ae0*/  IADD3 R8, R8, -0x2, RZ ;  /* 0xfffffffe08087810 */ /* 0x000fc80007ffe0ff */
[----:B------:R-:W-:-:S04]  /*12af0*/  LOP3.LUT R4, R4, 0x1, RZ, 0xc0, !PT ;  /* 0x0000000104047812 */ /* 0x000fc800078ec0ff */
[----:B------:R-:W-:-:S13]  /*12b00*/  ISETP.NE.U32.AND P0, PT, R4, 0x1, PT ;  /* 0x000000010400780c */ /* 0x000fda0003f05070 */
[----:B------:R-:W-:Y:S05]  /*12b10*/  @P0 BRA `(.L_x_10966) ;  /* 0x00000004007c0947 */ /* 0x000fea0003800000 */
[----:B------:R-:W-:Y:S01]  /*12b20*/  VIADD R10, R22, 0x1 ;  /* 0x00000001160a7836 */ /* 0x000fe20000000000 */
[----:B------:R-:W-:Y:S04]  /*12b30*/  BSSY B2, `(.L_x_10967) ;  /* 0x0000059000027945 */ /* 0x000fe80003800000 */
[----:B------:R-:W-:-:S04]  /*12b40*/  ISETP.NE.AND P0, PT, R10, 0x2, PT ;  /* 0x000000020a00780c */ /* 0x000fc80003f05270 */
[----:B--2---:R-:W-:Y:S02]  /*12b50*/  SEL R5, RZ, 0x1, P0 ;  /* 0x00000001ff057807 */ /* 0x004fe40000000000 */
        /* <DEDUP_REMOVED lines=21> */
[----:B------:R-:W-:Y:S02]  /*12cb0*/  LEA.HI.X R3, R4, R3, R15, 0x2, P0 ;  /* 0x0000000304037211 */ /* 0x000fe400000f140f */
[----:B------:R-:W-:-:S05]  /*12cc0*/  IADD3 R4, -R12, RZ, RZ ;  /* 0x000000ff0c047210 */ /* 0x000fca0007ffe1ff */
[----:B------:R-:W-:Y:S02]  /*12cd0*/  IMAD R8, R17, R4, R8 ;  /* 0x0000000411087224 */ /* 0x000fe400078e0208 */
[----:B------:R0:W5:Y:S05]  /*12ce0*/  LDG.E R4, desc[UR56][R2.64] ;  /* 0x0000003802047981 */ /* 0x00016a000c1e1900 */
.L_x_10969:
[----:B0-----:R-:W-:Y:S01]  /*12cf0*/  IMAD R3, R10, 0x8, R28 ;  /* 0x000000080a037824 */ /* 0x001fe200078e021c */
[----:B------:R-:W-:-:S04]  /*12d00*/  SHF.L.U32 R2, R14, 0x1f, RZ ;  /* 0x0000001f0e027819 */ /* 0x000fc800000006ff */
[----:B------:R-:W0:Y:S02]  /*12d10*/  SYNCS.PHASECHK.TRANS64.TRYWAIT P0, [R3+URZ+0x30840], R2 ;  /* 0x03084002030075a7 */ /* 0x000e24000800017f */
[----:B0-----:R-:W-:Y:S05]  /*12d20*/  @!P0 BRA `(.L_x_10970) ;  /* 0x0000002c00908947 */ /* 0x001fea0003800000 */
.L_x_11072:
        /* <DEDUP_REMOVED lines=9> */
.L_x_10971:
        /* <DEDUP_REMOVED lines=21> */
.L_x_11073:
[----:B------:R-:W-:Y:S05]  /*12f10*/  @P1 BRA `(.L_x_10973) ;  /* 0x0000000000181947 */ /* 0x000fea0003800000 */
[----:B------:R-:W-:Y:S01]  /*12f20*/  ISETP.NE.AND P0, PT, R29, RZ, PT ;  /* 0x000000ff1d00720c */ /* 0x000fe20003f05270 */
[----:B------:R-:W-:Y:S01]  /*12f30*/  IMAD.MOV.U32 R3, RZ, RZ, 0x6000 ;  /* 0x00006000ff037424 */ /* 0x000fe200078e00ff */
[----:B0-----:R-:W-:-:S04]  /*12f40*/  LEA R2, R22, R28, 0x3 ;  /* 0x0000001c16027211 */ /* 0x001fc800078e18ff */
[----:B------:R2:W-:Y:S07]  /*12f50*/  SYNCS.ARRIVE.TRANS64 RZ, [R2+URZ+0x30850], R3 ;  /* 0x0308500302ff79a7 */ /* 0x0005ee000800003f */
[----:B------:R-:W-:Y:S05]  /*12f60*/  @!P0 BRA `(.L_x_10973) ;  /* 0x0000000000048947 */ /* 0x000fea0003800000 */
[----:B------:R-:W-:Y:S01]  /*12f70*/  BPT.TRAP 0x1 ;  /* 0x000000040000795c */ /* 0x000fe20000300000 */
.L_x_10973:
        /* <DEDUP_REMOVED lines=20> */
.L_x_10968:
[----:B------:R-:W-:Y:S05]  /*130c0*/  BSYNC B2 ;  /* 0x0000000000027941 */ /* 0x000fea0003800000 */
.L_x_10967:
[----:B------:R-:W2:Y:S01]  /*130d0*/  LDL.LU R2, [R1+0x4] ;  /* 0x0000040001027983 */ /* 0x000ea20000300800 */
[----:B------:R-:W-:Y:S02]  /*130e0*/  IMAD.MOV.U32 R22, RZ, RZ, R10 ;  /* 0x000000ffff167224 */ /* 0x000fe400078e000a */
[----:B------:R-:W-:Y:S01]  /*130f0*/  IMAD.MOV.U32 R24, RZ, RZ, R14 ;  /* 0x000000ffff187224 */ /* 0x000fe200078e000e */
[----:B--2---:R-:W-:-:S07]  /*13100*/  IADD3 R8, R2, -0x3, RZ ;  /* 0xfffffffd02087810 */ /* 0x004fce0007ffe0ff */
.L_x_10966:
[----:B------:R-:W-:Y:S05]  /*13110*/  BSYNC B1 ;  /* 0x0000000000017941 */ /* 0x000fea0003800000 */
.L_x_10965:
[----:B------:R-:W-:-:S05]  /*13120*/  IMAD.MOV R2, RZ, RZ, -R13 ;  /* 0x000000ffff027224 */ /* 0x000fca00078e0a0d */
[----:B------:R-:W-:-:S13]  /*13130*/  ISETP.NE.AND P0, PT, R9, R2, PT ;  /* 0x000000020900720c */ /* 0x000fda0003f05270 */
[----:B------:R-:W-:Y:S05]  /*13140*/  @!P0 BRA `(.L_x_10964) ;  /* 0x0000000800ec8947 */ /* 0x000fea0003800000 */
[----:B------:R-:W-:-:S07]  /*13150*/  IMAD.MOV.U32 R4, RZ, RZ, R7 ;  /* 0x000000ffff047224 */ /* 0x000fce00078e0007 */
.L_x_10988:
[----:B------:R-:W-:Y:S01]  /*13160*/  IADD3 R9, R22, 0x1, RZ ;  /* 0x0000000116097810 */ /* 0x000fe20007ffe0ff */
        /* <DEDUP_REMOVED lines=26> */
[----:B------:R-:W-:Y:S02]  /*13310*/  LEA.HI.X R5, R2, UR5, R3, 0x2, P0 ;  /* 0x0000000502057c11 */ /* 0x000fe400080f1403 */
[----:B------:R-:W-:-:S03]  /*13320*/  IADD3 R3, -R13, RZ, RZ ;  /* 0x000000ff0d037210 */ /* 0x000fc60007ffe1ff */
[----:B------:R0:W5:Y:S02]  /*13330*/  LDG.E R4, desc[UR56][R4.64] ;  /* 0x0000003804047981 */ /* 0x000164000c1e1900 */
[----:B------:R-:W-:-:S07]  /*13340*/  IMAD R12, R12, R3, R8 ;  /* 0x000000030c0c7224 */ /* 0x000fce00078e0208 */
.L_x_10976:
[----:B------:R-:W-:Y:S01]  /*13350*/  IMAD R3, R9, 0x8, R28 ;  /* 0x0000000809037824 */ /* 0x000fe200078e021c */
[----:B------:R-:W-:-:S04]  /*13360*/  SHF.L.U32 R2, R10, 0x1f, RZ ;  /* 0x0000001f0a027819 */ /* 0x000fc800000006ff */
[----:B------:R-:W3:Y:S02]  /*13370*/  SYNCS.PHASECHK.TRANS64.TRYWAIT P0, [R3+URZ+0x30840], R2 ;  /* 0x03084002030075a7 */ /* 0x000ee4000800017f */
[----:B---3--:R-:W-:Y:S05]  /*13380*/  @!P0 BRA `(.L_x_10977) ;  /* 0x0000002800208947 */ /* 0x008fea0003800000 */
.L_x_11074:
        /* <DEDUP_REMOVED lines=9> */
.L_x_10978:
        /* <DEDUP_REMOVED lines=21> */
.L_x_11075:
[----:B------:R-:W-:Y:S05]  /*13570*/  @P0 BRA `(.L_x_10980) ;  /* 0x0000000000140947 */ /* 0x000fea0003800000 */
[----:B------:R-:W-:Y:S02]  /*13580*/  ISETP.NE.AND P1, PT, R29, RZ, PT ;  /* 0x000000ff1d00720c */ /* 0x000fe40003f25270 */
[----:B------:R-:W-:-:S04]  /*13590*/  MOV R2, 0x6000 ;  /* 0x0000600000027802 */ /* 0x000fc80000000f00 */
[----:B------:R2:W-:Y:S07]  /*135a0*/  SYNCS.ARRIVE.TRANS64 RZ, [R3+URZ+0x50], R2 ;  /* 0x0000500203ff79a7 */ /* 0x0005ee000800003f */
[----:B------:R-:W-:Y:S05]  /*135b0*/  @!P1 BRA `(.L_x_10980) ;  /* 0x0000000000049947 */ /* 0x000fea0003800000 */
[----:B------:R-:W-:Y:S01]  /*135c0*/  BPT.TRAP 0x1 ;  /* 0x000000040000795c */ /* 0x000fe20000300000 */
.L_x_10980:
        /* <DEDUP_REMOVED lines=19> */
.L_x_10975:
[----:B------:R-:W-:Y:S05]  /*13700*/  BSYNC B1 ;  /* 0x0000000000017941 */ /* 0x000fea0003800000 */
.L_x_10974:
        /* <DEDUP_REMOVED lines=30> */
.L_x_10983:
[----:B------:R-:W-:Y:S01]  /*138f0*/  IMAD R2, R22, 0x8, R28 ;  /* 0x0000000816027824 */ /* 0x000fe200078e021c */
[----:B------:R-:W-:-:S04]  /*13900*/  SHF.L.U32 R3, R24, 0x1f, RZ ;  /* 0x0000001f18037819 */ /* 0x000fc800000006ff */
[----:B------:R-:W2:Y:S02]  /*13910*/  SYNCS.PHASECHK.TRANS64.TRYWAIT P0, [R2+URZ+0x30840], R3 ;  /* 0x03084003020075a7 */ /* 0x000ea4000800017f */
[----:B--2---:R-:W-:Y:S05]  /*13920*/  @!P0 BRA `(.L_x_10984) ;  /* 0x0000002000e08947 */ /* 0x004fea0003800000 */
.L_x_11076:
[----:B0-----:R-:W0:Y:S02]  /*13930*/  S2R R5, SR_TID.X ;  /* 0x0000000000057919 */ /* 0x001e240000002100 */
[----:B0-----:R-:W-:-:S04]  /*13940*/  LOP3.LUT R5, R5, 0x7f, RZ, 0xc0, !PT ;  /* 0x0000007f05057812 */ /* 0x001fc800078ec0ff */
[----:B------:R-:W-:-:S13]  /*13950*/  ISETP.NE.AND P0, PT, R5, RZ, PT ;  /* 0x000000ff0500720c */ /* 0x000fda0003f05270 */
[----:B------:R-:W-:Y:S05]  /*13960*/  @P0 BRA `(.L_x_10985) ;  /* 0x0000000000140947 */ /* 0x000fea0003800000 */
[----:B------:R-:W-:Y:S02]  /*13970*/  ISETP.NE.AND P1, PT, R29, RZ, PT ;  /* 0x000000ff1d00720c */ /* 0x000fe40003f25270 */
[----:B--2---:R-:W-:-:S04]  /*13980*/  MOV R3, 0x6000 ;  /* 0x0000600000037802 */ /* 0x004fc80000000f00 */
[----:B------:R0:W-:Y:S07]  /*13990*/  SYNCS.ARRIVE.TRANS64 RZ, [R2+URZ+0x30830], R3 ;  /* 0x0308300302ff79a7 */ /* 0x0001ee000800003f */
[----:B------:R-:W-:Y:S05]  /*139a0*/  @!P1 BRA `(.L_x_10985) ;  /* 0x0000000000049947 */ /* 0x000fea0003800000 */
[----:B------:R-:W-:Y:S01]  /*139b0*/  BPT.TRAP 0x1 ;  /* 0x000000040000795c */ /* 0x000fe20000300000 */
.L_x_10985:
[----:B0-2---:R-:W-:Y:S01]  /*139c0*/  IMAD R2, R22, 0x6000, R28 ;  /* 0x0000600016027824 */ /* 0x005fe200078e021c */
[----:B------:R-:W-:Y:S01]  /*139d0*/  R2UR UR11, R13 ;  /* 0x000000000d0b72ca */ /* 0x000fe200000e0000 */
[----:B------:R-:W-:Y:S01]  /*139e0*/  UIADD3 UR6, UP0, UR38, 0x370, URZ ;  /* 0x0000037026067890 */ /* 0x000fe2000ff1e03f */
[----:B------:R-:W-:Y:S01]  /*139f0*/  R2UR UR4, R23 ;  /* 0x00000000170472ca */ /* 0x000fe200000e0000 */
[----:B------:R-:W-:Y:S01]  /*13a00*/  UMOV UR5, 0x14f00000 ;  /* 0x14f0000000057882 */ /* 0x000fe20000000000 */
[----:B------:R-:W-:Y:S01]  /*13a10*/  R2UR UR8, R2 ;  /* 0x00000000020872ca */ /* 0x000fe200000e0000 */
[----:B------:R-:W-:Y:S01]  /*13a20*/  VIADD R2, R28, 0x30800 ;  /* 0x000308001c027836 */ /* 0x000fe20000000000 */
[----:B------:R-:W-:Y:S01]  /*13a30*/  R2UR UR12, R0 ;  /* 0x00000000000c72ca */ /* 0x000fe200000e0000 */
[----:B------:R-:W-:Y:S01]  /*13a40*/  UIADD3.X UR7, URZ, UR39, URZ, UP0, !UPT ;  /* 0x000000273f077290 */ /* 0x000fe200087fe43f */
[----:B-----5:R-:W-:Y:S01]  /*13a50*/  R2UR UR13, R4 ;  /* 0x00000000040d72ca */ /* 0x020fe200000e0000 */
[--C-:B------:R-:W-:Y:S01]  /*13a60*/  IMAD R3, R22, 0x8, R2.reuse ;  /* 0x0000000816037824 */ /* 0x100fe200078e0202 */
[----:B------:R-:W-:Y:S01]  /*13a70*/  UMOV UR10, URZ ;  /* 0x0000003f000a7c82 */ /* 0x000fe20008000000 */
[----:B------:R-:W-:-:S03]  /*13a80*/  IMAD R2, R9, 0x8, R2 ;  /* 0x0000000809027824 */ /* 0x000fc600078e0202 */
[----:B------:R-:W-:Y:S01]  /*13a90*/  R2UR UR9, R3 ;  /* 0x00000000030972ca */ /* 0x000fe200000e0000 */
[----:B------:R-:W-:Y:S01]  /*13aa0*/  UIMAD UR11, UR11, 0xc0, UR4 ;  /* 0x000000c00b0b78a4 */ /* 0x000fe2000f8e0204 */
[----:B------:R-:W-:Y:S01]  /*13ab0*/  SHF.L.U32 R3, R10, 0x1f, RZ ;  /* 0x0000001f0a037819 */ /* 0x000fe200000006ff */
[----:B------:R-:W-:Y:S01]  /*13ac0*/  UIADD3 UR8, UR8, 0x12400, URZ ;  /* 0x0001240008087890 */ /* 0x000fe2000fffe03f */
[----:B------:R-:W-:-:S09]  /*13ad0*/  UMOV UR4, 0x0 ;  /* 0x0000000000047882 */ /* 0x000fd20000000000 */
[----:B------:R-:W-:-:S09]  /*13ae0*/  UIADD3 UR9, UR9, 0x30, URZ ;  /* 0x0000003009097890 */ /* 0x000fd2000fffe03f */
[----:B------:R0:W-:Y:S01]  /*13af0*/  UTMALDG.4D [UR8], [UR6], desc[UR4] ;  /* 0x00000408060075b4 */ /* 0x0001e20008019000 */
[----:B------:R-:W2:Y:S02]  /*13b00*/  SYNCS.PHASECHK.TRANS64.TRYWAIT P1, [R2+URZ+0x60], R3 ;  /* 0x00006003020075a7 */ /* 0x000ea4000802017f */
[----:B0-2---:R-:W-:Y:S05]  /*13b10*/  @!P1 BRA `(.L_x_10986) ;  /* 0x0000002000789947 */ /* 0x005fea0003800000 */
.L_x_11077:
[----:B------:R-:W-:Y:S05]  /*13b20*/  @P0 BRA `(.L_x_10987) ;  /* 0x0000000000140947 */ /* 0x000fea0003800000 */
[----:B------:R-:W-:Y:S01]  /*13b30*/  ISETP.NE.AND P1, PT, R29, RZ, PT ;  /* 0x000000ff1d00720c */ /* 0x000fe20003f25270 */
[----:B0-----:R-:W-:-:S04]  /*13b40*/  IMAD.MOV.U32 R3, RZ, RZ, 0x6000 ;  /* 0x00006000ff037424 */ /* 0x001fc800078e00ff */
[----:B------:R2:W-:Y:S08]  /*13b50*/  SYNCS.ARRIVE.TRANS64 RZ, [R2+URZ+0x50], R3 ;  /* 0x0000500302ff79a7 */ /* 0x0005f0000800003f */
[----:B------:R-:W-:Y:S05]  /*13b60*/  @!P1 BRA `(.L_x_10987) ;  /* 0x0000000000049947 */ /* 0x000fea0003800000 */
[----:B------:R-:W-:Y:S01]  /*13b70*/  BPT.TRAP 0x1 ;  /* 0x000000040000795c */ /* 0x000fe20000300000 */
.L_x_10987:
        /* <DEDUP_REMOVED lines=11> */
[----:B------:R-:W-:-:S02]  /*13c30*/  R2UR UR12, R0 ;  /* 0x00000000000c72ca */ /* 0x000fc400000e0000 */
[----:B------:R-:W-:-:S03]  /*13c40*/  MOV R25, R13 ;  /* 0x0000000d00197202 */ /* 0x000fc60000000f00 */
[----:B------:R-:W-:Y:S02]  /*13c50*/  UIADD3 UR9, UR9, 0x50, URZ ;  /* 0x0000005009097890 */ /* 0x000fe4000fffe03f */
[----:B------:R-:W-:Y:S02]  /*13c60*/  UIADD3 UR8, UR8, 0x400, URZ ;  /* 0x0000040008087890 */ /* 0x000fe4000fffe03f */
[----:B------:R-:W-:-:S03]  /*13c70*/  UIMAD UR11, UR11, 0xc0, UR4 ;  /* 0x000000c00b0b78a4 */ /* 0x000fc6000f8e0204 */
[----:B------:R-:W-:-:S06]  /*13c80*/  UMOV UR4, 0x0 ;  /* 0x0000000000047882 */ /* 0x000fcc0000000000 */
[----:B------:R3:W-:Y:S02]  /*13c90*/  UTMALDG.4D [UR8], [UR6], desc[UR4] ;  /* 0x00000408060075b4 */ /* 0x0007e40008019000 */
[----:B---3--:R-:W-:Y:S01]  /*13ca0*/  NOP ;  /* 0x0000000000007918 */ /* 0x008fe20000000000 */
.L_x_10982:
[----:B------:R-:W-:Y:S05]  /*13cb0*/  BSYNC B1 ;  /* 0x0000000000017941 */ /* 0x000fea0003800000 */
.L_x_10981:
[C---:B------:R-:W-:Y:S01]  /*13cc0*/  ISETP.GT.AND P0, PT, R8.reuse, 0x1, PT ;  /* 0x000000010800780c */ /* 0x040fe20003f04270 */
[----:B0-2---:R-:W-:-:S04]  /*13cd0*/  VIADD R2, R8, 0xfffffffe ;  /* 0xfffffffe08027836 */ /* 0x005fc80000000000 */
[----:B------:R-:W-:-:S08]  /*13ce0*/  IMAD.MOV.U32 R8, RZ, RZ, R2 ;  /* 0x000000ffff087224 */ /* 0x000fd000078e0002 */
[----:B------:R-:W-:Y:S05]  /*13cf0*/  @P0 BRA `(.L_x_10988) ;  /* 0xfffffff400180947 */ /* 0x000fea000383ffff */
.L_x_10964:
[----:B------:R-:W-:Y:S05]  /*13d00*/  BSYNC B0 ;  /* 0x0000000000007941 */ /* 0x000fea0003800000 */
.L_x_10963:
        /* <DEDUP_REMOVED lines=15> */
.L_x_10990:
[----:B------:R-:W-:Y:S05]  /*13e00*/  BSYNC B0 ;  /* 0x0000000000007941 */ /* 0x000fea0003800000 */
.L_x_10989:
[----:B------:R-:W-:Y:S04]  /*13e10*/  BSSY B0, `(.L_x_10991) ;  /* 0x0000020000007945 */ /* 0x000fe80003800000 */
[----:B------:R-:W-:Y:S05]  /*13e20*/  @!P6 BRA `(.L_x_10992) ;  /* 0x000000000078e947 */ /* 0x000fea0003800000 */
[----:B------:R-:W-:Y:S01]  /*13e30*/  IMAD R3, R22, 0x8, R28 ;  /* 0x0000000816037824 */ /* 0x000fe200078e021c */
[----:B------:R-:W-:-:S04]  /*13e40*/  SHF.L.U32 R2, R24, 0x1f, RZ ;  /* 0x0000001f18027819 */ /* 0x000fc800000006ff */
[----:B------:R-:W3:Y:S02]  /*13e50*/  SYNCS.PHASECHK.TRANS64.TRYWAIT P0, [R3+URZ+0x30860], R2 ;  /* 0x03086002030075a7 */ /* 0x000ee4000800017f */
[----:B---3--:R-:W-:Y:S05]  /*13e60*/  @!P0 BRA `(.L_x_10993) ;  /* 0x0000001c00b88947 */ /* 0x008fea0003800000 */
.L_x_11078:
[----:B------:R-:W4:Y:S02]  /*13e70*/  S2R R4, SR_TID.X ;  /* 0x0000000000047919 */ /* 0x000f240000002100 */
[----:B----4-:R-:W-:-:S04]  /*13e80*/  LOP3.LUT R4, R4, 0x7f, RZ, 0xc0, !PT ;  /* 0x0000007f04047812 */ /* 0x010fc800078ec0ff */
[----:B------:R-:W-:-:S13]  /*13e90*/  ISETP.NE.AND P0, PT, R4, RZ, PT ;  /* 0x000000ff0400720c */ /* 0x000fda0003f05270 */
[----:B------:R-:W-:Y:S05]  /*13ea0*/  @P0 BRA `(.L_x_10994) ;  /* 0x0000000000140947 */ /* 0x000fea0003800000 */
[----:B------:R-:W-:Y:S02]  /*13eb0*/  ISETP.NE.AND P1, PT, R29, RZ, PT ;  /* 0x000000ff1d00720c */ /* 0x000fe40003f25270 */
[----:B---3--:R-:W-:-:S04]  /*13ec0*/  MOV R2, 0x6000 ;  /* 0x0000600000027802 */ /* 0x008fc80000000f00 */
[----:B------:R4:W-:Y:S07]  /*13ed0*/  SYNCS.ARRIVE.TRANS64 RZ, [R3+URZ+0x30850], R2 ;  /* 0x0308500203ff79a7 */ /* 0x0009ee000800003f */
[----:B------:R-:W-:Y:S05]  /*13ee0*/  @!P1 BRA `(.L_x_10994) ;  /* 0x0000000000049947 */ /* 0x000fea0003800000 */
[----:B------:R-:W-:Y:S01]  /*13ef0*/  BPT.TRAP 0x1 ;  /* 0x000000040000795c */ /* 0x000fe20000300000 */
.L_x_10994:
        /* <DEDUP_REMOVED lines=17> */
.L_x_10992:
[----:B------:R-:W-:Y:S05]  /*14010*/  BSYNC B0 ;  /* 0x0000000000007941 */ /* 0x000fea0003800000 */
.L_x_10991:
[----:B------:R-:W-:-:S05]  /*14020*/  VIADD R22, R22, 0x1 ;  /* 0x0000000116167836 */ /* 0x000fca0000000000 */
[----:B------:R-:W-:-:S04]  /*14030*/  ISETP.NE.AND P0, PT, R22, 0x2, PT ;  /* 0x000000021600780c */ /* 0x000fc80003f05270 */
[----:B---34-:R-:W-:Y:S02]  /*14040*/  SEL R3, RZ, 0x1, P0 ;  /* 0x00000001ff037807 */ /* 0x018fe40000000000 */
[----:B------:R-:W-:Y:S02]  /*14050*/  SEL R22, R22, RZ, P0 ;  /* 0x000000ff16167207 */ /* 0x000fe40000000000 */
[----:B------:R-:W-:-:S07]  /*14060*/  LOP3.LUT R24, R24, R3, RZ, 0x3c, !PT ;  /* 0x0000000318187212 */ /* 0x000fce00078e3cff */
.L_x_10950:
[----:B------:R-:W-:Y:S05]  /*14070*/  BSYNC B6 ;  /* 0x0000000000067941 */ /* 0x000fea0003800000 */
.L_x_10948:
[----:B------:R-:W-:-:S03]  /*14080*/  UMOV UR4, 0xffffffff ;  /* 0xffffffff00047882 */ /* 0x000fc60000000000 */
[----:B------:R-:W-:Y:S05]  /*14090*/  BRA.DIV UR4, `(.L_x_10995) ;  /* 0x0000001e04407947 */ /* 0x000fea000b800000 */
[----:B--2---:R2:W3:Y:S04]  /*140a0*/  SHFL.IDX PT, R5, R16, RZ, 0x1f ;  /* 0x00001fff10057589 */ /* 0x0044e800000e0000 */
[----:B------:R2:W4:Y:S02]  /*140b0*/  SHFL.IDX PT, R4, R16, 0x1, 0x1f ;  /* 0x00201f0010047f89 */ /* 0x00052400000e0000 */
.L_x_11082:
        /* <DEDUP_REMOVED lines=8> */
[----:B-----5:R-:W0:Y:S02]  /*14140*/  LDC.64 R2, c[0x0][0xc58] ;  /* 0x00031600ff027b82 */ /* 0x020e240000000a00 */
[----:B0-----:R-:W-:-:S06]  /*14150*/  IMAD.WIDE R2, R7, 0x4, R2 ;  /* 0x0000000407027825 */ /* 0x001fcc00078e0202 */
[----:B------:R0:W5:Y:S02]  /*14160*/  LDG.E R2, desc[UR56][R2.64] ;  /* 0x0000003802027981 */ /* 0x000164000c1e1900 */
.L_x_10997:
[----:B------:R-:W-:Y:S05]  /*14170*/  BSYNC B0 ;  /* 0x0000000000007941 */ /* 0x000fea0003800000 */
.L_x_10996:
[----:B------:R-:W-:-:S03]  /*14180*/  UMOV UR4, 0xffffffff ;  /* 0xffffffff00047882 */ /* 0x000fc60000000000 */
[----:B------:R-:W-:Y:S05]  /*14190*/  BRA.DIV UR4, `(.L_x_10998) ;  /* 0x0000001e044c7947 */ /* 0x000fea000b800000 */
[----:B-----5:R-:W0:Y:S01]  /*141a0*/  SHFL.UP PT, R14, R2, 0x1, RZ ;  /* 0x04200000020e7989 */ /* 0x020e2200000e00ff */
        /* <DEDUP_REMOVED lines=20> */
.L_x_11090:
[----:B------:R-:W-:Y:S02]  /*142f0*/  ULDC UR4, c[0x0][0xc10] ;  /* 0x0003040000047ab9 */ /* 0x000fe40000000800 */
[----:B--2---:R-:W-:-:S05]  /*14300*/  MOV R16, UR4 ;  /* 0x0000000400107c02 */ /* 0x004fca0008000f00 */
[----:B0-----:R-:W-:-:S04]  /*14310*/  IMAD R7, R14, R16, RZ ;  /* 0x000000100e077224 */ /* 0x001fc800078e02ff */
[----:B----4-:R-:W-:-:S05]  /*14320*/  IMAD.IADD R4, R4, 0x1, R7 ;  /* 0x0000000104047824 */ /* 0x010fca00078e0207 */
[----:B---3--:R-:W-:-:S13]  /*14330*/  ISETP.GT.AND P0, PT, R4, R5, PT ;  /* 0x000000050400720c */ /* 0x008fda0003f04270 */
[----:B------:R-:W-:Y:S05]  /*14340*/  @P0 BRA `(.L_x_10999) ;  /* 0x0000000000ac0947 */ /* 0x000fea0003800000 */
[----:B------:R-:W0:Y:S02]  /*14350*/  LDC R0, c[0x0][0xc14] ;  /* 0x00030500ff007b82 */ /* 0x000e240000000800 */
.L_x_11004:
        /* <DEDUP_REMOVED lines=12> */
.L_x_11002:
[----:B------:R-:W-:Y:S05]  /*14420*/  BSYNC B0 ;  /* 0x0000000000007941 */ /* 0x000fea0003800000 */
.L_x_11001:
        /* <DEDUP_REMOVED lines=23> */
.L_x_11098:
[----:B------:R-:W-:Y:S02]  /*145a0*/  ULDC UR4, c[0x0][0xc10] ;  /* 0x0003040000047ab9 */ /* 0x000fe40000000800 */
[----:B------:R-:W-:-:S05]  /*145b0*/  MOV R16, UR4 ;  /* 0x0000000400107c02 */ /* 0x000fca0008000f00 */
[----:B--2---:R-:W-:-:S04]  /*145c0*/  IMAD R7, R14, R16, RZ ;  /* 0x000000100e077224 */ /* 0x004fc800078e02ff */
[----:B------:R-:W-:-:S05]  /*145d0*/  IMAD.IADD R4, R7, 0x1, R4 ;  /* 0x0000000107047824 */ /* 0x000fca00078e0204 */
[----:B------:R-:W-:-:S13]  /*145e0*/  ISETP.GT.AND P0, PT, R4, R5, PT ;  /* 0x000000050400720c */ /* 0x000fda0003f04270 */
[----:B------:R-:W-:Y:S05]  /*145f0*/  @!P0 BRA `(.L_x_11004) ;  /* 0xfffffffc00588947 */ /* 0x000fea000383ffff */
.L_x_10999:
        /* <DEDUP_REMOVED lines=8> */
.L_x_11102:
[----:B------:R-:W-:Y:S01]  /*14680*/  ISETP.NE.AND P0, PT, R6, RZ, PT ;  /* 0x000000ff0600720c */ /* 0x000fe20003f05270 */
[----:B------:R-:W-:-:S12]  /*14690*/  IMAD.MOV.U32 R14, RZ, RZ, RZ ;  /* 0x000000ffff0e7224 */ /* 0x000fd800078e00ff */
[----:B------:R-:W-:Y:S05]  /*146a0*/  @!P0 BRA `(.L_x_11006) ;  /* 0x0000000000108947 */ /* 0x000fea0003800000 */
[----:B------:R-:W-:Y:S01]  /*146b0*/  UMOV UR4, 0xffffffff ;  /* 0xffffffff00047882 */ /* 0x000fe20000000000 */
[----:B------:R-:W-:Y:S02]  /*146c0*/  VIADD R12, R4, 0xffffffff ;  /* 0xffffffff040c7836 */ /* 0x000fe40000000000 */
[----:B------:R-:W-:Y:S05]  /*146d0*/  BRA.DIV UR4, `(.L_x_11007) ;  /* 0x0000001e04e47947 */ /* 0x000fea000b800000 */
[----:B------:R4:W0:Y:S02]  /*146e0*/  SHFL.IDX PT, R14, R3, R12, 0x1f ;  /* 0x00001f0c030e7589 */ /* 0x00082400000e0000 */
.L_x_11006:
[----:B---3--:R-:W-:Y:S01]  /*146f0*/  IABS R6, R17 ;  /* 0x0000001100067213 */ /* 0x008fe20000000000 */
[----:B0-----:R-:W-:Y:S01]  /*14700*/  IMAD R16, R14, R16, R7 ;  /* 0x000000100e107224 */ /* 0x001fe200078e0207 */
[----:B------:R-:W-:Y:S02]  /*14710*/  IADD3 R19, R4, R19, RZ ;  /* 0x0000001304137210 */ /* 0x000fe40007ffe0ff */
[----:B------:R-:W0:Y:S01]  /*14720*/  I2F.RP R8, R6 ;  /* 0x0000000600087306 */ /* 0x000e220000209400 */
[----:B------:R-:W-:Y:S01]  /*14730*/  IMAD.IADD R10, R5, 0x1, -R16 ;  /* 0x00000001050a7824 */ /* 0x000fe200078e0a10 */
[----:B------:R-:W-:-:S05]  /*14740*/  IABS R5, R17 ;  /* 0x0000001100057213 */ /* 0x000fca0000000000 */
[----:B------:R-:W-:Y:S01]  /*14750*/  IMAD.MOV R5, RZ, RZ, -R5 ;  /* 0x000000ffff057224 */ /* 0x000fe200078e0a05 */
[----:B0-----:R-:W2:Y:S02]  /*14760*/  MUFU.RCP R8, R8 ;  /* 0x0000000800087308 */ /* 0x001ea40000001000 */
[----:B--2---:R-:W-:-:S06]  /*14770*/  IADD3 R2, R8, 0xffffffe, RZ ;  /* 0x0ffffffe08027810 */ /* 0x004fcc0007ffe0ff */
[----:B----4-:R0:W2:Y:S02]  /*14780*/  F2I.FTZ.U32.TRUNC.NTZ R3, R2 ;  /* 0x0000000200037305 */ /* 0x0100a4000021f000 */
        /* <DEDUP_REMOVED lines=21> */
.L_x_11000:
[----:B------:R-:W-:Y:S01]  /*148e0*/  UMOV UR4, URZ ;  /* 0x0000003f00047c82 */ /* 0x000fe20008000000 */
[----:B------:R-:W-:Y:S01]  /*148f0*/  UMOV UR5, URZ ;  /* 0x0000003f00057c82 */ /* 0x000fe20008000000 */
[----:B------:R-:W-:Y:S01]  /*14900*/  ULDC UR6, c[0x0][0xc14] ;  /* 0x0003050000067ab9 */ /* 0x000fe20000000800 */
[----:B------:R-:W-:Y:S01]  /*14910*/  IMAD.MOV.U32 R16, RZ, RZ, R5 ;  /* 0x000000ffff107224 */ /* 0x000fe200078e0005 */
[----:B------:R-:W-:Y:S01]  /*14920*/  MOV R19, UR6 ;  /* 0x0000000600137c02 */ /* 0x000fe20008000f00 */
[----:B------:R-:W-:Y:S02]  /*14930*/  IMAD.U32 R17, RZ, RZ, UR4 ;  /* 0x00000004ff117e24 */ /* 0x000fe4000f8e00ff */
[----:B------:R-:W-:-:S07]  /*14940*/  IMAD.U32 R18, RZ, RZ, UR5 ;  /* 0x00000005ff127e24 */ /* 0x000fce000f8e00ff */
.L_x_11008:
        /* <DEDUP_REMOVED lines=10> */
.L_x_10927:
        /* <DEDUP_REMOVED lines=12> */
.L_x_11105:
[----:B------:R-:W-:Y:S05]  /*14ab0*/  BSYNC B0 ;  /* 0x0000000000007941 */ /* 0x000fea0003800000 */
.L_x_11010:
[----:B------:R-:W-:-:S03]  /*14ac0*/  UMOV UR4, 0xffffffff ;  /* 0xffffffff00047882 */ /* 0x000fc60000000000 */
[----:B------:R-:W-:Y:S05]  /*14ad0*/  BRA.DIV UR4, `(.L_x_11012) ;  /* 0x0000001e041c7947 */ /* 0x000fea000b800000 */
[----:B0-----:R-:W0:Y:S02]  /*14ae0*/  S2R R0, SR_TID.X ;  /* 0x0000000000007919 */ /* 0x001e240000002100 */
[----:B0-----:R-:W-:-:S04]  /*14af0*/  SHF.R.U32.HI R0, RZ, 0x5, R0 ;  /* 0x00000005ff007819 */ /* 0x001fc80000011600 */
[----:B------:R-:W-:-:S05]  /*14b00*/  LOP3.LUT R0, R0, 0x3, RZ, 0xc0, !PT ;  /* 0x0000000300007812 */ /* 0x000fca00078ec0ff */
[----:B------:R0:W2:Y:S02]  /*14b10*/  SHFL.IDX PT, R14, R0, RZ, 0x1f ;  /* 0x00001fff000e7589 */ /* 0x0000a400000e0000 */
.L_x_11108:
[----:B--2---:R-:W-:-:S13]  /*14b20*/  ISETP.NE.AND P0, PT, R14, RZ, PT ;  /* 0x000000ff0e00720c */ /* 0x004fda0003f05270 */
[----:B------:R-:W-:Y:S05]  /*14b30*/  @P0 BRA `(.L_x_10784) ;  /* 0x0000000000880947 */ /* 0x000fea0003800000 */
[----:B------:R-:W-:-:S03]  /*14b40*/  UMOV UR4, 0xffffffff ;  /* 0xffffffff00047882 */ /* 0x000fc60000000000 */
[----:B------:R-:W-:Y:S05]  /*14b50*/  BRA.DIV UR4, `(.L_x_11013) ;  /* 0x0000001e04307947 */ /* 0x000fea000b800000 */
[----:B------:R-:W-:-:S13]  /*14b60*/  ELECT P6, URZ, PT ;  /* 0x00000000003f782f */ /* 0x000fda00038c0000 */
.L_x_11111:
[----:B------:R-:W-:Y:S05]  /*14b70*/  @!P6 BRA `(.L_x_10784) ;  /* 0x000000000078e947 */ /* 0x000fea0003800000 */
[----:B0-----:R-:W2:Y:S02]  /*14b80*/  LDL.LU R0, [R1+0x1c] ;  /* 0x00001c0001007983 */ /* 0x001ea40000300800 */
[----:B--2---:R-:W-:-:S04]  /*14b90*/  LOP3.LUT R0, R0, 0x2, RZ, 0xfc, !PT ;  /* 0x0000000200007812 */ /* 0x004fc800078efcff */
[----:B------:R-:W-:-:S13]  /*14ba0*/  ISETP.NE.AND P2, PT, R0, 0x3, PT ;  /* 0x000000030000780c */ /* 0x000fda0003f45270 */
[----:B------:R-:W-:Y:S05]  /*14bb0*/  @!P2 BRA `(.L_x_11014) ;  /* 0x000000000004a947 */ /* 0x000fea0003800000 */
[----:B------:R-:W-:Y:S01]  /*14bc0*/  BPT.TRAP 0x1 ;  /* 0x000000040000795c */ /* 0x000fe20000300000 */
.L_x_11014:
[----:B------:R-:W-:Y:S01]  /*14bd0*/  VIADD R3, R9, 0x30840 ;  /* 0x0003084009037836 */ /* 0x000fe20000000000 */
[----:B------:R-:W-:Y:S02]  /*14be0*/  SHF.L.U32 R2, R24, 0x1f, RZ ;  /* 0x0000001f18027819 */ /* 0x000fe400000006ff */
[C---:B------:R-:W-:Y:S01]  /*14bf0*/  IADD3 R0, R22.reuse, 0x1, RZ ;  /* 0x0000000116007810 */ /* 0x040fe20007ffe0ff */
        /* <DEDUP_REMOVED lines=9> */
.L_x_11112:
[----:B------:R-:W2:Y:S02]  /*14c90*/  SYNCS.PHASECHK.TRANS64.TRYWAIT P0, [R3+URZ], R0 ;  /* 0x00000000030075a7 */ /* 0x000ea4000800017f */
[----:B--2---:R-:W-:Y:S05]  /*14ca0*/  @!P0 BRA `(.L_x_11016) ;  /* 0x0000001c00108947 */ /* 0x004fea0003800000 */
.L_x_11113:
[----:B------:R-:W-:Y:S05]  /*14cb0*/  @!P2 BRA `(.L_x_11017) ;  /* 0x000000000004a947 */ /* 0x000fea0003800000 */
[----:B------:R-:W-:Y:S01]  /*14cc0*/  BPT.TRAP 0x1 ;  /* 0x000000040000795c */ /* 0x000fe20000300000 */
.L_x_11017:
[----:B--2---:R-:W-:-:S04]  /*14cd0*/  VIADD R3, R9, 0x30860 ;  /* 0x0003086009037836 */ /* 0x004fc80000000000 */
[----:B------:R-:W-:-:S04]  /*14ce0*/  IMAD R5, R22, 0x8, R3 ;  /* 0x0000000816057824 */ /* 0x000fc800078e0203 */
[----:B------:R-:W2:Y:S02]  /*14cf0*/  SYNCS.PHASECHK.TRANS64.TRYWAIT P0, [R5+URZ], R2 ;  /* 0x00000002050075a7 */ /* 0x000ea4000800017f */
[----:B--2---:R-:W-:Y:S05]  /*14d00*/  @!P0 BRA `(.L_x_11018) ;  /* 0x0000001c000c8947 */ /* 0x004fea0003800000 */
.L_x_11114:
[----:B------:R-:W-:-:S07]  /*14d10*/  IMAD R3, R4, 0x8, R3 ;  /* 0x0000000804037824 */ /* 0x000fce00078e0203 */
.L_x_11019:
[----:B---3--:R3:W4:Y:S02]  /*14d20*/  SYNCS.PHASECHK.TRANS64.TRYWAIT P0, [R3+URZ], R0 ;  /* 0x00000000030075a7 */ /* 0x008724000800017f */
[----:B----4-:R-:W-:Y:S05]  /*14d30*/  @!P0 NANOSLEEP.SYNCS 0x989680 ;  /* 0x009896800000895d */ /* 0x010fea0003900000 */
[----:B------:R-:W4:Y:S02]  /*14d40*/  @!P0 SYNCS.PHASECHK.TRANS64 P0, [R3+URZ], R0 ;  /* 0x00000000030085a7 */ /* 0x000f24000800007f */
[----:B----4-:R-:W-:Y:S05]  /*14d50*/  @!P0 BRA `(.L_x_11019) ;  /* 0xfffffffc00f08947 */ /* 0x010fea000383ffff */
.L_x_10784:
[----:B------:R-:W-:Y:S05]  /*14d60*/  BSYNC B7 ;  /* 0x0000000000077941 */ /* 0x000fea0003800000 */
.L_x_10781:
[----:B------:R-:W-:Y:S05]  /*14d70*/  EXIT ;  /* 0x000000000000794d */ /* 0x000fea0003800000 */
.L_x_10802:
[----:B0-----:R0:W1:Y:S02]  /*14d80*/  SYNCS.PHASECHK.TRANS64.TRYWAIT P6, [R83+URZ+0x30890], R95 ;  /* 0x0308905f530075a7 */ /* 0x00106400080c017f */
[----:B-1----:R-:W-:Y:S05]  /*14d90*/  @!P6 NANOSLEEP.SYNCS 0x989680 ;  /* 0x009896800000e95d */ /* 0x002fea0003900000 */
[----:B------:R-:W1:Y:S02]  /*14da0*/  @!P6 SYNCS.PHASECHK.TRANS64 P6, [R83+URZ+0x30890], R95 ;  /* 0x0308905f5300e5a7 */ /* 0x000e6400080c007f */
[----:B-1----:R-:W-:Y:S05]  /*14db0*/  @!P6 BRA `(.L_x_10802) ;  /* 0xfffffffc00f0e947 */ /* 0x002fea000383ffff */
[----:B------:R-:W-:Y:S05]  /*14dc0*/  BRA `(.L_x_11020) ;  /* 0xfffffedc00707947 */ /* 0x000fea000383ffff */
.L_x_10822:
[----:B0-----:R0:W1:Y:S02]  /*14dd0*/  SYNCS.PHASECHK.TRANS64.TRYWAIT P5, [R83+URZ+0x30890], R95 ;  /* 0x0308905f530075a7 */ /* 0x00106400080a017f */
[----:B-1----:R-:W-:Y:S05]  /*14de0*/  @!P5 NANOSLEEP.SYNCS 0x989680 ;  /* 0x009896800000d95d */ /* 0x002fea0003900000 */
[----:B------:R-:W1:Y:S02]  /*14df0*/  @!P5 SYNCS.PHASECHK.TRANS64 P5, [R83+URZ+0x30890], R95 ;  /* 0x0308905f5300d5a7 */ /* 0x000e6400080a007f */
[----:B-1----:R-:W-:Y:S05]  /*14e00*/  @!P5 BRA `(.L_x_10822) ;  /* 0xfffffffc00f0d947 */ /* 0x002fea000383ffff */
[----:B------:R-:W-:Y:S05]  /*14e10*/  BRA `(.L_x_11021) ;  /* 0xfffffeec00e87947 */ /* 0x000fea000383ffff */
.L_x_10831:
[----:B-1----:R1:W2:Y:S02]  /*14e20*/  SYNCS.PHASECHK.TRANS64.TRYWAIT P4, [R83+URZ+0x30890], R95 ;  /* 0x0308905f530075a7 */ /* 0x0022a4000808017f */
[----:B--2---:R-:W-:Y:S05]  /*14e30*/  @!P4 NANOSLEEP.SYNCS 0x989680 ;  /* 0x009896800000c95d */ /* 0x004fea0003900000 */
[----:B------:R-:W2:Y:S02]  /*14e40*/  @!P4 SYNCS.PHASECHK.TRANS64 P4, [R83+URZ+0x30890], R95 ;  /* 0x0308905f5300c5a7 */ /* 0x000ea4000808007f */
[----:B--2---:R-:W-:Y:S05]  /*14e50*/  @!P4 BRA `(.L_x_10831) ;  /* 0xfffffffc00f0c947 */ /* 0x004fea000383ffff */
[----:B------:R-:W-:Y:S05]  /*14e60*/  BRA `(.L_x_11022) ;  /* 0xfffffefc00f87947 */ /* 0x000fea000383ffff */
.L_x_10837:
[----:B--2---:R2:W3:Y:S02]  /*14e70*/  SYNCS.PHASECHK.TRANS64.TRYWAIT P3, [R83+URZ+0x308b0], R95 ;  /* 0x0308b05f530075a7 */ /* 0x0044e4000806017f */
[----:B---3--:R-:W-:Y:S05]  /*14e80*/  @!P3 NANOSLEEP.SYNCS 0x989680 ;  /* 0x009896800000b95d */ /* 0x008fea0003900000 */
[----:B------:R-:W3:Y:S02]  /*14e90*/  @!P3 SYNCS.PHASECHK.TRANS64 P3, [R83+URZ+0x308b0], R95 ;  /* 0x0308b05f5300b5a7 */ /* 0x000ee4000806007f */
[----:B---3--:R-:W-:Y:S05]  /*14ea0*/  @!P3 BRA `(.L_x_10837) ;  /* 0xfffffffc00f0b947 */ /* 0x008fea000383ffff */
[----:B------:R-:W-:Y:S05]  /*14eb0*/  BRA `(.L_x_11023) ;  /* 0xffffff00008c7947 */ /* 0x000fea000383ffff */
.L_x_10845:
[----:B------:R-:W0:Y:S01]  /*14ec0*/  S2R R0, SR_TID.X ;  /* 0x0000000000007919 */ /* 0x000e220000002100 */
[----:B------:R-:W-:Y:S01]  /*14ed0*/  BSSY B0, `(.L_x_11024) ;  /* 0x000000c000007945 */ /* 0x000fe20003800000 */
[----:B------:R-:W-:Y:S02]  /*14ee0*/  IMAD.MOV.U32 R12, RZ, RZ, RZ ;  /* 0x000000ffff0c7224 */ /* 0x000fe400078e00ff */
[----:B------:R-:W-:Y:S02]  /*14ef0*/  IMAD.MOV.U32 R11, RZ, RZ, 0x1f ;  /* 0x0000001fff0b7424 */ /* 0x000fe400078e00ff */
[----:B------:R-:W-:Y:S01]  /*14f00*/  IMAD.MOV.U32 R15, RZ, RZ, -0x1 ;  /* 0xffffffffff0f7424 */ /* 0x000fe200078e00ff */
[----:B0-----:R-:W-:-:S04]  /*14f10*/  IADD3 R3, R0, -0x80, RZ ;  /* 0xffffff8000037810 */ /* 0x001fc80007ffe0ff */
[----:B------:R-:W-:-:S04]  /*14f20*/  SHF.R.S32.HI R0, RZ, 0x1f, R3 ;  /* 0x0000001fff007819 */ /* 0x000fc80000011403 */
[----:B------:R-:W-:-:S04]  /*14f30*/  LEA.HI R0, R0, R3, RZ, 0x7 ;  /* 0x0000000300007211 */ /* 0x000fc800078f38ff */
[----:B------:R-:W-:-:S05]  /*14f40*/  SHF.R.S32.HI R0, RZ, 0x7, R0 ;  /* 0x00000007ff007819 */ /* 0x000fca0000011400 */
[----:B------:R-:W-:-:S07]  /*14f50*/  IMAD.MOV.U32 R13, RZ, RZ, R0 ;  /* 0x000000ffff0d7224 */ /* 0x000fce00078e0000 */
[----:B-----5:R-:W-:Y:S05]  /*14f60*/  WARPSYNC.COLLECTIVE R15, `(.L_x_11025) ;  /* 0x000000000f087348 */ /* 0x020fea0003c00000 */
[----:B------:R0:W1:Y:S02]  /*14f70*/  SHFL.IDX P6, R14, R13, R12, R11 ;  /* 0x0000000c0d0e7389 */ /* 0x00006400000c000b */
[----:B01---5:R-:W-:Y:S01]  /*14f80*/  ENDCOLLECTIVE ;  /* 0x000000000000791b */ /* 0x023fe20003800000 */
.L_x_11025:
[----:B------:R-:W-:Y:S05]  /*14f90*/  BSYNC B0 ;  /* 0x0000000000007941 */ /* 0x000fea0003800000 */
.L_x_11024:
[----:B------:R0:W-:Y:S01]  /*14fa0*/  STL [R1+0x30], R14 ;  /* 0x0000300e01007387 */ /* 0x0001e20000100800 */
[----:B------:R-:W-:Y:S05]  /*14fb0*/  BRA `(.L_x_11026) ;  /* 0xffffff0400dc7947 */ /* 0x000fea000383ffff */
.L_x_10859:
        /* <DEDUP_REMOVED lines=8> */
.L_x_11028:
[----:B------:R-:W-:Y:S05]  /*15040*/  BSYNC B1 ;  /* 0x0000000000017941 */ /* 0x000fea0003800000 */
.L_x_11027:
[----:B------:R-:W-:Y:S05]  /*15050*/  BRA `(.L_x_11029) ;  /* 0xffffff0c00fc7947 */ /* 0x000fea000383ffff */
.L_x_10860:
        /* <DEDUP_REMOVED lines=8> */
.L_x_11031:
[----:B------:R-:W-:Y:S05]  /*150e0*/  BSYNC B1 ;  /* 0x0000000000017941 */ /* 0x000fea0003800000 */
.L_x_11030:
[----:B------:R-:W-:Y:S05]  /*150f0*/  BRA `(.L_x_11032) ;  /* 0xffffff0c00dc7947 */ /* 0x000fea000383ffff */
.L_x_10861:
        /* <DEDUP_REMOVED lines=8> */
.L_x_11034:
[----:B------:R-:W-:Y:S05]  /*15180*/  BSYNC B1 ;  /* 0x0000000000017941 */ /* 0x000fea0003800000 */
.L_x_11033:
[----:B------:R-:W-:Y:S05]  /*15190*/  BRA `(.L_x_11035) ;  /* 0xffffff0c00bc7947 */ /* 0x000fea000383ffff */
.L_x_10862:
        /* <DEDUP_REMOVED lines=8> */
.L_x_11037:
[----:B------:R-:W-:Y:S05]  /*15220*/  BSYNC B1 ;  /* 0x0000000000017941 */ /* 0x000fea0003800000 */
.L_x_11036:
[----:B------:R-:W-:Y:S05]  /*15230*/  BRA `(.L_x_11038) ;  /* 0xffffff0c009c7947 */ /* 0x000fea000383ffff */
.L_x_10864:
[----:B0-----:R0:W1:Y:S02]  /*15240*/  SYNCS.PHASECHK.TRANS64.TRYWAIT P1, [R2+URZ+0x30800], R27 ;  /* 0x0308001b020075a7 */ /* 0x001064000802017f */
[----:B-1----:R-:W-:Y:S05]  /*15250*/  @!P1 NANOSLEEP.SYNCS 0x989680 ;  /* 0x009896800000995d */ /* 0x002fea0003900000 */
[----:B------:R-:W1:Y:S02]  /*15260*/  @!P1 SYNCS.PHASECHK.TRANS64 P1, [R2+URZ+0x30800], R27 ;  /* 0x0308001b020095a7 */ /* 0x000e64000802007f */
[----:B-1----:R-:W-:Y:S05]  /*15270*/  @!P1 BRA `(.L_x_10864) ;  /* 0xfffffffc00f09947 */ /* 0x002fea000383ffff */
[----:B------:R-:W-:Y:S05]  /*15280*/  BRA `(.L_x_11039) ;  /* 0xffffff1000207947 */ /* 0x000fea000383ffff */
.L_x_10872:
        /* <DEDUP_REMOVED lines=8> */
.L_x_11041:
[----:B------:R-:W-:Y:S05]  /*15310*/  BSYNC B1 ;  /* 0x0000000000017941 */ /* 0x000fea0003800000 */
.L_x_11040:
[----:B------:R-:W-:Y:S05]  /*15320*/  BRA `(.L_x_11042) ;  /* 0xffffff1800fc7947 */ /* 0x000fea000383ffff */
.L_x_10873:
[----:B------:R-:W-:Y:S01]  /*15330*/  BSSY B1, `(.L_x_11043) ;  /* 0x0000008000017945 */ /* 0x000fe20003800000 */
[----:B------:R-:W-:Y:S01]  /*15340*/  MOV R13, R28 ;  /* 0x0000001c000d7202 */ /* 0x000fe20000000f00 */
[----:B------:R-:W-:Y:S02]  /*15350*/  IMAD.MOV.U32 R12, RZ, RZ, RZ ;  /* 0x000000ffff0c7224 */ /* 0x000fe400078e00ff */
[----:B------:R-:W-:Y:S02]  /*15360*/  IMAD.MOV.U32 R11, RZ, RZ, 0x1c1f ;  /* 0x00001c1fff0b7424 */ /* 0x000fe400078e00ff */
[----:B------:R-:W-:-:S07]  /*15370*/  IMAD.MOV.U32 R15, RZ, RZ, -0x1 ;  /* 0xffffffffff0f7424 */ /* 0x000fce00078e00ff */
[----:B-----5:R-:W-:Y:S05]  /*15380*/  WARPSYNC.COLLECTIVE R15, `(.L_x_11044) ;  /* 0x000000000f087348 */ /* 0x020fea0003c00000 */
[----:B------:R0:W1:Y:S02]  /*15390*/  SHFL.IDX P6, R14, R13, R12, R11 ;  /* 0x0000000c0d0e7389 */ /* 0x00006400000c000b */
[----:B01---5:R-:W-:Y:S01]  /*153a0*/  ENDCOLLECTIVE ;  /* 0x000000000000791b */ /* 0x023fe20003800000 */
.L_x_11044:
[----:B------:R-:W-:Y:S05]  /*153b0*/  BSYNC B1 ;  /* 0x0000000000017941 */ /* 0x000fea0003800000 */
.L_x_11043:
[----:B------:R-:W-:Y:S05]  /*153c0*/  BRA `(.L_x_11045) ;  /* 0xffffff1800e07947 */ /* 0x000fea000383ffff */
.L_x_10874:
        /* <DEDUP_REMOVED lines=8> */
.L_x_11047:
[----:B------:R-:W-:Y:S05]  /*15450*/  BSYNC B1 ;  /* 0x0000000000017941 */ /* 0x000fea0003800000 */
.L_x_11046:
[----:B------:R-:W-:Y:S05]  /*15460*/  BRA `(.L_x_11048) ;  /* 0xffffff1800c47947 */ /* 0x000fea000383ffff */
.L_x_10875:
        /* <DEDUP_REMOVED lines=8> */
.L_x_11050:
[----:B------:R-:W-:Y:S05]  /*154f0*/  BSYNC B1 ;  /* 0x0000000000017941 */ /* 0x000fea0003800000 */
.L_x_11049:
[----:B------:R-:W-:Y:S05]  /*15500*/  BRA `(.L_x_11051) ;  /* 0xffffff1800a87947 */ /* 0x000fea000383ffff */
.L_x_10877:
[----:B0-----:R0:W1:Y:S02]  /*15510*/  SYNCS.PHASECHK.TRANS64.TRYWAIT P1, [R2+URZ+0x30800], R9 ;  /* 0x03080009020075a7 */ /* 0x001064000802017f */
[----:B-1----:R-:W-:Y:S05]  /*15520*/  @!P1 NANOSLEEP.SYNCS 0x989680 ;  /* 0x009896800000995d */ /* 0x002fea0003900000 */
[----:B------:R-:W1:Y:S02]  /*15530*/  @!P1 SYNCS.PHASECHK.TRANS64 P1, [R2+URZ+0x30800], R9 ;  /* 0x03080009020095a7 */ /* 0x000e64000802007f */
[----:B-1----:R-:W-:Y:S05]  /*15540*/  @!P1 BRA `(.L_x_10877) ;  /* 0xfffffffc00f09947 */ /* 0x002fea000383ffff */
[----:B------:R-:W-:Y:S05]  /*15550*/  BRA `(.L_x_11052) ;  /* 0xffffff1c001c7947 */ /* 0x000fea000383ffff */
.L_x_10883:
[----:B--2---:R2:W4:Y:S02]  /*15560*/  SYNCS.PHASECHK.TRANS64.TRYWAIT P1, [R4+URZ+0x30830], R5 ;  /* 0x03083005040075a7 */ /* 0x004524000802017f */
[----:B----4-:R-:W-:Y:S05]  /*15570*/  @!P1 NANOSLEEP.SYNCS 0x989680 ;  /* 0x009896800000995d */ /* 0x010fea0003900000 */
[----:B------:R-:W4:Y:S02]  /*15580*/  @!P1 SYNCS.PHASECHK.TRANS64 P1, [R4+URZ+0x30830], R5 ;  /* 0x03083005040095a7 */ /* 0x000f24000802007f */
[----:B----4-:R-:W-:Y:S05]  /*15590*/  @!P1 BRA `(.L_x_10883) ;  /* 0xfffffffc00f09947 */ /* 0x010fea000383ffff */
[----:B------:R-:W-:Y:S05]  /*155a0*/  BRA `(.L_x_10882) ;  /* 0xffffff2800507947 */ /* 0x000fea000383ffff */
.L_x_10889:
[----:B-1----:R1:W2:Y:S02]  /*155b0*/  SYNCS.PHASECHK.TRANS64.TRYWAIT P3, [R0+URZ+0x30830], R3 ;  /* 0x03083003000075a7 */ /* 0x0022a4000806017f */
[----:B--2---:R-:W-:Y:S05]  /*155c0*/  @!P3 NANOSLEEP.SYNCS 0x989680 ;  /* 0x009896800000b95d */ /* 0x004fea0003900000 */
[----:B------:R-:W2:Y:S02]  /*155d0*/  @!P3 SYNCS.PHASECHK.TRANS64 P3, [R0+URZ+0x30830], R3 ;  /* 0x030830030000b5a7 */ /* 0x000ea4000806007f */
[----:B--2---:R-:W-:Y:S05]  /*155e0*/  @!P3 BRA `(.L_x_10889) ;  /* 0xfffffffc00f0b947 */ /* 0x004fea000383ffff */
[----:B------:R-:W-:Y:S05]  /*155f0*/  BRA `(.L_x_10888) ;  /* 0xffffff5800287947 */ /* 0x000fea000383ffff */
.L_x_10894:
[----:B-1----:R1:W2:Y:S02]  /*15600*/  SYNCS.PHASECHK.TRANS64.TRYWAIT P2, [R3+URZ+0x30850], R0 ;  /* 0x03085000030075a7 */ /* 0x0022a4000804017f */
[----:B--2---:R-:W-:Y:S05]  /*15610*/  @!P2 NANOSLEEP.SYNCS 0x989680 ;  /* 0x009896800000a95d */ /* 0x004fea0003900000 */
[----:B------:R-:W2:Y:S02]  /*15620*/  @!P2 SYNCS.PHASECHK.TRANS64 P2, [R3+URZ+0x30850], R0 ;  /* 0x030850000300a5a7 */ /* 0x000ea4000804007f */
[----:B--2---:R-:W-:Y:S05]  /*15630*/  @!P2 BRA `(.L_x_10894) ;  /* 0xfffffffc00f0a947 */ /* 0x004fea000383ffff */
[----:B------:R-:W-:Y:S05]  /*15640*/  BRA `(.L_x_10893) ;  /* 0xffffff5800fc7947 */ /* 0x000fea000383ffff */
.L_x_10899:
[----:B-1----:R1:W2:Y:S02]  /*15650*/  SYNCS.PHASECHK.TRANS64.TRYWAIT P0, [R12+URZ+0x30850], R5 ;  /* 0x030850050c0075a7 */ /* 0x0022a4000800017f */
[----:B--2---:R-:W-:Y:S05]  /*15660*/  @!P0 NANOSLEEP.SYNCS 0x989680 ;  /* 0x009896800000895d */ /* 0x004fea0003900000 */
[----:B------:R-:W2:Y:S02]  /*15670*/  @!P0 SYNCS.PHASECHK.TRANS64 P0, [R12+URZ+0x30850], R5 ;  /* 0x030850050c0085a7 */ /* 0x000ea4000800007f */
[----:B--2---:R-:W-:Y:S05]  /*15680*/  @!P0 BRA `(.L_x_10899) ;  /* 0xfffffffc00f08947 */ /* 0x004fea000383ffff */
[----:B------:R-:W-:Y:S05]  /*15690*/  BRA `(.L_x_10898) ;  /* 0xffffff8400707947 */ /* 0x000fea000383ffff */
.L_x_10931:
        /* <DEDUP_REMOVED lines=8> */
[----:B-1---5:R-:W-:Y:S05]  /*15720*/  WARPSYNC.COLLECTIVE R15, `(.L_x_11054) ;  /* 0x000000000f087348 */ /* 0x022fea0003c00000 */
[----:B------:R0:W2:Y:S02]  /*15730*/  SHFL.IDX P6, R14, R13, R12, R11 ;  /* 0x0000000c0d0e7389 */ /* 0x0000a400000c000b */
[----:B012--5:R-:W-:Y:S01]  /*15740*/  ENDCOLLECTIVE ;  /* 0x000000000000791b */ /* 0x027fe20003800000 */
.L_x_11054:
[----:B------:R-:W-:Y:S05]  /*15750*/  BSYNC B1 ;  /* 0x0000000000017941 */ /* 0x000fea0003800000 */
.L_x_11053:
[----:B------:R-:W-:Y:S05]  /*15760*/  BRA `(.L_x_11055) ;  /* 0xffffffbc00347947 */ /* 0x000fea000383ffff */
.L_x_10932:
[----:B------:R-:W-:Y:S01]  /*15770*/  BSSY B1, `(.L_x_11056) ;  /* 0x0000006000017945 */ /* 0x000fe20003800000 */
[----:B------:R-:W-:-:S07]  /*15780*/  IMAD.MOV.U32 R15, RZ, RZ, -0x1 ;  /* 0xffffffffff0f7424 */ /* 0x000fce00078e00ff */
[----:B-1---5:R-:W-:Y:S05]  /*15790*/  WARPSYNC.COLLECTIVE R15, `(.L_x_11057) ;  /* 0x000000000f0c7348 */ /* 0x022fea0003c00000 */
[----:B------:R-:W-:Y:S02]  /*157a0*/  ELECT P6, UR62, PT ;  /* 0x00000000003e782f */ /* 0x000fe400038c0000 */
[----:B------:R-:W-:Y:S01]  /*157b0*/  MOV R14, UR62 ;  /* 0x0000003e000e7c02 */ /* 0x000fe20008000f00 */
[----:B-1---5:R-:W-:Y:S10]  /*157c0*/  ENDCOLLECTIVE ;  /* 0x000000000000791b */ /* 0x022ff40003800000 */
.L_x_11057:
[----:B------:R-:W-:Y:S05]  /*157d0*/  BSYNC B1 ;  /* 0x0000000000017941 */ /* 0x000fea0003800000 */
.L_x_11056:
[----:B------:R-:W-:Y:S05]  /*157e0*/  BRA `(.L_x_11058) ;  /* 0xffffffbc00207947 */ /* 0x000fea000383ffff */
.L_x_10934:
[----:B0-----:R0:W2:Y:S02]  /*157f0*/  SYNCS.PHASECHK.TRANS64.TRYWAIT P0, [R6+URZ+0x30820], R7 ;  /* 0x03082007060075a7 */ /* 0x0010a4000800017f */
[----:B--2---:R-:W-:Y:S05]  /*15800*/  @!P0 NANOSLEEP.SYNCS 0x989680 ;  /* 0x009896800000895d */ /* 0x004fea0003900000 */
[----:B------:R-:W2:Y:S02]  /*15810*/  @!P0 SYNCS.PHASECHK.TRANS64 P0, [R6+URZ+0x30820], R7 ;  /* 0x03082007060085a7 */ /* 0x000ea4000800007f */
[----:B--2---:R-:W-:Y:S05]  /*15820*/  @!P0 BRA `(.L_x_10934) ;  /* 0xfffffffc00f08947 */ /* 0x004fea000383ffff */
[----:B------:R-:W-:Y:S05]  /*15830*/  BRA `(.L_x_11059) ;  /* 0xffffffbc003c7947 */ /* 0x000fea000383ffff */
.L_x_10937:
[----:B0-----:R0:W2:Y:S02]  /*15840*/  SYNCS.PHASECHK.TRANS64.TRYWAIT P0, [R7+URZ+0x308a0], R8 ;  /* 0x0308a008070075a7 */ /* 0x0010a4000800017f */
[----:B--2---:R-:W-:Y:S05]  /*15850*/  @!P0 NANOSLEEP.SYNCS 0x989680 ;  /* 0x009896800000895d */ /* 0x004fea0003900000 */
[----:B------:R-:W2:Y:S02]  /*15860*/  @!P0 SYNCS.PHASECHK.TRANS64 P0, [R7+URZ+0x308a0], R8 ;  /* 0x0308a008070085a7 */ /* 0x000ea4000800007f */
[----:B--2---:R-:W-:Y:S05]  /*15870*/  @!P0 BRA `(.L_x_10937) ;  /* 0xfffffffc00f08947 */ /* 0x004fea000383ffff */
[----:B------:R-:W-:Y:S05]  /*15880*/  BRA `(.L_x_11060) ;  /* 0xffffffbc00447947 */ /* 0x000fea000383ffff */
.L_x_10939:
[----:B--2---:R2:W3:Y:S02]  /*15890*/  SYNCS.PHASECHK.TRANS64.TRYWAIT P0, [R7+URZ+0x308c0], R8 ;  /* 0x0308c008070075a7 */ /* 0x0044e4000800017f */
[----:B---3--:R-:W-:Y:S05]  /*158a0*/  @!P0 NANOSLEEP.SYNCS 0x989680 ;  /* 0x009896800000895d */ /* 0x008fea0003900000 */
[----:B------:R-:W3:Y:S02]  /*158b0*/  @!P0 SYNCS.PHASECHK.TRANS64 P0, [R7+URZ+0x308c0], R8 ;  /* 0x0308c008070085a7 */ /* 0x000ee4000800007f */
[----:B---3--:R-:W-:Y:S05]  /*158c0*/  @!P0 BRA `(.L_x_10939) ;  /* 0xfffffffc00f08947 */ /* 0x008fea000383ffff */
[----:B------:R-:W-:Y:S05]  /*158d0*/  BRA `(.L_x_11061) ;  /* 0xffffffbc009c7947 */ /* 0x000fea000383ffff */
.L_x_10943:
[----:B0-----:R0:W2:Y:S02]  /*158e0*/  SYNCS.PHASECHK.TRANS64.TRYWAIT P0, [R7+URZ+0x308a0], R10 ;  /* 0x0308a00a070075a7 */ /* 0x0010a4000800017f */
[----:B--2---:R-:W-:Y:S05]  /*158f0*/  @!P0 NANOSLEEP.SYNCS 0x989680 ;  /* 0x009896800000895d */ /* 0x004fea0003900000 */
[----:B------:R-:W2:Y:S02]  /*15900*/  @!P0 SYNCS.PHASECHK.TRANS64 P0, [R7+URZ+0x308a0], R10 ;  /* 0x0308a00a070085a7 */ /* 0x000ea4000800007f */
[----:B--2---:R-:W-:Y:S05]  /*15910*/  @!P0 BRA `(.L_x_10943) ;  /* 0xfffffffc00f08947 */ /* 0x004fea000383ffff */
[----:B------:R-:W-:Y:S05]  /*15920*/  BRA `(.L_x_11062) ;  /* 0xffffffc0001c7947 */ /* 0x000fea000383ffff */
.L_x_10945:
[----:B--2---:R2:W3:Y:S02]  /*15930*/  SYNCS.PHASECHK.TRANS64.TRYWAIT P1, [R7+URZ+0x308c0], R10 ;  /* 0x0308c00a070075a7 */ /* 0x0044e4000802017f */
[----:B---3--:R-:W-:Y:S05]  /*15940*/  @!P1 NANOSLEEP.SYNCS 0x989680 ;  /* 0x009896800000995d */ /* 0x008fea0003900000 */
[----:B------:R-:W3:Y:S02]  /*15950*/  @!P1 SYNCS.PHASECHK.TRANS64 P1, [R7+URZ+0x308c0], R10 ;  /* 0x0308c00a070095a7 */ /* 0x000ee4000802007f */
[----:B---3--:R-:W-:Y:S05]  /*15960*/  @!P1 BRA `(.L_x_10945) ;  /* 0xfffffffc00f09947 */ /* 0x008fea000383ffff */
[----:B------:R-:W-:Y:S05]  /*15970*/  BRA `(.L_x_11063) ;  /* 0xffffffc000707947 */ /* 0x000fea000383ffff */
.L_x_10955:
        /* <DEDUP_REMOVED lines=8> */
[----:B-1----:R-:W-:Y:S05]  /*15a00*/  WARPSYNC.COLLECTIVE R15, `(.L_x_11065) ;  /* 0x000000000f087348 */ /* 0x002fea0003c00000 */
[----:B------:R0:W2:Y:S02]  /*15a10*/  SHFL.IDX P6, R14, R13, R12, R11 ;  /* 0x0000000c0d0e7389 */ /* 0x0000a400000c000b */
[----:B012---:R-:W-:Y:S01]  /*15a20*/  ENDCOLLECTIVE ;  /* 0x000000000000791b */ /* 0x007fe20003800000 */
.L_x_11065:
[----:B------:R-:W-:Y:S05]  /*15a30*/  BSYNC B0 ;  /* 0x0000000000007941 */ /* 0x000fea0003800000 */
.L_x_11064:
[----:B------:R-:W-:Y:S05]  /*15a40*/  BRA `(.L_x_11066) ;  /* 0xffffffc800a47947 */ /* 0x000fea000383ffff */
.L_x_10956:
[----:B------:R-:W-:Y:S01]  /*15a50*/  BSSY B0, `(.L_x_11067) ;  /* 0x0000006000007945 */ /* 0x000fe20003800000 */
[----:B------:R-:W-:-:S07]  /*15a60*/  IMAD.MOV.U32 R15, RZ, RZ, -0x1 ;  /* 0xffffffffff0f7424 */ /* 0x000fce00078e00ff */
[----:B-1----:R-:W-:Y:S05]  /*15a70*/  WARPSYNC.COLLECTIVE R15, `(.L_x_11068) ;  /* 0x000000000f0c7348 */ /* 0x002fea0003c00000 */
[----:B------:R-:W-:Y:S02]  /*15a80*/  ELECT P6, UR62, PT ;  /* 0x00000000003e782f */ /* 0x000fe400038c0000 */
[----:B------:R-:W-:Y:S01]  /*15a90*/  MOV R14, UR62 ;  /* 0x0000003e000e7c02 */ /* 0x000fe20008000f00 */
[----:B-1----:R-:W-:Y:S10]  /*15aa0*/  ENDCOLLECTIVE ;  /* 0x000000000000791b */ /* 0x002ff40003800000 */
.L_x_11068:
[----:B------:R-:W-:Y:S05]  /*15ab0*/  BSYNC B0 ;  /* 0x0000000000007941 */ /* 0x000fea0003800000 */
.L_x_11067:
[----:B------:R-:W-:Y:S05]  /*15ac0*/  BRA `(.L_x_11069) ;  /* 0xffffffc8009c7947 */ /* 0x000fea000383ffff */
.L_x_10959:
[----:B--2---:R2:W3:Y:S02]  /*15ad0*/  SYNCS.PHASECHK.TRANS64.TRYWAIT P0, [R5+URZ+0x30840], R4 ;  /* 0x03084004050075a7 */ /* 0x0044e4000800017f */
[----:B---3--:R-:W-:Y:S05]  /*15ae0*/  @!P0 NANOSLEEP.SYNCS 0x989680 ;  /* 0x009896800000895d */ /* 0x008fea0003900000 */
[----:B------:R-:W3:Y:S02]  /*15af0*/  @!P0 SYNCS.PHASECHK.TRANS64 P0, [R5+URZ+0x30840], R4 ;  /* 0x03084004050085a7 */ /* 0x000ee4000800007f */
[----:B---3--:R-:W-:Y:S05]  /*15b00*/  @!P0 BRA `(.L_x_10959) ;  /* 0xfffffffc00f08947 */ /* 0x008fea000383ffff */
[----:B------:R-:W-:Y:S05]  /*15b10*/  BRA `(.L_x_11070) ;  /* 0xffffffc800f07947 */ /* 0x000fea000383ffff */
.L_x_10962:
[----:B--2---:R2:W3:Y:S02]  /*15b20*/  SYNCS.PHASECHK.TRANS64.TRYWAIT P0, [R28+URZ+0x30820], R5 ;  /* 0x030820051c0075a7 */ /* 0x0044e4000800017f */
[----:B---3--:R-:W-:Y:S05]  /*15b30*/  @!P0 NANOSLEEP.SYNCS 0x989680 ;  /* 0x009896800000895d */ /* 0x008fea0003900000 */
[----:B------:R-:W3:Y:S02]  /*15b40*/  @!P0 SYNCS.PHASECHK.TRANS64 P0, [R28+URZ+0x30820], R5 ;  /* 0x030820051c0085a7 */ /* 0x000ee4000800007f */
[----:B---3--:R-:W-:Y:S05]  /*15b50*/  @!P0 BRA `(.L_x_10962) ;  /* 0xfffffffc00f08947 */ /* 0x008fea000383ffff */
[----:B------:R-:W-:Y:S05]  /*15b60*/  BRA `(.L_x_11071) ;  /* 0xffffffcc00b07947 */ /* 0x000fea000383ffff */
.L_x_10970:
[----:B0-----:R0:W2:Y:S02]  /*15b70*/  SYNCS.PHASECHK.TRANS64.TRYWAIT P0, [R3+URZ+0x30840], R2 ;  /* 0x03084002030075a7 */ /* 0x0010a4000800017f */
[----:B--2---:R-:W-:Y:S05]  /*15b80*/  @!P0 NANOSLEEP.SYNCS 0x989680 ;  /* 0x009896800000895d */ /* 0x004fea0003900000 */
[----:B------:R-:W2:Y:S02]  /*15b90*/  @!P0 SYNCS.PHASECHK.TRANS64 P0, [R3+URZ+0x30840], R2 ;  /* 0x03084002030085a7 */ /* 0x000ea4000800007f */
[----:B--2---:R-:W-:Y:S05]  /*15ba0*/  @!P0 BRA `(.L_x_10970) ;  /* 0xfffffffc00f08947 */ /* 0x004fea000383ffff */
[----:B------:R-:W-:Y:S05]  /*15bb0*/  BRA `(.L_x_11072) ;  /* 0xffffffd0005c7947 */ /* 0x000fea000383ffff */
.L_x_10972:
[----:B0-----:R0:W2:Y:S02]  /*15bc0*/  SYNCS.PHASECHK.TRANS64.TRYWAIT P0, [R2+URZ+0x60], R5 ;  /* 0x00006005020075a7 */ /* 0x0010a4000800017f */
[----:B--2---:R-:W-:Y:S05]  /*15bd0*/  @!P0 NANOSLEEP.SYNCS 0x989680 ;  /* 0x009896800000895d */ /* 0x004fea0003900000 */
[----:B------:R-:W2:Y:S02]  /*15be0*/  @!P0 SYNCS.PHASECHK.TRANS64 P0, [R2+URZ+0x60], R5 ;  /* 0x00006005020085a7 */ /* 0x000ea4000800007f */
[----:B--2---:R-:W-:Y:S05]  /*15bf0*/  @!P0 BRA `(.L_x_10972) ;  /* 0xfffffffc00f08947 */ /* 0x004fea000383ffff */
[----:B------:R-:W-:Y:S05]  /*15c00*/  BRA `(.L_x_11073) ;  /* 0xffffffd000c07947 */ /* 0x000fea000383ffff */
.L_x_10977:
[----:B---3--:R3:W4:Y:S02]  /*15c10*/  SYNCS.PHASECHK.TRANS64.TRYWAIT P0, [R3+URZ+0x30840], R2 ;  /* 0x03084002030075a7 */ /* 0x008724000800017f */
[----:B----4-:R-:W-:Y:S05]  /*15c20*/  @!P0 NANOSLEEP.SYNCS 0x989680 ;  /* 0x009896800000895d */ /* 0x010fea0003900000 */
[----:B------:R-:W4:Y:S02]  /*15c30*/  @!P0 SYNCS.PHASECHK.TRANS64 P0, [R3+URZ+0x30840], R2 ;  /* 0x03084002030085a7 */ /* 0x000f24000800007f */
[----:B----4-:R-:W-:Y:S05]  /*15c40*/  @!P0 BRA `(.L_x_10977) ;  /* 0xfffffffc00f08947 */ /* 0x010fea000383ffff */
[----:B------:R-:W-:Y:S05]  /*15c50*/  BRA `(.L_x_11074) ;  /* 0xffffffd400cc7947 */ /* 0x000fea000383ffff */
.L_x_10979:
[----:B0-----:R0:W2:Y:S02]  /*15c60*/  SYNCS.PHASECHK.TRANS64.TRYWAIT P1, [R3+URZ+0x60], R24 ;  /* 0x00006018030075a7 */ /* 0x0010a4000802017f */
[----:B--2---:R-:W-:Y:S05]  /*15c70*/  @!P1 NANOSLEEP.SYNCS 0x989680 ;  /* 0x009896800000995d */ /* 0x004fea0003900000 */
[----:B------:R-:W2:Y:S02]  /*15c80*/  @!P1 SYNCS.PHASECHK.TRANS64 P1, [R3+URZ+0x60], R24 ;  /* 0x00006018030095a7 */ /* 0x000ea4000802007f */
[----:B--2---:R-:W-:Y:S05]  /*15c90*/  @!P1 BRA `(.L_x_10979) ;  /* 0xfffffffc00f09947 */ /* 0x004fea000383ffff */
[----:B------:R-:W-:Y:S05]  /*15ca0*/  BRA `(.L_x_11075) ;  /* 0xffffffd800307947 */ /* 0x000fea000383ffff */
.L_x_10984:
[----:B--2---:R2:W3:Y:S02]  /*15cb0*/  SYNCS.PHASECHK.TRANS64.TRYWAIT P0, [R2+URZ+0x30840], R3 ;  /* 0x03084003020075a7 */ /* 0x0044e4000800017f */
[----:B---3--:R-:W-:Y:S05]  /*15cc0*/  @!P0 NANOSLEEP.SYNCS 0x989680 ;  /* 0x009896800000895d */ /* 0x008fea0003900000 */
[----:B------:R-:W3:Y:S02]  /*15cd0*/  @!P0 SYNCS.PHASECHK.TRANS64 P0, [R2+URZ+0x30840], R3 ;  /* 0x03084003020085a7 */ /* 0x000ee4000800007f */
[----:B---3--:R-:W-:Y:S05]  /*15ce0*/  @!P0 BRA `(.L_x_10984) ;  /* 0xfffffffc00f08947 */ /* 0x008fea000383ffff */
[----:B------:R-:W-:Y:S05]  /*15cf0*/  BRA `(.L_x_11076) ;  /* 0xffffffdc000c7947 */ /* 0x000fea000383ffff */
.L_x_10986:
[----:B0-----:R0:W2:Y:S02]  /*15d00*/  SYNCS.PHASECHK.TRANS64.TRYWAIT P1, [R2+URZ+0x60], R3 ;  /* 0x00006003020075a7 */ /* 0x0010a4000802017f */
[----:B--2---:R-:W-:Y:S05]  /*15d10*/  @!P1 NANOSLEEP.SYNCS 0x989680 ;  /* 0x009896800000995d */ /* 0x004fea0003900000 */
[----:B------:R-:W2:Y:S02]  /*15d20*/  @!P1 SYNCS.PHASECHK.TRANS64 P1, [R2+URZ+0x60], R3 ;  /* 0x00006003020095a7 */ /* 0x000ea4000802007f */
[----:B--2---:R-:W-:Y:S05]  /*15d30*/  @!P1 BRA `(.L_x_10986) ;  /* 0xfffffffc00f09947 */ /* 0x004fea000383ffff */
[----:B------:R-:W-:Y:S05]  /*15d40*/  BRA `(.L_x_11077) ;  /* 0xffffffdc00747947 */ /* 0x000fea000383ffff */
.L_x_10993:
[----:B---3--:R3:W4:Y:S02]  /*15d50*/  SYNCS.PHASECHK.TRANS64.TRYWAIT P0, [R3+URZ+0x30860], R2 ;  /* 0x03086002030075a7 */ /* 0x008724000800017f */
[----:B----4-:R-:W-:Y:S05]  /*15d60*/  @!P0 NANOSLEEP.SYNCS 0x989680 ;  /* 0x009896800000895d */ /* 0x010fea0003900000 */
[----:B------:R-:W4:Y:S02]  /*15d70*/  @!P0 SYNCS.PHASECHK.TRANS64 P0, [R3+URZ+0x30860], R2 ;  /* 0x03086002030085a7 */ /* 0x000f24000800007f */
[----:B----4-:R-:W-:Y:S05]  /*15d80*/  @!P0 BRA `(.L_x_10993) ;  /* 0xfffffffc00f08947 */ /* 0x010fea000383ffff */
[----:B------:R-:W-:Y:S05]  /*15d90*/  BRA `(.L_x_11078) ;  /* 0xffffffe000347947 */ /* 0x000fea000383ffff */
.L_x_10995:
[----:B------:R-:W-:Y:S01]  /*15da0*/  BSSY B0, `(.L_x_11079) ;  /* 0x0000008000007945 */ /* 0x000fe20003800000 */
[----:B0-----:R-:W-:Y:S01]  /*15db0*/  IMAD.MOV.U32 R13, RZ, RZ, R16 ;  /* 0x000000ffff0d7224 */ /* 0x001fe200078e0010 */
[----:B------:R-:W-:Y:S01]  /*15dc0*/  MOV R15, 0xffffffff ;  /* 0xffffffff000f7802 */ /* 0x000fe20000000f00 */
[----:B------:R-:W-:Y:S02]  /*15dd0*/  IMAD.MOV.U32 R12, RZ, RZ, RZ ;  /* 0x000000ffff0c7224 */ /* 0x000fe400078e00ff */
[----:B------:R-:W-:-:S07]  /*15de0*/  IMAD.MOV.U32 R11, RZ, RZ, 0x1f ;  /* 0x0000001fff0b7424 */ /* 0x000fce00078e00ff */
[----:B-12--5:R-:W-:Y:S05]  /*15df0*/  WARPSYNC.COLLECTIVE R15, `(.L_x_11080) ;  /* 0x000000000f087348 */ /* 0x026fea0003c00000 */
[----:B------:R0:W3:Y:S02]  /*15e00*/  SHFL.IDX P6, R14, R13, R12, R11 ;  /* 0x0000000c0d0e7389 */ /* 0x0000e400000c000b */
[----:B0123-5:R-:W-:Y:S01]  /*15e10*/  ENDCOLLECTIVE ;  /* 0x000000000000791b */ /* 0x02ffe20003800000 */
.L_x_11080:
[----:B------:R-:W-:Y:S05]  /*15e20*/  BSYNC B0 ;  /* 0x0000000000007941 */ /* 0x000fea0003800000 */
.L_x_11079:
        /* <DEDUP_REMOVED lines=8> */
.L_x_11081:
[----:B------:R-:W-:Y:S01]  /*15eb0*/  IMAD.MOV.U32 R4, RZ, RZ, R14 ;  /* 0x000000ffff047224 */ /* 0x000fe200078e000e */
[----:B------:R-:W-:Y:S06]  /*15ec0*/  BRA `(.L_x_11082) ;  /* 0xffffffe0007c7947 */ /* 0x000fec000383ffff */
.L_x_10998:
[----:B------:R-:W-:Y:S01]  /*15ed0*/  BSSY B0, `(.L_x_11083) ;  /* 0x0000008000007945 */ /* 0x000fe20003800000 */
[----:B0----5:R-:W-:Y:S01]  /*15ee0*/  IMAD.MOV.U32 R13, RZ, RZ, R2 ;  /* 0x000000ffff0d7224 */ /* 0x021fe200078e0002 */
[----:B------:R-:W-:Y:S01]  /*15ef0*/  MOV R15, 0xffffffff ;  /* 0xffffffff000f7802 */ /* 0x000fe20000000f00 */
[----:B------:R-:W-:Y:S02]  /*15f00*/  IMAD.MOV.U32 R12, RZ, RZ, 0x1 ;  /* 0x00000001ff0c7424 */ /* 0x000fe400078e00ff */
[----:B------:R-:W-:-:S07]  /*15f10*/  IMAD.MOV.U32 R11, RZ, RZ, RZ ;  /* 0x000000ffff0b7224 */ /* 0x000fce00078e00ff */
[----:B-1234-:R-:W-:Y:S05]  /*15f20*/  WARPSYNC.COLLECTIVE R15, `(.L_x_11084) ;  /* 0x000000000f087348 */ /* 0x01efea0003c00000 */
[----:B------:R0:W0:Y:S02]  /*15f30*/  SHFL.UP P6, R14, R13, R12, R11 ;  /* 0x0400000c0d0e7389 */ /* 0x00002400000c000b */
[----:B01234-:R-:W-:Y:S01]  /*15f40*/  ENDCOLLECTIVE ;  /* 0x000000000000791b */ /* 0x01ffe20003800000 */
.L_x_11084:
[----:B------:R-:W-:Y:S05]  /*15f50*/  BSYNC B0 ;  /* 0x0000000000007941 */ /* 0x000fea0003800000 */
.L_x_11083:
        /* <DEDUP_REMOVED lines=10> */
.L_x_11085:
        /* <DEDUP_REMOVED lines=8> */
.L_x_11086:
        /* <DEDUP_REMOVED lines=8> */
.L_x_11087:
        /* <DEDUP_REMOVED lines=8> */
.L_x_11088:
        /* <DEDUP_REMOVED lines=8> */
.L_x_11089:
[----:B------:R-:W-:Y:S05]  /*16200*/  BRA `(.L_x_11090) ;  /* 0xffffffe000387947 */ /* 0x000fea000383ffff */
.L_x_11003:
        /* <DEDUP_REMOVED lines=8> */
.L_x_11092:
[----:B------:R-:W-:Y:S05]  /*16290*/  BSYNC B0 ;  /* 0x0000000000007941 */ /* 0x000fea0003800000 */
.L_x_11091:
        /* <DEDUP_REMOVED lines=10> */
.L_x_11093:
        /* <DEDUP_REMOVED lines=8> */
.L_x_11094:
        /* <DEDUP_REMOVED lines=8> */
.L_x_11095:
        /* <DEDUP_REMOVED lines=8> */
.L_x_11096:
        /* <DEDUP_REMOVED lines=8> */
.L_x_11097:
[----:B------:R-:W-:Y:S05]  /*16540*/  BRA `(.L_x_11098) ;  /* 0xffffffe000147947 */ /* 0x000fea000383ffff */
.L_x_11005:
[----:B------:R-:W-:Y:S01]  /*16550*/  BSSY B0, `(.L_x_11099) ;  /* 0x0000006000007945 */ /* 0x000fe20003800000 */
[----:B------:R-:W-:Y:S01]  /*16560*/  PLOP3.LUT P6, PT, P6, PT, PT, 0x8, 0x0 ;  /* 0x000000000000781c */ /* 0x000fe200037ce170 */
[----:B------:R-:W-:-:S12]  /*16570*/  IMAD.MOV.U32 R15, RZ, RZ, -0x1 ;  /* 0xffffffffff0f7424 */ /* 0x000fd800078e00ff */
[----:B01----:R-:W-:Y:S05]  /*16580*/  WARPSYNC.COLLECTIVE R15, `(.L_x_11100) ;  /* 0x000000000f087348 */ /* 0x003fea0003c00000 */
[----:B------:R-:W-:Y:S01]  /*16590*/  VOTE.ANY R14, PT, P6 ;  /* 0x00000000000e7806 */ /* 0x000fe200030e0100 */
[----:B01----:R-:W-:Y:S06]  /*165a0*/  ENDCOLLECTIVE ;  /* 0x000000000000791b */ /* 0x003fec0003800000 */
.L_x_11100:
[----:B------:R-:W-:Y:S05]  /*165b0*/  BSYNC B0 ;  /* 0x0000000000007941 */ /* 0x000fea0003800000 */
.L_x_11099:
[----:B------:R-:W-:Y:S01]  /*165c0*/  MOV R6, R14 ;  /* 0x0000000e00067202 */ /* 0x000fe20000000f00 */
[----:B------:R-:W-:Y:S02]  /*165d0*/  IMAD.MOV.U32 R13, RZ, RZ, R2 ;  /* 0x000000ffff0d7224 */ /* 0x000fe400078e0002 */
[----:B------:R-:W-:Y:S01]  /*165e0*/  IMAD.MOV.U32 R11, RZ, RZ, 0x1f ;  /* 0x0000001fff0b7424 */ /* 0x000fe200078e00ff */
[----:B------:R-:W0:Y:S01]  /*165f0*/  POPC R4, R6 ;  /* 0x0000000600047309 */ /* 0x000e220000000000 */
[----:B------:R-:W-:Y:S02]  /*16600*/  IMAD.MOV.U32 R15, RZ, RZ, -0x1 ;  /* 0xffffffffff0f7424 */ /* 0x000fe400078e00ff */
[----:B0-----:R-:W-:-:S07]  /*16610*/  IMAD.MOV.U32 R12, RZ, RZ, R4 ;  /* 0x000000ffff0c7224 */ /* 0x001fce00078e0004 */
[----:B------:R-:W-:Y:S05]  /*16620*/  WARPSYNC.COLLECTIVE R15, `(.L_x_11101) ;  /* 0x000000000f087348 */ /* 0x000fea0003c00000 */
[----:B------:R0:W1:Y:S02]  /*16630*/  SHFL.IDX P6, R14, R13, R12, R11 ;  /* 0x0000000c0d0e7389 */ /* 0x00006400000c000b */
[----:B01----:R-:W-:Y:S01]  /*16640*/  ENDCOLLECTIVE ;  /* 0x000000000000791b */ /* 0x003fe20003800000 */
.L_x_11101:
[----:B------:R-:W-:Y:S01]  /*16650*/  MOV R17, R14 ;  /* 0x0000000e00117202 */ /* 0x000fe20000000f00 */
[----:B------:R-:W-:Y:S06]  /*16660*/  BRA `(.L_x_11102) ;  /* 0xffffffe000047947 */ /* 0x000fec000383ffff */
.L_x_11007:
[----:B------:R-:W-:Y:S01]  /*16670*/  BSSY B0, `(.L_x_11103) ;  /* 0x0000007000007945 */ /* 0x000fe20003800000 */
[----:B------:R-:W-:Y:S02]  /*16680*/  IMAD.MOV.U32 R13, RZ, RZ, R3 ;  /* 0x000000ffff0d7224 */ /* 0x000fe400078e0003 */
[----:B------:R-:W-:Y:S02]  /*16690*/  IMAD.MOV.U32 R11, RZ, RZ, 0x1f ;  /* 0x0000001fff0b7424 */ /* 0x000fe400078e00ff */
[----:B------:R-:W-:-:S07]  /*166a0*/  IMAD.MOV.U32 R15, RZ, RZ, -0x1 ;  /* 0xffffffffff0f7424 */ /* 0x000fce00078e00ff */
[----:B0123--:R-:W-:Y:S05]  /*166b0*/  WARPSYNC.COLLECTIVE R15, `(.L_x_11104) ;  /* 0x000000000f087348 */ /* 0x00ffea0003c00000 */
[----:B------:R4:W0:Y:S02]  /*166c0*/  SHFL.IDX P6, R14, R13, R12, R11 ;  /* 0x0000000c0d0e7389 */ /* 0x00082400000c000b */
[----:B01234-:R-:W-:Y:S01]  /*166d0*/  ENDCOLLECTIVE ;  /* 0x000000000000791b */ /* 0x01ffe20003800000 */
.L_x_11104:
[----:B------:R-:W-:Y:S05]  /*166e0*/  BSYNC B0 ;  /* 0x0000000000007941 */ /* 0x000fea0003800000 */
.L_x_11103:
[----:B------:R-:W-:Y:S05]  /*166f0*/  BRA `(.L_x_11006) ;  /* 0xffffffdc00fc7947 */ /* 0x000fea000383ffff */
.L_x_11011:
[----:B0-----:R0:W2:Y:S02]  /*16700*/  SYNCS.PHASECHK.TRANS64.TRYWAIT P0, [R9+URZ+0x30820], R0 ;  /* 0x03082000090075a7 */ /* 0x0010a4000800017f */
[----:B--2---:R-:W-:Y:S05]  /*16710*/  @!P0 NANOSLEEP.SYNCS 0x989680 ;  /* 0x009896800000895d */ /* 0x004fea0003900000 */
[----:B------:R-:W2:Y:S02]  /*16720*/  @!P0 SYNCS.PHASECHK.TRANS64 P0, [R9+URZ+0x30820], R0 ;  /* 0x03082000090085a7 */ /* 0x000ea4000800007f */
[----:B--2---:R-:W-:Y:S05]  /*16730*/  @!P0 BRA `(.L_x_11011) ;  /* 0xfffffffc00f08947 */ /* 0x004fea000383ffff */
[----:B------:R-:W-:Y:S05]  /*16740*/  BRA `(.L_x_11105) ;  /* 0xffffffe000d87947 */ /* 0x000fea000383ffff */
.L_x_11012:
[----:B------:R-:W2:Y:S01]  /*16750*/  S2R R2, SR_TID.X ;  /* 0x0000000000027919 */ /* 0x000ea20000002100 */
[----:B------:R-:W-:Y:S01]  /*16760*/  BSSY B0, `(.L_x_11106) ;  /* 0x000000a000007945 */ /* 0x000fe20003800000 */
[----:B------:R-:W-:Y:S01]  /*16770*/  MOV R12, RZ ;  /* 0x000000ff000c7202 */ /* 0x000fe20000000f00 */
        /* <DEDUP_REMOVED lines=8> */
.L_x_11107:
[----:B------:R-:W-:Y:S05]  /*16800*/  BSYNC B0 ;  /* 0x0000000000007941 */ /* 0x000fea0003800000 */
.L_x_11106:
[----:B------:R-:W-:Y:S05]  /*16810*/  BRA `(.L_x_11108) ;  /* 0xffffffe000c07947 */ /* 0x000fea000383ffff */
.L_x_11013:
[----:B------:R-:W-:Y:S01]  /*16820*/  BSSY B0, `(.L_x_11109) ;  /* 0x0000006000007945 */ /* 0x000fe20003800000 */
[----:B------:R-:W-:-:S07]  /*16830*/  IMAD.MOV.U32 R15, RZ, RZ, -0x1 ;  /* 0xffffffffff0f7424 */ /* 0x000fce00078e00ff */
[----:B01----:R-:W-:Y:S05]  /*16840*/  WARPSYNC.COLLECTIVE R15, `(.L_x_11110) ;  /* 0x000000000f0c7348 */ /* 0x003fea0003c00000 */
[----:B------:R-:W-:Y:S02]  /*16850*/  ELECT P6, UR62, PT ;  /* 0x00000000003e782f */ /* 0x000fe400038c0000 */
[----:B------:R-:W-:Y:S01]  /*16860*/  MOV R14, UR62 ;  /* 0x0000003e000e7c02 */ /* 0x000fe20008000f00 */
[----:B01----:R-:W-:Y:S10]  /*16870*/  ENDCOLLECTIVE ;  /* 0x000000000000791b */ /* 0x003ff40003800000 */
.L_x_11110:
[----:B------:R-:W-:Y:S05]  /*16880*/  BSYNC B0 ;  /* 0x0000000000007941 */ /* 0x000fea0003800000 */
.L_x_11109:
[----:B------:R-:W-:Y:S05]  /*16890*/  BRA `(.L_x_11111) ;  /* 0xffffffe000b47947 */ /* 0x000fea000383ffff */
.L_x_11015:
[----:B0-----:R0:W2:Y:S02]  /*168a0*/  SYNCS.PHASECHK.TRANS64.TRYWAIT P0, [R7+URZ], R2 ;  /* 0x00000002070075a7 */ /* 0x0010a4000800017f */
[----:B--2---:R-:W-:Y:S05]  /*168b0*/  @!P0 NANOSLEEP.SYNCS 0x989680 ;  /* 0x009896800000895d */ /* 0x004fea0003900000 */
[----:B------:R-:W2:Y:S02]  /*168c0*/  @!P0 SYNCS.PHASECHK.TRANS64 P0, [R7+URZ], R2 ;  /* 0x00000002070085a7 */ /* 0x000ea4000800007f */
[----:B--2---:R-:W-:Y:S05]  /*168d0*/  @!P0 BRA `(.L_x_11015) ;  /* 0xfffffffc00f08947 */ /* 0x004fea000383ffff */
[----:B------:R-:W-:Y:S05]  /*168e0*/  BRA `(.L_x_11112) ;  /* 0xffffffe000e87947 */ /* 0x000fea000383ffff */
.L_x_11016:
[----:B--2---:R2:W3:Y:S02]  /*168f0*/  SYNCS.PHASECHK.TRANS64.TRYWAIT P0, [R3+URZ], R0 ;  /* 0x00000000030075a7 */ /* 0x0044e4000800017f */
[----:B---3--:R-:W-:Y:S05]  /*16900*/  @!P0 NANOSLEEP.SYNCS 0x989680 ;  /* 0x009896800000895d */ /* 0x008fea0003900000 */
[----:B------:R-:W3:Y:S02]  /*16910*/  @!P0 SYNCS.PHASECHK.TRANS64 P0, [R3+URZ], R0 ;  /* 0x00000000030085a7 */ /* 0x000ee4000800007f */
[----:B---3--:R-:W-:Y:S05]  /*16920*/  @!P0 BRA `(.L_x_11016) ;  /* 0xfffffffc00f08947 */ /* 0x008fea000383ffff */
[----:B------:R-:W-:Y:S05]  /*16930*/  BRA `(.L_x_11113) ;  /* 0xffffffe000dc7947 */ /* 0x000fea000383ffff */
.L_x_11018:
[----:B--2---:R2:W3:Y:S02]  /*16940*/  SYNCS.PHASECHK.TRANS64.TRYWAIT P0, [R5+URZ], R2 ;  /* 0x00000002050075a7 */ /* 0x0044e4000800017f */
[----:B---3--:R-:W-:Y:S05]  /*16950*/  @!P0 NANOSLEEP.SYNCS 0x989680 ;  /* 0x009896800000895d */ /* 0x008fea0003900000 */
[----:B------:R-:W3:Y:S02]  /*16960*/  @!P0 SYNCS.PHASECHK.TRANS64 P0, [R5+URZ], R2 ;  /* 0x00000002050085a7 */ /* 0x000ee4000800007f */
[----:B---3--:R-:W-:Y:S05]  /*16970*/  @!P0 BRA `(.L_x_11018) ;  /* 0xfffffffc00f08947 */ /* 0x008fea000383ffff */
[----:B------:R-:W-:Y:S05]  /*16980*/  BRA `(.L_x_11114) ;  /* 0xffffffe000e07947 */ /* 0x000fea000383ffff */
.L_x_11115:
        /* <DEDUP_REMOVED lines=15> */
.L_x_12790:


//--------------------- .text._ZN7cutlass13device_kernelIN5flash11enable_sm90INS1_16FlashAttnFwdSm90INS1_25CollectiveMainloopFwdSm90ILi2EN4cute5tupleIJNS5_1CILi1EEES8_S8_EEENS6_IJNS7_ILi192EEENS7_ILi128EEENS7_ILi64EEEEEELi64ENS_6half_tEfNS_4arch4Sm90ELb0ELb1ELb0ELb0ELb0ELb0ELb0ELb1ELb1ELb0ELb0ELb0EEENS1_21CollectiveEpilogueFwdINS6_IJSA_SC_SB_EEES9_SE_SG_Li384ELb0ELb0ELb0ELb0EEENS1_30DynamicPersistentTileSchedulerILi384ELi32ELb0ELb0ELb1EEEEEEEEEvNT_6ParamsE --------------------------
	.section	.text._ZN7cutlass13device_kernelIN5flash11enable_sm90INS1_16FlashAttnFwdSm90INS1_25CollectiveMainloopFwdSm90ILi2EN4cute5tupleIJNS5_1CILi1EEES8_S8_EEENS6_IJNS7_ILi192EEENS7_ILi128EEENS7_ILi64EEEEEELi64ENS_6half_tEfNS_4arch4Sm90ELb0ELb1ELb0ELb0ELb0ELb0ELb0ELb1ELb1ELb0ELb0ELb0EEENS1_21CollectiveEpilogueFwdINS6_IJSA_SC_SB_EEES9_SE_SG_Li384ELb0ELb0ELb0ELb0EEENS1_30DynamicPersistentTileSchedulerILi384ELi32ELb0ELb0ELb1EEEEEEEEEvNT_6ParamsE,"ax",@progbits
	.align	128
.text._ZN7cutlass13device_kernelIN5flash11enable_sm90INS1_16FlashAttnFwdSm90INS1_25CollectiveMainloopFwdSm90ILi2EN4cute5tupleIJNS5_1CILi1EEES8_S8_EEENS6_IJNS7_ILi192EEENS7_ILi128EEENS7_ILi64EEEEEELi64ENS_6half_tEfNS_4arch4Sm90ELb0ELb1ELb0ELb0ELb0ELb0ELb0ELb1ELb1ELb0ELb0ELb0EEENS1_21CollectiveEpilogueFwdINS6_IJSA_SC_SB_EEES9_SE_SG_Li384ELb0ELb0ELb0ELb0EEENS1_30DynamicPersistentTileSchedulerILi384ELi32ELb0ELb0ELb1EEEEEEEEEvNT_6ParamsE:
        .type           _ZN7cutlass13device_kernelIN5flash11enable_sm90INS1_16FlashAttnFwdSm90INS1_25CollectiveMainloopFwdSm90ILi2EN4cute5tupleIJNS5_1CILi1EEES8_S8_EEENS6_IJNS7_ILi192EEENS7_ILi128EEENS7_ILi64EEEEEELi64ENS_6half_tEfNS_4arch4Sm90ELb0ELb1ELb0ELb0ELb0ELb0ELb0ELb1ELb1ELb0ELb0ELb0EEENS1_21CollectiveEpilogueFwdINS6_IJSA_SC_SB_EEES9_SE_SG_Li384ELb0ELb0ELb0ELb0EEENS1_30DynamicPersistentTileSchedulerILi384ELi32ELb0ELb0ELb1EEEEEEEEEvNT_6ParamsE,@function
        .size           _ZN7cutlass13device_kernelIN5flash11enable_sm90INS1_16FlashAttnFwdSm90INS1_25CollectiveMainloopFwdSm90ILi2EN4cute5tupleIJNS5_1CILi1EEES8_S8_EEENS6_IJNS7_ILi192EEENS7_ILi128EEENS7_ILi64EEEEEELi64ENS_6half_tEfNS_4arch4Sm90ELb0ELb1ELb0ELb0ELb0ELb0ELb0ELb1ELb1ELb0ELb0ELb0EEENS1_21CollectiveEpilogueFwdINS6_IJSA_SC_SB_EEES9_SE_SG_Li384ELb0ELb0ELb0ELb0EEENS1_30DynamicPersistentTileSchedulerILi384ELi32ELb0ELb0ELb1EEEEEEEEEvNT_6ParamsE,(.L_x_12791 - _ZN7cutlass13device_kernelIN5flash11enable_sm90INS1_16FlashAttnFwdSm90INS1_25CollectiveMainloopFwdSm90ILi2EN4cute5tupleIJNS5_1CILi1EEES8_S8_EEENS6_IJNS7_ILi192EEENS7_ILi128EEENS7_ILi64EEEEEELi64ENS_6half_tEfNS_4arch4Sm90ELb0ELb1ELb0ELb0ELb0ELb0ELb0ELb1ELb1ELb0ELb0ELb0EEENS1_21CollectiveEpilogueFwdINS6_IJSA_SC_SB_EEES9_SE_SG_Li384ELb0ELb0ELb0ELb0EEENS1_30DynamicPersistentTileSchedulerILi384ELi32ELb0ELb0ELb1EEEEEEEEEvNT_6ParamsE)
        .other          _ZN7cutlass13device_kernelIN5flash11enable_sm90INS1_16FlashAttnFwdSm90INS1_25CollectiveMainloopFwdSm90ILi2EN4cute5tupleIJNS5_1CILi1EEES8_S8_EEENS6_IJNS7_ILi192EEENS7_ILi128EEENS7_ILi64EEEEEELi64ENS_6half_tEfNS_4arch4Sm90ELb0ELb1ELb0ELb0ELb0ELb0ELb0ELb1ELb1ELb0ELb0ELb0EEENS1_21CollectiveEpilogueFwdINS6_IJSA_SC_SB_EEES9_SE_SG_Li384ELb0ELb0ELb0ELb0EEENS1_30DynamicPersistentTileSchedulerILi384ELi32ELb0ELb0ELb1EEEEEEEEEvNT_6ParamsE,@"STO_CUDA_ENTRY STV_DEFAULT"
_ZN7cutlass13device_kernelIN5flash11enable_sm90INS1_16FlashAttnFwdSm90INS1_25CollectiveMainloopFwdSm90ILi2EN4cute5tupleIJNS5_1CILi1EEES8_S8_EEENS6_IJNS7_ILi192EEENS7_ILi128EEENS7_ILi64EEEEEELi64ENS_6half_tEfNS_4arch4Sm90ELb0ELb1ELb0ELb0ELb0ELb0ELb0ELb1ELb1ELb0ELb0ELb0EEENS1_21CollectiveEpilogueFwdINS6_IJSA_SC_SB_EEES9_SE_SG_Li384ELb0ELb0ELb0ELb0EEENS1_30DynamicPersistentTileSchedulerILi384ELi32ELb0ELb0ELb1EEEEEEEEEvNT_6ParamsE:
        /* <DEDUP_REMOVED lines=23> */
.L_x_11117:
[----:B------:R-:W-:Y:S05]  /*0170*/  BSYNC B0 ;  /* 0x0000000000007941 */ /* 0x000fea0003800000 */
.L_x_11116:
        /* <DEDUP_REMOVED lines=37> */
.L_x_11118:
        /* <DEDUP_REMOVED lines=22> */
.L_x_11119:
        /* <DEDUP_REMOVED lines=18> */
.L_x_11120:
        /* <DEDUP_REMOVED lines=22> */
.L_x_11121:
        /* <DEDUP_REMOVED lines=22> */
.L_x_11122:
        /* <DEDUP_REMOVED lines=8> */
.L_x_11124:
        /* <DEDUP_REMOVED lines=16> */
[----:B------:R-:W-:Y:S02]  /*0a90*/  ULOP3.LUT UR46, UR38, 0x1, URZ, 0xfc, !UPT ;  /* 0x00000001262e7892 */ /* 0x000fe4000f8efc3f */
[----:B------:R-:W-:Y:S01]  /*0aa0*/  SHF.R.S32.HI R3, RZ, 0x1f, R0 ;  /* 0x0000001fff037819 */ /* 0x000fe20000011400 */
[----:B------:R-:W-:Y:S01]  /*0ab0*/  UMOV UR36, URZ ;  /* 0x0000003f00247c82 */ /* 0x000fe20008000000 */
[----:B------:R-:W-:Y:S01]  /*0ac0*/  UMOV UR37, URZ ;  /* 0x0000003f00257c82 */ /* 0x000fe20008000000 */
[----:B------:R-:W-:Y:S01]  /*0ad0*/  UMOV UR39, URZ ;  /* 0x0000003f00277c82 */ /* 0x000fe20008000000 */
[----:B------:R-:W-:Y:S01]  /*0ae0*/  LEA.HI R4, R3, R0, RZ, 0x7 ;  /* 0x0000000003047211 */ /* 0x000fe200078f38ff */
[----:B------:R-:W2:Y:S03]  /*0af0*/  S2UR UR6, SR_SWINHI ;  /* 0x00000000000679c3 */ /* 0x000ea60000002f00 */
[----:B------:R-:W-:-:S02]  /*0b00*/  LOP3.LUT R5, R4, 0xffffff80, RZ, 0xc0, !PT ;  /* 0xffffff8004057812 */ /* 0x000fc400078ec0ff */
[----:B------:R-:W-:-:S03]  /*0b10*/  SHF.R.S32.HI R4, RZ, 0x7, R4 ;  /* 0x00000007ff047819 */ /* 0x000fc60000011404 */
[----:B------:R-:W-:Y:S01]  /*0b20*/  IMAD.IADD R17, R0, 0x1, -R5 ;  /* 0x0000000100117824 */ /* 0x000fe200078e0a05 */
[CC--:B------:R-:W-:Y:S02]  /*0b30*/  LEA.HI R5, R3.reuse, R0.reuse, RZ, 0x4 ;  /* 0x0000000003057211 */ /* 0x0c0fe400078f20ff */
[----:B------:R-:W-:Y:S02]  /*0b40*/  LEA.HI R3, R3, R0, RZ, 0x5 ;  /* 0x0000000003037211 */ /* 0x000fe400078f28ff */
[----:B------:R-:W-:Y:S02]  /*0b50*/  SHF.R.S32.HI R8, RZ, 0x1f, R17 ;  /* 0x0000001fff087819 */ /* 0x000fe40000011411 */
[C---:B------:R-:W-:Y:S01]  /*0b60*/  LOP3.LUT R7, R5.reuse, 0x3fffff0, RZ, 0xc0, !PT ;  /* 0x03fffff005077812 */ /* 0x040fe200078ec0ff */
[----:B-1----:R-:W-:Y:S01]  /*0b70*/  ULEA UR40, UR4, UR40, 0x18 ;  /* 0x0000002804287291 */ /* 0x002fe2000f8ec03f */
[----:B------:R-:W-:Y:S02]  /*0b80*/  SHF.R.S32.HI R6, RZ, 0x4, R5 ;  /* 0x00000004ff067819 */ /* 0x000fe40000011405 */
[----:B------:R-:W-:Y:S01]  /*0b90*/  LEA.HI R9, R8, R17, RZ, 0x2 ;  /* 0x0000001108097211 */ /* 0x000fe200078f10ff */
[----:B------:R-:W-:Y:S01]  /*0ba0*/  IMAD.IADD R7, R0, 0x1, -R7 ;  /* 0x0000000100077824 */ /* 0x000fe200078e0a07 */
[----:B------:R-:W-:-:S02]  /*0bb0*/  LEA.HI R5, R5, R6, RZ, 0x1 ;  /* 0x0000000605057211 */ /* 0x000fc400078f08ff */
[----:B------:R-:W-:Y:S01]  /*0bc0*/  SHF.R.S32.HI R0, RZ, 0x5, R3 ;  /* 0x00000005ff007819 */ /* 0x000fe20000011403 */
[----:B------:R-:W-:Y:S01]  /*0bd0*/  UMOV UR4, UR40 ;  /* 0x0000002800047c82 */ /* 0x000fe20008000000 */
[----:B--2---:R-:W-:Y:S01]  /*0be0*/  UMOV UR5, UR6 ;  /* 0x0000000600057c82 */ /* 0x004fe20008000000 */
[--C-:B------:R-:W-:Y:S01]  /*0bf0*/  SHF.R.S32.HI R3, RZ, 0x2, R9.reuse ;  /* 0x00000002ff037819 */ /* 0x100fe20000011409 */
[----:B------:R-:W-:Y:S01]  /*0c00*/  IMAD.U32 R22, RZ, RZ, UR4 ;  /* 0x00000004ff167e24 */ /* 0x000fe2000f8e00ff */
[----:B------:R-:W-:Y:S01]  /*0c10*/  SHF.R.S32.HI R10, RZ, 0x1f, R9 ;  /* 0x0000001fff0a7819 */ /* 0x000fe20000011409 */
[----:B------:R-:W-:Y:S01]  /*0c20*/  IMAD R12, R0, 0x10, R7 ;  /* 0x00000010000c7824 */ /* 0x000fe200078e0207 */
[----:B------:R-:W-:Y:S01]  /*0c30*/  LOP3.LUT R5, R5, 0x1ffffffe, RZ, 0xc0, !PT ;  /* 0x1ffffffe05057812 */ /* 0x000fe200078ec0ff */
[----:B------:R-:W-:Y:S01]  /*0c40*/  IMAD.HI R0, R4, 0x55555556, RZ ;  /* 0x5555555604007827 */ /* 0x000fe200078e02ff */
[----:B------:R-:W-:Y:S01]  /*0c50*/  LEA.HI R10, R10, R3, RZ, 0x3 ;  /* 0x000000030a0a7211 */ /* 0x000fe200078f18ff */
[----:B------:R-:W-:Y:S01]  /*0c60*/  UMOV UR4, UR7 ;  /* 0x0000000700047c82 */ /* 0x000fe20008000000 */
[----:B------:R-:W-:Y:S01]  /*0c70*/  LEA.HI R8, R8, R17, RZ, 0x5 ;  /* 0x0000001108087211 */ /* 0x000fe200078f28ff */
[----:B------:R-:W-:Y:S01]  /*0c80*/  IMAD.IADD R5, R6, 0x1, -R5 ;  /* 0x0000000106057824 */ /* 0x000fe200078e0a05 */
[----:B------:R-:W-:Y:S01]  /*0c90*/  LOP3.LUT R10, R10, 0xfffffff8, RZ, 0xc0, !PT ;  /* 0xfffffff80a0a7812 */ /* 0x000fe200078ec0ff */
[----:B------:R-:W-:Y:S01]  /*0ca0*/  IMAD.U32 R23, RZ, RZ, UR5 ;  /* 0x00000005ff177e24 */ /* 0x000fe2000f8e00ff */
[----:B------:R-:W-:Y:S01]  /*0cb0*/  SHF.R.S32.HI R8, RZ, 0x5, R8 ;  /* 0x00000005ff087819 */ /* 0x000fe20000011408 */
[----:B------:R-:W-:Y:S01]  /*0cc0*/  IMAD R12, R12, 0x8, R5 ;  /* 0x000000080c0c7824 */ /* 0x000fe200078e0205 */
[----:B------:R-:W-:Y:S01]  /*0cd0*/  LEA.HI R5, R0, R0, RZ, 0x1 ;  /* 0x0000000000057211 */ /* 0x000fe200078f08ff */
[----:B------:R-:W-:Y:S01]  /*0ce0*/  IMAD.IADD R7, R3, 0x1, -R10 ;  /* 0x0000000103077824 */ /* 0x000fe200078e0a0a */
[----:B------:R-:W-:Y:S01]  /*0cf0*/  LOP3.LUT R0, R9, 0x7ffffffc, RZ, 0xc0, !PT ;  /* 0x7ffffffc09007812 */ /* 0x000fe200078ec0ff */
[----:B------:R-:W-:-:S02]  /*0d00*/  IMAD.SHL.U32 R3, R12, 0x8, RZ ;  /* 0x000000080c037824 */ /* 0x000fc400078e00ff */
[----:B------:R-:W-:Y:S02]  /*0d10*/  IMAD R5, R5, -0x3, R4 ;  /* 0xfffffffd05057824 */ /* 0x000fe400078e0204 */
[----:B------:R-:W-:Y:S02]  /*0d20*/  IMAD R8, R8, 0x10, R7 ;  /* 0x0000001008087824 */ /* 0x000fe400078e0207 */
[----:B------:R-:W-:Y:S02]  /*0d30*/  IMAD.IADD R17, R17, 0x1, -R0 ;  /* 0x0000000111117824 */ /* 0x000fe400078e0a00 */
[----:B------:R-:W-:-:S04]  /*0d40*/  IMAD.WIDE R22, R3, 0x2, R22 ;  /* 0x0000000203167825 */ /* 0x000fc800078e0216 */
[----:B------:R-:W-:-:S07]  /*0d50*/  IMAD R18, R5, 0x40, R8 ;  /* 0x0000004005127824 */ /* 0x000fce00078e0208 */
.L_x_11217:
        /* <DEDUP_REMOVED lines=20> */
.L_x_11125:
[----:B------:R-:W-:Y:S01]  /*0ea0*/  ULDC UR6, c[0x0][0xdc4] ;  /* 0x0003710000067ab9 */ /* 0x000fe20000000800 */
[----:B------:R-:W-:Y:S01]  /*0eb0*/  UMOV UR48, UR7 ;  /* 0x0000000700307c82 */ /* 0x000fe20008000000 */
[----:B------:R-:W-:-:S11]  /*0ec0*/  UISETP.NE.AND UP0, UPT, UR6, 0x1, UPT ;  /* 0x000000010600788c */ /* 0x000fd6000bf05270 */
[----:B------:R-:W-:Y:S02]  /*0ed0*/  @UP0 ULDC.64 UR10, c[0x0][0xdc8] ;  /* 0x00037200000a0ab9 */ /* 0x000fe40000000a00 */
[----:B------:R-:W-:-:S04]  /*0ee0*/  UIMAD.WIDE.U32 UR4, UR7, UR10, URZ ;  /* 0x0000000a070472a5 */ /* 0x000fc8000f8e003f */
[----:B------:R-:W-:-:S04]  /*0ef0*/  @UP0 USHF.R.U32.HI UR48, URZ, UR11, UR5 ;  /* 0x0000000b3f300299 */ /* 0x000fc80008011605 */
[----:B------:R-:W-:-:S12]  /*0f00*/  UIMAD UR4, UR48, UR6, URZ ;  /* 0x00000006300472a4 */ /* 0x000fd8000f8e023f */
.L_x_11126:
        /* <DEDUP_REMOVED lines=41> */
.L_x_11128:
[----:B------:R-:W-:-:S11]  /*11a0*/  UISETP.NE.AND UP0, UPT, UR5, 0x1, UPT ;  /* 0x000000010500788c */ /* 0x000fd6000bf05270 */
[----:B------:R-:W-:Y:S02]  /*11b0*/  @UP0 ULDC.64 UR12, c[0x0][0x9e8] ;  /* 0x00027a00000c0ab9 */ /* 0x000fe40000000a00 */
[----:B------:R-:W-:-:S04]  /*11c0*/  UIMAD.WIDE.U32 UR6, UR4, UR12, URZ ;  /* 0x0000000c040672a5 */ /* 0x000fc8000f8e003f */
[----:B------:R-:W-:-:S12]  /*11d0*/  @UP0 USHF.R.U32.HI UR4, URZ, UR13, UR7 ;  /* 0x0000000d3f040299 */ /* 0x000fd80008011607 */
.L_x_11129:
[----:B------:R-:W-:-:S06]  /*11e0*/  UIMAD UR4, UR4, UR5, UR5 ;  /* 0x00000005040472a4 */ /* 0x000fcc000f8e0205 */
[----:B------:R-:W-:-:S07]  /*11f0*/  VIMNMX R0, R0, UR4, PT ;  /* 0x0000000400007c48 */ /* 0x000fce000bfe0100 */
.L_x_11127:
        /* <DEDUP_REMOVED lines=25> */
.L_x_11131:
[----:B------:R-:W-:-:S11]  /*1390*/  UISETP.NE.AND UP0, UPT, UR5, 0x1, UPT ;  /* 0x000000010500788c */ /* 0x000fd6000bf05270 */
[----:B------:R-:W-:Y:S02]  /*13a0*/  @UP0 ULDC.64 UR10, c[0x0][0x9e8] ;  /* 0x00027a00000a0ab9 */ /* 0x000fe40000000a00 */
[----:B------:R-:W-:-:S04]  /*13b0*/  UIMAD.WIDE.U32 UR6, UR4, UR10, URZ ;  /* 0x0000000a040672a5 */ /* 0x000fc8000f8e003f */
[----:B------:R-:W-:-:S12]  /*13c0*/  @UP0 USHF.R.U32.HI UR4, URZ, UR11, UR7 ;  /* 0x0000000b3f040299 */ /* 0x000fd80008011607 */
.L_x_11132:
[----:B------:R-:W-:-:S04]  /*13d0*/  UIMAD UR4, UR4, UR5, URZ ;  /* 0x00000005040472a4 */ /* 0x000fc8000f8e023f */
[----:B------:R-:W-:-:S04]  /*13e0*/  UISETP.LT.AND UP0, UPT, UR8, UR4, UPT ;  /* 0x000000040800728c */ /* 0x000fc8000bf01270 */
[----:B------:R-:W-:-:S12]  /*13f0*/  USEL UR8, UR8, UR4, !UP0 ;  /* 0x0000000408087287 */ /* 0x000fd8000c000000 */
.L_x_11130:
        /* <DEDUP_REMOVED lines=20> */
[----:B------:R-:W-:Y:S01]  /*1540*/  CS2R R6, SRZ ;  /* 0x0000000000067805 */ /* 0x000fe2000001ff00 */
[----:B------:R-:W-:Y:S01]  /*1550*/  IMAD.MOV.U32 R94, RZ, RZ, RZ ;  /* 0x000000ffff5e7224 */ /* 0x000fe200078e00ff */
[----:B------:R-:W-:Y:S01]  /*1560*/  ISETP.GT.AND P1, PT, R88, UR45, PT ;  /* 0x0000002d58007c0c */ /* 0x000fe2000bf24270 */
[----:B------:R-:W-:Y:S01]  /*1570*/  IMAD.MOV.U32 R9, RZ, RZ, RZ ;  /* 0x000000ffff097224 */ /* 0x000fe200078e00ff */
[----:B------:R-:W-:Y:S01]  /*1580*/  CS2R R90, SRZ ;  /* 0x00000000005a7805 */ /* 0x000fe2000001ff00 */
[----:B------:R-:W-:Y:S02]  /*1590*/  IMAD.MOV.U32 R89, RZ, RZ, RZ ;  /* 0x000000ffff597224 */ /* 0x000fe400078e00ff */
[----:B------:R-:W-:-:S08]  /*15a0*/  IMAD.MOV.U32 R0, RZ, RZ, RZ ;  /* 0x000000ffff007224 */ /* 0x000fd000078e00ff */
[----:B------:R-:W-:Y:S05]  /*15b0*/  @!P1 BRA `(.L_x_11133) ;  /* 0x000000b4000c9947 */ /* 0x000fea0003800000 */
[----:B------:R-:W-:-:S05]  /*15c0*/  VIADD R0, R2, 0xffffff80 ;  /* 0xffffff8002007836 */ /* 0x000fca0000000000 */
[----:B------:R-:W-:-:S04]  /*15d0*/  SHF.R.S32.HI R3, RZ, 0x1f, R0 ;  /* 0x0000001fff037819 */ /* 0x000fc80000011400 */
[----:B------:R-:W-:-:S04]  /*15e0*/  LEA.HI R3, R3, R0, RZ, 0x7 ;  /* 0x0000000003037211 */ /* 0x000fc800078f38ff */
[----:B------:R-:W-:-:S06]  /*15f0*/  SHF.R.S32.HI R3, RZ, 0x7, R3 ;  /* 0x00000007ff037819 */ /* 0x000fcc0000011403 */
[----:B------:R-:W1:Y:S02]  /*1600*/  SHFL.IDX PT, R3, R3, RZ, 0x1f ;  /* 0x00001fff03037589 */ /* 0x000e6400000e0000 */
[----:B-1----:R-:W-:-:S13]  /*1610*/  R2UR UR41, R3 ;  /* 0x00000000032972ca */ /* 0x002fda00000e0000 */
[----:B------:R-:W-:Y:S02]  /*1620*/  UIMAD.WIDE UR4, UR41, 0x55555556, URZ ;  /* 0x55555556290478a5 */ /* 0x000fe4000f8e023f */
[----:B------:R-:W-:Y:S02]  /*1630*/  UIADD3 UR4, UR40, 0x8400, URZ ;  /* 0x0000840028047890 */ /* 0x000fe4000fffe03f */
[----:B------:R-:W-:Y:S02]  /*1640*/  ULEA.HI UR5, UR5, UR5, URZ, 0x1 ;  /* 0x0000000505057291 */ /* 0x000fe4000f8f083f */
[----:B------:R-:W-:Y:S02]  /*1650*/  ULOP3.LUT UP0, URZ, UR4, 0x3ff, URZ, 0xc0, !UPT ;  /* 0x000003ff043f7892 */ /* 0x000fe4000f80c03f */
[----:B------:R-:W-:-:S04]  /*1660*/  UIMAD UR5, UR5, -0x3, UR41 ;  /* 0xfffffffd050578a4 */ /* 0x000fc8000f8e0229 */
[----:B------:R-:W-:Y:S01]  /*1670*/  PLOP3.LUT P0, PT, PT, PT, UP0, 0x80, 0x0 ;  /* 0x000000000000781c */ /* 0x000fe20003f0f008 */
[----:B------:R-:W-:-:S04]  /*1680*/  ULEA UR5, UR5, UR4, 0xd ;  /* 0x0000000405057291 */ /* 0x000fc8000f8e683f */
[----:B------:R-:W-:-:S04]  /*1690*/  USHF.R.U32.HI UR5, URZ, 0x4, UR5 ;  /* 0x000000043f057899 */ /* 0x000fc80008011605 */
        /* <DEDUP_REMOVED lines=18> */
.L_x_11134:
        /* <DEDUP_REMOVED lines=9> */
.L_x_11282:
[----:B------:R-:W-:Y:S05]  /*1850*/  @!P0 BRA `(.L_x_11136) ;  /* 0x0000000000048947 */ /* 0x000fea0003800000 */
[----:B------:R-:W-:Y:S01]  /*1860*/  BPT.TRAP 0x1 ;  /* 0x000000040000795c */ /* 0x000fe20000300000 */
.L_x_11136:
[----:B------:R-:W-:Y:S02]  /*1870*/  IMAD.U32 R5, RZ, RZ, UR39 ;  /* 0x00000027ff057e24 */ /* 0x000fe4000f8e00ff */
[----:B-1----:R-:W-:-:S03]  /*1880*/  IMAD.U32 R0, RZ, RZ, UR37 ;  /* 0x00000025ff007e24 */ /* 0x002fc6000f8e00ff */
[----:B------:R-:W-:Y:S02]  /*1890*/  LEA R5, R5, UR40, 0x3 ;  /* 0x0000002805057c11 */ /* 0x000fe4000f8e18ff */
[----:B------:R-:W-:-:S04]  /*18a0*/  SHF.L.U32 R0, R0, 0x1f, RZ ;  /* 0x0000001f00007819 */ /* 0x000fc800000006ff */
[----:B------:R1:W2:Y:S01]  /*18b0*/  SYNCS.PHASECHK.TRANS64.TRYWAIT P2, [R5+URZ+0x16830], R0 ;  /* 0x01683000050075a7 */ /* 0x0002a2000804017f */
[----:B------:R-:W-:Y:S05]  /*18c0*/  @!P0 BRA `(.L_x_11137) ;  /* 0x0000000000048947 */ /* 0x000fea0003800000 */
[----:B------:R-:W-:Y:S01]  /*18d0*/  BPT.TRAP 0x1 ;  /* 0x000000040000795c */ /* 0x000fe20000300000 */
.L_x_11137:
[----:B------:R-:W-:Y:S01]  /*18e0*/  LOP3.LUT P1, RZ, R2, 0x7f, RZ, 0xc0, !PT ;  /* 0x0000007f02ff7812 */ /* 0x000fe2000782c0ff */
[----:B--2---:R-:W-:-:S12]  /*18f0*/  @P2 BRA `(.L_x_11138) ;  /* 0x0000000000082947 */ /* 0x004fd80003800000 */
[----:B------:R-:W2:Y:S02]  /*1900*/  SYNCS.PHASECHK.TRANS64.TRYWAIT P2, [R5+URZ+0x16830], R0 ;  /* 0x01683000050075a7 */ /* 0x000ea4000804017f */
[----:B--2---:R-:W-:Y:S05]  /*1910*/  @!P2 BRA `(.L_x_11139) ;  /* 0x000000ec0020a947 */ /* 0x004fea0003800000 */
.L_x_11138:
        /* <DEDUP_REMOVED lines=10> */
[----:B-12---:R-:W-:Y:S01]  /*19c0*/  @!P1 VIADD R0, R5, 0x16840 ;  /* 0x0001684005009836 */ /* 0x006fe20000000000 */
[----:B------:R-:W-:Y:S01]  /*19d0*/  UMOV UR5, 0x40000040 ;  /* 0x4000004000057882 */ /* 0x000fe20000000000 */
[----:B------:R-:W-:Y:S01]  /*19e0*/  UMOV UR7, 0x40000040 ;  /* 0x4000004000077882 */ /* 0x000fe20000000000 */
[----:B------:R-:W-:Y:S01]  /*19f0*/  ULOP3.LUT UR20, UR4, 0x10000, URZ, 0xfc, !UPT ;  /* 0x0001000004147892 */ /* 0x000fe2000f8efc3f */
[----:B------:R-:W1:Y:S01]  /*1a00*/  LDC R7, c[0x0][0x288] ;  /* 0x0000a200ff077b82 */ /* 0x000e620000000800 */
[----:B------:R-:W-:Y:S01]  /*1a10*/  UIADD3 UR4, UR16, 0x2, URZ ;  /* 0x0000000210047890 */ /* 0x000fe2000fffe03f */
[C---:B------:R-:W-:Y:S01]  /*1a20*/  IMAD R11, R88.reuse, R3, 0x80 ;  /* 0x00000080580b7424 */ /* 0x040fe200078e0203 */
[----:B------:R-:W-:Y:S01]  /*1a30*/  ULEA UR18, UR39, UR20, 0xa ;  /* 0x0000001427127291 */ /* 0x000fe2000f8e503f */
[----:B------:R-:W-:Y:S01]  /*1a40*/  @!P1 PRMT R0, RZ, 0x654, R0 ;  /* 0x00000654ff009816 */ /* 0x000fe20000000000 */
[----:B------:R-:W-:Y:S01]  /*1a50*/  UIADD3 UR8, UR16, 0x4, URZ ;  /* 0x0000000410087890 */ /* 0x000fe2000fffe03f */
[----:B------:R-:W-:Y:S01]  /*1a60*/  LEA R9, R88, 0xffffff80, 0x7 ;  /* 0xffffff8058097811 */ /* 0x000fe200078e38ff */
[----:B------:R-:W-:-:S02]  /*1a70*/  UIADD3 UR6, UR18, 0x2, URZ ;  /* 0x0000000212067890 */ /* 0x000fc4000fffe03f */
[----:B------:R-:W-:Y:S01]  /*1a80*/  UIADD3 UR10, UR18, 0x4, URZ ;  /* 0x00000004120a7890 */ /* 0x000fe2000fffe03f */
[----:B------:R-:W-:Y:S02]  /*1a90*/  UMOV UR9, 0x40000040 ;  /* 0x4000004000097882 */ /* 0x000fe40000000000 */
[----:B------:R-:W-:Y:S01]  /*1aa0*/  HGMMA.64x128x16.F32 R24, gdesc[UR16], RZ, !UPT, gsb0 ;  /* 0x01e00000101879f0 */ /* 0x000fe2000c0008ff */
[----:B------:R-:W-:Y:S01]  /*1ab0*/  UMOV UR11, 0x40000040 ;  /* 0x40000040000b7882 */ /* 0x000fe20000000000 */
[----:B------:R-:W-:Y:S01]  /*1ac0*/  UIADD3 UR12, UR16, 0x6, URZ ;  /* 0x00000006100c7890 */ /* 0x000fe2000fffe03f */
[----:B---3--:R-:W-:Y:S01]  /*1ad0*/  IMAD R6, R4, UR47, R11 ;  /* 0x0000002f04067c24 */ /* 0x008fe2000f8e020b */
[----:B------:R-:W-:Y:S01]  /*1ae0*/  UIADD3 UR14, UR18, 0x6, URZ ;  /* 0x00000006120e7890 */ /* 0x000fe2000fffe03f */
[----:B------:R-:W-:Y:S01]  /*1af0*/  UMOV UR13, 0x40000040 ;  /* 0x40000040000d7882 */ /* 0x000fe20000000000 */
[----:B------:R-:W-:Y:S01]  /*1b00*/  UMOV UR15, 0x40000040 ;  /* 0x40000040000f7882 */ /* 0x000fe20000000000 */
[----:B------:R-:W-:Y:S01]  /*1b10*/  ULDC UR23, c[0x0][0x9dc] ;  /* 0x0002770000177ab9 */ /* 0x000fe20000000800 */
[----:B------:R-:W-:Y:S01]  /*1b20*/  IMAD R8, R17, -0x2, R6 ;  /* 0xfffffffe11087824 */ /* 0x000fe200078e0206 */
[----:B------:R-:W-:-:S02]  /*1b30*/  WARPGROUP.DEPBAR.LE gsb0, 0x0 ;  /* 0x00008000000079c5 */ /* 0x000fc40000010000 */
[----:B------:R-:W-:-:S06]  /*1b40*/  WARPGROUP.ARRIVE ;  /* 0x00000000000079c5 */ /* 0x000fcc0000000000 */
[----:B------:R-:W-:Y:S01]  /*1b50*/  HGMMA.64x128x16.F32 R24, gdesc[UR4], R24, gsb0 ;  /* 0x01e00000041879f0 */ /* 0x000fe20008000818 */
[----:B------:R-:W-:Y:S02]  /*1b60*/  ULDC.64 UR6, c[0x0][0x9e0] ;  /* 0x0002780000067ab9 */ /* 0x000fe40000000a00 */
        /* <DEDUP_REMOVED lines=10> */
[----:B------:R1:W-:Y:S02]  /*1c10*/  @!P1 SYNCS.ARRIVE.TRANS64.RED.A1T0 RZ, [R0+URZ], RZ ;  /* 0x000000ff00ff99a7 */ /* 0x0003e4000810043f */
[----:B-1----:R-:W-:-:S05]  /*1c20*/  IADD3 R0, R6, 0x1, -R7 ;  /* 0x0000000106007810 */ /* 0x002fca0007ffe807 */
        /* <DEDUP_REMOVED lines=20> */
.L_x_11142:
[----:B------:R-:W-:-:S06]  /*1d70*/  UISETP.NE.AND UP1, UPT, UR7, 0x1, UPT ;  /* 0x000000010700788c */ /* 0x000fcc000bf25270 */
[----:B------:R-:W-:-:S05]  /*1d80*/  PLOP3.LUT P2, PT, PT, PT, UP1, 0x80, 0x0 ;  /* 0x000000000000781c */ /* 0x000fca0003f4f018 */
[----:B------:R-:W-:-:S08]  /*1d90*/  @UP1 ULDC.64 UR10, c[0x0][0x9e8] ;  /* 0x00027a00000a1ab9 */ /* 0x000fd00000000a00 */
[----:B------:R-:W-:-:S05]  /*1da0*/  @P2 IMAD.HI.U32 R12, R6, UR10, RZ ;  /* 0x0000000a060c2c27 */ /* 0x000fca000f8e00ff */
[----:B------:R-:W-:-:S07]  /*1db0*/  @P2 SHF.R.U32.HI R6, RZ, UR11, R12 ;  /* 0x0000000bff062c19 */ /* 0x000fce000801160c */
.L_x_11143:
[----:B------:R-:W-:Y:S05]  /*1dc0*/  BSYNC B0 ;  /* 0x0000000000007941 */ /* 0x000fea0003800000 */
.L_x_11141:
[----:B------:R-:W-:-:S04]  /*1dd0*/  IMAD R6, R6, UR7, -R9 ;  /* 0x0000000706067c24 */ /* 0x000fc8000f8e0a09 */
[----:B------:R-:W-:-:S05]  /*1de0*/  IMAD R6, R17, -0x2, R6 ;  /* 0xfffffffe11067824 */ /* 0x000fca00078e0206 */
[----:B------:R-:W-:Y:S02]  /*1df0*/  VIMNMX R5, R5, R6, !PT ;  /* 0x0000000605057248 */ /* 0x000fe40007fe0100 */
[----:B------:R-:W-:-:S07]  /*1e00*/  VIADDMNMX R3, R6, UR7, R3, PT ;  /* 0x0000000706037c46 */ /* 0x000fce000b800103 */
.L_x_11140:
        /* <DEDUP_REMOVED lines=184> */
[----:B------:R-:W-:Y:S02]  /*2990*/  FSEL R85, R85, -INF , !P6 ;  /* 0xff80000055557808 */ /* 0x000fe40007000000 */
[----:B------:R-:W-:Y:S02]  /*29a0*/  PLOP3.LUT P6, PT, PT, PT, UP0, 0x40, 0x0 ;  /* 0x000000000000781c */ /* 0x000fe40003fce808 */
[----:B------:R-:W-:Y:S01]  /*29b0*/  VIADDMNMX R5, R3, R13, R8, PT ;  /* 0x0000000d03057246 */ /* 0x000fe20003800108 */
[----:B------:R-:W-:-:S10]  /*29c0*/  IMAD.IADD R8, R10, 0x1, R3 ;  /* 0x000000010a087824 */ /* 0x000fd400078e0203 */
        /* <DEDUP_REMOVED lines=15> */
.L_x_11146:
[----:B------:R-:W-:-:S06]  /*2ac0*/  UISETP.NE.AND UP1, UPT, UR7, 0x1, UPT ;  /* 0x000000010700788c */ /* 0x000fcc000bf25270 */
[----:B------:R-:W-:-:S05]  /*2ad0*/  PLOP3.LUT P6, PT, PT, PT, UP1, 0x80, 0x0 ;  /* 0x000000000000781c */ /* 0x000fca0003fcf018 */
[----:B------:R-:W-:-:S08]  /*2ae0*/  @UP1 ULDC.64 UR10, c[0x0][0x9e8] ;  /* 0x00027a00000a1ab9 */ /* 0x000fd00000000a00 */
[----:B------:R-:W-:Y:S01]  /*2af0*/  @P6 IMAD.HI.U32 R10, R6, UR10, RZ ;  /* 0x0000000a060a6c27 */ /* 0x000fe2000f8e00ff */
[----:B------:R-:W-:-:S13]  /*2b00*/  PLOP3.LUT P6, PT, PT, PT, UP1, 0x80, 0x0 ;  /* 0x000000000000781c */ /* 0x000fda0003fcf018 */
[----:B------:R-:W-:-:S07]  /*2b10*/  @P6 SHF.R.U32.HI R6, RZ, UR11, R10 ;  /* 0x0000000bff066c19 */ /* 0x000fce000801160a */
.L_x_11147:
[----:B------:R-:W-:Y:S05]  /*2b20*/  BSYNC B0 ;  /* 0x0000000000007941 */ /* 0x000fea0003800000 */
.L_x_11145:
[----:B------:R-:W-:-:S04]  /*2b30*/  IMAD R6, R6, UR7, -R9 ;  /* 0x0000000706067c24 */ /* 0x000fc8000f8e0a09 */
[----:B------:R-:W-:-:S05]  /*2b40*/  IMAD R6, R17, -0x2, R6 ;  /* 0xfffffffe11067824 */ /* 0x000fca00078e0206 */
[----:B------:R-:W-:Y:S02]  /*2b50*/  VIMNMX R8, R8, R6, !PT ;  /* 0x0000000608087248 */ /* 0x000fe40007fe0100 */
[----:B------:R-:W-:-:S07]  /*2b60*/  VIADDMNMX R5, R6, UR7, R5, PT ;  /* 0x0000000706057c46 */ /* 0x000fce000b800105 */
.L_x_11144:
        /* <DEDUP_REMOVED lines=157> */
[----:B------:R-:W-:Y:S01]  /*3540*/  LOP3.LUT P6, RZ, R19, 0x8000000, RZ, 0xc0, !PT ;  /* 0x0800000013ff7812 */ /* 0x000fe200078cc0ff */
[--C-:B------:R-:W-:Y:S01]  /*3550*/  FFMA.FTZ R148, R15, UR10, -R10.reuse ;  /* 0x0000000a0f947c23 */ /* 0x100fe2000801080a */
[----:B------:R-:W-:Y:S01]  /*3560*/  ISETP.LT.OR P2, PT, R5, 0x1, P2 ;  /* 0x000000010500780c */ /* 0x000fe20001741670 */
[--C-:B------:R-:W-:Y:S01]  /*3570*/  FFMA.FTZ R11, R25, UR10, -R10.reuse ;  /* 0x0000000a190b7c23 */ /* 0x100fe2000801080a */
[----:B------:R-:W-:Y:S01]  /*3580*/  ISETP.GT.AND P6, PT, R8, 0x79, !P6 ;  /* 0x000000790800780c */ /* 0x000fe200077c4270 */
[--C-:B------:R-:W-:Y:S01]  /*3590*/  FFMA.FTZ R150, R28, UR10, -R10.reuse ;  /* 0x0000000a1c967c23 */ /* 0x100fe2000801080a */
[----:B------:R-:W-:Y:S01]  /*35a0*/  FSEL R26, R26, -INF , !P2 ;  /* 0xff8000001a1a7808 */ /* 0x000fe20005000000 */
[----:B------:R-:W-:Y:S01]  /*35b0*/  MUFU.EX2 R148, R148 ;  /* 0x0000009400947308 */ /* 0x000fe20000000800 */
[----:B------:R-:W-:Y:S01]  /*35c0*/  LOP3.LUT P2, RZ, R19, 0x4000000, RZ, 0xc0, !PT ;  /* 0x0400000013ff7812 */ /* 0x000fe2000784c0ff */
[--C-:B------:R-:W-:Y:S01]  /*35d0*/  FFMA.FTZ R13, R29, UR10, -R10.reuse ;  /* 0x0000000a1d0d7c23 */ /* 0x100fe2000801080a */
[----:B------:R-:W-:Y:S01]  /*35e0*/  FMNMX.FTZ R9, R26, R27, !PT ;  /* 0x0000001b1a097209 */ /* 0x000fe20007810000 */
[--C-:B------:R-:W-:Y:S01]  /*35f0*/  FFMA.FTZ R144, R32, UR10, -R10.reuse ;  /* 0x0000000a20907c23 */ /* 0x100fe2000801080a */
[----:B------:R-:W-:Y:S01]  /*3600*/  ISETP.GT.AND P2, PT, R8, 0x69, !P2 ;  /* 0x000000690800780c */ /* 0x000fe20005744270 */
[--C-:B------:R-:W-:Y:S01]  /*3610*/  FFMA.FTZ R15, R33, UR10, -R10.reuse ;  /* 0x0000000a210f7c23 */ /* 0x100fe2000801080a */
[----:B------:R-:W-:Y:S01]  /*3620*/  FMNMX.FTZ R12, R30, R9, !PT ;  /* 0x000000091e0c7209 */ /* 0x000fe20007810000 */
[----:B------:R-:W1:Y:S01]  /*3630*/  MUFU.EX2 R11, R11 ;  /* 0x0000000b000b7308 */ /* 0x000e620000000800 */
[----:B------:R-:W-:Y:S01]  /*3640*/  ISETP.LT.OR P2, PT, R5, 0x6a, P2 ;  /* 0x0000006a0500780c */ /* 0x000fe20001741670 */
[--C-:B------:R-:W-:Y:S01]  /*3650*/  FFMA.FTZ R146, R36, UR10, -R10.reuse ;  /* 0x0000000a24927c23 */ /* 0x100fe2000801080a */
[----:B------:R-:W-:Y:S01]  /*3660*/  FMNMX.FTZ R9, R31, R12, !PT ;  /* 0x0000000c1f097209 */ /* 0x000fe20007810000 */
[--C-:B------:R-:W-:Y:S01]  /*3670*/  FFMA.FTZ R21, R37, UR10, -R10.reuse ;  /* 0x0000000a25157c23 */ /* 0x100fe2000801080a */
[----:B------:R-:W-:Y:S01]  /*3680*/  FSEL R79, R79, -INF , !P2 ;  /* 0xff8000004f4f7808 */ /* 0x000fe20005000000 */
        /* <DEDUP_REMOVED lines=24> */
[--C-:B------:R-:W-:Y:S01]  /*3810*/  FFMA.FTZ R128, R64, UR10, -R10.reuse ;  /* 0x0000000a40807c23 */ /* 0x100fe2000801080a */
[----:B------:R-:W-:Y:S01]  /*3820*/  FMNMX.FTZ R12, R46, R9, !PT ;  /* 0x000000092e0c7209 */ /* 0x000fe20007810000 */
[----:B------:R-:W5:Y:S01]  /*3830*/  MUFU.EX2 R15, R15 ;  /* 0x0000000f000f7308 */ /* 0x000f620000000800 */
        /* <DEDUP_REMOVED lines=12> */
[----:B------:R-:W-:-:S02]  /*3900*/  FFMA.FTZ R65, R85, UR10, -R10 ;  /* 0x0000000a55417c23 */ /* 0x000fc4000801080a */
[----:B------:R-:W-:Y:S01]  /*3910*/  FMNMX.FTZ R12, R54, R9, !PT ;  /* 0x00000009360c7209 */ /* 0x000fe20007810000 */
[----:B------:R-:W5:Y:S03]  /*3920*/  MUFU.EX2 R21, R21 ;  /* 0x0000001500157308 */ /* 0x000f660000000800 */
[----:B------:R-:W-:-:S04]  /*3930*/  FMNMX.FTZ R9, R55, R12, !PT ;  /* 0x0000000c37097209 */ /* 0x000fc80007810000 */
[----:B------:R-:W-:Y:S01]  /*3940*/  FMNMX.FTZ R12, R58, R9, !PT ;  /* 0x000000093a0c7209 */ /* 0x000fe20007810000 */
[----:B------:R-:W5:Y:S03]  /*3950*/  MUFU.EX2 R140, R140 ;  /* 0x0000008c008c7308 */ /* 0x000f660000000800 */
[----:B------:R-:W-:-:S04]  /*3960*/  FMNMX.FTZ R9, R59, R12, !PT ;  /* 0x0000000c3b097209 */ /* 0x000fc80007810000 */
[----:B------:R-:W-:Y:S01]  /*3970*/  FMNMX.FTZ R12, R62, R9, !PT ;  /* 0x000000093e0c7209 */ /* 0x000fe20007810000 */
[----:B------:R1:W-:Y:S03]  /*3980*/  MUFU.EX2 R5, R57 ;  /* 0x0000003900057308 */ /* 0x0003e60000000800 */
[----:B------:R-:W-:-:S04]  /*3990*/  FMNMX.FTZ R9, R63, R12, !PT ;  /* 0x0000000c3f097209 */ /* 0x000fc80007810000 */
[----:B------:R-:W-:Y:S01]  /*39a0*/  FMNMX.FTZ R12, R66, R9, !PT ;  /* 0x00000009420c7209 */ /* 0x000fe20007810000 */
[----:B------:R-:W-:Y:S01]  /*39b0*/  MUFU.EX2 R25, R25 ;  /* 0x0000001900197308 */ /* 0x000fe20000000800 */
[----:B-1----:R-:W-:Y:S02]  /*39c0*/  FFMA.FTZ R57, R77, UR10, -R10 ;  /* 0x0000000a4d397c23 */ /* 0x002fe4000801080a */
        /* <DEDUP_REMOVED lines=28> */
[----:B------:R-:W-:Y:S02]  /*3b90*/  FMUL.FTZ R28, R9, UR10 ;  /* 0x0000000a091c7c20 */ /* 0x000fe40008410000 */
[----:B------:R-:W-:Y:S03]  /*3ba0*/  MUFU.EX2 R49, R49 ;  /* 0x0000003100317308 */ /* 0x000fe60000000800 */
[----:B------:R-:W-:Y:S02]  /*3bb0*/  FSEL R28, R28, RZ, P2 ;  /* 0x000000ff1c1c7208 */ /* 0x000fe40001000000 */
[----:B------:R-:W-:-:S03]  /*3bc0*/  PLOP3.LUT P2, PT, PT, PT, UP0, 0x40, 0x0 ;  /* 0x000000000000781c */ /* 0x000fc60003f4e808 */
[----:B------:R-:W-:Y:S01]  /*3bd0*/  MUFU.EX2 R124, R124 ;  /* 0x0000007c007c7308 */ /* 0x000fe20000000800 */
[--C-:B------:R-:W-:Y:S01]  /*3be0*/  FFMA.FTZ R8, R27, UR10, -R28.reuse ;  /* 0x0000000a1b087c23 */ /* 0x100fe2000801081c */
[----:B------:R-:W-:Y:S01]  /*3bf0*/  FADD.FTZ R27, R148, R11 ;  /* 0x0000000b941b7221 */ /* 0x000fe20000010000 */
[--C-:B------:R-:W-:Y:S01]  /*3c00*/  FFMA.FTZ R149, R26, UR10, -R28.reuse ;  /* 0x0000000a1a957c23 */ /* 0x100fe2000801081c */
[--C-:B------:R-:W-:Y:S01]  /*3c10*/  FFMA.FTZ R151, R30, UR10, -R28.reuse ;  /* 0x0000000a1e977c23 */ /* 0x100fe2000801081c */
[--C-:B------:R-:W-:Y:S01]  /*3c20*/  FFMA.FTZ R10, R31, UR10, -R28.reuse ;  /* 0x0000000a1f0a7c23 */ /* 0x100fe2000801081c */
[----:B--2---:R-:W-:Y:S01]  /*3c30*/  FADD.FTZ R32, R150, R27 ;  /* 0x0000001b96207221 */ /* 0x004fe20000010000 */
[--C-:B------:R-:W-:Y:S01]  /*3c40*/  FFMA.FTZ R145, R34, UR10, -R28.reuse ;  /* 0x0000000a22917c23 */ /* 0x100fe2000801081c */
[----:B------:R-:W-:Y:S01]  /*3c50*/  MUFU.EX2 R8, R8 ;  /* 0x0000000800087308 */ /* 0x000fe20000000800 */
[----:B------:R-:W-:Y:S01]  /*3c60*/  FFMA.FTZ R12, R35, UR10, -R28 ;  /* 0x0000000a230c7c23 */ /* 0x000fe2000801081c */
[----:B---3--:R-:W-:Y:S01]  /*3c70*/  FADD.FTZ R27, R13, R32 ;  /* 0x000000200d1b7221 */ /* 0x008fe20000010000 */
[--C-:B------:R-:W-:Y:S01]  /*3c80*/  FFMA.FTZ R147, R38, UR10, -R28.reuse ;  /* 0x0000000a26937c23 */ /* 0x100fe2000801081c */
[--C-:B------:R-:W-:Y:S01]  /*3c90*/  FFMA.FTZ R14, R39, UR10, -R28.reuse ;  /* 0x0000000a270e7c23 */ /* 0x100fe2000801081c */
[--C-:B------:R-:W-:Y:S01]  /*3ca0*/  FFMA.FTZ R141, R42, UR10, -R28.reuse ;  /* 0x0000000a2a8d7c23 */ /* 0x100fe2000801081c */
[----:B----4-:R-:W-:Y:S01]  /*3cb0*/  FADD.FTZ R32, R144, R27 ;  /* 0x0000001b90207221 */ /* 0x010fe20000010000 */
[--C-:B------:R-:W-:Y:S01]  /*3cc0*/  FFMA.FTZ R20, R43, UR10, -R28.reuse ;  /* 0x0000000a2b147c23 */ /* 0x100fe2000801081c */
[----:B------:R-:W1:Y:S01]  /*3cd0*/  MUFU.EX2 R149, R149 ;  /* 0x0000009500957308 */ /* 0x000e620000000800 */
[----:B------:R-:W-:Y:S01]  /*3ce0*/  FFMA.FTZ R143, R46, UR10, -R28 ;  /* 0x0000000a2e8f7c23 */ /* 0x000fe2000801081c */
[----:B-----5:R-:W-:Y:S01]  /*3cf0*/  FADD.FTZ R27, R15, R32 ;  /* 0x000000200f1b7221 */ /* 0x020fe20000010000 */
[--C-:B------:R-:W-:Y:S01]  /*3d00*/  FFMA.FTZ R24, R47, UR10, -R28.reuse ;  /* 0x0000000a2f187c23 */ /* 0x100fe2000801081c */
[--C-:B------:R-:W-:Y:S01]  /*3d10*/  FFMA.FTZ R137, R50, UR10, -R28.reuse ;  /* 0x0000000a32897c23 */ /* 0x100fe2000801081c */
[--C-:B------:R-:W-:Y:S01]  /*3d20*/  FFMA.FTZ R26, R51, UR10, -R28.reuse ;  /* 0x0000000a331a7c23 */ /* 0x100fe2000801081c */
[----:B------:R-:W-:Y:S01]  /*3d30*/  FADD.FTZ R34, R146, R27 ;  /* 0x0000001b92227221 */ /* 0x000fe20000010000 */
[--C-:B------:R-:W-:Y:S01]  /*3d40*/  FFMA.FTZ R139, R54, UR10, -R28.reuse ;  /* 0x0000000a368b7c23 */ /* 0x100fe2000801081c */
[----:B------:R-:W2:Y:S01]  /*3d50*/  MUFU.EX2 R151, R151 ;  /* 0x0000009700977308 */ /* 0x000ea20000000800 */
[----:B------:R-:W-:Y:S01]  /*3d60*/  FFMA.FTZ R30, R55, UR10, -R28 ;  /* 0x0000000a371e7c23 */ /* 0x000fe2000801081c */
[----:B------:R-:W-:Y:S01]  /*3d70*/  FADD.FTZ R27, R21, R34 ;  /* 0x00000022151b7221 */ /* 0x000fe20000010000 */
[--C-:B------:R-:W-:Y:S01]  /*3d80*/  FFMA.FTZ R133, R58, UR10, -R28.reuse ;  /* 0x0000000a3a857c23 */ /* 0x100fe2000801081c */
[--C-:B------:R-:W-:Y:S01]  /*3d90*/  FFMA.FTZ R32, R59, UR10, -R28.reuse ;  /* 0x0000000a3b207c23 */ /* 0x100fe2000801081c */
[----:B------:R-:W-:Y:S01]  /*3da0*/  FFMA.FTZ R135, R62, UR10, -R28 ;  /* 0x0000000a3e877c23 */ /* 0x000fe2000801081c */
[----:B------:R-:W-:Y:S01]  /*3db0*/  FADD.FTZ R34, R140, R27 ;  /* 0x0000001b8c227221 */ /* 0x000fe20000010000 */
[----:B------:R-:W-:Y:S01]  /*3dc0*/  F2FP.F16.F32.PACK_AB R148, R11, R148 ;  /* 0x000000940b94723e */ /* 0x000fe200000000ff */
[----:B------:R-:W3:Y:S01]  /*3dd0*/  MUFU.EX2 R10, R10 ;  /* 0x0000000a000a7308 */ /* 0x000ee20000000800 */
[----:B-1----:R-:W-:Y:S01]  /*3de0*/  FADD.FTZ R36, R149, R8 ;  /* 0x0000000895247221 */ /* 0x002fe20000010000 */
[----:B------:R-:W-:Y:S01]  /*3df0*/  FADD.FTZ R31, R25, R34 ;  /* 0x00000022191f7221 */ /* 0x000fe20000010000 */
[--C-:B------:R-:W-:Y:S01]  /*3e00*/  FFMA.FTZ R34, R63, UR10, -R28.reuse ;  /* 0x0000000a3f227c23 */ /* 0x100fe2000801081c */
[--C-:B------:R-:W-:Y:S01]  /*3e10*/  FFMA.FTZ R129, R66, UR10, -R28.reuse ;  /* 0x0000000a42817c23 */ /* 0x100fe2000801081c */
[----:B------:R-:W-:Y:S01]  /*3e20*/  F2FP.F16.F32.PACK_AB R150, R13, R150 ;  /* 0x000000960d96723e */ /* 0x000fe200000000ff */
        /* <DEDUP_REMOVED lines=11> */
[----:B---3--:R-:W-:Y:S01]  /*3ee0*/  FADD.FTZ R36, R10, R27 ;  /* 0x0000001b0a247221 */ /* 0x008fe20000010000 */
[----:B------:R-:W-:Y:S01]  /*3ef0*/  FADD.FTZ R31, R33, R38 ;  /* 0x00000026211f7221 */ /* 0x000fe20000010000 */
[--C-:B------:R-:W-:Y:S01]  /*3f00*/  FFMA.FTZ R78, R78, UR10, -R28.reuse ;  /* 0x0000000a4e4e7c23 */ /* 0x100fe2000801081c */
[--C-:B------:R-:W-:Y:S01]  /*3f10*/  FFMA.FTZ R79, R79, UR10, -R28.reuse ;  /* 0x0000000a4f4f7c23 */ /* 0x100fe2000801081c */
[--C-:B------:R-:W-:Y:S01]  /*3f20*/  FFMA.FTZ R82, R82, UR10, -R28.reuse ;  /* 0x0000000a52527c23 */ /* 0x100fe2000801081c */
[----:B------:R-:W-:Y:S01]  /*3f30*/  FADD.FTZ R38, R138, R31 ;  /* 0x0000001f8a267221 */ /* 0x000fe20000010000 */
[----:B------:R-:W-:Y:S01]  /*3f40*/  FFMA.FTZ R83, R83, UR10, -R28 ;  /* 0x0000000a53537c23 */ /* 0x000fe2000801081c */
[----:B------:R-:W3:Y:S01]  /*3f50*/  MUFU.EX2 R147, R147 ;  /* 0x0000009300937308 */ /* 0x000ee20000000800 */
[----:B-1----:R-:W-:Y:S01]  /*3f60*/  FADD.FTZ R27, R145, R36 ;  /* 0x00000024911b7221 */ /* 0x002fe20000010000 */
[----:B------:R-:W-:Y:S01]  /*3f70*/  FADD.FTZ R31, R37, R38 ;  /* 0x00000026251f7221 */ /* 0x000fe20000010000 */
[--C-:B------:R-:W-:Y:S01]  /*3f80*/  FFMA.FTZ R86, R86, UR10, -R28.reuse ;  /* 0x0000000a56567c23 */ /* 0x100fe2000801081c */
[----:B------:R-:W-:Y:S01]  /*3f90*/  FFMA.FTZ R28, R87, UR10, -R28 ;  /* 0x0000000a571c7c23 */ /* 0x000fe2000801081c */
[----:B------:R-:W-:Y:S01]  /*3fa0*/  F2FP.F16.F32.PACK_AB R149, R8, R149 ;  /* 0x000000950895723e */ /* 0x000fe200000000ff */
[----:B------:R-:W-:Y:S01]  /*3fb0*/  FADD.FTZ R38, R132, R31 ;  /* 0x0000001f84267221 */ /* 0x000fe20000010000 */
[C---:B------:R-:W-:Y:S01]  /*3fc0*/  F2FP.F16.F32.PACK_AB R132, R5.reuse, R132 ;  /* 0x000000840584723e */ /* 0x040fe200000000ff */
        /* <DEDUP_REMOVED lines=8> */
[----:B---3--:R-:W-:Y:S01]  /*4050*/  FADD.FTZ R27, R147, R36 ;  /* 0x00000024931b7221 */ /* 0x008fe20000010000 */
[----:B------:R-:W-:Y:S01]  /*4060*/  FADD.FTZ R31, R41, R40 ;  /* 0x00000028291f7221 */ /* 0x000fe20000010000 */
[----:B------:R-:W-:Y:S02]  /*4070*/  F2FP.F16.F32.PACK_AB R142, R29, R142 ;  /* 0x0000008e1d8e723e */ /* 0x000fe400000000ff */
[----:B------:R-:W-:Y:S01]  /*4080*/  F2FP.F16.F32.PACK_AB R136, R33, R136 ;  /* 0x000000882188723e */ /* 0x000fe200000000ff */
[----:B------:R-:W-:Y:S01]  /*4090*/  FADD.FTZ R40, R128, R31 ;  /* 0x0000001f80287221 */ /* 0x000fe20000010000 */
[----:B------:R-:W-:Y:S01]  /*40a0*/  F2FP.F16.F32.PACK_AB R138, R37, R138 ;  /* 0x0000008a258a723e */ /* 0x000fe200000000ff */
[----:B------:R-:W3:Y:S01]  /*40b0*/  MUFU.EX2 R20, R20 ;  /* 0x0000001400147308 */ /* 0x000ee20000000800 */
        /* <DEDUP_REMOVED lines=26> */
[----:B------:R-:W-:-:S04]  /*4260*/  FADD.FTZ R13, R49, R40 ;  /* 0x00000028310d7221 */ /* 0x000fc80000010000 */
[----:B------:R-:W-:Y:S02]  /*4270*/  FADD.FTZ R40, R124, R13 ;  /* 0x0000000d7c287221 */ /* 0x000fe40000010000 */
        /* <DEDUP_REMOVED lines=55> */
[----:B------:R-:W-:Y:S01]  /*45f0*/  F2FP.F16.F32.PACK_AB R121, R83, R82 ;  /* 0x000000525379723e */ /* 0x000fe200000000ff */
[----:B------:R-:W-:Y:S02]  /*4600*/  VIADD R8, R88, 0xfffffffe ;  /* 0xfffffffe58087836 */ /* 0x000fe40000000000 */
[----:B-1----:R-:W-:-:S04]  /*4610*/  FADD.FTZ R4, R86, R11 ;  /* 0x0000000b56047221 */ /* 0x002fc80000010000 */
        /* <DEDUP_REMOVED lines=13> */
.L_x_11149:
[----:B------:R-:W-:-:S11]  /*46f0*/  UISETP.NE.AND UP1, UPT, UR7, 0x1, UPT ;  /* 0x000000010700788c */ /* 0x000fd6000bf25270 */
[----:B------:R-:W-:Y:S02]  /*4700*/  @UP1 ULDC.64 UR18, c[0x0][0x9e8] ;  /* 0x00027a0000121ab9 */ /* 0x000fe40000000a00 */
[----:B------:R-:W-:-:S04]  /*4710*/  UIMAD.WIDE.U32 UR14, UR11, UR18, URZ ;  /* 0x000000120b0e72a5 */ /* 0x000fc8000f8e003f */
[----:B------:R-:W-:-:S12]  /*4720*/  @UP1 USHF.R.U32.HI UR11, URZ, UR19, UR15 ;  /* 0x000000133f0b1299 */ /* 0x000fd8000801160f */
.L_x_11150:
[----:B------:R-:W-:-:S04]  /*4730*/  UIMAD UR7, UR11, UR7, UR7 ;  /* 0x000000070b0772a4 */ /* 0x000fc8000f8e0207 */
[----:B------:R-:W-:-:S04]  /*4740*/  UISETP.LT.AND UP1, UPT, UR6, UR7, UPT ;  /* 0x000000070600728c */ /* 0x000fc8000bf21270 */
[----:B------:R-:W-:-:S12]  /*4750*/  USEL UR6, UR6, UR7, UP1 ;  /* 0x0000000706067287 */ /* 0x000fd80008800000 */
.L_x_11148:
        /* <DEDUP_REMOVED lines=21> */
[----:B------:R-:W-:-:S13]  /*48b0*/  ISETP.GE.AND P2, PT, R8, UR28, PT ;  /* 0x0000001c08007c0c */ /* 0x000fda000bf46270 */
[----:B------:R-:W-:Y:S05]  /*48c0*/  @!P2 BRA `(.L_x_11151) ;  /* 0x0000002c0058a947 */ /* 0x000fea0003800000 */
[----:B------:R-:W-:Y:S01]  /*48d0*/  IMAD.IADD R10, R0, 0x1, R7 ;  /* 0x00000001000a7824 */ /* 0x000fe200078e0207 */
[----:B------:R-:W-:Y:S01]  /*48e0*/  ULDC UR22, c[0x0][0x9e4] ;  /* 0x0002790000167ab9 */ /* 0x000fe20000000800 */
[----:B------:R-:W-:Y:S01]  /*48f0*/  IMAD.MOV.U32 R119, RZ, RZ, RZ ;  /* 0x000000ffff777224 */ /* 0x000fe200078e00ff */
[----:B------:R-:W-:Y:S01]  /*4900*/  ULDC UR23, c[0x0][0x9dc] ;  /* 0x0002770000177ab9 */ /* 0x000fe20000000800 */
[----:B------:R-:W-:Y:S01]  /*4910*/  ULDC UR25, c[0x0][0x288] ;  /* 0x0000a20000197ab9 */ /* 0x000fe20000000800 */
[----:B------:R-:W-:Y:S01]  /*4920*/  ULDC UR21, c[0x0][0x988] ;  /* 0x0002620000157ab9 */ /* 0x000fe20000000800 */
[----:B------:R-:W-:-:S05]  /*4930*/  ULDC UR24, c[0x0][0x9e0] ;  /* 0x0002780000187ab9 */ /* 0x000fca0000000800 */
.L_x_11168:
        /* <DEDUP_REMOVED lines=9> */
.L_x_11153:
[----:B------:R-:W-:Y:S01]  /*49d0*/  ULEA UR6, UR27, UR40, 0x3 ;  /* 0x000000281b067291 */ /* 0x000fe2000f8e183f */
[----:B------:R-:W-:-:S05]  /*49e0*/  IMAD.U32 R11, RZ, RZ, UR26 ;  /* 0x0000001aff0b7e24 */ /* 0x000fca000f8e00ff */
[----:B------:R-:W-:-:S04]  /*49f0*/  SHF.L.U32 R11, R11, 0x1f, RZ ;  /* 0x0000001f0b0b7819 */ /* 0x000fc800000006ff */
[----:B------:R1:W2:Y:S01]  /*4a00*/  SYNCS.PHASECHK.TRANS64.TRYWAIT P2, [UR6+0x16830], R11 ;  /* 0x0168300bff0075a7 */ /* 0x0002a20008040146 */
[----:B------:R-:W-:Y:S05]  /*4a10*/  @!P0 BRA `(.L_x_11154) ;  /* 0x0000000000048947 */ /* 0x000fea0003800000 */
[----:B------:R-:W-:Y:S01]  /*4a20*/  BPT.TRAP 0x1 ;  /* 0x000000040000795c */ /* 0x000fe20000300000 */
.L_x_11154:
[----:B--2---:R-:W-:Y:S05]  /*4a30*/  @P2 BRA `(.L_x_11152) ;  /* 0x0000000000082947 */ /* 0x004fea0003800000 */
[----:B------:R-:W2:Y:S02]  /*4a40*/  SYNCS.PHASECHK.TRANS64.TRYWAIT P2, [UR6+0x16830], R11 ;  /* 0x0168300bff0075a7 */ /* 0x000ea40008040146 */
[----:B--2---:R-:W-:Y:S05]  /*4a50*/  @!P2 BRA `(.L_x_11155) ;  /* 0x000000b800e4a947 */ /* 0x004fea0003800000 */
.L_x_11152:
        /* <DEDUP_REMOVED lines=25> */
.L_x_11157:
[----:B------:R-:W-:Y:S01]  /*4bf0*/  ULEA UR6, UR39, UR40, 0x3 ;  /* 0x0000002827067291 */ /* 0x000fe2000f8e183f */
[----:B------:R-:W-:-:S05]  /*4c00*/  IMAD.U32 R11, RZ, RZ, UR37 ;  /* 0x00000025ff0b7e24 */ /* 0x000fca000f8e00ff */
[----:B------:R-:W-:-:S04]  /*4c10*/  SHF.L.U32 R11, R11, 0x1f, RZ ;  /* 0x0000001f0b0b7819 */ /* 0x000fc800000006ff */
[----:B------:R1:W2:Y:S01]  /*4c20*/  SYNCS.PHASECHK.TRANS64.TRYWAIT P2, [UR6+0x16850], R11 ;  /* 0x0168500bff0075a7 */ /* 0x0002a20008040146 */
[----:B------:R-:W-:Y:S05]  /*4c30*/  @!P0 BRA `(.L_x_11158) ;  /* 0x0000000000048947 */ /* 0x000fea0003800000 */
[----:B------:R-:W-:Y:S01]  /*4c40*/  BPT.TRAP 0x1 ;  /* 0x000000040000795c */ /* 0x000fe20000300000 */
.L_x_11158:
[----:B--2---:R-:W-:Y:S05]  /*4c50*/  @P2 BRA `(.L_x_11156) ;  /* 0x0000000000082947 */ /* 0x004fea0003800000 */
[----:B------:R-:W2:Y:S02]  /*4c60*/  SYNCS.PHASECHK.TRANS64.TRYWAIT P2, [UR6+0x16850], R11 ;  /* 0x0168500bff0075a7 */ /* 0x000ea40008040146 */
[----:B--2---:R-:W-:Y:S05]  /*4c70*/  @!P2 BRA `(.L_x_11159) ;  /* 0x000000b80074a947 */ /* 0x004fea0003800000 */
.L_x_11156:
[----:B------:R-:W-:Y:S01]  /*4c80*/  UIADD3 UR6, UR40, 0x400, URZ ;  /* 0x0000040028067890 */ /* 0x000fe2000fffe03f */
[----:B------:R-:W-:Y:S01]  /*4c90*/  WARPGROUP.ARRIVE ;  /* 0x00000000000079c5 */ /* 0x000fe20000000000 */
[----:B------:R-:W-:Y:S01]  /*4ca0*/  UMOV UR7, 0x40000040 ;  /* 0x4000004000077882 */ /* 0x000fe20000000000 */
[----:B------:R-:W3:Y:S01]  /*4cb0*/  LDC R15, c[0x0][0x2e0] ;  /* 0x0000b800ff0f7b82 */ /* 0x000ee20000000800 */
[----:B------:R-:W-:Y:S01]  /*4cc0*/  USHF.R.U32.HI UR6, URZ, 0x4, UR6 ;  /* 0x000000043f067899 */ /* 0x000fe20008011606 */
[----:B-12---:R-:W-:Y:S01]  /*4cd0*/  IMAD.SHL.U32 R11, R8, 0x80, RZ ;  /* 0x00000080080b7824 */ /* 0x006fe200078e00ff */
[----:B------:R-:W-:Y:S01]  /*4ce0*/  ISETP.GE.U32.AND P2, PT, R2, 0x180, PT ;  /* 0x000001800200780c */ /* 0x000fe20003f46070 */
[----:B------:R-:W-:Y:S01]  /*4cf0*/  IMAD.U32 R13, RZ, RZ, UR27 ;  /* 0x0000001bff0d7e24 */ /* 0x000fe2000f8e00ff */
[----:B------:R-:W-:Y:S01]  /*4d00*/  ULOP3.LUT UR6, UR6, 0x3fff, URZ, 0xc0, !UPT ;  /* 0x00003fff06067892 */ /* 0x000fe2000f8ec03f */
[----:B------:R-:W-:Y:S01]  /*4d10*/  VIADD R12, R16, 0x9 ;  /* 0x00000009100c7836 */ /* 0x000fe20000000000 */
[----:B------:R-:W-:-:S02]  /*4d20*/  IADD3 R14, -R11, 0x1, RZ ;  /* 0x000000010b0e7810 */ /* 0x000fc40007ffe1ff */
[----:B------:R-:W-:Y:S01]  /*4d30*/  ULEA UR10, UR39, UR6, 0xa ;  /* 0x00000006270a7291 */ /* 0x000fe2000f8e503f */
[----:B------:R-:W-:Y:S02]  /*4d40*/  @!P1 LEA R13, R13, UR40, 0x3 ;  /* 0x000000280d0d9c11 */ /* 0x000fe4000f8e18ff */
[----:B------:R-:W-:Y:S02]  /*4d50*/  SEL R20, R12, 0x9, !P2 ;  /* 0x000000090c147807 */ /* 0x000fe40005000000 */
[----:B------:R-:W-:Y:S01]  /*4d60*/  PLOP3.LUT P2, PT, PT, PT, UP0, 0x40, 0x0 ;  /* 0x000000000000781c */ /* 0x000fe20003f4e808 */
[----:B------:R-:W-:Y:S01]  /*4d70*/  @!P1 VIADD R13, R13, 0x16840 ;  /* 0x000168400d0d9836 */ /* 0x000fe20000000000 */
[----:B------:R-:W-:Y:S02]  /*4d80*/  UMOV UR6, UR10 ;  /* 0x0000000a00067c82 */ /* 0x000fe40008000000 */
[----:B------:R-:W-:Y:S01]  /*4d90*/  HGMMA.64x64x16.F32 R88, R148, gdesc[UR4].tnspB, R88, gsb0 ;  /* 0x40e0000494587df0 */ /* 0x000fe20008000858 */
[----:B------:R-:W-:Y:S01]  /*4da0*/  UIADD3 UR6, UR10, 0x80, URZ ;  /* 0x000000800a067890 */ /* 0x000fe2000fffe03f */
[----:B------:R-:W-:Y:S01]  /*4db0*/  @!P1 PRMT R13, RZ, 0x654, R13 ;  /* 0x00000654ff0d9816 */ /* 0x000fe2000000000d */
[----:B------:R-:W-:Y:S01]  /*4dc0*/  UMOV UR7, 0x40000040 ;  /* 0x4000004000077882 */ /* 0x000fe20000000000 */
[----:B---3--:R-:W-:-:S04]  /*4dd0*/  IMAD R14, R15, UR47, R14 ;  /* 0x0000002f0f0e7c24 */ /* 0x008fc8000f8e020e */
[----:B------:R-:W-:-:S04]  /*4de0*/  VIADD R14, R14, -UR25 ;  /* 0x800000190e0e7c36 */ /* 0x000fc80008000000 */
[----:B------:R-:W-:-:S04]  /*4df0*/  IMAD R14, R17, -0x2, R14 ;  /* 0xfffffffe110e7824 */ /* 0x000fc800078e020e */
[----:B------:R-:W-:-:S04]  /*4e00*/  VIADD R15, R14, UR24 ;  /* 0x000000180e0f7c36 */ /* 0x000fc80008000000 */
[----:B------:R-:W-:Y:S01]  /*4e10*/  IMAD.IADD R12, R0, 0x1, R15 ;  /* 0x00000001000c7824 */ /* 0x000fe200078e020f */
[----:B------:R-:W-:Y:S02]  /*4e20*/  WARPGROUP.DEPBAR.LE gsb0, 0x0 ;  /* 0x00008000000079c5 */ /* 0x000fe40000010000 */
[----:B------:R-:W-:-:S06]  /*4e30*/  WARPGROUP.ARRIVE ;  /* 0x00000000000079c5 */ /* 0x000fcc0000000000 */
[----:B------:R-:W-:Y:S01]  /*4e40*/  HGMMA.64x64x16.F32 R88, R144, gdesc[UR4].tnspB, R88, gsb0 ;  /* 0x40e0000490587df0 */ /* 0x000fe20008000858 */
[----:B------:R-:W-:Y:S01]  /*4e50*/  UIADD3 UR6, UR10, 0x100, URZ ;  /* 0x000001000a067890 */ /* 0x000fe2000fffe03f */
[----:B------:R-:W-:Y:S01]  /*4e60*/  UMOV UR7, 0x40000040 ;  /* 0x4000004000077882 */ /* 0x000fe20000000000 */
        /* <DEDUP_REMOVED lines=28> */
[----:B------:R-:W-:-:S06]  /*5030*/  ULOP3.LUT UR6, URZ, UR23, URZ, 0x33, !UPT ;  /* 0x000000173f067292 */ /* 0x000fcc000f8e333f */
[----:B------:R-:W-:Y:S01]  /*5040*/  VIADD R14, R14, UR6 ;  /* 0x000000060e0e7c36 */ /* 0x000fe20008000000 */
        /* <DEDUP_REMOVED lines=16> */
.L_x_11162:
[----:B------:R-:W-:Y:S02]  /*5150*/  IMAD.U32 R121, RZ, RZ, UR22 ;  /* 0x00000016ff797e24 */ /* 0x000fe4000f8e00ff */
[----:B------:R-:W-:-:S03]  /*5160*/  IMAD.MOV.U32 R20, RZ, RZ, R10 ;  /* 0x000000ffff147224 */ /* 0x000fc600078e000a */
[----:B------:R-:W-:-:S13]  /*5170*/  ISETP.NE.AND P2, PT, R121, 0x1, PT ;  /* 0x000000017900780c */ /* 0x000fda0003f45270 */
[----:B------:R-:W1:Y:S01]  /*5180*/  @P2 LDC.64 R122, c[0x0][0x9e8] ;  /* 0x00027a00ff7a2b82 */ /* 0x000e620000000a00 */
[----:B------:R-:W-:-:S04]  /*5190*/  @P2 IMAD.IADD R21, R0, 0x1, R7 ;  /* 0x0000000100152824 */ /* 0x000fc800078e0207 */
[----:B-1----:R-:W-:-:S05]  /*51a0*/  @P2 IMAD.HI.U32 R120, R21, R122, RZ ;  /* 0x0000007a15782227 */ /* 0x002fca00078e00ff */
[----:B------:R-:W-:-:S07]  /*51b0*/  @P2 SHF.R.U32.HI R20, RZ, R123, R120 ;  /* 0x0000007bff142219 */ /* 0x000fce0000011678 */
.L_x_11163:
[----:B------:R-:W-:Y:S05]  /*51c0*/  BSYNC B0 ;  /* 0x0000000000007941 */ /* 0x000fea0003800000 */
.L_x_11161:
[----:B------:R-:W-:-:S04]  /*51d0*/  IMAD R20, R20, R121, -R11 ;  /* 0x0000007914147224 */ /* 0x000fc800078e0a0b */
[----:B------:R-:W-:-:S05]  /*51e0*/  IMAD R20, R17, -0x2, R20 ;  /* 0xfffffffe11147824 */ /* 0x000fca00078e0214 */
[----:B------:R-:W-:Y:S02]  /*51f0*/  VIADDMNMX R12, R20, R121, R12, PT ;  /* 0x00000079140c7246 */ /* 0x000fe4000380010c */
[----:B------:R-:W-:-:S07]  /*5200*/  VIMNMX R13, R13, R20, !PT ;  /* 0x000000140d0d7248 */ /* 0x000fce0007fe0100 */
.L_x_11160:
        /* <DEDUP_REMOVED lines=113> */
.L_x_11166:
[----:B------:R-:W-:-:S05]  /*5920*/  IMAD.U32 R20, RZ, RZ, UR22 ;  /* 0x00000016ff147e24 */ /* 0x000fca000f8e00ff */
[----:B------:R-:W-:-:S13]  /*5930*/  ISETP.NE.AND P3, PT, R20, 0x1, PT ;  /* 0x000000011400780c */ /* 0x000fda0003f65270 */
[----:B------:R-:W1:Y:S02]  /*5940*/  @P3 LDC.64 R12, c[0x0][0x9e8] ;  /* 0x00027a00ff0c3b82 */ /* 0x000e640000000a00 */
[----:B-1----:R-:W-:-:S05]  /*5950*/  @P3 IMAD.HI.U32 R12, R123, R12, RZ ;  /* 0x0000000c7b0c3227 */ /* 0x002fca00078e00ff */
[----:B------:R-:W-:-:S07]  /*5960*/  @P3 SHF.R.U32.HI R123, RZ, R13, R12 ;  /* 0x0000000dff7b3219 */ /* 0x000fce000001160c */
.L_x_11167:
[----:B------:R-:W-:Y:S05]  /*5970*/  BSYNC B0 ;  /* 0x0000000000007941 */ /* 0x000fea0003800000 */
.L_x_11165:
[----:B------:R-:W-:-:S04]  /*5980*/  IMAD R12, R123, R20, -R11 ;  /* 0x000000147b0c7224 */ /* 0x000fc800078e0a0b */
[----:B------:R-:W-:-:S05]  /*5990*/  IMAD R12, R17, -0x2, R12 ;  /* 0xfffffffe110c7824 */ /* 0x000fca00078e020c */
[----:B------:R-:W-:Y:S02]  /*59a0*/  VIADDMNMX R15, R12, R20, R15, PT ;  /* 0x000000140c0f7246 */ /* 0x000fe4000380010f */
[----:B------:R-:W-:-:S07]  /*59b0*/  VIMNMX R14, R14, R12, !PT ;  /* 0x0000000c0e0e7248 */ /* 0x000fce0007fe0100 */
.L_x_11164:
[----:B------:R-:W-:Y:S01]  /*59c0*/  FMNMX.FTZ R12, R121, R6, !PT ;  /* 0x00000006790c7209 */ /* 0x000fe20007810000 */
[----:B------:R-:W-:Y:S01]  /*59d0*/  UMOV UR10, UR21 ;  /* 0x00000015000a7c82 */ /* 0x000fe20008000000 */
        /* <DEDUP_REMOVED lines=101> */
[----:B------:R-:W-:Y:S02]  /*6030*/  FMNMX.FTZ R20, R26, R9, !PT ;  /* 0x000000091a147209 */ /* 0x000fe40007810000 */
[----:B------:R-:W-:Y:S01]  /*6040*/  ISETP.LT.OR P5, PT, R15, 0x51, P5 ;  /* 0x000000510f00780c */ /* 0x000fe20002fa1670 */
        /* <DEDUP_REMOVED lines=45> */
[----:B------:R-:W-:Y:S01]  /*6320*/  FMNMX.FTZ R20, R50, R37, !PT ;  /* 0x0000002532147209 */ /* 0x000fe20007810000 */
[----:B------:R-:W-:Y:S01]  /*6330*/  FFMA.FTZ R37, R45, UR10, -R12 ;  /* 0x0000000a2d257c23 */ /* 0x000fe2000801080c */
[----:B------:R-:W-:Y:S01]  /*6340*/  ISETP.LT.OR P4, PT, R15, 0x61, P4 ;  /* 0x000000610f00780c */ /* 0x000fe20002781670 */
[----:B------:R-:W-:Y:S01]  /*6350*/  MUFU.EX2 R13, R13 ;  /* 0x0000000d000d7308 */ /* 0x000fe20000000800 */
[----:B------:R-:W-:Y:S02]  /*6360*/  FMNMX.FTZ R41, R51, R20, !PT ;  /* 0x0000001433297209 */ /* 0x000fe40007810000 */
[----:B------:R-:W-:Y:S02]  /*6370*/  ISETP.GT.AND P5, PT, R14, 0x68, P2 ;  /* 0x000000680e00780c */ /* 0x000fe400017a4270 */
[----:B------:R-:W-:-:S02]  /*6380*/  FMNMX.FTZ R20, R54, R41, !PT ;  /* 0x0000002936147209 */ /* 0x000fc40007810000 */
        /* <DEDUP_REMOVED lines=12> */
[----:B------:R-:W-:Y:S01]  /*6450*/  MUFU.EX2 R144, R144 ;  /* 0x0000009000907308 */ /* 0x000fe20000000800 */
[----:B------:R-:W-:Y:S02]  /*6460*/  FMNMX.FTZ R45, R63, R20, !PT ;  /* 0x000000143f2d7209 */ /* 0x000fe40007810000 */
[----:B------:R-:W-:Y:S02]  /*6470*/  ISETP.LT.OR P4, PT, R15, 0x6a, P4 ;  /* 0x0000006a0f00780c */ /* 0x000fe40002781670 */
[----:B------:R-:W-:Y:S01]  /*6480*/  FMNMX.FTZ R20, R66, R45, !PT ;  /* 0x0000002d42147209 */ /* 0x000fe20007810000 */
[----:B------:R-:W-:Y:S01]  /*6490*/  FFMA.FTZ R45, R53, UR10, -R12 ;  /* 0x0000000a352d7c23 */ /* 0x000fe2000801080c */
[----:B------:R-:W-:Y:S01]  /*64a0*/  ISETP.GT.AND P3, PT, R14, 0x70, P2 ;  /* 0x000000700e00780c */ /* 0x000fe20001764270 */
[----:B------:R-:W-:Y:S01]  /*64b0*/  MUFU.EX2 R25, R25 ;  /* 0x0000001900197308 */ /* 0x000fe20000000800 */
[----:B------:R-:W-:-:S02]  /*64c0*/  FMNMX.FTZ R49, R67, R20, !PT ;  /* 0x0000001443317209 */ /* 0x000fc40007810000 */
[----:B------:R-:W-:Y:S02]  /*64d0*/  FSEL R78, R78, -INF , !P5 ;  /* 0xff8000004e4e7808 */ /* 0x000fe40006800000 */
[----:B------:R-:W-:Y:S02]  /*64e0*/  FMNMX.FTZ R20, R70, R49, !PT ;  /* 0x0000003146147209 */ /* 0x000fe40007810000 */
[----:B------:R-:W-:Y:S01]  /*64f0*/  FSEL R79, R79, -INF , !P4 ;  /* 0xff8000004f4f7808 */ /* 0x000fe20006000000 */
[----:B------:R-:W-:Y:S01]  /*6500*/  MUFU.EX2 R146, R146 ;  /* 0x0000009200927308 */ /* 0x000fe20000000800 */
[----:B------:R-:W-:Y:S02]  /*6510*/  FMNMX.FTZ R49, R71, R20, !PT ;  /* 0x0000001447317209 */ /* 0x000fe40007810000 */
[----:B------:R-:W-:Y:S02]  /*6520*/  ISETP.GT.AND P5, PT, R14, 0x71, P2 ;  /* 0x000000710e00780c */ /* 0x000fe400017a4270 */
[----:B------:R-:W-:Y:S01]  /*6530*/  FMNMX.FTZ R20, R74, R49, !PT ;  /* 0x000000314a147209 */ /* 0x000fe20007810000 */
[--C-:B------:R-:W-:Y:S01]  /*6540*/  FFMA.FTZ R49, R57, UR10, -R12.reuse ;  /* 0x0000000a39317c23 */ /* 0x100fe2000801080c */
[C---:B------:R-:W-:Y:S01]  /*6550*/  ISETP.GT.AND P4, PT, R14.reuse, 0x78, P2 ;  /* 0x000000780e00780c */ /* 0x040fe20001784270 */
[--C-:B------:R-:W-:Y:S01]  /*6560*/  FFMA.FTZ R57, R69, UR10, -R12.reuse ;  /* 0x0000000a45397c23 */ /* 0x100fe2000801080c */
[----:B------:R-:W-:Y:S01]  /*6570*/  FMNMX.FTZ R53, R75, R20, !PT ;  /* 0x000000144b357209 */ /* 0x000fe20007810000 */
[----:B------:R-:W-:Y:S01]  /*6580*/  FFMA.FTZ R69, R81, UR10, -R12 ;  /* 0x0000000a51457c23 */ /* 0x000fe2000801080c */
[----:B------:R-:W-:Y:S01]  /*6590*/  ISETP.GT.AND P2, PT, R14, 0x79, P2 ;  /* 0x000000790e00780c */ /* 0x000fe20001744270 */
[----:B------:R-:W-:Y:S01]  /*65a0*/  MUFU.EX2 R29, R29 ;  /* 0x0000001d001d7308 */ /* 0x000fe20000000800 */
[----:B------:R-:W-:-:S02]  /*65b0*/  ISETP.LT.OR P3, PT, R15, 0x71, P3 ;  /* 0x000000710f00780c */ /* 0x000fc40001f61670 */
[----:B------:R-:W-:Y:S02]  /*65c0*/  FMNMX.FTZ R14, R78, R53, !PT ;  /* 0x000000354e0e7209 */ /* 0x000fe40007810000 */
[----:B------:R-:W-:Y:S02]  /*65d0*/  ISETP.LT.OR P5, PT, R15, 0x72, P5 ;  /* 0x000000720f00780c */ /* 0x000fe40002fa1670 */
[----:B------:R-:W-:Y:S01]  /*65e0*/  FSEL R82, R82, -INF , !P3 ;  /* 0xff80000052527808 */ /* 0x000fe20005800000 */
[----:B------:R-:W-:Y:S01]  /*65f0*/  MUFU.EX2 R140, R140 ;  /* 0x0000008c008c7308 */ /* 0x000fe20000000800 */
[----:B------:R-:W-:Y:S02]  /*6600*/  FMNMX.FTZ R53, R79, R14, !PT ;  /* 0x0000000e4f357209 */ /* 0x000fe40007810000 */
[----:B------:R-:W-:Y:S02]  /*6610*/  ISETP.LT.OR P4, PT, R15, 0x79, P4 ;  /* 0x000000790f00780c */ /* 0x000fe40002781670 */
[----:B------:R-:W-:-:S02]  /*6620*/  FSEL R83, R83, -INF , !P5 ;  /* 0xff80000053537808 */ /* 0x000fc40006800000 */
[----:B------:R-:W-:Y:S01]  /*6630*/  FMNMX.FTZ R14, R82, R53, !PT ;  /* 0x00000035520e7209 */ /* 0x000fe20007810000 */
[----:B------:R-:W-:Y:S01]  /*6640*/  MUFU.EX2 R33, R33 ;  /* 0x0000002100217308 */ /* 0x000fe20000000800 */
[----:B------:R-:W-:Y:S01]  /*6650*/  ISETP.LT.OR P2, PT, R15, 0x7a, P2 ;  /* 0x0000007a0f00780c */ /* 0x000fe20001741670 */
[--C-:B------:R-:W-:Y:S01]  /*6660*/  FFMA.FTZ R15, R61, UR10, -R12.reuse ;  /* 0x0000000a3d0f7c23 */ /* 0x100fe2000801080c */
[----:B------:R-:W-:Y:S01]  /*6670*/  FSEL R86, R86, -INF , !P4 ;  /* 0xff80000056567808 */ /* 0x000fe20006000000 */
[--C-:B------:R-:W-:Y:S01]  /*6680*/  FFMA.FTZ R61, R73, UR10, -R12.reuse ;  /* 0x0000000a493d7c23 */ /* 0x100fe2000801080c */
[----:B------:R-:W-:Y:S02]  /*6690*/  FMNMX.FTZ R53, R83, R14, !PT ;  /* 0x0000000e53357209 */ /* 0x000fe40007810000 */
[----:B------:R-:W-:Y:S01]  /*66a0*/  FSEL R87, R87, -INF , !P2 ;  /* 0xff80000057577808 */ /* 0x000fe20005000000 */
[----:B------:R-:W-:Y:S01]  /*66b0*/  MUFU.EX2 R142, R142 ;  /* 0x0000008e008e7308 */ /* 0x000fe20000000800 */
[----:B------:R-:W-:Y:S01]  /*66c0*/  FMNMX.FTZ R14, R86, R53, !PT ;  /* 0x00000035560e7209 */ /* 0x000fe20007810000 */
[----:B------:R-:W-:-:S03]  /*66d0*/  FFMA.FTZ R53, R65, UR10, -R12 ;  /* 0x0000000a41357c23 */ /* 0x000fc6000801080c */
[----:B------:R-:W-:-:S03]  /*66e0*/  FMNMX.FTZ R14, R87, R14, !PT ;  /* 0x0000000e570e7209 */ /* 0x000fc60007810000 */
[----:B------:R-:W-:Y:S02]  /*66f0*/  MUFU.EX2 R37, R37 ;  /* 0x0000002500257308 */ /* 0x000fe40000000800 */
[----:B------:R-:W1:Y:S06]  /*6700*/  SHFL.BFLY PT, R65, R14, 0x2, 0x1f ;  /* 0x0c401f000e417f89 */ /* 0x000e6c00000e0000 */
[----:B------:R-:W-:Y:S08]  /*6710*/  MUFU.EX2 R136, R136 ;  /* 0x0000008800887308 */ /* 0x000ff00000000800 */
[----:B------:R-:W-:Y:S08]  /*6720*/  MUFU.EX2 R41, R41 ;  /* 0x0000002900297308 */ /* 0x000ff00000000800 */
[----:B------:R-:W-:Y:S01]  /*6730*/  MUFU.EX2 R138, R138 ;  /* 0x0000008a008a7308 */ /* 0x000fe20000000800 */
[----:B-1----:R-:W-:Y:S01]  /*6740*/  FMNMX.FTZ R20, R14, R65, !PT ;  /* 0x000000410e147209 */ /* 0x002fe20007810000 */
[----:B------:R-:W-:Y:S01]  /*6750*/  FFMA.FTZ R65, R77, UR10, -R12 ;  /* 0x0000000a4d417c23 */ /* 0x000fe2000801080c */
[----:B------:R-:W-:-:S03]  /*6760*/  FSEL R77, R11, RZ, P6 ;  /* 0x000000ff0b4d7208 */ /* 0x000fc60003000000 */
[----:B------:R-:W1:Y:S02]  /*6770*/  SHFL.BFLY PT, R73, R20, 0x1, 0x1f ;  /* 0x0c201f0014497f89 */ /* 0x000e6400000e0000 */
[----:B------:R-:W-:Y:S01]  /*6780*/  MUFU.EX2 R45, R45 ;  /* 0x0000002d002d7308 */ /* 0x000fe20000000800 */
[----:B------:R-:W-:-:S07]  /*6790*/  FADD.FTZ R6, -R77, R6 ;  /* 0x000000064d067221 */ /* 0x000fce0000010100 */
[----:B------:R-:W-:Y:S08]  /*67a0*/  MUFU.EX2 R132, R132 ;  /* 0x0000008400847308 */ /* 0x000ff00000000800 */
[----:B------:R-:W-:Y:S01]  /*67b0*/  MUFU.EX2 R49, R49 ;  /* 0x0000003100317308 */ /* 0x000fe20000000800 */
[----:B-1----:R-:W-:Y:S01]  /*67c0*/  FMNMX.FTZ R12, R20, R73, !PT ;  /* 0x00000049140c7209 */ /* 0x002fe20007810000 */
[----:B------:R-:W-:-:S06]  /*67d0*/  FMUL.FTZ R73, R6, UR10 ;  /* 0x0000000a06497c20 */ /* 0x000fcc0008410000 */
[----:B------:R-:W-:Y:S01]  /*67e0*/  MUFU.EX2 R134, R134 ;  /* 0x0000008600867308 */ /* 0x000fe20000000800 */
[C---:B------:R-:W-:Y:S01]  /*67f0*/  FSETP.NEU.FTZ.AND P2, PT, R12.reuse, -INF , PT ;  /* 0xff8000000c00780b */ /* 0x040fe20003f5d000 */
[----:B------:R-:W-:-:S06]  /*6800*/  FMUL.FTZ R32, R12, UR10 ;  /* 0x0000000a0c207c20 */ /* 0x000fcc0008410000 */
[----:B------:R-:W1:Y:S01]  /*6810*/  MUFU.EX2 R73, R73 ;  /* 0x0000004900497308 */ /* 0x000e620000000800 */
[----:B------:R-:W-:-:S05]  /*6820*/  FSEL R32, R32, RZ, P2 ;  /* 0x000000ff20207208 */ /* 0x000fca0001000000 */
        /* <DEDUP_REMOVED lines=10> */
[----:B------:R-:W-:Y:S01]  /*68d0*/  FFMA.FTZ R26, R43, UR10, -R32 ;  /* 0x0000000a2b1a7c23 */ /* 0x000fe20008010820 */
[----:B-1----:R-:W-:Y:S01]  /*68e0*/  FFMA.FTZ R34, R73, R5, R148 ;  /* 0x0000000549227223 */ /* 0x002fe20000010094 */
[--C-:B------:R-:W-:Y:S01]  /*68f0*/  FFMA.FTZ R143, R46, UR10, -R32.reuse ;  /* 0x0000000a2e8f7c23 */ /* 0x100fe20008010820 */
[--C-:B------:R-:W-:Y:S01]  /*6900*/  FFMA.FTZ R28, R47, UR10, -R32.reuse ;  /* 0x0000000a2f1c7c23 */ /* 0x100fe20008010820 */
[----:B------:R-:W-:Y:S01]  /*6910*/  FFMA.FTZ R137, R50, UR10, -R32 ;  /* 0x0000000a32897c23 */ /* 0x000fe20008010820 */
[----:B------:R-:W-:Y:S01]  /*6920*/  FADD.FTZ R5, R13, R34 ;  /* 0x000000220d057221 */ /* 0x000fe20000010000 */
        /* <DEDUP_REMOVED lines=10> */
[----:B------:R-:W-:Y:S01]  /*69d0*/  F2FP.F16.F32.PACK_AB R148, R13, R148 ;  /* 0x000000940d94723e */ /* 0x000fe200000000ff */
        /* <DEDUP_REMOVED lines=15> */
[----:B------:R1:W2:Y:S01]  /*6ad0*/  MUFU.EX2 R9, R5 ;  /* 0x0000000500097308 */ /* 0x0002a20000000800 */
[----:B------:R-:W-:Y:S01]  /*6ae0*/  FADD.FTZ R36, R140, R27 ;  /* 0x0000001b8c247221 */ /* 0x000fe20000010000 */
[----:B------:R-:W-:Y:S01]  /*6af0*/  FFMA.FTZ R86, R86, UR10, -R32 ;  /* 0x0000000a56567c23 */ /* 0x000fe20008010820 */
[----:B------:R-:W-:Y:S01]  /*6b00*/  IMAD.U32 R31, RZ, RZ, UR39 ;  /* 0x00000027ff1f7e24 */ /* 0x000fe2000f8e00ff */
[----:B------:R-:W-:Y:S01]  /*6b10*/  ISETP.GT.AND P2, PT, R8, UR28, PT ;  /* 0x0000001c08007c0c */ /* 0x000fe2000bf44270 */
[----:B------:R-:W-:Y:S01]  /*6b20*/  FADD.FTZ R27, R33, R36 ;  /* 0x00000024211b7221 */ /* 0x000fe20000010000 */
[----:B------:R-:W-:Y:S01]  /*6b30*/  FFMA.FTZ R36, R59, UR10, -R32 ;  /* 0x0000000a3b247c23 */ /* 0x000fe20008010820 */
[----:B------:R-:W-:Y:S01]  /*6b40*/  UMOV UR39, UR27 ;  /* 0x0000001b00277c82 */ /* 0x000fe20008000000 */
[----:B------:R-:W3:Y:S01]  /*6b50*/  MUFU.EX2 R145, R145 ;  /* 0x0000009100917308 */ /* 0x000ee20000000800 */
[----:B------:R-:W-:Y:S01]  /*6b60*/  FADD.FTZ R38, R142, R27 ;  /* 0x0000001b8e267221 */ /* 0x000fe20000010000 */
[----:B------:R-:W-:Y:S01]  /*6b70*/  @!P1 LEA R31, R31, UR40, 0x3 ;  /* 0x000000281f1f9c11 */ /* 0x000fe2000f8e18ff */
[----:B------:R-:W-:Y:S01]  /*6b80*/  FMUL.FTZ R88, R88, R73 ;  /* 0x0000004958587220 */ /* 0x000fe20000410000 */
[----:B------:R-:W-:Y:S01]  /*6b90*/  F2FP.F16.F32.PACK_AB R150, R21, R150 ;  /* 0x000000961596723e */ /* 0x000fe200000000ff */
[----:B-1----:R-:W-:Y:S01]  /*6ba0*/  FADD.FTZ R5, R37, R38 ;  /* 0x0000002625057221 */ /* 0x002fe20000010000 */
[----:B------:R-:W-:Y:S01]  /*6bb0*/  F2FP.F16.F32.PACK_AB R144, R25, R144 ;  /* 0x000000901990723e */ /* 0x000fe200000000ff */
[----:B------:R-:W-:Y:S01]  /*6bc0*/  @!P1 VIADD R31, R31, 0x16860 ;  /* 0x000168601f1f9836 */ /* 0x000fe20000000000 */
[----:B------:R-:W1:Y:S01]  /*6bd0*/  MUFU.EX2 R20, R20 ;  /* 0x0000001400147308 */ /* 0x000e620000000800 */
[----:B--2---:R-:W-:Y:S01]  /*6be0*/  FFMA.FTZ R38, R9, R4, R6 ;  /* 0x0000000409267223 */ /* 0x004fe20000010006 */
[----:B------:R-:W-:Y:S01]  /*6bf0*/  FADD.FTZ R42, R136, R5 ;  /* 0x00000005882a7221 */ /* 0x000fe20000010000 */
[----:B------:R-:W-:Y:S01]  /*6c00*/  FFMA.FTZ R4, R63, UR10, -R32 ;  /* 0x0000000a3f047c23 */ /* 0x000fe20008010820 */
[----:B------:R-:W-:Y:S01]  /*6c10*/  @!P1 PRMT R31, RZ, 0x654, R31 ;  /* 0x00000654ff1f9816 */ /* 0x000fe2000000001f */
[----:B------:R-:W-:Y:S01]  /*6c20*/  FADD.FTZ R40, R149, R38 ;  /* 0x0000002695287221 */ /* 0x000fe20000010000 */
[----:B------:R-:W-:Y:S01]  /*6c30*/  FADD.FTZ R27, R41, R42 ;  /* 0x0000002a291b7221 */ /* 0x000fe20000010000 */
[----:B------:R-:W-:Y:S01]  /*6c40*/  FFMA.FTZ R38, R67, UR10, -R32 ;  /* 0x0000000a43267c23 */ /* 0x000fe20008010820 */
[----:B------:R-:W2:Y:S01]  /*6c50*/  MUFU.EX2 R147, R147 ;  /* 0x0000009300937308 */ /* 0x000ea20000000800 */
[----:B------:R-:W-:Y:S01]  /*6c60*/  FADD.FTZ R5, R151, R40 ;  /* 0x0000002897057221 */ /* 0x000fe20000010000 */
[----:B------:R-:W-:Y:S01]  /*6c70*/  FADD.FTZ R40, R138, R27 ;  /* 0x0000001b8a287221 */ /* 0x000fe20000010000 */
[----:B------:R4:W-:Y:S01]  /*6c80*/  @!P1 SYNCS.ARRIVE.TRANS64.RED.A1T0 RZ, [R31+URZ], RZ ;  /* 0x000000ff1fff99a7 */ /* 0x0009e2000810043f */
[----:B------:R-:W-:Y:S01]  /*6c90*/  F2FP.F16.F32.PACK_AB R149, R149, R6 ;  /* 0x000000069595723e */ /* 0x000fe200000000ff */
[----:B------:R-:W-:Y:S01]  /*6ca0*/  FADD.FTZ R42, R14, R5 ;  /* 0x000000050e2a7221 */ /* 0x000fe20000010000 */
[----:B------:R-:W-:Y:S01]  /*6cb0*/  FADD.FTZ R27, R45, R40 ;  /* 0x000000282d1b7221 */ /* 0x000fe20000010000 */
[----:B------:R-:W-:Y:S01]  /*6cc0*/  FFMA.FTZ R40, R71, UR10, -R32 ;  /* 0x0000000a47287c23 */ /* 0x000fe20008010820 */
[----:B------:R-:W5:Y:S01]  /*6cd0*/  MUFU.EX2 R24, R24 ;  /* 0x0000001800187308 */ /* 0x000f620000000800 */
[----:B---3--:R-:W-:Y:S01]  /*6ce0*/  FADD.FTZ R5, R145, R42 ;  /* 0x0000002a91057221 */ /* 0x008fe20000010000 */
[----:B------:R-:W-:Y:S01]  /*6cf0*/  FADD.FTZ R44, R132, R27 ;  /* 0x0000001b842c7221 */ /* 0x000fe20000010000 */
[----:B------:R-:W-:Y:S01]  /*6d00*/  FFMA.FTZ R32, R87, UR10, -R32 ;  /* 0x0000000a57207c23 */ /* 0x000fe20008010820 */
[-C--:B------:R-:W-:Y:S01]  /*6d10*/  FMUL.FTZ R90, R90, R9.reuse ;  /* 0x000000095a5a7220 */ /* 0x080fe20000410000 */
[----:B-1----:R-:W-:Y:S01]  /*6d20*/  FADD.FTZ R42, R20, R5 ;  /* 0x00000005142a7221 */ /* 0x002fe20000010000 */
[----:B------:R-:W-:Y:S01]  /*6d30*/  FADD.FTZ R27, R49, R44 ;  /* 0x0000002c311b7221 */ /* 0x000fe20000010000 */
[-C--:B------:R-:W-:Y:S01]  /*6d40*/  FMUL.FTZ R91, R91, R9.reuse ;  /* 0x000000095b5b7220 */ /* 0x080fe20000410000 */
[----:B------:R-:W1:Y:S01]  /*6d50*/  MUFU.EX2 R141, R141 ;  /* 0x0000008d008d7308 */ /* 0x000e620000000800 */
        /* <DEDUP_REMOVED lines=8> */
[----:B-----5:R-:W-:Y:S01]  /*6de0*/  FADD.FTZ R42, R24, R5 ;  /* 0x00000005182a7221 */ /* 0x020fe20000010000 */
        /* <DEDUP_REMOVED lines=10> */
[----:B------:R-:W-:Y:S01]  /*6e90*/  FMUL.FTZ R119, R119, R9 ;  /* 0x0000000977777220 */ /* 0x000fe20000410000 */
[----:B------:R-:W-:Y:S01]  /*6ea0*/  F2FP.F16.F32.PACK_AB R146, R29, R146 ;  /* 0x000000921d92723e */ /* 0x000fe200000000ff */
[-C--:B------:R-:W-:Y:S01]  /*6eb0*/  FMUL.FTZ R89, R89, R73.reuse ;  /* 0x0000004959597220 */ /* 0x080fe20000410000 */
[----:B------:R-:W-:Y:S01]  /*6ec0*/  F2FP.F16.F32.PACK_AB R140, R33, R140 ;  /* 0x0000008c218c723e */ /* 0x000fe200000000ff */
        /* <DEDUP_REMOVED lines=12> */
[----:B------:R-:W-:Y:S01]  /*6f90*/  F2FP.F16.F32.PACK_AB R134, R15, R134 ;  /* 0x000000860f86723e */ /* 0x000fe200000000ff */
        /* <DEDUP_REMOVED lines=13> */
[----:B------:R-:W-:Y:S01]  /*7070*/  FMUL.FTZ R117, R117, R73 ;  /* 0x0000004975757220 */ /* 0x000fe20000410000 */
[----:B------:R-:W-:Y:S01]  /*7080*/  F2FP.F16.F32.PACK_AB R151, R14, R151 ;  /* 0x000000970e97723e */ /* 0x000fe200000000ff */
[----:B------:R-:W-:Y:S01]  /*7090*/  VIADD R8, R8, 0xffffffff ;  /* 0xffffffff08087836 */ /* 0x000fe20000000000 */
[----:B------:R-:W-:Y:S01]  /*70a0*/  F2FP.F16.F32.PACK_AB R145, R20, R145 ;  /* 0x000000911491723e */ /* 0x000fe200000000ff */
[----:B------:R-:W-:Y:S01]  /*70b0*/  IMAD.MOV.U32 R6, RZ, RZ, R11 ;  /* 0x000000ffff067224 */ /* 0x000fe200078e000b */
[----:B------:R-:W-:Y:S01]  /*70c0*/  F2FP.F16.F32.PACK_AB R147, R24, R147 ;  /* 0x000000931893723e */ /* 0x000fe200000000ff */
[----:B------:R-:W2:Y:S01]  /*70d0*/  MUFU.EX2 R130, R130 ;  /* 0x0000008200827308 */ /* 0x000ea20000000800 */
[C---:B---3--:R-:W-:Y:S01]  /*70e0*/  FADD.FTZ R27, R53.reuse, R44 ;  /* 0x0000002c351b7221 */ /* 0x048fe20000010000 */
[----:B------:R-:W-:Y:S01]  /*70f0*/  F2FP.F16.F32.PACK_AB R128, R53, R128 ;  /* 0x000000803580723e */ /* 0x000fe200000000ff */
[----:B------:R-:W-:Y:S01]  /*7100*/  IMAD.MOV.U32 R9, RZ, RZ, R12 ;  /* 0x000000ffff097224 */ /* 0x000fe200078e000c */
[----:B------:R-:W-:-:S04]  /*7110*/  F2FP.F16.F32.PACK_AB R141, R26, R141 ;  /* 0x0000008d1a8d723e */ /* 0x000fc800000000ff */
        /* <DEDUP_REMOVED lines=71> */
[----:B--2---:R-:W-:Y:S01]  /*7590*/  FADD.FTZ R42, R123, R42 ;  /* 0x0000002a7b2a7221 */ /* 0x004fe20000010000 */
[C---:B---3--:R-:W-:Y:S01]  /*75a0*/  FADD.FTZ R5, R77.reuse, R44 ;  /* 0x0000002c4d057221 */ /* 0x048fe20000010000 */
[----:B------:R-:W-:Y:S02]  /*75b0*/  F2FP.F16.F32.PACK_AB R122, R77, R122 ;  /* 0x0000007a4d7a723e */ /* 0x000fe400000000ff */
[C---:B-1----:R-:W-:Y:S01]  /*75c0*/  FADD.FTZ R4, R32.reuse, R42 ;  /* 0x0000002a20047221 */ /* 0x042fe20000010000 */
[----:B------:R-:W-:Y:S01]  /*75d0*/  F2FP.F16.F32.PACK_AB R123, R32, R123 ;  /* 0x0000007b207b723e */ /* 0x000fe200000000ff */
[----:B----4-:R-:W-:Y:S06]  /*75e0*/  @P2 BRA `(.L_x_11168) ;  /* 0xffffffd000d42947 */ /* 0x010fec000383ffff */
[----:B------:R-:W-:Y:S01]  /*75f0*/  IMAD.MOV.U32 R9, RZ, RZ, R12 ;  /* 0x000000ffff097224 */ /* 0x000fe200078e000c */
[----:B------:R-:W-:Y:S01]  /*7600*/  UMOV UR39, UR27 ;  /* 0x0000001b00277c82 */ /* 0x000fe20008000000 */
[----:B------:R-:W-:Y:S01]  /*7610*/  IMAD.MOV.U32 R6, RZ, RZ, R11 ;  /* 0x000000ffff067224 */ /* 0x000fe200078e000b */
[----:B------:R-:W-:-:S06]  /*7620*/  UMOV UR37, UR26 ;  /* 0x0000001a00257c82 */ /* 0x000fcc0008000000 */
.L_x_11151:
        /* <DEDUP_REMOVED lines=15> */
.L_x_11170:
[----:B------:R-:W-:-:S11]  /*7720*/  UISETP.NE.AND UP0, UPT, UR11, 0x1, UPT ;  /* 0x000000010b00788c */ /* 0x000fd6000bf05270 */
[----:B------:R-:W-:Y:S02]  /*7730*/  @UP0 ULDC.64 UR14, c[0x0][0x9e8] ;  /* 0x00027a00000e0ab9 */ /* 0x000fe40000000a00 */
[----:B------:R-:W-:-:S04]  /*7740*/  UIMAD.WIDE.U32 UR6, UR49, UR14, URZ ;  /* 0x0000000e310672a5 */ /* 0x000fc8000f8e003f */
[----:B------:R-:W-:-:S12]  /*7750*/  @UP0 USHF.R.U32.HI UR49, URZ, UR15, UR7 ;  /* 0x0000000f3f310299 */ /* 0x000fd80008011607 */
.L_x_11171:
[----:B------:R-:W-:-:S04]  /*7760*/  UIMAD UR49, UR49, UR11, URZ ;  /* 0x0000000b313172a4 */ /* 0x000fc8000f8e023f */
[----:B------:R-:W-:-:S04]  /*7770*/  UISETP.LT.AND UP0, UPT, UR23, UR49, UPT ;  /* 0x000000311700728c */ /* 0x000fc8000bf01270 */
[----:B------:R-:W-:-:S12]  /*7780*/  USEL UR23, UR23, UR49, !UP0 ;  /* 0x0000003117177287 */ /* 0x000fd8000c000000 */
.L_x_11169:
        /* <DEDUP_REMOVED lines=13> */
.L_x_11181:
        /* <DEDUP_REMOVED lines=9> */
.L_x_11174:
[----:B------:R-:W-:Y:S01]  /*78f0*/  ULEA UR6, UR39, UR40, 0x3 ;  /* 0x0000002827067291 */ /* 0x000fe2000f8e183f */
[----:B------:R-:W-:-:S05]  /*7900*/  IMAD.U32 R6, RZ, RZ, UR37 ;  /* 0x00000025ff067e24 */ /* 0x000fca000f8e00ff */
[----:B------:R-:W-:-:S04]  /*7910*/  SHF.L.U32 R6, R6, 0x1f, RZ ;  /* 0x0000001f06067819 */ /* 0x000fc800000006ff */
[----:B------:R1:W2:Y:S01]  /*7920*/  SYNCS.PHASECHK.TRANS64.TRYWAIT P2, [UR6+0x16830], R6 ;  /* 0x01683006ff0075a7 */ /* 0x0002a20008040146 */
[----:B------:R-:W-:Y:S05]  /*7930*/  @!P0 BRA `(.L_x_11175) ;  /* 0x0000000000048947 */ /* 0x000fea0003800000 */
[----:B------:R-:W-:Y:S01]  /*7940*/  BPT.TRAP 0x1 ;  /* 0x000000040000795c */ /* 0x000fe20000300000 */
.L_x_11175:
[----:B--2---:R-:W-:Y:S05]  /*7950*/  @P2 BRA `(.L_x_11173) ;  /* 0x0000000000082947 */ /* 0x004fea0003800000 */
[----:B------:R-:W2:Y:S02]  /*7960*/  SYNCS.PHASECHK.TRANS64.TRYWAIT P2, [UR6+0x16830], R6 ;  /* 0x01683006ff0075a7 */ /* 0x000ea40008040146 */
[----:B--2---:R-:W-:Y:S05]  /*7970*/  @!P2 BRA `(.L_x_11176) ;  /* 0x0000008c004ca947 */ /* 0x004fea0003800000 */
.L_x_11173:
        /* <DEDUP_REMOVED lines=25> */
.L_x_11178:
[----:B------:R-:W-:Y:S01]  /*7b10*/  ULEA UR6, UR23, UR40, 0x3 ;  /* 0x0000002817067291 */ /* 0x000fe2000f8e183f */
[----:B------:R-:W-:-:S05]  /*7b20*/  IMAD.U32 R6, RZ, RZ, UR24 ;  /* 0x00000018ff067e24 */ /* 0x000fca000f8e00ff */
[----:B------:R-:W-:-:S04]  /*7b30*/  SHF.L.U32 R6, R6, 0x1f, RZ ;  /* 0x0000001f06067819 */ /* 0x000fc800000006ff */
[----:B------:R1:W2:Y:S01]  /*7b40*/  SYNCS.PHASECHK.TRANS64.TRYWAIT P2, [UR6+0x16850], R6 ;  /* 0x01685006ff0075a7 */ /* 0x0002a20008040146 */
[----:B------:R-:W-:Y:S05]  /*7b50*/  @!P0 BRA `(.L_x_11179) ;  /* 0x0000000000048947 */ /* 0x000fea0003800000 */
[----:B------:R-:W-:Y:S01]  /*7b60*/  BPT.TRAP 0x1 ;  /* 0x000000040000795c */ /* 0x000fe20000300000 */
.L_x_11179:
[----:B--2---:R-:W-:Y:S05]  /*7b70*/  @P2 BRA `(.L_x_11177) ;  /* 0x0000000000082947 */ /* 0x004fea0003800000 */
[----:B------:R-:W2:Y:S02]  /*7b80*/  SYNCS.PHASECHK.TRANS64.TRYWAIT P2, [UR6+0x16850], R6 ;  /* 0x01685006ff0075a7 */ /* 0x000ea40008040146 */
[----:B--2---:R-:W-:Y:S05]  /*7b90*/  @!P2 BRA `(.L_x_11180) ;  /* 0x0000008800dca947 */ /* 0x004fea0003800000 */
.L_x_11177:
[----:B------:R-:W-:Y:S01]  /*7ba0*/  UIADD3 UR6, UR40, 0x400, URZ ;  /* 0x0000040028067890 */ /* 0x000fe2000fffe03f */
[----:B------:R-:W-:Y:S01]  /*7bb0*/  WARPGROUP.ARRIVE ;  /* 0x00000000000079c5 */ /* 0x000fe20000000000 */
[----:B------:R-:W-:Y:S01]  /*7bc0*/  UMOV UR7, 0x40000040 ;  /* 0x4000004000077882 */ /* 0x000fe20000000000 */
[----:B-12---:R-:W-:Y:S01]  /*7bd0*/  FMNMX.FTZ R6, R24, R11, !PT ;  /* 0x0000000b18067209 */ /* 0x006fe20007810000 */
[----:B------:R-:W-:Y:S01]  /*7be0*/  USHF.R.U32.HI UR6, URZ, 0x4, UR6 ;  /* 0x000000043f067899 */ /* 0x000fe20008011606 */
[----:B------:R-:W-:Y:S01]  /*7bf0*/  FMNMX.FTZ R14, R26, R10, !PT ;  /* 0x0000000a1a0e7209 */ /* 0x000fe20007810000 */
[----:B------:R-:W-:Y:S01]  /*7c00*/  UMOV UR10, UR22 ;  /* 0x00000016000a7c82 */ /* 0x000fe20008000000 */
[----:B------:R-:W-:Y:S01]  /*7c10*/  FMNMX.FTZ R9, R25, R6, !PT ;  /* 0x0000000619097209 */ /* 0x000fe20007810000 */
[----:B------:R-:W-:Y:S01]  /*7c20*/  ULOP3.LUT UR6, UR6, 0x3fff, URZ, 0xc0, !UPT ;  /* 0x00003fff06067892 */ /* 0x000fe2000f8ec03f */
[----:B------:R-:W-:Y:S01]  /*7c30*/  ISETP.GE.U32.AND P2, PT, R2, 0x180, PT ;  /* 0x000001800200780c */ /* 0x000fe20003f46070 */
[----:B------:R-:W-:Y:S01]  /*7c40*/  UMOV UR24, UR37 ;  /* 0x0000002500187c82 */ /* 0x000fe20008000000 */
[----:B------:R-:W-:Y:S01]  /*7c50*/  FMNMX.FTZ R6, R28, R9, !PT ;  /* 0x000000091c067209 */ /* 0x000fe20007810000 */
[----:B------:R-:W-:-:S03]  /*7c60*/  ULEA UR11, UR23, UR6, 0xa ;  /* 0x00000006170b7291 */ /* 0x000fc6000f8e503f */
[----:B------:R-:W-:-:S04]  /*7c70*/  FMNMX.FTZ R9, R29, R6, !PT ;  /* 0x000000061d097209 */ /* 0x000fc80007810000 */
[----:B------:R-:W-:Y:S01]  /*7c80*/  UMOV UR6, UR11 ;  /* 0x0000000b00067c82 */ /* 0x000fe20008000000 */
[----:B------:R-:W-:Y:S01]  /*7c90*/  FMNMX.FTZ R6, R32, R9, !PT ;  /* 0x0000000920067209 */ /* 0x000fe20007810000 */
[----:B------:R-:W-:Y:S01]  /*7ca0*/  HGMMA.64x64x16.F32 R88, R148, gdesc[UR4].tnspB, R88, gsb0 ;  /* 0x40e0000494587df0 */ /* 0x000fe20008000858 */
        /* <DEDUP_REMOVED lines=33> */
[----:B------:R-:W-:-:S05]  /*7ec0*/  FMNMX.FTZ R9, R85, R6, !PT ;  /* 0x0000000655097209 */ /* 0x000fca0007810000 */
        /* <DEDUP_REMOVED lines=12> */
[----:B-1----:R-:W-:Y:S02]  /*7f90*/  FMNMX.FTZ R6, R13, R6, !PT ;  /* 0x000000060d067209 */ /* 0x002fe40007810000 */
[----:B------:R-:W-:Y:S01]  /*7fa0*/  FMNMX.FTZ R14, R42, R9, !PT ;  /* 0x000000092a0e7209 */ /* 0x000fe20007810000 */
[----:B------:R-:W-:Y:S01]  /*7fb0*/  HGMMA.64x64x16.F32 R88, R140, gdesc[UR4].tnspB, R88, gsb0 ;  /* 0x40e000048c587df0 */ /* 0x000fe20008000858 */
[----:B------:R-:W-:Y:S01]  /*7fc0*/  UIADD3 UR6, UR11, 0x180, URZ ;  /* 0x000001800b067890 */ /* 0x000fe2000fffe03f */
[----:B------:R-:W-:Y:S01]  /*7fd0*/  FADD.FTZ R11, -R6, R11 ;  /* 0x0000000b060b7221 */ /* 0x000fe20000010100 */
[----:B------:R-:W-:Y:S01]  /*7fe0*/  UMOV UR7, 0x40000040 ;  /* 0x4000004000077882 */ /* 0x000fe20000000000 */
[----:B------:R-:W-:-:S02]  /*7ff0*/  FMNMX.FTZ R9, R43, R14, !PT ;  /* 0x0000000e2b097209 */ /* 0x000fc40007810000 */
[----:B------:R-:W-:Y:S01]  /*8000*/  FMUL.FTZ R12, R11, UR10 ;  /* 0x0000000a0b0c7c20 */ /* 0x000fe20008410000 */
[----:B------:R-:W-:Y:S01]  /*8010*/  FMUL.FTZ R11, R6, UR10 ;  /* 0x0000000a060b7c20 */ /* 0x000fe20008410000 */
[----:B------:R-:W-:-:S03]  /*8020*/  FMNMX.FTZ R14, R46, R9, !PT ;  /* 0x000000092e0e7209 */ /* 0x000fc60007810000 */
        /* <DEDUP_REMOVED lines=20> */
[----:B------:R1:W2:Y:S01]  /*8170*/  MUFU.EX2 R13, R24 ;  /* 0x00000018000d7308 */ /* 0x0002a20000000800 */
[----:B------:R-:W-:Y:S01]  /*8180*/  FMNMX.FTZ R14, R58, R9, !PT ;  /* 0x000000093a0e7209 */ /* 0x000fe20007810000 */
[--C-:B------:R-:W-:Y:S01]  /*8190*/  FFMA.FTZ R41, R57, UR10, -R11.reuse ;  /* 0x0000000a39297c23 */ /* 0x100fe2000801080b */
[--C-:B------:R-:W-:Y:S01]  /*81a0*/  FFMA.FTZ R53, R65, UR10, -R11.reuse ;  /* 0x0000000a41357c23 */ /* 0x100fe2000801080b */
[--C-:B------:R-:W-:Y:S01]  /*81b0*/  FFMA.FTZ R20, R68, UR10, -R11.reuse ;  /* 0x0000000a44147c23 */ /* 0x100fe2000801080b */
[----:B------:R-:W-:Y:S01]  /*81c0*/  FMNMX.FTZ R9, R59, R14, !PT ;  /* 0x0000000e3b097209 */ /* 0x000fe20007810000 */
[--C-:B------:R-:W-:Y:S01]  /*81d0*/  FFMA.FTZ R57, R69, UR10, -R11.reuse ;  /* 0x0000000a45397c23 */ /* 0x100fe2000801080b */
[--C-:B------:R-:W-:Y:S01]  /*81e0*/  FFMA.FTZ R65, R77, UR10, -R11.reuse ;  /* 0x0000000a4d417c23 */ /* 0x100fe2000801080b */
[----:B------:R-:W3:Y:S01]  /*81f0*/  MUFU.EX2 R148, R148 ;  /* 0x0000009400947308 */ /* 0x000ee20000000800 */
[----:B------:R-:W-:Y:S01]  /*8200*/  FMNMX.FTZ R14, R62, R9, !PT ;  /* 0x000000093e0e7209 */ /* 0x000fe20007810000 */
[--C-:B-1----:R-:W-:Y:S01]  /*8210*/  FFMA.FTZ R24, R72, UR10, -R11.reuse ;  /* 0x0000000a48187c23 */ /* 0x102fe2000801080b */
[--C-:B------:R-:W-:Y:S01]  /*8220*/  FFMA.FTZ R32, R80, UR10, -R11.reuse ;  /* 0x0000000a50207c23 */ /* 0x100fe2000801080b */
[--C-:B------:R-:W-:Y:S01]  /*8230*/  FFMA.FTZ R69, R81, UR10, -R11.reuse ;  /* 0x0000000a51457c23 */ /* 0x100fe2000801080b */
[----:B------:R-:W-:Y:S01]  /*8240*/  FMNMX.FTZ R9, R63, R14, !PT ;  /* 0x0000000e3f097209 */ /* 0x000fe20007810000 */
[----:B------:R-:W-:-:S02]  /*8250*/  FFMA.FTZ R84, R84, UR10, -R11 ;  /* 0x0000000a54547c23 */ /* 0x000fc4000801080b */
[----:B------:R-:W1:Y:S01]  /*8260*/  MUFU.EX2 R150, R150 ;  /* 0x0000009600967308 */ /* 0x000e620000000800 */
[----:B------:R-:W-:Y:S01]  /*8270*/  FMNMX.FTZ R14, R66, R9, !PT ;  /* 0x00000009420e7209 */ /* 0x000fe20007810000 */
[----:B--2---:R-:W-:-:S03]  /*8280*/  FFMA.FTZ R5, R12, R5, R13 ;  /* 0x000000050c057223 */ /* 0x004fc6000001000d */
[----:B------:R-:W-:-:S03]  /*8290*/  FMNMX.FTZ R9, R67, R14, !PT ;  /* 0x0000000e43097209 */ /* 0x000fc60007810000 */
[----:B------:R-:W-:Y:S01]  /*82a0*/  MUFU.EX2 R21, R21 ;  /* 0x0000001500157308 */ /* 0x000fe20000000800 */
[----:B------:R-:W-:Y:S01]  /*82b0*/  FMNMX.FTZ R14, R70, R9, !PT ;  /* 0x00000009460e7209 */ /* 0x000fe20007810000 */
[C---:B---3--:R-:W-:Y:S01]  /*82c0*/  FADD.FTZ R5, R148.reuse, R5 ;  /* 0x0000000594057221 */ /* 0x048fe20000010000 */
[----:B------:R-:W-:Y:S02]  /*82d0*/  F2FP.F16.F32.PACK_AB R148, R148, R13 ;  /* 0x0000000d9494723e */ /* 0x000fe400000000ff */
        /* <DEDUP_REMOVED lines=10> */
[--C-:B------:R-:W-:Y:S01]  /*8380*/  FFMA.FTZ R140, R40, UR10, -R11.reuse ;  /* 0x0000000a288c7c23 */ /* 0x100fe2000801080b */
[----:B------:R-:W-:Y:S01]  /*8390*/  MUFU.EX2 R146, R146 ;  /* 0x0000009200927308 */ /* 0x000fe20000000800 */
[----:B------:R-:W-:Y:S01]  /*83a0*/  FFMA.FTZ R142, R44, UR10, -R11 ;  /* 0x0000000a2c8e7c23 */ /* 0x000fe2000801080b */
[----:B------:R-:W-:Y:S01]  /*83b0*/  FMNMX.FTZ R9, R83, R14, !PT ;  /* 0x0000000e53097209 */ /* 0x000fe20007810000 */
[----:B------:R-:W-:Y:S01]  /*83c0*/  HGMMA.64x64x16.F32 R88, R136, gdesc[UR4].tnspB, R88, gsb0 ;  /* 0x40e0000488587df0 */ /* 0x000fe20008000858 */
[----:B------:R-:W-:Y:S01]  /*83d0*/  UIADD3 UR6, UR11, 0x200, URZ ;  /* 0x000002000b067890 */ /* 0x000fe2000fffe03f */
[----:B------:R-:W-:Y:S01]  /*83e0*/  UMOV UR7, 0x40000040 ;  /* 0x4000004000077882 */ /* 0x000fe20000000000 */
[----:B------:R-:W-:-:S02]  /*83f0*/  FMNMX.FTZ R14, R86, R9, !PT ;  /* 0x00000009560e7209 */ /* 0x000fc40007810000 */
[----:B------:R-:W-:Y:S02]  /*8400*/  MUFU.EX2 R29, R29 ;  /* 0x0000001d001d7308 */ /* 0x000fe40000000800 */
[----:B------:R-:W-:Y:S01]  /*8410*/  FMNMX.FTZ R9, R87, R14, !PT ;  /* 0x0000000e57097209 */ /* 0x000fe20007810000 */
[----:B------:R-:W-:-:S04]  /*8420*/  FFMA.FTZ R14, R64, UR10, -R11 ;  /* 0x0000000a400e7c23 */ /* 0x000fc8000801080b */
[----:B------:R-:W2:Y:S01]  /*8430*/  SHFL.BFLY PT, R28, R9, 0x2, 0x1f ;  /* 0x0c401f00091c7f89 */ /* 0x000ea200000e0000 */
[----:B------:R-:W-:Y:S08]  /*8440*/  MUFU.EX2 R140, R140 ;  /* 0x0000008c008c7308 */ /* 0x000ff00000000800 */
[----:B------:R-:W-:Y:S08]  /*8450*/  MUFU.EX2 R33, R33 ;  /* 0x0000002100217308 */ /* 0x000ff00000000800 */
[----:B------:R-:W-:Y:S01]  /*8460*/  MUFU.EX2 R142, R142 ;  /* 0x0000008e008e7308 */ /* 0x000fe20000000800 */
[----:B--2---:R-:W-:-:S07]  /*8470*/  FMNMX.FTZ R36, R9, R28, !PT ;  /* 0x0000001c09247209 */ /* 0x004fce0007810000 */
[----:B------:R-:W-:Y:S01]  /*8480*/  MUFU.EX2 R25, R25 ;  /* 0x0000001900197308 */ /* 0x000fe20000000800 */
[----:B------:R-:W-:Y:S01]  /*8490*/  FFMA.FTZ R28, R76, UR10, -R11 ;  /* 0x0000000a4c1c7c23 */ /* 0x000fe2000801080b */
[----:B------:R-:W2:Y:S06]  /*84a0*/  SHFL.BFLY PT, R9, R36, 0x1, 0x1f ;  /* 0x0c201f0024097f89 */ /* 0x000eac00000e0000 */
[----:B------:R-:W-:Y:S08]  /*84b0*/  MUFU.EX2 R37, R37 ;  /* 0x0000002500257308 */ /* 0x000ff00000000800 */
[----:B------:R-:W-:Y:S08]  /*84c0*/  MUFU.EX2 R45, R45 ;  /* 0x0000002d002d7308 */ /* 0x000ff00000000800 */
[----:B------:R-:W-:Y:S01]  /*84d0*/  MUFU.EX2 R41, R41 ;  /* 0x0000002900297308 */ /* 0x000fe20000000800 */
[----:B--2---:R-:W-:-:S07]  /*84e0*/  FMNMX.FTZ R9, R36, R9, !PT ;  /* 0x0000000924097209 */ /* 0x004fce0007810000 */
[----:B------:R-:W-:Y:S01]  /*84f0*/  MUFU.EX2 R49, R49 ;  /* 0x0000003100317308 */ /* 0x000fe20000000800 */
[C---:B------:R-:W-:Y:S01]  /*8500*/  FMUL.FTZ R40, R9.reuse, UR10 ;  /* 0x0000000a09287c20 */ /* 0x040fe20008410000 */
[----:B------:R-:W-:-:S03]  /*8510*/  FADD.FTZ R10, -R9, R10 ;  /* 0x0000000a090a7221 */ /* 0x000fc60000010100 */
[--C-:B------:R-:W-:Y:S01]  /*8520*/  FFMA.FTZ R149, R27, UR10, -R40.reuse ;  /* 0x0000000a1b957c23 */ /* 0x100fe20008010828 */
[----:B------:R-:W-:Y:S02]  /*8530*/  IMAD.U32 R27, RZ, RZ, UR39 ;  /* 0x00000027ff1b7e24 */ /* 0x000fe4000f8e00ff */
[----:B------:R-:W-:Y:S01]  /*8540*/  FMUL.FTZ R73, R10, UR10 ;  /* 0x0000000a0a497c20 */ /* 0x000fe20008410000 */
[----:B------:R-:W-:Y:S02]  /*8550*/  WARPGROUP.DEPBAR.LE gsb0, 0x0 ;  /* 0x00008000000079c5 */ /* 0x000fe40000010000 */
[----:B------:R-:W-:Y:S01]  /*8560*/  WARPGROUP.ARRIVE ;  /* 0x00000000000079c5 */ /* 0x000fe20000000000 */
[--C-:B------:R-:W-:Y:S01]  /*8570*/  FFMA.FTZ R10, R26, UR10, -R40.reuse ;  /* 0x0000000a1a0a7c23 */ /* 0x100fe20008010828 */
[----:B------:R-:W-:Y:S01]  /*8580*/  @!P1 LEA R27, R27, UR40, 0x3 ;  /* 0x000000281b1b9c11 */ /* 0x000fe2000f8e18ff */
[--C-:B------:R-:W-:Y:S01]  /*8590*/  FFMA.FTZ R26, R31, UR10, -R40.reuse ;  /* 0x0000000a1f1a7c23 */ /* 0x100fe20008010828 */
[----:B------:R-:W-:Y:S01]  /*85a0*/  MUFU.EX2 R73, R73 ;  /* 0x0000004900497308 */ /* 0x000fe20000000800 */
[----:B------:R-:W-:Y:S01]  /*85b0*/  VIADD R31, R16, 0x9 ;  /* 0x00000009101f7836 */ /* 0x000fe20000000000 */
[----:B------:R-:W-:Y:S01]  /*85c0*/  HGMMA.64x64x16.F32 R88, R132, gdesc[UR4].tnspB, R88, gsb0 ;  /* 0x40e0000484587df0 */ /* 0x000fe20008000858 */
[----:B------:R-:W-:Y:S01]  /*85d0*/  UIADD3 UR6, UR11, 0x280, URZ ;  /* 0x000002800b067890 */ /* 0x000fe2000fffe03f */
[--C-:B------:R-:W-:Y:S01]  /*85e0*/  FFMA.FTZ R151, R30, UR10, -R40.reuse ;  /* 0x0000000a1e977c23 */ /* 0x100fe20008010828 */
[----:B------:R-:W-:Y:S01]  /*85f0*/  UMOV UR7, 0x40000040 ;  /* 0x4000004000077882 */ /* 0x000fe20000000000 */
[----:B------:R-:W-:Y:S01]  /*8600*/  @!P1 VIADD R27, R27, 0x16840 ;  /* 0x000168401b1b9836 */ /* 0x000fe20000000000 */
[----:B------:R-:W-:Y:S01]  /*8610*/  SEL R31, R31, 0x9, !P2 ;  /* 0x000000091f1f7807 */ /* 0x000fe20005000000 */
[----:B------:R-:W2:Y:S01]  /*8620*/  MUFU.EX2 R10, R10 ;  /* 0x0000000a000a7308 */ /* 0x000ea20000000800 */
[--C-:B------:R-:W-:Y:S01]  /*8630*/  FFMA.FTZ R145, R34, UR10, -R40.reuse ;  /* 0x0000000a22917c23 */ /* 0x100fe20008010828 */
[--C-:B------:R-:W-:Y:S01]  /*8640*/  FFMA.FTZ R30, R35, UR10, -R40.reuse ;  /* 0x0000000a231e7c23 */ /* 0x100fe20008010828 */
[----:B------:R-:W-:Y:S01]  /*8650*/  @!P1 PRMT R27, RZ, 0x654, R27 ;  /* 0x00000654ff1b9816 */ /* 0x000fe2000000001b */
[--C-:B------:R-:W-:Y:S01]  /*8660*/  FFMA.FTZ R147, R38, UR10, -R40.reuse ;  /* 0x0000000a26937c23 */ /* 0x100fe20008010828 */
[--C-:B------:R-:W-:Y:S01]  /*8670*/  FFMA.FTZ R137, R50, UR10, -R40.reuse ;  /* 0x0000000a32897c23 */ /* 0x100fe20008010828 */
[--C-:B------:R-:W-:Y:S01]  /*8680*/  FFMA.FTZ R34, R39, UR10, -R40.reuse ;  /* 0x0000000a27227c23 */ /* 0x100fe20008010828 */
[----:B------:R-:W-:Y:S01]  /*8690*/  FFMA.FTZ R138, R52, UR10, -R11 ;  /* 0x0000000a348a7c23 */ /* 0x000fe2000801080b */
[----:B------:R-:W3:Y:S01]  /*86a0*/  MUFU.EX2 R149, R149 ;  /* 0x0000009500957308 */ /* 0x000ee20000000800 */
[----:B-1----:R-:W-:Y:S01]  /*86b0*/  FADD.FTZ R52, R150, R5 ;  /* 0x0000000596347221 */ /* 0x002fe20000010000 */
[--C-:B------:R-:W-:Y:S01]  /*86c0*/  FFMA.FTZ R141, R42, UR10, -R40.reuse ;  /* 0x0000000a2a8d7c23 */ /* 0x100fe20008010828 */
[--C-:B------:R-:W-:Y:S01]  /*86d0*/  FFMA.FTZ R38, R43, UR10, -R40.reuse ;  /* 0x0000000a2b267c23 */ /* 0x100fe20008010828 */
[--C-:B------:R-:W-:Y:S01]  /*86e0*/  FFMA.FTZ R143, R46, UR10, -R40.reuse ;  /* 0x0000000a2e8f7c23 */ /* 0x100fe20008010828 */
[--C-:B------:R-:W-:Y:S01]  /*86f0*/  FFMA.FTZ R139, R54, UR10, -R40.reuse ;  /* 0x0000000a368b7c23 */ /* 0x100fe20008010828 */
[----:B------:R-:W-:Y:S01]  /*8700*/  FFMA.FTZ R42, R47, UR10, -R40 ;  /* 0x0000000a2f2a7c23 */ /* 0x000fe20008010828 */
[----:B------:R-:W-:Y:S01]  /*8710*/  FFMA.FTZ R136, R48, UR10, -R11 ;  /* 0x0000000a30887c23 */ /* 0x000fe2000801080b */
[----:B------:R-:W1:Y:S01]  /*8720*/  MUFU.EX2 R151, R151 ;  /* 0x0000009700977308 */ /* 0x000e620000000800 */
[----:B--2---:R-:W-:Y:S01]  /*8730*/  FFMA.FTZ R4, R73, R4, R10 ;  /* 0x0000000449047223 */ /* 0x004fe2000001000a */
[--C-:B------:R-:W-:Y:S01]  /*8740*/  FFMA.FTZ R44, R51, UR10, -R40.reuse ;  /* 0x0000000a332c7c23 */ /* 0x100fe20008010828 */
[--C-:B------:R-:W-:Y:S01]  /*8750*/  FFMA.FTZ R46, R55, UR10, -R40.reuse ;  /* 0x0000000a372e7c23 */ /* 0x100fe20008010828 */
[--C-:B------:R-:W-:Y:S01]  /*8760*/  FFMA.FTZ R48, R59, UR10, -R40.reuse ;  /* 0x0000000a3b307c23 */ /* 0x100fe20008010828 */
[--C-:B------:R-:W-:Y:S01]  /*8770*/  FFMA.FTZ R75, R75, UR10, -R40.reuse ;  /* 0x0000000a4b4b7c23 */ /* 0x100fe20008010828 */
[--C-:B------:R-:W-:Y:S01]  /*8780*/  FFMA.FTZ R78, R78, UR10, -R40.reuse ;  /* 0x0000000a4e4e7c23 */ /* 0x100fe20008010828 */
[----:B------:R-:W-:Y:S01]  /*8790*/  FFMA.FTZ R79, R79, UR10, -R40 ;  /* 0x0000000a4f4f7c23 */ /* 0x000fe20008010828 */
[----:B------:R-:W2:Y:S01]  /*87a0*/  MUFU.EX2 R26, R26 ;  /* 0x0000001a001a7308 */ /* 0x000ea20000000800 */
[----:B---3--:R-:W-:Y:S01]  /*87b0*/  FADD.FTZ R50, R149, R4 ;  /* 0x0000000495327221 */ /* 0x008fe20000010000 */
[--C-:B------:R-:W-:Y:S01]  /*87c0*/  FFMA.FTZ R4, R63, UR10, -R40.reuse ;  /* 0x0000000a3f047c23 */ /* 0x100fe20008010828 */
[----:B------:R-:W-:Y:S01]  /*87d0*/  F2FP.F16.F32.PACK_AB R149, R149, R10 ;  /* 0x0000000a9595723e */ /* 0x000fe200000000ff */
[--C-:B------:R-:W-:Y:S01]  /*87e0*/  FFMA.FTZ R82, R82, UR10, -R40.reuse ;  /* 0x0000000a52527c23 */ /* 0x100fe20008010828 */
[--C-:B------:R-:W-:Y:S01]  /*87f0*/  FFMA.FTZ R83, R83, UR10, -R40.reuse ;  /* 0x0000000a53537c23 */ /* 0x100fe20008010828 */
[----:B------:R-:W-:Y:S01]  /*8800*/  FFMA.FTZ R86, R86, UR10, -R40 ;  /* 0x0000000a56567c23 */ /* 0x000fe20008010828 */
[C---:B------:R-:W-:Y:S01]  /*8810*/  ISETP.GT.AND P2, PT, R8.reuse, UR21, PT ;  /* 0x0000001508007c0c */ /* 0x040fe2000bf44270 */
[----:B------:R-:W3:Y:S01]  /*8820*/  MUFU.EX2 R145, R145 ;  /* 0x0000009100917308 */ /* 0x000ee20000000800 */
[----:B-1----:R-:W-:Y:S01]  /*8830*/  FADD.FTZ R5, R151, R50 ;  /* 0x0000003297057221 */ /* 0x002fe20000010000 */
[----:B------:R-:W-:Y:S01]  /*8840*/  F2FP.F16.F32.PACK_AB R150, R21, R150 ;  /* 0x000000961596723e */ /* 0x000fe200000000ff */
[----:B------:R-:W-:-:S05]  /*8850*/  VIADD R8, R8, 0xffffffff ;  /* 0xffffffff08087836 */ /* 0x000fca0000000000 */
[----:B------:R-:W1:Y:S01]  /*8860*/  MUFU.EX2 R30, R30 ;  /* 0x0000001e001e7308 */ /* 0x000e620000000800 */
[C---:B--2---:R-:W-:Y:S01]  /*8870*/  FADD.FTZ R50, R26.reuse, R5 ;  /* 0x000000051a327221 */ /* 0x044fe20000010000 */
[----:B------:R-:W-:-:S06]  /*8880*/  F2FP.F16.F32.PACK_AB R151, R26, R151 ;  /* 0x000000971a97723e */ /* 0x000fcc00000000ff */
[----:B------:R-:W2:Y:S01]  /*8890*/  MUFU.EX2 R147, R147 ;  /* 0x0000009300937308 */ /* 0x000ea20000000800 */
[----:B---3--:R-:W-:Y:S01]  /*88a0*/  FADD.FTZ R5, R145, R50 ;  /* 0x0000003291057221 */ /* 0x008fe20000010000 */
[----:B------:R-:W-:-:S06]  /*88b0*/  FFMA.FTZ R50, R67, UR10, -R40 ;  /* 0x0000000a43327c23 */ /* 0x000fcc0008010828 */
[----:B------:R-:W3:Y:S01]  /*88c0*/  MUFU.EX2 R34, R34 ;  /* 0x0000002200227308 */ /* 0x000ee20000000800 */
[C---:B-1----:R-:W-:Y:S01]  /*88d0*/  FADD.FTZ R54, R30.reuse, R5 ;  /* 0x000000051e367221 */ /* 0x042fe20000010000 */
[----:B------:R-:W-:-:S06]  /*88e0*/  F2FP.F16.F32.PACK_AB R145, R30, R145 ;  /* 0x000000911e91723e */ /* 0x000fcc00000000ff */
[----:B------:R-:W1:Y:S01]  /*88f0*/  MUFU.EX2 R141, R141 ;  /* 0x0000008d008d7308 */ /* 0x000e620000000800 */
[----:B--2---:R-:W-:Y:S01]  /*8900*/  FADD.FTZ R5, R147, R54 ;  /* 0x0000003693057221 */ /* 0x004fe20000010000 */
[----:B------:R-:W-:Y:S02]  /*8910*/  WARPGROUP.DEPBAR.LE gsb0, 0x0 ;  /* 0x00008000000079c5 */ /* 0x000fe40000010000 */
[----:B------:R-:W-:-:S04]  /*8920*/  WARPGROUP.ARRIVE ;  /* 0x00000000000079c5 */ /* 0x000fc80000000000 */
[----:B------:R-:W2:Y:S01]  /*8930*/  MUFU.EX2 R38, R38 ;  /* 0x0000002600267308 */ /* 0x000ea20000000800 */
[----:B------:R-:W-:Y:S01]  /*8940*/  FFMA.FTZ R132, R56, UR10, -R11 ;  /* 0x0000000a38847c23 */ /* 0x000fe2000801080b */
[----:B---3--:R-:W-:Y:S01]  /*8950*/  FADD.FTZ R54, R34, R5 ;  /* 0x0000000522367221 */ /* 0x008fe20000010000 */
[----:B------:R-:W-:Y:S01]  /*8960*/  FFMA.FTZ R133, R58, UR10, -R40 ;  /* 0x0000000a3a857c23 */ /* 0x000fe20008010828 */
[--C-:B------:R-:W-:Y:S01]  /*8970*/  FFMA.FTZ R134, R60, UR10, -R11.reuse ;  /* 0x0000000a3c867c23 */ /* 0x100fe2000801080b */
[----:B------:R-:W-:Y:S01]  /*8980*/  HGMMA.64x64x16.F32 R88, R128, gdesc[UR4].tnspB, R88, gsb0 ;  /* 0x40e0000480587df0 */ /* 0x000fe20008000858 */
[----:B------:R-:W-:Y:S01]  /*8990*/  UIADD3 UR6, UR11, 0x300, URZ ;  /* 0x000003000b067890 */ /* 0x000fe2000fffe03f */
[----:B-1----:R-:W-:Y:S01]  /*89a0*/  FADD.FTZ R5, R141, R54 ;  /* 0x000000368d057221 */ /* 0x002fe20000010000 */
[----:B------:R-:W-:Y:S01]  /*89b0*/  UMOV UR7, 0x40000040 ;  /* 0x4000004000077882 */ /* 0x000fe20000000000 */
[----:B------:R-:W1:Y:S01]  /*89c0*/  MUFU.EX2 R143, R143 ;  /* 0x0000008f008f7308 */ /* 0x000e620000000800 */
[----:B------:R-:W-:Y:S01]  /*89d0*/  FFMA.FTZ R135, R62, UR10, -R40 ;  /* 0x0000000a3e877c23 */ /* 0x000fe20008010828 */
[----:B------:R-:W-:Y:S01]  /*89e0*/  FFMA.FTZ R11, R85, UR10, -R11 ;  /* 0x0000000a550b7c23 */ /* 0x000fe2000801080b */
[----:B------:R-:W-:-:S05]  /*89f0*/  F2FP.F16.F32.PACK_AB R147, R34, R147 ;  /* 0x000000932293723e */ /* 0x000fca00000000ff */
[----:B------:R-:W3:Y:S01]  /*8a00*/  MUFU.EX2 R42, R42 ;  /* 0x0000002a002a7308 */ /* 0x000ee20000000800 */
[C---:B--2---:R-:W-:Y:S01]  /*8a10*/  FADD.FTZ R54, R38.reuse, R5 ;  /* 0x0000000526367221 */ /* 0x044fe20000010000 */
[----:B------:R-:W-:-:S06]  /*8a20*/  F2FP.F16.F32.PACK_AB R141, R38, R141 ;  /* 0x0000008d268d723e */ /* 0x000fcc00000000ff */
[----:B------:R-:W-:Y:S01]  /*8a30*/  MUFU.EX2 R136, R136 ;  /* 0x0000008800887308 */ /* 0x000fe20000000800 */
[----:B-1----:R-:W-:-:S07]  /*8a40*/  FADD.FTZ R5, R143, R54 ;  /* 0x000000368f057221 */ /* 0x002fce0000010000 */
[----:B------:R-:W1:Y:S01]  /*8a50*/  MUFU.EX2 R137, R137 ;  /* 0x0000008900897308 */ /* 0x000e620000000800 */
[C---:B---3--:R-:W-:Y:S01]  /*8a60*/  FADD.FTZ R54, R42.reuse, R5 ;  /* 0x000000052a367221 */ /* 0x048fe20000010000 */
[----:B------:R-:W-:-:S06]  /*8a70*/  F2FP.F16.F32.PACK_AB R143, R42, R143 ;  /* 0x0000008f2a8f723e */ /* 0x000fcc00000000ff */
[----:B------:R-:W2:Y:S08]  /*8a80*/  MUFU.EX2 R44, R44 ;  /* 0x0000002c002c7308 */ /* 0x000eb00000000800 */
[----:B------:R-:W-:Y:S01]  /*8a90*/  MUFU.EX2 R138, R138 ;  /* 0x0000008a008a7308 */ /* 0x000fe20000000800 */
[----:B-1----:R-:W-:-:S07]  /*8aa0*/  FADD.FTZ R5, R137, R54 ;  /* 0x0000003689057221 */ /* 0x002fce0000010000 */
[----:B------:R-:W1:Y:S01]  /*8ab0*/  MUFU.EX2 R139, R139 ;  /* 0x0000008b008b7308 */ /* 0x000e620000000800 */
[C---:B--2---:R-:W-:Y:S01]  /*8ac0*/  FADD.FTZ R54, R44.reuse, R5 ;  /* 0x000000052c367221 */ /* 0x044fe20000010000 */
[----:B------:R-:W-:-:S06]  /*8ad0*/  F2FP.F16.F32.PACK_AB R137, R44, R137 ;  /* 0x000000892c89723e */ /* 0x000fcc00000000ff */
[----:B------:R-:W2:Y:S08]  /*8ae0*/  MUFU.EX2 R46, R46 ;  /* 0x0000002e002e7308 */ /* 0x000eb00000000800 */
[----:B------:R-:W-:Y:S01]  /*8af0*/  MUFU.EX2 R132, R132 ;  /* 0x0000008400847308 */ /* 0x000fe20000000800 */
[----:B-1----:R-:W-:-:S07]  /*8b00*/  FADD.FTZ R5, R139, R54 ;  /* 0x000000368b057221 */ /* 0x002fce0000010000 */
[----:B------:R-:W1:Y:S01]  /*8b10*/  MUFU.EX2 R133, R133 ;  /* 0x0000008500857308 */ /* 0x000e620000000800 */
[----:B--2---:R-:W-:Y:S01]  /*8b20*/  FADD.FTZ R26, R46, R5 ;  /* 0x000000052e1a7221 */ /* 0x004fe20000010000 */
[----:B------:R-:W-:Y:S02]  /*8b30*/  WARPGROUP.DEPBAR.LE gsb0, 0x0 ;  /* 0x00008000000079c5 */ /* 0x000fe40000010000 */
[----:B------:R-:W-:Y:S01]  /*8b40*/  WARPGROUP.ARRIVE ;  /* 0x00000000000079c5 */ /* 0x000fe20000000000 */
[--C-:B------:R-:W-:Y:S01]  /*8b50*/  FFMA.FTZ R129, R66, UR10, -R40.reuse ;  /* 0x0000000a42817c23 */ /* 0x100fe20008010828 */
[----:B------:R-:W-:Y:S01]  /*8b60*/  FFMA.FTZ R131, R70, UR10, -R40 ;  /* 0x0000000a46837c23 */ /* 0x000fe20008010828 */
[----:B------:R-:W-:Y:S01]  /*8b70*/  F2FP.F16.F32.PACK_AB R139, R46, R139 ;  /* 0x0000008b2e8b723e */ /* 0x000fe200000000ff */
[----:B------:R-:W2:Y:S02]  /*8b80*/  MUFU.EX2 R48, R48 ;  /* 0x0000003000307308 */ /* 0x000ea40000000800 */
[----:B------:R-:W-:Y:S01]  /*8b90*/  HGMMA.64x64x16.F32 R88, R124, gdesc[UR4].tnspB, R88, gsb0 ;  /* 0x40e000047c587df0 */ /* 0x000fe20008000858 */
[----:B------:R-:W-:Y:S01]  /*8ba0*/  UIADD3 UR6, UR11, 0x380, URZ ;  /* 0x000003800b067890 */ /* 0x000fe2000fffe03f */
[----:B------:R-:W-:-:S04]  /*8bb0*/  UMOV UR7, 0x40000040 ;  /* 0x4000004000077882 */ /* 0x000fc80000000000 */
        /* <DEDUP_REMOVED lines=18> */
[----:B------:R-:W-:Y:S01]  /*8ce0*/  F2FP.F16.F32.PACK_AB R129, R50, R129 ;  /* 0x000000813281723e */ /* 0x000fe200000000ff */
[----:B------:R-:W-:Y:S02]  /*8cf0*/  WARPGROUP.DEPBAR.LE gsb0, 0x0 ;  /* 0x00008000000079c5 */ /* 0x000fe40000010000 */
[----:B------:R-:W-:Y:S01]  /*8d00*/  WARPGROUP.ARRIVE ;  /* 0x00000000000079c5 */ /* 0x000fe20000000000 */
[----:B------:R-:W-:Y:S02]  /*8d10*/  FFMA.FTZ R125, R74, UR10, -R40 ;  /* 0x0000000a4a7d7c23 */ /* 0x000fe40008010828 */
[----:B------:R-:W2:Y:S03]  /*8d20*/  MUFU.EX2 R57, R57 ;  /* 0x0000003900397308 */ /* 0x000ea60000000800 */
[----:B------:R-:W-:Y:S01]  /*8d30*/  HGMMA.64x64x16.F32 R88, R120, gdesc[UR4].tnspB, R88, gsb0 ;  /* 0x40e0000478587df0 */ /* 0x000fe20008000858 */
[----:B-1----:R-:W-:-:S04]  /*8d40*/  FADD.FTZ R5, R131, R26 ;  /* 0x0000001a83057221 */ /* 0x002fc80000010000 */
[----:B------:R-:W-:Y:S08]  /*8d50*/  MUFU.EX2 R24, R24 ;  /* 0x0000001800187308 */ /* 0x000ff00000000800 */
[----:B------:R-:W-:Y:S01]  /*8d60*/  MUFU.EX2 R125, R125 ;  /* 0x0000007d007d7308 */ /* 0x000fe20000000800 */
[----:B--2---:R-:W-:-:S07]  /*8d70*/  F2FP.F16.F32.PACK_AB R130, R57, R20 ;  /* 0x000000143982723e */ /* 0x004fce00000000ff */
[----:B------:R-:W1:Y:S08]  /*8d80*/  MUFU.EX2 R61, R61 ;  /* 0x0000003d003d7308 */ /* 0x000e700000000800 */
[----:B------:R-:W-:Y:S08]  /*8d90*/  MUFU.EX2 R28, R28 ;  /* 0x0000001c001c7308 */ /* 0x000ff00000000800 */
[----:B------:R-:W-:Y:S01]  /*8da0*/  MUFU.EX2 R78, R78 ;  /* 0x0000004e004e7308 */ /* 0x000fe20000000800 */
[----:B-1----:R-:W-:-:S07]  /*8db0*/  F2FP.F16.F32.PACK_AB R124, R61, R24 ;  /* 0x000000183d7c723e */ /* 0x002fce00000000ff */
[----:B------:R-:W1:Y:S08]  /*8dc0*/  MUFU.EX2 R65, R65 ;  /* 0x0000004100417308 */ /* 0x000e700000000800 */
[----:B------:R-:W2:Y:S08]  /*8dd0*/  MUFU.EX2 R79, R79 ;  /* 0x0000004f004f7308 */ /* 0x000eb00000000800 */
[----:B------:R-:W-:Y:S01]  /*8de0*/  MUFU.EX2 R32, R32 ;  /* 0x0000002000207308 */ /* 0x000fe20000000800 */
[----:B-1----:R-:W-:-:S07]  /*8df0*/  F2FP.F16.F32.PACK_AB R126, R65, R28 ;  /* 0x0000001c417e723e */ /* 0x002fce00000000ff */
[----:B------:R-:W-:Y:S01]  /*8e00*/  MUFU.EX2 R82, R82 ;  /* 0x0000005200527308 */ /* 0x000fe20000000800 */
[----:B--2---:R-:W-:-:S07]  /*8e10*/  F2FP.F16.F32.PACK_AB R127, R79, R78 ;  /* 0x0000004e4f7f723e */ /* 0x004fce00000000ff */
[----:B------:R-:W1:Y:S01]  /*8e20*/  MUFU.EX2 R69, R69 ;  /* 0x0000004500457308 */ /* 0x000e620000000800 */
[----:B------:R-:W-:Y:S02]  /*8e30*/  WARPGROUP.DEPBAR.LE gsb0, 0x0 ;  /* 0x00008000000079c5 */ /* 0x000fe40000010000 */
[----:B------:R2:W-:Y:S06]  /*8e40*/  BAR.ARV R31, 0x100 ;  /* 0x0004001f0000751d */ /* 0x0005ec0000002000 */
[----:B------:R3:W-:Y:S01]  /*8e50*/  @!P1 SYNCS.ARRIVE.TRANS64.RED.A1T0 RZ, [R27+URZ], RZ ;  /* 0x000000ff1bff99a7 */ /* 0x0007e2000810043f */
[----:B------:R-:W4:Y:S01]  /*8e60*/  MUFU.EX2 R83, R83 ;  /* 0x0000005300537308 */ /* 0x000f220000000800 */
[-C--:B------:R-:W-:Y:S01]  /*8e70*/  FMUL.FTZ R88, R88, R12.reuse ;  /* 0x0000000c58587220 */ /* 0x080fe20000410000 */
[-C--:B------:R-:W-:Y:S01]  /*8e80*/  FMUL.FTZ R89, R89, R12.reuse ;  /* 0x0000000c59597220 */ /* 0x080fe20000410000 */
[-C--:B------:R-:W-:Y:S01]  /*8e90*/  FMUL.FTZ R92, R92, R12.reuse ;  /* 0x0000000c5c5c7220 */ /* 0x080fe20000410000 */
[-C--:B------:R-:W-:Y:S01]  /*8ea0*/  FMUL.FTZ R93, R93, R12.reuse ;  /* 0x0000000c5d5d7220 */ /* 0x080fe20000410000 */
[----:B------:R-:W-:Y:S01]  /*8eb0*/  FMUL.FTZ R96, R96, R12 ;  /* 0x0000000c60607220 */ /* 0x000fe20000410000 */
[----:B-1----:R-:W-:Y:S01]  /*8ec0*/  F2FP.F16.F32.PACK_AB R120, R69, R32 ;  /* 0x000000204578723e */ /* 0x002fe200000000ff */
[----:B---3--:R-:W-:Y:S01]  /*8ed0*/  IMAD.U32 R27, RZ, RZ, UR23 ;  /* 0x00000017ff1b7e24 */ /* 0x008fe2000f8e00ff */
        /* <DEDUP_REMOVED lines=9> */
[----:B------:R-:W-:Y:S01]  /*8f70*/  @!P1 VIADD R27, R27, 0x16860 ;  /* 0x000168601b1b9836 */ /* 0x000fe20000000000 */
[----:B----4-:R-:W-:Y:S01]  /*8f80*/  F2FP.F16.F32.PACK_AB R121, R83, R82 ;  /* 0x000000525379723e */ /* 0x010fe200000000ff */
[-C--:B------:R-:W-:Y:S01]  /*8f90*/  FMUL.FTZ R108, R108, R12.reuse ;  /* 0x0000000c6c6c7220 */ /* 0x080fe20000410000 */
[-C--:B------:R-:W-:Y:S01]  /*8fa0*/  FMUL.FTZ R109, R109, R12.reuse ;  /* 0x0000000c6d6d7220 */ /* 0x080fe20000410000 */
[-C--:B------:R-:W-:Y:S01]  /*8fb0*/  FMUL.FTZ R112, R112, R12.reuse ;  /* 0x0000000c70707220 */ /* 0x080fe20000410000 */
[----:B--2---:R-:W-:Y:S01]  /*8fc0*/  @!P1 PRMT R31, RZ, 0x654, R27 ;  /* 0x00000654ff1f9816 */ /* 0x004fe2000000001b */
[----:B------:R-:W-:Y:S01]  /*8fd0*/  FADD.FTZ R27, R21, R52 ;  /* 0x00000034151b7221 */ /* 0x000fe20000010000 */
[----:B------:R-:W1:Y:S01]  /*8fe0*/  MUFU.EX2 R11, R11 ;  /* 0x0000000b000b7308 */ /* 0x000e620000000800 */
[----:B------:R-:W-:Y:S01]  /*8ff0*/  FMUL.FTZ R113, R113, R12 ;  /* 0x0000000c71717220 */ /* 0x000fe20000410000 */
[----:B------:R2:W-:Y:S01]  /*9000*/  @!P1 SYNCS.ARRIVE.TRANS64.RED.A1T0 RZ, [R31+URZ], RZ ;  /* 0x000000ff1fff99a7 */ /* 0x0005e2000810043f */
[----:B------:R-:W-:Y:S01]  /*9010*/  FADD.FTZ R52, R144, R27 ;  /* 0x0000001b90347221 */ /* 0x000fe20000010000 */
[----:B------:R-:W-:Y:S01]  /*9020*/  F2FP.F16.F32.PACK_AB R144, R15, R144 ;  /* 0x000000900f90723e */ /* 0x000fe200000000ff */
[-C--:B------:R-:W-:Y:S01]  /*9030*/  FMUL.FTZ R116, R116, R12.reuse ;  /* 0x0000000c74747220 */ /* 0x080fe20000410000 */
[----:B------:R-:W-:Y:S01]  /*9040*/  FMUL.FTZ R117, R117, R12 ;  /* 0x0000000c75757220 */ /* 0x000fe20000410000 */
[----:B------:R-:W-:Y:S01]  /*9050*/  FADD.FTZ R27, R15, R52 ;  /* 0x000000340f1b7221 */ /* 0x000fe20000010000 */
[--C-:B------:R-:W-:Y:S01]  /*9060*/  FFMA.FTZ R52, R71, UR10, -R40.reuse ;  /* 0x0000000a47347c23 */ /* 0x100fe20008010828 */
[----:B------:R-:W-:Y:S01]  /*9070*/  FFMA.FTZ R40, R87, UR10, -R40 ;  /* 0x0000000a57287c23 */ /* 0x000fe20008010828 */
[-C--:B------:R-:W-:Y:S01]  /*9080*/  FMUL.FTZ R90, R90, R73.reuse ;  /* 0x000000495a5a7220 */ /* 0x080fe20000410000 */
[----:B------:R-:W-:Y:S01]  /*9090*/  FADD.FTZ R56, R146, R27 ;  /* 0x0000001b92387221 */ /* 0x000fe20000010000 */
[----:B------:R-:W-:Y:S01]  /*90a0*/  F2FP.F16.F32.PACK_AB R146, R29, R146 ;  /* 0x000000921d92723e */ /* 0x000fe200000000ff */
[----:B------:R-:W-:Y:S01]  /*90b0*/  MUFU.EX2 R123, R40 ;  /* 0x00000028007b7308 */ /* 0x000fe20000000800 */
[-C--:B------:R-:W-:Y:S01]  /*90c0*/  FMUL.FTZ R91, R91, R73.reuse ;  /* 0x000000495b5b7220 */ /* 0x080fe20000410000 */
[----:B------:R-:W-:Y:S01]  /*90d0*/  FADD.FTZ R27, R29, R56 ;  /* 0x000000381d1b7221 */ /* 0x000fe20000010000 */
[-C--:B------:R-:W-:Y:S01]  /*90e0*/  FMUL.FTZ R94, R94, R73.reuse ;  /* 0x000000495e5e7220 */ /* 0x080fe20000410000 */
[----:B-1----:R-:W-:Y:S01]  /*90f0*/  F2FP.F16.F32.PACK_AB R122, R11, R36 ;  /* 0x000000240b7a723e */ /* 0x002fe200000000ff */
[-C--:B------:R-:W-:Y:S01]  /*9100*/  FMUL.FTZ R95, R95, R73.reuse ;  /* 0x000000495f5f7220 */ /* 0x080fe20000410000 */
[----:B------:R-:W-:Y:S01]  /*9110*/  FADD.FTZ R56, R140, R27 ;  /* 0x0000001b8c387221 */ /* 0x000fe20000010000 */
[C---:B------:R-:W-:Y:S01]  /*9120*/  F2FP.F16.F32.PACK_AB R140, R33.reuse, R140 ;  /* 0x0000008c218c723e */ /* 0x040fe200000000ff */
[----:B------:R-:W1:Y:S01]  /*9130*/  MUFU.EX2 R52, R52 ;  /* 0x0000003400347308 */ /* 0x000e620000000800 */
        /* <DEDUP_REMOVED lines=15> */
[----:B------:R-:W-:Y:S01]  /*9230*/  FMUL.FTZ R115, R115, R73 ;  /* 0x0000004973737220 */ /* 0x000fe20000410000 */
[C---:B-1----:R-:W-:Y:S01]  /*9240*/  FADD.FTZ R26, R52.reuse, R5 ;  /* 0x00000005341a7221 */ /* 0x042fe20000010000 */
[----:B------:R-:W-:Y:S01]  /*9250*/  FADD.FTZ R13, R37, R56 ;  /* 0x00000038250d7221 */ /* 0x000fe20000010000 */
[----:B------:R-:W-:Y:S01]  /*9260*/  F2FP.F16.F32.PACK_AB R131, R52, R131 ;  /* 0x000000833483723e */ /* 0x000fe200000000ff */
[-C--:B------:R-:W-:Y:S01]  /*9270*/  FMUL.FTZ R118, R118, R73.reuse ;  /* 0x0000004976767220 */ /* 0x080fe20000410000 */
[----:B------:R-:W-:Y:S01]  /*9280*/  FADD.FTZ R5, R125, R26 ;  /* 0x0000001a7d057221 */ /* 0x000fe20000010000 */
[----:B------:R-:W-:Y:S01]  /*9290*/  FADD.FTZ R10, R138, R13 ;  /* 0x0000000d8a0a7221 */ /* 0x000fe20000010000 */
[----:B------:R-:W-:Y:S01]  /*92a0*/  F2FP.F16.F32.PACK_AB R138, R45, R138 ;  /* 0x0000008a2d8a723e */ /* 0x000fe200000000ff */
[----:B------:R-:W-:-:S02]  /*92b0*/  FMUL.FTZ R119, R119, R73 ;  /* 0x0000004977777220 */ /* 0x000fc40000410000 */
[----:B------:R-:W-:Y:S02]  /*92c0*/  FADD.FTZ R13, R45, R10 ;  /* 0x0000000a2d0d7221 */ /* 0x000fe40000010000 */
[----:B------:R-:W1:Y:S02]  /*92d0*/  MUFU.EX2 R10, R75 ;  /* 0x0000004b000a7308 */ /* 0x000e640000000800 */
[----:B------:R-:W-:Y:S01]  /*92e0*/  FADD.FTZ R30, R132, R13 ;  /* 0x0000000d841e7221 */ /* 0x000fe20000010000 */
[----:B------:R-:W-:-:S03]  /*92f0*/  F2FP.F16.F32.PACK_AB R132, R41, R132 ;  /* 0x000000842984723e */ /* 0x000fc600000000ff */
[----:B------:R-:W-:-:S04]  /*9300*/  FADD.FTZ R13, R41, R30 ;  /* 0x0000001e290d7221 */ /* 0x000fc80000010000 */
[----:B------:R-:W-:Y:S01]  /*9310*/  FADD.FTZ R30, R134, R13 ;  /* 0x0000000d861e7221 */ /* 0x000fe20000010000 */
[----:B------:R-:W-:-:S03]  /*9320*/  F2FP.F16.F32.PACK_AB R134, R49, R134 ;  /* 0x000000863186723e */ /* 0x000fc600000000ff */
[----:B------:R-:W-:Y:S01]  /*9330*/  FADD.FTZ R13, R49, R30 ;  /* 0x0000001e310d7221 */ /* 0x000fe20000010000 */
[----:B-1----:R-:W-:-:S03]  /*9340*/  FADD.FTZ R5, R10, R5 ;  /* 0x000000050a057221 */ /* 0x002fc60000010000 */
[----:B------:R-:W-:Y:S01]  /*9350*/  FADD.FTZ R30, R14, R13 ;  /* 0x0000000d0e1e7221 */ /* 0x000fe20000010000 */
[----:B------:R-:W-:Y:S01]  /*9360*/  F2FP.F16.F32.PACK_AB R125, R10, R125 ;  /* 0x0000007d0a7d723e */ /* 0x000fe200000000ff */
[----:B------:R-:W-:Y:S02]  /*9370*/  FADD.FTZ R5, R78, R5 ;  /* 0x000000054e057221 */ /* 0x000fe40000010000 */
[----:B------:R-:W-:Y:S02]  /*9380*/  FADD.FTZ R13, R53, R30 ;  /* 0x0000001e350d7221 */ /* 0x000fe40000010000 */
[----:B------:R-:W-:Y:S02]  /*9390*/  FADD.FTZ R5, R79, R5 ;  /* 0x000000054f057221 */ /* 0x000fe40000010000 */
[----:B------:R-:W-:Y:S02]  /*93a0*/  FADD.FTZ R30, R20, R13 ;  /* 0x0000000d141e7221 */ /* 0x000fe40000010000 */
[----:B------:R-:W-:-:S02]  /*93b0*/  FADD.FTZ R5, R82, R5 ;  /* 0x0000000552057221 */ /* 0x000fc40000010000 */
[----:B------:R-:W-:Y:S02]  /*93c0*/  FADD.FTZ R13, R57, R30 ;  /* 0x0000001e390d7221 */ /* 0x000fe40000010000 */
[----:B------:R-:W-:Y:S02]  /*93d0*/  FADD.FTZ R5, R83, R5 ;  /* 0x0000000553057221 */ /* 0x000fe40000010000 */
[----:B------:R-:W-:Y:S02]  /*93e0*/  FADD.FTZ R30, R24, R13 ;  /* 0x0000000d181e7221 */ /* 0x000fe40000010000 */
[----:B------:R-:W-:Y:S02]  /*93f0*/  FADD.FTZ R10, R86, R5 ;  /* 0x00000005560a7221 */ /* 0x000fe40000010000 */
[----:B------:R-:W-:-:S04]  /*9400*/  FADD.FTZ R13, R61, R30 ;  /* 0x0000001e3d0d7221 */ /* 0x000fc80000010000 */
[----:B------:R-:W-:-:S04]  /*9410*/  FADD.FTZ R4, R28, R13 ;  /* 0x0000000d1c047221 */ /* 0x000fc80000010000 */
[----:B------:R-:W-:-:S04]  /*9420*/  FADD.FTZ R13, R65, R4 ;  /* 0x00000004410d7221 */ /* 0x000fc80000010000 */
[----:B------:R-:W-:-:S04]  /*9430*/  FADD.FTZ R4, R32, R13 ;  /* 0x0000000d20047221 */ /* 0x000fc80000010000 */
[----:B------:R-:W-:-:S04]  /*9440*/  FADD.FTZ R13, R69, R4 ;  /* 0x00000004450d7221 */ /* 0x000fc80000010000 */
[----:B------:R-:W-:-:S04]  /*9450*/  FADD.FTZ R4, R36, R13 ;  /* 0x0000000d24047221 */ /* 0x000fc80000010000 */
[----:B------:R-:W-:Y:S01]  /*9460*/  FADD.FTZ R5, R11, R4 ;  /* 0x000000040b057221 */ /* 0x000fe20000010000 */
[C---:B------:R-:W-:Y:S01]  /*9470*/  FADD.FTZ R4, R123.reuse, R10 ;  /* 0x0000000a7b047221 */ /* 0x040fe20000010000 */
[----:B------:R-:W-:Y:S01]  /*9480*/  F2FP.F16.F32.PACK_AB R123, R123, R86 ;  /* 0x000000567b7b723e */ /* 0x000fe200000000ff */
[----:B------:R-:W-:Y:S02]  /*9490*/  IMAD.MOV.U32 R10, RZ, RZ, R9 ;  /* 0x000000ffff0a7224 */ /* 0x000fe400078e0009 */
[----:B------:R-:W-:Y:S01]  /*94a0*/  IMAD.MOV.U32 R11, RZ, RZ, R6 ;  /* 0x000000ffff0b7224 */ /* 0x000fe200078e0006 */
[----:B--2---:R-:W-:Y:S06]  /*94b0*/  @P2 BRA `(.L_x_11181) ;  /* 0xffffffe000e82947 */ /* 0x004fec000383ffff */
.L_x_11172:
        /* <DEDUP_REMOVED lines=12> */
.L_x_11199:
        /* <DEDUP_REMOVED lines=9> */
.L_x_11184:
[----:B------:R-:W-:Y:S01]  /*9610*/  ULEA UR6, UR39, UR40, 0x3 ;  /* 0x0000002827067291 */ /* 0x000fe2000f8e183f */
[----:B------:R-:W-:-:S05]  /*9620*/  IMAD.U32 R6, RZ, RZ, UR37 ;  /* 0x00000025ff067e24 */ /* 0x000fca000f8e00ff */
[----:B------:R-:W-:-:S04]  /*9630*/  SHF.L.U32 R6, R6, 0x1f, RZ ;  /* 0x0000001f06067819 */ /* 0x000fc800000006ff */
[----:B------:R1:W2:Y:S01]  /*9640*/  SYNCS.PHASECHK.TRANS64.TRYWAIT P2, [UR6+0x16830], R6 ;  /* 0x01683006ff0075a7 */ /* 0x0002a20008040146 */
[----:B------:R-:W-:Y:S05]  /*9650*/  @!P0 BRA `(.L_x_11185) ;  /* 0x0000000000048947 */ /* 0x000fea0003800000 */
[----:B------:R-:W-:Y:S01]  /*9660*/  BPT.TRAP 0x1 ;  /* 0x000000040000795c */ /* 0x000fe20000300000 */
.L_x_11185:
[----:B--2---:R-:W-:Y:S05]  /*9670*/  @P2 BRA `(.L_x_11183) ;  /* 0x0000000000082947 */ /* 0x004fea0003800000 */
[----:B------:R-:W2:Y:S02]  /*9680*/  SYNCS.PHASECHK.TRANS64.TRYWAIT P2, [UR6+0x16830], R6 ;  /* 0x01683006ff0075a7 */ /* 0x000ea40008040146 */
[----:B--2---:R-:W-:Y:S05]  /*9690*/  @!P2 BRA `(.L_x_11186) ;  /* 0x000000700034a947 */ /* 0x004fea0003800000 */
.L_x_11183:
        /* <DEDUP_REMOVED lines=25> */
.L_x_11188:
[----:B------:R-:W-:Y:S01]  /*9830*/  ULEA UR6, UR26, UR40, 0x3 ;  /* 0x000000281a067291 */ /* 0x000fe2000f8e183f */
[----:B------:R-:W-:-:S05]  /*9840*/  IMAD.U32 R6, RZ, RZ, UR27 ;  /* 0x0000001bff067e24 */ /* 0x000fca000f8e00ff */
[----:B------:R-:W-:-:S04]  /*9850*/  SHF.L.U32 R6, R6, 0x1f, RZ ;  /* 0x0000001f06067819 */ /* 0x000fc800000006ff */
[----:B------:R1:W2:Y:S01]  /*9860*/  SYNCS.PHASECHK.TRANS64.TRYWAIT P2, [UR6+0x16850], R6 ;  /* 0x01685006ff0075a7 */ /* 0x0002a20008040146 */
[----:B------:R-:W-:Y:S05]  /*9870*/  @!P0 BRA `(.L_x_11189) ;  /* 0x0000000000048947 */ /* 0x000fea0003800000 */
[----:B------:R-:W-:Y:S01]  /*9880*/  BPT.TRAP 0x1 ;  /* 0x000000040000795c */ /* 0x000fe20000300000 */
.L_x_11189:
[----:B--2---:R-:W-:Y:S05]  /*9890*/  @P2 BRA `(.L_x_11187) ;  /* 0x0000000000082947 */ /* 0x004fea0003800000 */
[----:B------:R-:W2:Y:S02]  /*98a0*/  SYNCS.PHASECHK.TRANS64.TRYWAIT P2, [UR6+0x16850], R6 ;  /* 0x01685006ff0075a7 */ /* 0x000ea40008040146 */
[----:B--2---:R-:W-:Y:S05]  /*98b0*/  @!P2 BRA `(.L_x_11190) ;  /* 0x0000006c00c4a947 */ /* 0x004fea0003800000 */
.L_x_11187:
[----:B------:R-:W-:Y:S01]  /*98c0*/  UIADD3 UR6, UR40, 0x400, URZ ;  /* 0x0000040028067890 */ /* 0x000fe2000fffe03f */
[----:B------:R-:W-:Y:S01]  /*98d0*/  WARPGROUP.ARRIVE ;  /* 0x00000000000079c5 */ /* 0x000fe20000000000 */
[----:B------:R-:W-:Y:S01]  /*98e0*/  UMOV UR7, 0x40000040 ;  /* 0x4000004000077882 */ /* 0x000fe20000000000 */
[----:B------:R-:W3:Y:S01]  /*98f0*/  LDC R20, c[0x0][0x2e0] ;  /* 0x0000b800ff147b82 */ /* 0x000ee20000000800 */
[----:B------:R-:W-:Y:S01]  /*9900*/  USHF.R.U32.HI UR6, URZ, 0x4, UR6 ;  /* 0x000000043f067899 */ /* 0x000fe20008011606 */
[----:B------:R-:W-:Y:S01]  /*9910*/  IMAD.U32 R14, RZ, RZ, UR39 ;  /* 0x00000027ff0e7e24 */ /* 0x000fe2000f8e00ff */
[----:B------:R-:W-:Y:S01]  /*9920*/  ISETP.GE.U32.AND P2, PT, R2, 0x180, PT ;  /* 0x000001800200780c */ /* 0x000fe20003f46070 */
[----:B-12---:R-:W-:Y:S01]  /*9930*/  IMAD.SHL.U32 R6, R8, 0x80, RZ ;  /* 0x0000008008067824 */ /* 0x006fe200078e00ff */
[----:B------:R-:W-:Y:S01]  /*9940*/  ULOP3.LUT UR6, UR6, 0x3fff, URZ, 0xc0, !UPT ;  /* 0x00003fff06067892 */ /* 0x000fe2000f8ec03f */
[----:B------:R-:W-:Y:S01]  /*9950*/  VIADD R13, R16, 0x9 ;  /* 0x00000009100d7836 */ /* 0x000fe20000000000 */
[----:B------:R-:W-:-:S02]  /*9960*/  @!P1 LEA R14, R14, UR40, 0x3 ;  /* 0x000000280e0e9c11 */ /* 0x000fc4000f8e18ff */
[----:B------:R-:W-:Y:S01]  /*9970*/  ULEA UR10, UR26, UR6, 0xa ;  /* 0x000000061a0a7291 */ /* 0x000fe2000f8e503f */
[----:B------:R-:W-:Y:S02]  /*9980*/  IADD3 R9, -R6, 0x1, RZ ;  /* 0x0000000106097810 */ /* 0x000fe40007ffe1ff */
[----:B------:R-:W-:-:S04]  /*9990*/  @!P1 VIADD R14, R14, 0x16840 ;  /* 0x000168400e0e9836 */ /* 0x000fc80000000000 */
[----:B------:R-:W-:Y:S01]  /*99a0*/  UMOV UR6, UR10 ;  /* 0x0000000a00067c82 */ /* 0x000fe20008000000 */
[----:B------:R-:W-:Y:S01]  /*99b0*/  @!P1 PRMT R14, RZ, 0x654, R14 ;  /* 0x00000654ff0e9816 */ /* 0x000fe2000000000e */
[----:B------:R-:W-:Y:S01]  /*99c0*/  HGMMA.64x64x16.F32 R88, R148, gdesc[UR4].tnspB, R88, gsb0 ;  /* 0x40e0000494587df0 */ /* 0x000fe20008000858 */
[----:B------:R-:W-:Y:S01]  /*99d0*/  UIADD3 UR6, UR10, 0x80, URZ ;  /* 0x000000800a067890 */ /* 0x000fe2000fffe03f */
[----:B------:R-:W-:Y:S01]  /*99e0*/  UMOV UR7, 0x40000040 ;  /* 0x4000004000077882 */ /* 0x000fe20000000000 */
[----:B---3--:R-:W-:Y:S01]  /*99f0*/  IMAD R9, R20, UR47, R9 ;  /* 0x0000002f14097c24 */ /* 0x008fe2000f8e0209 */
[----:B------:R-:W-:Y:S01]  /*9a00*/  SEL R20, R13, 0x9, !P2 ;  /* 0x000000090d147807 */ /* 0x000fe20005000000 */
        /* <DEDUP_REMOVED lines=33> */
[----:B------:R-:W-:Y:S02]  /*9c20*/  ULOP3.LUT UR6, URZ, UR25, URZ, 0x33, !UPT ;  /* 0x000000193f067292 */ /* 0x000fe4000f8e333f */
[----:B------:R-:W-:Y:S02]  /*9c30*/  WARPGROUP.DEPBAR.LE gsb0, 0x0 ;  /* 0x00008000000079c5 */ /* 0x000fe40000010000 */
[----:B------:R1:W-:Y:S06]  /*9c40*/  BAR.ARV R20, 0x100 ;  /* 0x000400140000751d */ /* 0x0003ec0000002000 */
[----:B------:R2:W-:Y:S02]  /*9c50*/  @!P1 SYNCS.ARRIVE.TRANS64.RED.A1T0 RZ, [R14+URZ], RZ ;  /* 0x000000ff0eff99a7 */ /* 0x0005e4000810043f */
[----:B--2---:R-:W-:-:S04]  /*9c60*/  VIADD R14, R9, -UR24 ;  /* 0x80000018090e7c36 */ /* 0x004fc80008000000 */
[----:B------:R-:W-:-:S04]  /*9c70*/  IMAD R14, R17, -0x2, R14 ;  /* 0xfffffffe110e7824 */ /* 0x000fc800078e020e */
[C---:B------:R-:W-:Y:S02]  /*9c80*/  VIADD R9, R14.reuse, UR23 ;  /* 0x000000170e097c36 */ /* 0x040fe40008000000 */
[----:B------:R-:W-:Y:S02]  /*9c90*/  VIADD R13, R14, UR6 ;  /* 0x000000060e0d7c36 */ /* 0x000fe40008000000 */
[C---:B------:R-:W-:Y:S02]  /*9ca0*/  IMAD.IADD R14, R0.reuse, 0x1, R9 ;  /* 0x00000001000e7824 */ /* 0x040fe400078e0209 */
        /* <DEDUP_REMOVED lines=13> */
.L_x_11193:
[----:B------:R-:W-:-:S05]  /*9d80*/  IMAD.U32 R121, RZ, RZ, UR22 ;  /* 0x00000016ff797e24 */ /* 0x000fca000f8e00ff */
[----:B------:R-:W-:-:S13]  /*9d90*/  ISETP.NE.AND P2, PT, R121, 0x1, PT ;  /* 0x000000017900780c */ /* 0x000fda0003f45270 */
[----:B------:R-:W1:Y:S01]  /*9da0*/  @P2 LDC.64 R122, c[0x0][0x9e8] ;  /* 0x00027a00ff7a2b82 */ /* 0x000e620000000a00 */
[----:B------:R-:W-:-:S04]  /*9db0*/  @P2 IMAD.IADD R21, R0, 0x1, R7 ;  /* 0x0000000100152824 */ /* 0x000fc800078e0207 */
[----:B-1----:R-:W-:-:S04]  /*9dc0*/  @P2 IMAD.HI.U32 R122, R21, R122, RZ ;  /* 0x0000007a157a2227 */ /* 0x002fc800078e00ff */
[----:B------:R-:W-:Y:S01]  /*9dd0*/  IMAD.MOV.U32 R21, RZ, RZ, R10 ;  /* 0x000000ffff157224 */ /* 0x000fe200078e000a */
[----:B------:R-:W-:-:S07]  /*9de0*/  @P2 SHF.R.U32.HI R21, RZ, R123, R122 ;  /* 0x0000007bff152219 */ /* 0x000fce000001167a */
.L_x_11194:
[----:B------:R-:W-:Y:S05]  /*9df0*/  BSYNC B0 ;  /* 0x0000000000007941 */ /* 0x000fea0003800000 */
.L_x_11192:
[----:B------:R-:W-:-:S04]  /*9e00*/  IMAD R20, R21, R121, -R6 ;  /* 0x0000007915147224 */ /* 0x000fc800078e0a06 */
[----:B------:R-:W-:-:S05]  /*9e10*/  IMAD R20, R17, -0x2, R20 ;  /* 0xfffffffe11147824 */ /* 0x000fca00078e0214 */
[----:B------:R-:W-:Y:S02]  /*9e20*/  VIADDMNMX R14, R20, R121, R14, PT ;  /* 0x00000079140e7246 */ /* 0x000fe4000380010e */
[----:B------:R-:W-:-:S07]  /*9e30*/  VIMNMX R15, R15, R20, !PT ;  /* 0x000000140f0f7248 */ /* 0x000fce0007fe0100 */
.L_x_11191:
        /* <DEDUP_REMOVED lines=112> */
.L_x_11197:
[----:B------:R-:W-:-:S05]  /*a540*/  IMAD.U32 R20, RZ, RZ, UR22 ;  /* 0x00000016ff147e24 */ /* 0x000fca000f8e00ff */
[----:B------:R-:W-:-:S13]  /*a550*/  ISETP.NE.AND P3, PT, R20, 0x1, PT ;  /* 0x000000011400780c */ /* 0x000fda0003f65270 */
[----:B------:R-:W1:Y:S02]  /*a560*/  @P3 LDC.64 R14, c[0x0][0x9e8] ;  /* 0x00027a00ff0e3b82 */ /* 0x000e640000000a00 */
[----:B-1----:R-:W-:-:S05]  /*a570*/  @P3 IMAD.HI.U32 R14, R123, R14, RZ ;  /* 0x0000000e7b0e3227 */ /* 0x002fca00078e00ff */
[----:B------:R-:W-:-:S07]  /*a580*/  @P3 SHF.R.U32.HI R123, RZ, R15, R14 ;  /* 0x0000000fff7b3219 */ /* 0x000fce000001160e */
.L_x_11198:
[----:B------:R-:W-:Y:S05]  /*a590*/  BSYNC B0 ;  /* 0x0000000000007941 */ /* 0x000fea0003800000 */
.L_x_11196:
[----:B------:R-:W-:-:S04]  /*a5a0*/  IMAD R6, R123, R20, -R6 ;  /* 0x000000147b067224 */ /* 0x000fc800078e0a06 */
[----:B------:R-:W-:-:S05]  /*a5b0*/  IMAD R6, R17, -0x2, R6 ;  /* 0xfffffffe11067824 */ /* 0x000fca00078e0206 */
[----:B------:R-:W-:Y:S02]  /*a5c0*/  VIADDMNMX R9, R6, R20, R9, PT ;  /* 0x0000001406097246 */ /* 0x000fe40003800109 */
[----:B------:R-:W-:-:S07]  /*a5d0*/  VIMNMX R13, R13, R6, !PT ;  /* 0x000000060d0d7248 */ /* 0x000fce0007fe0100 */
.L_x_11195:
        /* <DEDUP_REMOVED lines=89> */
[C---:B------:R-:W-:Y:S01]  /*ab70*/  FMUL.FTZ R14, R6.reuse, UR10 ;  /* 0x0000000a060e7c20 */ /* 0x040fe20008410000 */
[----:B------:R-:W-:Y:S02]  /*ab80*/  ISETP.GT.AND P4, PT, R13, 0x59, P2 ;  /* 0x000000590d00780c */ /* 0x000fe40001784270 */
[----:B------:R-:W-:-:S02]  /*ab90*/  FSEL R24, R6, RZ, P6 ;  /* 0x000000ff06187208 */ /* 0x000fc40003000000 */
[----:B------:R-:W-:Y:S02]  /*aba0*/  FSEL R14, R14, RZ, P6 ;  /* 0x000000ff0e0e7208 */ /* 0x000fe40003000000 */
[----:B------:R-:W-:Y:S01]  /*abb0*/  ISETP.LT.OR P4, PT, R9, 0x5a, P4 ;  /* 0x0000005a0900780c */ /* 0x000fe20002781670 */
[----:B------:R-:W-:Y:S02]  /*abc0*/  FADD.FTZ R24, -R24, R11 ;  /* 0x0000000b18187221 */ /* 0x000fe40000010100 */
[--C-:B------:R-:W-:Y:S01]  /*abd0*/  FFMA.FTZ R15, R25, UR10, -R14.reuse ;  /* 0x0000000a190f7c23 */ /* 0x100fe2000801080e */
[----:B------:R-:W-:Y:S01]  /*abe0*/  FSEL R25, R26, -INF , !P3 ;  /* 0xff8000001a197808 */ /* 0x000fe20005800000 */
[--C-:B------:R-:W-:Y:S01]  /*abf0*/  FFMA.FTZ R150, R21, UR10, -R14.reuse ;  /* 0x0000000a15967c23 */ /* 0x100fe2000801080e */
[--C-:B------:R-:W-:Y:S01]  /*ac00*/  FFMA.FTZ R21, R29, UR10, -R14.reuse ;  /* 0x0000000a1d157c23 */ /* 0x100fe2000801080e */
[--C-:B------:R-:W-:Y:S01]  /*ac10*/  FFMA.FTZ R29, R33, UR10, -R14.reuse ;  /* 0x0000000a211d7c23 */ /* 0x100fe2000801080e */
[----:B------:R-:W-:Y:S01]  /*ac20*/  FMNMX.FTZ R20, R25, R12, !PT ;  /* 0x0000000c19147209 */ /* 0x000fe20007810000 */
[--C-:B------:R-:W-:Y:S01]  /*ac30*/  FFMA.FTZ R148, R121, UR10, -R14.reuse ;  /* 0x0000000a79947c23 */ /* 0x100fe2000801080e */
[----:B------:R-:W-:Y:S01]  /*ac40*/  ISETP.GT.AND P3, PT, R13, 0x30, P2 ;  /* 0x000000300d00780c */ /* 0x000fe20001764270 */
[----:B------:R-:W-:Y:S01]  /*ac50*/  FMUL.FTZ R11, R24, UR10 ;  /* 0x0000000a180b7c20 */ /* 0x000fe20008410000 */
[----:B------:R-:W-:Y:S01]  /*ac60*/  FMNMX.FTZ R33, R27, R20, !PT ;  /* 0x000000141b217209 */ /* 0x000fe20007810000 */
[----:B------:R-:W-:Y:S01]  /*ac70*/  MUFU.EX2 R15, R15 ;  /* 0x0000000f000f7308 */ /* 0x000fe20000000800 */
[----:B------:R-:W-:Y:S01]  /*ac80*/  ISETP.LT.OR P3, PT, R9, 0x31, P3 ;  /* 0x000000310900780c */ /* 0x000fe20001f61670 */
        /* <DEDUP_REMOVED lines=19> */
[----:B------:R-:W-:Y:S01]  /*adc0*/  ISETP.GT.AND P3, PT, R13, 0x40, P2 ;  /* 0x000000400d00780c */ /* 0x000fe20001764270 */
        /* <DEDUP_REMOVED lines=11> */
[----:B------:R-:W-:Y:S01]  /*ae80*/  ISETP.GT.AND P3, PT, R13, 0x48, P2 ;  /* 0x000000480d00780c */ /* 0x000fe20001764270 */
[--C-:B------:R-:W-:Y:S01]  /*ae90*/  FFMA.FTZ R124, R72, UR10, -R14.reuse ;  /* 0x0000000a487c7c23 */ /* 0x100fe2000801080e */
[----:B------:R-:W-:Y:S01]  /*aea0*/  FMNMX.FTZ R20, R46, R41, !PT ;  /* 0x000000292e147209 */ /* 0x000fe20007810000 */
[--C-:B------:R-:W-:Y:S01]  /*aeb0*/  FFMA.FTZ R126, R76, UR10, -R14.reuse ;  /* 0x0000000a4c7e7c23 */ /* 0x100fe2000801080e */
[----:B------:R-:W-:Y:S01]  /*aec0*/  ISETP.LT.OR P3, PT, R9, 0x49, P3 ;  /* 0x000000490900780c */ /* 0x000fe20001f61670 */
[--C-:B------:R-:W-:Y:S01]  /*aed0*/  FFMA.FTZ R120, R80, UR10, -R14.reuse ;  /* 0x0000000a50787c23 */ /* 0x100fe2000801080e */
[----:B------:R-:W-:Y:S01]  /*aee0*/  FMNMX.FTZ R41, R47, R20, !PT ;  /* 0x000000142f297209 */ /* 0x000fe20007810000 */
[----:B------:R-:W4:Y:S01]  /*aef0*/  MUFU.EX2 R144, R144 ;  /* 0x0000009000907308 */ /* 0x000f220000000800 */
[----:B------:R-:W-:Y:S01]  /*af00*/  FSEL R62, R62, -INF , !P3 ;  /* 0xff8000003e3e7808 */ /* 0x000fe20005800000 */
[--C-:B------:R-:W-:Y:S01]  /*af10*/  FFMA.FTZ R122, R84, UR10, -R14.reuse ;  /* 0x0000000a547a7c23 */ /* 0x100fe2000801080e */
[----:B------:R-:W-:Y:S01]  /*af20*/  FMNMX.FTZ R20, R50, R41, !PT ;  /* 0x0000002932147209 */ /* 0x000fe20007810000 */
[--C-:B------:R-:W-:Y:S01]  /*af30*/  FFMA.FTZ R41, R45, UR10, -R14.reuse ;  /* 0x0000000a2d297c23 */ /* 0x100fe2000801080e */
[----:B------:R-:W-:Y:S01]  /*af40*/  ISETP.GT.AND P3, PT, R13, 0x50, P2 ;  /* 0x000000500d00780c */ /* 0x000fe20001764270 */
[-C--:B-1----:R-:W-:Y:S01]  /*af50*/  FMUL.FTZ R88, R88, R11.reuse ;  /* 0x0000000b58587220 */ /* 0x082fe20000410000 */
[----:B------:R-:W-:Y:S01]  /*af60*/  FMNMX.FTZ R45, R51, R20, !PT ;  /* 0x00000014332d7209 */ /* 0x000fe20007810000 */
[----:B------:R-:W1:Y:S01]  /*af70*/  MUFU.EX2 R29, R29 ;  /* 0x0000001d001d7308 */ /* 0x000e620000000800 */
[----:B------:R-:W-:Y:S01]  /*af80*/  ISETP.LT.OR P3, PT, R9, 0x51, P3 ;  /* 0x000000510900780c */ /* 0x000fe20001f61670 */
[----:B------:R-:W-:Y:S01]  /*af90*/  FMUL.FTZ R89, R89, R11 ;  /* 0x0000000b59597220 */ /* 0x000fe20000410000 */
[----:B------:R-:W-:Y:S01]  /*afa0*/  FMNMX.FTZ R20, R54, R45, !PT ;  /* 0x0000002d36147209 */ /* 0x000fe20007810000 */
[-C--:B------:R-:W-:Y:S01]  /*afb0*/  FMUL.FTZ R92, R92, R11.reuse ;  /* 0x0000000b5c5c7220 */ /* 0x080fe20000410000 */
[----:B------:R-:W-:Y:S01]  /*afc0*/  FSEL R66, R66, -INF , !P3 ;  /* 0xff80000042427808 */ /* 0x000fe20005800000 */
[-C--:B------:R-:W-:Y:S01]  /*afd0*/  FMUL.FTZ R93, R93, R11.reuse ;  /* 0x0000000b5d5d7220 */ /* 0x080fe20000410000 */
[----:B------:R-:W-:Y:S01]  /*afe0*/  FMNMX.FTZ R45, R55, R20, !PT ;  /* 0x00000014372d7209 */ /* 0x000fe20007810000 */
[----:B------:R-:W5:Y:S01]  /*aff0*/  MUFU.EX2 R146, R146 ;  /* 0x0000009200927308 */ /* 0x000f620000000800 */
[----:B------:R-:W-:Y:S01]  /*b000*/  ISETP.GT.AND P3, PT, R13, 0x58, P2 ;  /* 0x000000580d00780c */ /* 0x000fe20001764270 */
[----:B------:R-:W-:Y:S01]  /*b010*/  FMUL.FTZ R96, R96, R11 ;  /* 0x0000000b60607220 */ /* 0x000fe20000410000 */
[----:B------:R-:W-:Y:S01]  /*b020*/  FMNMX.FTZ R20, R58, R45, !PT ;  /* 0x0000002d3a147209 */ /* 0x000fe20007810000 */
[--C-:B------:R-:W-:Y:S01]  /*b030*/  FFMA.FTZ R45, R49, UR10, -R14.reuse ;  /* 0x0000000a312d7c23 */ /* 0x100fe2000801080e */
[----:B------:R-:W-:Y:S01]  /*b040*/  ISETP.LT.OR P3, PT, R9, 0x59, P3 ;  /* 0x000000590900780c */ /* 0x000fe20001f61670 */
[-C--:B------:R-:W-:Y:S01]  /*b050*/  FMUL.FTZ R97, R97, R11.reuse ;  /* 0x0000000b61617220 */ /* 0x080fe20000410000 */
[----:B------:R-:W-:Y:S01]  /*b060*/  FMNMX.FTZ R49, R59, R20, !PT ;  /* 0x000000143b317209 */ /* 0x000fe20007810000 */
[----:B------:R-:W5:Y:S01]  /*b070*/  MUFU.EX2 R33, R33 ;  /* 0x0000002100217308 */ /* 0x000f620000000800 */
[----:B------:R-:W-:Y:S01]  /*b080*/  FSEL R70, R70, -INF , !P3 ;  /* 0xff80000046467808 */ /* 0x000fe20005800000 */
[----:B------:R-:W-:Y:S01]  /*b090*/  FMUL.FTZ R100, R100, R11 ;  /* 0x0000000b64647220 */ /* 0x000fe20000410000 */
[----:B------:R-:W-:Y:S01]  /*b0a0*/  FMNMX.FTZ R20, R62, R49, !PT ;  /* 0x000000313e147209 */ /* 0x000fe20007810000 */
[-C--:B------:R-:W-:Y:S01]  /*b0b0*/  FMUL.FTZ R101, R101, R11.reuse ;  /* 0x0000000b65657220 */ /* 0x080fe20000410000 */
[----:B------:R-:W-:Y:S01]  /*b0c0*/  ISETP.GT.AND P3, PT, R13, 0x60, P2 ;  /* 0x000000600d00780c */ /* 0x000fe20001764270 */
[-C--:B------:R-:W-:Y:S01]  /*b0d0*/  FMUL.FTZ R104, R104, R11.reuse ;  /* 0x0000000b68687220 */ /* 0x080fe20000410000 */
[----:B------:R-:W-:Y:S01]  /*b0e0*/  FMNMX.FTZ R49, R63, R20, !PT ;  /* 0x000000143f317209 */ /* 0x000fe20007810000 */
[----:B------:R-:W5:Y:S01]  /*b0f0*/  MUFU.EX2 R140, R140 ;  /* 0x0000008c008c7308 */ /* 0x000f620000000800 */
[----:B------:R-:W-:Y:S01]  /*b100*/  ISETP.LT.OR P3, PT, R9, 0x61, P3 ;  /* 0x000000610900780c */ /* 0x000fe20001f61670 */
[----:B------:R-:W-:Y:S01]  /*b110*/  FMUL.FTZ R105, R105, R11 ;  /* 0x0000000b69697220 */ /* 0x000fe20000410000 */
[----:B------:R-:W-:Y:S01]  /*b120*/  FMNMX.FTZ R20, R66, R49, !PT ;  /* 0x0000003142147209 */ /* 0x000fe20007810000 */
[----:B------:R-:W-:Y:S01]  /*b130*/  FFMA.FTZ R49, R53, UR10, -R14 ;  /* 0x0000000a35317c23 */ /* 0x000fe2000801080e */
[----:B------:R-:W-:Y:S01]  /*b140*/  FSEL R71, R71, -INF , !P4 ;  /* 0xff80000047477808 */ /* 0x000fe20006000000 */
[-C--:B------:R-:W-:Y:S01]  /*b150*/  FMUL.FTZ R108, R108, R11.reuse ;  /* 0x0000000b6c6c7220 */ /* 0x080fe20000410000 */
[----:B------:R-:W-:Y:S01]  /*b160*/  FMNMX.FTZ R53, R67, R20, !PT ;  /* 0x0000001443357209 */ /* 0x000fe20007810000 */
[----:B------:R-:W5:Y:S01]  /*b170*/  MUFU.EX2 R37, R37 ;  /* 0x0000002500257308 */ /* 0x000f620000000800 */
[----:B------:R-:W-:Y:S01]  /*b180*/  ISETP.GT.AND P4, PT, R13, 0x61, P2 ;  /* 0x000000610d00780c */ /* 0x000fe20001784270 */
[-C--:B------:R-:W-:Y:S01]  /*b190*/  FMUL.FTZ R109, R109, R11.reuse ;  /* 0x0000000b6d6d7220 */ /* 0x080fe20000410000 */
[----:B------:R-:W-:Y:S01]  /*b1a0*/  FSEL R74, R74, -INF , !P3 ;  /* 0xff8000004a4a7808 */ /* 0x000fe20005800000 */
[-C--:B------:R-:W-:Y:S01]  /*b1b0*/  FMUL.FTZ R112, R112, R11.reuse ;  /* 0x0000000b70707220 */ /* 0x080fe20000410000 */
[----:B------:R-:W-:Y:S01]  /*b1c0*/  ISETP.GT.AND P3, PT, R13, 0x68, P2 ;  /* 0x000000680d00780c */ /* 0x000fe20001764270 */
[----:B------:R-:W-:Y:S01]  /*b1d0*/  FMUL.FTZ R113, R113, R11 ;  /* 0x0000000b71717220 */ /* 0x000fe20000410000 */
[----:B------:R-:W-:Y:S01]  /*b1e0*/  FMNMX.FTZ R20, R70, R53, !PT ;  /* 0x0000003546147209 */ /* 0x000fe20007810000 */
[----:B------:R-:W5:Y:S01]  /*b1f0*/  MUFU.EX2 R142, R142 ;  /* 0x0000008e008e7308 */ /* 0x000f620000000800 */
[C---:B------:R-:W-:Y:S01]  /*b200*/  ISETP.LT.OR P4, PT, R9.reuse, 0x62, P4 ;  /* 0x000000620900780c */ /* 0x040fe20002781670 */
[-C--:B------:R-:W-:Y:S01]  /*b210*/  FMUL.FTZ R116, R116, R11.reuse ;  /* 0x0000000b74747220 */ /* 0x080fe20000410000 */
[----:B------:R-:W-:Y:S01]  /*b220*/  ISETP.LT.OR P3, PT, R9, 0x69, P3 ;  /* 0x000000690900780c */ /* 0x000fe20001f61670 */
[----:B------:R-:W-:Y:S01]  /*b230*/  FMUL.FTZ R117, R117, R11 ;  /* 0x0000000b75757220 */ /* 0x000fe20000410000 */
[----:B------:R-:W-:-:S02]  /*b240*/  FMNMX.FTZ R53, R71, R20, !PT ;  /* 0x0000001447357209 */ /* 0x000fc40007810000 */
[----:B------:R-:W-:Y:S01]  /*b250*/  FSEL R75, R75, -INF , !P4 ;  /* 0xff8000004b4b7808 */ /* 0x000fe20006000000 */
[----:B------:R-:W5:Y:S01]  /*b260*/  MUFU.EX2 R41, R41 ;  /* 0x0000002900297308 */ /* 0x000f620000000800 */
[----:B------:R-:W-:Y:S02]  /*b270*/  ISETP.GT.AND P4, PT, R13, 0x69, P2 ;  /* 0x000000690d00780c */ /* 0x000fe40001784270 */
[----:B------:R-:W-:Y:S02]  /*b280*/  FSEL R78, R78, -INF , !P3 ;  /* 0xff8000004e4e7808 */ /* 0x000fe40005800000 */
        /* <DEDUP_REMOVED lines=10> */
[----:B------:R-:W-:Y:S01]  /*b330*/  FMNMX.FTZ R20, R78, R57, !PT ;  /* 0x000000394e147209 */ /* 0x000fe20007810000 */
[--C-:B------:R-:W-:Y:S01]  /*b340*/  FFMA.FTZ R57, R65, UR10, -R14.reuse ;  /* 0x0000000a41397c23 */ /* 0x100fe2000801080e */
[----:B------:R-:W-:Y:S01]  /*b350*/  FSEL R82, R82, -INF , !P3 ;  /* 0xff80000052527808 */ /* 0x000fe20005800000 */
[--C-:B------:R-:W-:Y:S01]  /*b360*/  FFMA.FTZ R65, R73, UR10, -R14.reuse ;  /* 0x0000000a49417c23 */ /* 0x100fe2000801080e */
[----:B------:R-:W-:Y:S01]  /*b370*/  ISETP.GT.AND P3, PT, R13, 0x78, P2 ;  /* 0x000000780d00780c */ /* 0x000fe20001764270 */
        /* <DEDUP_REMOVED lines=8> */
[----:B------:R-:W-:Y:S01]  /*b400*/  FMNMX.FTZ R20, R82, R13, !PT ;  /* 0x0000000d52147209 */ /* 0x000fe20007810000 */
[--C-:B------:R-:W-:Y:S01]  /*b410*/  FFMA.FTZ R13, R61, UR10, -R14.reuse ;  /* 0x0000000a3d0d7c23 */ /* 0x100fe2000801080e */
[----:B------:R-:W-:Y:S01]  /*b420*/  ISETP.LT.OR P2, PT, R9, 0x7a, P2 ;  /* 0x0000007a0900780c */ /* 0x000fe20001741670 */
[--C-:B------:R-:W-:Y:S01]  /*b430*/  FFMA.FTZ R61, R69, UR10, -R14.reuse ;  /* 0x0000000a453d7c23 */ /* 0x100fe2000801080e */
[----:B------:R-:W-:Y:S01]  /*b440*/  FSEL R86, R86, -INF , !P3 ;  /* 0xff80000056567808 */ /* 0x000fe20005800000 */
[--C-:B------:R-:W-:Y:S01]  /*b450*/  FFMA.FTZ R69, R77, UR10, -R14.reuse ;  /* 0x0000000a4d457c23 */ /* 0x100fe2000801080e */
[----:B------:R-:W-:Y:S01]  /*b460*/  FMNMX.FTZ R9, R83, R20, !PT ;  /* 0x0000001453097209 */ /* 0x000fe20007810000 */
[----:B------:R-:W-:Y:S01]  /*b470*/  FFMA.FTZ R77, R85, UR10, -R14 ;  /* 0x0000000a554d7c23 */ /* 0x000fe2000801080e */
[----:B------:R-:W-:Y:S01]  /*b480*/  FSEL R87, R87, -INF , !P2 ;  /* 0xff80000057577808 */ /* 0x000fe20005000000 */
[----:B------:R-:W-:Y:S01]  /*b490*/  MUFU.EX2 R132, R132 ;  /* 0x0000008400847308 */ /* 0x000fe20000000800 */
[----:B------:R-:W-:-:S04]  /*b4a0*/  FMNMX.FTZ R20, R86, R9, !PT ;  /* 0x0000000956147209 */ /* 0x000fc80007810000 */
[----:B------:R-:W-:-:S03]  /*b4b0*/  FMNMX.FTZ R20, R87, R20, !PT ;  /* 0x0000001457147209 */ /* 0x000fc60007810000 */
[----:B------:R-:W-:Y:S02]  /*b4c0*/  MUFU.EX2 R53, R53 ;  /* 0x0000003500357308 */ /* 0x000fe40000000800 */
[----:B------:R-:W2:Y:S06]  /*b4d0*/  SHFL.BFLY PT, R9, R20, 0x2, 0x1f ;  /* 0x0c401f0014097f89 */ /* 0x000eac00000e0000 */
[----:B------:R-:W-:Y:S08]  /*b4e0*/  MUFU.EX2 R134, R134 ;  /* 0x0000008600867308 */ /* 0x000ff00000000800 */
[----:B------:R-:W-:Y:S08]  /*b4f0*/  MUFU.EX2 R13, R13 ;  /* 0x0000000d000d7308 */ /* 0x000ff00000000800 */
[----:B------:R-:W-:Y:S01]  /*b500*/  MUFU.EX2 R128, R128 ;  /* 0x0000008000807308 */ /* 0x000fe20000000800 */
[----:B--2---:R-:W-:-:S05]  /*b510*/  FMNMX.FTZ R9, R20, R9, !PT ;  /* 0x0000000914097209 */ /* 0x004fca0007810000 */
[----:B------:R-:W2:Y:S02]  /*b520*/  SHFL.BFLY PT, R20, R9, 0x1, 0x1f ;  /* 0x0c201f0009147f89 */ /* 0x000ea400000e0000 */
[----:B------:R-:W-:Y:S08]  /*b530*/  MUFU.EX2 R57, R57 ;  /* 0x0000003900397308 */ /* 0x000ff00000000800 */
[----:B------:R-:W-:Y:S08]  /*b540*/  MUFU.EX2 R130, R130 ;  /* 0x0000008200827308 */ /* 0x000ff00000000800 */
[----:B------:R-:W-:Y:S01]  /*b550*/  MUFU.EX2 R61, R61 ;  /* 0x0000003d003d7308 */ /* 0x000fe20000000800 */
[----:B--2---:R-:W-:-:S07]  /*b560*/  FMNMX.FTZ R9, R9, R20, !PT ;  /* 0x0000001409097209 */ /* 0x004fce0007810000 */
[----:B------:R-:W-:Y:S01]  /*b570*/  MUFU.EX2 R124, R124 ;  /* 0x0000007c007c7308 */ /* 0x000fe20000000800 */
[C---:B------:R-:W-:Y:S01]  /*b580*/  FSETP.NEU.FTZ.AND P2, PT, R9.reuse, -INF , PT ;  /* 0xff8000000900780b */ /* 0x040fe20003f5d000 */
[----:B------:R-:W-:-:S06]  /*b590*/  FMUL.FTZ R36, R9, UR10 ;  /* 0x0000000a09247c20 */ /* 0x000fcc0008410000 */
[----:B------:R-:W-:Y:S01]  /*b5a0*/  MUFU.EX2 R65, R65 ;  /* 0x0000004100417308 */ /* 0x000fe20000000800 */
[----:B------:R-:W-:-:S05]  /*b5b0*/  FSEL R36, R36, RZ, P2 ;  /* 0x000000ff24247208 */ /* 0x000fca0001000000 */
[----:B------:R-:W-:Y:S01]  /*b5c0*/  FFMA.FTZ R145, R34, UR10, -R36 ;  /* 0x0000000a22917c23 */ /* 0x000fe20008010824 */
[----:B------:R-:W-:Y:S01]  /*b5d0*/  FFMA.FTZ R34, R11, R5, R148 ;  /* 0x000000050b227223 */ /* 0x000fe20000010094 */
[--C-:B------:R-:W-:Y:S01]  /*b5e0*/  FFMA.FTZ R14, R25, UR10, -R36.reuse ;  /* 0x0000000a190e7c23 */ /* 0x100fe20008010824 */
[--C-:B------:R-:W-:Y:S01]  /*b5f0*/  FFMA.FTZ R149, R27, UR10, -R36.reuse ;  /* 0x0000000a1b957c23 */ /* 0x100fe20008010824 */
[----:B------:R-:W-:Y:S01]  /*b600*/  FFMA.FTZ R151, R30, UR10, -R36 ;  /* 0x0000000a1e977c23 */ /* 0x000fe20008010824 */
[----:B------:R-:W-:Y:S01]  /*b610*/  FADD.FTZ R5, R15, R34 ;  /* 0x000000220f057221 */ /* 0x000fe20000010000 */
[--C-:B------:R-:W-:Y:S01]  /*b620*/  FFMA.FTZ R20, R31, UR10, -R36.reuse ;  /* 0x0000000a1f147c23 */ /* 0x100fe20008010824 */
[--C-:B------:R-:W-:Y:S01]  /*b630*/  FFMA.FTZ R147, R38, UR10, -R36.reuse ;  /* 0x0000000a26937c23 */ /* 0x100fe20008010824 */
[----:B------:R-:W-:Y:S01]  /*b640*/  MUFU.EX2 R14, R14 ;  /* 0x0000000e000e7308 */ /* 0x000fe20000000800 */
[----:B------:R-:W-:Y:S01]  /*b650*/  FADD.FTZ R34, R150, R5 ;  /* 0x0000000596227221 */ /* 0x000fe20000010000 */
[----:B------:R-:W-:Y:S01]  /*b660*/  FSEL R5, R9, RZ, P2 ;  /* 0x000000ff09057208 */ /* 0x000fe20001000000 */
[--C-:B------:R-:W-:Y:S01]  /*b670*/  FFMA.FTZ R24, R35, UR10, -R36.reuse ;  /* 0x0000000a23187c23 */ /* 0x100fe20008010824 */
[----:B------:R-:W-:Y:S01]  /*b680*/  FFMA.FTZ R26, R39, UR10, -R36 ;  /* 0x0000000a271a7c23 */ /* 0x000fe20008010824 */
[----:B---3--:R-:W-:Y:S01]  /*b690*/  FADD.FTZ R25, R21, R34 ;  /* 0x0000002215197221 */ /* 0x008fe20000010000 */
[----:B------:R-:W-:Y:S01]  /*b6a0*/  FFMA.FTZ R141, R42, UR10, -R36 ;  /* 0x0000000a2a8d7c23 */ /* 0x000fe20008010824 */
[----:B------:R-:W-:Y:S01]  /*b6b0*/  FADD.FTZ R5, -R5, R12 ;  /* 0x0000000c05057221 */ /* 0x000fe20000010100 */
[----:B------:R-:W-:Y:S01]  /*b6c0*/  MUFU.EX2 R149, R149 ;  /* 0x0000009500957308 */ /* 0x000fe20000000800 */
[----:B----4-:R-:W-:Y:S01]  /*b6d0*/  FADD.FTZ R34, R144, R25 ;  /* 0x0000001990227221 */ /* 0x010fe20000010000 */
[--C-:B------:R-:W-:Y:S01]  /*b6e0*/  FFMA.FTZ R28, R43, UR10, -R36.reuse ;  /* 0x0000000a2b1c7c23 */ /* 0x100fe20008010824 */
[----:B------:R-:W-:Y:S01]  /*b6f0*/  FMUL.FTZ R5, R5, UR10 ;  /* 0x0000000a05057c20 */ /* 0x000fe20008410000 */
[----:B------:R-:W-:Y:S01]  /*b700*/  FFMA.FTZ R143, R46, UR10, -R36 ;  /* 0x0000000a2e8f7c23 */ /* 0x000fe20008010824 */
[----:B-1----:R-:W-:Y:S01]  /*b710*/  FADD.FTZ R25, R29, R34 ;  /* 0x000000221d197221 */ /* 0x002fe20000010000 */
[--C-:B------:R-:W-:Y:S01]  /*b720*/  FFMA.FTZ R30, R47, UR10, -R36.reuse ;  /* 0x0000000a2f1e7c23 */ /* 0x100fe20008010824 */
[--C-:B------:R-:W-:Y:S01]  /*b730*/  FFMA.FTZ R137, R50, UR10, -R36.reuse ;  /* 0x0000000a32897c23 */ /* 0x100fe20008010824 */
[----:B------:R-:W-:Y:S01]  /*b740*/  MUFU.EX2 R151, R151 ;  /* 0x0000009700977308 */ /* 0x000fe20000000800 */
[----:B-----5:R-:W-:Y:S01]  /*b750*/  FADD.FTZ R34, R146, R25 ;  /* 0x0000001992227221 */ /* 0x020fe20000010000 */
        /* <DEDUP_REMOVED lines=8> */
[----:B------:R-:W-:Y:S01]  /*b7e0*/  F2FP.F16.F32.PACK_AB R148, R15, R148 ;  /* 0x000000940f94723e */ /* 0x000fe200000000ff */
[--C-:B------:R-:W-:Y:S01]  /*b7f0*/  FFMA.FTZ R129, R66, UR10, -R36.reuse ;  /* 0x0000000a42817c23 */ /* 0x100fe20008010824 */
[----:B------:R-:W-:Y:S01]  /*b800*/  FFMA.FTZ R131, R70, UR10, -R36 ;  /* 0x0000000a46837c23 */ /* 0x000fe20008010824 */
[----:B------:R-:W-:Y:S01]  /*b810*/  FADD.FTZ R27, R37, R34 ;  /* 0x00000022251b7221 */ /* 0x000fe20000010000 */
[--C-:B------:R-:W-:Y:S01]  /*b820*/  FFMA.FTZ R34, R59, UR10, -R36.reuse ;  /* 0x0000000a3b227c23 */ /* 0x100fe20008010824 */
[--C-:B------:R-:W-:Y:S01]  /*b830*/  FFMA.FTZ R125, R74, UR10, -R36.reuse ;  /* 0x0000000a4a7d7c23 */ /* 0x100fe20008010824 */
[----:B------:R-:W3:Y:S01]  /*b840*/  MUFU.EX2 R20, R20 ;  /* 0x0000001400147308 */ /* 0x000ee20000000800 */
[----:B------:R-:W-:Y:S01]  /*b850*/  FADD.FTZ R38, R142, R27 ;  /* 0x0000001b8e267221 */ /* 0x000fe20000010000 */
[--C-:B------:R-:W-:Y:S01]  /*b860*/  FFMA.FTZ R75, R75, UR10, -R36.reuse ;  /* 0x0000000a4b4b7c23 */ /* 0x100fe20008010824 */
[--C-:B------:R-:W-:Y:S01]  /*b870*/  FFMA.FTZ R78, R78, UR10, -R36.reuse ;  /* 0x0000000a4e4e7c23 */ /* 0x100fe20008010824 */
[----:B------:R-:W-:Y:S01]  /*b880*/  FFMA.FTZ R79, R79, UR10, -R36 ;  /* 0x0000000a4f4f7c23 */ /* 0x000fe20008010824 */
[----:B-1----:R-:W-:Y:S01]  /*b890*/  FADD.FTZ R5, R41, R38 ;  /* 0x0000002629057221 */ /* 0x002fe20000010000 */
[--C-:B------:R-:W-:Y:S01]  /*b8a0*/  FFMA.FTZ R82, R82, UR10, -R36.reuse ;  /* 0x0000000a52527c23 */ /* 0x100fe20008010824 */
[----:B------:R-:W-:Y:S01]  /*b8b0*/  FFMA.FTZ R83, R83, UR10, -R36 ;  /* 0x0000000a53537c23 */ /* 0x000fe20008010824 */
[----:B------:R-:W1:Y:S01]  /*b8c0*/  MUFU.EX2 R145, R145 ;  /* 0x0000009100917308 */ /* 0x000e620000000800 */
[----:B--2---:R-:W-:Y:S01]  /*b8d0*/  FFMA.FTZ R38, R25, R4, R14 ;  /* 0x0000000419267223 */ /* 0x004fe2000001000e */
[----:B------:R-:W-:Y:S01]  /*b8e0*/  FADD.FTZ R42, R136, R5 ;  /* 0x00000005882a7221 */ /* 0x000fe20000010000 */
[--C-:B------:R-:W-:Y:S01]  /*b8f0*/  FFMA.FTZ R4, R63, UR10, -R36.reuse ;  /* 0x0000000a3f047c23 */ /* 0x100fe20008010824 */
[----:B------:R-:W-:Y:S01]  /*b900*/  FFMA.FTZ R86, R86, UR10, -R36 ;  /* 0x0000000a56567c23 */ /* 0x000fe20008010824 */
[----:B------:R-:W-:Y:S01]  /*b910*/  FADD.FTZ R40, R149, R38 ;  /* 0x0000002695287221 */ /* 0x000fe20000010000 */
[----:B------:R-:W-:Y:S01]  /*b920*/  FADD.FTZ R27, R45, R42 ;  /* 0x0000002a2d1b7221 */ /* 0x000fe20000010000 */
[----:B------:R-:W-:Y:S01]  /*b930*/  FFMA.FTZ R38, R67, UR10, -R36 ;  /* 0x0000000a43267c23 */ /* 0x000fe20008010824 */
[----:B------:R-:W2:Y:S01]  /*b940*/  MUFU.EX2 R24, R24 ;  /* 0x0000001800187308 */ /* 0x000ea20000000800 */
[----:B------:R-:W-:Y:S01]  /*b950*/  FADD.FTZ R5, R151, R40 ;  /* 0x0000002897057221 */ /* 0x000fe20000010000 */
[----:B------:R-:W-:Y:S01]  /*b960*/  FADD.FTZ R40, R138, R27 ;  /* 0x0000001b8a287221 */ /* 0x000fe20000010000 */
[----:B------:R-:W-:Y:S01]  /*b970*/  IMAD.U32 R31, RZ, RZ, UR26 ;  /* 0x0000001aff1f7e24 */ /* 0x000fe2000f8e00ff */
[----:B------:R-:W-:Y:S01]  /*b980*/  ISETP.GT.AND P2, PT, R8, UR45, PT ;  /* 0x0000002d08007c0c */ /* 0x000fe2000bf44270 */
[----:B---3--:R-:W-:Y:S01]  /*b990*/  FADD.FTZ R42, R20, R5 ;  /* 0x00000005142a7221 */ /* 0x008fe20000010000 */
[----:B------:R-:W-:Y:S01]  /*b9a0*/  FADD.FTZ R27, R49, R40 ;  /* 0x00000028311b7221 */ /* 0x000fe20000010000 */
[----:B------:R-:W-:Y:S01]  /*b9b0*/  FFMA.FTZ R40, R71, UR10, -R36 ;  /* 0x0000000a47287c23 */ /* 0x000fe20008010824 */
[----:B------:R-:W3:Y:S01]  /*b9c0*/  MUFU.EX2 R147, R147 ;  /* 0x0000009300937308 */ /* 0x000ee20000000800 */
[----:B-1----:R-:W-:Y:S01]  /*b9d0*/  FADD.FTZ R5, R145, R42 ;  /* 0x0000002a91057221 */ /* 0x002fe20000010000 */
[----:B------:R-:W-:Y:S01]  /*b9e0*/  FADD.FTZ R44, R132, R27 ;  /* 0x0000001b842c7221 */ /* 0x000fe20000010000 */
[----:B------:R-:W-:Y:S01]  /*b9f0*/  FFMA.FTZ R36, R87, UR10, -R36 ;  /* 0x0000000a57247c23 */ /* 0x000fe20008010824 */
[----:B------:R-:W-:Y:S01]  /*ba00*/  @!P1 LEA R31, R31, UR40, 0x3 ;  /* 0x000000281f1f9c11 */ /* 0x000fe2000f8e18ff */
[----:B------:R-:W-:Y:S01]  /*ba10*/  UMOV UR26, UR39 ;  /* 0x00000027001a7c82 */ /* 0x000fe20008000000 */
[----:B------:R-:W-:Y:S01]  /*ba20*/  FADD.FTZ R27, R53, R44 ;  /* 0x0000002c351b7221 */ /* 0x000fe20000010000 */
[----:B------:R-:W-:Y:S01]  /*ba30*/  F2FP.F16.F32.PACK_AB R150, R21, R150 ;  /* 0x000000961596723e */ /* 0x000fe200000000ff */
[----:B------:R-:W1:Y:S01]  /*ba40*/  MUFU.EX2 R26, R26 ;  /* 0x0000001a001a7308 */ /* 0x000e620000000800 */
[----:B--2---:R-:W-:Y:S01]  /*ba50*/  FADD.FTZ R42, R24, R5 ;  /* 0x00000005182a7221 */ /* 0x004fe20000010000 */
[----:B------:R-:W-:Y:S01]  /*ba60*/  FADD.FTZ R44, R134, R27 ;  /* 0x0000001b862c7221 */ /* 0x000fe20000010000 */
[----:B------:R-:W-:Y:S01]  /*ba70*/  F2FP.F16.F32.PACK_AB R134, R13, R134 ;  /* 0x000000860d86723e */ /* 0x000fe200000000ff */
[----:B------:R-:W-:Y:S01]  /*ba80*/  @!P1 VIADD R31, R31, 0x16860 ;  /* 0x000168601f1f9836 */ /* 0x000fe20000000000 */
[----:B------:R-:W-:Y:S01]  /*ba90*/  F2FP.F16.F32.PACK_AB R144, R29, R144 ;  /* 0x000000901d90723e */ /* 0x000fe200000000ff */
[----:B------:R-:W-:Y:S01]  /*baa0*/  FADD.FTZ R27, R13, R44 ;  /* 0x0000002c0d1b7221 */ /* 0x000fe20000010000 */
[----:B------:R-:W-:Y:S01]  /*bab0*/  F2FP.F16.F32.PACK_AB R146, R33, R146 ;  /* 0x000000922192723e */ /* 0x000fe200000000ff */
[----:B------:R-:W2:Y:S01]  /*bac0*/  MUFU.EX2 R141, R141 ;  /* 0x0000008d008d7308 */ /* 0x000ea20000000800 */
[----:B---3--:R-:W-:Y:S01]  /*bad0*/  FADD.FTZ R5, R147, R42 ;  /* 0x0000002a93057221 */ /* 0x008fe20000010000 */
[----:B------:R-:W-:Y:S01]  /*bae0*/  FADD.FTZ R44, R128, R27 ;  /* 0x0000001b802c7221 */ /* 0x000fe20000010000 */
[----:B------:R-:W-:Y:S01]  /*baf0*/  @!P1 PRMT R31, RZ, 0x654, R31 ;  /* 0x00000654ff1f9816 */ /* 0x000fe2000000001f */
[----:B------:R-:W-:Y:S01]  /*bb00*/  VIADD R8, R8, 0xffffffff ;  /* 0xffffffff08087836 */ /* 0x000fe20000000000 */
[----:B------:R-:W-:Y:S01]  /*bb10*/  F2FP.F16.F32.PACK_AB R140, R37, R140 ;  /* 0x0000008c258c723e */ /* 0x000fe200000000ff */
[----:B------:R-:W-:Y:S01]  /*bb20*/  FADD.FTZ R27, R57, R44 ;  /* 0x0000002c391b7221 */ /* 0x000fe20000010000 */
[----:B------:R3:W-:Y:S01]  /*bb30*/  @!P1 SYNCS.ARRIVE.TRANS64.RED.A1T0 RZ, [R31+URZ], RZ ;  /* 0x000000ff1fff99a7 */ /* 0x0007e2000810043f */
[----:B------:R-:W4:Y:S01]  /*bb40*/  MUFU.EX2 R28, R28 ;  /* 0x0000001c001c7308 */ /* 0x000f220000000800 */
[----:B-1----:R-:W-:Y:S01]  /*bb50*/  FADD.FTZ R42, R26, R5 ;  /* 0x000000051a2a7221 */ /* 0x002fe20000010000 */
[----:B------:R-:W-:Y:S01]  /*bb60*/  FADD.FTZ R44, R130, R27 ;  /* 0x0000001b822c7221 */ /* 0x000fe20000010000 */
[----:B------:R-:W-:Y:S01]  /*bb70*/  F2FP.F16.F32.PACK_AB R142, R41, R142 ;  /* 0x0000008e298e723e */ /* 0x000fe200000000ff */
[-C--:B------:R-:W-:Y:S01]  /*bb80*/  FMUL.FTZ R90, R90, R25.reuse ;  /* 0x000000195a5a7220 */ /* 0x080fe20000410000 */
[----:B------:R-:W-:Y:S01]  /*bb90*/  F2FP.F16.F32.PACK_AB R136, R45, R136 ;  /* 0x000000882d88723e */ /* 0x000fe200000000ff */
[----:B------:R-:W-:Y:S01]  /*bba0*/  FADD.FTZ R15, R61, R44 ;  /* 0x0000002c3d0f7221 */ /* 0x000fe20000010000 */
[----:B------:R-:W-:Y:S01]  /*bbb0*/  F2FP.F16.F32.PACK_AB R138, R49, R138 ;  /* 0x0000008a318a723e */ /* 0x000fe200000000ff */
[----:B------:R-:W1:Y:S01]  /*bbc0*/  MUFU.EX2 R143, R143 ;  /* 0x0000008f008f7308 */ /* 0x000e620000000800 */
[----:B--2---:R-:W-:Y:S01]  /*bbd0*/  FADD.FTZ R5, R141, R42 ;  /* 0x0000002a8d057221 */ /* 0x004fe20000010000 */
[----:B------:R-:W-:Y:S01]  /*bbe0*/  FADD.FTZ R44, R124, R15 ;  /* 0x0000000f7c2c7221 */ /* 0x000fe20000010000 */
[----:B------:R-:W-:Y:S01]  /*bbf0*/  F2FP.F16.F32.PACK_AB R132, R53, R132 ;  /* 0x000000843584723e */ /* 0x000fe200000000ff */
[-C--:B------:R-:W-:Y:S01]  /*bc00*/  FMUL.FTZ R91, R91, R25.reuse ;  /* 0x000000195b5b7220 */ /* 0x080fe20000410000 */
[----:B------:R-:W-:Y:S01]  /*bc10*/  F2FP.F16.F32.PACK_AB R128, R57, R128 ;  /* 0x000000803980723e */ /* 0x000fe200000000ff */
[----:B------:R-:W-:Y:S01]  /*bc20*/  FADD.FTZ R15, R65, R44 ;  /* 0x0000002c410f7221 */ /* 0x000fe20000010000 */
[----:B------:R-:W-:Y:S01]  /*bc30*/  F2FP.F16.F32.PACK_AB R130, R61, R130 ;  /* 0x000000823d82723e */ /* 0x000fe200000000ff */
[----:B------:R-:W2:Y:S01]  /*bc40*/  MUFU.EX2 R30, R30 ;  /* 0x0000001e001e7308 */ /* 0x000ea20000000800 */
[----:B----4-:R-:W-:Y:S01]  /*bc50*/  FADD.FTZ R42, R28, R5 ;  /* 0x000000051c2a7221 */ /* 0x010fe20000010000 */
[----:B------:R-:W-:Y:S01]  /*bc60*/  F2FP.F16.F32.PACK_AB R124, R65, R124 ;  /* 0x0000007c417c723e */ /* 0x000fe200000000ff */
[-C--:B------:R-:W-:Y:S01]  /*bc70*/  FMUL.FTZ R94, R94, R25.reuse ;  /* 0x000000195e5e7220 */ /* 0x080fe20000410000 */
[----:B------:R-:W-:Y:S01]  /*bc80*/  F2FP.F16.F32.PACK_AB R149, R149, R14 ;  /* 0x0000000e9595723e */ /* 0x000fe200000000ff */
[----:B------:R-:W-:Y:S01]  /*bc90*/  FMUL.FTZ R95, R95, R25 ;  /* 0x000000195f5f7220 */ /* 0x000fe20000410000 */
[----:B------:R-:W-:Y:S01]  /*bca0*/  F2FP.F16.F32.PACK_AB R151, R20, R151 ;  /* 0x000000971497723e */ /* 0x000fe200000000ff */
[----:B------:R-:W-:Y:S01]  /*bcb0*/  FMUL.FTZ R98, R98, R25 ;  /* 0x0000001962627220 */ /* 0x000fe20000410000 */
[----:B------:R-:W4:Y:S01]  /*bcc0*/  MUFU.EX2 R137, R137 ;  /* 0x0000008900897308 */ /* 0x000f220000000800 */
[----:B-1----:R-:W-:Y:S01]  /*bcd0*/  FADD.FTZ R5, R143, R42 ;  /* 0x0000002a8f057221 */ /* 0x002fe20000010000 */
[----:B------:R-:W-:Y:S01]  /*bce0*/  F2FP.F16.F32.PACK_AB R145, R24, R145 ;  /* 0x000000911891723e */ /* 0x000fe200000000ff */
[----:B------:R-:W-:Y:S01]  /*bcf0*/  FMUL.FTZ R99, R99, R25 ;  /* 0x0000001963637220 */ /* 0x000fe20000410000 */
[----:B------:R-:W-:Y:S01]  /*bd00*/  F2FP.F16.F32.PACK_AB R147, R26, R147 ;  /* 0x000000931a93723e */ /* 0x000fe200000000ff */
[----:B------:R-:W-:Y:S01]  /*bd10*/  FMUL.FTZ R102, R102, R25 ;  /* 0x0000001966667220 */ /* 0x000fe20000410000 */
[----:B------:R-:W-:Y:S01]  /*bd20*/  F2FP.F16.F32.PACK_AB R141, R28, R141 ;  /* 0x0000008d1c8d723e */ /* 0x000fe200000000ff */
[----:B------:R-:W-:Y:S01]  /*bd30*/  FMUL.FTZ R103, R103, R25 ;  /* 0x0000001967677220 */ /* 0x000fe20000410000 */
        /* <DEDUP_REMOVED lines=12> */
[----:B------:R-:W-:Y:S01]  /*be00*/  FMUL.FTZ R119, R119, R25 ;  /* 0x0000001977777220 */ /* 0x000fe20000410000 */
[----:B------:R-:W-:-:S03]  /*be10*/  IMAD.MOV.U32 R11, RZ, RZ, R6 ;  /* 0x000000ffff0b7224 */ /* 0x000fc600078e0006 */
[----:B------:R-:W4:Y:S01]  /*be20*/  MUFU.EX2 R12, R55 ;  /* 0x00000037000c7308 */ /* 0x000f220000000800 */
[C---:B-1----:R-:W-:Y:S01]  /*be30*/  FADD.FTZ R42, R32.reuse, R5 ;  /* 0x00000005202a7221 */ /* 0x042fe20000010000 */
[----:B------:R-:W-:-:S06]  /*be40*/  F2FP.F16.F32.PACK_AB R137, R32, R137 ;  /* 0x000000892089723e */ /* 0x000fcc00000000ff */
[----:B------:R-:W1:Y:S01]  /*be50*/  MUFU.EX2 R126, R126 ;  /* 0x0000007e007e7308 */ /* 0x000e620000000800 */
[----:B--2---:R-:W-:-:S07]  /*be60*/  FADD.FTZ R5, R139, R42 ;  /* 0x0000002a8b057221 */ /* 0x004fce0000010000 */
[----:B------:R-:W2:Y:S01]  /*be70*/  MUFU.EX2 R133, R133 ;  /* 0x0000008500857308 */ /* 0x000ea20000000800 */
[C---:B----4-:R-:W-:Y:S01]  /*be80*/  FADD.FTZ R42, R12.reuse, R5 ;  /* 0x000000050c2a7221 */ /* 0x050fe20000010000 */
[----:B------:R-:W-:Y:S01]  /*be90*/  F2FP.F16.F32.PACK_AB R139, R12, R139 ;  /* 0x0000008b0c8b723e */ /* 0x000fe200000000ff */
[----:B------:R-:W-:-:S05]  /*bea0*/  IMAD.MOV.U32 R12, RZ, RZ, R9 ;  /* 0x000000ffff0c7224 */ /* 0x000fca00078e0009 */
[----:B------:R-:W4:Y:S01]  /*beb0*/  MUFU.EX2 R69, R69 ;  /* 0x0000004500457308 */ /* 0x000f220000000800 */
[----:B-1----:R-:W-:-:S07]  /*bec0*/  FADD.FTZ R44, R126, R15 ;  /* 0x0000000f7e2c7221 */ /* 0x002fce0000010000 */
[----:B------:R-:W1:Y:S01]  /*bed0*/  MUFU.EX2 R34, R34 ;  /* 0x0000002200227308 */ /* 0x000e620000000800 */
[----:B--2---:R-:W-:-:S07]  /*bee0*/  FADD.FTZ R5, R133, R42 ;  /* 0x0000002a85057221 */ /* 0x004fce0000010000 */
[----:B------:R-:W2:Y:S01]  /*bef0*/  MUFU.EX2 R120, R120 ;  /* 0x0000007800787308 */ /* 0x000ea20000000800 */
[C---:B----4-:R-:W-:Y:S01]  /*bf00*/  FADD.FTZ R15, R69.reuse, R44 ;  /* 0x0000002c450f7221 */ /* 0x050fe20000010000 */
[----:B------:R-:W-:-:S06]  /*bf10*/  F2FP.F16.F32.PACK_AB R126, R69, R126 ;  /* 0x0000007e457e723e */ /* 0x000fcc00000000ff */
[----:B------:R-:W4:Y:S01]  /*bf20*/  MUFU.EX2 R135, R135 ;  /* 0x0000008700877308 */ /* 0x000f220000000800 */
[C---:B-1----:R-:W-:Y:S01]  /*bf30*/  FADD.FTZ R42, R34.reuse, R5 ;  /* 0x00000005222a7221 */ /* 0x042fe20000010000 */
[----:B------:R-:W-:-:S06]  /*bf40*/  F2FP.F16.F32.PACK_AB R133, R34, R133 ;  /* 0x000000852285723e */ /* 0x000fcc00000000ff */
[----:B------:R-:W1:Y:S01]  /*bf50*/  MUFU.EX2 R73, R73 ;  /* 0x0000004900497308 */ /* 0x000e620000000800 */
[----:B--2---:R-:W-:-:S07]  /*bf60*/  FADD.FTZ R44, R120, R15 ;  /* 0x0000000f782c7221 */ /* 0x004fce0000010000 */
[----:B------:R-:W2:Y:S01]  /*bf70*/  MUFU.EX2 R4, R4 ;  /* 0x0000000400047308 */ /* 0x000ea20000000800 */
[----:B----4-:R-:W-:-:S07]  /*bf80*/  FADD.FTZ R5, R135, R42 ;  /* 0x0000002a87057221 */ /* 0x010fce0000010000 */
[----:B------:R-:W4:Y:S01]  /*bf90*/  MUFU.EX2 R122, R122 ;  /* 0x0000007a007a7308 */ /* 0x000f220000000800 */
[C---:B-1----:R-:W-:Y:S01]  /*bfa0*/  FADD.FTZ R13, R73.reuse, R44 ;  /* 0x0000002c490d7221 */ /* 0x042fe20000010000 */
[----:B------:R-:W-:-:S06]  /*bfb0*/  F2FP.F16.F32.PACK_AB R120, R73, R120 ;  /* 0x000000784978723e */ /* 0x000fcc00000000ff */
[----:B------:R-:W1:Y:S01]  /*bfc0*/  MUFU.EX2 R129, R129 ;  /* 0x0000008100817308 */ /* 0x000e620000000800 */
[C---:B--2---:R-:W-:Y:S01]  /*bfd0*/  FADD.FTZ R42, R4.reuse, R5 ;  /* 0x00000005042a7221 */ /* 0x044fe20000010000 */
[----:B------:R-:W-:-:S06]  /*bfe0*/  F2FP.F16.F32.PACK_AB R135, R4, R135 ;  /* 0x000000870487723e */ /* 0x000fcc00000000ff */
[----:B------:R-:W2:Y:S01]  /*bff0*/  MUFU.EX2 R38, R38 ;  /* 0x0000002600267308 */ /* 0x000ea20000000800 */
[----:B----4-:R-:W-:-:S07]  /*c000*/  FADD.FTZ R44, R122, R13 ;  /* 0x0000000d7a2c7221 */ /* 0x010fce0000010000 */
[----:B------:R-:W4:Y:S01]  /*c010*/  MUFU.EX2 R131, R131 ;  /* 0x0000008300837308 */ /* 0x000f220000000800 */
[----:B-1----:R-:W-:-:S07]  /*c020*/  FADD.FTZ R13, R129, R42 ;  /* 0x0000002a810d7221 */ /* 0x002fce0000010000 */
[----:B------:R-:W1:Y:S01]  /*c030*/  MUFU.EX2 R40, R40 ;  /* 0x0000002800287308 */ /* 0x000e620000000800 */
[C---:B--2---:R-:W-:Y:S01]  /*c040*/  FADD.FTZ R42, R38.reuse, R13 ;  /* 0x0000000d262a7221 */ /* 0x044fe20000010000 */
[----:B------:R-:W-:-:S06]  /*c050*/  F2FP.F16.F32.PACK_AB R129, R38, R129 ;  /* 0x000000812681723e */ /* 0x000fcc00000000ff */
[----:B------:R-:W2:Y:S01]  /*c060*/  MUFU.EX2 R125, R125 ;  /* 0x0000007d007d7308 */ /* 0x000ea20000000800 */
[----:B----4-:R-:W-:-:S07]  /*c070*/  FADD.FTZ R13, R131, R42 ;  /* 0x0000002a830d7221 */ /* 0x010fce0000010000 */
[----:B------:R-:W4:Y:S01]  /*c080*/  MUFU.EX2 R75, R75 ;  /* 0x0000004b004b7308 */ /* 0x000f220000000800 */
[C---:B-1----:R-:W-:Y:S01]  /*c090*/  FADD.FTZ R42, R40.reuse, R13 ;  /* 0x0000000d282a7221 */ /* 0x042fe20000010000 */
[----:B------:R-:W-:-:S06]  /*c0a0*/  F2FP.F16.F32.PACK_AB R131, R40, R131 ;  /* 0x000000832883723e */ /* 0x000fcc00000000ff */
[----:B------:R-:W1:Y:S01]  /*c0b0*/  MUFU.EX2 R127, R78 ;  /* 0x0000004e007f7308 */ /* 0x000e620000000800 */
[----:B--2---:R-:W-:-:S07]  /*c0c0*/  FADD.FTZ R42, R125, R42 ;  /* 0x0000002a7d2a7221 */ /* 0x004fce0000010000 */
[----:B------:R-:W2:Y:S01]  /*c0d0*/  MUFU.EX2 R79, R79 ;  /* 0x0000004f004f7308 */ /* 0x000ea20000000800 */
[C---:B----4-:R-:W-:Y:S01]  /*c0e0*/  FADD.FTZ R42, R75.reuse, R42 ;  /* 0x0000002a4b2a7221 */ /* 0x050fe20000010000 */
[----:B------:R-:W-:-:S06]  /*c0f0*/  F2FP.F16.F32.PACK_AB R125, R75, R125 ;  /* 0x0000007d4b7d723e */ /* 0x000fcc00000000ff */
        /* <DEDUP_REMOVED lines=11> */
[----:B--2---:R-:W-:Y:S01]  /*c1b0*/  FADD.FTZ R42, R123, R42 ;  /* 0x0000002a7b2a7221 */ /* 0x004fe20000010000 */
[C---:B----4-:R-:W-:Y:S01]  /*c1c0*/  FADD.FTZ R5, R77.reuse, R44 ;  /* 0x0000002c4d057221 */ /* 0x050fe20000010000 */
[----:B------:R-:W-:Y:S02]  /*c1d0*/  F2FP.F16.F32.PACK_AB R122, R77, R122 ;  /* 0x0000007a4d7a723e */ /* 0x000fe400000000ff */
[C---:B-1----:R-:W-:Y:S01]  /*c1e0*/  FADD.FTZ R4, R36.reuse, R42 ;  /* 0x0000002a24047221 */ /* 0x042fe20000010000 */
[----:B------:R-:W-:Y:S01]  /*c1f0*/  F2FP.F16.F32.PACK_AB R123, R36, R123 ;  /* 0x0000007b247b723e */ /* 0x000fe200000000ff */
[----:B---3--:R-:W-:Y:S06]  /*c200*/  @P2 BRA `(.L_x_11199) ;  /* 0xffffffd000dc2947 */ /* 0x008fec000383ffff */
.L_x_11182:
[----:B------:R-:W-:Y:S06]  /*c210*/  BAR.ARV 0x8, 0x1a0 ;  /* 0x0206800000007b1d */ /* 0x000fec0000002000 */
[----:B------:R-:W-:Y:S05]  /*c220*/  @!P0 BRA `(.L_x_11200) ;  /* 0x0000000000048947 */ /* 0x000fea0003800000 */
[----:B------:R-:W-:Y:S01]  /*c230*/  BPT.TRAP 0x1 ;  /* 0x000000040000795c */ /* 0x000fe20000300000 */
.L_x_11200:
[----:B------:R-:W-:Y:S01]  /*c240*/  ULEA UR5, UR39, UR40, 0x3 ;  /* 0x0000002827057291 */ /* 0x000fe2000f8e183f */
[----:B------:R-:W-:-:S05]  /*c250*/  IMAD.U32 R0, RZ, RZ, UR37 ;  /* 0x00000025ff007e24 */ /* 0x000fca000f8e00ff */
[----:B------:R-:W-:-:S04]  /*c260*/  SHF.L.U32 R0, R0, 0x1f, RZ ;  /* 0x0000001f00007819 */ /* 0x000fc800000006ff */
[----:B------:R1:W2:Y:S01]  /*c270*/  SYNCS.PHASECHK.TRANS64.TRYWAIT P2, [UR5+0x16850], R0 ;  /* 0x01685000ff0075a7 */ /* 0x0002a20008040145 */
[----:B------:R-:W-:Y:S05]  /*c280*/  @!P0 BRA `(.L_x_11201) ;  /* 0x0000000000048947 */ /* 0x000fea0003800000 */
[----:B------:R-:W-:Y:S01]  /*c290*/  BPT.TRAP 0x1 ;  /* 0x000000040000795c */ /* 0x000fe20000300000 */
.L_x_11201:
[----:B--2---:R-:W-:Y:S05]  /*c2a0*/  @P2 BRA `(.L_x_11202) ;  /* 0x0000000000082947 */ /* 0x004fea0003800000 */
[----:B------:R-:W2:Y:S02]  /*c2b0*/  SYNCS.PHASECHK.TRANS64.TRYWAIT P0, [UR5+0x16850], R0 ;  /* 0x01685000ff0075a7 */ /* 0x000ea40008000145 */
[----:B--2---:R-:W-:Y:S05]  /*c2c0*/  @!P0 BRA `(.L_x_11203) ;  /* 0x0000004400588947 */ /* 0x004fea0003800000 */
.L_x_11202:
        /* <DEDUP_REMOVED lines=9> */
[----:B------:R-:W-:Y:S02]  /*c360*/  IMAD.U32 R13, RZ, RZ, UR10 ;  /* 0x0000000aff0d7e24 */ /* 0x000fe4000f8e00ff */
[----:B------:R-:W-:Y:S01]  /*c370*/  IMAD.MOV.U32 R15, RZ, RZ, -0x800000 ;  /* 0xff800000ff0f7424 */ /* 0x000fe200078e00ff */
[----:B------:R-:W-:-:S02]  /*c380*/  ULEA UR4, UR39, UR4, 0xa ;  /* 0x0000000427047291 */ /* 0x000fc4000f8e503f */
[----:B------:R-:W-:-:S04]  /*c390*/  UIADD3 UR39, UR39, 0x1, URZ ;  /* 0x0000000127277890 */ /* 0x000fc8000fffe03f */
[----:B------:R-:W-:Y:S01]  /*c3a0*/  UISETP.NE.AND UP0, UPT, UR39, 0x2, UPT ;  /* 0x000000022700788c */ /* 0x000fe2000bf05270 */
[----:B------:R-:W-:Y:S02]  /*c3b0*/  UMOV UR6, UR4 ;  /* 0x0000000400067c82 */ /* 0x000fe40008000000 */
[----:B------:R-:W-:Y:S01]  /*c3c0*/  HGMMA.64x64x16.F32 R88, R148, gdesc[UR4].tnspB, R88, gsb0 ;  /* 0x40e0000494587df0 */ /* 0x000fe20008000858 */
[----:B------:R-:W-:Y:S01]  /*c3d0*/  UIADD3 UR6, UR4, 0x80, URZ ;  /* 0x0000008004067890 */ /* 0x000fe2000fffe03f */
[----:B------:R-:W-:Y:S01]  /*c3e0*/  UMOV UR7, 0x40000040 ;  /* 0x4000004000077882 */ /* 0x000fe20000000000 */
[----:B------:R-:W-:Y:S01]  /*c3f0*/  USEL UR39, UR39, URZ, UP0 ;  /* 0x0000003f27277287 */ /* 0x000fe20008000000 */
[----:B-1----:R-:W-:Y:S01]  /*c400*/  FADD.FTZ R0, R0, R5 ;  /* 0x0000000500007221 */ /* 0x002fe20000010000 */
[----:B------:R-:W-:Y:S02]  /*c410*/  IMAD.U32 R5, RZ, RZ, UR10 ;  /* 0x0000000aff057e24 */ /* 0x000fe4000f8e00ff */
[----:B--2---:R-:W-:Y:S01]  /*c420*/  FADD.FTZ R7, R3, R4 ;  /* 0x0000000403077221 */ /* 0x004fe20000010000 */
[----:B------:R-:W-:Y:S01]  /*c430*/  IMAD.MOV.U32 R4, RZ, RZ, RZ ;  /* 0x000000ffff047224 */ /* 0x000fe200078e00ff */
[----:B------:R-:W1:Y:S04]  /*c440*/  SHFL.BFLY PT, R3, R0, 0x1, 0x1f ;  /* 0x0c201f0000037f89 */ /* 0x000e6800000e0000 */
[----:B------:R-:W2:Y:S01]  /*c450*/  SHFL.BFLY PT, R8, R7, 0x1, 0x1f ;  /* 0x0c201f0007087f89 */ /* 0x000ea200000e0000 */
[----:B-1----:R-:W-:Y:S01]  /*c460*/  FADD.FTZ R11, R0, R3 ;  /* 0x00000003000b7221 */ /* 0x002fe20000010000 */
[----:B------:R-:W-:-:S02]  /*c470*/  IMAD.MOV.U32 R3, RZ, RZ, -0x800000 ;  /* 0xff800000ff037424 */ /* 0x000fc400078e00ff */
[----:B--2---:R-:W-:Y:S02]  /*c480*/  FADD.FTZ R12, R7, R8 ;  /* 0x00000008070c7221 */ /* 0x004fe40000010000 */
[----:B------:R-:W-:Y:S01]  /*c490*/  FSETP.NE.FTZ.AND P0, PT, R11, RZ, PT ;  /* 0x000000ff0b00720b */ /* 0x000fe20003f15000 */
[----:B------:R-:W-:Y:S02]  /*c4a0*/  IMAD.U32 R7, RZ, RZ, UR5 ;  /* 0x00000005ff077e24 */ /* 0x000fe4000f8e00ff */
[----:B------:R-:W-:Y:S02]  /*c4b0*/  FSETP.NE.FTZ.AND P2, PT, R12, RZ, PT ;  /* 0x000000ff0c00720b */ /* 0x000fe40003f55000 */
[----:B------:R-:W-:-:S05]  /*c4c0*/  @!P1 VIADD R7, R7, 0x16860 ;  /* 0x0001686007079836 */ /* 0x000fca0000000000 */
[----:B------:R-:W-:-:S03]  /*c4d0*/  @!P1 PRMT R7, RZ, 0x654, R7 ;  /* 0x00000654ff079816 */ /* 0x000fc60000000007 */
[----:B------:R-:W1:Y:S01]  /*c4e0*/  @P0 MUFU.LG2 R8, R11 ;  /* 0x0000000b00080308 */ /* 0x000e620000000c00 */
[----:B------:R-:W-:-:S07]  /*c4f0*/  @P0 FMUL.FTZ R5, R5, 0.69314718246459960938 ;  /* 0x3f31721805050820 */ /* 0x000fce0000410000 */
[----:B------:R-:W2:Y:S08]  /*c500*/  @P2 MUFU.LG2 R0, R12 ;  /* 0x0000000c00002308 */ /* 0x000eb00000000c00 */
[----:B------:R3:W4:Y:S01]  /*c510*/  @P0 MUFU.RCP R4, R11 ;  /* 0x0000000b00040308 */ /* 0x0007220000001000 */
[----:B-1----:R-:W-:-:S04]  /*c520*/  @P0 FMUL.FTZ R8, R8, 0.69314718246459960938 ;  /* 0x3f31721808080820 */ /* 0x002fc80000410000 */
[----:B------:R-:W-:Y:S01]  /*c530*/  @P0 FFMA.FTZ R15, R5, R6, R8 ;  /* 0x00000006050f0223 */ /* 0x000fe20000010008 */
[----:B------:R-:W-:Y:S02]  /*c540*/  PLOP3.LUT P0, PT, PT, PT, PT, 0x8, 0x0 ;  /* 0x000000000000781c */ /* 0x000fe40003f0e170 */
[----:B------:R-:W1:Y:S01]  /*c550*/  @P2 MUFU.RCP R10, R12 ;  /* 0x0000000c000a2308 */ /* 0x000e620000001000 */
[----:B------:R-:W-:Y:S02]  /*c560*/  WARPGROUP.DEPBAR.LE gsb0, 0x0 ;  /* 0x00008000000079c5 */ /* 0x000fe40000010000 */
[----:B------:R-:W-:Y:S01]  /*c570*/  WARPGROUP.ARRIVE ;  /* 0x00000000000079c5 */ /* 0x000fe20000000000 */
[----:B---3--:R-:W-:Y:S01]  /*c580*/  @P2 FMUL.FTZ R11, R13, 0.69314718246459960938 ;  /* 0x3f3172180d0b2820 */ /* 0x008fe20000410000 */
[----:B--2---:R-:W-:-:S04]  /*c590*/  @P2 FMUL.FTZ R0, R0, 0.69314718246459960938 ;  /* 0x3f31721800002820 */ /* 0x004fc80000410000 */
[----:B------:R-:W-:Y:S01]  /*c5a0*/  HGMMA.64x64x16.F32 R88, R144, gdesc[UR4].tnspB, R88, gsb0 ;  /* 0x40e0000490587df0 */ /* 0x000fe20008000858 */
[----:B------:R-:W-:Y:S01]  /*c5b0*/  UIADD3 UR6, UR4, 0x100, URZ ;  /* 0x0000010004067890 */ /* 0x000fe2000fffe03f */
[----:B------:R-:W-:Y:S01]  /*c5c0*/  @P2 FFMA.FTZ R3, R11, R9, R0 ;  /* 0x000000090b032223 */ /* 0x000fe20000010000 */
        /* <DEDUP_REMOVED lines=21> */
[----:B------:R-:W-:Y:S01]  /*c720*/  UIADD3 UR4, UR4, 0x380, URZ ;  /* 0x0000038004047890 */ /* 0x000fe2000fffe03f */
[----:B------:R-:W-:Y:S02]  /*c730*/  WARPGROUP.DEPBAR.LE gsb0, 0x0 ;  /* 0x00008000000079c5 */ /* 0x000fe40000010000 */
[----:B------:R-:W-:-:S06]  /*c740*/  WARPGROUP.ARRIVE ;  /* 0x00000000000079c5 */ /* 0x000fcc0000000000 */
[----:B------:R-:W-:Y:S01]  /*c750*/  HGMMA.64x64x16.F32 R88, R124, gdesc[UR4].tnspB, R88, gsb0 ;  /* 0x40e000047c587df0 */ /* 0x000fe20008000858 */
[----:B------:R-:W-:Y:S01]  /*c760*/  UMOV UR6, UR4 ;  /* 0x0000000400067c82 */ /* 0x000fe20008000000 */
[----:B------:R-:W-:Y:S01]  /*c770*/  UMOV UR7, 0x40000040 ;  /* 0x4000004000077882 */ /* 0x000fe20000000000 */
[----:B------:R-:W-:-:S04]  /*c780*/  USEL UR4, URZ, 0x1, UP0 ;  /* 0x000000013f047887 */ /* 0x000fc80008000000 */
[----:B------:R-:W-:Y:S01]  /*c790*/  ULOP3.LUT UR37, UR37, UR4, URZ, 0x3c, !UPT ;  /* 0x0000000425257292 */ /* 0x000fe2000f8e3c3f */
[----:B------:R-:W-:Y:S02]  /*c7a0*/  WARPGROUP.DEPBAR.LE gsb0, 0x0 ;  /* 0x00008000000079c5 */ /* 0x000fe40000010000 */
[----:B------:R-:W-:-:S06]  /*c7b0*/  WARPGROUP.ARRIVE ;  /* 0x00000000000079c5 */ /* 0x000fcc0000000000 */
[----:B------:R-:W-:Y:S03]  /*c7c0*/  HGMMA.64x64x16.F32 R88, R120, gdesc[UR4].tnspB, R88, gsb0 ;  /* 0x40e0000478587df0 */ /* 0x000fe60008000858 */
[----:B------:R-:W-:Y:S02]  /*c7d0*/  WARPGROUP.DEPBAR.LE gsb0, 0x0 ;  /* 0x00008000000079c5 */ /* 0x000fe40000010000 */
[----:B------:R2:W-:Y:S01]  /*c7e0*/  @!P1 SYNCS.ARRIVE.TRANS64.RED.A1T0 RZ, [R7+URZ], RZ ;  /* 0x000000ff07ff99a7 */ /* 0x0005e2000810043f */
        /* <DEDUP_REMOVED lines=32> */
.L_x_11133:
        /* <DEDUP_REMOVED lines=9> */
[----:B------:R-:W-:Y:S01]  /*ca80*/  SHF.R.S32.HI R11, RZ, 0x1f, R8 ;  /* 0x0000001fff0b7819 */ /* 0x000fe20000011408 */
[----:B------:R-:W-:Y:S01]  /*ca90*/  BAR.SYNC.DEFER_BLOCKING 0x1, 0x180 ;  /* 0x0046000000007b1d */ /* 0x000fe20000010000 */
[----:B------:R-:W-:Y:S01]  /*caa0*/  IADD3 R13, P3, R22, 0x20, RZ ;  /* 0x00000020160d7810 */ /* 0x000fe20007f7e0ff */
[----:B------:R-:W-:Y:S01]  /*cab0*/  USHF.R.S32.HI UR5, URZ, 0x1f, UR43 ;  /* 0x0000001f3f057899 */ /* 0x000fe2000801142b */
[-C--:B------:R-:W-:Y:S01]  /*cac0*/  LEA.HI R4, R11, R8.reuse, RZ, 0x7 ;  /* 0x000000080b047211 */ /* 0x080fe200078f38ff */
[----:B------:R-:W-:Y:S01]  /*cad0*/  VIADD R25, R18, UR42 ;  /* 0x0000002a12197c36 */ /* 0x000fe20008000000 */
[----:B------:R-:W-:Y:S01]  /*cae0*/  LOP3.LUT R12, R13, 0x380, RZ, 0xc0, !PT ;  /* 0x000003800d0c7812 */ /* 0x000fe200078ec0ff */
[----:B------:R-:W-:Y:S01]  /*caf0*/  ULDC.64 UR8, c[0x0][0xb70] ;  /* 0x0002dc0000087ab9 */ /* 0x000fe20000000a00 */
[----:B------:R-:W-:Y:S01]  /*cb00*/  LOP3.LUT R21, R4, 0xffffff80, RZ, 0xc0, !PT ;  /* 0xffffff8004157812 */ /* 0x000fe200078ec0ff */
[----:B------:R-:W-:Y:S01]  /*cb10*/  UIMAD UR5, UR5, UR8, URZ ;  /* 0x00000008050572a4 */ /* 0x000fe2000f8e023f */
[----:B------:R-:W-:Y:S01]  /*cb20*/  SHF.R.U64 R12, R12, 0x3, RZ ;  /* 0x000000030c0c7819 */ /* 0x000fe200000012ff */
[----:B------:R-:W-:Y:S01]  /*cb30*/  UIMAD.WIDE.U32 UR6, UR43, UR8, URZ ;  /* 0x000000082b0672a5 */ /* 0x000fe2000f8e003f */
[----:B------:R-:W-:Y:S01]  /*cb40*/  LEA.HI R24, R11, R8, RZ, 0x5 ;  /* 0x000000080b187211 */ /* 0x000fe200078f28ff */
[----:B------:R-:W-:Y:S01]  /*cb50*/  IMAD.IADD R21, R8, 0x1, -R21 ;  /* 0x0000000108157824 */ /* 0x000fe200078e0a15 */
[C---:B------:R-:W-:Y:S01]  /*cb60*/  LOP3.LUT R5, R22.reuse, 0x380, RZ, 0xc0, !PT ;  /* 0x0000038016057812 */ /* 0x040fe200078ec0ff */
[----:B------:R-:W-:Y:S01]  /*cb70*/  UIMAD UR5, UR43, UR9, UR5 ;  /* 0x000000092b0572a4 */ /* 0x000fe2000f8e0205 */
[----:B------:R-:W-:Y:S01]  /*cb80*/  IADD3 R11, P2, R22, 0x40, RZ ;  /* 0x00000040160b7810 */ /* 0x000fe20007f5e0ff */
[----:B------:R-:W-:Y:S01]  /*cb90*/  USHF.R.S32.HI UR8, URZ, 0x1f, UR44 ;  /* 0x0000001f3f087899 */ /* 0x000fe2000801142c */
[----:B------:R-:W-:Y:S01]  /*cba0*/  LOP3.LUT P0, RZ, R21, 0x3, RZ, 0xc0, !PT ;  /* 0x0000000315ff7812 */ /* 0x000fe2000780c0ff */
[----:B------:R-:W-:Y:S01]  /*cbb0*/  UIADD3 UR5, UR7, UR5, URZ ;  /* 0x0000000507057290 */ /* 0x000fe2000fffe03f */
[----:B------:R-:W1:Y:S01]  /*cbc0*/  LDC.64 R20, c[0x0][0xb78] ;  /* 0x0002de00ff147b82 */ /* 0x000e620000000a00 */
[----:B------:R-:W-:-:S02]  /*cbd0*/  LOP3.LUT R12, R12, R13, RZ, 0x3c, !PT ;  /* 0x0000000d0c0c7212 */ /* 0x000fc400078e3cff */
[----:B------:R-:W-:Y:S02]  /*cbe0*/  IADD3 R13, P1, R22, 0x60, RZ ;  /* 0x00000060160d7810 */ /* 0x000fe40007f3e0ff */
[----:B------:R-:W-:Y:S02]  /*cbf0*/  SHF.R.U64 R5, R5, 0x3, RZ ;  /* 0x0000000305057819 */ /* 0x000fe400000012ff */
[----:B------:R-:W-:Y:S02]  /*cc00*/  LOP3.LUT R10, R11, 0x380, RZ, 0xc0, !PT ;  /* 0x000003800b0a7812 */ /* 0x000fe400078ec0ff */
[----:B------:R-:W-:Y:S02]  /*cc10*/  LOP3.LUT R8, R13, 0x380, RZ, 0xc0, !PT ;  /* 0x000003800d087812 */ /* 0x000fe400078ec0ff */
[----:B------:R-:W-:Y:S01]  /*cc20*/  LOP3.LUT R4, R5, R22, RZ, 0x3c, !PT ;  /* 0x0000001605047212 */ /* 0x000fe200078e3cff */
[----:B------:R-:W-:Y:S01]  /*cc30*/  IMAD.MOV.U32 R5, RZ, RZ, R23 ;  /* 0x000000ffff057224 */ /* 0x000fe200078e0017 */
[----:B------:R-:W-:-:S02]  /*cc40*/  SHF.R.U64 R10, R10, 0x3, RZ ;  /* 0x000000030a0a7819 */ /* 0x000fc400000012ff */
[----:B------:R-:W-:Y:S02]  /*cc50*/  SHF.R.U64 R8, R8, 0x3, RZ ;  /* 0x0000000308087819 */ /* 0x000fe400000012ff */
[----:B------:R-:W-:Y:S01]  /*cc60*/  LOP3.LUT R10, R10, R11, RZ, 0x3c, !PT ;  /* 0x0000000b0a0a7212 */ /* 0x000fe200078e3cff */
[--C-:B------:R-:W-:Y:S01]  /*cc70*/  IMAD.X R11, RZ, RZ, R23.reuse, P2 ;  /* 0x000000ffff0b7224 */ /* 0x100fe200010e0617 */
[----:B------:R-:W-:Y:S01]  /*cc80*/  F2FP.F16.F32.PACK_AB R6, R6, R9 ;  /* 0x000000090606723e */ /* 0x000fe200000000ff */
[----:B------:R-:W-:Y:S01]  /*cc90*/  IMAD.X R9, RZ, RZ, R23, P1 ;  /* 0x000000ffff097224 */ /* 0x000fe200008e0617 */
[----:B------:R-:W-:Y:S02]  /*cca0*/  MOV R14, R4 ;  /* 0x00000004000e7202 */ /* 0x000fe40000000f00 */
[----:B------:R-:W-:Y:S01]  /*ccb0*/  F2FP.F16.F32.PACK_AB R4, R89, R0 ;  /* 0x000000005904723e */ /* 0x000fe200000000ff */
[----:B-1----:R-:W-:Y:S01]  /*ccc0*/  IMAD R0, R20, UR8, RZ ;  /* 0x0000000814007c24 */ /* 0x002fe2000f8e02ff */
[----:B------:R-:W-:-:S02]  /*ccd0*/  F2FP.F16.F32.PACK_AB R5, R91, R90 ;  /* 0x0000005a5b05723e */ /* 0x000fc400000000ff */
[----:B------:R-:W-:Y:S01]  /*cce0*/  F2FP.F16.F32.PACK_AB R7, R7, R94 ;  /* 0x0000005e0707723e */ /* 0x000fe200000000ff */
[----:B------:R-:W-:Y:S01]  /*ccf0*/  IMAD R0, R21, UR44, R0 ;  /* 0x0000002c15007c24 */ /* 0x000fe2000f8e0200 */
[----:B------:R-:W-:Y:S01]  /*cd00*/  LOP3.LUT R8, R8, R13, RZ, 0x3c, !PT ;  /* 0x0000000d08087212 */ /* 0x000fe200078e3cff */
[----:B------:R-:W-:Y:S01]  /*cd10*/  IMAD.X R13, RZ, RZ, R23, P3 ;  /* 0x000000ffff0d7224 */ /* 0x000fe200018e0617 */
[----:B------:R-:W-:Y:S01]  /*cd20*/  MOV R11, R10 ;  /* 0x0000000a000b7202 */ /* 0x000fe20000000f00 */
[----:B------:R1:W-:Y:S01]  /*cd30*/  STSM.16.M88.4 [R14], R4 ;  /* 0x000000040e007844 */ /* 0x0003e20000000200 */
[----:B------:R-:W-:Y:S01]  /*cd40*/  MOV R10, R8 ;  /* 0x00000008000a7202 */ /* 0x000fe20000000f00 */
[----:B------:R-:W-:Y:S01]  /*cd50*/  IMAD.U32 R9, RZ, RZ, UR7 ;  /* 0x00000007ff097e24 */ /* 0x000fe2000f8e00ff */
[----:B------:R-:W-:Y:S01]  /*cd60*/  F2FP.F16.F32.PACK_AB R104, R105, R104 ;  /* 0x000000686968723e */ /* 0x000fe200000000ff */
[----:B------:R-:W-:Y:S01]  /*cd70*/  IMAD.U32 R8, RZ, RZ, UR6 ;  /* 0x00000006ff087e24 */ /* 0x000fe2000f8e00ff */
[----:B------:R-:W-:Y:S01]  /*cd80*/  MOV R12, R12 ;  /* 0x0000000c000c7202 */ /* 0x000fe20000000f00 */
[----:B------:R-:W-:Y:S01]  /*cd90*/  IMAD.U32 R9, RZ, RZ, UR5 ;  /* 0x00000005ff097e24 */ /* 0x000fe2000f8e00ff */
[----:B------:R-:W-:Y:S01]  /*cda0*/  F2FP.F16.F32.PACK_AB R105, R107, R106 ;  /* 0x0000006a6b69723e */ /* 0x000fe200000000ff */
[----:B------:R-:W-:Y:S01]  /*cdb0*/  VIADD R13, R25, 0x8 ;  /* 0x00000008190d7836 */ /* 0x000fe20000000000 */
[----:B------:R-:W-:Y:S01]  /*cdc0*/  F2FP.F16.F32.PACK_AB R112, R113, R112 ;  /* 0x000000707170723e */ /* 0x000fe200000000ff */
[----:B------:R-:W-:Y:S01]  /*cdd0*/  IMAD.WIDE.U32 R8, R20, UR44, R8 ;  /* 0x0000002c14087c25 */ /* 0x000fe2000f8e0008 */
[----:B------:R-:W-:Y:S01]  /*cde0*/  F2FP.F16.F32.PACK_AB R106, R109, R108 ;  /* 0x0000006c6d6a723e */ /* 0x000fe200000000ff */
[----:B------:R-:W-:Y:S01]  /*cdf0*/  ULDC UR5, c[0x0][0xa88] ;  /* 0x0002a20000057ab9 */ /* 0x000fe20000000800 */
[----:B------:R-:W-:Y:S01]  /*ce00*/  F2FP.F16.F32.PACK_AB R107, R111, R110 ;  /* 0x0000006e6f6b723e */ /* 0x000fe200000000ff */
[----:B------:R-:W-:Y:S01]  /*ce10*/  ULDC.64 UR6, c[0x0][0xb40] ;  /* 0x0002d00000067ab9 */ /* 0x000fe20000000a00 */
[----:B------:R-:W-:-:S02]  /*ce20*/  F2FP.F16.F32.PACK_AB R113, R115, R114 ;  /* 0x000000727371723e */ /* 0x000fc400000000ff */
[----:B-1----:R-:W-:Y:S02]  /*ce30*/  F2FP.F16.F32.PACK_AB R4, R97, R96 ;  /* 0x000000606104723e */ /* 0x002fe400000000ff */
[----:B------:R-:W-:Y:S02]  /*ce40*/  F2FP.F16.F32.PACK_AB R5, R99, R98 ;  /* 0x000000626305723e */ /* 0x000fe400000000ff */
[----:B------:R-:W-:Y:S02]  /*ce50*/  F2FP.F16.F32.PACK_AB R6, R101, R100 ;  /* 0x000000646506723e */ /* 0x000fe400000000ff */
[----:B------:R-:W-:Y:S02]  /*ce60*/  F2FP.F16.F32.PACK_AB R7, R103, R102 ;  /* 0x000000666707723e */ /* 0x000fe400000000ff */
[----:B------:R-:W-:Y:S02]  /*ce70*/  F2FP.F16.F32.PACK_AB R114, R117, R116 ;  /* 0x000000747572723e */ /* 0x000fe400000000ff */
[----:B------:R-:W-:Y:S01]  /*ce80*/  F2FP.F16.F32.PACK_AB R115, R119, R118 ;  /* 0x000000767773723e */ /* 0x000fe200000000ff */
[----:B------:R1:W-:Y:S01]  /*ce90*/  STSM.16.M88.4 [R12], R4 ;  /* 0x000000040c007844 */ /* 0x0003e20000000200 */
[----:B------:R-:W-:-:S02]  /*cea0*/  ISETP.GE.OR P1, PT, R13, UR5, P0 ;  /* 0x000000050d007c0c */ /* 0x000fc40008726670 */
[----:B------:R-:W-:Y:S01]  /*ceb0*/  SHF.R.S32.HI R13, RZ, 0x1f, R25 ;  /* 0x0000001fff0d7819 */ /* 0x000fe20000011419 */
[----:B------:R-:W-:Y:S01]  /*cec0*/  STSM.16.M88.4 [R11], R104 ;  /* 0x000000680b007844 */ /* 0x000fe20000000200 */
[----:B------:R-:W-:Y:S02]  /*ced0*/  SHF.R.S32.HI R24, RZ, 0x5, R24 ;  /* 0x00000005ff187819 */ /* 0x000fe40000011418 */
[C---:B------:R-:W-:Y:S01]  /*cee0*/  ISETP.GE.OR P0, PT, R25.reuse, UR5, P0 ;  /* 0x0000000519007c0c */ /* 0x040fe20008706670 */
[----:B------:R-:W-:Y:S01]  /*cef0*/  STSM.16.M88.4 [R10], R112 ;  /* 0x000000700a007844 */ /* 0x000fe20000000200 */
[----:B------:R-:W-:Y:S01]  /*cf00*/  @!PT LDS RZ, [RZ] ;  /* 0x00000000fffff984 */ /* 0x000fe20000000800 */
[----:B------:R-:W-:Y:S01]  /*cf10*/  @!PT LDS RZ, [RZ] ;  /* 0x00000000fffff984 */ /* 0x000fe20000000800 */
[----:B------:R-:W-:Y:S01]  /*cf20*/  @!PT LDS RZ, [RZ] ;  /* 0x00000000fffff984 */ /* 0x000fe20000000800 */
[----:B------:R-:W-:Y:S01]  /*cf30*/  @!PT LDS RZ, [RZ] ;  /* 0x00000000fffff984 */ /* 0x000fe20000000800 */
[----:B------:R2:W-:Y:S06]  /*cf40*/  MEMBAR.ALL.CTA ;  /* 0x0000000000007992 */ /* 0x0005ec0000008000 */
[----:B--2---:R-:W2:Y:S02]  /*cf50*/  FENCE.VIEW.ASYNC.S ;  /* 0x00000000000073c6 */ /* 0x004ea40000000000 */
[----:B--2---:R-:W-:Y:S06]  /*cf60*/  BAR.ARV 0x1, 0x1a0 ;  /* 0x0046800000007b1d */ /* 0x004fec0000002000 */
[----:B-1----:R-:W-:-:S04]  /*cf70*/  IADD3 R5, P2, R25, R8, RZ ;  /* 0x0000000819057210 */ /* 0x002fc80007f5e0ff */
[----:B------:R-:W-:Y:S02]  /*cf80*/  IADD3.X R8, R13, R9, R0, P2, !PT ;  /* 0x000000090d087210 */ /* 0x000fe400017fe400 */
[----:B------:R-:W1:Y:S01]  /*cf90*/  SHFL.IDX PT, R0, R24, RZ, 0x1f ;  /* 0x00001fff18007589 */ /* 0x000e6200000e0000 */
[----:B------:R-:W-:-:S04]  /*cfa0*/  LEA R4, P2, R5, UR6, 0x2 ;  /* 0x0000000605047c11 */ /* 0x000fc8000f8410ff */
        /* <DEDUP_REMOVED lines=11> */
[----:B------:R-:W-:Y:S01]  /*d060*/  UIADD3 UR6, UP0, UR6, 0x9f0, URZ ;  /* 0x000009f006067890 */ /* 0x000fe2000ff1e03f */
[----:B------:R-:W-:Y:S01]  /*d070*/  UMOV UR45, URZ ;  /* 0x0000003f002d7c82 */ /* 0x000fe20008000000 */
[----:B------:R-:W-:Y:S02]  /*d080*/  UIADD3 UR5, UR40, 0x16820, URZ ;  /* 0x0001682028057890 */ /* 0x000fe4000fffe03f */
[----:B------:R-:W-:Y:S02]  /*d090*/  UIADD3.X UR7, URZ, UR7, URZ, UP0, !UPT ;  /* 0x000000073f077290 */ /* 0x000fe400087fe43f */
[----:B------:R-:W-:-:S07]  /*d0a0*/  UPRMT UR5, URZ, 0x654, UR5 ;  /* 0x000006543f057896 */ /* 0x000fce0008000005 */
[----:B------:R1:W-:Y:S01]  /*d0b0*/  UTMASTG.5D [UR40], [UR6] ;  /* 0x00000028060073b5 */ /* 0x0003e20008020000 */
[----:B------:R0:W-:Y:S01]  /*d0c0*/  UTMACMDFLUSH ;  /* 0x00000000000079b7 */ /* 0x0001e20000000000 */
[----:B------:R-:W-:-:S04]  /*d0d0*/  DEPBAR.LE SB0, 0x0 ;  /* 0x000080000000791a */ /* 0x000fc80000000000 */
[----:B-1----:R-:W-:Y:S01]  /*d0e0*/  SYNCS.ARRIVE.TRANS64.RED.A1T0 RZ, [UR5], RZ ;  /* 0x000000ffffff79a7 */ /* 0x002fe20008100405 */
.L_x_11207:
[----:B------:R-:W-:Y:S05]  /*d0f0*/  BSYNC B0 ;  /* 0x0000000000007941 */ /* 0x000fea0003800000 */
.L_x_11206:
[----:B------:R-:W-:Y:S05]  /*d100*/  BRA `(.L_x_11205) ;  /* 0x0000000400e47947 */ /* 0x000fea0003800000 */
.L_x_11204:
        /* <DEDUP_REMOVED lines=10> */
[----:B------:R-:W3:Y:S02]  /*d1b0*/  LDC.64 R24, c[0x0][0xa88] ;  /* 0x0002a200ff187b82 */ /* 0x000ee40000000a00 */
[----:B------:R-:W-:-:S05]  /*d1c0*/  IMAD.SHL.U32 R8, R3, 0x8, RZ ;  /* 0x0000000803087824 */ /* 0x000fca00078e00ff */
[----:B------:R-:W-:Y:S01]  /*d1d0*/  SHF.R.S32.HI R9, RZ, 0x1f, R8 ;  /* 0x0000001fff097819 */ /* 0x000fe20000011408 */
[----:B------:R-:W4:Y:S01]  /*d1e0*/  LDC.64 R14, c[0x0][0xae8] ;  /* 0x0002ba00ff0e7b82 */ /* 0x000f220000000a00 */
        /* <DEDUP_REMOVED lines=23> */
.L_x_11209:
[----:B------:R-:W-:Y:S05]  /*d360*/  BSYNC B0 ;  /* 0x0000000000007941 */ /* 0x000fea0003800000 */
.L_x_11208:
[----:B------:R-:W-:Y:S01]  /*d370*/  ULOP3.LUT UR48, URZ, UR48, URZ, 0x33, !UPT ;  /* 0x000000303f307292 */ /* 0x000fe2000f8e333f */
[----:B-1----:R-:W-:Y:S01]  /*d380*/  IMAD R3, R13, UR43, R10 ;  /* 0x0000002b0d037c24 */ /* 0x002fe2000f8e020a */
[----:B------:R-:W-:Y:S01]  /*d390*/  SHF.R.S32.HI R4, RZ, 0x3, R26 ;  /* 0x00000003ff047819 */ /* 0x000fe2000001141a */
[----:B------:R-:W-:Y:S01]  /*d3a0*/  IMAD.WIDE.U32 R6, R12, UR43, R8 ;  /* 0x0000002b0c067c25 */ /* 0x000fe2000f8e0008 */
[----:B---3--:R-:W-:Y:S01]  /*d3b0*/  ISETP.GE.AND P0, PT, R8, R25, PT ;  /* 0x000000190800720c */ /* 0x008fe20003f06270 */
[----:B------:R-:W-:Y:S02]  /*d3c0*/  BSSY B0, `(.L_x_11210) ;  /* 0x000001d000007945 */ /* 0x000fe40003800000 */
[----:B--2---:R-:W-:Y:S02]  /*d3d0*/  VIADD R11, R11, UR48 ;  /* 0x000000300b0b7c36 */ /* 0x004fe40008000000 */
[----:B------:R-:W-:Y:S02]  /*d3e0*/  IMAD.IADD R7, R7, 0x1, R3 ;  /* 0x0000000107077824 */ /* 0x000fe400078e0203 */
[----:B------:R-:W-:-:S02]  /*d3f0*/  IMAD R8, R11, -0xc0, R24 ;  /* 0xffffff400b087824 */ /* 0x000fc400078e0218 */
[C---:B------:R-:W-:Y:S02]  /*d400*/  VIADD R0, R4.reuse, 0x30 ;  /* 0x0000003004007836 */ /* 0x040fe40000000000 */
[C---:B------:R-:W-:Y:S02]  /*d410*/  VIADD R3, R4.reuse, 0x60 ;  /* 0x0000006004037836 */ /* 0x040fe40000000000 */
[----:B------:R-:W-:Y:S01]  /*d420*/  VIADD R5, R4, 0x90 ;  /* 0x0000009004057836 */ /* 0x000fe20000000000 */
[-C--:B------:R-:W-:Y:S01]  /*d430*/  ISETP.GE.OR P3, PT, R0, R8.reuse, P0 ;  /* 0x000000080000720c */ /* 0x080fe20000766670 */
[----:B----4-:R-:W-:Y:S01]  /*d440*/  IMAD R0, R14, UR6, RZ ;  /* 0x000000060e007c24 */ /* 0x010fe2000f8e02ff */
[-C--:B------:R-:W-:Y:S02]  /*d450*/  ISETP.GE.OR P1, PT, R3, R8.reuse, P0 ;  /* 0x000000080300720c */ /* 0x080fe40000726670 */
[-C--:B------:R-:W-:Y:S01]  /*d460*/  ISETP.GE.OR P2, PT, R5, R8.reuse, P0 ;  /* 0x000000080500720c */ /* 0x080fe20000746670 */
[----:B------:R-:W-:Y:S01]  /*d470*/  IMAD R3, R15, UR44, R0 ;  /* 0x0000002c0f037c24 */ /* 0x000fe2000f8e0200 */
[----:B------:R-:W-:Y:S01]  /*d480*/  ISETP.GE.OR P0, PT, R4, R8, P0 ;  /* 0x000000080400720c */ /* 0x000fe20000706670 */
[----:B------:R-:W-:Y:S01]  /*d490*/  IMAD.WIDE.U32 R8, R14, UR44, R6 ;  /* 0x0000002c0e087c25 */ /* 0x000fe2000f8e0006 */
[----:B------:R-:W-:-:S03]  /*d4a0*/  SHF.R.S32.HI R5, RZ, 0x1f, R4 ;  /* 0x0000001fff057819 */ /* 0x000fc60000011404 */
[----:B------:R-:W-:-:S04]  /*d4b0*/  IMAD.WIDE R6, R11, 0xc0, R4 ;  /* 0x000000c00b067825 */ /* 0x000fc800078e0204 */
[----:B------:R-:W-:-:S04]  /*d4c0*/  IMAD.IADD R11, R9, 0x1, R3 ;  /* 0x00000001090b7824 */ /* 0x000fc800078e0203 */
[----:B------:R-:W-:Y:S05]  /*d4d0*/  @P0 BRA `(.L_x_11211) ;  /* 0x00000000002c0947 */ /* 0x000fea0003800000 */
        /* <DEDUP_REMOVED lines=11> */
.L_x_11211:
[----:B------:R-:W-:Y:S05]  /*d590*/  BSYNC B0 ;  /* 0x0000000000007941 */ /* 0x000fea0003800000 */
.L_x_11210:
        /* <DEDUP_REMOVED lines=15> */
.L_x_11213:
[----:B------:R-:W-:Y:S05]  /*d690*/  BSYNC B0 ;  /* 0x0000000000007941 */ /* 0x000fea0003800000 */
.L_x_11212:
        /* <DEDUP_REMOVED lines=15> */
.L_x_11215:
[----:B------:R-:W-:Y:S05]  /*d790*/  BSYNC B0 ;  /* 0x0000000000007941 */ /* 0x000fea0003800000 */
.L_x_11214:
        /* <DEDUP_REMOVED lines=15> */
.L_x_11216:
[----:B------:R-:W-:Y:S05]  /*d890*/  BSYNC B0 ;  /* 0x0000000000007941 */ /* 0x000fea0003800000 */
.L_x_11205:
[----:B------:R-:W5:Y:S02]  /*d8a0*/  LDC R0, c[0x0][0xda8] ;  /* 0x00036a00ff007b82 */ /* 0x000f640000000800 */
[----:B-----5:R-:W-:-:S13]  /*d8b0*/  ISETP.LE.AND P0, PT, R0, UR4, PT ;  /* 0x0000000400007c0c */ /* 0x020fda000bf03270 */
[----:B------:R-:W-:Y:S05]  /*d8c0*/  @!P0 BRA `(.L_x_11217) ;  /* 0xffffff3400248947 */ /* 0x000fea000383ffff */
[----:B------:R-:W-:Y:S05]  /*d8d0*/  EXIT ;  /* 0x000000000000794d */ /* 0x000fea0003800000 */
.L_x_11123:
        /* <DEDUP_REMOVED lines=20> */
.L_x_11272:
        /* <DEDUP_REMOVED lines=21> */
.L_x_11219:
[----:B------:R-:W-:Y:S01]  /*db70*/  ULDC UR9, c[0x0][0xdc4] ;  /* 0x0003710000097ab9 */ /* 0x000fe20000000800 */
[----:B------:R-:W-:Y:S01]  /*db80*/  UMOV UR7, UR8 ;  /* 0x0000000800077c82 */ /* 0x000fe20008000000 */
[----:B------:R-:W-:-:S11]  /*db90*/  UISETP.NE.AND UP0, UPT, UR9, 0x1, UPT ;  /* 0x000000010900788c */ /* 0x000fd6000bf05270 */
[----:B------:R-:W-:Y:S02]  /*dba0*/  @UP0 ULDC.64 UR10, c[0x0][0xdc8] ;  /* 0x00037200000a0ab9 */ /* 0x000fe40000000a00 */
[----:B------:R-:W-:-:S04]  /*dbb0*/  UIMAD.WIDE.U32 UR4, UR8, UR10, URZ ;  /* 0x0000000a080472a5 */ /* 0x000fc8000f8e003f */
[----:B------:R-:W-:-:S04]  /*dbc0*/  @UP0 USHF.R.U32.HI UR7, URZ, UR11, UR5 ;  /* 0x0000000b3f070299 */ /* 0x000fc80008011605 */
[----:B------:R-:W-:-:S12]  /*dbd0*/  UIMAD UR4, UR7, UR9, URZ ;  /* 0x00000009070472a4 */ /* 0x000fd8000f8e023f */
.L_x_11220:
        /* <DEDUP_REMOVED lines=40> */
.L_x_11222:
[----:B------:R-:W-:-:S11]  /*de60*/  UISETP.NE.AND UP0, UPT, UR5, 0x1, UPT ;  /* 0x000000010500788c */ /* 0x000fd6000bf05270 */
[----:B------:R-:W-:Y:S02]  /*de70*/  @UP0 ULDC.64 UR14, c[0x0][0x9e8] ;  /* 0x00027a00000e0ab9 */ /* 0x000fe40000000a00 */
[----:B------:R-:W-:-:S04]  /*de80*/  UIMAD.WIDE.U32 UR6, UR8, UR14, URZ ;  /* 0x0000000e080672a5 */ /* 0x000fc8000f8e003f */
[----:B------:R-:W-:-:S12]  /*de90*/  @UP0 USHF.R.U32.HI UR8, URZ, UR15, UR7 ;  /* 0x0000000f3f080299 */ /* 0x000fd80008011607 */
.L_x_11223:
[----:B------:R-:W-:-:S04]  /*dea0*/  UIMAD UR8, UR8, UR5, UR5 ;  /* 0x00000005080872a4 */ /* 0x000fc8000f8e0205 */
[----:B------:R-:W-:-:S04]  /*deb0*/  UISETP.LT.AND UP0, UPT, UR4, UR8, UPT ;  /* 0x000000080400728c */ /* 0x000fc8000bf01270 */
[----:B------:R-:W-:-:S12]  /*dec0*/  USEL UR4, UR4, UR8, UP0 ;  /* 0x0000000804047287 */ /* 0x000fd80008000000 */
.L_x_11221:
        /* <DEDUP_REMOVED lines=25> */
.L_x_11225:
[----:B------:R-:W-:-:S11]  /*e060*/  UISETP.NE.AND UP0, UPT, UR5, 0x1, UPT ;  /* 0x000000010500788c */ /* 0x000fd6000bf05270 */
[----:B------:R-:W-:Y:S02]  /*e070*/  @UP0 ULDC.64 UR10, c[0x0][0x9e8] ;  /* 0x00027a00000a0ab9 */ /* 0x000fe40000000a00 */
[----:B------:R-:W-:-:S04]  /*e080*/  UIMAD.WIDE.U32 UR6, UR4, UR10, URZ ;  /* 0x0000000a040672a5 */ /* 0x000fc8000f8e003f */
[----:B------:R-:W-:-:S12]  /*e090*/  @UP0 USHF.R.U32.HI UR4, URZ, UR11, UR7 ;  /* 0x0000000b3f040299 */ /* 0x000fd80008011607 */
.L_x_11226:
[----:B------:R-:W-:-:S04]  /*e0a0*/  UIMAD UR4, UR4, UR5, URZ ;  /* 0x00000005040472a4 */ /* 0x000fc8000f8e023f */
[----:B------:R-:W-:-:S04]  /*e0b0*/  UISETP.LT.AND UP0, UPT, UR8, UR4, UPT ;  /* 0x000000040800728c */ /* 0x000fc8000bf01270 */
[----:B------:R-:W-:-:S12]  /*e0c0*/  USEL UR8, UR8, UR4, !UP0 ;  /* 0x0000000408087287 */ /* 0x000fd8000c000000 */
.L_x_11224:
        /* <DEDUP_REMOVED lines=25> */
.L_x_11228:
        /* <DEDUP_REMOVED lines=23> */
.L_x_11230:
        /* <DEDUP_REMOVED lines=20> */
.L_x_11232:
        /* <DEDUP_REMOVED lines=15> */
.L_x_11231:
        /* <DEDUP_REMOVED lines=12> */
[----:B------:R-:W-:-:S04]  /*e6c0*/  IMAD.U32 R7, RZ, RZ, UR45 ;  /* 0x0000002dff077e24 */ /* 0x000fc8000f8e00ff */
[----:B------:R-:W-:-:S06]  /*e6d0*/  VIADD R7, R7, 0xffffffff ;  /* 0xffffffff07077836 */ /* 0x000fcc0000000000 */
[----:B------:R-:W-:-:S05]  /*e6e0*/  VOTEU.ALL UP1, P1 ;  /* 0x00000000003f7886 */ /* 0x000fca0000820000 */
[----:B------:R-:W-:Y:S01]  /*e6f0*/  @!UP1 UIADD3 UR4, UP0, UR48, 0x270, URZ ;  /* 0x0000027030049890 */ /* 0x000fe2000ff1e03f */
[----:B-1----:R-:W-:Y:S02]  /*e700*/  ISETP.NE.AND P2, PT, R2, 0x1, PT ;  /* 0x000000010200780c */ /* 0x002fe40003f45270 */
[----:B------:R-:W1:Y:S01]  /*e710*/  LDC.64 R2, c[0x0][0x3f8] ;  /* 0x0000fe00ff027b82 */ /* 0x000e620000000a00 */
[----:B------:R-:W-:-:S09]  /*e720*/  @!UP1 UIADD3.X UR5, URZ, UR49, URZ, UP0, !UPT ;  /* 0x000000313f059290 */ /* 0x000fd200087fe43f */
[----:B------:R4:W-:Y:S01]  /*e730*/  @!UP1 UTMAPF.L2.4D [UR40], [UR4] ;  /* 0x00000028040095b8 */ /* 0x0009e20008018000 */
[----:B------:R-:W2:Y:S08]  /*e740*/  @P2 LDC R6, c[0x0][0x42c] ;  /* 0x00010b00ff062b82 */ /* 0x000eb00000000800 */
[----:B------:R-:W5:Y:S01]  /*e750*/  @P2 LDC R9, c[0x0][0x430] ;  /* 0x00010c00ff092b82 */ /* 0x000f620000000800 */
[----:B-1----:R-:W-:-:S04]  /*e760*/  ISETP.NE.U32.AND P0, PT, R2, RZ, PT ;  /* 0x000000ff0200720c */ /* 0x002fc80003f05070 */
[----:B------:R-:W-:Y:S01]  /*e770*/  ISETP.NE.AND.EX P0, PT, R3, RZ, PT, P0 ;  /* 0x000000ff0300720c */ /* 0x000fe20003f05300 */
[----:B--2---:R-:W-:-:S04]  /*e780*/  @P2 IMAD.HI.U32 R4, R6, UR42, RZ ;  /* 0x0000002a06042c27 */ /* 0x004fc8000f8e00ff */
[----:B------:R-:W-:Y:S01]  /*e790*/  IMAD.U32 R6, RZ, RZ, UR42 ;  /* 0x0000002aff067e24 */ /* 0x000fe2000f8e00ff */
[----:B-----5:R-:W-:Y:S02]  /*e7a0*/  @P2 SHF.R.U32.HI R6, RZ, R9, R4 ;  /* 0x00000009ff062219 */ /* 0x020fe40000011604 */
[----:B---3--:R-:W-:Y:S01]  /*e7b0*/  SEL R9, R0, RZ, !P0 ;  /* 0x000000ff00097207 */ /* 0x008fe20004000000 */
[----:B----4-:R-:W-:Y:S06]  /*e7c0*/  BRA.DIV UR6, `(.L_x_11233) ;  /* 0x0000002206307947 */ /* 0x010fec000b800000 */
.L_x_11284:
[----:B------:R-:W-:Y:S01]  /*e7d0*/  UMOV UR4, 0xffffffff ;  /* 0xffffffff00047882 */ /* 0x000fe20000000000 */
[----:B------:R-:W-:Y:S02]  /*e7e0*/  SHF.R.S32.HI R8, RZ, 0x1f, R0 ;  /* 0x0000001fff087819 */ /* 0x000fe40000011400 */
[----:B------:R-:W-:Y:S05]  /*e7f0*/  BRA.DIV UR4, `(.L_x_11234) ;  /* 0x0000002204447947 */ /* 0x000fea000b800000 */
[----:B------:R-:W-:-:S13]  /*e800*/  ELECT P6, URZ, PT ;  /* 0x00000000003f782f */ /* 0x000fda00038c0000 */
.L_x_11287:
        /* <DEDUP_REMOVED lines=23> */
.L_x_11236:
[----:B------:R-:W2:Y:S01]  /*e980*/  SYNCS.PHASECHK.TRANS64.TRYWAIT P2, [R13+URZ+0x16840], R12 ;  /* 0x0168400c0d0075a7 */ /* 0x000ea2000804017f */
[----:B------:R-:W-:Y:S01]  /*e990*/  ISETP.NE.AND P3, PT, R17, RZ, PT ;  /* 0x000000ff1100720c */ /* 0x000fe20003f65270 */
[----:B--2---:R-:W-:-:S12]  /*e9a0*/  @!P2 BRA `(.L_x_11237) ;  /* 0x0000001c00f8a947 */ /* 0x004fd80003800000 */
.L_x_11288:
[----:B------:R-:W-:Y:S05]  /*e9b0*/  @P3 BRA `(.L_x_11238) ;  /* 0x0000000000143947 */ /* 0x000fea0003800000 */
[----:B------:R-:W-:Y:S01]  /*e9c0*/  ISETP.NE.AND P2, PT, R23, RZ, PT ;  /* 0x000000ff1700720c */ /* 0x000fe20003f45270 */
[----:B-1----:R-:W-:-:S04]  /*e9d0*/  IMAD.MOV.U32 R4, RZ, RZ, 0x4000 ;  /* 0x00004000ff047424 */ /* 0x002fc800078e00ff */
[----:B------:R3:W-:Y:S08]  /*e9e0*/  SYNCS.ARRIVE.TRANS64 RZ, [R13+URZ+0x16830], R4 ;  /* 0x016830040dff79a7 */ /* 0x0007f0000800003f */
[----:B------:R-:W-:Y:S05]  /*e9f0*/  @!P2 BRA `(.L_x_11238) ;  /* 0x000000000004a947 */ /* 0x000fea0003800000 */
[----:B------:R-:W-:Y:S01]  /*ea00*/  BPT.TRAP 0x1 ;  /* 0x000000040000795c */ /* 0x000fe20000300000 */
.L_x_11238:
        /* <DEDUP_REMOVED lines=10> */
[----:B------:R-:W-:Y:S02]  /*eab0*/  ULEA UR8, UR8, UR39, 0xe ;  /* 0x0000002708087291 */ /* 0x000fe4000f8e703f */
[----:B------:R-:W-:Y:S02]  /*eac0*/  USHF.L.U32 UR11, UR11, 0x7, URZ ;  /* 0x000000070b0b7899 */ /* 0x000fe4000800063f */
[----:B------:R-:W-:Y:S02]  /*ead0*/  UIADD3 UR9, UR9, 0x16830, URZ ;  /* 0x0001683009097890 */ /* 0x000fe4000fffe03f */
[----:B------:R-:W-:-:S09]  /*eae0*/  UIADD3 UR8, UR8, 0xe400, URZ ;  /* 0x0000e40008087890 */ /* 0x000fd2000fffe03f */
[----:B------:R4:W-:Y:S02]  /*eaf0*/  UTMALDG.4D [UR8], [UR4], desc[UR6] ;  /* 0x00000608040075b4 */ /* 0x0009e40008019000 */
[----:B----4-:R-:W-:Y:S01]  /*eb00*/  NOP ;  /* 0x0000000000007918 */ /* 0x010fe20000000000 */
.L_x_11235:
        /* <DEDUP_REMOVED lines=11> */
[----:B------:R-:W-:Y:S01]  /*ebc0*/  UIADD3.X UR7, URZ, UR49, URZ, UP0, !UPT ;  /* 0x000000313f077290 */ /* 0x000fe200087fe43f */
[----:B------:R-:W-:Y:S01]  /*ebd0*/  UMOV UR11, UR41 ;  /* 0x00000029000b7c82 */ /* 0x000fe20008000000 */
[----:B------:R-:W-:Y:S01]  /*ebe0*/  UMOV UR12, UR42 ;  /* 0x0000002a000c7c82 */ /* 0x000fe20008000000 */
[----:B------:R-:W-:Y:S01]  /*ebf0*/  UMOV UR13, UR43 ;  /* 0x0000002b000d7c82 */ /* 0x000fe20008000000 */
[----:B------:R-:W-:Y:S01]  /*ec00*/  UMOV UR5, 0x12f00000 ;  /* 0x12f0000000057882 */ /* 0x000fe20000000000 */
[----:B------:R-:W-:Y:S01]  /*ec10*/  UMOV UR10, URZ ;  /* 0x0000003f000a7c82 */ /* 0x000fe20008000000 */
[----:B------:R1:W-:Y:S02]  /*ec20*/  @P2 SYNCS.ARRIVE.TRANS64 RZ, [UR39+0x16800], R4 ;  /* 0x01680004ffff29a7 */ /* 0x0003e40008000027 */
[----:B-1----:R-:W-:Y:S01]  /*ec30*/  IMAD.U32 R4, RZ, RZ, UR4 ;  /* 0x00000004ff047e24 */ /* 0x002fe2000f8e00ff */
[----:B------:R-:W-:-:S02]  /*ec40*/  UMOV UR4, 0x0 ;  /* 0x0000000000047882 */ /* 0x000fc40000000000 */
[----:B------:R1:W-:Y:S02]  /*ec50*/  UTMALDG.4D [UR8], [UR6], desc[UR4] ;  /* 0x00000408060075b4 */ /* 0x0003e40008019000 */
[----:B------:R-:W-:-:S04]  /*ec60*/  SHF.L.U32 R4, R4, 0x1f, RZ ;  /* 0x0000001f04047819 */ /* 0x000fc800000006ff */
[----:B------:R-:W3:Y:S02]  /*ec70*/  SYNCS.PHASECHK.TRANS64.TRYWAIT P2, [UR39+0x16820], R4 ;  /* 0x01682004ff0075a7 */ /* 0x000ee40008040167 */
[----:B-1-3--:R-:W-:Y:S05]  /*ec80*/  @!P2 BRA `(.L_x_11239) ;  /* 0x0000001c0054a947 */ /* 0x00afea0003800000 */
.L_x_11289:
        /* <DEDUP_REMOVED lines=40> */
.L_x_11244:
[----:B-1----:R-:W-:Y:S02]  /*ef10*/  LEA R3, R12, UR39, 0x3 ;  /* 0x000000270c037c11 */ /* 0x002fe4000f8e18ff */
[----:B------:R-:W-:Y:S02]  /*ef20*/  SHF.L.U32 R2, R13, 0x1f, RZ ;  /* 0x0000001f0d027819 */ /* 0x000fe400000006ff */
[----:B------:R-:W-:Y:S02]  /*ef30*/  ISETP.NE.AND P2, PT, R17, RZ, PT ;  /* 0x000000ff1100720c */ /* 0x000fe40003f45270 */
[----:B------:R-:W1:Y:S02]  /*ef40*/  SYNCS.PHASECHK.TRANS64.TRYWAIT P3, [R3+URZ+0x16840], R2 ;  /* 0x01684002030075a7 */ /* 0x000e64000806017f */
[----:B-1----:R-:W-:Y:S09]  /*ef50*/  @!P3 BRA `(.L_x_11245) ;  /* 0x0000001800b8b947 */ /* 0x002ff20003800000 */
.L_x_11290:
[----:B------:R-:W-:Y:S05]  /*ef60*/  @P2 BRA `(.L_x_11246) ;  /* 0x0000000000142947 */ /* 0x000fea0003800000 */
[----:B------:R-:W-:Y:S01]  /*ef70*/  ISETP.NE.AND P3, PT, R23, RZ, PT ;  /* 0x000000ff1700720c */ /* 0x000fe20003f65270 */
[----:B-1----:R-:W-:-:S04]  /*ef80*/  IMAD.MOV.U32 R2, RZ, RZ, 0x4000 ;  /* 0x00004000ff027424 */ /* 0x002fc800078e00ff */
[----:B------:R2:W-:Y:S08]  /*ef90*/  SYNCS.ARRIVE.TRANS64 RZ, [R3+URZ+0x16830], R2 ;  /* 0x0168300203ff79a7 */ /* 0x0005f0000800003f */
[----:B------:R-:W-:Y:S05]  /*efa0*/  @!P3 BRA `(.L_x_11246) ;  /* 0x000000000004b947 */ /* 0x000fea0003800000 */
[----:B------:R-:W-:Y:S01]  /*efb0*/  BPT.TRAP 0x1 ;  /* 0x000000040000795c */ /* 0x000fe20000300000 */
.L_x_11246:
[----:B------:R-:W-:Y:S01]  /*efc0*/  R2UR UR8, R12 ;  /* 0x000000000c0872ca */ /* 0x000fe200000e0000 */
[----:B------:R-:W-:Y:S01]  /*efd0*/  UIADD3 UR6, UP0, UR48, 0x370, URZ ;  /* 0x0000037030067890 */ /* 0x000fe2000ff1e03f */
[----:B------:R-:W-:Y:S01]  /*efe0*/  R2UR UR9, R3 ;  /* 0x00000000030972ca */ /* 0x000fe200000e0000 */
[----:B------:R-:W-:Y:S01]  /*eff0*/  UIADD3 UR4, UR39, 0x16800, URZ ;  /* 0x0001680027047890 */ /* 0x000fe2000fffe03f */
[----:B------:R-:W-:Y:S01]  /*f000*/  R2UR UR11, R11 ;  /* 0x000000000b0b72ca */ /* 0x000fe200000e0000 */
[----:B------:R-:W-:Y:S01]  /*f010*/  UIADD3.X UR7, URZ, UR49, URZ, UP0, !UPT ;  /* 0x000000313f077290 */ /* 0x000fe200087fe43f */
[----:B------:R-:W-:Y:S01]  /*f020*/  R2UR UR12, R6 ;  /* 0x00000000060c72ca */ /* 0x000fe200000e0000 */
[----:B------:R-:W-:Y:S01]  /*f030*/  UMOV UR14, 0x0 ;  /* 0x00000000000e7882 */ /* 0x000fe20000000000 */
[----:B-----5:R-:W-:Y:S01]  /*f040*/  R2UR UR13, R4 ;  /* 0x00000000040d72ca */ /* 0x020fe200000e0000 */
[----:B------:R-:W-:Y:S01]  /*f050*/  UMOV UR15, 0x14f00000 ;  /* 0x14f00000000f7882 */ /* 0x000fe20000000000 */
[----:B-12---:R-:W-:Y:S01]  /*f060*/  SHF.L.U32 R3, R18, 0x1f, RZ ;  /* 0x0000001f12037819 */ /* 0x006fe200000006ff */
[----:B------:R-:W-:Y:S01]  /*f070*/  UMOV UR10, URZ ;  /* 0x0000003f000a7c82 */ /* 0x000fe20008000000 */
[----:B------:R-:W-:Y:S01]  /*f080*/  LEA R2, R19, UR4, 0x3 ;  /* 0x0000000413027c11 */ /* 0x000fe2000f8e18ff */
[----:B------:R-:W-:-:S02]  /*f090*/  ULEA UR8, UR8, UR39, 0xe ;  /* 0x0000002708087291 */ /* 0x000fc4000f8e703f */
[----:B------:R-:W-:Y:S02]  /*f0a0*/  UIADD3 UR9, UR9, 0x16830, URZ ;  /* 0x0001683009097890 */ /* 0x000fe4000fffe03f */
[----:B------:R-:W-:Y:S02]  /*f0b0*/  USHF.L.U32 UR11, UR11, 0x7, URZ ;  /* 0x000000070b0b7899 */ /* 0x000fe4000800063f */
[----:B------:R-:W-:-:S09]  /*f0c0*/  UIADD3 UR8, UR8, 0xe400, URZ ;  /* 0x0000e40008087890 */ /* 0x000fd2000fffe03f */
[----:B------:R1:W-:Y:S01]  /*f0d0*/  UTMALDG.4D [UR8], [UR6], desc[UR14] ;  /* 0x00000e08060075b4 */ /* 0x0003e20008019000 */
[----:B------:R-:W2:Y:S02]  /*f0e0*/  SYNCS.PHASECHK.TRANS64.TRYWAIT P3, [R2+URZ+0x60], R3 ;  /* 0x00006003020075a7 */ /* 0x000ea4000806017f */
[----:B-12---:R-:W-:Y:S05]  /*f0f0*/  @!P3 BRA `(.L_x_11247) ;  /* 0x000000180064b947 */ /* 0x006fea0003800000 */
.L_x_11291:
[----:B------:R-:W-:Y:S05]  /*f100*/  @P2 BRA `(.L_x_11248) ;  /* 0x0000000000182947 */ /* 0x000fea0003800000 */
[----:B------:R-:W-:Y:S01]  /*f110*/  ISETP.NE.AND P2, PT, R23, RZ, PT ;  /* 0x000000ff1700720c */ /* 0x000fe20003f45270 */
[----:B-1----:R-:W-:Y:S01]  /*f120*/  IMAD.MOV.U32 R3, RZ, RZ, 0x4000 ;  /* 0x00004000ff037424 */ /* 0x002fe200078e00ff */
[----:B------:R-:W-:-:S04]  /*f130*/  LEA R2, R19, UR39, 0x3 ;  /* 0x0000002713027c11 */ /* 0x000fc8000f8e18ff */
[----:B------:R2:W-:Y:S07]  /*f140*/  SYNCS.ARRIVE.TRANS64 RZ, [R2+URZ+0x16850], R3 ;  /* 0x0168500302ff79a7 */ /* 0x0005ee000800003f */
[----:B------:R-:W-:Y:S05]  /*f150*/  @!P2 BRA `(.L_x_11248) ;  /* 0x000000000004a947 */ /* 0x000fea0003800000 */
[----:B------:R-:W-:Y:S01]  /*f160*/  BPT.TRAP 0x1 ;  /* 0x000000040000795c */ /* 0x000fe20000300000 */
.L_x_11248:
        /* <DEDUP_REMOVED lines=9> */
[----:B------:R-:W-:Y:S02]  /*f200*/  IMAD.MOV.U32 R9, RZ, RZ, R4 ;  /* 0x000000ffff097224 */ /* 0x000fe400078e0004 */
[----:B------:R-:W-:-:S02]  /*f210*/  IMAD.MOV.U32 R7, RZ, RZ, R11 ;  /* 0x000000ffff077224 */ /* 0x000fc400078e000b */
[----:B------:R-:W-:Y:S02]  /*f220*/  ULEA UR8, UR9, UR39, 0xe ;  /* 0x0000002709087291 */ /* 0x000fe4000f8e703f */
[----:B------:R-:W-:Y:S02]  /*f230*/  ULEA UR9, UR9, UR39, 0x3 ;  /* 0x0000002709097291 */ /* 0x000fe4000f8e183f */
[----:B------:R-:W-:Y:S02]  /*f240*/  USHF.L.U32 UR11, UR11, 0x7, URZ ;  /* 0x000000070b0b7899 */ /* 0x000fe4000800063f */
[----:B------:R-:W-:Y:S02]  /*f250*/  UIADD3 UR8, UR8, 0x400, URZ ;  /* 0x0000040008087890 */ /* 0x000fe4000fffe03f */
[----:B------:R-:W-:-:S09]  /*f260*/  UIADD3 UR9, UR9, 0x16850, URZ ;  /* 0x0001685009097890 */ /* 0x000fd2000fffe03f */
[----:B------:R3:W-:Y:S02]  /*f270*/  UTMALDG.4D [UR8], [UR4], desc[UR6] ;  /* 0x00000608040075b4 */ /* 0x0007e40008019000 */
[----:B---3--:R-:W-:Y:S01]  /*f280*/  NOP ;  /* 0x0000000000007918 */ /* 0x008fe20000000000 */
.L_x_11243:
[----:B------:R-:W-:Y:S05]  /*f290*/  BSYNC B0 ;  /* 0x0000000000007941 */ /* 0x000fea0003800000 */
.L_x_11242:
[----:B------:R-:W-:Y:S01]  /*f2a0*/  UIADD3 UR4, UR45, -0x3, URZ ;  /* 0xfffffffd2d047890 */ /* 0x000fe2000fffe03f */
[----:B------:R-:W-:Y:S02]  /*f2b0*/  IMAD.MOV.U32 R19, RZ, RZ, R12 ;  /* 0x000000ffff137224 */ /* 0x000fe400078e000c */
[----:B------:R-:W-:-:S03]  /*f2c0*/  IMAD.MOV.U32 R18, RZ, RZ, R13 ;  /* 0x000000ffff127224 */ /* 0x000fc600078e000d */
[----:B------:R-:W-:-:S07]  /*f2d0*/  IMAD.U32 R11, RZ, RZ, UR4 ;  /* 0x00000004ff0b7e24 */ /* 0x000fce000f8e00ff */
.L_x_11241:
[----:B------:R-:W-:Y:S01]  /*f2e0*/  ULOP3.LUT UR4, URZ, UR45, URZ, 0x33, !UPT ;  /* 0x0000002d3f047292 */ /* 0x000fe2000f8e333f */
[----:B------:R-:W-:Y:S01]  /*f2f0*/  VIADD R10, R10, 0xfffffffe ;  /* 0xfffffffe0a0a7836 */ /* 0x000fe20000000000 */
[----:B------:R-:W-:Y:S04]  /*f300*/  BSSY B0, `(.L_x_11240) ;  /* 0x00000af000007945 */ /* 0x000fe80003800000 */
[----:B------:R-:W-:-:S13]  /*f310*/  ISETP.NE.AND P2, PT, R10, UR4, PT ;  /* 0x000000040a007c0c */ /* 0x000fda000bf45270 */
[----:B------:R-:W-:Y:S05]  /*f320*/  @!P2 BRA `(.L_x_11249) ;  /* 0x0000000800b0a947 */ /* 0x000fea0003800000 */
[----:B-12---:R-:W-:-:S07]  /*f330*/  IMAD.MOV.U32 R2, RZ, RZ, R9 ;  /* 0x000000ffff027224 */ /* 0x006fce00078e0009 */
.L_x_11264:
        /* <DEDUP_REMOVED lines=28> */
.L_x_11252:
[----:B------:R-:W-:Y:S02]  /*f500*/  LEA R4, R10, UR39, 0x3 ;  /* 0x000000270a047c11 */ /* 0x000fe4000f8e18ff */
[----:B-1----:R-:W-:Y:S02]  /*f510*/  SHF.L.U32 R3, R12, 0x1f, RZ ;  /* 0x0000001f0c037819 */ /* 0x002fe400000006ff */
[----:B------:R-:W-:Y:S02]  /*f520*/  ISETP.NE.AND P2, PT, R17, RZ, PT ;  /* 0x000000ff1100720c */ /* 0x000fe40003f45270 */
[----:B------:R-:W1:Y:S02]  /*f530*/  SYNCS.PHASECHK.TRANS64.TRYWAIT P3, [R4+URZ+0x16840], R3 ;  /* 0x01684003040075a7 */ /* 0x000e64000806017f */
[----:B-1----:R-:W-:Y:S09]  /*f540*/  @!P3 BRA `(.L_x_11253) ;  /* 0x000000140064b947 */ /* 0x002ff20003800000 */
.L_x_11292:
[----:B------:R-:W-:Y:S05]  /*f550*/  @P2 BRA `(.L_x_11254) ;  /* 0x0000000000142947 */ /* 0x000fea0003800000 */
[----:B------:R-:W-:Y:S01]  /*f560*/  ISETP.NE.AND P3, PT, R23, RZ, PT ;  /* 0x000000ff1700720c */ /* 0x000fe20003f65270 */
[----:B-1----:R-:W-:-:S04]  /*f570*/  IMAD.MOV.U32 R3, RZ, RZ, 0x4000 ;  /* 0x00004000ff037424 */ /* 0x002fc800078e00ff */
[----:B------:R2:W-:Y:S08]  /*f580*/  SYNCS.ARRIVE.TRANS64 RZ, [R4+URZ+0x16830], R3 ;  /* 0x0168300304ff79a7 */ /* 0x0005f0000800003f */
[----:B------:R-:W-:Y:S05]  /*f590*/  @!P3 BRA `(.L_x_11254) ;  /* 0x000000000004b947 */ /* 0x000fea0003800000 */
[----:B------:R-:W-:Y:S01]  /*f5a0*/  BPT.TRAP 0x1 ;  /* 0x000000040000795c */ /* 0x000fe20000300000 */
.L_x_11254:
        /* <DEDUP_REMOVED lines=10> */
[----:B------:R-:W-:Y:S01]  /*f650*/  SHF.L.U32 R18, R18, 0x1f, RZ ;  /* 0x0000001f12127819 */ /* 0x000fe200000006ff */
[----:B------:R-:W-:Y:S01]  /*f660*/  UMOV UR10, URZ ;  /* 0x0000003f000a7c82 */ /* 0x000fe20008000000 */
[----:B-12---:R-:W-:Y:S01]  /*f670*/  LEA R3, R19, UR4, 0x3 ;  /* 0x0000000413037c11 */ /* 0x006fe2000f8e18ff */
[----:B------:R-:W-:-:S02]  /*f680*/  ULEA UR8, UR8, UR39, 0xe ;  /* 0x0000002708087291 */ /* 0x000fc4000f8e703f */
[----:B------:R-:W-:Y:S02]  /*f690*/  UIADD3 UR9, UR9, 0x16830, URZ ;  /* 0x0001683009097890 */ /* 0x000fe4000fffe03f */
[----:B------:R-:W-:Y:S02]  /*f6a0*/  USHF.L.U32 UR11, UR11, 0x7, URZ ;  /* 0x000000070b0b7899 */ /* 0x000fe4000800063f */
[----:B------:R-:W-:-:S09]  /*f6b0*/  UIADD3 UR8, UR8, 0xe400, URZ ;  /* 0x0000e40008087890 */ /* 0x000fd2000fffe03f */
[----:B------:R1:W-:Y:S01]  /*f6c0*/  UTMALDG.4D [UR8], [UR6], desc[UR14] ;  /* 0x00000e08060075b4 */ /* 0x0003e20008019000 */
[----:B------:R-:W2:Y:S02]  /*f6d0*/  SYNCS.PHASECHK.TRANS64.TRYWAIT P3, [R3+URZ+0x60], R18 ;  /* 0x00006012030075a7 */ /* 0x000ea4000806017f */
[----:B-12---:R-:W-:Y:S05]  /*f6e0*/  @!P3 BRA `(.L_x_11255) ;  /* 0x000000140010b947 */ /* 0x006fea0003800000 */
.L_x_11293:
[----:B------:R-:W-:Y:S05]  /*f6f0*/  @P2 BRA `(.L_x_11256) ;  /* 0x0000000000142947 */ /* 0x000fea0003800000 */
[----:B------:R-:W-:Y:S01]  /*f700*/  ISETP.NE.AND P2, PT, R23, RZ, PT ;  /* 0x000000ff1700720c */ /* 0x000fe20003f45270 */
[----:B------:R-:W-:-:S04]  /*f710*/  IMAD.MOV.U32 R4, RZ, RZ, 0x4000 ;  /* 0x00004000ff047424 */ /* 0x000fc800078e00ff */
[----:B------:R2:W-:Y:S08]  /*f720*/  SYNCS.ARRIVE.TRANS64 RZ, [R3+URZ+0x50], R4 ;  /* 0x0000500403ff79a7 */ /* 0x0005f0000800003f */
[----:B------:R-:W-:Y:S05]  /*f730*/  @!P2 BRA `(.L_x_11256) ;  /* 0x000000000004a947 */ /* 0x000fea0003800000 */
[----:B------:R-:W-:Y:S01]  /*f740*/  BPT.TRAP 0x1 ;  /* 0x000000040000795c */ /* 0x000fe20000300000 */
.L_x_11256:
        /* <DEDUP_REMOVED lines=12> */
[----:B------:R-:W-:Y:S02]  /*f810*/  ULEA UR8, UR8, UR39, 0xe ;  /* 0x0000002708087291 */ /* 0x000fe4000f8e703f */
[----:B------:R-:W-:Y:S02]  /*f820*/  USHF.L.U32 UR11, UR11, 0x7, URZ ;  /* 0x000000070b0b7899 */ /* 0x000fe4000800063f */
[----:B------:R-:W-:Y:S02]  /*f830*/  UIADD3 UR9, UR9, 0x50, URZ ;  /* 0x0000005009097890 */ /* 0x000fe4000fffe03f */
[----:B------:R-:W-:-:S09]  /*f840*/  UIADD3 UR8, UR8, 0x400, URZ ;  /* 0x0000040008087890 */ /* 0x000fd2000fffe03f */
[----:B------:R3:W-:Y:S02]  /*f850*/  UTMALDG.4D [UR8], [UR4], desc[UR6] ;  /* 0x00000608040075b4 */ /* 0x0007e40008019000 */
[----:B---3--:R-:W-:Y:S01]  /*f860*/  NOP ;  /* 0x0000000000007918 */ /* 0x008fe20000000000 */
.L_x_11251:
[----:B------:R-:W-:Y:S05]  /*f870*/  BSYNC B1 ;  /* 0x0000000000017941 */ /* 0x000fea0003800000 */
.L_x_11250:
        /* <DEDUP_REMOVED lines=28> */
.L_x_11259:
[----:B-1----:R-:W-:Y:S02]  /*fa40*/  LEA R3, R19, UR39, 0x3 ;  /* 0x0000002713037c11 */ /* 0x002fe4000f8e18ff */
[----:B------:R-:W-:Y:S02]  /*fa50*/  SHF.L.U32 R4, R18, 0x1f, RZ ;  /* 0x0000001f12047819 */ /* 0x000fe400000006ff */
[----:B------:R-:W-:Y:S02]  /*fa60*/  ISETP.NE.AND P2, PT, R17, RZ, PT ;  /* 0x000000ff1100720c */ /* 0x000fe40003f45270 */
[----:B------:R-:W1:Y:S02]  /*fa70*/  SYNCS.PHASECHK.TRANS64.TRYWAIT P3, [R3+URZ+0x16840], R4 ;  /* 0x01684004030075a7 */ /* 0x000e64000806017f */
[----:B-1----:R-:W-:Y:S09]  /*fa80*/  @!P3 BRA `(.L_x_11260) ;  /* 0x00000010003cb947 */ /* 0x002ff20003800000 */
.L_x_11294:
[----:B------:R-:W-:Y:S05]  /*fa90*/  @P2 BRA `(.L_x_11261) ;  /* 0x0000000000142947 */ /* 0x000fea0003800000 */
[----:B------:R-:W-:Y:S01]  /*faa0*/  ISETP.NE.AND P3, PT, R23, RZ, PT ;  /* 0x000000ff1700720c */ /* 0x000fe20003f65270 */
[----:B-1----:R-:W-:-:S04]  /*fab0*/  IMAD.MOV.U32 R4, RZ, RZ, 0x4000 ;  /* 0x00004000ff047424 */ /* 0x002fc800078e00ff */
[----:B------:R2:W-:Y:S08]  /*fac0*/  SYNCS.ARRIVE.TRANS64 RZ, [R3+URZ+0x16830], R4 ;  /* 0x0168300403ff79a7 */ /* 0x0005f0000800003f */
[----:B------:R-:W-:Y:S05]  /*fad0*/  @!P3 BRA `(.L_x_11261) ;  /* 0x000000000004b947 */ /* 0x000fea0003800000 */
[----:B------:R-:W-:Y:S01]  /*fae0*/  BPT.TRAP 0x1 ;  /* 0x000000040000795c */ /* 0x000fe20000300000 */
.L_x_11261:
[----:B------:R-:W-:Y:S01]  /*faf0*/  R2UR UR9, R19 ;  /* 0x00000000130972ca */ /* 0x000fe200000e0000 */
[----:B------:R-:W-:Y:S01]  /*fb00*/  UIADD3 UR4, UR39, 0x16800, URZ ;  /* 0x0001680027047890 */ /* 0x000fe2000fffe03f */
[----:B------:R-:W-:Y:S01]  /*fb10*/  R2UR UR11, R14 ;  /* 0x000000000e0b72ca */ /* 0x000fe200000e0000 */
[----:B------:R-:W-:Y:S01]  /*fb20*/  UIADD3 UR6, UP0, UR48, 0x370, URZ ;  /* 0x0000037030067890 */ /* 0x000fe2000ff1e03f */
[----:B------:R-:W-:Y:S01]  /*fb30*/  R2UR UR12, R6 ;  /* 0x00000000060c72ca */ /* 0x000fe200000e0000 */
[----:B------:R-:W-:Y:S01]  /*fb40*/  UMOV UR14, 0x0 ;  /* 0x00000000000e7882 */ /* 0x000fe20000000000 */
[----:B-----5:R-:W-:Y:S01]  /*fb50*/  R2UR UR13, R2 ;  /* 0x00000000020d72ca */ /* 0x020fe200000e0000 */
[----:B------:R-:W-:Y:S01]  /*fb60*/  UIADD3.X UR7, URZ, UR49, URZ, UP0, !UPT ;  /* 0x000000313f077290 */ /* 0x000fe200087fe43f */
[----:B------:R-:W-:Y:S01]  /*fb70*/  SHF.L.U32 R12, R12, 0x1f, RZ ;  /* 0x0000001f0c0c7819 */ /* 0x000fe200000006ff */
[----:B------:R-:W-:Y:S01]  /*fb80*/  UMOV UR15, 0x14f00000 ;  /* 0x14f00000000f7882 */ /* 0x000fe20000000000 */
[----:B-12---:R-:W-:Y:S01]  /*fb90*/  LEA R3, R10, UR4, 0x3 ;  /* 0x000000040a037c11 */ /* 0x006fe2000f8e18ff */
[----:B------:R-:W-:-:S02]  /*fba0*/  UMOV UR10, URZ ;  /* 0x0000003f000a7c82 */ /* 0x000fc40008000000 */
[----:B------:R-:W-:Y:S02]  /*fbb0*/  ULEA UR8, UR9, UR39, 0xe ;  /* 0x0000002709087291 */ /* 0x000fe4000f8e703f */
[----:B------:R-:W-:Y:S02]  /*fbc0*/  ULEA UR9, UR9, UR4, 0x3 ;  /* 0x0000000409097291 */ /* 0x000fe4000f8e183f */
[----:B------:R-:W-:Y:S02]  /*fbd0*/  USHF.L.U32 UR11, UR11, 0x7, URZ ;  /* 0x000000070b0b7899 */ /* 0x000fe4000800063f */
[----:B------:R-:W-:Y:S02]  /*fbe0*/  UIADD3 UR8, UR8, 0xe400, URZ ;  /* 0x0000e40008087890 */ /* 0x000fe4000fffe03f */
[----:B------:R-:W-:-:S09]  /*fbf0*/  UIADD3 UR9, UR9, 0x30, URZ ;  /* 0x0000003009097890 */ /* 0x000fd2000fffe03f */
[----:B------:R1:W-:Y:S01]  /*fc00*/  UTMALDG.4D [UR8], [UR6], desc[UR14] ;  /* 0x00000e08060075b4 */ /* 0x0003e20008019000 */
[----:B------:R-:W2:Y:S02]  /*fc10*/  SYNCS.PHASECHK.TRANS64.TRYWAIT P3, [R3+URZ+0x60], R12 ;  /* 0x0000600c030075a7 */ /* 0x000ea4000806017f */
[----:B-12---:R-:W-:Y:S05]  /*fc20*/  @!P3 BRA `(.L_x_11262) ;  /* 0x0000000c00e8b947 */ /* 0x006fea0003800000 */
.L_x_11295:
[----:B------:R-:W-:Y:S05]  /*fc30*/  @P2 BRA `(.L_x_11263) ;  /* 0x0000000000142947 */ /* 0x000fea0003800000 */
[----:B------:R-:W-:Y:S01]  /*fc40*/  ISETP.NE.AND P2, PT, R23, RZ, PT ;  /* 0x000000ff1700720c */ /* 0x000fe20003f45270 */
[----:B------:R-:W-:-:S04]  /*fc50*/  IMAD.MOV.U32 R4, RZ, RZ, 0x4000 ;  /* 0x00004000ff047424 */ /* 0x000fc800078e00ff */
[----:B------:R2:W-:Y:S08]  /*fc60*/  SYNCS.ARRIVE.TRANS64 RZ, [R3+URZ+0x50], R4 ;  /* 0x0000500403ff79a7 */ /* 0x0005f0000800003f */
[----:B------:R-:W-:Y:S05]  /*fc70*/  @!P2 BRA `(.L_x_11263) ;  /* 0x000000000004a947 */ /* 0x000fea0003800000 */
[----:B------:R-:W-:Y:S01]  /*fc80*/  BPT.TRAP 0x1 ;  /* 0x000000040000795c */ /* 0x000fe20000300000 */
.L_x_11263:
        /* <DEDUP_REMOVED lines=18> */
.L_x_11258:
[----:B------:R-:W-:Y:S05]  /*fdb0*/  BSYNC B1 ;  /* 0x0000000000017941 */ /* 0x000fea0003800000 */
.L_x_11257:
[----:B------:R-:W-:Y:S01]  /*fdc0*/  ISETP.GT.AND P2, PT, R13, UR44, PT ;  /* 0x0000002c0d007c0c */ /* 0x000fe2000bf44270 */
[----:B------:R-:W-:-:S12]  /*fdd0*/  VIADD R11, R11, 0xfffffffe ;  /* 0xfffffffe0b0b7836 */ /* 0x000fd80000000000 */
[----:B------:R-:W-:Y:S05]  /*fde0*/  @P2 BRA `(.L_x_11264) ;  /* 0xfffffff400542947 */ /* 0x000fea000383ffff */
.L_x_11249:
[----:B------:R-:W-:Y:S05]  /*fdf0*/  BSYNC B0 ;  /* 0x0000000000007941 */ /* 0x000fea0003800000 */
.L_x_11240:
        /* <DEDUP_REMOVED lines=14> */
.L_x_11266:
[----:B------:R-:W-:Y:S05]  /*fee0*/  BSYNC B0 ;  /* 0x0000000000007941 */ /* 0x000fea0003800000 */
.L_x_11265:
[----:B------:R-:W-:Y:S04]  /*fef0*/  BSSY B0, `(.L_x_11267) ;  /* 0x000001d000007945 */ /* 0x000fe80003800000 */
[----:B------:R-:W-:Y:S05]  /*ff00*/  @!P6 BRA `(.L_x_11268) ;  /* 0x00000000006ce947 */ /* 0x000fea0003800000 */
[----:B-12---:R-:W-:Y:S02]  /*ff10*/  LEA R3, R19, UR39, 0x3 ;  /* 0x0000002713037c11 */ /* 0x006fe4000f8e18ff */
[----:B------:R-:W-:Y:S02]  /*ff20*/  SHF.L.U32 R0, R18, 0x1f, RZ ;  /* 0x0000001f12007819 */ /* 0x000fe400000006ff */
[----:B------:R-:W-:Y:S02]  /*ff30*/  ISETP.NE.AND P1, PT, R17, RZ, PT ;  /* 0x000000ff1100720c */ /* 0x000fe40003f25270 */
[----:B------:R-:W1:Y:S02]  /*ff40*/  SYNCS.PHASECHK.TRANS64.TRYWAIT P0, [R3+URZ+0x16860], R0 ;  /* 0x01686000030075a7 */ /* 0x000e64000800017f */
[----:B-1----:R-:W-:Y:S09]  /*ff50*/  @!P0 BRA `(.L_x_11269) ;  /* 0x0000000c00308947 */ /* 0x002ff20003800000 */
.L_x_11296:
[----:B------:R-:W-:Y:S05]  /*ff60*/  @P1 BRA `(.L_x_11270) ;  /* 0x0000000000141947 */ /* 0x000fea0003800000 */
[----:B------:R-:W-:Y:S01]  /*ff70*/  ISETP.NE.AND P0, PT, R23, RZ, PT ;  /* 0x000000ff1700720c */ /* 0x000fe20003f05270 */
[----:B-1----:R-:W-:-:S04]  /*ff80*/  IMAD.MOV.U32 R0, RZ, RZ, 0x4000 ;  /* 0x00004000ff007424 */ /* 0x002fc800078e00ff */
[----:B------:R2:W-:Y:S08]  /*ff90*/  SYNCS.ARRIVE.TRANS64 RZ, [R3+URZ+0x16850], R0 ;  /* 0x0168500003ff79a7 */ /* 0x0005f0000800003f */
[----:B------:R-:W-:Y:S05]  /*ffa0*/  @!P0 BRA `(.L_x_11270) ;  /* 0x0000000000048947 */ /* 0x000fea0003800000 */
[----:B------:R-:W-:Y:S01]  /*ffb0*/  BPT.TRAP 0x1 ;  /* 0x000000040000795c */ /* 0x000fe20000300000 */
.L_x_11270:
        /* <DEDUP_REMOVED lines=10> */
[----:B------:R-:W-:Y:S02]  /*10060*/  ULEA UR8, UR8, UR39, 0xe ;  /* 0x0000002708087291 */ /* 0x000fe4000f8e703f */
[----:B------:R-:W-:Y:S02]  /*10070*/  USHF.L.U32 UR11, UR11, 0x7, URZ ;  /* 0x000000070b0b7899 */ /* 0x000fe4000800063f */
[----:B------:R-:W-:Y:S02]  /*10080*/  UIADD3 UR9, UR9, 0x16850, URZ ;  /* 0x0001685009097890 */ /* 0x000fe4000fffe03f */
[----:B------:R-:W-:-:S09]  /*10090*/  UIADD3 UR8, UR8, 0x400, URZ ;  /* 0x0000040008087890 */ /* 0x000fd2000fffe03f */
[----:B------:R3:W-:Y:S02]  /*100a0*/  UTMALDG.4D [UR8], [UR4], desc[UR6] ;  /* 0x00000608040075b4 */ /* 0x0007e40008019000 */
[----:B---3--:R-:W-:Y:S01]  /*100b0*/  NOP ;  /* 0x0000000000007918 */ /* 0x008fe20000000000 */
.L_x_11268:
[----:B------:R-:W-:Y:S05]  /*100c0*/  BSYNC B0 ;  /* 0x0000000000007941 */ /* 0x000fea0003800000 */
.L_x_11267:
[----:B------:R-:W-:Y:S02]  /*100d0*/  VIADD R19, R19, 0x1 ;  /* 0x0000000113137836 */ /* 0x000fe40000000000 */
[----:B--2---:R-:W-:-:S03]  /*100e0*/  IMAD.MOV.U32 R13, RZ, RZ, R22 ;  /* 0x000000ffff0d7224 */ /* 0x004fc600078e0016 */
[----:B------:R-:W-:-:S04]  /*100f0*/  ISETP.NE.AND P0, PT, R19, 0x2, PT ;  /* 0x000000021300780c */ /* 0x000fc80003f05270 */
[----:B-1----:R-:W-:Y:S02]  /*10100*/  SEL R3, RZ, 0x1, P0 ;  /* 0x00000001ff037807 */ /* 0x002fe40000000000 */
[----:B------:R-:W-:Y:S02]  /*10110*/  SEL R19, R19, RZ, P0 ;  /* 0x000000ff13137207 */ /* 0x000fe40000000000 */
[----:B------:R-:W-:-:S07]  /*10120*/  LOP3.LUT R18, R18, R3, RZ, 0x3c, !PT ;  /* 0x0000000312127212 */ /* 0x000fce00078e3cff */
.L_x_11229:
[----:B------:R-:W-:Y:S05]  /*10130*/  BSYNC B6 ;  /* 0x0000000000067941 */ /* 0x000fea0003800000 */
.L_x_11227:
[----:B------:R-:W-:-:S03]  /*10140*/  UMOV UR4, 0xffffffff ;  /* 0xffffffff00047882 */ /* 0x000fc60000000000 */
[----:B------:R-:W-:Y:S05]  /*10150*/  BRA.DIV UR4, `(.L_x_11271) ;  /* 0x0000000a04c47947 */ /* 0x000fea000b800000 */
[----:B------:R1:W2:Y:S02]  /*10160*/  SHFL.IDX PT, R14, R13, RZ, 0x1f ;  /* 0x00001fff0d0e7589 */ /* 0x0002a400000e0000 */
.L_x_11299:
        /* <DEDUP_REMOVED lines=12> */
.L_x_11218:
        /* <DEDUP_REMOVED lines=11> */
.L_x_11300:
        /* <DEDUP_REMOVED lines=11> */
.L_x_11276:
        /* <DEDUP_REMOVED lines=12> */
.L_x_11301:
[----:B------:R-:W3:Y:S02]  /*10450*/  SYNCS.PHASECHK.TRANS64.TRYWAIT P0, [R3+URZ], R2 ;  /* 0x00000002030075a7 */ /* 0x000ee4000800017f */
[----:B---3--:R-:W-:Y:S05]  /*10460*/  @!P0 BRA `(.L_x_11278) ;  /* 0x00000008004c8947 */ /* 0x008fea0003800000 */
.L_x_11302:
[----:B------:R-:W-:Y:S05]  /*10470*/  @!P2 BRA `(.L_x_11279) ;  /* 0x000000000004a947 */ /* 0x000fea0003800000 */
[----:B------:R-:W-:Y:S01]  /*10480*/  BPT.TRAP 0x1 ;  /* 0x000000040000795c */ /* 0x000fe20000300000 */
.L_x_11279:
[----:B------:R-:W-:-:S04]  /*10490*/  VIADD R0, R9, 0x16860 ;  /* 0x0001686009007836 */ /* 0x000fc80000000000 */
[----:B------:R-:W-:-:S04]  /*104a0*/  IMAD R19, R19, 0x8, R0 ;  /* 0x0000000813137824 */ /* 0x000fc800078e0200 */
[----:B------:R-:W4:Y:S02]  /*104b0*/  SYNCS.PHASECHK.TRANS64.TRYWAIT P0, [R19+URZ], R4 ;  /* 0x00000004130075a7 */ /* 0x000f24000800017f */
[----:B----4-:R-:W-:Y:S05]  /*104c0*/  @!P0 BRA `(.L_x_11280) ;  /* 0x0000000800488947 */ /* 0x010fea0003800000 */
.L_x_11303:
[----:B------:R-:W-:-:S07]  /*104d0*/  IMAD R7, R7, 0x8, R0 ;  /* 0x0000000807077824 */ /* 0x000fce00078e0200 */
.L_x_11281:
[----:B------:R1:W1:Y:S02]  /*104e0*/  SYNCS.PHASECHK.TRANS64.TRYWAIT P0, [R7+URZ], R2 ;  /* 0x00000002070075a7 */ /* 0x000264000800017f */
[----:B-1----:R-:W-:Y:S05]  /*104f0*/  @!P0 NANOSLEEP.SYNCS 0x989680 ;  /* 0x009896800000895d */ /* 0x002fea0003900000 */
[----:B------:R-:W1:Y:S02]  /*10500*/  @!P0 SYNCS.PHASECHK.TRANS64 P0, [R7+URZ], R2 ;  /* 0x00000002070085a7 */ /* 0x000e64000800007f */
[----:B-1----:R-:W-:Y:S05]  /*10510*/  @!P0 BRA `(.L_x_11281) ;  /* 0xfffffffc00f08947 */ /* 0x002fea000383ffff */
.L_x_11275:
[----:B------:R-:W-:Y:S05]  /*10520*/  BSYNC B0 ;  /* 0x0000000000007941 */ /* 0x000fea0003800000 */
.L_x_11274:
[----:B------:R-:W-:Y:S05]  /*10530*/  EXIT ;  /* 0x000000000000794d */ /* 0x000fea0003800000 */
.L_x_11135:
[----:B-1----:R-:W-:-:S04]  /*10540*/  IMAD.U32 R3, RZ, RZ, UR40 ;  /* 0x00000028ff037e24 */ /* 0x002fc8000f8e00ff */
[----:B------:R1:W2:Y:S03]  /*10550*/  SYNCS.PHASECHK.TRANS64.TRYWAIT P1, [R3+URZ+0x16800], R0 ;  /* 0x01680000030075a7 */ /* 0x0002a6000802017f */
[----:B--2---:R-:W-:Y:S05]  /*10560*/  @!P1 NANOSLEEP.SYNCS 0x989680 ;  /* 0x009896800000995d */ /* 0x004fea0003900000 */
[----:B------:R-:W2:Y:S02]  /*10570*/  @!P1 SYNCS.PHASECHK.TRANS64 P1, [R3+URZ+0x16800], R0 ;  /* 0x01680000030095a7 */ /* 0x000ea4000802007f */
[----:B--2---:R-:W-:Y:S05]  /*10580*/  @!P1 BRA `(.L_x_11135) ;  /* 0xfffffffc00ec9947 */ /* 0x004fea000383ffff */
[----:B------:R-:W-:Y:S05]  /*10590*/  BRA `(.L_x_11282) ;  /* 0xffffff1000ac7947 */ /* 0x000fea000383ffff */
.L_x_11139:
[----:B--2---:R2:W3:Y:S02]  /*105a0*/  SYNCS.PHASECHK.TRANS64.TRYWAIT P2, [R5+URZ+0x16830], R0 ;  /* 0x01683000050075a7 */ /* 0x0044e4000804017f */
[----:B---3--:R-:W-:Y:S05]  /*105b0*/  @!P2 NANOSLEEP.SYNCS 0x989680 ;  /* 0x009896800000a95d */ /* 0x008fea0003900000 */
[----:B------:R-:W3:Y:S02]  /*105c0*/  @!P2 SYNCS.PHASECHK.TRANS64 P2, [R5+URZ+0x16830], R0 ;  /* 0x016830000500a5a7 */ /* 0x000ee4000804007f */
[----:B---3--:R-:W-:Y:S05]  /*105d0*/  @!P2 BRA `(.L_x_11139) ;  /* 0xfffffffc00f0a947 */ /* 0x008fea000383ffff */
[----:B------:R-:W-:Y:S05]  /*105e0*/  BRA `(.L_x_11138) ;  /* 0xffffff1000cc7947 */ /* 0x000fea000383ffff */
.L_x_11155:
[----:B--2---:R-:W-:-:S04]  /*105f0*/  IMAD.U32 R12, RZ, RZ, UR6 ;  /* 0x00000006ff0c7e24 */ /* 0x004fc8000f8e00ff */
[----:B------:R2:W3:Y:S03]  /*10600*/  SYNCS.PHASECHK.TRANS64.TRYWAIT P2, [R12+URZ+0x16830], R11 ;  /* 0x0168300b0c0075a7 */ /* 0x0004e6000804017f */
[----:B---3--:R-:W-:Y:S05]  /*10610*/  @!P2 NANOSLEEP.SYNCS 0x989680 ;  /* 0x009896800000a95d */ /* 0x008fea0003900000 */
[----:B------:R-:W3:Y:S02]  /*10620*/  @!P2 SYNCS.PHASECHK.TRANS64 P2, [R12+URZ+0x16830], R11 ;  /* 0x0168300b0c00a5a7 */ /* 0x000ee4000804007f */
[----:B---3--:R-:W-:Y:S05]  /*10630*/  @!P2 BRA `(.L_x_11155) ;  /* 0xfffffffc00eca947 */ /* 0x008fea000383ffff */
[----:B------:R-:W-:Y:S05]  /*10640*/  BRA `(.L_x_11152) ;  /* 0xffffff4400047947 */ /* 0x000fea000383ffff */
.L_x_11159:
[----:B--2---:R-:W-:-:S04]  /*10650*/  IMAD.U32 R12, RZ, RZ, UR6 ;  /* 0x00000006ff0c7e24 */ /* 0x004fc8000f8e00ff */
[----:B------:R2:W3:Y:S03]  /*10660*/  SYNCS.PHASECHK.TRANS64.TRYWAIT P2, [R12+URZ+0x16850], R11 ;  /* 0x0168500b0c0075a7 */ /* 0x0004e6000804017f */
[----:B---3--:R-:W-:Y:S05]  /*10670*/  @!P2 NANOSLEEP.SYNCS 0x989680 ;  /* 0x009896800000a95d */ /* 0x008fea0003900000 */
[----:B------:R-:W3:Y:S02]  /*10680*/  @!P2 SYNCS.PHASECHK.TRANS64 P2, [R12+URZ+0x16850], R11 ;  /* 0x0168500b0c00a5a7 */ /* 0x000ee4000804007f */
[----:B---3--:R-:W-:Y:S05]  /*10690*/  @!P2 BRA `(.L_x_11159) ;  /* 0xfffffffc00eca947 */ /* 0x008fea000383ffff */
[----:B------:R-:W-:Y:S05]  /*106a0*/  BRA `(.L_x_11156) ;  /* 0xffffff4400747947 */ /* 0x000fea000383ffff */
.L_x_11176:
[----:B--2---:R-:W-:-:S04]  /*106b0*/  IMAD.U32 R9, RZ, RZ, UR6 ;  /* 0x00000006ff097e24 */ /* 0x004fc8000f8e00ff */
[----:B------:R2:W3:Y:S03]  /*106c0*/  SYNCS.PHASECHK.TRANS64.TRYWAIT P2, [R9+URZ+0x16830], R6 ;  /* 0x01683006090075a7 */ /* 0x0004e6000804017f */
[----:B---3--:R-:W-:Y:S05]  /*106d0*/  @!P2 NANOSLEEP.SYNCS 0x989680 ;  /* 0x009896800000a95d */ /* 0x008fea0003900000 */
[----:B------:R-:W3:Y:S02]  /*106e0*/  @!P2 SYNCS.PHASECHK.TRANS64 P2, [R9+URZ+0x16830], R6 ;  /* 0x016830060900a5a7 */ /* 0x000ee4000804007f */
[----:B---3--:R-:W-:Y:S05]  /*106f0*/  @!P2 BRA `(.L_x_11176) ;  /* 0xfffffffc00eca947 */ /* 0x008fea000383ffff */
[----:B------:R-:W-:Y:S05]  /*10700*/  BRA `(.L_x_11173) ;  /* 0xffffff70009c7947 */ /* 0x000fea000383ffff */
.L_x_11180:
[----:B--2---:R-:W-:-:S04]  /*10710*/  IMAD.U32 R9, RZ, RZ, UR6 ;  /* 0x00000006ff097e24 */ /* 0x004fc8000f8e00ff */
[----:B------:R2:W3:Y:S03]  /*10720*/  SYNCS.PHASECHK.TRANS64.TRYWAIT P2, [R9+URZ+0x16850], R6 ;  /* 0x01685006090075a7 */ /* 0x0004e6000804017f */
[----:B---3--:R-:W-:Y:S05]  /*10730*/  @!P2 NANOSLEEP.SYNCS 0x989680 ;  /* 0x009896800000a95d */ /* 0x008fea0003900000 */
[----:B------:R-:W3:Y:S02]  /*10740*/  @!P2 SYNCS.PHASECHK.TRANS64 P2, [R9+URZ+0x16850], R6 ;  /* 0x016850060900a5a7 */ /* 0x000ee4000804007f */
[----:B---3--:R-:W-:Y:S05]  /*10750*/  @!P2 BRA `(.L_x_11180) ;  /* 0xfffffffc00eca947 */ /* 0x008fea000383ffff */
[----:B------:R-:W-:Y:S05]  /*10760*/  BRA `(.L_x_11177) ;  /* 0xffffff74000c7947 */ /* 0x000fea000383ffff */
.L_x_11186:
[----:B--2---:R-:W-:-:S04]  /*10770*/  IMAD.U32 R9, RZ, RZ, UR6 ;  /* 0x00000006ff097e24 */ /* 0x004fc8000f8e00ff */
[----:B------:R2:W3:Y:S03]  /*10780*/  SYNCS.PHASECHK.TRANS64.TRYWAIT P2, [R9+URZ+0x16830], R6 ;  /* 0x01683006090075a7 */ /* 0x0004e6000804017f */
[----:B---3--:R-:W-:Y:S05]  /*10790*/  @!P2 NANOSLEEP.SYNCS 0x989680 ;  /* 0x009896800000a95d */ /* 0x008fea0003900000 */
[----:B------:R-:W3:Y:S02]  /*107a0*/  @!P2 SYNCS.PHASECHK.TRANS64 P2, [R9+URZ+0x16830], R6 ;  /* 0x016830060900a5a7 */ /* 0x000ee4000804007f */
[----:B---3--:R-:W-:Y:S05]  /*107b0*/  @!P2 BRA `(.L_x_11186) ;  /* 0xfffffffc00eca947 */ /* 0x008fea000383ffff */
[----:B------:R-:W-:Y:S05]  /*107c0*/  BRA `(.L_x_11183) ;  /* 0xffffff8c00b47947 */ /* 0x000fea000383ffff */
.L_x_11190:
[----:B--2---:R-:W-:-:S04]  /*107d0*/  IMAD.U32 R9, RZ, RZ, UR6 ;  /* 0x00000006ff097e24 */ /* 0x004fc8000f8e00ff */
[----:B------:R2:W3:Y:S03]  /*107e0*/  SYNCS.PHASECHK.TRANS64.TRYWAIT P2, [R9+URZ+0x16850], R6 ;  /* 0x01685006090075a7 */ /* 0x0004e6000804017f */
[----:B---3--:R-:W-:Y:S05]  /*107f0*/  @!P2 NANOSLEEP.SYNCS 0x989680 ;  /* 0x009896800000a95d */ /* 0x008fea0003900000 */
[----:B------:R-:W3:Y:S02]  /*10800*/  @!P2 SYNCS.PHASECHK.TRANS64 P2, [R9+URZ+0x16850], R6 ;  /* 0x016850060900a5a7 */ /* 0x000ee4000804007f */
[----:B---3--:R-:W-:Y:S05]  /*10810*/  @!P2 BRA `(.L_x_11190) ;  /* 0xfffffffc00eca947 */ /* 0x008fea000383ffff */
[----:B------:R-:W-:Y:S05]  /*10820*/  BRA `(.L_x_11187) ;  /* 0xffffff9000247947 */ /* 0x000fea000383ffff */
.L_x_11203:
[----:B--2---:R-:W-:-:S04]  /*10830*/  IMAD.U32 R3, RZ, RZ, UR5 ;  /* 0x00000005ff037e24 */ /* 0x004fc8000f8e00ff */
[----:B------:R2:W3:Y:S03]  /*10840*/  SYNCS.PHASECHK.TRANS64.TRYWAIT P0, [R3+URZ+0x16850], R0 ;  /* 0x01685000030075a7 */ /* 0x0004e6000800017f */
[----:B---3--:R-:W-:Y:S05]  /*10850*/  @!P0 NANOSLEEP.SYNCS 0x989680 ;  /* 0x009896800000895d */ /* 0x008fea0003900000 */
[----:B------:R-:W3:Y:S02]  /*10860*/  @!P0 SYNCS.PHASECHK.TRANS64 P0, [R3+URZ+0x16850], R0 ;  /* 0x01685000030085a7 */ /* 0x000ee4000800007f */
[----:B---3--:R-:W-:Y:S05]  /*10870*/  @!P0 BRA `(.L_x_11203) ;  /* 0xfffffffc00ec8947 */ /* 0x008fea000383ffff */
[----:B------:R-:W-:Y:S05]  /*10880*/  BRA `(.L_x_11202) ;  /* 0xffffffb800907947 */ /* 0x000fea000383ffff */
.L_x_11233:
[----:B------:R-:W-:Y:S02]  /*10890*/  IMAD.MOV.U32 R13, RZ, RZ, R16 ;  /* 0x000000ffff0d7224 */ /* 0x000fe400078e0010 */
[----:B------:R-:W-:Y:S02]  /*108a0*/  IMAD.MOV.U32 R12, RZ, RZ, RZ ;  /* 0x000000ffff0c7224 */ /* 0x000fe400078e00ff */
[----:B------:R-:W-:Y:S02]  /*108b0*/  IMAD.MOV.U32 R11, RZ, RZ, 0x1f ;  /* 0x0000001fff0b7424 */ /* 0x000fe400078e00ff */
[----:B------:R-:W-:-:S07]  /*108c0*/  IMAD.MOV.U32 R15, RZ, RZ, -0x1 ;  /* 0xffffffffff0f7424 */ /* 0x000fce00078e00ff */
[----:B------:R-:W-:Y:S05]  /*108d0*/  WARPSYNC.COLLECTIVE R15, `(.L_x_11283) ;  /* 0x000000000f087348 */ /* 0x000fea0003c00000 */
[----:B------:R1:W2:Y:S02]  /*108e0*/  SHFL.IDX P6, R14, R13, R12, R11 ;  /* 0x0000000c0d0e7389 */ /* 0x0002a400000c000b */
[----:B-12---:R-:W-:Y:S01]  /*108f0*/  ENDCOLLECTIVE ;  /* 0x000000000000791b */ /* 0x006fe20003800000 */
.L_x_11283:
[----:B------:R-:W-:Y:S05]  /*10900*/  BRA `(.L_x_11284) ;  /* 0xffffffdc00b07947 */ /* 0x000fea000383ffff */
.L_x_11234:
[----:B------:R-:W-:Y:S01]  /*10910*/  BSSY B0, `(.L_x_11285) ;  /* 0x0000006000007945 */ /* 0x000fe20003800000 */
[----:B------:R-:W-:-:S07]  /*10920*/  IMAD.MOV.U32 R15, RZ, RZ, -0x1 ;  /* 0xffffffffff0f7424 */ /* 0x000fce00078e00ff */
[----:B------:R-:W-:Y:S05]  /*10930*/  WARPSYNC.COLLECTIVE R15, `(.L_x_11286) ;  /* 0x000000000f0c7348 */ /* 0x000fea0003c00000 */
[----:B------:R-:W-:Y:S02]  /*10940*/  ELECT P6, UR62, PT ;  /* 0x00000000003e782f */ /* 0x000fe400038c0000 */
[----:B------:R-:W-:Y:S01]  /*10950*/  MOV R14, UR62 ;  /* 0x0000003e000e7c02 */ /* 0x000fe20008000f00 */
[----:B------:R-:W-:Y:S10]  /*10960*/  ENDCOLLECTIVE ;  /* 0x000000000000791b */ /* 0x000ff40003800000 */
.L_x_11286:
[----:B------:R-:W-:Y:S05]  /*10970*/  BSYNC B0 ;  /* 0x0000000000007941 */ /* 0x000fea0003800000 */
.L_x_11285:
[----:B------:R-:W-:Y:S05]  /*10980*/  BRA `(.L_x_11287) ;  /* 0xffffffdc00a07947 */ /* 0x000fea000383ffff */
.L_x_11237:
[----:B--2---:R2:W3:Y:S02]  /*10990*/  SYNCS.PHASECHK.TRANS64.TRYWAIT P2, [R13+URZ+0x16840], R12 ;  /* 0x0168400c0d0075a7 */ /* 0x0044e4000804017f */
[----:B---3--:R-:W-:Y:S05]  /*109a0*/  @!P2 NANOSLEEP.SYNCS 0x989680 ;  /* 0x009896800000a95d */ /* 0x008fea0003900000 */
[----:B------:R-:W3:Y:S02]  /*109b0*/  @!P2 SYNCS.PHASECHK.TRANS64 P2, [R13+URZ+0x16840], R12 ;  /* 0x0168400c0d00a5a7 */ /* 0x000ee4000804007f */
[----:B---3--:R-:W-:Y:S05]  /*109c0*/  @!P2 BRA `(.L_x_11237) ;  /* 0xfffffffc00f0a947 */ /* 0x008fea000383ffff */
[----:B------:R-:W-:Y:S05]  /*109d0*/  BRA `(.L_x_11288) ;  /* 0xffffffdc00f47947 */ /* 0x000fea000383ffff */
.L_x_11239:
[----:B-1----:R-:W-:-:S04]  /*109e0*/  IMAD.U32 R5, RZ, RZ, UR39 ;  /* 0x00000027ff057e24 */ /* 0x002fc8000f8e00ff */
[----:B------:R1:W3:Y:S03]  /*109f0*/  SYNCS.PHASECHK.TRANS64.TRYWAIT P2, [R5+URZ+0x16820], R4 ;  /* 0x01682004050075a7 */ /* 0x0002e6000804017f */
[----:B---3--:R-:W-:Y:S05]  /*10a00*/  @!P2 NANOSLEEP.SYNCS 0x989680 ;  /* 0x009896800000a95d */ /* 0x008fea0003900000 */
[----:B------:R-:W3:Y:S02]  /*10a10*/  @!P2 SYNCS.PHASECHK.TRANS64 P2, [R5+URZ+0x16820], R4 ;  /* 0x016820040500a5a7 */ /* 0x000ee4000804007f */
[----:B---3--:R-:W-:Y:S05]  /*10a20*/  @!P2 BRA `(.L_x_11239) ;  /* 0xfffffffc00eca947 */ /* 0x008fea000383ffff */
[----:B------:R-:W-:Y:S05]  /*10a30*/  BRA `(.L_x_11289) ;  /* 0xffffffe000947947 */ /* 0x000fea000383ffff */
.L_x_11245:
[----:B-1----:R1:W2:Y:S02]  /*10a40*/  SYNCS.PHASECHK.TRANS64.TRYWAIT P3, [R3+URZ+0x16840], R2 ;  /* 0x01684002030075a7 */ /* 0x0022a4000806017f */
[----:B--2---:R-:W-:Y:S05]  /*10a50*/  @!P3 NANOSLEEP.SYNCS 0x989680 ;  /* 0x009896800000b95d */ /* 0x004fea0003900000 */
[----:B------:R-:W2:Y:S02]  /*10a60*/  @!P3 SYNCS.PHASECHK.TRANS64 P3, [R3+URZ+0x16840], R2 ;  /* 0x016840020300b5a7 */ /* 0x000ea4000806007f */
[----:B--2---:R-:W-:Y:S05]  /*10a70*/  @!P3 BRA `(.L_x_11245) ;  /* 0xfffffffc00f0b947 */ /* 0x004fea000383ffff */
[----:B------:R-:W-:Y:S05]  /*10a80*/  BRA `(.L_x_11290) ;  /* 0xffffffe400347947 */ /* 0x000fea000383ffff */
.L_x_11247:
[----:B-1----:R1:W2:Y:S02]  /*10a90*/  SYNCS.PHASECHK.TRANS64.TRYWAIT P3, [R2+URZ+0x60], R3 ;  /* 0x00006003020075a7 */ /* 0x0022a4000806017f */
[----:B--2---:R-:W-:Y:S05]  /*10aa0*/  @!P3 NANOSLEEP.SYNCS 0x989680 ;  /* 0x009896800000b95d */ /* 0x004fea0003900000 */
[----:B------:R-:W2:Y:S02]  /*10ab0*/  @!P3 SYNCS.PHASECHK.TRANS64 P3, [R2+URZ+0x60], R3 ;  /* 0x000060030200b5a7 */ /* 0x000ea4000806007f */
[----:B--2---:R-:W-:Y:S05]  /*10ac0*/  @!P3 BRA `(.L_x_11247) ;  /* 0xfffffffc00f0b947 */ /* 0x004fea000383ffff */
[----:B------:R-:W-:Y:S05]  /*10ad0*/  BRA `(.L_x_11291) ;  /* 0xffffffe400887947 */ /* 0x000fea000383ffff */
.L_x_11253:
[----:B-1----:R1:W2:Y:S02]  /*10ae0*/  SYNCS.PHASECHK.TRANS64.TRYWAIT P3, [R4+URZ+0x16840], R3 ;  /* 0x01684003040075a7 */ /* 0x0022a4000806017f */
[----:B--2---:R-:W-:Y:S05]  /*10af0*/  @!P3 NANOSLEEP.SYNCS 0x989680 ;  /* 0x009896800000b95d */ /* 0x004fea0003900000 */
[----:B------:R-:W2:Y:S02]  /*10b00*/  @!P3 SYNCS.PHASECHK.TRANS64 P3, [R4+URZ+0x16840], R3 ;  /* 0x016840030400b5a7 */ /* 0x000ea4000806007f */
[----:B--2---:R-:W-:Y:S05]  /*10b10*/  @!P3 BRA `(.L_x_11253) ;  /* 0xfffffffc00f0b947 */ /* 0x004fea000383ffff */
[----:B------:R-:W-:Y:S05]  /*10b20*/  BRA `(.L_x_11292) ;  /* 0xffffffe800887947 */ /* 0x000fea000383ffff */
.L_x_11255:
[----:B-1----:R1:W2:Y:S02]  /*10b30*/  SYNCS.PHASECHK.TRANS64.TRYWAIT P3, [R3+URZ+0x60], R18 ;  /* 0x00006012030075a7 */ /* 0x0022a4000806017f */
[----:B--2---:R-:W-:Y:S05]  /*10b40*/  @!P3 NANOSLEEP.SYNCS 0x989680 ;  /* 0x009896800000b95d */ /* 0x004fea0003900000 */
[----:B------:R-:W2:Y:S02]  /*10b50*/  @!P3 SYNCS.PHASECHK.TRANS64 P3, [R3+URZ+0x60], R18 ;  /* 0x000060120300b5a7 */ /* 0x000ea4000806007f */
[----:B--2---:R-:W-:Y:S05]  /*10b60*/  @!P3 BRA `(.L_x_11255) ;  /* 0xfffffffc00f0b947 */ /* 0x004fea000383ffff */
[----:B------:R-:W-:Y:S05]  /*10b70*/  BRA `(.L_x_11293) ;  /* 0xffffffe800dc7947 */ /* 0x000fea000383ffff */
.L_x_11260:
[----:B-1----:R1:W2:Y:S02]  /*10b80*/  SYNCS.PHASECHK.TRANS64.TRYWAIT P3, [R3+URZ+0x16840], R4 ;  /* 0x01684004030075a7 */ /* 0x0022a4000806017f */
[----:B--2---:R-:W-:Y:S05]  /*10b90*/  @!P3 NANOSLEEP.SYNCS 0x989680 ;  /* 0x009896800000b95d */ /* 0x004fea0003900000 */
[----:B------:R-:W2:Y:S02]  /*10ba0*/  @!P3 SYNCS.PHASECHK.TRANS64 P3, [R3+URZ+0x16840], R4 ;  /* 0x016840040300b5a7 */ /* 0x000ea4000806007f */
[----:B--2---:R-:W-:Y:S05]  /*10bb0*/  @!P3 BRA `(.L_x_11260) ;  /* 0xfffffffc00f0b947 */ /* 0x004fea000383ffff */
[----:B------:R-:W-:Y:S05]  /*10bc0*/  BRA `(.L_x_11294) ;  /* 0xffffffec00b07947 */ /* 0x000fea000383ffff */
.L_x_11262:
[----:B-1----:R1:W2:Y:S02]  /*10bd0*/  SYNCS.PHASECHK.TRANS64.TRYWAIT P3, [R3+URZ+0x60], R12 ;  /* 0x0000600c030075a7 */ /* 0x0022a4000806017f */
[----:B--2---:R-:W-:Y:S05]  /*10be0*/  @!P3 NANOSLEEP.SYNCS 0x989680 ;  /* 0x009896800000b95d */ /* 0x004fea0003900000 */
[----:B------:R-:W2:Y:S02]  /*10bf0*/  @!P3 SYNCS.PHASECHK.TRANS64 P3, [R3+URZ+0x60], R12 ;  /* 0x0000600c0300b5a7 */ /* 0x000ea4000806007f */
[----:B--2---:R-:W-:Y:S05]  /*10c00*/  @!P3 BRA `(.L_x_11262) ;  /* 0xfffffffc00f0b947 */ /* 0x004fea000383ffff */
[----:B------:R-:W-:Y:S05]  /*10c10*/  BRA `(.L_x_11295) ;  /* 0xfffffff000047947 */ /* 0x000fea000383ffff */
.L_x_11269:
[----:B-1----:R1:W2:Y:S02]  /*10c20*/  SYNCS.PHASECHK.TRANS64.TRYWAIT P0, [R3+URZ+0x16860], R0 ;  /* 0x01686000030075a7 */ /* 0x0022a4000800017f */
[----:B--2---:R-:W-:Y:S05]  /*10c30*/  @!P0 NANOSLEEP.SYNCS 0x989680 ;  /* 0x009896800000895d */ /* 0x004fea0003900000 */
[----:B------:R-:W2:Y:S02]  /*10c40*/  @!P0 SYNCS.PHASECHK.TRANS64 P0, [R3+URZ+0x16860], R0 ;  /* 0x01686000030085a7 */ /* 0x000ea4000800007f */
[----:B--2---:R-:W-:Y:S05]  /*10c50*/  @!P0 BRA `(.L_x_11269) ;  /* 0xfffffffc00f08947 */ /* 0x004fea000383ffff */
[----:B------:R-:W-:Y:S05]  /*10c60*/  BRA `(.L_x_11296) ;  /* 0xfffffff000bc7947 */ /* 0x000fea000383ffff */
.L_x_11271:
[----:B------:R-:W-:Y:S01]  /*10c70*/  BSSY B0, `(.L_x_11297) ;  /* 0x0000007000007945 */ /* 0x000fe20003800000 */
[----:B------:R-:W-:Y:S02]  /*10c80*/  IMAD.MOV.U32 R12, RZ, RZ, RZ ;  /* 0x000000ffff0c7224 */ /* 0x000fe400078e00ff */
[----:B------:R-:W-:Y:S02]  /*10c90*/  IMAD.MOV.U32 R11, RZ, RZ, 0x1f ;  /* 0x0000001fff0b7424 */ /* 0x000fe400078e00ff */
[----:B------:R-:W-:-:S07]  /*10ca0*/  IMAD.MOV.U32 R15, RZ, RZ, -0x1 ;  /* 0xffffffffff0f7424 */ /* 0x000fce00078e00ff */
[----:B------:R-:W-:Y:S05]  /*10cb0*/  WARPSYNC.COLLECTIVE R15, `(.L_x_11298) ;  /* 0x000000000f087348 */ /* 0x000fea0003c00000 */
[----:B------:R1:W2:Y:S02]  /*10cc0*/  SHFL.IDX P6, R14, R13, R12, R11 ;  /* 0x0000000c0d0e7389 */ /* 0x0002a400000c000b */
[----:B-12---:R-:W-:Y:S01]  /*10cd0*/  ENDCOLLECTIVE ;  /* 0x000000000000791b */ /* 0x006fe20003800000 */
.L_x_11298:
[----:B------:R-:W-:Y:S05]  /*10ce0*/  BSYNC B0 ;  /* 0x0000000000007941 */ /* 0x000fea0003800000 */
.L_x_11297:
[----:B------:R-:W-:Y:S05]  /*10cf0*/  BRA `(.L_x_11299) ;  /* 0xfffffff4001c7947 */ /* 0x000fea000383ffff */
.L_x_11273:
[----:B--2---:R2:W3:Y:S02]  /*10d00*/  SYNCS.PHASECHK.TRANS64.TRYWAIT P0, [R9+URZ+0x16820], R0 ;  /* 0x01682000090075a7 */ /* 0x0044e4000800017f */
[----:B---3--:R-:W-:Y:S05]  /*10d10*/  @!P0 NANOSLEEP.SYNCS 0x989680 ;  /* 0x009896800000895d */ /* 0x008fea0003900000 */
[----:B------:R-:W3:Y:S02]  /*10d20*/  @!P0 SYNCS.PHASECHK.TRANS64 P0, [R9+URZ+0x16820], R0 ;  /* 0x01682000090085a7 */ /* 0x000ee4000800007f */
[----:B---3--:R-:W-:Y:S05]  /*10d30*/  @!P0 BRA `(.L_x_11273) ;  /* 0xfffffffc00f08947 */ /* 0x008fea000383ffff */
[----:B------:R-:W-:Y:S05]  /*10d40*/  BRA `(.L_x_11300) ;  /* 0xfffffff400647947 */ /* 0x000fea000383ffff */
.L_x_11277:
[----:B--2---:R2:W3:Y:S02]  /*10d50*/  SYNCS.PHASECHK.TRANS64.TRYWAIT P0, [R5+URZ], R4 ;  /* 0x00000004050075a7 */ /* 0x0044e4000800017f */
[----:B---3--:R-:W-:Y:S05]  /*10d60*/  @!P0 NANOSLEEP.SYNCS 0x989680 ;  /* 0x009896800000895d */ /* 0x008fea0003900000 */
[----:B------:R-:W3:Y:S02]  /*10d70*/  @!P0 SYNCS.PHASECHK.TRANS64 P0, [R5+URZ], R4 ;  /* 0x00000004050085a7 */ /* 0x000ee4000800007f */
[----:B---3--:R-:W-:Y:S05]  /*10d80*/  @!P0 BRA `(.L_x_11277) ;  /* 0xfffffffc00f08947 */ /* 0x008fea000383ffff */
[----:B------:R-:W-:Y:S05]  /*10d90*/  BRA `(.L_x_11301) ;  /* 0xfffffff400ac7947 */ /* 0x000fea000383ffff */
.L_x_11278:
[----:B---3--:R3:W4:Y:S02]  /*10da0*/  SYNCS.PHASECHK.TRANS64.TRYWAIT P0, [R3+URZ], R2 ;  /* 0x00000002030075a7 */ /* 0x008724000800017f */
[----:B----4-:R-:W-:Y:S05]  /*10db0*/  @!P0 NANOSLEEP.SYNCS 0x989680 ;  /* 0x009896800000895d */ /* 0x010fea0003900000 */
[----:B------:R-:W4:Y:S02]  /*10dc0*/  @!P0 SYNCS.PHASECHK.TRANS64 P0, [R3+URZ], R2 ;  /* 0x00000002030085a7 */ /* 0x000f24000800007f */
[----:B----4-:R-:W-:Y:S05]  /*10dd0*/  @!P0 BRA `(.L_x_11278) ;  /* 0xfffffffc00f08947 */ /* 0x010fea000383ffff */
[----:B------:R-:W-:Y:S05]  /*10de0*/  BRA `(.L_x_11302) ;  /* 0xfffffff400a07947 */ /* 0x000fea000383ffff */
.L_x_11280:
[----:B----4-:R4:W1:Y:S02]  /*10df0*/  SYNCS.PHASECHK.TRANS64.TRYWAIT P0, [R19+URZ], R4 ;  /* 0x00000004130075a7 */ /* 0x010864000800017f */
[----:B-1----:R-:W-:Y:S05]  /*10e00*/  @!P0 NANOSLEEP.SYNCS 0x989680 ;  /* 0x009896800000895d */ /* 0x002fea0003900000 */
[----:B------:R-:W1:Y:S02]  /*10e10*/  @!P0 SYNCS.PHASECHK.TRANS64 P0, [R19+URZ], R4 ;  /* 0x00000004130085a7 */ /* 0x000e64000800007f */
[----:B-1----:R-:W-:Y:S05]  /*10e20*/  @!P0 BRA `(.L_x_11280) ;  /* 0xfffffffc00f08947 */ /* 0x002fea000383ffff */
[----:B------:R-:W-:Y:S05]  /*10e30*/  BRA `(.L_x_11303) ;  /* 0xfffffff400a47947 */ /* 0x000fea000383ffff */
.L_x_11304:
        /* <DEDUP_REMOVED lines=12> */
.L_x_12791:


//--------------------- .text._ZN7cutlass13device_kernelIN5flash11enable_sm90INS1_16FlashAttnFwdSm90INS1_25CollectiveMainloopFwdSm90ILi2EN4cute5tupleIJNS5_1CILi1EEES8_S8_EEENS6_IJNS7_ILi192EEENS7_ILi128EEENS7_ILi64EEEEEELi64ENS_6half_tEfNS_4arch4Sm90ELb0ELb1ELb0ELb1ELb0ELb0ELb0ELb1ELb1ELb0ELb0ELb0EEENS1_21CollectiveEpilogueFwdINS6_IJSA_SC_SB_EEES9_SE_SG_Li384ELb1ELb0ELb0ELb0EEENS1_36VarlenDynamicPersistentTileSchedulerILi192ELi128ELi384ELi32ELb0ELb0ELb1ELb1ELb0ELb1EEEEEEEEEvNT_6ParamsE --------------------------
	.section	.text._ZN7cutlass13device_kernelIN5flash11enable_sm90INS1_16FlashAttnFwdSm90INS1_25CollectiveMainloopFwdSm90ILi2EN4cute5tupleIJNS5_1CILi1EEES8_S8_EEENS6_IJNS7_ILi192EEENS7_ILi128EEENS7_ILi64EEEEEELi64ENS_6half_tEfNS_4arch4Sm90ELb0ELb1ELb0ELb1ELb0ELb0ELb0ELb1ELb1ELb0ELb0ELb0EEENS1_21CollectiveEpilogueFwdINS6_IJSA_SC_SB_EEES9_SE_SG_Li384ELb1ELb0ELb0ELb0EEENS1_36VarlenDynamicPersistentTileSchedulerILi192ELi128ELi384ELi32ELb0ELb0ELb1ELb1ELb0ELb1EEEEEEEEEvNT_6ParamsE,"ax",@progbits
	.align	128
.text._ZN7cutlass13device_kernelIN5flash11enable_sm90INS1_16FlashAttnFwdSm90INS1_25CollectiveMainloopFwdSm90ILi2EN4cute5tupleIJNS5_1CILi1EEES8_S8_EEENS6_IJNS7_ILi192EEENS7_ILi128EEENS7_ILi64EEEEEELi64ENS_6half_tEfNS_4arch4Sm90ELb0ELb1ELb0ELb1ELb0ELb0ELb0ELb1ELb1ELb0ELb0ELb0EEENS1_21CollectiveEpilogueFwdINS6_IJSA_SC_SB_EEES9_SE_SG_Li384ELb1ELb0ELb0ELb0EEENS1_36VarlenDynamicPersistentTileSchedulerILi192ELi128ELi384ELi32ELb0ELb0ELb1ELb1ELb0ELb1EEEEEEEEEvNT_6ParamsE:
        .type           _ZN7cutlass13device_kernelIN5flash11enable_sm90INS1_16FlashAttnFwdSm90INS1_25CollectiveMainloopFwdSm90ILi2EN4cute5tupleIJNS5_1CILi1EEES8_S8_EEENS6_IJNS7_ILi192EEENS7_ILi128EEENS7_ILi64EEEEEELi64ENS_6half_tEfNS_4arch4Sm90ELb0ELb1ELb0ELb1ELb0ELb0ELb0ELb1ELb1ELb0ELb0ELb0EEENS1_21CollectiveEpilogueFwdINS6_IJSA_SC_SB_EEES9_SE_SG_Li384ELb1ELb0ELb0ELb0EEENS1_36VarlenDynamicPersistentTileSchedulerILi192ELi128ELi384ELi32ELb0ELb0ELb1ELb1ELb0ELb1EEEEEEEEEvNT_6ParamsE,@function
        .size           _ZN7cutlass13device_kernelIN5flash11enable_sm90INS1_16FlashAttnFwdSm90INS1_25CollectiveMainloopFwdSm90ILi2EN4cute5tupleIJNS5_1CILi1EEES8_S8_EEENS6_IJNS7_ILi192EEENS7_ILi128EEENS7_ILi64EEEEEELi64ENS_6half_tEfNS_4arch4Sm90ELb0ELb1ELb0ELb1ELb0ELb0ELb0ELb1ELb1ELb0ELb0ELb0EEENS1_21CollectiveEpilogueFwdINS6_IJSA_SC_SB_EEES9_SE_SG_Li384ELb1ELb0ELb0ELb0EEENS1_36VarlenDynamicPersistentTileSchedulerILi192ELi128ELi384ELi32ELb0ELb0ELb1ELb1ELb0ELb1EEEEEEEEEvNT_6ParamsE,(.L_x_12792 - _ZN7cutlass13device_kernelIN5flash11enable_sm90INS1_16FlashAttnFwdSm90INS1_25CollectiveMainloopFwdSm90ILi2EN4cute5tupleIJNS5_1CILi1EEES8_S8_EEENS6_IJNS7_ILi192EEENS7_ILi128EEENS7_ILi64EEEEEELi64ENS_6half_tEfNS_4arch4Sm90ELb0ELb1ELb0ELb1ELb0ELb0ELb0ELb1ELb1ELb0ELb0ELb0EEENS1_21CollectiveEpilogueFwdINS6_IJSA_SC_SB_EEES9_SE_SG_Li384ELb1ELb0ELb0ELb0EEENS1_36VarlenDynamicPersistentTileSchedulerILi192ELi128ELi384ELi32ELb0ELb0ELb1ELb1ELb0ELb1EEEEEEEEEvNT_6ParamsE)
        .other          _ZN7cutlass13device_kernelIN5flash11enable_sm90INS1_16FlashAttnFwdSm90INS1_25CollectiveMainloopFwdSm90ILi2EN4cute5tupleIJNS5_1CILi1EEES8_S8_EEENS6_IJNS7_ILi192EEENS7_ILi128EEENS7_ILi64EEEEEELi64ENS_6half_tEfNS_4arch4Sm90ELb0ELb1ELb0ELb1ELb0ELb0ELb0ELb1ELb1ELb0ELb0ELb0EEENS1_21CollectiveEpilogueFwdINS6_IJSA_SC_SB_EEES9_SE_SG_Li384ELb1ELb0ELb0ELb0EEENS1_36VarlenDynamicPersistentTileSchedulerILi192ELi128ELi384ELi32ELb0ELb0ELb1ELb1ELb0ELb1EEEEEEEEEvNT_6ParamsE,@"STO_CUDA_ENTRY STV_DEFAULT"
_ZN7cutlass13device_kernelIN5flash11enable_sm90INS1_16FlashAttnFwdSm90INS1_25CollectiveMainloopFwdSm90ILi2EN4cute5tupleIJNS5_1CILi1EEES8_S8_EEENS6_IJNS7_ILi192EEENS7_ILi128EEENS7_ILi64EEEEEELi64ENS_6half_tEfNS_4arch4Sm90ELb0ELb1ELb0ELb1ELb0ELb0ELb0ELb1ELb1ELb0ELb0ELb0EEENS1_21CollectiveEpilogueFwdINS6_IJSA_SC_SB_EEES9_SE_SG_Li384ELb1ELb0ELb0ELb0EEENS1_36VarlenDynamicPersistentTileSchedulerILi192ELi128ELi384ELi32ELb0ELb0ELb1ELb1ELb0ELb1EEEEEEEEEvNT_6ParamsE:
        /* <DEDUP_REMOVED lines=21> */
.L_x_11306:
[----:B------:R-:W-:Y:S05]  /*0150*/  BSYNC B0 ;  /* 0x0000000000007941 */ /* 0x000fea0003800000 */
.L_x_11305:
        /* <DEDUP_REMOVED lines=41> */
.L_x_11307:
        /* <DEDUP_REMOVED lines=22> */
.L_x_11308:
        /* <DEDUP_REMOVED lines=18> */
.L_x_11309:
        /* <DEDUP_REMOVED lines=22> */
.L_x_11310:
        /* <DEDUP_REMOVED lines=22> */
.L_x_11311:
[----:B------:R-:W-:Y:S01]  /*0930*/  PLOP3.LUT P0, PT, PT, PT, UP0, 0x80, 0x0 ;  /* 0x000000000000781c */ /* 0x000fe20003f0f008 */
[----:B------:R-:W-:Y:S01]  /*0940*/  UMOV UR36, 0x1 ;  /* 0x0000000100247882 */ /* 0x000fe20000000000 */
[----:B------:R-:W-:Y:S01]  /*0950*/  NOP ;  /* 0x0000000000007918 */ /* 0x000fe20000000000 */
[----:B------:R-:W-:Y:S01]  /*0960*/  USEL UR36, UR36, 0x2, !UP0 ;  /* 0x0000000224247887 */ /* 0x000fe2000c000000 */
[----:B------:R-:W-:Y:S01]  /*0970*/  ULDC.64 UR46, c[0x0][0x208] ;  /* 0x00008200002e7ab9 */ /* 0x000fe20000000a00 */
[----:B012-4-:R-:W-:Y:S08]  /*0980*/  BAR.SYNC.DEFER_BLOCKING 0x0 ;  /* 0x0000000000007b1d */ /* 0x017ff00000010000 */
[----:B------:R-:W-:Y:S05]  /*0990*/  @!P0 BRA `(.L_x_11312) ;  /* 0x000000d800ec8947 */ /* 0x000fea0003800000 */
.L_x_11313:
        /* <DEDUP_REMOVED lines=29> */
[----:B------:R-:W-:Y:S01]  /*0b70*/  SHF.R.S32.HI R13, RZ, 0x7, R2 ;  /* 0x00000007ff0d7819 */ /* 0x000fe20000011402 */
[----:B------:R-:W-:Y:S02]  /*0b80*/  IMAD.SHL.U32 R5, R4, 0x20, RZ ;  /* 0x0000002004057824 */ /* 0x000fe400078e00ff */
[----:B------:R-:W-:Y:S01]  /*0b90*/  IMAD.IADD R11, R12, 0x1, -R3 ;  /* 0x000000010c0b7824 */ /* 0x000fe200078e0a03 */
[----:B------:R-:W-:Y:S02]  /*0ba0*/  LEA.HI R3, R0, R12, RZ, 0x4 ;  /* 0x0000000c00037211 */ /* 0x000fe400078f20ff */
[----:B------:R-:W-:Y:S02]  /*0bb0*/  LOP3.LUT R5, R5, 0xfffffc00, RZ, 0xc0, !PT ;  /* 0xfffffc0005057812 */ /* 0x000fe400078ec0ff */
[----:B------:R-:W-:-:S02]  /*0bc0*/  SHF.R.S32.HI R7, RZ, 0x1f, R11 ;  /* 0x0000001fff077819 */ /* 0x000fc4000001140b */
[----:B------:R-:W-:Y:S02]  /*0bd0*/  SHF.R.S32.HI R4, RZ, 0x4, R3 ;  /* 0x00000004ff047819 */ /* 0x000fe40000011403 */
[----:B------:R-:W-:Y:S02]  /*0be0*/  LEA.HI R8, R7, R11, RZ, 0x2 ;  /* 0x0000000b07087211 */ /* 0x000fe400078f10ff */
[C---:B------:R-:W-:Y:S02]  /*0bf0*/  LOP3.LUT R2, R3.reuse, 0x3fffff0, RZ, 0xc0, !PT ;  /* 0x03fffff003027812 */ /* 0x040fe400078ec0ff */
[--C-:B------:R-:W-:Y:S02]  /*0c00*/  SHF.R.S32.HI R9, RZ, 0x2, R8.reuse ;  /* 0x00000002ff097819 */ /* 0x100fe40000011408 */
[----:B------:R-:W-:Y:S01]  /*0c10*/  SHF.R.S32.HI R6, RZ, 0x1f, R8 ;  /* 0x0000001fff067819 */ /* 0x000fe20000011408 */
[----:B------:R-:W-:Y:S01]  /*0c20*/  IMAD.IADD R2, R12, 0x1, -R2 ;  /* 0x000000010c027824 */ /* 0x000fe200078e0a02 */
[----:B------:R-:W-:-:S02]  /*0c30*/  LEA.HI R3, R3, R4, RZ, 0x1 ;  /* 0x0000000403037211 */ /* 0x000fc400078f08ff */
[----:B------:R-:W-:Y:S01]  /*0c40*/  LEA.HI R10, R6, R9, RZ, 0x3 ;  /* 0x00000009060a7211 */ /* 0x000fe200078f18ff */
[----:B------:R-:W-:Y:S01]  /*0c50*/  IMAD.HI R6, R13, 0x55555556, RZ ;  /* 0x555555560d067827 */ /* 0x000fe200078e02ff */
[----:B------:R-:W-:Y:S02]  /*0c60*/  LEA.HI R7, R7, R11, RZ, 0x5 ;  /* 0x0000000b07077211 */ /* 0x000fe400078f28ff */
[----:B------:R-:W-:Y:S01]  /*0c70*/  LOP3.LUT R10, R10, 0xfffffff8, RZ, 0xc0, !PT ;  /* 0xfffffff80a0a7812 */ /* 0x000fe200078ec0ff */
[----:B------:R-:W-:Y:S01]  /*0c80*/  IMAD R2, R2, 0x40, R5 ;  /* 0x0000004002027824 */ /* 0x000fe200078e0205 */
[----:B------:R-:W-:Y:S02]  /*0c90*/  LOP3.LUT R3, R3, 0x1ffffffe, RZ, 0xc0, !PT ;  /* 0x1ffffffe03037812 */ /* 0x000fe400078ec0ff */
[----:B------:R-:W-:Y:S01]  /*0ca0*/  LEA.HI R6, R6, R6, RZ, 0x1 ;  /* 0x0000000606067211 */ /* 0x000fe200078f08ff */
[----:B------:R-:W-:Y:S01]  /*0cb0*/  IMAD.IADD R10, R9, 0x1, -R10 ;  /* 0x00000001090a7824 */ /* 0x000fe200078e0a0a */
[----:B------:R-:W-:Y:S01]  /*0cc0*/  SHF.R.S32.HI R7, RZ, 0x5, R7 ;  /* 0x00000005ff077819 */ /* 0x000fe20000011407 */
[----:B------:R-:W-:Y:S01]  /*0cd0*/  IMAD.IADD R3, R4, 0x1, -R3 ;  /* 0x0000000104037824 */ /* 0x000fe200078e0a03 */
[----:B------:R-:W-:Y:S01]  /*0ce0*/  LEA.HI R0, R0, R12, RZ, 0x3 ;  /* 0x0000000c00007211 */ /* 0x000fe200078f18ff */
[----:B------:R-:W-:Y:S01]  /*0cf0*/  IMAD R6, R6, -0x3, R13 ;  /* 0xfffffffd06067824 */ /* 0x000fe200078e020d */
[----:B------:R-:W-:Y:S01]  /*0d00*/  LOP3.LUT R16, R8, 0x7ffffffc, RZ, 0xc0, !PT ;  /* 0x7ffffffc08107812 */ /* 0x000fe200078ec0ff */
[----:B------:R-:W-:Y:S01]  /*0d10*/  IMAD R7, R7, 0x10, R10 ;  /* 0x0000001007077824 */ /* 0x000fe200078e020a */
[----:B------:R-:W-:Y:S01]  /*0d20*/  SHF.R.S32.HI R156, RZ, 0x3, R0 ;  /* 0x00000003ff9c7819 */ /* 0x000fe20000011400 */
[----:B------:R-:W-:Y:S01]  /*0d30*/  IMAD R4, R3, 0x8, R2 ;  /* 0x0000000803047824 */ /* 0x000fe200078e0202 */
[----:B------:R-:W-:Y:S01]  /*0d40*/  LOP3.LUT R2, R0, 0x1ffffff8, RZ, 0xc0, !PT ;  /* 0x1ffffff800027812 */ /* 0x000fe200078ec0ff */
[----:B------:R-:W-:-:S02]  /*0d50*/  IMAD R3, R6, 0x40, R7 ;  /* 0x0000004006037824 */ /* 0x000fc400078e0207 */
[----:B------:R-:W-:Y:S01]  /*0d60*/  IMAD.IADD R16, R11, 0x1, -R16 ;  /* 0x000000010b107824 */ /* 0x000fe200078e0a10 */
[----:B------:R0:W-:Y:S01]  /*0d70*/  STL [R1+0x8], R4 ;  /* 0x0000080401007387 */ /* 0x0001e20000100800 */
[----:B------:R-:W-:-:S03]  /*0d80*/  IMAD.IADD R2, R12, 0x1, -R2 ;  /* 0x000000010c027824 */ /* 0x000fc600078e0a02 */
[----:B------:R0:W-:Y:S01]  /*0d90*/  STL [R1+0x4], R3 ;  /* 0x0000040301007387 */ /* 0x0001e20000100800 */
[----:B------:R-:W-:-:S07]  /*0da0*/  IMAD.SHL.U32 R19, R2, 0x8, RZ ;  /* 0x0000000802137824 */ /* 0x000fce00078e00ff */
.L_x_11413:
[----:B------:R-:W-:Y:S01]  /*0db0*/  ULDC.64 UR8, c[0x0][0xa28] ;  /* 0x00028a0000087ab9 */ /* 0x000fe20000000a00 */
[----:B-1----:R-:W1:Y:S01]  /*0dc0*/  LDC R18, c[0x0][0x288] ;  /* 0x0000a200ff127b82 */ /* 0x002e620000000800 */
[----:B------:R-:W-:Y:S01]  /*0dd0*/  UISETP.NE.U32.AND UP0, UPT, UR8, URZ, UPT ;  /* 0x0000003f0800728c */ /* 0x000fe2000bf05070 */
[----:B----45:R-:W-:-:S03]  /*0de0*/  IMAD.MOV.U32 R6, RZ, RZ, RZ ;  /* 0x000000ffff067224 */ /* 0x030fc600078e00ff */
[----:B------:R-:W-:-:S03]  /*0df0*/  UISETP.NE.AND.EX UP0, UPT, UR9, URZ, UPT, UP0 ;  /* 0x0000003f0900728c */ /* 0x000fc6000bf05300 */
[----:B------:R-:W-:Y:S01]  /*0e00*/  ULDC.64 UR8, c[0x0][0xa18] ;  /* 0x0002860000087ab9 */ /* 0x000fe20000000a00 */
[----:B0-23--:R-:W2:Y:S01]  /*0e10*/  LDC.64 R8, c[0x0][0x3f8] ;  /* 0x0000fe00ff087b82 */ /* 0x00dea20000000a00 */
[----:B------:R-:W-:Y:S01]  /*0e20*/  UISETP.NE.U32.AND UP1, UPT, UR8, URZ, UPT ;  /* 0x0000003f0800728c */ /* 0x000fe2000bf25070 */
[----:B------:R-:W-:-:S03]  /*0e30*/  PLOP3.LUT P0, PT, PT, PT, UP0, 0x80, 0x0 ;  /* 0x000000000000781c */ /* 0x000fc60003f0f008 */
[----:B------:R-:W-:-:S03]  /*0e40*/  UISETP.NE.AND.EX UP1, UPT, UR9, URZ, UPT, UP1 ;  /* 0x0000003f0900728c */ /* 0x000fc6000bf25310 */
[----:B------:R-:W-:Y:S01]  /*0e50*/  @UP0 ULDC.64 UR8, c[0x0][0xa28] ;  /* 0x00028a0000080ab9 */ /* 0x000fe20000000a00 */
[----:B------:R-:W3:Y:S01]  /*0e60*/  LDC R0, c[0x0][0x404] ;  /* 0x00010100ff007b82 */ /* 0x000ee20000000800 */
[----:B------:R-:W-:Y:S01]  /*0e70*/  @UP0 UIMAD.WIDE UR8, UR5, 0x4, UR8 ;  /* 0x00000004050808a5 */ /* 0x000fe2000f8e0208 */
[----:B------:R-:W-:-:S05]  /*0e80*/  PLOP3.LUT P2, PT, PT, PT, UP1, 0x80, 0x0 ;  /* 0x000000000000781c */ /* 0x000fca0003f4f018 */
[----:B------:R-:W-:Y:S01]  /*0e90*/  @UP1 ULDC.64 UR10, c[0x0][0xa18] ;  /* 0x00028600000a1ab9 */ /* 0x000fe20000000a00 */
[----:B------:R-:W-:Y:S01]  /*0ea0*/  IMAD.U32 R2, RZ, RZ, UR8 ;  /* 0x00000008ff027e24 */ /* 0x000fe2000f8e00ff */
[----:B------:R-:W4:Y:S01]  /*0eb0*/  LDC R17, c[0x0][0x2e0] ;  /* 0x0000b800ff117b82 */ /* 0x000f220000000800 */
[----:B0-----:R-:W-:Y:S01]  /*0ec0*/  IMAD.U32 R3, RZ, RZ, UR9 ;  /* 0x00000009ff037e24 */ /* 0x001fe2000f8e00ff */
[----:B------:R-:W-:-:S04]  /*0ed0*/  @UP1 UIMAD.WIDE UR8, UR5, 0x4, UR10 ;  /* 0x00000004050818a5 */ /* 0x000fc8000f8e020a */
[----:B------:R0:W5:Y:S02]  /*0ee0*/  @P0 LDG.E R6, desc[UR46][R2.64] ;  /* 0x0000002e02060981 */ /* 0x000164000c1e1900 */
[----:B------:R-:W-:Y:S02]  /*0ef0*/  IMAD.U32 R4, RZ, RZ, UR8 ;  /* 0x00000008ff047e24 */ /* 0x000fe4000f8e00ff */
[----:B------:R-:W-:Y:S01]  /*0f00*/  IMAD.U32 R5, RZ, RZ, UR9 ;  /* 0x00000009ff057e24 */ /* 0x000fe2000f8e00ff */
[----:B------:R-:W-:-:S04]  /*0f10*/  ULDC.64 UR8, c[0x0][0xa20] ;  /* 0x0002880000087ab9 */ /* 0x000fc80000000a00 */
[----:B-1----:R0:W5:Y:S01]  /*0f20*/  @P2 LDG.E R18, desc[UR46][R4.64] ;  /* 0x0000002e04122981 */ /* 0x002162000c1e1900 */
[----:B--2---:R-:W-:Y:S01]  /*0f30*/  ISETP.NE.U32.AND P0, PT, R8, RZ, PT ;  /* 0x000000ff0800720c */ /* 0x004fe20003f05070 */
[----:B------:R-:W-:Y:S01]  /*0f40*/  UMOV UR41, UR6 ;  /* 0x0000000600297c82 */ /* 0x000fe20008000000 */
[----:B------:R-:W-:Y:S02]  /*0f50*/  ISETP.NE.U32.AND P1, PT, RZ, UR8, PT ;  /* 0x00000008ff007c0c */ /* 0x000fe4000bf25070 */
[----:B------:R-:W-:Y:S02]  /*0f60*/  ISETP.NE.AND.EX P0, PT, R9, RZ, PT, P0 ;  /* 0x000000ff0900720c */ /* 0x000fe40003f05300 */
[----:B------:R-:W-:Y:S02]  /*0f70*/  ISETP.NE.AND.EX P1, PT, RZ, UR9, PT, P1 ;  /* 0x00000009ff007c0c */ /* 0x000fe4000bf25310 */
[----:B---3--:R-:W-:Y:S01]  /*0f80*/  SEL R0, R0, 0x1, P0 ;  /* 0x0000000100007807 */ /* 0x008fe20000000000 */
[----:B0-----:R-:W-:Y:S10]  /*0f90*/  @P2 BRA `(.L_x_11314) ;  /* 0x00000000002c2947 */ /* 0x001ff40003800000 */
        /* <DEDUP_REMOVED lines=11> */
.L_x_11314:
[----:B------:R-:W-:Y:S01]  /*1050*/  UMOV UR42, UR5 ;  /* 0x00000005002a7c82 */ /* 0x000fe20008000000 */
[----:B----4-:R-:W-:Y:S02]  /*1060*/  IMAD R17, R0, R17, RZ ;  /* 0x0000001100117224 */ /* 0x010fe400078e02ff */
        /* <DEDUP_REMOVED lines=8> */
.L_x_11315:
        /* <DEDUP_REMOVED lines=11> */
.L_x_11316:
[----:B------:R-:W1:Y:S01]  /*11a0*/  LDC.64 R8, c[0x0][0x9e0] ;  /* 0x00027800ff087b82 */ /* 0x000e620000000a00 */
[----:B0-----:R-:W-:Y:S02]  /*11b0*/  IMAD R3, R153, 0xc0, RZ ;  /* 0x000000c099037824 */ /* 0x001fe400078e02ff */
[----:B-----5:R-:W-:-:S03]  /*11c0*/  IMAD.IADD R17, R17, 0x1, -R6 ;  /* 0x0000000111117824 */ /* 0x020fc600078e0a06 */
[----:B------:R-:W-:-:S05]  /*11d0*/  IADD3 R0, -R18, 0xc0, R3 ;  /* 0x000000c012007810 */ /* 0x000fca0007ffe103 */
[----:B------:R-:W-:Y:S01]  /*11e0*/  IMAD.IADD R3, R17, 0x1, R0 ;  /* 0x0000000111037824 */ /* 0x000fe200078e0200 */
        /* <DEDUP_REMOVED lines=13> */
.L_x_11318:
[----:B------:R-:W-:-:S13]  /*12c0*/  ISETP.NE.AND P0, PT, R9, 0x1, PT ;  /* 0x000000010900780c */ /* 0x000fda0003f05270 */
[----:B------:R-:W0:Y:S02]  /*12d0*/  @P0 LDC.64 R4, c[0x0][0x9e8] ;  /* 0x00027a00ff040b82 */ /* 0x000e240000000a00 */
[----:B0-----:R-:W-:-:S05]  /*12e0*/  @P0 IMAD.HI.U32 R4, R2, R4, RZ ;  /* 0x0000000402040227 */ /* 0x001fca00078e00ff */
[----:B------:R-:W-:-:S07]  /*12f0*/  @P0 SHF.R.U32.HI R2, RZ, R5, R4 ;  /* 0x00000005ff020219 */ /* 0x000fce0000011604 */
.L_x_11319:
[----:B------:R-:W-:-:S05]  /*1300*/  IMAD R3, R2, R9, R9 ;  /* 0x0000000902037224 */ /* 0x000fca00078e0209 */
[----:B------:R-:W-:-:S07]  /*1310*/  VIMNMX R0, R0, R3, PT ;  /* 0x0000000300007248 */ /* 0x000fce0003fe0100 */
.L_x_11317:
        /* <DEDUP_REMOVED lines=24> */
.L_x_11321:
[----:B------:R-:W-:-:S13]  /*14a0*/  ISETP.NE.AND P0, PT, R9, 0x1, PT ;  /* 0x000000010900780c */ /* 0x000fda0003f05270 */
[----:B------:R-:W0:Y:S02]  /*14b0*/  @P0 LDC.64 R2, c[0x0][0x9e8] ;  /* 0x00027a00ff020b82 */ /* 0x000e240000000a00 */
[----:B0-----:R-:W-:-:S05]  /*14c0*/  @P0 IMAD.HI.U32 R0, R4, R2, RZ ;  /* 0x0000000204000227 */ /* 0x001fca00078e00ff */
[----:B------:R-:W-:-:S07]  /*14d0*/  @P0 SHF.R.U32.HI R4, RZ, R3, R0 ;  /* 0x00000003ff040219 */ /* 0x000fce0000011600 */
.L_x_11322:
[----:B------:R-:W-:-:S05]  /*14e0*/  IMAD R4, R4, R9, RZ ;  /* 0x0000000904047224 */ /* 0x000fca00078e02ff */
[----:B------:R-:W-:-:S13]  /*14f0*/  R2UR UR5, R4 ;  /* 0x00000000040572ca */ /* 0x000fda00000e0000 */
[----:B------:R-:W-:-:S04]  /*1500*/  UISETP.LT.AND UP0, UPT, UR4, UR5, UPT ;  /* 0x000000050400728c */ /* 0x000fc8000bf01270 */
[----:B------:R-:W-:-:S12]  /*1510*/  USEL UR4, UR4, UR5, !UP0 ;  /* 0x0000000504047287 */ /* 0x000fd8000c000000 */
.L_x_11320:
        /* <DEDUP_REMOVED lines=10> */
[----:B------:R-:W-:Y:S01]  /*15c0*/  CS2R R14, SRZ ;  /* 0x00000000000e7805 */ /* 0x000fe2000001ff00 */
[----:B------:R-:W-:Y:S01]  /*15d0*/  IMAD.MOV.U32 R110, RZ, RZ, RZ ;  /* 0x000000ffff6e7224 */ /* 0x000fe200078e00ff */
[----:B------:R-:W-:Y:S01]  /*15e0*/  UISETP.LT.AND UP0, UPT, URZ, UR5, UPT ;  /* 0x000000053f00728c */ /* 0x000fe2000bf01270 */
[----:B------:R-:W-:Y:S01]  /*15f0*/  CS2R R12, SRZ ;  /* 0x00000000000c7805 */ /* 0x000fe2000001ff00 */
[----:B------:R-:W-:Y:S01]  /*1600*/  IMAD.MOV.U32 R106, RZ, RZ, RZ ;  /* 0x000000ffff6a7224 */ /* 0x000fe200078e00ff */
[----:B------:R-:W-:Y:S01]  /*1610*/  CS2R R102, SRZ ;  /* 0x0000000000667805 */ /* 0x000fe2000001ff00 */
[----:B------:R-:W-:Y:S01]  /*1620*/  USEL UR43, URZ, UR5, !UP0 ;  /* 0x000000053f2b7287 */ /* 0x000fe2000c000000 */
[----:B------:R-:W-:Y:S01]  /*1630*/  IMAD.MOV.U32 R27, RZ, RZ, RZ ;  /* 0x000000ffff1b7224 */ /* 0x000fe200078e00ff */
[----:B------:R-:W-:Y:S02]  /*1640*/  CS2R R100, SRZ ;  /* 0x0000000000647805 */ /* 0x000fe4000001ff00 */
[----:B------:R-:W-:-:S02]  /*1650*/  CS2R R98, SRZ ;  /* 0x0000000000627805 */ /* 0x000fc4000001ff00 */
[----:B------:R-:W-:Y:S02]  /*1660*/  CS2R R96, SRZ ;  /* 0x0000000000607805 */ /* 0x000fe4000001ff00 */
[----:B------:R-:W-:Y:S02]  /*1670*/  CS2R R94, SRZ ;  /* 0x00000000005e7805 */ /* 0x000fe4000001ff00 */
[----:B------:R-:W-:Y:S02]  /*1680*/  ISETP.GT.AND P1, PT, R88, UR43, PT ;  /* 0x0000002b58007c0c */ /* 0x000fe4000bf24270 */
[----:B------:R-:W-:Y:S02]  /*1690*/  CS2R R92, SRZ ;  /* 0x00000000005c7805 */ /* 0x000fe4000001ff00 */
[----:B------:R-:W-:Y:S01]  /*16a0*/  CS2R R90, SRZ ;  /* 0x00000000005a7805 */ /* 0x000fe2000001ff00 */
[----:B------:R-:W-:-:S08]  /*16b0*/  IMAD.MOV.U32 R89, RZ, RZ, RZ ;  /* 0x000000ffff597224 */ /* 0x000fd000078e00ff */
[----:B------:R-:W-:Y:S05]  /*16c0*/  @!P1 BRA `(.L_x_11323) ;  /* 0x000000b400489947 */ /* 0x000fea0003800000 */
[----:B------:R-:W0:Y:S01]  /*16d0*/  S2R R0, SR_TID.X ;  /* 0x0000000000007919 */ /* 0x000e220000002100 */
[----:B------:R-:W1:Y:S01]  /*16e0*/  S2UR UR6, SR_CgaCtaId ;  /* 0x00000000000679c3 */ /* 0x000e620000008800 */
[----:B------:R-:W-:Y:S02]  /*16f0*/  UMOV UR45, 0x400 ;  /* 0x00000400002d7882 */ /* 0x000fe40000000000 */
[----:B-1----:R-:W-:Y:S01]  /*1700*/  ULEA UR45, UR6, UR45, 0x18 ;  /* 0x0000002d062d7291 */ /* 0x002fe2000f8ec03f */
[----:B0-----:R-:W-:-:S05]  /*1710*/  VIADD R4, R0, 0xffffff80 ;  /* 0xffffff8000047836 */ /* 0x001fca0000000000 */
[----:B------:R-:W-:-:S04]  /*1720*/  SHF.R.S32.HI R0, RZ, 0x1f, R4 ;  /* 0x0000001fff007819 */ /* 0x000fc80000011404 */
[----:B------:R-:W-:-:S04]  /*1730*/  LEA.HI R0, R0, R4, RZ, 0x7 ;  /* 0x0000000400007211 */ /* 0x000fc800078f38ff */
[----:B------:R-:W-:-:S06]  /*1740*/  SHF.R.S32.HI R0, RZ, 0x7, R0 ;  /* 0x00000007ff007819 */ /* 0x000fcc0000011400 */
[----:B------:R-:W0:Y:S02]  /*1750*/  SHFL.IDX PT, R0, R0, RZ, 0x1f ;  /* 0x00001fff00007589 */ /* 0x000e2400000e0000 */
[----:B0-----:R-:W-:-:S13]  /*1760*/  R2UR UR44, R0 ;  /* 0x00000000002c72ca */ /* 0x001fda00000e0000 */
        /* <DEDUP_REMOVED lines=26> */
.L_x_11324:
        /* <DEDUP_REMOVED lines=9> */
.L_x_11507:
[----:B------:R-:W-:Y:S05]  /*19a0*/  @!P0 BRA `(.L_x_11326) ;  /* 0x0000000000048947 */ /* 0x000fea0003800000 */
[----:B------:R-:W-:Y:S01]  /*19b0*/  BPT.TRAP 0x1 ;  /* 0x000000040000795c */ /* 0x000fe20000300000 */
.L_x_11326:
[----:B------:R-:W-:Y:S02]  /*19c0*/  IMAD.U32 R5, RZ, RZ, UR39 ;  /* 0x00000027ff057e24 */ /* 0x000fe4000f8e00ff */
[----:B0-----:R-:W-:-:S03]  /*19d0*/  IMAD.U32 R0, RZ, RZ, UR38 ;  /* 0x00000026ff007e24 */ /* 0x001fc6000f8e00ff */
[----:B------:R-:W-:Y:S02]  /*19e0*/  LEA R5, R5, UR45, 0x3 ;  /* 0x0000002d05057c11 */ /* 0x000fe4000f8e18ff */
[----:B------:R-:W-:-:S04]  /*19f0*/  SHF.L.U32 R0, R0, 0x1f, RZ ;  /* 0x0000001f00007819 */ /* 0x000fc800000006ff */
[----:B------:R0:W1:Y:S01]  /*1a00*/  SYNCS.PHASECHK.TRANS64.TRYWAIT P2, [R5+URZ+0x16830], R0 ;  /* 0x01683000050075a7 */ /* 0x000062000804017f */
[----:B------:R-:W-:Y:S05]  /*1a10*/  @!P0 BRA `(.L_x_11327) ;  /* 0x0000000000048947 */ /* 0x000fea0003800000 */
[----:B------:R-:W-:Y:S01]  /*1a20*/  BPT.TRAP 0x1 ;  /* 0x000000040000795c */ /* 0x000fe20000300000 */
.L_x_11327:
[----:B------:R-:W2:Y:S02]  /*1a30*/  S2R R2, SR_TID.X ;  /* 0x0000000000027919 */ /* 0x000ea40000002100 */
[----:B--2---:R-:W-:Y:S01]  /*1a40*/  LOP3.LUT P1, RZ, R2, 0x7f, RZ, 0xc0, !PT ;  /* 0x0000007f02ff7812 */ /* 0x004fe2000782c0ff */
[----:B-1----:R-:W-:-:S12]  /*1a50*/  @P2 BRA `(.L_x_11328) ;  /* 0x0000000000082947 */ /* 0x002fd80003800000 */
[----:B------:R-:W1:Y:S02]  /*1a60*/  SYNCS.PHASECHK.TRANS64.TRYWAIT P2, [R5+URZ+0x16830], R0 ;  /* 0x01683000050075a7 */ /* 0x000e64000804017f */
[----:B-1----:R-:W-:Y:S05]  /*1a70*/  @!P2 BRA `(.L_x_11329) ;  /* 0x000001100038a947 */ /* 0x002fea0003800000 */
.L_x_11328:
[----:B------:R-:W-:Y:S05]  /*1a80*/  WARPSYNC.ALL ;  /* 0x0000000000007948 */ /* 0x000fea0003800000 */
[----:B------:R-:W-:Y:S01]  /*1a90*/  UIADD3 UR4, UR45, 0xe400, URZ ;  /* 0x0000e4002d047890 */ /* 0x000fe2000fffe03f */
[----:B------:R-:W2:Y:S01]  /*1aa0*/  LDL R2, [R1+0x4] ;  /* 0x0000040001027983 */ /* 0x000ea20000100800 */
[----:B------:R-:W-:Y:S01]  /*1ab0*/  ULOP3.LUT UR16, UR48, 0x10000, URZ, 0xfc, !UPT ;  /* 0x0001000030107892 */ /* 0x000fe2000f8efc3f */
[----:B------:R-:W-:Y:S01]  /*1ac0*/  WARPGROUP.ARRIVE ;  /* 0x00000000000079c5 */ /* 0x000fe20000000000 */
        /* <DEDUP_REMOVED lines=11> */
[----:B01----:R-:W-:Y:S01]  /*1b80*/  @!P1 VIADD R0, R5, 0x16840 ;  /* 0x0001684005009836 */ /* 0x003fe20000000000 */
[----:B------:R-:W-:Y:S01]  /*1b90*/  ULEA UR18, UR39, UR20, 0xa ;  /* 0x0000001427127291 */ /* 0x000fe2000f8e503f */
[--C-:B------:R-:W-:Y:S01]  /*1ba0*/  IMAD R7, R16, -0x2, R3.reuse ;  /* 0xfffffffe10077824 */ /* 0x100fe200078e0203 */
[----:B------:R-:W-:Y:S01]  /*1bb0*/  UIADD3 UR8, UR16, 0x4, URZ ;  /* 0x0000000410087890 */ /* 0x000fe2000fffe03f */
[----:B------:R-:W-:Y:S01]  /*1bc0*/  IADD3 R5, -R18, 0x1, R3 ;  /* 0x0000000112057810 */ /* 0x000fe20007ffe103 */
[----:B------:R-:W-:Y:S01]  /*1bd0*/  UIADD3 UR6, UR18, 0x2, URZ ;  /* 0x0000000212067890 */ /* 0x000fe2000fffe03f */
[----:B------:R-:W-:Y:S01]  /*1be0*/  @!P1 PRMT R0, RZ, 0x654, R0 ;  /* 0x00000654ff009816 */ /* 0x000fe20000000000 */
        /* <DEDUP_REMOVED lines=10> */
[----:B------:R-:W-:Y:S01]  /*1c90*/  ULDC UR23, c[0x0][0x9dc] ;  /* 0x0002770000177ab9 */ /* 0x000fe20000000800 */
[----:B------:R-:W-:-:S02]  /*1ca0*/  WARPGROUP.DEPBAR.LE gsb0, 0x0 ;  /* 0x00008000000079c5 */ /* 0x000fc40000010000 */
[----:B------:R-:W-:-:S06]  /*1cb0*/  WARPGROUP.ARRIVE ;  /* 0x00000000000079c5 */ /* 0x000fcc0000000000 */
[----:B------:R-:W-:Y:S01]  /*1cc0*/  HGMMA.64x128x16.F32 R24, gdesc[UR4], R24, gsb0 ;  /* 0x01e00000041879f0 */ /* 0x000fe20008000818 */
[----:B------:R-:W-:Y:S02]  /*1cd0*/  ULDC.64 UR6, c[0x0][0x9e0] ;  /* 0x0002780000067ab9 */ /* 0x000fe40000000a00 */
[----:B------:R-:W-:Y:S01]  /*1ce0*/  UISETP.GE.AND UP0, UPT, UR7, 0x1, UPT ;  /* 0x000000010700788c */ /* 0x000fe2000bf06270 */
[----:B------:R-:W-:-:S05]  /*1cf0*/  VIADD R9, R5, UR6 ;  /* 0x0000000605097c36 */ /* 0x000fca0008000000 */
[----:B------:R-:W-:Y:S01]  /*1d00*/  PLOP3.LUT P2, PT, PT, PT, UP0, 0x40, 0x0 ;  /* 0x000000000000781c */ /* 0x000fe20003f4e808 */
[----:B------:R-:W-:Y:S02]  /*1d10*/  WARPGROUP.DEPBAR.LE gsb0, 0x0 ;  /* 0x00008000000079c5 */ /* 0x000fe40000010000 */
[----:B------:R-:W-:Y:S01]  /*1d20*/  WARPGROUP.ARRIVE ;  /* 0x00000000000079c5 */ /* 0x000fe20000000000 */
[----:B--2---:R-:W-:-:S05]  /*1d30*/  IMAD R4, R153, 0xc0, R2 ;  /* 0x000000c099047824 */ /* 0x004fca00078e0202 */
        /* <DEDUP_REMOVED lines=23> */
.L_x_11332:
[----:B------:R-:W-:-:S06]  /*1eb0*/  UISETP.NE.AND UP1, UPT, UR7, 0x1, UPT ;  /* 0x000000010700788c */ /* 0x000fcc000bf25270 */
[----:B------:R-:W-:-:S05]  /*1ec0*/  PLOP3.LUT P2, PT, PT, PT, UP1, 0x80, 0x0 ;  /* 0x000000000000781c */ /* 0x000fca0003f4f018 */
[----:B------:R-:W-:-:S08]  /*1ed0*/  @UP1 ULDC.64 UR10, c[0x0][0x9e8] ;  /* 0x00027a00000a1ab9 */ /* 0x000fd00000000a00 */
[----:B------:R-:W-:-:S05]  /*1ee0*/  @P2 IMAD.HI.U32 R10, R3, UR10, RZ ;  /* 0x0000000a030a2c27 */ /* 0x000fca000f8e00ff */
[----:B------:R-:W-:-:S07]  /*1ef0*/  @P2 SHF.R.U32.HI R3, RZ, UR11, R10 ;  /* 0x0000000bff032c19 */ /* 0x000fce000801160a */
.L_x_11333:
[----:B------:R-:W-:Y:S05]  /*1f00*/  BSYNC B0 ;  /* 0x0000000000007941 */ /* 0x000fea0003800000 */
.L_x_11331:
[----:B------:R-:W-:-:S04]  /*1f10*/  IMAD R3, R3, UR7, -R8 ;  /* 0x0000000703037c24 */ /* 0x000fc8000f8e0a08 */
[----:B------:R-:W-:-:S05]  /*1f20*/  IMAD R3, R16, -0x2, R3 ;  /* 0xfffffffe10037824 */ /* 0x000fca00078e0203 */
[----:B------:R-:W-:Y:S02]  /*1f30*/  VIMNMX R2, R2, R3, !PT ;  /* 0x0000000302027248 */ /* 0x000fe40007fe0100 */
[----:B------:R-:W-:-:S07]  /*1f40*/  VIADDMNMX R0, R3, UR7, R0, PT ;  /* 0x0000000703007c46 */ /* 0x000fce000b800100 */
.L_x_11330:
        /* <DEDUP_REMOVED lines=179> */
[----:B------:R-:W-:Y:S02]  /*2a80*/  ISETP.GE.AND P6, PT, R6, 0x7a, PT ;  /* 0x0000007a0600780c */ /* 0x000fe40003fc6270 */
[----:B------:R-:W-:-:S11]  /*2a90*/  IADD3 R6, R5, 0x8, R4 ;  /* 0x0000000805067810 */ /* 0x000fd60007ffe004 */
[----:B------:R-:W-:Y:S02]  /*2aa0*/  @P6 LOP3.LUT R22, R22, 0x8000000, RZ, 0xfc, !PT ;  /* 0x0800000016166812 */ /* 0x000fe400078efcff */
[----:B------:R-:W-:-:S04]  /*2ab0*/  ISETP.GT.AND P6, PT, R2, 0x79, !P6 ;  /* 0x000000790200780c */ /* 0x000fc800077c4270 */
        /* <DEDUP_REMOVED lines=20> */
.L_x_11336:
[----:B------:R-:W-:-:S06]  /*2c00*/  UISETP.NE.AND UP1, UPT, UR7, 0x1, UPT ;  /* 0x000000010700788c */ /* 0x000fcc000bf25270 */
[----:B------:R-:W-:-:S05]  /*2c10*/  PLOP3.LUT P6, PT, PT, PT, UP1, 0x80, 0x0 ;  /* 0x000000000000781c */ /* 0x000fca0003fcf018 */
[----:B------:R-:W-:-:S08]  /*2c20*/  @UP1 ULDC.64 UR10, c[0x0][0x9e8] ;  /* 0x00027a00000a1ab9 */ /* 0x000fd00000000a00 */
[----:B------:R-:W-:Y:S01]  /*2c30*/  @P6 IMAD.HI.U32 R2, R5, UR10, RZ ;  /* 0x0000000a05026c27 */ /* 0x000fe2000f8e00ff */
[----:B------:R-:W-:-:S13]  /*2c40*/  PLOP3.LUT P6, PT, PT, PT, UP1, 0x80, 0x0 ;  /* 0x000000000000781c */ /* 0x000fda0003fcf018 */
[----:B------:R-:W-:-:S07]  /*2c50*/  @P6 SHF.R.U32.HI R5, RZ, UR11, R2 ;  /* 0x0000000bff056c19 */ /* 0x000fce0008011602 */
.L_x_11337:
[----:B------:R-:W-:Y:S05]  /*2c60*/  BSYNC B0 ;  /* 0x0000000000007941 */ /* 0x000fea0003800000 */
.L_x_11335:
[----:B------:R-:W-:-:S04]  /*2c70*/  IMAD R5, R5, UR7, -R8 ;  /* 0x0000000705057c24 */ /* 0x000fc8000f8e0a08 */
[----:B------:R-:W-:-:S05]  /*2c80*/  IMAD R5, R16, -0x2, R5 ;  /* 0xfffffffe10057824 */ /* 0x000fca00078e0205 */
[----:B------:R-:W-:Y:S02]  /*2c90*/  VIMNMX R6, R6, R5, !PT ;  /* 0x0000000506067248 */ /* 0x000fe40007fe0100 */
[----:B------:R-:W-:-:S07]  /*2ca0*/  VIADDMNMX R0, R5, UR7, R0, PT ;  /* 0x0000000705007c46 */ /* 0x000fce000b800100 */
.L_x_11334:
        /* <DEDUP_REMOVED lines=174> */
[----:B------:R-:W0:Y:S01]  /*3790*/  MUFU.EX2 R3, R3 ;  /* 0x0000000300037308 */ /* 0x000e220000000800 */
[----:B------:R-:W-:Y:S01]  /*37a0*/  FMNMX.FTZ R10, R34, R7, !PT ;  /* 0x00000007220a7209 */ /* 0x000fe20007810000 */
[--C-:B------:R-:W-:Y:S01]  /*37b0*/  FFMA.FTZ R45, R45, UR22, -R8.reuse ;  /* 0x000000162d2d7c23 */ /* 0x100fe20008010808 */
[----:B------:R-:W-:Y:S01]  /*37c0*/  ISETP.LT.OR P6, PT, R0, 0x7a, P6 ;  /* 0x0000007a0000780c */ /* 0x000fe200037c1670 */
[--C-:B------:R-:W-:Y:S01]  /*37d0*/  FFMA.FTZ R49, R49, UR22, -R8.reuse ;  /* 0x0000001631317c23 */ /* 0x100fe20008010808 */
[----:B------:R-:W-:Y:S01]  /*37e0*/  FMNMX.FTZ R9, R35, R10, !PT ;  /* 0x0000000a23097209 */ /* 0x000fe20007810000 */
[--C-:B------:R-:W-:Y:S01]  /*37f0*/  FFMA.FTZ R146, R36, UR22, -R8.reuse ;  /* 0x0000001624927c23 */ /* 0x100fe20008010808 */
[----:B------:R-:W-:Y:S01]  /*3800*/  FSEL R87, R87, -INF , !P6 ;  /* 0xff80000057577808 */ /* 0x000fe20007000000 */
[----:B------:R-:W1:Y:S01]  /*3810*/  MUFU.EX2 R150, R150 ;  /* 0x0000009600967308 */ /* 0x000e620000000800 */
[----:B------:R-:W-:Y:S01]  /*3820*/  FMNMX.FTZ R10, R38, R9, !PT ;  /* 0x00000009260a7209 */ /* 0x000fe20007810000 */
[--C-:B------:R-:W-:Y:S01]  /*3830*/  FFMA.FTZ R140, R40, UR22, -R8.reuse ;  /* 0x00000016288c7c23 */ /* 0x100fe20008010808 */
[--C-:B------:R-:W-:Y:S01]  /*3840*/  FFMA.FTZ R142, R44, UR22, -R8.reuse ;  /* 0x000000162c8e7c23 */ /* 0x100fe20008010808 */
[--C-:B------:R-:W-:Y:S01]  /*3850*/  FFMA.FTZ R136, R48, UR22, -R8.reuse ;  /* 0x0000001630887c23 */ /* 0x100fe20008010808 */
[----:B------:R-:W-:Y:S01]  /*3860*/  FMNMX.FTZ R9, R39, R10, !PT ;  /* 0x0000000a27097209 */ /* 0x000fe20007810000 */
[--C-:B------:R-:W-:Y:S01]  /*3870*/  FFMA.FTZ R138, R52, UR22, -R8.reuse ;  /* 0x00000016348a7c23 */ /* 0x100fe20008010808 */
[--C-:B------:R-:W-:Y:S01]  /*3880*/  FFMA.FTZ R132, R56, UR22, -R8.reuse ;  /* 0x0000001638847c23 */ /* 0x100fe20008010808 */
[----:B------:R-:W2:Y:S01]  /*3890*/  MUFU.EX2 R5, R5 ;  /* 0x0000000500057308 */ /* 0x000ea20000000800 */
        /* <DEDUP_REMOVED lines=9> */
[--C-:B------:R-:W-:Y:S01]  /*3930*/  FFMA.FTZ R126, R76, UR22, -R8.reuse ;  /* 0x000000164c7e7c23 */ /* 0x100fe20008010808 */
[--C-:B------:R-:W-:Y:S01]  /*3940*/  FFMA.FTZ R120, R80, UR22, -R8.reuse ;  /* 0x0000001650787c23 */ /* 0x100fe20008010808 */
[----:B------:R-:W-:Y:S01]  /*3950*/  FFMA.FTZ R122, R84, UR22, -R8 ;  /* 0x00000016547a7c23 */ /* 0x000fe20008010808 */
[----:B------:R-:W-:-:S03]  /*3960*/  FMNMX.FTZ R11, R47, R10, !PT ;  /* 0x0000000a2f0b7209 */ /* 0x000fc60007810000 */
[----:B------:R4:W5:Y:S01]  /*3970*/  MUFU.EX2 R7, R33 ;  /* 0x0000002100077308 */ /* 0x0009620000000800 */
[----:B------:R-:W-:-:S04]  /*3980*/  FMNMX.FTZ R10, R50, R11, !PT ;  /* 0x0000000b320a7209 */ /* 0x000fc80007810000 */
[----:B------:R-:W-:-:S03]  /*3990*/  FMNMX.FTZ R13, R51, R10, !PT ;  /* 0x0000000a330d7209 */ /* 0x000fc60007810000 */
[----:B------:R-:W-:Y:S01]  /*39a0*/  MUFU.EX2 R11, R41 ;  /* 0x00000029000b7308 */ /* 0x000fe20000000800 */
[----:B------:R-:W-:Y:S01]  /*39b0*/  FMNMX.FTZ R10, R54, R13, !PT ;  /* 0x0000000d360a7209 */ /* 0x000fe20007810000 */
[----:B----4-:R-:W-:-:S03]  /*39c0*/  FFMA.FTZ R33, R65, UR22, -R8 ;  /* 0x0000001641217c23 */ /* 0x010fc60008010808 */
[----:B------:R-:W-:-:S03]  /*39d0*/  FMNMX.FTZ R13, R55, R10, !PT ;  /* 0x0000000a370d7209 */ /* 0x000fc60007810000 */
[----:B------:R4:W-:Y:S01]  /*39e0*/  MUFU.EX2 R9, R37 ;  /* 0x0000002500097308 */ /* 0x0009e20000000800 */
[----:B------:R-:W-:-:S04]  /*39f0*/  FMNMX.FTZ R10, R58, R13, !PT ;  /* 0x0000000d3a0a7209 */ /* 0x000fc80007810000 */
[----:B------:R-:W-:-:S03]  /*3a00*/  FMNMX.FTZ R15, R59, R10, !PT ;  /* 0x0000000a3b0f7209 */ /* 0x000fc60007810000 */
[----:B------:R0:W-:Y:S01]  /*3a10*/  MUFU.EX2 R13, R45 ;  /* 0x0000002d000d7308 */ /* 0x0001e20000000800 */
[----:B------:R-:W-:Y:S01]  /*3a20*/  FMNMX.FTZ R10, R62, R15, !PT ;  /* 0x0000000f3e0a7209 */ /* 0x000fe20007810000 */
[----:B----4-:R-:W-:-:S03]  /*3a30*/  FFMA.FTZ R37, R69, UR22, -R8 ;  /* 0x0000001645257c23 */ /* 0x010fc60008010808 */
[----:B------:R-:W-:-:S03]  /*3a40*/  FMNMX.FTZ R15, R63, R10, !PT ;  /* 0x0000000a3f0f7209 */ /* 0x000fc60007810000 */
[----:B------:R-:W4:Y:S01]  /*3a50*/  MUFU.EX2 R146, R146 ;  /* 0x0000009200927308 */ /* 0x000f220000000800 */
[----:B------:R-:W-:Y:S01]  /*3a60*/  FMNMX.FTZ R10, R66, R15, !PT ;  /* 0x0000000f420a7209 */ /* 0x000fe20007810000 */
[----:B0-----:R-:W-:-:S03]  /*3a70*/  FFMA.FTZ R45, R77, UR22, -R8 ;  /* 0x000000164d2d7c23 */ /* 0x001fc60008010808 */
[----:B------:R-:W-:-:S03]  /*3a80*/  FMNMX.FTZ R21, R67, R10, !PT ;  /* 0x0000000a43157209 */ /* 0x000fc60007810000 */
[----:B------:R0:W-:Y:S01]  /*3a90*/  MUFU.EX2 R15, R49 ;  /* 0x00000031000f7308 */ /* 0x0001e20000000800 */
[----:B------:R-:W-:-:S04]  /*3aa0*/  FMNMX.FTZ R10, R70, R21, !PT ;  /* 0x00000015460a7209 */ /* 0x000fc80007810000 */
        /* <DEDUP_REMOVED lines=21> */
[----:B------:R-:W-:-:S04]  /*3c00*/  FFMA.FTZ R41, R73, UR22, -R8 ;  /* 0x0000001649297c23 */ /* 0x000fc80008010808 */
[----:B0-----:R-:W0:Y:S02]  /*3c10*/  SHFL.BFLY PT, R53, R6, 0x1, 0x1f ;  /* 0x0c201f0006357f89 */ /* 0x001e2400000e0000 */
[----:B------:R-:W-:Y:S08]  /*3c20*/  MUFU.EX2 R29, R29 ;  /* 0x0000001d001d7308 */ /* 0x000ff00000000800 */
[----:B------:R-:W-:Y:S08]  /*3c30*/  MUFU.EX2 R128, R128 ;  /* 0x0000008000807308 */ /* 0x000ff00000000800 */
[----:B------:R-:W-:Y:S01]  /*3c40*/  MUFU.EX2 R33, R33 ;  /* 0x0000002100217308 */ /* 0x000fe20000000800 */
[----:B0-----:R-:W-:Y:S01]  /*3c50*/  FMNMX.FTZ R0, R6, R53, !PT ;  /* 0x0000003506007209 */ /* 0x001fe20007810000 */
        /* <DEDUP_REMOVED lines=8> */
[----:B------:R-:W-:Y:S01]  /*3ce0*/  FADD.FTZ R27, R148, R3 ;  /* 0x00000003941b7221 */ /* 0x000fe20000010000 */
[--C-:B------:R-:W-:Y:S01]  /*3cf0*/  FFMA.FTZ R149, R26, UR22, -R6.reuse ;  /* 0x000000161a957c23 */ /* 0x100fe20008010806 */
[--C-:B------:R-:W-:Y:S01]  /*3d00*/  FFMA.FTZ R151, R30, UR22, -R6.reuse ;  /* 0x000000161e977c23 */ /* 0x100fe20008010806 */
[--C-:B------:R-:W-:Y:S01]  /*3d10*/  FFMA.FTZ R10, R31, UR22, -R6.reuse ;  /* 0x000000161f0a7c23 */ /* 0x100fe20008010806 */
[----:B------:R-:W-:Y:S01]  /*3d20*/  FADD.FTZ R30, R150, R27 ;  /* 0x0000001b961e7221 */ /* 0x000fe20000010000 */
[----:B------:R-:W-:Y:S01]  /*3d30*/  MUFU.EX2 R8, R8 ;  /* 0x0000000800087308 */ /* 0x000fe20000000800 */
[--C-:B------:R-:W-:Y:S01]  /*3d40*/  FFMA.FTZ R145, R34, UR22, -R6.reuse ;  /* 0x0000001622917c23 */ /* 0x100fe20008010806 */
[----:B------:R-:W-:Y:S01]  /*3d50*/  FFMA.FTZ R12, R35, UR22, -R6 ;  /* 0x00000016230c7c23 */ /* 0x000fe20008010806 */
[----:B--2---:R-:W-:Y:S01]  /*3d60*/  FADD.FTZ R27, R5, R30 ;  /* 0x0000001e051b7221 */ /* 0x004fe20000010000 */
[--C-:B------:R-:W-:Y:S01]  /*3d70*/  FFMA.FTZ R147, R38, UR22, -R6.reuse ;  /* 0x0000001626937c23 */ /* 0x100fe20008010806 */
[--C-:B------:R-:W-:Y:S01]  /*3d80*/  FFMA.FTZ R14, R39, UR22, -R6.reuse ;  /* 0x00000016270e7c23 */ /* 0x100fe20008010806 */
[--C-:B------:R-:W-:Y:S01]  /*3d90*/  FFMA.FTZ R141, R42, UR22, -R6.reuse ;  /* 0x000000162a8d7c23 */ /* 0x100fe20008010806 */
[----:B---3--:R-:W-:Y:S01]  /*3da0*/  FADD.FTZ R30, R144, R27 ;  /* 0x0000001b901e7221 */ /* 0x008fe20000010000 */
[----:B------:R-:W0:Y:S01]  /*3db0*/  MUFU.EX2 R149, R149 ;  /* 0x0000009500957308 */ /* 0x000e220000000800 */
[--C-:B------:R-:W-:Y:S01]  /*3dc0*/  FFMA.FTZ R20, R43, UR22, -R6.reuse ;  /* 0x000000162b147c23 */ /* 0x100fe20008010806 */
[----:B------:R-:W-:Y:S01]  /*3dd0*/  FFMA.FTZ R143, R46, UR22, -R6 ;  /* 0x000000162e8f7c23 */ /* 0x000fe20008010806 */
[----:B-----5:R-:W-:Y:S01]  /*3de0*/  FADD.FTZ R27, R7, R30 ;  /* 0x0000001e071b7221 */ /* 0x020fe20000010000 */
[--C-:B------:R-:W-:Y:S01]  /*3df0*/  FFMA.FTZ R24, R47, UR22, -R6.reuse ;  /* 0x000000162f187c23 */ /* 0x100fe20008010806 */
[--C-:B------:R-:W-:Y:S01]  /*3e00*/  FFMA.FTZ R137, R50, UR22, -R6.reuse ;  /* 0x0000001632897c23 */ /* 0x100fe20008010806 */
[--C-:B------:R-:W-:Y:S01]  /*3e10*/  FFMA.FTZ R26, R51, UR22, -R6.reuse ;  /* 0x00000016331a7c23 */ /* 0x100fe20008010806 */
[----:B----4-:R-:W-:Y:S01]  /*3e20*/  FADD.FTZ R32, R146, R27 ;  /* 0x0000001b92207221 */ /* 0x010fe20000010000 */
[----:B------:R-:W1:Y:S01]  /*3e30*/  MUFU.EX2 R151, R151 ;  /* 0x0000009700977308 */ /* 0x000e620000000800 */
[--C-:B------:R-:W-:Y:S01]  /*3e40*/  FFMA.FTZ R139, R54, UR22, -R6.reuse ;  /* 0x00000016368b7c23 */ /* 0x100fe20008010806 */
[----:B------:R-:W-:Y:S01]  /*3e50*/  FFMA.FTZ R28, R55, UR22, -R6 ;  /* 0x00000016371c7c23 */ /* 0x000fe20008010806 */
[----:B------:R-:W-:Y:S01]  /*3e60*/  FADD.FTZ R27, R9, R32 ;  /* 0x00000020091b7221 */ /* 0x000fe20000010000 */
[--C-:B------:R-:W-:Y:S01]  /*3e70*/  FFMA.FTZ R133, R58, UR22, -R6.reuse ;  /* 0x000000163a857c23 */ /* 0x100fe20008010806 */
[--C-:B------:R-:W-:Y:S01]  /*3e80*/  FFMA.FTZ R30, R59, UR22, -R6.reuse ;  /* 0x000000163b1e7c23 */ /* 0x100fe20008010806 */
[----:B------:R-:W-:Y:S01]  /*3e90*/  FFMA.FTZ R135, R62, UR22, -R6 ;  /* 0x000000163e877c23 */ /* 0x000fe20008010806 */
[----:B------:R-:W-:Y:S01]  /*3ea0*/  FADD.FTZ R32, R140, R27 ;  /* 0x0000001b8c207221 */ /* 0x000fe20000010000 */
[----:B------:R-:W2:Y:S01]  /*3eb0*/  MUFU.EX2 R10, R10 ;  /* 0x0000000a000a7308 */ /* 0x000ea20000000800 */
[----:B0-----:R-:W-:Y:S01]  /*3ec0*/  FADD.FTZ R34, R149, R8 ;  /* 0x0000000895227221 */ /* 0x001fe20000010000 */
[----:B------:R-:W-:Y:S01]  /*3ed0*/  FFMA.FTZ R129, R66, UR22, -R6 ;  /* 0x0000001642817c23 */ /* 0x000fe20008010806 */
[----:B------:R-:W-:Y:S01]  /*3ee0*/  FADD.FTZ R31, R11, R32 ;  /* 0x000000200b1f7221 */ /* 0x000fe20000010000 */
[--C-:B------:R-:W-:Y:S01]  /*3ef0*/  FFMA.FTZ R32, R63, UR22, -R6.reuse ;  /* 0x000000163f207c23 */ /* 0x100fe20008010806 */
[--C-:B------:R-:W-:Y:S01]  /*3f00*/  FFMA.FTZ R131, R70, UR22, -R6.reuse ;  /* 0x0000001646837c23 */ /* 0x100fe20008010806 */
[----:B------:R-:W-:Y:S01]  /*3f10*/  FFMA.FTZ R74, R74, UR22, -R6 ;  /* 0x000000164a4a7c23 */ /* 0x000fe20008010806 */
[----:B------:R-:W-:Y:S01]  /*3f20*/  FADD.FTZ R36, R142, R31 ;  /* 0x0000001f8e247221 */ /* 0x000fe20000010000 */
[----:B------:R-:W0:Y:S01]  /*3f30*/  MUFU.EX2 R145, R145 ;  /* 0x0000009100917308 */ /* 0x000e220000000800 */
[----:B-1----:R-:W-:Y:S01]  /*3f40*/  FADD.FTZ R27, R151, R34 ;  /* 0x00000022971b7221 */ /* 0x002fe20000010000 */
[----:B------:R-:W-:Y:S01]  /*3f50*/  FFMA.FTZ R75, R75, UR22, -R6 ;  /* 0x000000164b4b7c23 */ /* 0x000fe20008010806 */
[----:B------:R-:W-:Y:S01]  /*3f60*/  FADD.FTZ R31, R13, R36 ;  /* 0x000000240d1f7221 */ /* 0x000fe20000010000 */
[--C-:B------:R-:W-:Y:S01]  /*3f70*/  FFMA.FTZ R78, R78, UR22, -R6.reuse ;  /* 0x000000164e4e7c23 */ /* 0x100fe20008010806 */
[--C-:B------:R-:W-:Y:S01]  /*3f80*/  FFMA.FTZ R79, R79, UR22, -R6.reuse ;  /* 0x000000164f4f7c23 */ /* 0x100fe20008010806 */
[--C-:B------:R-:W-:Y:S01]  /*3f90*/  FFMA.FTZ R82, R82, UR22, -R6.reuse ;  /* 0x0000001652527c23 */ /* 0x100fe20008010806 */
[--C-:B------:R-:W-:Y:S01]  /*3fa0*/  FFMA.FTZ R83, R83, UR22, -R6.reuse ;  /* 0x0000001653537c23 */ /* 0x100fe20008010806 */
[----:B------:R-:W1:Y:S01]  /*3fb0*/  MUFU.EX2 R12, R12 ;  /* 0x0000000c000c7308 */ /* 0x000e620000000800 */
[----:B--2---:R-:W-:Y:S01]  /*3fc0*/  FADD.FTZ R34, R10, R27 ;  /* 0x0000001b0a227221 */ /* 0x004fe20000010000 */
[--C-:B------:R-:W-:Y:S01]  /*3fd0*/  FFMA.FTZ R86, R86, UR22, -R6.reuse ;  /* 0x0000001656567c23 */ /* 0x100fe20008010806 */
[----:B------:R-:W-:Y:S01]  /*3fe0*/  FFMA.FTZ R87, R87, UR22, -R6 ;  /* 0x0000001657577c23 */ /* 0x000fe20008010806 */
[----:B------:R-:W-:-:S02]  /*3ff0*/  F2FP.F16.F32.PACK_AB R148, R3, R148 ;  /* 0x000000940394723e */ /* 0x000fc400000000ff */
[----:B------:R-:W-:Y:S02]  /*4000*/  F2FP.F16.F32.PACK_AB R150, R5, R150 ;  /* 0x000000960596723e */ /* 0x000fe400000000ff */
[----:B------:R-:W2:Y:S01]  /*4010*/  MUFU.EX2 R147, R147 ;  /* 0x0000009300937308 */ /* 0x000ea20000000800 */
[----:B0-----:R-:W-:Y:S01]  /*4020*/  FADD.FTZ R27, R145, R34 ;  /* 0x00000022911b7221 */ /* 0x001fe20000010000 */
[----:B------:R-:W-:Y:S01]  /*4030*/  FADD.FTZ R34, R136, R31 ;  /* 0x0000001f88227221 */ /* 0x000fe20000010000 */
[----:B------:R-:W-:Y:S02]  /*4040*/  F2FP.F16.F32.PACK_AB R149, R8, R149 ;  /* 0x000000950895723e */ /* 0x000fe400000000ff */
[----:B------:R-:W-:Y:S01]  /*4050*/  F2FP.F16.F32.PACK_AB R144, R7, R144 ;  /* 0x000000900790723e */ /* 0x000fe200000000ff */
[----:B------:R-:W-:Y:S01]  /*4060*/  FADD.FTZ R31, R15, R34 ;  /* 0x000000220f1f7221 */ /* 0x000fe20000010000 */
[----:B------:R-:W-:Y:S01]  /*4070*/  FFMA.FTZ R34, R67, UR22, -R6 ;  /* 0x0000001643227c23 */ /* 0x000fe20008010806 */
[----:B------:R-:W0:Y:S01]  /*4080*/  MUFU.EX2 R14, R14 ;  /* 0x0000000e000e7308 */ /* 0x000e220000000800 */
[----:B-1----:R-:W-:Y:S01]  /*4090*/  FADD.FTZ R36, R12, R27 ;  /* 0x0000001b0c247221 */ /* 0x002fe20000010000 */
[----:B------:R-:W-:-:S02]  /*40a0*/  F2FP.F16.F32.PACK_AB R146, R9, R146 ;  /* 0x000000920992723e */ /* 0x000fc400000000ff */
[----:B------:R-:W-:Y:S02]  /*40b0*/  F2FP.F16.F32.PACK_AB R140, R11, R140 ;  /* 0x0000008c0b8c723e */ /* 0x000fe400000000ff */
[----:B------:R-:W-:Y:S02]  /*40c0*/  F2FP.F16.F32.PACK_AB R142, R13, R142 ;  /* 0x0000008e0d8e723e */ /* 0x000fe400000000ff */
[----:B------:R-:W1:Y:S01]  /*40d0*/  MUFU.EX2 R141, R141 ;  /* 0x0000008d008d7308 */ /* 0x000e620000000800 */
[----:B--2---:R-:W-:Y:S01]  /*40e0*/  FADD.FTZ R27, R147, R36 ;  /* 0x00000024931b7221 */ /* 0x004fe20000010000 */
[----:B------:R-:W-:Y:S01]  /*40f0*/  FADD.FTZ R36, R138, R31 ;  /* 0x0000001f8a247221 */ /* 0x000fe20000010000 */
[----:B------:R-:W-:Y:S02]  /*4100*/  F2FP.F16.F32.PACK_AB R136, R15, R136 ;  /* 0x000000880f88723e */ /* 0x000fe400000000ff */
[C---:B------:R-:W-:Y:S01]  /*4110*/  F2FP.F16.F32.PACK_AB R138, R21.reuse, R138 ;  /* 0x0000008a158a723e */ /* 0x040fe200000000ff */
        /* <DEDUP_REMOVED lines=8> */
[----:B------:R-:W-:Y:S01]  /*41a0*/  F2FP.F16.F32.PACK_AB R145, R12, R145 ;  /* 0x000000910c91723e */ /* 0x000fe200000000ff */
[----:B------:R-:W0:Y:S01]  /*41b0*/  MUFU.EX2 R143, R143 ;  /* 0x0000008f008f7308 */ /* 0x000e220000000800 */
[----:B-1----:R-:W-:Y:S01]  /*41c0*/  FADD.FTZ R27, R141, R38 ;  /* 0x000000268d1b7221 */ /* 0x002fe20000010000 */
[----:B------:R-:W-:Y:S01]  /*41d0*/  FADD.FTZ R40, R134, R31 ;  /* 0x0000001f86287221 */ /* 0x000fe20000010000 */
[C---:B------:R-:W-:Y:S02]  /*41e0*/  F2FP.F16.F32.PACK_AB R134, R29.reuse, R134 ;  /* 0x000000861d86723e */ /* 0x040fe400000000ff */
[----:B------:R-:W-:Y:S01]  /*41f0*/  F2FP.F16.F32.PACK_AB R147, R14, R147 ;  /* 0x000000930e93723e */ /* 0x000fe200000000ff */
[----:B------:R-:W-:Y:S01]  /*4200*/  FADD.FTZ R31, R29, R40 ;  /* 0x000000281d1f7221 */ /* 0x000fe20000010000 */
[----:B------:R-:W-:Y:S01]  /*4210*/  IMAD.IADD R40, R17, 0x1, -R18 ;  /* 0x0000000111287824 */ /* 0x000fe200078e0a12 */
[----:B------:R-:W1:Y:S01]  /*4220*/  MUFU.EX2 R24, R24 ;  /* 0x0000001800187308 */ /* 0x000e620000000800 */
[C---:B--2---:R-:W-:Y:S01]  /*4230*/  FADD.FTZ R38, R20.reuse, R27 ;  /* 0x0000001b14267221 */ /* 0x044fe20000010000 */
[----:B------:R-:W-:Y:S01]  /*4240*/  F2FP.F16.F32.PACK_AB R141, R20, R141 ;  /* 0x0000008d148d723e */ /* 0x000fe200000000ff */
[----:B------:R-:W-:-:S05]  /*4250*/  IMAD R40, R153, 0xc0, R40 ;  /* 0x000000c099287824 */ /* 0x000fca00078e0228 */
[----:B------:R-:W2:Y:S01]  /*4260*/  MUFU.EX2 R137, R137 ;  /* 0x0000008900897308 */ /* 0x000ea20000000800 */
[----:B0-----:R-:W-:Y:S01]  /*4270*/  FADD.FTZ R27, R143, R38 ;  /* 0x000000268f1b7221 */ /* 0x001fe20000010000 */
[----:B------:R-:W-:-:S06]  /*4280*/  R2UR UR10, R40 ;  /* 0x00000000280a72ca */ /* 0x000fcc00000e0000 */
[----:B------:R-:W0:Y:S01]  /*4290*/  MUFU.EX2 R26, R26 ;  /* 0x0000001a001a7308 */ /* 0x000e220000000800 */
[C---:B-1----:R-:W-:Y:S01]  /*42a0*/  FADD.FTZ R38, R24.reuse, R27 ;  /* 0x0000001b18267221 */ /* 0x042fe20000010000 */
[----:B------:R-:W-:-:S05]  /*42b0*/  F2FP.F16.F32.PACK_AB R143, R24, R143 ;  /* 0x0000008f188f723e */ /* 0x000fca00000000ff */
[----:B------:R-:W-:Y:S01]  /*42c0*/  UIADD3 UR6, UR10, UR6, URZ ;  /* 0x000000060a067290 */ /* 0x000fe2000fffe03f */
[----:B------:R-:W1:Y:S01]  /*42d0*/  MUFU.EX2 R139, R139 ;  /* 0x0000008b008b7308 */ /* 0x000e620000000800 */
[----:B--2---:R-:W-:Y:S01]  /*42e0*/  FADD.FTZ R27, R137, R38 ;  /* 0x00000026891b7221 */ /* 0x004fe20000010000 */
[----:B------:R-:W-:Y:S01]  /*42f0*/  FADD.FTZ R38, R128, R31 ;  /* 0x0000001f80267221 */ /* 0x000fe20000010000 */
[----:B------:R-:W-:-:S05]  /*4300*/  F2FP.F16.F32.PACK_AB R128, R33, R128 ;  /* 0x000000802180723e */ /* 0x000fca00000000ff */
        /* <DEDUP_REMOVED lines=66> */
[----:B------:R-:W-:Y:S02]  /*4730*/  VIADD R3, R88, 0xfffffffe ;  /* 0xfffffffe58037836 */ /* 0x000fe40000000000 */
[C---:B-1----:R-:W-:Y:S01]  /*4740*/  FADD.FTZ R6, R53.reuse, R6 ;  /* 0x0000000635067221 */ /* 0x042fe20000010000 */
[----:B------:R-:W-:Y:S01]  /*4750*/  F2FP.F16.F32.PACK_AB R122, R53, R122 ;  /* 0x0000007a357a723e */ /* 0x000fe200000000ff */
        /* <DEDUP_REMOVED lines=14> */
.L_x_11339:
[----:B------:R-:W-:-:S11]  /*4840*/  UISETP.NE.AND UP1, UPT, UR7, 0x1, UPT ;  /* 0x000000010700788c */ /* 0x000fd6000bf25270 */
[----:B------:R-:W-:Y:S02]  /*4850*/  @UP1 ULDC.64 UR18, c[0x0][0x9e8] ;  /* 0x00027a0000121ab9 */ /* 0x000fe40000000a00 */
[----:B------:R-:W-:-:S04]  /*4860*/  UIMAD.WIDE.U32 UR10, UR14, UR18, URZ ;  /* 0x000000120e0a72a5 */ /* 0x000fc8000f8e003f */
[----:B------:R-:W-:-:S12]  /*4870*/  @UP1 USHF.R.U32.HI UR14, URZ, UR19, UR11 ;  /* 0x000000133f0e1299 */ /* 0x000fd8000801160b */
.L_x_11340:
[----:B------:R-:W-:-:S04]  /*4880*/  UIMAD UR7, UR14, UR7, UR7 ;  /* 0x000000070e0772a4 */ /* 0x000fc8000f8e0207 */
[----:B------:R-:W-:-:S04]  /*4890*/  UISETP.LT.AND UP1, UPT, UR6, UR7, UPT ;  /* 0x000000070600728c */ /* 0x000fc8000bf21270 */
[----:B------:R-:W-:-:S12]  /*48a0*/  USEL UR6, UR6, UR7, UP1 ;  /* 0x0000000706067287 */ /* 0x000fd80008800000 */
.L_x_11338:
        /* <DEDUP_REMOVED lines=23> */
[----:B------:R-:W-:Y:S01]  /*4a20*/  IADD3 R7, R4, R17, -R18 ;  /* 0x0000001104077210 */ /* 0x000fe20007ffe812 */
        /* <DEDUP_REMOVED lines=8> */
.L_x_11358:
        /* <DEDUP_REMOVED lines=9> */
.L_x_11343:
[----:B------:R-:W-:Y:S01]  /*4b40*/  ULEA UR6, UR26, UR45, 0x3 ;  /* 0x0000002d1a067291 */ /* 0x000fe2000f8e183f */
[----:B------:R-:W-:-:S05]  /*4b50*/  IMAD.U32 R8, RZ, RZ, UR25 ;  /* 0x00000019ff087e24 */ /* 0x000fca000f8e00ff */
[----:B------:R-:W-:-:S04]  /*4b60*/  SHF.L.U32 R8, R8, 0x1f, RZ ;  /* 0x0000001f08087819 */ /* 0x000fc800000006ff */
[----:B------:R0:W1:Y:S01]  /*4b70*/  SYNCS.PHASECHK.TRANS64.TRYWAIT P2, [UR6+0x16830], R8 ;  /* 0x01683008ff0075a7 */ /* 0x0000620008040146 */
[----:B------:R-:W-:Y:S05]  /*4b80*/  @!P0 BRA `(.L_x_11344) ;  /* 0x0000000000048947 */ /* 0x000fea0003800000 */
[----:B------:R-:W-:Y:S01]  /*4b90*/  BPT.TRAP 0x1 ;  /* 0x000000040000795c */ /* 0x000fe20000300000 */
.L_x_11344:
[----:B-1----:R-:W-:Y:S05]  /*4ba0*/  @P2 BRA `(.L_x_11342) ;  /* 0x0000000000082947 */ /* 0x002fea0003800000 */
[----:B------:R-:W1:Y:S02]  /*4bb0*/  SYNCS.PHASECHK.TRANS64.TRYWAIT P2, [UR6+0x16830], R8 ;  /* 0x01683008ff0075a7 */ /* 0x000e640008040146 */
[----:B-1----:R-:W-:Y:S05]  /*4bc0*/  @!P2 BRA `(.L_x_11345) ;  /* 0x000000dc00f8a947 */ /* 0x002fea0003800000 */
.L_x_11342:
[----:B------:R-:W2:Y:S01]  /*4bd0*/  S2R R10, SR_TID.X ;  /* 0x00000000000a7919 */ /* 0x000ea20000002100 */
        /* <DEDUP_REMOVED lines=9> */
[----:B01----:R-:W-:-:S05]  /*4c70*/  VIADD R8, R10, 0x8 ;  /* 0x000000080a087836 */ /* 0x003fca0000000000 */
        /* <DEDUP_REMOVED lines=16> */
.L_x_11347:
[----:B------:R-:W-:Y:S01]  /*4d80*/  ULEA UR6, UR39, UR45, 0x3 ;  /* 0x0000002d27067291 */ /* 0x000fe2000f8e183f */
[----:B------:R-:W-:-:S05]  /*4d90*/  IMAD.U32 R8, RZ, RZ, UR38 ;  /* 0x00000026ff087e24 */ /* 0x000fca000f8e00ff */
[----:B------:R-:W-:-:S04]  /*4da0*/  SHF.L.U32 R8, R8, 0x1f, RZ ;  /* 0x0000001f08087819 */ /* 0x000fc800000006ff */
[----:B------:R0:W1:Y:S01]  /*4db0*/  SYNCS.PHASECHK.TRANS64.TRYWAIT P2, [UR6+0x16850], R8 ;  /* 0x01685008ff0075a7 */ /* 0x0000620008040146 */
[----:B------:R-:W-:Y:S05]  /*4dc0*/  @!P0 BRA `(.L_x_11348) ;  /* 0x0000000000048947 */ /* 0x000fea0003800000 */
[----:B------:R-:W-:Y:S01]  /*4dd0*/  BPT.TRAP 0x1 ;  /* 0x000000040000795c */ /* 0x000fe20000300000 */
.L_x_11348:
[----:B-1----:R-:W-:Y:S05]  /*4de0*/  @P2 BRA `(.L_x_11346) ;  /* 0x0000000000082947 */ /* 0x002fea0003800000 */
[----:B------:R-:W1:Y:S02]  /*4df0*/  SYNCS.PHASECHK.TRANS64.TRYWAIT P2, [UR6+0x16850], R8 ;  /* 0x01685008ff0075a7 */ /* 0x000e640008040146 */
[----:B-1----:R-:W-:Y:S05]  /*4e00*/  @!P2 BRA `(.L_x_11349) ;  /* 0x000000dc0080a947 */ /* 0x002fea0003800000 */
.L_x_11346:
[----:B------:R-:W-:Y:S01]  /*4e10*/  UIADD3 UR6, UR45, 0x400, URZ ;  /* 0x000004002d067890 */ /* 0x000fe2000fffe03f */
[----:B------:R-:W-:Y:S01]  /*4e20*/  WARPGROUP.ARRIVE ;  /* 0x00000000000079c5 */ /* 0x000fe20000000000 */
[----:B------:R-:W-:-:S05]  /*4e30*/  UMOV UR7, 0x40000040 ;  /* 0x4000004000077882 */ /* 0x000fca0000000000 */
[----:B------:R-:W2:Y:S01]  /*4e40*/  S2R R14, SR_TID.X ;  /* 0x00000000000e7919 */ /* 0x000ea20000002100 */
[----:B------:R-:W-:Y:S01]  /*4e50*/  USHF.R.U32.HI UR6, URZ, 0x4, UR6 ;  /* 0x000000043f067899 */ /* 0x000fe20008011606 */
[----:B------:R-:W-:Y:S02]  /*4e60*/  IMAD.U32 R12, RZ, RZ, UR26 ;  /* 0x0000001aff0c7e24 */ /* 0x000fe4000f8e00ff */
[----:B01----:R-:W-:Y:S01]  /*4e70*/  IMAD.SHL.U32 R8, R3, 0x80, RZ ;  /* 0x0000008003087824 */ /* 0x003fe200078e00ff */
[----:B------:R-:W-:Y:S02]  /*4e80*/  ULOP3.LUT UR6, UR6, 0x3fff, URZ, 0xc0, !UPT ;  /* 0x00003fff06067892 */ /* 0x000fe4000f8ec03f */
[----:B------:R-:W-:Y:S02]  /*4e90*/  @!P1 LEA R12, R12, UR45, 0x3 ;  /* 0x0000002d0c0c9c11 */ /* 0x000fe4000f8e18ff */
[----:B------:R-:W-:Y:S01]  /*4ea0*/  ULEA UR10, UR39, UR6, 0xa ;  /* 0x00000006270a7291 */ /* 0x000fe2000f8e503f */
[----:B------:R-:W-:-:S02]  /*4eb0*/  IADD3 R15, R17, 0x1, -R8 ;  /* 0x00000001110f7810 */ /* 0x000fc40007ffe808 */
[----:B------:R-:W-:-:S03]  /*4ec0*/  @!P1 VIADD R12, R12, 0x16840 ;  /* 0x000168400c0c9836 */ /* 0x000fc60000000000 */
[----:B------:R-:W-:Y:S01]  /*4ed0*/  IMAD.IADD R15, R15, 0x1, -R18 ;  /* 0x000000010f0f7824 */ /* 0x000fe200078e0a12 */
[----:B------:R-:W-:Y:S01]  /*4ee0*/  UMOV UR6, UR10 ;  /* 0x0000000a00067c82 */ /* 0x000fe20008000000 */
[----:B------:R-:W-:Y:S01]  /*4ef0*/  @!P1 PRMT R12, RZ, 0x654, R12 ;  /* 0x00000654ff0c9816 */ /* 0x000fe2000000000c */
[----:B------:R-:W-:Y:S01]  /*4f00*/  HGMMA.64x64x16.F32 R88, R148, gdesc[UR4].tnspB, R88, gsb0 ;  /* 0x40e0000494587df0 */ /* 0x000fe20008000858 */
[----:B------:R-:W-:Y:S01]  /*4f10*/  UIADD3 UR6, UR10, 0x80, URZ ;  /* 0x000000800a067890 */ /* 0x000fe2000fffe03f */
[----:B------:R-:W-:Y:S01]  /*4f20*/  IMAD R15, R16, -0x2, R15 ;  /* 0xfffffffe100f7824 */ /* 0x000fe200078e020f */
[----:B------:R-:W-:Y:S01]  /*4f30*/  UMOV UR7, 0x40000040 ;  /* 0x4000004000077882 */ /* 0x000fe20000000000 */
[----:B--2---:R-:W-:Y:S02]  /*4f40*/  SHF.R.U32.HI R10, RZ, 0x7, R14 ;  /* 0x00000007ff0a7819 */ /* 0x004fe4000001160e */
[----:B------:R-:W-:-:S03]  /*4f50*/  ISETP.GE.U32.AND P2, PT, R14, 0x180, PT ;  /* 0x000001800e00780c */ /* 0x000fc60003f46070 */
[----:B------:R-:W-:-:S05]  /*4f60*/  VIADD R10, R10, 0x9 ;  /* 0x000000090a0a7836 */ /* 0x000fca0000000000 */
[----:B------:R-:W-:Y:S02]  /*4f70*/  SEL R14, R10, 0x9, !P2 ;  /* 0x000000090a0e7807 */ /* 0x000fe40005000000 */
[----:B------:R-:W-:Y:S01]  /*4f80*/  PLOP3.LUT P2, PT, PT, PT, UP0, 0x40, 0x0 ;  /* 0x000000000000781c */ /* 0x000fe20003f4e808 */
        /* <DEDUP_REMOVED lines=41> */
[----:B0-----:R-:W-:Y:S06]  /*5220*/  @P2 BRA `(.L_x_11350) ;  /* 0x0000000000582947 */ /* 0x001fec0003800000 */
        /* <DEDUP_REMOVED lines=11> */
.L_x_11352:
[----:B------:R-:W-:Y:S02]  /*52e0*/  IMAD.U32 R120, RZ, RZ, UR24 ;  /* 0x00000018ff787e24 */ /* 0x000fe4000f8e00ff */
[----:B------:R-:W-:-:S03]  /*52f0*/  IMAD.MOV.U32 R21, RZ, RZ, R7 ;  /* 0x000000ffff157224 */ /* 0x000fc600078e0007 */
[----:B------:R-:W-:-:S13]  /*5300*/  ISETP.NE.AND P2, PT, R120, 0x1, PT ;  /* 0x000000017800780c */ /* 0x000fda0003f45270 */
[----:B------:R-:W0:Y:S02]  /*5310*/  @P2 LDC.64 R14, c[0x0][0x9e8] ;  /* 0x00027a00ff0e2b82 */ /* 0x000e240000000a00 */
[----:B0-----:R-:W-:-:S05]  /*5320*/  @P2 IMAD.HI.U32 R14, R7, R14, RZ ;  /* 0x0000000e070e2227 */ /* 0x001fca00078e00ff */
[----:B------:R-:W-:-:S07]  /*5330*/  @P2 SHF.R.U32.HI R21, RZ, R15, R14 ;  /* 0x0000000fff152219 */ /* 0x000fce000001160e */
.L_x_11353:
[----:B------:R-:W-:Y:S05]  /*5340*/  BSYNC B0 ;  /* 0x0000000000007941 */ /* 0x000fea0003800000 */
.L_x_11351:
[----:B------:R-:W-:-:S04]  /*5350*/  IMAD R15, R21, R120, -R8 ;  /* 0x00000078150f7224 */ /* 0x000fc800078e0a08 */
[----:B------:R-:W-:-:S05]  /*5360*/  IMAD R15, R16, -0x2, R15 ;  /* 0xfffffffe100f7824 */ /* 0x000fca00078e020f */
[----:B------:R-:W-:Y:S02]  /*5370*/  VIADDMNMX R12, R15, R120, R12, PT ;  /* 0x000000780f0c7246 */ /* 0x000fe4000380010c */
[----:B------:R-:W-:-:S07]  /*5380*/  VIMNMX R10, R10, R15, !PT ;  /* 0x0000000f0a0a7248 */ /* 0x000fce0007fe0100 */
.L_x_11350:
[----:B------:R-:W-:Y:S02]  /*5390*/  ISETP.GT.AND P2, PT, R3, -0x1, PT ;  /* 0xffffffff0300780c */ /* 0x000fe40003f44270 */
[----:B------:R-:W-:Y:S02]  /*53a0*/  IADD3 R123, R123, 0x8, R4 ;  /* 0x000000087b7b7810 */ /* 0x000fe40007ffe004 */
[C---:B------:R-:W-:Y:S02]  /*53b0*/  ISETP.GT.AND P5, PT, R10.reuse, RZ, P2 ;  /* 0x000000ff0a00720c */ /* 0x040fe400017a4270 */
[----:B------:R-:W-:Y:S02]  /*53c0*/  ISETP.GT.AND P4, PT, R10, 0x1, P2 ;  /* 0x000000010a00780c */ /* 0x000fe40001784270 */
        /* <DEDUP_REMOVED lines=108> */
.L_x_11356:
[----:B------:R-:W-:Y:S02]  /*5a90*/  IMAD.U32 R12, RZ, RZ, UR24 ;  /* 0x00000018ff0c7e24 */ /* 0x000fe4000f8e00ff */
[----:B------:R-:W-:-:S03]  /*5aa0*/  IMAD.MOV.U32 R125, RZ, RZ, R9 ;  /* 0x000000ffff7d7224 */ /* 0x000fc600078e0009 */
[----:B------:R-:W-:-:S13]  /*5ab0*/  ISETP.NE.AND P3, PT, R12, 0x1, PT ;  /* 0x000000010c00780c */ /* 0x000fda0003f65270 */
[----:B------:R-:W0:Y:S02]  /*5ac0*/  @P3 LDC.64 R14, c[0x0][0x9e8] ;  /* 0x00027a00ff0e3b82 */ /* 0x000e240000000a00 */
[----:B0-----:R-:W-:-:S05]  /*5ad0*/  @P3 IMAD.HI.U32 R14, R9, R14, RZ ;  /* 0x0000000e090e3227 */ /* 0x001fca00078e00ff */
[----:B------:R-:W-:-:S07]  /*5ae0*/  @P3 SHF.R.U32.HI R125, RZ, R15, R14 ;  /* 0x0000000fff7d3219 */ /* 0x000fce000001160e */
.L_x_11357:
[----:B------:R-:W-:Y:S05]  /*5af0*/  BSYNC B0 ;  /* 0x0000000000007941 */ /* 0x000fea0003800000 */
.L_x_11355:
[----:B------:R-:W-:-:S04]  /*5b00*/  IMAD R15, R125, R12, -R8 ;  /* 0x0000000c7d0f7224 */ /* 0x000fc800078e0a08 */
[----:B------:R-:W-:-:S05]  /*5b10*/  IMAD R8, R16, -0x2, R15 ;  /* 0xfffffffe10087824 */ /* 0x000fca00078e020f */
[----:B------:R-:W-:Y:S02]  /*5b20*/  VIADDMNMX R123, R8, R12, R123, PT ;  /* 0x0000000c087b7246 */ /* 0x000fe4000380017b */
[----:B------:R-:W-:-:S07]  /*5b30*/  VIMNMX R121, R121, R8, !PT ;  /* 0x0000000879797248 */ /* 0x000fce0007fe0100 */
.L_x_11354:
        /* <DEDUP_REMOVED lines=20> */
[C---:B------:R-:W-:Y:S02]  /*5c80*/  ISETP.GT.AND P5, PT, R121.reuse, RZ, P2 ;  /* 0x000000ff7900720c */ /* 0x040fe400017a4270 */
[----:B------:R-:W-:Y:S02]  /*5c90*/  FMNMX.FTZ R8, R44, R15, !PT ;  /* 0x0000000f2c087209 */ /* 0x000fe40007810000 */
        /* <DEDUP_REMOVED lines=42> */
[C---:B------:R-:W-:Y:S02]  /*5f40*/  ISETP.GT.AND P3, PT, R121.reuse, 0x29, P2 ;  /* 0x000000297900780c */ /* 0x040fe40001764270 */
[----:B------:R-:W-:Y:S01]  /*5f50*/  FSEL R46, R46, -INF , !P4 ;  /* 0xff8000002e2e7808 */ /* 0x000fe20006000000 */
[----:B------:R-:W0:Y:S01]  /*5f60*/  SHFL.BFLY PT, R15, R10, 0x2, 0x1f ;  /* 0x0c401f000a0f7f89 */ /* 0x000e2200000e0000 */
[----:B------:R-:W-:-:S04]  /*5f70*/  ISETP.GT.AND P4, PT, R121, 0x30, P2 ;  /* 0x000000307900780c */ /* 0x000fc80001784270 */
[----:B------:R-:W-:-:S04]  /*5f80*/  ISETP.LT.OR P4, PT, R123, 0x31, P4 ;  /* 0x000000317b00780c */ /* 0x000fc80002781670 */
[----:B------:R-:W-:Y:S02]  /*5f90*/  FSEL R50, R50, -INF , !P4 ;  /* 0xff80000032327808 */ /* 0x000fe40006000000 */
[----:B------:R-:W-:-:S04]  /*5fa0*/  ISETP.GT.AND P4, PT, R121, 0x39, P2 ;  /* 0x000000397900780c */ /* 0x000fc80001784270 */
[----:B------:R-:W-:-:S04]  /*5fb0*/  ISETP.LT.OR P4, PT, R123, 0x3a, P4 ;  /* 0x0000003a7b00780c */ /* 0x000fc80002781670 */
[----:B------:R-:W-:Y:S02]  /*5fc0*/  FSEL R55, R55, -INF , !P4 ;  /* 0xff80000037377808 */ /* 0x000fe40006000000 */
[----:B------:R-:W-:Y:S02]  /*5fd0*/  ISETP.GT.AND P4, PT, R121, 0x48, P2 ;  /* 0x000000487900780c */ /* 0x000fe40001784270 */
[----:B0-----:R-:W-:Y:S02]  /*5fe0*/  FMNMX.FTZ R15, R10, R15, !PT ;  /* 0x0000000f0a0f7209 */ /* 0x001fe40007810000 */
[----:B------:R-:W-:-:S03]  /*5ff0*/  ISETP.LT.OR P4, PT, R123, 0x49, P4 ;  /* 0x000000497b00780c */ /* 0x000fc60002781670 */
[----:B------:R-:W0:Y:S01]  /*6000*/  SHFL.BFLY PT, R8, R15, 0x1, 0x1f ;  /* 0x0c201f000f087f89 */ /* 0x000e2200000e0000 */
[----:B------:R-:W-:Y:S02]  /*6010*/  FSEL R62, R62, -INF , !P4 ;  /* 0xff8000003e3e7808 */ /* 0x000fe40006000000 */
        /* <DEDUP_REMOVED lines=16> */
[--C-:B------:R-:W-:Y:S01]  /*6120*/  FFMA.FTZ R21, R29, UR22, -R10.reuse ;  /* 0x000000161d157c23 */ /* 0x100fe2000801080a */
[----:B------:R-:W-:Y:S01]  /*6130*/  FSEL R29, R26, -INF , !P5 ;  /* 0xff8000001a1d7808 */ /* 0x000fe20006800000 */
[--C-:B------:R-:W-:Y:S01]  /*6140*/  FFMA.FTZ R148, R25, UR22, -R10.reuse ;  /* 0x0000001619947c23 */ /* 0x100fe2000801080a */
[--C-:B------:R-:W-:Y:S01]  /*6150*/  FFMA.FTZ R25, R33, UR22, -R10.reuse ;  /* 0x0000001621197c23 */ /* 0x100fe2000801080a */
[----:B------:R-:W-:Y:S01]  /*6160*/  ISETP.LT.OR P5, PT, R123, 0x2a, P3 ;  /* 0x0000002a7b00780c */ /* 0x000fe20001fa1670 */
[----:B------:R-:W-:Y:S01]  /*6170*/  MUFU.EX2 R15, R15 ;  /* 0x0000000f000f7308 */ /* 0x000fe20000000800 */
        /* <DEDUP_REMOVED lines=35> */
[----:B------:R-:W-:Y:S01]  /*63b0*/  FFMA.FTZ R85, R85, UR22, -R10 ;  /* 0x0000001655557c23 */ /* 0x000fe2000801080a */
[----:B------:R-:W-:Y:S01]  /*63c0*/  FMNMX.FTZ R41, R43, R12, !PT ;  /* 0x0000000c2b297209 */ /* 0x000fe20007810000 */
[----:B------:R-:W-:Y:S01]  /*63d0*/  MUFU.EX2 R148, R148 ;  /* 0x0000009400947308 */ /* 0x000fe20000000800 */
[----:B------:R-:W-:-:S02]  /*63e0*/  ISETP.LT.OR P3, PT, R123, 0x41, P3 ;  /* 0x000000417b00780c */ /* 0x000fc40001f61670 */
[----:B------:R-:W-:Y:S02]  /*63f0*/  FMNMX.FTZ R12, R46, R41, !PT ;  /* 0x000000292e0c7209 */ /* 0x000fe40007810000 */
[----:B------:R-:W-:Y:S02]  /*6400*/  ISETP.LT.OR P5, PT, R123, 0x42, P5 ;  /* 0x000000427b00780c */ /* 0x000fe40002fa1670 */
[----:B------:R-:W-:Y:S01]  /*6410*/  FMNMX.FTZ R41, R47, R12, !PT ;  /* 0x0000000c2f297209 */ /* 0x000fe20007810000 */
[----:B------:R-:W-:Y:S01]  /*6420*/  MUFU.EX2 R150, R150 ;  /* 0x0000009600967308 */ /* 0x000fe20000000800 */
[----:B------:R-:W-:Y:S02]  /*6430*/  FSEL R58, R58, -INF , !P3 ;  /* 0xff8000003a3a7808 */ /* 0x000fe40005800000 */
[----:B------:R-:W-:Y:S01]  /*6440*/  FMNMX.FTZ R12, R50, R41, !PT ;  /* 0x00000029320c7209 */ /* 0x000fe20007810000 */
[----:B------:R-:W-:Y:S01]  /*6450*/  FFMA.FTZ R41, R45, UR22, -R10 ;  /* 0x000000162d297c23 */ /* 0x000fe2000801080a */
[----:B------:R-:W-:-:S02]  /*6460*/  ISETP.GT.AND P3, PT, R121, 0x49, P2 ;  /* 0x000000497900780c */ /* 0x000fc40001764270 */
[----:B------:R-:W-:Y:S01]  /*6470*/  FMNMX.FTZ R45, R51, R12, !PT ;  /* 0x0000000c332d7209 */ /* 0x000fe20007810000 */
[----:B------:R-:W-:Y:S01]  /*6480*/  MUFU.EX2 R21, R21 ;  /* 0x0000001500157308 */ /* 0x000fe20000000800 */
[----:B------:R-:W-:Y:S02]  /*6490*/  FSEL R59, R59, -INF , !P5 ;  /* 0xff8000003b3b7808 */ /* 0x000fe40006800000 */
[----:B------:R-:W-:Y:S02]  /*64a0*/  FMNMX.FTZ R12, R54, R45, !PT ;  /* 0x0000002d360c7209 */ /* 0x000fe40007810000 */
[----:B------:R-:W-:Y:S02]  /*64b0*/  ISETP.GT.AND P5, PT, R121, 0x50, P2 ;  /* 0x000000507900780c */ /* 0x000fe400017a4270 */
[----:B------:R-:W-:Y:S01]  /*64c0*/  FMNMX.FTZ R45, R55, R12, !PT ;  /* 0x0000000c372d7209 */ /* 0x000fe20007810000 */
[----:B------:R-:W-:Y:S01]  /*64d0*/  MUFU.EX2 R144, R144 ;  /* 0x0000009000907308 */ /* 0x000fe20000000800 */
[----:B------:R-:W-:-:S02]  /*64e0*/  ISETP.LT.OR P3, PT, R123, 0x4a, P3 ;  /* 0x0000004a7b00780c */ /* 0x000fc40001f61670 */
[----:B------:R-:W-:Y:S01]  /*64f0*/  FMNMX.FTZ R12, R58, R45, !PT ;  /* 0x0000002d3a0c7209 */ /* 0x000fe20007810000 */
[----:B------:R-:W-:Y:S01]  /*6500*/  FFMA.FTZ R45, R49, UR22, -R10 ;  /* 0x00000016312d7c23 */ /* 0x000fe2000801080a */
[----:B------:R-:W-:Y:S02]  /*6510*/  FSEL R63, R63, -INF , !P3 ;  /* 0xff8000003f3f7808 */ /* 0x000fe40005800000 */
[----:B------:R-:W-:Y:S01]  /*6520*/  FMNMX.FTZ R49, R59, R12, !PT ;  /* 0x0000000c3b317209 */ /* 0x000fe20007810000 */
[----:B------:R-:W-:Y:S01]  /*6530*/  MUFU.EX2 R25, R25 ;  /* 0x0000001900197308 */ /* 0x000fe20000000800 */
[----:B------:R-:W-:Y:S02]  /*6540*/  ISETP.LT.OR P5, PT, R123, 0x51, P5 ;  /* 0x000000517b00780c */ /* 0x000fe40002fa1670 */
[----:B------:R-:W-:Y:S02]  /*6550*/  FMNMX.FTZ R12, R62, R49, !PT ;  /* 0x000000313e0c7209 */ /* 0x000fe40007810000 */
[----:B------:R-:W-:-:S02]  /*6560*/  ISETP.GT.AND P3, PT, R121, 0x58, P2 ;  /* 0x000000587900780c */ /* 0x000fc40001764270 */
[----:B------:R-:W-:Y:S01]  /*6570*/  FSEL R66, R66, -INF , !P5 ;  /* 0xff80000042427808 */ /* 0x000fe20006800000 */
[----:B------:R-:W-:Y:S01]  /*6580*/  MUFU.EX2 R146, R146 ;  /* 0x0000009200927308 */ /* 0x000fe20000000800 */
[----:B------:R-:W-:Y:S02]  /*6590*/  FMNMX.FTZ R49, R63, R12, !PT ;  /* 0x0000000c3f317209 */ /* 0x000fe40007810000 */
[----:B------:R-:W-:Y:S02]  /*65a0*/  ISETP.GT.AND P5, PT, R121, 0x59, P2 ;  /* 0x000000597900780c */ /* 0x000fe400017a4270 */
[----:B------:R-:W-:Y:S02]  /*65b0*/  ISETP.LT.OR P3, PT, R123, 0x59, P3 ;  /* 0x000000597b00780c */ /* 0x000fe40001f61670 */
[----:B------:R-:W-:Y:S01]  /*65c0*/  FMNMX.FTZ R12, R66, R49, !PT ;  /* 0x00000031420c7209 */ /* 0x000fe20007810000 */
[----:B------:R-:W-:Y:S01]  /*65d0*/  FFMA.FTZ R49, R53, UR22, -R10 ;  /* 0x0000001635317c23 */ /* 0x000fe2000801080a */
[----:B------:R-:W-:Y:S01]  /*65e0*/  ISETP.LT.OR P5, PT, R123, 0x5a, P5 ;  /* 0x0000005a7b00780c */ /* 0x000fe20002fa1670 */
[----:B------:R-:W-:Y:S01]  /*65f0*/  MUFU.EX2 R33, R33 ;  /* 0x0000002100217308 */ /* 0x000fe20000000800 */
[----:B------:R-:W-:-:S02]  /*6600*/  FSEL R70, R70, -INF , !P3 ;  /* 0xff80000046467808 */ /* 0x000fc40005800000 */
[----:B------:R-:W-:Y:S02]  /*6610*/  FMNMX.FTZ R53, R67, R12, !PT ;  /* 0x0000000c43357209 */ /* 0x000fe40007810000 */
[----:B------:R-:W-:Y:S02]  /*6620*/  ISETP.GT.AND P3, PT, R121, 0x61, P2 ;  /* 0x000000617900780c */ /* 0x000fe40001764270 */
[----:B------:R-:W-:Y:S01]  /*6630*/  FSEL R71, R71, -INF , !P5 ;  /* 0xff80000047477808 */ /* 0x000fe20006800000 */
[----:B------:R-:W-:Y:S01]  /*6640*/  MUFU.EX2 R140, R140 ;  /* 0x0000008c008c7308 */ /* 0x000fe20000000800 */
[----:B------:R-:W-:Y:S02]  /*6650*/  FMNMX.FTZ R12, R70, R53, !PT ;  /* 0x00000035460c7209 */ /* 0x000fe40007810000 */
[----:B------:R-:W-:Y:S02]  /*6660*/  ISETP.GT.AND P5, PT, R121, 0x68, P2 ;  /* 0x000000687900780c */ /* 0x000fe400017a4270 */
[----:B------:R-:W-:-:S02]  /*6670*/  ISETP.LT.OR P3, PT, R123, 0x62, P3 ;  /* 0x000000627b00780c */ /* 0x000fc40001f61670 */
[----:B------:R-:W-:Y:S01]  /*6680*/  FMNMX.FTZ R53, R71, R12, !PT ;  /* 0x0000000c47357209 */ /* 0x000fe20007810000 */
[----:B------:R-:W-:Y:S01]  /*6690*/  MUFU.EX2 R37, R37 ;  /* 0x0000002500257308 */ /* 0x000fe20000000800 */
[----:B------:R-:W-:Y:S02]  /*66a0*/  FSEL R75, R75, -INF , !P3 ;  /* 0xff8000004b4b7808 */ /* 0x000fe40005800000 */
[----:B------:R-:W-:Y:S02]  /*66b0*/  ISETP.LT.OR P5, PT, R123, 0x69, P5 ;  /* 0x000000697b00780c */ /* 0x000fe40002fa1670 */
[----:B------:R-:W-:Y:S01]  /*66c0*/  FMNMX.FTZ R12, R74, R53, !PT ;  /* 0x000000354a0c7209 */ /* 0x000fe20007810000 */
[----:B------:R-:W-:Y:S01]  /*66d0*/  FFMA.FTZ R53, R57, UR22, -R10 ;  /* 0x0000001639357c23 */ /* 0x000fe2000801080a */
[----:B------:R-:W-:Y:S01]  /*66e0*/  ISETP.GT.AND P3, PT, R121, 0x70, P2 ;  /* 0x000000707900780c */ /* 0x000fe20001764270 */
[----:B------:R-:W-:Y:S01]  /*66f0*/  MUFU.EX2 R142, R142 ;  /* 0x0000008e008e7308 */ /* 0x000fe20000000800 */
[----:B------:R-:W-:-:S02]  /*6700*/  FSEL R78, R78, -INF , !P5 ;  /* 0xff8000004e4e7808 */ /* 0x000fc40006800000 */
[----:B------:R-:W-:Y:S02]  /*6710*/  FMNMX.FTZ R57, R75, R12, !PT ;  /* 0x0000000c4b397209 */ /* 0x000fe40007810000 */
        /* <DEDUP_REMOVED lines=10> */
[----:B------:R-:W-:Y:S01]  /*67c0*/  FMNMX.FTZ R12, R82, R57, !PT ;  /* 0x00000039520c7209 */ /* 0x000fe20007810000 */
[----:B------:R-:W-:Y:S01]  /*67d0*/  FFMA.FTZ R57, R61, UR22, -R10 ;  /* 0x000000163d397c23 */ /* 0x000fe2000801080a */
[----:B------:R-:W-:Y:S01]  /*67e0*/  ISETP.LT.OR P2, PT, R123, 0x7a, P2 ;  /* 0x0000007a7b00780c */ /* 0x000fe20001741670 */
[----:B------:R-:W-:Y:S01]  /*67f0*/  MUFU.EX2 R45, R45 ;  /* 0x0000002d002d7308 */ /* 0x000fe20000000800 */
[----:B------:R-:W-:-:S02]  /*6800*/  FSEL R86, R86, -INF , !P4 ;  /* 0xff80000056567808 */ /* 0x000fc40006000000 */
[----:B------:R-:W-:Y:S02]  /*6810*/  FMNMX.FTZ R61, R83, R12, !PT ;  /* 0x0000000c533d7209 */ /* 0x000fe40007810000 */
[----:B------:R-:W-:Y:S02]  /*6820*/  FSEL R87, R87, -INF , !P2 ;  /* 0xff80000057577808 */ /* 0x000fe40005000000 */
[----:B------:R-:W-:Y:S01]  /*6830*/  FMNMX.FTZ R12, R86, R61, !PT ;  /* 0x0000003d560c7209 */ /* 0x000fe20007810000 */
[--C-:B------:R-:W-:Y:S01]  /*6840*/  FFMA.FTZ R61, R65, UR22, -R10.reuse ;  /* 0x00000016413d7c23 */ /* 0x100fe2000801080a */
[--C-:B------:R-:W-:Y:S01]  /*6850*/  FFMA.FTZ R65, R69, UR22, -R10.reuse ;  /* 0x0000001645417c23 */ /* 0x100fe2000801080a */
[--C-:B------:R-:W-:Y:S01]  /*6860*/  FFMA.FTZ R69, R73, UR22, -R10.reuse ;  /* 0x0000001649457c23 */ /* 0x100fe2000801080a */
[----:B------:R-:W-:Y:S01]  /*6870*/  FMNMX.FTZ R12, R87, R12, !PT ;  /* 0x0000000c570c7209 */ /* 0x000fe20007810000 */
[--C-:B------:R-:W-:Y:S01]  /*6880*/  FFMA.FTZ R73, R77, UR22, -R10.reuse ;  /* 0x000000164d497c23 */ /* 0x100fe2000801080a */
[----:B------:R-:W-:Y:S01]  /*6890*/  FFMA.FTZ R77, R81, UR22, -R10 ;  /* 0x00000016514d7c23 */ /* 0x000fe2000801080a */
[----:B------:R-:W-:Y:S01]  /*68a0*/  FSEL R81, R8, RZ, P6 ;  /* 0x000000ff08517208 */ /* 0x000fe20003000000 */
[----:B------:R-:W-:Y:S01]  /*68b0*/  MUFU.EX2 R138, R138 ;  /* 0x0000008a008a7308 */ /* 0x000fe20000000800 */
[----:B------:R-:W0:Y:S03]  /*68c0*/  SHFL.BFLY PT, R121, R12, 0x2, 0x1f ;  /* 0x0c401f000c797f89 */ /* 0x000e2600000e0000 */
[----:B------:R-:W-:-:S04]  /*68d0*/  FADD.FTZ R2, -R81, R2 ;  /* 0x0000000251027221 */ /* 0x000fc80000010100 */
[----:B------:R-:W-:Y:S01]  /*68e0*/  FMUL.FTZ R2, R2, UR22 ;  /* 0x0000001602027c20 */ /* 0x000fe20008410000 */
[----:B------:R-:W-:Y:S08]  /*68f0*/  MUFU.EX2 R49, R49 ;  /* 0x0000003100317308 */ /* 0x000ff00000000800 */
[----:B------:R-:W1:Y:S01]  /*6900*/  MUFU.EX2 R2, R2 ;  /* 0x0000000200027308 */ /* 0x000e620000000800 */
[----:B0-----:R-:W-:-:S07]  /*6910*/  FMNMX.FTZ R121, R12, R121, !PT ;  /* 0x000000790c797209 */ /* 0x001fce0007810000 */
[----:B------:R-:W-:Y:S01]  /*6920*/  MUFU.EX2 R132, R132 ;  /* 0x0000008400847308 */ /* 0x000fe20000000800 */
[----:B------:R-:W0:Y:S07]  /*6930*/  SHFL.BFLY PT, R12, R121, 0x1, 0x1f ;  /* 0x0c201f00790c7f89 */ /* 0x000e2e00000e0000 */
[----:B------:R-:W-:Y:S01]  /*6940*/  MUFU.EX2 R53, R53 ;  /* 0x0000003500357308 */ /* 0x000fe20000000800 */
[-C--:B-1----:R-:W-:Y:S01]  /*6950*/  FMUL.FTZ R88, R88, R2.reuse ;  /* 0x0000000258587220 */ /* 0x082fe20000410000 */
        /* <DEDUP_REMOVED lines=16> */
[----:B------:R-:W-:Y:S01]  /*6a60*/  FMUL.FTZ R117, R117, R2 ;  /* 0x0000000275757220 */ /* 0x000fe20000410000 */
[----:B0-----:R-:W-:-:S04]  /*6a70*/  FMNMX.FTZ R10, R121, R12, !PT ;  /* 0x0000000c790a7209 */ /* 0x001fc80007810000 */
[C---:B------:R-:W-:Y:S01]  /*6a80*/  FSETP.NEU.FTZ.AND P2, PT, R10.reuse, -INF , PT ;  /* 0xff8000000a00780b */ /* 0x040fe20003f5d000 */
[----:B------:R-:W-:Y:S01]  /*6a90*/  FMUL.FTZ R40, R10, UR22 ;  /* 0x000000160a287c20 */ /* 0x000fe20008410000 */
[----:B------:R-:W-:Y:S04]  /*6aa0*/  MUFU.EX2 R128, R128 ;  /* 0x0000008000807308 */ /* 0x000fe80000000800 */
[----:B------:R-:W-:-:S04]  /*6ab0*/  FSEL R40, R40, RZ, P2 ;  /* 0x000000ff28287208 */ /* 0x000fc80001000000 */
[----:B------:R-:W-:Y:S01]  /*6ac0*/  MUFU.EX2 R61, R61 ;  /* 0x0000003d003d7308 */ /* 0x000fe20000000800 */
        /* <DEDUP_REMOVED lines=17> */
[----:B------:R-:W-:Y:S01]  /*6be0*/  FADD.FTZ R6, R144, R29 ;  /* 0x0000001d90067221 */ /* 0x000fe20000010000 */
[--C-:B------:R-:W-:Y:S01]  /*6bf0*/  FFMA.FTZ R26, R43, UR22, -R40.reuse ;  /* 0x000000162b1a7c23 */ /* 0x100fe20008010828 */
[----:B------:R-:W-:Y:S01]  /*6c00*/  FMUL.FTZ R0, R27, UR22 ;  /* 0x000000161b007c20 */ /* 0x000fe20008410000 */
[----:B------:R-:W-:Y:S01]  /*6c10*/  FFMA.FTZ R143, R46, UR22, -R40 ;  /* 0x000000162e8f7c23 */ /* 0x000fe20008010828 */
[----:B------:R-:W-:Y:S01]  /*6c20*/  FADD.FTZ R29, R25, R6 ;  /* 0x00000006191d7221 */ /* 0x000fe20000010000 */
        /* <DEDUP_REMOVED lines=10> */
[----:B------:R-:W0:Y:S01]  /*6cd0*/  MUFU.EX2 R0, R0 ;  /* 0x0000000000007308 */ /* 0x000e220000000800 */
[----:B------:R-:W-:Y:S01]  /*6ce0*/  FADD.FTZ R6, R140, R27 ;  /* 0x0000001b8c067221 */ /* 0x000fe20000010000 */
[--C-:B------:R-:W-:Y:S01]  /*6cf0*/  FFMA.FTZ R135, R62, UR22, -R40.reuse ;  /* 0x000000163e877c23 */ /* 0x100fe20008010828 */
[----:B------:R-:W-:Y:S01]  /*6d00*/  F2FP.F16.F32.PACK_AB R148, R148, R15 ;  /* 0x0000000f9494723e */ /* 0x000fe200000000ff */
        /* <DEDUP_REMOVED lines=13> */
[----:B0-----:R-:W-:Y:S01]  /*6de0*/  FFMA.FTZ R5, R0, R5, R149 ;  /* 0x0000000500057223 */ /* 0x001fe20000010095 */
[----:B------:R-:W-:Y:S01]  /*6df0*/  FADD.FTZ R38, R136, R27 ;  /* 0x0000001b88267221 */ /* 0x000fe20000010000 */
[--C-:B------:R-:W-:Y:S01]  /*6e00*/  FFMA.FTZ R83, R83, UR22, -R40.reuse ;  /* 0x0000001653537c23 */ /* 0x100fe20008010828 */
[----:B------:R-:W-:Y:S01]  /*6e10*/  FFMA.FTZ R86, R86, UR22, -R40 ;  /* 0x0000001656567c23 */ /* 0x000fe20008010828 */
[----:B------:R-:W-:Y:S01]  /*6e20*/  FADD.FTZ R6, R12, R5 ;  /* 0x000000050c067221 */ /* 0x000fe20000010000 */
[----:B------:R-:W-:Y:S01]  /*6e30*/  FADD.FTZ R27, R45, R38 ;  /* 0x000000262d1b7221 */ /* 0x000fe20000010000 */
[----:B------:R-:W-:Y:S01]  /*6e40*/  FFMA.FTZ R38, R67, UR22, -R40 ;  /* 0x0000001643267c23 */ /* 0x000fe20008010828 */
[----:B------:R-:W0:Y:S01]  /*6e50*/  MUFU.EX2 R20, R20 ;  /* 0x0000001400147308 */ /* 0x000e220000000800 */
[----:B------:R-:W-:Y:S01]  /*6e60*/  FADD.FTZ R5, R151, R6 ;  /* 0x0000000697057221 */ /* 0x000fe20000010000 */
[----:B------:R-:W-:Y:S01]  /*6e70*/  FADD.FTZ R42, R138, R27 ;  /* 0x0000001b8a2a7221 */ /* 0x000fe20000010000 */
[----:B------:R-:W-:Y:S01]  /*6e80*/  IMAD.U32 R29, RZ, RZ, UR39 ;  /* 0x00000027ff1d7e24 */ /* 0x000fe2000f8e00ff */
[----:B------:R-:W-:Y:S01]  /*6e90*/  ISETP.GT.AND P2, PT, R3, UR27, PT ;  /* 0x0000001b03007c0c */ /* 0x000fe2000bf44270 */
[----:B-1----:R-:W-:Y:S01]  /*6ea0*/  FADD.FTZ R6, R14, R5 ;  /* 0x000000050e067221 */ /* 0x002fe20000010000 */
[----:B------:R-:W-:Y:S01]  /*6eb0*/  FADD.FTZ R27, R49, R42 ;  /* 0x0000002a311b7221 */ /* 0x000fe20000010000 */
[----:B------:R-:W-:Y:S01]  /*6ec0*/  FFMA.FTZ R42, R71, UR22, -R40 ;  /* 0x00000016472a7c23 */ /* 0x000fe20008010828 */
[----:B------:R-:W1:Y:S01]  /*6ed0*/  MUFU.EX2 R147, R147 ;  /* 0x0000009300937308 */ /* 0x000e620000000800 */
[----:B--2---:R-:W-:Y:S01]  /*6ee0*/  FADD.FTZ R5, R145, R6 ;  /* 0x0000000691057221 */ /* 0x004fe20000010000 */
[----:B------:R-:W-:Y:S01]  /*6ef0*/  FADD.FTZ R44, R132, R27 ;  /* 0x0000001b842c7221 */ /* 0x000fe20000010000 */
[----:B------:R-:W-:Y:S01]  /*6f00*/  FFMA.FTZ R40, R87, UR22, -R40 ;  /* 0x0000001657287c23 */ /* 0x000fe20008010828 */
[----:B------:R-:W-:Y:S01]  /*6f10*/  @!P1 LEA R29, R29, UR45, 0x3 ;  /* 0x0000002d1d1d9c11 */ /* 0x000fe2000f8e18ff */
[----:B------:R-:W-:Y:S01]  /*6f20*/  UMOV UR39, UR26 ;  /* 0x0000001a00277c82 */ /* 0x000fe20008000000 */
[----:B------:R-:W-:Y:S01]  /*6f30*/  FADD.FTZ R27, R53, R44 ;  /* 0x0000002c351b7221 */ /* 0x000fe20000010000 */
[----:B------:R-:W-:Y:S01]  /*6f40*/  FMUL.FTZ R90, R90, R0 ;  /* 0x000000005a5a7220 */ /* 0x000fe20000410000 */
[----:B------:R-:W2:Y:S01]  /*6f50*/  MUFU.EX2 R24, R24 ;  /* 0x0000001800187308 */ /* 0x000ea20000000800 */
[----:B0-----:R-:W-:Y:S01]  /*6f60*/  FADD.FTZ R6, R20, R5 ;  /* 0x0000000514067221 */ /* 0x001fe20000010000 */
[----:B------:R-:W-:Y:S01]  /*6f70*/  FADD.FTZ R44, R134, R27 ;  /* 0x0000001b862c7221 */ /* 0x000fe20000010000 */
[----:B------:R-:W-:-:S02]  /*6f80*/  @!P1 VIADD R29, R29, 0x16860 ;  /* 0x000168601d1d9836 */ /* 0x000fc40000000000 */
[-C--:B------:R-:W-:Y:S01]  /*6f90*/  FMUL.FTZ R91, R91, R0.reuse ;  /* 0x000000005b5b7220 */ /* 0x080fe20000410000 */
[-C--:B------:R-:W-:Y:S01]  /*6fa0*/  FMUL.FTZ R94, R94, R0.reuse ;  /* 0x000000005e5e7220 */ /* 0x080fe20000410000 */
[----:B------:R-:W-:Y:S01]  /*6fb0*/  FADD.FTZ R27, R57, R44 ;  /* 0x0000002c391b7221 */ /* 0x000fe20000010000 */
[-C--:B------:R-:W-:Y:S01]  /*6fc0*/  FMUL.FTZ R95, R95, R0.reuse ;  /* 0x000000005f5f7220 */ /* 0x080fe20000410000 */
[----:B------:R-:W0:Y:S01]  /*6fd0*/  MUFU.EX2 R141, R141 ;  /* 0x0000008d008d7308 */ /* 0x000e220000000800 */
[----:B-1----:R-:W-:Y:S01]  /*6fe0*/  FADD.FTZ R5, R147, R6 ;  /* 0x0000000693057221 */ /* 0x002fe20000010000 */
[----:B------:R-:W-:Y:S01]  /*6ff0*/  FADD.FTZ R44, R128, R27 ;  /* 0x0000001b802c7221 */ /* 0x000fe20000010000 */
[----:B------:R-:W-:Y:S01]  /*7000*/  @!P1 PRMT R29, RZ, 0x654, R29 ;  /* 0x00000654ff1d9816 */ /* 0x000fe2000000001d */
[-C--:B------:R-:W-:Y:S01]  /*7010*/  FMUL.FTZ R98, R98, R0.reuse ;  /* 0x0000000062627220 */ /* 0x080fe20000410000 */
[-C--:B------:R-:W-:Y:S01]  /*7020*/  FMUL.FTZ R99, R99, R0.reuse ;  /* 0x0000000063637220 */ /* 0x080fe20000410000 */
[----:B------:R-:W-:Y:S01]  /*7030*/  FADD.FTZ R27, R61, R44 ;  /* 0x0000002c3d1b7221 */ /* 0x000fe20000010000 */
[----:B------:R1:W-:Y:S01]  /*7040*/  @!P1 SYNCS.ARRIVE.TRANS64.RED.A1T0 RZ, [R29+URZ], RZ ;  /* 0x000000ff1dff99a7 */ /* 0x0003e2000810043f */
        /* <DEDUP_REMOVED lines=13> */
[----:B------:R-:W-:Y:S01]  /*7120*/  FMUL.FTZ R119, R119, R0 ;  /* 0x0000000077777220 */ /* 0x000fe20000410000 */
[----:B------:R-:W-:Y:S01]  /*7130*/  F2FP.F16.F32.PACK_AB R150, R21, R150 ;  /* 0x000000961596723e */ /* 0x000fe200000000ff */
[----:B------:R-:W-:Y:S01]  /*7140*/  VIADD R3, R3, 0xffffffff ;  /* 0xffffffff03037836 */ /* 0x000fe20000000000 */
[----:B------:R-:W0:Y:S01]  /*7150*/  MUFU.EX2 R28, R28 ;  /* 0x0000001c001c7308 */ /* 0x000e220000000800 */
[----:B---3--:R-:W-:Y:S01]  /*7160*/  FADD.FTZ R6, R26, R5 ;  /* 0x000000051a067221 */ /* 0x008fe20000010000 */
[----:B------:R-:W-:Y:S01]  /*7170*/  F2FP.F16.F32.PACK_AB R144, R25, R144 ;  /* 0x000000901990723e */ /* 0x000fe200000000ff */
[----:B------:R-:W-:Y:S01]  /*7180*/  IMAD.MOV.U32 R2, RZ, RZ, R8 ;  /* 0x000000ffff027224 */ /* 0x000fe200078e0008 */
[----:B------:R-:W-:Y:S01]  /*7190*/  F2FP.F16.F32.PACK_AB R146, R33, R146 ;  /* 0x000000922192723e */ /* 0x000fe200000000ff */
[----:B------:R-:W-:Y:S01]  /*71a0*/  IMAD.MOV.U32 R0, RZ, RZ, R10 ;  /* 0x000000ffff007224 */ /* 0x000fe200078e000a */
[----:B------:R-:W-:-:S02]  /*71b0*/  F2FP.F16.F32.PACK_AB R140, R37, R140 ;  /* 0x0000008c258c723e */ /* 0x000fc400000000ff */
[----:B------:R-:W3:Y:S01]  /*71c0*/  MUFU.EX2 R130, R130 ;  /* 0x0000008200827308 */ /* 0x000ee20000000800 */
[----:B--2---:R-:W-:Y:S01]  /*71d0*/  FADD.FTZ R5, R143, R6 ;  /* 0x000000068f057221 */ /* 0x004fe20000010000 */
[----:B------:R-:W-:Y:S02]  /*71e0*/  F2FP.F16.F32.PACK_AB R142, R41, R142 ;  /* 0x0000008e298e723e */ /* 0x000fe400000000ff */
[----:B------:R-:W-:Y:S02]  /*71f0*/  F2FP.F16.F32.PACK_AB R136, R45, R136 ;  /* 0x000000882d88723e */ /* 0x000fe400000000ff */
[----:B------:R-:W-:Y:S02]  /*7200*/  F2FP.F16.F32.PACK_AB R138, R49, R138 ;  /* 0x0000008a318a723e */ /* 0x000fe400000000ff */
[----:B------:R-:W2:Y:S01]  /*7210*/  MUFU.EX2 R137, R137 ;  /* 0x0000008900897308 */ /* 0x000ea20000000800 */
[----:B0-----:R-:W-:Y:S01]  /*7220*/  FADD.FTZ R6, R28, R5 ;  /* 0x000000051c067221 */ /* 0x001fe20000010000 */
[----:B------:R-:W-:-:S02]  /*7230*/  F2FP.F16.F32.PACK_AB R132, R53, R132 ;  /* 0x000000843584723e */ /* 0x000fc400000000ff */
[----:B------:R-:W-:Y:S02]  /*7240*/  F2FP.F16.F32.PACK_AB R134, R57, R134 ;  /* 0x000000863986723e */ /* 0x000fe400000000ff */
[----:B------:R-:W-:Y:S02]  /*7250*/  F2FP.F16.F32.PACK_AB R128, R61, R128 ;  /* 0x000000803d80723e */ /* 0x000fe400000000ff */
[----:B------:R-:W0:Y:S01]  /*7260*/  MUFU.EX2 R65, R65 ;  /* 0x0000004100417308 */ /* 0x000e220000000800 */
[----:B---3--:R-:W-:Y:S01]  /*7270*/  FADD.FTZ R44, R130, R27 ;  /* 0x0000001b822c7221 */ /* 0x008fe20000010000 */
[----:B------:R-:W-:Y:S02]  /*7280*/  F2FP.F16.F32.PACK_AB R149, R12, R149 ;  /* 0x000000950c95723e */ /* 0x000fe400000000ff */
[----:B------:R-:W-:Y:S02]  /*7290*/  F2FP.F16.F32.PACK_AB R151, R14, R151 ;  /* 0x000000970e97723e */ /* 0x000fe400000000ff */
[----:B------:R-:W-:-:S02]  /*72a0*/  F2FP.F16.F32.PACK_AB R145, R20, R145 ;  /* 0x000000911491723e */ /* 0x000fc400000000ff */
[----:B------:R-:W3:Y:S01]  /*72b0*/  MUFU.EX2 R30, R30 ;  /* 0x0000001e001e7308 */ /* 0x000ee20000000800 */
[----:B--2---:R-:W-:Y:S01]  /*72c0*/  FADD.FTZ R5, R137, R6 ;  /* 0x0000000689057221 */ /* 0x004fe20000010000 */
[----:B------:R-:W-:Y:S02]  /*72d0*/  F2FP.F16.F32.PACK_AB R147, R24, R147 ;  /* 0x000000931893723e */ /* 0x000fe400000000ff */
[----:B------:R-:W-:Y:S02]  /*72e0*/  F2FP.F16.F32.PACK_AB R141, R26, R141 ;  /* 0x0000008d1a8d723e */ /* 0x000fe400000000ff */
[----:B------:R-:W-:Y:S02]  /*72f0*/  F2FP.F16.F32.PACK_AB R143, R28, R143 ;  /* 0x0000008f1c8f723e */ /* 0x000fe400000000ff */
[----:B------:R-:W2:Y:S01]  /*7300*/  MUFU.EX2 R124, R124 ;  /* 0x0000007c007c7308 */ /* 0x000ea20000000800 */
[C---:B0-----:R-:W-:Y:S01]  /*7310*/  FADD.FTZ R15, R65.reuse, R44 ;  /* 0x0000002c410f7221 */ /* 0x041fe20000010000 */
[----:B------:R-:W-:-:S06]  /*7320*/  F2FP.F16.F32.PACK_AB R130, R65, R130 ;  /* 0x000000824182723e */ /* 0x000fcc00000000ff */
[----:B------:R-:W0:Y:S01]  /*7330*/  MUFU.EX2 R139, R139 ;  /* 0x0000008b008b7308 */ /* 0x000e220000000800 */
[C---:B---3--:R-:W-:Y:S01]  /*7340*/  FADD.FTZ R6, R30.reuse, R5 ;  /* 0x000000051e067221 */ /* 0x048fe20000010000 */
[----:B------:R-:W-:-:S06]  /*7350*/  F2FP.F16.F32.PACK_AB R137, R30, R137 ;  /* 0x000000891e89723e */ /* 0x000fcc00000000ff */
[----:B------:R-:W3:Y:S01]  /*7360*/  MUFU.EX2 R69, R69 ;  /* 0x0000004500457308 */ /* 0x000ee20000000800 */
[----:B--2---:R-:W-:-:S07]  /*7370*/  FADD.FTZ R44, R124, R15 ;  /* 0x0000000f7c2c7221 */ /* 0x004fce0000010000 */
[----:B------:R-:W2:Y:S01]  /*7380*/  MUFU.EX2 R32, R32 ;  /* 0x0000002000207308 */ /* 0x000ea20000000800 */
[----:B0-----:R-:W-:-:S07]  /*7390*/  FADD.FTZ R5, R139, R6 ;  /* 0x000000068b057221 */ /* 0x001fce0000010000 */
[----:B------:R-:W0:Y:S01]  /*73a0*/  MUFU.EX2 R126, R126 ;  /* 0x0000007e007e7308 */ /* 0x000e220000000800 */
[C---:B---3--:R-:W-:Y:S01]  /*73b0*/  FADD.FTZ R15, R69.reuse, R44 ;  /* 0x0000002c450f7221 */ /* 0x048fe20000010000 */
[----:B------:R-:W-:-:S06]  /*73c0*/  F2FP.F16.F32.PACK_AB R124, R69, R124 ;  /* 0x0000007c457c723e */ /* 0x000fcc00000000ff */
[----:B------:R-:W3:Y:S01]  /*73d0*/  MUFU.EX2 R133, R133 ;  /* 0x0000008500857308 */ /* 0x000ee20000000800 */
[C---:B--2---:R-:W-:Y:S01]  /*73e0*/  FADD.FTZ R6, R32.reuse, R5 ;  /* 0x0000000520067221 */ /* 0x044fe20000010000 */
[----:B------:R-:W-:-:S06]  /*73f0*/  F2FP.F16.F32.PACK_AB R139, R32, R139 ;  /* 0x0000008b208b723e */ /* 0x000fcc00000000ff */
[----:B------:R-:W2:Y:S01]  /*7400*/  MUFU.EX2 R73, R73 ;  /* 0x0000004900497308 */ /* 0x000ea20000000800 */
[----:B0-----:R-:W-:-:S07]  /*7410*/  FADD.FTZ R44, R126, R15 ;  /* 0x0000000f7e2c7221 */ /* 0x001fce0000010000 */
[----:B------:R-:W0:Y:S01]  /*7420*/  MUFU.EX2 R34, R34 ;  /* 0x0000002200227308 */ /* 0x000e220000000800 */
[----:B---3--:R-:W-:-:S07]  /*7430*/  FADD.FTZ R5, R133, R6 ;  /* 0x0000000685057221 */ /* 0x008fce0000010000 */
[----:B------:R-:W3:Y:S01]  /*7440*/  MUFU.EX2 R120, R120 ;  /* 0x0000007800787308 */ /* 0x000ee20000000800 */
[C---:B--2---:R-:W-:Y:S01]  /*7450*/  FADD.FTZ R15, R73.reuse, R44 ;  /* 0x0000002c490f7221 */ /* 0x044fe20000010000 */
[----:B------:R-:W-:-:S06]  /*7460*/  F2FP.F16.F32.PACK_AB R126, R73, R126 ;  /* 0x0000007e497e723e */ /* 0x000fcc00000000ff */
[----:B------:R-:W2:Y:S01]  /*7470*/  MUFU.EX2 R135, R135 ;  /* 0x0000008700877308 */ /* 0x000ea20000000800 */
[C---:B0-----:R-:W-:Y:S01]  /*7480*/  FADD.FTZ R6, R34.reuse, R5 ;  /* 0x0000000522067221 */ /* 0x041fe20000010000 */
[----:B------:R-:W-:-:S06]  /*7490*/  F2FP.F16.F32.PACK_AB R133, R34, R133 ;  /* 0x000000852285723e */ /* 0x000fcc00000000ff */
[----:B------:R-:W0:Y:S01]  /*74a0*/  MUFU.EX2 R77, R77 ;  /* 0x0000004d004d7308 */ /* 0x000e220000000800 */
[----:B---3--:R-:W-:-:S07]  /*74b0*/  FADD.FTZ R44, R120, R15 ;  /* 0x0000000f782c7221 */ /* 0x008fce0000010000 */
[----:B------:R-:W3:Y:S01]  /*74c0*/  MUFU.EX2 R36, R36 ;  /* 0x0000002400247308 */ /* 0x000ee20000000800 */
[----:B--2---:R-:W-:-:S07]  /*74d0*/  FADD.FTZ R5, R135, R6 ;  /* 0x0000000687057221 */ /* 0x004fce0000010000 */
        /* <DEDUP_REMOVED lines=34> */
[----:B---3--:R-:W-:Y:S01]  /*7700*/  FADD.FTZ R44, R123, R44 ;  /* 0x0000002c7b2c7221 */ /* 0x008fe20000010000 */
[C---:B--2---:R-:W-:Y:S01]  /*7710*/  FADD.FTZ R6, R81.reuse, R6 ;  /* 0x0000000651067221 */ /* 0x044fe20000010000 */
[----:B------:R-:W-:Y:S02]  /*7720*/  F2FP.F16.F32.PACK_AB R122, R81, R122 ;  /* 0x0000007a517a723e */ /* 0x000fe400000000ff */
[C---:B0-----:R-:W-:Y:S01]  /*7730*/  FADD.FTZ R5, R40.reuse, R44 ;  /* 0x0000002c28057221 */ /* 0x041fe20000010000 */
[----:B------:R-:W-:Y:S01]  /*7740*/  F2FP.F16.F32.PACK_AB R123, R40, R123 ;  /* 0x0000007b287b723e */ /* 0x000fe200000000ff */
[----:B-1----:R-:W-:Y:S06]  /*7750*/  @P2 BRA `(.L_x_11358) ;  /* 0xffffffd000d42947 */ /* 0x002fec000383ffff */
[----:B------:R-:W-:Y:S01]  /*7760*/  IMAD.MOV.U32 R0, RZ, RZ, R10 ;  /* 0x000000ffff007224 */ /* 0x000fe200078e000a */
[----:B------:R-:W-:Y:S01]  /*7770*/  UMOV UR39, UR26 ;  /* 0x0000001a00277c82 */ /* 0x000fe20008000000 */
[----:B------:R-:W-:Y:S01]  /*7780*/  IMAD.MOV.U32 R2, RZ, RZ, R8 ;  /* 0x000000ffff027224 */ /* 0x000fe200078e0008 */
[----:B------:R-:W-:-:S06]  /*7790*/  UMOV UR38, UR25 ;  /* 0x0000001900267c82 */ /* 0x000fcc0008000000 */
.L_x_11341:
        /* <DEDUP_REMOVED lines=18> */
.L_x_11360:
[----:B------:R-:W-:-:S11]  /*78c0*/  UISETP.NE.AND UP0, UPT, UR11, 0x1, UPT ;  /* 0x000000010b00788c */ /* 0x000fd6000bf05270 */
[----:B------:R-:W-:Y:S02]  /*78d0*/  @UP0 ULDC.64 UR14, c[0x0][0x9e8] ;  /* 0x00027a00000e0ab9 */ /* 0x000fe40000000a00 */
[----:B------:R-:W-:-:S04]  /*78e0*/  UIMAD.WIDE.U32 UR6, UR10, UR14, URZ ;  /* 0x0000000e0a0672a5 */ /* 0x000fc8000f8e003f */
[----:B------:R-:W-:-:S12]  /*78f0*/  @UP0 USHF.R.U32.HI UR10, URZ, UR15, UR7 ;  /* 0x0000000f3f0a0299 */ /* 0x000fd80008011607 */
.L_x_11361:
[----:B------:R-:W-:-:S04]  /*7900*/  UIMAD UR10, UR10, UR11, URZ ;  /* 0x0000000b0a0a72a4 */ /* 0x000fc8000f8e023f */
[----:B------:R-:W-:-:S04]  /*7910*/  UISETP.LT.AND UP0, UPT, UR23, UR10, UPT ;  /* 0x0000000a1700728c */ /* 0x000fc8000bf01270 */
[----:B------:R-:W-:-:S12]  /*7920*/  USEL UR23, UR23, UR10, !UP0 ;  /* 0x0000000a17177287 */ /* 0x000fd8000c000000 */
.L_x_11359:
        /* <DEDUP_REMOVED lines=13> */
.L_x_11371:
        /* <DEDUP_REMOVED lines=9> */
.L_x_11364:
[----:B------:R-:W-:Y:S01]  /*7a90*/  ULEA UR6, UR39, UR45, 0x3 ;  /* 0x0000002d27067291 */ /* 0x000fe2000f8e183f */
[----:B------:R-:W-:-:S05]  /*7aa0*/  IMAD.U32 R0, RZ, RZ, UR38 ;  /* 0x00000026ff007e24 */ /* 0x000fca000f8e00ff */
[----:B------:R-:W-:-:S04]  /*7ab0*/  SHF.L.U32 R0, R0, 0x1f, RZ ;  /* 0x0000001f00007819 */ /* 0x000fc800000006ff */
[----:B------:R0:W1:Y:S01]  /*7ac0*/  SYNCS.PHASECHK.TRANS64.TRYWAIT P2, [UR6+0x16830], R0 ;  /* 0x01683000ff0075a7 */ /* 0x0000620008040146 */
[----:B------:R-:W-:Y:S05]  /*7ad0*/  @!P0 BRA `(.L_x_11365) ;  /* 0x0000000000048947 */ /* 0x000fea0003800000 */
[----:B------:R-:W-:Y:S01]  /*7ae0*/  BPT.TRAP 0x1 ;  /* 0x000000040000795c */ /* 0x000fe20000300000 */
.L_x_11365:
[----:B-1----:R-:W-:Y:S05]  /*7af0*/  @P2 BRA `(.L_x_11363) ;  /* 0x0000000000082947 */ /* 0x002fea0003800000 */
[----:B------:R-:W1:Y:S02]  /*7b00*/  SYNCS.PHASECHK.TRANS64.TRYWAIT P2, [UR6+0x16830], R0 ;  /* 0x01683000ff0075a7 */ /* 0x000e640008040146 */
[----:B-1----:R-:W-:Y:S05]  /*7b10*/  @!P2 BRA `(.L_x_11366) ;  /* 0x000000b00054a947 */ /* 0x002fea0003800000 */
.L_x_11363:
        /* <DEDUP_REMOVED lines=27> */
.L_x_11368:
[----:B------:R-:W-:Y:S01]  /*7cd0*/  ULEA UR6, UR23, UR45, 0x3 ;  /* 0x0000002d17067291 */ /* 0x000fe2000f8e183f */
[----:B------:R-:W-:-:S05]  /*7ce0*/  IMAD.U32 R0, RZ, RZ, UR24 ;  /* 0x00000018ff007e24 */ /* 0x000fca000f8e00ff */
[----:B------:R-:W-:-:S04]  /*7cf0*/  SHF.L.U32 R0, R0, 0x1f, RZ ;  /* 0x0000001f00007819 */ /* 0x000fc800000006ff */
[----:B------:R0:W1:Y:S01]  /*7d00*/  SYNCS.PHASECHK.TRANS64.TRYWAIT P2, [UR6+0x16850], R0 ;  /* 0x01685000ff0075a7 */ /* 0x0000620008040146 */
[----:B------:R-:W-:Y:S05]  /*7d10*/  @!P0 BRA `(.L_x_11369) ;  /* 0x0000000000048947 */ /* 0x000fea0003800000 */
[----:B------:R-:W-:Y:S01]  /*7d20*/  BPT.TRAP 0x1 ;  /* 0x000000040000795c */ /* 0x000fe20000300000 */
.L_x_11369:
[----:B-1----:R-:W-:Y:S05]  /*7d30*/  @P2 BRA `(.L_x_11367) ;  /* 0x0000000000082947 */ /* 0x002fea0003800000 */
[----:B------:R-:W1:Y:S02]  /*7d40*/  SYNCS.PHASECHK.TRANS64.TRYWAIT P2, [UR6+0x16850], R0 ;  /* 0x01685000ff0075a7 */ /* 0x000e640008040146 */
[----:B-1----:R-:W-:Y:S05]  /*7d50*/  @!P2 BRA `(.L_x_11370) ;  /* 0x000000ac00dca947 */ /* 0x002fea0003800000 */
.L_x_11367:
[----:B------:R-:W-:Y:S01]  /*7d60*/  UIADD3 UR6, UR45, 0x400, URZ ;  /* 0x000004002d067890 */ /* 0x000fe2000fffe03f */
[----:B------:R-:W-:Y:S01]  /*7d70*/  WARPGROUP.ARRIVE ;  /* 0x00000000000079c5 */ /* 0x000fe20000000000 */
[----:B------:R-:W-:Y:S01]  /*7d80*/  UMOV UR7, 0x40000040 ;  /* 0x4000004000077882 */ /* 0x000fe20000000000 */
[----:B01----:R-:W-:Y:S01]  /*7d90*/  FMNMX.FTZ R0, R24, R9, !PT ;  /* 0x0000000918007209 */ /* 0x003fe20007810000 */
[----:B------:R-:W-:-:S03]  /*7da0*/  USHF.R.U32.HI UR6, URZ, 0x4, UR6 ;  /* 0x000000043f067899 */ /* 0x000fc60008011606 */
[----:B------:R-:W0:Y:S01]  /*7db0*/  S2R R153, SR_TID.X ;  /* 0x0000000000997919 */ /* 0x000e220000002100 */
[----:B------:R-:W-:Y:S01]  /*7dc0*/  UMOV UR24, UR38 ;  /* 0x0000002600187c82 */ /* 0x000fe20008000000 */
[----:B------:R-:W-:Y:S01]  /*7dd0*/  FMNMX.FTZ R11, R25, R0, !PT ;  /* 0x00000000190b7209 */ /* 0x000fe20007810000 */
[----:B------:R-:W-:-:S03]  /*7de0*/  ULOP3.LUT UR6, UR6, 0x3fff, URZ, 0xc0, !UPT ;  /* 0x00003fff06067892 */ /* 0x000fc6000f8ec03f */
        /* <DEDUP_REMOVED lines=54> */
[----:B0-----:R-:W-:Y:S02]  /*8150*/  FMNMX.FTZ R2, R11, R2, !PT ;  /* 0x000000020b027209 */ /* 0x001fe40007810000 */
        /* <DEDUP_REMOVED lines=30> */
[----:B0-----:R-:W-:Y:S01]  /*8340*/  FMNMX.FTZ R33, R55, R0, !PT ;  /* 0x0000000037217209 */ /* 0x001fe20007810000 */
        /* <DEDUP_REMOVED lines=13> */
[----:B------:R0:W-:Y:S01]  /*8420*/  MUFU.EX2 R33, R49 ;  /* 0x0000003100217308 */ /* 0x0001e20000000800 */
[----:B------:R-:W-:-:S04]  /*8430*/  FMNMX.FTZ R0, R66, R37, !PT ;  /* 0x0000002542007209 */ /* 0x000fc80007810000 */
[----:B------:R-:W-:-:S03]  /*8440*/  FMNMX.FTZ R37, R67, R0, !PT ;  /* 0x0000000043257209 */ /* 0x000fc60007810000 */
[----:B------:R-:W1:Y:S01]  /*8450*/  MUFU.EX2 R148, R148 ;  /* 0x0000009400947308 */ /* 0x000e620000000800 */
[----:B------:R-:W-:Y:S01]  /*8460*/  FMNMX.FTZ R0, R70, R37, !PT ;  /* 0x0000002546007209 */ /* 0x000fe20007810000 */
[--C-:B0-----:R-:W-:Y:S01]  /*8470*/  FFMA.FTZ R49, R65, UR22, -R8.reuse ;  /* 0x0000001641317c23 */ /* 0x101fe20008010808 */
[----:B------:R-:W-:Y:S02]  /*8480*/  FFMA.FTZ R65, R81, UR22, -R8 ;  /* 0x0000001651417c23 */ /* 0x000fe40008010808 */
[----:B------:R-:W-:-:S03]  /*8490*/  FMNMX.FTZ R37, R71, R0, !PT ;  /* 0x0000000047257209 */ /* 0x000fc60007810000 */
[----:B------:R-:W0:Y:S01]  /*84a0*/  MUFU.EX2 R11, R11 ;  /* 0x0000000b000b7308 */ /* 0x000e220000000800 */
[----:B------:R-:W-:-:S04]  /*84b0*/  FMNMX.FTZ R0, R74, R37, !PT ;  /* 0x000000254a007209 */ /* 0x000fc80007810000 */
[----:B------:R-:W-:-:S03]  /*84c0*/  FMNMX.FTZ R37, R75, R0, !PT ;  /* 0x000000004b257209 */ /* 0x000fc60007810000 */
[----:B------:R-:W-:Y:S01]  /*84d0*/  MUFU.EX2 R150, R150 ;  /* 0x0000009600967308 */ /* 0x000fe20000000800 */
[----:B------:R-:W-:Y:S01]  /*84e0*/  FMNMX.FTZ R0, R78, R37, !PT ;  /* 0x000000254e007209 */ /* 0x000fe20007810000 */
[----:B-1----:R-:W-:Y:S01]  /*84f0*/  FFMA.FTZ R6, R9, R6, R148 ;  /* 0x0000000609067223 */ /* 0x002fe20000010094 */
[----:B------:R-:W-:Y:S02]  /*8500*/  WARPGROUP.DEPBAR.LE gsb0, 0x0 ;  /* 0x00008000000079c5 */ /* 0x000fe40000010000 */
[----:B------:R-:W-:Y:S01]  /*8510*/  WARPGROUP.ARRIVE ;  /* 0x00000000000079c5 */ /* 0x000fe20000000000 */
[----:B------:R-:W-:Y:S01]  /*8520*/  FMNMX.FTZ R45, R79, R0, !PT ;  /* 0x000000004f2d7209 */ /* 0x000fe20007810000 */
[--C-:B------:R-:W-:Y:S01]  /*8530*/  FFMA.FTZ R140, R40, UR22, -R8.reuse ;  /* 0x00000016288c7c23 */ /* 0x100fe20008010808 */
[----:B------:R1:W-:Y:S01]  /*8540*/  MUFU.EX2 R37, R57 ;  /* 0x0000003900257308 */ /* 0x0003e20000000800 */
[----:B------:R-:W-:Y:S01]  /*8550*/  FFMA.FTZ R142, R44, UR22, -R8 ;  /* 0x000000162c8e7c23 */ /* 0x000fe20008010808 */
[----:B------:R-:W-:Y:S01]  /*8560*/  FMNMX.FTZ R0, R82, R45, !PT ;  /* 0x0000002d52007209 */ /* 0x000fe20007810000 */
[----:B------:R-:W-:Y:S01]  /*8570*/  HGMMA.64x64x16.F32 R88, R136, gdesc[UR4].tnspB, R88, gsb0 ;  /* 0x40e0000488587df0 */ /* 0x000fe20008000858 */
[----:B------:R-:W-:Y:S01]  /*8580*/  UIADD3 UR6, UR10, 0x200, URZ ;  /* 0x000002000a067890 */ /* 0x000fe2000fffe03f */
[----:B0-----:R-:W-:Y:S01]  /*8590*/  F2FP.F16.F32.PACK_AB R148, R11, R148 ;  /* 0x000000940b94723e */ /* 0x001fe200000000ff */
[----:B------:R-:W-:Y:S01]  /*85a0*/  UMOV UR7, 0x40000040 ;  /* 0x4000004000077882 */ /* 0x000fe20000000000 */
[----:B------:R-:W-:Y:S01]  /*85b0*/  FMNMX.FTZ R45, R83, R0, !PT ;  /* 0x00000000532d7209 */ /* 0x000fe20007810000 */
[----:B------:R-:W-:Y:S03]  /*85c0*/  MUFU.EX2 R15, R15 ;  /* 0x0000000f000f7308 */ /* 0x000fe60000000800 */
[----:B------:R-:W-:-:S04]  /*85d0*/  FMNMX.FTZ R0, R86, R45, !PT ;  /* 0x0000002d56007209 */ /* 0x000fc80007810000 */
[----:B------:R-:W-:Y:S01]  /*85e0*/  FMNMX.FTZ R0, R87, R0, !PT ;  /* 0x0000000057007209 */ /* 0x000fe20007810000 */
[----:B------:R0:W-:Y:S04]  /*85f0*/  MUFU.EX2 R45, R61 ;  /* 0x0000003d002d7308 */ /* 0x0001e80000000800 */
[----:B-1----:R-:W1:Y:S04]  /*8600*/  SHFL.BFLY PT, R57, R0, 0x2, 0x1f ;  /* 0x0c401f0000397f89 */ /* 0x002e6800000e0000 */
[----:B------:R-:W-:Y:S01]  /*8610*/  MUFU.EX2 R144, R144 ;  /* 0x0000009000907308 */ /* 0x000fe20000000800 */
[----:B0-----:R-:W-:-:S07]  /*8620*/  FFMA.FTZ R61, R77, UR22, -R8 ;  /* 0x000000164d3d7c23 */ /* 0x001fce0008010808 */
[----:B------:R-:W-:Y:S08]  /*8630*/  MUFU.EX2 R146, R146 ;  /* 0x0000009200927308 */ /* 0x000ff00000000800 */
[----:B------:R-:W-:Y:S01]  /*8640*/  MUFU.EX2 R25, R25 ;  /* 0x0000001900197308 */ /* 0x000fe20000000800 */
[----:B-1----:R-:W-:Y:S01]  /*8650*/  FMNMX.FTZ R28, R0, R57, !PT ;  /* 0x00000039001c7209 */ /* 0x002fe20007810000 */
[----:B------:R-:W-:-:S06]  /*8660*/  FFMA.FTZ R57, R73, UR22, -R8 ;  /* 0x0000001649397c23 */ /* 0x000fcc0008010808 */
[----:B------:R-:W-:Y:S01]  /*8670*/  MUFU.EX2 R140, R140 ;  /* 0x0000008c008c7308 */ /* 0x000fe20000000800 */
[----:B------:R-:W0:Y:S07]  /*8680*/  SHFL.BFLY PT, R69, R28, 0x1, 0x1f ;  /* 0x0c201f001c457f89 */ /* 0x000e2e00000e0000 */
[----:B------:R-:W-:Y:S08]  /*8690*/  MUFU.EX2 R29, R29 ;  /* 0x0000001d001d7308 */ /* 0x000ff00000000800 */
[----:B------:R-:W-:Y:S08]  /*86a0*/  MUFU.EX2 R142, R142 ;  /* 0x0000008e008e7308 */ /* 0x000ff00000000800 */
[----:B------:R-:W-:Y:S01]  /*86b0*/  MUFU.EX2 R41, R41 ;  /* 0x0000002900297308 */ /* 0x000fe20000000800 */
[----:B0-----:R-:W-:-:S05]  /*86c0*/  FMNMX.FTZ R0, R28, R69, !PT ;  /* 0x000000451c007209 */ /* 0x001fca0007810000 */
[----:B------:R-:W-:Y:S02]  /*86d0*/  FMUL.FTZ R32, R0, UR22 ;  /* 0x0000001600207c20 */ /* 0x000fe40008410000 */
[----:B------:R-:W-:Y:S01]  /*86e0*/  MUFU.EX2 R10, R10 ;  /* 0x0000000a000a7308 */ /* 0x000fe20000000800 */
[----:B------:R-:W-:Y:S02]  /*86f0*/  WARPGROUP.DEPBAR.LE gsb0, 0x0 ;  /* 0x00008000000079c5 */ /* 0x000fe40000010000 */
[----:B------:R-:W-:Y:S01]  /*8700*/  WARPGROUP.ARRIVE ;  /* 0x00000000000079c5 */ /* 0x000fe20000000000 */
[--C-:B------:R-:W-:Y:S01]  /*8710*/  FFMA.FTZ R136, R48, UR22, -R8.reuse ;  /* 0x0000001630887c23 */ /* 0x100fe20008010808 */
[----:B------:R-:W-:Y:S01]  /*8720*/  FFMA.FTZ R138, R52, UR22, -R8 ;  /* 0x00000016348a7c23 */ /* 0x000fe20008010808 */
[--C-:B------:R-:W-:Y:S01]  /*8730*/  FFMA.FTZ R149, R26, UR22, -R32.reuse ;  /* 0x000000161a957c23 */ /* 0x100fe20008010820 */
[--C-:B------:R-:W-:Y:S01]  /*8740*/  FFMA.FTZ R26, R27, UR22, -R32.reuse ;  /* 0x000000161b1a7c23 */ /* 0x100fe20008010820 */
[----:B------:R-:W-:Y:S01]  /*8750*/  IMAD.U32 R27, RZ, RZ, UR39 ;  /* 0x00000027ff1b7e24 */ /* 0x000fe2000f8e00ff */
[----:B------:R-:W-:Y:S01]  /*8760*/  HGMMA.64x64x16.F32 R88, R132, gdesc[UR4].tnspB, R88, gsb0 ;  /* 0x40e0000484587df0 */ /* 0x000fe20008000858 */
[----:B------:R-:W-:Y:S01]  /*8770*/  UIADD3 UR6, UR10, 0x280, URZ ;  /* 0x000002800a067890 */ /* 0x000fe2000fffe03f */
[--C-:B------:R-:W-:Y:S01]  /*8780*/  FFMA.FTZ R151, R30, UR22, -R32.reuse ;  /* 0x000000161e977c23 */ /* 0x100fe20008010820 */
[----:B------:R-:W-:Y:S01]  /*8790*/  UMOV UR7, 0x40000040 ;  /* 0x4000004000077882 */ /* 0x000fe20000000000 */
        /* <DEDUP_REMOVED lines=8> */
[----:B------:R-:W-:Y:S01]  /*8820*/  MUFU.EX2 R26, R26 ;  /* 0x0000001a001a7308 */ /* 0x000fe20000000800 */
[----:B------:R-:W-:Y:S01]  /*8830*/  SEL R31, R31, 0x9, !P2 ;  /* 0x000000091f1f7807 */ /* 0x000fe20005000000 */
[--C-:B------:R-:W-:Y:S01]  /*8840*/  FFMA.FTZ R36, R39, UR22, -R32.reuse ;  /* 0x0000001627247c23 */ /* 0x100fe20008010820 */
[----:B------:R-:W-:Y:S01]  /*8850*/  @!P1 PRMT R27, RZ, 0x654, R27 ;  /* 0x00000654ff1b9816 */ /* 0x000fe2000000001b */
        /* <DEDUP_REMOVED lines=16> */
[----:B------:R-:W-:Y:S01]  /*8960*/  IMAD.U32 R35, RZ, RZ, UR23 ;  /* 0x00000017ff237e24 */ /* 0x000fe2000f8e00ff */
[C---:B------:R-:W-:Y:S01]  /*8970*/  ISETP.GT.AND P2, PT, R3.reuse, UR21, PT ;  /* 0x0000001503007c0c */ /* 0x040fe2000bf44270 */
[----:B------:R-:W-:Y:S01]  /*8980*/  UMOV UR23, UR39 ;  /* 0x0000002700177c82 */ /* 0x000fe20008000000 */
[----:B------:R-:W-:Y:S01]  /*8990*/  VIADD R3, R3, 0xffffffff ;  /* 0xffffffff03037836 */ /* 0x000fe20000000000 */
[----:B------:R-:W-:Y:S01]  /*89a0*/  MUFU.EX2 R145, R145 ;  /* 0x0000009100917308 */ /* 0x000fe20000000800 */
[----:B------:R-:W-:-:S07]  /*89b0*/  @!P1 LEA R35, R35, UR45, 0x3 ;  /* 0x0000002d23239c11 */ /* 0x000fce000f8e18ff */
        /* <DEDUP_REMOVED lines=8> */
[----:B------:R-:W-:Y:S01]  /*8a40*/  FFMA.FTZ R134, R60, UR22, -R8 ;  /* 0x000000163c867c23 */ /* 0x000fe20008010808 */
[----:B------:R-:W-:Y:S02]  /*8a50*/  FADD.FTZ R8, -R0, R7 ;  /* 0x0000000700087221 */ /* 0x000fe40000010100 */
[----:B------:R-:W-:Y:S01]  /*8a60*/  MUFU.EX2 R143, R143 ;  /* 0x0000008f008f7308 */ /* 0x000fe20000000800 */
[--C-:B------:R-:W-:Y:S01]  /*8a70*/  FFMA.FTZ R133, R58, UR22, -R32.reuse ;  /* 0x000000163a857c23 */ /* 0x100fe20008010820 */
[----:B------:R-:W-:Y:S01]  /*8a80*/  HGMMA.64x64x16.F32 R88, R128, gdesc[UR4].tnspB, R88, gsb0 ;  /* 0x40e0000480587df0 */ /* 0x000fe20008000858 */
[----:B------:R-:W-:Y:S01]  /*8a90*/  UIADD3 UR6, UR10, 0x300, URZ ;  /* 0x000003000a067890 */ /* 0x000fe2000fffe03f */
[----:B------:R-:W-:Y:S01]  /*8aa0*/  FMUL.FTZ R8, R8, UR22 ;  /* 0x0000001608087c20 */ /* 0x000fe20008410000 */
[----:B------:R-:W-:Y:S01]  /*8ab0*/  UMOV UR7, 0x40000040 ;  /* 0x4000004000077882 */ /* 0x000fe20000000000 */
[----:B------:R-:W-:-:S02]  /*8ac0*/  FFMA.FTZ R135, R62, UR22, -R32 ;  /* 0x000000163e877c23 */ /* 0x000fc40008010820 */
[----:B------:R-:W-:Y:S08]  /*8ad0*/  MUFU.EX2 R40, R40 ;  /* 0x0000002800287308 */ /* 0x000ff00000000800 */
[----:B------:R-:W0:Y:S08]  /*8ae0*/  MUFU.EX2 R8, R8 ;  /* 0x0000000800087308 */ /* 0x000e300000000800 */
[----:B------:R-:W-:Y:S08]  /*8af0*/  MUFU.EX2 R136, R136 ;  /* 0x0000008800887308 */ /* 0x000ff00000000800 */
[----:B------:R-:W1:Y:S01]  /*8b00*/  MUFU.EX2 R137, R137 ;  /* 0x0000008900897308 */ /* 0x000e620000000800 */
[----:B0-----:R-:W-:Y:S01]  /*8b10*/  FFMA.FTZ R5, R8, R5, R149 ;  /* 0x0000000508057223 */ /* 0x001fe20000010095 */
[----:B------:R-:W-:-:S03]  /*8b20*/  F2FP.F16.F32.PACK_AB R149, R26, R149 ;  /* 0x000000951a95723e */ /* 0x000fc600000000ff */
[----:B------:R-:W-:-:S03]  /*8b30*/  FADD.FTZ R48, R26, R5 ;  /* 0x000000051a307221 */ /* 0x000fc60000010000 */
[----:B------:R-:W0:Y:S01]  /*8b40*/  MUFU.EX2 R42, R42 ;  /* 0x0000002a002a7308 */ /* 0x000e220000000800 */
[----:B------:R-:W-:Y:S01]  /*8b50*/  FADD.FTZ R5, R151, R48 ;  /* 0x0000003097057221 */ /* 0x000fe20000010000 */
[----:B------:R-:W-:-:S03]  /*8b60*/  F2FP.F16.F32.PACK_AB R151, R30, R151 ;  /* 0x000000971e97723e */ /* 0x000fc600000000ff */
[----:B------:R-:W-:-:S03]  /*8b70*/  FADD.FTZ R48, R30, R5 ;  /* 0x000000051e307221 */ /* 0x000fc60000010000 */
[----:B------:R-:W-:Y:S01]  /*8b80*/  MUFU.EX2 R138, R138 ;  /* 0x0000008a008a7308 */ /* 0x000fe20000000800 */
[----:B------:R-:W-:Y:S01]  /*8b90*/  FADD.FTZ R5, R145, R48 ;  /* 0x0000003091057221 */ /* 0x000fe20000010000 */
[----:B------:R-:W-:Y:S01]  /*8ba0*/  FFMA.FTZ R48, R67, UR22, -R32 ;  /* 0x0000001643307c23 */ /* 0x000fe20008010820 */
[C---:B------:R-:W-:Y:S02]  /*8bb0*/  F2FP.F16.F32.PACK_AB R145, R34.reuse, R145 ;  /* 0x000000912291723e */ /* 0x040fe400000000ff */
[----:B------:R-:W-:-:S03]  /*8bc0*/  FADD.FTZ R52, R34, R5 ;  /* 0x0000000522347221 */ /* 0x000fc60000010000 */
[----:B------:R-:W2:Y:S01]  /*8bd0*/  MUFU.EX2 R139, R139 ;  /* 0x0000008b008b7308 */ /* 0x000ea20000000800 */
[----:B------:R-:W-:Y:S01]  /*8be0*/  FADD.FTZ R5, R147, R52 ;  /* 0x0000003493057221 */ /* 0x000fe20000010000 */
[----:B------:R-:W-:-:S03]  /*8bf0*/  F2FP.F16.F32.PACK_AB R147, R36, R147 ;  /* 0x000000932493723e */ /* 0x000fc600000000ff */
[----:B------:R-:W-:-:S03]  /*8c00*/  FADD.FTZ R52, R36, R5 ;  /* 0x0000000524347221 */ /* 0x000fc60000010000 */
[----:B------:R-:W3:Y:S01]  /*8c10*/  MUFU.EX2 R44, R44 ;  /* 0x0000002c002c7308 */ /* 0x000ee20000000800 */
[----:B------:R-:W-:Y:S01]  /*8c20*/  FADD.FTZ R5, R141, R52 ;  /* 0x000000348d057221 */ /* 0x000fe20000010000 */
[----:B------:R-:W-:-:S03]  /*8c30*/  F2FP.F16.F32.PACK_AB R141, R38, R141 ;  /* 0x0000008d268d723e */ /* 0x000fc600000000ff */
[----:B------:R-:W-:-:S03]  /*8c40*/  FADD.FTZ R52, R38, R5 ;  /* 0x0000000526347221 */ /* 0x000fc60000010000 */
[----:B------:R-:W-:Y:S01]  /*8c50*/  MUFU.EX2 R132, R132 ;  /* 0x0000008400847308 */ /* 0x000fe20000000800 */
[----:B------:R-:W-:Y:S01]  /*8c60*/  FADD.FTZ R5, R143, R52 ;  /* 0x000000348f057221 */ /* 0x000fe20000010000 */
[----:B------:R-:W-:-:S03]  /*8c70*/  F2FP.F16.F32.PACK_AB R143, R40, R143 ;  /* 0x0000008f288f723e */ /* 0x000fc600000000ff */
[----:B------:R-:W-:Y:S01]  /*8c80*/  FADD.FTZ R52, R40, R5 ;  /* 0x0000000528347221 */ /* 0x000fe20000010000 */
[----:B------:R-:W-:Y:S02]  /*8c90*/  WARPGROUP.DEPBAR.LE gsb0, 0x0 ;  /* 0x00008000000079c5 */ /* 0x000fe40000010000 */
[----:B------:R-:W-:Y:S01]  /*8ca0*/  WARPGROUP.ARRIVE ;  /* 0x00000000000079c5 */ /* 0x000fe20000000000 */
[----:B------:R-:W4:Y:S01]  /*8cb0*/  MUFU.EX2 R133, R133 ;  /* 0x0000008500857308 */ /* 0x000f220000000800 */
[----:B-1----:R-:W-:Y:S01]  /*8cc0*/  FADD.FTZ R5, R137, R52 ;  /* 0x0000003489057221 */ /* 0x002fe20000010000 */
[--C-:B------:R-:W-:Y:S01]  /*8cd0*/  FFMA.FTZ R129, R66, UR22, -R32.reuse ;  /* 0x0000001642817c23 */ /* 0x100fe20008010820 */
[----:B------:R-:W-:Y:S01]  /*8ce0*/  FFMA.FTZ R131, R70, UR22, -R32 ;  /* 0x0000001646837c23 */ /* 0x000fe20008010820 */
[C---:B0-----:R-:W-:Y:S01]  /*8cf0*/  F2FP.F16.F32.PACK_AB R137, R42.reuse, R137 ;  /* 0x000000892a89723e */ /* 0x041fe200000000ff */
[----:B------:R-:W-:Y:S01]  /*8d00*/  HGMMA.64x64x16.F32 R88, R124, gdesc[UR4].tnspB, R88, gsb0 ;  /* 0x40e000047c587df0 */ /* 0x000fe20008000858 */
[----:B------:R-:W-:Y:S01]  /*8d10*/  UIADD3 UR6, UR10, 0x380, URZ ;  /* 0x000003800a067890 */ /* 0x000fe2000fffe03f */
[----:B------:R-:W-:Y:S01]  /*8d20*/  FADD.FTZ R52, R42, R5 ;  /* 0x000000052a347221 */ /* 0x000fe20000010000 */
[----:B------:R-:W-:Y:S01]  /*8d30*/  UMOV UR7, 0x40000040 ;  /* 0x4000004000077882 */ /* 0x000fe20000000000 */
[----:B------:R-:W0:Y:S02]  /*8d40*/  MUFU.EX2 R46, R46 ;  /* 0x0000002e002e7308 */ /* 0x000e240000000800 */
[----:B--2---:R-:W-:Y:S01]  /*8d50*/  FADD.FTZ R5, R139, R52 ;  /* 0x000000348b057221 */ /* 0x004fe20000010000 */
[----:B---3--:R-:W-:-:S03]  /*8d60*/  F2FP.F16.F32.PACK_AB R139, R44, R139 ;  /* 0x0000008b2c8b723e */ /* 0x008fc600000000ff */
[----:B------:R-:W-:Y:S02]  /*8d70*/  FADD.FTZ R30, R44, R5 ;  /* 0x000000052c1e7221 */ /* 0x000fe40000010000 */
[----:B------:R-:W-:Y:S02]  /*8d80*/  MUFU.EX2 R134, R134 ;  /* 0x0000008600867308 */ /* 0x000fe40000000800 */
[----:B----4-:R-:W-:-:S06]  /*8d90*/  FADD.FTZ R5, R133, R30 ;  /* 0x0000001e85057221 */ /* 0x010fcc0000010000 */
[----:B------:R-:W1:Y:S01]  /*8da0*/  MUFU.EX2 R135, R135 ;  /* 0x0000008700877308 */ /* 0x000e620000000800 */
[C---:B0-----:R-:W-:Y:S01]  /*8db0*/  FADD.FTZ R30, R46.reuse, R5 ;  /* 0x000000052e1e7221 */ /* 0x041fe20000010000 */
[----:B------:R-:W-:-:S06]  /*8dc0*/  F2FP.F16.F32.PACK_AB R133, R46, R133 ;  /* 0x000000852e85723e */ /* 0x000fcc00000000ff */
[----:B------:R-:W-:Y:S08]  /*8dd0*/  MUFU.EX2 R129, R129 ;  /* 0x0000008100817308 */ /* 0x000ff00000000800 */
[----:B------:R-:W0:Y:S01]  /*8de0*/  MUFU.EX2 R49, R49 ;  /* 0x0000003100317308 */ /* 0x000e220000000800 */
[----:B-1----:R-:W-:-:S07]  /*8df0*/  FADD.FTZ R5, R135, R30 ;  /* 0x0000001e87057221 */ /* 0x002fce0000010000 */
[----:B------:R-:W-:Y:S08]  /*8e00*/  MUFU.EX2 R48, R48 ;  /* 0x0000003000307308 */ /* 0x000ff00000000800 */
[----:B------:R-:W-:Y:S01]  /*8e10*/  MUFU.EX2 R12, R12 ;  /* 0x0000000c000c7308 */ /* 0x000fe20000000800 */
[----:B0-----:R-:W-:-:S07]  /*8e20*/  F2FP.F16.F32.PACK_AB R128, R49, R10 ;  /* 0x0000000a3180723e */ /* 0x001fce00000000ff */
[----:B------:R-:W-:Y:S08]  /*8e30*/  MUFU.EX2 R131, R131 ;  /* 0x0000008300837308 */ /* 0x000ff00000000800 */
[----:B------:R-:W0:Y:S08]  /*8e40*/  MUFU.EX2 R53, R53 ;  /* 0x0000003500357308 */ /* 0x000e300000000800 */
[----:B------:R-:W-:Y:S01]  /*8e50*/  MUFU.EX2 R14, R14 ;  /* 0x0000000e000e7308 */ /* 0x000fe20000000800 */
[----:B------:R-:W-:-:S02]  /*8e60*/  WARPGROUP.DEPBAR.LE gsb0, 0x0 ;  /* 0x00008000000079c5 */ /* 0x000fc40000010000 */
[----:B------:R-:W-:Y:S01]  /*8e70*/  WARPGROUP.ARRIVE ;  /* 0x00000000000079c5 */ /* 0x000fe20000000000 */
[--C-:B------:R-:W-:Y:S01]  /*8e80*/  FFMA.FTZ R125, R74, UR22, -R32.reuse ;  /* 0x000000164a7d7c23 */ /* 0x100fe20008010820 */
[----:B------:R-:W-:-:S03]  /*8e90*/  FFMA.FTZ R127, R78, UR22, -R32 ;  /* 0x000000164e7f7c23 */ /* 0x000fc60008010820 */
[----:B------:R-:W1:Y:S01]  /*8ea0*/  MUFU.EX2 R57, R57 ;  /* 0x0000003900397308 */ /* 0x000e620000000800 */
[----:B0-----:R-:W-:Y:S01]  /*8eb0*/  F2FP.F16.F32.PACK_AB R130, R53, R12 ;  /* 0x0000000c3582723e */ /* 0x001fe200000000ff */
[----:B------:R-:W-:Y:S06]  /*8ec0*/  HGMMA.64x64x16.F32 R88, R120, gdesc[UR4].tnspB, R88, gsb0 ;  /* 0x40e0000478587df0 */ /* 0x000fec0008000858 */
[----:B------:R-:W-:Y:S08]  /*8ed0*/  MUFU.EX2 R125, R125 ;  /* 0x0000007d007d7308 */ /* 0x000ff00000000800 */
[----:B------:R-:W-:Y:S01]  /*8ee0*/  MUFU.EX2 R20, R20 ;  /* 0x0000001400147308 */ /* 0x000fe20000000800 */
[----:B-1----:R-:W-:-:S07]  /*8ef0*/  F2FP.F16.F32.PACK_AB R124, R57, R14 ;  /* 0x0000000e397c723e */ /* 0x002fce00000000ff */
[----:B------:R-:W-:Y:S08]  /*8f00*/  MUFU.EX2 R127, R127 ;  /* 0x0000007f007f7308 */ /* 0x000ff00000000800 */
[----:B------:R-:W0:Y:S08]  /*8f10*/  MUFU.EX2 R61, R61 ;  /* 0x0000003d003d7308 */ /* 0x000e300000000800 */
[----:B------:R-:W-:Y:S08]  /*8f20*/  MUFU.EX2 R79, R79 ;  /* 0x0000004f004f7308 */ /* 0x000ff00000000800 */
[----:B------:R-:W-:Y:S01]  /*8f30*/  MUFU.EX2 R24, R24 ;  /* 0x0000001800187308 */ /* 0x000fe20000000800 */
[----:B0-----:R-:W-:-:S07]  /*8f40*/  F2FP.F16.F32.PACK_AB R126, R61, R20 ;  /* 0x000000143d7e723e */ /* 0x001fce00000000ff */
[----:B------:R-:W-:Y:S08]  /*8f50*/  MUFU.EX2 R65, R65 ;  /* 0x0000004100417308 */ /* 0x000ff00000000800 */
[----:B------:R-:W-:Y:S08]  /*8f60*/  MUFU.EX2 R83, R83 ;  /* 0x0000005300537308 */ /* 0x000ff00000000800 */
[----:B------:R-:W-:Y:S01]  /*8f70*/  MUFU.EX2 R28, R84 ;  /* 0x00000054001c7308 */ /* 0x000fe20000000800 */
[----:B------:R-:W-:-:S02]  /*8f80*/  WARPGROUP.DEPBAR.LE gsb0, 0x0 ;  /* 0x00008000000079c5 */ /* 0x000fc40000010000 */
[----:B------:R0:W-:Y:S06]  /*8f90*/  BAR.ARV R31, 0x100 ;  /* 0x0004001f0000751d */ /* 0x0001ec0000002000 */
[----:B------:R1:W-:Y:S01]  /*8fa0*/  @!P1 SYNCS.ARRIVE.TRANS64.RED.A1T0 RZ, [R27+URZ], RZ ;  /* 0x000000ff1bff99a7 */ /* 0x0003e2000810043f */
[----:B------:R-:W-:Y:S01]  /*8fb0*/  MUFU.EX2 R121, R82 ;  /* 0x0000005200797308 */ /* 0x000fe20000000800 */
[----:B0-----:R-:W-:Y:S02]  /*8fc0*/  @!P1 VIADD R31, R35, 0x16860 ;  /* 0x00016860231f9836 */ /* 0x001fe40000000000 */
[-C--:B------:R-:W-:Y:S01]  /*8fd0*/  FMUL.FTZ R88, R88, R9.reuse ;  /* 0x0000000958587220 */ /* 0x080fe20000410000 */
[-C--:B------:R-:W-:Y:S01]  /*8fe0*/  FMUL.FTZ R89, R89, R9.reuse ;  /* 0x0000000959597220 */ /* 0x080fe20000410000 */
[-C--:B------:R-:W-:Y:S01]  /*8ff0*/  FMUL.FTZ R92, R92, R9.reuse ;  /* 0x000000095c5c7220 */ /* 0x080fe20000410000 */
[-C--:B------:R-:W-:Y:S01]  /*9000*/  FMUL.FTZ R93, R93, R9.reuse ;  /* 0x000000095d5d7220 */ /* 0x080fe20000410000 */
[----:B------:R-:W-:Y:S01]  /*9010*/  @!P1 PRMT R31, RZ, 0x654, R31 ;  /* 0x00000654ff1f9816 */ /* 0x000fe2000000001f */
[----:B-1----:R-:W-:Y:S01]  /*9020*/  FADD.FTZ R27, R11, R6 ;  /* 0x000000060b1b7221 */ /* 0x002fe20000010000 */
[----:B------:R-:W-:Y:S01]  /*9030*/  FFMA.FTZ R6, R63, UR22, -R32 ;  /* 0x000000163f067c23 */ /* 0x000fe20008010820 */
[----:B------:R-:W-:Y:S01]  /*9040*/  MUFU.EX2 R123, R86 ;  /* 0x00000056007b7308 */ /* 0x000fe20000000800 */
[----:B------:R0:W-:Y:S01]  /*9050*/  @!P1 SYNCS.ARRIVE.TRANS64.RED.A1T0 RZ, [R31+URZ], RZ ;  /* 0x000000ff1fff99a7 */ /* 0x0001e2000810043f */
[----:B------:R-:W-:Y:S01]  /*9060*/  FADD.FTZ R50, R150, R27 ;  /* 0x0000001b96327221 */ /* 0x000fe20000010000 */
[-C--:B------:R-:W-:Y:S01]  /*9070*/  FMUL.FTZ R96, R96, R9.reuse ;  /* 0x0000000960607220 */ /* 0x080fe20000410000 */
[-C--:B------:R-:W-:Y:S01]  /*9080*/  FMUL.FTZ R97, R97, R9.reuse ;  /* 0x0000000961617220 */ /* 0x080fe20000410000 */
[-C--:B------:R-:W-:Y:S01]  /*9090*/  FMUL.FTZ R100, R100, R9.reuse ;  /* 0x0000000964647220 */ /* 0x080fe20000410000 */
[----:B------:R-:W-:Y:S01]  /*90a0*/  FADD.FTZ R27, R15, R50 ;  /* 0x000000320f1b7221 */ /* 0x000fe20000010000 */
[-C--:B------:R-:W-:Y:S01]  /*90b0*/  FMUL.FTZ R101, R101, R9.reuse ;  /* 0x0000000965657220 */ /* 0x080fe20000410000 */
[----:B------:R-:W1:Y:S01]  /*90c0*/  MUFU.EX2 R6, R6 ;  /* 0x0000000600067308 */ /* 0x000e620000000800 */
        /* <DEDUP_REMOVED lines=8> */
[----:B------:R-:W2:Y:S01]  /*9150*/  MUFU.EX2 R7, R85 ;  /* 0x0000005500077308 */ /* 0x000ea20000000800 */
[----:B------:R-:W-:Y:S01]  /*9160*/  FADD.FTZ R54, R146, R27 ;  /* 0x0000001b92367221 */ /* 0x000fe20000010000 */
[-C--:B------:R-:W-:Y:S01]  /*9170*/  FMUL.FTZ R112, R112, R9.reuse ;  /* 0x0000000970707220 */ /* 0x080fe20000410000 */
[-C--:B------:R-:W-:Y:S01]  /*9180*/  FMUL.FTZ R113, R113, R9.reuse ;  /* 0x0000000971717220 */ /* 0x080fe20000410000 */
[-C--:B------:R-:W-:Y:S01]  /*9190*/  FMUL.FTZ R116, R116, R9.reuse ;  /* 0x0000000974747220 */ /* 0x080fe20000410000 */
[----:B------:R-:W-:Y:S01]  /*91a0*/  FADD.FTZ R27, R25, R54 ;  /* 0x00000036191b7221 */ /* 0x000fe20000010000 */
[----:B------:R-:W-:Y:S01]  /*91b0*/  FMUL.FTZ R117, R117, R9 ;  /* 0x0000000975757220 */ /* 0x000fe20000410000 */
[----:B------:R-:W-:Y:S01]  /*91c0*/  F2FP.F16.F32.PACK_AB R150, R15, R150 ;  /* 0x000000960f96723e */ /* 0x000fe200000000ff */
[----:B------:R-:W3:Y:S01]  /*91d0*/  MUFU.EX2 R50, R50 ;  /* 0x0000003200327308 */ /* 0x000ee20000000800 */
[----:B------:R-:W-:Y:S01]  /*91e0*/  FADD.FTZ R54, R140, R27 ;  /* 0x0000001b8c367221 */ /* 0x000fe20000010000 */
[C---:B-1----:R-:W-:Y:S01]  /*91f0*/  FADD.FTZ R30, R6.reuse, R5 ;  /* 0x00000005061e7221 */ /* 0x042fe20000010000 */
[----:B------:R-:W-:Y:S01]  /*9200*/  F2FP.F16.F32.PACK_AB R135, R6, R135 ;  /* 0x000000870687723e */ /* 0x000fe200000000ff */
[----:B------:R-:W-:Y:S01]  /*9210*/  FMUL.FTZ R90, R90, R8 ;  /* 0x000000085a5a7220 */ /* 0x000fe20000410000 */
[----:B------:R-:W-:Y:S01]  /*9220*/  FADD.FTZ R27, R29, R54 ;  /* 0x000000361d1b7221 */ /* 0x000fe20000010000 */
[----:B------:R-:W-:Y:S01]  /*9230*/  FADD.FTZ R5, R129, R30 ;  /* 0x0000001e81057221 */ /* 0x000fe20000010000 */
[----:B------:R-:W-:Y:S01]  /*9240*/  F2FP.F16.F32.PACK_AB R144, R13, R144 ;  /* 0x000000900d90723e */ /* 0x000fe200000000ff */
[----:B------:R-:W-:Y:S01]  /*9250*/  MUFU.EX2 R32, R32 ;  /* 0x0000002000207308 */ /* 0x000fe20000000800 */
[----:B------:R-:W-:Y:S01]  /*9260*/  FADD.FTZ R54, R142, R27 ;  /* 0x0000001b8e367221 */ /* 0x000fe20000010000 */
[----:B------:R-:W-:Y:S01]  /*9270*/  FADD.FTZ R30, R48, R5 ;  /* 0x00000005301e7221 */ /* 0x000fe20000010000 */
[----:B--2---:R-:W-:Y:S01]  /*9280*/  F2FP.F16.F32.PACK_AB R122, R7, R28 ;  /* 0x0000001c077a723e */ /* 0x004fe200000000ff */
[----:B------:R-:W-:Y:S01]  /*9290*/  FMUL.FTZ R91, R91, R8 ;  /* 0x000000085b5b7220 */ /* 0x000fe20000410000 */
[----:B------:R-:W-:Y:S01]  /*92a0*/  FADD.FTZ R27, R21, R54 ;  /* 0x00000036151b7221 */ /* 0x000fe20000010000 */
[----:B------:R-:W-:Y:S01]  /*92b0*/  FADD.FTZ R5, R131, R30 ;  /* 0x0000001e83057221 */ /* 0x000fe20000010000 */
[----:B------:R-:W-:Y:S01]  /*92c0*/  F2FP.F16.F32.PACK_AB R146, R25, R146 ;  /* 0x000000921992723e */ /* 0x000fe200000000ff */
[----:B------:R-:W-:Y:S01]  /*92d0*/  FMUL.FTZ R94, R94, R8 ;  /* 0x000000085e5e7220 */ /* 0x000fe20000410000 */
[----:B------:R-:W-:Y:S01]  /*92e0*/  FADD.FTZ R54, R136, R27 ;  /* 0x0000001b88367221 */ /* 0x000fe20000010000 */
[----:B---3--:R-:W-:Y:S01]  /*92f0*/  FADD.FTZ R30, R50, R5 ;  /* 0x00000005321e7221 */ /* 0x008fe20000010000 */
        /* <DEDUP_REMOVED lines=8> */
[----:B------:R-:W-:Y:S01]  /*9380*/  FMUL.FTZ R99, R99, R8 ;  /* 0x0000000863637220 */ /* 0x000fe20000410000 */
[C---:B------:R-:W-:Y:S01]  /*9390*/  F2FP.F16.F32.PACK_AB R138, R41.reuse, R138 ;  /* 0x0000008a298a723e */ /* 0x040fe200000000ff */
[----:B------:R-:W-:Y:S01]  /*93a0*/  FADD.FTZ R11, R41, R26 ;  /* 0x0000001a290b7221 */ /* 0x000fe20000010000 */
[----:B------:R-:W-:Y:S01]  /*93b0*/  F2FP.F16.F32.PACK_AB R129, R48, R129 ;  /* 0x000000813081723e */ /* 0x000fe200000000ff */
[----:B------:R-:W1:Y:S01]  /*93c0*/  MUFU.EX2 R26, R75 ;  /* 0x0000004b001a7308 */ /* 0x000e620000000800 */
[----:B------:R-:W-:Y:S01]  /*93d0*/  F2FP.F16.F32.PACK_AB R131, R50, R131 ;  /* 0x000000833283723e */ /* 0x000fe200000000ff */
[----:B------:R-:W-:Y:S01]  /*93e0*/  FADD.FTZ R34, R132, R11 ;  /* 0x0000000b84227221 */ /* 0x000fe20000010000 */
[----:B------:R-:W-:Y:S01]  /*93f0*/  F2FP.F16.F32.PACK_AB R132, R37, R132 ;  /* 0x000000842584723e */ /* 0x000fe200000000ff */
[----:B------:R-:W-:Y:S01]  /*9400*/  FMUL.FTZ R102, R102, R8 ;  /* 0x0000000866667220 */ /* 0x000fe20000410000 */
[----:B------:R-:W-:Y:S01]  /*9410*/  F2FP.F16.F32.PACK_AB R120, R65, R24 ;  /* 0x000000184178723e */ /* 0x000fe200000000ff */
        /* <DEDUP_REMOVED lines=21> */
[----:B------:R-:W-:-:S02]  /*9570*/  IMAD.MOV.U32 R9, RZ, RZ, R2 ;  /* 0x000000ffff097224 */ /* 0x000fc400078e0002 */
[----:B------:R-:W-:Y:S01]  /*9580*/  FADD.FTZ R6, R121, R6 ;  /* 0x0000000679067221 */ /* 0x000fe20000010000 */
[----:B------:R-:W-:Y:S01]  /*9590*/  FADD.FTZ R11, R53, R34 ;  /* 0x00000022350b7221 */ /* 0x000fe20000010000 */
[C---:B------:R-:W-:Y:S02]  /*95a0*/  F2FP.F16.F32.PACK_AB R121, R83.reuse, R121 ;  /* 0x000000795379723e */ /* 0x040fe400000000ff */
[----:B------:R-:W-:Y:S01]  /*95b0*/  FADD.FTZ R6, R83, R6 ;  /* 0x0000000653067221 */ /* 0x000fe20000010000 */
[----:B------:R-:W-:-:S04]  /*95c0*/  FADD.FTZ R34, R14, R11 ;  /* 0x0000000b0e227221 */ /* 0x000fc80000010000 */
[----:B------:R-:W-:-:S04]  /*95d0*/  FADD.FTZ R11, R57, R34 ;  /* 0x00000022390b7221 */ /* 0x000fc80000010000 */
[----:B------:R-:W-:-:S04]  /*95e0*/  FADD.FTZ R10, R20, R11 ;  /* 0x0000000b140a7221 */ /* 0x000fc80000010000 */
[----:B------:R-:W-:-:S04]  /*95f0*/  FADD.FTZ R5, R61, R10 ;  /* 0x0000000a3d057221 */ /* 0x000fc80000010000 */
[----:B------:R-:W-:-:S04]  /*9600*/  FADD.FTZ R10, R24, R5 ;  /* 0x00000005180a7221 */ /* 0x000fc80000010000 */
[----:B------:R-:W-:-:S04]  /*9610*/  FADD.FTZ R5, R65, R10 ;  /* 0x0000000a41057221 */ /* 0x000fc80000010000 */
[----:B------:R-:W-:Y:S01]  /*9620*/  FADD.FTZ R10, R28, R5 ;  /* 0x000000051c0a7221 */ /* 0x000fe20000010000 */
[----:B------:R-:W-:Y:S01]  /*9630*/  FADD.FTZ R5, R123, R6 ;  /* 0x000000067b057221 */ /* 0x000fe20000010000 */
[C---:B------:R-:W-:Y:S02]  /*9640*/  F2FP.F16.F32.PACK_AB R123, R32.reuse, R123 ;  /* 0x0000007b207b723e */ /* 0x040fe400000000ff */
[----:B------:R-:W-:Y:S01]  /*9650*/  FADD.FTZ R6, R7, R10 ;  /* 0x0000000a07067221 */ /* 0x000fe20000010000 */
[----:B------:R-:W-:Y:S01]  /*9660*/  FADD.FTZ R5, R32, R5 ;  /* 0x0000000520057221 */ /* 0x000fe20000010000 */
[----:B------:R-:W-:Y:S01]  /*9670*/  IMAD.MOV.U32 R7, RZ, RZ, R0 ;  /* 0x000000ffff077224 */ /* 0x000fe200078e0000 */
[----:B0-----:R-:W-:Y:S06]  /*9680*/  @P2 BRA `(.L_x_11371) ;  /* 0xffffffe000dc2947 */ /* 0x001fec000383ffff */
.L_x_11362:
[----:B------:R-:W-:-:S13]  /*9690*/  ISETP.GE.AND P2, PT, R3, UR43, PT ;  /* 0x0000002b03007c0c */ /* 0x000fda000bf46270 */
[----:B------:R-:W-:Y:S05]  /*96a0*/  @!P2 BRA `(.L_x_11372) ;  /* 0x0000002c0058a947 */ /* 0x000fea0003800000 */
[----:B------:R-:W-:Y:S01]  /*96b0*/  IMAD.IADD R11, R17, 0x1, -R18 ;  /* 0x00000001110b7824 */ /* 0x000fe200078e0a12 */
[----:B------:R-:W-:Y:S01]  /*96c0*/  UMOV UR26, UR38 ;  /* 0x00000026001a7c82 */ /* 0x000fe20008000000 */
[----:B------:R-:W-:Y:S01]  /*96d0*/  IMAD.MOV.U32 R7, RZ, RZ, R0 ;  /* 0x000000ffff077224 */ /* 0x000fe200078e0000 */
[----:B------:R-:W-:Y:S01]  /*96e0*/  UMOV UR21, UR39 ;  /* 0x0000002700157c82 */ /* 0x000fe20008000000 */
[----:B------:R-:W-:Y:S01]  /*96f0*/  IMAD.IADD R9, R4, 0x1, R11 ;  /* 0x0000000104097824 */ /* 0x000fe200078e020b */
[----:B------:R-:W-:Y:S01]  /*9700*/  IADD3 R11, R11, 0x8, R4 ;  /* 0x000000080b0b7810 */ /* 0x000fe20007ffe004 */
[----:B------:R-:W-:Y:S01]  /*9710*/  IMAD.MOV.U32 R8, RZ, RZ, R2 ;  /* 0x000000ffff087224 */ /* 0x000fe200078e0002 */
[----:B------:R-:W-:Y:S01]  /*9720*/  ULDC UR24, c[0x0][0x9e4] ;  /* 0x0002790000187ab9 */ /* 0x000fe20000000800 */
[----:B------:R-:W-:Y:S01]  /*9730*/  ULDC UR23, c[0x0][0x9dc] ;  /* 0x0002770000177ab9 */ /* 0x000fe20000000800 */
[----:B------:R-:W-:Y:S01]  /*9740*/  LOP3.LUT R13, RZ, R9, RZ, 0x33, !PT ;  /* 0x00000009ff0d7212 */ /* 0x000fe200078e33ff */
[----:B------:R-:W-:Y:S01]  /*9750*/  ULDC UR22, c[0x0][0x988] ;  /* 0x0002620000167ab9 */ /* 0x000fe20000000800 */
[----:B------:R-:W-:Y:S01]  /*9760*/  LOP3.LUT R15, RZ, R11, RZ, 0x33, !PT ;  /* 0x0000000bff0f7212 */ /* 0x000fe200078e33ff */
[----:B------:R-:W-:-:S06]  /*9770*/  ULDC UR25, c[0x0][0x9e0] ;  /* 0x0002780000197ab9 */ /* 0x000fcc0000000800 */
.L_x_11389:
        /* <DEDUP_REMOVED lines=9> */
.L_x_11374:
[----:B------:R-:W-:Y:S01]  /*9810*/  ULEA UR6, UR39, UR45, 0x3 ;  /* 0x0000002d27067291 */ /* 0x000fe2000f8e183f */
[----:B------:R-:W-:-:S05]  /*9820*/  IMAD.U32 R0, RZ, RZ, UR38 ;  /* 0x00000026ff007e24 */ /* 0x000fca000f8e00ff */
[----:B------:R-:W-:-:S04]  /*9830*/  SHF.L.U32 R0, R0, 0x1f, RZ ;  /* 0x0000001f00007819 */ /* 0x000fc800000006ff */
[----:B------:R0:W1:Y:S01]  /*9840*/  SYNCS.PHASECHK.TRANS64.TRYWAIT P2, [UR6+0x16830], R0 ;  /* 0x01683000ff0075a7 */ /* 0x0000620008040146 */
[----:B------:R-:W-:Y:S05]  /*9850*/  @!P0 BRA `(.L_x_11375) ;  /* 0x0000000000048947 */ /* 0x000fea0003800000 */
[----:B------:R-:W-:Y:S01]  /*9860*/  BPT.TRAP 0x1 ;  /* 0x000000040000795c */ /* 0x000fe20000300000 */
.L_x_11375:
[----:B-1----:R-:W-:Y:S05]  /*9870*/  @P2 BRA `(.L_x_11373) ;  /* 0x0000000000082947 */ /* 0x002fea0003800000 */
[----:B------:R-:W1:Y:S02]  /*9880*/  SYNCS.PHASECHK.TRANS64.TRYWAIT P2, [UR6+0x16830], R0 ;  /* 0x01683000ff0075a7 */ /* 0x000e640008040146 */
[----:B-1----:R-:W-:Y:S05]  /*9890*/  @!P2 BRA `(.L_x_11376) ;  /* 0x000000940024a947 */ /* 0x002fea0003800000 */
.L_x_11373:
        /* <DEDUP_REMOVED lines=27> */
.L_x_11378:
[----:B------:R-:W-:Y:S01]  /*9a50*/  ULEA UR6, UR21, UR45, 0x3 ;  /* 0x0000002d15067291 */ /* 0x000fe2000f8e183f */
[----:B------:R-:W-:-:S05]  /*9a60*/  IMAD.U32 R0, RZ, RZ, UR26 ;  /* 0x0000001aff007e24 */ /* 0x000fca000f8e00ff */
[----:B------:R-:W-:-:S04]  /*9a70*/  SHF.L.U32 R0, R0, 0x1f, RZ ;  /* 0x0000001f00007819 */ /* 0x000fc800000006ff */
[----:B------:R0:W1:Y:S01]  /*9a80*/  SYNCS.PHASECHK.TRANS64.TRYWAIT P2, [UR6+0x16850], R0 ;  /* 0x01685000ff0075a7 */ /* 0x0000620008040146 */
[----:B------:R-:W-:Y:S05]  /*9a90*/  @!P0 BRA `(.L_x_11379) ;  /* 0x0000000000048947 */ /* 0x000fea0003800000 */
[----:B------:R-:W-:Y:S01]  /*9aa0*/  BPT.TRAP 0x1 ;  /* 0x000000040000795c */ /* 0x000fe20000300000 */
.L_x_11379:
[----:B-1----:R-:W-:Y:S05]  /*9ab0*/  @P2 BRA `(.L_x_11377) ;  /* 0x0000000000082947 */ /* 0x002fea0003800000 */
[----:B------:R-:W1:Y:S02]  /*9ac0*/  SYNCS.PHASECHK.TRANS64.TRYWAIT P2, [UR6+0x16850], R0 ;  /* 0x01685000ff0075a7 */ /* 0x000e640008040146 */
[----:B-1----:R-:W-:Y:S05]  /*9ad0*/  @!P2 BRA `(.L_x_11380) ;  /* 0x0000009000aca947 */ /* 0x002fea0003800000 */
.L_x_11377:
[----:B------:R-:W-:Y:S01]  /*9ae0*/  UIADD3 UR6, UR45, 0x400, URZ ;  /* 0x000004002d067890 */ /* 0x000fe2000fffe03f */
[----:B------:R-:W-:Y:S01]  /*9af0*/  WARPGROUP.ARRIVE ;  /* 0x00000000000079c5 */ /* 0x000fe20000000000 */
[----:B------:R-:W-:-:S05]  /*9b00*/  UMOV UR7, 0x40000040 ;  /* 0x4000004000077882 */ /* 0x000fca0000000000 */
[----:B------:R-:W2:Y:S01]  /*9b10*/  S2R R12, SR_TID.X ;  /* 0x00000000000c7919 */ /* 0x000ea20000002100 */
[----:B------:R-:W-:Y:S01]  /*9b20*/  USHF.R.U32.HI UR6, URZ, 0x4, UR6 ;  /* 0x000000043f067899 */ /* 0x000fe20008011606 */
[----:B01----:R-:W-:Y:S02]  /*9b30*/  IMAD.SHL.U32 R0, R3, 0x80, RZ ;  /* 0x0000008003007824 */ /* 0x003fe400078e00ff */
[----:B------:R-:W-:Y:S01]  /*9b40*/  IMAD.U32 R10, RZ, RZ, UR39 ;  /* 0x00000027ff0a7e24 */ /* 0x000fe2000f8e00ff */
[----:B------:R-:W-:Y:S02]  /*9b50*/  ULOP3.LUT UR6, UR6, 0x3fff, URZ, 0xc0, !UPT ;  /* 0x00003fff06067892 */ /* 0x000fe4000f8ec03f */
[----:B------:R-:W-:Y:S02]  /*9b60*/  IADD3 R21, R17, 0x1, -R0 ;  /* 0x0000000111157810 */ /* 0x000fe40007ffe800 */
[----:B------:R-:W-:Y:S01]  /*9b70*/  ULEA UR10, UR21, UR6, 0xa ;  /* 0x00000006150a7291 */ /* 0x000fe2000f8e503f */
[----:B------:R-:W-:-:S02]  /*9b80*/  @!P1 LEA R10, R10, UR45, 0x3 ;  /* 0x0000002d0a0a9c11 */ /* 0x000fc4000f8e18ff */
[----:B------:R-:W-:-:S03]  /*9b90*/  IMAD.IADD R21, R21, 0x1, -R18 ;  /* 0x0000000115157824 */ /* 0x000fc600078e0a12 */
[----:B------:R-:W-:Y:S01]  /*9ba0*/  @!P1 VIADD R10, R10, 0x16840 ;  /* 0x000168400a0a9836 */ /* 0x000fe20000000000 */
[----:B------:R-:W-:Y:S01]  /*9bb0*/  UMOV UR6, UR10 ;  /* 0x0000000a00067c82 */ /* 0x000fe20008000000 */
[----:B------:R-:W-:Y:S01]  /*9bc0*/  IMAD R21, R16, -0x2, R21 ;  /* 0xfffffffe10157824 */ /* 0x000fe200078e0215 */
[----:B------:R-:W-:Y:S01]  /*9bd0*/  HGMMA.64x64x16.F32 R88, R148, gdesc[UR4].tnspB, R88, gsb0 ;  /* 0x40e0000494587df0 */ /* 0x000fe20008000858 */
[----:B------:R-:W-:Y:S01]  /*9be0*/  UIADD3 UR6, UR10, 0x80, URZ ;  /* 0x000000800a067890 */ /* 0x000fe2000fffe03f */
[----:B------:R-:W-:Y:S01]  /*9bf0*/  @!P1 PRMT R10, RZ, 0x654, R10 ;  /* 0x00000654ff0a9816 */ /* 0x000fe2000000000a */
[----:B------:R-:W-:Y:S01]  /*9c00*/  UMOV UR7, 0x40000040 ;  /* 0x4000004000077882 */ /* 0x000fe20000000000 */
[----:B--2---:R-:W-:Y:S02]  /*9c10*/  SHF.R.U32.HI R2, RZ, 0x7, R12 ;  /* 0x00000007ff027819 */ /* 0x004fe4000001160c */
[----:B------:R-:W-:-:S03]  /*9c20*/  ISETP.GE.U32.AND P2, PT, R12, 0x180, PT ;  /* 0x000001800c00780c */ /* 0x000fc60003f46070 */
[----:B------:R-:W-:-:S05]  /*9c30*/  VIADD R2, R2, 0x9 ;  /* 0x0000000902027836 */ /* 0x000fca0000000000 */
        /* <DEDUP_REMOVED lines=36> */
[C---:B------:R-:W-:Y:S01]  /*9e80*/  VIADD R123, R21.reuse, UR25 ;  /* 0x00000019157b7c36 */ /* 0x040fe20008000000 */
[----:B------:R0:W-:Y:S06]  /*9e90*/  BAR.ARV R12, 0x100 ;  /* 0x0004000c0000751d */ /* 0x0001ec0000002000 */
[----:B------:R-:W-:Y:S01]  /*9ea0*/  VIADD R21, R21, UR6 ;  /* 0x0000000615157c36 */ /* 0x000fe20008000000 */
[----:B------:R1:W-:Y:S01]  /*9eb0*/  @!P1 SYNCS.ARRIVE.TRANS64.RED.A1T0 RZ, [R10+URZ], RZ ;  /* 0x000000ff0aff99a7 */ /* 0x0003e2000810043f */
[----:B------:R-:W-:-:S02]  /*9ec0*/  IMAD.IADD R2, R4, 0x1, R123 ;  /* 0x0000000104027824 */ /* 0x000fc400078e027b */
[----:B-1----:R-:W-:Y:S01]  /*9ed0*/  IMAD.IADD R10, R4, 0x1, R21 ;  /* 0x00000001040a7824 */ /* 0x002fe200078e0215 */
[----:B0-----:R-:W-:Y:S06]  /*9ee0*/  @!P5 BRA `(.L_x_11381) ;  /* 0x000000000058d947 */ /* 0x001fec0003800000 */
        /* <DEDUP_REMOVED lines=11> */
.L_x_11383:
[----:B------:R-:W-:Y:S02]  /*9fa0*/  IMAD.U32 R14, RZ, RZ, UR24 ;  /* 0x00000018ff0e7e24 */ /* 0x000fe4000f8e00ff */
[----:B------:R-:W-:-:S03]  /*9fb0*/  IMAD.MOV.U32 R125, RZ, RZ, R9 ;  /* 0x000000ffff7d7224 */ /* 0x000fc600078e0009 */
[----:B------:R-:W-:-:S13]  /*9fc0*/  ISETP.NE.AND P2, PT, R14, 0x1, PT ;  /* 0x000000010e00780c */ /* 0x000fda0003f45270 */
[----:B------:R-:W0:Y:S02]  /*9fd0*/  @P2 LDC.64 R120, c[0x0][0x9e8] ;  /* 0x00027a00ff782b82 */ /* 0x000e240000000a00 */
[----:B0-----:R-:W-:-:S05]  /*9fe0*/  @P2 IMAD.HI.U32 R120, R9, R120, RZ ;  /* 0x0000007809782227 */ /* 0x001fca00078e00ff */
[----:B------:R-:W-:-:S07]  /*9ff0*/  @P2 SHF.R.U32.HI R125, RZ, R121, R120 ;  /* 0x00000079ff7d2219 */ /* 0x000fce0000011678 */
.L_x_11384:
[----:B------:R-:W-:Y:S05]  /*a000*/  BSYNC B0 ;  /* 0x0000000000007941 */ /* 0x000fea0003800000 */
.L_x_11382:
[----:B------:R-:W-:-:S04]  /*a010*/  IMAD R121, R125, R14, -R0 ;  /* 0x0000000e7d797224 */ /* 0x000fc800078e0a00 */
[----:B------:R-:W-:-:S05]  /*a020*/  IMAD R121, R16, -0x2, R121 ;  /* 0xfffffffe10797824 */ /* 0x000fca00078e0279 */
[----:B------:R-:W-:Y:S02]  /*a030*/  VIADDMNMX R2, R121, R14, R2, PT ;  /* 0x0000000e79027246 */ /* 0x000fe40003800102 */
[----:B------:R-:W-:-:S07]  /*a040*/  VIMNMX R10, R10, R121, !PT ;  /* 0x000000790a0a7248 */ /* 0x000fce0007fe0100 */
.L_x_11381:
[----:B------:R-:W-:Y:S02]  /*a050*/  ISETP.GT.AND P2, PT, R3, -0x1, PT ;  /* 0xffffffff0300780c */ /* 0x000fe40003f44270 */
[----:B------:R-:W-:Y:S02]  /*a060*/  IADD3 R12, R21, 0x8, R4 ;  /* 0x00000008150c7810 */ /* 0x000fe40007ffe004 */
        /* <DEDUP_REMOVED lines=109> */
.L_x_11387:
[----:B------:R-:W-:Y:S02]  /*a740*/  IMAD.U32 R14, RZ, RZ, UR24 ;  /* 0x00000018ff0e7e24 */ /* 0x000fe4000f8e00ff */
[----:B------:R-:W-:-:S03]  /*a750*/  IMAD.MOV.U32 R123, RZ, RZ, R11 ;  /* 0x000000ffff7b7224 */ /* 0x000fc600078e000b */
[----:B------:R-:W-:-:S13]  /*a760*/  ISETP.NE.AND P3, PT, R14, 0x1, PT ;  /* 0x000000010e00780c */ /* 0x000fda0003f65270 */
[----:B------:R-:W0:Y:S02]  /*a770*/  @P3 LDC.64 R20, c[0x0][0x9e8] ;  /* 0x00027a00ff143b82 */ /* 0x000e240000000a00 */
[----:B0-----:R-:W-:-:S05]  /*a780*/  @P3 IMAD.HI.U32 R20, R11, R20, RZ ;  /* 0x000000140b143227 */ /* 0x001fca00078e00ff */
[----:B------:R-:W-:-:S07]  /*a790*/  @P3 SHF.R.U32.HI R123, RZ, R21, R20 ;  /* 0x00000015ff7b3219 */ /* 0x000fce0000011614 */
.L_x_11388:
[----:B------:R-:W-:Y:S05]  /*a7a0*/  BSYNC B0 ;  /* 0x0000000000007941 */ /* 0x000fea0003800000 */
.L_x_11386:
[----:B------:R-:W-:-:S04]  /*a7b0*/  IMAD R21, R123, R14, -R0 ;  /* 0x0000000e7b157224 */ /* 0x000fc800078e0a00 */
[----:B------:R-:W-:-:S05]  /*a7c0*/  IMAD R21, R16, -0x2, R21 ;  /* 0xfffffffe10157824 */ /* 0x000fca00078e0215 */
[----:B------:R-:W-:Y:S02]  /*a7d0*/  VIADDMNMX R10, R21, R14, R10, PT ;  /* 0x0000000e150a7246 */ /* 0x000fe4000380010a */
[----:B------:R-:W-:-:S07]  /*a7e0*/  VIMNMX R12, R12, R21, !PT ;  /* 0x000000150c0c7248 */ /* 0x000fce0007fe0100 */
.L_x_11385:
        /* <DEDUP_REMOVED lines=32> */
[----:B------:R-:W-:Y:S02]  /*a9f0*/  ISETP.LT.OR P6, PT, R10, 0x9, P6 ;  /* 0x000000090a00780c */ /* 0x000fe400037c1670 */
[----:B------:R-:W-:Y:S02]  /*aa00*/  FMNMX.FTZ R0, R56, R21, !PT ;  /* 0x0000001538007209 */ /* 0x000fe40007810000 */
[----:B------:R-:W-:Y:S02]  /*aa10*/  ISETP.GT.AND P4, PT, R12, 0x10, P2 ;  /* 0x000000100c00780c */ /* 0x000fe40001784270 */
[----:B------:R-:W-:Y:S02]  /*aa20*/  FMNMX.FTZ R21, R57, R0, !PT ;  /* 0x0000000039157209 */ /* 0x000fe40007810000 */
[----:B------:R-:W-:-:S02]  /*aa30*/  FSEL R43, R43, -INF , !P3 ;  /* 0xff8000002b2b7808 */ /* 0x000fc40005800000 */
[----:B------:R-:W-:Y:S02]  /*aa40*/  FMNMX.FTZ R0, R60, R21, !PT ;  /* 0x000000153c007209 */ /* 0x000fe40007810000 */
[----:B------:R-:W-:Y:S02]  /*aa50*/  ISETP.GT.AND P3, PT, R12, RZ, P2 ;  /* 0x000000ff0c00720c */ /* 0x000fe40001764270 */
[----:B------:R-:W-:Y:S02]  /*aa60*/  FMNMX.FTZ R21, R61, R0, !PT ;  /* 0x000000003d157209 */ /* 0x000fe40007810000 */
[----:B------:R-:W-:Y:S02]  /*aa70*/  FSEL R30, R30, -INF , !P6 ;  /* 0xff8000001e1e7808 */ /* 0x000fe40007000000 */
        /* <DEDUP_REMOVED lines=13> */
[----:B------:R-:W-:-:S02]  /*ab50*/  FMNMX.FTZ R14, R26, R7, !PT ;  /* 0x000000071a0e7209 */ /* 0x000fc40007810000 */
[----:B------:R-:W-:Y:S02]  /*ab60*/  FMNMX.FTZ R21, R77, R0, !PT ;  /* 0x000000004d157209 */ /* 0x000fe40007810000 */
[----:B------:R-:W-:Y:S02]  /*ab70*/  FSEL R38, R38, -INF , !P4 ;  /* 0xff80000026267808 */ /* 0x000fe40006000000 */
[----:B------:R-:W-:Y:S02]  /*ab80*/  FMNMX.FTZ R0, R80, R21, !PT ;  /* 0x0000001550007209 */ /* 0x000fe40007810000 */
[----:B------:R-:W-:Y:S02]  /*ab90*/  ISETP.GT.AND P4, PT, R12, 0x20, P2 ;  /* 0x000000200c00780c */ /* 0x000fe40001784270 */
[----:B------:R-:W-:Y:S02]  /*aba0*/  FMNMX.FTZ R21, R81, R0, !PT ;  /* 0x0000000051157209 */ /* 0x000fe40007810000 */
[----:B------:R-:W-:-:S02]  /*abb0*/  ISETP.LT.OR P4, PT, R10, 0x21, P4 ;  /* 0x000000210a00780c */ /* 0x000fc40002781670 */
[----:B------:R-:W-:Y:S02]  /*abc0*/  FMNMX.FTZ R0, R84, R21, !PT ;  /* 0x0000001554007209 */ /* 0x000fe40007810000 */
[----:B------:R-:W-:Y:S02]  /*abd0*/  FSEL R42, R42, -INF , !P4 ;  /* 0xff8000002a2a7808 */ /* 0x000fe40006000000 */
[----:B------:R-:W-:Y:S02]  /*abe0*/  FMNMX.FTZ R0, R85, R0, !PT ;  /* 0x0000000055007209 */ /* 0x000fe40007810000 */
[C---:B------:R-:W-:Y:S02]  /*abf0*/  ISETP.GT.AND P4, PT, R12.reuse, 0x28, P2 ;  /* 0x000000280c00780c */ /* 0x040fe40001784270 */
[----:B------:R-:W-:Y:S01]  /*ac00*/  ISETP.GT.AND P3, PT, R12, 0x30, P2 ;  /* 0x000000300c00780c */ /* 0x000fe20001764270 */
[----:B------:R-:W0:Y:S01]  /*ac10*/  SHFL.BFLY PT, R21, R0, 0x2, 0x1f ;  /* 0x0c401f0000157f89 */ /* 0x000e2200000e0000 */
[----:B------:R-:W-:-:S02]  /*ac20*/  ISETP.LT.OR P4, PT, R10, 0x29, P4 ;  /* 0x000000290a00780c */ /* 0x000fc40002781670 */
[----:B------:R-:W-:Y:S02]  /*ac30*/  ISETP.LT.OR P3, PT, R10, 0x31, P3 ;  /* 0x000000310a00780c */ /* 0x000fe40001f61670 */
[----:B------:R-:W-:Y:S02]  /*ac40*/  FSEL R46, R46, -INF , !P4 ;  /* 0xff8000002e2e7808 */ /* 0x000fe40006000000 */
[----:B------:R-:W-:Y:S02]  /*ac50*/  ISETP.GT.AND P4, PT, R12, 0x29, P2 ;  /* 0x000000290c00780c */ /* 0x000fe40001784270 */
[----:B------:R-:W-:Y:S02]  /*ac60*/  FSEL R50, R50, -INF , !P3 ;  /* 0xff80000032327808 */ /* 0x000fe40005800000 */
[----:B------:R-:W-:Y:S02]  /*ac70*/  ISETP.LT.OR P4, PT, R10, 0x2a, P4 ;  /* 0x0000002a0a00780c */ /* 0x000fe40002781670 */
[----:B------:R-:W-:-:S02]  /*ac80*/  ISETP.GT.AND P3, PT, R12, 0x38, P2 ;  /* 0x000000380c00780c */ /* 0x000fc40001764270 */
[----:B------:R-:W-:Y:S02]  /*ac90*/  FSEL R47, R47, -INF , !P4 ;  /* 0xff8000002f2f7808 */ /* 0x000fe40006000000 */
[----:B------:R-:W-:Y:S02]  /*aca0*/  ISETP.GT.AND P4, PT, R12, 0x31, P2 ;  /* 0x000000310c00780c */ /* 0x000fe40001784270 */
[C---:B------:R-:W-:Y:S02]  /*acb0*/  ISETP.LT.OR P3, PT, R10.reuse, 0x39, P3 ;  /* 0x000000390a00780c */ /* 0x040fe40001f61670 */
[----:B------:R-:W-:Y:S02]  /*acc0*/  ISETP.LT.OR P4, PT, R10, 0x32, P4 ;  /* 0x000000320a00780c */ /* 0x000fe40002781670 */
[----:B------:R-:W-:Y:S02]  /*acd0*/  FSEL R54, R54, -INF , !P3 ;  /* 0xff80000036367808 */ /* 0x000fe40005800000 */
[----:B0-----:R-:W-:-:S02]  /*ace0*/  FMNMX.FTZ R21, R0, R21, !PT ;  /* 0x0000001500157209 */ /* 0x001fc40007810000 */
[----:B------:R-:W-:Y:S02]  /*acf0*/  FSEL R51, R51, -INF , !P4 ;  /* 0xff80000033337808 */ /* 0x000fe40006000000 */
[C---:B------:R-:W-:Y:S01]  /*ad00*/  ISETP.GT.AND P4, PT, R12.reuse, 0x39, P2 ;  /* 0x000000390c00780c */ /* 0x040fe20001784270 */
[----:B------:R-:W0:Y:S01]  /*ad10*/  SHFL.BFLY PT, R2, R21, 0x1, 0x1f ;  /* 0x0c201f0015027f89 */ /* 0x000e2200000e0000 */
[----:B------:R-:W-:Y:S02]  /*ad20*/  ISETP.GT.AND P3, PT, R12, 0x40, P2 ;  /* 0x000000400c00780c */ /* 0x000fe40001764270 */
[C---:B------:R-:W-:Y:S02]  /*ad30*/  ISETP.LT.OR P4, PT, R10.reuse, 0x3a, P4 ;  /* 0x0000003a0a00780c */ /* 0x040fe40002781670 */
[----:B------:R-:W-:Y:S02]  /*ad40*/  ISETP.LT.OR P3, PT, R10, 0x41, P3 ;  /* 0x000000410a00780c */ /* 0x000fe40001f61670 */
[----:B------:R-:W-:-:S02]  /*ad50*/  FSEL R55, R55, -INF , !P4 ;  /* 0xff80000037377808 */ /* 0x000fc40006000000 */
[----:B------:R-:W-:Y:S02]  /*ad60*/  ISETP.GT.AND P4, PT, R12, 0x41, P2 ;  /* 0x000000410c00780c */ /* 0x000fe40001784270 */
[----:B------:R-:W-:Y:S02]  /*ad70*/  FSEL R58, R58, -INF , !P3 ;  /* 0xff8000003a3a7808 */ /* 0x000fe40005800000 */
[----:B------:R-:W-:Y:S02]  /*ad80*/  ISETP.GT.AND P3, PT, R12, 0x48, P2 ;  /* 0x000000480c00780c */ /* 0x000fe40001764270 */
[C---:B------:R-:W-:Y:S02]  /*ad90*/  ISETP.LT.OR P4, PT, R10.reuse, 0x42, P4 ;  /* 0x000000420a00780c */ /* 0x040fe40002781670 */
[----:B------:R-:W-:Y:S02]  /*ada0*/  ISETP.LT.OR P3, PT, R10, 0x49, P3 ;  /* 0x000000490a00780c */ /* 0x000fe40001f61670 */
[----:B------:R-:W-:-:S02]  /*adb0*/  FSEL R59, R59, -INF , !P4 ;  /* 0xff8000003b3b7808 */ /* 0x000fc40006000000 */
[----:B------:R-:W-:Y:S02]  /*adc0*/  ISETP.GT.AND P4, PT, R12, 0x49, P2 ;  /* 0x000000490c00780c */ /* 0x000fe40001784270 */
[----:B------:R-:W-:Y:S02]  /*add0*/  FSEL R62, R62, -INF , !P3 ;  /* 0xff8000003e3e7808 */ /* 0x000fe40005800000 */
[----:B0-----:R-:W-:Y:S02]  /*ade0*/  FMNMX.FTZ R2, R21, R2, !PT ;  /* 0x0000000215027209 */ /* 0x001fe40007810000 */
[----:B------:R-:W-:Y:S02]  /*adf0*/  ISETP.GT.AND P3, PT, R12, 0x50, P2 ;  /* 0x000000500c00780c */ /* 0x000fe40001764270 */
[C---:B------:R-:W-:Y:S01]  /*ae00*/  FSETP.NEU.FTZ.AND P6, PT, R2.reuse, -INF , PT ;  /* 0xff8000000200780b */ /* 0x040fe20003fdd000 */
[----:B------:R-:W-:Y:S01]  /*ae10*/  FMUL.FTZ R0, R2, UR22 ;  /* 0x0000001602007c20 */ /* 0x000fe20008410000 */
[----:B------:R-:W-:-:S02]  /*ae20*/  ISETP.LT.OR P4, PT, R10, 0x4a, P4 ;  /* 0x0000004a0a00780c */ /* 0x000fc40002781670 */
[----:B------:R-:W-:Y:S02]  /*ae30*/  ISETP.LT.OR P3, PT, R10, 0x51, P3 ;  /* 0x000000510a00780c */ /* 0x000fe40001f61670 */
[----:B------:R-:W-:Y:S02]  /*ae40*/  FSEL R0, R0, RZ, P6 ;  /* 0x000000ff00007208 */ /* 0x000fe40003000000 */
[----:B------:R-:W-:Y:S02]  /*ae50*/  FSEL R63, R63, -INF , !P4 ;  /* 0xff8000003f3f7808 */ /* 0x000fe40006000000 */
[----:B------:R-:W-:Y:S01]  /*ae60*/  ISETP.GT.AND P4, PT, R12, 0x51, P2 ;  /* 0x000000510c00780c */ /* 0x000fe20001784270 */
        /* <DEDUP_REMOVED lines=41> */
[----:B------:R-:W-:Y:S01]  /*b100*/  ISETP.LT.OR P3, PT, R10, 0x61, P3 ;  /* 0x000000610a00780c */ /* 0x000fe20001f61670 */
[----:B------:R-:W-:Y:S01]  /*b110*/  FFMA.FTZ R85, R85, UR22, -R0 ;  /* 0x0000001655557c23 */ /* 0x000fe20008010800 */
[----:B------:R-:W-:Y:S01]  /*b120*/  FMNMX.FTZ R41, R47, R14, !PT ;  /* 0x0000000e2f297209 */ /* 0x000fe20007810000 */
[----:B------:R-:W-:Y:S01]  /*b130*/  MUFU.EX2 R148, R148 ;  /* 0x0000009400947308 */ /* 0x000fe20000000800 */
[----:B------:R-:W-:-:S02]  /*b140*/  FSEL R71, R71, -INF , !P4 ;  /* 0xff80000047477808 */ /* 0x000fc40006000000 */
[----:B------:R-:W-:Y:S01]  /*b150*/  FMNMX.FTZ R14, R50, R41, !PT ;  /* 0x00000029320e7209 */ /* 0x000fe20007810000 */
[----:B------:R-:W-:Y:S01]  /*b160*/  FFMA.FTZ R41, R45, UR22, -R0 ;  /* 0x000000162d297c23 */ /* 0x000fe20008010800 */
[----:B------:R-:W-:Y:S02]  /*b170*/  ISETP.GT.AND P4, PT, R12, 0x61, P2 ;  /* 0x000000610c00780c */ /* 0x000fe40001784270 */
[----:B------:R-:W-:Y:S01]  /*b180*/  FMNMX.FTZ R45, R51, R14, !PT ;  /* 0x0000000e332d7209 */ /* 0x000fe20007810000 */
[----:B------:R-:W-:Y:S01]  /*b190*/  MUFU.EX2 R150, R150 ;  /* 0x0000009600967308 */ /* 0x000fe20000000800 */
[----:B------:R-:W-:Y:S02]  /*b1a0*/  FSEL R74, R74, -INF , !P3 ;  /* 0xff8000004a4a7808 */ /* 0x000fe40005800000 */
[----:B------:R-:W-:Y:S02]  /*b1b0*/  FMNMX.FTZ R14, R54, R45, !PT ;  /* 0x0000002d360e7209 */ /* 0x000fe40007810000 */
[----:B------:R-:W-:-:S02]  /*b1c0*/  ISETP.GT.AND P3, PT, R12, 0x68, P2 ;  /* 0x000000680c00780c */ /* 0x000fc40001764270 */
[----:B------:R-:W-:Y:S01]  /*b1d0*/  FMNMX.FTZ R45, R55, R14, !PT ;  /* 0x0000000e372d7209 */ /* 0x000fe20007810000 */
[----:B------:R-:W-:Y:S01]  /*b1e0*/  MUFU.EX2 R25, R25 ;  /* 0x0000001900197308 */ /* 0x000fe20000000800 */
[----:B------:R-:W-:Y:S02]  /*b1f0*/  ISETP.LT.OR P4, PT, R10, 0x62, P4 ;  /* 0x000000620a00780c */ /* 0x000fe40002781670 */
[----:B------:R-:W-:Y:S01]  /*b200*/  FMNMX.FTZ R14, R58, R45, !PT ;  /* 0x0000002d3a0e7209 */ /* 0x000fe20007810000 */
[----:B------:R-:W-:Y:S01]  /*b210*/  FFMA.FTZ R45, R49, UR22, -R0 ;  /* 0x00000016312d7c23 */ /* 0x000fe20008010800 */
        /* <DEDUP_REMOVED lines=14> */
[----:B------:R-:W-:Y:S02]  /*b300*/  ISETP.LT.OR P4, PT, R10, 0x6a, P4 ;  /* 0x0000006a0a00780c */ /* 0x000fe40002781670 */
[----:B------:R-:W-:Y:S02]  /*b310*/  FMNMX.FTZ R14, R70, R53, !PT ;  /* 0x00000035460e7209 */ /* 0x000fe40007810000 */
[----:B------:R-:W-:Y:S02]  /*b320*/  ISETP.LT.OR P3, PT, R10, 0x71, P3 ;  /* 0x000000710a00780c */ /* 0x000fe40001f61670 */
        /* <DEDUP_REMOVED lines=18> */
[----:B------:R-:W-:Y:S01]  /*b450*/  FMNMX.FTZ R12, R82, R57, !PT ;  /* 0x00000039520c7209 */ /* 0x000fe20007810000 */
[----:B------:R-:W-:Y:S01]  /*b460*/  FFMA.FTZ R57, R61, UR22, -R0 ;  /* 0x000000163d397c23 */ /* 0x000fe20008010800 */
[----:B------:R-:W-:-:S02]  /*b470*/  ISETP.LT.OR P2, PT, R10, 0x7a, P2 ;  /* 0x0000007a0a00780c */ /* 0x000fc40001741670 */
[----:B------:R-:W-:Y:S02]  /*b480*/  FSEL R86, R86, -INF , !P3 ;  /* 0xff80000056567808 */ /* 0x000fe40005800000 */
[----:B------:R-:W-:Y:S01]  /*b490*/  FMNMX.FTZ R61, R83, R12, !PT ;  /* 0x0000000c533d7209 */ /* 0x000fe20007810000 */
[----:B------:R-:W-:Y:S01]  /*b4a0*/  MUFU.EX2 R41, R41 ;  /* 0x0000002900297308 */ /* 0x000fe20000000800 */
        /* <DEDUP_REMOVED lines=94> */
[----:B------:R-:W-:Y:S01]  /*ba90*/  FFMA.FTZ R86, R86, UR22, -R40 ;  /* 0x0000001656567c23 */ /* 0x000fe20008010828 */
[----:B------:R-:W-:-:S02]  /*baa0*/  IMAD.U32 R27, RZ, RZ, UR21 ;  /* 0x00000015ff1b7e24 */ /* 0x000fc4000f8e00ff */
[----:B------:R-:W-:Y:S01]  /*bab0*/  FADD.FTZ R6, R12, R5 ;  /* 0x000000050c067221 */ /* 0x000fe20000010000 */
[----:B------:R-:W-:Y:S01]  /*bac0*/  FADD.FTZ R7, R45, R38 ;  /* 0x000000262d077221 */ /* 0x000fe20000010000 */
[----:B------:R-:W-:Y:S01]  /*bad0*/  FFMA.FTZ R38, R67, UR22, -R40 ;  /* 0x0000001643267c23 */ /* 0x000fe20008010828 */
[----:B------:R-:W0:Y:S01]  /*bae0*/  MUFU.EX2 R20, R20 ;  /* 0x0000001400147308 */ /* 0x000e220000000800 */
[----:B------:R-:W-:Y:S01]  /*baf0*/  FADD.FTZ R5, R151, R6 ;  /* 0x0000000697057221 */ /* 0x000fe20000010000 */
[----:B------:R-:W-:Y:S01]  /*bb00*/  FADD.FTZ R42, R138, R7 ;  /* 0x000000078a2a7221 */ /* 0x000fe20000010000 */
[----:B------:R-:W-:Y:S01]  /*bb10*/  @!P1 LEA R27, R27, UR45, 0x3 ;  /* 0x0000002d1b1b9c11 */ /* 0x000fe2000f8e18ff */
[----:B------:R-:W-:Y:S01]  /*bb20*/  UMOV UR21, UR39 ;  /* 0x0000002700157c82 */ /* 0x000fe20008000000 */
[----:B-1----:R-:W-:Y:S01]  /*bb30*/  FADD.FTZ R6, R14, R5 ;  /* 0x000000050e067221 */ /* 0x002fe20000010000 */
[----:B------:R-:W-:Y:S01]  /*bb40*/  FADD.FTZ R7, R49, R42 ;  /* 0x0000002a31077221 */ /* 0x000fe20000010000 */
[----:B------:R-:W-:Y:S01]  /*bb50*/  FFMA.FTZ R42, R71, UR22, -R40 ;  /* 0x00000016472a7c23 */ /* 0x000fe20008010828 */
[----:B------:R-:W1:Y:S01]  /*bb60*/  MUFU.EX2 R147, R147 ;  /* 0x0000009300937308 */ /* 0x000e620000000800 */
[----:B--2---:R-:W-:Y:S01]  /*bb70*/  FADD.FTZ R5, R145, R6 ;  /* 0x0000000691057221 */ /* 0x004fe20000010000 */
[----:B------:R-:W-:Y:S01]  /*bb80*/  FADD.FTZ R44, R132, R7 ;  /* 0x00000007842c7221 */ /* 0x000fe20000010000 */
[----:B------:R-:W-:Y:S01]  /*bb90*/  FFMA.FTZ R40, R87, UR22, -R40 ;  /* 0x0000001657287c23 */ /* 0x000fe20008010828 */
[----:B------:R-:W-:Y:S01]  /*bba0*/  ISETP.GT.AND P2, PT, R3, UR43, PT ;  /* 0x0000002b03007c0c */ /* 0x000fe2000bf44270 */
[----:B------:R-:W-:-:S02]  /*bbb0*/  @!P1 VIADD R27, R27, 0x16860 ;  /* 0x000168601b1b9836 */ /* 0x000fc40000000000 */
[----:B------:R-:W-:Y:S01]  /*bbc0*/  FADD.FTZ R7, R53, R44 ;  /* 0x0000002c35077221 */ /* 0x000fe20000010000 */
[----:B------:R-:W-:Y:S01]  /*bbd0*/  F2FP.F16.F32.PACK_AB R148, R148, R21 ;  /* 0x000000159494723e */ /* 0x000fe200000000ff */
[----:B------:R-:W2:Y:S01]  /*bbe0*/  MUFU.EX2 R24, R24 ;  /* 0x0000001800187308 */ /* 0x000ea20000000800 */
[----:B0-----:R-:W-:Y:S01]  /*bbf0*/  FADD.FTZ R6, R20, R5 ;  /* 0x0000000514067221 */ /* 0x001fe20000010000 */
[----:B------:R-:W-:Y:S01]  /*bc00*/  FADD.FTZ R44, R134, R7 ;  /* 0x00000007862c7221 */ /* 0x000fe20000010000 */
[----:B------:R-:W-:Y:S01]  /*bc10*/  @!P1 PRMT R27, RZ, 0x654, R27 ;  /* 0x00000654ff1b9816 */ /* 0x000fe2000000001b */
[----:B------:R-:W-:Y:S01]  /*bc20*/  VIADD R3, R3, 0xffffffff ;  /* 0xffffffff03037836 */ /* 0x000fe20000000000 */
[----:B------:R-:W-:Y:S01]  /*bc30*/  F2FP.F16.F32.PACK_AB R150, R25, R150 ;  /* 0x000000961996723e */ /* 0x000fe200000000ff */
[----:B------:R-:W-:Y:S01]  /*bc40*/  FADD.FTZ R7, R57, R44 ;  /* 0x0000002c39077221 */ /* 0x000fe20000010000 */
[----:B------:R0:W-:Y:S01]  /*bc50*/  @!P1 SYNCS.ARRIVE.TRANS64.RED.A1T0 RZ, [R27+URZ], RZ ;  /* 0x000000ff1bff99a7 */ /* 0x0001e2000810043f */
[----:B------:R-:W3:Y:S01]  /*bc60*/  MUFU.EX2 R141, R141 ;  /* 0x0000008d008d7308 */ /* 0x000ee20000000800 */
        /* <DEDUP_REMOVED lines=8> */
[----:B--2---:R-:W-:Y:S01]  /*bcf0*/  FADD.FTZ R6, R24, R5 ;  /* 0x0000000518067221 */ /* 0x004fe20000010000 */
[----:B------:R-:W-:Y:S01]  /*bd00*/  F2FP.F16.F32.PACK_AB R142, R41, R142 ;  /* 0x0000008e298e723e */ /* 0x000fe200000000ff */
[----:B------:R-:W-:Y:S01]  /*bd10*/  FMUL.FTZ R95, R95, R10 ;  /* 0x0000000a5f5f7220 */ /* 0x000fe20000410000 */
[----:B------:R-:W-:Y:S01]  /*bd20*/  F2FP.F16.F32.PACK_AB R136, R45, R136 ;  /* 0x000000882d88723e */ /* 0x000fe200000000ff */
[----:B------:R-:W-:Y:S01]  /*bd30*/  FMUL.FTZ R98, R98, R10 ;  /* 0x0000000a62627220 */ /* 0x000fe20000410000 */
[----:B------:R-:W-:Y:S01]  /*bd40*/  F2FP.F16.F32.PACK_AB R138, R49, R138 ;  /* 0x0000008a318a723e */ /* 0x000fe200000000ff */
[----:B------:R-:W-:Y:S01]  /*bd50*/  FMUL.FTZ R99, R99, R10 ;  /* 0x0000000a63637220 */ /* 0x000fe20000410000 */
[----:B------:R-:W2:Y:S01]  /*bd60*/  MUFU.EX2 R128, R128 ;  /* 0x0000008000807308 */ /* 0x000ea20000000800 */
[----:B---3--:R-:W-:Y:S01]  /*bd70*/  FADD.FTZ R5, R141, R6 ;  /* 0x000000068d057221 */ /* 0x008fe20000010000 */
[----:B------:R-:W-:Y:S01]  /*bd80*/  F2FP.F16.F32.PACK_AB R132, R53, R132 ;  /* 0x000000843584723e */ /* 0x000fe200000000ff */
[----:B------:R-:W-:Y:S01]  /*bd90*/  FMUL.FTZ R102, R102, R10 ;  /* 0x0000000a66667220 */ /* 0x000fe20000410000 */
[----:B------:R-:W-:Y:S01]  /*bda0*/  F2FP.F16.F32.PACK_AB R134, R57, R134 ;  /* 0x000000863986723e */ /* 0x000fe200000000ff */
[-C--:B------:R-:W-:Y:S01]  /*bdb0*/  FMUL.FTZ R103, R103, R10.reuse ;  /* 0x0000000a67677220 */ /* 0x080fe20000410000 */
[----:B------:R-:W-:Y:S01]  /*bdc0*/  F2FP.F16.F32.PACK_AB R149, R12, R149 ;  /* 0x000000950c95723e */ /* 0x000fe200000000ff */
[-C--:B------:R-:W-:Y:S01]  /*bdd0*/  FMUL.FTZ R106, R106, R10.reuse ;  /* 0x0000000a6a6a7220 */ /* 0x080fe20000410000 */
[----:B------:R-:W3:Y:S01]  /*bde0*/  MUFU.EX2 R143, R143 ;  /* 0x0000008f008f7308 */ /* 0x000ee20000000800 */
[----:B-1----:R-:W-:Y:S01]  /*bdf0*/  FADD.FTZ R6, R26, R5 ;  /* 0x000000051a067221 */ /* 0x002fe20000010000 */
[----:B------:R-:W-:Y:S01]  /*be00*/  F2FP.F16.F32.PACK_AB R151, R14, R151 ;  /* 0x000000970e97723e */ /* 0x000fe200000000ff */
[-C--:B------:R-:W-:Y:S01]  /*be10*/  FMUL.FTZ R107, R107, R10.reuse ;  /* 0x0000000a6b6b7220 */ /* 0x080fe20000410000 */
[----:B------:R-:W-:Y:S01]  /*be20*/  F2FP.F16.F32.PACK_AB R145, R20, R145 ;  /* 0x000000911491723e */ /* 0x000fe200000000ff */
[-C--:B------:R-:W-:Y:S01]  /*be30*/  FMUL.FTZ R110, R110, R10.reuse ;  /* 0x0000000a6e6e7220 */ /* 0x080fe20000410000 */
[----:B------:R-:W-:Y:S01]  /*be40*/  F2FP.F16.F32.PACK_AB R147, R24, R147 ;  /* 0x000000931893723e */ /* 0x000fe200000000ff */
[-C--:B------:R-:W-:Y:S01]  /*be50*/  FMUL.FTZ R111, R111, R10.reuse ;  /* 0x0000000a6f6f7220 */ /* 0x080fe20000410000 */
[----:B------:R-:W1:Y:S01]  /*be60*/  MUFU.EX2 R61, R61 ;  /* 0x0000003d003d7308 */ /* 0x000e620000000800 */
[----:B--2---:R-:W-:Y:S01]  /*be70*/  FADD.FTZ R44, R128, R7 ;  /* 0x00000007802c7221 */ /* 0x004fe20000010000 */
[----:B------:R-:W-:Y:S01]  /*be80*/  F2FP.F16.F32.PACK_AB R141, R26, R141 ;  /* 0x0000008d1a8d723e */ /* 0x000fe200000000ff */
[-C--:B------:R-:W-:Y:S01]  /*be90*/  FMUL.FTZ R114, R114, R10.reuse ;  /* 0x0000000a72727220 */ /* 0x080fe20000410000 */
[-C--:B------:R-:W-:Y:S01]  /*bea0*/  FMUL.FTZ R115, R115, R10.reuse ;  /* 0x0000000a73737220 */ /* 0x080fe20000410000 */
[-C--:B------:R-:W-:Y:S01]  /*beb0*/  FMUL.FTZ R118, R118, R10.reuse ;  /* 0x0000000a76767220 */ /* 0x080fe20000410000 */
[----:B------:R-:W-:Y:S01]  /*bec0*/  FMUL.FTZ R119, R119, R10 ;  /* 0x0000000a77777220 */ /* 0x000fe20000410000 */
[----:B------:R-:W-:Y:S01]  /*bed0*/  IMAD.MOV.U32 R8, RZ, RZ, R2 ;  /* 0x000000ffff087224 */ /* 0x000fe200078e0002 */
        /* <DEDUP_REMOVED lines=75> */
[----:B------:R-:W-:-:S06]  /*c390*/  IMAD.MOV.U32 R7, RZ, RZ, R0 ;  /* 0x000000ffff077224 */ /* 0x000fcc00078e0000 */
[----:B------:R-:W2:Y:S01]  /*c3a0*/  MUFU.EX2 R40, R40 ;  /* 0x0000002800287308 */ /* 0x000ea20000000800 */
[----:B---3--:R-:W-:Y:S01]  /*c3b0*/  FADD.FTZ R44, R123, R44 ;  /* 0x0000002c7b2c7221 */ /* 0x008fe20000010000 */
[C---:B-1----:R-:W-:Y:S01]  /*c3c0*/  FADD.FTZ R6, R81.reuse, R6 ;  /* 0x0000000651067221 */ /* 0x042fe20000010000 */
[----:B------:R-:W-:Y:S02]  /*c3d0*/  F2FP.F16.F32.PACK_AB R122, R81, R122 ;  /* 0x0000007a517a723e */ /* 0x000fe400000000ff */
[C---:B--2---:R-:W-:Y:S01]  /*c3e0*/  FADD.FTZ R5, R40.reuse, R44 ;  /* 0x0000002c28057221 */ /* 0x044fe20000010000 */
[----:B------:R-:W-:Y:S01]  /*c3f0*/  F2FP.F16.F32.PACK_AB R123, R40, R123 ;  /* 0x0000007b287b723e */ /* 0x000fe200000000ff */
[----:B0-----:R-:W-:Y:S06]  /*c400*/  @P2 BRA `(.L_x_11389) ;  /* 0xffffffd000dc2947 */ /* 0x001fec000383ffff */
.L_x_11372:
[----:B------:R-:W-:Y:S06]  /*c410*/  BAR.ARV 0x8, 0x1a0 ;  /* 0x0206800000007b1d */ /* 0x000fec0000002000 */
[----:B------:R-:W-:Y:S05]  /*c420*/  @!P0 BRA `(.L_x_11390) ;  /* 0x0000000000048947 */ /* 0x000fea0003800000 */
[----:B------:R-:W-:Y:S01]  /*c430*/  BPT.TRAP 0x1 ;  /* 0x000000040000795c */ /* 0x000fe20000300000 */
.L_x_11390:
[----:B------:R-:W-:Y:S01]  /*c440*/  ULEA UR5, UR39, UR45, 0x3 ;  /* 0x0000002d27057291 */ /* 0x000fe2000f8e183f */
[----:B------:R-:W-:-:S05]  /*c450*/  IMAD.U32 R3, RZ, RZ, UR38 ;  /* 0x00000026ff037e24 */ /* 0x000fca000f8e00ff */
[----:B------:R-:W-:-:S04]  /*c460*/  SHF.L.U32 R3, R3, 0x1f, RZ ;  /* 0x0000001f03037819 */ /* 0x000fc800000006ff */
[----:B------:R0:W1:Y:S01]  /*c470*/  SYNCS.PHASECHK.TRANS64.TRYWAIT P2, [UR5+0x16850], R3 ;  /* 0x01685003ff0075a7 */ /* 0x0000620008040145 */
[----:B------:R-:W-:Y:S05]  /*c480*/  @!P0 BRA `(.L_x_11391) ;  /* 0x0000000000048947 */ /* 0x000fea0003800000 */
[----:B------:R-:W-:Y:S01]  /*c490*/  BPT.TRAP 0x1 ;  /* 0x000000040000795c */ /* 0x000fe20000300000 */
.L_x_11391:
[----:B-1----:R-:W-:Y:S05]  /*c4a0*/  @P2 BRA `(.L_x_11392) ;  /* 0x0000000000082947 */ /* 0x002fea0003800000 */
[----:B------:R-:W1:Y:S02]  /*c4b0*/  SYNCS.PHASECHK.TRANS64.TRYWAIT P0, [UR5+0x16850], R3 ;  /* 0x01685003ff0075a7 */ /* 0x000e640008000145 */
[----:B-1----:R-:W-:Y:S05]  /*c4c0*/  @!P0 BRA `(.L_x_11393) ;  /* 0x0000006800488947 */ /* 0x002fea0003800000 */
.L_x_11392:
        /* <DEDUP_REMOVED lines=21> */
[----:B0-----:R-:W-:-:S02]  /*c620*/  FADD.FTZ R3, R3, R6 ;  /* 0x0000000603037221 */ /* 0x001fc40000010000 */
[----:B------:R-:W0:Y:S04]  /*c630*/  SHFL.BFLY PT, R8, R7, 0x1, 0x1f ;  /* 0x0c201f0007087f89 */ /* 0x000e2800000e0000 */
[----:B------:R-:W1:Y:S01]  /*c640*/  SHFL.BFLY PT, R4, R3, 0x1, 0x1f ;  /* 0x0c201f0003047f89 */ /* 0x000e6200000e0000 */
[----:B0-----:R-:W-:Y:S01]  /*c650*/  FADD.FTZ R10, R7, R8 ;  /* 0x00000008070a7221 */ /* 0x001fe20000010000 */
[----:B------:R-:W-:Y:S02]  /*c660*/  IMAD.MOV.U32 R7, RZ, RZ, RZ ;  /* 0x000000ffff077224 */ /* 0x000fe400078e00ff */
[----:B-1----:R-:W-:Y:S02]  /*c670*/  FADD.FTZ R9, R3, R4 ;  /* 0x0000000403097221 */ /* 0x002fe40000010000 */
[----:B------:R-:W-:Y:S01]  /*c680*/  FSETP.NE.FTZ.AND P2, PT, R10, RZ, PT ;  /* 0x000000ff0a00720b */ /* 0x000fe20003f55000 */
[----:B------:R-:W-:-:S02]  /*c690*/  IMAD.MOV.U32 R4, RZ, RZ, RZ ;  /* 0x000000ffff047224 */ /* 0x000fc400078e00ff */
        /* <DEDUP_REMOVED lines=9> */
[----:B------:R-:W-:-:S02]  /*c730*/  WARPGROUP.DEPBAR.LE gsb0, 0x0 ;  /* 0x00008000000079c5 */ /* 0x000fc40000010000 */
[----:B------:R-:W-:Y:S01]  /*c740*/  WARPGROUP.ARRIVE ;  /* 0x00000000000079c5 */ /* 0x000fe20000000000 */
[----:B------:R-:W-:Y:S02]  /*c750*/  @!P1 VIADD R8, R11, 0x16860 ;  /* 0x000168600b089836 */ /* 0x000fe40000000000 */
[----:B------:R-:W-:Y:S01]  /*c760*/  @P2 FFMA.FTZ R3, R12, R0, R9 ;  /* 0x000000000c032223 */ /* 0x000fe20000010009 */
[----:B-1----:R-:W-:Y:S02]  /*c770*/  @P0 FMUL.FTZ R6, R6, 0.69314718246459960938 ;  /* 0x3f31721806060820 */ /* 0x002fe40000410000 */
[----:B------:R-:W-:Y:S01]  /*c780*/  HGMMA.64x64x16.F32 R88, R144, gdesc[UR4].tnspB, R88, gsb0 ;  /* 0x40e0000490587df0 */ /* 0x000fe20008000858 */
[----:B------:R-:W-:Y:S01]  /*c790*/  UIADD3 UR6, UR4, 0x100, URZ ;  /* 0x0000010004067890 */ /* 0x000fe2000fffe03f */
[----:B------:R-:W-:Y:S01]  /*c7a0*/  @!P1 PRMT R8, RZ, 0x654, R8 ;  /* 0x00000654ff089816 */ /* 0x000fe20000000008 */
[----:B------:R-:W-:Y:S01]  /*c7b0*/  UMOV UR7, 0x40000040 ;  /* 0x4000004000077882 */ /* 0x000fe20000000000 */
[----:B------:R-:W-:Y:S01]  /*c7c0*/  @P0 FFMA.FTZ R20, R5, R2, R6 ;  /* 0x0000000205140223 */ /* 0x000fe20000010006 */
[----:B------:R-:W-:Y:S01]  /*c7d0*/  PLOP3.LUT P0, PT, PT, PT, PT, 0x8, 0x0 ;  /* 0x000000000000781c */ /* 0x000fe20003f0e170 */
[----:B------:R-:W-:-:S02]  /*c7e0*/  WARPGROUP.DEPBAR.LE gsb0, 0x0 ;  /* 0x00008000000079c5 */ /* 0x000fc40000010000 */
        /* <DEDUP_REMOVED lines=64> */
.L_x_11323:
        /* <DEDUP_REMOVED lines=10> */
[----:B------:R-:W2:Y:S01]  /*cc90*/  LDL R4, [R1+0x8] ;  /* 0x0000080001047983 */ /* 0x000ea20000100800 */
[----:B------:R-:W-:Y:S01]  /*cca0*/  ULDC.64 UR8, c[0x0][0xbd8] ;  /* 0x0002f60000087ab9 */ /* 0x000fe20000000a00 */
[----:B------:R-:W-:Y:S01]  /*ccb0*/  F2FP.F16.F32.PACK_AB R112, R113, R112 ;  /* 0x000000707170723e */ /* 0x000fe200000000ff */
[----:B------:R-:W-:Y:S01]  /*ccc0*/  UISETP.NE.U32.AND UP0, UPT, UR8, URZ, UPT ;  /* 0x0000003f0800728c */ /* 0x000fe2000bf05070 */
[----:B------:R-:W0:Y:S01]  /*ccd0*/  S2R R5, SR_SWINHI ;  /* 0x0000000000057919 */ /* 0x000e220000002f00 */
[----:B------:R-:W-:Y:S02]  /*cce0*/  F2FP.F16.F32.PACK_AB R12, R12, R27 ;  /* 0x0000001b0c0c723e */ /* 0x000fe400000000ff */
[----:B------:R-:W-:Y:S01]  /*ccf0*/  UISETP.NE.AND.EX UP0, UPT, UR9, URZ, UPT, UP0 ;  /* 0x0000003f0900728c */ /* 0x000fe2000bf05300 */
[----:B------:R-:W-:Y:S02]  /*cd00*/  F2FP.F16.F32.PACK_AB R13, R13, R106 ;  /* 0x0000006a0d0d723e */ /* 0x000fe400000000ff */
[----:B------:R-:W-:Y:S01]  /*cd10*/  ULDC.64 UR8, c[0x0][0xbd8] ;  /* 0x0002f60000087ab9 */ /* 0x000fe20000000a00 */
[----:B------:R-:W-:Y:S01]  /*cd20*/  F2FP.F16.F32.PACK_AB R14, R14, R21 ;  /* 0x000000150e0e723e */ /* 0x000fe200000000ff */
[----:B------:R-:W-:Y:S01]  /*cd30*/  UIMAD.WIDE UR8, UR42, 0x4, UR8 ;  /* 0x000000042a0878a5 */ /* 0x000fe2000f8e0208 */
[----:B------:R-:W-:-:S02]  /*cd40*/  F2FP.F16.F32.PACK_AB R15, R15, R110 ;  /* 0x0000006e0f0f723e */ /* 0x000fc400000000ff */
[----:B------:R-:W-:Y:S02]  /*cd50*/  F2FP.F16.F32.PACK_AB R113, R115, R114 ;  /* 0x000000727371723e */ /* 0x000fe400000000ff */
[----:B------:R-:W-:Y:S01]  /*cd60*/  F2FP.F16.F32.PACK_AB R114, R117, R116 ;  /* 0x000000747572723e */ /* 0x000fe200000000ff */
[----:B------:R-:W-:Y:S01]  /*cd70*/  IMAD.U32 R26, RZ, RZ, UR8 ;  /* 0x00000008ff1a7e24 */ /* 0x000fe2000f8e00ff */
[----:B------:R-:W-:Y:S01]  /*cd80*/  F2FP.F16.F32.PACK_AB R115, R119, R118 ;  /* 0x000000767773723e */ /* 0x000fe200000000ff */
[----:B------:R-:W-:Y:S01]  /*cd90*/  IMAD.U32 R27, RZ, RZ, UR9 ;  /* 0x00000009ff1b7e24 */ /* 0x000fe2000f8e00ff */
[----:B------:R-:W-:Y:S01]  /*cda0*/  ULDC.64 UR8, c[0x0][0xbe0] ;  /* 0x0002f80000087ab9 */ /* 0x000fe20000000a00 */
[----:B------:R-:W-:Y:S02]  /*cdb0*/  MOV R24, R0 ;  /* 0x0000000000187202 */ /* 0x000fe40000000f00 */
[----:B0-----:R-:W-:Y:S01]  /*cdc0*/  MOV R25, R5 ;  /* 0x0000000500197202 */ /* 0x001fe20000000f00 */
[----:B------:R-:W-:-:S04]  /*cdd0*/  UISETP.NE.U32.AND UP1, UPT, UR8, URZ, UPT ;  /* 0x0000003f0800728c */ /* 0x000fc8000bf25070 */
[----:B------:R-:W-:-:S11]  /*cde0*/  UISETP.NE.AND.EX UP1, UPT, UR9, URZ, UPT, UP1 ;  /* 0x0000003f0900728c */ /* 0x000fd6000bf25310 */
[----:B------:R-:W-:Y:S02]  /*cdf0*/  @UP1 ULDC.64 UR8, c[0x0][0xbe0] ;  /* 0x0002f80000081ab9 */ /* 0x000fe40000000a00 */
[----:B------:R-:W-:Y:S01]  /*ce00*/  @UP1 UIMAD.WIDE UR8, UR42, 0x4, UR8 ;  /* 0x000000042a0818a5 */ /* 0x000fe2000f8e0208 */
        /* <DEDUP_REMOVED lines=33> */
[----:B------:R-:W-:-:S03]  /*d020*/  PLOP3.LUT P0, PT, PT, PT, UP0, 0x80, 0x0 ;  /* 0x000000000000781c */ /* 0x000fc60003f0f008 */
[----:B------:R0:W-:Y:S04]  /*d030*/  STSM.16.M88.4 [R29], R4 ;  /* 0x000000041d007844 */ /* 0x0001e80000000200 */
[----:B------:R1:W-:Y:S04]  /*d040*/  STSM.16.M88.4 [R28], R12 ;  /* 0x0000000c1c007844 */ /* 0x0003e80000000200 */
[----:B------:R1:W-:Y:S01]  /*d050*/  STSM.16.M88.4 [R18], R112 ;  /* 0x0000007012007844 */ /* 0x0003e20000000200 */
[----:B------:R-:W-:Y:S08]  /*d060*/  BAR.SYNC.DEFER_BLOCKING 0x1, 0x180 ;  /* 0x0046000000007b1d */ /* 0x000ff00000010000 */
[----:B------:R-:W2:Y:S01]  /*d070*/  LDC R2, c[0x0][0xa88] ;  /* 0x0002a200ff027b82 */ /* 0x000ea20000000800 */
[----:B------:R-:W-:Y:S01]  /*d080*/  PLOP3.LUT P1, PT, PT, PT, UP1, 0x80, 0x0 ;  /* 0x000000000000781c */ /* 0x000fe20003f2f018 */
[----:B0-----:R-:W-:-:S02]  /*d090*/  IMAD.U32 R4, RZ, RZ, UR8 ;  /* 0x00000008ff047e24 */ /* 0x001fc4000f8e00ff */
[----:B------:R-:W-:Y:S01]  /*d0a0*/  IMAD.U32 R5, RZ, RZ, UR9 ;  /* 0x00000009ff057e24 */ /* 0x000fe2000f8e00ff */
[----:B------:R-:W3:Y:S01]  /*d0b0*/  @P0 LDG.E R17, desc[UR46][R26.64] ;  /* 0x0000002e1a110981 */ /* 0x000ee2000c1e1900 */
[----:B------:R-:W-:-:S08]  /*d0c0*/  UMOV UR4, URZ ;  /* 0x0000003f00047c82 */ /* 0x000fd00008000000 */
[----:B--2---:R1:W5:Y:S01]  /*d0d0*/  @P1 LDG.E R2, desc[UR46][R4.64] ;  /* 0x0000002e04021981 */ /* 0x004362000c1e1900 */
[----:B---3--:R-:W-:Y:S01]  /*d0e0*/  @P0 R2UR UR4, R17 ;  /* 0x00000000110402ca */ /* 0x008fe200000e0000 */
[----:B-1----:R-:W-:-:S14]  /*d0f0*/  @P1 BRA `(.L_x_11396) ;  /* 0x0000000000101947 */ /* 0x002fdc0003800000 */
[----:B------:R-:W-:Y:S05]  /*d100*/  @!P0 BRA `(.L_x_11396) ;  /* 0x00000000000c8947 */ /* 0x000fea0003800000 */
[----:B------:R-:W2:Y:S04]  /*d110*/  LDG.E R5, desc[UR46][R26.64] ;  /* 0x0000002e1a057981 */ /* 0x000ea8000c1e1900 */
[----:B-----5:R-:W2:Y:S02]  /*d120*/  LDG.E R2, desc[UR46][R26.64+0x4] ;  /* 0x0000042e1a027981 */ /* 0x020ea4000c1e1900 */
[----:B--2---:R-:W-:-:S07]  /*d130*/  IMAD.IADD R2, R2, 0x1, -R5 ;  /* 0x0000000102027824 */ /* 0x004fce00078e0a05 */
.L_x_11396:
[----:B------:R-:W2:Y:S01]  /*d140*/  LDL R5, [R1+0x4] ;  /* 0x0000040001057983 */ /* 0x000ea20000100800 */
[----:B------:R-:W-:Y:S01]  /*d150*/  USHF.R.S32.HI UR13, URZ, 0x1f, UR41 ;  /* 0x0000001f3f0d7899 */ /* 0x000fe20008011429 */
[----:B------:R-:W-:Y:S01]  /*d160*/  ULDC.64 UR14, c[0x0][0xb70] ;  /* 0x0002dc00000e7ab9 */ /* 0x000fe20000000a00 */
[----:B------:R-:W0:Y:S01]  /*d170*/  S2R R4, SR_TID.X ;  /* 0x0000000000047919 */ /* 0x000e220000002100 */
[----:B------:R-:W-:Y:S02]  /*d180*/  USHF.R.S32.HI UR7, URZ, 0x1f, UR42 ;  /* 0x0000001f3f077899 */ /* 0x000fe4000801142a */
[----:B------:R-:W-:Y:S02]  /*d190*/  USHF.R.S32.HI UR11, URZ, 0x1f, UR4 ;  /* 0x0000001f3f0b7899 */ /* 0x000fe40008011404 */
[----:B------:R-:W-:Y:S01]  /*d1a0*/  UIMAD UR12, UR13, UR14, URZ ;  /* 0x0000000e0d0c72a4 */ /* 0x000fe2000f8e023f */
        /* <DEDUP_REMOVED lines=9> */
[----:B------:R-:W-:-:S06]  /*d240*/  UIMAD UR7, UR10, UR15, UR7 ;  /* 0x0000000f0a0772a4 */ /* 0x000fcc000f8e0207 */
[----:B------:R-:W-:Y:S02]  /*d250*/  IMAD.U32 R7, RZ, RZ, UR7 ;  /* 0x00000007ff077e24 */ /* 0x000fe4000f8e00ff */
[----:B0-----:R-:W-:-:S05]  /*d260*/  VIADD R6, R4, 0xffffff80 ;  /* 0xffffff8004067836 */ /* 0x001fca0000000000 */
[----:B------:R-:W-:-:S04]  /*d270*/  SHF.R.S32.HI R8, RZ, 0x1f, R6 ;  /* 0x0000001fff087819 */ /* 0x000fc80000011406 */
[----:B------:R-:W-:-:S04]  /*d280*/  LEA.HI R8, R8, R6, RZ, 0x7 ;  /* 0x0000000608087211 */ /* 0x000fc800078f38ff */
[----:B------:R-:W-:-:S05]  /*d290*/  LOP3.LUT R8, R8, 0xffffff80, RZ, 0xc0, !PT ;  /* 0xffffff8008087812 */ /* 0x000fca00078ec0ff */
[----:B------:R-:W-:-:S05]  /*d2a0*/  IMAD.IADD R8, R6, 0x1, -R8 ;  /* 0x0000000106087824 */ /* 0x000fca00078e0a08 */
[----:B------:R-:W-:Y:S01]  /*d2b0*/  LOP3.LUT P0, RZ, R8, 0x3, RZ, 0xc0, !PT ;  /* 0x0000000308ff7812 */ /* 0x000fe2000780c0ff */
[--C-:B------:R-:W-:Y:S01]  /*d2c0*/  IMAD.MOV.U32 R28, RZ, RZ, R19.reuse ;  /* 0x000000ffff1c7224 */ /* 0x100fe200078e0013 */
[----:B------:R-:W-:Y:S01]  /*d2d0*/  SHF.R.S32.HI R29, RZ, 0x1f, R19 ;  /* 0x0000001fff1d7819 */ /* 0x000fe20000011413 */
[C---:B------:R-:W-:Y:S02]  /*d2e0*/  VIADD R17, R156.reuse, 0x60 ;  /* 0x000000609c117836 */ /* 0x040fe40000000000 */
[----:B------:R-:W-:Y:S02]  /*d2f0*/  VIADD R18, R156, 0x90 ;  /* 0x000000909c127836 */ /* 0x000fe40000000000 */
[----:B------:R-:W-:Y:S01]  /*d300*/  VIADD R0, R0, 0x16820 ;  /* 0x0001682000007836 */ /* 0x000fe20000000000 */
[----:B------:R-:W-:-:S04]  /*d310*/  SHF.R.S32.HI R157, RZ, 0x1f, R156 ;  /* 0x0000001fff9d7819 */ /* 0x000fc8000001149c */
[----:B------:R-:W-:Y:S01]  /*d320*/  PRMT R0, RZ, 0x654, R0 ;  /* 0x00000654ff007816 */ /* 0x000fe20000000000 */
        /* <DEDUP_REMOVED lines=9> */
[----:B------:R-:W-:Y:S02]  /*d3c0*/  IADD3 R11, P3, R24, 0x3000, RZ ;  /* 0x00003000180b7810 */ /* 0x000fe40007f7e0ff */
[C---:B------:R-:W-:Y:S02]  /*d3d0*/  LEA R30, P2, R6.reuse, UR8, 0x2 ;  /* 0x00000008061e7c11 */ /* 0x040fe4000f8410ff */
[----:B-----5:R-:W-:Y:S01]  /*d3e0*/  ISETP.GE.OR P1, PT, R9, R2, P0 ;  /* 0x000000020900720c */ /* 0x020fe20000726670 */
[----:B------:R-:W-:Y:S01]  /*d3f0*/  IMAD.X R9, RZ, RZ, R25, P3 ;  /* 0x000000ffff097224 */ /* 0x000fe200018e0619 */
[----:B------:R-:W-:Y:S01]  /*d400*/  LEA.HI.X R31, R6, UR9, R7, 0x2, P2 ;  /* 0x00000009061f7c11 */ /* 0x000fe200090f1407 */
[----:B------:R-:W-:Y:S01]  /*d410*/  ULDC.64 UR8, c[0x0][0xaa0] ;  /* 0x0002a80000087ab9 */ /* 0x000fe20000000a00 */
[----:B------:R-:W-:-:S02]  /*d420*/  IADD3 R15, P2, R24, 0x1800, RZ ;  /* 0x00001800180f7810 */ /* 0x000fc40007f5e0ff */
[C---:B------:R-:W-:Y:S02]  /*d430*/  IADD3 R7, P4, R24.reuse, 0x4800, RZ ;  /* 0x0000480018077810 */ /* 0x040fe40007f9e0ff */
[----:B------:R-:W-:Y:S01]  /*d440*/  ISETP.GE.OR P0, PT, R5, R2, P0 ;  /* 0x000000020500720c */ /* 0x000fe20000706670 */
[----:B------:R-:W-:Y:S01]  /*d450*/  IMAD.X R13, RZ, RZ, R25, P2 ;  /* 0x000000ffff0d7224 */ /* 0x000fe200010e0619 */
[----:B------:R-:W-:Y:S02]  /*d460*/  LOP3.LUT R5, R24, 0x380, RZ, 0xc0, !PT ;  /* 0x0000038018057812 */ /* 0x000fe400078ec0ff */
[----:B------:R-:W-:Y:S01]  /*d470*/  LOP3.LUT R8, R15, 0x380, RZ, 0xc0, !PT ;  /* 0x000003800f087812 */ /* 0x000fe200078ec0ff */
[----:B------:R0:W-:Y:S01]  /*d480*/  @!P1 STG.E desc[UR46][R30.64], R20 ;  /* 0x000000141e009986 */ /* 0x0001e2000c10192e */
[----:B------:R-:W-:Y:S02]  /*d490*/  LOP3.LUT R6, R11, 0x380, RZ, 0xc0, !PT ;  /* 0x000003800b067812 */ /* 0x000fe400078ec0ff */
[----:B------:R-:W-:-:S02]  /*d4a0*/  LOP3.LUT R4, R7, 0x380, RZ, 0xc0, !PT ;  /* 0x0000038007047812 */ /* 0x000fc400078ec0ff */
[----:B------:R-:W-:Y:S02]  /*d4b0*/  SHF.R.U64 R5, R5, 0x3, RZ ;  /* 0x0000000305057819 */ /* 0x000fe400000012ff */
[----:B------:R-:W-:Y:S01]  /*d4c0*/  SHF.R.U64 R8, R8, 0x3, RZ ;  /* 0x0000000308087819 */ /* 0x000fe200000012ff */
[----:B------:R-:W-:Y:S01]  /*d4d0*/  IMAD.U32 R21, RZ, RZ, UR8 ;  /* 0x00000008ff157e24 */ /* 0x000fe2000f8e00ff */
[----:B------:R-:W-:Y:S01]  /*d4e0*/  SHF.R.U64 R6, R6, 0x3, RZ ;  /* 0x0000000306067819 */ /* 0x000fe200000012ff */
[----:B------:R-:W-:Y:S01]  /*d4f0*/  UIMAD UR7, UR11, UR8, URZ ;  /* 0x000000080b0772a4 */ /* 0x000fe2000f8e023f */
[----:B------:R-:W-:Y:S01]  /*d500*/  SHF.R.U64 R4, R4, 0x3, RZ ;  /* 0x0000000304047819 */ /* 0x000fe200000012ff */
[----:B------:R1:W-:Y:S01]  /*d510*/  @!P0 STG.E desc[UR46][R30.64+0x20], R3 ;  /* 0x000020031e008986 */ /* 0x0003e2000c10192e */
[----:B------:R-:W-:Y:S01]  /*d520*/  LOP3.LUT R24, R5, R24, RZ, 0x3c, !PT ;  /* 0x0000001805187212 */ /* 0x000fe200078e3cff */
[----:B------:R-:W-:Y:S01]  /*d530*/  IMAD.X R5, RZ, RZ, R25, P4 ;  /* 0x000000ffff057224 */ /* 0x000fe200020e0619 */
[----:B------:R-:W-:-:S02]  /*d540*/  LOP3.LUT R12, R8, R15, RZ, 0x3c, !PT ;  /* 0x0000000f080c7212 */ /* 0x000fc400078e3cff */
[----:B------:R-:W-:Y:S02]  /*d550*/  LOP3.LUT R8, R6, R11, RZ, 0x3c, !PT ;  /* 0x0000000b06087212 */ /* 0x000fe400078e3cff */
[----:B------:R-:W-:Y:S01]  /*d560*/  LOP3.LUT R4, R4, R7, RZ, 0x3c, !PT ;  /* 0x0000000704047212 */ /* 0x000fe200078e3cff */
[----:B0-----:R-:W-:Y:S01]  /*d570*/  IMAD.WIDE.U32 R20, R21, UR4, R28 ;  /* 0x0000000415147c25 */ /* 0x001fe2000f8e001c */
[----:B------:R-:W-:Y:S01]  /*d580*/  UIMAD UR7, UR4, UR9, UR7 ;  /* 0x00000009040772a4 */ /* 0x000fe2000f8e0207 */
[----:B------:R-:W5:Y:S02]  /*d590*/  LD.E.128 R24, desc[UR46][R24.64] ;  /* 0x0000002e18187980 */ /* 0x000f64000c101d00 */
[----:B------:R-:W-:Y:S01]  /*d5a0*/  ULDC UR4, c[0x0][0xa8c] ;  /* 0x0002a30000047ab9 */ /* 0x000fe20000000800 */
[----:B-1----:R-:W-:Y:S01]  /*d5b0*/  VIADD R3, R156, 0x30 ;  /* 0x000000309c037836 */ /* 0x002fe20000000000 */
[----:B------:R-:W5:Y:S01]  /*d5c0*/  LD.E.128 R12, desc[UR46][R12.64] ;  /* 0x0000002e0c0c7980 */ /* 0x000f62000c101d00 */
[----:B------:R-:W-:Y:S01]  /*d5d0*/  IMAD R28, R23, -0xc0, R2 ;  /* 0xffffff40171c7824 */ /* 0x000fe200078e0202 */
[----:B------:R-:W-:Y:S01]  /*d5e0*/  ISETP.GE.AND P0, PT, R19, UR4, PT ;  /* 0x0000000413007c0c */ /* 0x000fe2000bf06270 */
[----:B------:R-:W-:Y:S01]  /*d5f0*/  ULDC.64 UR8, c[0x0][0xae0] ;  /* 0x0002b80000087ab9 */ /* 0x000fe20000000a00 */
[----:B------:R-:W5:Y:S04]  /*d600*/  LD.E.128 R8, desc[UR46][R8.64] ;  /* 0x0000002e08087980 */ /* 0x000f68000c101d00 */
[----:B------:R-:W5:Y:S01]  /*d610*/  LD.E.128 R4, desc[UR46][R4.64] ;  /* 0x0000002e04047980 */ /* 0x000f62000c101d00 */
[----:B------:R-:W-:Y:S01]  /*d620*/  UIMAD UR4, UR13, UR8, URZ ;  /* 0x000000080d0472a4 */ /* 0x000fe2000f8e023f */
[-C--:B------:R-:W-:Y:S01]  /*d630*/  ISETP.GE.OR P3, PT, R3, R28.reuse, P0 ;  /* 0x0000001c0300720c */ /* 0x080fe20000766670 */
[----:B------:R-:W-:Y:S01]  /*d640*/  VIADD R21, R21, UR7 ;  /* 0x0000000715157c36 */ /* 0x000fe20008000000 */
        /* <DEDUP_REMOVED lines=8> */
[----:B------:R-:W-:-:S02]  /*d6d0*/  ISETP.GE.OR P1, PT, R17, R28, P0 ;  /* 0x0000001c1100720c */ /* 0x000fc40000726670 */
[----:B------:R-:W-:Y:S01]  /*d6e0*/  IMAD.WIDE.U32 R2, R3, UR41, R20 ;  /* 0x0000002903027c25 */ /* 0x000fe2000f8e0014 */
[-C--:B------:R-:W-:Y:S01]  /*d6f0*/  ISETP.GE.OR P2, PT, R18, R28.reuse, P0 ;  /* 0x0000001c1200720c */ /* 0x080fe20000746670 */
[----:B------:R-:W-:Y:S01]  /*d700*/  ULDC.64 UR8, c[0x0][0xae8] ;  /* 0x0002ba0000087ab9 */ /* 0x000fe20000000a00 */
[----:B------:R-:W-:Y:S01]  /*d710*/  ISETP.GE.OR P0, PT, R156, R28, P0 ;  /* 0x0000001c9c00720c */ /* 0x000fe20000706670 */
[----:B------:R-:W-:Y:S01]  /*d720*/  VIADD R3, R3, UR4 ;  /* 0x0000000403037c36 */ /* 0x000fe20008000000 */
[----:B------:R-:W-:Y:S02]  /*d730*/  UIMAD UR4, UR16, UR8, URZ ;  /* 0x00000008100472a4 */ /* 0x000fe4000f8e023f */
[----:B------:R-:W-:Y:S02]  /*d740*/  IMAD.U32 R31, RZ, RZ, UR8 ;  /* 0x00000008ff1f7e24 */ /* 0x000fe4000f8e00ff */
[----:B------:R-:W-:Y:S01]  /*d750*/  IMAD.WIDE R28, R23, 0xc0, R156 ;  /* 0x000000c0171c7825 */ /* 0x000fe200078e029c */
[----:B------:R-:W-:-:S03]  /*d760*/  UIMAD UR4, UR10, UR9, UR4 ;  /* 0x000000090a0472a4 */ /* 0x000fc6000f8e0204 */
[----:B------:R-:W-:-:S04]  /*d770*/  IMAD.WIDE.U32 R30, R31, UR10, R2 ;  /* 0x0000000a1f1e7c25 */ /* 0x000fc8000f8e0002 */
[----:B------:R-:W-:Y:S01]  /*d780*/  VIADD R23, R31, UR4 ;  /* 0x000000041f177c36 */ /* 0x000fe20008000000 */
[----:B0-----:R0:W-:Y:S01]  /*d790*/  SYNCS.ARRIVE.TRANS64.RED.A1T0 RZ, [R0+URZ], RZ ;  /* 0x000000ff00ff79a7 */ /* 0x0011e2000810043f */
        /* <DEDUP_REMOVED lines=12> */
.L_x_11398:
[----:B------:R-:W-:Y:S05]  /*d860*/  BSYNC B1 ;  /* 0x0000000000017941 */ /* 0x000fea0003800000 */
.L_x_11397:
[----:B------:R-:W-:Y:S04]  /*d870*/  BSSY B1, `(.L_x_11399) ;  /* 0x000000f000017945 */ /* 0x000fe80003800000 */
[----:B------:R-:W-:Y:S05]  /*d880*/  @P3 BRA `(.L_x_11400) ;  /* 0x0000000000343947 */ /* 0x000fea0003800000 */
[----:B------:R-:W-:Y:S01]  /*d890*/  IADD3 R17, P0, R28, 0x30, RZ ;  /* 0x000000301c117810 */ /* 0x000fe20007f1e0ff */
[----:B------:R-:W-:Y:S01]  /*d8a0*/  ULDC.64 UR8, c[0x0][0xad8] ;  /* 0x0002b60000087ab9 */ /* 0x000fe20000000a00 */
[----:B------:R-:W-:Y:S02]  /*d8b0*/  IMAD.MOV.U32 R2, RZ, RZ, R30 ;  /* 0x000000ffff027224 */ /* 0x000fe400078e001e */
[----:B------:R-:W-:Y:S02]  /*d8c0*/  IMAD.MOV.U32 R3, RZ, RZ, R23 ;  /* 0x000000ffff037224 */ /* 0x000fe400078e0017 */
[----:B0-----:R-:W-:Y:S02]  /*d8d0*/  IMAD.X R0, RZ, RZ, R29, P0 ;  /* 0x000000ffff007224 */ /* 0x001fe400000e061d */
[----:B------:R-:W-:-:S04]  /*d8e0*/  IMAD.WIDE.U32 R2, R17, UR8, R2 ;  /* 0x0000000811027c25 */ /* 0x000fc8000f8e0002 */
[----:B------:R-:W-:-:S04]  /*d8f0*/  IMAD R0, R0, UR8, RZ ;  /* 0x0000000800007c24 */ /* 0x000fc8000f8e02ff */
[----:B------:R-:W-:Y:S01]  /*d900*/  IMAD R17, R17, UR9, R0 ;  /* 0x0000000911117c24 */ /* 0x000fe2000f8e0200 */
[----:B------:R-:W-:Y:S02]  /*d910*/  ULDC.64 UR8, c[0x0][0xa80] ;  /* 0x0002a00000087ab9 */ /* 0x000fe40000000a00 */
[----:B-1----:R-:W-:Y:S01]  /*d920*/  LEA R20, P0, R2, UR8, 0x1 ;  /* 0x0000000802147c11 */ /* 0x002fe2000f8008ff */
[----:B------:R-:W-:-:S05]  /*d930*/  IMAD.IADD R3, R3, 0x1, R17 ;  /* 0x0000000103037824 */ /* 0x000fca00078e0211 */
[----:B------:R-:W-:-:S05]  /*d940*/  LEA.HI.X R21, R2, UR9, R3, 0x1, P0 ;  /* 0x0000000902157c11 */ /* 0x000fca00080f0c03 */
[----:B-----5:R2:W-:Y:S02]  /*d950*/  STG.E.128 desc[UR46][R20.64], R12 ;  /* 0x0000000c14007986 */ /* 0x0205e4000c101d2e */
.L_x_11400:
[----:B------:R-:W-:Y:S05]  /*d960*/  BSYNC B1 ;  /* 0x0000000000017941 */ /* 0x000fea0003800000 */
.L_x_11399:
[----:B------:R-:W-:Y:S04]  /*d970*/  BSSY B1, `(.L_x_11401) ;  /* 0x000000f000017945 */ /* 0x000fe80003800000 */
[----:B------:R-:W-:Y:S05]  /*d980*/  @P1 BRA `(.L_x_11402) ;  /* 0x0000000000341947 */ /* 0x000fea0003800000 */
[----:B--2--5:R-:W-:Y:S01]  /*d990*/  IADD3 R13, P0, R28, 0x60, RZ ;  /* 0x000000601c0d7810 */ /* 0x024fe20007f1e0ff */
        /* <DEDUP_REMOVED lines=12> */
.L_x_11402:
[----:B------:R-:W-:Y:S05]  /*da60*/  BSYNC B1 ;  /* 0x0000000000017941 */ /* 0x000fea0003800000 */
.L_x_11401:
[----:B------:R-:W-:Y:S05]  /*da70*/  @P2 BRA `(.L_x_11403) ;  /* 0x00000008009c2947 */ /* 0x000fea0003800000 */
[----:B---3-5:R-:W-:Y:S01]  /*da80*/  IADD3 R9, P0, R28, 0x90, RZ ;  /* 0x000000901c097810 */ /* 0x028fe20007f1e0ff */
        /* <DEDUP_REMOVED lines=13> */
.L_x_11395:
[----:B------:R-:W-:Y:S01]  /*db60*/  ULDC.64 UR8, c[0x0][0xbd8] ;  /* 0x0002f60000087ab9 */ /* 0x000fe20000000a00 */
[----:B------:R-:W-:Y:S01]  /*db70*/  IMAD.MOV.U32 R7, RZ, RZ, RZ ;  /* 0x000000ffff077224 */ /* 0x000fe200078e00ff */
[----:B------:R-:W-:Y:S01]  /*db80*/  UISETP.NE.U32.AND UP0, UPT, UR8, URZ, UPT ;  /* 0x0000003f0800728c */ /* 0x000fe2000bf05070 */
[----:B------:R-:W0:Y:S03]  /*db90*/  S2R R4, SR_TID.X ;  /* 0x0000000000047919 */ /* 0x000e260000002100 */
[----:B------:R-:W-:-:S03]  /*dba0*/  UISETP.NE.AND.EX UP0, UPT, UR9, URZ, UPT, UP0 ;  /* 0x0000003f0900728c */ /* 0x000fc6000bf05300 */
[----:B------:R-:W-:Y:S02]  /*dbb0*/  ULDC.64 UR8, c[0x0][0xbd8] ;  /* 0x0002f60000087ab9 */ /* 0x000fe40000000a00 */
[----:B------:R-:W-:Y:S01]  /*dbc0*/  UIMAD.WIDE UR8, UR42, 0x4, UR8 ;  /* 0x000000042a0878a5 */ /* 0x000fe2000f8e0208 */
[----:B------:R-:W1:Y:S01]  /*dbd0*/  LDC R0, c[0x0][0xa88] ;  /* 0x0002a200ff007b82 */ /* 0x000e620000000800 */
[----:B------:R-:W-:-:S04]  /*dbe0*/  PLOP3.LUT P1, PT, PT, PT, UP0, 0x80, 0x0 ;  /* 0x000000000000781c */ /* 0x000fc80003f2f008 */
[----:B------:R-:W-:Y:S02]  /*dbf0*/  IMAD.U32 R2, RZ, RZ, UR8 ;  /* 0x00000008ff027e24 */ /* 0x000fe4000f8e00ff */
[----:B------:R-:W-:Y:S01]  /*dc00*/  IMAD.U32 R3, RZ, RZ, UR9 ;  /* 0x00000009ff037e24 */ /* 0x000fe2000f8e00ff */
[----:B------:R-:W-:Y:S02]  /*dc10*/  ULDC.64 UR8, c[0x0][0xbe0] ;  /* 0x0002f80000087ab9 */ /* 0x000fe40000000a00 */
[----:B------:R-:W-:-:S04]  /*dc20*/  UISETP.NE.U32.AND UP1, UPT, UR8, URZ, UPT ;  /* 0x0000003f0800728c */ /* 0x000fc8000bf25070 */
[----:B------:R-:W-:Y:S01]  /*dc30*/  UISETP.NE.AND.EX UP1, UPT, UR9, URZ, UPT, UP1 ;  /* 0x0000003f0900728c */ /* 0x000fe2000bf25310 */
[----:B------:R2:W5:Y:S05]  /*dc40*/  @P1 LDG.E R7, desc[UR46][R2.64] ;  /* 0x0000002e02071981 */ /* 0x00056a000c1e1900 */
[----:B------:R-:W-:Y:S01]  /*dc50*/  PLOP3.LUT P2, PT, PT, PT, UP1, 0x80, 0x0 ;  /* 0x000000000000781c */ /* 0x000fe20003f4f018 */
[----:B0-----:R-:W-:-:S04]  /*dc60*/  VIADD R6, R4, 0xffffff80 ;  /* 0xffffff8004067836 */ /* 0x001fc80000000000 */
[----:B------:R-:W-:Y:S02]  /*dc70*/  @UP1 ULDC.64 UR8, c[0x0][0xbe0] ;  /* 0x0002f80000081ab9 */ /* 0x000fe40000000a00 */
[----:B------:R-:W-:-:S06]  /*dc80*/  @UP1 UIMAD.WIDE UR8, UR42, 0x4, UR8 ;  /* 0x000000042a0818a5 */ /* 0x000fcc000f8e0208 */
[----:B------:R-:W-:Y:S02]  /*dc90*/  IMAD.U32 R4, RZ, RZ, UR8 ;  /* 0x00000008ff047e24 */ /* 0x000fe4000f8e00ff */
[----:B------:R-:W-:-:S05]  /*dca0*/  IMAD.U32 R5, RZ, RZ, UR9 ;  /* 0x00000009ff057e24 */ /* 0x000fca000f8e00ff */
[----:B-1----:R2:W5:Y:S01]  /*dcb0*/  @P2 LDG.E R0, desc[UR46][R4.64] ;  /* 0x0000002e04002981 */ /* 0x002562000c1e1900 */
[----:B------:R-:W-:Y:S01]  /*dcc0*/  USHF.R.S32.HI UR8, URZ, 0x1f, UR41 ;  /* 0x0000001f3f087899 */ /* 0x000fe20008011429 */
[----:B------:R-:W-:Y:S01]  /*dcd0*/  ISETP.GT.AND P0, PT, R6, 0xbf, PT ;  /* 0x000000bf0600780c */ /* 0x000fe20003f04270 */
[----:B------:R-:W-:-:S12]  /*dce0*/  @P2 BRA `(.L_x_11404) ;  /* 0x0000000000102947 */ /* 0x000fd80003800000 */
[----:B------:R-:W-:Y:S05]  /*dcf0*/  @!P1 BRA `(.L_x_11404) ;  /* 0x00000000000c9947 */ /* 0x000fea0003800000 */
[----:B--2---:R-:W2:Y:S04]  /*dd00*/  LDG.E R5, desc[UR46][R2.64] ;  /* 0x0000002e02057981 */ /* 0x004ea8000c1e1900 */
[----:B-----5:R-:W2:Y:S02]  /*dd10*/  LDG.E R0, desc[UR46][R2.64+0x4] ;  /* 0x0000042e02007981 */ /* 0x020ea4000c1e1900 */
[----:B--2---:R-:W-:-:S07]  /*dd20*/  IMAD.IADD R0, R0, 0x1, -R5 ;  /* 0x0000000100007824 */ /* 0x004fce00078e0a05 */
.L_x_11404:
[----:B------:R-:W-:Y:S01]  /*dd30*/  USHF.R.S32.HI UR4, URZ, 0x1f, UR42 ;  /* 0x0000001f3f047899 */ /* 0x000fe2000801142a */
[----:B------:R-:W-:Y:S01]  /*dd40*/  BSSY B1, `(.L_x_11405) ;  /* 0x000001e000017945 */ /* 0x000fe20003800000 */
[----:B------:R-:W-:Y:S01]  /*dd50*/  USEL UR10, UR42, URZ, !UP0 ;  /* 0x0000003f2a0a7287 */ /* 0x000fe2000c000000 */
[----:B------:R-:W-:Y:S01]  /*dd60*/  SHF.R.S32.HI R8, RZ, 0x1f, R19 ;  /* 0x0000001fff087819 */ /* 0x000fe20000011413 */
[----:B------:R-:W-:Y:S01]  /*dd70*/  USEL UR9, UR4, URZ, !UP0 ;  /* 0x0000003f04097287 */ /* 0x000fe2000c000000 */
[----:B-----5:R-:W-:Y:S01]  /*dd80*/  SHF.R.S32.HI R6, RZ, 0x1f, R7 ;  /* 0x0000001fff067819 */ /* 0x020fe20000011407 */
[----:B------:R-:W-:Y:S10]  /*dd90*/  @P0 BRA `(.L_x_11406) ;  /* 0x0000000000600947 */ /* 0x000ff40003800000 */
[----:B--2---:R-:W0:Y:S02]  /*dda0*/  S2R R2, SR_TID.X ;  /* 0x0000000000027919 */ /* 0x004e240000002100 */
[----:B0-----:R-:W-:-:S04]  /*ddb0*/  IMAD R2, R23, 0xc0, R2 ;  /* 0x000000c017027824 */ /* 0x001fc800078e0202 */
        /* <DEDUP_REMOVED lines=22> */
.L_x_11406:
[----:B------:R-:W-:Y:S05]  /*df20*/  BSYNC B1 ;  /* 0x0000000000017941 */ /* 0x000fea0003800000 */
.L_x_11405:
[----:B------:R-:W-:Y:S01]  /*df30*/  ULDC.64 UR12, c[0x0][0xaa0] ;  /* 0x0002a800000c7ab9 */ /* 0x000fe20000000a00 */
[----:B--2---:R-:W-:Y:S01]  /*df40*/  IMAD.MOV.U32 R2, RZ, RZ, R19 ;  /* 0x000000ffff027224 */ /* 0x004fe200078e0013 */
[----:B------:R-:W-:Y:S01]  /*df50*/  ULDC UR7, c[0x0][0xa8c] ;  /* 0x0002a30000077ab9 */ /* 0x000fe20000000800 */
[----:B0-----:R-:W-:Y:S01]  /*df60*/  IMAD.MOV.U32 R3, RZ, RZ, R8 ;  /* 0x000000ffff037224 */ /* 0x001fe200078e0008 */
[----:B------:R-:W-:Y:S01]  /*df70*/  ISETP.GE.AND P0, PT, R19, UR7, PT ;  /* 0x0000000713007c0c */ /* 0x000fe2000bf06270 */
[----:B------:R-:W-:Y:S01]  /*df80*/  IMAD R4, R6, UR12, RZ ;  /* 0x0000000c06047c24 */ /* 0x000fe2000f8e02ff */
[----:B------:R-:W-:Y:S01]  /*df90*/  BSSY B1, `(.L_x_11407) ;  /* 0x0000027000017945 */ /* 0x000fe20003800000 */
[----:B------:R-:W-:-:S04]  /*dfa0*/  IMAD.WIDE.U32 R2, R7, UR12, R2 ;  /* 0x0000000c07027c25 */ /* 0x000fc8000f8e0002 */
[----:B------:R-:W-:Y:S01]  /*dfb0*/  IMAD R7, R7, UR13, R4 ;  /* 0x0000000d07077c24 */ /* 0x000fe2000f8e0204 */
[----:B------:R-:W-:Y:S01]  /*dfc0*/  ULDC.64 UR12, c[0x0][0xae0] ;  /* 0x0002b800000c7ab9 */ /* 0x000fe20000000a00 */
[----:B------:R-:W-:Y:S01]  /*dfd0*/  VIADD R4, R156, 0x30 ;  /* 0x000000309c047836 */ /* 0x000fe20000000000 */
[----:B------:R-:W-:Y:S01]  /*dfe0*/  UIMAD UR4, UR8, UR12, URZ ;  /* 0x0000000c080472a4 */ /* 0x000fe2000f8e023f */
[----:B------:R-:W-:Y:S02]  /*dff0*/  IMAD R5, R23, -0xc0, R0 ;  /* 0xffffff4017057824 */ /* 0x000fe400078e0200 */
[----:B------:R-:W-:Y:S01]  /*e000*/  IMAD.IADD R3, R3, 0x1, R7 ;  /* 0x0000000103037824 */ /* 0x000fe200078e0207 */
[----:B------:R-:W-:Y:S01]  /*e010*/  UIMAD UR4, UR41, UR13, UR4 ;  /* 0x0000000d290472a4 */ /* 0x000fe2000f8e0204 */
[----:B------:R-:W-:Y:S01]  /*e020*/  IMAD.U32 R7, RZ, RZ, UR12 ;  /* 0x0000000cff077e24 */ /* 0x000fe2000f8e00ff */
[----:B------:R-:W-:Y:S01]  /*e030*/  ISETP.GE.OR P3, PT, R4, R5, P0 ;  /* 0x000000050400720c */ /* 0x000fe20000766670 */
[C---:B------:R-:W-:Y:S01]  /*e040*/  VIADD R0, R156.reuse, 0x60 ;  /* 0x000000609c007836 */ /* 0x040fe20000000000 */
[----:B------:R-:W-:Y:S01]  /*e050*/  ULDC.64 UR12, c[0x0][0xae8] ;  /* 0x0002ba00000c7ab9 */ /* 0x000fe20000000a00 */
[----:B------:R-:W-:-:S02]  /*e060*/  VIADD R4, R156, 0x90 ;  /* 0x000000909c047836 */ /* 0x000fc40000000000 */
[----:B------:R-:W-:Y:S01]  /*e070*/  IMAD.WIDE.U32 R2, R7, UR41, R2 ;  /* 0x0000002907027c25 */ /* 0x000fe2000f8e0002 */
[-C--:B------:R-:W-:Y:S02]  /*e080*/  ISETP.GE.OR P1, PT, R0, R5.reuse, P0 ;  /* 0x000000050000720c */ /* 0x080fe40000726670 */
[-C--:B------:R-:W-:Y:S01]  /*e090*/  ISETP.GE.OR P2, PT, R4, R5.reuse, P0 ;  /* 0x000000050400720c */ /* 0x080fe20000746670 */
[----:B------:R-:W-:Y:S01]  /*e0a0*/  VIADD R3, R3, UR4 ;  /* 0x0000000403037c36 */ /* 0x000fe20008000000 */
[----:B------:R-:W-:Y:S01]  /*e0b0*/  ISETP.GE.OR P0, PT, R156, R5, P0 ;  /* 0x000000059c00720c */ /* 0x000fe20000706670 */
[----:B------:R-:W-:Y:S02]  /*e0c0*/  UIMAD UR4, UR9, UR12, URZ ;  /* 0x0000000c090472a4 */ /* 0x000fe4000f8e023f */
[----:B------:R-:W-:Y:S01]  /*e0d0*/  IMAD.U32 R9, RZ, RZ, UR12 ;  /* 0x0000000cff097e24 */ /* 0x000fe2000f8e00ff */
[--C-:B------:R-:W-:Y:S01]  /*e0e0*/  SHF.R.S32.HI R7, RZ, 0x1f, R156.reuse ;  /* 0x0000001fff077819 */ /* 0x100fe2000001149c */
[----:B------:R-:W-:Y:S01]  /*e0f0*/  IMAD.MOV.U32 R6, RZ, RZ, R156 ;  /* 0x000000ffff067224 */ /* 0x000fe200078e009c */
[----:B------:R-:W-:-:S02]  /*e100*/  UIMAD UR4, UR10, UR13, UR4 ;  /* 0x0000000d0a0472a4 */ /* 0x000fc4000f8e0204 */
        /* <DEDUP_REMOVED lines=15> */
.L_x_11408:
[----:B------:R-:W-:Y:S05]  /*e200*/  BSYNC B1 ;  /* 0x0000000000017941 */ /* 0x000fea0003800000 */
.L_x_11407:
[----:B------:R-:W-:Y:S04]  /*e210*/  BSSY B1, `(.L_x_11409) ;  /* 0x000000f000017945 */ /* 0x000fe80003800000 */
[----:B------:R-:W-:Y:S05]  /*e220*/  @P3 BRA `(.L_x_11410) ;  /* 0x0000000000343947 */ /* 0x000fea0003800000 */
[----:B0-----:R-:W-:Y:S01]  /*e230*/  IADD3 R9, P0, R6, 0x30, RZ ;  /* 0x0000003006097810 */ /* 0x001fe20007f1e0ff */
        /* <DEDUP_REMOVED lines=12> */
.L_x_11410:
[----:B------:R-:W-:Y:S05]  /*e300*/  BSYNC B1 ;  /* 0x0000000000017941 */ /* 0x000fea0003800000 */
.L_x_11409:
[----:B------:R-:W-:Y:S04]  /*e310*/  BSSY B1, `(.L_x_11411) ;  /* 0x000000f000017945 */ /* 0x000fe80003800000 */
[----:B------:R-:W-:Y:S05]  /*e320*/  @P1 BRA `(.L_x_11412) ;  /* 0x0000000000341947 */ /* 0x000fea0003800000 */
[----:B01----:R-:W-:Y:S01]  /*e330*/  IADD3 R9, P0, R6, 0x60, RZ ;  /* 0x0000006006097810 */ /* 0x003fe20007f1e0ff */
        /* <DEDUP_REMOVED lines=12> */
.L_x_11412:
[----:B------:R-:W-:Y:S05]  /*e400*/  BSYNC B1 ;  /* 0x0000000000017941 */ /* 0x000fea0003800000 */
.L_x_11411:
        /* <DEDUP_REMOVED lines=14> */
.L_x_11403:
[----:B------:R-:W-:Y:S05]  /*e4f0*/  BSYNC B0 ;  /* 0x0000000000007941 */ /* 0x000fea0003800000 */
.L_x_11394:
[----:B------:R-:W-:Y:S02]  /*e500*/  ULDC UR4, c[0x0][0xc14] ;  /* 0x0003050000047ab9 */ /* 0x000fe40000000800 */
[----:B------:R-:W-:-:S06]  /*e510*/  UISETP.GE.AND UP0, UPT, UR5, UR4, UPT ;  /* 0x000000040500728c */ /* 0x000fcc000bf06270 */
[----:B------:R-:W-:-:S13]  /*e520*/  PLOP3.LUT P0, PT, PT, PT, UP0, 0x80, 0x0 ;  /* 0x000000000000781c */ /* 0x000fda0003f0f008 */
[----:B------:R-:W-:Y:S05]  /*e530*/  @!P0 BRA `(.L_x_11413) ;  /* 0xffffff28001c8947 */ /* 0x000fea000383ffff */
[----:B------:R-:W-:Y:S05]  /*e540*/  EXIT ;  /* 0x000000000000794d */ /* 0x000fea0003800000 */
.L_x_11312:
        /* <DEDUP_REMOVED lines=61> */
.L_x_11418:
        /* <DEDUP_REMOVED lines=13> */
.L_x_11417:
[----:B------:R-:W-:Y:S05]  /*e9f0*/  BSYNC B0 ;  /* 0x0000000000007941 */ /* 0x000fea0003800000 */
.L_x_11416:
        /* <DEDUP_REMOVED lines=26> */
.L_x_11414:
        /* <DEDUP_REMOVED lines=20> */
.L_x_11419:
        /* <DEDUP_REMOVED lines=59> */
.L_x_11415:
[----:B------:R-:W-:Y:S02]  /*f090*/  IMAD.MOV.U32 R17, RZ, RZ, RZ ;  /* 0x000000ffff117224 */ /* 0x000fe400078e00ff */
[----:B------:R-:W-:Y:S02]  /*f0a0*/  IMAD.U32 R16, RZ, RZ, UR6 ;  /* 0x00000006ff107e24 */ /* 0x000fe4000f8e00ff */
[----:B------:R-:W-:-:S07]  /*f0b0*/  IMAD.MOV.U32 R18, RZ, RZ, RZ ;  /* 0x000000ffff127224 */ /* 0x000fce00078e00ff */
.L_x_11420:
        /* <DEDUP_REMOVED lines=16> */
.L_x_11494:
        /* <DEDUP_REMOVED lines=40> */
.L_x_11422:
        /* <DEDUP_REMOVED lines=13> */
.L_x_11423:
[----:B------:R-:W-:Y:S05]  /*f510*/  @!P0 BRA `(.L_x_11424) ;  /* 0x00000000000c8947 */ /* 0x000fea0003800000 */
[----:B------:R-:W2:Y:S04]  /*f520*/  LDG.E R4, desc[UR46][R2.64] ;  /* 0x0000002e02047981 */ /* 0x000ea8000c1e1900 */
[----:B------:R-:W2:Y:S02]  /*f530*/  LDG.E R7, desc[UR46][R2.64+0x4] ;  /* 0x0000042e02077981 */ /* 0x000ea4000c1e1900 */
[----:B--2---:R-:W-:-:S07]  /*f540*/  IMAD.IADD R7, R7, 0x1, -R4 ;  /* 0x0000000107077824 */ /* 0x004fce00078e0a04 */
.L_x_11424:
        /* <DEDUP_REMOVED lines=19> */
.L_x_11427:
[----:B------:R-:W-:-:S13]  /*f680*/  ISETP.NE.AND P1, PT, R3, 0x1, PT ;  /* 0x000000010300780c */ /* 0x000fda0003f25270 */
[----:B------:R-:W0:Y:S02]  /*f690*/  @P1 LDC.64 R4, c[0x0][0x9e8] ;  /* 0x00027a00ff041b82 */ /* 0x000e240000000a00 */
[----:B0-----:R-:W-:-:S05]  /*f6a0*/  @P1 IMAD.HI.U32 R4, R7, R4, RZ ;  /* 0x0000000407041227 */ /* 0x001fca00078e00ff */
[----:B------:R-:W-:-:S07]  /*f6b0*/  @P1 SHF.R.U32.HI R7, RZ, R5, R4 ;  /* 0x00000005ff071219 */ /* 0x000fce0000011604 */
.L_x_11428:
[----:B------:R-:W-:Y:S05]  /*f6c0*/  BSYNC B0 ;  /* 0x0000000000007941 */ /* 0x000fea0003800000 */
.L_x_11426:
[----:B------:R-:W-:-:S05]  /*f6d0*/  IMAD R7, R7, R3, R3 ;  /* 0x0000000307077224 */ /* 0x000fca00078e0203 */
[----:B------:R-:W-:-:S07]  /*f6e0*/  VIMNMX R2, R2, R7, PT ;  /* 0x0000000702027248 */ /* 0x000fce0003fe0100 */
.L_x_11425:
        /* <DEDUP_REMOVED lines=24> */
.L_x_11431:
[----:B------:R-:W-:-:S13]  /*f870*/  ISETP.NE.AND P0, PT, R3, 0x1, PT ;  /* 0x000000010300780c */ /* 0x000fda0003f05270 */
[----:B------:R-:W0:Y:S02]  /*f880*/  @P0 LDC.64 R4, c[0x0][0x9e8] ;  /* 0x00027a00ff040b82 */ /* 0x000e240000000a00 */
[----:B0-----:R-:W-:-:S05]  /*f890*/  @P0 IMAD.HI.U32 R4, R7, R4, RZ ;  /* 0x0000000407040227 */ /* 0x001fca00078e00ff */
[----:B------:R-:W-:-:S07]  /*f8a0*/  @P0 SHF.R.U32.HI R7, RZ, R5, R4 ;  /* 0x00000005ff070219 */ /* 0x000fce0000011604 */
.L_x_11432:
[----:B------:R-:W-:Y:S05]  /*f8b0*/  BSYNC B0 ;  /* 0x0000000000007941 */ /* 0x000fea0003800000 */
.L_x_11430:
[----:B------:R-:W-:-:S05]  /*f8c0*/  IMAD R3, R7, R3, RZ ;  /* 0x0000000307037224 */ /* 0x000fca00078e02ff */
[----:B------:R-:W-:-:S07]  /*f8d0*/  VIMNMX R0, R0, R3, !PT ;  /* 0x0000000300007248 */ /* 0x000fce0007fe0100 */
.L_x_11429:
        /* <DEDUP_REMOVED lines=22> */
.L_x_11434:
        /* <DEDUP_REMOVED lines=22> */
.L_x_11436:
        /* <DEDUP_REMOVED lines=19> */
.L_x_11438:
        /* <DEDUP_REMOVED lines=16> */
.L_x_11437:
        /* <DEDUP_REMOVED lines=26> */
.L_x_11439:
        /* <DEDUP_REMOVED lines=18> */
.L_x_11510:
[----:B------:R-:W-:Y:S01]  /*10090*/  UMOV UR4, 0xffffffff ;  /* 0xffffffff00047882 */ /* 0x000fe20000000000 */
[----:B------:R-:W-:Y:S02]  /*100a0*/  SHF.R.S32.HI R9, RZ, 0x1f, R6 ;  /* 0x0000001fff097819 */ /* 0x000fe40000011406 */
[----:B------:R-:W-:Y:S05]  /*100b0*/  BRA.DIV UR4, `(.L_x_11441) ;  /* 0x0000002e04987947 */ /* 0x000fea000b800000 */
[----:B------:R-:W-:-:S13]  /*100c0*/  ELECT P6, URZ, PT ;  /* 0x00000000003f782f */ /* 0x000fda00038c0000 */
.L_x_11513:
        /* <DEDUP_REMOVED lines=22> */
.L_x_11443:
[----:B------:R-:W-:Y:S01]  /*10230*/  IMAD R5, R22, 0x8, R25 ;  /* 0x0000000816057824 */ /* 0x000fe200078e0219 */
[----:B------:R-:W-:-:S04]  /*10240*/  SHF.L.U32 R4, R24, 0x1f, RZ ;  /* 0x0000001f18047819 */ /* 0x000fc800000006ff */
[----:B------:R-:W1:Y:S02]  /*10250*/  SYNCS.PHASECHK.TRANS64.TRYWAIT P0, [R5+URZ+0x16840], R4 ;  /* 0x01684004050075a7 */ /* 0x000e64000800017f */
[----:B-1----:R-:W-:Y:S05]  /*10260*/  @!P0 BRA `(.L_x_11444) ;  /* 0x0000002c004c8947 */ /* 0x002fea0003800000 */
.L_x_11514:
        /* <DEDUP_REMOVED lines=9> */
.L_x_11445:
[----:B-12---:R-:W-:Y:S01]  /*10300*/  IMAD R4, R22, 0x4000, R25 ;  /* 0x0000400016047824 */ /* 0x006fe200078e0219 */
        /* <DEDUP_REMOVED lines=11> */
[----:B------:R-:W-:Y:S02]  /*103c0*/  ULEA UR11, UR11, UR4, 0x7 ;  /* 0x000000040b0b7291 */ /* 0x000fe4000f8e383f */
[----:B------:R-:W-:Y:S01]  /*103d0*/  UIADD3 UR8, UR8, 0xe400, URZ ;  /* 0x0000e40008087890 */ /* 0x000fe2000fffe03f */
[----:B------:R-:W-:-:S08]  /*103e0*/  UMOV UR4, 0x0 ;  /* 0x0000000000047882 */ /* 0x000fd00000000000 */
[----:B------:R1:W-:Y:S02]  /*103f0*/  UTMALDG.4D [UR8], [UR6], desc[UR4] ;  /* 0x00000408060075b4 */ /* 0x0003e40008019000 */
[----:B-1----:R-:W-:Y:S01]  /*10400*/  NOP ;  /* 0x0000000000007918 */ /* 0x002fe20000000000 */
.L_x_11442:
[----:B------:R-:W-:Y:S05]  /*10410*/  WARPSYNC.ALL ;  /* 0x0000000000007948 */ /* 0x000fea0003800000 */
[----:B------:R-:W-:Y:S01]  /*10420*/  BAR.SYNC.DEFER_BLOCKING 0x8, 0x1a0 ;  /* 0x0206800000007b1d */ /* 0x000fe20000010000 */
[----:B------:R-:W-:Y:S02]  /*10430*/  ELECT P0, URZ, PT ;  /* 0x00000000003f782f */ /* 0x000fe40003800000 */
[----:B------:R-:W-:Y:S01]  /*10440*/  R2UR UR9, R25 ;  /* 0x00000000190972ca */ /* 0x000fe200000e0000 */
[----:B------:R-:W-:Y:S01]  /*10450*/  VIADD R29, R29, 0x1 ;  /* 0x000000011d1d7836 */ /* 0x000fe20000000000 */
[----:B------:R-:W-:-:S09]  /*10460*/  UIADD3 UR4, UP0, UR38, 0x270, URZ ;  /* 0x0000027026047890 */ /* 0x000fd2000ff1e03f */
[----:B------:R-:W-:Y:S01]  /*10470*/  @P0 R2UR UR13, R10 ;  /* 0x000000000a0d02ca */ /* 0x000fe200000e0000 */
[----:B------:R-:W-:Y:S01]  /*10480*/  UMOV UR6, 0x0 ;  /* 0x0000000000067882 */ /* 0x000fe20000000000 */
[----:B------:R-:W-:Y:S01]  /*10490*/  @P0 R2UR UR12, R18 ;  /* 0x00000000120c02ca */ /* 0x000fe200000e0000 */
[----:B------:R-:W-:Y:S01]  /*104a0*/  UIADD3.X UR5, URZ, UR39, URZ, UP0, !UPT ;  /* 0x000000273f057290 */ /* 0x000fe200087fe43f */
[----:B------:R-:W-:Y:S01]  /*104b0*/  @P0 R2UR UR11, R17 ;  /* 0x00000000110b02ca */ /* 0x000fe200000e0000 */
[----:B------:R-:W-:Y:S01]  /*104c0*/  UMOV UR7, 0x12f00000 ;  /* 0x12f0000000077882 */ /* 0x000fe20000000000 */
[----:B------:R-:W-:Y:S01]  /*104d0*/  UMOV UR10, URZ ;  /* 0x0000003f000a7c82 */ /* 0x000fe20008000000 */
[----:B------:R-:W-:Y:S01]  /*104e0*/  BSSY B0, `(.L_x_11446) ;  /* 0x000000c000007945 */ /* 0x000fe20003800000 */
[----:B------:R-:W-:Y:S01]  /*104f0*/  @P0 IMAD.MOV.U32 R4, RZ, RZ, 0x6000 ;  /* 0x00006000ff040424 */ /* 0x000fe200078e00ff */
[----:B------:R-:W-:Y:S02]  /*10500*/  UIADD3 UR8, UR9, 0x8400, URZ ;  /* 0x0000840009087890 */ /* 0x000fe4000fffe03f */
[----:B------:R-:W-:Y:S01]  /*10510*/  UIADD3 UR9, UR9, 0x16800, URZ ;  /* 0x0001680009097890 */ /* 0x000fe2000fffe03f */
[----:B------:R1:W-:Y:S08]  /*10520*/  @P0 SYNCS.ARRIVE.TRANS64 RZ, [R25+URZ+0x16800], R4 ;  /* 0x0168000419ff09a7 */ /* 0x0003f0000800003f */
[----:B------:R2:W-:Y:S01]  /*10530*/  UTMALDG.4D [UR8], [UR4], desc[UR6] ;  /* 0x00000608040075b4 */ /* 0x0005e20008019000 */
[----:B-1----:R-:W-:-:S04]  /*10540*/  LEA.HI R4, R29, R29, RZ, 0x1 ;  /* 0x0000001d1d047211 */ /* 0x002fc800078f08ff */
[----:B------:R-:W-:-:S05]  /*10550*/  LOP3.LUT R4, R4, 0xfffffffe, RZ, 0xc0, !PT ;  /* 0xfffffffe04047812 */ /* 0x000fca00078ec0ff */
[----:B------:R-:W-:-:S05]  /*10560*/  IMAD.IADD R4, R29, 0x1, -R4 ;  /* 0x000000011d047824 */ /* 0x000fca00078e0a04 */
[----:B------:R-:W-:-:S04]  /*10570*/  SHF.L.U32 R4, R4, 0x1f, RZ ;  /* 0x0000001f04047819 */ /* 0x000fc800000006ff */
[----:B------:R-:W1:Y:S02]  /*10580*/  SYNCS.PHASECHK.TRANS64.TRYWAIT P0, [R25+URZ+0x16820], R4 ;  /* 0x01682004190075a7 */ /* 0x000e64000800017f */
[----:B-12---:R-:W-:Y:S05]  /*10590*/  @!P0 BRA `(.L_x_11447) ;  /* 0x0000002800948947 */ /* 0x006fea0003800000 */
.L_x_11515:
[----:B------:R-:W-:Y:S05]  /*105a0*/  BSYNC B0 ;  /* 0x0000000000007941 */ /* 0x000fea0003800000 */
.L_x_11446:
        /* <DEDUP_REMOVED lines=41> */
.L_x_11454:
[----:B0-----:R-:W-:Y:S01]  /*10840*/  IMAD R3, R12, 0x8, R25 ;  /* 0x000000080c037824 */ /* 0x001fe200078e0219 */
[----:B------:R-:W-:-:S04]  /*10850*/  SHF.L.U32 R2, R13, 0x1f, RZ ;  /* 0x0000001f0d027819 */ /* 0x000fc800000006ff */
[----:B------:R-:W0:Y:S02]  /*10860*/  SYNCS.PHASECHK.TRANS64.TRYWAIT P0, [R3+URZ+0x16840], R2 ;  /* 0x01684002030075a7 */ /* 0x000e24000800017f */
[----:B0-----:R-:W-:Y:S05]  /*10870*/  @!P0 BRA `(.L_x_11455) ;  /* 0x0000002400f08947 */ /* 0x001fea0003800000 */
.L_x_11516:
        /* <DEDUP_REMOVED lines=9> */
.L_x_11456:
[----:B01----:R-:W-:Y:S01]  /*10910*/  IMAD R2, R12, 0x4000, R25 ;  /* 0x000040000c027824 */ /* 0x003fe200078e0219 */
        /* <DEDUP_REMOVED lines=14> */
[----:B------:R-:W-:Y:S02]  /*10a00*/  ULEA UR11, UR11, UR4, 0x7 ;  /* 0x000000040b0b7291 */ /* 0x000fe4000f8e383f */
[----:B------:R-:W-:Y:S01]  /*10a10*/  UIADD3 UR8, UR8, 0xe400, URZ ;  /* 0x0000e40008087890 */ /* 0x000fe2000fffe03f */
[----:B------:R-:W-:-:S08]  /*10a20*/  UMOV UR4, 0x0 ;  /* 0x0000000000047882 */ /* 0x000fd00000000000 */
[----:B------:R0:W-:Y:S01]  /*10a30*/  UTMALDG.4D [UR8], [UR6], desc[UR4] ;  /* 0x00000408060075b4 */ /* 0x0001e20008019000 */
[----:B------:R-:W1:Y:S02]  /*10a40*/  SYNCS.PHASECHK.TRANS64.TRYWAIT P0, [R2+URZ+0x60], R5 ;  /* 0x00006005020075a7 */ /* 0x000e64000800017f */
[----:B01----:R-:W-:Y:S05]  /*10a50*/  @!P0 BRA `(.L_x_11457) ;  /* 0x00000024008c8947 */ /* 0x003fea0003800000 */
.L_x_11517:
[----:B------:R-:W-:Y:S05]  /*10a60*/  @P1 BRA `(.L_x_11458) ;  /* 0x0000000000181947 */ /* 0x000fea0003800000 */
[----:B------:R-:W-:Y:S01]  /*10a70*/  ISETP.NE.AND P0, PT, R27, RZ, PT ;  /* 0x000000ff1b00720c */ /* 0x000fe20003f05270 */
[----:B0-----:R-:W-:Y:S02]  /*10a80*/  IMAD R2, R22, 0x8, R25 ;  /* 0x0000000816027824 */ /* 0x001fe400078e0219 */
[----:B------:R-:W-:-:S04]  /*10a90*/  IMAD.MOV.U32 R3, RZ, RZ, 0x4000 ;  /* 0x00004000ff037424 */ /* 0x000fc800078e00ff */
[----:B------:R1:W-:Y:S06]  /*10aa0*/  SYNCS.ARRIVE.TRANS64 RZ, [R2+URZ+0x16850], R3 ;  /* 0x0168500302ff79a7 */ /* 0x0003ec000800003f */
[----:B------:R-:W-:Y:S05]  /*10ab0*/  @!P0 BRA `(.L_x_11458) ;  /* 0x0000000000048947 */ /* 0x000fea0003800000 */
[----:B------:R-:W-:Y:S01]  /*10ac0*/  BPT.TRAP 0x1 ;  /* 0x000000040000795c */ /* 0x000fe20000300000 */
.L_x_11458:
[C-C-:B01----:R-:W-:Y:S01]  /*10ad0*/  IMAD R2, R22.reuse, 0x8, R25.reuse ;  /* 0x0000000816027824 */ /* 0x143fe200078e0219 */
        /* <DEDUP_REMOVED lines=13> */
[----:B------:R-:W-:Y:S02]  /*10bb0*/  ULEA UR11, UR11, UR4, 0x7 ;  /* 0x000000040b0b7291 */ /* 0x000fe4000f8e383f */
[----:B------:R-:W-:Y:S02]  /*10bc0*/  UIADD3 UR9, UR9, 0x16850, URZ ;  /* 0x0001685009097890 */ /* 0x000fe4000fffe03f */
[----:B------:R-:W-:Y:S01]  /*10bd0*/  UIADD3 UR8, UR8, 0x400, URZ ;  /* 0x0000040008087890 */ /* 0x000fe2000fffe03f */
[----:B------:R-:W-:-:S08]  /*10be0*/  UMOV UR4, 0x0 ;  /* 0x0000000000047882 */ /* 0x000fd00000000000 */
[----:B------:R0:W-:Y:S02]  /*10bf0*/  UTMALDG.4D [UR8], [UR6], desc[UR4] ;  /* 0x00000408060075b4 */ /* 0x0001e40008019000 */
[----:B0-----:R-:W-:Y:S01]  /*10c00*/  NOP ;  /* 0x0000000000007918 */ /* 0x001fe20000000000 */
.L_x_11453:
[----:B------:R-:W-:Y:S05]  /*10c10*/  BSYNC B2 ;  /* 0x0000000000027941 */ /* 0x000fea0003800000 */
.L_x_11452:
[----:B------:R-:W-:Y:S02]  /*10c20*/  IMAD.MOV.U32 R22, RZ, RZ, R12 ;  /* 0x000000ffff167224 */ /* 0x000fe400078e000c */
[----:B------:R-:W-:Y:S02]  /*10c30*/  IMAD.MOV.U32 R24, RZ, RZ, R13 ;  /* 0x000000ffff187224 */ /* 0x000fe400078e000d */
[----:B------:R-:W-:-:S07]  /*10c40*/  VIADD R10, R28, 0xfffffffd ;  /* 0xfffffffd1c0a7836 */ /* 0x000fce0000000000 */
.L_x_11451:
[----:B------:R-:W-:Y:S05]  /*10c50*/  BSYNC B1 ;  /* 0x0000000000017941 */ /* 0x000fea0003800000 */
.L_x_11450:
[----:B------:R-:W-:Y:S01]  /*10c60*/  VIADD R11, R11, 0xfffffffe ;  /* 0xfffffffe0b0b7836 */ /* 0x000fe20000000000 */
[----:B------:R-:W-:-:S04]  /*10c70*/  LOP3.LUT R28, RZ, R28, RZ, 0x33, !PT ;  /* 0x0000001cff1c7212 */ /* 0x000fc800078e33ff */
[----:B------:R-:W-:-:S13]  /*10c80*/  ISETP.NE.AND P0, PT, R11, R28, PT ;  /* 0x0000001c0b00720c */ /* 0x000fda0003f05270 */
[----:B------:R-:W-:Y:S05]  /*10c90*/  @!P0 BRA `(.L_x_11449) ;  /* 0x0000000800ec8947 */ /* 0x000fea0003800000 */
[----:B------:R-:W-:-:S07]  /*10ca0*/  IMAD.MOV.U32 R4, RZ, RZ, R8 ;  /* 0x000000ffff047224 */ /* 0x000fce00078e0008 */
.L_x_11473:
        /* <DEDUP_REMOVED lines=31> */
.L_x_11461:
[----:B------:R-:W-:Y:S01]  /*10ea0*/  IMAD R3, R11, 0x8, R25 ;  /* 0x000000080b037824 */ /* 0x000fe200078e0219 */
[----:B------:R-:W-:-:S04]  /*10eb0*/  SHF.L.U32 R2, R12, 0x1f, RZ ;  /* 0x0000001f0c027819 */ /* 0x000fc800000006ff */
[----:B------:R-:W1:Y:S02]  /*10ec0*/  SYNCS.PHASECHK.TRANS64.TRYWAIT P0, [R3+URZ+0x16840], R2 ;  /* 0x01684002030075a7 */ /* 0x000e64000800017f */
[----:B-1----:R-:W-:Y:S05]  /*10ed0*/  @!P0 BRA `(.L_x_11462) ;  /* 0x0000002000808947 */ /* 0x002fea0003800000 */
.L_x_11518:
        /* <DEDUP_REMOVED lines=9> */
.L_x_11463:
        /* <DEDUP_REMOVED lines=21> */
.L_x_11519:
[----:B------:R-:W-:Y:S05]  /*110c0*/  @P0 BRA `(.L_x_11465) ;  /* 0x0000000000140947 */ /* 0x000fea0003800000 */
[----:B------:R-:W-:Y:S01]  /*110d0*/  ISETP.NE.AND P1, PT, R27, RZ, PT ;  /* 0x000000ff1b00720c */ /* 0x000fe20003f25270 */
[----:B------:R-:W-:-:S04]  /*110e0*/  IMAD.MOV.U32 R2, RZ, RZ, 0x4000 ;  /* 0x00004000ff027424 */ /* 0x000fc800078e00ff */
[----:B------:R1:W-:Y:S08]  /*110f0*/  SYNCS.ARRIVE.TRANS64 RZ, [R3+URZ+0x50], R2 ;  /* 0x0000500203ff79a7 */ /* 0x0003f0000800003f */
[----:B------:R-:W-:Y:S05]  /*11100*/  @!P1 BRA `(.L_x_11465) ;  /* 0x0000000000049947 */ /* 0x000fea0003800000 */
[----:B------:R-:W-:Y:S01]  /*11110*/  BPT.TRAP 0x1 ;  /* 0x000000040000795c */ /* 0x000fe20000300000 */
.L_x_11465:
        /* <DEDUP_REMOVED lines=15> */
[----:B------:R-:W-:-:S03]  /*11210*/  ULEA UR11, UR11, UR4, 0x7 ;  /* 0x000000040b0b7291 */ /* 0x000fc6000f8e383f */
[----:B------:R-:W-:-:S06]  /*11220*/  UMOV UR4, 0x0 ;  /* 0x0000000000047882 */ /* 0x000fcc0000000000 */
[----:B------:R2:W-:Y:S02]  /*11230*/  UTMALDG.4D [UR8], [UR6], desc[UR4] ;  /* 0x00000408060075b4 */ /* 0x0005e40008019000 */
[----:B--2---:R-:W-:Y:S01]  /*11240*/  NOP ;  /* 0x0000000000007918 */ /* 0x004fe20000000000 */
.L_x_11460:
[----:B------:R-:W-:Y:S05]  /*11250*/  BSYNC B1 ;  /* 0x0000000000017941 */ /* 0x000fea0003800000 */
.L_x_11459:
        /* <DEDUP_REMOVED lines=31> */
.L_x_11468:
[----:B------:R-:W-:Y:S01]  /*11450*/  IMAD R2, R22, 0x8, R25 ;  /* 0x0000000816027824 */ /* 0x000fe200078e0219 */
[----:B------:R-:W-:-:S04]  /*11460*/  SHF.L.U32 R3, R24, 0x1f, RZ ;  /* 0x0000001f18037819 */ /* 0x000fc800000006ff */
[----:B------:R-:W1:Y:S02]  /*11470*/  SYNCS.PHASECHK.TRANS64.TRYWAIT P0, [R2+URZ+0x16840], R3 ;  /* 0x01684003020075a7 */ /* 0x000e64000800017f */
[----:B-1----:R-:W-:Y:S05]  /*11480*/  @!P0 BRA `(.L_x_11469) ;  /* 0x0000001c003c8947 */ /* 0x002fea0003800000 */
.L_x_11520:
        /* <DEDUP_REMOVED lines=9> */
.L_x_11470:
[----:B01----:R-:W-:Y:S01]  /*11520*/  IMAD R2, R22, 0x4000, R25 ;  /* 0x0000400016027824 */ /* 0x003fe200078e0219 */
        /* <DEDUP_REMOVED lines=13> */
[----:B------:R-:W-:Y:S01]  /*11600*/  ULEA UR11, UR11, UR4, 0x7 ;  /* 0x000000040b0b7291 */ /* 0x000fe2000f8e383f */
[----:B------:R-:W-:Y:S01]  /*11610*/  SHF.L.U32 R3, R12, 0x1f, RZ ;  /* 0x0000001f0c037819 */ /* 0x000fe200000006ff */
[----:B------:R-:W-:Y:S01]  /*11620*/  UIADD3 UR8, UR8, 0xe400, URZ ;  /* 0x0000e40008087890 */ /* 0x000fe2000fffe03f */
[----:B------:R-:W-:-:S09]  /*11630*/  UMOV UR4, 0x0 ;  /* 0x0000000000047882 */ /* 0x000fd20000000000 */
[----:B------:R-:W-:-:S09]  /*11640*/  UIADD3 UR9, UR9, 0x30, URZ ;  /* 0x0000003009097890 */ /* 0x000fd2000fffe03f */
[----:B------:R0:W-:Y:S01]  /*11650*/  UTMALDG.4D [UR8], [UR6], desc[UR4] ;  /* 0x00000408060075b4 */ /* 0x0001e20008019000 */
[----:B------:R-:W1:Y:S02]  /*11660*/  SYNCS.PHASECHK.TRANS64.TRYWAIT P1, [R2+URZ+0x60], R3 ;  /* 0x00006003020075a7 */ /* 0x000e64000802017f */
[----:B01----:R-:W-:Y:S05]  /*11670*/  @!P1 BRA `(.L_x_11471) ;  /* 0x0000001800d49947 */ /* 0x003fea0003800000 */
.L_x_11521:
[----:B------:R-:W-:Y:S05]  /*11680*/  @P0 BRA `(.L_x_11472) ;  /* 0x0000000000140947 */ /* 0x000fea0003800000 */
[----:B------:R-:W-:Y:S01]  /*11690*/  ISETP.NE.AND P1, PT, R27, RZ, PT ;  /* 0x000000ff1b00720c */ /* 0x000fe20003f25270 */
[----:B0-----:R-:W-:-:S04]  /*116a0*/  IMAD.MOV.U32 R3, RZ, RZ, 0x4000 ;  /* 0x00004000ff037424 */ /* 0x001fc800078e00ff */
[----:B------:R1:W-:Y:S08]  /*116b0*/  SYNCS.ARRIVE.TRANS64 RZ, [R2+URZ+0x50], R3 ;  /* 0x0000500302ff79a7 */ /* 0x0003f0000800003f */
[----:B------:R-:W-:Y:S05]  /*116c0*/  @!P1 BRA `(.L_x_11472) ;  /* 0x0000000000049947 */ /* 0x000fea0003800000 */
[----:B------:R-:W-:Y:S01]  /*116d0*/  BPT.TRAP 0x1 ;  /* 0x000000040000795c */ /* 0x000fe20000300000 */
.L_x_11472:
        /* <DEDUP_REMOVED lines=19> */
.L_x_11467:
[----:B------:R-:W-:Y:S05]  /*11810*/  BSYNC B1 ;  /* 0x0000000000017941 */ /* 0x000fea0003800000 */
.L_x_11466:
[----:B------:R-:W-:Y:S01]  /*11820*/  ISETP.GT.AND P0, PT, R13, R26, PT ;  /* 0x0000001a0d00720c */ /* 0x000fe20003f04270 */
[----:B------:R-:W-:-:S12]  /*11830*/  VIADD R10, R10, 0xfffffffe ;  /* 0xfffffffe0a0a7836 */ /* 0x000fd80000000000 */
[----:B------:R-:W-:Y:S05]  /*11840*/  @P0 BRA `(.L_x_11473) ;  /* 0xfffffff400180947 */ /* 0x000fea000383ffff */
.L_x_11449:
[----:B------:R-:W-:Y:S05]  /*11850*/  BSYNC B0 ;  /* 0x0000000000007941 */ /* 0x000fea0003800000 */
.L_x_11448:
        /* <DEDUP_REMOVED lines=15> */
.L_x_11475:
[----:B------:R-:W-:Y:S05]  /*11950*/  BSYNC B0 ;  /* 0x0000000000007941 */ /* 0x000fea0003800000 */
.L_x_11474:
[----:B------:R-:W-:Y:S04]  /*11960*/  BSSY B0, `(.L_x_11476) ;  /* 0x0000020000007945 */ /* 0x000fe80003800000 */
[----:B------:R-:W-:Y:S05]  /*11970*/  @!P6 BRA `(.L_x_11477) ;  /* 0x000000000078e947 */ /* 0x000fea0003800000 */
[----:B01----:R-:W-:Y:S01]  /*11980*/  IMAD R3, R22, 0x8, R25 ;  /* 0x0000000816037824 */ /* 0x003fe200078e0219 */
[----:B------:R-:W-:-:S04]  /*11990*/  SHF.L.U32 R2, R24, 0x1f, RZ ;  /* 0x0000001f18027819 */ /* 0x000fc800000006ff */
[----:B------:R-:W0:Y:S02]  /*119a0*/  SYNCS.PHASECHK.TRANS64.TRYWAIT P0, [R3+URZ+0x16860], R2 ;  /* 0x01686002030075a7 */ /* 0x000e24000800017f */
[----:B0-----:R-:W-:Y:S05]  /*119b0*/  @!P0 BRA `(.L_x_11478) ;  /* 0x0000001800188947 */ /* 0x001fea0003800000 */
.L_x_11522:
        /* <DEDUP_REMOVED lines=9> */
.L_x_11479:
        /* <DEDUP_REMOVED lines=11> */
[----:B------:R-:W-:Y:S02]  /*11b00*/  ULEA UR11, UR11, UR4, 0x7 ;  /* 0x000000040b0b7291 */ /* 0x000fe4000f8e383f */
[----:B------:R-:W-:Y:S02]  /*11b10*/  UIADD3 UR9, UR9, 0x16850, URZ ;  /* 0x0001685009097890 */ /* 0x000fe4000fffe03f */
[----:B------:R-:W-:Y:S01]  /*11b20*/  UIADD3 UR8, UR8, 0x400, URZ ;  /* 0x0000040008087890 */ /* 0x000fe2000fffe03f */
[----:B------:R-:W-:-:S08]  /*11b30*/  UMOV UR4, 0x0 ;  /* 0x0000000000047882 */ /* 0x000fd00000000000 */
[----:B------:R2:W-:Y:S02]  /*11b40*/  UTMALDG.4D [UR8], [UR6], desc[UR4] ;  /* 0x00000408060075b4 */ /* 0x0005e40008019000 */
[----:B--2---:R-:W-:Y:S01]  /*11b50*/  NOP ;  /* 0x0000000000007918 */ /* 0x004fe20000000000 */
.L_x_11477:
[----:B------:R-:W-:Y:S05]  /*11b60*/  BSYNC B0 ;  /* 0x0000000000007941 */ /* 0x000fea0003800000 */
.L_x_11476:
[----:B------:R-:W-:-:S05]  /*11b70*/  VIADD R22, R22, 0x1 ;  /* 0x0000000116167836 */ /* 0x000fca0000000000 */
[----:B------:R-:W-:-:S04]  /*11b80*/  ISETP.NE.AND P0, PT, R22, 0x2, PT ;  /* 0x000000021600780c */ /* 0x000fc80003f05270 */
[----:B01----:R-:W-:Y:S02]  /*11b90*/  SEL R3, RZ, 0x1, P0 ;  /* 0x00000001ff037807 */ /* 0x003fe40000000000 */
[----:B------:R-:W-:Y:S02]  /*11ba0*/  SEL R22, R22, RZ, P0 ;  /* 0x000000ff16167207 */ /* 0x000fe40000000000 */
[----:B------:R-:W-:-:S07]  /*11bb0*/  LOP3.LUT R24, R24, R3, RZ, 0x3c, !PT ;  /* 0x0000000318187212 */ /* 0x000fce00078e3cff */
.L_x_11435:
[----:B------:R-:W-:Y:S05]  /*11bc0*/  BSYNC B6 ;  /* 0x0000000000067941 */ /* 0x000fea0003800000 */
.L_x_11433:
[----:B------:R-:W-:-:S03]  /*11bd0*/  UMOV UR4, 0xffffffff ;  /* 0xffffffff00047882 */ /* 0x000fc60000000000 */
[----:B------:R-:W-:Y:S05]  /*11be0*/  BRA.DIV UR4, `(.L_x_11480) ;  /* 0x0000001604a07947 */ /* 0x000fea000b800000 */
[----:B------:R0:W1:Y:S04]  /*11bf0*/  SHFL.IDX PT, R5, R16, RZ, 0x1f ;  /* 0x00001fff10057589 */ /* 0x00006800000e0000 */
[----:B------:R0:W2:Y:S02]  /*11c00*/  SHFL.IDX PT, R4, R16, 0x1, 0x1f ;  /* 0x00201f0010047f89 */ /* 0x0000a400000e0000 */
.L_x_11526:
        /* <DEDUP_REMOVED lines=11> */
.L_x_11482:
[----:B------:R-:W-:Y:S05]  /*11cc0*/  BSYNC B0 ;  /* 0x0000000000007941 */ /* 0x000fea0003800000 */
.L_x_11481:
        /* <DEDUP_REMOVED lines=23> */
.L_x_11534:
[----:B------:R-:W-:Y:S02]  /*11e40*/  ULDC UR4, c[0x0][0xc10] ;  /* 0x0003040000047ab9 */ /* 0x000fe40000000800 */
[----:B------:R-:W-:-:S04]  /*11e50*/  IMAD.U32 R6, RZ, RZ, UR4 ;  /* 0x00000004ff067e24 */ /* 0x000fc8000f8e00ff */
[----:B----4-:R-:W-:-:S04]  /*11e60*/  IMAD R7, R14, R6, RZ ;  /* 0x000000060e077224 */ /* 0x010fc800078e02ff */
[----:B--2---:R-:W-:-:S05]  /*11e70*/  IMAD.IADD R4, R4, 0x1, R7 ;  /* 0x0000000104047824 */ /* 0x004fca00078e0207 */
[----:B-1----:R-:W-:-:S13]  /*11e80*/  ISETP.GT.AND P0, PT, R4, R5, PT ;  /* 0x000000050400720c */ /* 0x002fda0003f04270 */
[----:B------:R-:W-:Y:S05]  /*11e90*/  @P0 BRA `(.L_x_11484) ;  /* 0x0000000000ac0947 */ /* 0x000fea0003800000 */
[----:B------:R-:W1:Y:S02]  /*11ea0*/  LDC R0, c[0x0][0xc14] ;  /* 0x00030500ff007b82 */ /* 0x000e640000000800 */
.L_x_11489:
        /* <DEDUP_REMOVED lines=12> */
.L_x_11487:
[----:B------:R-:W-:Y:S05]  /*11f70*/  BSYNC B0 ;  /* 0x0000000000007941 */ /* 0x000fea0003800000 */
.L_x_11486:
        /* <DEDUP_REMOVED lines=23> */
.L_x_11542:
[----:B------:R-:W-:Y:S02]  /*120f0*/  ULDC UR4, c[0x0][0xc10] ;  /* 0x0003040000047ab9 */ /* 0x000fe40000000800 */
[----:B------:R-:W-:-:S04]  /*12100*/  IMAD.U32 R6, RZ, RZ, UR4 ;  /* 0x00000004ff067e24 */ /* 0x000fc8000f8e00ff */
[----:B--2---:R-:W-:-:S04]  /*12110*/  IMAD R7, R14, R6, RZ ;  /* 0x000000060e077224 */ /* 0x004fc800078e02ff */
[----:B------:R-:W-:-:S05]  /*12120*/  IMAD.IADD R4, R7, 0x1, R4 ;  /* 0x0000000107047824 */ /* 0x000fca00078e0204 */
[----:B------:R-:W-:-:S13]  /*12130*/  ISETP.GT.AND P0, PT, R4, R5, PT ;  /* 0x000000050400720c */ /* 0x000fda0003f04270 */
[----:B------:R-:W-:Y:S05]  /*12140*/  @!P0 BRA `(.L_x_11489) ;  /* 0xfffffffc00588947 */ /* 0x000fea000383ffff */
.L_x_11484:
        /* <DEDUP_REMOVED lines=8> */
.L_x_11546:
[----:B------:R-:W-:Y:S01]  /*121d0*/  ISETP.NE.AND P0, PT, R3, RZ, PT ;  /* 0x000000ff0300720c */ /* 0x000fe20003f05270 */
[----:B------:R-:W-:-:S12]  /*121e0*/  IMAD.MOV.U32 R14, RZ, RZ, RZ ;  /* 0x000000ffff0e7224 */ /* 0x000fd800078e00ff */
[----:B------:R-:W-:Y:S05]  /*121f0*/  @!P0 BRA `(.L_x_11491) ;  /* 0x0000000000108947 */ /* 0x000fea0003800000 */
[----:B------:R-:W-:Y:S01]  /*12200*/  UMOV UR4, 0xffffffff ;  /* 0xffffffff00047882 */ /* 0x000fe20000000000 */
[----:B------:R-:W-:Y:S02]  /*12210*/  VIADD R12, R4, 0xffffffff ;  /* 0xffffffff040c7836 */ /* 0x000fe40000000000 */
[----:B------:R-:W-:Y:S05]  /*12220*/  BRA.DIV UR4, `(.L_x_11492) ;  /* 0x0000001a04447947 */ /* 0x000fea000b800000 */
[----:B------:R0:W0:Y:S02]  /*12230*/  SHFL.IDX PT, R14, R8, R12, 0x1f ;  /* 0x00001f0c080e7589 */ /* 0x00002400000e0000 */
.L_x_11491:
        /* <DEDUP_REMOVED lines=66> */
.L_x_11485:
[----:B------:R-:W-:Y:S01]  /*12660*/  UMOV UR4, URZ ;  /* 0x0000003f00047c82 */ /* 0x000fe20008000000 */
[----:B------:R-:W-:Y:S01]  /*12670*/  UMOV UR5, URZ ;  /* 0x0000003f00057c82 */ /* 0x000fe20008000000 */
[----:B------:R-:W-:Y:S01]  /*12680*/  ULDC UR6, c[0x0][0xc14] ;  /* 0x0003050000067ab9 */ /* 0x000fe20000000800 */
[----:B0-----:R-:W-:Y:S02]  /*12690*/  IMAD.MOV.U32 R16, RZ, RZ, R5 ;  /* 0x000000ffff107224 */ /* 0x001fe400078e0005 */
[----:B------:R-:W-:Y:S02]  /*126a0*/  IMAD.U32 R17, RZ, RZ, UR4 ;  /* 0x00000004ff117e24 */ /* 0x000fe4000f8e00ff */
[----:B------:R-:W-:Y:S02]  /*126b0*/  IMAD.U32 R18, RZ, RZ, UR5 ;  /* 0x00000005ff127e24 */ /* 0x000fe4000f8e00ff */
[----:B------:R-:W-:-:S07]  /*126c0*/  IMAD.U32 R19, RZ, RZ, UR6 ;  /* 0x00000006ff137e24 */ /* 0x000fce000f8e00ff */
.L_x_11493:
        /* <DEDUP_REMOVED lines=10> */
.L_x_11421:
        /* <DEDUP_REMOVED lines=11> */
.L_x_11549:
[----:B------:R-:W-:Y:S05]  /*12820*/  BSYNC B0 ;  /* 0x0000000000007941 */ /* 0x000fea0003800000 */
.L_x_11495:
[----:B------:R-:W-:-:S03]  /*12830*/  UMOV UR4, 0xffffffff ;  /* 0xffffffff00047882 */ /* 0x000fc60000000000 */
[----:B------:R-:W-:Y:S05]  /*12840*/  BRA.DIV UR4, `(.L_x_11497) ;  /* 0x0000001204f47947 */ /* 0x000fea000b800000 */
[----:B0-----:R-:W0:Y:S02]  /*12850*/  S2R R0, SR_TID.X ;  /* 0x0000000000007919 */ /* 0x001e240000002100 */
[----:B0-----:R-:W-:-:S04]  /*12860*/  SHF.R.U32.HI R0, RZ, 0x5, R0 ;  /* 0x00000005ff007819 */ /* 0x001fc80000011600 */
[----:B------:R-:W-:-:S05]  /*12870*/  LOP3.LUT R0, R0, 0x3, RZ, 0xc0, !PT ;  /* 0x0000000300007812 */ /* 0x000fca00078ec0ff */
[----:B------:R0:W1:Y:S02]  /*12880*/  SHFL.IDX PT, R14, R0, RZ, 0x1f ;  /* 0x00001fff000e7589 */ /* 0x00006400000e0000 */
.L_x_11552:
[----:B-1----:R-:W-:Y:S01]  /*12890*/  ISETP.NE.AND P0, PT, R14, RZ, PT ;  /* 0x000000ff0e00720c */ /* 0x002fe20003f05270 */
[----:B------:R-:W-:-:S12]  /*128a0*/  BSSY B0, `(.L_x_11498) ;  /* 0x0000024000007945 */ /* 0x000fd80003800000 */
[----:B------:R-:W-:Y:S05]  /*128b0*/  @P0 BRA `(.L_x_11499) ;  /* 0x0000000000880947 */ /* 0x000fea0003800000 */
[----:B------:R-:W-:-:S03]  /*128c0*/  UMOV UR4, 0xffffffff ;  /* 0xffffffff00047882 */ /* 0x000fc60000000000 */
[----:B------:R-:W-:Y:S05]  /*128d0*/  BRA.DIV UR4, `(.L_x_11500) ;  /* 0x0000001604047947 */ /* 0x000fea000b800000 */
[----:B------:R-:W-:-:S13]  /*128e0*/  ELECT P6, URZ, PT ;  /* 0x00000000003f782f */ /* 0x000fda00038c0000 */
.L_x_11555:
[----:B------:R-:W-:Y:S05]  /*128f0*/  @!P6 BRA `(.L_x_11499) ;  /* 0x000000000078e947 */ /* 0x000fea0003800000 */
[----:B------:R-:W-:-:S06]  /*12900*/  ULOP3.LUT UR4, UR36, 0x2, URZ, 0xfc, !UPT ;  /* 0x0000000224047892 */ /* 0x000fcc000f8efc3f */
[----:B0-----:R-:W-:-:S05]  /*12910*/  IMAD.U32 R0, RZ, RZ, UR4 ;  /* 0x00000004ff007e24 */ /* 0x001fca000f8e00ff */
[----:B------:R-:W-:-:S13]  /*12920*/  ISETP.NE.AND P2, PT, R0, 0x3, PT ;  /* 0x000000030000780c */ /* 0x000fda0003f45270 */
[----:B------:R-:W-:Y:S05]  /*12930*/  @!P2 BRA `(.L_x_11501) ;  /* 0x000000000004a947 */ /* 0x000fea0003800000 */
[----:B------:R-:W-:Y:S01]  /*12940*/  BPT.TRAP 0x1 ;  /* 0x000000040000795c */ /* 0x000fe20000300000 */
.L_x_11501:
        /* <DEDUP_REMOVED lines=12> */
.L_x_11556:
[----:B------:R-:W1:Y:S02]  /*12a10*/  SYNCS.PHASECHK.TRANS64.TRYWAIT P0, [R3+URZ], R0 ;  /* 0x00000000030075a7 */ /* 0x000e64000800017f */
[----:B-1----:R-:W-:Y:S05]  /*12a20*/  @!P0 BRA `(.L_x_11503) ;  /* 0x0000001000e48947 */ /* 0x002fea0003800000 */
.L_x_11557:
[----:B------:R-:W-:Y:S05]  /*12a30*/  @!P2 BRA `(.L_x_11504) ;  /* 0x000000000004a947 */ /* 0x000fea0003800000 */
[----:B------:R-:W-:Y:S01]  /*12a40*/  BPT.TRAP 0x1 ;  /* 0x000000040000795c */ /* 0x000fe20000300000 */
.L_x_11504:
[----:B-1----:R-:W-:-:S04]  /*12a50*/  VIADD R3, R9, 0x16860 ;  /* 0x0001686009037836 */ /* 0x002fc80000000000 */
[----:B------:R-:W-:-:S04]  /*12a60*/  IMAD R5, R22, 0x8, R3 ;  /* 0x0000000816057824 */ /* 0x000fc800078e0203 */
[----:B------:R-:W1:Y:S02]  /*12a70*/  SYNCS.PHASECHK.TRANS64.TRYWAIT P0, [R5+URZ], R2 ;  /* 0x00000002050075a7 */ /* 0x000e64000800017f */
[----:B-1----:R-:W-:Y:S05]  /*12a80*/  @!P0 BRA `(.L_x_11505) ;  /* 0x0000001000e08947 */ /* 0x002fea0003800000 */
.L_x_11558:
[----:B------:R-:W-:-:S07]  /*12a90*/  IMAD R3, R4, 0x8, R3 ;  /* 0x0000000804037824 */ /* 0x000fce00078e0203 */
.L_x_11506:
[----:B--2---:R2:W4:Y:S02]  /*12aa0*/  SYNCS.PHASECHK.TRANS64.TRYWAIT P0, [R3+URZ], R0 ;  /* 0x00000000030075a7 */ /* 0x004524000800017f */
[----:B----4-:R-:W-:Y:S05]  /*12ab0*/  @!P0 NANOSLEEP.SYNCS 0x989680 ;  /* 0x009896800000895d */ /* 0x010fea0003900000 */
[----:B------:R-:W4:Y:S02]  /*12ac0*/  @!P0 SYNCS.PHASECHK.TRANS64 P0, [R3+URZ], R0 ;  /* 0x00000000030085a7 */ /* 0x000f24000800007f */
[----:B----4-:R-:W-:Y:S05]  /*12ad0*/  @!P0 BRA `(.L_x_11506) ;  /* 0xfffffffc00f08947 */ /* 0x010fea000383ffff */
.L_x_11499:
[----:B------:R-:W-:Y:S05]  /*12ae0*/  BSYNC B0 ;  /* 0x0000000000007941 */ /* 0x000fea0003800000 */
.L_x_11498:
[----:B------:R-:W-:Y:S05]  /*12af0*/  EXIT ;  /* 0x000000000000794d */ /* 0x000fea0003800000 */
.L_x_11325:
[----:B0-----:R-:W-:-:S04]  /*12b00*/  IMAD.U32 R3, RZ, RZ, UR45 ;  /* 0x0000002dff037e24 */ /* 0x001fc8000f8e00ff */
[----:B------:R0:W1:Y:S03]  /*12b10*/  SYNCS.PHASECHK.TRANS64.TRYWAIT P1, [R3+URZ+0x16800], R0 ;  /* 0x01680000030075a7 */ /* 0x000066000802017f */
[----:B-1----:R-:W-:Y:S05]  /*12b20*/  @!P1 NANOSLEEP.SYNCS 0x989680 ;  /* 0x009896800000995d */ /* 0x002fea0003900000 */
[----:B------:R-:W1:Y:S02]  /*12b30*/  @!P1 SYNCS.PHASECHK.TRANS64 P1, [R3+URZ+0x16800], R0 ;  /* 0x01680000030095a7 */ /* 0x000e64000802007f */
[----:B-1----:R-:W-:Y:S05]  /*12b40*/  @!P1 BRA `(.L_x_11325) ;  /* 0xfffffffc00ec9947 */ /* 0x002fea000383ffff */
[----:B------:R-:W-:Y:S05]  /*12b50*/  BRA `(.L_x_11507) ;  /* 0xfffffeec00907947 */ /* 0x000fea000383ffff */
.L_x_11329:
[----:B-1----:R1:W2:Y:S02]  /*12b60*/  SYNCS.PHASECHK.TRANS64.TRYWAIT P2, [R5+URZ+0x16830], R0 ;  /* 0x01683000050075a7 */ /* 0x0022a4000804017f */
[----:B--2---:R-:W-:Y:S05]  /*12b70*/  @!P2 NANOSLEEP.SYNCS 0x989680 ;  /* 0x009896800000a95d */ /* 0x004fea0003900000 */
[----:B------:R-:W2:Y:S02]  /*12b80*/  @!P2 SYNCS.PHASECHK.TRANS64 P2, [R5+URZ+0x16830], R0 ;  /* 0x016830000500a5a7 */ /* 0x000ea4000804007f */
[----:B--2---:R-:W-:Y:S05]  /*12b90*/  @!P2 BRA `(.L_x_11329) ;  /* 0xfffffffc00f0a947 */ /* 0x004fea000383ffff */
[----:B------:R-:W-:Y:S05]  /*12ba0*/  BRA `(.L_x_11328) ;  /* 0xfffffeec00b47947 */ /* 0x000fea000383ffff */
.L_x_11345:
[----:B-1----:R-:W-:-:S04]  /*12bb0*/  IMAD.U32 R15, RZ, RZ, UR6 ;  /* 0x00000006ff0f7e24 */ /* 0x002fc8000f8e00ff */
[----:B------:R1:W2:Y:S03]  /*12bc0*/  SYNCS.PHASECHK.TRANS64.TRYWAIT P2, [R15+URZ+0x16830], R8 ;  /* 0x016830080f0075a7 */ /* 0x0002a6000804017f */
[----:B--2---:R-:W-:Y:S05]  /*12bd0*/  @!P2 NANOSLEEP.SYNCS 0x989680 ;  /* 0x009896800000a95d */ /* 0x004fea0003900000 */
[----:B------:R-:W2:Y:S02]  /*12be0*/  @!P2 SYNCS.PHASECHK.TRANS64 P2, [R15+URZ+0x16830], R8 ;  /* 0x016830080f00a5a7 */ /* 0x000ea4000804007f */
[----:B--2---:R-:W-:Y:S05]  /*12bf0*/  @!P2 BRA `(.L_x_11345) ;  /* 0xfffffffc00eca947 */ /* 0x004fea000383ffff */
[----:B------:R-:W-:Y:S05]  /*12c00*/  BRA `(.L_x_11342) ;  /* 0xffffff1c00f07947 */ /* 0x000fea000383ffff */
.L_x_11349:
[----:B-1----:R-:W-:-:S04]  /*12c10*/  IMAD.U32 R15, RZ, RZ, UR6 ;  /* 0x00000006ff0f7e24 */ /* 0x002fc8000f8e00ff */
[----:B------:R1:W2:Y:S03]  /*12c20*/  SYNCS.PHASECHK.TRANS64.TRYWAIT P2, [R15+URZ+0x16850], R8 ;  /* 0x016850080f0075a7 */ /* 0x0002a6000804017f */
[----:B--2---:R-:W-:Y:S05]  /*12c30*/  @!P2 NANOSLEEP.SYNCS 0x989680 ;  /* 0x009896800000a95d */ /* 0x004fea0003900000 */
[----:B------:R-:W2:Y:S02]  /*12c40*/  @!P2 SYNCS.PHASECHK.TRANS64 P2, [R15+URZ+0x16850], R8 ;  /* 0x016850080f00a5a7 */ /* 0x000ea4000804007f */
[----:B--2---:R-:W-:Y:S05]  /*12c50*/  @!P2 BRA `(.L_x_11349) ;  /* 0xfffffffc00eca947 */ /* 0x004fea000383ffff */
[----:B------:R-:W-:Y:S05]  /*12c60*/  BRA `(.L_x_11346) ;  /* 0xffffff2000687947 */ /* 0x000fea000383ffff */
.L_x_11366:
[----:B-1----:R-:W-:-:S04]  /*12c70*/  IMAD.U32 R11, RZ, RZ, UR6 ;  /* 0x00000006ff0b7e24 */ /* 0x002fc8000f8e00ff */
[----:B------:R1:W2:Y:S03]  /*12c80*/  SYNCS.PHASECHK.TRANS64.TRYWAIT P2, [R11+URZ+0x16830], R0 ;  /* 0x016830000b0075a7 */ /* 0x0002a6000804017f */
[----:B--2---:R-:W-:Y:S05]  /*12c90*/  @!P2 NANOSLEEP.SYNCS 0x989680 ;  /* 0x009896800000a95d */ /* 0x004fea0003900000 */
[----:B------:R-:W2:Y:S02]  /*12ca0*/  @!P2 SYNCS.PHASECHK.TRANS64 P2, [R11+URZ+0x16830], R0 ;  /* 0x016830000b00a5a7 */ /* 0x000ea4000804007f */
[----:B--2---:R-:W-:Y:S05]  /*12cb0*/  @!P2 BRA `(.L_x_11366) ;  /* 0xfffffffc00eca947 */ /* 0x004fea000383ffff */
[----:B------:R-:W-:Y:S05]  /*12cc0*/  BRA `(.L_x_11363) ;  /* 0xffffff4c00947947 */ /* 0x000fea000383ffff */
.L_x_11370:
[----:B-1----:R-:W-:-:S04]  /*12cd0*/  IMAD.U32 R11, RZ, RZ, UR6 ;  /* 0x00000006ff0b7e24 */ /* 0x002fc8000f8e00ff */
[----:B------:R1:W2:Y:S03]  /*12ce0*/  SYNCS.PHASECHK.TRANS64.TRYWAIT P2, [R11+URZ+0x16850], R0 ;  /* 0x016850000b0075a7 */ /* 0x0002a6000804017f */
[----:B--2---:R-:W-:Y:S05]  /*12cf0*/  @!P2 NANOSLEEP.SYNCS 0x989680 ;  /* 0x009896800000a95d */ /* 0x004fea0003900000 */
[----:B------:R-:W2:Y:S02]  /*12d00*/  @!P2 SYNCS.PHASECHK.TRANS64 P2, [R11+URZ+0x16850], R0 ;  /* 0x016850000b00a5a7 */ /* 0x000ea4000804007f */
[----:B--2---:R-:W-:Y:S05]  /*12d10*/  @!P2 BRA `(.L_x_11370) ;  /* 0xfffffffc00eca947 */ /* 0x004fea000383ffff */
[----:B------:R-:W-:Y:S05]  /*12d20*/  BRA `(.L_x_11367) ;  /* 0xffffff50000c7947 */ /* 0x000fea000383ffff */
.L_x_11376:
[----:B-1----:R-:W-:-:S04]  /*12d30*/  IMAD.U32 R21, RZ, RZ, UR6 ;  /* 0x00000006ff157e24 */ /* 0x002fc8000f8e00ff */
[----:B------:R1:W2:Y:S03]  /*12d40*/  SYNCS.PHASECHK.TRANS64.TRYWAIT P2, [R21+URZ+0x16830], R0 ;  /* 0x01683000150075a7 */ /* 0x0002a6000804017f */
[----:B--2---:R-:W-:Y:S05]  /*12d50*/  @!P2 NANOSLEEP.SYNCS 0x989680 ;  /* 0x009896800000a95d */ /* 0x004fea0003900000 */
[----:B------:R-:W2:Y:S02]  /*12d60*/  @!P2 SYNCS.PHASECHK.TRANS64 P2, [R21+URZ+0x16830], R0 ;  /* 0x016830001500a5a7 */ /* 0x000ea4000804007f */
[----:B--2---:R-:W-:Y:S05]  /*12d70*/  @!P2 BRA `(.L_x_11376) ;  /* 0xfffffffc00eca947 */ /* 0x004fea000383ffff */
[----:B------:R-:W-:Y:S05]  /*12d80*/  BRA `(.L_x_11373) ;  /* 0xffffff6800c47947 */ /* 0x000fea000383ffff */
.L_x_11380:
[----:B-1----:R-:W-:-:S04]  /*12d90*/  IMAD.U32 R21, RZ, RZ, UR6 ;  /* 0x00000006ff157e24 */ /* 0x002fc8000f8e00ff */
[----:B------:R1:W2:Y:S03]  /*12da0*/  SYNCS.PHASECHK.TRANS64.TRYWAIT P2, [R21+URZ+0x16850], R0 ;  /* 0x01685000150075a7 */ /* 0x0002a6000804017f */
[----:B--2---:R-:W-:Y:S05]  /*12db0*/  @!P2 NANOSLEEP.SYNCS 0x989680 ;  /* 0x009896800000a95d */ /* 0x004fea0003900000 */
[----:B------:R-:W2:Y:S02]  /*12dc0*/  @!P2 SYNCS.PHASECHK.TRANS64 P2, [R21+URZ+0x16850], R0 ;  /* 0x016850001500a5a7 */ /* 0x000ea4000804007f */
[----:B--2---:R-:W-:Y:S05]  /*12dd0*/  @!P2 BRA `(.L_x_11380) ;  /* 0xfffffffc00eca947 */ /* 0x004fea000383ffff */
[----:B------:R-:W-:Y:S05]  /*12de0*/  BRA `(.L_x_11377) ;  /* 0xffffff6c003c7947 */ /* 0x000fea000383ffff */
.L_x_11393:
[----:B-1----:R-:W-:-:S04]  /*12df0*/  IMAD.U32 R4, RZ, RZ, UR5 ;  /* 0x00000005ff047e24 */ /* 0x002fc8000f8e00ff */
[----:B------:R1:W2:Y:S03]  /*12e00*/  SYNCS.PHASECHK.TRANS64.TRYWAIT P0, [R4+URZ+0x16850], R3 ;  /* 0x01685003040075a7 */ /* 0x0002a6000800017f */
[----:B--2---:R-:W-:Y:S05]  /*12e10*/  @!P0 NANOSLEEP.SYNCS 0x989680 ;  /* 0x009896800000895d */ /* 0x004fea0003900000 */
[----:B------:R-:W2:Y:S02]  /*12e20*/  @!P0 SYNCS.PHASECHK.TRANS64 P0, [R4+URZ+0x16850], R3 ;  /* 0x01685003040085a7 */ /* 0x000ea4000800007f */
[----:B--2---:R-:W-:Y:S05]  /*12e30*/  @!P0 BRA `(.L_x_11393) ;  /* 0xfffffffc00ec8947 */ /* 0x004fea000383ffff */
[----:B------:R-:W-:Y:S05]  /*12e40*/  BRA `(.L_x_11392) ;  /* 0xffffff9400a07947 */ /* 0x000fea000383ffff */
.L_x_11440:
        /* <DEDUP_REMOVED lines=11> */
.L_x_11509:
[----:B------:R-:W-:Y:S05]  /*12f00*/  BSYNC B0 ;  /* 0x0000000000007941 */ /* 0x000fea0003800000 */
.L_x_11508:
[----:B------:R-:W-:Y:S05]  /*12f10*/  BRA `(.L_x_11510) ;  /* 0xffffffd0005c7947 */ /* 0x000fea000383ffff */
.L_x_11441:
[----:B------:R-:W-:Y:S01]  /*12f20*/  BSSY B0, `(.L_x_11511) ;  /* 0x0000006000007945 */ /* 0x000fe20003800000 */
[----:B------:R-:W-:-:S07]  /*12f30*/  IMAD.MOV.U32 R15, RZ, RZ, -0x1 ;  /* 0xffffffffff0f7424 */ /* 0x000fce00078e00ff */
[----:B------:R-:W-:Y:S05]  /*12f40*/  WARPSYNC.COLLECTIVE R15, `(.L_x_11512) ;  /* 0x000000000f0c7348 */ /* 0x000fea0003c00000 */
[----:B------:R-:W-:Y:S02]  /*12f50*/  ELECT P6, UR62, PT ;  /* 0x00000000003e782f */ /* 0x000fe400038c0000 */
[----:B------:R-:W-:Y:S01]  /*12f60*/  MOV R14, UR62 ;  /* 0x0000003e000e7c02 */ /* 0x000fe20008000f00 */
[----:B------:R-:W-:Y:S10]  /*12f70*/  ENDCOLLECTIVE ;  /* 0x000000000000791b */ /* 0x000ff40003800000 */
.L_x_11512:
[----:B------:R-:W-:Y:S05]  /*12f80*/  BSYNC B0 ;  /* 0x0000000000007941 */ /* 0x000fea0003800000 */
.L_x_11511:
[----:B------:R-:W-:Y:S05]  /*12f90*/  BRA `(.L_x_11513) ;  /* 0xffffffd0004c7947 */ /* 0x000fea000383ffff */
.L_x_11444:
[----:B-1----:R1:W2:Y:S02]  /*12fa0*/  SYNCS.PHASECHK.TRANS64.TRYWAIT P0, [R5+URZ+0x16840], R4 ;  /* 0x01684004050075a7 */ /* 0x0022a4000800017f */
[----:B--2---:R-:W-:Y:S05]  /*12fb0*/  @!P0 NANOSLEEP.SYNCS 0x989680 ;  /* 0x009896800000895d */ /* 0x004fea0003900000 */
[----:B------:R-:W2:Y:S02]  /*12fc0*/  @!P0 SYNCS.PHASECHK.TRANS64 P0, [R5+URZ+0x16840], R4 ;  /* 0x01684004050085a7 */ /* 0x000ea4000800007f */
[----:B--2---:R-:W-:Y:S05]  /*12fd0*/  @!P0 BRA `(.L_x_11444) ;  /* 0xfffffffc00f08947 */ /* 0x004fea000383ffff */
[----:B------:R-:W-:Y:S05]  /*12fe0*/  BRA `(.L_x_11514) ;  /* 0xffffffd000a07947 */ /* 0x000fea000383ffff */
.L_x_11447:
[----:B-1----:R1:W2:Y:S02]  /*12ff0*/  SYNCS.PHASECHK.TRANS64.TRYWAIT P0, [R25+URZ+0x16820], R4 ;  /* 0x01682004190075a7 */ /* 0x0022a4000800017f */
[----:B--2---:R-:W-:Y:S05]  /*13000*/  @!P0 NANOSLEEP.SYNCS 0x989680 ;  /* 0x009896800000895d */ /* 0x004fea0003900000 */
[----:B------:R-:W2:Y:S02]  /*13010*/  @!P0 SYNCS.PHASECHK.TRANS64 P0, [R25+URZ+0x16820], R4 ;  /* 0x01682004190085a7 */ /* 0x000ea4000800007f */
[----:B--2---:R-:W-:Y:S05]  /*13020*/  @!P0 BRA `(.L_x_11447) ;  /* 0xfffffffc00f08947 */ /* 0x004fea000383ffff */
[----:B------:R-:W-:Y:S05]  /*13030*/  BRA `(.L_x_11515) ;  /* 0xffffffd400587947 */ /* 0x000fea000383ffff */
.L_x_11455:
[----:B0-----:R0:W1:Y:S02]  /*13040*/  SYNCS.PHASECHK.TRANS64.TRYWAIT P0, [R3+URZ+0x16840], R2 ;  /* 0x01684002030075a7 */ /* 0x001064000800017f */
[----:B-1----:R-:W-:Y:S05]  /*13050*/  @!P0 NANOSLEEP.SYNCS 0x989680 ;  /* 0x009896800000895d */ /* 0x002fea0003900000 */
[----:B------:R-:W1:Y:S02]  /*13060*/  @!P0 SYNCS.PHASECHK.TRANS64 P0, [R3+URZ+0x16840], R2 ;  /* 0x01684002030085a7 */ /* 0x000e64000800007f */
[----:B-1----:R-:W-:Y:S05]  /*13070*/  @!P0 BRA `(.L_x_11455) ;  /* 0xfffffffc00f08947 */ /* 0x002fea000383ffff */
[----:B------:R-:W-:Y:S05]  /*13080*/  BRA `(.L_x_11516) ;  /* 0xffffffd400fc7947 */ /* 0x000fea000383ffff */
.L_x_11457:
[----:B0-----:R0:W1:Y:S02]  /*13090*/  SYNCS.PHASECHK.TRANS64.TRYWAIT P0, [R2+URZ+0x60], R5 ;  /* 0x00006005020075a7 */ /* 0x001064000800017f */
[----:B-1----:R-:W-:Y:S05]  /*130a0*/  @!P0 NANOSLEEP.SYNCS 0x989680 ;  /* 0x009896800000895d */ /* 0x002fea0003900000 */
[----:B------:R-:W1:Y:S02]  /*130b0*/  @!P0 SYNCS.PHASECHK.TRANS64 P0, [R2+URZ+0x60], R5 ;  /* 0x00006005020085a7 */ /* 0x000e64000800007f */
[----:B-1----:R-:W-:Y:S05]  /*130c0*/  @!P0 BRA `(.L_x_11457) ;  /* 0xfffffffc00f08947 */ /* 0x002fea000383ffff */
[----:B------:R-:W-:Y:S05]  /*130d0*/  BRA `(.L_x_11517) ;  /* 0xffffffd800607947 */ /* 0x000fea000383ffff */
.L_x_11462:
[----:B-1----:R1:W2:Y:S02]  /*130e0*/  SYNCS.PHASECHK.TRANS64.TRYWAIT P0, [R3+URZ+0x16840], R2 ;  /* 0x01684002030075a7 */ /* 0x0022a4000800017f */
[----:B--2---:R-:W-:Y:S05]  /*130f0*/  @!P0 NANOSLEEP.SYNCS 0x989680 ;  /* 0x009896800000895d */ /* 0x004fea0003900000 */
[----:B------:R-:W2:Y:S02]  /*13100*/  @!P0 SYNCS.PHASECHK.TRANS64 P0, [R3+URZ+0x16840], R2 ;  /* 0x01684002030085a7 */ /* 0x000ea4000800007f */
[----:B--2---:R-:W-:Y:S05]  /*13110*/  @!P0 BRA `(.L_x_11462) ;  /* 0xfffffffc00f08947 */ /* 0x004fea000383ffff */
[----:B------:R-:W-:Y:S05]  /*13120*/  BRA `(.L_x_11518) ;  /* 0xffffffdc006c7947 */ /* 0x000fea000383ffff */
.L_x_11464:
[----:B0-----:R0:W1:Y:S02]  /*13130*/  SYNCS.PHASECHK.TRANS64.TRYWAIT P1, [R3+URZ+0x60], R24 ;  /* 0x00006018030075a7 */ /* 0x001064000802017f */
[----:B-1----:R-:W-:Y:S05]  /*13140*/  @!P1 NANOSLEEP.SYNCS 0x989680 ;  /* 0x009896800000995d */ /* 0x002fea0003900000 */
[----:B------:R-:W1:Y:S02]  /*13150*/  @!P1 SYNCS.PHASECHK.TRANS64 P1, [R3+URZ+0x60], R24 ;  /* 0x00006018030095a7 */ /* 0x000e64000802007f */
[----:B-1----:R-:W-:Y:S05]  /*13160*/  @!P1 BRA `(.L_x_11464) ;  /* 0xfffffffc00f09947 */ /* 0x002fea000383ffff */
[----:B------:R-:W-:Y:S05]  /*13170*/  BRA `(.L_x_11519) ;  /* 0xffffffdc00d07947 */ /* 0x000fea000383ffff */
.L_x_11469:
[----:B-1----:R1:W2:Y:S02]  /*13180*/  SYNCS.PHASECHK.TRANS64.TRYWAIT P0, [R2+URZ+0x16840], R3 ;  /* 0x01684003020075a7 */ /* 0x0022a4000800017f */
[----:B--2---:R-:W-:Y:S05]  /*13190*/  @!P0 NANOSLEEP.SYNCS 0x989680 ;  /* 0x009896800000895d */ /* 0x004fea0003900000 */
[----:B------:R-:W2:Y:S02]  /*131a0*/  @!P0 SYNCS.PHASECHK.TRANS64 P0, [R2+URZ+0x16840], R3 ;  /* 0x01684003020085a7 */ /* 0x000ea4000800007f */
[----:B--2---:R-:W-:Y:S05]  /*131b0*/  @!P0 BRA `(.L_x_11469) ;  /* 0xfffffffc00f08947 */ /* 0x004fea000383ffff */
[----:B------:R-:W-:Y:S05]  /*131c0*/  BRA `(.L_x_11520) ;  /* 0xffffffe000b07947 */ /* 0x000fea000383ffff */
.L_x_11471:
[----:B0-----:R0:W1:Y:S02]  /*131d0*/  SYNCS.PHASECHK.TRANS64.TRYWAIT P1, [R2+URZ+0x60], R3 ;  /* 0x00006003020075a7 */ /* 0x001064000802017f */
[----:B-1----:R-:W-:Y:S05]  /*131e0*/  @!P1 NANOSLEEP.SYNCS 0x989680 ;  /* 0x009896800000995d */ /* 0x002fea0003900000 */
[----:B------:R-:W1:Y:S02]  /*131f0*/  @!P1 SYNCS.PHASECHK.TRANS64 P1, [R2+URZ+0x60], R3 ;  /* 0x00006003020095a7 */ /* 0x000e64000802007f */
[----:B-1----:R-:W-:Y:S05]  /*13200*/  @!P1 BRA `(.L_x_11471) ;  /* 0xfffffffc00f09947 */ /* 0x002fea000383ffff */
[----:B------:R-:W-:Y:S05]  /*13210*/  BRA `(.L_x_11521) ;  /* 0xffffffe400187947 */ /* 0x000fea000383ffff */
.L_x_11478:
[----:B0-----:R0:W1:Y:S02]  /*13220*/  SYNCS.PHASECHK.TRANS64.TRYWAIT P0, [R3+URZ+0x16860], R2 ;  /* 0x01686002030075a7 */ /* 0x001064000800017f */
[----:B-1----:R-:W-:Y:S05]  /*13230*/  @!P0 NANOSLEEP.SYNCS 0x989680 ;  /* 0x009896800000895d */ /* 0x002fea0003900000 */
[----:B------:R-:W1:Y:S02]  /*13240*/  @!P0 SYNCS.PHASECHK.TRANS64 P0, [R3+URZ+0x16860], R2 ;  /* 0x01686002030085a7 */ /* 0x000e64000800007f */
[----:B-1----:R-:W-:Y:S05]  /*13250*/  @!P0 BRA `(.L_x_11478) ;  /* 0xfffffffc00f08947 */ /* 0x002fea000383ffff */
[----:B------:R-:W-:Y:S05]  /*13260*/  BRA `(.L_x_11522) ;  /* 0xffffffe400d47947 */ /* 0x000fea000383ffff */
.L_x_11480:
        /* <DEDUP_REMOVED lines=8> */
.L_x_11524:
[----:B------:R-:W-:Y:S05]  /*132f0*/  BSYNC B0 ;  /* 0x0000000000007941 */ /* 0x000fea0003800000 */
.L_x_11523:
        /* <DEDUP_REMOVED lines=8> */
.L_x_11525:
[----:B------:R-:W-:Y:S01]  /*13380*/  IMAD.MOV.U32 R4, RZ, RZ, R14 ;  /* 0x000000ffff047224 */ /* 0x000fe200078e000e */
[----:B------:R-:W-:Y:S06]  /*13390*/  BRA `(.L_x_11526) ;  /* 0xffffffe8001c7947 */ /* 0x000fec000383ffff */
.L_x_11483:
        /* <DEDUP_REMOVED lines=8> */
.L_x_11528:
[----:B------:R-:W-:Y:S05]  /*13420*/  BSYNC B0 ;  /* 0x0000000000007941 */ /* 0x000fea0003800000 */
.L_x_11527:
        /* <DEDUP_REMOVED lines=10> */
.L_x_11529:
        /* <DEDUP_REMOVED lines=8> */
.L_x_11530:
        /* <DEDUP_REMOVED lines=8> */
.L_x_11531:
        /* <DEDUP_REMOVED lines=8> */
.L_x_11532:
        /* <DEDUP_REMOVED lines=8> */
.L_x_11533:
[----:B------:R-:W-:Y:S05]  /*136d0*/  BRA `(.L_x_11534) ;  /* 0xffffffe400d87947 */ /* 0x000fea000383ffff */
.L_x_11488:
        /* <DEDUP_REMOVED lines=8> */
.L_x_11536:
[----:B------:R-:W-:Y:S05]  /*13760*/  BSYNC B0 ;  /* 0x0000000000007941 */ /* 0x000fea0003800000 */
.L_x_11535:
        /* <DEDUP_REMOVED lines=10> */
.L_x_11537:
        /* <DEDUP_REMOVED lines=8> */
.L_x_11538:
        /* <DEDUP_REMOVED lines=8> */
.L_x_11539:
        /* <DEDUP_REMOVED lines=8> */
.L_x_11540:
        /* <DEDUP_REMOVED lines=8> */
.L_x_11541:
[----:B------:R-:W-:Y:S05]  /*13a10*/  BRA `(.L_x_11542) ;  /* 0xffffffe400b47947 */ /* 0x000fea000383ffff */
.L_x_11490:
[----:B------:R-:W-:Y:S01]  /*13a20*/  BSSY B0, `(.L_x_11543) ;  /* 0x0000006000007945 */ /* 0x000fe20003800000 */
[----:B------:R-:W-:Y:S01]  /*13a30*/  PLOP3.LUT P6, PT, P6, PT, PT, 0x8, 0x0 ;  /* 0x000000000000781c */ /* 0x000fe200037ce170 */
[----:B------:R-:W-:-:S12]  /*13a40*/  IMAD.MOV.U32 R15, RZ, RZ, -0x1 ;  /* 0xffffffffff0f7424 */ /* 0x000fd800078e00ff */
[----:B01-3--:R-:W-:Y:S05]  /*13a50*/  WARPSYNC.COLLECTIVE R15, `(.L_x_11544) ;  /* 0x000000000f087348 */ /* 0x00bfea0003c00000 */
[----:B------:R-:W-:Y:S01]  /*13a60*/  VOTE.ANY R14, PT, P6 ;  /* 0x00000000000e7806 */ /* 0x000fe200030e0100 */
[----:B01-3--:R-:W-:Y:S06]  /*13a70*/  ENDCOLLECTIVE ;  /* 0x000000000000791b */ /* 0x00bfec0003800000 */
.L_x_11544:
[----:B------:R-:W-:Y:S05]  /*13a80*/  BSYNC B0 ;  /* 0x0000000000007941 */ /* 0x000fea0003800000 */
.L_x_11543:
        /* <DEDUP_REMOVED lines=9> */
.L_x_11545:
[----:B------:R-:W-:Y:S01]  /*13b20*/  IMAD.MOV.U32 R17, RZ, RZ, R14 ;  /* 0x000000ffff117224 */ /* 0x000fe200078e000e */
[----:B------:R-:W-:Y:S06]  /*13b30*/  BRA `(.L_x_11546) ;  /* 0xffffffe400a47947 */ /* 0x000fec000383ffff */
.L_x_11492:
[----:B------:R-:W-:Y:S01]  /*13b40*/  BSSY B0, `(.L_x_11547) ;  /* 0x0000007000007945 */ /* 0x000fe20003800000 */
[----:B------:R-:W-:Y:S02]  /*13b50*/  IMAD.MOV.U32 R13, RZ, RZ, R8 ;  /* 0x000000ffff0d7224 */ /* 0x000fe400078e0008 */
[----:B------:R-:W-:Y:S02]  /*13b60*/  IMAD.MOV.U32 R11, RZ, RZ, 0x1f ;  /* 0x0000001fff0b7424 */ /* 0x000fe400078e00ff */
[----:B------:R-:W-:-:S07]  /*13b70*/  IMAD.MOV.U32 R15, RZ, RZ, -0x1 ;  /* 0xffffffffff0f7424 */ /* 0x000fce00078e00ff */
[----:B01234-:R-:W-:Y:S05]  /*13b80*/  WARPSYNC.COLLECTIVE R15, `(.L_x_11548) ;  /* 0x000000000f087348 */ /* 0x01ffea0003c00000 */
[----:B------:R0:W0:Y:S02]  /*13b90*/  SHFL.IDX P6, R14, R13, R12, R11 ;  /* 0x0000000c0d0e7389 */ /* 0x00002400000c000b */
[----:B01234-:R-:W-:Y:S01]  /*13ba0*/  ENDCOLLECTIVE ;  /* 0x000000000000791b */ /* 0x01ffe20003800000 */
.L_x_11548:
[----:B------:R-:W-:Y:S05]  /*13bb0*/  BSYNC B0 ;  /* 0x0000000000007941 */ /* 0x000fea0003800000 */
.L_x_11547:
[----:B------:R-:W-:Y:S05]  /*13bc0*/  BRA `(.L_x_11491) ;  /* 0xffffffe4009c7947 */ /* 0x000fea000383ffff */
.L_x_11496:
[----:B0-----:R0:W1:Y:S02]  /*13bd0*/  SYNCS.PHASECHK.TRANS64.TRYWAIT P0, [R9+URZ+0x16820], R0 ;  /* 0x01682000090075a7 */ /* 0x001064000800017f */
[----:B-1----:R-:W-:Y:S05]  /*13be0*/  @!P0 NANOSLEEP.SYNCS 0x989680 ;  /* 0x009896800000895d */ /* 0x002fea0003900000 */
[----:B------:R-:W1:Y:S02]  /*13bf0*/  @!P0 SYNCS.PHASECHK.TRANS64 P0, [R9+URZ+0x16820], R0 ;  /* 0x01682000090085a7 */ /* 0x000e64000800007f */
[----:B-1----:R-:W-:Y:S05]  /*13c00*/  @!P0 BRA `(.L_x_11496) ;  /* 0xfffffffc00f08947 */ /* 0x002fea000383ffff */
[----:B------:R-:W-:Y:S05]  /*13c10*/  BRA `(.L_x_11549) ;  /* 0xffffffec00007947 */ /* 0x000fea000383ffff */
.L_x_11497:
        /* <DEDUP_REMOVED lines=11> */
.L_x_11551:
[----:B------:R-:W-:Y:S05]  /*13cd0*/  BSYNC B0 ;  /* 0x0000000000007941 */ /* 0x000fea0003800000 */
.L_x_11550:
[----:B------:R-:W-:Y:S05]  /*13ce0*/  BRA `(.L_x_11552) ;  /* 0xffffffe800e87947 */ /* 0x000fea000383ffff */
.L_x_11500:
[----:B------:R-:W-:Y:S01]  /*13cf0*/  BSSY B1, `(.L_x_11553) ;  /* 0x0000006000017945 */ /* 0x000fe20003800000 */
[----:B------:R-:W-:-:S07]  /*13d00*/  IMAD.MOV.U32 R15, RZ, RZ, -0x1 ;  /* 0xffffffffff0f7424 */ /* 0x000fce00078e00ff */
[----:B0--3--:R-:W-:Y:S05]  /*13d10*/  WARPSYNC.COLLECTIVE R15, `(.L_x_11554) ;  /* 0x000000000f0c7348 */ /* 0x009fea0003c00000 */
[----:B------:R-:W-:Y:S02]  /*13d20*/  ELECT P6, UR62, PT ;  /* 0x00000000003e782f */ /* 0x000fe400038c0000 */
[----:B------:R-:W-:Y:S01]  /*13d30*/  MOV R14, UR62 ;  /* 0x0000003e000e7c02 */ /* 0x000fe20008000f00 */
[----:B0--3--:R-:W-:Y:S10]  /*13d40*/  ENDCOLLECTIVE ;  /* 0x000000000000791b */ /* 0x009ff40003800000 */
.L_x_11554:
[----:B------:R-:W-:Y:S05]  /*13d50*/  BSYNC B1 ;  /* 0x0000000000017941 */ /* 0x000fea0003800000 */
.L_x_11553:
[----:B------:R-:W-:Y:S05]  /*13d60*/  BRA `(.L_x_11555) ;  /* 0xffffffe800e07947 */ /* 0x000fea000383ffff */
.L_x_11502:
[----:B0-----:R0:W1:Y:S02]  /*13d70*/  SYNCS.PHASECHK.TRANS64.TRYWAIT P0, [R7+URZ], R2 ;  /* 0x00000002070075a7 */ /* 0x001064000800017f */
[----:B-1----:R-:W-:Y:S05]  /*13d80*/  @!P0 NANOSLEEP.SYNCS 0x989680 ;  /* 0x009896800000895d */ /* 0x002fea0003900000 */
[----:B------:R-:W1:Y:S02]  /*13d90*/  @!P0 SYNCS.PHASECHK.TRANS64 P0, [R7+URZ], R2 ;  /* 0x00000002070085a7 */ /* 0x000e64000800007f */
[----:B-1----:R-:W-:Y:S05]  /*13da0*/  @!P0 BRA `(.L_x_11502) ;  /* 0xfffffffc00f08947 */ /* 0x002fea000383ffff */
[----:B------:R-:W-:Y:S05]  /*13db0*/  BRA `(.L_x_11556) ;  /* 0xffffffec00147947 */ /* 0x000fea000383ffff */
.L_x_11503:
[----:B-1----:R1:W2:Y:S02]  /*13dc0*/  SYNCS.PHASECHK.TRANS64.TRYWAIT P0, [R3+URZ], R0 ;  /* 0x00000000030075a7 */ /* 0x0022a4000800017f */
[----:B--2---:R-:W-:Y:S05]  /*13dd0*/  @!P0 NANOSLEEP.SYNCS 0x989680 ;  /* 0x009896800000895d */ /* 0x004fea0003900000 */
[----:B------:R-:W2:Y:S02]  /*13de0*/  @!P0 SYNCS.PHASECHK.TRANS64 P0, [R3+URZ], R0 ;  /* 0x00000000030085a7 */ /* 0x000ea4000800007f */
[----:B--2---:R-:W-:Y:S05]  /*13df0*/  @!P0 BRA `(.L_x_11503) ;  /* 0xfffffffc00f08947 */ /* 0x004fea000383ffff */
[----:B------:R-:W-:Y:S05]  /*13e00*/  BRA `(.L_x_11557) ;  /* 0xffffffec00087947 */ /* 0x000fea000383ffff */
.L_x_11505:
[----:B-1----:R1:W2:Y:S02]  /*13e10*/  SYNCS.PHASECHK.TRANS64.TRYWAIT P0, [R5+URZ], R2 ;  /* 0x00000002050075a7 */ /* 0x0022a4000800017f */
[----:B--2---:R-:W-:Y:S05]  /*13e20*/  @!P0 NANOSLEEP.SYNCS 0x989680 ;  /* 0x009896800000895d */ /* 0x004fea0003900000 */
[----:B------:R-:W2:Y:S02]  /*13e30*/  @!P0 SYNCS.PHASECHK.TRANS64 P0, [R5+URZ], R2 ;  /* 0x00000002050085a7 */ /* 0x000ea4000800007f */
[----:B--2---:R-:W-:Y:S05]  /*13e40*/  @!P0 BRA `(.L_x_11505) ;  /* 0xfffffffc00f08947 */ /* 0x004fea000383ffff */
[----:B------:R-:W-:Y:S05]  /*13e50*/  BRA `(.L_x_11558) ;  /* 0xffffffec000c7947 */ /* 0x000fea000383ffff */
.L_x_11559:
        /* <DEDUP_REMOVED lines=10> */
.L_x_12792:


//--------------------- .text._ZN7cutlass13device_kernelIN5flash11enable_sm90INS1_16FlashAttnFwdSm90INS1_25CollectiveMainloopFwdSm90ILi2EN4cute5tupleIJNS5_1CILi1EEES8_S8_EEENS6_IJNS7_ILi192EEENS7_ILi128EEENS7_ILi64EEEEEELi64ENS_6half_tEfNS_4arch4Sm90ELb0ELb1ELb0ELb1ELb0ELb1ELb0ELb1ELb1ELb0ELb0ELb0EEENS1_21CollectiveEpilogueFwdINS6_IJSA_SC_SB_EEES9_SE_SG_Li384ELb1ELb0ELb0ELb0EEENS1_36VarlenDynamicPersistentTileSchedulerILi192ELi128ELi384ELi32ELb0ELb0ELb1ELb1ELb0ELb1EEEEEEEEEvNT_6ParamsE --------------------------
	.section	.text._ZN7cutlass13device_kernelIN5flash11enable_sm90INS1_16FlashAttnFwdSm90INS1_25CollectiveMainloopFwdSm90ILi2EN4cute5tupleIJNS5_1CILi1EEES8_S8_EEENS6_IJNS7_ILi192EEENS7_ILi128EEENS7_ILi64EEEEEELi64ENS_6half_tEfNS_4arch4Sm90ELb0ELb1ELb0ELb1ELb0ELb1ELb0ELb1ELb1ELb0ELb0ELb0EEENS1_21CollectiveEpilogueFwdINS6_IJSA_SC_SB_EEES9_SE_SG_Li384ELb1ELb0ELb0ELb0EEENS1_36VarlenDynamicPersistentTileSchedulerILi192ELi128ELi384ELi32ELb0ELb0ELb1ELb1ELb0ELb1EEEEEEEEEvNT_6ParamsE,"ax",@progbits
	.align	128
.text._ZN7cutlass13device_kernelIN5flash11enable_sm90INS1_16FlashAttnFwdSm90INS1_25CollectiveMainloopFwdSm90ILi2EN4cute5tupleIJNS5_1CILi1EEES8_S8_EEENS6_IJNS7_ILi192EEENS7_ILi128EEENS7_ILi64EEEEEELi64ENS_6half_tEfNS_4arch4Sm90ELb0ELb1ELb0ELb1ELb0ELb1ELb0ELb1ELb1ELb0ELb0ELb0EEENS1_21CollectiveEpilogueFwdINS6_IJSA_SC_SB_EEES9_SE_SG_Li384ELb1ELb0ELb0ELb0EEENS1_36VarlenDynamicPersistentTileSchedulerILi192ELi128ELi384ELi32ELb0ELb0ELb1ELb1ELb0ELb1EEEEEEEEEvNT_6ParamsE:
        .type           _ZN7cutlass13device_kernelIN5flash11enable_sm90INS1_16FlashAttnFwdSm90INS1_25CollectiveMainloopFwdSm90ILi2EN4cute5tupleIJNS5_1CILi1EEES8_S8_EEENS6_IJNS7_ILi192EEENS7_ILi128EEENS7_ILi64EEEEEELi64ENS_6half_tEfNS_4arch4Sm90ELb0ELb1ELb0ELb1ELb0ELb1ELb0ELb1ELb1ELb0ELb0ELb0EEENS1_21CollectiveEpilogueFwdINS6_IJSA_SC_SB_EEES9_SE_SG_Li384ELb1ELb0ELb0ELb0EEENS1_36VarlenDynamicPersistentTileSchedulerILi192ELi128ELi384ELi32ELb0ELb0ELb1ELb1ELb0ELb1EEEEEEEEEvNT_6ParamsE,@function
        .size           _ZN7cutlass13device_kernelIN5flash11enable_sm90INS1_16FlashAttnFwdSm90INS1_25CollectiveMainloopFwdSm90ILi2EN4cute5tupleIJNS5_1CILi1EEES8_S8_EEENS6_IJNS7_ILi192EEENS7_ILi128EEENS7_ILi64EEEEEELi64ENS_6half_tEfNS_4arch4Sm90ELb0ELb1ELb0ELb1ELb0ELb1ELb0ELb1ELb1ELb0ELb0ELb0EEENS1_21CollectiveEpilogueFwdINS6_IJSA_SC_SB_EEES9_SE_SG_Li384ELb1ELb0ELb0ELb0EEENS1_36VarlenDynamicPersistentTileSchedulerILi192ELi128ELi384ELi32ELb0ELb0ELb1ELb1ELb0ELb1EEEEEEEEEvNT_6ParamsE,(.L_x_12793 - _ZN7cutlass13device_kernelIN5flash11enable_sm90INS1_16FlashAttnFwdSm90INS1_25CollectiveMainloopFwdSm90ILi2EN4cute5tupleIJNS5_1CILi1EEES8_S8_EEENS6_IJNS7_ILi192EEENS7_ILi128EEENS7_ILi64EEEEEELi64ENS_6half_tEfNS_4arch4Sm90ELb0ELb1ELb0ELb1ELb0ELb1ELb0ELb1ELb1ELb0ELb0ELb0EEENS1_21CollectiveEpilogueFwdINS6_IJSA_SC_SB_EEES9_SE_SG_Li384ELb1ELb0ELb0ELb0EEENS1_36VarlenDynamicPersistentTileSchedulerILi192ELi128ELi384ELi32ELb0ELb0ELb1ELb1ELb0ELb1EEEEEEEEEvNT_6ParamsE)
        .other          _ZN7cutlass13device_kernelIN5flash11enable_sm90INS1_16FlashAttnFwdSm90INS1_25CollectiveMainloopFwdSm90ILi2EN4cute5tupleIJNS5_1CILi1EEES8_S8_EEENS6_IJNS7_ILi192EEENS7_ILi128EEENS7_ILi64EEEEEELi64ENS_6half_tEfNS_4arch4Sm90ELb0ELb1ELb0ELb1ELb0ELb1ELb0ELb1ELb1ELb0ELb0ELb0EEENS1_21CollectiveEpilogueFwdINS6_IJSA_SC_SB_EEES9_SE_SG_Li384ELb1ELb0ELb0ELb0EEENS1_36VarlenDynamicPersistentTileSchedulerILi192ELi128ELi384ELi32ELb0ELb0ELb1ELb1ELb0ELb1EEEEEEEEEvNT_6ParamsE,@"STO_CUDA_ENTRY STV_DEFAULT"
_ZN7cutlass13device_kernelIN5flash11enable_sm90INS1_16FlashAttnFwdSm90INS1_25CollectiveMainloopFwdSm90ILi2EN4cute5tupleIJNS5_1CILi1EEES8_S8_EEENS6_IJNS7_ILi192EEENS7_ILi128EEENS7_ILi64EEEEEELi64ENS_6half_tEfNS_4arch4Sm90ELb0ELb1ELb0ELb1ELb0ELb1ELb0ELb1ELb1ELb0ELb0ELb0EEENS1_21CollectiveEpilogueFwdINS6_IJSA_SC_SB_EEES9_SE_SG_Li384ELb1ELb0ELb0ELb0EEENS1_36VarlenDynamicPersistentTileSchedulerILi192ELi128ELi384ELi32ELb0ELb0ELb1ELb1ELb0ELb1EEEEEEEEEvNT_6ParamsE:
        /* <DEDUP_REMOVED lines=27> */
.L_x_11561:
[----:B------:R-:W-:Y:S05]  /*01b0*/  BSYNC B0 ;  /* 0x0000000000007941 */ /* 0x000fea0003800000 */
.L_x_11560:
        /* <DEDUP_REMOVED lines=41> */
.L_x_11562:
        /* <DEDUP_REMOVED lines=22> */
.L_x_11563:
        /* <DEDUP_REMOVED lines=18> */
.L_x_11564:
        /* <DEDUP_REMOVED lines=22> */
.L_x_11565:
        /* <DEDUP_REMOVED lines=22> */
.L_x_11566:
        /* <DEDUP_REMOVED lines=8> */
.L_x_11569:
[----:B------:R-:W-:-:S08]  /*0a10*/  NOP ;  /* 0x0000000000007918 */ /* 0x000fd00000000000 */
[----:B------:R-:W0:Y:S02]  /*0a20*/  USETMAXREG.TRY_ALLOC.CTAPOOL UP0, 0xa0 ;  /* 0x000000a0000079c8 */ /* 0x000e240008000600 */
[----:B0-----:R-:W-:-:S13]  /*0a30*/  PLOP3.LUT P0, PT, PT, PT, UP0, 0x80, 0x0 ;  /* 0x000000000000781c */ /* 0x001fda0003f0f008 */
[----:B------:R-:W-:Y:S05]  /*0a40*/  @!P0 BRA `(.L_x_11569) ;  /* 0xfffffffc00f08947 */ /* 0x000fea000383ffff */
[----:B------:R-:W0:Y:S01]  /*0a50*/  S2R R0, SR_TID.X ;  /* 0x0000000000007919 */ /* 0x000e220000002100 */
[----:B------:R-:W1:Y:S01]  /*0a60*/  S2UR UR5, SR_CgaCtaId ;  /* 0x00000000000579c3 */ /* 0x000e620000008800 */
[----:B------:R-:W-:Y:S01]  /*0a70*/  UMOV UR4, 0x400 ;  /* 0x0000040000047882 */ /* 0x000fe20000000000 */
[----:B------:R-:W-:-:S06]  /*0a80*/  LOP3.LUT R22, R22, 0xefffffff, RZ, 0xc0, !PT ;  /* 0xefffffff16167812 */ /* 0x000fcc00078ec0ff */
[----:B------:R-:W-:Y:S06]  /*0a90*/  BAR.ARV 0x8, 0x1a0 ;  /* 0x0206800000007b1d */ /* 0x000fec0000002000 */
[----:B-1----:R-:W-:-:S06]  /*0aa0*/  ULEA UR4, UR5, UR4, 0x18 ;  /* 0x0000000405047291 */ /* 0x002fcc000f8ec03f */
[----:B------:R-:W-:Y:S01]  /*0ab0*/  IMAD.U32 R2, RZ, RZ, UR4 ;  /* 0x00000004ff027e24 */ /* 0x000fe2000f8e00ff */
[----:B0-----:R-:W-:Y:S01]  /*0ac0*/  SHF.R.U32.HI R0, RZ, 0x7, R0 ;  /* 0x00000007ff007819 */ /* 0x001fe20000011600 */
[----:B------:R-:W-:-:S03]  /*0ad0*/  ULDC UR4, c[0x0][0xc14] ;  /* 0x0003050000047ab9 */ /* 0x000fc60000000800 */
[----:B------:R-:W-:-:S13]  /*0ae0*/  ISETP.NE.AND P0, PT, R0, 0x1, PT ;  /* 0x000000010000780c */ /* 0x000fda0003f05270 */
[----:B------:R-:W-:Y:S01]  /*0af0*/  @P0 LOP3.LUT R22, R22, 0x10000000, RZ, 0xfc, !PT ;  /* 0x1000000016160812 */ /* 0x000fe200078efcff */
[----:B------:R-:W-:Y:S08]  /*0b00*/  @!P0 BAR.ARV 0x9, 0x100 ;  /* 0x0244000000008b1d */ /* 0x000ff00000002000 */
[----:B------:R-:W-:Y:S06]  /*0b10*/  BAR.SYNC.DEFER_BLOCKING 0x5, 0x1a0 ;  /* 0x0146800000007b1d */ /* 0x000fec0000010000 */
[----:B------:R-:W0:Y:S02]  /*0b20*/  LDS.128 R12, [R2+0x168d0] ;  /* 0x0168d000020c7984 */ /* 0x000e240000000c00 */
[----:B------:R-:W-:Y:S06]  /*0b30*/  BAR.ARV 0x4, 0x1a0 ;  /* 0x0106800000007b1d */ /* 0x000fec0000002000 */
[----:B0-----:R-:W-:-:S13]  /*0b40*/  ISETP.GE.AND P0, PT, R15, UR4, PT ;  /* 0x000000040f007c0c */ /* 0x001fda000bf06270 */
[----:B------:R-:W-:Y:S05]  /*0b50*/  @P0 BRA `(.L_x_11570) ;  /* 0x000001b000500947 */ /* 0x000fea0003800000 */
[----:B------:R-:W0:Y:S01]  /*0b60*/  S2R R0, SR_TID.X ;  /* 0x0000000000007919 */ /* 0x000e220000002100 */
[----:B------:R-:W-:Y:S01]  /*0b70*/  CS2R R18, SRZ ;  /* 0x0000000000127805 */ /* 0x000fe2000001ff00 */
[----:B------:R-:W-:Y:S01]  /*0b80*/  IMAD.MOV.U32 R16, RZ, RZ, RZ ;  /* 0x000000ffff107224 */ /* 0x000fe200078e00ff */
[----:B------:R-:W-:Y:S01]  /*0b90*/  ULOP3.LUT UR37, UR36, 0x1, URZ, 0xfc, !UPT ;  /* 0x0000000124257892 */ /* 0x000fe2000f8efc3f */
[----:B------:R1:W-:Y:S01]  /*0ba0*/  STL [R1+0x4], R13 ;  /* 0x0000040d01007387 */ /* 0x0003e20000100800 */
[----:B0-----:R-:W-:-:S05]  /*0bb0*/  VIADD R10, R0, 0xffffff80 ;  /* 0xffffff80000a7836 */ /* 0x001fca0000000000 */
[----:B------:R-:W-:-:S04]  /*0bc0*/  SHF.R.S32.HI R0, RZ, 0x1f, R10 ;  /* 0x0000001fff007819 */ /* 0x000fc8000001140a */
[CC--:B------:R-:W-:Y:S02]  /*0bd0*/  LEA.HI R4, R0.reuse, R10.reuse, RZ, 0x2 ;  /* 0x0000000a00047211 */ /* 0x0c0fe400078f10ff */
[-C--:B------:R-:W-:Y:S02]  /*0be0*/  LEA.HI R3, R0, R10.reuse, RZ, 0x7 ;  /* 0x0000000a00037211 */ /* 0x080fe400078f38ff */
[--C-:B------:R-:W-:Y:S02]  /*0bf0*/  SHF.R.S32.HI R17, RZ, 0x2, R4.reuse ;  /* 0x00000002ff117819 */ /* 0x100fe40000011404 */
[----:B------:R-:W-:Y:S02]  /*0c00*/  LOP3.LUT R5, R3, 0xffffff80, RZ, 0xc0, !PT ;  /* 0xffffff8003057812 */ /* 0x000fe400078ec0ff */
[----:B------:R-:W-:Y:S01]  /*0c10*/  LOP3.LUT R3, R4, 0xfffffffc, RZ, 0xc0, !PT ;  /* 0xfffffffc04037812 */ /* 0x000fe200078ec0ff */
[----:B------:R-:W-:Y:S01]  /*0c20*/  VIADD R9, R17, 0x60 ;  /* 0x0000006011097836 */ /* 0x000fe20000000000 */
[----:B------:R-:W-:Y:S01]  /*0c30*/  SHF.R.S32.HI R4, RZ, 0x1f, R4 ;  /* 0x0000001fff047819 */ /* 0x000fe20000011404 */
[----:B------:R-:W-:Y:S01]  /*0c40*/  IMAD.IADD R5, R10, 0x1, -R5 ;  /* 0x000000010a057824 */ /* 0x000fe200078e0a05 */
[----:B------:R-:W-:Y:S01]  /*0c50*/  LEA.HI R0, R0, R10, RZ, 0x5 ;  /* 0x0000000a00007211 */ /* 0x000fe200078f28ff */
[----:B------:R-:W-:Y:S01]  /*0c60*/  IMAD.SHL.U32 R7, R9, 0x40, RZ ;  /* 0x0000004009077824 */ /* 0x000fe200078e00ff */
[----:B------:R-:W-:Y:S01]  /*0c70*/  SHF.R.S32.HI R8, RZ, 0x1f, R9 ;  /* 0x0000001fff087819 */ /* 0x000fe20000011409 */
[----:B------:R-:W-:Y:S01]  /*0c80*/  IMAD.IADD R11, R10, 0x1, -R3 ;  /* 0x000000010a0b7824 */ /* 0x000fe200078e0a03 */
[----:B------:R-:W-:-:S02]  /*0c90*/  SHF.R.S32.HI R6, RZ, 0x1f, R5 ;  /* 0x0000001fff067819 */ /* 0x000fc40000011405 */
[----:B------:R-:W-:Y:S01]  /*0ca0*/  LEA.HI R9, R8, R9, RZ, 0x3 ;  /* 0x0000000908097211 */ /* 0x000fe200078f18ff */
[----:B------:R-:W-:Y:S01]  /*0cb0*/  IMAD.SHL.U32 R3, R11, 0x8, RZ ;  /* 0x000000080b037824 */ /* 0x000fe200078e00ff */
[----:B------:R-:W-:Y:S02]  /*0cc0*/  LOP3.LUT R8, R7, 0x1c0, RZ, 0xc0, !PT ;  /* 0x000001c007087812 */ /* 0x000fe400078ec0ff */
[----:B------:R-:W-:Y:S01]  /*0cd0*/  LEA.HI R6, R6, R5, RZ, 0x2 ;  /* 0x0000000506067211 */ /* 0x000fe200078f10ff */
[----:B------:R-:W-:Y:S01]  /*0ce0*/  IMAD.SHL.U32 R9, R9, 0x40, RZ ;  /* 0x0000004009097824 */ /* 0x000fe200078e00ff */
[----:B------:R-:W-:Y:S02]  /*0cf0*/  LOP3.LUT R3, R8, 0x38, R3, 0xf8, !PT ;  /* 0x0000003808037812 */ /* 0x000fe400078ef803 */
[----:B------:R-:W-:Y:S02]  /*0d00*/  SHF.R.U32.HI R8, RZ, 0x3, R8 ;  /* 0x00000003ff087819 */ /* 0x000fe40000011608 */
[----:B------:R-:W-:-:S02]  /*0d10*/  LOP3.LUT R11, R9, 0xfffffe00, RZ, 0xc0, !PT ;  /* 0xfffffe00090b7812 */ /* 0x000fc400078ec0ff */
[----:B------:R-:W-:Y:S02]  /*0d20*/  LEA.HI R4, R4, R17, RZ, 0x3 ;  /* 0x0000001104047211 */ /* 0x000fe400078f18ff */
[----:B------:R-:W-:Y:S01]  /*0d30*/  LOP3.LUT R6, R6, 0x7ffffffc, RZ, 0xc0, !PT ;  /* 0x7ffffffc06067812 */ /* 0x000fe200078ec0ff */
[----:B------:R1:W-:Y:S01]  /*0d40*/  STL [R1+0x2c], R11 ;  /* 0x00002c0b01007387 */ /* 0x0003e20000100800 */
[----:B------:R-:W-:Y:S02]  /*0d50*/  LOP3.LUT R3, R11, R3, R8, 0xf6, !PT ;  /* 0x000000030b037212 */ /* 0x000fe400078ef608 */
[----:B------:R-:W-:Y:S01]  /*0d60*/  LOP3.LUT R4, R4, 0xfffffff8, RZ, 0xc0, !PT ;  /* 0xfffffff804047812 */ /* 0x000fe200078ec0ff */
[----:B------:R-:W-:Y:S01]  /*0d70*/  IMAD.IADD R155, R5, 0x1, -R6 ;  /* 0x00000001059b7824 */ /* 0x000fe200078e0a06 */
[----:B------:R-:W-:Y:S01]  /*0d80*/  SHF.R.S32.HI R5, RZ, 0x5, R0 ;  /* 0x00000005ff057819 */ /* 0x000fe20000011400 */
[----:B------:R-:W-:Y:S01]  /*0d90*/  IMAD R0, R3, 0x2, R2 ;  /* 0x0000000203007824 */ /* 0x000fe200078e0202 */
[----:B------:R1:W-:Y:S01]  /*0da0*/  STL [R1+0x8], R14 ;  /* 0x0000080e01007387 */ /* 0x0003e20000100800 */
[----:B------:R-:W-:-:S03]  /*0db0*/  IMAD.IADD R4, R17, 0x1, -R4 ;  /* 0x0000000111047824 */ /* 0x000fc600078e0a04 */
[----:B------:R1:W-:Y:S04]  /*0dc0*/  STL [R1+0xc], R15 ;  /* 0x00000c0f01007387 */ /* 0x0003e80000100800 */
[----:B------:R1:W-:Y:S04]  /*0dd0*/  STL [R1+0x38], RZ ;  /* 0x000038ff01007387 */ /* 0x0003e80000100800 */
[----:B------:R1:W-:Y:S04]  /*0de0*/  STL [R1+0x10], RZ ;  /* 0x000010ff01007387 */ /* 0x0003e80000100800 */
[----:B------:R1:W-:Y:S04]  /*0df0*/  STL [R1+0x40], R0 ;  /* 0x0000400001007387 */ /* 0x0003e80000100800 */
[----:B------:R1:W-:Y:S02]  /*0e00*/  STL [R1+0x28], R4 ;  /* 0x0000280401007387 */ /* 0x0003e40000100800 */
.L_x_11784:
[----:B------:R-:W2:Y:S01]  /*0e10*/  LDL R34, [R1+0xc] ;  /* 0x00000c0001227983 */ /* 0x000ea20000100800 */
[----:B------:R-:W-:Y:S05]  /*0e20*/  YIELD ;  /* 0x0000000000007946 */ /* 0x000fea0003800000 */
[----:B------:R-:W-:Y:S01]  /*0e30*/  ULDC.64 UR4, c[0x0][0xa28] ;  /* 0x00028a0000047ab9 */ /* 0x000fe20000000a00 */
[----:B01-345:R-:W2:Y:S01]  /*0e40*/  LDC.64 R6, c[0x0][0xa08] ;  /* 0x00028200ff067b82 */ /* 0x03bea20000000a00 */
[----:B------:R-:W-:Y:S01]  /*0e50*/  ISETP.NE.U32.AND P1, PT, RZ, UR4, PT ;  /* 0x00000004ff007c0c */ /* 0x000fe2000bf25070 */
[----:B-1----:R-:W-:Y:S02]  /*0e60*/  IMAD.MOV.U32 R0, RZ, RZ, RZ ;  /* 0x000000ffff007224 */ /* 0x002fe400078e00ff */
        /* <DEDUP_REMOVED lines=41> */
.L_x_11571:
        /* <DEDUP_REMOVED lines=13> */
.L_x_11572:
[----:B------:R-:W-:Y:S05]  /*11d0*/  @!P0 BRA `(.L_x_11573) ;  /* 0x00000000000c8947 */ /* 0x000fea0003800000 */
[----:B-1----:R-:W3:Y:S04]  /*11e0*/  LDG.E R4, desc[UR38][R10.64] ;  /* 0x000000260a047981 */ /* 0x002ee8000c1e1900 */
[----:B------:R-:W3:Y:S02]  /*11f0*/  LDG.E R31, desc[UR38][R10.64+0x4] ;  /* 0x000004260a1f7981 */ /* 0x000ee4000c1e1900 */
[----:B---3--:R-:W-:-:S07]  /*1200*/  IMAD.IADD R31, R31, 0x1, -R4 ;  /* 0x000000011f1f7824 */ /* 0x008fce00078e0a04 */
.L_x_11573:
        /* <DEDUP_REMOVED lines=17> */
[----:B---3--:R-:W-:Y:S02]  /*1320*/  @P0 IMAD.IADD R30, R8, 0x1, -R3 ;  /* 0x00000001081e0824 */ /* 0x008fe400078e0a03 */
[----:B------:R-:W-:Y:S02]  /*1330*/  IMAD R3, R13, 0xc0, RZ ;  /* 0x000000c00d037824 */ /* 0x000fe400078e02ff */
[----:B------:R-:W-:-:S03]  /*1340*/  IMAD.IADD R12, R9, 0x1, R30 ;  /* 0x00000001090c7824 */ /* 0x000fc600078e021e */
[----:B------:R-:W-:Y:S01]  /*1350*/  IADD3 R29, -R14, 0xc0, R3 ;  /* 0x000000c00e1d7810 */ /* 0x000fe20007ffe103 */
[C---:B------:R-:W-:Y:S01]  /*1360*/  VIADD R0, R12.reuse, 0x7f ;  /* 0x0000007f0c007836 */ /* 0x040fe20000000000 */
[----:B------:R4:W-:Y:S03]  /*1370*/  STL [R1+0x1c], R12 ;  /* 0x00001c0c01007387 */ /* 0x0009e60000100800 */
[----:B------:R-:W-:Y:S01]  /*1380*/  IMAD.IADD R29, R12, 0x1, R29 ;  /* 0x000000010c1d7824 */ /* 0x000fe200078e021d */
        /* <DEDUP_REMOVED lines=16> */
.L_x_11576:
[----:B------:R-:W-:-:S13]  /*1490*/  ISETP.NE.AND P0, PT, R11, 0x1, PT ;  /* 0x000000010b00780c */ /* 0x000fda0003f05270 */
[----:B------:R-:W1:Y:S02]  /*14a0*/  @P0 LDC.64 R4, c[0x0][0x9e8] ;  /* 0x00027a00ff040b82 */ /* 0x000e640000000a00 */
[----:B-1----:R-:W-:-:S05]  /*14b0*/  @P0 IMAD.HI.U32 R4, R3, R4, RZ ;  /* 0x0000000403040227 */ /* 0x002fca00078e00ff */
[----:B------:R-:W-:-:S07]  /*14c0*/  @P0 SHF.R.U32.HI R3, RZ, R5, R4 ;  /* 0x00000005ff030219 */ /* 0x000fce0000011604 */
.L_x_11577:
[----:B------:R-:W-:Y:S05]  /*14d0*/  BSYNC B0 ;  /* 0x0000000000007941 */ /* 0x000fea0003800000 */
.L_x_11575:
[----:B------:R-:W-:-:S05]  /*14e0*/  IMAD R3, R3, R11, R11 ;  /* 0x0000000b03037224 */ /* 0x000fca00078e020b */
[----:B------:R-:W-:-:S07]  /*14f0*/  VIMNMX R0, R0, R3, PT ;  /* 0x0000000300007248 */ /* 0x000fce0003fe0100 */
.L_x_11574:
        /* <DEDUP_REMOVED lines=15> */
.L_x_11580:
[----:B------:R-:W-:Y:S01]  /*15f0*/  ISETP.NE.AND P0, PT, R11, 0x1, PT ;  /* 0x000000010b00780c */ /* 0x000fe20003f05270 */
[----:B------:R-:W-:-:S12]  /*1600*/  IMAD.MOV.U32 R4, RZ, RZ, R27 ;  /* 0x000000ffff047224 */ /* 0x000fd800078e001b */
[----:B------:R-:W1:Y:S02]  /*1610*/  @P0 LDC.64 R6, c[0x0][0x9e8] ;  /* 0x00027a00ff060b82 */ /* 0x000e640000000a00 */
[----:B-1----:R-:W-:-:S05]  /*1620*/  @P0 IMAD.HI.U32 R6, R27, R6, RZ ;  /* 0x000000061b060227 */ /* 0x002fca00078e00ff */
[----:B------:R-:W-:-:S07]  /*1630*/  @P0 SHF.R.U32.HI R4, RZ, R7, R6 ;  /* 0x00000007ff040219 */ /* 0x000fce0000011606 */
.L_x_11581:
[----:B------:R-:W-:Y:S05]  /*1640*/  BSYNC B0 ;  /* 0x0000000000007941 */ /* 0x000fea0003800000 */
.L_x_11579:
[----:B------:R-:W-:-:S05]  /*1650*/  IMAD R4, R4, R11, RZ ;  /* 0x0000000b04047224 */ /* 0x000fca00078e02ff */
[----:B------:R-:W-:-:S07]  /*1660*/  VIMNMX R3, R3, R4, !PT ;  /* 0x0000000403037248 */ /* 0x000fce0007fe0100 */
.L_x_11578:
        /* <DEDUP_REMOVED lines=43> */
.L_x_11584:
[----:B------:R-:W-:Y:S05]  /*1920*/  BSYNC B6 ;  /* 0x0000000000067941 */ /* 0x000fea0003800000 */
.L_x_11583:
        /* <DEDUP_REMOVED lines=20> */
.L_x_11586:
[----:B------:R-:W-:Y:S05]  /*1a70*/  BSYNC B6 ;  /* 0x0000000000067941 */ /* 0x000fea0003800000 */
.L_x_11585:
[----:B------:R-:W-:Y:S01]  /*1a80*/  ULDC.64 UR4, c[0x0][0x9f8] ;  /* 0x00027e0000047ab9 */ /* 0x000fe20000000a00 */
[----:B------:R-:W-:Y:S01]  /*1a90*/  IMAD.MOV.U32 R3, RZ, RZ, R34 ;  /* 0x000000ffff037224 */ /* 0x000fe200078e0022 */
[----:B------:R-:W-:Y:S01]  /*1aa0*/  ISETP.NE.U32.AND P0, PT, RZ, UR4, PT ;  /* 0x00000004ff007c0c */ /* 0x000fe2000bf05070 */
[----:B------:R-:W1:Y:S01]  /*1ab0*/  S2R R20, SR_TID.X ;  /* 0x0000000000147919 */ /* 0x000e620000002100 */
[----:B------:R-:W3:Y:S08]  /*1ac0*/  LDC R0, c[0x0][0x428] ;  /* 0x00010a00ff007b82 */ /* 0x000ef00000000800 */
[----:B------:R-:W4:Y:S01]  /*1ad0*/  LDC.64 R4, c[0x0][0x2f0] ;  /* 0x0000bc00ff047b82 */ /* 0x000f220000000a00 */
[----:B------:R-:W-:Y:S01]  /*1ae0*/  ISETP.NE.AND.EX P0, PT, RZ, UR5, PT, P0 ;  /* 0x00000005ff007c0c */ /* 0x000fe2000bf05300 */
[----:B--2---:R-:W-:Y:S01]  /*1af0*/  IMAD.MOV.U32 R13, RZ, RZ, R33 ;  /* 0x000000ffff0d7224 */ /* 0x004fe200078e0021 */
[----:B------:R-:W-:Y:S01]  /*1b00*/  ULDC.64 UR6, c[0x0][0xa08] ;  /* 0x0002820000067ab9 */ /* 0x000fe20000000a00 */
[----:B------:R-:W-:Y:S01]  /*1b10*/  ULDC.64 UR4, c[0x0][0x2f8] ;  /* 0x0000be0000047ab9 */ /* 0x000fe20000000a00 */
[----:B------:R-:W-:Y:S01]  /*1b20*/  SHF.R.S32.HI R84, RZ, 0x1f, R17 ;  /* 0x0000001fff547819 */ /* 0x000fe20000011411 */
[----:B------:R-:W2:Y:S02]  /*1b30*/  LDL R40, [R1+0x28] ;  /* 0x0000280001287983 */ /* 0x000ea40000100800 */
[----:B------:R-:W0:Y:S08]  /*1b40*/  LDC R39, c[0x0][0x3d4] ;  /* 0x0000f500ff277b82 */ /* 0x000e300000000800 */
[----:B------:R-:W1:Y:S02]  /*1b50*/  @P0 LDC.64 R6, c[0x0][0x9f8] ;  /* 0x00027e00ff060b82 */ /* 0x000e640000000a00 */
[----:B-1----:R-:W-:-:S05]  /*1b60*/  @P0 IMAD.WIDE R6, R34, 0x4, R6 ;  /* 0x0000000422060825 */ /* 0x002fca00078e0206 */
[----:B------:R4:W2:Y:S01]  /*1b70*/  @P0 LDG.E R3, desc[UR38][R6.64] ;  /* 0x0000002606030981 */ /* 0x0008a2000c1e1900 */
[----:B---3--:R-:W-:Y:S01]  /*1b80*/  ISETP.NE.AND P0, PT, R0, 0x1, PT ;  /* 0x000000010000780c */ /* 0x008fe20003f05270 */
[----:B------:R-:W-:Y:S02]  /*1b90*/  VIADD R21, R20, 0xffffff80 ;  /* 0xffffff8014157836 */ /* 0x000fe40000000000 */
[----:B------:R-:W-:-:S03]  /*1ba0*/  IMAD.IADD R34, R32, 0x1, R31 ;  /* 0x0000000120227824 */ /* 0x000fc600078e021f */
[----:B------:R-:W-:Y:S02]  /*1bb0*/  SHF.R.S32.HI R20, RZ, 0x1f, R21 ;  /* 0x0000001fff147819 */ /* 0x000fe40000011415 */
[----:B------:R-:W-:Y:S01]  /*1bc0*/  SHF.R.S32.HI R41, RZ, 0x1f, R34 ;  /* 0x0000001fff297819 */ /* 0x000fe20000011422 */
[----:B----4-:R-:W-:Y:S01]  /*1bd0*/  IMAD.WIDE.U32 R6, R34, R4, RZ ;  /* 0x0000000422067225 */ /* 0x010fe200078e00ff */
[----:B------:R-:W-:-:S03]  /*1be0*/  LEA.HI R20, R20, R21, RZ, 0x2 ;  /* 0x0000001514147211 */ /* 0x000fc600078f10ff */
[----:B------:R-:W1:Y:S01]  /*1bf0*/  @P0 LDC R0, c[0x0][0x42c] ;  /* 0x00010b00ff000b82 */ /* 0x000e620000000800 */
[----:B------:R-:W-:Y:S01]  /*1c00*/  LOP3.LUT R20, R20, 0xfffffffc, RZ, 0xc0, !PT ;  /* 0xfffffffc14147812 */ /* 0x000fe200078ec0ff */
[----:B------:R-:W-:-:S04]  /*1c10*/  IMAD R8, R41, R4, RZ ;  /* 0x0000000429087224 */ /* 0x000fc800078e02ff */
[----:B------:R-:W-:Y:S02]  /*1c20*/  IMAD.IADD R20, R21, 0x1, -R20 ;  /* 0x0000000115147824 */ /* 0x000fe400078e0a14 */
[----:B------:R-:W3:Y:S01]  /*1c30*/  @P0 LDC R9, c[0x0][0x430] ;  /* 0x00010c00ff090b82 */ /* 0x000ee20000000800 */
[----:B------:R-:W4:Y:S01]  /*1c40*/  S2R R21, SR_TID.X ;  /* 0x0000000000157919 */ /* 0x000f220000002100 */
[C---:B------:R-:W-:Y:S02]  /*1c50*/  IMAD.SHL.U32 R64, R20.reuse, 0x8, RZ ;  /* 0x0000000814407824 */ /* 0x040fe400078e00ff */
[----:B------:R-:W-:-:S03]  /*1c60*/  IMAD.SHL.U32 R60, R20, 0x4, RZ ;  /* 0x00000004143c7824 */ /* 0x000fc600078e00ff */
[----:B------:R-:W-:-:S03]  /*1c70*/  SHF.R.S32.HI R65, RZ, 0x1f, R64 ;  /* 0x0000001fff417819 */ /* 0x000fc60000011440 */
[----:B------:R-:W-:-:S04]  /*1c80*/  IMAD.WIDE.U32 R10, R17, R4, R64 ;  /* 0x00000004110a7225 */ /* 0x000fc800078e0040 */
[----:B-1----:R-:W-:-:S05]  /*1c90*/  @P0 IMAD.HI.U32 R0, R33, R0, RZ ;  /* 0x0000000021000227 */ /* 0x002fca00078e00ff */
[----:B---3--:R-:W-:Y:S01]  /*1ca0*/  @P0 SHF.R.U32.HI R13, RZ, R9, R0 ;  /* 0x00000009ff0d0219 */ /* 0x008fe20000011600 */
[----:B------:R-:W-:Y:S01]  /*1cb0*/  IMAD R9, R34, R5, R8 ;  /* 0x0000000522097224 */ /* 0x000fe200078e0208 */
[----:B------:R-:W-:Y:S02]  /*1cc0*/  ISETP.NE.U32.AND P0, PT, RZ, UR6, PT ;  /* 0x00000006ff007c0c */ /* 0x000fe4000bf05070 */
[----:B------:R-:W-:Y:S01]  /*1cd0*/  SHF.R.S32.HI R12, RZ, 0x1f, R13 ;  /* 0x0000001fff0c7819 */ /* 0x000fe2000001140d */
[----:B------:R-:W-:Y:S01]  /*1ce0*/  IMAD.IADD R7, R7, 0x1, R9 ;  /* 0x0000000107077824 */ /* 0x000fe200078e0209 */
[----:B------:R-:W-:-:S03]  /*1cf0*/  ISETP.NE.AND.EX P0, PT, RZ, UR7, PT, P0 ;  /* 0x00000007ff007c0c */ /* 0x000fc6000bf05300 */
[----:B------:R-:W-:Y:S01]  /*1d00*/  IMAD R8, R12, UR4, RZ ;  /* 0x000000040c087c24 */ /* 0x000fe2000f8e02ff */
[----:B----4-:R-:W-:Y:S01]  /*1d10*/  SHF.R.U32.HI R36, RZ, 0x7, R21 ;  /* 0x00000007ff247819 */ /* 0x010fe20000011615 */
[----:B------:R-:W-:-:S03]  /*1d20*/  IMAD.WIDE.U32 R6, R13, UR4, R6 ;  /* 0x000000040d067c25 */ /* 0x000fc6000f8e0006 */
[----:B------:R-:W-:Y:S01]  /*1d30*/  ISETP.NE.AND P6, PT, R36, 0x1, PT ;  /* 0x000000012400780c */ /* 0x000fe20003fc5270 */
[----:B------:R-:W-:Y:S01]  /*1d40*/  IMAD R9, R13, UR5, R8 ;  /* 0x000000050d097c24 */ /* 0x000fe2000f8e0208 */
[----:B------:R-:W-:-:S03]  /*1d50*/  ULDC.64 UR4, c[0x0][0x300] ;  /* 0x0000c00000047ab9 */ /* 0x000fc60000000a00 */
[----:B------:R-:W-:Y:S02]  /*1d60*/  IMAD.IADD R7, R7, 0x1, R9 ;  /* 0x0000000107077824 */ /* 0x000fe400078e0209 */
[----:B------:R-:W1:Y:S01]  /*1d70*/  LDC.64 R8, c[0x0][0x3d8] ;  /* 0x0000f600ff087b82 */ /* 0x000e620000000a00 */
[----:B------:R-:W-:Y:S02]  /*1d80*/  SHF.R.S32.HI R61, RZ, 0x1f, R60 ;  /* 0x0000001fff3d7819 */ /* 0x000fe4000001143c */
[----:B------:R-:W-:Y:S02]  /*1d90*/  SHF.L.U64.HI R80, R4, 0x7, R5 ;  /* 0x0000000704507819 */ /* 0x000fe40000010205 */
[----:B--2---:R-:W-:Y:S02]  /*1da0*/  SEL R59, R3, RZ, !P0 ;  /* 0x000000ff033b7207 */ /* 0x004fe40004000000 */
[----:B------:R-:W-:-:S03]  /*1db0*/  SHF.R.S32.HI R0, RZ, 0x1f, R3 ;  /* 0x0000001fff007819 */ /* 0x000fc60000011403 */
[----:B------:R-:W-:Y:S01]  /*1dc0*/  IMAD.WIDE.U32 R62, R59, UR4, R6 ;  /* 0x000000043b3e7c25 */ /* 0x000fe2000f8e0006 */
[----:B------:R-:W-:Y:S01]  /*1dd0*/  SEL R15, R0, RZ, !P0 ;  /* 0x000000ff000f7207 */ /* 0x000fe20004000000 */
[----:B------:R-:W0:Y:S01]  /*1de0*/  LDC.64 R6, c[0x0][0x3e8] ;  /* 0x0000fa00ff067b82 */ /* 0x000e220000000a00 */
[----:B------:R-:W-:-:S03]  /*1df0*/  IADD3 R82, P0, R62, R10, RZ ;  /* 0x0000000a3e527210 */ /* 0x000fc60007f1e0ff */
[----:B------:R-:W-:-:S04]  /*1e00*/  IMAD R0, R15, UR4, RZ ;  /* 0x000000040f007c24 */ /* 0x000fc8000f8e02ff */
[----:B------:R-:W-:Y:S01]  /*1e10*/  IMAD R83, R59, UR5, R0 ;  /* 0x000000053b537c24 */ /* 0x000fe2000f8e0200 */
[----:B------:R-:W-:Y:S05]  /*1e20*/  @!P6 WARPSYNC.ALL ;  /* 0x000000000000e948 */ /* 0x000fea0003800000 */
[----:B------:R-:W-:Y:S01]  /*1e30*/  ULDC.64 UR4, c[0x0][0x320] ;  /* 0x0000c80000047ab9 */ /* 0x000fe20000000a00 */
[----:B------:R-:W-:Y:S02]  /*1e40*/  IMAD R0, R84, R4, RZ ;  /* 0x0000000454007224 */ /* 0x000fe400078e02ff */
[----:B------:R-:W-:Y:S02]  /*1e50*/  IMAD R12, R12, UR4, RZ ;  /* 0x000000040c0c7c24 */ /* 0x000fe4000f8e02ff */
[----:B------:R-:W-:-:S02]  /*1e60*/  IMAD R0, R17, R5, R0 ;  /* 0x0000000511007224 */ /* 0x000fc400078e0200 */
[C---:B------:R-:W-:Y:S02]  /*1e70*/  IMAD R3, R13.reuse, UR5, R12 ;  /* 0x000000050d037c24 */ /* 0x040fe4000f8e020c */
[----:B------:R-:W-:Y:S01]  /*1e80*/  IMAD.WIDE.U32 R12, R13, UR4, R64 ;  /* 0x000000040d0c7c25 */ /* 0x000fe2000f8e0040 */
[----:B------:R-:W-:-:S03]  /*1e90*/  ULDC.64 UR4, c[0x0][0x328] ;  /* 0x0000ca0000047ab9 */ /* 0x000fc60000000a00 */
[----:B------:R-:W-:Y:S02]  /*1ea0*/  IMAD.IADD R83, R63, 0x1, R83 ;  /* 0x000000013f537824 */ /* 0x000fe400078e0253 */
[----:B------:R-:W-:Y:S02]  /*1eb0*/  IMAD.IADD R13, R13, 0x1, R3 ;  /* 0x000000010d0d7824 */ /* 0x000fe400078e0203 */
[----:B------:R-:W-:Y:S01]  /*1ec0*/  IMAD R3, R15, UR4, RZ ;  /* 0x000000040f037c24 */ /* 0x000fe2000f8e02ff */
[----:B------:R-:W-:Y:S01]  /*1ed0*/  IADD3.X R81, R83, R11, R0, P0, !PT ;  /* 0x0000000b53517210 */ /* 0x000fe200007fe400 */
[----:B0-----:R-:W-:Y:S01]  /*1ee0*/  IMAD R14, R84, R6, RZ ;  /* 0x00000006540e7224 */ /* 0x001fe200078e02ff */
[----:B------:R-:W-:Y:S01]  /*1ef0*/  ISETP.GE.AND P0, PT, R64, R39, PT ;  /* 0x000000274000720c */ /* 0x000fe20003f06270 */
[C---:B------:R-:W-:Y:S02]  /*1f00*/  IMAD R37, R59.reuse, UR5, R3 ;  /* 0x000000053b257c24 */ /* 0x040fe4000f8e0203 */
[----:B------:R-:W-:Y:S01]  /*1f10*/  IMAD.WIDE.U32 R58, R59, UR4, R12 ;  /* 0x000000043b3a7c25 */ /* 0x000fe2000f8e000c */
[----:B------:R-:W-:Y:S01]  /*1f20*/  SEL R3, R39, RZ, P0 ;  /* 0x000000ff27037207 */ /* 0x000fe20000000000 */
[----:B------:R-:W-:-:S02]  /*1f30*/  ULDC UR4, c[0x0][0x2e4] ;  /* 0x0000b90000047ab9 */ /* 0x000fc40000000800 */
[C---:B------:R-:W-:Y:S02]  /*1f40*/  IMAD R33, R17.reuse, R7, R14 ;  /* 0x0000000711217224 */ /* 0x040fe400078e020e */
[----:B------:R-:W-:-:S04]  /*1f50*/  IMAD.WIDE.U32 R12, R17, R6, R60 ;  /* 0x00000006110c7225 */ /* 0x000fc800078e003c */
[----:B------:R-:W-:-:S04]  /*1f60*/  IMAD.WIDE.U32 R20, R17, R6, R64 ;  /* 0x0000000611147225 */ /* 0x000fc800078e0040 */
[-C--:B-1----:R-:W-:Y:S02]  /*1f70*/  IMAD R0, R84, R8.reuse, RZ ;  /* 0x0000000854007224 */ /* 0x082fe400078e02ff */
[----:B------:R-:W-:Y:S02]  /*1f80*/  IMAD.IADD R13, R13, 0x1, R33 ;  /* 0x000000010d0d7824 */ /* 0x000fe400078e0221 */
[----:B------:R-:W-:Y:S02]  /*1f90*/  IMAD.IADD R3, R64, 0x1, R3 ;  /* 0x0000000140037824 */ /* 0x000fe400078e0203 */
[----:B------:R-:W-:Y:S01]  /*1fa0*/  IMAD.IADD R33, R33, 0x1, R21 ;  /* 0x0000000121217824 */ /* 0x000fe200078e0215 */
[----:B-----5:R-:W-:Y:S01]  /*1fb0*/  SHF.R.S32.HI R21, RZ, 0x1f, R23 ;  /* 0x0000001fff157819 */ /* 0x020fe20000011417 */
[C---:B------:R-:W-:Y:S02]  /*1fc0*/  IMAD R31, R17.reuse, R9, R0 ;  /* 0x00000009111f7224 */ /* 0x040fe400078e0200 */
[----:B------:R-:W-:Y:S01]  /*1fd0*/  IMAD.WIDE.U32 R14, R17, R8, R64 ;  /* 0x00000008110e7225 */ /* 0x000fe200078e0040 */
[----:B------:R-:W-:-:S03]  /*1fe0*/  SHF.R.S32.HI R0, RZ, 0x1f, R3 ;  /* 0x0000001fff007819 */ /* 0x000fc60000011403 */
[----:B------:R-:W-:Y:S02]  /*1ff0*/  IMAD.MOV.U32 R32, RZ, RZ, R20 ;  /* 0x000000ffff207224 */ /* 0x000fe400078e0014 */
[----:B------:R-:W-:Y:S02]  /*2000*/  IMAD R20, R21, R8, RZ ;  /* 0x0000000815147224 */ /* 0x000fe400078e02ff */
[----:B------:R-:W-:Y:S01]  /*2010*/  IMAD.IADD R15, R31, 0x1, R15 ;  /* 0x000000011f0f7824 */ /* 0x000fe200078e020f */
[----:B------:R-:W-:Y:S01]  /*2020*/  LEA.HI R3, R0, R3, RZ, 0x3 ;  /* 0x0000000300037211 */ /* 0x000fe200078f18ff */
[----:B------:R-:W-:Y:S02]  /*2030*/  IMAD R5, R23, R9, R20 ;  /* 0x0000000917057224 */ /* 0x000fe400078e0214 */
[----:B------:R-:W-:Y:S02]  /*2040*/  IMAD R0, R21, R6, RZ ;  /* 0x0000000615007224 */ /* 0x000fe400078e02ff */
[----:B------:R-:W-:-:S04]  /*2050*/  IMAD.WIDE.U32 R20, R23, R8, R14 ;  /* 0x0000000817147225 */ /* 0x000fc800078e000e */
[----:B------:R-:W-:-:S04]  /*2060*/  IMAD.WIDE.U32 R14, R23, R6, R12 ;  /* 0x00000006170e7225 */ /* 0x000fc800078e000c */
[----:B------:R-:W-:Y:S02]  /*2070*/  IMAD.WIDE.U32 R12, R23, R6, R32 ;  /* 0x00000006170c7225 */ /* 0x000fe400078e0020 */
[----:B------:R-:W2:Y:S02]  /*2080*/  LDL R32, [R1+0x2c] ;  /* 0x00002c0001207983 */ /* 0x000ea40000100800 */
[----:B------:R-:W-:Y:S02]  /*2090*/  VIADD R72, R36, 0x8 ;  /* 0x0000000824487836 */ /* 0x000fe40000000000 */
[----:B------:R-:W0:Y:S01]  /*20a0*/  S2R R36, SR_TID.X ;  /* 0x0000000000247919 */ /* 0x000e220000002100 */
[----:B------:R-:W-:Y:S02]  /*20b0*/  VIADD R38, R17, 0x60 ;  /* 0x0000006011267836 */ /* 0x000fe40000000000 */
[----:B------:R-:W-:Y:S02]  /*20c0*/  IMAD.SHL.U32 R74, R40, 0x40, RZ ;  /* 0x00000040284a7824 */ /* 0x000fe400078e00ff */
[----:B------:R-:W-:Y:S01]  /*20d0*/  IMAD.SHL.U32 R70, R38, 0x40, RZ ;  /* 0x0000004026467824 */ /* 0x000fe200078e00ff */
[----:B------:R-:W-:-:S02]  /*20e0*/  SHF.R.S32.HI R73, RZ, 0x1f, R38 ;  /* 0x0000001fff497819 */ /* 0x000fc40000011426 */
[----:B------:R-:W-:Y:S01]  /*20f0*/  LOP3.LUT R74, R74, 0x1c0, RZ, 0xc0, !PT ;  /* 0x000001c04a4a7812 */ /* 0x000fe200078ec0ff */
[----:B------:R-:W-:Y:S01]  /*2100*/  IMAD R35, R23, R7, R0 ;  /* 0x0000000717237224 */ /* 0x000fe200078e0200 */
[----:B------:R-:W-:Y:S02]  /*2110*/  LOP3.LUT P1, RZ, R40, 0x4, RZ, 0xc0, !PT ;  /* 0x0000000428ff7812 */ /* 0x000fe4000782c0ff */
[----:B------:R-:W-:Y:S02]  /*2120*/  SHF.R.U32.HI R71, RZ, 0x3, R74 ;  /* 0x00000003ff477819 */ /* 0x000fe4000001164a */
[----:B------:R-:W-:Y:S01]  /*2130*/  LOP3.LUT R0, R74, 0x18, R64, 0xf8, !PT ;  /* 0x000000184a007812 */ /* 0x000fe200078ef840 */
[----:B------:R-:W-:-:S03]  /*2140*/  IMAD.WIDE.U32 R10, R17, R8, R60 ;  /* 0x00000008110a7225 */ /* 0x000fc600078e003c */
[----:B------:R-:W-:Y:S01]  /*2150*/  LOP3.LUT R0, R0, R71, RZ, 0x3c, !PT ;  /* 0x0000004700007212 */ /* 0x000fe200078e3cff */
[----:B0-----:R-:W-:-:S05]  /*2160*/  VIADD R38, R36, 0xffffff80 ;  /* 0xffffff8024267836 */ /* 0x001fca0000000000 */
[----:B------:R-:W-:-:S04]  /*2170*/  SHF.R.S32.HI R36, RZ, 0x1f, R38 ;  /* 0x0000001fff247819 */ /* 0x000fc80000011426 */
[----:B------:R-:W-:-:S04]  /*2180*/  LEA.HI R36, R36, R38, RZ, 0x5 ;  /* 0x0000002624247211 */ /* 0x000fc800078f28ff */
[----:B------:R-:W-:Y:S02]  /*2190*/  SHF.R.S32.HI R36, RZ, 0x5, R36 ;  /* 0x00000005ff247819 */ /* 0x000fe40000011424 */
[----:B------:R-:W-:Y:S01]  /*21a0*/  LOP3.LUT R70, R70, 0x1c0, RZ, 0xc0, !PT ;  /* 0x000001c046467812 */ /* 0x000fe200078ec0ff */
[----:B------:R-:W-:Y:S01]  /*21b0*/  IMAD.IADD R11, R11, 0x1, R31 ;  /* 0x000000010b0b7824 */ /* 0x000fe200078e021f */
[----:B------:R-:W-:Y:S01]  /*21c0*/  LOP3.LUT R22, R22, 0xfffffffb, RZ, 0xc0, !PT ;  /* 0xfffffffb16167812 */ /* 0x000fe200078ec0ff */
[----:B------:R-:W-:Y:S01]  /*21d0*/  IMAD R67, R36, 0x200, R0 ;  /* 0x0000020024437824 */ /* 0x000fe200078e0200 */
[--C-:B------:R-:W-:Y:S02]  /*21e0*/  LOP3.LUT R0, R74, 0x38, R3.reuse, 0xf8, !PT ;  /* 0x000000384a007812 */ /* 0x100fe400078ef803 */
[----:B------:R-:W-:Y:S02]  /*21f0*/  SHF.R.S32.HI R66, RZ, 0x3, R3 ;  /* 0x00000003ff427819 */ /* 0x000fe40000011403 */
[----:B------:R-:W-:-:S02]  /*2200*/  LOP3.LUT R31, R3, 0xfffffff8, RZ, 0xc0, !PT ;  /* 0xfffffff8031f7812 */ /* 0x000fc400078ec0ff */
[----:B------:R-:W-:Y:S02]  /*2210*/  SHF.R.U32.HI R98, RZ, 0x3, R70 ;  /* 0x00000003ff627819 */ /* 0x000fe40000011646 */
[----:B------:R-:W-:Y:S01]  /*2220*/  LOP3.LUT R3, R70, 0x38, R3, 0xf8, !PT ;  /* 0x0000003846037812 */ /* 0x000fe200078ef803 */
[----:B------:R-:W-:Y:S01]  /*2230*/  IMAD.WIDE.U32 R56, R23, R8, R10 ;  /* 0x0000000817387225 */ /* 0x000fe200078e000a */
[----:B------:R-:W-:Y:S02]  /*2240*/  @P1 LOP3.LUT R22, R22, 0x4, RZ, 0xfc, !PT ;  /* 0x0000000416161812 */ /* 0x000fe400078efcff */
[----:B------:R-:W-:Y:S01]  /*2250*/  IADD3 R10, P1, R17, R34, RZ ;  /* 0x00000022110a7210 */ /* 0x000fe20007f3e0ff */
[----:B------:R-:W-:Y:S01]  /*2260*/  VIADD R69, R64, 0x20 ;  /* 0x0000002040457836 */ /* 0x000fe20000000000 */
[----:B------:R-:W-:Y:S02]  /*2270*/  LOP3.LUT R0, R0, R71, RZ, 0x3c, !PT ;  /* 0x0000004700007212 */ /* 0x000fe400078e3cff */
[----:B------:R-:W-:Y:S01]  /*2280*/  LOP3.LUT R3, R3, R98, RZ, 0x3c, !PT ;  /* 0x0000006203037212 */ /* 0x000fe200078e3cff */
[----:B------:R-:W-:Y:S01]  /*2290*/  IMAD.SHL.U32 R79, R4, 0x80, RZ ;  /* 0x00000080044f7824 */ /* 0x000fe200078e00ff */
[C---:B------:R-:W-:Y:S01]  /*22a0*/  SHF.L.U64.HI R78, R8.reuse, 0x7, R9 ;  /* 0x00000007084e7819 */ /* 0x040fe20000010209 */
[----:B------:R-:W-:Y:S01]  /*22b0*/  IMAD.SHL.U32 R77, R8, 0x80, RZ ;  /* 0x00000080084d7824 */ /* 0x000fe200078e00ff */
[C---:B------:R-:W-:Y:S01]  /*22c0*/  SHF.L.U64.HI R76, R6.reuse, 0x7, R7 ;  /* 0x00000007064c7819 */ /* 0x040fe20000010207 */
[----:B------:R-:W-:Y:S01]  /*22d0*/  IMAD.SHL.U32 R75, R6, 0x80, RZ ;  /* 0x00000080064b7824 */ /* 0x000fe200078e00ff */
[----:B------:R-:W-:Y:S01]  /*22e0*/  ISETP.GE.AND P2, PT, R69, UR4, PT ;  /* 0x0000000445007c0c */ /* 0x000fe2000bf46270 */
[----:B------:R-:W-:Y:S01]  /*22f0*/  IMAD.X R11, R84, 0x1, R41, P1 ;  /* 0x00000001540b7824 */ /* 0x000fe200008e0629 */
[----:B------:R-:W-:Y:S01]  /*2300*/  ISETP.GE.AND P1, PT, R64, UR4, PT ;  /* 0x0000000440007c0c */ /* 0x000fe2000bf26270 */
[----:B------:R-:W-:-:S02]  /*2310*/  IMAD.IADD R9, R57, 0x1, R5 ;  /* 0x0000000139097824 */ /* 0x000fc400078e0205 */
[----:B------:R-:W-:Y:S01]  /*2320*/  IMAD.IADD R8, R5, 0x1, R21 ;  /* 0x0000000105087824 */ /* 0x000fe200078e0215 */
[----:B------:R-:W-:Y:S01]  /*2330*/  SHF.R.S32.HI R5, RZ, 0x1f, R31 ;  /* 0x0000001fff057819 */ /* 0x000fe2000001141f */
[----:B------:R-:W-:Y:S02]  /*2340*/  IMAD R4, R36, 0x200, R0 ;  /* 0x0000020024047824 */ /* 0x000fe400078e0200 */
[----:B------:R-:W-:Y:S02]  /*2350*/  IMAD.SHL.U32 R68, R39, 0x2, RZ ;  /* 0x0000000227447824 */ /* 0x000fe400078e00ff */
[----:B------:R-:W-:Y:S02]  /*2360*/  IMAD.IADD R7, R15, 0x1, R35 ;  /* 0x000000010f077824 */ /* 0x000fe400078e0223 */
[----:B------:R-:W-:Y:S02]  /*2370*/  IMAD.IADD R6, R35, 0x1, R13 ;  /* 0x0000000123067824 */ /* 0x000fe400078e020d */
[----:B------:R-:W-:Y:S01]  /*2380*/  IMAD.IADD R0, R59, 0x1, R37 ;  /* 0x000000013b007824 */ /* 0x000fe200078e0225 */
[----:B------:R-:W-:Y:S01]  /*2390*/  @!P6 BAR.SYNC.DEFER_BLOCKING 0x9, 0x100 ;  /* 0x024400000000eb1d */ /* 0x000fe20000010000 */
[----:B--2---:R-:W-:-:S07]  /*23a0*/  IMAD.IADD R3, R32, 0x1, R3 ;  /* 0x0000000120037824 */ /* 0x004fce00078e0203 */
.L_x_11636:
[----:B------:R-:W2:Y:S01]  /*23b0*/  LDL R36, [R1+0x28] ;  /* 0x0000280001247983 */ /* 0x000ea20000100800 */
[----:B0-----:R-:W0:Y:S01]  /*23c0*/  LDC.64 R92, c[0x0][0x2f0] ;  /* 0x0000bc00ff5c7b82 */ /* 0x001e220000000a00 */
[----:B------:R-:W-:Y:S01]  /*23d0*/  VIADD R37, R25, 0xffffffff ;  /* 0xffffffff19257836 */ /* 0x000fe20000000000 */
[----:B------:R-:W-:Y:S01]  /*23e0*/  LOP3.LUT R22, R22, 0xfffffffd, RZ, 0xc0, !PT ;  /* 0xfffffffd16167812 */ /* 0x000fe200078ec0ff */
[----:B------:R-:W-:Y:S01]  /*23f0*/  IMAD R89, R18, 0x2000, R67 ;  /* 0x0000200012597824 */ /* 0x000fe200078e0243 */
[----:B------:R-:W-:Y:S05]  /*2400*/  YIELD ;  /* 0x0000000000007946 */ /* 0x000fea0003800000 */
[----:B------:R-:W-:Y:S01]  /*2410*/  SHF.R.S32.HI R85, RZ, 0x1f, R37 ;  /* 0x0000001fff557819 */ /* 0x000fe20000011425 */
[----:B------:R-:W1:Y:S01]  /*2420*/  LDC.64 R86, c[0x0][0x2d8] ;  /* 0x0000b600ff567b82 */ /* 0x000e620000000a00 */
[-C--:B------:R-:W-:Y:S01]  /*2430*/  IMAD R32, R80, R37.reuse, RZ ;  /* 0x0000002550207224 */ /* 0x080fe200078e02ff */
[----:B------:R-:W-:Y:S01]  /*2440*/  BSSY B0, `(.L_x_11587) ;  /* 0x00002cd000007945 */ /* 0x000fe20003800000 */
[----:B------:R-:W-:-:S04]  /*2450*/  IMAD.WIDE.U32 R90, R79, R37, RZ ;  /* 0x000000254f5a7225 */ /* 0x000fc800078e00ff */
[----:B------:R-:W-:Y:S01]  /*2460*/  IMAD R25, R85, R79, R32 ;  /* 0x0000004f55197224 */ /* 0x000fe200078e0220 */
[----:B------:R-:W3:Y:S01]  /*2470*/  LDC R94, c[0x0][0x3d4] ;  /* 0x0000f500ff5e7b82 */ /* 0x000ee20000000800 */
[----:B------:R-:W-:Y:S02]  /*2480*/  IADD3 R34, P3, R82, R90, RZ ;  /* 0x0000005a52227210 */ /* 0x000fe40007f7e0ff */
[----:B------:R-:W-:Y:S02]  /*2490*/  IMAD.IADD R91, R91, 0x1, R25 ;  /* 0x000000015b5b7824 */ /* 0x000fe400078e0219 */
[----:B0-----:R-:W-:Y:S02]  /*24a0*/  IMAD R35, R93, 0x60, RZ ;  /* 0x000000605d237824 */ /* 0x001fe400078e02ff */
[----:B------:R-:W-:-:S03]  /*24b0*/  IMAD.WIDE.U32 R32, R92, 0x60, R90 ;  /* 0x000000605c207825 */ /* 0x000fc600078e005a */
[----:B------:R-:W-:-:S04]  /*24c0*/  IADD3 R25, P4, R82, R32, RZ ;  /* 0x0000002052197210 */ /* 0x000fc80007f9e0ff */
[----:B------:R-:W-:Y:S01]  /*24d0*/  IADD3.X R32, R81, R33, R35, P4, !PT ;  /* 0x0000002151207210 */ /* 0x000fe200027fe423 */
[----:B------:R-:W-:Y:S01]  /*24e0*/  IMAD.X R33, R91, 0x1, R81, P3 ;  /* 0x000000015b217824 */ /* 0x000fe200018e0651 */
[CC--:B-1----:R-:W-:Y:S02]  /*24f0*/  LEA R42, P3, R34.reuse, R86.reuse, 0x1 ;  /* 0x00000056222a7211 */ /* 0x0c2fe400078608ff */
[----:B------:R-:W-:Y:S02]  /*2500*/  LEA R40, P4, R25, R86, 0x1 ;  /* 0x0000005619287211 */ /* 0x000fe400078808ff */
[-C--:B------:R-:W-:Y:S01]  /*2510*/  LEA.HI.X R43, R34, R87.reuse, R33, 0x1, P3 ;  /* 0x00000057222b7211 */ /* 0x080fe200018f0c21 */
[----:B------:R-:W-:Y:S01]  /*2520*/  VIADD R33, R89, 0x20 ;  /* 0x0000002059217836 */ /* 0x000fe20000000000 */
[----:B---3--:R-:W-:Y:S02]  /*2530*/  ISETP.GE.AND P3, PT, R94, 0x1, PT ;  /* 0x000000015e00780c */ /* 0x008fe40003f66270 */
[----:B------:R-:W-:Y:S01]  /*2540*/  LEA.HI.X R41, R25, R87, R32, 0x1, P4 ;  /* 0x0000005719297211 */ /* 0x000fe200020f0c20 */
[----:B------:R-:W-:Y:S01]  /*2550*/  IMAD.MOV.U32 R25, RZ, RZ, R37 ;  /* 0x000000ffff197224 */ /* 0x000fe200078e0025 */
[----:B------:R-:W-:-:S13]  /*2560*/  ISETP.GT.AND P4, PT, R37, R26, PT ;  /* 0x0000001a2500720c */ /* 0x000fda0003f84270 */
[----:B------:R-:W-:Y:S02]  /*2570*/  @P4 LOP3.LUT R22, R22, 0x2, RZ, 0xfc, !PT ;  /* 0x0000000216164812 */ /* 0x000fe400078efcff */
[----:B--2---:R-:W-:-:S13]  /*2580*/  LOP3.LUT P5, RZ, R36, 0x4, RZ, 0xc0, !PT ;  /* 0x0000000424ff7812 */ /* 0x004fda00078ac0ff */
[C---:B------:R-:W-:Y:S02]  /*2590*/  @P5 VIADD R33, R89.reuse, 0xffffffe0 ;  /* 0xffffffe059215836 */ /* 0x040fe40000000000 */
[--C-:B------:R-:W-:Y:S02]  /*25a0*/  IMAD R89, R89, 0x2, R24.reuse ;  /* 0x0000000259597824 */ /* 0x100fe400078e0218 */
[----:B------:R-:W-:Y:S01]  /*25b0*/  IMAD R88, R33, 0x2, R24 ;  /* 0x0000000221587824 */ /* 0x000fe200078e0218 */
[----:B------:R-:W-:Y:S06]  /*25c0*/  @!P3 BRA `(.L_x_11588) ;  /* 0x000000280060b947 */ /* 0x000fec0003800000 */
[----:B------:R-:W-:Y:S01]  /*25d0*/  ULDC.U8 UR4, c[0x0][0x3f0] ;  /* 0x0000fc0000047ab9 */ /* 0x000fe20000000000 */
[-C--:B------:R-:W-:Y:S01]  /*25e0*/  IMAD R32, R78, R37.reuse, RZ ;  /* 0x000000254e207224 */ /* 0x080fe200078e02ff */
[----:B------:R-:W-:Y:S01]  /*25f0*/  ISETP.NE.AND P3, PT, RZ, UR4, PT ;  /* 0x00000004ff007c0c */ /* 0x000fe2000bf65270 */
[----:B------:R-:W-:Y:S02]  /*2600*/  IMAD R34, R76, R37, RZ ;  /* 0x000000254c227224 */ /* 0x000fe400078e02ff */
        /* <DEDUP_REMOVED lines=41> */
.L_x_11591:
[----:B------:R-:W-:Y:S05]  /*28a0*/  BSYNC B1 ;  /* 0x0000000000017941 */ /* 0x000fea0003800000 */
.L_x_11590:
[----:B0-----:R-:W-:Y:S01]  /*28b0*/  VIADD R32, R17, 0x60 ;  /* 0x0000006011207836 */ /* 0x001fe20000000000 */
[----:B------:R-:W-:Y:S01]  /*28c0*/  BSSY B1, `(.L_x_11592) ;  /* 0x0000022000017945 */ /* 0x000fe20003800000 */
[----:B-----5:R-:W-:Y:S02]  /*28d0*/  IMAD.MOV.U32 R92, RZ, RZ, R52 ;  /* 0x000000ffff5c7224 */ /* 0x020fe400078e0034 */
[----:B------:R-:W-:Y:S01]  /*28e0*/  IMAD.MOV.U32 R93, RZ, RZ, R53 ;  /* 0x000000ffff5d7224 */ /* 0x000fe200078e0035 */
        /* <DEDUP_REMOVED lines=31> */
.L_x_11593:
[----:B------:R-:W-:Y:S05]  /*2ae0*/  BSYNC B1 ;  /* 0x0000000000017941 */ /* 0x000fea0003800000 */
.L_x_11592:
[----:B0-----:R-:W-:Y:S01]  /*2af0*/  IMAD.MOV.U32 R32, RZ, RZ, R86 ;  /* 0x000000ffff207224 */ /* 0x001fe200078e0056 */
        /* <DEDUP_REMOVED lines=9> */
[----:B------:R-:W-:-:S02]  /*2b90*/  PLOP3.LUT P3, PT, PT, PT, UP0, 0x80, 0x0 ;  /* 0x000000000000781c */ /* 0x000fc40003f6f008 */
[----:B------:R-:W-:Y:S01]  /*2ba0*/  PRMT R93, R32, 0x7610, R93 ;  /* 0x00007610205d7816 */ /* 0x000fe2000000005d */
[----:B-----5:R-:W-:Y:S01]  /*2bb0*/  IMAD.MOV.U32 R32, RZ, RZ, R36 ;  /* 0x000000ffff207224 */ /* 0x020fe200078e0024 */
[----:B------:R-:W-:Y:S01]  /*2bc0*/  PRMT R92, R92, 0x5410, R33 ;  /* 0x000054105c5c7816 */ /* 0x000fe20000000021 */
        /* <DEDUP_REMOVED lines=10> */
[----:B------:R-:W-:-:S04]  /*2c70*/  PRMT R49, R32, 0x5410, R33 ;  /* 0x0000541020317816 */ /* 0x000fc80000000021 */
[----:B------:R-:W-:Y:S01]  /*2c80*/  PRMT R51, R34, 0x5410, R35 ;  /* 0x0000541022337816 */ /* 0x000fe20000000023 */
[----:B------:R-:W-:Y:S06]  /*2c90*/  @!P3 BRA `(.L_x_11594) ;  /* 0x000000000004b947 */ /* 0x000fec0003800000 */
[----:B------:R-:W-:Y:S01]  /*2ca0*/  BPT.TRAP 0x1 ;  /* 0x000000040000795c */ /* 0x000fe20000300000 */
.L_x_11594:
[----:B------:R-:W2:Y:S01]  /*2cb0*/  LDL R32, [R1+0x10] ;  /* 0x0000100001207983 */ /* 0x000ea20000100800 */
[----:B------:R-:W-:Y:S01]  /*2cc0*/  IMAD R85, R18, 0x8, R2 ;  /* 0x0000000812557824 */ /* 0x000fe200078e0202 */
[----:B------:R-:W-:Y:S01]  /*2cd0*/  BSSY B1, `(.L_x_11595) ;  /* 0x0000004000017945 */ /* 0x000fe20003800000 */
[----:B--2---:R-:W-:-:S04]  /*2ce0*/  SHF.L.U32 R97, R32, 0x1f, RZ ;  /* 0x0000001f20617819 */ /* 0x004fc800000006ff */
[----:B------:R-:W0:Y:S02]  /*2cf0*/  SYNCS.PHASECHK.TRANS64.TRYWAIT P6, [R85+URZ+0x16890], R97 ;  /* 0x01689061550075a7 */ /* 0x000e2400080c017f */
[----:B0-----:R-:W-:Y:S05]  /*2d00*/  @!P6 BRA `(.L_x_11596) ;  /* 0x0000018c00ece947 */ /* 0x001fea0003800000 */
.L_x_11903:
[----:B------:R-:W-:Y:S05]  /*2d10*/  BSYNC B1 ;  /* 0x0000000000017941 */ /* 0x000fea0003800000 */
.L_x_11595:
        /* <DEDUP_REMOVED lines=49> */
.L_x_11602:
[----:B------:R-:W-:Y:S05]  /*3030*/  BSYNC B3 ;  /* 0x0000000000037941 */ /* 0x000fea0003800000 */
.L_x_11601:
[----:B--2---:R1:W-:Y:S02]  /*3040*/  STG.E.128 desc[UR38][R42.64], R32 ;  /* 0x000000202a007986 */ /* 0x0043e4000c101d26 */
.L_x_11600:
[----:B------:R-:W-:Y:S05]  /*3050*/  BSYNC B2 ;  /* 0x0000000000027941 */ /* 0x000fea0003800000 */
.L_x_11599:
        /* <DEDUP_REMOVED lines=47> */
.L_x_11604:
[----:B------:R-:W-:Y:S05]  /*3350*/  BSYNC B2 ;  /* 0x0000000000027941 */ /* 0x000fea0003800000 */
.L_x_11603:
[----:B--2---:R2:W-:Y:S02]  /*3360*/  STG.E.128 desc[UR38][R42.64+0x40], R32 ;  /* 0x000040202a007986 */ /* 0x0045e4000c101d26 */
.L_x_11598:
[----:B------:R-:W-:Y:S05]  /*3370*/  BSYNC B1 ;  /* 0x0000000000017941 */ /* 0x000fea0003800000 */
.L_x_11597:
        /* <DEDUP_REMOVED lines=48> */
.L_x_11609:
[----:B------:R-:W-:Y:S05]  /*3680*/  BSYNC B2 ;  /* 0x0000000000027941 */ /* 0x000fea0003800000 */
.L_x_11608:
[----:B--2---:R3:W-:Y:S02]  /*3690*/  STG.E.128 desc[UR38][R40.64], R32 ;  /* 0x0000002028007986 */ /* 0x0047e4000c101d26 */
.L_x_11607:
[----:B------:R-:W-:Y:S05]  /*36a0*/  BSYNC B1 ;  /* 0x0000000000017941 */ /* 0x000fea0003800000 */
.L_x_11606:
[----:B------:R-:W-:Y:S05]  /*36b0*/  @P2 BRA `(.L_x_11605) ;  /* 0x0000001800942947 */ /* 0x000fea0003800000 */
        /* <DEDUP_REMOVED lines=46> */
.L_x_11611:
[----:B------:R-:W-:Y:S05]  /*39a0*/  BSYNC B1 ;  /* 0x0000000000017941 */ /* 0x000fea0003800000 */
.L_x_11610:
[----:B--2---:R4:W-:Y:S01]  /*39b0*/  STG.E.128 desc[UR38][R40.64+0x40], R32 ;  /* 0x0000402028007986 */ /* 0x0049e2000c101d26 */
[----:B------:R-:W-:Y:S05]  /*39c0*/  BRA `(.L_x_11605) ;  /* 0x0000001400d07947 */ /* 0x000fea0003800000 */
.L_x_11589:
[C---:B------:R-:W-:Y:S02]  /*39d0*/  ISETP.GE.AND P3, PT, R17.reuse, R96, PT ;  /* 0x000000601100720c */ /* 0x040fe40003f66270 */
[----:B------:R-:W-:Y:S02]  /*39e0*/  CS2R R38, SRZ ;  /* 0x0000000000267805 */ /* 0x000fe4000001ff00 */
[----:B------:R-:W-:Y:S01]  /*39f0*/  CS2R R36, SRZ ;  /* 0x0000000000247805 */ /* 0x000fe2000001ff00 */
[----:B------:R-:W-:Y:S01]  /*3a00*/  VIADD R44, R17, 0x60 ;  /* 0x00000060112c7836 */ /* 0x000fe20000000000 */
        /* <DEDUP_REMOVED lines=26> */
[----:B------:R-:W-:Y:S01]  /*3bb0*/  ULDC.64 UR4, c[0x0][0x3c8] ;  /* 0x0000f20000047ab9 */ /* 0x000fe20000000a00 */
[----:B------:R-:W-:Y:S02]  /*3bc0*/  IMAD.MOV.U32 R49, RZ, RZ, R85 ;  /* 0x000000ffff317224 */ /* 0x000fe400078e0055 */
        /* <DEDUP_REMOVED lines=16> */
.L_x_11613:
[----:B------:R-:W-:Y:S05]  /*3cd0*/  BSYNC B1 ;  /* 0x0000000000017941 */ /* 0x000fea0003800000 */
.L_x_11612:
[----:B-----5:R-:W-:Y:S01]  /*3ce0*/  IMAD.MOV.U32 R48, RZ, RZ, R42 ;  /* 0x000000ffff307224 */ /* 0x020fe200078e002a */
[----:B------:R-:W-:Y:S01]  /*3cf0*/  UISETP.NE.AND UP0, UPT, UR37, 0x3, UPT ;  /* 0x000000032500788c */ /* 0x000fe2000bf05270 */
[----:B------:R-:W-:Y:S02]  /*3d00*/  IMAD.MOV.U32 R49, RZ, RZ, R43 ;  /* 0x000000ffff317224 */ /* 0x000fe400078e002b */
        /* <DEDUP_REMOVED lines=28> */
[----:B------:R-:W-:Y:S01]  /*3ed0*/  PRMT R115, R51, 0x7610, R115 ;  /* 0x0000761033737816 */ /* 0x000fe20000000073 */
[----:B------:R-:W-:Y:S06]  /*3ee0*/  @!P3 BRA `(.L_x_11614) ;  /* 0x000000000004b947 */ /* 0x000fec0003800000 */
[----:B------:R-:W-:Y:S01]  /*3ef0*/  BPT.TRAP 0x1 ;  /* 0x000000040000795c */ /* 0x000fe20000300000 */
.L_x_11614:
[----:B------:R-:W2:Y:S01]  /*3f00*/  LDL R48, [R1+0x10] ;  /* 0x0000100001307983 */ /* 0x000ea20000100800 */
[----:B------:R-:W-:Y:S01]  /*3f10*/  IMAD R85, R18, 0x8, R2 ;  /* 0x0000000812557824 */ /* 0x000fe200078e0202 */
[----:B------:R-:W0:Y:S01]  /*3f20*/  LDC R99, c[0x0][0x2e4] ;  /* 0x0000b900ff637b82 */ /* 0x000e220000000800 */
[----:B------:R-:W-:Y:S01]  /*3f30*/  BSSY B1, `(.L_x_11615) ;  /* 0x0000005000017945 */ /* 0x000fe20003800000 */
[----:B0-----:R-:W-:Y:S01]  /*3f40*/  IMAD.IADD R101, R99, 0x1, -R68 ;  /* 0x0000000163657824 */ /* 0x001fe200078e0a44 */
[----:B--2---:R-:W-:-:S04]  /*3f50*/  SHF.L.U32 R97, R48, 0x1f, RZ ;  /* 0x0000001f30617819 */ /* 0x004fc800000006ff */
[----:B------:R-:W0:Y:S02]  /*3f60*/  SYNCS.PHASECHK.TRANS64.TRYWAIT P5, [R85+URZ+0x16890], R97 ;  /* 0x01689061550075a7 */ /* 0x000e2400080a017f */
[----:B0-----:R-:W-:Y:S05]  /*3f70*/  @!P5 BRA `(.L_x_11616) ;  /* 0x0000017c0064d947 */ /* 0x001fea0003800000 */
.L_x_11904:
[----:B------:R-:W-:Y:S05]  /*3f80*/  BSYNC B1 ;  /* 0x0000000000017941 */ /* 0x000fea0003800000 */
.L_x_11615:
[----:B------:R-:W-:Y:S01]  /*3f90*/  ISETP.GE.OR P5, PT, R17, R96, P1 ;  /* 0x000000601100720c */ /* 0x000fe20000fa6670 */
[----:B------:R-:W-:-:S12]  /*3fa0*/  BSSY B1, `(.L_x_11617) ;  /* 0x000007c000017945 */ /* 0x000fd80003800000 */
[----:B------:R-:W-:Y:S05]  /*3fb0*/  @P5 BRA `(.L_x_11618) ;  /* 0x0000000400e85947 */ /* 0x000fea0003800000 */
[----:B------:R-:W1:Y:S01]  /*3fc0*/  S2R R50, SR_TID.X ;  /* 0x0000000000327919 */ /* 0x000e620000002100 */
[-C--:B------:R-:W-:Y:S01]  /*3fd0*/  IMAD R48, R84, R92.reuse, RZ ;  /* 0x0000005c54307224 */ /* 0x080fe200078e02ff */
[----:B------:R-:W-:Y:S01]  /*3fe0*/  BSSY B2, `(.L_x_11619) ;  /* 0x000006b000027945 */ /* 0x000fe20003800000 */
[----:B------:R-:W-:-:S04]  /*3ff0*/  IMAD.WIDE.U32 R94, R17, R92, R90 ;  /* 0x0000005c115e7225 */ /* 0x000fc800078e005a */
[----:B------:R-:W-:Y:S01]  /*4000*/  IMAD R49, R17, R93, R48 ;  /* 0x0000005d11317224 */ /* 0x000fe200078e0230 */
[----:B------:R-:W-:Y:S02]  /*4010*/  SEL R48, R68, R101, !P0 ;  /* 0x0000006544307207 */ /* 0x000fe40004000000 */
[----:B------:R-:W-:Y:S01]  /*4020*/  IADD3 R100, P5, P6, R62, R94, R31 ;  /* 0x0000005e3e647210 */ /* 0x000fe20007ebe01f */
[----:B------:R-:W-:Y:S01]  /*4030*/  IMAD.IADD R108, R49, 0x1, R95 ;  /* 0x00000001316c7824 */ /* 0x000fe200078e025f */
[----:B------:R-:W-:-:S04]  /*4040*/  SHF.R.S32.HI R49, RZ, 0x1f, R48 ;  /* 0x0000001fff317819 */ /* 0x000fc80000011430 */
[----:B------:R-:W-:Y:S02]  /*4050*/  LEA.HI R49, R49, R48, RZ, 0x4 ;  /* 0x0000003031317211 */ /* 0x000fe400078f20ff */
[----:B------:R-:W-:Y:S02]  /*4060*/  IADD3.X R102, R83, R108, R5, P5, P6 ;  /* 0x0000006c53667210 */ /* 0x000fe40002fec405 */
[----:B------:R-:W-:-:S05]  /*4070*/  LEA.HI.SX32 R49, R49, R66, 0x1c ;  /* 0x0000004231317211 */ /* 0x000fca00078fe2ff */
[----:B------:R-:W-:Y:S02]  /*4080*/  IMAD.SHL.U32 R107, R49, 0x8, RZ ;  /* 0x00000008316b7824 */ /* 0x000fe400078e00ff */
[----:B------:R-:W-:-:S03]  /*4090*/  IMAD R49, R18, 0x2000, R4 ;  /* 0x0000200012317824 */ /* 0x000fc600078e0204 */
[----:B------:R-:W-:Y:S01]  /*40a0*/  LOP3.LUT R48, R74, 0x38, R107, 0xf8, !PT ;  /* 0x000000384a307812 */ /* 0x000fe200078ef86b */
[----:B------:R-:W-:Y:S02]  /*40b0*/  IMAD R49, R49, 0x2, R2 ;  /* 0x0000000231317824 */ /* 0x000fe400078e0202 */
[----:B-1----:R-:W-:Y:S01]  /*40c0*/  VIADD R51, R50, 0xffffff80 ;  /* 0xffffff8032337836 */ /* 0x002fe20000000000 */
[----:B------:R-:W-:-:S04]  /*40d0*/  LOP3.LUT R48, R48, R71, RZ, 0x3c, !PT ;  /* 0x0000004730307212 */ /* 0x000fc800078e3cff */
[----:B------:R-:W-:-:S04]  /*40e0*/  SHF.R.S32.HI R50, RZ, 0x1f, R51 ;  /* 0x0000001fff327819 */ /* 0x000fc80000011433 */
[----:B------:R-:W-:-:S04]  /*40f0*/  LEA.HI R50, R50, R51, RZ, 0x5 ;  /* 0x0000003332327211 */ /* 0x000fc800078f28ff */
[----:B------:R-:W-:-:S05]  /*4100*/  SHF.R.S32.HI R50, RZ, 0x5, R50 ;  /* 0x00000005ff327819 */ /* 0x000fca0000011432 */
[----:B------:R-:W-:-:S04]  /*4110*/  IMAD R51, R50, 0x200, R48 ;  /* 0x0000020032337824 */ /* 0x000fc800078e0230 */
[----:B------:R-:W-:-:S04]  /*4120*/  IMAD R51, R18, 0x2000, R51 ;  /* 0x0000200012337824 */ /* 0x000fc800078e0233 */
[----:B------:R-:W-:Y:S02]  /*4130*/  IMAD R52, R51, 0x2, R2 ;  /* 0x0000000233347824 */ /* 0x000fe400078e0202 */
[----:B------:R-:W1:Y:S04]  /*4140*/  LDS.128 R48, [R49+0xe400] ;  /* 0x00e4000031307984 */ /* 0x000e680000000c00 */
[----:B------:R-:W2:Y:S01]  /*4150*/  LDS.128 R52, [R52+0xe400] ;  /* 0x00e4000034347984 */ /* 0x000ea20000000c00 */
[----:B------:R-:W-:Y:S05]  /*4160*/  @P4 BRA `(.L_x_11620) ;  /* 0x0000000400484947 */ /* 0x000fea0003800000 */
[----:B------:R-:W-:Y:S01]  /*4170*/  SHF.R.U32.HI R118, RZ, 0x10, R37 ;  /* 0x00000010ff767819 */ /* 0x000fe20000011625 */
[----:B------:R-:W-:Y:S01]  /*4180*/  HADD2.F32 R115, -RZ, R115.H0_H0 ;  /* 0x20000073ff737230 */ /* 0x000fe20000004100 */
[--C-:B------:R-:W-:Y:S01]  /*4190*/  SHF.R.U64 R32, R32, 0x10, R33.reuse ;  /* 0x0000001020207819 */ /* 0x100fe20000001221 */
[----:B------:R-:W-:Y:S01]  /*41a0*/  HADD2.F32 R114, -RZ, R114.H0_H0 ;  /* 0x20000072ff727230 */ /* 0x000fe20000004100 */
        /* <DEDUP_REMOVED lines=11> */
[----:B------:R-:W-:Y:S02]  /*4260*/  HADD2.F32 R49, -RZ, R49.H1_H1 ;  /* 0x30000031ff317230 */ /* 0x000fe40000004100 */
[-C--:B------:R-:W-:Y:S01]  /*4270*/  FMUL.FTZ R110, R38, R115.reuse ;  /* 0x00000073266e7220 */ /* 0x080fe20000410000 */
[----:B------:R-:W-:Y:S01]  /*4280*/  FMUL.FTZ R115, R35, R115 ;  /* 0x0000007323737220 */ /* 0x000fe20000410000 */
[-C--:B------:R-:W-:Y:S01]  /*4290*/  FMUL.FTZ R120, R39, R118.reuse ;  /* 0x0000007627787220 */ /* 0x080fe20000410000 */
[----:B------:R-:W-:Y:S02]  /*42a0*/  HADD2.F32 R53, -RZ, R55.H0_H0 ;  /* 0x20000037ff357230 */ /* 0x000fe40000004100 */
[----:B------:R-:W-:Y:S01]  /*42b0*/  FMUL.FTZ R118, R49, R118 ;  /* 0x0000007631767220 */ /* 0x000fe20000410000 */
[----:B------:R-:W-:Y:S01]  /*42c0*/  FFMA.FTZ R35, R35, R114, -R110 ;  /* 0x0000007223237223 */ /* 0x000fe2000001086e */
[----:B------:R-:W-:Y:S01]  /*42d0*/  FFMA.FTZ R110, R49, R116, -R120 ;  /* 0x00000074316e7223 */ /* 0x000fe20000010878 */
[----:B------:R-:W-:-:S02]  /*42e0*/  HADD2.F32 R49, -RZ, R51.H0_H0 ;  /* 0x20000033ff317230 */ /* 0x000fc40000004100 */
[----:B------:R-:W-:Y:S01]  /*42f0*/  FFMA.FTZ R39, R39, R116, R118 ;  /* 0x0000007427277223 */ /* 0x000fe20000010076 */
[----:B------:R-:W-:Y:S02]  /*4300*/  HADD2.F32 R118, -RZ, R113.H0_H0 ;  /* 0x20000071ff767230 */ /* 0x000fe40000004100 */
[----:B------:R-:W-:Y:S01]  /*4310*/  FFMA.FTZ R38, R38, R114, R115 ;  /* 0x0000007226267223 */ /* 0x000fe20000010073 */
[----:B------:R-:W-:Y:S01]  /*4320*/  HADD2.F32 R55, -RZ, R55.H1_H1 ;  /* 0x30000037ff377230 */ /* 0x000fe20000004100 */
[----:B------:R-:W-:Y:S01]  /*4330*/  F2FP.F16.F32.PACK_AB R35, R110, R35 ;  /* 0x000000236e23723e */ /* 0x000fe200000000ff */
[----:B------:R-:W-:Y:S02]  /*4340*/  HADD2.F32 R112, -RZ, R112.H0_H0 ;  /* 0x20000070ff707230 */ /* 0x000fe40000004100 */
[-C--:B------:R-:W-:Y:S01]  /*4350*/  FMUL.FTZ R120, R53, R118.reuse ;  /* 0x0000007635787220 */ /* 0x080fe20000410000 */
[----:B------:R-:W-:Y:S02]  /*4360*/  HADD2.F32 R114, -RZ, R113.H1_H1 ;  /* 0x30000071ff727230 */ /* 0x000fe40000004100 */
[----:B------:R-:W-:Y:S01]  /*4370*/  FMUL.FTZ R118, R49, R118 ;  /* 0x0000007631767220 */ /* 0x000fe20000410000 */
[----:B------:R-:W-:-:S02]  /*4380*/  HADD2.F32 R51, -RZ, R51.H1_H1 ;  /* 0x30000033ff337230 */ /* 0x000fc40000004100 */
[----:B------:R-:W-:Y:S01]  /*4390*/  FMUL.FTZ R122, R55, R112 ;  /* 0x00000070377a7220 */ /* 0x000fe20000410000 */
[----:B------:R-:W-:Y:S02]  /*43a0*/  HADD2.F32 R116, -RZ, R37.H0_H0 ;  /* 0x20000025ff747230 */ /* 0x000fe40000004100 */
[-C--:B------:R-:W-:Y:S01]  /*43b0*/  FFMA.FTZ R37, R49, R114.reuse, -R120 ;  /* 0x0000007231257223 */ /* 0x080fe20000010878 */
[----:B------:R-:W-:Y:S01]  /*43c0*/  FFMA.FTZ R49, R53, R114, R118 ;  /* 0x0000007235317223 */ /* 0x000fe20000010076 */
[C---:B------:R-:W-:Y:S01]  /*43d0*/  FMUL.FTZ R124, R51.reuse, R112 ;  /* 0x00000070337c7220 */ /* 0x040fe20000410000 */
[--C-:B------:R-:W-:Y:S02]  /*43e0*/  HADD2.F32 R53, -RZ, R111.reuse.H1_H1 ;  /* 0x3000006fff357230 */ /* 0x100fe40000004100 */
[-C--:B------:R-:W-:Y:S01]  /*43f0*/  FFMA.FTZ R112, R51, R116.reuse, -R122 ;  /* 0x0000007433707223 */ /* 0x080fe2000001087a */
[----:B------:R-:W-:Y:S02]  /*4400*/  HADD2.F32 R113, -RZ, R36.H0_H0 ;  /* 0x20000024ff717230 */ /* 0x000fe40000004100 */
[----:B------:R-:W-:Y:S01]  /*4410*/  FFMA.FTZ R114, R55, R116, R124 ;  /* 0x0000007437727223 */ /* 0x000fe2000001007c */
[----:B------:R-:W-:-:S02]  /*4420*/  HADD2.F32 R111, -RZ, R111.H0_H0 ;  /* 0x2000006fff6f7230 */ /* 0x000fc40000004100 */
        /* <DEDUP_REMOVED lines=15> */
[----:B------:R-:W-:Y:S02]  /*4520*/  HADD2.F32 R53, -RZ, R34.H0_H0 ;  /* 0x20000022ff357230 */ /* 0x000fe40000004100 */
[----:B------:R-:W-:-:S02]  /*4530*/  HADD2.F32 R48, -RZ, R54.H0_H0 ;  /* 0x20000036ff307230 */ /* 0x000fc40000004100 */
[----:B------:R-:W-:Y:S01]  /*4540*/  HADD2.F32 R109, -RZ, R109.H1_H1 ;  /* 0x3000006dff6d7230 */ /* 0x000fe20000004100 */
[----:B------:R-:W-:Y:S01]  /*4550*/  F2FP.F16.F32.PACK_AB R52, R113, R36 ;  /* 0x000000247134723e */ /* 0x000fe200000000ff */
        /* <DEDUP_REMOVED lines=10> */
[----:B------:R-:W-:Y:S01]  /*4600*/  FFMA.FTZ R50, R50, R33, -R115 ;  /* 0x0000002132327223 */ /* 0x000fe20000010873 */
[----:B------:R-:W-:Y:S01]  /*4610*/  F2FP.F16.F32.PACK_AB R51, R112, R37 ;  /* 0x000000257033723e */ /* 0x000fe200000000ff */
[----:B------:R-:W-:Y:S01]  /*4620*/  FFMA.FTZ R54, R54, R33, R53 ;  /* 0x0000002136367223 */ /* 0x000fe20000010035 */
[----:B------:R-:W-:Y:S01]  /*4630*/  F2FP.F16.F32.PACK_AB R53, R39, R38 ;  /* 0x000000262735723e */ /* 0x000fe200000000ff */
[----:B------:R-:W-:Y:S01]  /*4640*/  IMAD.MOV.U32 R49, RZ, RZ, R35 ;  /* 0x000000ffff317224 */ /* 0x000fe200078e0023 */
[----:B------:R-:W-:Y:S01]  /*4650*/  F2FP.F16.F32.PACK_AB R50, R50, R55 ;  /* 0x000000373232723e */ /* 0x000fe200000000ff */
[----:B------:R-:W-:Y:S01]  /*4660*/  IMAD.MOV.U32 R55, RZ, RZ, R114 ;  /* 0x000000ffff377224 */ /* 0x000fe200078e0072 */
[----:B------:R-:W-:-:S02]  /*4670*/  F2FP.F16.F32.PACK_AB R48, R111, R32 ;  /* 0x000000206f30723e */ /* 0x000fc400000000ff */
[----:B------:R-:W-:-:S07]  /*4680*/  F2FP.F16.F32.PACK_AB R54, R54, R109 ;  /* 0x0000006d3636723e */ /* 0x000fce00000000ff */
.L_x_11620:
[----:B------:R-:W-:Y:S05]  /*4690*/  BSYNC B2 ;  /* 0x0000000000027941 */ /* 0x000fea0003800000 */
.L_x_11619:
[----:B------:R-:W-:Y:S02]  /*46a0*/  ISETP.GE.AND P5, PT, R107, R99, PT ;  /* 0x000000636b00720c */ /* 0x000fe40003fa6270 */
[----:B------:R-:W-:-:S11]  /*46b0*/  P2R R33, PR, RZ, 0x1 ;  /* 0x00000001ff217803 */ /* 0x000fd60000000000 */
[--C-:B------:R-:W-:Y:S02]  /*46c0*/  @!P5 SHF.R.S32.HI R32, RZ, 0x1f, R107.reuse ;  /* 0x0000001fff20d819 */ /* 0x100fe4000001146b */
[----:B------:R-:W-:-:S04]  /*46d0*/  @!P5 IADD3 R94, P0, P6, R62, R94, R107 ;  /* 0x0000005e3e5ed210 */ /* 0x000fc80007e1e06b */
[----:B------:R-:W-:Y:S02]  /*46e0*/  @!P5 IADD3.X R108, R83, R108, R32, P0, P6 ;  /* 0x0000006c536cd210 */ /* 0x000fe400007ec420 */
[CC--:B------:R-:W-:Y:S02]  /*46f0*/  LEA R32, P6, R100.reuse, R86.reuse, 0x1 ;  /* 0x0000005664207211 */ /* 0x0c0fe400078c08ff */
[----:B------:R-:W-:Y:S02]  /*4700*/  ISETP.NE.AND P0, PT, R33, RZ, PT ;  /* 0x000000ff2100720c */ /* 0x000fe40003f05270 */
[----:B------:R-:W-:Y:S02]  /*4710*/  LEA.HI.X R33, R100, R87, R102, 0x1, P6 ;  /* 0x0000005764217211 */ /* 0x000fe400030f0c66 */
[----:B------:R-:W-:-:S03]  /*4720*/  @!P5 LEA R34, P6, R94, R86, 0x1 ;  /* 0x000000565e22d211 */ /* 0x000fc600078c08ff */
[----:B-1----:R1:W-:Y:S01]  /*4730*/  STG.E.128 desc[UR38][R32.64], R48 ;  /* 0x0000003020007986 */ /* 0x0023e2000c101d26 */
[----:B------:R-:W-:-:S05]  /*4740*/  @!P5 LEA.HI.X R35, R94, R87, R108, 0x1, P6 ;  /* 0x000000575e23d211 */ /* 0x000fca00030f0c6c */
[----:B--2---:R1:W-:Y:S04]  /*4750*/  @!P5 STG.E.128 desc[UR38][R34.64], R52 ;  /* 0x000000342200d986 */ /* 0x0043e8000c101d26 */
.L_x_11618:
[----:B------:R-:W-:Y:S05]  /*4760*/  BSYNC B1 ;  /* 0x0000000000017941 */ /* 0x000fea0003800000 */
.L_x_11617:
[----:B-1----:R-:W-:Y:S02]  /*4770*/  VIADD R33, R17, 0x60 ;  /* 0x0000006011217836 */ /* 0x002fe40000000000 */
[-C--:B------:R-:W-:Y:S02]  /*4780*/  IMAD R32, R73, R92.reuse, RZ ;  /* 0x0000005c49207224 */ /* 0x080fe400078e02ff */
[C---:B------:R-:W-:Y:S01]  /*4790*/  IMAD.WIDE.U32 R90, R33.reuse, R92, R90 ;  /* 0x0000005c215a7225 */ /* 0x040fe200078e005a */
[----:B------:R-:W-:-:S03]  /*47a0*/  ISETP.GE.OR P5, PT, R33, R96, P1 ;  /* 0x000000602100720c */ /* 0x000fc60000fa6670 */
[----:B------:R-:W-:-:S10]  /*47b0*/  IMAD R93, R33, R93, R32 ;  /* 0x0000005d215d7224 */ /* 0x000fd400078e0220 */
[----:B------:R-:W-:Y:S05]  /*47c0*/  @P5 BRA `(.L_x_11605) ;  /* 0x0000000800505947 */ /* 0x000fea0003800000 */
[----:B------:R-:W2:Y:S01]  /*47d0*/  LDL R34, [R1+0x2c] ;  /* 0x00002c0001227983 */ /* 0x000ea20000100800 */
[----:B------:R-:W-:Y:S01]  /*47e0*/  IMAD.IADD R50, R91, 0x1, R93 ;  /* 0x000000015b327824 */ /* 0x000fe200078e025d */
[----:B------:R-:W-:Y:S01]  /*47f0*/  IADD3 R32, P5, P6, R62, R90, R31 ;  /* 0x0000005a3e207210 */ /* 0x000fe20007ebe01f */
[----:B------:R-:W-:Y:S01]  /*4800*/  BSSY B1, `(.L_x_11621) ;  /* 0x000006a000017945 */ /* 0x000fe20003800000 */
[----:B------:R-:W-:Y:S02]  /*4810*/  SEL R101, R68, R101, !P0 ;  /* 0x0000006544657207 */ /* 0x000fe40004000000 */
[----:B------:R-:W-:Y:S02]  /*4820*/  IADD3.X R33, R83, R50, R5, P5, P6 ;  /* 0x0000003253217210 */ /* 0x000fe40002fec405 */
[----:B------:R-:W-:-:S04]  /*4830*/  LEA R48, P5, R32, R86, 0x1 ;  /* 0x0000005620307211 */ /* 0x000fc800078a08ff */
[----:B------:R-:W-:Y:S02]  /*4840*/  LEA.HI.X R49, R32, R87, R33, 0x1, P5 ;  /* 0x0000005720317211 */ /* 0x000fe400028f0c21 */
[----:B------:R-:W-:-:S04]  /*4850*/  SHF.R.S32.HI R32, RZ, 0x1f, R101 ;  /* 0x0000001fff207819 */ /* 0x000fc80000011465 */
[----:B------:R-:W-:-:S04]  /*4860*/  LEA.HI R101, R32, R101, RZ, 0x4 ;  /* 0x0000006520657211 */ /* 0x000fc800078f20ff */
[----:B------:R-:W-:-:S05]  /*4870*/  LEA.HI.SX32 R51, R101, R66, 0x1c ;  /* 0x0000004265337211 */ /* 0x000fca00078fe2ff */
[----:B------:R-:W-:-:S05]  /*4880*/  IMAD.SHL.U32 R51, R51, 0x8, RZ ;  /* 0x0000000833337824 */ /* 0x000fca00078e00ff */
[----:B------:R-:W-:-:S04]  /*4890*/  LOP3.LUT R33, R70, 0x38, R51, 0xf8, !PT ;  /* 0x0000003846217812 */ /* 0x000fc800078ef833 */
[----:B------:R-:W-:-:S05]  /*48a0*/  LOP3.LUT R33, R33, R98, RZ, 0x3c, !PT ;  /* 0x0000006221217212 */ /* 0x000fca00078e3cff */
[----:B--2---:R-:W-:Y:S02]  /*48b0*/  IMAD.IADD R35, R34, 0x1, R33 ;  /* 0x0000000122237824 */ /* 0x004fe400078e0221 */
[C---:B------:R-:W-:Y:S02]  /*48c0*/  IMAD R33, R18.reuse, 0x2000, R3 ;  /* 0x0000200012217824 */ /* 0x040fe400078e0203 */
        /* <DEDUP_REMOVED lines=35> */
[--C-:B------:R-:W-:Y:S02]  /*4b00*/  HADD2.F32 R46, -RZ, R45.reuse.H0_H0 ;  /* 0x2000002dff2e7230 */ /* 0x100fe40000004100 */
[----:B------:R-:W-:Y:S01]  /*4b10*/  HADD2.F32 R45, -RZ, R45.H1_H1 ;  /* 0x3000002dff2d7230 */ /* 0x000fe20000004100 */
[----:B------:R-:W-:Y:S01]  /*4b20*/  F2FP.F16.F32.PACK_AB R35, R35, R32 ;  /* 0x000000202323723e */ /* 0x000fe200000000ff */
[----:B------:R-:W-:-:S02]  /*4b30*/  HADD2.F32 R39, -RZ, R37.H0_H0 ;  /* 0x20000025ff277230 */ /* 0x000fc40000004100 */
[----:B------:R-:W-:Y:S02]  /*4b40*/  HADD2.F32 R92, -RZ, R55.H0_H0 ;  /* 0x20000037ff5c7230 */ /* 0x000fe40000004100 */
[----:B------:R-:W-:Y:S02]  /*4b50*/  HADD2.F32 R53, -RZ, R105.H1_H1 ;  /* 0x30000069ff357230 */ /* 0x000fe40000004100 */
[----:B------:R-:W-:Y:S02]  /*4b60*/  HADD2.F32 R37, -RZ, R37.H1_H1 ;  /* 0x30000025ff257230 */ /* 0x000fe40000004100 */
[----:B------:R-:W-:Y:S01]  /*4b70*/  FMUL.FTZ R100, R45, R92 ;  /* 0x0000005c2d647220 */ /* 0x000fe20000410000 */
[----:B------:R-:W-:Y:S02]  /*4b80*/  HADD2.F32 R54, -RZ, R93.H0_H0 ;  /* 0x2000005dff367230 */ /* 0x000fe40000004100 */
[----:B------:R-:W-:Y:S01]  /*4b90*/  FMUL.FTZ R94, R46, R53 ;  /* 0x000000352e5e7220 */ /* 0x000fe20000410000 */
[----:B------:R-:W-:-:S02]  /*4ba0*/  HADD2.F32 R47, -RZ, R103.H1_H1 ;  /* 0x30000067ff2f7230 */ /* 0x000fc40000004100 */
[----:B------:R-:W-:Y:S01]  /*4bb0*/  FMUL.FTZ R92, R37, R92 ;  /* 0x0000005c255c7220 */ /* 0x000fe20000410000 */
[----:B------:R-:W-:Y:S01]  /*4bc0*/  FMUL.FTZ R53, R39, R53 ;  /* 0x0000003527357220 */ /* 0x000fe20000410000 */
[-C--:B------:R-:W-:Y:S01]  /*4bd0*/  FFMA.FTZ R93, R37, R54.reuse, -R100 ;  /* 0x00000036255d7223 */ /* 0x080fe20000010864 */
[----:B------:R-:W-:Y:S02]  /*4be0*/  HADD2.F32 R44, -RZ, R44.H0_H0 ;  /* 0x2000002cff2c7230 */ /* 0x000fe40000004100 */
[-C--:B------:R-:W-:Y:S01]  /*4bf0*/  FFMA.FTZ R94, R39, R47.reuse, -R94 ;  /* 0x0000002f275e7223 */ /* 0x080fe2000001085e */
[----:B------:R-:W-:Y:S01]  /*4c00*/  FFMA.FTZ R100, R45, R54, R92 ;  /* 0x000000362d647223 */ /* 0x000fe2000001005c */
[----:B------:R-:W-:Y:S02]  /*4c10*/  HADD2.F32 R54, -RZ, R105.H0_H0 ;  /* 0x20000069ff367230 */ /* 0x000fe40000004100 */
[----:B------:R-:W-:Y:S01]  /*4c20*/  FFMA.FTZ R55, R46, R47, R53 ;  /* 0x0000002f2e377223 */ /* 0x000fe20000010035 */
        /* <DEDUP_REMOVED lines=10> */
[C---:B------:R-:W-:Y:S01]  /*4cd0*/  FMUL.FTZ R44, R42.reuse, R44 ;  /* 0x0000002c2a2c7220 */ /* 0x040fe20000410000 */
[-C--:B------:R-:W-:Y:S01]  /*4ce0*/  FFMA.FTZ R54, R39, R46.reuse, R54 ;  /* 0x0000002e27367223 */ /* 0x080fe20000010036 */
[----:B------:R-:W-:Y:S01]  /*4cf0*/  FFMA.FTZ R92, R37, R46, -R92 ;  /* 0x0000002e255c7223 */ /* 0x000fe2000001085c */
[-C--:B------:R-:W-:Y:S01]  /*4d00*/  FFMA.FTZ R45, R42, R52.reuse, -R45 ;  /* 0x000000342a2d7223 */ /* 0x080fe2000001082d */
[----:B------:R-:W-:Y:S01]  /*4d10*/  FFMA.FTZ R47, R43, R52, R44 ;  /* 0x000000342b2f7223 */ /* 0x000fe2000001002c */
[----:B------:R-:W-:-:S02]  /*4d20*/  HADD2.F32 R42, -RZ, R104.H0_H0 ;  /* 0x20000068ff2a7230 */ /* 0x000fc40000004100 */
[----:B------:R-:W-:Y:S01]  /*4d30*/  HADD2.F32 R39, -RZ, R38.H0_H0 ;  /* 0x20000026ff277230 */ /* 0x000fe20000004100 */
[----:B------:R-:W-:Y:S01]  /*4d40*/  F2FP.F16.F32.PACK_AB R32, R45, R92 ;  /* 0x0000005c2d20723e */ /* 0x000fe200000000ff */
[----:B------:R-:W-:Y:S02]  /*4d50*/  HADD2.F32 R104, -RZ, R104.H1_H1 ;  /* 0x30000068ff687230 */ /* 0x000fe40000004100 */
[----:B------:R-:W-:Y:S02]  /*4d60*/  HADD2.F32 R43, -RZ, R41.H0_H0 ;  /* 0x20000029ff2b7230 */ /* 0x000fe40000004100 */
[----:B------:R-:W-:Y:S02]  /*4d70*/  HADD2.F32 R37, -RZ, R34.H0_H0 ;  /* 0x20000022ff257230 */ /* 0x000fe40000004100 */
[----:B------:R-:W-:Y:S02]  /*4d80*/  HADD2.F32 R38, -RZ, R38.H1_H1 ;  /* 0x30000026ff267230 */ /* 0x000fe40000004100 */
[----:B------:R-:W-:-:S02]  /*4d90*/  HADD2.F32 R34, -RZ, R34.H1_H1 ;  /* 0x30000022ff227230 */ /* 0x000fc40000004100 */
        /* <DEDUP_REMOVED lines=16> */
.L_x_11622:
[----:B------:R-:W-:Y:S05]  /*4ea0*/  BSYNC B1 ;  /* 0x0000000000017941 */ /* 0x000fea0003800000 */
.L_x_11621:
        /* <DEDUP_REMOVED lines=10> */
.L_x_11588:
[----:B------:R-:W-:-:S06]  /*4f50*/  UISETP.NE.AND UP0, UPT, UR37, 0x3, UPT ;  /* 0x000000032500788c */ /* 0x000fcc000bf05270 */
[----:B------:R-:W-:-:S13]  /*4f60*/  PLOP3.LUT P3, PT, PT, PT, UP0, 0x80, 0x0 ;  /* 0x000000000000781c */ /* 0x000fda0003f6f008 */
[----:B------:R-:W-:Y:S05]  /*4f70*/  @!P3 BRA `(.L_x_11623) ;  /* 0x000000000004b947 */ /* 0x000fea0003800000 */
[----:B------:R-:W-:Y:S01]  /*4f80*/  BPT.TRAP 0x1 ;  /* 0x000000040000795c */ /* 0x000fe20000300000 */
.L_x_11623:
        /* <DEDUP_REMOVED lines=8> */
.L_x_11905:
[----:B------:R-:W-:Y:S05]  /*5010*/  BSYNC B1 ;  /* 0x0000000000017941 */ /* 0x000fea0003800000 */
.L_x_11624:
[----:B------:R-:W-:Y:S01]  /*5020*/  ISETP.GE.AND P4, PT, R17, R96, PT ;  /* 0x000000601100720c */ /* 0x000fe20003f86270 */
[----:B------:R-:W-:-:S12]  /*5030*/  BSSY B1, `(.L_x_11626) ;  /* 0x0000006000017945 */ /* 0x000fd80003800000 */
[----:B------:R-:W-:Y:S05]  /*5040*/  @P4 BRA `(.L_x_11627) ;  /* 0x0000000000104947 */ /* 0x000fea0003800000 */
[----:B------:R-:W1:Y:S04]  /*5050*/  @!P1 LDS.128 R32, [R89+0xe000] ;  /* 0x00e0000059209984 */ /* 0x000e680000000c00 */
[----:B------:R-:W2:Y:S04]  /*5060*/  @!P2 LDS.128 R36, [R88+0xe000] ;  /* 0x00e000005824a984 */ /* 0x000ea80000000c00 */
[----:B-1----:R1:W-:Y:S04]  /*5070*/  @!P1 STG.E.128 desc[UR38][R42.64], R32 ;  /* 0x000000202a009986 */ /* 0x0023e8000c101d26 */
[----:B--2---:R1:W-:Y:S02]  /*5080*/  @!P2 STG.E.128 desc[UR38][R42.64+0x40], R36 ;  /* 0x000040242a00a986 */ /* 0x0043e4000c101d26 */
.L_x_11627:
[----:B------:R-:W-:Y:S05]  /*5090*/  BSYNC B1 ;  /* 0x0000000000017941 */ /* 0x000fea0003800000 */
.L_x_11626:
[----:B-1----:R-:W-:-:S05]  /*50a0*/  VIADD R32, R17, 0x60 ;  /* 0x0000006011207836 */ /* 0x002fca0000000000 */
[----:B------:R-:W-:-:S13]  /*50b0*/  ISETP.GE.AND P4, PT, R32, R96, PT ;  /* 0x000000602000720c */ /* 0x000fda0003f86270 */
[----:B------:R-:W-:Y:S05]  /*50c0*/  @P4 BRA `(.L_x_11605) ;  /* 0x0000000000104947 */ /* 0x000fea0003800000 */
[----:B------:R-:W1:Y:S04]  /*50d0*/  @!P1 LDS.128 R32, [R89+0x11000] ;  /* 0x0110000059209984 */ /* 0x000e680000000c00 */
[----:B------:R-:W2:Y:S04]  /*50e0*/  @!P2 LDS.128 R36, [R88+0x11000] ;  /* 0x011000005824a984 */ /* 0x000ea80000000c00 */
[----:B-1----:R1:W-:Y:S04]  /*50f0*/  @!P1 STG.E.128 desc[UR38][R40.64], R32 ;  /* 0x0000002028009986 */ /* 0x0023e8000c101d26 */
[----:B--2---:R1:W-:Y:S02]  /*5100*/  @!P2 STG.E.128 desc[UR38][R40.64+0x40], R36 ;  /* 0x000040242800a986 */ /* 0x0043e4000c101d26 */
.L_x_11605:
[----:B------:R-:W-:Y:S05]  /*5110*/  BSYNC B0 ;  /* 0x0000000000007941 */ /* 0x000fea0003800000 */
.L_x_11587:
        /* <DEDUP_REMOVED lines=17> */
.L_x_11629:
[----:B------:R-:W-:Y:S05]  /*5230*/  BSYNC B0 ;  /* 0x0000000000007941 */ /* 0x000fea0003800000 */
.L_x_11628:
[----:B------:R-:W2:Y:S01]  /*5240*/  SYNCS.PHASECHK.TRANS64.TRYWAIT P3, [R85+URZ+0x168b0], R97 ;  /* 0x0168b061550075a7 */ /* 0x000ea2000806017f */
[----:B------:R-:W-:Y:S01]  /*5250*/  ULDC UR40, c[0x0][0x2e4] ;  /* 0x0000b90000287ab9 */ /* 0x000fe20000000800 */
[----:B------:R-:W-:Y:S01]  /*5260*/  ULDC.64 UR44, c[0x0][0x318] ;  /* 0x0000c600002c7ab9 */ /* 0x000fe20000000a00 */
[----:B------:R-:W-:Y:S01]  /*5270*/  ULDC.64 UR42, c[0x0][0x308] ;  /* 0x0000c200002a7ab9 */ /* 0x000fe20000000a00 */
[----:B------:R-:W-:Y:S01]  /*5280*/  BSSY B0, `(.L_x_11630) ;  /* 0x0000003000007945 */ /* 0x000fe20003800000 */
[----:B------:R-:W-:-:S03]  /*5290*/  IMAD.WIDE R36, R25, 0x80, R10 ;  /* 0x0000008019247825 */ /* 0x000fc600078e020a */
[----:B--2---:R-:W-:Y:S05]  /*52a0*/  @!P3 BRA `(.L_x_11631) ;  /* 0x0000016800c0b947 */ /* 0x004fea0003800000 */
.L_x_11906:
[----:B------:R-:W-:Y:S05]  /*52b0*/  BSYNC B0 ;  /* 0x0000000000007941 */ /* 0x000fea0003800000 */
.L_x_11630:
        /* <DEDUP_REMOVED lines=17> */
.L_x_11633:
[----:B------:R-:W-:Y:S05]  /*53d0*/  BSYNC B0 ;  /* 0x0000000000007941 */ /* 0x000fea0003800000 */
.L_x_11632:
[----:B-1-3--:R-:W-:Y:S01]  /*53e0*/  VIADD R32, R17, 0x60 ;  /* 0x0000006011207836 */ /* 0x00afe20000000000 */
[----:B------:R-:W-:Y:S04]  /*53f0*/  BSSY B0, `(.L_x_11634) ;  /* 0x0000013000007945 */ /* 0x000fe80003800000 */
[----:B------:R-:W-:-:S13]  /*5400*/  ISETP.GE.AND P3, PT, R32, R96, PT ;  /* 0x000000602000720c */ /* 0x000fda0003f66270 */
[----:B------:R-:W-:Y:S05]  /*5410*/  @P3 BRA `(.L_x_11635) ;  /* 0x0000000000403947 */ /* 0x000fea0003800000 */
[----:B------:R-:W-:Y:S01]  /*5420*/  IADD3 R35, P3, R36, 0x60, RZ ;  /* 0x0000006024237810 */ /* 0x000fe20007f7e0ff */
        /* <DEDUP_REMOVED lines=15> */
.L_x_11635:
[----:B------:R-:W-:Y:S05]  /*5520*/  BSYNC B0 ;  /* 0x0000000000007941 */ /* 0x000fea0003800000 */
.L_x_11634:
[----:B-1----:R-:W3:Y:S01]  /*5530*/  LDL.LU R33, [R1+0x10] ;  /* 0x0000100001217983 */ /* 0x002ee20000300800 */
[----:B------:R-:W-:Y:S01]  /*5540*/  VIADD R18, R18, 0x1 ;  /* 0x0000000112127836 */ /* 0x000fe20000000000 */
[----:B------:R-:W-:Y:S01]  /*5550*/  LOP3.LUT P5, RZ, R22, 0x2, RZ, 0xc0, !PT ;  /* 0x0000000216ff7812 */ /* 0x000fe200078ac0ff */
        /* <DEDUP_REMOVED lines=13> */
[----:B---3--:R-:W-:-:S05]  /*5630*/  LOP3.LUT R33, R33, R32, RZ, 0x3c, !PT ;  /* 0x0000002021217212 */ /* 0x008fca00078e3cff */
[----:B------:R0:W-:Y:S01]  /*5640*/  STL [R1+0x10], R33 ;  /* 0x0000102101007387 */ /* 0x0001e20000100800 */
[----:B------:R-:W-:Y:S05]  /*5650*/  @P5 BRA `(.L_x_11636) ;  /* 0xffffffcc00545947 */ /* 0x000fea000383ffff */
[----:B0-----:R-:W0:Y:S01]  /*5660*/  S2R R33, SR_TID.X ;  /* 0x0000000000217919 */ /* 0x001e220000002100 */
[----:B------:R-:W-:Y:S02]  /*5670*/  PLOP3.LUT P0, PT, PT, PT, PT, 0x8, 0x0 ;  /* 0x000000000000781c */ /* 0x000fe40003f0e170 */
[----:B0-----:R-:W-:-:S04]  /*5680*/  SHF.R.U32.HI R33, RZ, 0x7, R33 ;  /* 0x00000007ff217819 */ /* 0x001fc80000011621 */
[----:B------:R-:W-:-:S13]  /*5690*/  ISETP.NE.AND P5, PT, R33, 0x1, PT ;  /* 0x000000012100780c */ /* 0x000fda0003fa5270 */
[----:B------:R-:W-:Y:S06]  /*56a0*/  @!P5 BAR.ARV 0x9, 0x100 ;  /* 0x024400000000db1d */ /* 0x000fec0000002000 */
.L_x_11582:
[----:B------:R-:W1:Y:S02]  /*56b0*/  LDC.64 R4, c[0x0][0x9e0] ;  /* 0x00027800ff047b82 */ /* 0x000e640000000a00 */
[----:B-1----:R-:W-:Y:S01]  /*56c0*/  ISETP.GE.AND P1, PT, R5, 0x1, PT ;  /* 0x000000010500780c */ /* 0x002fe20003f26270 */
[----:B------:R-:W-:-:S12]  /*56d0*/  @P0 BRA `(.L_x_11637) ;  /* 0x00000000000c0947 */ /* 0x000fd80003800000 */
[----:B------:R-:W1:Y:S01]  /*56e0*/  FENCE.VIEW.ASYNC.G ;  /* 0x00000000000073c6 */ /* 0x000e620000000100 */
[----:B------:R-:W-:Y:S05]  /*56f0*/  WARPSYNC.ALL ;  /* 0x0000000000007948 */ /* 0x000fea0003800000 */
[----:B-1----:R-:W-:Y:S06]  /*5700*/  BAR.ARV 0xc, 0x1a0 ;  /* 0x0306800000007b1d */ /* 0x002fec0000002000 */
.L_x_11637:
        /* <DEDUP_REMOVED lines=13> */
.L_x_11640:
[----:B------:R-:W-:-:S13]  /*57e0*/  ISETP.NE.AND P0, PT, R5, 0x1, PT ;  /* 0x000000010500780c */ /* 0x000fda0003f05270 */
[----:B------:R-:W1:Y:S02]  /*57f0*/  @P0 LDC.64 R6, c[0x0][0x9e8] ;  /* 0x00027a00ff060b82 */ /* 0x000e640000000a00 */
[----:B-1----:R-:W-:-:S05]  /*5800*/  @P0 IMAD.HI.U32 R4, R3, R6, RZ ;  /* 0x0000000603040227 */ /* 0x002fca00078e00ff */
[----:B------:R-:W-:-:S07]  /*5810*/  @P0 SHF.R.U32.HI R3, RZ, R7, R4 ;  /* 0x00000007ff030219 */ /* 0x000fce0000011604 */
.L_x_11641:
[----:B------:R-:W-:Y:S05]  /*5820*/  BSYNC B0 ;  /* 0x0000000000007941 */ /* 0x000fea0003800000 */
.L_x_11639:
[----:B------:R-:W-:-:S05]  /*5830*/  IMAD R3, R3, R5, R5 ;  /* 0x0000000503037224 */ /* 0x000fca00078e0205 */
[----:B------:R-:W-:-:S07]  /*5840*/  VIMNMX R0, R0, R3, PT ;  /* 0x0000000300007248 */ /* 0x000fce0003fe0100 */
.L_x_11638:
        /* <DEDUP_REMOVED lines=18> */
.L_x_11644:
[----:B------:R-:W-:-:S13]  /*5970*/  ISETP.NE.AND P0, PT, R5, 0x1, PT ;  /* 0x000000010500780c */ /* 0x000fda0003f05270 */
[----:B------:R-:W1:Y:S02]  /*5980*/  @P0 LDC.64 R6, c[0x0][0x9e8] ;  /* 0x00027a00ff060b82 */ /* 0x000e640000000a00 */
[----:B-1----:R-:W-:-:S05]  /*5990*/  @P0 IMAD.HI.U32 R6, R27, R6, RZ ;  /* 0x000000061b060227 */ /* 0x002fca00078e00ff */
[----:B------:R-:W-:-:S07]  /*59a0*/  @P0 SHF.R.U32.HI R27, RZ, R7, R6 ;  /* 0x00000007ff1b0219 */ /* 0x000fce0000011606 */
.L_x_11645:
[----:B------:R-:W-:Y:S05]  /*59b0*/  BSYNC B0 ;  /* 0x0000000000007941 */ /* 0x000fea0003800000 */
.L_x_11643:
[----:B------:R-:W-:-:S05]  /*59c0*/  IMAD R27, R27, R5, RZ ;  /* 0x000000051b1b7224 */ /* 0x000fca00078e02ff */
[----:B------:R-:W-:-:S07]  /*59d0*/  VIMNMX R0, R0, R27, !PT ;  /* 0x0000001b00007248 */ /* 0x000fce0007fe0100 */
.L_x_11642:
[----:B------:R-:W-:Y:S01]  /*59e0*/  SHF.R.S32.HI R3, RZ, 0x1f, R0 ;  /* 0x0000001fff037819 */ /* 0x000fe20000011400 */
[----:B------:R-:W-:Y:S01]  /*59f0*/  IMAD.MOV.U32 R21, RZ, RZ, RZ ;  /* 0x000000ffff157224 */ /* 0x000fe200078e00ff */
[----:B------:R-:W-:Y:S02]  /*5a00*/  PLOP3.LUT P0, PT, PT, PT, PT, 0x80, 0x0 ;  /* 0x000000000000781c */ /* 0x000fe40003f0f070 */
[----:B------:R-:W-:Y:S02]  /*5a10*/  CS2R R28, SRZ ;  /* 0x00000000001c7805 */ /* 0x000fe4000001ff00 */
[----:B------:R-:W-:Y:S02]  /*5a20*/  LEA.HI R3, R3, R0, RZ, 0x7 ;  /* 0x0000000003037211 */ /* 0x000fe400078f38ff */
[----:B0-----:R-:W-:Y:S01]  /*5a30*/  CS2R R14, SRZ ;  /* 0x00000000000e7805 */ /* 0x001fe2000001ff00 */
[----:B------:R-:W-:Y:S01]  /*5a40*/  IMAD.MOV.U32 R118, RZ, RZ, RZ ;  /* 0x000000ffff767224 */ /* 0x000fe200078e00ff */
        /* <DEDUP_REMOVED lines=20> */
[----:B0-----:R-:W-:Y:S06]  /*5b90*/  @!P1 BRA `(.L_x_11646) ;  /* 0x000000f000589947 */ /* 0x001fec0003800000 */
        /* <DEDUP_REMOVED lines=9> */
.L_x_11909:
[----:B------:R-:W1:Y:S01]  /*5c30*/  LDL R3, [R1+0xc] ;  /* 0x00000c0001037983 */ /* 0x000e620000100800 */
[----:B------:R-:W-:Y:S01]  /*5c40*/  LOP3.LUT R22, R22, 0xfffffffe, RZ, 0xc0, !PT ;  /* 0xfffffffe16167812 */ /* 0x000fe200078ec0ff */
[----:B------:R-:W-:Y:S01]  /*5c50*/  BSSY B6, `(.L_x_11648) ;  /* 0x000001b000067945 */ /* 0x000fe20003800000 */
[----:B-1----:R-:W-:-:S05]  /*5c60*/  IMAD.HI R0, R3, 0x55555556, RZ ;  /* 0x5555555603007827 */ /* 0x002fca00078e02ff */
[----:B------:R-:W-:-:S05]  /*5c70*/  LEA.HI R0, R0, R0, RZ, 0x1 ;  /* 0x0000000000007211 */ /* 0x000fca00078f08ff */
[----:B------:R-:W-:Y:S02]  /*5c80*/  IMAD R0, R0, -0x3, R3 ;  /* 0xfffffffd00007824 */ /* 0x000fe400078e0203 */
[----:B------:R-:W-:-:S04]  /*5c90*/  VIADD R3, R2, 0x8400 ;  /* 0x0000840002037836 */ /* 0x000fc80000000000 */
[----:B------:R-:W-:Y:S01]  /*5ca0*/  IMAD R0, R0, 0x2000, R3 ;  /* 0x0000200000007824 */ /* 0x000fe200078e0203 */
[----:B------:R-:W-:-:S04]  /*5cb0*/  LOP3.LUT P0, RZ, R3, 0x3ff, RZ, 0xc0, !PT ;  /* 0x000003ff03ff7812 */ /* 0x000fc8000780c0ff */
[----:B------:R-:W-:-:S04]  /*5cc0*/  SHF.R.U32.HI R0, RZ, 0x4, R0 ;  /* 0x00000004ff007819 */ /* 0x000fc80000011600 */
[----:B------:R-:W-:-:S05]  /*5cd0*/  LOP3.LUT R25, R0, 0x3fff, RZ, 0xc0, !PT ;  /* 0x00003fff00197812 */ /* 0x000fca00078ec0ff */
[----:B------:R-:W-:Y:S01]  /*5ce0*/  @P0 LOP3.LUT R22, R22, 0x1, RZ, 0xfc, !PT ;  /* 0x0000000116160812 */ /* 0x000fe200078efcff */
[----:B------:R-:W-:Y:S06]  /*5cf0*/  @!P0 BRA `(.L_x_11649) ;  /* 0x0000000000408947 */ /* 0x000fec0003800000 */
        /* <DEDUP_REMOVED lines=16> */
.L_x_11649:
[----:B------:R-:W-:Y:S05]  /*5e00*/  BSYNC B6 ;  /* 0x0000000000067941 */ /* 0x000fea0003800000 */
.L_x_11648:
[----:B------:R-:W-:Y:S02]  /*5e10*/  ULDC UR4, c[0x0][0x3d4] ;  /* 0x0000f50000047ab9 */ /* 0x000fe40000000800 */
[----:B------:R-:W-:-:S13]  /*5e20*/  ISETP.LT.AND P0, PT, RZ, UR4, PT ;  /* 0x00000004ff007c0c */ /* 0x000fda000bf01270 */
[----:B------:R-:W-:Y:S05]  /*5e30*/  @P0 BRA `(.L_x_11650) ;  /* 0x0000000000400947 */ /* 0x000fea0003800000 */
[----:B------:R-:W3:Y:S02]  /*5e40*/  LDL R20, [R1+0x38] ;  /* 0x0000380001147983 */ /* 0x000ee40000100800 */
[----:B---3--:R-:W-:-:S04]  /*5e50*/  LEA.HI R0, R20, R20, RZ, 0x1 ;  /* 0x0000001414007211 */ /* 0x008fc800078f08ff */
        /* <DEDUP_REMOVED lines=8> */
.L_x_11653:
[----:B---3--:R3:W4:Y:S02]  /*5ee0*/  SYNCS.PHASECHK.TRANS64.TRYWAIT P0, [R2+URZ+0x16800], R3 ;  /* 0x01680003020075a7 */ /* 0x008724000800017f */
[----:B----4-:R-:W-:Y:S05]  /*5ef0*/  @!P0 NANOSLEEP.SYNCS 0x989680 ;  /* 0x009896800000895d */ /* 0x010fea0003900000 */
[----:B------:R-:W4:Y:S02]  /*5f00*/  @!P0 SYNCS.PHASECHK.TRANS64 P0, [R2+URZ+0x16800], R3 ;  /* 0x01680003020085a7 */ /* 0x000f24000800007f */
[----:B----4-:R-:W-:Y:S05]  /*5f10*/  @!P0 BRA `(.L_x_11653) ;  /* 0xfffffffc00f08947 */ /* 0x010fea000383ffff */
.L_x_11652:
[----:B------:R-:W-:Y:S05]  /*5f20*/  BSYNC B0 ;  /* 0x0000000000007941 */ /* 0x000fea0003800000 */
.L_x_11651:
[----:B------:R-:W-:Y:S05]  /*5f30*/  BRA `(.L_x_11654) ;  /* 0x00000030001c7947 */ /* 0x000fea0003800000 */
.L_x_11650:
[----:B------:R-:W1:Y:S01]  /*5f40*/  S2R R0, SR_TID.X ;  /* 0x0000000000007919 */ /* 0x000e620000002100 */
[----:B------:R-:W-:Y:S01]  /*5f50*/  SHF.R.S32.HI R10, RZ, 0x1f, R17 ;  /* 0x0000001fff0a7819 */ /* 0x000fe20000011411 */
[----:B------:R-:W-:Y:S01]  /*5f60*/  ULDC.64 UR4, c[0x0][0x3d8] ;  /* 0x0000f60000047ab9 */ /* 0x000fe20000000a00 */
[----:B------:R-:W-:Y:S01]  /*5f70*/  ULDC.64 UR6, c[0x0][0x3e8] ;  /* 0x0000fa0000067ab9 */ /* 0x000fe20000000a00 */
[----:B------:R-:W-:Y:S01]  /*5f80*/  LOP3.LUT P4, RZ, R22, 0x1, RZ, 0xc0, !PT ;  /* 0x0000000116ff7812 */ /* 0x000fe2000788c0ff */
[----:B-----5:R-:W-:Y:S01]  /*5f90*/  IMAD.WIDE.U32 R44, R23, UR4, RZ ;  /* 0x00000004172c7c25 */ /* 0x020fe2000f8e00ff */
[----:B------:R-:W-:Y:S03]  /*5fa0*/  BSSY B6, `(.L_x_11655) ;  /* 0x0000033000067945 */ /* 0x000fe60003800000 */
[C---:B------:R-:W-:Y:S02]  /*5fb0*/  IMAD R6, R10.reuse, UR4, RZ ;  /* 0x000000040a067c24 */ /* 0x040fe4000f8e02ff */
[----:B------:R-:W-:-:S02]  /*5fc0*/  IMAD R10, R10, UR6, RZ ;  /* 0x000000060a0a7c24 */ /* 0x000fc4000f8e02ff */
[----:B------:R-:W-:Y:S02]  /*5fd0*/  IMAD R37, R17, UR5, R6 ;  /* 0x0000000511257c24 */ /* 0x000fe4000f8e0206 */
[----:B------:R-:W-:-:S04]  /*5fe0*/  IMAD.WIDE.U32 R42, R23, UR6, RZ ;  /* 0x00000006172a7c25 */ /* 0x000fc8000f8e00ff */
[----:B------:R-:W-:Y:S02]  /*5ff0*/  IMAD R47, R17, UR7, R10 ;  /* 0x00000007112f7c24 */ /* 0x000fe4000f8e020a */
[----:B-1----:R-:W-:-:S05]  /*6000*/  VIADD R0, R0, 0xffffff80 ;  /* 0xffffff8000007836 */ /* 0x002fca0000000000 */
[----:B------:R-:W-:-:S04]  /*6010*/  SHF.R.S32.HI R38, RZ, 0x1f, R0 ;  /* 0x0000001fff267819 */ /* 0x000fc80000011400 */
[----:B------:R-:W-:-:S04]  /*6020*/  LEA.HI R38, R38, R0, RZ, 0x2 ;  /* 0x0000000026267211 */ /* 0x000fc800078f10ff */
[----:B------:R-:W-:-:S05]  /*6030*/  LOP3.LUT R38, R38, 0xfffffffc, RZ, 0xc0, !PT ;  /* 0xfffffffc26267812 */ /* 0x000fca00078ec0ff */
[----:B------:R-:W-:Y:S01]  /*6040*/  IMAD.IADD R38, R0, 0x1, -R38 ;  /* 0x0000000100267824 */ /* 0x000fe200078e0a26 */
[----:B------:R-:W-:-:S03]  /*6050*/  SHF.R.S32.HI R0, RZ, 0x1f, R23 ;  /* 0x0000001fff007819 */ /* 0x000fc60000011417 */
[C---:B------:R-:W-:Y:S02]  /*6060*/  IMAD.SHL.U32 R28, R38.reuse, 0x4, RZ ;  /* 0x00000004261c7824 */ /* 0x040fe400078e00ff */
[----:B------:R-:W-:Y:S02]  /*6070*/  IMAD.SHL.U32 R40, R38, 0x8, RZ ;  /* 0x0000000826287824 */ /* 0x000fe400078e00ff */
[C---:B------:R-:W-:Y:S01]  /*6080*/  IMAD R4, R0.reuse, UR4, RZ ;  /* 0x0000000400047c24 */ /* 0x040fe2000f8e02ff */
[----:B------:R-:W-:Y:S01]  /*6090*/  SHF.R.S32.HI R29, RZ, 0x1f, R28 ;  /* 0x0000001fff1d7819 */ /* 0x000fe2000001141c */
[----:B------:R-:W-:Y:S01]  /*60a0*/  IMAD R0, R0, UR6, RZ ;  /* 0x0000000600007c24 */ /* 0x000fe2000f8e02ff */
[----:B------:R-:W-:Y:S01]  /*60b0*/  SHF.R.S32.HI R41, RZ, 0x1f, R40 ;  /* 0x0000001fff297819 */ /* 0x000fe20000011428 */
[----:B------:R-:W-:Y:S02]  /*60c0*/  IMAD R27, R23, UR5, R4 ;  /* 0x00000005171b7c24 */ /* 0x000fe4000f8e0204 */
[----:B------:R-:W-:-:S04]  /*60d0*/  IMAD.WIDE.U32 R4, R17, UR4, R28 ;  /* 0x0000000411047c25 */ /* 0x000fc8000f8e001c */
[----:B------:R-:W-:Y:S01]  /*60e0*/  IMAD R3, R23, UR7, R0 ;  /* 0x0000000717037c24 */ /* 0x000fe2000f8e0200 */
[----:B--2---:R-:W-:Y:S01]  /*60f0*/  IADD3 R34, P0, R4, R44, RZ ;  /* 0x0000002c04227210 */ /* 0x004fe20007f1e0ff */
[----:B------:R-:W-:-:S04]  /*6100*/  IMAD.WIDE.U32 R6, R17, UR6, R28 ;  /* 0x0000000611067c25 */ /* 0x000fc8000f8e001c */
[----:B------:R-:W-:Y:S01]  /*6110*/  IMAD.WIDE.U32 R8, R17, UR4, R40 ;  /* 0x0000000411087c25 */ /* 0x000fe2000f8e0028 */
[----:B------:R-:W-:-:S03]  /*6120*/  IADD3 R32, P1, R6, R42, RZ ;  /* 0x0000002a06207210 */ /* 0x000fc60007f3e0ff */
[----:B------:R-:W-:Y:S01]  /*6130*/  IMAD.WIDE.U32 R10, R17, UR6, R40 ;  /* 0x00000006110a7c25 */ /* 0x000fe2000f8e0028 */
[----:B------:R-:W-:-:S03]  /*6140*/  IADD3 R31, P2, R8, R44, RZ ;  /* 0x0000002c081f7210 */ /* 0x000fc60007f5e0ff */
[----:B------:R-:W-:Y:S01]  /*6150*/  IMAD.IADD R27, R27, 0x1, R45 ;  /* 0x000000011b1b7824 */ /* 0x000fe200078e022d */
[----:B------:R-:W-:Y:S01]  /*6160*/  IADD3 R39, P3, R10, R42, RZ ;  /* 0x0000002a0a277210 */ /* 0x000fe20007f7e0ff */
[----:B------:R-:W-:-:S03]  /*6170*/  IMAD.IADD R23, R3, 0x1, R43 ;  /* 0x0000000103177824 */ /* 0x000fc600078e022b */
[----:B------:R-:W-:Y:S02]  /*6180*/  IADD3.X R35, R27, R5, R37, P0, !PT ;  /* 0x000000051b237210 */ /* 0x000fe400007fe425 */
[----:B------:R-:W-:Y:S02]  /*6190*/  IADD3.X R33, R23, R7, R47, P1, !PT ;  /* 0x0000000717217210 */ /* 0x000fe40000ffe42f */
[----:B------:R-:W-:Y:S02]  /*61a0*/  IADD3.X R37, R27, R37, R9, P2, !PT ;  /* 0x000000251b257210 */ /* 0x000fe400017fe409 */
[----:B------:R-:W-:Y:S01]  /*61b0*/  IADD3.X R47, R23, R47, R11, P3, !PT ;  /* 0x0000002f172f7210 */ /* 0x000fe20001ffe40b */
        /* <DEDUP_REMOVED lines=17> */
.L_x_11656:
[----:B------:R-:W-:Y:S05]  /*62d0*/  BSYNC B6 ;  /* 0x0000000000067941 */ /* 0x000fea0003800000 */
.L_x_11655:
[----:B------:R-:W2:Y:S01]  /*62e0*/  LDL R36, [R1+0x4] ;  /* 0x0000040001247983 */ /* 0x000ea20000100800 */
[----:B------:R-:W1:Y:S01]  /*62f0*/  LDC.64 R10, c[0x0][0x3d8] ;  /* 0x0000f600ff0a7b82 */ /* 0x000e620000000a00 */
[----:B------:R-:W-:Y:S02]  /*6300*/  ULDC.U8 UR4, c[0x0][0x3f0] ;  /* 0x0000fc0000047ab9 */ /* 0x000fe40000000000 */
[----:B------:R-:W3:Y:S05]  /*6310*/  LDL R30, [R1+0x20] ;  /* 0x00002000011e7983 */ /* 0x000eea0000100800 */
[----:B------:R-:W4:Y:S01]  /*6320*/  LDC.64 R12, c[0x0][0x3e8] ;  /* 0x0000fa00ff0c7b82 */ /* 0x000f220000000a00 */
[----:B------:R-:W-:Y:S01]  /*6330*/  ISETP.NE.AND P0, PT, RZ, UR4, PT ;  /* 0x00000004ff007c0c */ /* 0x000fe2000bf05270 */
[----:B------:R-:W-:Y:S01]  /*6340*/  BSSY B0, `(.L_x_11657) ;  /* 0x00002be000007945 */ /* 0x000fe20003800000 */
[----:B--2---:R-:W-:Y:S01]  /*6350*/  SHF.R.S32.HI R3, RZ, 0x1f, R36 ;  /* 0x0000001fff037819 */ /* 0x004fe20000011424 */
[----:B-1----:R-:W-:-:S04]  /*6360*/  IMAD.WIDE.U32 R8, R36, R10, RZ ;  /* 0x0000000a24087225 */ /* 0x002fc800078e00ff */
[C---:B------:R-:W-:Y:S02]  /*6370*/  IMAD R0, R3.reuse, R10, RZ ;  /* 0x0000000a03007224 */ /* 0x040fe400078e02ff */
[-C--:B----4-:R-:W-:Y:S02]  /*6380*/  IMAD R4, R3, R12.reuse, RZ ;  /* 0x0000000c03047224 */ /* 0x090fe400078e02ff */
[----:B------:R-:W-:-:S04]  /*6390*/  IMAD.WIDE.U32 R20, R36, R12, RZ ;  /* 0x0000000c24147225 */ /* 0x000fc800078e00ff */
[C---:B------:R-:W-:Y:S02]  /*63a0*/  IMAD R3, R36.reuse, R11, R0 ;  /* 0x0000000b24037224 */ /* 0x040fe400078e0200 */
[C---:B------:R-:W-:Y:S02]  /*63b0*/  IMAD R5, R36.reuse, R13, R4 ;  /* 0x0000000d24057224 */ /* 0x040fe400078e0204 */
[----:B------:R-:W-:Y:S02]  /*63c0*/  IMAD.IADD R3, R9, 0x1, R3 ;  /* 0x0000000109037824 */ /* 0x000fe400078e0203 */
[----:B------:R-:W-:Y:S02]  /*63d0*/  IMAD.IADD R53, R21, 0x1, R5 ;  /* 0x0000000115357824 */ /* 0x000fe400078e0205 */
[----:B---3--:R-:W-:Y:S02]  /*63e0*/  IMAD R0, R36, -0xc0, R30 ;  /* 0xffffff4024007824 */ /* 0x008fe400078e021e */
[----:B------:R-:W-:-:S04]  /*63f0*/  IMAD.WIDE.U32 R6, R8, 0xc0, RZ ;  /* 0x000000c008067825 */ /* 0x000fc800078e00ff */
[----:B------:R-:W-:-:S04]  /*6400*/  IMAD.WIDE.U32 R4, R20, 0xc0, RZ ;  /* 0x000000c014047825 */ /* 0x000fc800078e00ff */
[----:B------:R-:W-:Y:S02]  /*6410*/  IMAD R51, R3, 0xc0, RZ ;  /* 0x000000c003337824 */ /* 0x000fe400078e02ff */
[----:B------:R-:W-:Y:S01]  /*6420*/  IMAD R53, R53, 0xc0, RZ ;  /* 0x000000c035357824 */ /* 0x000fe200078e02ff */
[----:B0-----:R-:W-:Y:S01]  /*6430*/  VIMNMX R14, R0, 0xc0, PT ;  /* 0x000000c0000e7848 */ /* 0x001fe20003fe0100 */
[----:B------:R-:W-:Y:S02]  /*6440*/  IMAD.IADD R55, R7, 0x1, R51 ;  /* 0x0000000107377824 */ /* 0x000fe400078e0233 */
[----:B------:R-:W-:Y:S01]  /*6450*/  IMAD.IADD R57, R5, 0x1, R53 ;  /* 0x0000000105397824 */ /* 0x000fe200078e0235 */
[----:B------:R-:W-:Y:S06]  /*6460*/  @!P0 BRA `(.L_x_11658) ;  /* 0x00000014008c8947 */ /* 0x000fec0003800000 */
[----:B------:R-:W0:Y:S01]  /*6470*/  LDC R0, c[0x0][0x428] ;  /* 0x00010a00ff007b82 */ /* 0x000e220000000800 */
[C---:B------:R-:W-:Y:S01]  /*6480*/  ISETP.GE.AND P0, PT, R17.reuse, R14, PT ;  /* 0x0000000e1100720c */ /* 0x040fe20003f06270 */
[----:B------:R-:W-:Y:S01]  /*6490*/  BSSY B1, `(.L_x_11659) ;  /* 0x000002a000017945 */ /* 0x000fe20003800000 */
[----:B------:R-:W-:Y:S01]  /*64a0*/  IMAD.MOV.U32 R15, RZ, RZ, R27 ;  /* 0x000000ffff0f7224 */ /* 0x000fe200078e001b */
[----:B------:R-:W-:Y:S01]  /*64b0*/  CS2R R46, SRZ ;  /* 0x00000000002e7805 */ /* 0x000fe2000001ff00 */
[----:B------:R-:W-:Y:S02]  /*64c0*/  IMAD.MOV.U32 R48, RZ, RZ, R42 ;  /* 0x000000ffff307224 */ /* 0x000fe400078e002a */
[----:B------:R-:W-:Y:S01]  /*64d0*/  IMAD.MOV.U32 R49, RZ, RZ, R23 ;  /* 0x000000ffff317224 */ /* 0x000fe200078e0017 */
[----:B0-----:R-:W-:Y:S01]  /*64e0*/  ISETP.NE.AND P2, PT, R0, 0x1, PT ;  /* 0x000000010000780c */ /* 0x001fe20003f45270 */
[----:B------:R-:W-:Y:S02]  /*64f0*/  IMAD R0, R36, 0xc0, R17 ;  /* 0x000000c024007824 */ /* 0x000fe400078e0211 */
[----:B------:R-:W-:-:S02]  /*6500*/  VIADD R36, R17, 0x60 ;  /* 0x0000006011247836 */ /* 0x000fc40000000000 */
[----:B------:R-:W-:Y:S01]  /*6510*/  IMAD R3, R38, 0x60, R0 ;  /* 0x0000006026037824 */ /* 0x000fe200078e0200 */
[----:B------:R-:W-:Y:S02]  /*6520*/  CS2R R38, SRZ ;  /* 0x0000000000267805 */ /* 0x000fe4000001ff00 */
[----:B------:R-:W-:Y:S01]  /*6530*/  ISETP.GE.AND P1, PT, R36, R14, PT ;  /* 0x0000000e2400720c */ /* 0x000fe20003f26270 */
[----:B------:R-:W-:Y:S01]  /*6540*/  IMAD.MOV.U32 R14, RZ, RZ, R44 ;  /* 0x000000ffff0e7224 */ /* 0x000fe200078e002c */
[----:B------:R-:W-:Y:S02]  /*6550*/  CS2R R44, SRZ ;  /* 0x00000000002c7805 */ /* 0x000fe4000001ff00 */
[----:B------:R-:W-:Y:S01]  /*6560*/  CS2R R36, SRZ ;  /* 0x0000000000247805 */ /* 0x000fe2000001ff00 */
[----:B------:R-:W0:Y:S08]  /*6570*/  @P2 LDC R30, c[0x0][0x42c] ;  /* 0x00010b00ff1e2b82 */ /* 0x000e300000000800 */
[----:B------:R-:W1:Y:S01]  /*6580*/  @P2 LDC R31, c[0x0][0x430] ;  /* 0x00010c00ff1f2b82 */ /* 0x000e620000000800 */
[----:B0-----:R-:W-:-:S05]  /*6590*/  @P2 IMAD.HI.U32 R0, R3, R30, RZ ;  /* 0x0000001e03002227 */ /* 0x001fca00078e00ff */
[----:B-1----:R-:W-:Y:S02]  /*65a0*/  @P2 SHF.R.U32.HI R3, RZ, R31, R0 ;  /* 0x0000001fff032219 */ /* 0x002fe40000011600 */
[----:B------:R-:W-:Y:S01]  /*65b0*/  CS2R R30, SRZ ;  /* 0x00000000001e7805 */ /* 0x000fe2000001ff00 */
[----:B------:R-:W-:Y:S06]  /*65c0*/  @P0 BRA `(.L_x_11660) ;  /* 0x0000000000580947 */ /* 0x000fec0003800000 */
[----:B------:R-:W-:Y:S01]  /*65d0*/  VIADD R0, R28, 0x10 ;  /* 0x000000101c007836 */ /* 0x000fe20000000000 */
[----:B------:R-:W-:Y:S01]  /*65e0*/  ULDC UR4, c[0x0][0x3d4] ;  /* 0x0000f50000047ab9 */ /* 0x000fe20000000800 */
[----:B------:R-:W-:Y:S01]  /*65f0*/  IMAD.WIDE.U32 R8, R8, 0xc0, R34 ;  /* 0x000000c008087825 */ /* 0x000fe200078e0022 */
[----:B------:R-:W-:Y:S01]  /*6600*/  ISETP.GE.AND P4, PT, R28, UR4, PT ;  /* 0x000000041c007c0c */ /* 0x000fe2000bf86270 */
[----:B------:R-:W-:Y:S01]  /*6610*/  ULDC.64 UR6, c[0x0][0x3c8] ;  /* 0x0000f20000067ab9 */ /* 0x000fe20000000a00 */
[----:B------:R-:W-:Y:S01]  /*6620*/  ISETP.GE.AND P5, PT, R0, UR4, PT ;  /* 0x0000000400007c0c */ /* 0x000fe2000bfa6270 */
[----:B------:R-:W-:Y:S01]  /*6630*/  IMAD.WIDE.U32 R20, R20, 0xc0, R32 ;  /* 0x000000c014147825 */ /* 0x000fe200078e0020 */
[----:B------:R-:W-:Y:S01]  /*6640*/  ULDC.64 UR8, c[0x0][0x3e0] ;  /* 0x0000f80000087ab9 */ /* 0x000fe20000000a00 */
[----:B------:R-:W-:Y:S02]  /*6650*/  LEA R42, P2, R8, UR6, 0x1 ;  /* 0x00000006082a7c11 */ /* 0x000fe4000f8408ff */
[----:B------:R-:W-:Y:S01]  /*6660*/  CS2R R46, SRZ ;  /* 0x00000000002e7805 */ /* 0x000fe2000001ff00 */
[----:B------:R-:W-:Y:S01]  /*6670*/  IMAD.IADD R23, R51, 0x1, R9 ;  /* 0x0000000133177824 */ /* 0x000fe200078e0209 */
[----:B------:R-:W-:Y:S01]  /*6680*/  LEA R50, P3, R20, UR8, 0x1 ;  /* 0x0000000814327c11 */ /* 0x000fe2000f8608ff */
[----:B------:R-:W-:Y:S01]  /*6690*/  IMAD.IADD R9, R53, 0x1, R21 ;  /* 0x0000000135097824 */ /* 0x000fe200078e0215 */
[----:B------:R-:W-:-:S02]  /*66a0*/  CS2R R38, SRZ ;  /* 0x0000000000267805 */ /* 0x000fc4000001ff00 */
[----:B------:R-:W-:Y:S02]  /*66b0*/  CS2R R44, SRZ ;  /* 0x00000000002c7805 */ /* 0x000fe4000001ff00 */
[----:B------:R-:W-:Y:S02]  /*66c0*/  CS2R R36, SRZ ;  /* 0x0000000000247805 */ /* 0x000fe4000001ff00 */
[----:B------:R-:W-:Y:S02]  /*66d0*/  LEA.HI.X R43, R8, UR7, R23, 0x1, P2 ;  /* 0x00000007082b7c11 */ /* 0x000fe400090f0c17 */
[----:B------:R-:W-:-:S03]  /*66e0*/  LEA.HI.X R51, R20, UR9, R9, 0x1, P3 ;  /* 0x0000000914337c11 */ /* 0x000fc600098f0c09 */
[----:B------:R0:W5:Y:S04]  /*66f0*/  @!P4 LDG.E.64 R46, desc[UR38][R42.64] ;  /* 0x000000262a2ec981 */ /* 0x000168000c1e1b00 */
[----:B------:R0:W5:Y:S04]  /*6700*/  @!P5 LDG.E.64 R38, desc[UR38][R42.64+0x20] ;  /* 0x000020262a26d981 */ /* 0x000168000c1e1b00 */
[----:B------:R0:W5:Y:S04]  /*6710*/  @!P4 LDG.E.64 R44, desc[UR38][R50.64] ;  /* 0x00000026322cc981 */ /* 0x000168000c1e1b00 */
[----:B------:R0:W5:Y:S02]  /*6720*/  @!P5 LDG.E.64 R36, desc[UR38][R50.64+0x20] ;  /* 0x000020263224d981 */ /* 0x000164000c1e1b00 */
.L_x_11660:
[----:B------:R-:W-:Y:S05]  /*6730*/  BSYNC B1 ;  /* 0x0000000000017941 */ /* 0x000fea0003800000 */
.L_x_11659:
[----:B------:R-:W-:Y:S01]  /*6740*/  BSSY B1, `(.L_x_11661) ;  /* 0x0000023000017945 */ /* 0x000fe20003800000 */
[----:B------:R-:W-:Y:S02]  /*6750*/  CS2R R20, SRZ ;  /* 0x0000000000147805 */ /* 0x000fe4000001ff00 */
[----:B0-----:R-:W-:Y:S02]  /*6760*/  CS2R R42, SRZ ;  /* 0x00000000002a7805 */ /* 0x001fe4000001ff00 */
[----:B------:R-:W-:Y:S02]  /*6770*/  SHF.R.S32.HI R23, RZ, 0x1f, R3 ;  /* 0x0000001fff177819 */ /* 0x000fe40000011403 */
[----:B------:R-:W-:Y:S01]  /*6780*/  CS2R R8, SRZ ;  /* 0x0000000000087805 */ /* 0x000fe2000001ff00 */
[----:B------:R-:W-:Y:S06]  /*6790*/  @P1 BRA `(.L_x_11662) ;  /* 0x0000000000741947 */ /* 0x000fec0003800000 */
[----:B------:R-:W-:Y:S01]  /*67a0*/  IMAD.MOV.U32 R7, RZ, RZ, R55 ;  /* 0x000000ffff077224 */ /* 0x000fe200078e0037 */
[----:B------:R-:W-:Y:S01]  /*67b0*/  ULDC UR4, c[0x0][0x3d4] ;  /* 0x0000f50000047ab9 */ /* 0x000fe20000000800 */
[----:B------:R-:W-:Y:S01]  /*67c0*/  IMAD.MOV.U32 R8, RZ, RZ, R4 ;  /* 0x000000ffff087224 */ /* 0x000fe200078e0004 */
[----:B------:R-:W-:Y:S01]  /*67d0*/  ULDC.64 UR6, c[0x0][0x3c8] ;  /* 0x0000f20000067ab9 */ /* 0x000fe20000000a00 */
[----:B------:R-:W-:Y:S01]  /*67e0*/  IMAD.MOV.U32 R9, RZ, RZ, R57 ;  /* 0x000000ffff097224 */ /* 0x000fe200078e0039 */
[----:B------:R-:W-:Y:S01]  /*67f0*/  ISETP.GE.AND P5, PT, R28, UR4, PT ;  /* 0x000000041c007c0c */ /* 0x000fe2000bfa6270 */
[----:B------:R-:W-:Y:S01]  /*6800*/  IMAD.WIDE.U32 R4, R10, 0x60, R6 ;  /* 0x000000600a047825 */ /* 0x000fe200078e0006 */
[----:B------:R-:W-:Y:S02]  /*6810*/  CS2R R42, SRZ ;  /* 0x00000000002a7805 */ /* 0x000fe4000001ff00 */
[----:B------:R-:W-:Y:S01]  /*6820*/  CS2R R30, SRZ ;  /* 0x00000000001e7805 */ /* 0x000fe2000001ff00 */
[----:B------:R-:W-:Y:S01]  /*6830*/  IMAD.WIDE.U32 R6, R12, 0x60, R8 ;  /* 0x000000600c067825 */ /* 0x000fe200078e0008 */
[----:B------:R-:W-:-:S03]  /*6840*/  IADD3 R8, P3, R34, R4, RZ ;  /* 0x0000000422087210 */ /* 0x000fc60007f7e0ff */
[----:B------:R-:W-:Y:S01]  /*6850*/  VIADD R20, R28, 0x10 ;  /* 0x000000101c147836 */ /* 0x000fe20000000000 */
[----:B------:R-:W-:Y:S01]  /*6860*/  IADD3 R0, P4, R32, R6, RZ ;  /* 0x0000000620007210 */ /* 0x000fe20007f9e0ff */
[----:B------:R-:W-:Y:S02]  /*6870*/  IMAD R9, R11, 0x60, RZ ;  /* 0x000000600b097824 */ /* 0x000fe400078e02ff */
[----:B------:R-:W-:Y:S01]  /*6880*/  IMAD R21, R13, 0x60, RZ ;  /* 0x000000600d157824 */ /* 0x000fe200078e02ff */
[----:B------:R-:W-:Y:S01]  /*6890*/  ISETP.GE.AND P2, PT, R20, UR4, PT ;  /* 0x0000000414007c0c */ /* 0x000fe2000bf46270 */
[----:B------:R-:W-:Y:S01]  /*68a0*/  ULDC.64 UR4, c[0x0][0x3e0] ;  /* 0x0000f80000047ab9 */ /* 0x000fe20000000a00 */
[----:B------:R-:W-:Y:S02]  /*68b0*/  IADD3.X R5, R35, R9, R5, P3, !PT ;  /* 0x0000000923057210 */ /* 0x000fe40001ffe405 */
[----:B------:R-:W-:Y:S02]  /*68c0*/  LEA R4, P3, R8, UR6, 0x1 ;  /* 0x0000000608047c11 */ /* 0x000fe4000f8608ff */
[----:B------:R-:W-:-:S02]  /*68d0*/  IADD3.X R7, R33, R21, R7, P4, !PT ;  /* 0x0000001521077210 */ /* 0x000fc400027fe407 */
[----:B------:R-:W-:Y:S02]  /*68e0*/  CS2R R20, SRZ ;  /* 0x0000000000147805 */ /* 0x000fe4000001ff00 */
[----:B------:R-:W-:Y:S02]  /*68f0*/  LEA R6, P4, R0, UR4, 0x1 ;  /* 0x0000000400067c11 */ /* 0x000fe4000f8808ff */
[----:B------:R-:W-:Y:S02]  /*6900*/  LEA.HI.X R5, R8, UR7, R5, 0x1, P3 ;  /* 0x0000000708057c11 */ /* 0x000fe400098f0c05 */
[----:B------:R-:W-:Y:S02]  /*6910*/  CS2R R8, SRZ ;  /* 0x0000000000087805 */ /* 0x000fe4000001ff00 */
[----:B------:R-:W-:Y:S01]  /*6920*/  LEA.HI.X R7, R0, UR5, R7, 0x1, P4 ;  /* 0x0000000500077c11 */ /* 0x000fe2000a0f0c07 */
[----:B------:R0:W5:Y:S04]  /*6930*/  @!P5 LDG.E.64 R42, desc[UR38][R4.64] ;  /* 0x00000026042ad981 */ /* 0x000168000c1e1b00 */
[----:B------:R0:W5:Y:S04]  /*6940*/  @!P2 LDG.E.64 R8, desc[UR38][R4.64+0x20] ;  /* 0x000020260408a981 */ /* 0x000168000c1e1b00 */
[----:B------:R0:W5:Y:S04]  /*6950*/  @!P5 LDG.E.64 R30, desc[UR38][R6.64] ;  /* 0x00000026061ed981 */ /* 0x000168000c1e1b00 */
[----:B------:R0:W5:Y:S02]  /*6960*/  @!P2 LDG.E.64 R20, desc[UR38][R6.64+0x20] ;  /* 0x000020260614a981 */ /* 0x000164000c1e1b00 */
.L_x_11662:
[----:B------:R-:W-:Y:S05]  /*6970*/  BSYNC B1 ;  /* 0x0000000000017941 */ /* 0x000fea0003800000 */
.L_x_11661:
[----:B------:R-:W2:Y:S04]  /*6980*/  LDL R32, [R1+0x28] ;  /* 0x0000280001207983 */ /* 0x000ea80000100800 */
[----:B------:R-:W3:Y:S01]  /*6990*/  LDL R27, [R1+0x38] ;  /* 0x00003800011b7983 */ /* 0x000ee20000100800 */
[C---:B------:R-:W-:Y:S01]  /*69a0*/  IMAD.WIDE.U32 R14, R3.reuse, R10, R14 ;  /* 0x0000000a030e7225 */ /* 0x040fe200078e000e */
[----:B------:R-:W-:Y:S01]  /*69b0*/  ULDC.64 UR4, c[0x0][0x3c8] ;  /* 0x0000f20000047ab9 */ /* 0x000fe20000000a00 */
[----:B------:R-:W-:Y:S02]  /*69c0*/  ULDC.64 UR6, c[0x0][0x3e0] ;  /* 0x0000f80000067ab9 */ /* 0x000fe40000000a00 */
[----:B------:R-:W-:-:S04]  /*69d0*/  IMAD.WIDE.U32 R48, R3, R12, R48 ;  /* 0x0000000c03307225 */ /* 0x000fc800078e0030 */
[C---:B------:R-:W-:Y:S02]  /*69e0*/  IMAD R10, R23.reuse, R10, RZ ;  /* 0x0000000a170a7224 */ /* 0x040fe400078e02ff */
[----:B------:R-:W-:Y:S02]  /*69f0*/  IMAD R12, R23, R12, RZ ;  /* 0x0000000c170c7224 */ /* 0x000fe400078e02ff */
[C---:B0-----:R-:W-:Y:S02]  /*6a00*/  IMAD R5, R3.reuse, R11, R10 ;  /* 0x0000000b03057224 */ /* 0x041fe400078e020a */
[----:B------:R-:W-:Y:S02]  /*6a10*/  IMAD R3, R3, R13, R12 ;  /* 0x0000000d03037224 */ /* 0x000fe400078e020c */
[----:B------:R-:W-:Y:S02]  /*6a20*/  IMAD.IADD R5, R15, 0x1, R5 ;  /* 0x000000010f057824 */ /* 0x000fe400078e0205 */
[----:B------:R-:W-:-:S02]  /*6a30*/  IMAD.IADD R3, R49, 0x1, R3 ;  /* 0x0000000131037824 */ /* 0x000fc400078e0203 */
[----:B--2---:R-:W-:Y:S01]  /*6a40*/  IMAD.SHL.U32 R4, R32, 0x40, RZ ;  /* 0x0000004020047824 */ /* 0x004fe200078e00ff */
[----:B---3--:R-:W-:-:S04]  /*6a50*/  LEA.HI R0, R27, R27, RZ, 0x1 ;  /* 0x0000001b1b007211 */ /* 0x008fc800078f08ff */
[----:B------:R-:W-:Y:S02]  /*6a60*/  LOP3.LUT R7, R4, 0x1c0, RZ, 0xc0, !PT ;  /* 0x000001c004077812 */ /* 0x000fe400078ec0ff */
[----:B------:R-:W-:Y:S02]  /*6a70*/  LOP3.LUT R6, R0, 0xfffffffe, RZ, 0xc0, !PT ;  /* 0xfffffffe00067812 */ /* 0x000fe400078ec0ff */
[----:B------:R-:W-:Y:S02]  /*6a80*/  LEA R4, P2, R14, UR4, 0x1 ;  /* 0x000000040e047c11 */ /* 0x000fe4000f8408ff */
[----:B------:R-:W-:Y:S01]  /*6a90*/  LEA R0, P3, R48, UR6, 0x1 ;  /* 0x0000000630007c11 */ /* 0x000fe2000f8608ff */
[----:B------:R-:W-:Y:S01]  /*6aa0*/  IMAD.IADD R6, R27, 0x1, -R6 ;  /* 0x000000011b067824 */ /* 0x000fe200078e0a06 */
[----:B------:R-:W-:Y:S01]  /*6ab0*/  LOP3.LUT R40, R7, 0x18, R40, 0xf8, !PT ;  /* 0x0000001807287812 */ /* 0x000fe200078ef828 */
[----:B------:R-:W-:Y:S01]  /*6ac0*/  UMOV UR4, 0xffffffff ;  /* 0xffffffff00047882 */ /* 0x000fe20000000000 */
[----:B------:R-:W-:-:S02]  /*6ad0*/  SHF.R.U32.HI R7, RZ, 0x3, R7 ;  /* 0x00000003ff077819 */ /* 0x000fc40000011607 */
[----:B------:R-:W-:Y:S02]  /*6ae0*/  LEA.HI.X R5, R14, UR5, R5, 0x1, P2 ;  /* 0x000000050e057c11 */ /* 0x000fe400090f0c05 */
[----:B------:R-:W-:Y:S02]  /*6af0*/  LEA.HI.X R3, R48, UR7, R3, 0x1, P3 ;  /* 0x0000000730037c11 */ /* 0x000fe400098f0c03 */
[----:B------:R-:W-:Y:S02]  /*6b00*/  LOP3.LUT R40, R40, R7, RZ, 0x3c, !PT ;  /* 0x0000000728287212 */ /* 0x000fe400078e3cff */
[----:B------:R-:W-:Y:S01]  /*6b10*/  SHF.L.U32 R7, R6, 0x1f, RZ ;  /* 0x0000001f06077819 */ /* 0x000fe200000006ff */
[----:B------:R-:W-:Y:S06]  /*6b20*/  BRA.DIV UR4, `(.L_x_11663) ;  /* 0x0000015204e07947 */ /* 0x000fec000b800000 */
.L_x_11912:
[----:B------:R-:W-:-:S03]  /*6b30*/  UMOV UR4, 0xffffffff ;  /* 0xffffffff00047882 */ /* 0x000fc60000000000 */
[----:B------:R-:W-:Y:S05]  /*6b40*/  BRA.DIV UR4, `(.L_x_11664) ;  /* 0x0000015604007947 */ /* 0x000fea000b800000 */
.L_x_11915:
[----:B------:R-:W-:-:S03]  /*6b50*/  UMOV UR4, 0xffffffff ;  /* 0xffffffff00047882 */ /* 0x000fc60000000000 */
[----:B------:R-:W-:Y:S05]  /*6b60*/  BRA.DIV UR4, `(.L_x_11665) ;  /* 0x0000015604207947 */ /* 0x000fea000b800000 */
.L_x_11918:
[----:B------:R-:W-:-:S03]  /*6b70*/  UMOV UR4, 0xffffffff ;  /* 0xffffffff00047882 */ /* 0x000fc60000000000 */
[----:B------:R-:W-:Y:S05]  /*6b80*/  BRA.DIV UR4, `(.L_x_11666) ;  /* 0x0000015604407947 */ /* 0x000fea000b800000 */
.L_x_11921:
[----:B------:R-:W-:-:S03]  /*6b90*/  UMOV UR4, 0xffffffff ;  /* 0xffffffff00047882 */ /* 0x000fc60000000000 */
[----:B------:R-:W-:Y:S05]  /*6ba0*/  BRA.DIV UR4, `(.L_x_11667) ;  /* 0x0000015604607947 */ /* 0x000fea000b800000 */
.L_x_11924:
[----:B------:R-:W-:-:S03]  /*6bb0*/  UMOV UR4, 0xffffffff ;  /* 0xffffffff00047882 */ /* 0x000fc60000000000 */
[----:B------:R-:W-:Y:S05]  /*6bc0*/  BRA.DIV UR4, `(.L_x_11668) ;  /* 0x0000015604807947 */ /* 0x000fea000b800000 */
.L_x_11927:
[----:B------:R-:W-:-:S03]  /*6bd0*/  UMOV UR4, 0xffffffff ;  /* 0xffffffff00047882 */ /* 0x000fc60000000000 */
[----:B------:R-:W-:Y:S05]  /*6be0*/  BRA.DIV UR4, `(.L_x_11669) ;  /* 0x0000015604a07947 */ /* 0x000fea000b800000 */
.L_x_11930:
[----:B------:R-:W-:-:S03]  /*6bf0*/  UMOV UR4, 0xffffffff ;  /* 0xffffffff00047882 */ /* 0x000fc60000000000 */
[----:B------:R-:W-:Y:S05]  /*6c00*/  BRA.DIV UR4, `(.L_x_11670) ;  /* 0x0000015604c07947 */ /* 0x000fea000b800000 */
.L_x_11933:
[----:B------:R-:W0:Y:S01]  /*6c10*/  S2R R6, SR_TID.X ;  /* 0x0000000000067919 */ /* 0x000e220000002100 */
[----:B------:R-:W1:Y:S01]  /*6c20*/  SYNCS.PHASECHK.TRANS64.TRYWAIT P2, [R2+URZ+0x16800], R7 ;  /* 0x01680007020075a7 */ /* 0x000e62000804017f */
[----:B-----5:R-:W-:Y:S01]  /*6c30*/  IMAD.MOV.U32 R3, RZ, RZ, R45 ;  /* 0x000000ffff037224 */ /* 0x020fe200078e002d */
[----:B------:R-:W-:Y:S01]  /*6c40*/  LOP3.LUT P3, RZ, R32, 0x4, RZ, 0xc0, !PT ;  /* 0x0000000420ff7812 */ /* 0x000fe2000786c0ff */
        /* <DEDUP_REMOVED lines=14> */
[----:B------:R-:W-:-:S04]  /*6d30*/  PRMT R27, R0, 0x7610, R27 ;  /* 0x00007610001b7816 */ /* 0x000fc8000000001b */
[----:B------:R-:W-:Y:S01]  /*6d40*/  PRMT R50, R50, 0x5410, R5 ;  /* 0x0000541032327816 */ /* 0x000fe20000000005 */
[----:B------:R-:W-:Y:S02]  /*6d50*/  IMAD.MOV.U32 R5, RZ, RZ, R21 ;  /* 0x000000ffff057224 */ /* 0x000fe400078e0015 */
[----:B0-----:R-:W-:-:S05]  /*6d60*/  VIADD R10, R6, 0xffffff80 ;  /* 0xffffff80060a7836 */ /* 0x001fca0000000000 */
[----:B------:R-:W-:-:S04]  /*6d70*/  SHF.R.S32.HI R6, RZ, 0x1f, R10 ;  /* 0x0000001fff067819 */ /* 0x000fc8000001140a */
[----:B------:R-:W-:Y:S01]  /*6d80*/  LEA.HI R6, R6, R10, RZ, 0x5 ;  /* 0x0000000a06067211 */ /* 0x000fe200078f28ff */
[----:B------:R-:W-:-:S03]  /*6d90*/  IMAD.MOV.U32 R10, RZ, RZ, R31 ;  /* 0x000000ffff0a7224 */ /* 0x000fc600078e001f */
[----:B------:R-:W-:Y:S02]  /*6da0*/  SHF.R.S32.HI R6, RZ, 0x5, R6 ;  /* 0x00000005ff067819 */ /* 0x000fe40000011406 */
[----:B------:R-:W-:-:S03]  /*6db0*/  PRMT R12, R12, 0x5410, R10 ;  /* 0x000054100c0c7816 */ /* 0x000fc6000000000a */
[----:B------:R-:W-:Y:S01]  /*6dc0*/  IMAD R3, R6, 0x200, R40 ;  /* 0x0000020006037824 */ /* 0x000fe200078e0228 */
[----:B------:R-:W-:Y:S01]  /*6dd0*/  PRMT R12, R11, 0x7610, R12 ;  /* 0x000076100b0c7816 */ /* 0x000fe2000000000c */
[----:B------:R-:W-:Y:S02]  /*6de0*/  IMAD.MOV.U32 R6, RZ, RZ, R30 ;  /* 0x000000ffff067224 */ /* 0x000fe400078e001e */
[----:B------:R-:W-:-:S03]  /*6df0*/  IMAD R3, R3, 0x2, R2 ;  /* 0x0000000203037824 */ /* 0x000fc600078e0202 */
[----:B------:R-:W-:Y:S01]  /*6e00*/  PRMT R51, R6, 0x7610, R51 ;  /* 0x0000761006337816 */ /* 0x000fe20000000033 */
[C---:B------:R-:W-:Y:S02]  /*6e10*/  VIADD R4, R3.reuse, 0x8400 ;  /* 0x0000840003047836 */ /* 0x040fe40000000000 */
[----:B------:R-:W-:Y:S02]  /*6e20*/  VIADD R0, R3, 0x8440 ;  /* 0x0000844003007836 */ /* 0x000fe40000000000 */
[----:B------:R-:W-:Y:S02]  /*6e30*/  @P3 VIADD R0, R4, 0xffffffc0 ;  /* 0xffffffc004003836 */ /* 0x000fe40000000000 */
[----:B------:R-:W-:Y:S02]  /*6e40*/  IMAD.MOV.U32 R4, RZ, RZ, R20 ;  /* 0x000000ffff047224 */ /* 0x000fe400078e0014 */
[----:B------:R-:W-:-:S03]  /*6e50*/  IMAD.MOV.U32 R6, RZ, RZ, R42 ;  /* 0x000000ffff067224 */ /* 0x000fc600078e002a */
[----:B------:R-:W-:Y:S01]  /*6e60*/  PRMT R10, R4, 0x5410, R5 ;  /* 0x00005410040a7816 */ /* 0x000fe20000000005 */
[----:B------:R-:W-:Y:S01]  /*6e70*/  IMAD.MOV.U32 R4, RZ, RZ, R8 ;  /* 0x000000ffff047224 */ /* 0x000fe200078e0008 */
[----:B------:R-:W-:Y:S01]  /*6e80*/  PRMT R51, R51, 0x5410, R6 ;  /* 0x0000541033337816 */ /* 0x000fe20000000006 */
[----:B------:R-:W-:Y:S01]  /*6e90*/  IMAD.MOV.U32 R5, RZ, RZ, R9 ;  /* 0x000000ffff057224 */ /* 0x000fe200078e0009 */
[----:B-1----:R-:W-:Y:S06]  /*6ea0*/  @!P2 BRA `(.L_x_11672) ;  /* 0x000001540040a947 */ /* 0x002fec0003800000 */
.L_x_11934:
[----:B------:R-:W-:Y:S05]  /*6eb0*/  BSYNC B1 ;  /* 0x0000000000017941 */ /* 0x000fea0003800000 */
.L_x_11671:
[----:B------:R-:W-:Y:S01]  /*6ec0*/  BSSY B1, `(.L_x_11673) ;  /* 0x000005f000017945 */ /* 0x000fe20003800000 */
[----:B------:R-:W-:-:S03]  /*6ed0*/  PRMT R11, R4, 0x5410, R5 ;  /* 0x00005410040b7816 */ /* 0x000fc60000000005 */
[----:B------:R-:W-:Y:S05]  /*6ee0*/  @P0 BRA `(.L_x_11674) ;  /* 0x0000000400700947 */ /* 0x000fea0003800000 */
[----:B------:R-:W1:Y:S01]  /*6ef0*/  LDC R5, c[0x0][0x3d4] ;  /* 0x0000f500ff057b82 */ /* 0x000e620000000800 */
[C---:B------:R-:W-:Y:S01]  /*6f00*/  VIADD R4, R28.reuse, 0x10 ;  /* 0x000000101c047836 */ /* 0x040fe20000000000 */
[----:B------:R-:W-:Y:S01]  /*6f10*/  BSSY B2, `(.L_x_11675) ;  /* 0x000002e000027945 */ /* 0x000fe20003800000 */
[----:B-1----:R-:W-:-:S03]  /*6f20*/  ISETP.GE.AND P0, PT, R28, R5, PT ;  /* 0x000000051c00720c */ /* 0x002fc60003f06270 */
[----:B------:R-:W-:-:S10]  /*6f30*/  ISETP.GE.AND P2, PT, R4, R5, PT ;  /* 0x000000050400720c */ /* 0x000fd40003f46270 */
[----:B------:R-:W-:Y:S05]  /*6f40*/  @P0 BRA `(.L_x_11676) ;  /* 0x0000000000a80947 */ /* 0x000fea0003800000 */
[----:B0-----:R-:W0:Y:S01]  /*6f50*/  LDS.128 R4, [R3+0x8400] ;  /* 0x0084000003047984 */ /* 0x001e220000000c00 */
        /* <DEDUP_REMOVED lines=18> */
[----:B------:R-:W-:Y:S01]  /*7080*/  FFMA.FTZ R35, R15, R34, R23 ;  /* 0x000000220f237223 */ /* 0x000fe20000010017 */
[-C--:B------:R-:W-:Y:S01]  /*7090*/  FMUL.FTZ R32, R4, R27.reuse ;  /* 0x0000001b04207220 */ /* 0x080fe20000410000 */
[C---:B------:R-:W-:Y:S01]  /*70a0*/  FFMA.FTZ R40, R7.reuse, R27, -R40 ;  /* 0x0000001b07287223 */ /* 0x040fe20000010828 */
[----:B------:R-:W-:Y:S02]  /*70b0*/  HADD2.F32 R6, -RZ, R5.H0_H0 ;  /* 0x20000005ff067230 */ /* 0x000fe40000004100 */
[----:B------:R-:W-:Y:S02]  /*70c0*/  HADD2.F32 R27, -RZ, R48.H0_H0 ;  /* 0x20000030ff1b7230 */ /* 0x000fe40000004100 */
[----:B------:R-:W-:Y:S01]  /*70d0*/  FFMA.FTZ R33, R7, R33, R32 ;  /* 0x0000002107217223 */ /* 0x000fe20000010020 */
[----:B------:R-:W-:Y:S02]  /*70e0*/  HADD2.F32 R15, -RZ, R49.H1_H1 ;  /* 0x30000031ff0f7230 */ /* 0x000fe40000004100 */
        /* <DEDUP_REMOVED lines=8> */
[-C--:B------:R-:W-:Y:S02]  /*7170*/  FMUL.FTZ R14, R5, R4.reuse ;  /* 0x00000004050e7220 */ /* 0x080fe40000410000 */
[C---:B------:R-:W-:Y:S01]  /*7180*/  FFMA.FTZ R5, R6.reuse, R4, -R7 ;  /* 0x0000000406057223 */ /* 0x040fe20000010807 */
[----:B------:R-:W-:Y:S01]  /*7190*/  F2FP.F16.F32.PACK_AB R7, R35, R44 ;  /* 0x0000002c2307723e */ /* 0x000fe200000000ff */
[----:B------:R-:W-:Y:S01]  /*71a0*/  FFMA.FTZ R14, R6, R23, R14 ;  /* 0x00000017060e7223 */ /* 0x000fe2000001000e */
[----:B------:R-:W-:-:S02]  /*71b0*/  F2FP.F16.F32.PACK_AB R6, R13, R32 ;  /* 0x000000200d06723e */ /* 0x000fc400000000ff */
[----:B------:R-:W-:Y:S02]  /*71c0*/  F2FP.F16.F32.PACK_AB R4, R33, R40 ;  /* 0x000000282104723e */ /* 0x000fe400000000ff */
[----:B------:R-:W-:-:S05]  /*71d0*/  F2FP.F16.F32.PACK_AB R5, R14, R5 ;  /* 0x000000050e05723e */ /* 0x000fca00000000ff */
[----:B------:R1:W-:Y:S02]  /*71e0*/  STS.128 [R3+0x8400], R4 ;  /* 0x0084000403007388 */ /* 0x0003e40000000c00 */
.L_x_11676:
[----:B------:R-:W-:Y:S05]  /*71f0*/  BSYNC B2 ;  /* 0x0000000000027941 */ /* 0x000fea0003800000 */
.L_x_11675:
[----:B------:R-:W-:Y:S05]  /*7200*/  @P2 BRA `(.L_x_11674) ;  /* 0x0000000000a82947 */ /* 0x000fea0003800000 */
[----:B01----:R-:W0:Y:S01]  /*7210*/  LDS.128 R4, [R0] ;  /* 0x0000000000047984 */ /* 0x003e220000000c00 */
        /* <DEDUP_REMOVED lines=40> */
[----:B------:R2:W-:Y:S02]  /*74a0*/  STS.128 [R0], R4 ;  /* 0x0000000400007388 */ /* 0x0005e40000000c00 */
.L_x_11674:
[----:B------:R-:W-:Y:S05]  /*74b0*/  BSYNC B1 ;  /* 0x0000000000017941 */ /* 0x000fea0003800000 */
.L_x_11673:
[----:B------:R-:W-:Y:S05]  /*74c0*/  @P1 BRA `(.L_x_11677) ;  /* 0x0000001800941947 */ /* 0x000fea0003800000 */
[----:B-12---:R-:W1:Y:S01]  /*74d0*/  LDC R5, c[0x0][0x3d4] ;  /* 0x0000f500ff057b82 */ /* 0x006e620000000800 */
[C---:B------:R-:W-:Y:S01]  /*74e0*/  VIADD R4, R28.reuse, 0x10 ;  /* 0x000000101c047836 */ /* 0x040fe20000000000 */
[----:B------:R-:W-:Y:S01]  /*74f0*/  BSSY B1, `(.L_x_11678) ;  /* 0x000002e000017945 */ /* 0x000fe20003800000 */
[----:B-1----:R-:W-:-:S03]  /*7500*/  ISETP.GE.AND P0, PT, R28, R5, PT ;  /* 0x000000051c00720c */ /* 0x002fc60003f06270 */
[----:B------:R-:W-:-:S10]  /*7510*/  ISETP.GE.AND P1, PT, R4, R5, PT ;  /* 0x000000050400720c */ /* 0x000fd40003f26270 */
[----:B------:R-:W-:Y:S05]  /*7520*/  @P0 BRA `(.L_x_11679) ;  /* 0x0000000000a80947 */ /* 0x000fea0003800000 */
[----:B0-----:R-:W0:Y:S01]  /*7530*/  LDS.128 R4, [R3+0xb400] ;  /* 0x00b4000003047984 */ /* 0x001e220000000c00 */
[--C-:B------:R-:W-:Y:S01]  /*7540*/  SHF.R.U64 R33, R30, 0x10, R31.reuse ;  /* 0x000000101e217819 */ /* 0x100fe2000000121f */
[--C-:B------:R-:W-:Y:S01]  /*7550*/  HADD2.F32 R27, -RZ, R51.reuse.H1_H1 ;  /* 0x30000033ff1b7230 */ /* 0x100fe20000004100 */
[----:B------:R-:W-:Y:S01]  /*7560*/  SHF.R.U32.HI R30, RZ, 0x10, R31 ;  /* 0x00000010ff1e7819 */ /* 0x000fe2000001161f */
[----:B------:R-:W-:Y:S01]  /*7570*/  HADD2.F32 R29, -RZ, R51.H0_H0 ;  /* 0x20000033ff1d7230 */ /* 0x000fe20000004100 */
[--C-:B------:R-:W-:Y:S02]  /*7580*/  SHF.R.U32.HI R28, RZ, 0x10, R43.reuse ;  /* 0x00000010ff1c7819 */ /* 0x100fe4000001162b */
[----:B------:R-:W-:Y:S01]  /*7590*/  SHF.R.U64 R35, R42, 0x10, R43 ;  /* 0x000000102a237819 */ /* 0x000fe2000000122b */
[----:B------:R-:W-:Y:S02]  /*75a0*/  HADD2.F32 R30, -RZ, R30.H0_H0 ;  /* 0x2000001eff1e7230 */ /* 0x000fe40000004100 */
[----:B------:R-:W-:-:S02]  /*75b0*/  HADD2.F32 R28, -RZ, R28.H0_H0 ;  /* 0x2000001cff1c7230 */ /* 0x000fc40000004100 */
[--C-:B0-----:R-:W-:Y:S02]  /*75c0*/  HADD2.F32 R23, -RZ, R7.reuse.H1_H1 ;  /* 0x30000007ff177230 */ /* 0x101fe40000004100 */
[----:B------:R-:W-:Y:S02]  /*75d0*/  HADD2.F32 R15, -RZ, R7.H0_H0 ;  /* 0x20000007ff0f7230 */ /* 0x000fe40000004100 */
[--C-:B------:R-:W-:Y:S02]  /*75e0*/  HADD2.F32 R7, -RZ, R4.reuse.H0_H0 ;  /* 0x20000004ff077230 */ /* 0x100fe40000004100 */
[C---:B------:R-:W-:Y:S01]  /*75f0*/  FMUL.FTZ R34, R23.reuse, R30 ;  /* 0x0000001e17227220 */ /* 0x040fe20000410000 */
[----:B------:R-:W-:Y:S01]  /*7600*/  FMUL.FTZ R23, R23, R28 ;  /* 0x0000001c17177220 */ /* 0x000fe20000410000 */
[----:B------:R-:W-:Y:S02]  /*7610*/  HADD2.F32 R4, -RZ, R4.H1_H1 ;  /* 0x30000004ff047230 */ /* 0x000fe40000004100 */
[----:B------:R-:W-:-:S02]  /*7620*/  HADD2.F32 R13, -RZ, R6.H0_H0 ;  /* 0x20000006ff0d7230 */ /* 0x000fc40000004100 */
[C---:B------:R-:W-:Y:S01]  /*7630*/  FFMA.FTZ R31, R15.reuse, R30, R23 ;  /* 0x0000001e0f1f7223 */ /* 0x040fe20000010017 */
[----:B------:R-:W-:Y:S02]  /*7640*/  HADD2.F32 R14, -RZ, R6.H1_H1 ;  /* 0x30000006ff0e7230 */ /* 0x000fe40000004100 */
[----:B------:R-:W-:Y:S01]  /*7650*/  FFMA.FTZ R34, R15, R28, -R34 ;  /* 0x0000001c0f227223 */ /* 0x000fe20000010822 */
[--C-:B------:R-:W-:Y:S02]  /*7660*/  HADD2.F32 R23, -RZ, R12.reuse.H1_H1 ;  /* 0x3000000cff177230 */ /* 0x100fe40000004100 */
[C---:B------:R-:W-:Y:S01]  /*7670*/  FMUL.FTZ R32, R4.reuse, R29 ;  /* 0x0000001d04207220 */ /* 0x040fe20000410000 */
[----:B------:R-:W-:Y:S02]  /*7680*/  HADD2.F32 R6, -RZ, R5.H0_H0 ;  /* 0x20000005ff067230 */ /* 0x000fe40000004100 */
[----:B------:R-:W-:Y:S01]  /*7690*/  FMUL.FTZ R28, R4, R27 ;  /* 0x0000001b041c7220 */ /* 0x000fe20000410000 */
[----:B------:R-:W-:-:S02]  /*76a0*/  HADD2.F32 R12, -RZ, R12.H0_H0 ;  /* 0x2000000cff0c7230 */ /* 0x000fc40000004100 */
        /* <DEDUP_REMOVED lines=18> */
.L_x_11679:
[----:B------:R-:W-:Y:S05]  /*77d0*/  BSYNC B1 ;  /* 0x0000000000017941 */ /* 0x000fea0003800000 */
.L_x_11678:
[----:B------:R-:W-:Y:S05]  /*77e0*/  @P1 BRA `(.L_x_11677) ;  /* 0x0000001400cc1947 */ /* 0x000fea0003800000 */
[----:B01----:R-:W0:Y:S01]  /*77f0*/  LDS.128 R4, [R0+0x3000] ;  /* 0x0030000000047984 */ /* 0x003e220000000c00 */
        /* <DEDUP_REMOVED lines=42> */
.L_x_11658:
[----:B------:R-:W0:Y:S01]  /*7aa0*/  LDC R21, c[0x0][0x3d4] ;  /* 0x0000f500ff157b82 */ /* 0x000e220000000800 */
[----:B------:R-:W-:Y:S01]  /*7ab0*/  VIADD R0, R17, 0x60 ;  /* 0x0000006011007836 */ /* 0x000fe20000000000 */
[----:B------:R-:W2:Y:S01]  /*7ac0*/  LDL R52, [R1+0x4] ;  /* 0x0000040001347983 */ /* 0x000ea20000100800 */
[----:B------:R-:W-:Y:S01]  /*7ad0*/  ULDC.64 UR4, c[0x0][0x3c8] ;  /* 0x0000f20000047ab9 */ /* 0x000fe20000000a00 */
[----:B------:R-:W-:Y:S02]  /*7ae0*/  ULDC.64 UR6, c[0x0][0x3e0] ;  /* 0x0000f80000067ab9 */ /* 0x000fe40000000a00 */
[----:B------:R-:W3:Y:S01]  /*7af0*/  LDL R50, [R1+0x38] ;  /* 0x0000380001327983 */ /* 0x000ee20000100800 */
[----:B0-----:R-:W-:-:S04]  /*7b00*/  ISETP.GE.AND P0, PT, R40, R21, PT ;  /* 0x000000152800720c */ /* 0x001fc80003f06270 */
[-C--:B------:R-:W-:Y:S02]  /*7b10*/  ISETP.GE.OR P1, PT, R0, R14.reuse, P0 ;  /* 0x0000000e0000720c */ /* 0x080fe40000726670 */
[----:B------:R-:W-:-:S11]  /*7b20*/  ISETP.GE.OR P0, PT, R17, R14, P0 ;  /* 0x0000000e1100720c */ /* 0x000fd60000706670 */
[----:B------:R-:W0:Y:S08]  /*7b30*/  @!P1 LDC.64 R28, c[0x0][0x3c8] ;  /* 0x0000f200ff1c9b82 */ /* 0x000e300000000a00 */
[----:B------:R-:W1:Y:S01]  /*7b40*/  @!P1 LDC.64 R48, c[0x0][0x3e0] ;  /* 0x0000f800ff309b82 */ /* 0x000e620000000a00 */
[----:B------:R-:W-:Y:S02]  /*7b50*/  @!P1 IMAD.MOV.U32 R7, RZ, RZ, R55 ;  /* 0x000000ffff079224 */ /* 0x000fe400078e0037 */
[----:B------:R-:W-:-:S02]  /*7b60*/  @!P1 IMAD.MOV.U32 R8, RZ, RZ, R4 ;  /* 0x000000ffff089224 */ /* 0x000fc400078e0004 */
[----:B------:R-:W-:Y:S01]  /*7b70*/  @!P1 IMAD.MOV.U32 R9, RZ, RZ, R57 ;  /* 0x000000ffff099224 */ /* 0x000fe200078e0039 */
[----:B------:R-:W-:Y:S02]  /*7b80*/  @!P0 IADD3 R14, P3, R31, R6, RZ ;  /* 0x000000061f0e8210 */ /* 0x000fe40007f7e0ff */
[----:B------:R-:W-:Y:S01]  /*7b90*/  @!P0 IADD3 R15, P2, R39, R4, RZ ;  /* 0x00000004270f8210 */ /* 0x000fe20007f5e0ff */
[----:B------:R-:W-:-:S04]  /*7ba0*/  @!P1 IMAD.WIDE.U32 R4, R10, 0x60, R6 ;  /* 0x000000600a049825 */ /* 0x000fc800078e0006 */
[----:B------:R-:W-:Y:S01]  /*7bb0*/  @!P1 IMAD.WIDE.U32 R6, R12, 0x60, R8 ;  /* 0x000000600c069825 */ /* 0x000fe200078e0008 */
[----:B------:R-:W-:-:S03]  /*7bc0*/  @!P1 IADD3 R3, P4, R31, R4, RZ ;  /* 0x000000041f039210 */ /* 0x000fc60007f9e0ff */
[----:B------:R-:W-:Y:S02]  /*7bd0*/  @!P1 IMAD R20, R11, 0x60, RZ ;  /* 0x000000600b149824 */ /* 0x000fe400078e02ff */
[----:B------:R-:W-:Y:S01]  /*7be0*/  @!P0 IMAD.X R9, R55, 0x1, R37, P3 ;  /* 0x0000000137098824 */ /* 0x000fe200018e0625 */
[C---:B------:R-:W-:Y:S01]  /*7bf0*/  @!P0 LEA R8, P3, R14.reuse, UR4, 0x1 ;  /* 0x000000040e088c11 */ /* 0x040fe2000f8608ff */
[----:B------:R-:W-:Y:S01]  /*7c00*/  @!P1 IMAD R30, R13, 0x60, RZ ;  /* 0x000000600d1e9824 */ /* 0x000fe200078e02ff */
[----:B------:R-:W-:Y:S02]  /*7c10*/  @!P1 IADD3 R0, P5, R39, R6, RZ ;  /* 0x0000000627009210 */ /* 0x000fe40007fbe0ff */
[----:B------:R-:W-:Y:S02]  /*7c20*/  @!P0 LEA.HI.X R9, R14, UR5, R9, 0x1, P3 ;  /* 0x000000050e098c11 */ /* 0x000fe400098f0c09 */
[----:B------:R-:W-:Y:S02]  /*7c30*/  @!P1 IADD3.X R4, R37, R20, R5, P4, !PT ;  /* 0x0000001425049210 */ /* 0x000fe400027fe405 */
[----:B------:R-:W-:-:S02]  /*7c40*/  @!P1 IADD3.X R6, R47, R30, R7, P5, !PT ;  /* 0x0000001e2f069210 */ /* 0x000fc40002ffe407 */
[----:B0-----:R-:W-:Y:S02]  /*7c50*/  @!P1 LEA R46, P3, R3, R28, 0x1 ;  /* 0x0000001c032e9211 */ /* 0x001fe400078608ff */
[C---:B-1----:R-:W-:Y:S01]  /*7c60*/  @!P1 LEA R48, P4, R0.reuse, R48, 0x1 ;  /* 0x0000003000309211 */ /* 0x042fe200078808ff */
[----:B------:R-:W-:Y:S01]  /*7c70*/  @!P0 IMAD.X R20, R57, 0x1, R47, P2 ;  /* 0x0000000139148824 */ /* 0x000fe200010e062f */
[----:B------:R-:W-:Y:S02]  /*7c80*/  @!P1 LEA.HI.X R47, R3, R29, R4, 0x1, P3 ;  /* 0x0000001d032f9211 */ /* 0x000fe400018f0c04 */
[----:B------:R-:W-:Y:S02]  /*7c90*/  CS2R R28, SRZ ;  /* 0x00000000001c7805 */ /* 0x000fe4000001ff00 */
[----:B------:R-:W-:Y:S02]  /*7ca0*/  @!P1 LEA.HI.X R49, R0, R49, R6, 0x1, P4 ;  /* 0x0000003100319211 */ /* 0x000fe400020f0c06 */
[----:B------:R-:W-:-:S02]  /*7cb0*/  CS2R R30, SRZ ;  /* 0x00000000001e7805 */ /* 0x000fc4000001ff00 */
[----:B------:R-:W-:Y:S02]  /*7cc0*/  CS2R R4, SRZ ;  /* 0x0000000000047805 */ /* 0x000fe4000001ff00 */
[----:B------:R-:W-:Y:S01]  /*7cd0*/  CS2R R6, SRZ ;  /* 0x0000000000067805 */ /* 0x000fe2000001ff00 */
[----:B------:R-:W0:Y:S01]  /*7ce0*/  LDC R0, c[0x0][0x428] ;  /* 0x00010a00ff007b82 */ /* 0x000e220000000800 */
[----:B------:R-:W5:Y:S04]  /*7cf0*/  @!P1 LDG.E.128 R28, desc[UR38][R46.64] ;  /* 0x000000262e1c9981 */ /* 0x000f68000c1e1d00 */
[----:B------:R-:W5:Y:S01]  /*7d00*/  @!P1 LDG.E.128 R4, desc[UR38][R48.64] ;  /* 0x0000002630049981 */ /* 0x000f62000c1e1d00 */
[----:B------:R-:W1:Y:S01]  /*7d10*/  S2R R51, SR_TID.X ;  /* 0x0000000000337919 */ /* 0x000e620000002100 */
[----:B------:R-:W-:-:S04]  /*7d20*/  @!P0 LEA R14, P2, R15, UR6, 0x1 ;  /* 0x000000060f0e8c11 */ /* 0x000fc8000f8408ff */
[----:B------:R-:W-:Y:S02]  /*7d30*/  @!P0 LEA.HI.X R15, R15, UR7, R20, 0x1, P2 ;  /* 0x000000070f0f8c11 */ /* 0x000fe400090f0c14 */
[----:B0-----:R-:W-:Y:S02]  /*7d40*/  ISETP.NE.AND P2, PT, R0, 0x1, PT ;  /* 0x000000010000780c */ /* 0x001fe40003f45270 */
[----:B------:R-:W-:Y:S02]  /*7d50*/  CS2R R36, SRZ ;  /* 0x0000000000247805 */ /* 0x000fe4000001ff00 */
[----:B------:R-:W-:-:S06]  /*7d60*/  CS2R R38, SRZ ;  /* 0x0000000000267805 */ /* 0x000fcc000001ff00 */
[----:B------:R0:W5:Y:S03]  /*7d70*/  @!P0 LDG.E.128 R36, desc[UR38][R8.64] ;  /* 0x0000002608248981 */ /* 0x000166000c1e1d00 */
[----:B------:R-:W4:Y:S01]  /*7d80*/  @P2 LDC R0, c[0x0][0x42c] ;  /* 0x00010b00ff002b82 */ /* 0x000f220000000800 */
[----:B-1----:R-:W-:-:S07]  /*7d90*/  VIADD R53, R51, 0xffffff80 ;  /* 0xffffff8033357836 */ /* 0x002fce0000000000 */
[----:B0-----:R-:W0:Y:S01]  /*7da0*/  @P2 LDC R9, c[0x0][0x430] ;  /* 0x00010c00ff092b82 */ /* 0x001e220000000800 */
[----:B------:R-:W-:-:S04]  /*7db0*/  SHF.R.S32.HI R51, RZ, 0x1f, R53 ;  /* 0x0000001fff337819 */ /* 0x000fc80000011435 */
[----:B------:R-:W-:-:S04]  /*7dc0*/  LEA.HI R51, R51, R53, RZ, 0x2 ;  /* 0x0000003533337211 */ /* 0x000fc800078f10ff */
[----:B------:R-:W-:-:S05]  /*7dd0*/  LOP3.LUT R51, R51, 0xfffffffc, RZ, 0xc0, !PT ;  /* 0xfffffffc33337812 */ /* 0x000fca00078ec0ff */
[----:B------:R-:W-:Y:S01]  /*7de0*/  IMAD.IADD R51, R53, 0x1, -R51 ;  /* 0x0000000135337824 */ /* 0x000fe200078e0a33 */
[----:B------:R-:W-:Y:S02]  /*7df0*/  CS2R R32, SRZ ;  /* 0x0000000000207805 */ /* 0x000fe4000001ff00 */
[----:B------:R-:W-:Y:S01]  /*7e00*/  CS2R R34, SRZ ;  /* 0x0000000000227805 */ /* 0x000fe2000001ff00 */
[----:B------:R-:W-:-:S05]  /*7e10*/  IMAD.MOV.U32 R43, RZ, RZ, R23 ;  /* 0x000000ffff2b7224 */ /* 0x000fca00078e0017 */
[----:B------:R1:W5:Y:S02]  /*7e20*/  @!P0 LDG.E.128 R32, desc[UR38][R14.64] ;  /* 0x000000260e208981 */ /* 0x000364000c1e1d00 */
[----:B-1----:R-:W-:Y:S02]  /*7e30*/  IMAD.MOV.U32 R14, RZ, RZ, R44 ;  /* 0x000000ffff0e7224 */ /* 0x002fe400078e002c */
[----:B------:R-:W-:Y:S02]  /*7e40*/  IMAD.MOV.U32 R15, RZ, RZ, R27 ;  /* 0x000000ffff0f7224 */ /* 0x000fe400078e001b */
[----:B--2---:R-:W-:-:S04]  /*7e50*/  IMAD R3, R52, 0xc0, R17 ;  /* 0x000000c034037824 */ /* 0x004fc800078e0211 */
[----:B------:R-:W-:-:S04]  /*7e60*/  IMAD R3, R51, 0x60, R3 ;  /* 0x0000006033037824 */ /* 0x000fc800078e0203 */
[----:B----4-:R-:W-:-:S05]  /*7e70*/  @P2 IMAD.HI.U32 R0, R3, R0, RZ ;  /* 0x0000000003002227 */ /* 0x010fca00078e00ff */
[----:B0-----:R-:W-:-:S04]  /*7e80*/  @P2 SHF.R.U32.HI R3, RZ, R9, R0 ;  /* 0x00000009ff032219 */ /* 0x001fc80000011600 */
[----:B------:R-:W-:Y:S01]  /*7e90*/  SHF.R.S32.HI R9, RZ, 0x1f, R3 ;  /* 0x0000001fff097819 */ /* 0x000fe20000011403 */
[----:B------:R-:W-:-:S04]  /*7ea0*/  IMAD.WIDE.U32 R14, R3, R10, R14 ;  /* 0x0000000a030e7225 */ /* 0x000fc800078e000e */
[C---:B------:R-:W-:Y:S02]  /*7eb0*/  IMAD R0, R9.reuse, R10, RZ ;  /* 0x0000000a09007224 */ /* 0x040fe400078e02ff */
[-C--:B------:R-:W-:Y:S02]  /*7ec0*/  IMAD R8, R9, R12.reuse, RZ ;  /* 0x0000000c09087224 */ /* 0x080fe400078e02ff */
[----:B------:R-:W-:-:S04]  /*7ed0*/  IMAD.WIDE.U32 R42, R3, R12, R42 ;  /* 0x0000000c032a7225 */ /* 0x000fc800078e002a */
[C---:B------:R-:W-:Y:S02]  /*7ee0*/  IMAD R9, R3.reuse, R11, R0 ;  /* 0x0000000b03097224 */ /* 0x040fe400078e0200 */
[----:B------:R-:W-:Y:S01]  /*7ef0*/  IMAD R3, R3, R13, R8 ;  /* 0x0000000d03037224 */ /* 0x000fe200078e0208 */
[----:B------:R-:W-:Y:S01]  /*7f00*/  LEA R8, P2, R14, UR4, 0x1 ;  /* 0x000000040e087c11 */ /* 0x000fe2000f8408ff */
[----:B------:R-:W-:Y:S01]  /*7f10*/  IMAD.IADD R9, R15, 0x1, R9 ;  /* 0x000000010f097824 */ /* 0x000fe200078e0209 */
[----:B------:R-:W-:Y:S01]  /*7f20*/  LEA R0, P3, R42, UR6, 0x1 ;  /* 0x000000062a007c11 */ /* 0x000fe2000f8608ff */
[----:B------:R-:W-:Y:S01]  /*7f30*/  IMAD.IADD R3, R43, 0x1, R3 ;  /* 0x000000012b037824 */ /* 0x000fe200078e0203 */
[----:B------:R-:W-:Y:S02]  /*7f40*/  UMOV UR4, 0xffffffff ;  /* 0xffffffff00047882 */ /* 0x000fe40000000000 */
[----:B------:R-:W-:Y:S02]  /*7f50*/  LEA.HI.X R9, R14, UR5, R9, 0x1, P2 ;  /* 0x000000050e097c11 */ /* 0x000fe400090f0c09 */
[----:B------:R-:W-:-:S02]  /*7f60*/  LEA.HI.X R3, R42, UR7, R3, 0x1, P3 ;  /* 0x000000072a037c11 */ /* 0x000fc400098f0c03 */
[----:B---3--:R-:W-:Y:S01]  /*7f70*/  LEA.HI R10, R50, R50, RZ, 0x1 ;  /* 0x00000032320a7211 */ /* 0x008fe200078f08ff */
[----:B------:R-:W-:Y:S06]  /*7f80*/  BRA.DIV UR4, `(.L_x_11680) ;  /* 0x00000146041c7947 */ /* 0x000fec000b800000 */
.L_x_11937:
[----:B------:R-:W-:-:S03]  /*7f90*/  UMOV UR4, 0xffffffff ;  /* 0xffffffff00047882 */ /* 0x000fc60000000000 */
[----:B------:R-:W-:Y:S05]  /*7fa0*/  BRA.DIV UR4, `(.L_x_11681) ;  /* 0x00000146043c7947 */ /* 0x000fea000b800000 */
.L_x_11940:
[----:B------:R-:W-:-:S03]  /*7fb0*/  UMOV UR4, 0xffffffff ;  /* 0xffffffff00047882 */ /* 0x000fc60000000000 */
[----:B------:R-:W-:Y:S05]  /*7fc0*/  BRA.DIV UR4, `(.L_x_11682) ;  /* 0x00000146045c7947 */ /* 0x000fea000b800000 */
.L_x_11943:
[----:B------:R-:W-:-:S03]  /*7fd0*/  UMOV UR4, 0xffffffff ;  /* 0xffffffff00047882 */ /* 0x000fc60000000000 */
[----:B------:R-:W-:Y:S05]  /*7fe0*/  BRA.DIV UR4, `(.L_x_11683) ;  /* 0x00000146047c7947 */ /* 0x000fea000b800000 */
.L_x_11946:
[----:B------:R-:W-:-:S03]  /*7ff0*/  UMOV UR4, 0xffffffff ;  /* 0xffffffff00047882 */ /* 0x000fc60000000000 */
[----:B------:R-:W-:Y:S05]  /*8000*/  BRA.DIV UR4, `(.L_x_11684) ;  /* 0x00000146049c7947 */ /* 0x000fea000b800000 */
.L_x_11949:
[----:B------:R-:W-:Y:S01]  /*8010*/  UMOV UR4, 0xffffffff ;  /* 0xffffffff00047882 */ /* 0x000fe20000000000 */
[----:B------:R-:W-:Y:S02]  /*8020*/  LOP3.LUT R10, R10, 0xfffffffe, RZ, 0xc0, !PT ;  /* 0xfffffffe0a0a7812 */ /* 0x000fe400078ec0ff */
[----:B------:R-:W-:Y:S05]  /*8030*/  BRA.DIV UR4, `(.L_x_11685) ;  /* 0x0000014604b87947 */ /* 0x000fea000b800000 */
.L_x_11952:
[----:B------:R-:W-:Y:S01]  /*8040*/  UMOV UR4, 0xffffffff ;  /* 0xffffffff00047882 */ /* 0x000fe20000000000 */
[----:B------:R-:W-:Y:S02]  /*8050*/  IMAD.IADD R9, R50, 0x1, -R10 ;  /* 0x0000000132097824 */ /* 0x000fe400078e0a0a */
[----:B------:R-:W-:Y:S05]  /*8060*/  BRA.DIV UR4, `(.L_x_11686) ;  /* 0x0000014604d47947 */ /* 0x000fea000b800000 */
.L_x_11955:
[----:B------:R-:W-:Y:S01]  /*8070*/  UMOV UR4, 0xffffffff ;  /* 0xffffffff00047882 */ /* 0x000fe20000000000 */
[----:B------:R-:W-:Y:S02]  /*8080*/  SHF.L.U32 R9, R9, 0x1f, RZ ;  /* 0x0000001f09097819 */ /* 0x000fe400000006ff */
[----:B------:R-:W-:Y:S05]  /*8090*/  BRA.DIV UR4, `(.L_x_11687) ;  /* 0x0000014604f07947 */ /* 0x000fea000b800000 */
.L_x_11958:
[----:B------:R-:W0:Y:S01]  /*80a0*/  SYNCS.PHASECHK.TRANS64.TRYWAIT P2, [R2+URZ+0x16800], R9 ;  /* 0x01680009020075a7 */ /* 0x000e22000804017f */
[----:B-----5:R-:W-:Y:S01]  /*80b0*/  IMAD.MOV.U32 R3, RZ, RZ, R37 ;  /* 0x000000ffff037224 */ /* 0x020fe200078e0025 */
[----:B------:R-:W-:Y:S01]  /*80c0*/  BSSY B1, `(.L_x_11688) ;  /* 0x000001c000017945 */ /* 0x000fe20003800000 */
[----:B------:R-:W-:Y:S02]  /*80d0*/  IMAD.MOV.U32 R0, RZ, RZ, R36 ;  /* 0x000000ffff007224 */ /* 0x000fe400078e0024 */
        /* <DEDUP_REMOVED lines=22> */
[----:B------:R-:W-:Y:S01]  /*8240*/  IMAD.IADD R21, R40, 0x1, R21 ;  /* 0x0000000128157824 */ /* 0x000fe200078e0215 */
[----:B------:R-:W-:-:S02]  /*8250*/  PRMT R3, R3, 0x5410, R8 ;  /* 0x0000541003037816 */ /* 0x000fc40000000008 */
[----:B------:R-:W-:Y:S01]  /*8260*/  PRMT R20, R10, 0x7610, R20 ;  /* 0x000076100a147816 */ /* 0x000fe20000000014 */
[----:B0-----:R-:W-:Y:S06]  /*8270*/  @!P2 BRA `(.L_x_11689) ;  /* 0x0000014400a0a947 */ /* 0x001fec0003800000 */
.L_x_11959:
[----:B------:R-:W-:Y:S05]  /*8280*/  BSYNC B1 ;  /* 0x0000000000017941 */ /* 0x000fea0003800000 */
.L_x_11688:
[----:B------:R-:W-:Y:S01]  /*8290*/  BSSY B1, `(.L_x_11690) ;  /* 0x0000069000017945 */ /* 0x000fe20003800000 */
[----:B------:R-:W-:Y:S01]  /*82a0*/  IMAD.MOV.U32 R23, RZ, RZ, R6 ;  /* 0x000000ffff177224 */ /* 0x000fe200078e0006 */
[----:B------:R-:W-:Y:S01]  /*82b0*/  LOP3.LUT R21, R21, 0x38, RZ, 0xc0, !PT ;  /* 0x0000003815157812 */ /* 0x000fe200078ec0ff */
[----:B------:R-:W-:Y:S01]  /*82c0*/  IMAD.MOV.U32 R27, RZ, RZ, R7 ;  /* 0x000000ffff1b7224 */ /* 0x000fe200078e0007 */
[----:B------:R-:W-:Y:S06]  /*82d0*/  @P0 BRA `(.L_x_11691) ;  /* 0x0000000400900947 */ /* 0x000fec0003800000 */
[----:B------:R-:W2:Y:S01]  /*82e0*/  LDL R8, [R1+0x28] ;  /* 0x0000280001087983 */ /* 0x000ea20000100800 */
[----:B------:R-:W1:Y:S02]  /*82f0*/  S2R R10, SR_TID.X ;  /* 0x00000000000a7919 */ /* 0x000e640000002100 */
[----:B-1----:R-:W-:-:S05]  /*8300*/  VIADD R10, R10, 0xffffff80 ;  /* 0xffffff800a0a7836 */ /* 0x002fca0000000000 */
[----:B------:R-:W-:-:S04]  /*8310*/  SHF.R.S32.HI R13, RZ, 0x1f, R10 ;  /* 0x0000001fff0d7819 */ /* 0x000fc8000001140a */
[----:B------:R-:W-:-:S04]  /*8320*/  LEA.HI R13, R13, R10, RZ, 0x5 ;  /* 0x0000000a0d0d7211 */ /* 0x000fc800078f28ff */
[----:B------:R-:W-:Y:S01]  /*8330*/  SHF.R.S32.HI R13, RZ, 0x5, R13 ;  /* 0x00000005ff0d7819 */ /* 0x000fe2000001140d */
[--C-:B------:R-:W-:Y:S01]  /*8340*/  HADD2.F32 R41, -RZ, R43.reuse.H1_H1 ;  /* 0x3000002bff297230 */ /* 0x100fe20000004100 */
[----:B------:R-:W-:Y:S01]  /*8350*/  SHF.R.U64 R55, R36, 0x10, R37 ;  /* 0x0000001024377819 */ /* 0x000fe20000001225 */
[----:B------:R-:W-:Y:S01]  /*8360*/  HADD2.F32 R43, -RZ, R43.H0_H0 ;  /* 0x2000002bff2b7230 */ /* 0x000fe20000004100 */
[--C-:B------:R-:W-:Y:S02]  /*8370*/  SHF.R.U32.HI R42, RZ, 0x10, R33.reuse ;  /* 0x00000010ff2a7819 */ /* 0x100fe40000011621 */
[----:B------:R-:W-:Y:S02]  /*8380*/  SHF.R.U64 R53, R32, 0x10, R33 ;  /* 0x0000001020357819 */ /* 0x000fe40000001221 */
[----:B------:R-:W-:Y:S01]  /*8390*/  SHF.R.U32.HI R44, RZ, 0x10, R37 ;  /* 0x00000010ff2c7819 */ /* 0x000fe20000011625 */
[----:B------:R-:W-:Y:S01]  /*83a0*/  HADD2.F32 R42, -RZ, R42.H0_H0 ;  /* 0x2000002aff2a7230 */ /* 0x000fe20000004100 */
[----:B------:R-:W-:-:S02]  /*83b0*/  SHF.R.U64 R54, R38, 0x10, R39 ;  /* 0x0000001026367819 */ /* 0x000fc40000001227 */
[--C-:B------:R-:W-:Y:S02]  /*83c0*/  SHF.R.U32.HI R48, RZ, 0x10, R35.reuse ;  /* 0x00000010ff307819 */ /* 0x100fe40000011623 */
[----:B------:R-:W-:Y:S02]  /*83d0*/  SHF.R.U64 R51, R34, 0x10, R35 ;  /* 0x0000001022337819 */ /* 0x000fe40000001223 */
[----:B------:R-:W-:Y:S01]  /*83e0*/  SHF.R.U32.HI R50, RZ, 0x10, R39 ;  /* 0x00000010ff327819 */ /* 0x000fe20000011627 */
[----:B--2---:R-:W-:-:S05]  /*83f0*/  IMAD.SHL.U32 R8, R8, 0x40, RZ ;  /* 0x0000004008087824 */ /* 0x004fca00078e00ff */
[----:B------:R-:W-:-:S04]  /*8400*/  LOP3.LUT R8, R8, 0x1c0, RZ, 0xc0, !PT ;  /* 0x000001c008087812 */ /* 0x000fc800078ec0ff */
[----:B------:R-:W-:Y:S02]  /*8410*/  LOP3.LUT R40, R8, 0x38, R40, 0xf8, !PT ;  /* 0x0000003808287812 */ /* 0x000fe400078ef828 */
[----:B------:R-:W-:-:S04]  /*8420*/  SHF.R.U32.HI R11, RZ, 0x3, R8 ;  /* 0x00000003ff0b7819 */ /* 0x000fc80000011608 */
[----:B------:R-:W-:Y:S02]  /*8430*/  LOP3.LUT R40, R40, R11, RZ, 0x3c, !PT ;  /* 0x0000000b28287212 */ /* 0x000fe400078e3cff */
[----:B------:R-:W-:-:S03]  /*8440*/  LOP3.LUT R12, R11, R21, R8, 0x1e, !PT ;  /* 0x000000150b0c7212 */ /* 0x000fc600078e1e08 */
[C---:B0-----:R-:W-:Y:S02]  /*8450*/  IMAD R9, R13.reuse, 0x200, R40 ;  /* 0x000002000d097824 */ /* 0x041fe400078e0228 */
[----:B------:R-:W-:-:S04]  /*8460*/  IMAD R13, R13, 0x200, R12 ;  /* 0x000002000d0d7824 */ /* 0x000fc800078e020c */
[--C-:B------:R-:W-:Y:S02]  /*8470*/  IMAD R49, R13, 0x2, R2.reuse ;  /* 0x000000020d317824 */ /* 0x100fe400078e0202 */
[----:B------:R-:W-:-:S03]  /*8480*/  IMAD R40, R9, 0x2, R2 ;  /* 0x0000000209287824 */ /* 0x000fc600078e0202 */
[----:B------:R-:W0:Y:S04]  /*8490*/  LDS.128 R12, [R49+0x8400] ;  /* 0x00840000310c7984 */ /* 0x000e280000000c00 */
[----:B------:R-:W1:Y:S01]  /*84a0*/  LDS.128 R8, [R40+0x8400] ;  /* 0x0084000028087984 */ /* 0x000e620000000c00 */
[--C-:B0-----:R-:W-:Y:S02]  /*84b0*/  HADD2.F32 R36, -RZ, R13.reuse.H0_H0 ;  /* 0x2000000dff247230 */ /* 0x101fe40000004100 */
[----:B------:R-:W-:Y:S02]  /*84c0*/  HADD2.F32 R37, -RZ, R13.H1_H1 ;  /* 0x3000000dff257230 */ /* 0x000fe40000004100 */
[----:B-1----:R-:W-:Y:S02]  /*84d0*/  HADD2.F32 R32, -RZ, R9.H0_H0 ;  /* 0x20000009ff207230 */ /* 0x002fe40000004100 */
[C---:B------:R-:W-:Y:S01]  /*84e0*/  FMUL.FTZ R45, R36.reuse, R43 ;  /* 0x0000002b242d7220 */ /* 0x040fe20000410000 */
[----:B------:R-:W-:Y:S01]  /*84f0*/  FMUL.FTZ R47, R36, R41 ;  /* 0x00000029242f7220 */ /* 0x000fe20000410000 */
[----:B------:R-:W-:-:S02]  /*8500*/  HADD2.F32 R36, -RZ, R44.H0_H0 ;  /* 0x2000002cff247230 */ /* 0x000fc40000004100 */
[C---:B------:R-:W-:Y:S01]  /*8510*/  FFMA.FTZ R46, R32.reuse, R41, -R45 ;  /* 0x00000029202e7223 */ /* 0x040fe2000001082d */
[----:B------:R-:W-:Y:S02]  /*8520*/  HADD2.F32 R33, -RZ, R9.H1_H1 ;  /* 0x30000009ff217230 */ /* 0x000fe40000004100 */
[C---:B------:R-:W-:Y:S01]  /*8530*/  FMUL.FTZ R44, R37.reuse, R42 ;  /* 0x0000002a252c7220 */ /* 0x040fe20000410000 */
[----:B------:R-:W-:Y:S02]  /*8540*/  HADD2.F32 R38, -RZ, R15.H0_H0 ;  /* 0x2000000fff267230 */ /* 0x000fe40000004100 */
[----:B------:R-:W-:Y:S02]  /*8550*/  HADD2.F32 R45, -RZ, R52.H1_H1 ;  /* 0x30000034ff2d7230 */ /* 0x000fe40000004100 */
[----:B------:R-:W-:Y:S02]  /*8560*/  HADD2.F32 R41, -RZ, R57.H1_H1 ;  /* 0x30000039ff297230 */ /* 0x000fe40000004100 */
[----:B------:R-:W-:Y:S01]  /*8570*/  FFMA.FTZ R47, R32, R43, R47 ;  /* 0x0000002b202f7223 */ /* 0x000fe2000001002f */
[----:B------:R-:W-:Y:S01]  /*8580*/  FMUL.FTZ R32, R37, R36 ;  /* 0x0000002425207220 */ /* 0x000fe20000410000 */
[----:B------:R-:W-:-:S02]  /*8590*/  HADD2.F32 R34, -RZ, R11.H0_H0 ;  /* 0x2000000bff227230 */ /* 0x000fc40000004100 */
[----:B------:R-:W-:Y:S01]  /*85a0*/  FFMA.FTZ R43, R33, R36, -R44 ;  /* 0x00000024212b7223 */ /* 0x000fe2000001082c */
[C---:B------:R-:W-:Y:S01]  /*85b0*/  FMUL.FTZ R37, R38.reuse, R45 ;  /* 0x0000002d26257220 */ /* 0x040fe20000410000 */
[----:B------:R-:W-:Y:S02]  /*85c0*/  HADD2.F32 R39, -RZ, R15.H1_H1 ;  /* 0x3000000fff277230 */ /* 0x000fe40000004100 */
[-C--:B------:R-:W-:Y:S01]  /*85d0*/  FMUL.FTZ R38, R38, R41.reuse ;  /* 0x0000002926267220 */ /* 0x080fe20000410000 */
[----:B------:R-:W-:Y:S02]  /*85e0*/  HADD2.F32 R44, -RZ, R48.H0_H0 ;  /* 0x20000030ff2c7230 */ /* 0x000fe40000004100 */
[C---:B------:R-:W-:Y:S01]  /*85f0*/  FFMA.FTZ R41, R34.reuse, R41, -R37 ;  /* 0x0000002922297223 */ /* 0x040fe20000010825 */
[----:B------:R-:W-:Y:S02]  /*8600*/  HADD2.F32 R35, -RZ, R11.H1_H1 ;  /* 0x3000000bff237230 */ /* 0x000fe40000004100 */
[----:B------:R-:W-:Y:S01]  /*8610*/  FFMA.FTZ R45, R34, R45, R38 ;  /* 0x0000002d222d7223 */ /* 0x000fe20000010026 */
[----:B------:R-:W-:-:S02]  /*8620*/  HADD2.F32 R36, -RZ, R50.H0_H0 ;  /* 0x20000032ff247230 */ /* 0x000fc40000004100 */
[----:B------:R-:W-:Y:S01]  /*8630*/  FMUL.FTZ R34, R39, R44 ;  /* 0x0000002c27227220 */ /* 0x000fe20000410000 */
[----:B------:R-:W-:Y:S02]  /*8640*/  HADD2.F32 R13, -RZ, R12.H0_H0 ;  /* 0x2000000cff0d7230 */ /* 0x000fe40000004100 */
[----:B------:R-:W-:Y:S01]  /*8650*/  FFMA.FTZ R48, R33, R42, R32 ;  /* 0x0000002a21307223 */ /* 0x000fe20000010020 */
[----:B------:R-:W-:Y:S02]  /*8660*/  HADD2.F32 R38, -RZ, R52.H0_H0 ;  /* 0x20000034ff267230 */ /* 0x000fe40000004100 */
[----:B------:R-:W-:Y:S02]  /*8670*/  HADD2.F32 R32, -RZ, R56.H1_H1 ;  /* 0x30000038ff207230 */ /* 0x000fe40000004100 */
[-C--:B------:R-:W-:Y:S01]  /*8680*/  FMUL.FTZ R52, R39, R36.reuse ;  /* 0x0000002427347220 */ /* 0x080fe20000410000 */
[----:B------:R-:W-:Y:S02]  /*8690*/  HADD2.F32 R9, -RZ, R8.H0_H0 ;  /* 0x20000008ff097230 */ /* 0x000fe40000004100 */
[----:B------:R-:W-:Y:S01]  /*86a0*/  FFMA.FTZ R50, R35, R36, -R34 ;  /* 0x0000002423327223 */ /* 0x000fe20000010822 */
[----:B------:R-:W-:-:S02]  /*86b0*/  HADD2.F32 R15, -RZ, R14.H0_H0 ;  /* 0x2000000eff0f7230 */ /* 0x000fc40000004100 */
[C---:B------:R-:W-:Y:S01]  /*86c0*/  FMUL.FTZ R42, R13.reuse, R38 ;  /* 0x000000260d2a7220 */ /* 0x040fe20000410000 */
[----:B------:R-:W-:Y:S02]  /*86d0*/  HADD2.F32 R36, -RZ, R56.H0_H0 ;  /* 0x20000038ff247230 */ /* 0x000fe40000004100 */
[----:B------:R-:W-:Y:S02]  /*86e0*/  HADD2.F32 R34, -RZ, R57.H0_H0 ;  /* 0x20000039ff227230 */ /* 0x000fe40000004100 */
[----:B------:R-:W-:Y:S01]  /*86f0*/  FMUL.FTZ R13, R13, R32 ;  /* 0x000000200d0d7220 */ /* 0x000fe20000410000 */
[----:B------:R-:W-:Y:S01]  /*8700*/  FFMA.FTZ R52, R35, R44, R52 ;  /* 0x0000002c23347223 */ /* 0x000fe20000010034 */
[----:B------:R-:W-:Y:S01]  /*8710*/  FFMA.FTZ R42, R9, R32, -R42 ;  /* 0x00000020092a7223 */ /* 0x000fe2000001082a */
[----:B------:R-:W-:Y:S02]  /*8720*/  HADD2.F32 R11, -RZ, R10.H0_H0 ;  /* 0x2000000aff0b7230 */ /* 0x000fe40000004100 */
[C---:B------:R-:W-:Y:S01]  /*8730*/  FMUL.FTZ R44, R15.reuse, R36 ;  /* 0x000000240f2c7220 */ /* 0x040fe20000410000 */
[----:B------:R-:W-:Y:S01]  /*8740*/  FMUL.FTZ R32, R15, R34 ;  /* 0x000000220f207220 */ /* 0x000fe20000410000 */
[----:B------:R-:W-:-:S02]  /*8750*/  HADD2.F32 R12, -RZ, R12.H1_H1 ;  /* 0x3000000cff0c7230 */ /* 0x000fc40000004100 */
[----:B------:R-:W-:Y:S01]  /*8760*/  FFMA.FTZ R38, R9, R38, R13 ;  /* 0x0000002609267223 */ /* 0x000fe2000001000d */
[----:B------:R-:W-:Y:S02]  /*8770*/  HADD2.F32 R14, -RZ, R14.H1_H1 ;  /* 0x3000000eff0e7230 */ /* 0x000fe40000004100 */
[----:B------:R-:W-:Y:S02]  /*8780*/  HADD2.F32 R15, -RZ, R53.H0_H0 ;  /* 0x20000035ff0f7230 */ /* 0x000fe40000004100 */
[----:B------:R-:W-:Y:S02]  /*8790*/  HADD2.F32 R33, -RZ, R51.H0_H0 ;  /* 0x20000033ff217230 */ /* 0x000fe40000004100 */
[----:B------:R-:W-:Y:S02]  /*87a0*/  HADD2.F32 R9, -RZ, R55.H0_H0 ;  /* 0x20000037ff097230 */ /* 0x000fe40000004100 */
[----:B------:R-:W-:Y:S02]  /*87b0*/  HADD2.F32 R13, -RZ, R54.H0_H0 ;  /* 0x20000036ff0d7230 */ /* 0x000fe40000004100 */
[----:B------:R-:W-:Y:S01]  /*87c0*/  FFMA.FTZ R44, R11, R34, -R44 ;  /* 0x000000220b2c7223 */ /* 0x000fe2000001082c */
[----:B------:R-:W-:-:S02]  /*87d0*/  HADD2.F32 R8, -RZ, R8.H1_H1 ;  /* 0x30000008ff087230 */ /* 0x000fc40000004100 */
        /* <DEDUP_REMOVED lines=20> */
.L_x_11691:
[----:B------:R-:W-:Y:S05]  /*8920*/  BSYNC B1 ;  /* 0x0000000000017941 */ /* 0x000fea0003800000 */
.L_x_11690:
[----:B------:R-:W-:Y:S01]  /*8930*/  PRMT R43, R23, 0x5410, R27 ;  /* 0x00005410172b7816 */ /* 0x000fe2000000001b */
[----:B------:R-:W-:Y:S06]  /*8940*/  @P1 BRA `(.L_x_11677) ;  /* 0x0000000400741947 */ /* 0x000fec0003800000 */
[----:B-1----:R-:W2:Y:S01]  /*8950*/  LDL R12, [R1+0x2c] ;  /* 0x00002c00010c7983 */ /* 0x002ea20000100800 */
[----:B------:R-:W-:-:S03]  /*8960*/  VIADD R8, R17, 0x60 ;  /* 0x0000006011087836 */ /* 0x000fc60000000000 */
[----:B------:R-:W3:Y:S01]  /*8970*/  LDL R44, [R1+0x40] ;  /* 0x00004000012c7983 */ /* 0x000ee20000100800 */
[----:B------:R-:W-:-:S05]  /*8980*/  IMAD.SHL.U32 R8, R8, 0x40, RZ ;  /* 0x0000004008087824 */ /* 0x000fca00078e00ff */
[----:B------:R-:W-:-:S04]  /*8990*/  LOP3.LUT R8, R8, 0x1c0, RZ, 0xc0, !PT ;  /* 0x000001c008087812 */ /* 0x000fc800078ec0ff */
[----:B0-----:R-:W-:-:S04]  /*89a0*/  SHF.R.U32.HI R9, RZ, 0x3, R8 ;  /* 0x00000003ff097819 */ /* 0x001fc80000011608 */
[----:B------:R-:W-:Y:S02]  /*89b0*/  LOP3.LUT R21, R9, R21, R8, 0x1e, !PT ;  /* 0x0000001509157212 */ /* 0x000fe400078e1e08 */
[--C-:B------:R-:W-:Y:S02]  /*89c0*/  SHF.R.U64 R42, R28, 0x10, R29.reuse ;  /* 0x000000101c2a7819 */ /* 0x100fe4000000121d */
[----:B------:R-:W-:Y:S01]  /*89d0*/  SHF.R.U32.HI R33, RZ, 0x10, R29 ;  /* 0x00000010ff217819 */ /* 0x000fe2000001161d */
[--C-:B------:R-:W-:Y:S01]  /*89e0*/  HADD2.F32 R29, -RZ, R20.reuse.H1_H1 ;  /* 0x30000014ff1d7230 */ /* 0x100fe20000004100 */
[----:B------:R-:W-:Y:S01]  /*89f0*/  SHF.R.U64 R41, R30, 0x10, R31 ;  /* 0x000000101e297819 */ /* 0x000fe2000000121f */
[----:B------:R-:W-:Y:S01]  /*8a00*/  HADD2.F32 R30, -RZ, R20.H0_H0 ;  /* 0x20000014ff1e7230 */ /* 0x000fe20000004100 */
[--C-:B------:R-:W-:Y:S02]  /*8a10*/  SHF.R.U64 R39, R4, 0x10, R5.reuse ;  /* 0x0000001004277819 */ /* 0x100fe40000001205 */
[----:B------:R-:W-:-:S05]  /*8a20*/  SHF.R.U32.HI R32, RZ, 0x10, R5 ;  /* 0x00000010ff207819 */ /* 0x000fca0000011605 */
[----:B------:R-:W-:Y:S01]  /*8a30*/  HADD2.F32 R32, -RZ, R32.H0_H0 ;  /* 0x20000020ff207230 */ /* 0x000fe20000004100 */
[----:B------:R-:W-:Y:S02]  /*8a40*/  SHF.R.U32.HI R40, RZ, 0x10, R31 ;  /* 0x00000010ff287819 */ /* 0x000fe4000001161f */
[--C-:B------:R-:W-:Y:S02]  /*8a50*/  SHF.R.U32.HI R35, RZ, 0x10, R7.reuse ;  /* 0x00000010ff237819 */ /* 0x100fe40000011607 */
[----:B------:R-:W-:Y:S01]  /*8a60*/  SHF.R.U64 R37, R6, 0x10, R7 ;  /* 0x0000001006257819 */ /* 0x000fe20000001207 */
[----:B--2---:R-:W-:-:S04]  /*8a70*/  IMAD.IADD R21, R12, 0x1, R21 ;  /* 0x000000010c157824 */ /* 0x004fc800078e0215 */
[----:B------:R-:W-:Y:S01]  /*8a80*/  IMAD R21, R21, 0x2, R2 ;  /* 0x0000000215157824 */ /* 0x000fe200078e0202 */
[----:B---3--:R-:W0:Y:S04]  /*8a90*/  LDS.128 R8, [R44+0x8400] ;  /* 0x008400002c087984 */ /* 0x008e280000000c00 */
[----:B------:R-:W1:Y:S01]  /*8aa0*/  LDS.128 R12, [R21+0x8400] ;  /* 0x00840000150c7984 */ /* 0x000e620000000c00 */
[----:B0-----:R-:W-:Y:S02]  /*8ab0*/  HADD2.F32 R5, -RZ, R9.H0_H0 ;  /* 0x20000009ff057230 */ /* 0x001fe40000004100 */
[--C-:B-1----:R-:W-:Y:S02]  /*8ac0*/  HADD2.F32 R20, -RZ, R13.reuse.H0_H0 ;  /* 0x2000000dff147230 */ /* 0x102fe40000004100 */
[----:B------:R-:W-:-:S03]  /*8ad0*/  HADD2.F32 R23, -RZ, R13.H1_H1 ;  /* 0x3000000dff177230 */ /* 0x000fc60000004100 */
[C---:B------:R-:W-:Y:S01]  /*8ae0*/  FMUL.FTZ R34, R20.reuse, R30 ;  /* 0x0000001e14227220 */ /* 0x040fe20000410000 */
[-C--:B------:R-:W-:Y:S01]  /*8af0*/  FMUL.FTZ R36, R20, R29.reuse ;  /* 0x0000001d14247220 */ /* 0x080fe20000410000 */
[----:B------:R-:W-:Y:S02]  /*8b00*/  HADD2.F32 R20, -RZ, R33.H0_H0 ;  /* 0x20000021ff147230 */ /* 0x000fe40000004100 */
[----:B------:R-:W-:Y:S01]  /*8b10*/  FFMA.FTZ R34, R5, R29, -R34 ;  /* 0x0000001d05227223 */ /* 0x000fe20000010822 */
[----:B------:R-:W-:Y:S02]  /*8b20*/  HADD2.F32 R13, -RZ, R12.H0_H0 ;  /* 0x2000000cff0d7230 */ /* 0x000fe40000004100 */
[----:B------:R-:W-:Y:S02]  /*8b30*/  HADD2.F32 R29, -RZ, R3.H1_H1 ;  /* 0x30000003ff1d7230 */ /* 0x000fe40000004100 */
[----:B------:R-:W-:Y:S01]  /*8b40*/  FMUL.FTZ R38, R23, R32 ;  /* 0x0000002017267220 */ /* 0x000fe20000410000 */
[----:B------:R-:W-:-:S02]  /*8b50*/  HADD2.F32 R9, -RZ, R9.H1_H1 ;  /* 0x30000009ff097230 */ /* 0x000fc40000004100 */
[----:B------:R-:W-:Y:S01]  /*8b60*/  FFMA.FTZ R36, R5, R30, R36 ;  /* 0x0000001e05247223 */ /* 0x000fe20000010024 */
[----:B------:R-:W-:Y:S02]  /*8b70*/  HADD2.F32 R3, -RZ, R3.H0_H0 ;  /* 0x20000003ff037230 */ /* 0x000fe40000004100 */
[-C--:B------:R-:W-:Y:S01]  /*8b80*/  FMUL.FTZ R30, R23, R20.reuse ;  /* 0x00000014171e7220 */ /* 0x080fe20000410000 */
[----:B------:R-:W-:Y:S02]  /*8b90*/  HADD2.F32 R4, -RZ, R8.H0_H0 ;  /* 0x20000008ff047230 */ /* 0x000fe40000004100 */
[----:B------:R-:W-:Y:S01]  /*8ba0*/  FMUL.FTZ R23, R13, R29 ;  /* 0x0000001d0d177220 */ /* 0x000fe20000410000 */
[----:B------:R-:W-:Y:S01]  /*8bb0*/  FFMA.FTZ R31, R9, R20, -R38 ;  /* 0x00000014091f7223 */ /* 0x000fe20000010826 */
[-C--:B------:R-:W-:Y:S01]  /*8bc0*/  FMUL.FTZ R20, R13, R3.reuse ;  /* 0x000000030d147220 */ /* 0x080fe20000410000 */
[----:B------:R-:W-:Y:S01]  /*8bd0*/  FFMA.FTZ R13, R9, R32, R30 ;  /* 0x00000020090d7223 */ /* 0x000fe2000001001e */
[----:B------:R-:W-:Y:S01]  /*8be0*/  FFMA.FTZ R23, R4, R3, -R23 ;  /* 0x0000000304177223 */ /* 0x000fe20000010817 */
[----:B------:R-:W-:-:S02]  /*8bf0*/  HADD2.F32 R27, -RZ, R14.H0_H0 ;  /* 0x2000000eff1b7230 */ /* 0x000fc40000004100 */
[----:B------:R-:W-:Y:S02]  /*8c00*/  HADD2.F32 R28, -RZ, R15.H0_H0 ;  /* 0x2000000fff1c7230 */ /* 0x000fe40000004100 */
[--C-:B------:R-:W-:Y:S02]  /*8c10*/  HADD2.F32 R5, -RZ, R43.reuse.H0_H0 ;  /* 0x2000002bff057230 */ /* 0x100fe40000004100 */
[--C-:B------:R-:W-:Y:S02]  /*8c20*/  HADD2.F32 R3, -RZ, R0.reuse.H1_H1 ;  /* 0x30000000ff037230 */ /* 0x100fe40000004100 */
[----:B------:R-:W-:Y:S02]  /*8c30*/  HADD2.F32 R9, -RZ, R43.H1_H1 ;  /* 0x3000002bff097230 */ /* 0x000fe40000004100 */
[----:B------:R-:W-:Y:S02]  /*8c40*/  HADD2.F32 R0, -RZ, R0.H0_H0 ;  /* 0x20000000ff007230 */ /* 0x000fe40000004100 */
[----:B------:R-:W-:Y:S01]  /*8c50*/  FFMA.FTZ R29, R4, R29, R20 ;  /* 0x0000001d041d7223 */ /* 0x000fe20000010014 */
[----:B------:R-:W-:-:S02]  /*8c60*/  HADD2.F32 R6, -RZ, R10.H0_H0 ;  /* 0x2000000aff067230 */ /* 0x000fc40000004100 */
[C---:B------:R-:W-:Y:S01]  /*8c70*/  FMUL.FTZ R33, R27.reuse, R5 ;  /* 0x000000051b217220 */ /* 0x040fe20000410000 */
[----:B------:R-:W-:Y:S02]  /*8c80*/  HADD2.F32 R7, -RZ, R11.H0_H0 ;  /* 0x2000000bff077230 */ /* 0x000fe40000004100 */
[C---:B------:R-:W-:Y:S01]  /*8c90*/  FMUL.FTZ R30, R28.reuse, R9 ;  /* 0x000000091c1e7220 */ /* 0x040fe20000410000 */
[----:B------:R-:W-:Y:S02]  /*8ca0*/  HADD2.F32 R15, -RZ, R15.H1_H1 ;  /* 0x3000000fff0f7230 */ /* 0x000fe40000004100 */
[----:B------:R-:W-:Y:S01]  /*8cb0*/  FMUL.FTZ R27, R27, R3 ;  /* 0x000000031b1b7220 */ /* 0x000fe20000410000 */
[----:B------:R-:W-:Y:S02]  /*8cc0*/  HADD2.F32 R20, -RZ, R35.H0_H0 ;  /* 0x20000023ff147230 */ /* 0x000fe40000004100 */
[----:B------:R-:W-:Y:S01]  /*8cd0*/  FMUL.FTZ R28, R28, R0 ;  /* 0x000000001c1c7220 */ /* 0x000fe20000410000 */
[----:B------:R-:W-:-:S02]  /*8ce0*/  HADD2.F32 R4, -RZ, R40.H0_H0 ;  /* 0x20000028ff047230 */ /* 0x000fc40000004100 */
[C---:B------:R-:W-:Y:S01]  /*8cf0*/  FFMA.FTZ R33, R6.reuse, R3, -R33 ;  /* 0x0000000306217223 */ /* 0x040fe20000010821 */
[----:B------:R-:W-:Y:S02]  /*8d00*/  HADD2.F32 R11, -RZ, R11.H1_H1 ;  /* 0x3000000bff0b7230 */ /* 0x000fe40000004100 */
[----:B------:R-:W-:Y:S01]  /*8d10*/  FFMA.FTZ R27, R6, R5, R27 ;  /* 0x00000005061b7223 */ /* 0x000fe2000001001b */
[C---:B------:R-:W-:Y:S01]  /*8d20*/  FFMA.FTZ R30, R7.reuse, R0, -R30 ;  /* 0x00000000071e7223 */ /* 0x040fe2000001081e */
[----:B------:R-:W-:Y:S01]  /*8d30*/  FFMA.FTZ R28, R7, R9, R28 ;  /* 0x00000009071c7223 */ /* 0x000fe2000001001c */
[----:B------:R-:W-:Y:S02]  /*8d40*/  HADD2.F32 R12, -RZ, R12.H1_H1 ;  /* 0x3000000cff0c7230 */ /* 0x000fe40000004100 */
[C---:B------:R-:W-:Y:S01]  /*8d50*/  FMUL.FTZ R6, R15.reuse, R20 ;  /* 0x000000140f067220 */ /* 0x040fe20000410000 */
[----:B------:R-:W-:Y:S02]  /*8d60*/  HADD2.F32 R14, -RZ, R14.H1_H1 ;  /* 0x3000000eff0e7230 */ /* 0x000fe40000004100 */
[----:B------:R-:W-:Y:S01]  /*8d70*/  FMUL.FTZ R0, R15, R4 ;  /* 0x000000040f007220 */ /* 0x000fe20000410000 */
[----:B------:R-:W-:-:S02]  /*8d80*/  HADD2.F32 R7, -RZ, R39.H0_H0 ;  /* 0x20000027ff077230 */ /* 0x000fc40000004100 */
[----:B------:R-:W-:Y:S02]  /*8d90*/  HADD2.F32 R9, -RZ, R37.H0_H0 ;  /* 0x20000025ff097230 */ /* 0x000fe40000004100 */
[----:B------:R-:W-:Y:S02]  /*8da0*/  HADD2.F32 R3, -RZ, R42.H0_H0 ;  /* 0x2000002aff037230 */ /* 0x000fe40000004100 */
[----:B------:R-:W-:Y:S02]  /*8db0*/  HADD2.F32 R5, -RZ, R41.H0_H0 ;  /* 0x20000029ff057230 */ /* 0x000fe40000004100 */
[C---:B------:R-:W-:Y:S01]  /*8dc0*/  FFMA.FTZ R35, R11.reuse, R4, -R6 ;  /* 0x000000040b237223 */ /* 0x040fe20000010806 */
[----:B------:R-:W-:Y:S02]  /*8dd0*/  HADD2.F32 R8, -RZ, R8.H1_H1 ;  /* 0x30000008ff087230 */ /* 0x000fe40000004100 */
        /* <DEDUP_REMOVED lines=20> */
.L_x_11677:
[----:B------:R-:W-:Y:S05]  /*8f20*/  BSYNC B0 ;  /* 0x0000000000007941 */ /* 0x000fea0003800000 */
.L_x_11657:
        /* <DEDUP_REMOVED lines=8> */
.L_x_11654:
[----:B--23--:R-:W-:-:S05]  /*8fb0*/  IMAD.U32 R0, RZ, RZ, UR37 ;  /* 0x00000025ff007e24 */ /* 0x00cfca000f8e00ff */
[----:B------:R-:W-:-:S13]  /*8fc0*/  ISETP.NE.AND P0, PT, R0, 0x3, PT ;  /* 0x000000030000780c */ /* 0x000fda0003f05270 */
[----:B------:R-:W-:Y:S05]  /*8fd0*/  @!P0 BRA `(.L_x_11692) ;  /* 0x0000000000048947 */ /* 0x000fea0003800000 */
[----:B------:R-:W-:Y:S01]  /*8fe0*/  BPT.TRAP 0x1 ;  /* 0x000000040000795c */ /* 0x000fe20000300000 */
.L_x_11692:
[----:B01--4-:R-:W-:Y:S01]  /*8ff0*/  IMAD R7, R16, 0x8, R2 ;  /* 0x0000000810077824 */ /* 0x013fe200078e0202 */
[----:B------:R-:W-:-:S04]  /*9000*/  SHF.L.U32 R0, R19, 0x1f, RZ ;  /* 0x0000001f13007819 */ /* 0x000fc800000006ff */
[----:B------:R0:W1:Y:S01]  /*9010*/  SYNCS.PHASECHK.TRANS64.TRYWAIT P2, [R7+URZ+0x16830], R0 ;  /* 0x01683000070075a7 */ /* 0x000062000804017f */
[----:B------:R-:W-:Y:S05]  /*9020*/  @!P0 BRA `(.L_x_11693) ;  /* 0x0000000000048947 */ /* 0x000fea0003800000 */
[----:B------:R-:W-:Y:S01]  /*9030*/  BPT.TRAP 0x1 ;  /* 0x000000040000795c */ /* 0x000fe20000300000 */
.L_x_11693:
[----:B------:R-:W2:Y:S01]  /*9040*/  S2R R3, SR_TID.X ;  /* 0x0000000000037919 */ /* 0x000ea20000002100 */
[----:B------:R-:W-:Y:S01]  /*9050*/  LOP3.LUT R26, R26, 0xffffff80, RZ, 0xc0, !PT ;  /* 0xffffff801a1a7812 */ /* 0x000fe200078ec0ff */
[----:B------:R-:W3:Y:S01]  /*9060*/  S2R R8, SR_TID.X ;  /* 0x0000000000087919 */ /* 0x000ee20000002100 */
[----:B--2---:R-:W-:-:S04]  /*9070*/  VIADD R3, R3, 0xffffff80 ;  /* 0xffffff8003037836 */ /* 0x004fc80000000000 */
[----:B------:R-:W-:Y:S01]  /*9080*/  IMAD.IADD R26, R3, 0x1, -R26 ;  /* 0x00000001031a7824 */ /* 0x000fe200078e0a1a */
[----:B---3--:R-:W-:-:S04]  /*9090*/  LOP3.LUT R8, R8, 0x7f, RZ, 0xc0, !PT ;  /* 0x0000007f08087812 */ /* 0x008fc800078ec0ff */
[----:B------:R-:W-:Y:S02]  /*90a0*/  SHF.R.S32.HI R5, RZ, 0x1f, R26 ;  /* 0x0000001fff057819 */ /* 0x000fe4000001141a */
[----:B------:R-:W-:Y:S02]  /*90b0*/  ISETP.NE.AND P1, PT, R8, RZ, PT ;  /* 0x000000ff0800720c */ /* 0x000fe40003f25270 */
[CC--:B------:R-:W-:Y:S02]  /*90c0*/  LEA.HI R3, R5.reuse, R26.reuse, RZ, 0x2 ;  /* 0x0000001a05037211 */ /* 0x0c0fe400078f10ff */
[----:B------:R-:W-:Y:S02]  /*90d0*/  LEA.HI R5, R5, R26, RZ, 0x5 ;  /* 0x0000001a05057211 */ /* 0x000fe400078f28ff */
[--C-:B------:R-:W-:Y:S02]  /*90e0*/  SHF.R.S32.HI R4, RZ, 0x2, R3.reuse ;  /* 0x00000002ff047819 */ /* 0x100fe40000011403 */
[----:B------:R-:W-:-:S02]  /*90f0*/  SHF.R.S32.HI R3, RZ, 0x1f, R3 ;  /* 0x0000001fff037819 */ /* 0x000fc40000011403 */
[----:B------:R-:W-:Y:S02]  /*9100*/  SHF.R.S32.HI R5, RZ, 0x5, R5 ;  /* 0x00000005ff057819 */ /* 0x000fe40000011405 */
[----:B------:R-:W-:Y:S01]  /*9110*/  LEA.HI R6, R3, R4, RZ, 0x3 ;  /* 0x0000000403067211 */ /* 0x000fe200078f18ff */
[----:B------:R-:W-:-:S03]  /*9120*/  IMAD.HI R3, R24, 0x55555556, RZ ;  /* 0x5555555618037827 */ /* 0x000fc600078e02ff */
[----:B------:R-:W-:Y:S02]  /*9130*/  LOP3.LUT R9, R6, 0xfffffff8, RZ, 0xc0, !PT ;  /* 0xfffffff806097812 */ /* 0x000fe400078ec0ff */
[----:B------:R-:W-:-:S03]  /*9140*/  LEA.HI R3, R3, R3, RZ, 0x1 ;  /* 0x0000000303037211 */ /* 0x000fc600078f08ff */
[----:B------:R-:W-:Y:S02]  /*9150*/  IMAD.IADD R4, R4, 0x1, -R9 ;  /* 0x0000000104047824 */ /* 0x000fe400078e0a09 */
[----:B------:R-:W-:Y:S02]  /*9160*/  IMAD R3, R3, -0x3, R24 ;  /* 0xfffffffd03037824 */ /* 0x000fe400078e0218 */
[----:B------:R-:W-:Y:S01]  /*9170*/  IMAD R4, R5, 0x10, R4 ;  /* 0x0000001005047824 */ /* 0x000fe200078e0204 */
[----:B-1----:R-:W-:Y:S06]  /*9180*/  @P2 BRA `(.L_x_11694) ;  /* 0x0000000000082947 */ /* 0x002fec0003800000 */
[----:B------:R-:W1:Y:S02]  /*9190*/  SYNCS.PHASECHK.TRANS64.TRYWAIT P2, [R7+URZ+0x16830], R0 ;  /* 0x01683000070075a7 */ /* 0x000e64000804017f */
[----:B-1----:R-:W-:Y:S05]  /*91a0*/  @!P2 BRA `(.L_x_11695) ;  /* 0x0000013400e8a947 */ /* 0x002fea0003800000 */
.L_x_11694:
[----:B------:R-:W-:Y:S05]  /*91b0*/  WARPSYNC.ALL ;  /* 0x0000000000007948 */ /* 0x000fea0003800000 */
[----:B------:R-:W-:Y:S02]  /*91c0*/  IMAD R6, R3, 0x40, R4 ;  /* 0x0000004003067824 */ /* 0x000fe400078e0204 */
[----:B01----:R-:W-:Y:S01]  /*91d0*/  VIADD R0, R2, 0xe400 ;  /* 0x0000e40002007836 */ /* 0x003fe20000000000 */
[----:B------:R-:W-:-:S04]  /*91e0*/  LOP3.LUT R8, R25, 0x10000, RZ, 0xfc, !PT ;  /* 0x0001000019087812 */ /* 0x000fc800078efcff */
[----:B------:R-:W-:-:S04]  /*91f0*/  SHF.R.U32.HI R0, RZ, 0x4, R0 ;  /* 0x00000004ff007819 */ /* 0x000fc80000011600 */
[----:B------:R-:W-:-:S04]  /*9200*/  LOP3.LUT R0, R0, 0x3fff, RZ, 0xc0, !PT ;  /* 0x00003fff00007812 */ /* 0x000fc800078ec0ff */
[----:B------:R-:W-:Y:S01]  /*9210*/  LOP3.LUT R3, R0, 0x10000, RZ, 0xfc, !PT ;  /* 0x0001000000037812 */ /* 0x000fe200078efcff */
[----:B------:R-:W-:Y:S02]  /*9220*/  IMAD.MOV.U32 R9, RZ, RZ, 0x40000040 ;  /* 0x40000040ff097424 */ /* 0x000fe400078e00ff */
[----:B------:R-:W-:Y:S02]  /*9230*/  IMAD.MOV.U32 R5, RZ, RZ, 0x40000040 ;  /* 0x40000040ff057424 */ /* 0x000fe400078e00ff */
[----:B------:R-:W-:Y:S01]  /*9240*/  IMAD R4, R16, 0x400, R3 ;  /* 0x0000040010047824 */ /* 0x000fe200078e0203 */
[C---:B------:R-:W-:Y:S01]  /*9250*/  R2UR UR4, R8.reuse ;  /* 0x00000000080472ca */ /* 0x040fe200000e0000 */
[----:B------:R-:W-:Y:S01]  /*9260*/  WARPGROUP.ARRIVE ;  /* 0x00000000000079c5 */ /* 0x000fe20000000000 */
[----:B------:R-:W-:Y:S01]  /*9270*/  R2UR UR5, R9 ;  /* 0x00000000090572ca */ /* 0x000fe200000e0000 */
[----:B------:R-:W-:Y:S01]  /*9280*/  VIADD R156, R8, 0x2 ;  /* 0x00000002089c7836 */ /* 0x000fe20000000000 */
[C---:B------:R-:W-:Y:S01]  /*9290*/  R2UR UR6, R4.reuse ;  /* 0x00000000040672ca */ /* 0x040fe200000e0000 */
[----:B------:R-:W-:Y:S01]  /*92a0*/  IMAD.MOV.U32 R157, RZ, RZ, 0x40000040 ;  /* 0x40000040ff9d7424 */ /* 0x000fe200078e00ff */
[----:B------:R-:W-:Y:S01]  /*92b0*/  R2UR UR7, R5 ;  /* 0x00000000050772ca */ /* 0x000fe200000e0000 */
[----:B------:R-:W-:Y:S01]  /*92c0*/  IMAD.MOV.U32 R11, RZ, RZ, 0x40000040 ;  /* 0x40000040ff0b7424 */ /* 0x000fe200078e00ff */
[----:B------:R0:W-:Y:S01]  /*92d0*/  STL [R1+0x14], R3 ;  /* 0x0000140301007387 */ /* 0x0001e20000100800 */
[----:B------:R-:W-:-:S03]  /*92e0*/  VIADD R10, R4, 0x2 ;  /* 0x00000002040a7836 */ /* 0x000fc60000000000 */
[----:B------:R-:W2:Y:S04]  /*92f0*/  LDL R91, [R1+0x1c] ;  /* 0x00001c00015b7983 */ /* 0x000ea80000100800 */
[----:B------:R-:W3:Y:S03]  /*9300*/  LDL R92, [R1+0x20] ;  /* 0x00002000015c7983 */ /* 0x000ee60000100800 */
[----:B------:R-:W-:Y:S01]  /*9310*/  HGMMA.64x128x16.F32 R24, gdesc[UR4], RZ, !UPT, gsb0 ;  /* 0x01e00000041879f0 */ /* 0x000fe2000c0008ff */
[----:B------:R-:W-:Y:S01]  /*9320*/  R2UR UR4, R156 ;  /* 0x000000009c0472ca */ /* 0x000fe200000e0000 */
[----:B------:R-:W4:Y:S01]  /*9330*/  LDL R89, [R1+0x4] ;  /* 0x0000040001597983 */ /* 0x000f220000100800 */
[----:B------:R-:W-:-:S02]  /*9340*/  R2UR UR5, R157 ;  /* 0x000000009d0572ca */ /* 0x000fc400000e0000 */
[----:B------:R-:W-:Y:S02]  /*9350*/  R2UR UR6, R10 ;  /* 0x000000000a0672ca */ /* 0x000fe400000e0000 */
[----:B------:R-:W-:Y:S01]  /*9360*/  R2UR UR7, R11 ;  /* 0x000000000b0772ca */ /* 0x000fe200000e0000 */
[----:B------:R-:W-:Y:S02]  /*9370*/  VIADD R14, R8, 0x4 ;  /* 0x00000004080e7836 */ /* 0x000fe40000000000 */
[----:B------:R-:W-:Y:S02]  /*9380*/  VIADD R10, R4, 0x4 ;  /* 0x00000004040a7836 */ /* 0x000fe40000000000 */
[----:B------:R-:W-:Y:S02]  /*9390*/  IMAD.MOV.U32 R15, RZ, RZ, 0x40000040 ;  /* 0x40000040ff0f7424 */ /* 0x000fe400078e00ff */
[----:B------:R-:W-:Y:S01]  /*93a0*/  IMAD.MOV.U32 R11, RZ, RZ, 0x40000040 ;  /* 0x40000040ff0b7424 */ /* 0x000fe200078e00ff */
[----:B------:R-:W-:-:S02]  /*93b0*/  WARPGROUP.DEPBAR.LE gsb0, 0x0 ;  /* 0x00008000000079c5 */ /* 0x000fc40000010000 */
        /* <DEDUP_REMOVED lines=8> */
[----:B------:R-:W-:Y:S02]  /*9440*/  IMAD.MOV.U32 R11, RZ, RZ, 0x40000040 ;  /* 0x40000040ff0b7424 */ /* 0x000fe400078e00ff */
[----:B------:R-:W-:Y:S01]  /*9450*/  IMAD.MOV.U32 R5, RZ, RZ, 0x40000040 ;  /* 0x40000040ff057424 */ /* 0x000fe200078e00ff */
[----:B------:R-:W-:Y:S02]  /*9460*/  WARPGROUP.DEPBAR.LE gsb0, 0x0 ;  /* 0x00008000000079c5 */ /* 0x000fe40000010000 */
[----:B------:R-:W-:-:S06]  /*9470*/  WARPGROUP.ARRIVE ;  /* 0x00000000000079c5 */ /* 0x000fcc0000000000 */
[----:B------:R-:W-:Y:S01]  /*9480*/  HGMMA.64x128x16.F32 R24, gdesc[UR4], R24, gsb0 ;  /* 0x01e00000041879f0 */ /* 0x000fe20008000818 */
[----:B------:R-:W-:Y:S02]  /*9490*/  R2UR UR4, R10 ;  /* 0x000000000a0472ca */ /* 0x000fe400000e0000 */
[----:B------:R-:W-:Y:S02]  /*94a0*/  R2UR UR5, R11 ;  /* 0x000000000b0572ca */ /* 0x000fe400000e0000 */
[----:B------:R-:W-:Y:S02]  /*94b0*/  R2UR UR6, R4 ;  /* 0x00000000040672ca */ /* 0x000fe400000e0000 */
[----:B------:R-:W-:Y:S01]  /*94c0*/  R2UR UR7, R5 ;  /* 0x00000000050772ca */ /* 0x000fe200000e0000 */
[----:B0-----:R-:W-:Y:S02]  /*94d0*/  IMAD.MOV.U32 R3, RZ, RZ, -0x80 ;  /* 0xffffff80ff037424 */ /* 0x001fe400078e00ff */
[----:B------:R-:W-:-:S02]  /*94e0*/  @!P1 VIADD R0, R7, 0x16840 ;  /* 0x0001684007009836 */ /* 0x000fc40000000000 */
[----:B------:R-:W-:-:S03]  /*94f0*/  IMAD R7, R88, R3, 0x80 ;  /* 0x0000008058077424 */ /* 0x000fc600078e0203 */
[----:B------:R-:W-:Y:S01]  /*9500*/  @!P1 PRMT R0, RZ, 0x654, R0 ;  /* 0x00000654ff009816 */ /* 0x000fe20000000000 */
[----:B--2---:R-:W-:Y:S01]  /*9510*/  IMAD.IADD R4, R91, 0x1, R7 ;  /* 0x000000015b047824 */ /* 0x004fe200078e0207 */
[----:B------:R-:W-:Y:S02]  /*9520*/  WARPGROUP.DEPBAR.LE gsb0, 0x0 ;  /* 0x00008000000079c5 */ /* 0x000fe40000010000 */
[----:B------:R-:W-:-:S06]  /*9530*/  WARPGROUP.ARRIVE ;  /* 0x00000000000079c5 */ /* 0x000fcc0000000000 */
[----:B------:R-:W-:Y:S01]  /*9540*/  HGMMA.64x128x16.F32 R24, gdesc[UR4], R24, gsb0 ;  /* 0x01e00000041879f0 */ /* 0x000fe20008000818 */
[----:B------:R-:W-:Y:S01]  /*9550*/  ULDC.64 UR4, c[0x0][0x9e0] ;  /* 0x0002780000047ab9 */ /* 0x000fe20000000a00 */
[----:B------:R-:W-:Y:S01]  /*9560*/  ULDC UR6, c[0x0][0x9dc] ;  /* 0x0002770000067ab9 */ /* 0x000fe20000000800 */
[----:B------:R-:W-:Y:S01]  /*9570*/  UISETP.GE.AND UP0, UPT, UR5, 0x1, UPT ;  /* 0x000000010500788c */ /* 0x000fe2000bf06270 */
[----:B------:R-:W-:-:S05]  /*9580*/  IMAD.U32 R12, RZ, RZ, UR6 ;  /* 0x00000006ff0c7e24 */ /* 0x000fca000f8e00ff */
[----:B------:R-:W-:Y:S02]  /*9590*/  PLOP3.LUT P2, PT, PT, PT, UP0, 0x40, 0x0 ;  /* 0x000000000000781c */ /* 0x000fe40003f4e808 */
[----:B------:R-:W-:Y:S01]  /*95a0*/  LOP3.LUT R3, RZ, R12, RZ, 0x33, !PT ;  /* 0x0000000cff037212 */ /* 0x000fe200078e33ff */
[----:B----4-:R-:W-:Y:S02]  /*95b0*/  IMAD R5, R89, 0xc0, R6 ;  /* 0x000000c059057824 */ /* 0x010fe400078e0206 */
[--C-:B------:R-:W-:Y:S01]  /*95c0*/  IMAD R13, R155, -0x2, R4.reuse ;  /* 0xfffffffe9b0d7824 */ /* 0x100fe200078e0204 */
[----:B------:R-:W-:Y:S01]  /*95d0*/  LEA R6, R88, 0xffffff80, 0x7 ;  /* 0xffffff8058067811 */ /* 0x000fe200078e38ff */
[----:B------:R-:W-:Y:S02]  /*95e0*/  WARPGROUP.DEPBAR.LE gsb0, 0x0 ;  /* 0x00008000000079c5 */ /* 0x000fe40000010000 */
[----:B------:R3:W-:Y:S02]  /*95f0*/  @!P1 SYNCS.ARRIVE.TRANS64.RED.A1T0 RZ, [R0+URZ], RZ ;  /* 0x000000ff00ff99a7 */ /* 0x0007e4000810043f */
[----:B---3--:R-:W-:-:S05]  /*9600*/  IADD3 R0, -R92, 0x1, R4 ;  /* 0x000000015c007810 */ /* 0x008fca0007ffe104 */
[----:B------:R-:W-:-:S04]  /*9610*/  IMAD R0, R155, -0x2, R0 ;  /* 0xfffffffe9b007824 */ /* 0x000fc800078e0200 */
[C---:B------:R-:W-:Y:S02]  /*9620*/  VIADD R20, R0.reuse, UR4 ;  /* 0x0000000400147c36 */ /* 0x040fe40008000000 */
[----:B------:R-:W-:-:S03]  /*9630*/  IMAD.IADD R90, R0, 0x1, R3 ;  /* 0x00000001005a7824 */ /* 0x000fc600078e0203 */
[----:B------:R-:W-:Y:S01]  /*9640*/  VIADDMNMX R0, R5, R20, R13, PT ;  /* 0x0000001405007246 */ /* 0x000fe2000380010d */
[----:B------:R-:W-:Y:S01]  /*9650*/  IMAD.IADD R3, R90, 0x1, R5 ;  /* 0x000000015a037824 */ /* 0x000fe200078e0205 */
        /* <DEDUP_REMOVED lines=13> */
.L_x_11698:
[----:B------:R-:W-:-:S06]  /*9730*/  UISETP.NE.AND UP1, UPT, UR5, 0x1, UPT ;  /* 0x000000010500788c */ /* 0x000fcc000bf25270 */
[----:B------:R-:W-:-:S05]  /*9740*/  PLOP3.LUT P2, PT, PT, PT, UP1, 0x80, 0x0 ;  /* 0x000000000000781c */ /* 0x000fca0003f4f018 */
[----:B------:R-:W-:-:S08]  /*9750*/  @UP1 ULDC.64 UR6, c[0x0][0x9e8] ;  /* 0x00027a0000061ab9 */ /* 0x000fd00000000a00 */
[----:B------:R-:W-:-:S05]  /*9760*/  @P2 IMAD.HI.U32 R21, R4, UR6, RZ ;  /* 0x0000000604152c27 */ /* 0x000fca000f8e00ff */
[----:B------:R-:W-:-:S07]  /*9770*/  @P2 SHF.R.U32.HI R4, RZ, UR7, R21 ;  /* 0x00000007ff042c19 */ /* 0x000fce0008011615 */
.L_x_11699:
[----:B------:R-:W-:Y:S05]  /*9780*/  BSYNC B0 ;  /* 0x0000000000007941 */ /* 0x000fea0003800000 */
.L_x_11697:
[----:B------:R-:W-:-:S04]  /*9790*/  IMAD R4, R4, UR5, -R6 ;  /* 0x0000000504047c24 */ /* 0x000fc8000f8e0a06 */
[----:B------:R-:W-:-:S05]  /*97a0*/  IMAD R4, R155, -0x2, R4 ;  /* 0xfffffffe9b047824 */ /* 0x000fca00078e0204 */
[----:B------:R-:W-:Y:S02]  /*97b0*/  VIMNMX R3, R3, R4, !PT ;  /* 0x0000000403037248 */ /* 0x000fe40007fe0100 */
[----:B------:R-:W-:-:S07]  /*97c0*/  VIADDMNMX R0, R4, UR5, R0, PT ;  /* 0x0000000504007c46 */ /* 0x000fce000b800100 */
.L_x_11696:
[C---:B------:R-:W-:Y:S02]  /*97d0*/  ISETP.GE.AND P3, PT, R7.reuse, 0x9, PT ;  /* 0x000000090700780c */ /* 0x040fe40003f66270 */
[----:B------:R-:W-:Y:S02]  /*97e0*/  ISETP.GE.AND P2, PT, R7, 0x2, PT ;  /* 0x000000020700780c */ /* 0x000fe40003f46270 */
[----:B------:R-:W-:Y:S02]  /*97f0*/  LOP3.LUT R22, R22, 0xfffffffd, RZ, 0xc0, !PT ;  /* 0xfffffffd16167812 */ /* 0x000fe400078ec0ff */
[----:B------:R-:W-:Y:S02]  /*9800*/  ISETP.GT.AND P4, PT, R3, 0x1, !P2 ;  /* 0x000000010300780c */ /* 0x000fe40005784270 */
[----:B------:R-:W-:Y:S02]  /*9810*/  ISETP.GE.AND P5, PT, R7, 0xa, PT ;  /* 0x0000000a0700780c */ /* 0x000fe40003fa6270 */
[----:B------:R-:W-:-:S02]  /*9820*/  ISETP.LT.OR P4, PT, R0, 0x2, P4 ;  /* 0x000000020000780c */ /* 0x000fc40002781670 */
[----:B------:R-:W-:Y:S02]  /*9830*/  IADD3 R4, R90, 0x8, R5 ;  /* 0x000000085a047810 */ /* 0x000fe40007ffe005 */
[----:B------:R-:W-:Y:S02]  /*9840*/  @P3 LOP3.LUT R22, R22, 0x2, RZ, 0xfc, !PT ;  /* 0x0000000216163812 */ /* 0x000fe400078efcff */
[----:B------:R-:W-:Y:S02]  /*9850*/  ISETP.GT.AND P3, PT, R3, 0x8, !P3 ;  /* 0x000000080300780c */ /* 0x000fe40005f64270 */
[----:B------:R-:W-:Y:S02]  /*9860*/  FSEL R25, R25, -INF , !P4 ;  /* 0xff80000019197808 */ /* 0x000fe40006000000 */
[----:B------:R-:W-:Y:S02]  /*9870*/  ISETP.LT.OR P3, PT, R0, 0x9, P3 ;  /* 0x000000090000780c */ /* 0x000fe40001f61670 */
        /* <DEDUP_REMOVED lines=192> */
.L_x_11702:
[----:B------:R-:W-:-:S06]  /*a480*/  UISETP.NE.AND UP1, UPT, UR5, 0x1, UPT ;  /* 0x000000010500788c */ /* 0x000fcc000bf25270 */
[----:B------:R-:W-:-:S05]  /*a490*/  PLOP3.LUT P6, PT, PT, PT, UP1, 0x80, 0x0 ;  /* 0x000000000000781c */ /* 0x000fca0003fcf018 */
[----:B------:R-:W-:-:S08]  /*a4a0*/  @UP1 ULDC.64 UR6, c[0x0][0x9e8] ;  /* 0x00027a0000061ab9 */ /* 0x000fd00000000a00 */
[----:B------:R-:W-:Y:S01]  /*a4b0*/  @P6 IMAD.HI.U32 R7, R3, UR6, RZ ;  /* 0x0000000603076c27 */ /* 0x000fe2000f8e00ff */
[----:B------:R-:W-:-:S13]  /*a4c0*/  PLOP3.LUT P6, PT, PT, PT, UP1, 0x80, 0x0 ;  /* 0x000000000000781c */ /* 0x000fda0003fcf018 */
[----:B------:R-:W-:-:S07]  /*a4d0*/  @P6 SHF.R.U32.HI R3, RZ, UR7, R7 ;  /* 0x00000007ff036c19 */ /* 0x000fce0008011607 */
.L_x_11703:
[----:B------:R-:W-:Y:S05]  /*a4e0*/  BSYNC B0 ;  /* 0x0000000000007941 */ /* 0x000fea0003800000 */
.L_x_11701:
[----:B------:R-:W-:-:S04]  /*a4f0*/  IMAD R6, R3, UR5, -R6 ;  /* 0x0000000503067c24 */ /* 0x000fc8000f8e0a06 */
[----:B------:R-:W-:-:S05]  /*a500*/  IMAD R3, R155, -0x2, R6 ;  /* 0xfffffffe9b037824 */ /* 0x000fca00078e0206 */
[----:B------:R-:W-:Y:S02]  /*a510*/  VIMNMX R4, R4, R3, !PT ;  /* 0x0000000304047248 */ /* 0x000fe40007fe0100 */
[----:B------:R-:W-:-:S07]  /*a520*/  VIADDMNMX R0, R3, UR5, R0, PT ;  /* 0x0000000503007c46 */ /* 0x000fce000b800100 */
.L_x_11700:
        /* <DEDUP_REMOVED lines=27> */
[----:B------:R-:W-:Y:S02]  /*a6e0*/  ISETP.GT.AND P2, PT, R4, 0x11, !P6 ;  /* 0x000000110400780c */ /* 0x000fe40007744270 */
[----:B------:R-:W-:Y:S02]  /*a6f0*/  LOP3.LUT P6, RZ, R22, 0x8000, RZ, 0xc0, !PT ;  /* 0x0000800016ff7812 */ /* 0x000fe400078cc0ff */
        /* <DEDUP_REMOVED lines=67> */
[----:B------:R-:W-:Y:S01]  /*ab30*/  LOP3.LUT P2, RZ, R22, 0x10000, RZ, 0xc0, !PT ;  /* 0x0001000016ff7812 */ /* 0x000fe2000784c0ff */
[----:B------:R-:W0:Y:S01]  /*ab40*/  SHFL.BFLY PT, R6, R13, 0x1, 0x1f ;  /* 0x0c201f000d067f89 */ /* 0x000e2200000e0000 */
[----:B------:R-:W-:-:S02]  /*ab50*/  ISETP.LT.OR P5, PT, R0, 0x79, P5 ;  /* 0x000000790000780c */ /* 0x000fc40002fa1670 */
[----:B------:R-:W-:Y:S02]  /*ab60*/  ISETP.GT.AND P2, PT, R4, 0x39, !P2 ;  /* 0x000000390400780c */ /* 0x000fe40005744270 */
[----:B------:R-:W-:Y:S02]  /*ab70*/  FSEL R83, R83, -INF , !P4 ;  /* 0xff80000053537808 */ /* 0x000fe40006000000 */
[----:B------:R-:W-:Y:S02]  /*ab80*/  ISETP.LT.OR P2, PT, R0, 0x3a, P2 ;  /* 0x0000003a0000780c */ /* 0x000fe40001741670 */
[----:B------:R-:W-:Y:S02]  /*ab90*/  FSEL R86, R86, -INF , !P5 ;  /* 0xff80000056567808 */ /* 0x000fe40006800000 */
[----:B------:R-:W-:Y:S02]  /*aba0*/  FSEL R55, R55, -INF , !P2 ;  /* 0xff80000037377808 */ /* 0x000fe40005000000 */
[----:B------:R-:W-:-:S02]  /*abb0*/  ISETP.GT.AND P2, PT, R4, 0x40, !P6 ;  /* 0x000000400400780c */ /* 0x000fc40007744270 */
[----:B------:R-:W-:Y:S02]  /*abc0*/  LOP3.LUT P6, RZ, R22, 0x10, RZ, 0xc0, !PT ;  /* 0x0000001016ff7812 */ /* 0x000fe400078cc0ff */
        /* <DEDUP_REMOVED lines=77> */
[----:B-----5:R-:W-:Y:S01]  /*b0a0*/  FMNMX.FTZ R23, R35, R20, !PT ;  /* 0x0000001423177209 */ /* 0x020fe20007810000 */
[--C-:B------:R-:W-:Y:S01]  /*b0b0*/  FFMA.FTZ R136, R48, UR41, -R6.reuse ;  /* 0x0000002930887c23 */ /* 0x100fe20008010806 */
[--C-:B------:R-:W-:Y:S01]  /*b0c0*/  FFMA.FTZ R138, R52, UR41, -R6.reuse ;  /* 0x00000029348a7c23 */ /* 0x100fe20008010806 */
[--C-:B------:R-:W-:Y:S01]  /*b0d0*/  FFMA.FTZ R132, R56, UR41, -R6.reuse ;  /* 0x0000002938847c23 */ /* 0x100fe20008010806 */
[----:B------:R-:W-:Y:S01]  /*b0e0*/  FMNMX.FTZ R20, R38, R23, !PT ;  /* 0x0000001726147209 */ /* 0x000fe20007810000 */
[--C-:B------:R-:W-:Y:S01]  /*b0f0*/  FFMA.FTZ R134, R60, UR41, -R6.reuse ;  /* 0x000000293c867c23 */ /* 0x100fe20008010806 */
[--C-:B------:R-:W-:Y:S01]  /*b100*/  FFMA.FTZ R128, R64, UR41, -R6.reuse ;  /* 0x0000002940807c23 */ /* 0x100fe20008010806 */
[----:B------:R-:W1:Y:S01]  /*b110*/  MUFU.EX2 R148, R148 ;  /* 0x0000009400947308 */ /* 0x000e620000000800 */
[----:B------:R-:W-:Y:S01]  /*b120*/  FMNMX.FTZ R23, R39, R20, !PT ;  /* 0x0000001427177209 */ /* 0x000fe20007810000 */
[--C-:B------:R-:W-:Y:S01]  /*b130*/  FFMA.FTZ R130, R68, UR41, -R6.reuse ;  /* 0x0000002944827c23 */ /* 0x100fe20008010806 */
[--C-:B------:R-:W-:Y:S01]  /*b140*/  FFMA.FTZ R124, R72, UR41, -R6.reuse ;  /* 0x00000029487c7c23 */ /* 0x100fe20008010806 */
[--C-:B------:R-:W-:Y:S01]  /*b150*/  FFMA.FTZ R126, R76, UR41, -R6.reuse ;  /* 0x000000294c7e7c23 */ /* 0x100fe20008010806 */
[----:B------:R-:W-:Y:S01]  /*b160*/  FMNMX.FTZ R20, R42, R23, !PT ;  /* 0x000000172a147209 */ /* 0x000fe20007810000 */
[--C-:B------:R-:W-:Y:S01]  /*b170*/  FFMA.FTZ R120, R80, UR41, -R6.reuse ;  /* 0x0000002950787c23 */ /* 0x100fe20008010806 */
[----:B------:R-:W-:Y:S01]  /*b180*/  FFMA.FTZ R122, R84, UR41, -R6 ;  /* 0x00000029547a7c23 */ /* 0x000fe20008010806 */
[----:B------:R2:W-:Y:S01]  /*b190*/  MUFU.EX2 R23, R37 ;  /* 0x0000002500177308 */ /* 0x0005e20000000800 */
[----:B------:R-:W-:-:S04]  /*b1a0*/  FMNMX.FTZ R25, R43, R20, !PT ;  /* 0x000000142b197209 */ /* 0x000fc80007810000 */
[----:B------:R-:W-:-:S03]  /*b1b0*/  FMNMX.FTZ R20, R46, R25, !PT ;  /* 0x000000192e147209 */ /* 0x000fc60007810000 */
[----:B------:R-:W3:Y:S01]  /*b1c0*/  MUFU.EX2 R150, R150 ;  /* 0x0000009600967308 */ /* 0x000ee20000000800 */
[----:B------:R-:W-:-:S04]  /*b1d0*/  FMNMX.FTZ R25, R47, R20, !PT ;  /* 0x000000142f197209 */ /* 0x000fc80007810000 */
[----:B------:R-:W-:-:S03]  /*b1e0*/  FMNMX.FTZ R20, R50, R25, !PT ;  /* 0x0000001932147209 */ /* 0x000fc60007810000 */
[----:B------:R4:W-:Y:S01]  /*b1f0*/  MUFU.EX2 R25, R41 ;  /* 0x0000002900197308 */ /* 0x0009e20000000800 */
[----:B------:R-:W-:-:S04]  /*b200*/  FMNMX.FTZ R29, R51, R20, !PT ;  /* 0x00000014331d7209 */ /* 0x000fc80007810000 */
[----:B------:R-:W-:-:S03]  /*b210*/  FMNMX.FTZ R20, R54, R29, !PT ;  /* 0x0000001d36147209 */ /* 0x000fc60007810000 */
[----:B------:R-:W3:Y:S01]  /*b220*/  MUFU.EX2 R13, R13 ;  /* 0x0000000d000d7308 */ /* 0x000ee20000000800 */
[----:B------:R-:W-:-:S04]  /*b230*/  FMNMX.FTZ R29, R55, R20, !PT ;  /* 0x00000014371d7209 */ /* 0x000fc80007810000 */
[----:B------:R-:W-:-:S03]  /*b240*/  FMNMX.FTZ R20, R58, R29, !PT ;  /* 0x0000001d3a147209 */ /* 0x000fc60007810000 */
[----:B------:R-:W-:Y:S01]  /*b250*/  MUFU.EX2 R29, R45 ;  /* 0x0000002d001d7308 */ /* 0x000fe20000000800 */
[----:B0-----:R-:W-:-:S04]  /*b260*/  FMNMX.FTZ R33, R59, R20, !PT ;  /* 0x000000143b217209 */ /* 0x001fc80007810000 */
[----:B------:R-:W-:-:S03]  /*b270*/  FMNMX.FTZ R20, R62, R33, !PT ;  /* 0x000000213e147209 */ /* 0x000fc60007810000 */
[----:B------:R-:W0:Y:S01]  /*b280*/  MUFU.EX2 R144, R144 ;  /* 0x0000009000907308 */ /* 0x000e220000000800 */
[----:B------:R-:W-:-:S04]  /*b290*/  FMNMX.FTZ R33, R63, R20, !PT ;  /* 0x000000143f217209 */ /* 0x000fc80007810000 */
[----:B------:R-:W-:-:S03]  /*b2a0*/  FMNMX.FTZ R20, R66, R33, !PT ;  /* 0x0000002142147209 */ /* 0x000fc60007810000 */
[----:B------:R-:W0:Y:S01]  /*b2b0*/  MUFU.EX2 R146, R146 ;  /* 0x0000009200927308 */ /* 0x000e220000000800 */
[----:B--2---:R-:W-:-:S04]  /*b2c0*/  FMNMX.FTZ R37, R67, R20, !PT ;  /* 0x0000001443257209 */ /* 0x004fc80007810000 */
[----:B------:R-:W-:-:S03]  /*b2d0*/  FMNMX.FTZ R20, R70, R37, !PT ;  /* 0x0000002546147209 */ /* 0x000fc60007810000 */
[----:B------:R2:W-:Y:S01]  /*b2e0*/  MUFU.EX2 R33, R49 ;  /* 0x0000003100217308 */ /* 0x0005e20000000800 */
[----:B------:R-:W-:-:S04]  /*b2f0*/  FMNMX.FTZ R37, R71, R20, !PT ;  /* 0x0000001447257209 */ /* 0x000fc80007810000 */
[----:B------:R-:W-:-:S03]  /*b300*/  FMNMX.FTZ R20, R74, R37, !PT ;  /* 0x000000254a147209 */ /* 0x000fc60007810000 */
[----:B------:R1:W-:Y:S01]  /*b310*/  MUFU.EX2 R37, R53 ;  /* 0x0000003500257308 */ /* 0x0003e20000000800 */
[----:B----4-:R-:W-:Y:S01]  /*b320*/  FMNMX.FTZ R41, R75, R20, !PT ;  /* 0x000000144b297209 */ /* 0x010fe20007810000 */
[--C-:B------:R-:W-:Y:S01]  /*b330*/  FFMA.FTZ R20, R57, UR41, -R6.reuse ;  /* 0x0000002939147c23 */ /* 0x100fe20008010806 */
[--C-:B--2---:R-:W-:Y:S01]  /*b340*/  FFMA.FTZ R49, R65, UR41, -R6.reuse ;  /* 0x0000002941317c23 */ /* 0x104fe20008010806 */
[----:B------:R-:W-:Y:S01]  /*b350*/  FFMA.FTZ R65, R81, UR41, -R6 ;  /* 0x0000002951417c23 */ /* 0x000fe20008010806 */
[----:B------:R-:W-:-:S03]  /*b360*/  FMNMX.FTZ R4, R78, R41, !PT ;  /* 0x000000294e047209 */ /* 0x000fc60007810000 */
[----:B------:R-:W2:Y:S01]  /*b370*/  MUFU.EX2 R140, R140 ;  /* 0x0000008c008c7308 */ /* 0x000ea20000000800 */
[----:B------:R-:W-:Y:S01]  /*b380*/  FMNMX.FTZ R41, R79, R4, !PT ;  /* 0x000000044f297209 */ /* 0x000fe20007810000 */
[----:B-1----:R-:W-:-:S03]  /*b390*/  FFMA.FTZ R53, R69, UR41, -R6 ;  /* 0x0000002945357c23 */ /* 0x002fc60008010806 */
[----:B------:R-:W-:-:S03]  /*b3a0*/  FMNMX.FTZ R4, R82, R41, !PT ;  /* 0x0000002952047209 */ /* 0x000fc60007810000 */
[----:B------:R1:W-:Y:S01]  /*b3b0*/  MUFU.EX2 R41, R20 ;  /* 0x0000001400297308 */ /* 0x0003e20000000800 */
[----:B------:R-:W-:-:S04]  /*b3c0*/  FMNMX.FTZ R45, R83, R4, !PT ;  /* 0x00000004532d7209 */ /* 0x000fc80007810000 */
[----:B------:R-:W-:Y:S01]  /*b3d0*/  FMNMX.FTZ R0, R86, R45, !PT ;  /* 0x0000002d56007209 */ /* 0x000fe20007810000 */
[--C-:B------:R-:W-:Y:S01]  /*b3e0*/  FFMA.FTZ R45, R61, UR41, -R6.reuse ;  /* 0x000000293d2d7c23 */ /* 0x100fe20008010806 */
[----:B------:R-:W-:Y:S01]  /*b3f0*/  FFMA.FTZ R61, R77, UR41, -R6 ;  /* 0x000000294d3d7c23 */ /* 0x000fe20008010806 */
[----:B------:R-:W-:Y:S01]  /*b400*/  MUFU.EX2 R142, R142 ;  /* 0x0000008e008e7308 */ /* 0x000fe20000000800 */
[----:B------:R-:W-:-:S05]  /*b410*/  FMNMX.FTZ R0, R87, R0, !PT ;  /* 0x0000000057007209 */ /* 0x000fca0007810000 */
[----:B------:R-:W4:Y:S02]  /*b420*/  SHFL.BFLY PT, R57, R0, 0x2, 0x1f ;  /* 0x0c401f0000397f89 */ /* 0x000f2400000e0000 */
[----:B------:R-:W-:Y:S08]  /*b430*/  MUFU.EX2 R136, R136 ;  /* 0x0000008800887308 */ /* 0x000ff00000000800 */
[----:B------:R-:W-:Y:S08]  /*b440*/  MUFU.EX2 R138, R138 ;  /* 0x0000008a008a7308 */ /* 0x000ff00000000800 */
[----:B------:R-:W-:Y:S01]  /*b450*/  MUFU.EX2 R132, R132 ;  /* 0x0000008400847308 */ /* 0x000fe20000000800 */
[----:B----4-:R-:W-:Y:S01]  /*b460*/  FMNMX.FTZ R4, R0, R57, !PT ;  /* 0x0000003900047209 */ /* 0x010fe20007810000 */
[----:B------:R-:W-:-:S06]  /*b470*/  FFMA.FTZ R57, R73, UR41, -R6 ;  /* 0x0000002949397c23 */ /* 0x000fcc0008010806 */
[----:B------:R-:W-:Y:S01]  /*b480*/  MUFU.EX2 R134, R134 ;  /* 0x0000008600867308 */ /* 0x000fe20000000800 */
[----:B------:R-:W4:Y:S07]  /*b490*/  SHFL.BFLY PT, R69, R4, 0x1, 0x1f ;  /* 0x0c201f0004457f89 */ /* 0x000f2e00000e0000 */
[----:B------:R-:W-:Y:S08]  /*b4a0*/  MUFU.EX2 R45, R45 ;  /* 0x0000002d002d7308 */ /* 0x000ff00000000800 */
[----:B------:R-:W-:Y:S08]  /*b4b0*/  MUFU.EX2 R128, R128 ;  /* 0x0000008000807308 */ /* 0x000ff00000000800 */
[----:B------:R-:W-:Y:S01]  /*b4c0*/  MUFU.EX2 R49, R49 ;  /* 0x0000003100317308 */ /* 0x000fe20000000800 */
[----:B----4-:R-:W-:Y:S01]  /*b4d0*/  FMNMX.FTZ R0, R4, R69, !PT ;  /* 0x0000004504007209 */ /* 0x010fe20007810000 */
[----:B------:R-:W-:-:S03]  /*b4e0*/  FFMA.FTZ R69, R85, UR41, -R6 ;  /* 0x0000002955457c23 */ /* 0x000fc60008010806 */
        /* <DEDUP_REMOVED lines=11> */
[----:B---3--:R-:W-:Y:S01]  /*b5a0*/  FADD.FTZ R36, R150, R27 ;  /* 0x0000001b96247221 */ /* 0x008fe20000010000 */
[--C-:B------:R-:W-:Y:S01]  /*b5b0*/  FFMA.FTZ R147, R38, UR41, -R28.reuse ;  /* 0x0000002926937c23 */ /* 0x100fe2000801081c */
[----:B------:R-:W-:Y:S01]  /*b5c0*/  MUFU.EX2 R4, R4 ;  /* 0x0000000400047308 */ /* 0x000fe20000000800 */
[----:B------:R-:W-:Y:S01]  /*b5d0*/  FFMA.FTZ R145, R34, UR41, -R28 ;  /* 0x0000002922917c23 */ /* 0x000fe2000801081c */
[----:B------:R-:W-:Y:S01]  /*b5e0*/  FADD.FTZ R27, R13, R36 ;  /* 0x000000240d1b7221 */ /* 0x000fe20000010000 */
[--C-:B-1----:R-:W-:Y:S01]  /*b5f0*/  FFMA.FTZ R20, R35, UR41, -R28.reuse ;  /* 0x0000002923147c23 */ /* 0x102fe2000801081c */
[--C-:B------:R-:W-:Y:S01]  /*b600*/  FFMA.FTZ R24, R39, UR41, -R28.reuse ;  /* 0x0000002927187c23 */ /* 0x100fe2000801081c */
[--C-:B------:R-:W-:Y:S01]  /*b610*/  FFMA.FTZ R141, R42, UR41, -R28.reuse ;  /* 0x000000292a8d7c23 */ /* 0x100fe2000801081c */
[----:B0-----:R-:W-:Y:S01]  /*b620*/  FADD.FTZ R38, R144, R27 ;  /* 0x0000001b90267221 */ /* 0x001fe20000010000 */
[--C-:B------:R-:W-:Y:S01]  /*b630*/  FFMA.FTZ R26, R43, UR41, -R28.reuse ;  /* 0x000000292b1a7c23 */ /* 0x100fe2000801081c */
[----:B------:R-:W0:Y:S01]  /*b640*/  MUFU.EX2 R149, R149 ;  /* 0x0000009500957308 */ /* 0x000e220000000800 */
[----:B------:R-:W-:Y:S01]  /*b650*/  FFMA.FTZ R143, R46, UR41, -R28 ;  /* 0x000000292e8f7c23 */ /* 0x000fe2000801081c */
[----:B------:R-:W-:Y:S01]  /*b660*/  FADD.FTZ R27, R21, R38 ;  /* 0x00000026151b7221 */ /* 0x000fe20000010000 */
        /* <DEDUP_REMOVED lines=11> */
[----:B--2---:R-:W-:Y:S01]  /*b720*/  FADD.FTZ R42, R140, R27 ;  /* 0x0000001b8c2a7221 */ /* 0x004fe20000010000 */
[----:B------:R-:W-:Y:S01]  /*b730*/  FFMA.FTZ R38, R63, UR41, -R28 ;  /* 0x000000293f267c23 */ /* 0x000fe2000801081c */
[----:B------:R-:W2:Y:S01]  /*b740*/  MUFU.EX2 R6, R6 ;  /* 0x0000000600067308 */ /* 0x000ea20000000800 */
[----:B0-----:R-:W-:Y:S01]  /*b750*/  FADD.FTZ R40, R149, R4 ;  /* 0x0000000495287221 */ /* 0x001fe20000010000 */
[----:B------:R-:W-:Y:S01]  /*b760*/  FADD.FTZ R31, R25, R42 ;  /* 0x0000002a191f7221 */ /* 0x000fe20000010000 */
[--C-:B------:R-:W-:Y:S01]  /*b770*/  FFMA.FTZ R129, R66, UR41, -R28.reuse ;  /* 0x0000002942817c23 */ /* 0x100fe2000801081c */
[----:B------:R-:W-:Y:S01]  /*b780*/  F2FP.F16.F32.PACK_AB R148, R7, R148 ;  /* 0x000000940794723e */ /* 0x000fe200000000ff */
[----:B------:R-:W-:Y:S01]  /*b790*/  FFMA.FTZ R131, R70, UR41, -R28 ;  /* 0x0000002946837c23 */ /* 0x000fe2000801081c */
[----:B------:R-:W-:Y:S01]  /*b7a0*/  FADD.FTZ R42, R142, R31 ;  /* 0x0000001f8e2a7221 */ /* 0x000fe20000010000 */
[----:B------:R-:W-:Y:S01]  /*b7b0*/  F2FP.F16.F32.PACK_AB R150, R13, R150 ;  /* 0x000000960d96723e */ /* 0x000fe200000000ff */
        /* <DEDUP_REMOVED lines=19> */
[----:B------:R-:W-:Y:S01]  /*b8f0*/  FFMA.FTZ R40, R67, UR41, -R28 ;  /* 0x0000002943287c23 */ /* 0x000fe2000801081c */
        /* <DEDUP_REMOVED lines=18> */
[C---:B0-----:R-:W-:Y:S01]  /*ba20*/  FADD.FTZ R42, R24.reuse, R27 ;  /* 0x0000001b182a7221 */ /* 0x041fe20000010000 */
[----:B------:R-:W-:Y:S01]  /*ba30*/  FADD.FTZ R31, R49, R46 ;  /* 0x0000002e311f7221 */ /* 0x000fe20000010000 */
[----:B------:R-:W-:Y:S01]  /*ba40*/  F2FP.F16.F32.PACK_AB R147, R24, R147 ;  /* 0x000000931893723e */ /* 0x000fe200000000ff */
[----:B------:R-:W-:Y:S01]  /*ba50*/  IMAD.IADD R24, R91, 0x1, -R92 ;  /* 0x000000015b187824 */ /* 0x000fe200078e0a5c */
[----:B------:R-:W-:Y:S01]  /*ba60*/  F2FP.F16.F32.PACK_AB R132, R41, R132 ;  /* 0x000000842984723e */ /* 0x000fe200000000ff */
[----:B------:R-:W-:Y:S01]  /*ba70*/  FADD.FTZ R46, R130, R31 ;  /* 0x0000001f822e7221 */ /* 0x000fe20000010000 */
[----:B------:R-:W-:Y:S01]  /*ba80*/  F2FP.F16.F32.PACK_AB R134, R45, R134 ;  /* 0x000000862d86723e */ /* 0x000fe200000000ff */
[----:B------:R-:W0:Y:S01]  /*ba90*/  MUFU.EX2 R143, R143 ;  /* 0x0000008f008f7308 */ /* 0x000e220000000800 */
[----:B-1----:R-:W-:Y:S01]  /*baa0*/  FADD.FTZ R27, R141, R42 ;  /* 0x0000002a8d1b7221 */ /* 0x002fe20000010000 */
[----:B------:R-:W-:Y:S01]  /*bab0*/  FADD.FTZ R13, R53, R46 ;  /* 0x0000002e350d7221 */ /* 0x000fe20000010000 */
[----:B------:R-:W-:Y:S01]  /*bac0*/  FFMA.FTZ R42, R71, UR41, -R28 ;  /* 0x00000029472a7c23 */ /* 0x000fe2000801081c */
[----:B------:R-:W-:Y:S01]  /*bad0*/  IMAD R21, R89, 0xc0, R24 ;  /* 0x000000c059157824 */ /* 0x000fe200078e0218 */
[----:B------:R-:W-:-:S02]  /*bae0*/  F2FP.F16.F32.PACK_AB R128, R49, R128 ;  /* 0x000000803180723e */ /* 0x000fc400000000ff */
[----:B------:R-:W-:Y:S01]  /*baf0*/  F2FP.F16.F32.PACK_AB R130, R53, R130 ;  /* 0x000000823582723e */ /* 0x000fe200000000ff */
        /* <DEDUP_REMOVED lines=71> */
[----:B------:R-:W-:-:S05]  /*bf70*/  VIADD R4, R88, 0xfffffffe ;  /* 0xfffffffe58047836 */ /* 0x000fca0000000000 */
[----:B------:R-:W2:Y:S01]  /*bf80*/  MUFU.EX2 R87, R87 ;  /* 0x0000005700577308 */ /* 0x000ea20000000800 */
[----:B0-----:R-:W-:Y:S01]  /*bf90*/  FADD.FTZ R6, R86, R13 ;  /* 0x0000000d56067221 */ /* 0x001fe20000010000 */
[----:B------:R-:W-:Y:S02]  /*bfa0*/  VIADD R13, R21, UR4 ;  /* 0x00000004150d7c36 */ /* 0x000fe40008000000 */
[C---:B-1----:R-:W-:Y:S01]  /*bfb0*/  FADD.FTZ R7, R69.reuse, R46 ;  /* 0x0000002e45077221 */ /* 0x042fe20000010000 */
[----:B------:R-:W-:Y:S01]  /*bfc0*/  F2FP.F16.F32.PACK_AB R122, R69, R122 ;  /* 0x0000007a457a723e */ /* 0x000fe200000000ff */
[C---:B--2---:R-:W-:Y:S01]  /*bfd0*/  FADD.FTZ R6, R87.reuse, R6 ;  /* 0x0000000657067221 */ /* 0x044fe20000010000 */
[----:B------:R-:W-:Y:S01]  /*bfe0*/  F2FP.F16.F32.PACK_AB R123, R87, R86 ;  /* 0x00000056577b723e */ /* 0x000fe200000000ff */
[----:B------:R-:W-:Y:S06]  /*bff0*/  @P2 BRA `(.L_x_11704) ;  /* 0x0000000000542947 */ /* 0x000fec0003800000 */
[C---:B------:R-:W-:Y:S01]  /*c000*/  ISETP.GT.AND P2, PT, R21.reuse, RZ, PT ;  /* 0x000000ff1500720c */ /* 0x040fe20003f44270 */
[----:B------:R-:W-:Y:S01]  /*c010*/  BSSY B0, `(.L_x_11705) ;  /* 0x0000010000007945 */ /* 0x000fe20003800000 */
[----:B------:R-:W-:-:S11]  /*c020*/  VIADD R20, R21, 0xffffffff ;  /* 0xffffffff15147836 */ /* 0x000fd60000000000 */
[----:B------:R-:W-:Y:S05]  /*c030*/  @P2 BRA `(.L_x_11706) ;  /* 0x0000000000202947 */ /* 0x000fea0003800000 */
[----:B------:R-:W-:Y:S01]  /*c040*/  UISETP.NE.AND UP1, UPT, UR5, 0x1, UPT ;  /* 0x000000010500788c */ /* 0x000fe2000bf25270 */
[----:B------:R-:W-:-:S05]  /*c050*/  IMAD.MOV R20, RZ, RZ, -R21 ;  /* 0x000000ffff147224 */ /* 0x000fca00078e0a15 */
[----:B------:R-:W-:-:S05]  /*c060*/  PLOP3.LUT P2, PT, PT, PT, UP1, 0x80, 0x0 ;  /* 0x000000000000781c */ /* 0x000fca0003f4f018 */
[----:B------:R-:W-:-:S08]  /*c070*/  @UP1 ULDC.64 UR6, c[0x0][0x9e8] ;  /* 0x00027a0000061ab9 */ /* 0x000fd00000000a00 */
[----:B------:R-:W-:-:S05]  /*c080*/  @P2 IMAD.HI.U32 R21, R20, UR6, RZ ;  /* 0x0000000614152c27 */ /* 0x000fca000f8e00ff */
[----:B------:R-:W-:-:S04]  /*c090*/  @P2 SHF.R.U32.HI R20, RZ, UR7, R21 ;  /* 0x00000007ff142c19 */ /* 0x000fc80008011615 */
[----:B------:R-:W-:Y:S01]  /*c0a0*/  LOP3.LUT R20, RZ, R20, RZ, 0x33, !PT ;  /* 0x00000014ff147212 */ /* 0x000fe200078e33ff */
[----:B------:R-:W-:Y:S06]  /*c0b0*/  BRA `(.L_x_11707) ;  /* 0x0000000000147947 */ /* 0x000fec0003800000 */
.L_x_11706:
[----:B------:R-:W-:-:S06]  /*c0c0*/  UISETP.NE.AND UP1, UPT, UR5, 0x1, UPT ;  /* 0x000000010500788c */ /* 0x000fcc000bf25270 */
[----:B------:R-:W-:-:S05]  /*c0d0*/  PLOP3.LUT P2, PT, PT, PT, UP1, 0x80, 0x0 ;  /* 0x000000000000781c */ /* 0x000fca0003f4f018 */
[----:B------:R-:W-:-:S08]  /*c0e0*/  @UP1 ULDC.64 UR6, c[0x0][0x9e8] ;  /* 0x00027a0000061ab9 */ /* 0x000fd00000000a00 */
[----:B------:R-:W-:-:S05]  /*c0f0*/  @P2 IMAD.HI.U32 R21, R20, UR6, RZ ;  /* 0x0000000614152c27 */ /* 0x000fca000f8e00ff */
[----:B------:R-:W-:-:S07]  /*c100*/  @P2 SHF.R.U32.HI R20, RZ, UR7, R21 ;  /* 0x00000007ff142c19 */ /* 0x000fce0008011615 */
.L_x_11707:
[----:B------:R-:W-:Y:S05]  /*c110*/  BSYNC B0 ;  /* 0x0000000000007941 */ /* 0x000fea0003800000 */
.L_x_11705:
[----:B------:R-:W-:-:S04]  /*c120*/  IMAD.U32 R21, RZ, RZ, UR5 ;  /* 0x00000005ff157e24 */ /* 0x000fc8000f8e00ff */
[----:B------:R-:W-:-:S05]  /*c130*/  IMAD R20, R20, UR5, R21 ;  /* 0x0000000514147c24 */ /* 0x000fca000f8e0215 */
[----:B------:R-:W-:-:S07]  /*c140*/  VIMNMX R13, R13, R20, PT ;  /* 0x000000140d0d7248 */ /* 0x000fce0003fe0100 */
.L_x_11704:
        /* <DEDUP_REMOVED lines=37> */
[----:B------:R-:W-:-:S05]  /*c3a0*/  LOP3.LUT R12, RZ, R152, RZ, 0x33, !PT ;  /* 0x00000098ff0c7212 */ /* 0x000fca00078e33ff */
[----:B------:R0:W-:Y:S04]  /*c3b0*/  STL [R1], R12 ;  /* 0x0000000c01007387 */ /* 0x0001e80000100800 */
[----:B------:R0:W-:Y:S02]  /*c3c0*/  STL [R1+0x8], R13 ;  /* 0x0000080d01007387 */ /* 0x0001e40000100800 */
.L_x_11726:
[----:B0-----:R-:W2:Y:S01]  /*c3d0*/  LDL R12, [R1+0xc] ;  /* 0x00000c00010c7983 */ /* 0x001ea20000100800 */
        /* <DEDUP_REMOVED lines=10> */
.L_x_11710:
[----:B------:R-:W-:Y:S01]  /*c480*/  IMAD R13, R153, 0x8, R2 ;  /* 0x00000008990d7824 */ /* 0x000fe200078e0202 */
[----:B------:R-:W-:-:S04]  /*c490*/  SHF.L.U32 R12, R154, 0x1f, RZ ;  /* 0x0000001f9a0c7819 */ /* 0x000fc800000006ff */
[----:B------:R0:W1:Y:S01]  /*c4a0*/  SYNCS.PHASECHK.TRANS64.TRYWAIT P3, [R13+URZ+0x16830], R12 ;  /* 0x0168300c0d0075a7 */ /* 0x000062000806017f */
[----:B------:R-:W-:Y:S05]  /*c4b0*/  @!P0 BRA `(.L_x_11711) ;  /* 0x0000000000048947 */ /* 0x000fea0003800000 */
[----:B------:R-:W-:Y:S01]  /*c4c0*/  BPT.TRAP 0x1 ;  /* 0x000000040000795c */ /* 0x000fe20000300000 */
.L_x_11711:
[----:B------:R-:W-:Y:S04]  /*c4d0*/  BSSY B0, `(.L_x_11709) ;  /* 0x0000004000007945 */ /* 0x000fe80003800000 */
[----:B-1----:R-:W-:Y:S05]  /*c4e0*/  @P3 BRA `(.L_x_11712) ;  /* 0x0000000000083947 */ /* 0x002fea0003800000 */
[----:B------:R-:W1:Y:S02]  /*c4f0*/  SYNCS.PHASECHK.TRANS64.TRYWAIT P3, [R13+URZ+0x16830], R12 ;  /* 0x0168300c0d0075a7 */ /* 0x000e64000806017f */
[----:B-1----:R-:W-:Y:S05]  /*c500*/  @!P3 BRA `(.L_x_11713) ;  /* 0x000001040024b947 */ /* 0x002fea0003800000 */
.L_x_11712:
[----:B------:R-:W-:Y:S05]  /*c510*/  BSYNC B0 ;  /* 0x0000000000007941 */ /* 0x000fea0003800000 */
.L_x_11709:
[----:B01----:R-:W2:Y:S01]  /*c520*/  LDL R13, [R1+0x14] ;  /* 0x00001400010d7983 */ /* 0x003ea20000100800 */
[----:B------:R-:W0:Y:S01]  /*c530*/  S2R R12, SR_TID.X ;  /* 0x00000000000c7919 */ /* 0x000e220000002100 */
[----:B------:R-:W-:Y:S05]  /*c540*/  WARPSYNC.ALL ;  /* 0x0000000000007948 */ /* 0x000fea0003800000 */
[----:B------:R-:W-:Y:S01]  /*c550*/  IMAD.MOV.U32 R25, RZ, RZ, 0x40000040 ;  /* 0x40000040ff197424 */ /* 0x000fe200078e00ff */
[----:B0-----:R-:W-:Y:S02]  /*c560*/  SHF.R.U32.HI R12, RZ, 0x7, R12 ;  /* 0x00000007ff0c7819 */ /* 0x001fe4000001160c */
[----:B------:R-:W-:-:S02]  /*c570*/  R2UR UR8, R8 ;  /* 0x00000000080872ca */ /* 0x000fc400000e0000 */
[----:B------:R-:W-:Y:S02]  /*c580*/  R2UR UR9, R9 ;  /* 0x00000000090972ca */ /* 0x000fe400000e0000 */
[C---:B------:R-:W-:Y:S02]  /*c590*/  R2UR UR11, R25.reuse ;  /* 0x00000000190b72ca */ /* 0x040fe400000e0000 */
[----:B------:R-:W-:Y:S01]  /*c5a0*/  R2UR UR23, R25 ;  /* 0x00000000191772ca */ /* 0x000fe200000e0000 */
[----:B------:R-:W-:Y:S01]  /*c5b0*/  IMAD.MOV.U32 R21, RZ, RZ, 0x40000040 ;  /* 0x40000040ff157424 */ /* 0x000fe200078e00ff */
[----:B------:R-:W-:Y:S02]  /*c5c0*/  R2UR UR12, R156 ;  /* 0x000000009c0c72ca */ /* 0x000fe400000e0000 */
[----:B------:R-:W-:Y:S02]  /*c5d0*/  R2UR UR13, R157 ;  /* 0x000000009d0d72ca */ /* 0x000fe400000e0000 */
[----:B------:R-:W-:Y:S01]  /*c5e0*/  R2UR UR15, R21 ;  /* 0x00000000150f72ca */ /* 0x000fe200000e0000 */
[----:B--2---:R-:W-:-:S02]  /*c5f0*/  IMAD R24, R153, 0x400, R13 ;  /* 0x0000040099187824 */ /* 0x004fc400078e020d */
[----:B------:R-:W-:-:S05]  /*c600*/  VIADD R13, R12, 0x8 ;  /* 0x000000080c0d7836 */ /* 0x000fca0000000000 */
[----:B------:R0:W-:Y:S01]  /*c610*/  BAR.SYNC.DEFER_BLOCKING R13, 0x100 ;  /* 0x0004000d0000751d */ /* 0x0001e20000010000 */
[C---:B------:R-:W-:Y:S01]  /*c620*/  R2UR UR10, R24.reuse ;  /* 0x00000000180a72ca */ /* 0x040fe200000e0000 */
[C---:B------:R-:W-:Y:S02]  /*c630*/  VIADD R20, R24.reuse, 0x2 ;  /* 0x0000000218147836 */ /* 0x040fe40000000000 */
[C---:B------:R-:W-:Y:S02]  /*c640*/  VIADD R12, R24.reuse, 0x4 ;  /* 0x00000004180c7836 */ /* 0x040fe40000000000 */
[----:B------:R-:W-:-:S05]  /*c650*/  VIADD R24, R24, 0x6 ;  /* 0x0000000618187836 */ /* 0x000fca0000000000 */
[----:B------:R-:W-:Y:S02]  /*c660*/  R2UR UR22, R24 ;  /* 0x00000000181672ca */ /* 0x000fe400000e0000 */
[----:B------:R-:W-:-:S06]  /*c670*/  WARPGROUP.ARRIVE ;  /* 0x00000000000079c5 */ /* 0x000fcc0000000000 */
[----:B------:R-:W-:Y:S01]  /*c680*/  HGMMA.64x128x16.F32 R24, gdesc[UR8], RZ, !UPT, gsb0 ;  /* 0x01e00000081879f0 */ /* 0x000fe2000c0008ff */
[----:B------:R-:W-:Y:S01]  /*c690*/  R2UR UR14, R20 ;  /* 0x00000000140e72ca */ /* 0x000fe200000e0000 */
[----:B0-----:R-:W-:Y:S01]  /*c6a0*/  IMAD.MOV.U32 R13, RZ, RZ, 0x40000040 ;  /* 0x40000040ff0d7424 */ /* 0x001fe200078e00ff */
[----:B------:R-:W-:Y:S02]  /*c6b0*/  R2UR UR18, R12 ;  /* 0x000000000c1272ca */ /* 0x000fe400000e0000 */
[----:B------:R-:W-:Y:S02]  /*c6c0*/  R2UR UR16, R14 ;  /* 0x000000000e1072ca */ /* 0x000fe400000e0000 */
[----:B------:R-:W-:Y:S02]  /*c6d0*/  R2UR UR19, R13 ;  /* 0x000000000d1372ca */ /* 0x000fe400000e0000 */
[----:B------:R-:W-:Y:S01]  /*c6e0*/  R2UR UR17, R15 ;  /* 0x000000000f1172ca */ /* 0x000fe200000e0000 */
[----:B------:R-:W-:-:S02]  /*c6f0*/  WARPGROUP.DEPBAR.LE gsb0, 0x0 ;  /* 0x00008000000079c5 */ /* 0x000fc40000010000 */
        /* <DEDUP_REMOVED lines=11> */
[----:B------:R-:W-:Y:S05]  /*c7b0*/  @P2 BRA `(.L_x_11714) ;  /* 0x0000000000282947 */ /* 0x000fea0003800000 */
[----:B------:R-:W-:Y:S05]  /*c7c0*/  @!P0 BRA `(.L_x_11715) ;  /* 0x0000000000048947 */ /* 0x000fea0003800000 */
[----:B------:R-:W-:Y:S01]  /*c7d0*/  BPT.TRAP 0x1 ;  /* 0x000000040000795c */ /* 0x000fe20000300000 */
.L_x_11715:
[----:B------:R-:W-:Y:S01]  /*c7e0*/  SHF.L.U32 R12, R19, 0x1f, RZ ;  /* 0x0000001f130c7819 */ /* 0x000fe200000006ff */
[----:B------:R-:W-:-:S04]  /*c7f0*/  IMAD R13, R16, 0x8, R2 ;  /* 0x00000008100d7824 */ /* 0x000fc800078e0202 */
[----:B------:R0:W1:Y:S01]  /*c800*/  SYNCS.PHASECHK.TRANS64.TRYWAIT P2, [R13+URZ+0x16850], R12 ;  /* 0x0168500c0d0075a7 */ /* 0x000062000804017f */
[----:B------:R-:W-:Y:S05]  /*c810*/  @!P0 BRA `(.L_x_11716) ;  /* 0x0000000000048947 */ /* 0x000fea0003800000 */
[----:B------:R-:W-:Y:S01]  /*c820*/  BPT.TRAP 0x1 ;  /* 0x000000040000795c */ /* 0x000fe20000300000 */
.L_x_11716:
[----:B-1----:R-:W-:Y:S05]  /*c830*/  @P2 BRA `(.L_x_11714) ;  /* 0x0000000000082947 */ /* 0x002fea0003800000 */
[----:B------:R-:W1:Y:S02]  /*c840*/  SYNCS.PHASECHK.TRANS64.TRYWAIT P2, [R13+URZ+0x16850], R12 ;  /* 0x0168500c0d0075a7 */ /* 0x000e64000804017f */
[----:B-1----:R-:W-:Y:S05]  /*c850*/  @!P2 BRA `(.L_x_11717) ;  /* 0x000001000064a947 */ /* 0x002fea0003800000 */
.L_x_11714:
[----:B01----:R-:W-:Y:S01]  /*c860*/  VIADD R12, R2, 0x400 ;  /* 0x00000400020c7836 */ /* 0x003fe20000000000 */
[----:B------:R-:W-:Y:S05]  /*c870*/  WARPSYNC.ALL ;  /* 0x0000000000007948 */ /* 0x000fea0003800000 */
[----:B------:R-:W-:Y:S01]  /*c880*/  SHF.R.U32.HI R12, RZ, 0x4, R12 ;  /* 0x00000004ff0c7819 */ /* 0x000fe2000001160c */
[----:B------:R-:W-:Y:S01]  /*c890*/  IMAD.MOV.U32 R13, RZ, RZ, 0x40000040 ;  /* 0x40000040ff0d7424 */ /* 0x000fe200078e00ff */
[----:B------:R-:W-:Y:S02]  /*c8a0*/  WARPGROUP.ARRIVE ;  /* 0x00000000000079c5 */ /* 0x000fe40000000000 */
[----:B------:R-:W-:-:S02]  /*c8b0*/  LOP3.LUT R12, R12, 0x3fff, RZ, 0xc0, !PT ;  /* 0x00003fff0c0c7812 */ /* 0x000fc400078ec0ff */
[----:B------:R-:W-:-:S03]  /*c8c0*/  R2UR UR11, R13 ;  /* 0x000000000d0b72ca */ /* 0x000fc600000e0000 */
[----:B------:R-:W-:-:S05]  /*c8d0*/  IMAD R12, R16, 0x400, R12 ;  /* 0x00000400100c7824 */ /* 0x000fca00078e020c */
[----:B------:R-:W-:-:S13]  /*c8e0*/  R2UR UR10, R12 ;  /* 0x000000000c0a72ca */ /* 0x000fda00000e0000 */
[----:B------:R-:W-:Y:S01]  /*c8f0*/  HGMMA.64x64x16.F32 R88, R148, gdesc[UR8].tnspB, R88, gsb0 ;  /* 0x40e0000894587df0 */ /* 0x000fe20008000858 */
[----:B------:R-:W-:Y:S02]  /*c900*/  VIADD R20, R12, 0x80 ;  /* 0x000000800c147836 */ /* 0x000fe40000000000 */
[----:B------:R-:W-:-:S03]  /*c910*/  IMAD.MOV.U32 R21, RZ, RZ, 0x40000040 ;  /* 0x40000040ff157424 */ /* 0x000fc600078e00ff */
[----:B------:R-:W-:Y:S02]  /*c920*/  R2UR UR10, R20 ;  /* 0x00000000140a72ca */ /* 0x000fe400000e0000 */
[----:B------:R-:W-:Y:S01]  /*c930*/  R2UR UR11, R21 ;  /* 0x00000000150b72ca */ /* 0x000fe200000e0000 */
[----:B------:R-:W-:Y:S02]  /*c940*/  VIADD R20, R12, 0x100 ;  /* 0x000001000c147836 */ /* 0x000fe40000000000 */
[----:B------:R-:W-:Y:S01]  /*c950*/  IMAD.MOV.U32 R21, RZ, RZ, 0x40000040 ;  /* 0x40000040ff157424 */ /* 0x000fe200078e00ff */
[----:B------:R-:W-:Y:S02]  /*c960*/  WARPGROUP.DEPBAR.LE gsb0, 0x0 ;  /* 0x00008000000079c5 */ /* 0x000fe40000010000 */
[----:B------:R-:W-:Y:S01]  /*c970*/  WARPGROUP.ARRIVE ;  /* 0x00000000000079c5 */ /* 0x000fe20000000000 */
[----:B------:R-:W2:Y:S04]  /*c980*/  LDL R150, [R1+0x1c] ;  /* 0x00001c0001967983 */ /* 0x000ea80000100800 */
[----:B------:R-:W3:Y:S02]  /*c990*/  LDL R151, [R1+0x20] ;  /* 0x0000200001977983 */ /* 0x000ee40000100800 */
[----:B------:R-:W-:Y:S01]  /*c9a0*/  HGMMA.64x64x16.F32 R88, R144, gdesc[UR8].tnspB, R88, gsb0 ;  /* 0x40e0000890587df0 */ /* 0x000fe20008000858 */
[----:B------:R-:W-:Y:S01]  /*c9b0*/  R2UR UR10, R20 ;  /* 0x00000000140a72ca */ /* 0x000fe200000e0000 */
[----:B------:R-:W-:Y:S01]  /*c9c0*/  VIADD R20, R12, 0x180 ;  /* 0x000001800c147836 */ /* 0x000fe20000000000 */
[----:B------:R-:W-:Y:S01]  /*c9d0*/  R2UR UR11, R21 ;  /* 0x00000000150b72ca */ /* 0x000fe200000e0000 */
[----:B------:R-:W-:Y:S01]  /*c9e0*/  IMAD.MOV.U32 R21, RZ, RZ, 0x40000040 ;  /* 0x40000040ff157424 */ /* 0x000fe200078e00ff */
[----:B------:R-:W0:Y:S01]  /*c9f0*/  S2R R148, SR_TID.X ;  /* 0x0000000000947919 */ /* 0x000e220000002100 */
[----:B------:R-:W-:-:S02]  /*ca00*/  IMAD.MOV.U32 R13, RZ, RZ, 0x40000040 ;  /* 0x40000040ff0d7424 */ /* 0x000fc400078e00ff */
[----:B------:R-:W-:-:S04]  /*ca10*/  @!P1 IMAD R19, R153, 0x8, R2 ;  /* 0x0000000899139824 */ /* 0x000fc800078e0202 */
[----:B------:R-:W-:-:S05]  /*ca20*/  @!P1 VIADD R19, R19, 0x16840 ;  /* 0x0001684013139836 */ /* 0x000fca0000000000 */
[----:B------:R-:W-:Y:S02]  /*ca30*/  @!P1 PRMT R19, RZ, 0x654, R19 ;  /* 0x00000654ff139816 */ /* 0x000fe40000000013 */
[----:B0-----:R-:W-:Y:S02]  /*ca40*/  SHF.R.U32.HI R149, RZ, 0x7, R148 ;  /* 0x00000007ff957819 */ /* 0x001fe40000011694 */
[----:B------:R-:W-:Y:S01]  /*ca50*/  ISETP.GE.U32.AND P2, PT, R148, 0x180, PT ;  /* 0x000001809400780c */ /* 0x000fe20003f46070 */
[----:B------:R-:W-:Y:S02]  /*ca60*/  WARPGROUP.DEPBAR.LE gsb0, 0x0 ;  /* 0x00008000000079c5 */ /* 0x000fe40000010000 */
[----:B------:R-:W-:-:S06]  /*ca70*/  WARPGROUP.ARRIVE ;  /* 0x00000000000079c5 */ /* 0x000fcc0000000000 */
[----:B------:R-:W-:Y:S01]  /*ca80*/  HGMMA.64x64x16.F32 R88, R140, gdesc[UR8].tnspB, R88, gsb0 ;  /* 0x40e000088c587df0 */ /* 0x000fe20008000858 */
[----:B------:R-:W-:Y:S01]  /*ca90*/  R2UR UR10, R20 ;  /* 0x00000000140a72ca */ /* 0x000fe200000e0000 */
[----:B------:R-:W-:Y:S01]  /*caa0*/  VIADD R20, R12, 0x200 ;  /* 0x000002000c147836 */ /* 0x000fe20000000000 */
[----:B------:R-:W-:Y:S01]  /*cab0*/  R2UR UR11, R21 ;  /* 0x00000000150b72ca */ /* 0x000fe200000e0000 */
[----:B------:R-:W-:Y:S01]  /*cac0*/  IMAD.MOV.U32 R21, RZ, RZ, 0x40000040 ;  /* 0x40000040ff157424 */ /* 0x000fe200078e00ff */
[----:B------:R-:W-:Y:S02]  /*cad0*/  WARPGROUP.DEPBAR.LE gsb0, 0x0 ;  /* 0x00008000000079c5 */ /* 0x000fe40000010000 */
[----:B------:R-:W-:-:S09]  /*cae0*/  WARPGROUP.ARRIVE ;  /* 0x00000000000079c5 */ /* 0x000fd20000000000 */
        /* <DEDUP_REMOVED lines=9> */
[C---:B------:R-:W-:Y:S01]  /*cb80*/  VIADD R20, R12.reuse, 0x300 ;  /* 0x000003000c147836 */ /* 0x040fe20000000000 */
[----:B------:R-:W-:Y:S01]  /*cb90*/  R2UR UR11, R21 ;  /* 0x00000000150b72ca */ /* 0x000fe200000e0000 */
[----:B------:R-:W-:Y:S02]  /*cba0*/  IMAD.MOV.U32 R21, RZ, RZ, 0x40000040 ;  /* 0x40000040ff157424 */ /* 0x000fe400078e00ff */
[----:B------:R-:W-:Y:S01]  /*cbb0*/  VIADD R12, R12, 0x380 ;  /* 0x000003800c0c7836 */ /* 0x000fe20000000000 */
[----:B------:R-:W-:Y:S02]  /*cbc0*/  WARPGROUP.DEPBAR.LE gsb0, 0x0 ;  /* 0x00008000000079c5 */ /* 0x000fe40000010000 */
[----:B------:R-:W-:-:S07]  /*cbd0*/  WARPGROUP.ARRIVE ;  /* 0x00000000000079c5 */ /* 0x000fce0000000000 */
[----:B------:R-:W-:Y:S01]  /*cbe0*/  HGMMA.64x64x16.F32 R88, R128, gdesc[UR8].tnspB, R88, gsb0 ;  /* 0x40e0000880587df0 */ /* 0x000fe20008000858 */
[----:B------:R-:W-:Y:S02]  /*cbf0*/  R2UR UR10, R20 ;  /* 0x00000000140a72ca */ /* 0x000fe400000e0000 */
[----:B------:R-:W-:Y:S01]  /*cc00*/  R2UR UR11, R21 ;  /* 0x00000000150b72ca */ /* 0x000fe200000e0000 */
[----:B------:R-:W-:Y:S02]  /*cc10*/  WARPGROUP.DEPBAR.LE gsb0, 0x0 ;  /* 0x00008000000079c5 */ /* 0x000fe40000010000 */
[----:B------:R-:W-:-:S10]  /*cc20*/  WARPGROUP.ARRIVE ;  /* 0x00000000000079c5 */ /* 0x000fd40000000000 */
[----:B------:R-:W-:Y:S01]  /*cc30*/  HGMMA.64x64x16.F32 R88, R124, gdesc[UR8].tnspB, R88, gsb0 ;  /* 0x40e000087c587df0 */ /* 0x000fe20008000858 */
[----:B------:R-:W-:Y:S01]  /*cc40*/  R2UR UR10, R12 ;  /* 0x000000000c0a72ca */ /* 0x000fe200000e0000 */
[----:B------:R-:W-:Y:S01]  /*cc50*/  VIADD R12, R149, 0x9 ;  /* 0x00000009950c7836 */ /* 0x000fe20000000000 */
[----:B------:R-:W-:Y:S01]  /*cc60*/  R2UR UR11, R13 ;  /* 0x000000000d0b72ca */ /* 0x000fe200000e0000 */
[----:B------:R-:W-:-:S03]  /*cc70*/  IMAD.SHL.U32 R13, R4, 0x80, RZ ;  /* 0x00000080040d7824 */ /* 0x000fc600078e00ff */
[----:B------:R-:W-:Y:S02]  /*cc80*/  SEL R20, R12, 0x9, !P2 ;  /* 0x000000090c147807 */ /* 0x000fe40005000000 */
[----:B--2---:R-:W-:Y:S02]  /*cc90*/  IADD3 R12, R150, 0x1, -R13 ;  /* 0x00000001960c7810 */ /* 0x004fe40007ffe80d */
[----:B------:R-:W-:Y:S01]  /*cca0*/  PLOP3.LUT P2, PT, PT, PT, UP0, 0x40, 0x0 ;  /* 0x000000000000781c */ /* 0x000fe20003f4e808 */
[----:B------:R-:W-:Y:S02]  /*ccb0*/  WARPGROUP.DEPBAR.LE gsb0, 0x0 ;  /* 0x00008000000079c5 */ /* 0x000fe40000010000 */
[----:B------:R-:W-:-:S06]  /*ccc0*/  WARPGROUP.ARRIVE ;  /* 0x00000000000079c5 */ /* 0x000fcc0000000000 */
[----:B------:R-:W-:Y:S03]  /*ccd0*/  HGMMA.64x64x16.F32 R88, R120, gdesc[UR8].tnspB, R88, gsb0 ;  /* 0x40e0000878587df0 */ /* 0x000fe60008000858 */
[----:B------:R-:W-:Y:S02]  /*cce0*/  WARPGROUP.DEPBAR.LE gsb0, 0x0 ;  /* 0x00008000000079c5 */ /* 0x000fe40000010000 */
[----:B---3--:R-:W-:Y:S01]  /*ccf0*/  IMAD.IADD R120, R12, 0x1, -R151 ;  /* 0x000000010c787824 */ /* 0x008fe200078e0a97 */
[----:B------:R0:W-:Y:S06]  /*cd00*/  BAR.ARV R20, 0x100 ;  /* 0x000400140000751d */ /* 0x0001ec0000002000 */
[----:B------:R-:W-:Y:S01]  /*cd10*/  IMAD.U32 R12, RZ, RZ, UR25 ;  /* 0x00000019ff0c7e24 */ /* 0x000fe2000f8e00ff */
[----:B------:R1:W-:Y:S01]  /*cd20*/  @!P1 SYNCS.ARRIVE.TRANS64.RED.A1T0 RZ, [R19+URZ], RZ ;  /* 0x000000ff13ff99a7 */ /* 0x0003e2000810043f */
[----:B------:R-:W-:-:S03]  /*cd30*/  IMAD R120, R155, -0x2, R120 ;  /* 0xfffffffe9b787824 */ /* 0x000fc600078e0278 */
[----:B------:R-:W-:Y:S01]  /*cd40*/  LOP3.LUT R121, RZ, R12, RZ, 0x33, !PT ;  /* 0x0000000cff797212 */ /* 0x000fe200078e33ff */
[----:B------:R-:W-:-:S04]  /*cd50*/  VIADD R122, R120, UR28 ;  /* 0x0000001c787a7c36 */ /* 0x000fc80008000000 */
[----:B------:R-:W-:Y:S02]  /*cd60*/  IMAD.IADD R121, R121, 0x1, R120 ;  /* 0x0000000179797824 */ /* 0x000fe400078e0278 */
[C---:B------:R-:W-:Y:S02]  /*cd70*/  IMAD.IADD R120, R5.reuse, 0x1, R122 ;  /* 0x0000000105787824 */ /* 0x040fe400078e027a */
[----:B-1----:R-:W-:Y:S01]  /*cd80*/  IMAD.IADD R19, R5, 0x1, R121 ;  /* 0x0000000105137824 */ /* 0x002fe200078e0279 */
[----:B0-----:R-:W-:Y:S06]  /*cd90*/  @P2 BRA `(.L_x_11718) ;  /* 0x00000000005c2947 */ /* 0x001fec0003800000 */
[----:B------:R-:W-:Y:S01]  /*cda0*/  ISETP.GT.AND P2, PT, R23, -0x1, PT ;  /* 0xffffffff1700780c */ /* 0x000fe20003f44270 */
[----:B------:R-:W-:-:S12]  /*cdb0*/  BSSY B0, `(.L_x_11719) ;  /* 0x0000011000007945 */ /* 0x000fd80003800000 */
[----:B------:R-:W-:Y:S05]  /*cdc0*/  @P2 BRA `(.L_x_11720) ;  /* 0x0000000000242947 */ /* 0x000fea0003800000 */
[----:B------:R-:W2:Y:S01]  /*cdd0*/  LDL R151, [R1+0x8] ;  /* 0x0000080001977983 */ /* 0x000ea20000100800 */
[----:B------:R-:W-:-:S05]  /*cde0*/  IMAD.U32 R123, RZ, RZ, UR24 ;  /* 0x00000018ff7b7e24 */ /* 0x000fca000f8e00ff */
[----:B------:R-:W-:-:S13]  /*cdf0*/  ISETP.NE.AND P2, PT, R123, 0x1, PT ;  /* 0x000000017b00780c */ /* 0x000fda0003f45270 */
[----:B------:R-:W2:Y:S02]  /*ce00*/  @P2 LDC.64 R20, c[0x0][0x9e8] ;  /* 0x00027a00ff142b82 */ /* 0x000ea40000000a00 */
[----:B--2---:R-:W-:-:S04]  /*ce10*/  @P2 IMAD.HI.U32 R124, R151, R20, RZ ;  /* 0x00000014977c2227 */ /* 0x004fc800078e00ff */
[----:B------:R-:W-:Y:S01]  /*ce20*/  IMAD.MOV.U32 R20, RZ, RZ, R151 ;  /* 0x000000ffff147224 */ /* 0x000fe200078e0097 */
[----:B------:R-:W-:-:S04]  /*ce30*/  @P2 SHF.R.U32.HI R20, RZ, R21, R124 ;  /* 0x00000015ff142219 */ /* 0x000fc8000001167c */
[----:B------:R-:W-:Y:S01]  /*ce40*/  LOP3.LUT R20, RZ, R20, RZ, 0x33, !PT ;  /* 0x00000014ff147212 */ /* 0x000fe200078e33ff */
[----:B------:R-:W-:Y:S06]  /*ce50*/  BRA `(.L_x_11721) ;  /* 0x0000000000187947 */ /* 0x000fec0003800000 */
.L_x_11720:
[----:B------:R-:W-:-:S05]  /*ce60*/  IMAD.U32 R123, RZ, RZ, UR24 ;  /* 0x00000018ff7b7e24 */ /* 0x000fca000f8e00ff */
[----:B------:R-:W-:-:S13]  /*ce70*/  ISETP.NE.AND P2, PT, R123, 0x1, PT ;  /* 0x000000017b00780c */ /* 0x000fda0003f45270 */
[----:B------:R-:W0:Y:S02]  /*ce80*/  @P2 LDC.64 R20, c[0x0][0x9e8] ;  /* 0x00027a00ff142b82 */ /* 0x000e240000000a00 */
[----:B0-----:R-:W-:-:S04]  /*ce90*/  @P2 IMAD.HI.U32 R124, R23, R20, RZ ;  /* 0x00000014177c2227 */ /* 0x001fc800078e00ff */
[----:B------:R-:W-:Y:S01]  /*cea0*/  IMAD.MOV.U32 R20, RZ, RZ, R23 ;  /* 0x000000ffff147224 */ /* 0x000fe200078e0017 */
[----:B------:R-:W-:-:S07]  /*ceb0*/  @P2 SHF.R.U32.HI R20, RZ, R21, R124 ;  /* 0x00000015ff142219 */ /* 0x000fce000001167c */
.L_x_11721:
[----:B------:R-:W-:Y:S05]  /*cec0*/  BSYNC B0 ;  /* 0x0000000000007941 */ /* 0x000fea0003800000 */
.L_x_11719:
[----:B------:R-:W-:-:S04]  /*ced0*/  IMAD R20, R20, R123, -R13 ;  /* 0x0000007b14147224 */ /* 0x000fc800078e0a0d */
[----:B------:R-:W-:-:S05]  /*cee0*/  IMAD R20, R155, -0x2, R20 ;  /* 0xfffffffe9b147824 */ /* 0x000fca00078e0214 */
[----:B------:R-:W-:Y:S02]  /*cef0*/  VIADDMNMX R120, R20, R123, R120, PT ;  /* 0x0000007b14787246 */ /* 0x000fe40003800178 */
[----:B------:R-:W-:-:S07]  /*cf00*/  VIMNMX R19, R19, R20, !PT ;  /* 0x0000001413137248 */ /* 0x000fce0007fe0100 */
.L_x_11718:
[----:B------:R-:W-:Y:S02]  /*cf10*/  ISETP.GT.AND P2, PT, R4, -0x1, PT ;  /* 0xffffffff0400780c */ /* 0x000fe40003f44270 */
[----:B------:R-:W-:Y:S02]  /*cf20*/  IADD3 R122, R122, 0x8, R5 ;  /* 0x000000087a7a7810 */ /* 0x000fe40007ffe005 */
[C---:B------:R-:W-:Y:S02]  /*cf30*/  ISETP.GT.AND P5, PT, R19.reuse, 0x8, P2 ;  /* 0x000000081300780c */ /* 0x040fe400017a4270 */
[C---:B------:R-:W-:Y:S02]  /*cf40*/  ISETP.GT.AND P4, PT, R19.reuse, RZ, P2 ;  /* 0x000000ff1300720c */ /* 0x040fe40001784270 */
        /* <DEDUP_REMOVED lines=9> */
[C---:B------:R-:W-:Y:S02]  /*cfe0*/  ISETP.GT.AND P4, PT, R19.reuse, 0x9, P2 ;  /* 0x000000091300780c */ /* 0x040fe40001784270 */
[----:B------:R-:W-:Y:S02]  /*cff0*/  ISETP.GT.AND P3, PT, R19, 0x10, P2 ;  /* 0x000000101300780c */ /* 0x000fe40001764270 */
[----:B------:R-:W-:Y:S02]  /*d000*/  FSEL R33, R33, -INF , !P5 ;  /* 0xff80000021217808 */ /* 0x000fe40006800000 */
[----:B------:R-:W-:Y:S02]  /*d010*/  ISETP.GT.AND P5, PT, R19, 0x20, P2 ;  /* 0x000000201300780c */ /* 0x000fe400017a4270 */
[----:B------:R-:W-:-:S02]  /*d020*/  ISETP.LT.OR P4, PT, R120, 0xa, P4 ;  /* 0x0000000a7800780c */ /* 0x000fc40002781670 */
[C---:B------:R-:W-:Y:S02]  /*d030*/  ISETP.LT.OR P3, PT, R120.reuse, 0x11, P3 ;  /* 0x000000117800780c */ /* 0x040fe40001f61670 */
[----:B------:R-:W-:Y:S02]  /*d040*/  ISETP.LT.OR P5, PT, R120, 0x21, P5 ;  /* 0x000000217800780c */ /* 0x000fe40002fa1670 */
[----:B------:R-:W-:Y:S02]  /*d050*/  FSEL R29, R29, -INF , !P4 ;  /* 0xff8000001d1d7808 */ /* 0x000fe40006000000 */
[----:B------:R-:W-:Y:S02]  /*d060*/  FSEL R32, R32, -INF , !P3 ;  /* 0xff80000020207808 */ /* 0x000fe40005800000 */
[C---:B------:R-:W-:Y:S02]  /*d070*/  ISETP.GT.AND P4, PT, R19.reuse, 0x18, P2 ;  /* 0x000000181300780c */ /* 0x040fe40001784270 */
        /* <DEDUP_REMOVED lines=65> */
[----:B------:R-:W-:Y:S02]  /*d490*/  PLOP3.LUT P5, PT, PT, PT, UP0, 0x40, 0x0 ;  /* 0x000000000000781c */ /* 0x000fe40003fae808 */
[----:B------:R-:W-:-:S02]  /*d4a0*/  ISETP.LT.OR P4, PT, R120, 0x6a, P4 ;  /* 0x0000006a7800780c */ /* 0x000fc40002781670 */
[----:B------:R-:W-:Y:S02]  /*d4b0*/  ISETP.LT.OR P3, PT, R120, 0x71, P3 ;  /* 0x000000717800780c */ /* 0x000fe40001f61670 */
[----:B------:R-:W-:Y:S02]  /*d4c0*/  FSEL R77, R77, -INF , !P4 ;  /* 0xff8000004d4d7808 */ /* 0x000fe40006000000 */
[----:B------:R-:W-:Y:S02]  /*d4d0*/  FSEL R80, R80, -INF , !P3 ;  /* 0xff80000050507808 */ /* 0x000fe40005800000 */
[C---:B------:R-:W-:Y:S02]  /*d4e0*/  ISETP.GT.AND P4, PT, R19.reuse, 0x78, P2 ;  /* 0x000000781300780c */ /* 0x040fe40001784270 */
[----:B------:R-:W-:Y:S02]  /*d4f0*/  ISETP.GT.AND P3, PT, R19, 0x79, P2 ;  /* 0x000000791300780c */ /* 0x000fe40001764270 */
[----:B------:R-:W-:-:S02]  /*d500*/  ISETP.LT.OR P4, PT, R120, 0x79, P4 ;  /* 0x000000797800780c */ /* 0x000fc40002781670 */
[----:B------:R-:W-:Y:S02]  /*d510*/  ISETP.LT.OR P3, PT, R120, 0x7a, P3 ;  /* 0x0000007a7800780c */ /* 0x000fe40001f61670 */
[----:B------:R-:W-:Y:S02]  /*d520*/  IADD3 R121, R121, 0x8, R5 ;  /* 0x0000000879797810 */ /* 0x000fe40007ffe005 */
[----:B------:R-:W-:Y:S02]  /*d530*/  FSEL R84, R84, -INF , !P4 ;  /* 0xff80000054547808 */ /* 0x000fe40006000000 */
[----:B------:R-:W-:Y:S01]  /*d540*/  FSEL R85, R85, -INF , !P3 ;  /* 0xff80000055557808 */ /* 0x000fe20005800000 */
[----:B------:R-:W-:Y:S06]  /*d550*/  @P5 BRA `(.L_x_11722) ;  /* 0x00000000005c5947 */ /* 0x000fec0003800000 */
[----:B------:R-:W-:Y:S01]  /*d560*/  ISETP.GT.AND P3, PT, R152, -0x1, PT ;  /* 0xffffffff9800780c */ /* 0x000fe20003f64270 */
[----:B------:R-:W-:-:S12]  /*d570*/  BSSY B0, `(.L_x_11723) ;  /* 0x0000011000007945 */ /* 0x000fd80003800000 */
[----:B------:R-:W-:Y:S05]  /*d580*/  @P3 BRA `(.L_x_11724) ;  /* 0x0000000000243947 */ /* 0x000fea0003800000 */
[----:B------:R-:W2:Y:S01]  /*d590*/  LDL R123, [R1] ;  /* 0x00000000017b7983 */ /* 0x000ea20000100800 */
        /* <DEDUP_REMOVED lines=8> */
.L_x_11724:
[----:B------:R-:W-:-:S05]  /*d620*/  IMAD.U32 R19, RZ, RZ, UR24 ;  /* 0x00000018ff137e24 */ /* 0x000fca000f8e00ff */
[----:B------:R-:W-:-:S13]  /*d630*/  ISETP.NE.AND P3, PT, R19, 0x1, PT ;  /* 0x000000011300780c */ /* 0x000fda0003f65270 */
[----:B------:R-:W0:Y:S02]  /*d640*/  @P3 LDC.64 R20, c[0x0][0x9e8] ;  /* 0x00027a00ff143b82 */ /* 0x000e240000000a00 */
[----:B0-----:R-:W-:-:S04]  /*d650*/  @P3 IMAD.HI.U32 R120, R152, R20, RZ ;  /* 0x0000001498783227 */ /* 0x001fc800078e00ff */
[----:B------:R-:W-:Y:S01]  /*d660*/  IMAD.MOV.U32 R20, RZ, RZ, R152 ;  /* 0x000000ffff147224 */ /* 0x000fe200078e0098 */
[----:B------:R-:W-:-:S07]  /*d670*/  @P3 SHF.R.U32.HI R20, RZ, R21, R120 ;  /* 0x00000015ff143219 */ /* 0x000fce0000011678 */
.L_x_11725:
[----:B------:R-:W-:Y:S05]  /*d680*/  BSYNC B0 ;  /* 0x0000000000007941 */ /* 0x000fea0003800000 */
.L_x_11723:
[----:B------:R-:W-:-:S04]  /*d690*/  IMAD R20, R20, R19, -R13 ;  /* 0x0000001314147224 */ /* 0x000fc800078e0a0d */
[----:B------:R-:W-:-:S05]  /*d6a0*/  IMAD R20, R155, -0x2, R20 ;  /* 0xfffffffe9b147824 */ /* 0x000fca00078e0214 */
[----:B------:R-:W-:Y:S02]  /*d6b0*/  VIADDMNMX R122, R20, R19, R122, PT ;  /* 0x00000013147a7246 */ /* 0x000fe4000380017a */
[----:B------:R-:W-:-:S07]  /*d6c0*/  VIMNMX R121, R121, R20, !PT ;  /* 0x0000001479797248 */ /* 0x000fce0007fe0100 */
.L_x_11722:
        /* <DEDUP_REMOVED lines=86> */
[----:B------:R-:W-:-:S02]  /*dc30*/  ISETP.GT.AND P4, PT, R121, RZ, P2 ;  /* 0x000000ff7900720c */ /* 0x000fc40001784270 */
[----:B------:R-:W-:Y:S02]  /*dc40*/  FSEL R67, R67, -INF , !P5 ;  /* 0xff80000043437808 */ /* 0x000fe40006800000 */
[----:B------:R-:W-:Y:S02]  /*dc50*/  ISETP.GT.AND P3, PT, R121, 0x1, P2 ;  /* 0x000000017900780c */ /* 0x000fe40001764270 */
[C---:B------:R-:W-:Y:S02]  /*dc60*/  ISETP.LT.OR P4, PT, R122.reuse, 0x1, P4 ;  /* 0x000000017a00780c */ /* 0x040fe40002781670 */
[----:B------:R-:W-:Y:S02]  /*dc70*/  ISETP.LT.OR P3, PT, R122, 0x2, P3 ;  /* 0x000000027a00780c */ /* 0x000fe40001f61670 */
[----:B------:R-:W-:Y:S02]  /*dc80*/  FSEL R26, R26, -INF , !P4 ;  /* 0xff8000001a1a7808 */ /* 0x000fe40006000000 */
[----:B------:R-:W-:-:S02]  /*dc90*/  FSEL R27, R27, -INF , !P3 ;  /* 0xff8000001b1b7808 */ /* 0x000fc40005800000 */
[C---:B------:R-:W-:Y:S02]  /*dca0*/  ISETP.GT.AND P3, PT, R121.reuse, 0x10, P2 ;  /* 0x000000107900780c */ /* 0x040fe40001764270 */
        /* <DEDUP_REMOVED lines=8> */
[C---:B------:R-:W-:Y:S02]  /*dd30*/  ISETP.LT.OR P3, PT, R122.reuse, 0x1a, P3 ;  /* 0x0000001a7a00780c */ /* 0x040fe40001f61670 */
[----:B------:R-:W-:Y:S01]  /*dd40*/  ISETP.LT.OR P4, PT, R122, 0x79, P4 ;  /* 0x000000797a00780c */ /* 0x000fe20002781670 */
[--C-:B------:R-:W-:Y:S01]  /*dd50*/  FFMA.FTZ R148, R24, UR41, -R19.reuse ;  /* 0x0000002918947c23 */ /* 0x100fe20008010813 */
[----:B------:R-:W-:Y:S01]  /*dd60*/  FMNMX.FTZ R24, R26, R0, !PT ;  /* 0x000000001a187209 */ /* 0x000fe20007810000 */
[--C-:B------:R-:W-:Y:S01]  /*dd70*/  FFMA.FTZ R20, R25, UR41, -R19.reuse ;  /* 0x0000002919147c23 */ /* 0x100fe20008010813 */
[--C-:B------:R-:W-:Y:S01]  /*dd80*/  FFMA.FTZ R21, R29, UR41, -R19.reuse ;  /* 0x000000291d157c23 */ /* 0x100fe20008010813 */
[----:B------:R-:W-:Y:S01]  /*dd90*/  FSEL R39, R39, -INF , !P3 ;  /* 0xff80000027277808 */ /* 0x000fe20005800000 */
[--C-:B------:R-:W-:Y:S01]  /*dda0*/  FFMA.FTZ R33, R33, UR41, -R19.reuse ;  /* 0x0000002921217c23 */ /* 0x100fe20008010813 */
[----:B------:R-:W-:Y:S01]  /*ddb0*/  FMNMX.FTZ R25, R27, R24, !PT ;  /* 0x000000181b197209 */ /* 0x000fe20007810000 */
[--C-:B------:R-:W-:Y:S01]  /*ddc0*/  FFMA.FTZ R132, R56, UR41, -R19.reuse ;  /* 0x0000002938847c23 */ /* 0x100fe20008010813 */
[----:B------:R-:W-:Y:S01]  /*ddd0*/  ISETP.GT.AND P3, PT, R121, 0x28, P2 ;  /* 0x000000287900780c */ /* 0x000fe20001764270 */
[----:B------:R-:W2:Y:S01]  /*dde0*/  LDL R56, [R1+0x18] ;  /* 0x0000180001387983 */ /* 0x000ea20000100800 */
[----:B------:R-:W-:Y:S01]  /*ddf0*/  FMNMX.FTZ R24, R30, R25, !PT ;  /* 0x000000191e187209 */ /* 0x000fe20007810000 */
[--C-:B------:R-:W-:Y:S01]  /*de00*/  FFMA.FTZ R150, R28, UR41, -R19.reuse ;  /* 0x000000291c967c23 */ /* 0x100fe20008010813 */
[----:B------:R-:W-:Y:S01]  /*de10*/  ISETP.LT.OR P3, PT, R122, 0x29, P3 ;  /* 0x000000297a00780c */ /* 0x000fe20001f61670 */
[----:B------:R0:W-:Y:S01]  /*de20*/  MUFU.EX2 R25, R33 ;  /* 0x0000002100197308 */ /* 0x0001e20000000800 */
        /* <DEDUP_REMOVED lines=25> */
[----:B------:R-:W-:Y:S01]  /*dfc0*/  FFMA.FTZ R49, R49, UR41, -R19 ;  /* 0x0000002931317c23 */ /* 0x000fe20008010813 */
[----:B------:R-:W-:-:S02]  /*dfd0*/  FSEL R58, R58, -INF , !P3 ;  /* 0xff8000003a3a7808 */ /* 0x000fc40005800000 */
[----:B------:R-:W-:Y:S02]  /*dfe0*/  FMNMX.FTZ R24, R46, R29, !PT ;  /* 0x0000001d2e187209 */ /* 0x000fe40007810000 */
[----:B------:R-:W-:Y:S01]  /*dff0*/  ISETP.GT.AND P3, PT, R121, 0x49, P2 ;  /* 0x000000497900780c */ /* 0x000fe20001764270 */
[----:B------:R1:W-:Y:S01]  /*e000*/  MUFU.EX2 R29, R41 ;  /* 0x00000029001d7308 */ /* 0x0003e20000000800 */
[----:B0-----:R-:W-:Y:S02]  /*e010*/  FMNMX.FTZ R33, R47, R24, !PT ;  /* 0x000000182f217209 */ /* 0x001fe40007810000 */
[----:B------:R-:W-:Y:S02]  /*e020*/  ISETP.LT.OR P3, PT, R122, 0x4a, P3 ;  /* 0x0000004a7a00780c */ /* 0x000fe40001f61670 */
[----:B------:R-:W-:Y:S02]  /*e030*/  FMNMX.FTZ R24, R50, R33, !PT ;  /* 0x0000002132187209 */ /* 0x000fe40007810000 */
        /* <DEDUP_REMOVED lines=37> */
[----:B-1----:R-:W-:Y:S02]  /*e290*/  FMNMX.FTZ R41, R79, R24, !PT ;  /* 0x000000184f297209 */ /* 0x002fe40007810000 */
[----:B------:R-:W-:Y:S02]  /*e2a0*/  ISETP.GT.AND P2, PT, R121, 0x79, P2 ;  /* 0x000000797900780c */ /* 0x000fe40001744270 */
[----:B------:R-:W-:-:S02]  /*e2b0*/  FSEL R83, R83, -INF , !P3 ;  /* 0xff80000053537808 */ /* 0x000fc40005800000 */
[----:B------:R-:W-:Y:S01]  /*e2c0*/  FMNMX.FTZ R24, R82, R41, !PT ;  /* 0x0000002952187209 */ /* 0x000fe20007810000 */
[----:B------:R-:W-:Y:S01]  /*e2d0*/  MUFU.EX2 R136, R136 ;  /* 0x0000008800887308 */ /* 0x000fe20000000800 */
[----:B------:R-:W-:Y:S02]  /*e2e0*/  ISETP.LT.OR P2, PT, R122, 0x7a, P2 ;  /* 0x0000007a7a00780c */ /* 0x000fe40001741670 */
[----:B------:R-:W-:Y:S02]  /*e2f0*/  FSEL R86, R86, -INF , !P4 ;  /* 0xff80000056567808 */ /* 0x000fe40006000000 */
[----:B------:R-:W-:Y:S02]  /*e300*/  FMNMX.FTZ R41, R83, R24, !PT ;  /* 0x0000001853297209 */ /* 0x000fe40007810000 */
[----:B------:R-:W-:Y:S01]  /*e310*/  FSEL R87, R87, -INF , !P2 ;  /* 0xff80000057577808 */ /* 0x000fe20005000000 */
[----:B------:R-:W-:Y:S01]  /*e320*/  MUFU.EX2 R33, R49 ;  /* 0x0000003100217308 */ /* 0x000fe20000000800 */
[----:B------:R-:W-:-:S04]  /*e330*/  FMNMX.FTZ R24, R86, R41, !PT ;  /* 0x0000002956187209 */ /* 0x000fc80007810000 */
[----:B------:R-:W-:-:S03]  /*e340*/  FMNMX.FTZ R24, R87, R24, !PT ;  /* 0x0000001857187209 */ /* 0x000fc60007810000 */
[----:B------:R-:W-:Y:S02]  /*e350*/  MUFU.EX2 R138, R138 ;  /* 0x0000008a008a7308 */ /* 0x000fe40000000800 */
[----:B------:R-:W0:Y:S01]  /*e360*/  SHFL.BFLY PT, R45, R24, 0x2, 0x1f ;  /* 0x0c401f00182d7f89 */ /* 0x000e2200000e0000 */
[----:B------:R-:W-:-:S05]  /*e370*/  FFMA.FTZ R57, R57, UR41, -R19 ;  /* 0x0000002939397c23 */ /* 0x000fca0008010813 */
[----:B------:R-:W-:Y:S01]  /*e380*/  MUFU.EX2 R36, R36 ;  /* 0x0000002400247308 */ /* 0x000fe20000000800 */
[----:B0-----:R-:W-:-:S05]  /*e390*/  FMNMX.FTZ R52, R24, R45, !PT ;  /* 0x0000002d18347209 */ /* 0x001fca0007810000 */
[----:B------:R-:W0:Y:S02]  /*e3a0*/  SHFL.BFLY PT, R53, R52, 0x1, 0x1f ;  /* 0x0c201f0034357f89 */ /* 0x000e2400000e0000 */
[----:B0-----:R-:W-:Y:S02]  /*e3b0*/  FMNMX.FTZ R24, R52, R53, !PT ;  /* 0x0000003534187209 */ /* 0x001fe40007810000 */
[----:B------:R-:W-:-:S05]  /*e3c0*/  FSEL R52, R13, RZ, P5 ;  /* 0x000000ff0d347208 */ /* 0x000fca0002800000 */
[----:B------:R-:W-:-:S04]  /*e3d0*/  FADD.FTZ R52, -R52, R3 ;  /* 0x0000000334347221 */ /* 0x000fc80000010100 */
[----:B------:R-:W-:-:S06]  /*e3e0*/  FMUL.FTZ R3, R52, UR41 ;  /* 0x0000002934037c20 */ /* 0x000fcc0008410000 */
[----:B------:R-:W0:Y:S01]  /*e3f0*/  MUFU.EX2 R3, R3 ;  /* 0x0000000300037308 */ /* 0x000e220000000800 */
[C---:B------:R-:W-:Y:S01]  /*e400*/  FMUL.FTZ R53, R24.reuse, UR41 ;  /* 0x0000002918357c20 */ /* 0x040fe20008410000 */
[----:B------:R-:W-:-:S04]  /*e410*/  FSETP.NEU.FTZ.AND P2, PT, R24, -INF , PT ;  /* 0xff8000001800780b */ /* 0x000fc80003f5d000 */
[----:B------:R-:W-:-:S05]  /*e420*/  FSEL R52, R53, RZ, P2 ;  /* 0x000000ff35347208 */ /* 0x000fca0001000000 */
[--C-:B------:R-:W-:Y:S01]  /*e430*/  FFMA.FTZ R149, R26, UR41, -R52.reuse ;  /* 0x000000291a957c23 */ /* 0x100fe20008010834 */
[--C-:B------:R-:W-:Y:S01]  /*e440*/  FFMA.FTZ R26, R27, UR41, -R52.reuse ;  /* 0x000000291b1a7c23 */ /* 0x100fe20008010834 */
[--C-:B------:R-:W-:Y:S01]  /*e450*/  FFMA.FTZ R27, R31, UR41, -R52.reuse ;  /* 0x000000291f1b7c23 */ /* 0x100fe20008010834 */
[----:B------:R-:W-:Y:S01]  /*e460*/  FFMA.FTZ R31, R39, UR41, -R52 ;  /* 0x00000029271f7c23 */ /* 0x000fe20008010834 */
[----:B0-----:R-:W-:Y:S01]  /*e470*/  FFMA.FTZ R7, R3, R7, R148 ;  /* 0x0000000703077223 */ /* 0x001fe20000010094 */
[----:B------:R-:W-:-:S03]  /*e480*/  FFMA.FTZ R147, R38, UR41, -R52 ;  /* 0x0000002926937c23 */ /* 0x000fc60008010834 */
[----:B------:R-:W-:Y:S01]  /*e490*/  FADD.FTZ R39, R20, R7 ;  /* 0x0000000714277221 */ /* 0x000fe20000010000 */
[----:B------:R-:W-:-:S03]  /*e4a0*/  FSEL R7, R24, RZ, P2 ;  /* 0x000000ff18077208 */ /* 0x000fc60001000000 */
[----:B------:R-:W-:Y:S02]  /*e4b0*/  FADD.FTZ R38, R150, R39 ;  /* 0x0000002796267221 */ /* 0x000fe40000010000 */
[----:B------:R-:W-:Y:S02]  /*e4c0*/  FADD.FTZ R0, -R7, R0 ;  /* 0x0000000007007221 */ /* 0x000fe40000010100 */
[----:B------:R-:W-:Y:S01]  /*e4d0*/  FADD.FTZ R7, R21, R38 ;  /* 0x0000002615077221 */ /* 0x000fe20000010000 */
[----:B------:R-:W-:-:S03]  /*e4e0*/  FFMA.FTZ R143, R46, UR41, -R52 ;  /* 0x000000292e8f7c23 */ /* 0x000fc60008010834 */
[----:B------:R-:W-:Y:S01]  /*e4f0*/  FADD.FTZ R46, R144, R7 ;  /* 0x00000007902e7221 */ /* 0x000fe20000010000 */
[----:B------:R-:W-:-:S03]  /*e500*/  FMUL.FTZ R0, R0, UR41 ;  /* 0x0000002900007c20 */ /* 0x000fc60008410000 */
[----:B------:R-:W-:-:S04]  /*e510*/  FADD.FTZ R7, R25, R46 ;  /* 0x0000002e19077221 */ /* 0x000fc80000010000 */
[----:B------:R-:W-:Y:S01]  /*e520*/  FADD.FTZ R7, R146, R7 ;  /* 0x0000000792077221 */ /* 0x000fe20000010000 */
[----:B------:R-:W-:Y:S01]  /*e530*/  MUFU.EX2 R149, R149 ;  /* 0x0000009500957308 */ /* 0x000fe20000000800 */
[----:B------:R-:W-:Y:S02]  /*e540*/  FFMA.FTZ R151, R30, UR41, -R52 ;  /* 0x000000291e977c23 */ /* 0x000fe40008010834 */
[----:B------:R-:W-:-:S05]  /*e550*/  FADD.FTZ R7, R28, R7 ;  /* 0x000000071c077221 */ /* 0x000fca0000010000 */
[----:B------:R-:W0:Y:S01]  /*e560*/  MUFU.EX2 R0, R0 ;  /* 0x0000000000007308 */ /* 0x000e220000000800 */
[----:B------:R-:W-:Y:S01]  /*e570*/  FADD.FTZ R46, R140, R7 ;  /* 0x000000078c2e7221 */ /* 0x000fe20000010000 */
[----:B------:R-:W-:-:S06]  /*e580*/  FFMA.FTZ R145, R34, UR41, -R52 ;  /* 0x0000002922917c23 */ /* 0x000fcc0008010834 */
[----:B------:R-:W1:Y:S01]  /*e590*/  MUFU.EX2 R26, R26 ;  /* 0x0000001a001a7308 */ /* 0x000e620000000800 */
[----:B------:R-:W-:Y:S01]  /*e5a0*/  FADD.FTZ R7, R29, R46 ;  /* 0x0000002e1d077221 */ /* 0x000fe20000010000 */
[----:B------:R-:W-:-:S06]  /*e5b0*/  FFMA.FTZ R30, R35, UR41, -R52 ;  /* 0x00000029231e7c23 */ /* 0x000fcc0008010834 */
[----:B------:R-:W3:Y:S01]  /*e5c0*/  MUFU.EX2 R151, R151 ;  /* 0x0000009700977308 */ /* 0x000ee20000000800 */
[----:B------:R-:W-:Y:S01]  /*e5d0*/  FADD.FTZ R7, R142, R7 ;  /* 0x000000078e077221 */ /* 0x000fe20000010000 */
[----:B------:R-:W-:-:S06]  /*e5e0*/  FFMA.FTZ R34, R43, UR41, -R52 ;  /* 0x000000292b227c23 */ /* 0x000fcc0008010834 */
[----:B------:R-:W4:Y:S01]  /*e5f0*/  MUFU.EX2 R27, R27 ;  /* 0x0000001b001b7308 */ /* 0x000f220000000800 */
[----:B------:R-:W-:Y:S01]  /*e600*/  FADD.FTZ R43, R32, R7 ;  /* 0x00000007202b7221 */ /* 0x000fe20000010000 */
[----:B0-----:R-:W-:Y:S01]  /*e610*/  FFMA.FTZ R7, R0, R6, R149 ;  /* 0x0000000600077223 */ /* 0x001fe20000010095 */
[----:B------:R-:W-:-:S05]  /*e620*/  FFMA.FTZ R134, R60, UR41, -R19 ;  /* 0x000000293c867c23 */ /* 0x000fca0008010813 */
[----:B------:R-:W0:Y:S01]  /*e630*/  MUFU.EX2 R145, R145 ;  /* 0x0000009100917308 */ /* 0x000e220000000800 */
[----:B------:R-:W-:Y:S01]  /*e640*/  FADD.FTZ R46, R136, R43 ;  /* 0x0000002b882e7221 */ /* 0x000fe20000010000 */
[----:B-1----:R-:W-:-:S06]  /*e650*/  FADD.FTZ R6, R26, R7 ;  /* 0x000000071a067221 */ /* 0x002fcc0000010000 */
[----:B------:R-:W1:Y:S01]  /*e660*/  MUFU.EX2 R132, R132 ;  /* 0x0000008400847308 */ /* 0x000e620000000800 */
[----:B------:R-:W-:Y:S01]  /*e670*/  FADD.FTZ R7, R33, R46 ;  /* 0x0000002e21077221 */ /* 0x000fe20000010000 */
[----:B------:R-:W-:Y:S01]  /*e680*/  FFMA.FTZ R40, R61, UR41, -R19 ;  /* 0x000000293d287c23 */ /* 0x000fe20008010813 */
[----:B---3--:R-:W-:-:S05]  /*e690*/  FADD.FTZ R6, R151, R6 ;  /* 0x0000000697067221 */ /* 0x008fca0000010000 */
[----:B------:R-:W3:Y:S01]  /*e6a0*/  MUFU.EX2 R30, R30 ;  /* 0x0000001e001e7308 */ /* 0x000ee20000000800 */
[----:B------:R-:W-:Y:S01]  /*e6b0*/  FFMA.FTZ R141, R42, UR41, -R52 ;  /* 0x000000292a8d7c23 */ /* 0x000fe20008010834 */
[----:B------:R-:W-:-:S06]  /*e6c0*/  FADD.FTZ R7, R138, R7 ;  /* 0x000000078a077221 */ /* 0x000fcc0000010000 */
[----:B------:R-:W5:Y:S01]  /*e6d0*/  MUFU.EX2 R37, R57 ;  /* 0x0000003900257308 */ /* 0x000f620000000800 */
[----:B------:R-:W-:Y:S01]  /*e6e0*/  FFMA.FTZ R128, R64, UR41, -R19 ;  /* 0x0000002940807c23 */ /* 0x000fe20008010813 */
[----:B----4-:R-:W-:-:S06]  /*e6f0*/  FADD.FTZ R6, R27, R6 ;  /* 0x000000061b067221 */ /* 0x010fcc0000010000 */
[----:B------:R-:W4:Y:S01]  /*e700*/  MUFU.EX2 R147, R147 ;  /* 0x0000009300937308 */ /* 0x000f220000000800 */
[----:B------:R-:W-:Y:S02]  /*e710*/  @!P1 IMAD R35, R16, 0x8, R2 ;  /* 0x0000000810239824 */ /* 0x000fe400078e0202 */
[----:B------:R-:W-:-:S05]  /*e720*/  FADD.FTZ R43, R36, R7 ;  /* 0x00000007242b7221 */ /* 0x000fca0000010000 */
[----:B------:R-:W2:Y:S01]  /*e730*/  MUFU.EX2 R134, R134 ;  /* 0x0000008600867308 */ /* 0x000ea20000000800 */
[----:B------:R-:W-:Y:S01]  /*e740*/  FFMA.FTZ R41, R65, UR41, -R19 ;  /* 0x0000002941297c23 */ /* 0x000fe20008010813 */
[----:B0-----:R-:W-:-:S06]  /*e750*/  FADD.FTZ R7, R145, R6 ;  /* 0x0000000691077221 */ /* 0x001fcc0000010000 */
[----:B------:R-:W0:Y:S01]  /*e760*/  MUFU.EX2 R31, R31 ;  /* 0x0000001f001f7308 */ /* 0x000e220000000800 */
[----:B------:R-:W-:Y:S01]  /*e770*/  FFMA.FTZ R137, R50, UR41, -R52 ;  /* 0x0000002932897c23 */ /* 0x000fe20008010834 */
[----:B------:R-:W-:Y:S02]  /*e780*/  @!P1 VIADD R35, R35, 0x16860 ;  /* 0x0001686023239836 */ /* 0x000fe40000000000 */
[----:B-1----:R-:W-:-:S04]  /*e790*/  FADD.FTZ R50, R132, R43 ;  /* 0x0000002b84327221 */ /* 0x002fc80000010000 */
[----:B------:R-:W1:Y:S01]  /*e7a0*/  MUFU.EX2 R40, R40 ;  /* 0x0000002800287308 */ /* 0x000e620000000800 */
[----:B------:R-:W-:Y:S01]  /*e7b0*/  FFMA.FTZ R130, R68, UR41, -R19 ;  /* 0x0000002944827c23 */ /* 0x000fe20008010813 */
[----:B---3--:R-:W-:-:S06]  /*e7c0*/  FADD.FTZ R46, R30, R7 ;  /* 0x000000071e2e7221 */ /* 0x008fcc0000010000 */
[----:B------:R-:W3:Y:S01]  /*e7d0*/  MUFU.EX2 R141, R141 ;  /* 0x0000008d008d7308 */ /* 0x000ee20000000800 */
[----:B------:R-:W-:Y:S01]  /*e7e0*/  FFMA.FTZ R47, R47, UR41, -R52 ;  /* 0x000000292f2f7c23 */ /* 0x000fe20008010834 */
[----:B-----5:R-:W-:-:S06]  /*e7f0*/  FADD.FTZ R7, R37, R50 ;  /* 0x0000003225077221 */ /* 0x020fcc0000010000 */
[----:B------:R-:W5:Y:S01]  /*e800*/  MUFU.EX2 R128, R128 ;  /* 0x0000008000807308 */ /* 0x000f620000000800 */
[----:B------:R-:W-:Y:S01]  /*e810*/  FFMA.FTZ R44, R69, UR41, -R19 ;  /* 0x00000029452c7c23 */ /* 0x000fe20008010813 */
[----:B------:R-:W-:Y:S01]  /*e820*/  @!P1 PRMT R35, RZ, 0x654, R35 ;  /* 0x00000654ff239816 */ /* 0x000fe20000000023 */
[----:B----4-:R-:W-:-:S05]  /*e830*/  FADD.FTZ R46, R147, R46 ;  /* 0x0000002e932e7221 */ /* 0x010fca0000010000 */
[----:B------:R-:W4:Y:S01]  /*e840*/  MUFU.EX2 R34, R34 ;  /* 0x0000002200227308 */ /* 0x000f220000000800 */
[----:B--2---:R-:W-:Y:S01]  /*e850*/  FADD.FTZ R7, R134, R7 ;  /* 0x0000000786077221 */ /* 0x004fe20000010000 */
[----:B------:R-:W-:Y:S01]  /*e860*/  FFMA.FTZ R124, R72, UR41, -R19 ;  /* 0x00000029487c7c23 */ /* 0x000fe20008010813 */
[----:B------:R2:W-:Y:S05]  /*e870*/  @!P1 SYNCS.ARRIVE.TRANS64.RED.A1T0 RZ, [R35+URZ], RZ ;  /* 0x000000ff23ff99a7 */ /* 0x0005ea000810043f */
[----:B------:R-:W4:Y:S01]  /*e880*/  MUFU.EX2 R41, R41 ;  /* 0x0000002900297308 */ /* 0x000f220000000800 */
[----:B0-----:R-:W-:-:S07]  /*e890*/  FADD.FTZ R46, R31, R46 ;  /* 0x0000002e1f2e7221 */ /* 0x001fce0000010000 */
[----:B------:R-:W0:Y:S01]  /*e8a0*/  MUFU.EX2 R143, R143 ;  /* 0x0000008f008f7308 */ /* 0x000e220000000800 */
[----:B--2---:R-:W-:Y:S01]  /*e8b0*/  FFMA.FTZ R35, R51, UR41, -R52 ;  /* 0x0000002933237c23 */ /* 0x004fe20008010834 */
[----:B-1----:R-:W-:-:S06]  /*e8c0*/  FADD.FTZ R43, R40, R7 ;  /* 0x00000007282b7221 */ /* 0x002fcc0000010000 */
[----:B------:R-:W1:Y:S01]  /*e8d0*/  MUFU.EX2 R130, R130 ;  /* 0x0000008200827308 */ /* 0x000e620000000800 */
[----:B------:R-:W-:Y:S01]  /*e8e0*/  FFMA.FTZ R45, R73, UR41, -R19 ;  /* 0x00000029492d7c23 */ /* 0x000fe20008010813 */
[----:B---3--:R-:W-:-:S06]  /*e8f0*/  FADD.FTZ R7, R141, R46 ;  /* 0x0000002e8d077221 */ /* 0x008fcc0000010000 */
[----:B------:R-:W2:Y:S01]  /*e900*/  MUFU.EX2 R16, R47 ;  /* 0x0000002f00107308 */ /* 0x000ea20000000800 */
[----:B------:R-:W-:Y:S01]  /*e910*/  FFMA.FTZ R139, R54, UR41, -R52 ;  /* 0x00000029368b7c23 */ /* 0x000fe20008010834 */
[----:B------:R-:W-:Y:S01]  /*e920*/  F2FP.F16.F32.PACK_AB R148, R20, R148 ;  /* 0x000000941494723e */ /* 0x000fe200000000ff */
[----:B-----5:R-:W-:-:S05]  /*e930*/  FADD.FTZ R46, R128, R43 ;  /* 0x0000002b802e7221 */ /* 0x020fca0000010000 */
[----:B------:R-:W3:Y:S01]  /*e940*/  MUFU.EX2 R44, R44 ;  /* 0x0000002c002c7308 */ /* 0x000ee20000000800 */
[----:B------:R-:W-:Y:S01]  /*e950*/  FFMA.FTZ R126, R76, UR41, -R19 ;  /* 0x000000294c7e7c23 */ /* 0x000fe20008010813 */
[----:B----4-:R-:W-:-:S06]  /*e960*/  FADD.FTZ R20, R34, R7 ;  /* 0x0000000722147221 */ /* 0x010fcc0000010000 */
[----:B------:R-:W4:Y:S01]  /*e970*/  MUFU.EX2 R137, R137 ;  /* 0x0000008900897308 */ /* 0x000f220000000800 */
[----:B------:R-:W-:Y:S01]  /*e980*/  FFMA.FTZ R38, R55, UR41, -R52 ;  /* 0x0000002937267c23 */ /* 0x000fe20008010834 */
[----:B------:R-:W-:-:S06]  /*e990*/  FADD.FTZ R43, R41, R46 ;  /* 0x0000002e292b7221 */ /* 0x000fcc0000010000 */
[----:B------:R-:W5:Y:S01]  /*e9a0*/  MUFU.EX2 R124, R124 ;  /* 0x0000007c007c7308 */ /* 0x000f620000000800 */
[----:B------:R-:W-:Y:S01]  /*e9b0*/  FFMA.FTZ R48, R77, UR41, -R19 ;  /* 0x000000294d307c23 */ /* 0x000fe20008010813 */
[----:B0-----:R-:W-:-:S06]  /*e9c0*/  FADD.FTZ R7, R143, R20 ;  /* 0x000000148f077221 */ /* 0x001fcc0000010000 */
[----:B------:R-:W0:Y:S01]  /*e9d0*/  MUFU.EX2 R35, R35 ;  /* 0x0000002300237308 */ /* 0x000e220000000800 */
[----:B------:R-:W-:Y:S01]  /*e9e0*/  FFMA.FTZ R133, R58, UR41, -R52 ;  /* 0x000000293a857c23 */ /* 0x000fe20008010834 */
[----:B-1----:R-:W-:-:S06]  /*e9f0*/  FADD.FTZ R43, R130, R43 ;  /* 0x0000002b822b7221 */ /* 0x002fcc0000010000 */
[----:B------:R-:W1:Y:S01]  /*ea00*/  MUFU.EX2 R45, R45 ;  /* 0x0000002d002d7308 */ /* 0x000e620000000800 */
[----:B------:R-:W-:Y:S01]  /*ea10*/  FFMA.FTZ R120, R80, UR41, -R19 ;  /* 0x0000002950787c23 */ /* 0x000fe20008010813 */
[----:B--2---:R-:W-:-:S06]  /*ea20*/  FADD.FTZ R46, R16, R7 ;  /* 0x00000007102e7221 */ /* 0x004fcc0000010000 */
[----:B------:R-:W2:Y:S01]  /*ea30*/  MUFU.EX2 R139, R139 ;  /* 0x0000008b008b7308 */ /* 0x000ea20000000800 */
[----:B------:R-:W-:Y:S01]  /*ea40*/  FFMA.FTZ R39, R59, UR41, -R52 ;  /* 0x000000293b277c23 */ /* 0x000fe20008010834 */
[----:B---3--:R-:W-:-:S06]  /*ea50*/  FADD.FTZ R43, R44, R43 ;  /* 0x0000002b2c2b7221 */ /* 0x008fcc0000010000 */
[----:B------:R-:W3:Y:S01]  /*ea60*/  MUFU.EX2 R126, R126 ;  /* 0x0000007e007e7308 */ /* 0x000ee20000000800 */
[----:B------:R-:W-:Y:S01]  /*ea70*/  FFMA.FTZ R49, R81, UR41, -R19 ;  /* 0x0000002951317c23 */ /* 0x000fe20008010813 */
[----:B----4-:R-:W-:-:S06]  /*ea80*/  FADD.FTZ R46, R137, R46 ;  /* 0x0000002e892e7221 */ /* 0x010fcc0000010000 */
[----:B------:R-:W4:Y:S01]  /*ea90*/  MUFU.EX2 R38, R38 ;  /* 0x0000002600267308 */ /* 0x000f220000000800 */
[----:B------:R-:W-:Y:S01]  /*eaa0*/  FFMA.FTZ R135, R62, UR41, -R52 ;  /* 0x000000293e877c23 */ /* 0x000fe20008010834 */
[----:B------:R-:W-:Y:S01]  /*eab0*/  F2FP.F16.F32.PACK_AB R146, R28, R146 ;  /* 0x000000921c92723e */ /* 0x000fe200000000ff */
[----:B-----5:R-:W-:-:S05]  /*eac0*/  FADD.FTZ R28, R124, R43 ;  /* 0x0000002b7c1c7221 */ /* 0x020fca0000010000 */
[----:B------:R-:W5:Y:S01]  /*ead0*/  MUFU.EX2 R48, R48 ;  /* 0x0000003000307308 */ /* 0x000f620000000800 */
[----:B------:R-:W-:Y:S01]  /*eae0*/  FFMA.FTZ R122, R84, UR41, -R19 ;  /* 0x00000029547a7c23 */ /* 0x000fe20008010813 */
[----:B0-----:R-:W-:-:S06]  /*eaf0*/  FADD.FTZ R46, R35, R46 ;  /* 0x0000002e232e7221 */ /* 0x001fcc0000010000 */
[----:B------:R-:W0:Y:S01]  /*eb00*/  MUFU.EX2 R133, R133 ;  /* 0x0000008500857308 */ /* 0x000e220000000800 */
[----:B------:R-:W-:Y:S01]  /*eb10*/  FFMA.FTZ R42, R63, UR41, -R52 ;  /* 0x000000293f2a7c23 */ /* 0x000fe20008010834 */
[----:B------:R-:W-:Y:S01]  /*eb20*/  F2FP.F16.F32.PACK_AB R150, R21, R150 ;  /* 0x000000961596723e */ /* 0x000fe200000000ff */
[----:B-1----:R-:W-:-:S05]  /*eb30*/  FADD.FTZ R21, R45, R28 ;  /* 0x0000001c2d157221 */ /* 0x002fca0000010000 */
[----:B------:R-:W1:Y:S01]  /*eb40*/  MUFU.EX2 R120, R120 ;  /* 0x0000007800787308 */ /* 0x000e620000000800 */
[----:B------:R-:W-:Y:S01]  /*eb50*/  FFMA.FTZ R19, R85, UR41, -R19 ;  /* 0x0000002955137c23 */ /* 0x000fe20008010813 */
[----:B--2---:R-:W-:-:S06]  /*eb60*/  FADD.FTZ R7, R139, R46 ;  /* 0x0000002e8b077221 */ /* 0x004fcc0000010000 */
[----:B------:R-:W2:Y:S01]  /*eb70*/  MUFU.EX2 R39, R39 ;  /* 0x0000002700277308 */ /* 0x000ea20000000800 */
[----:B------:R-:W-:Y:S01]  /*eb80*/  FFMA.FTZ R66, R66, UR41, -R52 ;  /* 0x0000002942427c23 */ /* 0x000fe20008010834 */
[----:B------:R-:W-:Y:S01]  /*eb90*/  F2FP.F16.F32.PACK_AB R142, R32, R142 ;  /* 0x0000008e208e723e */ /* 0x000fe200000000ff */
[----:B---3--:R-:W-:-:S05]  /*eba0*/  FADD.FTZ R21, R126, R21 ;  /* 0x000000157e157221 */ /* 0x008fca0000010000 */
[----:B------:R-:W3:Y:S01]  /*ebb0*/  MUFU.EX2 R49, R49 ;  /* 0x0000003100317308 */ /* 0x000ee20000000800 */
[----:B----4-:R-:W-:Y:S01]  /*ebc0*/  FADD.FTZ R32, R38, R7 ;  /* 0x0000000726207221 */ /* 0x010fe20000010000 */
[----:B------:R-:W-:-:S06]  /*ebd0*/  FFMA.FTZ R129, R67, UR41, -R52 ;  /* 0x0000002943817c23 */ /* 0x000fcc0008010834 */
[----:B------:R-:W4:Y:S01]  /*ebe0*/  MUFU.EX2 R135, R135 ;  /* 0x0000008700877308 */ /* 0x000f220000000800 */
[----:B-----5:R-:W-:Y:S01]  /*ebf0*/  FADD.FTZ R21, R48, R21 ;  /* 0x0000001530157221 */ /* 0x020fe20000010000 */
[----:B0-----:R-:W-:-:S06]  /*ec00*/  FADD.FTZ R32, R133, R32 ;  /* 0x0000002085207221 */ /* 0x001fcc0000010000 */
[----:B------:R-:W0:Y:S01]  /*ec10*/  MUFU.EX2 R122, R122 ;  /* 0x0000007a007a7308 */ /* 0x000e220000000800 */
[----:B------:R-:W-:-:S07]  /*ec20*/  FFMA.FTZ R131, R70, UR41, -R52 ;  /* 0x0000002946837c23 */ /* 0x000fce0008010834 */
[----:B------:R-:W5:Y:S01]  /*ec30*/  MUFU.EX2 R42, R42 ;  /* 0x0000002a002a7308 */ /* 0x000f620000000800 */
[----:B------:R-:W-:Y:S01]  /*ec40*/  F2FP.F16.F32.PACK_AB R138, R36, R138 ;  /* 0x0000008a248a723e */ /* 0x000fe200000000ff */
[----:B-1----:R-:W-:-:S06]  /*ec50*/  FADD.FTZ R36, R120, R21 ;  /* 0x0000001578247221 */ /* 0x002fcc0000010000 */
[----:B------:R-:W1:Y:S01]  /*ec60*/  MUFU.EX2 R19, R19 ;  /* 0x0000001300137308 */ /* 0x000e620000000800 */
[----:B--2---:R-:W-:-:S07]  /*ec70*/  FADD.FTZ R32, R39, R32 ;  /* 0x0000002027207221 */ /* 0x004fce0000010000 */
[----:B------:R-:W2:Y:S01]  /*ec80*/  MUFU.EX2 R6, R66 ;  /* 0x0000004200067308 */ /* 0x000ea20000000800 */
[----:B------:R-:W-:Y:S01]  /*ec90*/  FFMA.FTZ R71, R71, UR41, -R52 ;  /* 0x0000002947477c23 */ /* 0x000fe20008010834 */
[----:B---3--:R-:W-:Y:S01]  /*eca0*/  FADD.FTZ R21, R49, R36 ;  /* 0x0000002431157221 */ /* 0x008fe20000010000 */
[----:B----4-:R-:W-:-:S05]  /*ecb0*/  FADD.FTZ R7, R135, R32 ;  /* 0x0000002087077221 */ /* 0x010fca0000010000 */
[----:B------:R-:W3:Y:S01]  /*ecc0*/  MUFU.EX2 R129, R129 ;  /* 0x0000008100817308 */ /* 0x000ee20000000800 */
[----:B------:R-:W-:Y:S01]  /*ecd0*/  FFMA.FTZ R125, R74, UR41, -R52 ;  /* 0x000000294a7d7c23 */ /* 0x000fe20008010834 */
[----:B0-----:R-:W-:Y:S01]  /*ece0*/  FADD.FTZ R32, R122, R21 ;  /* 0x000000157a207221 */ /* 0x001fe20000010000 */
[----:B-----5:R-:W-:-:S05]  /*ecf0*/  FADD.FTZ R21, R42, R7 ;  /* 0x000000072a157221 */ /* 0x020fca0000010000 */
[----:B------:R-:W0:Y:S01]  /*ed00*/  MUFU.EX2 R131, R131 ;  /* 0x0000008300837308 */ /* 0x000e220000000800 */
[----:B------:R-:W-:Y:S01]  /*ed10*/  FFMA.FTZ R75, R75, UR41, -R52 ;  /* 0x000000294b4b7c23 */ /* 0x000fe20008010834 */
[----:B-1----:R-:W-:Y:S01]  /*ed20*/  FADD.FTZ R7, R19, R32 ;  /* 0x0000002013077221 */ /* 0x002fe20000010000 */
[----:B--2---:R-:W-:-:S05]  /*ed30*/  FADD.FTZ R32, R6, R21 ;  /* 0x0000001506207221 */ /* 0x004fca0000010000 */
[----:B------:R-:W1:Y:S01]  /*ed40*/  MUFU.EX2 R20, R71 ;  /* 0x0000004700147308 */ /* 0x000e620000000800 */
[----:B------:R-:W-:Y:S01]  /*ed50*/  FFMA.FTZ R78, R78, UR41, -R52 ;  /* 0x000000294e4e7c23 */ /* 0x000fe20008010834 */
[----:B---3--:R-:W-:-:S06]  /*ed60*/  FADD.FTZ R32, R129, R32 ;  /* 0x0000002081207221 */ /* 0x008fcc0000010000 */
[----:B------:R-:W2:Y:S01]  /*ed70*/  MUFU.EX2 R125, R125 ;  /* 0x0000007d007d7308 */ /* 0x000ea20000000800 */
[----:B------:R-:W-:Y:S01]  /*ed80*/  FFMA.FTZ R79, R79, UR41, -R52 ;  /* 0x000000294f4f7c23 */ /* 0x000fe20008010834 */
[----:B------:R-:W-:Y:S01]  /*ed90*/  F2FP.F16.F32.PACK_AB R122, R19, R122 ;  /* 0x0000007a137a723e */ /* 0x000fe200000000ff */
[----:B0-----:R-:W-:-:S05]  /*eda0*/  FADD.FTZ R19, R131, R32 ;  /* 0x0000002083137221 */ /* 0x001fca0000010000 */
        /* <DEDUP_REMOVED lines=8> */
[----:B0-----:R-:W-:-:S06]  /*ee30*/  FADD.FTZ R19, R28, R19 ;  /* 0x000000131c137221 */ /* 0x001fcc0000010000 */
[----:B------:R-:W0:Y:S01]  /*ee40*/  MUFU.EX2 R121, R82 ;  /* 0x0000005200797308 */ /* 0x000e220000000800 */
[----:B------:R-:W-:Y:S01]  /*ee50*/  FFMA.FTZ R52, R87, UR41, -R52 ;  /* 0x0000002957347c23 */ /* 0x000fe20008010834 */
[----:B------:R-:W-:Y:S01]  /*ee60*/  F2FP.F16.F32.PACK_AB R149, R26, R149 ;  /* 0x000000951a95723e */ /* 0x000fe200000000ff */
[----:B-1----:R-:W-:-:S05]  /*ee70*/  FADD.FTZ R26, R78, R19 ;  /* 0x000000134e1a7221 */ /* 0x002fca0000010000 */
[----:B------:R-:W1:Y:S01]  /*ee80*/  MUFU.EX2 R83, R83 ;  /* 0x0000005300537308 */ /* 0x000e620000000800 */
[----:B--2---:R-:W-:Y:S01]  /*ee90*/  FADD.FTZ R26, R79, R26 ;  /* 0x0000001a4f1a7221 */ /* 0x004fe20000010000 */
[----:B------:R-:W-:-:S06]  /*eea0*/  ISETP.GT.AND P2, PT, R4, R56, PT ;  /* 0x000000380400720c */ /* 0x000fcc0003f44270 */
[----:B------:R-:W2:Y:S01]  /*eeb0*/  MUFU.EX2 R123, R86 ;  /* 0x00000056007b7308 */ /* 0x000ea20000000800 */
[----:B0-----:R-:W-:-:S07]  /*eec0*/  FADD.FTZ R26, R121, R26 ;  /* 0x0000001a791a7221 */ /* 0x001fce0000010000 */
[----:B------:R-:W0:Y:S01]  /*eed0*/  MUFU.EX2 R52, R52 ;  /* 0x0000003400347308 */ /* 0x000e220000000800 */
[----:B-1----:R-:W-:Y:S01]  /*eee0*/  FADD.FTZ R26, R83, R26 ;  /* 0x0000001a531a7221 */ /* 0x002fe20000010000 */
[-C--:B------:R-:W-:Y:S01]  /*eef0*/  FMUL.FTZ R88, R88, R3.reuse ;  /* 0x0000000358587220 */ /* 0x080fe20000410000 */
[-C--:B------:R-:W-:Y:S01]  /*ef00*/  FMUL.FTZ R89, R89, R3.reuse ;  /* 0x0000000359597220 */ /* 0x080fe20000410000 */
[-C--:B------:R-:W-:Y:S01]  /*ef10*/  FMUL.FTZ R92, R92, R3.reuse ;  /* 0x000000035c5c7220 */ /* 0x080fe20000410000 */
[-C--:B------:R-:W-:Y:S01]  /*ef20*/  FMUL.FTZ R93, R93, R3.reuse ;  /* 0x000000035d5d7220 */ /* 0x080fe20000410000 */
[-C--:B------:R-:W-:Y:S01]  /*ef30*/  FMUL.FTZ R96, R96, R3.reuse ;  /* 0x0000000360607220 */ /* 0x080fe20000410000 */
[----:B--2---:R-:W-:Y:S01]  /*ef40*/  FADD.FTZ R26, R123, R26 ;  /* 0x0000001a7b1a7221 */ /* 0x004fe20000010000 */
        /* <DEDUP_REMOVED lines=30> */
[----:B0-----:R-:W-:Y:S01]  /*f130*/  FADD.FTZ R6, R52, R26 ;  /* 0x0000001a34067221 */ /* 0x001fe20000010000 */
[----:B------:R-:W-:Y:S01]  /*f140*/  F2FP.F16.F32.PACK_AB R140, R29, R140 ;  /* 0x0000008c1d8c723e */ /* 0x000fe200000000ff */
[----:B------:R-:W-:Y:S01]  /*f150*/  VIADD R4, R4, 0xffffffff ;  /* 0xffffffff04047836 */ /* 0x000fe20000000000 */
        /* <DEDUP_REMOVED lines=26> */
[----:B------:R-:W-:Y:S02]  /*f300*/  IMAD.MOV.U32 R0, RZ, RZ, R24 ;  /* 0x000000ffff007224 */ /* 0x000fe400078e0018 */
[----:B------:R-:W-:Y:S02]  /*f310*/  IMAD.MOV.U32 R3, RZ, RZ, R13 ;  /* 0x000000ffff037224 */ /* 0x000fe400078e000d */
[----:B------:R-:W-:Y:S02]  /*f320*/  IMAD.MOV.U32 R16, RZ, RZ, R153 ;  /* 0x000000ffff107224 */ /* 0x000fe400078e0099 */
[----:B------:R-:W-:-:S07]  /*f330*/  IMAD.MOV.U32 R19, RZ, RZ, R154 ;  /* 0x000000ffff137224 */ /* 0x000fce00078e009a */
.L_x_11708:
        /* <DEDUP_REMOVED lines=19> */
.L_x_11729:
[----:B------:R-:W-:-:S13]  /*f470*/  ISETP.NE.AND P2, PT, R24, 0x1, PT ;  /* 0x000000011800780c */ /* 0x000fda0003f45270 */
[----:B------:R-:W0:Y:S02]  /*f480*/  @P2 LDC.64 R20, c[0x0][0x9e8] ;  /* 0x00027a00ff142b82 */ /* 0x000e240000000a00 */
[----:B0-----:R-:W-:-:S05]  /*f490*/  @P2 IMAD.HI.U32 R20, R13, R20, RZ ;  /* 0x000000140d142227 */ /* 0x001fca00078e00ff */
[----:B------:R-:W-:-:S07]  /*f4a0*/  @P2 SHF.R.U32.HI R13, RZ, R21, R20 ;  /* 0x00000015ff0d2219 */ /* 0x000fce0000011614 */
.L_x_11730:
[----:B------:R-:W-:Y:S05]  /*f4b0*/  BSYNC B0 ;  /* 0x0000000000007941 */ /* 0x000fea0003800000 */
.L_x_11728:
[----:B------:R-:W-:-:S05]  /*f4c0*/  IMAD R13, R13, R24, RZ ;  /* 0x000000180d0d7224 */ /* 0x000fca00078e02ff */
[----:B------:R-:W-:-:S07]  /*f4d0*/  VIMNMX R12, R12, R13, !PT ;  /* 0x0000000d0c0c7248 */ /* 0x000fce0007fe0100 */
.L_x_11727:
        /* <DEDUP_REMOVED lines=12> */
.L_x_11741:
        /* <DEDUP_REMOVED lines=11> */
.L_x_11733:
[----:B------:R-:W-:Y:S01]  /*f650*/  IMAD R0, R16, 0x8, R2 ;  /* 0x0000000810007824 */ /* 0x000fe200078e0202 */
[----:B------:R-:W-:-:S04]  /*f660*/  SHF.L.U32 R3, R19, 0x1f, RZ ;  /* 0x0000001f13037819 */ /* 0x000fc800000006ff */
[----:B------:R0:W1:Y:S01]  /*f670*/  SYNCS.PHASECHK.TRANS64.TRYWAIT P3, [R0+URZ+0x16830], R3 ;  /* 0x01683003000075a7 */ /* 0x000062000806017f */
[----:B------:R-:W-:Y:S05]  /*f680*/  @!P0 BRA `(.L_x_11734) ;  /* 0x0000000000048947 */ /* 0x000fea0003800000 */
[----:B------:R-:W-:Y:S01]  /*f690*/  BPT.TRAP 0x1 ;  /* 0x000000040000795c */ /* 0x000fe20000300000 */
.L_x_11734:
[----:B------:R-:W-:Y:S04]  /*f6a0*/  BSSY B0, `(.L_x_11732) ;  /* 0x0000004000007945 */ /* 0x000fe80003800000 */
[----:B-1----:R-:W-:Y:S05]  /*f6b0*/  @P3 BRA `(.L_x_11735) ;  /* 0x0000000000083947 */ /* 0x002fea0003800000 */
[----:B------:R-:W1:Y:S02]  /*f6c0*/  SYNCS.PHASECHK.TRANS64.TRYWAIT P3, [R0+URZ+0x16830], R3 ;  /* 0x01683003000075a7 */ /* 0x000e64000806017f */
[----:B-1----:R-:W-:Y:S05]  /*f6d0*/  @!P3 BRA `(.L_x_11736) ;  /* 0x000000d000d8b947 */ /* 0x002fea0003800000 */
.L_x_11735:
[----:B------:R-:W-:Y:S05]  /*f6e0*/  BSYNC B0 ;  /* 0x0000000000007941 */ /* 0x000fea0003800000 */
.L_x_11732:
[----:B01----:R-:W2:Y:S01]  /*f6f0*/  LDL R3, [R1+0x14] ;  /* 0x0000140001037983 */ /* 0x003ea20000100800 */
[----:B------:R-:W0:Y:S01]  /*f700*/  S2R R0, SR_TID.X ;  /* 0x0000000000007919 */ /* 0x000e220000002100 */
[----:B------:R-:W-:Y:S05]  /*f710*/  WARPSYNC.ALL ;  /* 0x0000000000007948 */ /* 0x000fea0003800000 */
[----:B------:R-:W-:Y:S01]  /*f720*/  IMAD.MOV.U32 R25, RZ, RZ, 0x40000040 ;  /* 0x40000040ff197424 */ /* 0x000fe200078e00ff */
[----:B0-----:R-:W-:-:S05]  /*f730*/  SHF.R.U32.HI R0, RZ, 0x7, R0 ;  /* 0x00000007ff007819 */ /* 0x001fca0000011600 */
[----:B------:R-:W-:Y:S01]  /*f740*/  VIADD R0, R0, 0x8 ;  /* 0x0000000800007836 */ /* 0x000fe20000000000 */
[----:B------:R-:W-:Y:S01]  /*f750*/  R2UR UR8, R8 ;  /* 0x00000000080872ca */ /* 0x000fe200000e0000 */
[----:B------:R-:W-:Y:S01]  /*f760*/  IMAD.MOV.U32 R27, RZ, RZ, 0x40000040 ;  /* 0x40000040ff1b7424 */ /* 0x000fe200078e00ff */
[----:B------:R-:W-:Y:S01]  /*f770*/  R2UR UR9, R9 ;  /* 0x00000000090972ca */ /* 0x000fe200000e0000 */
[----:B------:R-:W-:Y:S01]  /*f780*/  IMAD.MOV.U32 R29, RZ, RZ, 0x40000040 ;  /* 0x40000040ff1d7424 */ /* 0x000fe200078e00ff */
[----:B------:R-:W-:Y:S02]  /*f790*/  R2UR UR11, R25 ;  /* 0x00000000190b72ca */ /* 0x000fe400000e0000 */
[----:B------:R-:W-:Y:S02]  /*f7a0*/  R2UR UR15, R27 ;  /* 0x000000001b0f72ca */ /* 0x000fe400000e0000 */
[----:B------:R-:W-:Y:S02]  /*f7b0*/  R2UR UR19, R29 ;  /* 0x000000001d1372ca */ /* 0x000fe400000e0000 */
[----:B------:R-:W-:-:S02]  /*f7c0*/  R2UR UR23, R25 ;  /* 0x00000000191772ca */ /* 0x000fc400000e0000 */
[----:B------:R-:W-:Y:S02]  /*f7d0*/  R2UR UR12, R156 ;  /* 0x000000009c0c72ca */ /* 0x000fe400000e0000 */
[----:B------:R-:W-:Y:S01]  /*f7e0*/  R2UR UR13, R157 ;  /* 0x000000009d0d72ca */ /* 0x000fe200000e0000 */
[----:B------:R0:W-:Y:S01]  /*f7f0*/  BAR.SYNC.DEFER_BLOCKING R0, 0x100 ;  /* 0x000400000000751d */ /* 0x0001e20000010000 */
[----:B------:R-:W-:Y:S02]  /*f800*/  R2UR UR16, R14 ;  /* 0x000000000e1072ca */ /* 0x000fe400000e0000 */
[----:B------:R-:W-:Y:S01]  /*f810*/  R2UR UR17, R15 ;  /* 0x000000000f1172ca */ /* 0x000fe200000e0000 */
[----:B--2---:R-:W-:-:S04]  /*f820*/  IMAD R24, R16, 0x400, R3 ;  /* 0x0000040010187824 */ /* 0x004fc800078e0203 */
[C---:B------:R-:W-:Y:S01]  /*f830*/  VIADD R26, R24.reuse, 0x2 ;  /* 0x00000002181a7836 */ /* 0x040fe20000000000 */
[C---:B------:R-:W-:Y:S01]  /*f840*/  R2UR UR10, R24.reuse ;  /* 0x00000000180a72ca */ /* 0x040fe200000e0000 */
[C---:B------:R-:W-:Y:S02]  /*f850*/  VIADD R28, R24.reuse, 0x4 ;  /* 0x00000004181c7836 */ /* 0x040fe40000000000 */
[----:B------:R-:W-:Y:S01]  /*f860*/  VIADD R24, R24, 0x6 ;  /* 0x0000000618187836 */ /* 0x000fe20000000000 */
[----:B------:R-:W-:Y:S02]  /*f870*/  R2UR UR14, R26 ;  /* 0x000000001a0e72ca */ /* 0x000fe400000e0000 */
[----:B------:R-:W-:Y:S02]  /*f880*/  R2UR UR18, R28 ;  /* 0x000000001c1272ca */ /* 0x000fe400000e0000 */
[----:B------:R-:W-:Y:S02]  /*f890*/  R2UR UR22, R24 ;  /* 0x00000000181672ca */ /* 0x000fe400000e0000 */
[----:B------:R-:W-:-:S06]  /*f8a0*/  WARPGROUP.ARRIVE ;  /* 0x00000000000079c5 */ /* 0x000fcc0000000000 */
[----:B------:R-:W-:Y:S03]  /*f8b0*/  HGMMA.64x128x16.F32 R24, gdesc[UR8], RZ, !UPT, gsb0 ;  /* 0x01e00000081879f0 */ /* 0x000fe6000c0008ff */
[----:B------:R-:W-:Y:S02]  /*f8c0*/  WARPGROUP.DEPBAR.LE gsb0, 0x0 ;  /* 0x00008000000079c5 */ /* 0x000fe40000010000 */
[----:B------:R-:W-:-:S07]  /*f8d0*/  WARPGROUP.ARRIVE ;  /* 0x00000000000079c5 */ /* 0x000fce0000000000 */
        /* <DEDUP_REMOVED lines=13> */
.L_x_11738:
[----:B------:R-:W-:Y:S01]  /*f9b0*/  SHF.L.U32 R0, R12, 0x1f, RZ ;  /* 0x0000001f0c007819 */ /* 0x000fe200000006ff */
[----:B------:R-:W-:-:S04]  /*f9c0*/  IMAD R3, R23, 0x8, R2 ;  /* 0x0000000817037824 */ /* 0x000fc800078e0202 */
[----:B------:R0:W1:Y:S01]  /*f9d0*/  SYNCS.PHASECHK.TRANS64.TRYWAIT P2, [R3+URZ+0x16850], R0 ;  /* 0x01685000030075a7 */ /* 0x000062000804017f */
[----:B------:R-:W-:Y:S05]  /*f9e0*/  @!P0 BRA `(.L_x_11739) ;  /* 0x0000000000048947 */ /* 0x000fea0003800000 */
[----:B------:R-:W-:Y:S01]  /*f9f0*/  BPT.TRAP 0x1 ;  /* 0x000000040000795c */ /* 0x000fe20000300000 */
.L_x_11739:
[----:B-1----:R-:W-:Y:S05]  /*fa00*/  @P2 BRA `(.L_x_11737) ;  /* 0x0000000000082947 */ /* 0x002fea0003800000 */
[----:B------:R-:W1:Y:S02]  /*fa10*/  SYNCS.PHASECHK.TRANS64.TRYWAIT P2, [R3+URZ+0x16850], R0 ;  /* 0x01685000030075a7 */ /* 0x000e64000804017f */
[----:B-1----:R-:W-:Y:S05]  /*fa20*/  @!P2 BRA `(.L_x_11740) ;  /* 0x000000d00018a947 */ /* 0x002fea0003800000 */
.L_x_11737:
[----:B------:R-:W2:Y:S01]  /*fa30*/  S2R R154, SR_TID.X ;  /* 0x00000000009a7919 */ /* 0x000ea20000002100 */
[----:B------:R-:W-:Y:S01]  /*fa40*/  VIADD R12, R2, 0x400 ;  /* 0x00000400020c7836 */ /* 0x000fe20000000000 */
[----:B------:R-:W-:Y:S05]  /*fa50*/  WARPSYNC.ALL ;  /* 0x0000000000007948 */ /* 0x000fea0003800000 */
[----:B------:R-:W-:-:S04]  /*fa60*/  SHF.R.U32.HI R12, RZ, 0x4, R12 ;  /* 0x00000004ff0c7819 */ /* 0x000fc8000001160c */
[----:B------:R-:W-:Y:S02]  /*fa70*/  LOP3.LUT R12, R12, 0x3fff, RZ, 0xc0, !PT ;  /* 0x00003fff0c0c7812 */ /* 0x000fe400078ec0ff */
[----:B--2---:R-:W-:Y:S02]  /*fa80*/  SHF.R.U32.HI R152, RZ, 0x7, R154 ;  /* 0x00000007ff987819 */ /* 0x004fe4000001169a */
[----:B------:R-:W-:-:S03]  /*fa90*/  ISETP.GE.U32.AND P2, PT, R154, 0x180, PT ;  /* 0x000001809a00780c */ /* 0x000fc60003f46070 */
[----:B------:R-:W-:-:S05]  /*faa0*/  VIADD R152, R152, 0x9 ;  /* 0x0000000998987836 */ /* 0x000fca0000000000 */
[----:B------:R-:W-:Y:S01]  /*fab0*/  SEL R152, R152, 0x9, !P2 ;  /* 0x0000000998987807 */ /* 0x000fe20005000000 */
[C---:B------:R-:W-:Y:S01]  /*fac0*/  IMAD R12, R23.reuse, 0x400, R12 ;  /* 0x00000400170c7824 */ /* 0x040fe200078e020c */
[----:B------:R-:W-:Y:S01]  /*fad0*/  WARPGROUP.ARRIVE ;  /* 0x00000000000079c5 */ /* 0x000fe20000000000 */
[----:B------:R-:W-:Y:S01]  /*fae0*/  IMAD.MOV.U32 R13, RZ, RZ, 0x40000040 ;  /* 0x40000040ff0d7424 */ /* 0x000fe200078e00ff */
[----:B01----:R-:W-:Y:S01]  /*faf0*/  FMNMX.FTZ R0, R24, R20, !PT ;  /* 0x0000001418007209 */ /* 0x003fe20007810000 */
[----:B------:R-:W-:Y:S01]  /*fb00*/  UMOV UR41, UR6 ;  /* 0x0000000600297c82 */ /* 0x000fe20008000000 */
[----:B------:R-:W-:Y:S01]  /*fb10*/  R2UR UR10, R12 ;  /* 0x000000000c0a72ca */ /* 0x000fe200000e0000 */
[----:B------:R-:W-:Y:S01]  /*fb20*/  @!P1 IMAD R23, R23, 0x8, R2 ;  /* 0x0000000817179824 */ /* 0x000fe200078e0202 */
[----:B------:R-:W-:Y:S02]  /*fb30*/  R2UR UR11, R13 ;  /* 0x000000000d0b72ca */ /* 0x000fe400000e0000 */
[----:B------:R-:W-:Y:S01]  /*fb40*/  FMNMX.FTZ R0, R25, R0, !PT ;  /* 0x0000000019007209 */ /* 0x000fe20007810000 */
[----:B------:R-:W-:Y:S01]  /*fb50*/  @!P1 VIADD R23, R23, 0x16860 ;  /* 0x0001686017179836 */ /* 0x000fe20000000000 */
[C---:B------:R-:W-:Y:S01]  /*fb60*/  ISETP.GT.AND P2, PT, R4.reuse, R153, PT ;  /* 0x000000990400720c */ /* 0x040fe20003f44270 */
[----:B------:R-:W-:Y:S01]  /*fb70*/  VIADD R4, R4, 0xffffffff ;  /* 0xffffffff04047836 */ /* 0x000fe20000000000 */
[----:B------:R-:W-:-:S02]  /*fb80*/  FMNMX.FTZ R0, R28, R0, !PT ;  /* 0x000000001c007209 */ /* 0x000fc40007810000 */
[----:B------:R-:W-:Y:S02]  /*fb90*/  @!P1 PRMT R23, RZ, 0x654, R23 ;  /* 0x00000654ff179816 */ /* 0x000fe40000000017 */
[----:B------:R-:W-:-:S03]  /*fba0*/  FMNMX.FTZ R0, R29, R0, !PT ;  /* 0x000000001d007209 */ /* 0x000fc60007810000 */
[----:B------:R-:W-:Y:S01]  /*fbb0*/  HGMMA.64x64x16.F32 R88, R148, gdesc[UR8].tnspB, R88, gsb0 ;  /* 0x40e0000894587df0 */ /* 0x000fe20008000858 */
        /* <DEDUP_REMOVED lines=21> */
[----:B------:R-:W-:Y:S01]  /*fd10*/  VIADD R148, R12, 0x80 ;  /* 0x000000800c947836 */ /* 0x000fe20000000000 */
[----:B------:R-:W-:Y:S01]  /*fd20*/  WARPGROUP.ARRIVE ;  /* 0x00000000000079c5 */ /* 0x000fe20000000000 */
[----:B------:R-:W-:Y:S01]  /*fd30*/  IMAD.MOV.U32 R149, RZ, RZ, 0x40000040 ;  /* 0x40000040ff957424 */ /* 0x000fe200078e00ff */
[----:B------:R-:W-:Y:S02]  /*fd40*/  FMNMX.FTZ R0, R72, R0, !PT ;  /* 0x0000000048007209 */ /* 0x000fe40007810000 */
[----:B------:R-:W-:Y:S02]  /*fd50*/  R2UR UR10, R148 ;  /* 0x00000000940a72ca */ /* 0x000fe400000e0000 */
[----:B------:R-:W-:-:S02]  /*fd60*/  R2UR UR11, R149 ;  /* 0x00000000950b72ca */ /* 0x000fc400000e0000 */
[----:B------:R-:W-:-:S04]  /*fd70*/  FMNMX.FTZ R0, R73, R0, !PT ;  /* 0x0000000049007209 */ /* 0x000fc80007810000 */
[----:B------:R-:W-:-:S04]  /*fd80*/  FMNMX.FTZ R0, R76, R0, !PT ;  /* 0x000000004c007209 */ /* 0x000fc80007810000 */
[----:B------:R-:W-:-:S03]  /*fd90*/  FMNMX.FTZ R0, R77, R0, !PT ;  /* 0x000000004d007209 */ /* 0x000fc60007810000 */
[----:B------:R-:W-:Y:S01]  /*fda0*/  HGMMA.64x64x16.F32 R88, R144, gdesc[UR8].tnspB, R88, gsb0 ;  /* 0x40e0000890587df0 */ /* 0x000fe20008000858 */
        /* <DEDUP_REMOVED lines=8> */
[----:B------:R-:W-:-:S03]  /*fe30*/  FMNMX.FTZ R0, R26, R21, !PT ;  /* 0x000000151a007209 */ /* 0x000fc60007810000 */
[----:B------:R-:W-:Y:S01]  /*fe40*/  FADD.FTZ R13, -R3, R20 ;  /* 0x00000014030d7221 */ /* 0x000fe20000010100 */
[----:B------:R-:W-:Y:S01]  /*fe50*/  FMNMX.FTZ R0, R27, R0, !PT ;  /* 0x000000001b007209 */ /* 0x000fe20007810000 */
[----:B------:R-:W-:Y:S02]  /*fe60*/  WARPGROUP.DEPBAR.LE gsb0, 0x0 ;  /* 0x00008000000079c5 */ /* 0x000fe40000010000 */
[----:B------:R-:W-:Y:S01]  /*fe70*/  VIADD R144, R12, 0x100 ;  /* 0x000001000c907836 */ /* 0x000fe20000000000 */
[----:B------:R-:W-:Y:S01]  /*fe80*/  WARPGROUP.ARRIVE ;  /* 0x00000000000079c5 */ /* 0x000fe20000000000 */
[----:B------:R-:W-:Y:S01]  /*fe90*/  IMAD.MOV.U32 R145, RZ, RZ, 0x40000040 ;  /* 0x40000040ff917424 */ /* 0x000fe200078e00ff */
[----:B------:R-:W-:Y:S01]  /*fea0*/  FMNMX.FTZ R0, R30, R0, !PT ;  /* 0x000000001e007209 */ /* 0x000fe20007810000 */
[----:B------:R-:W-:Y:S01]  /*feb0*/  FMUL.FTZ R20, R3, UR41 ;  /* 0x0000002903147c20 */ /* 0x000fe20008410000 */
[----:B------:R-:W-:Y:S01]  /*fec0*/  R2UR UR10, R144 ;  /* 0x00000000900a72ca */ /* 0x000fe200000e0000 */
[----:B------:R-:W-:Y:S01]  /*fed0*/  FMUL.FTZ R13, R13, UR41 ;  /* 0x000000290d0d7c20 */ /* 0x000fe20008410000 */
[----:B------:R-:W-:Y:S01]  /*fee0*/  R2UR UR11, R145 ;  /* 0x00000000910b72ca */ /* 0x000fe200000e0000 */
[--C-:B------:R-:W-:Y:S01]  /*fef0*/  FFMA.FTZ R145, R24, UR41, -R20.reuse ;  /* 0x0000002918917c23 */ /* 0x100fe20008010814 */
[----:B------:R-:W-:Y:S01]  /*ff00*/  FMNMX.FTZ R0, R31, R0, !PT ;  /* 0x000000001f007209 */ /* 0x000fe20007810000 */
[----:B------:R-:W-:Y:S01]  /*ff10*/  FFMA.FTZ R148, R25, UR41, -R20 ;  /* 0x0000002919947c23 */ /* 0x000fe20008010814 */
[----:B------:R-:W-:-:S02]  /*ff20*/  VIADD R24, R12, 0x200 ;  /* 0x000002000c187836 */ /* 0x000fc40000000000 */
[--C-:B------:R-:W-:Y:S01]  /*ff30*/  FFMA.FTZ R150, R28, UR41, -R20.reuse ;  /* 0x000000291c967c23 */ /* 0x100fe20008010814 */
[----:B------:R-:W-:Y:S01]  /*ff40*/  FMNMX.FTZ R0, R34, R0, !PT ;  /* 0x0000000022007209 */ /* 0x000fe20007810000 */
[----:B------:R-:W-:Y:S02]  /*ff50*/  IMAD.MOV.U32 R25, RZ, RZ, 0x40000040 ;  /* 0x40000040ff197424 */ /* 0x000fe400078e00ff */
[--C-:B------:R-:W-:Y:S01]  /*ff60*/  FFMA.FTZ R28, R45, UR41, -R20.reuse ;  /* 0x000000292d1c7c23 */ /* 0x100fe20008010814 */
[--C-:B------:R-:W-:Y:S01]  /*ff70*/  FFMA.FTZ R144, R33, UR41, -R20.reuse ;  /* 0x0000002921907c23 */ /* 0x100fe20008010814 */
[----:B------:R-:W-:Y:S01]  /*ff80*/  FMNMX.FTZ R0, R35, R0, !PT ;  /* 0x0000000023007209 */ /* 0x000fe20007810000 */
[--C-:B------:R-:W-:Y:S01]  /*ff90*/  FFMA.FTZ R146, R37, UR41, -R20.reuse ;  /* 0x0000002925927c23 */ /* 0x100fe20008010814 */
[--C-:B------:R-:W-:Y:S01]  /*ffa0*/  FFMA.FTZ R37, R61, UR41, -R20.reuse ;  /* 0x000000293d257c23 */ /* 0x100fe20008010814 */
[----:B------:R-:W-:Y:S01]  /*ffb0*/  HGMMA.64x64x16.F32 R88, R140, gdesc[UR8].tnspB, R88, gsb0 ;  /* 0x40e000088c587df0 */ /* 0x000fe20008000858 */
[----:B------:R-:W-:Y:S01]  /*ffc0*/  FMNMX.FTZ R0, R38, R0, !PT ;  /* 0x0000000026007209 */ /* 0x000fe20007810000 */
[--C-:B------:R-:W-:Y:S01]  /*ffd0*/  FFMA.FTZ R33, R64, UR41, -R20.reuse ;  /* 0x0000002940217c23 */ /* 0x100fe20008010814 */
[----:B------:R-:W-:Y:S01]  /*ffe0*/  FFMA.FTZ R84, R84, UR41, -R20 ;  /* 0x0000002954547c23 */ /* 0x000fe20008010814 */
[----:B------:R-:W-:Y:S01]  /*fff0*/  MUFU.EX2 R13, R13 ;  /* 0x0000000d000d7308 */ /* 0x000fe20000000800 */
[----:B------:R-:W-:-:S04]  /*10000*/  FMNMX.FTZ R0, R39, R0, !PT ;  /* 0x0000000027007209 */ /* 0x000fc80007810000 */
        /* <DEDUP_REMOVED lines=8> */
[----:B------:R-:W-:Y:S01]  /*10090*/  FMNMX.FTZ R0, R51, R0, !PT ;  /* 0x0000000033007209 */ /* 0x000fe20007810000 */
[----:B0-----:R-:W-:-:S03]  /*100a0*/  FFMA.FTZ R7, R13, R7, R145 ;  /* 0x000000070d077223 */ /* 0x001fc60000010091 */
[----:B------:R-:W-:-:S03]  /*100b0*/  FMNMX.FTZ R0, R54, R0, !PT ;  /* 0x0000000036007209 */ /* 0x000fc60007810000 */
[----:B------:R-:W-:Y:S01]  /*100c0*/  MUFU.EX2 R144, R144 ;  /* 0x0000009000907308 */ /* 0x000fe20000000800 */
[----:B------:R-:W-:Y:S01]  /*100d0*/  FMNMX.FTZ R0, R55, R0, !PT ;  /* 0x0000000037007209 */ /* 0x000fe20007810000 */
[C---:B-1----:R-:W-:Y:S01]  /*100e0*/  FADD.FTZ R7, R148.reuse, R7 ;  /* 0x0000000794077221 */ /* 0x042fe20000010000 */
        /* <DEDUP_REMOVED lines=14> */
[----:B------:R-:W-:Y:S01]  /*101d0*/  FMNMX.FTZ R0, R75, R0, !PT ;  /* 0x000000004b007209 */ /* 0x000fe20007810000 */
[----:B------:R-:W-:Y:S02]  /*101e0*/  WARPGROUP.DEPBAR.LE gsb0, 0x0 ;  /* 0x00008000000079c5 */ /* 0x000fe40000010000 */
[----:B------:R-:W-:Y:S01]  /*101f0*/  VIADD R140, R12, 0x180 ;  /* 0x000001800c8c7836 */ /* 0x000fe20000000000 */
[----:B------:R-:W-:Y:S01]  /*10200*/  WARPGROUP.ARRIVE ;  /* 0x00000000000079c5 */ /* 0x000fe20000000000 */
[----:B------:R-:W-:Y:S01]  /*10210*/  IMAD.MOV.U32 R141, RZ, RZ, 0x40000040 ;  /* 0x40000040ff8d7424 */ /* 0x000fe200078e00ff */
[----:B------:R-:W-:Y:S01]  /*10220*/  FMNMX.FTZ R0, R78, R0, !PT ;  /* 0x000000004e007209 */ /* 0x000fe20007810000 */
[--C-:B------:R-:W-:Y:S01]  /*10230*/  FFMA.FTZ R143, R32, UR41, -R20.reuse ;  /* 0x00000029208f7c23 */ /* 0x100fe20008010814 */
[----:B------:R-:W-:Y:S01]  /*10240*/  R2UR UR10, R140 ;  /* 0x000000008c0a72ca */ /* 0x000fe200000e0000 */
[--C-:B------:R-:W-:Y:S01]  /*10250*/  FFMA.FTZ R32, R53, UR41, -R20.reuse ;  /* 0x0000002935207c23 */ /* 0x100fe20008010814 */
[----:B------:R-:W-:Y:S01]  /*10260*/  R2UR UR11, R141 ;  /* 0x000000008d0b72ca */ /* 0x000fe200000e0000 */
        /* <DEDUP_REMOVED lines=9> */
[----:B------:R-:W-:-:S03]  /*10300*/  FMNMX.FTZ R0, R83, R0, !PT ;  /* 0x0000000053007209 */ /* 0x000fc60007810000 */
[----:B------:R-:W-:Y:S01]  /*10310*/  HGMMA.64x64x16.F32 R88, R136, gdesc[UR8].tnspB, R88, gsb0 ;  /* 0x40e0000888587df0 */ /* 0x000fe20008000858 */
[----:B------:R-:W-:Y:S01]  /*10320*/  R2UR UR10, R24 ;  /* 0x00000000180a72ca */ /* 0x000fe200000e0000 */
[----:B------:R-:W-:Y:S01]  /*10330*/  VIADD R24, R12, 0x280 ;  /* 0x000002800c187836 */ /* 0x000fe20000000000 */
[----:B------:R-:W-:Y:S01]  /*10340*/  R2UR UR11, R25 ;  /* 0x00000000190b72ca */ /* 0x000fe200000e0000 */
[----:B------:R-:W-:Y:S01]  /*10350*/  IMAD.MOV.U32 R25, RZ, RZ, 0x40000040 ;  /* 0x40000040ff197424 */ /* 0x000fe200078e00ff */
[----:B------:R-:W-:Y:S01]  /*10360*/  FMNMX.FTZ R0, R86, R0, !PT ;  /* 0x0000000056007209 */ /* 0x000fe20007810000 */
[----:B------:R-:W-:Y:S03]  /*10370*/  MUFU.EX2 R141, R141 ;  /* 0x0000008d008d7308 */ /* 0x000fe60000000800 */
[----:B------:R-:W-:-:S05]  /*10380*/  FMNMX.FTZ R0, R87, R0, !PT ;  /* 0x0000000057007209 */ /* 0x000fca0007810000 */
[----:B------:R-:W0:Y:S01]  /*10390*/  SHFL.BFLY PT, R45, R0, 0x2, 0x1f ;  /* 0x0c401f00002d7f89 */ /* 0x000e2200000e0000 */
[----:B------:R-:W-:Y:S08]  /*103a0*/  MUFU.EX2 R140, R140 ;  /* 0x0000008c008c7308 */ /* 0x000ff00000000800 */
[----:B------:R-:W-:Y:S08]  /*103b0*/  MUFU.EX2 R142, R142 ;  /* 0x0000008e008e7308 */ /* 0x000ff00000000800 */
[----:B------:R-:W-:Y:S01]  /*103c0*/  MUFU.EX2 R32, R32 ;  /* 0x0000002000207308 */ /* 0x000fe20000000800 */
[----:B0-----:R-:W-:Y:S01]  /*103d0*/  FMNMX.FTZ R0, R0, R45, !PT ;  /* 0x0000002d00007209 */ /* 0x001fe20007810000 */
[----:B------:R-:W-:-:S06]  /*103e0*/  FFMA.FTZ R45, R76, UR41, -R20 ;  /* 0x000000294c2d7c23 */ /* 0x000fcc0008010814 */
[----:B------:R-:W-:Y:S01]  /*103f0*/  MUFU.EX2 R36, R36 ;  /* 0x0000002400247308 */ /* 0x000fe20000000800 */
[----:B------:R-:W0:Y:S07]  /*10400*/  SHFL.BFLY PT, R53, R0, 0x1, 0x1f ;  /* 0x0c201f0000357f89 */ /* 0x000e2e00000e0000 */
[----:B------:R-:W-:Y:S08]  /*10410*/  MUFU.EX2 R41, R41 ;  /* 0x0000002900297308 */ /* 0x000ff00000000800 */
[----:B------:R-:W-:Y:S08]  /*10420*/  MUFU.EX2 R44, R44 ;  /* 0x0000002c002c7308 */ /* 0x000ff00000000800 */
[----:B------:R-:W-:Y:S01]  /*10430*/  MUFU.EX2 R45, R45 ;  /* 0x0000002d002d7308 */ /* 0x000fe20000000800 */
[----:B0-----:R-:W-:-:S07]  /*10440*/  FMNMX.FTZ R0, R0, R53, !PT ;  /* 0x0000003500007209 */ /* 0x001fce0007810000 */
[----:B------:R-:W-:Y:S01]  /*10450*/  MUFU.EX2 R53, R84 ;  /* 0x0000005400357308 */ /* 0x000fe20000000800 */
[----:B------:R-:W-:Y:S02]  /*10460*/  WARPGROUP.DEPBAR.LE gsb0, 0x0 ;  /* 0x00008000000079c5 */ /* 0x000fe40000010000 */
[----:B------:R-:W-:Y:S01]  /*10470*/  WARPGROUP.ARRIVE ;  /* 0x00000000000079c5 */ /* 0x000fe20000000000 */
[--C-:B------:R-:W-:Y:S01]  /*10480*/  FFMA.FTZ R137, R29, UR41, -R20.reuse ;  /* 0x000000291d897c23 */ /* 0x100fe20008010814 */
[--C-:B------:R-:W-:Y:S01]  /*10490*/  FFMA.FTZ R139, R40, UR41, -R20.reuse ;  /* 0x00000029288b7c23 */ /* 0x100fe20008010814 */
[--C-:B------:R-:W-:Y:S01]  /*104a0*/  FFMA.FTZ R136, R48, UR41, -R20.reuse ;  /* 0x0000002930887c23 */ /* 0x100fe20008010814 */
[--C-:B------:R-:W-:Y:S01]  /*104b0*/  FFMA.FTZ R29, R49, UR41, -R20.reuse ;  /* 0x00000029311d7c23 */ /* 0x100fe20008010814 */
[--C-:B------:R-:W-:Y:S01]  /*104c0*/  FFMA.FTZ R138, R52, UR41, -R20.reuse ;  /* 0x00000029348a7c23 */ /* 0x100fe20008010814 */
[----:B------:R-:W-:Y:S01]  /*104d0*/  HGMMA.64x64x16.F32 R88, R132, gdesc[UR8].tnspB, R88, gsb0 ;  /* 0x40e0000884587df0 */ /* 0x000fe20008000858 */
[----:B------:R-:W-:Y:S01]  /*104e0*/  R2UR UR10, R24 ;  /* 0x00000000180a72ca */ /* 0x000fe200000e0000 */
[--C-:B------:R-:W-:Y:S01]  /*104f0*/  FFMA.FTZ R40, R65, UR41, -R20.reuse ;  /* 0x0000002941287c23 */ /* 0x100fe20008010814 */
[----:B------:R-:W-:Y:S01]  /*10500*/  R2UR UR11, R25 ;  /* 0x00000000190b72ca */ /* 0x000fe200000e0000 */
[--C-:B------:R-:W-:Y:S01]  /*10510*/  FFMA.FTZ R24, R72, UR41, -R20.reuse ;  /* 0x0000002948187c23 */ /* 0x100fe20008010814 */
[--C-:B------:R-:W-:Y:S01]  /*10520*/  FFMA.FTZ R25, R73, UR41, -R20.reuse ;  /* 0x0000002949197c23 */ /* 0x100fe20008010814 */
[--C-:B------:R-:W-:Y:S01]  /*10530*/  FFMA.FTZ R48, R77, UR41, -R20.reuse ;  /* 0x000000294d307c23 */ /* 0x100fe20008010814 */
[--C-:B------:R-:W-:Y:S01]  /*10540*/  FFMA.FTZ R49, R80, UR41, -R20.reuse ;  /* 0x0000002950317c23 */ /* 0x100fe20008010814 */
[----:B------:R-:W-:Y:S01]  /*10550*/  FFMA.FTZ R52, R81, UR41, -R20 ;  /* 0x0000002951347c23 */ /* 0x000fe20008010814 */
[----:B------:R-:W0:Y:S08]  /*10560*/  MUFU.EX2 R137, R137 ;  /* 0x0000008900897308 */ /* 0x000e300000000800 */
        /* <DEDUP_REMOVED lines=12> */
[----:B------:R-:W-:Y:S01]  /*10630*/  FFMA.FTZ R56, R85, UR41, -R20 ;  /* 0x0000002955387c23 */ /* 0x000fe20008010814 */
[C---:B------:R-:W-:Y:S01]  /*10640*/  FADD.FTZ R20, -R0.reuse, R21 ;  /* 0x0000001500147221 */ /* 0x040fe20000010100 */
[----:B------:R-:W-:Y:S01]  /*10650*/  IMAD.MOV.U32 R21, RZ, RZ, 0x40000040 ;  /* 0x40000040ff157424 */ /* 0x000fe200078e00ff */
[----:B------:R-:W-:Y:S01]  /*10660*/  HGMMA.64x64x16.F32 R88, R128, gdesc[UR8].tnspB, R88, gsb0 ;  /* 0x40e0000880587df0 */ /* 0x000fe20008000858 */
[----:B------:R-:W-:Y:S01]  /*10670*/  FMUL.FTZ R60, R0, UR41 ;  /* 0x00000029003c7c20 */ /* 0x000fe20008410000 */
[----:B------:R-:W-:Y:S01]  /*10680*/  FMUL.FTZ R57, R20, UR41 ;  /* 0x0000002914397c20 */ /* 0x000fe20008410000 */
[----:B------:R-:W-:Y:S01]  /*10690*/  VIADD R20, R12, 0x300 ;  /* 0x000003000c147836 */ /* 0x000fe20000000000 */
[----:B------:R-:W-:Y:S01]  /*106a0*/  R2UR UR11, R21 ;  /* 0x00000000150b72ca */ /* 0x000fe200000e0000 */
[----:B------:R-:W-:-:S02]  /*106b0*/  IMAD.MOV.U32 R21, RZ, RZ, 0x40000040 ;  /* 0x40000040ff157424 */ /* 0x000fc400078e00ff */
[--C-:B------:R-:W-:Y:S01]  /*106c0*/  FFMA.FTZ R149, R26, UR41, -R60.reuse ;  /* 0x000000291a957c23 */ /* 0x100fe2000801083c */
[--C-:B------:R-:W-:Y:S01]  /*106d0*/  FFMA.FTZ R26, R27, UR41, -R60.reuse ;  /* 0x000000291b1a7c23 */ /* 0x100fe2000801083c */
[----:B------:R-:W-:Y:S01]  /*106e0*/  R2UR UR10, R20 ;  /* 0x00000000140a72ca */ /* 0x000fe200000e0000 */
[----:B------:R-:W-:Y:S01]  /*106f0*/  VIADD R20, R12, 0x380 ;  /* 0x000003800c147836 */ /* 0x000fe20000000000 */
        /* <DEDUP_REMOVED lines=11> */
[----:B--2---:R-:W-:Y:S01]  /*107b0*/  FADD.FTZ R50, R150, R7 ;  /* 0x0000000796327221 */ /* 0x004fe20000010000 */
[--C-:B------:R-:W-:Y:S01]  /*107c0*/  FFMA.FTZ R31, R42, UR41, -R60.reuse ;  /* 0x000000292a1f7c23 */ /* 0x100fe2000801083c */
[--C-:B------:R-:W-:Y:S01]  /*107d0*/  FFMA.FTZ R12, R54, UR41, -R60.reuse ;  /* 0x00000029360c7c23 */ /* 0x100fe2000801083c */
[----:B------:R-:W-:Y:S01]  /*107e0*/  FFMA.FTZ R133, R58, UR41, -R60 ;  /* 0x000000293a857c23 */ /* 0x000fe2000801083c */
[----:B0-----:R-:W-:Y:S01]  /*107f0*/  FADD.FTZ R50, R137, R50 ;  /* 0x0000003289327221 */ /* 0x001fe20000010000 */
        /* <DEDUP_REMOVED lines=12> */
[----:B------:R-:W-:-:S04]  /*108c0*/  F2FP.F16.F32.PACK_AB R150, R137, R150 ;  /* 0x000000968996723e */ /* 0x000fc800000000ff */
[----:B------:R-:W-:Y:S08]  /*108d0*/  MUFU.EX2 R30, R30 ;  /* 0x0000001e001e7308 */ /* 0x000ff00000000800 */
[----:B------:R-:W-:Y:S08]  /*108e0*/  MUFU.EX2 R27, R27 ;  /* 0x0000001b001b7308 */ /* 0x000ff00000000800 */
[----:B------:R-:W0:Y:S08]  /*108f0*/  MUFU.EX2 R61, R61 ;  /* 0x0000003d003d7308 */ /* 0x000e300000000800 */
[----:B------:R-:W-:Y:S08]  /*10900*/  MUFU.EX2 R147, R147 ;  /* 0x0000009300937308 */ /* 0x000ff00000000800 */
[----:B------:R-:W-:Y:S01]  /*10910*/  MUFU.EX2 R64, R64 ;  /* 0x0000004000407308 */ /* 0x000fe20000000800 */
[----:B0-----:R-:W-:Y:S01]  /*10920*/  F2FP.F16.F32.PACK_AB R145, R61, R27 ;  /* 0x0000001b3d91723e */ /* 0x001fe200000000ff */
[----:B------:R-:W-:-:S02]  /*10930*/  WARPGROUP.DEPBAR.LE gsb0, 0x0 ;  /* 0x00008000000079c5 */ /* 0x000fc40000010000 */
[----:B------:R-:W-:Y:S01]  /*10940*/  WARPGROUP.ARRIVE ;  /* 0x00000000000079c5 */ /* 0x000fe20000000000 */
[----:B------:R-:W-:-:S03]  /*10950*/  FFMA.FTZ R129, R66, UR41, -R60 ;  /* 0x0000002942817c23 */ /* 0x000fc6000801083c */
[----:B------:R-:W-:Y:S01]  /*10960*/  MUFU.EX2 R31, R31 ;  /* 0x0000001f001f7308 */ /* 0x000fe20000000800 */
[--C-:B------:R-:W-:Y:S01]  /*10970*/  FFMA.FTZ R131, R70, UR41, -R60.reuse ;  /* 0x0000002946837c23 */ /* 0x100fe2000801083c */
[----:B------:R-:W-:Y:S01]  /*10980*/  F2FP.F16.F32.PACK_AB R128, R40, R33 ;  /* 0x000000212880723e */ /* 0x000fe200000000ff */
[----:B------:R-:W-:Y:S01]  /*10990*/  HGMMA.64x64x16.F32 R88, R124, gdesc[UR8].tnspB, R88, gsb0 ;  /* 0x40e000087c587df0 */ /* 0x000fe20008000858 */
[----:B------:R-:W-:Y:S01]  /*109a0*/  R2UR UR10, R20 ;  /* 0x00000000140a72ca */ /* 0x000fe200000e0000 */
[----:B------:R-:W-:Y:S01]  /*109b0*/  FFMA.FTZ R20, R55, UR41, -R60 ;  /* 0x0000002937147c23 */ /* 0x000fe2000801083c */
[----:B------:R-:W-:Y:S01]  /*109c0*/  R2UR UR11, R21 ;  /* 0x00000000150b72ca */ /* 0x000fe200000e0000 */
[----:B------:R-:W-:Y:S01]  /*109d0*/  @!P1 IMAD R21, R16, 0x8, R2 ;  /* 0x0000000810159824 */ /* 0x000fe200078e0202 */
[----:B------:R-:W-:Y:S01]  /*109e0*/  MUFU.EX2 R38, R38 ;  /* 0x0000002600267308 */ /* 0x000fe20000000800 */
[----:B------:R-:W-:Y:S02]  /*109f0*/  F2FP.F16.F32.PACK_AB R130, R44, R41 ;  /* 0x000000292c82723e */ /* 0x000fe400000000ff */
[----:B------:R-:W-:-:S05]  /*10a00*/  @!P1 VIADD R21, R21, 0x16840 ;  /* 0x0001684015159836 */ /* 0x000fca0000000000 */
[----:B------:R-:W-:Y:S01]  /*10a10*/  @!P1 PRMT R43, RZ, 0x654, R21 ;  /* 0x00000654ff2b9816 */ /* 0x000fe20000000015 */
        /* <DEDUP_REMOVED lines=12> */
[----:B------:R-:W-:Y:S01]  /*10ae0*/  FFMA.FTZ R125, R74, UR41, -R60 ;  /* 0x000000294a7d7c23 */ /* 0x000fe2000801083c */
[----:B------:R-:W-:Y:S02]  /*10af0*/  F2FP.F16.F32.PACK_AB R124, R25, R24 ;  /* 0x00000018197c723e */ /* 0x000fe400000000ff */
[----:B------:R-:W-:Y:S01]  /*10b00*/  F2FP.F16.F32.PACK_AB R126, R48, R45 ;  /* 0x0000002d307e723e */ /* 0x000fe200000000ff */
[----:B------:R-:W-:Y:S03]  /*10b10*/  HGMMA.64x64x16.F32 R88, R120, gdesc[UR8].tnspB, R88, gsb0 ;  /* 0x40e0000878587df0 */ /* 0x000fe60008000858 */
        /* <DEDUP_REMOVED lines=10> */
[----:B------:R-:W0:Y:S01]  /*10bc0*/  MUFU.EX2 R52, R52 ;  /* 0x0000003400347308 */ /* 0x000e220000000800 */
[----:B------:R-:W-:Y:S02]  /*10bd0*/  WARPGROUP.DEPBAR.LE gsb0, 0x0 ;  /* 0x00008000000079c5 */ /* 0x000fe40000010000 */
[----:B------:R1:W-:Y:S06]  /*10be0*/  BAR.ARV R152, 0x100 ;  /* 0x000400980000751d */ /* 0x0003ec0000002000 */
[----:B------:R2:W-:Y:S01]  /*10bf0*/  @!P1 SYNCS.ARRIVE.TRANS64.RED.A1T0 RZ, [R43+URZ], RZ ;  /* 0x000000ff2bff99a7 */ /* 0x0005e2000810043f */
[----:B------:R-:W3:Y:S01]  /*10c00*/  MUFU.EX2 R83, R83 ;  /* 0x0000005300537308 */ /* 0x000ee20000000800 */
[-C--:B------:R-:W-:Y:S01]  /*10c10*/  FMUL.FTZ R88, R88, R13.reuse ;  /* 0x0000000d58587220 */ /* 0x080fe20000410000 */
[-C--:B------:R-:W-:Y:S01]  /*10c20*/  FMUL.FTZ R89, R89, R13.reuse ;  /* 0x0000000d59597220 */ /* 0x080fe20000410000 */
[-C--:B------:R-:W-:Y:S01]  /*10c30*/  FMUL.FTZ R92, R92, R13.reuse ;  /* 0x0000000d5c5c7220 */ /* 0x080fe20000410000 */
[----:B------:R-:W-:Y:S01]  /*10c40*/  FMUL.FTZ R93, R93, R13 ;  /* 0x0000000d5d5d7220 */ /* 0x000fe20000410000 */
[----:B0-----:R-:W-:Y:S01]  /*10c50*/  F2FP.F16.F32.PACK_AB R120, R52, R49 ;  /* 0x000000313478723e */ /* 0x001fe200000000ff */
[----:B------:R-:W-:Y:S01]  /*10c60*/  FMUL.FTZ R96, R96, R13 ;  /* 0x0000000d60607220 */ /* 0x000fe20000410000 */
[----:B--2---:R-:W-:Y:S01]  /*10c70*/  FFMA.FTZ R43, R57, R6, R149 ;  /* 0x00000006392b7223 */ /* 0x004fe20000010095 */
[----:B------:R0:W-:Y:S01]  /*10c80*/  @!P1 SYNCS.ARRIVE.TRANS64.RED.A1T0 RZ, [R23+URZ], RZ ;  /* 0x000000ff17ff99a7 */ /* 0x0001e2000810043f */
[----:B------:R-:W-:Y:S01]  /*10c90*/  FFMA.FTZ R6, R63, UR41, -R60 ;  /* 0x000000293f067c23 */ /* 0x000fe2000801083c */
[C---:B------:R-:W-:Y:S01]  /*10ca0*/  F2FP.F16.F32.PACK_AB R149, R26.reuse, R149 ;  /* 0x000000951a95723e */ /* 0x040fe200000000ff */
[----:B------:R-:W-:Y:S01]  /*10cb0*/  FADD.FTZ R46, R26, R43 ;  /* 0x0000002b1a2e7221 */ /* 0x000fe20000010000 */
[----:B------:R-:W-:Y:S01]  /*10cc0*/  MUFU.EX2 R86, R86 ;  /* 0x0000005600567308 */ /* 0x000fe20000000800 */
[-C--:B------:R-:W-:Y:S01]  /*10cd0*/  FMUL.FTZ R97, R97, R13.reuse ;  /* 0x0000000d61617220 */ /* 0x080fe20000410000 */
[----:B------:R-:W-:Y:S01]  /*10ce0*/  FMUL.FTZ R100, R100, R13 ;  /* 0x0000000d64647220 */ /* 0x000fe20000410000 */
[----:B------:R-:W-:Y:S01]  /*10cf0*/  FADD.FTZ R7, R151, R46 ;  /* 0x0000002e97077221 */ /* 0x000fe20000010000 */
[C---:B------:R-:W-:Y:S01]  /*10d00*/  F2FP.F16.F32.PACK_AB R151, R30.reuse, R151 ;  /* 0x000000971e97723e */ /* 0x040fe200000000ff */
[-C--:B------:R-:W-:Y:S01]  /*10d10*/  FMUL.FTZ R101, R101, R13.reuse ;  /* 0x0000000d65657220 */ /* 0x080fe20000410000 */
[----:B---3--:R-:W-:Y:S01]  /*10d20*/  F2FP.F16.F32.PACK_AB R121, R83, R82 ;  /* 0x000000525379723e */ /* 0x008fe200000000ff */
[----:B------:R-:W-:Y:S01]  /*10d30*/  FADD.FTZ R46, R30, R7 ;  /* 0x000000071e2e7221 */ /* 0x000fe20000010000 */
[----:B------:R-:W-:Y:S01]  /*10d40*/  FADD.FTZ R7, R143, R50 ;  /* 0x000000328f077221 */ /* 0x000fe20000010000 */
[----:B------:R-:W2:Y:S01]  /*10d50*/  MUFU.EX2 R6, R6 ;  /* 0x0000000600067308 */ /* 0x000ea20000000800 */
[----:B------:R-:W-:Y:S01]  /*10d60*/  FMUL.FTZ R104, R104, R13 ;  /* 0x0000000d68687220 */ /* 0x000fe20000410000 */
[----:B------:R-:W-:Y:S01]  /*10d70*/  FADD.FTZ R50, R27, R46 ;  /* 0x0000002e1b327221 */ /* 0x000fe20000010000 */
[C---:B------:R-:W-:Y:S01]  /*10d80*/  FADD.FTZ R54, R144.reuse, R7 ;  /* 0x0000000790367221 */ /* 0x040fe20000010000 */
[----:B------:R-:W-:Y:S01]  /*10d90*/  FFMA.FTZ R46, R67, UR41, -R60 ;  /* 0x00000029432e7c23 */ /* 0x000fe2000801083c */
[----:B------:R-:W-:Y:S01]  /*10da0*/  F2FP.F16.F32.PACK_AB R144, R144, R143 ;  /* 0x0000008f9090723e */ /* 0x000fe200000000ff */
[----:B------:R-:W-:Y:S01]  /*10db0*/  FADD.FTZ R58, R61, R50 ;  /* 0x000000323d3a7221 */ /* 0x000fe20000010000 */
[----:B------:R-:W-:Y:S01]  /*10dc0*/  FADD.FTZ R7, R141, R54 ;  /* 0x000000368d077221 */ /* 0x000fe20000010000 */
[----:B------:R-:W-:Y:S01]  /*10dd0*/  FFMA.FTZ R50, R71, UR41, -R60 ;  /* 0x0000002947327c23 */ /* 0x000fe2000801083c */
[----:B------:R-:W-:Y:S01]  /*10de0*/  MUFU.EX2 R26, R75 ;  /* 0x0000004b001a7308 */ /* 0x000fe20000000800 */
[----:B0-----:R-:W-:Y:S01]  /*10df0*/  FADD.FTZ R23, R147, R58 ;  /* 0x0000003a93177221 */ /* 0x001fe20000010000 */
[C---:B------:R-:W-:Y:S01]  /*10e00*/  FADD.FTZ R54, R146.reuse, R7 ;  /* 0x0000000792367221 */ /* 0x040fe20000010000 */
[----:B------:R-:W-:Y:S01]  /*10e10*/  FFMA.FTZ R60, R87, UR41, -R60 ;  /* 0x00000029573c7c23 */ /* 0x000fe2000801083c */
[----:B------:R-:W-:Y:S01]  /*10e20*/  F2FP.F16.F32.PACK_AB R146, R146, R141 ;  /* 0x0000008d9292723e */ /* 0x000fe200000000ff */
[C---:B------:R-:W-:Y:S01]  /*10e30*/  FADD.FTZ R58, R64.reuse, R23 ;  /* 0x00000017403a7221 */ /* 0x040fe20000010000 */
[----:B------:R-:W-:Y:S01]  /*10e40*/  FADD.FTZ R7, R139, R54 ;  /* 0x000000368b077221 */ /* 0x000fe20000010000 */
[----:B------:R-:W-:Y:S01]  /*10e50*/  F2FP.F16.F32.PACK_AB R147, R64, R147 ;  /* 0x000000934093723e */ /* 0x000fe200000000ff */
[----:B------:R-:W-:Y:S01]  /*10e60*/  MUFU.EX2 R46, R46 ;  /* 0x0000002e002e7308 */ /* 0x000fe20000000800 */
[----:B------:R-:W-:Y:S01]  /*10e70*/  FADD.FTZ R23, R31, R58 ;  /* 0x0000003a1f177221 */ /* 0x000fe20000010000 */
[C---:B------:R-:W-:Y:S01]  /*10e80*/  FADD.FTZ R7, R140.reuse, R7 ;  /* 0x000000078c077221 */ /* 0x040fe20000010000 */
        /* <DEDUP_REMOVED lines=16> */
[----:B------:R-:W-:Y:S01]  /*10f90*/  F2FP.F16.F32.PACK_AB R143, R39, R34 ;  /* 0x00000022278f723e */ /* 0x000fe200000000ff */
[-C--:B------:R-:W-:Y:S01]  /*10fa0*/  FMUL.FTZ R109, R109, R13.reuse ;  /* 0x0000000d6d6d7220 */ /* 0x080fe20000410000 */
[----:B------:R-:W-:Y:S01]  /*10fb0*/  FADD.FTZ R7, R42, R7 ;  /* 0x000000072a077221 */ /* 0x000fe20000010000 */
[----:B------:R-:W-:Y:S01]  /*10fc0*/  FADD.FTZ R23, R138, R23 ;  /* 0x000000178a177221 */ /* 0x000fe20000010000 */
[----:B------:R-:W-:Y:S01]  /*10fd0*/  F2FP.F16.F32.PACK_AB R136, R29, R136 ;  /* 0x000000881d88723e */ /* 0x000fe200000000ff */
[----:B------:R-:W3:Y:S01]  /*10fe0*/  MUFU.EX2 R123, R60 ;  /* 0x0000003c007b7308 */ /* 0x000ee20000000800 */
[----:B------:R-:W-:Y:S01]  /*10ff0*/  FADD.FTZ R7, R12, R7 ;  /* 0x000000070c077221 */ /* 0x000fe20000010000 */
[C---:B------:R-:W-:Y:S01]  /*11000*/  FADD.FTZ R23, R32.reuse, R23 ;  /* 0x0000001720177221 */ /* 0x040fe20000010000 */
[----:B------:R-:W-:Y:S01]  /*11010*/  F2FP.F16.F32.PACK_AB R138, R32, R138 ;  /* 0x0000008a208a723e */ /* 0x000fe200000000ff */
[-C--:B------:R-:W-:Y:S01]  /*11020*/  FMUL.FTZ R112, R112, R13.reuse ;  /* 0x0000000d70707220 */ /* 0x080fe20000410000 */
[----:B------:R-:W-:Y:S01]  /*11030*/  FADD.FTZ R30, R20, R7 ;  /* 0x00000007141e7221 */ /* 0x000fe20000010000 */
[----:B------:R-:W-:Y:S01]  /*11040*/  FADD.FTZ R23, R132, R23 ;  /* 0x0000001784177221 */ /* 0x000fe20000010000 */
[C---:B------:R-:W-:Y:S01]  /*11050*/  F2FP.F16.F32.PACK_AB R132, R36.reuse, R132 ;  /* 0x000000842484723e */ /* 0x040fe200000000ff */
[----:B------:R-:W-:Y:S01]  /*11060*/  FMUL.FTZ R113, R113, R13 ;  /* 0x0000000d71717220 */ /* 0x000fe20000410000 */
[----:B------:R-:W-:Y:S01]  /*11070*/  FADD.FTZ R30, R133, R30 ;  /* 0x0000001e851e7221 */ /* 0x000fe20000010000 */
        /* <DEDUP_REMOVED lines=9> */
[----:B--2---:R-:W-:Y:S01]  /*11110*/  F2FP.F16.F32.PACK_AB R135, R6, R135 ;  /* 0x000000870687723e */ /* 0x004fe200000000ff */
[----:B------:R-:W-:Y:S01]  /*11120*/  FMUL.FTZ R90, R90, R57 ;  /* 0x000000395a5a7220 */ /* 0x000fe20000410000 */
[----:B------:R-:W-:Y:S01]  /*11130*/  FADD.FTZ R28, R6, R7 ;  /* 0x00000007061c7221 */ /* 0x000fe20000010000 */
[----:B------:R-:W-:Y:S01]  /*11140*/  FADD.FTZ R7, R33, R54 ;  /* 0x0000003621077221 */ /* 0x000fe20000010000 */
[----:B0-----:R-:W-:Y:S01]  /*11150*/  F2FP.F16.F32.PACK_AB R122, R56, R53 ;  /* 0x00000035387a723e */ /* 0x001fe200000000ff */
        /* <DEDUP_REMOVED lines=35> */
[----:B------:R-:W-:Y:S01]  /*11390*/  FMUL.FTZ R119, R119, R57 ;  /* 0x0000003977777220 */ /* 0x000fe20000410000 */
[----:B------:R-:W-:-:S02]  /*113a0*/  IMAD.MOV.U32 R12, RZ, RZ, R19 ;  /* 0x000000ffff0c7224 */ /* 0x000fc400078e0013 */
[----:B------:R-:W-:Y:S01]  /*113b0*/  FADD.FTZ R7, R83, R7 ;  /* 0x0000000753077221 */ /* 0x000fe20000010000 */
[----:B------:R-:W-:Y:S01]  /*113c0*/  FADD.FTZ R21, R53, R6 ;  /* 0x0000000635157221 */ /* 0x000fe20000010000 */
[----:B------:R-:W-:Y:S02]  /*113d0*/  IMAD.MOV.U32 R23, RZ, RZ, R16 ;  /* 0x000000ffff177224 */ /* 0x000fe400078e0010 */
[----:B------:R-:W-:Y:S01]  /*113e0*/  FADD.FTZ R6, R86, R7 ;  /* 0x0000000756067221 */ /* 0x000fe20000010000 */
[----:B------:R-:W-:Y:S01]  /*113f0*/  FADD.FTZ R7, R56, R21 ;  /* 0x0000001538077221 */ /* 0x000fe20000010000 */
[----:B------:R-:W-:Y:S02]  /*11400*/  IMAD.MOV.U32 R21, RZ, RZ, R0 ;  /* 0x000000ffff157224 */ /* 0x000fe400078e0000 */
[C---:B---3--:R-:W-:Y:S01]  /*11410*/  FADD.FTZ R6, R123.reuse, R6 ;  /* 0x000000067b067221 */ /* 0x048fe20000010000 */
[----:B------:R-:W-:Y:S01]  /*11420*/  F2FP.F16.F32.PACK_AB R123, R123, R86 ;  /* 0x000000567b7b723e */ /* 0x000fe200000000ff */
[----:B------:R-:W-:Y:S01]  /*11430*/  IMAD.MOV.U32 R20, RZ, RZ, R3 ;  /* 0x000000ffff147224 */ /* 0x000fe200078e0003 */
[----:B-1----:R-:W-:Y:S06]  /*11440*/  @P2 BRA `(.L_x_11741) ;  /* 0xffffffe000542947 */ /* 0x002fec000383ffff */
.L_x_11731:
[----:B------:R-:W2:Y:S02]  /*11450*/  LDL R12, [R1+0x24] ;  /* 0x00002400010c7983 */ /* 0x000ea40000100800 */
[----:B--2---:R-:W-:-:S13]  /*11460*/  ISETP.GE.AND P2, PT, R4, R12, PT ;  /* 0x0000000c0400720c */ /* 0x004fda0003f46270 */
[----:B------:R-:W-:Y:S05]  /*11470*/  @!P2 BRA `(.L_x_11742) ;  /* 0x0000002c00eca947 */ /* 0x000fea0003800000 */
[----:B------:R-:W2:Y:S04]  /*11480*/  LDL R13, [R1+0x20] ;  /* 0x00002000010d7983 */ /* 0x000ea80000100800 */
[----:B------:R-:W2:Y:S01]  /*11490*/  LDL R12, [R1+0x1c] ;  /* 0x00001c00010c7983 */ /* 0x000ea20000100800 */
[----:B------:R-:W-:Y:S02]  /*114a0*/  IMAD.MOV.U32 R20, RZ, RZ, R0 ;  /* 0x000000ffff147224 */ /* 0x000fe400078e0000 */
[----:B------:R-:W-:Y:S02]  /*114b0*/  IMAD.MOV.U32 R21, RZ, RZ, R3 ;  /* 0x000000ffff157224 */ /* 0x000fe400078e0003 */
[----:B------:R-:W-:Y:S02]  /*114c0*/  IMAD.MOV.U32 R153, RZ, RZ, R16 ;  /* 0x000000ffff997224 */ /* 0x000fe400078e0010 */
[----:B--2---:R-:W-:-:S02]  /*114d0*/  IMAD.IADD R152, R12, 0x1, -R13 ;  /* 0x000000010c987824 */ /* 0x004fc400078e0a0d */
[----:B------:R-:W-:Y:S02]  /*114e0*/  IMAD.MOV.U32 R12, RZ, RZ, R19 ;  /* 0x000000ffff0c7224 */ /* 0x000fe400078e0013 */
[----:B------:R-:W-:Y:S01]  /*114f0*/  IMAD.IADD R23, R5, 0x1, R152 ;  /* 0x0000000105177824 */ /* 0x000fe200078e0298 */
[----:B------:R-:W-:-:S04]  /*11500*/  IADD3 R152, R152, 0x8, R5 ;  /* 0x0000000898987810 */ /* 0x000fc80007ffe005 */
[----:B------:R-:W-:Y:S02]  /*11510*/  LOP3.LUT R0, RZ, R23, RZ, 0x33, !PT ;  /* 0x00000017ff007212 */ /* 0x000fe400078e33ff */
[----:B------:R-:W-:-:S03]  /*11520*/  LOP3.LUT R154, RZ, R152, RZ, 0x33, !PT ;  /* 0x00000098ff9a7212 */ /* 0x000fc600078e33ff */
[----:B------:R0:W-:Y:S04]  /*11530*/  STL [R1], R0 ;  /* 0x0000000001007387 */ /* 0x0001e80000100800 */
.L_x_11760:
        /* <DEDUP_REMOVED lines=11> */
.L_x_11744:
[----:B------:R-:W-:Y:S01]  /*115f0*/  IMAD R0, R16, 0x8, R2 ;  /* 0x0000000810007824 */ /* 0x000fe200078e0202 */
[----:B------:R-:W-:-:S04]  /*11600*/  SHF.L.U32 R3, R19, 0x1f, RZ ;  /* 0x0000001f13037819 */ /* 0x000fc800000006ff */
[----:B------:R0:W1:Y:S01]  /*11610*/  SYNCS.PHASECHK.TRANS64.TRYWAIT P3, [R0+URZ+0x16830], R3 ;  /* 0x01683003000075a7 */ /* 0x000062000806017f */
[----:B------:R-:W-:Y:S05]  /*11620*/  @!P0 BRA `(.L_x_11745) ;  /* 0x0000000000048947 */ /* 0x000fea0003800000 */
[----:B------:R-:W-:Y:S01]  /*11630*/  BPT.TRAP 0x1 ;  /* 0x000000040000795c */ /* 0x000fe20000300000 */
.L_x_11745:
[----:B------:R-:W-:Y:S04]  /*11640*/  BSSY B0, `(.L_x_11743) ;  /* 0x0000004000007945 */ /* 0x000fe80003800000 */
[----:B-1----:R-:W-:Y:S05]  /*11650*/  @P3 BRA `(.L_x_11746) ;  /* 0x0000000000083947 */ /* 0x002fea0003800000 */
[----:B------:R-:W1:Y:S02]  /*11660*/  SYNCS.PHASECHK.TRANS64.TRYWAIT P3, [R0+URZ+0x16830], R3 ;  /* 0x01683003000075a7 */ /* 0x000e64000806017f */
[----:B-1----:R-:W-:Y:S05]  /*11670*/  @!P3 BRA `(.L_x_11747) ;  /* 0x000000b40018b947 */ /* 0x002fea0003800000 */
.L_x_11746:
[----:B------:R-:W-:Y:S05]  /*11680*/  BSYNC B0 ;  /* 0x0000000000007941 */ /* 0x000fea0003800000 */
.L_x_11743:
        /* <DEDUP_REMOVED lines=44> */
.L_x_11749:
[----:B------:R-:W-:Y:S01]  /*11950*/  SHF.L.U32 R0, R12, 0x1f, RZ ;  /* 0x0000001f0c007819 */ /* 0x000fe200000006ff */
[----:B------:R-:W-:-:S04]  /*11960*/  IMAD R3, R153, 0x8, R2 ;  /* 0x0000000899037824 */ /* 0x000fc800078e0202 */
[----:B------:R0:W1:Y:S01]  /*11970*/  SYNCS.PHASECHK.TRANS64.TRYWAIT P2, [R3+URZ+0x16850], R0 ;  /* 0x01685000030075a7 */ /* 0x000062000804017f */
[----:B------:R-:W-:Y:S05]  /*11980*/  @!P0 BRA `(.L_x_11750) ;  /* 0x0000000000048947 */ /* 0x000fea0003800000 */
[----:B------:R-:W-:Y:S01]  /*11990*/  BPT.TRAP 0x1 ;  /* 0x000000040000795c */ /* 0x000fe20000300000 */
.L_x_11750:
[----:B-1----:R-:W-:Y:S05]  /*119a0*/  @P2 BRA `(.L_x_11748) ;  /* 0x0000000000082947 */ /* 0x002fea0003800000 */
[----:B------:R-:W1:Y:S02]  /*119b0*/  SYNCS.PHASECHK.TRANS64.TRYWAIT P2, [R3+URZ+0x16850], R0 ;  /* 0x01685000030075a7 */ /* 0x000e64000804017f */
[----:B-1----:R-:W-:Y:S05]  /*119c0*/  @!P2 BRA `(.L_x_11751) ;  /* 0x000000b00058a947 */ /* 0x002fea0003800000 */
.L_x_11748:
[----:B01----:R-:W-:Y:S01]  /*119d0*/  VIADD R0, R2, 0x400 ;  /* 0x0000040002007836 */ /* 0x003fe20000000000 */
[----:B------:R-:W2:Y:S01]  /*119e0*/  LDL R3, [R1+0x1c] ;  /* 0x00001c0001037983 */ /* 0x000ea20000100800 */
[----:B------:R-:W-:Y:S01]  /*119f0*/  IMAD.MOV.U32 R13, RZ, RZ, 0x40000040 ;  /* 0x40000040ff0d7424 */ /* 0x000fe200078e00ff */
[----:B------:R-:W-:Y:S05]  /*11a00*/  WARPSYNC.ALL ;  /* 0x0000000000007948 */ /* 0x000fea0003800000 */
[----:B------:R-:W-:Y:S01]  /*11a10*/  SHF.R.U32.HI R0, RZ, 0x4, R0 ;  /* 0x00000004ff007819 */ /* 0x000fe20000011600 */
[----:B------:R-:W-:Y:S01]  /*11a20*/  WARPGROUP.ARRIVE ;  /* 0x00000000000079c5 */ /* 0x000fe20000000000 */
[----:B------:R-:W-:-:S02]  /*11a30*/  R2UR UR11, R13 ;  /* 0x000000000d0b72ca */ /* 0x000fc400000e0000 */
[----:B------:R-:W-:-:S05]  /*11a40*/  LOP3.LUT R0, R0, 0x3fff, RZ, 0xc0, !PT ;  /* 0x00003fff00007812 */ /* 0x000fca00078ec0ff */
[----:B------:R-:W-:-:S05]  /*11a50*/  IMAD R12, R153, 0x400, R0 ;  /* 0x00000400990c7824 */ /* 0x000fca00078e0200 */
[----:B------:R-:W-:-:S13]  /*11a60*/  R2UR UR10, R12 ;  /* 0x000000000c0a72ca */ /* 0x000fda00000e0000 */
[----:B------:R-:W-:Y:S03]  /*11a70*/  HGMMA.64x64x16.F32 R88, R148, gdesc[UR8].tnspB, R88, gsb0 ;  /* 0x40e0000894587df0 */ /* 0x000fe60008000858 */
[----:B------:R-:W-:Y:S02]  /*11a80*/  WARPGROUP.DEPBAR.LE gsb0, 0x0 ;  /* 0x00008000000079c5 */ /* 0x000fe40000010000 */
[----:B------:R-:W-:Y:S01]  /*11a90*/  VIADD R148, R12, 0x80 ;  /* 0x000000800c947836 */ /* 0x000fe20000000000 */
[----:B------:R-:W3:Y:S01]  /*11aa0*/  LDL R151, [R1+0x20] ;  /* 0x0000200001977983 */ /* 0x000ee20000100800 */
[----:B------:R-:W-:Y:S01]  /*11ab0*/  IMAD.MOV.U32 R149, RZ, RZ, 0x40000040 ;  /* 0x40000040ff957424 */ /* 0x000fe200078e00ff */
[----:B------:R-:W-:Y:S01]  /*11ac0*/  WARPGROUP.ARRIVE ;  /* 0x00000000000079c5 */ /* 0x000fe20000000000 */
[----:B------:R-:W-:Y:S01]  /*11ad0*/  IMAD.MOV.U32 R13, RZ, RZ, 0x40000040 ;  /* 0x40000040ff0d7424 */ /* 0x000fe200078e00ff */
[----:B------:R-:W-:Y:S01]  /*11ae0*/  R2UR UR10, R148 ;  /* 0x00000000940a72ca */ /* 0x000fe200000e0000 */
[----:B------:R-:W-:Y:S01]  /*11af0*/  IMAD.SHL.U32 R0, R4, 0x80, RZ ;  /* 0x0000008004007824 */ /* 0x000fe200078e00ff */
[----:B------:R-:W-:Y:S01]  /*11b00*/  R2UR UR11, R149 ;  /* 0x00000000950b72ca */ /* 0x000fe200000e0000 */
[----:B------:R-:W-:Y:S01]  /*11b10*/  ULOP3.LUT UR8, URZ, UR27, URZ, 0x33, !UPT ;  /* 0x0000001b3f087292 */ /* 0x000fe2000f8e333f */
[----:B------:R-:W0:Y:S11]  /*11b20*/  S2R R149, SR_TID.X ;  /* 0x0000000000957919 */ /* 0x000e360000002100 */
[----:B------:R-:W-:Y:S01]  /*11b30*/  HGMMA.64x64x16.F32 R88, R144, gdesc[UR8].tnspB, R88, gsb0 ;  /* 0x40e0000890587df0 */ /* 0x000fe20008000858 */
[----:B0-----:R-:W-:-:S02]  /*11b40*/  SHF.R.U32.HI R150, RZ, 0x7, R149 ;  /* 0x00000007ff967819 */ /* 0x001fc40000011695 */
[----:B------:R-:W-:Y:S01]  /*11b50*/  ISETP.GE.U32.AND P2, PT, R149, 0x180, PT ;  /* 0x000001809500780c */ /* 0x000fe20003f46070 */
[----:B------:R-:W-:Y:S02]  /*11b60*/  WARPGROUP.DEPBAR.LE gsb0, 0x0 ;  /* 0x00008000000079c5 */ /* 0x000fe40000010000 */
[----:B------:R-:W-:Y:S01]  /*11b70*/  VIADD R144, R12, 0x100 ;  /* 0x000001000c907836 */ /* 0x000fe20000000000 */
[----:B------:R-:W-:Y:S01]  /*11b80*/  WARPGROUP.ARRIVE ;  /* 0x00000000000079c5 */ /* 0x000fe20000000000 */
[----:B------:R-:W-:-:S03]  /*11b90*/  IMAD.MOV.U32 R145, RZ, RZ, 0x40000040 ;  /* 0x40000040ff917424 */ /* 0x000fc600078e00ff */
[----:B------:R-:W-:Y:S02]  /*11ba0*/  R2UR UR10, R144 ;  /* 0x00000000900a72ca */ /* 0x000fe400000e0000 */
[----:B------:R-:W-:-:S13]  /*11bb0*/  R2UR UR11, R145 ;  /* 0x00000000910b72ca */ /* 0x000fda00000e0000 */
[----:B------:R-:W-:Y:S01]  /*11bc0*/  HGMMA.64x64x16.F32 R88, R140, gdesc[UR8].tnspB, R88, gsb0 ;  /* 0x40e000088c587df0 */ /* 0x000fe20008000858 */
[----:B--2---:R-:W-:Y:S02]  /*11bd0*/  IADD3 R3, R3, 0x1, -R0 ;  /* 0x0000000103037810 */ /* 0x004fe40007ffe800 */
[----:B------:R-:W-:Y:S02]  /*11be0*/  WARPGROUP.DEPBAR.LE gsb0, 0x0 ;  /* 0x00008000000079c5 */ /* 0x000fe40000010000 */
[----:B------:R-:W-:Y:S01]  /*11bf0*/  VIADD R140, R12, 0x180 ;  /* 0x000001800c8c7836 */ /* 0x000fe20000000000 */
[----:B------:R-:W-:Y:S01]  /*11c00*/  WARPGROUP.ARRIVE ;  /* 0x00000000000079c5 */ /* 0x000fe20000000000 */
[----:B------:R-:W-:-:S03]  /*11c10*/  IMAD.MOV.U32 R141, RZ, RZ, 0x40000040 ;  /* 0x40000040ff8d7424 */ /* 0x000fc600078e00ff */
[----:B------:R-:W-:Y:S02]  /*11c20*/  R2UR UR10, R140 ;  /* 0x000000008c0a72ca */ /* 0x000fe400000e0000 */
[----:B------:R-:W-:-:S13]  /*11c30*/  R2UR UR11, R141 ;  /* 0x000000008d0b72ca */ /* 0x000fda00000e0000 */
[----:B------:R-:W-:Y:S03]  /*11c40*/  HGMMA.64x64x16.F32 R88, R136, gdesc[UR8].tnspB, R88, gsb0 ;  /* 0x40e0000888587df0 */ /* 0x000fe60008000858 */
        /* <DEDUP_REMOVED lines=15> */
[C---:B------:R-:W-:Y:S01]  /*11d40*/  VIADD R128, R12.reuse, 0x300 ;  /* 0x000003000c807836 */ /* 0x040fe20000000000 */
[----:B------:R-:W-:Y:S01]  /*11d50*/  WARPGROUP.ARRIVE ;  /* 0x00000000000079c5 */ /* 0x000fe20000000000 */
[----:B------:R-:W-:Y:S02]  /*11d60*/  IMAD.MOV.U32 R129, RZ, RZ, 0x40000040 ;  /* 0x40000040ff817424 */ /* 0x000fe400078e00ff */
[----:B------:R-:W-:Y:S01]  /*11d70*/  VIADD R12, R12, 0x380 ;  /* 0x000003800c0c7836 */ /* 0x000fe20000000000 */
[----:B------:R-:W-:-:S02]  /*11d80*/  R2UR UR10, R128 ;  /* 0x00000000800a72ca */ /* 0x000fc400000e0000 */
[----:B------:R-:W-:-:S13]  /*11d90*/  R2UR UR11, R129 ;  /* 0x00000000810b72ca */ /* 0x000fda00000e0000 */
[----:B------:R-:W-:Y:S01]  /*11da0*/  HGMMA.64x64x16.F32 R88, R124, gdesc[UR8].tnspB, R88, gsb0 ;  /* 0x40e000087c587df0 */ /* 0x000fe20008000858 */
[----:B------:R-:W-:Y:S01]  /*11db0*/  R2UR UR10, R12 ;  /* 0x000000000c0a72ca */ /* 0x000fe200000e0000 */
[----:B------:R-:W-:Y:S01]  /*11dc0*/  @!P1 IMAD R12, R16, 0x8, R2 ;  /* 0x00000008100c9824 */ /* 0x000fe200078e0202 */
[----:B------:R-:W-:Y:S01]  /*11dd0*/  R2UR UR11, R13 ;  /* 0x000000000d0b72ca */ /* 0x000fe200000e0000 */
[----:B------:R-:W-:-:S05]  /*11de0*/  VIADD R13, R150, 0x9 ;  /* 0x00000009960d7836 */ /* 0x000fca0000000000 */
[----:B------:R-:W-:Y:S01]  /*11df0*/  SEL R13, R13, 0x9, !P2 ;  /* 0x000000090d0d7807 */ /* 0x000fe20005000000 */
[----:B------:R-:W-:Y:S02]  /*11e00*/  WARPGROUP.DEPBAR.LE gsb0, 0x0 ;  /* 0x00008000000079c5 */ /* 0x000fe40000010000 */
[----:B------:R-:W-:-:S06]  /*11e10*/  WARPGROUP.ARRIVE ;  /* 0x00000000000079c5 */ /* 0x000fcc0000000000 */
[----:B------:R-:W-:Y:S03]  /*11e20*/  HGMMA.64x64x16.F32 R88, R120, gdesc[UR8].tnspB, R88, gsb0 ;  /* 0x40e0000878587df0 */ /* 0x000fe60008000858 */
[----:B------:R-:W-:Y:S02]  /*11e30*/  WARPGROUP.DEPBAR.LE gsb0, 0x0 ;  /* 0x00008000000079c5 */ /* 0x000fe40000010000 */
[----:B------:R-:W-:Y:S02]  /*11e40*/  @!P1 VIADD R120, R12, 0x16840 ;  /* 0x000168400c789836 */ /* 0x000fe40000000000 */
[----:B---3--:R-:W-:-:S03]  /*11e50*/  IMAD.IADD R12, R3, 0x1, -R151 ;  /* 0x00000001030c7824 */ /* 0x008fc600078e0a97 */
[----:B------:R-:W-:Y:S01]  /*11e60*/  @!P1 PRMT R120, RZ, 0x654, R120 ;  /* 0x00000654ff789816 */ /* 0x000fe20000000078 */
[----:B------:R-:W-:Y:S01]  /*11e70*/  IMAD R12, R155, -0x2, R12 ;  /* 0xfffffffe9b0c7824 */ /* 0x000fe200078e020c */
        /* <DEDUP_REMOVED lines=19> */
.L_x_11754:
[----:B------:R-:W-:-:S05]  /*11fb0*/  IMAD.U32 R123, RZ, RZ, UR4 ;  /* 0x00000004ff7b7e24 */ /* 0x000fca000f8e00ff */
[----:B------:R-:W-:-:S13]  /*11fc0*/  ISETP.NE.AND P2, PT, R123, 0x1, PT ;  /* 0x000000017b00780c */ /* 0x000fda0003f45270 */
[----:B------:R-:W0:Y:S02]  /*11fd0*/  @P2 LDC.64 R12, c[0x0][0x9e8] ;  /* 0x00027a00ff0c2b82 */ /* 0x000e240000000a00 */
[----:B0-----:R-:W-:-:S04]  /*11fe0*/  @P2 IMAD.HI.U32 R124, R23, R12, RZ ;  /* 0x0000000c177c2227 */ /* 0x001fc800078e00ff */
[----:B------:R-:W-:Y:S01]  /*11ff0*/  IMAD.MOV.U32 R12, RZ, RZ, R23 ;  /* 0x000000ffff0c7224 */ /* 0x000fe200078e0017 */
[----:B------:R-:W-:-:S07]  /*12000*/  @P2 SHF.R.U32.HI R12, RZ, R13, R124 ;  /* 0x0000000dff0c2219 */ /* 0x000fce000001167c */
.L_x_11755:
[----:B------:R-:W-:Y:S05]  /*12010*/  BSYNC B0 ;  /* 0x0000000000007941 */ /* 0x000fea0003800000 */
.L_x_11753:
[----:B------:R-:W-:-:S04]  /*12020*/  IMAD R12, R12, R123, -R0 ;  /* 0x0000007b0c0c7224 */ /* 0x000fc800078e0a00 */
[----:B------:R-:W-:-:S05]  /*12030*/  IMAD R12, R155, -0x2, R12 ;  /* 0xfffffffe9b0c7824 */ /* 0x000fca00078e020c */
[----:B------:R-:W-:Y:S02]  /*12040*/  VIADDMNMX R120, R12, R123, R120, PT ;  /* 0x0000007b0c787246 */ /* 0x000fe40003800178 */
[----:B------:R-:W-:-:S07]  /*12050*/  VIMNMX R3, R3, R12, !PT ;  /* 0x0000000c03037248 */ /* 0x000fce0007fe0100 */
.L_x_11752:
        /* <DEDUP_REMOVED lines=96> */
[----:B------:R-:W-:Y:S02]  /*12660*/  IADD3 R121, R121, 0x8, R5 ;  /* 0x0000000879797810 */ /* 0x000fe40007ffe005 */
        /* <DEDUP_REMOVED lines=14> */
.L_x_11758:
[----:B------:R-:W-:Y:S02]  /*12750*/  IMAD.U32 R123, RZ, RZ, UR4 ;  /* 0x00000004ff7b7e24 */ /* 0x000fe4000f8e00ff */
[----:B------:R-:W-:-:S03]  /*12760*/  IMAD.MOV.U32 R3, RZ, RZ, R152 ;  /* 0x000000ffff037224 */ /* 0x000fc600078e0098 */
[----:B------:R-:W-:-:S13]  /*12770*/  ISETP.NE.AND P3, PT, R123, 0x1, PT ;  /* 0x000000017b00780c */ /* 0x000fda0003f65270 */
[----:B------:R-:W0:Y:S02]  /*12780*/  @P3 LDC.64 R12, c[0x0][0x9e8] ;  /* 0x00027a00ff0c3b82 */ /* 0x000e240000000a00 */
[----:B0-----:R-:W-:-:S05]  /*12790*/  @P3 IMAD.HI.U32 R12, R152, R12, RZ ;  /* 0x0000000c980c3227 */ /* 0x001fca00078e00ff */
[----:B------:R-:W-:-:S07]  /*127a0*/  @P3 SHF.R.U32.HI R3, RZ, R13, R12 ;  /* 0x0000000dff033219 */ /* 0x000fce000001160c */
.L_x_11759:
[----:B------:R-:W-:Y:S05]  /*127b0*/  BSYNC B0 ;  /* 0x0000000000007941 */ /* 0x000fea0003800000 */
.L_x_11757:
[----:B------:R-:W-:-:S04]  /*127c0*/  IMAD R0, R3, R123, -R0 ;  /* 0x0000007b03007224 */ /* 0x000fc800078e0a00 */
[----:B------:R-:W-:-:S05]  /*127d0*/  IMAD R0, R155, -0x2, R0 ;  /* 0xfffffffe9b007824 */ /* 0x000fca00078e0200 */
[----:B------:R-:W-:Y:S02]  /*127e0*/  VIADDMNMX R122, R0, R123, R122, PT ;  /* 0x0000007b007a7246 */ /* 0x000fe4000380017a */
[----:B------:R-:W-:-:S07]  /*127f0*/  VIMNMX R121, R121, R0, !PT ;  /* 0x0000000079797248 */ /* 0x000fce0007fe0100 */
.L_x_11756:
        /* <DEDUP_REMOVED lines=47> */
[----:B------:R-:W-:Y:S02]  /*12af0*/  ISETP.LT.OR P3, PT, R122, 0x31, P3 ;  /* 0x000000317a00780c */ /* 0x000fe40001f61670 */
[----:B------:R-:W-:-:S02]  /*12b00*/  FMNMX.FTZ R3, R69, R0, !PT ;  /* 0x0000000045037209 */ /* 0x000fc40007810000 */
[----:B------:R-:W-:Y:S02]  /*12b10*/  ISETP.LT.OR P4, PT, R122, 0x12, P4 ;  /* 0x000000127a00780c */ /* 0x000fe40002781670 */
[----:B------:R-:W-:Y:S02]  /*12b20*/  FSEL R50, R50, -INF , !P3 ;  /* 0xff80000032327808 */ /* 0x000fe40005800000 */
[----:B------:R-:W-:Y:S02]  /*12b30*/  FMNMX.FTZ R0, R72, R3, !PT ;  /* 0x0000000348007209 */ /* 0x000fe40007810000 */
[----:B------:R-:W-:Y:S02]  /*12b40*/  ISETP.GT.AND P3, PT, R121, 0x38, P2 ;  /* 0x000000387900780c */ /* 0x000fe40001764270 */
[----:B------:R-:W-:Y:S02]  /*12b50*/  FSEL R35, R35, -INF , !P4 ;  /* 0xff80000023237808 */ /* 0x000fe40006000000 */
[----:B------:R-:W-:-:S02]  /*12b60*/  ISETP.GT.AND P4, PT, R121, 0x19, P2 ;  /* 0x000000197900780c */ /* 0x000fc40001784270 */
[----:B------:R-:W-:Y:S02]  /*12b70*/  FMNMX.FTZ R3, R73, R0, !PT ;  /* 0x0000000049037209 */ /* 0x000fe40007810000 */
[C---:B------:R-:W-:Y:S02]  /*12b80*/  ISETP.LT.OR P3, PT, R122.reuse, 0x39, P3 ;  /* 0x000000397a00780c */ /* 0x040fe40001f61670 */
[----:B------:R-:W-:Y:S02]  /*12b90*/  ISETP.LT.OR P4, PT, R122, 0x1a, P4 ;  /* 0x0000001a7a00780c */ /* 0x000fe40002781670 */
[----:B------:R-:W-:Y:S02]  /*12ba0*/  FMNMX.FTZ R0, R76, R3, !PT ;  /* 0x000000034c007209 */ /* 0x000fe40007810000 */
[----:B------:R-:W-:Y:S02]  /*12bb0*/  FSEL R54, R54, -INF , !P3 ;  /* 0xff80000036367808 */ /* 0x000fe40005800000 */
[----:B------:R-:W-:-:S02]  /*12bc0*/  ISETP.GT.AND P3, PT, R121, 0x40, P2 ;  /* 0x000000407900780c */ /* 0x000fc40001764270 */
[----:B------:R-:W-:Y:S02]  /*12bd0*/  FSEL R39, R39, -INF , !P4 ;  /* 0xff80000027277808 */ /* 0x000fe40006000000 */
[----:B------:R-:W-:Y:S02]  /*12be0*/  ISETP.GT.AND P4, PT, R121, 0x21, P2 ;  /* 0x000000217900780c */ /* 0x000fe40001784270 */
[----:B------:R-:W-:Y:S02]  /*12bf0*/  FMNMX.FTZ R3, R77, R0, !PT ;  /* 0x000000004d037209 */ /* 0x000fe40007810000 */
[C---:B------:R-:W-:Y:S02]  /*12c00*/  ISETP.LT.OR P3, PT, R122.reuse, 0x41, P3 ;  /* 0x000000417a00780c */ /* 0x040fe40001f61670 */
[----:B------:R-:W-:Y:S02]  /*12c10*/  ISETP.LT.OR P4, PT, R122, 0x22, P4 ;  /* 0x000000227a00780c */ /* 0x000fe40002781670 */
[----:B------:R-:W-:-:S02]  /*12c20*/  FMNMX.FTZ R0, R80, R3, !PT ;  /* 0x0000000350007209 */ /* 0x000fc40007810000 */
[----:B------:R-:W-:Y:S02]  /*12c30*/  FSEL R58, R58, -INF , !P3 ;  /* 0xff8000003a3a7808 */ /* 0x000fe40005800000 */
[----:B------:R-:W-:Y:S02]  /*12c40*/  ISETP.GT.AND P3, PT, R121, 0x48, P2 ;  /* 0x000000487900780c */ /* 0x000fe40001764270 */
[----:B------:R-:W-:Y:S02]  /*12c50*/  FSEL R43, R43, -INF , !P4 ;  /* 0xff8000002b2b7808 */ /* 0x000fe40006000000 */
[----:B------:R-:W-:Y:S02]  /*12c60*/  FMNMX.FTZ R3, R81, R0, !PT ;  /* 0x0000000051037209 */ /* 0x000fe40007810000 */
[----:B------:R-:W-:Y:S02]  /*12c70*/  ISETP.GT.AND P4, PT, R121, 0x29, P2 ;  /* 0x000000297900780c */ /* 0x000fe40001784270 */
[----:B------:R-:W-:-:S02]  /*12c80*/  ISETP.LT.OR P3, PT, R122, 0x49, P3 ;  /* 0x000000497a00780c */ /* 0x000fc40001f61670 */
[----:B------:R-:W-:Y:S02]  /*12c90*/  FMNMX.FTZ R0, R84, R3, !PT ;  /* 0x0000000354007209 */ /* 0x000fe40007810000 */
[----:B------:R-:W-:Y:S02]  /*12ca0*/  ISETP.LT.OR P4, PT, R122, 0x2a, P4 ;  /* 0x0000002a7a00780c */ /* 0x000fe40002781670 */
[----:B------:R-:W-:Y:S02]  /*12cb0*/  FSEL R62, R62, -INF , !P3 ;  /* 0xff8000003e3e7808 */ /* 0x000fe40005800000 */
[----:B------:R-:W-:Y:S02]  /*12cc0*/  ISETP.GT.AND P3, PT, R121, 0x50, P2 ;  /* 0x000000507900780c */ /* 0x000fe40001764270 */
[----:B------:R-:W-:Y:S02]  /*12cd0*/  FMNMX.FTZ R0, R85, R0, !PT ;  /* 0x0000000055007209 */ /* 0x000fe40007810000 */
[----:B------:R-:W-:-:S02]  /*12ce0*/  FSEL R47, R47, -INF , !P4 ;  /* 0xff8000002f2f7808 */ /* 0x000fc40006000000 */
[C---:B------:R-:W-:Y:S01]  /*12cf0*/  ISETP.GT.AND P4, PT, R121.reuse, 0x31, P2 ;  /* 0x000000317900780c */ /* 0x040fe20001784270 */
[----:B------:R-:W0:Y:S01]  /*12d00*/  SHFL.BFLY PT, R3, R0, 0x2, 0x1f ;  /* 0x0c401f0000037f89 */ /* 0x000e2200000e0000 */
[C---:B------:R-:W-:Y:S02]  /*12d10*/  ISETP.LT.OR P3, PT, R122.reuse, 0x51, P3 ;  /* 0x000000517a00780c */ /* 0x040fe40001f61670 */
[----:B------:R-:W-:Y:S02]  /*12d20*/  ISETP.LT.OR P4, PT, R122, 0x32, P4 ;  /* 0x000000327a00780c */ /* 0x000fe40002781670 */
[----:B------:R-:W-:Y:S02]  /*12d30*/  FSEL R66, R66, -INF , !P3 ;  /* 0xff80000042427808 */ /* 0x000fe40005800000 */
[----:B------:R-:W-:Y:S02]  /*12d40*/  ISETP.GT.AND P3, PT, R121, 0x58, P2 ;  /* 0x000000587900780c */ /* 0x000fe40001764270 */
[----:B------:R-:W-:-:S02]  /*12d50*/  FSEL R51, R51, -INF , !P4 ;  /* 0xff80000033337808 */ /* 0x000fc40006000000 */
[C---:B------:R-:W-:Y:S02]  /*12d60*/  ISETP.GT.AND P4, PT, R121.reuse, 0x39, P2 ;  /* 0x000000397900780c */ /* 0x040fe40001784270 */
        /* <DEDUP_REMOVED lines=12> */
[----:B0-----:R-:W-:Y:S02]  /*12e30*/  FMNMX.FTZ R3, R0, R3, !PT ;  /* 0x0000000300037209 */ /* 0x001fe40007810000 */
[C---:B------:R-:W-:Y:S02]  /*12e40*/  ISETP.LT.OR P3, PT, R122.reuse, 0x69, P3 ;  /* 0x000000697a00780c */ /* 0x040fe40001f61670 */
[----:B------:R-:W-:Y:S01]  /*12e50*/  ISETP.LT.OR P4, PT, R122, 0x4a, P4 ;  /* 0x0000004a7a00780c */ /* 0x000fe20002781670 */
[----:B------:R-:W0:Y:S01]  /*12e60*/  SHFL.BFLY PT, R0, R3, 0x1, 0x1f ;  /* 0x0c201f0003007f89 */ /* 0x000e2200000e0000 */
[----:B------:R-:W-:Y:S02]  /*12e70*/  FSEL R78, R78, -INF , !P3 ;  /* 0xff8000004e4e7808 */ /* 0x000fe40005800000 */
[----:B------:R-:W-:-:S02]  /*12e80*/  ISETP.GT.AND P3, PT, R121, 0x69, P2 ;  /* 0x000000697900780c */ /* 0x000fc40001764270 */
[----:B------:R-:W-:Y:S02]  /*12e90*/  FSEL R63, R63, -INF , !P4 ;  /* 0xff8000003f3f7808 */ /* 0x000fe40006000000 */
[----:B------:R-:W-:Y:S02]  /*12ea0*/  ISETP.GT.AND P4, PT, R121, 0x51, P2 ;  /* 0x000000517900780c */ /* 0x000fe40001784270 */
[C---:B------:R-:W-:Y:S02]  /*12eb0*/  ISETP.LT.OR P3, PT, R122.reuse, 0x6a, P3 ;  /* 0x0000006a7a00780c */ /* 0x040fe40001f61670 */
[----:B------:R-:W-:Y:S02]  /*12ec0*/  ISETP.LT.OR P4, PT, R122, 0x52, P4 ;  /* 0x000000527a00780c */ /* 0x000fe40002781670 */
[----:B------:R-:W-:Y:S02]  /*12ed0*/  FSEL R79, R79, -INF , !P3 ;  /* 0xff8000004f4f7808 */ /* 0x000fe40005800000 */
[----:B------:R-:W-:-:S02]  /*12ee0*/  ISETP.GT.AND P3, PT, R121, 0x70, P2 ;  /* 0x000000707900780c */ /* 0x000fc40001764270 */
[----:B------:R-:W-:Y:S02]  /*12ef0*/  FSEL R67, R67, -INF , !P4 ;  /* 0xff80000043437808 */ /* 0x000fe40006000000 */
[C---:B------:R-:W-:Y:S02]  /*12f00*/  ISETP.GT.AND P4, PT, R121.reuse, 0x59, P2 ;  /* 0x000000597900780c */ /* 0x040fe40001784270 */
[C---:B------:R-:W-:Y:S02]  /*12f10*/  ISETP.LT.OR P3, PT, R122.reuse, 0x71, P3 ;  /* 0x000000717a00780c */ /* 0x040fe40001f61670 */
[----:B------:R-:W-:Y:S02]  /*12f20*/  ISETP.LT.OR P4, PT, R122, 0x5a, P4 ;  /* 0x0000005a7a00780c */ /* 0x000fe40002781670 */
[----:B------:R-:W-:Y:S02]  /*12f30*/  FSEL R82, R82, -INF , !P3 ;  /* 0xff80000052527808 */ /* 0x000fe40005800000 */
[----:B------:R-:W-:-:S02]  /*12f40*/  ISETP.GT.AND P3, PT, R121, 0x71, P2 ;  /* 0x000000717900780c */ /* 0x000fc40001764270 */
[----:B------:R-:W-:Y:S02]  /*12f50*/  FSEL R71, R71, -INF , !P4 ;  /* 0xff80000047477808 */ /* 0x000fe40006000000 */
[----:B------:R-:W-:Y:S02]  /*12f60*/  ISETP.GT.AND P4, PT, R121, 0x61, P2 ;  /* 0x000000617900780c */ /* 0x000fe40001784270 */
[C---:B------:R-:W-:Y:S02]  /*12f70*/  ISETP.LT.OR P3, PT, R122.reuse, 0x72, P3 ;  /* 0x000000727a00780c */ /* 0x040fe40001f61670 */
[----:B0-----:R-:W-:Y:S02]  /*12f80*/  FMNMX.FTZ R3, R3, R0, !PT ;  /* 0x0000000003037209 */ /* 0x001fe40007810000 */
[----:B------:R-:W-:Y:S02]  /*12f90*/  ISETP.LT.OR P4, PT, R122, 0x62, P4 ;  /* 0x000000627a00780c */ /* 0x000fe40002781670 */
[----:B------:R-:W-:Y:S01]  /*12fa0*/  FSEL R83, R83, -INF , !P3 ;  /* 0xff80000053537808 */ /* 0x000fe20005800000 */
[----:B------:R-:W-:Y:S01]  /*12fb0*/  FMUL.FTZ R0, R3, UR41 ;  /* 0x0000002903007c20 */ /* 0x000fe20008410000 */
[----:B------:R-:W-:-:S02]  /*12fc0*/  ISETP.GT.AND P3, PT, R121, RZ, P2 ;  /* 0x000000ff7900720c */ /* 0x000fc40001764270 */
[----:B------:R-:W-:Y:S02]  /*12fd0*/  FSEL R75, R75, -INF , !P4 ;  /* 0xff8000004b4b7808 */ /* 0x000fe40006000000 */
[----:B------:R-:W-:Y:S02]  /*12fe0*/  FSETP.NEU.FTZ.AND P4, PT, R3, -INF , PT ;  /* 0xff8000000300780b */ /* 0x000fe40003f9d000 */
[----:B------:R-:W-:Y:S02]  /*12ff0*/  ISETP.LT.OR P3, PT, R122, 0x1, P3 ;  /* 0x000000017a00780c */ /* 0x000fe40001f61670 */
[----:B------:R-:W-:Y:S02]  /*13000*/  FSEL R0, R0, RZ, P4 ;  /* 0x000000ff00007208 */ /* 0x000fe40002000000 */
[----:B------:R-:W-:Y:S02]  /*13010*/  FSEL R26, R26, -INF , !P3 ;  /* 0xff8000001a1a7808 */ /* 0x000fe40005800000 */
        /* <DEDUP_REMOVED lines=16> */
[----:B------:R-:W-:Y:S01]  /*13120*/  ISETP.GT.AND P2, PT, R121, 0x79, P2 ;  /* 0x000000797900780c */ /* 0x000fe20001744270 */
[--C-:B------:R-:W-:Y:S01]  /*13130*/  FFMA.FTZ R136, R48, UR41, -R0.reuse ;  /* 0x0000002930887c23 */ /* 0x100fe20008010800 */
[----:B------:R-:W-:Y:S01]  /*13140*/  FMNMX.FTZ R28, R34, R25, !PT ;  /* 0x00000019221c7209 */ /* 0x000fe20007810000 */
[--C-:B------:R-:W-:Y:S01]  /*13150*/  FFMA.FTZ R138, R52, UR41, -R0.reuse ;  /* 0x00000029348a7c23 */ /* 0x100fe20008010800 */
[----:B------:R-:W-:Y:S01]  /*13160*/  MUFU.EX2 R25, R37 ;  /* 0x0000002500197308 */ /* 0x000fe20000000800 */
[--C-:B------:R-:W-:Y:S01]  /*13170*/  FFMA.FTZ R132, R56, UR41, -R0.reuse ;  /* 0x0000002938847c23 */ /* 0x100fe20008010800 */
[----:B------:R-:W-:Y:S01]  /*13180*/  FMNMX.FTZ R29, R35, R28, !PT ;  /* 0x0000001c231d7209 */ /* 0x000fe20007810000 */
[----:B------:R-:W-:-:S03]  /*13190*/  FFMA.FTZ R142, R44, UR41, -R0 ;  /* 0x000000292c8e7c23 */ /* 0x000fc60008010800 */
[----:B------:R-:W-:Y:S02]  /*131a0*/  FMNMX.FTZ R28, R38, R29, !PT ;  /* 0x0000001d261c7209 */ /* 0x000fe40007810000 */
[----:B------:R-:W-:Y:S01]  /*131b0*/  ISETP.LT.OR P3, PT, R122, 0x79, P3 ;  /* 0x000000797a00780c */ /* 0x000fe20001f61670 */
[----:B------:R-:W-:Y:S01]  /*131c0*/  MUFU.EX2 R148, R148 ;  /* 0x0000009400947308 */ /* 0x000fe20000000800 */
[----:B------:R-:W-:Y:S01]  /*131d0*/  FMNMX.FTZ R29, R39, R28, !PT ;  /* 0x0000001c271d7209 */ /* 0x000fe20007810000 */
[----:B------:R-:W-:-:S03]  /*131e0*/  FFMA.FTZ R28, R41, UR41, -R0 ;  /* 0x00000029291c7c23 */ /* 0x000fc60008010800 */
[----:B------:R-:W-:Y:S02]  /*131f0*/  FMNMX.FTZ R32, R42, R29, !PT ;  /* 0x0000001d2a207209 */ /* 0x000fe40007810000 */
[----:B------:R-:W-:Y:S01]  /*13200*/  ISETP.LT.OR P2, PT, R122, 0x7a, P2 ;  /* 0x0000007a7a00780c */ /* 0x000fe20001741670 */
[----:B------:R-:W-:Y:S01]  /*13210*/  MUFU.EX2 R12, R12 ;  /* 0x0000000c000c7308 */ /* 0x000fe20000000800 */
[----:B------:R-:W-:-:S04]  /*13220*/  FMNMX.FTZ R29, R43, R32, !PT ;  /* 0x000000202b1d7209 */ /* 0x000fc80007810000 */
[----:B------:R-:W-:Y:S02]  /*13230*/  FMNMX.FTZ R32, R46, R29, !PT ;  /* 0x0000001d2e207209 */ /* 0x000fe40007810000 */
[----:B------:R-:W-:Y:S01]  /*13240*/  FSEL R86, R86, -INF , !P3 ;  /* 0xff80000056567808 */ /* 0x000fe20005800000 */
[----:B------:R-:W-:Y:S01]  /*13250*/  MUFU.EX2 R150, R150 ;  /* 0x0000009600967308 */ /* 0x000fe20000000800 */
[----:B------:R-:W-:-:S04]  /*13260*/  FMNMX.FTZ R29, R47, R32, !PT ;  /* 0x000000202f1d7209 */ /* 0x000fc80007810000 */
[----:B------:R-:W-:Y:S02]  /*13270*/  FMNMX.FTZ R32, R50, R29, !PT ;  /* 0x0000001d32207209 */ /* 0x000fe40007810000 */
[----:B------:R-:W-:Y:S01]  /*13280*/  FSEL R87, R87, -INF , !P2 ;  /* 0xff80000057577808 */ /* 0x000fe20005000000 */
[----:B------:R-:W-:Y:S01]  /*13290*/  MUFU.EX2 R29, R45 ;  /* 0x0000002d001d7308 */ /* 0x000fe20000000800 */
[----:B------:R-:W-:-:S04]  /*132a0*/  FMNMX.FTZ R33, R51, R32, !PT ;  /* 0x0000002033217209 */ /* 0x000fc80007810000 */
        /* <DEDUP_REMOVED lines=8> */
[----:B------:R-:W-:Y:S01]  /*13330*/  FADD.FTZ R56, -R56, R21 ;  /* 0x0000001538387221 */ /* 0x000fe20000010100 */
        /* <DEDUP_REMOVED lines=12> */
[----:B------:R0:W-:Y:S08]  /*13400*/  MUFU.EX2 R33, R53 ;  /* 0x0000003500217308 */ /* 0x0001f00000000800 */
[----:B------:R-:W-:Y:S01]  /*13410*/  MUFU.EX2 R144, R144 ;  /* 0x0000009000907308 */ /* 0x000fe20000000800 */
[----:B0-----:R-:W2:Y:S01]  /*13420*/  LDL R53, [R1+0x24] ;  /* 0x0000240001357983 */ /* 0x001ea20000100800 */
        /* <DEDUP_REMOVED lines=17> */
[----:B------:R-:W-:Y:S01]  /*13540*/  FMUL.FTZ R21, R56, UR41 ;  /* 0x0000002938157c20 */ /* 0x000fe20008410000 */
[----:B------:R-:W-:Y:S08]  /*13550*/  MUFU.EX2 R136, R136 ;  /* 0x0000008800887308 */ /* 0x000ff00000000800 */
[----:B------:R-:W-:Y:S08]  /*13560*/  MUFU.EX2 R32, R32 ;  /* 0x0000002000207308 */ /* 0x000ff00000000800 */
[----:B------:R-:W-:Y:S01]  /*13570*/  MUFU.EX2 R138, R138 ;  /* 0x0000008a008a7308 */ /* 0x000fe20000000800 */
[----:B0-----:R-:W-:-:S05]  /*13580*/  FMNMX.FTZ R49, R45, R48, !PT ;  /* 0x000000302d317209 */ /* 0x001fca0007810000 */
[----:B------:R-:W0:Y:S02]  /*13590*/  SHFL.BFLY PT, R52, R49, 0x1, 0x1f ;  /* 0x0c201f0031347f89 */ /* 0x000e2400000e0000 */
[----:B------:R-:W1:Y:S01]  /*135a0*/  MUFU.EX2 R21, R21 ;  /* 0x0000001500157308 */ /* 0x000e620000000800 */
[--C-:B------:R-:W-:Y:S01]  /*135b0*/  FFMA.FTZ R36, R57, UR41, -R0.reuse ;  /* 0x0000002939247c23 */ /* 0x100fe20008010800 */
[--C-:B------:R-:W-:Y:S01]  /*135c0*/  FFMA.FTZ R40, R65, UR41, -R0.reuse ;  /* 0x0000002941287c23 */ /* 0x100fe20008010800 */
[--C-:B------:R-:W-:Y:S01]  /*135d0*/  FFMA.FTZ R41, R69, UR41, -R0.reuse ;  /* 0x0000002945297c23 */ /* 0x100fe20008010800 */
[--C-:B------:R-:W-:Y:S01]  /*135e0*/  FFMA.FTZ R45, R77, UR41, -R0.reuse ;  /* 0x000000294d2d7c23 */ /* 0x100fe20008010800 */
[----:B------:R-:W-:Y:S01]  /*135f0*/  FFMA.FTZ R48, R81, UR41, -R0 ;  /* 0x0000002951307c23 */ /* 0x000fe20008010800 */
[----:B0-----:R-:W-:Y:S01]  /*13600*/  FMNMX.FTZ R0, R49, R52, !PT ;  /* 0x0000003431007209 */ /* 0x001fe20007810000 */
[----:B-1----:R-:W-:-:S03]  /*13610*/  FFMA.FTZ R7, R21, R7, R148 ;  /* 0x0000000715077223 */ /* 0x002fc60000010094 */
[C---:B------:R-:W-:Y:S01]  /*13620*/  FSETP.NEU.FTZ.AND P2, PT, R0.reuse, -INF , PT ;  /* 0xff8000000000780b */ /* 0x040fe20003f5d000 */
[----:B------:R-:W-:Y:S01]  /*13630*/  FMUL.FTZ R52, R0, UR41 ;  /* 0x0000002900347c20 */ /* 0x000fe20008410000 */
[----:B------:R-:W-:-:S04]  /*13640*/  FADD.FTZ R7, R12, R7 ;  /* 0x000000070c077221 */ /* 0x000fc80000010000 */
[----:B------:R-:W-:-:S05]  /*13650*/  FSEL R52, R52, RZ, P2 ;  /* 0x000000ff34347208 */ /* 0x000fca0001000000 */
[--C-:B------:R-:W-:Y:S01]  /*13660*/  FFMA.FTZ R141, R42, UR41, -R52.reuse ;  /* 0x000000292a8d7c23 */ /* 0x100fe20008010834 */
[----:B------:R-:W-:Y:S01]  /*13670*/  FADD.FTZ R42, R150, R7 ;  /* 0x00000007962a7221 */ /* 0x000fe20000010000 */
[--C-:B------:R-:W-:Y:S01]  /*13680*/  FFMA.FTZ R145, R34, UR41, -R52.reuse ;  /* 0x0000002922917c23 */ /* 0x100fe20008010834 */
[----:B------:R-:W-:Y:S01]  /*13690*/  FFMA.FTZ R34, R43, UR41, -R52 ;  /* 0x000000292b227c23 */ /* 0x000fe20008010834 */
[----:B------:R-:W-:Y:S01]  /*136a0*/  FSEL R7, R0, RZ, P2 ;  /* 0x000000ff00077208 */ /* 0x000fe20001000000 */
[----:B------:R-:W-:Y:S01]  /*136b0*/  FADD.FTZ R43, R13, R42 ;  /* 0x0000002a0d2b7221 */ /* 0x000fe20000010000 */
[----:B------:R-:W-:-:S03]  /*136c0*/  FFMA.FTZ R149, R26, UR41, -R52 ;  /* 0x000000291a957c23 */ /* 0x000fc60008010834 */
[----:B------:R-:W-:Y:S01]  /*136d0*/  FADD.FTZ R43, R144, R43 ;  /* 0x0000002b902b7221 */ /* 0x000fe20000010000 */
[----:B------:R-:W-:Y:S01]  /*136e0*/  FADD.FTZ R7, -R7, R20 ;  /* 0x0000001407077221 */ /* 0x000fe20000010100 */
[--C-:B------:R-:W-:Y:S02]  /*136f0*/  FFMA.FTZ R26, R27, UR41, -R52.reuse ;  /* 0x000000291b1a7c23 */ /* 0x100fe40008010834 */
[----:B------:R-:W-:Y:S01]  /*13700*/  FADD.FTZ R43, R24, R43 ;  /* 0x0000002b182b7221 */ /* 0x000fe20000010000 */
[----:B------:R-:W-:Y:S01]  /*13710*/  FMUL.FTZ R7, R7, UR41 ;  /* 0x0000002907077c20 */ /* 0x000fe20008410000 */
[----:B------:R-:W-:Y:S02]  /*13720*/  MUFU.EX2 R149, R149 ;  /* 0x0000009500957308 */ /* 0x000fe40000000800 */
[----:B------:R-:W-:Y:S01]  /*13730*/  FADD.FTZ R42, R146, R43 ;  /* 0x0000002b922a7221 */ /* 0x000fe20000010000 */
[----:B------:R-:W-:-:S05]  /*13740*/  FFMA.FTZ R151, R30, UR41, -R52 ;  /* 0x000000291e977c23 */ /* 0x000fca0008010834 */
        /* <DEDUP_REMOVED lines=8> */
[----:B------:R-:W-:Y:S01]  /*137d0*/  FFMA.FTZ R143, R46, UR41, -R52 ;  /* 0x000000292e8f7c23 */ /* 0x000fe20008010834 */
[----:B0-----:R-:W-:-:S05]  /*137e0*/  FFMA.FTZ R7, R20, R6, R149 ;  /* 0x0000000614077223 */ /* 0x001fca0000010095 */
[----:B------:R-:W0:Y:S01]  /*137f0*/  MUFU.EX2 R27, R27 ;  /* 0x0000001b001b7308 */ /* 0x000e220000000800 */
[----:B------:R-:W-:Y:S01]  /*13800*/  FADD.FTZ R46, R142, R43 ;  /* 0x0000002b8e2e7221 */ /* 0x000fe20000010000 */
[----:B------:R-:W-:-:S06]  /*13810*/  FFMA.FTZ R147, R38, UR41, -R52 ;  /* 0x0000002926937c23 */ /* 0x000fcc0008010834 */
[----:B------:R-:W4:Y:S01]  /*13820*/  MUFU.EX2 R145, R145 ;  /* 0x0000009100917308 */ /* 0x000f220000000800 */
[----:B------:R-:W-:Y:S01]  /*13830*/  FADD.FTZ R43, R29, R46 ;  /* 0x0000002e1d2b7221 */ /* 0x000fe20000010000 */
[----:B-1----:R-:W-:Y:S01]  /*13840*/  FADD.FTZ R46, R26, R7 ;  /* 0x000000071a2e7221 */ /* 0x002fe20000010000 */
[----:B------:R-:W-:-:S05]  /*13850*/  FFMA.FTZ R31, R39, UR41, -R52 ;  /* 0x00000029271f7c23 */ /* 0x000fca0008010834 */
[----:B------:R-:W1:Y:S01]  /*13860*/  MUFU.EX2 R30, R30 ;  /* 0x0000001e001e7308 */ /* 0x000e620000000800 */
[----:B------:R-:W-:Y:S01]  /*13870*/  FADD.FTZ R43, R136, R43 ;  /* 0x0000002b882b7221 */ /* 0x000fe20000010000 */
[----:B---3--:R-:W-:Y:S01]  /*13880*/  FADD.FTZ R46, R151, R46 ;  /* 0x0000002e972e7221 */ /* 0x008fe20000010000 */
[----:B------:R-:W-:-:S05]  /*13890*/  FFMA.FTZ R35, R47, UR41, -R52 ;  /* 0x000000292f237c23 */ /* 0x000fca0008010834 */
[----:B------:R-:W3:Y:S01]  /*138a0*/  MUFU.EX2 R147, R147 ;  /* 0x0000009300937308 */ /* 0x000ee20000000800 */
[----:B------:R-:W-:Y:S01]  /*138b0*/  FADD.FTZ R7, R32, R43 ;  /* 0x0000002b20077221 */ /* 0x000fe20000010000 */
[----:B0-----:R-:W-:Y:S01]  /*138c0*/  FADD.FTZ R46, R27, R46 ;  /* 0x0000002e1b2e7221 */ /* 0x001fe20000010000 */
[----:B------:R-:W-:Y:S02]  /*138d0*/  @!P1 IMAD R47, R153, 0x8, R2 ;  /* 0x00000008992f9824 */ /* 0x000fe400078e0202 */
[----:B------:R-:W-:-:S03]  /*138e0*/  FFMA.FTZ R137, R50, UR41, -R52 ;  /* 0x0000002932897c23 */ /* 0x000fc60008010834 */
[----:B------:R-:W0:Y:S01]  /*138f0*/  MUFU.EX2 R31, R31 ;  /* 0x0000001f001f7308 */ /* 0x000e220000000800 */
[----:B------:R-:W-:Y:S01]  /*13900*/  FADD.FTZ R50, R138, R7 ;  /* 0x000000078a327221 */ /* 0x000fe20000010000 */
[----:B----4-:R-:W-:Y:S01]  /*13910*/  FADD.FTZ R7, R145, R46 ;  /* 0x0000002e91077221 */ /* 0x010fe20000010000 */
[----:B------:R-:W-:-:S05]  /*13920*/  @!P1 VIADD R47, R47, 0x16860 ;  /* 0x000168602f2f9836 */ /* 0x000fca0000000000 */
[----:B------:R-:W4:Y:S01]  /*13930*/  MUFU.EX2 R132, R132 ;  /* 0x0000008400847308 */ /* 0x000f220000000800 */
[----:B-1----:R-:W-:-:S07]  /*13940*/  FADD.FTZ R46, R30, R7 ;  /* 0x000000071e2e7221 */ /* 0x002fce0000010000 */
[----:B------:R-:W1:Y:S01]  /*13950*/  MUFU.EX2 R141, R141 ;  /* 0x0000008d008d7308 */ /* 0x000e620000000800 */
[----:B------:R-:W-:Y:S01]  /*13960*/  @!P1 PRMT R47, RZ, 0x654, R47 ;  /* 0x00000654ff2f9816 */ /* 0x000fe2000000002f */
[----:B---3--:R-:W-:-:S03]  /*13970*/  FADD.FTZ R46, R147, R46 ;  /* 0x0000002e932e7221 */ /* 0x008fc60000010000 */
[----:B------:R3:W-:Y:S03]  /*13980*/  @!P1 SYNCS.ARRIVE.TRANS64.RED.A1T0 RZ, [R47+URZ], RZ ;  /* 0x000000ff2fff99a7 */ /* 0x0007e6000810043f */
[----:B------:R-:W5:Y:S08]  /*13990*/  MUFU.EX2 R36, R36 ;  /* 0x0000002400247308 */ /* 0x000f700000000800 */
[----:B------:R-:W5:Y:S01]  /*139a0*/  MUFU.EX2 R34, R34 ;  /* 0x0000002200227308 */ /* 0x000f620000000800 */
[----:B---3--:R-:W-:Y:S01]  /*139b0*/  FADD.FTZ R47, R33, R50 ;  /* 0x00000032212f7221 */ /* 0x008fe20000010000 */
[----:B0-----:R-:W-:-:S06]  /*139c0*/  FADD.FTZ R46, R31, R46 ;  /* 0x0000002e1f2e7221 */ /* 0x001fcc0000010000 */
[----:B------:R-:W0:Y:S01]  /*139d0*/  MUFU.EX2 R134, R134 ;  /* 0x0000008600867308 */ /* 0x000e220000000800 */
[----:B------:R-:W-:-:S07]  /*139e0*/  FFMA.FTZ R38, R51, UR41, -R52 ;  /* 0x0000002933267c23 */ /* 0x000fce0008010834 */
[----:B------:R-:W3:Y:S01]  /*139f0*/  MUFU.EX2 R143, R143 ;  /* 0x0000008f008f7308 */ /* 0x000ee20000000800 */
[----:B----4-:R-:W-:Y:S01]  /*13a00*/  FADD.FTZ R47, R132, R47 ;  /* 0x0000002f842f7221 */ /* 0x010fe20000010000 */
[----:B-1----:R-:W-:-:S06]  /*13a10*/  FADD.FTZ R7, R141, R46 ;  /* 0x0000002e8d077221 */ /* 0x002fcc0000010000 */
[----:B------:R-:W1:Y:S01]  /*13a20*/  MUFU.EX2 R37, R61 ;  /* 0x0000003d00257308 */ /* 0x000e620000000800 */
[----:B------:R-:W-:-:S07]  /*13a30*/  FFMA.FTZ R139, R54, UR41, -R52 ;  /* 0x00000029368b7c23 */ /* 0x000fce0008010834 */
[----:B------:R-:W4:Y:S01]  /*13a40*/  MUFU.EX2 R35, R35 ;  /* 0x0000002300237308 */ /* 0x000f220000000800 */
[----:B-----5:R-:W-:Y:S01]  /*13a50*/  FADD.FTZ R47, R36, R47 ;  /* 0x0000002f242f7221 */ /* 0x020fe20000010000 */
[----:B------:R-:W-:-:S06]  /*13a60*/  FADD.FTZ R46, R34, R7 ;  /* 0x00000007222e7221 */ /* 0x000fcc0000010000 */
[----:B------:R-:W5:Y:S01]  /*13a70*/  MUFU.EX2 R128, R128 ;  /* 0x0000008000807308 */ /* 0x000f620000000800 */
[----:B------:R-:W-:-:S07]  /*13a80*/  FFMA.FTZ R39, R55, UR41, -R52 ;  /* 0x0000002937277c23 */ /* 0x000fce0008010834 */
[----:B------:R-:W5:Y:S01]  /*13a90*/  MUFU.EX2 R137, R137 ;  /* 0x0000008900897308 */ /* 0x000f620000000800 */
[----:B0-----:R-:W-:Y:S01]  /*13aa0*/  FADD.FTZ R50, R134, R47 ;  /* 0x0000002f86327221 */ /* 0x001fe20000010000 */
[----:B---3--:R-:W-:-:S06]  /*13ab0*/  FADD.FTZ R46, R143, R46 ;  /* 0x0000002e8f2e7221 */ /* 0x008fcc0000010000 */
[----:B------:R-:W0:Y:S01]  /*13ac0*/  MUFU.EX2 R40, R40 ;  /* 0x0000002800287308 */ /* 0x000e220000000800 */
[----:B------:R-:W-:-:S07]  /*13ad0*/  FFMA.FTZ R133, R58, UR41, -R52 ;  /* 0x000000293a857c23 */ /* 0x000fce0008010834 */
[----:B------:R-:W3:Y:S01]  /*13ae0*/  MUFU.EX2 R38, R38 ;  /* 0x0000002600267308 */ /* 0x000ee20000000800 */
[----:B-1----:R-:W-:Y:S01]  /*13af0*/  FADD.FTZ R47, R37, R50 ;  /* 0x00000032252f7221 */ /* 0x002fe20000010000 */
[----:B----4-:R-:W-:-:S06]  /*13b00*/  FADD.FTZ R46, R35, R46 ;  /* 0x0000002e232e7221 */ /* 0x010fcc0000010000 */
[----:B------:R-:W1:Y:S01]  /*13b10*/  MUFU.EX2 R130, R130 ;  /* 0x0000008200827308 */ /* 0x000e620000000800 */
[----:B------:R-:W-:-:S07]  /*13b20*/  FFMA.FTZ R42, R59, UR41, -R52 ;  /* 0x000000293b2a7c23 */ /* 0x000fce0008010834 */
[----:B------:R-:W4:Y:S01]  /*13b30*/  MUFU.EX2 R139, R139 ;  /* 0x0000008b008b7308 */ /* 0x000f220000000800 */
[----:B-----5:R-:W-:Y:S01]  /*13b40*/  FADD.FTZ R47, R128, R47 ;  /* 0x0000002f802f7221 */ /* 0x020fe20000010000 */
[----:B------:R-:W-:-:S06]  /*13b50*/  FADD.FTZ R7, R137, R46 ;  /* 0x0000002e89077221 */ /* 0x000fcc0000010000 */
[----:B------:R-:W5:Y:S01]  /*13b60*/  MUFU.EX2 R41, R41 ;  /* 0x0000002900297308 */ /* 0x000f620000000800 */
[----:B------:R-:W-:-:S07]  /*13b70*/  FFMA.FTZ R135, R62, UR41, -R52 ;  /* 0x000000293e877c23 */ /* 0x000fce0008010834 */
[----:B------:R-:W2:Y:S01]  /*13b80*/  MUFU.EX2 R39, R39 ;  /* 0x0000002700277308 */ /* 0x000ea20000000800 */
[----:B0-----:R-:W-:Y:S01]  /*13b90*/  FADD.FTZ R47, R40, R47 ;  /* 0x0000002f282f7221 */ /* 0x001fe20000010000 */
[----:B------:R-:W-:-:S06]  /*13ba0*/  F2FP.F16.F32.PACK_AB R144, R24, R144 ;  /* 0x000000901890723e */ /* 0x000fcc00000000ff */
[----:B------:R-:W0:Y:S01]  /*13bb0*/  MUFU.EX2 R124, R124 ;  /* 0x0000007c007c7308 */ /* 0x000e220000000800 */
[----:B---3--:R-:W-:Y:S01]  /*13bc0*/  FADD.FTZ R24, R38, R7 ;  /* 0x0000000726187221 */ /* 0x008fe20000010000 */
[----:B------:R-:W-:-:S06]  /*13bd0*/  FFMA.FTZ R6, R63, UR41, -R52 ;  /* 0x000000293f067c23 */ /* 0x000fcc0008010834 */
[----:B------:R-:W3:Y:S01]  /*13be0*/  MUFU.EX2 R133, R133 ;  /* 0x0000008500857308 */ /* 0x000ee20000000800 */
[----:B-1----:R-:W-:Y:S01]  /*13bf0*/  FADD.FTZ R50, R130, R47 ;  /* 0x0000002f82327221 */ /* 0x002fe20000010000 */
[----:B------:R-:W-:-:S06]  /*13c00*/  F2FP.F16.F32.PACK_AB R140, R28, R140 ;  /* 0x0000008c1c8c723e */ /* 0x000fcc00000000ff */
[----:B------:R-:W1:Y:S01]  /*13c10*/  MUFU.EX2 R44, R44 ;  /* 0x0000002c002c7308 */ /* 0x000e620000000800 */
[----:B----4-:R-:W-:Y:S01]  /*13c20*/  FADD.FTZ R28, R139, R24 ;  /* 0x000000188b1c7221 */ /* 0x010fe20000010000 */
[----:B------:R-:W-:-:S06]  /*13c30*/  FFMA.FTZ R129, R66, UR41, -R52 ;  /* 0x0000002942817c23 */ /* 0x000fcc0008010834 */
[----:B------:R-:W4:Y:S01]  /*13c40*/  MUFU.EX2 R42, R42 ;  /* 0x0000002a002a7308 */ /* 0x000f220000000800 */
[----:B------:R-:W-:Y:S01]  /*13c50*/  F2FP.F16.F32.PACK_AB R150, R13, R150 ;  /* 0x000000960d96723e */ /* 0x000fe200000000ff */
[----:B-----5:R-:W-:-:S06]  /*13c60*/  FADD.FTZ R13, R41, R50 ;  /* 0x00000032290d7221 */ /* 0x020fcc0000010000 */
[----:B------:R-:W5:Y:S01]  /*13c70*/  MUFU.EX2 R126, R126 ;  /* 0x0000007e007e7308 */ /* 0x000f620000000800 */
[----:B--2---:R-:W-:Y:S01]  /*13c80*/  FADD.FTZ R28, R39, R28 ;  /* 0x0000001c271c7221 */ /* 0x004fe20000010000 */
[----:B------:R-:W-:-:S06]  /*13c90*/  FFMA.FTZ R43, R67, UR41, -R52 ;  /* 0x00000029432b7c23 */ /* 0x000fcc0008010834 */
[----:B------:R-:W2:Y:S01]  /*13ca0*/  MUFU.EX2 R135, R135 ;  /* 0x0000008700877308 */ /* 0x000ea20000000800 */
        /* <DEDUP_REMOVED lines=8> */
[----:B------:R-:W-:-:S07]  /*13d30*/  F2FP.F16.F32.PACK_AB R136, R32, R136 ;  /* 0x000000882088723e */ /* 0x000fce00000000ff */
[----:B------:R-:W4:Y:S01]  /*13d40*/  MUFU.EX2 R129, R129 ;  /* 0x0000008100817308 */ /* 0x000f220000000800 */
[----:B------:R-:W-:Y:S01]  /*13d50*/  FFMA.FTZ R71, R71, UR41, -R52 ;  /* 0x0000002947477c23 */ /* 0x000fe20008010834 */
[----:B-----5:R-:W-:-:S06]  /*13d60*/  FADD.FTZ R32, R126, R13 ;  /* 0x0000000d7e207221 */ /* 0x020fcc0000010000 */
[----:B------:R-:W5:Y:S01]  /*13d70*/  MUFU.EX2 R48, R48 ;  /* 0x0000003000307308 */ /* 0x000f620000000800 */
[----:B--2---:R-:W-:Y:S01]  /*13d80*/  FADD.FTZ R7, R135, R28 ;  /* 0x0000001c87077221 */ /* 0x004fe20000010000 */
[----:B------:R-:W-:-:S06]  /*13d90*/  FFMA.FTZ R125, R74, UR41, -R52 ;  /* 0x000000294a7d7c23 */ /* 0x000fcc0008010834 */
[----:B------:R-:W2:Y:S01]  /*13da0*/  MUFU.EX2 R43, R43 ;  /* 0x0000002b002b7308 */ /* 0x000ea20000000800 */
[----:B------:R-:W-:Y:S01]  /*13db0*/  F2FP.F16.F32.PACK_AB R148, R12, R148 ;  /* 0x000000940c94723e */ /* 0x000fe200000000ff */
[----:B0-----:R-:W-:-:S06]  /*13dc0*/  FADD.FTZ R13, R45, R32 ;  /* 0x000000202d0d7221 */ /* 0x001fcc0000010000 */
[----:B------:R-:W0:Y:S01]  /*13dd0*/  MUFU.EX2 R122, R122 ;  /* 0x0000007a007a7308 */ /* 0x000e220000000800 */
[----:B---3--:R-:W-:-:S07]  /*13de0*/  FADD.FTZ R28, R6, R7 ;  /* 0x00000007061c7221 */ /* 0x008fce0000010000 */
[----:B------:R-:W3:Y:S01]  /*13df0*/  MUFU.EX2 R131, R131 ;  /* 0x0000008300837308 */ /* 0x000ee20000000800 */
[----:B------:R-:W-:Y:S01]  /*13e00*/  FFMA.FTZ R75, R75, UR41, -R52 ;  /* 0x000000294b4b7c23 */ /* 0x000fe20008010834 */
[----:B-1----:R-:W-:Y:S01]  /*13e10*/  FADD.FTZ R13, R120, R13 ;  /* 0x0000000d780d7221 */ /* 0x002fe20000010000 */
[----:B----4-:R-:W-:-:S05]  /*13e20*/  FADD.FTZ R28, R129, R28 ;  /* 0x0000001c811c7221 */ /* 0x010fca0000010000 */
[----:B------:R-:W1:Y:S01]  /*13e30*/  MUFU.EX2 R12, R71 ;  /* 0x00000047000c7308 */ /* 0x000e620000000800 */
[----:B------:R-:W-:Y:S01]  /*13e40*/  FFMA.FTZ R78, R78, UR41, -R52 ;  /* 0x000000294e4e7c23 */ /* 0x000fe20008010834 */
[----:B-----5:R-:W-:Y:S01]  /*13e50*/  FADD.FTZ R13, R48, R13 ;  /* 0x0000000d300d7221 */ /* 0x020fe20000010000 */
[----:B--2---:R-:W-:-:S05]  /*13e60*/  FADD.FTZ R28, R43, R28 ;  /* 0x0000001c2b1c7221 */ /* 0x004fca0000010000 */
[----:B------:R-:W2:Y:S01]  /*13e70*/  MUFU.EX2 R125, R125 ;  /* 0x0000007d007d7308 */ /* 0x000ea20000000800 */
[----:B------:R-:W-:Y:S01]  /*13e80*/  FFMA.FTZ R79, R79, UR41, -R52 ;  /* 0x000000294f4f7c23 */ /* 0x000fe20008010834 */
[----:B0-----:R-:W-:Y:S01]  /*13e90*/  FADD.FTZ R32, R122, R13 ;  /* 0x0000000d7a207221 */ /* 0x001fe20000010000 */
[----:B---3--:R-:W-:-:S05]  /*13ea0*/  FADD.FTZ R13, R131, R28 ;  /* 0x0000001c830d7221 */ /* 0x008fca0000010000 */
        /* <DEDUP_REMOVED lines=18> */
[----:B------:R-:W0:Y:S08]  /*13fd0*/  MUFU.EX2 R49, R85 ;  /* 0x0000005500317308 */ /* 0x000e300000000800 */
[----:B------:R-:W3:Y:S01]  /*13fe0*/  MUFU.EX2 R52, R52 ;  /* 0x0000003400347308 */ /* 0x000ee20000000800 */
[----:B-1----:R-:W-:Y:S01]  /*13ff0*/  FADD.FTZ R26, R83, R26 ;  /* 0x0000001a531a7221 */ /* 0x002fe20000010000 */
[----:B------:R-:W-:-:S03]  /*14000*/  FMUL.FTZ R88, R88, R21 ;  /* 0x0000001558587220 */ /* 0x000fc60000410000 */
        /* <DEDUP_REMOVED lines=37> */
[----:B---3--:R-:W-:Y:S01]  /*14260*/  FADD.FTZ R6, R52, R26 ;  /* 0x0000001a34067221 */ /* 0x008fe20000010000 */
        /* <DEDUP_REMOVED lines=28> */
.L_x_11742:
[----:B------:R-:W-:Y:S05]  /*14430*/  WARPSYNC.ALL ;  /* 0x0000000000007948 */ /* 0x000fea0003800000 */
[----:B------:R-:W-:Y:S06]  /*14440*/  BAR.ARV 0x8, 0x1a0 ;  /* 0x0206800000007b1d */ /* 0x000fec0000002000 */
[----:B------:R-:W-:Y:S05]  /*14450*/  @!P0 BRA `(.L_x_11761) ;  /* 0x0000000000048947 */ /* 0x000fea0003800000 */
[----:B------:R-:W-:Y:S01]  /*14460*/  BPT.TRAP 0x1 ;  /* 0x000000040000795c */ /* 0x000fe20000300000 */
.L_x_11761:
[----:B------:R-:W-:Y:S01]  /*14470*/  IMAD R11, R16, 0x8, R2 ;  /* 0x00000008100b7824 */ /* 0x000fe200078e0202 */
[----:B------:R-:W-:-:S04]  /*14480*/  SHF.L.U32 R4, R19, 0x1f, RZ ;  /* 0x0000001f13047819 */ /* 0x000fc800000006ff */
[----:B------:R0:W1:Y:S01]  /*14490*/  SYNCS.PHASECHK.TRANS64.TRYWAIT P2, [R11+URZ+0x16850], R4 ;  /* 0x016850040b0075a7 */ /* 0x000062000804017f */
[----:B------:R-:W-:Y:S05]  /*144a0*/  @!P0 BRA `(.L_x_11762) ;  /* 0x0000000000048947 */ /* 0x000fea0003800000 */
[----:B------:R-:W-:Y:S01]  /*144b0*/  BPT.TRAP 0x1 ;  /* 0x000000040000795c */ /* 0x000fe20000300000 */
.L_x_11762:
[----:B------:R-:W-:-:S05]  /*144c0*/  VIADD R2, R2, 0x400 ;  /* 0x0000040002027836 */ /* 0x000fca0000000000 */
[----:B------:R-:W-:-:S04]  /*144d0*/  SHF.R.U32.HI R2, RZ, 0x4, R2 ;  /* 0x00000004ff027819 */ /* 0x000fc80000011602 */
[----:B------:R-:W-:Y:S01]  /*144e0*/  LOP3.LUT R5, R2, 0x3fff, RZ, 0xc0, !PT ;  /* 0x00003fff02057812 */ /* 0x000fe200078ec0ff */
[----:B-1----:R-:W-:Y:S06]  /*144f0*/  @P2 BRA `(.L_x_11763) ;  /* 0x0000000000082947 */ /* 0x002fec0003800000 */
[----:B------:R-:W1:Y:S02]  /*14500*/  SYNCS.PHASECHK.TRANS64.TRYWAIT P0, [R11+URZ+0x16850], R4 ;  /* 0x016850040b0075a7 */ /* 0x000e64000800017f */
[----:B-1----:R-:W-:Y:S05]  /*14510*/  @!P0 BRA `(.L_x_11764) ;  /* 0x0000008400988947 */ /* 0x002fea0003800000 */
.L_x_11763:
[----:B01----:R-:W-:Y:S01]  /*14520*/  IMAD R4, R16, 0x400, R5 ;  /* 0x0000040010047824 */ /* 0x003fe200078e0205 */
[----:B------:R-:W2:Y:S01]  /*14530*/  LDL.LU R13, [R1+0x38] ;  /* 0x00003800010d7983 */ /* 0x000ea20000300800 */
[----:B------:R-:W-:Y:S01]  /*14540*/  IMAD.MOV.U32 R5, RZ, RZ, 0x40000040 ;  /* 0x40000040ff057424 */ /* 0x000fe200078e00ff */
[----:B------:R-:W-:Y:S05]  /*14550*/  WARPSYNC.ALL ;  /* 0x0000000000007948 */ /* 0x000fea0003800000 */
[C---:B------:R-:W-:Y:S01]  /*14560*/  R2UR UR6, R4.reuse ;  /* 0x00000000040672ca */ /* 0x040fe200000e0000 */
[----:B------:R-:W-:Y:S01]  /*14570*/  WARPGROUP.ARRIVE ;  /* 0x00000000000079c5 */ /* 0x000fe20000000000 */
[----:B------:R-:W-:Y:S01]  /*14580*/  R2UR UR7, R5 ;  /* 0x00000000050772ca */ /* 0x000fe200000e0000 */
[----:B------:R-:W-:Y:S01]  /*14590*/  VIADD R8, R4, 0x80 ;  /* 0x0000008004087836 */ /* 0x000fe20000000000 */
[----:B------:R-:W0:Y:S01]  /*145a0*/  SHFL.BFLY PT, R2, R7, 0x2, 0x1f ;  /* 0x0c401f0007027f89 */ /* 0x000e2200000e0000 */
[----:B------:R-:W-:Y:S01]  /*145b0*/  IMAD.MOV.U32 R9, RZ, RZ, 0x40000040 ;  /* 0x40000040ff097424 */ /* 0x000fe200078e00ff */
[----:B------:R-:W-:Y:S01]  /*145c0*/  CS2R R14, SRZ ;  /* 0x00000000000e7805 */ /* 0x000fe2000001ff00 */
[----:B------:R-:W-:-:S02]  /*145d0*/  IMAD.MOV.U32 R5, RZ, RZ, 0x40000040 ;  /* 0x40000040ff057424 */ /* 0x000fc400078e00ff */
[----:B------:R-:W-:Y:S02]  /*145e0*/  VIADD R16, R16, 0x1 ;  /* 0x0000000110107836 */ /* 0x000fe40000000000 */
[----:B------:R-:W-:Y:S02]  /*145f0*/  IMAD.U32 R20, RZ, RZ, UR41 ;  /* 0x00000029ff147e24 */ /* 0x000fe4000f8e00ff */
[----:B------:R-:W-:Y:S01]  /*14600*/  IMAD.MOV.U32 R28, RZ, RZ, -0x800000 ;  /* 0xff800000ff1c7424 */ /* 0x000fe200078e00ff */
[----:B------:R-:W-:Y:S01]  /*14610*/  ISETP.NE.AND P2, PT, R16, 0x2, PT ;  /* 0x000000021000780c */ /* 0x000fe20003f45270 */
[----:B------:R-:W-:Y:S01]  /*14620*/  HGMMA.64x64x16.F32 R88, R148, gdesc[UR4].tnspB, R88, gsb0 ;  /* 0x40e0000494587df0 */ /* 0x000fe20008000858 */
[----:B------:R-:W-:Y:S01]  /*14630*/  R2UR UR6, R8 ;  /* 0x00000000080672ca */ /* 0x000fe200000e0000 */
[----:B------:R-:W-:Y:S01]  /*14640*/  VIADD R8, R4, 0x100 ;  /* 0x0000010004087836 */ /* 0x000fe20000000000 */
[----:B------:R-:W-:Y:S01]  /*14650*/  R2UR UR7, R9 ;  /* 0x00000000090772ca */ /* 0x000fe200000e0000 */
[----:B------:R-:W-:Y:S01]  /*14660*/  IMAD.MOV.U32 R9, RZ, RZ, 0x40000040 ;  /* 0x40000040ff097424 */ /* 0x000fe200078e00ff */
[----:B------:R-:W-:Y:S01]  /*14670*/  SEL R16, R16, RZ, P2 ;  /* 0x000000ff10107207 */ /* 0x000fe20001000000 */
[----:B------:R-:W-:-:S02]  /*14680*/  IMAD.MOV.U32 R21, RZ, RZ, -0x800000 ;  /* 0xff800000ff157424 */ /* 0x000fc400078e00ff */
[----:B0-----:R-:W-:Y:S01]  /*14690*/  FADD.FTZ R2, R2, R7 ;  /* 0x0000000702027221 */ /* 0x001fe20000010000 */
        /* <DEDUP_REMOVED lines=20> */
[----:B------:R-:W-:Y:S02]  /*147e0*/  IMAD.MOV.U32 R9, RZ, RZ, 0x40000040 ;  /* 0x40000040ff097424 */ /* 0x000fe400078e00ff */
[----:B--2---:R-:W-:-:S05]  /*147f0*/  VIADD R13, R13, 0x1 ;  /* 0x000000010d0d7836 */ /* 0x004fca0000000000 */
[----:B------:R-:W-:Y:S01]  /*14800*/  STL [R1+0x38], R13 ;  /* 0x0000380d01007387 */ /* 0x000fe20000100800 */
[----:B------:R-:W-:Y:S02]  /*14810*/  WARPGROUP.DEPBAR.LE gsb0, 0x0 ;  /* 0x00008000000079c5 */ /* 0x000fe40000010000 */
[----:B------:R-:W-:-:S06]  /*14820*/  WARPGROUP.ARRIVE ;  /* 0x00000000000079c5 */ /* 0x000fcc0000000000 */
        /* <DEDUP_REMOVED lines=9> */
[----:B------:R-:W-:Y:S01]  /*148c0*/  R2UR UR6, R8 ;  /* 0x00000000080672ca */ /* 0x000fe200000e0000 */
[----:B------:R-:W-:Y:S01]  /*148d0*/  @!P1 VIADD R8, R11, 0x16860 ;  /* 0x000168600b089836 */ /* 0x000fe20000000000 */
[----:B------:R-:W-:Y:S02]  /*148e0*/  R2UR UR7, R9 ;  /* 0x00000000090772ca */ /* 0x000fe400000e0000 */
[----:B------:R-:W0:Y:S02]  /*148f0*/  SHFL.BFLY PT, R9, R6, 0x2, 0x1f ;  /* 0x0c401f0006097f89 */ /* 0x000e2400000e0000 */
[----:B------:R-:W-:Y:S01]  /*14900*/  @!P1 PRMT R8, RZ, 0x654, R8 ;  /* 0x00000654ff089816 */ /* 0x000fe20000000008 */
[----:B0-----:R-:W-:Y:S01]  /*14910*/  FADD.FTZ R9, R9, R6 ;  /* 0x0000000609097221 */ /* 0x001fe20000010000 */
[----:B------:R-:W-:Y:S02]  /*14920*/  WARPGROUP.DEPBAR.LE gsb0, 0x0 ;  /* 0x00008000000079c5 */ /* 0x000fe40000010000 */
[----:B------:R-:W-:-:S06]  /*14930*/  WARPGROUP.ARRIVE ;  /* 0x00000000000079c5 */ /* 0x000fcc0000000000 */
[----:B------:R-:W-:Y:S01]  /*14940*/  HGMMA.64x64x16.F32 R88, R124, gdesc[UR4].tnspB, R88, gsb0 ;  /* 0x40e000047c587df0 */ /* 0x000fe20008000858 */
[----:B------:R-:W-:Y:S02]  /*14950*/  R2UR UR6, R4 ;  /* 0x00000000040672ca */ /* 0x000fe400000e0000 */
[----:B------:R-:W-:Y:S01]  /*14960*/  R2UR UR7, R5 ;  /* 0x00000000050772ca */ /* 0x000fe200000e0000 */
[----:B------:R-:W0:Y:S04]  /*14970*/  SHFL.BFLY PT, R4, R9, 0x1, 0x1f ;  /* 0x0c201f0009047f89 */ /* 0x000e2800000e0000 */
[----:B------:R-:W1:Y:S01]  /*14980*/  SHFL.BFLY PT, R5, R2, 0x1, 0x1f ;  /* 0x0c201f0002057f89 */ /* 0x000e6200000e0000 */
[----:B0-----:R-:W-:Y:S01]  /*14990*/  FADD.FTZ R12, R9, R4 ;  /* 0x00000004090c7221 */ /* 0x001fe20000010000 */
[----:B-1----:R-:W-:-:S04]  /*149a0*/  FADD.FTZ R10, R2, R5 ;  /* 0x00000005020a7221 */ /* 0x002fc80000010000 */
[----:B------:R-:W-:Y:S02]  /*149b0*/  FSETP.NE.FTZ.AND P3, PT, R12, RZ, PT ;  /* 0x000000ff0c00720b */ /* 0x000fe40003f75000 */
[----:B------:R-:W-:Y:S02]  /*149c0*/  SEL R2, RZ, 0x1, P2 ;  /* 0x00000001ff027807 */ /* 0x000fe40001000000 */
[----:B------:R-:W-:Y:S02]  /*149d0*/  FSETP.NE.FTZ.AND P0, PT, R10, RZ, PT ;  /* 0x000000ff0a00720b */ /* 0x000fe40003f15000 */
[----:B------:R-:W-:Y:S01]  /*149e0*/  LOP3.LUT R19, R19, R2, RZ, 0x3c, !PT ;  /* 0x0000000213137212 */ /* 0x000fe200078e3cff */
[----:B------:R-:W-:-:S06]  /*149f0*/  IMAD.U32 R2, RZ, RZ, UR41 ;  /* 0x00000029ff027e24 */ /* 0x000fcc000f8e00ff */
        /* <DEDUP_REMOVED lines=13> */
[----:B------:R-:W-:Y:S03]  /*14ad0*/  HGMMA.64x64x16.F32 R88, R120, gdesc[UR4].tnspB, R88, gsb0 ;  /* 0x40e0000478587df0 */ /* 0x000fe60008000858 */
        /* <DEDUP_REMOVED lines=33> */
[----:B-1----:R-:W-:-:S07]  /*14cf0*/  FMUL.FTZ R15, R119, R15 ;  /* 0x0000000f770f7220 */ /* 0x002fce0000410000 */
.L_x_11646:
[----:B------:R-:W-:Y:S05]  /*14d00*/  WARPSYNC.ALL ;  /* 0x0000000000007948 */ /* 0x000fea0003800000 */
[----:B------:R-:W0:Y:S08]  /*14d10*/  S2UR UR5, SR_CgaCtaId ;  /* 0x00000000000579c3 */ /* 0x000e300000008800 */
[----:B------:R-:W-:Y:S06]  /*14d20*/  BAR.SYNC.DEFER_BLOCKING 0x5, 0x1a0 ;  /* 0x0146800000007b1d */ /* 0x000fec0000010000 */
[----:B------:R-:W-:Y:S01]  /*14d30*/  UMOV UR4, 0x400 ;  /* 0x0000040000047882 */ /* 0x000fe20000000000 */
[----:B------:R-:W-:Y:S01]  /*14d40*/  BSSY B0, `(.L_x_11765) ;  /* 0x00001a0000007945 */ /* 0x000fe20003800000 */
[----:B------:R-:W1:Y:S01]  /*14d50*/  S2R R4, SR_TID.X ;  /* 0x0000000000047919 */ /* 0x000e620000002100 */
[----:B0-----:R-:W-:-:S06]  /*14d60*/  ULEA UR4, UR5, UR4, 0x18 ;  /* 0x0000000405047291 */ /* 0x001fcc000f8ec03f */
[----:B------:R-:W-:-:S05]  /*14d70*/  IMAD.U32 R2, RZ, RZ, UR4 ;  /* 0x00000004ff027e24 */ /* 0x000fca000f8e00ff */
[----:B------:R-:W0:Y:S01]  /*14d80*/  LDS.128 R8, [R2+0x168d0] ;  /* 0x0168d00002087984 */ /* 0x000e220000000c00 */
[----:B-1----:R-:W-:-:S05]  /*14d90*/  VIADD R39, R4, 0xffffff80 ;  /* 0xffffff8004277836 */ /* 0x002fca0000000000 */
[----:B--2---:R-:W-:-:S04]  /*14da0*/  SHF.R.S32.HI R34, RZ, 0x1f, R39 ;  /* 0x0000001fff227819 */ /* 0x004fc80000011427 */
[----:B------:R-:W-:-:S04]  /*14db0*/  LEA.HI R20, R34, R39, RZ, 0x3 ;  /* 0x0000002722147211 */ /* 0x000fc800078f18ff */
[----:B------:R-:W-:Y:S02]  /*14dc0*/  LOP3.LUT R0, R20, 0x1ffffff8, RZ, 0xc0, !PT ;  /* 0x1ffffff814007812 */ /* 0x000fe400078ec0ff */
[----:B------:R-:W-:-:S03]  /*14dd0*/  SHF.R.S32.HI R20, RZ, 0x3, R20 ;  /* 0x00000003ff147819 */ /* 0x000fc60000011414 */
[----:B------:R-:W-:-:S04]  /*14de0*/  IMAD.IADD R0, R39, 0x1, -R0 ;  /* 0x0000000127007824 */ /* 0x000fc800078e0a00 */
[----:B------:R-:W-:Y:S01]  /*14df0*/  IMAD.SHL.U32 R0, R0, 0x8, RZ ;  /* 0x0000000800007824 */ /* 0x000fe200078e00ff */
[----:B0-----:R0:W-:Y:S04]  /*14e00*/  STL.64 [R1], R8 ;  /* 0x0000000801007387 */ /* 0x0011e80000100a00 */
[----:B------:R0:W-:Y:S01]  /*14e10*/  STL.64 [R1+0x8], R10 ;  /* 0x0000080a01007387 */ /* 0x0001e20000100a00 */
[----:B------:R-:W-:Y:S06]  /*14e20*/  BAR.ARV 0x4, 0x1a0 ;  /* 0x0106800000007b1d */ /* 0x000fec0000002000 */
[----:B------:R-:W-:Y:S05]  /*14e30*/  @P0 BRA `(.L_x_11766) ;  /* 0x0000001000000947 */ /* 0x000fea0003800000 */
[----:B------:R-:W2:Y:S01]  /*14e40*/  LDL R35, [R1+0x34] ;  /* 0x0000340001237983 */ /* 0x000ea20000100800 */
[----:B0-----:R-:W-:Y:S01]  /*14e50*/  VIADD R11, R4, 0xffffff80 ;  /* 0xffffff80040b7836 */ /* 0x001fe20000000000 */
[----:B------:R-:W-:Y:S01]  /*14e60*/  LEA.HI R4, R34, R39, RZ, 0x4 ;  /* 0x0000002722047211 */ /* 0x000fe200078f20ff */
[----:B------:R-:W0:Y:S03]  /*14e70*/  S2R R5, SR_SWINHI ;  /* 0x0000000000057919 */ /* 0x000e260000002f00 */
[----:B------:R-:W-:Y:S02]  /*14e80*/  SHF.R.S32.HI R9, RZ, 0x4, R4 ;  /* 0x00000004ff097819 */ /* 0x000fe40000011404 */
[----:B------:R-:W-:Y:S02]  /*14e90*/  SHF.R.S32.HI R10, RZ, 0x1f, R11 ;  /* 0x0000001fff0a7819 */ /* 0x000fe4000001140b */
[----:B------:R-:W-:-:S02]  /*14ea0*/  LOP3.LUT R8, R4, 0x3fffff0, RZ, 0xc0, !PT ;  /* 0x03fffff004087812 */ /* 0x000fc400078ec0ff */
[----:B------:R-:W-:Y:S02]  /*14eb0*/  LEA.HI R10, R10, R11, RZ, 0x5 ;  /* 0x0000000b0a0a7211 */ /* 0x000fe400078f28ff */
[----:B------:R-:W-:Y:S01]  /*14ec0*/  LEA.HI R4, R4, R9, RZ, 0x1 ;  /* 0x0000000904047211 */ /* 0x000fe200078f08ff */
[----:B------:R-:W-:Y:S01]  /*14ed0*/  IMAD.IADD R8, R39, 0x1, -R8 ;  /* 0x0000000127087824 */ /* 0x000fe200078e0a08 */
[----:B------:R-:W-:Y:S02]  /*14ee0*/  SHF.R.S32.HI R10, RZ, 0x5, R10 ;  /* 0x00000005ff0a7819 */ /* 0x000fe4000001140a */
[----:B------:R-:W-:-:S03]  /*14ef0*/  LOP3.LUT R4, R4, 0x1ffffffe, RZ, 0xc0, !PT ;  /* 0x1ffffffe04047812 */ /* 0x000fc600078ec0ff */
[----:B------:R-:W-:Y:S02]  /*14f00*/  IMAD R11, R10, 0x10, R8 ;  /* 0x000000100a0b7824 */ /* 0x000fe400078e0208 */
[----:B------:R-:W-:-:S04]  /*14f10*/  IMAD.IADD R4, R9, 0x1, -R4 ;  /* 0x0000000109047824 */ /* 0x000fc800078e0a04 */
[----:B------:R-:W-:Y:S01]  /*14f20*/  IMAD R4, R11, 0x8, R4 ;  /* 0x000000080b047824 */ /* 0x000fe200078e0204 */
[----:B------:R-:W-:Y:S02]  /*14f30*/  MOV R24, R2 ;  /* 0x0000000200187202 */ /* 0x000fe40000000f00 */
[----:B0-----:R-:W-:Y:S01]  /*14f40*/  MOV R25, R5 ;  /* 0x0000000500197202 */ /* 0x001fe20000000f00 */
[----:B------:R-:W-:-:S04]  /*14f50*/  IMAD.SHL.U32 R5, R4, 0x8, RZ ;  /* 0x0000000804057824 */ /* 0x000fc800078e00ff */
[----:B------:R-:W-:-:S03]  /*14f60*/  IMAD.WIDE R4, R5, 0x2, R24 ;  /* 0x0000000205047825 */ /* 0x000fc600078e0218 */
[C---:B-----5:R-:W-:Y:S02]  /*14f70*/  IADD3 R23, P0, R4.reuse, 0x60, RZ ;  /* 0x0000006004177810 */ /* 0x060fe40007f1e0ff */
[C---:B------:R-:W-:Y:S02]  /*14f80*/  LOP3.LUT R9, R4.reuse, 0x380, RZ, 0xc0, !PT ;  /* 0x0000038004097812 */ /* 0x040fe400078ec0ff */
[----:B------:R-:W-:Y:S02]  /*14f90*/  LOP3.LUT R8, R23, 0x380, RZ, 0xc0, !PT ;  /* 0x0000038017087812 */ /* 0x000fe400078ec0ff */
[----:B------:R-:W-:Y:S02]  /*14fa0*/  SHF.R.U64 R9, R9, 0x3, RZ ;  /* 0x0000000309097819 */ /* 0x000fe400000012ff */
[C---:B------:R-:W-:Y:S02]  /*14fb0*/  IADD3 R11, P1, R4.reuse, 0x40, RZ ;  /* 0x00000040040b7810 */ /* 0x040fe40007f3e0ff */
[----:B------:R-:W-:-:S02]  /*14fc0*/  IADD3 R13, P2, R4, 0x20, RZ ;  /* 0x00000020040d7810 */ /* 0x000fc40007f5e0ff */
[----:B------:R-:W-:Y:S02]  /*14fd0*/  SHF.R.U64 R8, R8, 0x3, RZ ;  /* 0x0000000308087819 */ /* 0x000fe400000012ff */
[----:B------:R-:W-:Y:S01]  /*14fe0*/  LOP3.LUT R4, R9, R4, RZ, 0x3c, !PT ;  /* 0x0000000409047212 */ /* 0x000fe200078e3cff */
[----:B------:R-:W-:Y:S05]  /*14ff0*/  WARPSYNC.ALL ;  /* 0x0000000000007948 */ /* 0x000fea0003800000 */
[----:B------:R-:W-:Y:S01]  /*15000*/  LOP3.LUT R8, R8, R23, RZ, 0x3c, !PT ;  /* 0x0000001708087212 */ /* 0x000fe200078e3cff */
[----:B------:R-:W-:Y:S01]  /*15010*/  ULDC.64 UR4, c[0x0][0xbd8] ;  /* 0x0002f60000047ab9 */ /* 0x000fe20000000a00 */
[----:B------:R-:W-:-:S02]  /*15020*/  LOP3.LUT R10, R11, 0x380, RZ, 0xc0, !PT ;  /* 0x000003800b0a7812 */ /* 0x000fc400078ec0ff */
[----:B------:R-:W-:Y:S01]  /*15030*/  MOV R23, R4 ;  /* 0x0000000400177202 */ /* 0x000fe20000000f00 */
[--C-:B------:R-:W-:Y:S01]  /*15040*/  IMAD.X R9, RZ, RZ, R5.reuse, P0 ;  /* 0x000000ffff097224 */ /* 0x100fe200000e0605 */
[----:B------:R-:W-:Y:S02]  /*15050*/  F2FP.F16.F32.PACK_AB R4, R89, R26 ;  /* 0x0000001a5904723e */ /* 0x000fe400000000ff */
[----:B------:R-:W2:Y:S01]  /*15060*/  LDC.64 R26, c[0x0][0xbd8] ;  /* 0x0002f600ff1a7b82 */ /* 0x000ea20000000a00 */
[----:B------:R-:W-:Y:S02]  /*15070*/  ISETP.NE.U32.AND P0, PT, RZ, UR4, PT ;  /* 0x00000004ff007c0c */ /* 0x000fe4000bf05070 */
[----:B------:R-:W-:Y:S02]  /*15080*/  SHF.R.U64 R10, R10, 0x3, RZ ;  /* 0x000000030a0a7819 */ /* 0x000fe400000012ff */
[----:B------:R-:W-:Y:S01]  /*15090*/  ISETP.NE.AND.EX P0, PT, RZ, UR5, PT, P0 ;  /* 0x00000005ff007c0c */ /* 0x000fe2000bf05300 */
[----:B------:R-:W-:Y:S01]  /*150a0*/  ULDC.64 UR4, c[0x0][0xbe0] ;  /* 0x0002f80000047ab9 */ /* 0x000fe20000000a00 */
[----:B------:R-:W-:Y:S01]  /*150b0*/  LOP3.LUT R10, R10, R11, RZ, 0x3c, !PT ;  /* 0x0000000b0a0a7212 */ /* 0x000fe200078e3cff */
[----:B------:R-:W-:Y:S01]  /*150c0*/  IMAD.X R11, RZ, RZ, R5, P1 ;  /* 0x000000ffff0b7224 */ /* 0x000fe200008e0605 */
[----:B------:R-:W-:-:S02]  /*150d0*/  LOP3.LUT R12, R13, 0x380, RZ, 0xc0, !PT ;  /* 0x000003800d0c7812 */ /* 0x000fc400078ec0ff */
[----:B------:R-:W-:Y:S02]  /*150e0*/  ISETP.NE.U32.AND P1, PT, RZ, UR4, PT ;  /* 0x00000004ff007c0c */ /* 0x000fe4000bf25070 */
[----:B------:R-:W-:Y:S02]  /*150f0*/  SHF.R.U64 R12, R12, 0x3, RZ ;  /* 0x000000030c0c7819 */ /* 0x000fe400000012ff */
[----:B------:R-:W-:Y:S02]  /*15100*/  ISETP.NE.AND.EX P1, PT, RZ, UR5, PT, P1 ;  /* 0x00000005ff007c0c */ /* 0x000fe4000bf25310 */
[----:B------:R-:W-:Y:S01]  /*15110*/  LOP3.LUT R12, R12, R13, RZ, 0x3c, !PT ;  /* 0x0000000d0c0c7212 */ /* 0x000fe200078e3cff */
[----:B------:R-:W-:Y:S01]  /*15120*/  IMAD.X R13, RZ, RZ, R5, P2 ;  /* 0x000000ffff0d7224 */ /* 0x000fe200010e0605 */
[----:B------:R-:W-:Y:S02]  /*15130*/  F2FP.F16.F32.PACK_AB R5, R91, R90 ;  /* 0x0000005a5b05723e */ /* 0x000fe400000000ff */
[----:B------:R-:W-:-:S02]  /*15140*/  F2FP.F16.F32.PACK_AB R6, R6, R3 ;  /* 0x000000030606723e */ /* 0x000fc400000000ff */
[----:B------:R-:W-:Y:S01]  /*15150*/  F2FP.F16.F32.PACK_AB R7, R7, R94 ;  /* 0x0000005e0707723e */ /* 0x000fe200000000ff */
[----:B------:R-:W-:Y:S01]  /*15160*/  BAR.SYNC.DEFER_BLOCKING 0x1, 0x180 ;  /* 0x0046000000007b1d */ /* 0x000fe20000010000 */
        /* <DEDUP_REMOVED lines=12> */
[----:B------:R-:W-:-:S03]  /*15230*/  LEA.HI R34, R34, R39, RZ, 0x7 ;  /* 0x0000002722227211 */ /* 0x000fc600078f38ff */
[----:B------:R1:W-:Y:S01]  /*15240*/  STSM.16.M88.4 [R33], R8 ;  /* 0x0000000821007844 */ /* 0x0003e20000000200 */
[----:B------:R-:W-:Y:S02]  /*15250*/  LOP3.LUT R29, R34, 0xffffff80, RZ, 0xc0, !PT ;  /* 0xffffff80221d7812 */ /* 0x000fe400078ec0ff */
[----:B0-----:R-:W-:Y:S02]  /*15260*/  F2FP.F16.F32.PACK_AB R4, R105, R104 ;  /* 0x000000686904723e */ /* 0x001fe400000000ff */
[----:B------:R-:W-:Y:S02]  /*15270*/  F2FP.F16.F32.PACK_AB R5, R107, R106 ;  /* 0x0000006a6b05723e */ /* 0x000fe400000000ff */
[----:B------:R-:W-:Y:S02]  /*15280*/  F2FP.F16.F32.PACK_AB R6, R109, R108 ;  /* 0x0000006c6d06723e */ /* 0x000fe400000000ff */
[----:B------:R-:W-:-:S05]  /*15290*/  F2FP.F16.F32.PACK_AB R7, R111, R110 ;  /* 0x0000006e6f07723e */ /* 0x000fca00000000ff */
[----:B------:R0:W-:Y:S04]  /*152a0*/  STSM.16.M88.4 [R32], R4 ;  /* 0x0000000420007844 */ /* 0x0001e80000000200 */
[----:B------:R3:W-:Y:S01]  /*152b0*/  STSM.16.M88.4 [R3], R12 ;  /* 0x0000000c03007844 */ /* 0x0007e20000000200 */
[----:B-1----:R-:W-:Y:S01]  /*152c0*/  IMAD.IADD R11, R39, 0x1, -R29 ;  /* 0x00000001270b7824 */ /* 0x002fe200078e0a1d */
[----:B------:R-:W-:Y:S01]  /*152d0*/  ULDC UR4, c[0x0][0xa88] ;  /* 0x0002a20000047ab9 */ /* 0x000fe20000000800 */
[----:B------:R-:W-:-:S03]  /*152e0*/  IMAD.MOV.U32 R23, RZ, RZ, RZ ;  /* 0x000000ffff177224 */ /* 0x000fc600078e00ff */
[----:B0-----:R-:W-:-:S04]  /*152f0*/  SHF.R.S32.HI R6, RZ, 0x1f, R11 ;  /* 0x0000001fff067819 */ /* 0x001fc8000001140b */
[----:B------:R-:W-:Y:S01]  /*15300*/  LEA.HI R4, R6, R11, RZ, 0x2 ;  /* 0x0000000b06047211 */ /* 0x000fe200078f10ff */
[----:B---3--:R-:W-:-:S03]  /*15310*/  IMAD.U32 R3, RZ, RZ, UR4 ;  /* 0x00000004ff037e24 */ /* 0x008fc6000f8e00ff */
[--C-:B------:R-:W-:Y:S02]  /*15320*/  SHF.R.S32.HI R7, RZ, 0x2, R4.reuse ;  /* 0x00000002ff077819 */ /* 0x100fe40000011404 */
[----:B------:R-:W-:Y:S01]  /*15330*/  SHF.R.S32.HI R8, RZ, 0x1f, R4 ;  /* 0x0000001fff087819 */ /* 0x000fe20000011404 */
[C---:B--2---:R-:W-:Y:S01]  /*15340*/  IMAD.WIDE R30, R35.reuse, 0x4, R26 ;  /* 0x00000004231e7825 */ /* 0x044fe200078e021a */
[----:B------:R-:W-:Y:S08]  /*15350*/  BAR.SYNC.DEFER_BLOCKING 0x1, 0x180 ;  /* 0x0046000000007b1d */ /* 0x000ff00000010000 */
[----:B------:R-:W0:Y:S01]  /*15360*/  @P1 LDC.64 R26, c[0x0][0xbe0] ;  /* 0x0002f800ff1a1b82 */ /* 0x000e220000000a00 */
[----:B------:R1:W5:Y:S01]  /*15370*/  @P0 LDG.E R23, desc[UR38][R30.64] ;  /* 0x000000261e170981 */ /* 0x000362000c1e1900 */
[----:B0-----:R-:W-:-:S05]  /*15380*/  @P1 IMAD.WIDE R4, R35, 0x4, R26 ;  /* 0x0000000423041825 */ /* 0x001fca00078e021a */
[----:B------:R1:W5:Y:S01]  /*15390*/  @P1 LDG.E R3, desc[UR38][R4.64] ;  /* 0x0000002604031981 */ /* 0x000362000c1e1900 */
[----:B------:R-:W-:Y:S02]  /*153a0*/  SHF.R.S32.HI R34, RZ, 0x7, R34 ;  /* 0x00000007ff227819 */ /* 0x000fe40000011422 */
[----:B------:R-:W-:Y:S01]  /*153b0*/  LEA.HI R8, R8, R7, RZ, 0x3 ;  /* 0x0000000708087211 */ /* 0x000fe200078f18ff */
[----:B------:R-:W-:Y:S06]  /*153c0*/  @P1 BRA `(.L_x_11767) ;  /* 0x0000000000101947 */ /* 0x000fec0003800000 */
[----:B------:R-:W-:Y:S05]  /*153d0*/  @!P0 BRA `(.L_x_11767) ;  /* 0x00000000000c8947 */ /* 0x000fea0003800000 */
[----:B-1----:R-:W2:Y:S04]  /*153e0*/  LDG.E R4, desc[UR38][R30.64] ;  /* 0x000000261e047981 */ /* 0x002ea8000c1e1900 */
[----:B-----5:R-:W2:Y:S02]  /*153f0*/  LDG.E R3, desc[UR38][R30.64+0x4] ;  /* 0x000004261e037981 */ /* 0x020ea4000c1e1900 */
[----:B--2---:R-:W-:-:S07]  /*15400*/  IMAD.IADD R3, R3, 0x1, -R4 ;  /* 0x0000000103037824 */ /* 0x004fce00078e0a04 */
.L_x_11767:
[----:B------:R-:W2:Y:S01]  /*15410*/  LDL.LU R40, [R1+0x30] ;  /* 0x0000300001287983 */ /* 0x000ea20000300800 */
[----:B------:R-:W-:Y:S01]  /*15420*/  LOP3.LUT R8, R8, 0xfffffff8, RZ, 0xc0, !PT ;  /* 0xfffffff808087812 */ /* 0x000fe200078ec0ff */
[----:B-1----:R-:W-:Y:S01]  /*15430*/  IMAD.HI R5, R34, 0x55555556, RZ ;  /* 0x5555555622057827 */ /* 0x002fe200078e02ff */
[----:B------:R-:W-:Y:S01]  /*15440*/  LEA.HI R6, R6, R11, RZ, 0x5 ;  /* 0x0000000b06067211 */ /* 0x000fe200078f28ff */
[----:B------:R-:W3:Y:S01]  /*15450*/  LDL.LU R39, [R1+0x3c] ;  /* 0x00003c0001277983 */ /* 0x000ee20000300800 */
[----:B------:R-:W-:Y:S01]  /*15460*/  ULDC.64 UR4, c[0x0][0xb70] ;  /* 0x0002dc0000047ab9 */ /* 0x000fe20000000a00 */
[----:B------:R-:W-:Y:S01]  /*15470*/  IMAD.IADD R13, R7, 0x1, -R8 ;  /* 0x00000001070d7824 */ /* 0x000fe200078e0a08 */
[----:B------:R-:W-:Y:S01]  /*15480*/  SHF.R.S32.HI R6, RZ, 0x5, R6 ;  /* 0x00000005ff067819 */ /* 0x000fe20000011406 */
[--C-:B-----5:R-:W-:Y:S01]  /*15490*/  IMAD.MOV.U32 R30, RZ, RZ, R23.reuse ;  /* 0x000000ffff1e7224 */ /* 0x120fe200078e0017 */
[----:B------:R-:W-:Y:S02]  /*154a0*/  SHF.R.S32.HI R31, RZ, 0x1f, R23 ;  /* 0x0000001fff1f7819 */ /* 0x000fe40000011417 */
[----:B------:R-:W-:Y:S01]  /*154b0*/  LEA.HI R9, R5, R5, RZ, 0x1 ;  /* 0x0000000505097211 */ /* 0x000fe200078f08ff */
[----:B------:R-:W-:Y:S01]  /*154c0*/  IMAD R8, R6, 0x10, R13 ;  /* 0x0000001006087824 */ /* 0x000fe200078e020d */
[----:B------:R-:W-:-:S02]  /*154d0*/  SHF.R.S32.HI R6, RZ, 0x1f, R35 ;  /* 0x0000001fff067819 */ /* 0x000fc40000011423 */
[----:B------:R-:W-:Y:S01]  /*154e0*/  SEL R37, R35, RZ, !P0 ;  /* 0x000000ff23257207 */ /* 0x000fe20004000000 */
[----:B------:R-:W-:Y:S01]  /*154f0*/  IMAD R9, R9, -0x3, R34 ;  /* 0xfffffffd09097824 */ /* 0x000fe200078e0222 */
[----:B------:R-:W-:Y:S02]  /*15500*/  SEL R38, R6, RZ, !P0 ;  /* 0x000000ff06267207 */ /* 0x000fe40004000000 */
[----:B------:R-:W-:Y:S01]  /*15510*/  LOP3.LUT P0, RZ, R11, 0x3, RZ, 0xc0, !PT ;  /* 0x000000030bff7812 */ /* 0x000fe2000780c0ff */
[----:B------:R-:W-:Y:S01]  /*15520*/  IMAD R8, R9, 0x40, R8 ;  /* 0x0000004009087824 */ /* 0x000fe200078e0208 */
        /* <DEDUP_REMOVED lines=10> */
[----:B------:R-:W-:Y:S02]  /*155d0*/  IMAD.IADD R5, R5, 0x1, R7 ;  /* 0x0000000105057824 */ /* 0x000fe400078e0207 */
[----:B------:R-:W-:Y:S02]  /*155e0*/  IMAD R6, R38, UR4, RZ ;  /* 0x0000000426067c24 */ /* 0x000fe4000f8e02ff */
[----:B------:R-:W-:-:S04]  /*155f0*/  IMAD.WIDE.U32 R4, R37, UR4, R4 ;  /* 0x0000000425047c25 */ /* 0x000fc8000f8e0004 */
[----:B------:R-:W-:Y:S01]  /*15600*/  IMAD R8, R37, UR5, R6 ;  /* 0x0000000525087c24 */ /* 0x000fe2000f8e0206 */
[----:B------:R-:W-:Y:S01]  /*15610*/  IADD3 R6, P1, R10, R4, RZ ;  /* 0x000000040a067210 */ /* 0x000fe20007f3e0ff */
[----:B------:R-:W-:Y:S01]  /*15620*/  IMAD R7, R20, 0x40, R0 ;  /* 0x0000004014077824 */ /* 0x000fe200078e0200 */
[----:B------:R-:W-:Y:S01]  /*15630*/  ULDC.64 UR4, c[0x0][0xb40] ;  /* 0x0002d00000047ab9 */ /* 0x000fe20000000a00 */
[----:B------:R-:W-:Y:S01]  /*15640*/  VIADD R4, R10, 0x8 ;  /* 0x000000080a047836 */ /* 0x000fe20000000000 */
[----:B------:R-:W-:Y:S01]  /*15650*/  IADD3.X R9, R9, R5, R8, P1, !PT ;  /* 0x0000000509097210 */ /* 0x000fe20000ffe408 */
[----:B------:R-:W-:Y:S01]  /*15660*/  IMAD.WIDE R24, R7, 0x2, R24 ;  /* 0x0000000207187825 */ /* 0x000fe200078e0218 */
[----:B------:R-:W-:Y:S02]  /*15670*/  LEA R34, P2, R6, UR4, 0x2 ;  /* 0x0000000406227c11 */ /* 0x000fe4000f8410ff */
[----:B------:R-:W-:Y:S02]  /*15680*/  ISETP.GE.OR P1, PT, R10, R3, P0 ;  /* 0x000000030a00720c */ /* 0x000fe40000726670 */
[----:B------:R-:W-:Y:S01]  /*15690*/  LEA.HI.X R35, R6, UR5, R9, 0x2, P2 ;  /* 0x0000000506237c11 */ /* 0x000fe200090f1409 */
[----:B------:R-:W-:Y:S01]  /*156a0*/  ULDC.64 UR4, c[0x0][0xaa0] ;  /* 0x0002a80000047ab9 */ /* 0x000fe20000000a00 */
[----:B------:R-:W-:-:S02]  /*156b0*/  IADD3 R15, P2, R24, 0x1800, RZ ;  /* 0x00001800180f7810 */ /* 0x000fc40007f5e0ff */
[C---:B------:R-:W-:Y:S02]  /*156c0*/  IADD3 R11, P3, R24.reuse, 0x3000, RZ ;  /* 0x00003000180b7810 */ /* 0x040fe40007f7e0ff */
[C---:B------:R-:W-:Y:S01]  /*156d0*/  IADD3 R7, P4, R24.reuse, 0x4800, RZ ;  /* 0x0000480018077810 */ /* 0x040fe20007f9e0ff */
[--C-:B------:R-:W-:Y:S01]  /*156e0*/  IMAD.X R9, RZ, RZ, R25.reuse, P2 ;  /* 0x000000ffff097224 */ /* 0x100fe200010e0619 */
[----:B------:R-:W-:Y:S01]  /*156f0*/  LOP3.LUT R5, R24, 0x380, RZ, 0xc0, !PT ;  /* 0x0000038018057812 */ /* 0x000fe200078ec0ff */
[--C-:B------:R-:W-:Y:S01]  /*15700*/  IMAD.X R13, RZ, RZ, R25.reuse, P3 ;  /* 0x000000ffff0d7224 */ /* 0x100fe200018e0619 */
[----:B------:R-:W-:Y:S01]  /*15710*/  ISETP.GE.OR P0, PT, R4, R3, P0 ;  /* 0x000000030400720c */ /* 0x000fe20000706670 */
[----:B------:R-:W-:Y:S01]  /*15720*/  IMAD.X R27, RZ, RZ, R25, P4 ;  /* 0x000000ffff1b7224 */ /* 0x000fe200020e0619 */
[----:B------:R-:W-:Y:S01]  /*15730*/  LOP3.LUT R8, R15, 0x380, RZ, 0xc0, !PT ;  /* 0x000003800f087812 */ /* 0x000fe200078ec0ff */
[----:B------:R-:W-:Y:S01]  /*15740*/  @!P1 STG.E desc[UR38][R34.64], R28 ;  /* 0x0000001c22009986 */ /* 0x000fe2000c101926 */
[----:B------:R-:W-:-:S02]  /*15750*/  LOP3.LUT R10, R11, 0x380, RZ, 0xc0, !PT ;  /* 0x000003800b0a7812 */ /* 0x000fc400078ec0ff */
[----:B------:R-:W-:Y:S02]  /*15760*/  LOP3.LUT R6, R7, 0x380, RZ, 0xc0, !PT ;  /* 0x0000038007067812 */ /* 0x000fe400078ec0ff */
[----:B------:R-:W-:Y:S02]  /*15770*/  SHF.R.U64 R5, R5, 0x3, RZ ;  /* 0x0000000305057819 */ /* 0x000fe400000012ff */
[----:B------:R-:W-:Y:S02]  /*15780*/  SHF.R.U64 R8, R8, 0x3, RZ ;  /* 0x0000000308087819 */ /* 0x000fe400000012ff */
[----:B------:R-:W-:Y:S01]  /*15790*/  SHF.R.U64 R10, R10, 0x3, RZ ;  /* 0x000000030a0a7819 */ /* 0x000fe200000012ff */
[----:B------:R0:W-:Y:S01]  /*157a0*/  @!P0 STG.E desc[UR38][R34.64+0x20], R21 ;  /* 0x0000201522008986 */ /* 0x0001e2000c101926 */
[----:B------:R-:W-:Y:S02]  /*157b0*/  SHF.R.U64 R6, R6, 0x3, RZ ;  /* 0x0000000306067819 */ /* 0x000fe400000012ff */
[----:B------:R-:W-:Y:S01]  /*157c0*/  LOP3.LUT R4, R5, R24, RZ, 0x3c, !PT ;  /* 0x0000001805047212 */ /* 0x000fe200078e3cff */
[----:B------:R-:W-:Y:S01]  /*157d0*/  IMAD.MOV.U32 R5, RZ, RZ, R25 ;  /* 0x000000ffff057224 */ /* 0x000fe200078e0019 */
[----:B------:R-:W-:-:S02]  /*157e0*/  LOP3.LUT R8, R8, R15, RZ, 0x3c, !PT ;  /* 0x0000000f08087212 */ /* 0x000fc400078e3cff */
[----:B------:R-:W-:Y:S02]  /*157f0*/  LOP3.LUT R12, R10, R11, RZ, 0x3c, !PT ;  /* 0x0000000b0a0c7212 */ /* 0x000fe400078e3cff */
[----:B------:R-:W-:Y:S02]  /*15800*/  LOP3.LUT R26, R6, R7, RZ, 0x3c, !PT ;  /* 0x00000007061a7212 */ /* 0x000fe400078e3cff */
[----:B------:R-:W5:Y:S01]  /*15810*/  LD.E.128 R4, desc[UR38][R4.64] ;  /* 0x0000002604047980 */ /* 0x000f62000c101d00 */
[----:B------:R-:W-:-:S03]  /*15820*/  IMAD R36, R31, UR4, RZ ;  /* 0x000000041f247c24 */ /* 0x000fc6000f8e02ff */
[----:B------:R-:W5:Y:S01]  /*15830*/  LD.E.128 R8, desc[UR38][R8.64] ;  /* 0x0000002608087980 */ /* 0x000f62000c101d00 */
[----:B------:R-:W-:Y:S01]  /*15840*/  IMAD.WIDE.U32 R30, R23, UR4, R32 ;  /* 0x00000004171e7c25 */ /* 0x000fe2000f8e0020 */
[----:B------:R-:W-:Y:S02]  /*15850*/  ULDC UR4, c[0x0][0xa8c] ;  /* 0x0002a30000047ab9 */ /* 0x000fe40000000800 */
[----:B------:R-:W5:Y:S04]  /*15860*/  LD.E.128 R12, desc[UR38][R12.64] ;  /* 0x000000260c0c7980 */ /* 0x000f68000c101d00 */
[----:B------:R-:W5:Y:S01]  /*15870*/  LD.E.128 R24, desc[UR38][R26.64] ;  /* 0x000000261a187980 */ /* 0x000f62000c101d00 */
[----:B------:R-:W-:Y:S01]  /*15880*/  ISETP.GE.AND P0, PT, R0, UR4, PT ;  /* 0x0000000400007c0c */ /* 0x000fe2000bf06270 */
[----:B------:R-:W-:Y:S01]  /*15890*/  IMAD R32, R39, -0xc0, R3 ;  /* 0xffffff4027207824 */ /* 0x000fe200078e0203 */
[----:B------:R-:W-:Y:S01]  /*158a0*/  @!PT LDS RZ, [RZ] ;  /* 0x00000000fffff984 */ /* 0x000fe20000000800 */
[----:B------:R-:W-:Y:S01]  /*158b0*/  @!PT LDS RZ, [RZ] ;  /* 0x00000000fffff984 */ /* 0x000fe20000000800 */
[----:B------:R-:W-:Y:S01]  /*158c0*/  @!PT LDS RZ, [RZ] ;  /* 0x00000000fffff984 */ /* 0x000fe20000000800 */
[----:B------:R-:W-:Y:S01]  /*158d0*/  @!PT LDS RZ, [RZ] ;  /* 0x00000000fffff984 */ /* 0x000fe20000000800 */
[----:B------:R1:W-:Y:S06]  /*158e0*/  MEMBAR.ALL.CTA ;  /* 0x0000000000007992 */ /* 0x0003ec0000008000 */
[----:B-1----:R-:W1:Y:S01]  /*158f0*/  FENCE.VIEW.ASYNC.S ;  /* 0x00000000000073c6 */ /* 0x002e620000000000 */
[----:B------:R-:W-:Y:S01]  /*15900*/  IMAD R23, R23, UR5, R36 ;  /* 0x0000000517177c24 */ /* 0x000fe2000f8e0224 */
[----:B------:R-:W-:Y:S01]  /*15910*/  ULDC.64 UR4, c[0x0][0xae0] ;  /* 0x0002b80000047ab9 */ /* 0x000fe20000000a00 */
[----:B------:R-:W-:-:S02]  /*15920*/  VIADD R0, R20, 0x30 ;  /* 0x0000003014007836 */ /* 0x000fc40000000000 */
[C---:B------:R-:W-:Y:S02]  /*15930*/  VIADD R3, R20.reuse, 0x60 ;  /* 0x0000006014037836 */ /* 0x040fe40000000000 */
[----:B0-----:R-:W-:Y:S01]  /*15940*/  VIADD R21, R20, 0x90 ;  /* 0x0000009014157836 */ /* 0x001fe20000000000 */
[-C--:B------:R-:W-:Y:S01]  /*15950*/  ISETP.GE.OR P3, PT, R0, R32.reuse, P0 ;  /* 0x000000200000720c */ /* 0x080fe20000766670 */
[----:B------:R-:W-:Y:S01]  /*15960*/  IMAD.IADD R31, R31, 0x1, R23 ;  /* 0x000000011f1f7824 */ /* 0x000fe200078e0217 */
[-C--:B------:R-:W-:Y:S01]  /*15970*/  ISETP.GE.OR P1, PT, R3, R32.reuse, P0 ;  /* 0x000000200300720c */ /* 0x080fe20000726670 */
[----:B------:R-:W-:Y:S01]  /*15980*/  IMAD R23, R29, UR4, RZ ;  /* 0x000000041d177c24 */ /* 0x000fe2000f8e02ff */
[-C--:B------:R-:W-:Y:S01]  /*15990*/  ISETP.GE.OR P2, PT, R21, R32.reuse, P0 ;  /* 0x000000201500720c */ /* 0x080fe20000746670 */
[----:B------:R-:W-:Y:S01]  /*159a0*/  IMAD.WIDE.U32 R28, R40, UR4, R30 ;  /* 0x00000004281c7c25 */ /* 0x000fe2000f8e001e */
[----:B------:R-:W-:Y:S02]  /*159b0*/  ISETP.GE.OR P0, PT, R20, R32, P0 ;  /* 0x000000201400720c */ /* 0x000fe40000706670 */
[----:B------:R-:W-:Y:S01]  /*159c0*/  SHF.R.S32.HI R21, RZ, 0x1f, R20 ;  /* 0x0000001fff157819 */ /* 0x000fe20000011414 */
[----:B------:R-:W-:Y:S01]  /*159d0*/  IMAD R23, R40, UR5, R23 ;  /* 0x0000000528177c24 */ /* 0x000fe2000f8e0217 */
[----:B------:R-:W-:Y:S01]  /*159e0*/  ULDC.64 UR4, c[0x0][0xae8] ;  /* 0x0002ba0000047ab9 */ /* 0x000fe20000000a00 */
[----:B------:R-:W-:-:S02]  /*159f0*/  VIADD R0, R2, 0x16820 ;  /* 0x0001682002007836 */ /* 0x000fc40000000000 */
[----:B------:R-:W-:Y:S02]  /*15a00*/  IMAD.IADD R29, R29, 0x1, R23 ;  /* 0x000000011d1d7824 */ /* 0x000fe400078e0217 */
[----:B------:R-:W-:Y:S01]  /*15a10*/  IMAD R3, R38, UR4, RZ ;  /* 0x0000000426037c24 */ /* 0x000fe2000f8e02ff */
[----:B------:R-:W-:Y:S01]  /*15a20*/  PRMT R0, RZ, 0x654, R0 ;  /* 0x00000654ff007816 */ /* 0x000fe20000000000 */
[----:B------:R-:W-:-:S03]  /*15a30*/  IMAD.WIDE.U32 R32, R37, UR4, R28 ;  /* 0x0000000425207c25 */ /* 0x000fc6000f8e001c */
[----:B-1----:R0:W-:Y:S01]  /*15a40*/  SYNCS.ARRIVE.TRANS64.RED.A1T0 RZ, [R0+URZ], RZ ;  /* 0x000000ff00ff79a7 */ /* 0x0021e2000810043f */
[----:B------:R-:W-:Y:S02]  /*15a50*/  IMAD R3, R37, UR5, R3 ;  /* 0x0000000525037c24 */ /* 0x000fe4000f8e0203 */
        /* <DEDUP_REMOVED lines=14> */
.L_x_11769:
[----:B------:R-:W-:Y:S05]  /*15b40*/  BSYNC B1 ;  /* 0x0000000000017941 */ /* 0x000fea0003800000 */
.L_x_11768:
        /* <DEDUP_REMOVED lines=15> */
.L_x_11771:
[----:B------:R-:W-:Y:S05]  /*15c40*/  BSYNC B1 ;  /* 0x0000000000017941 */ /* 0x000fea0003800000 */
.L_x_11770:
        /* <DEDUP_REMOVED lines=15> */
.L_x_11773:
[----:B------:R-:W-:Y:S05]  /*15d40*/  BSYNC B1 ;  /* 0x0000000000017941 */ /* 0x000fea0003800000 */
.L_x_11772:
        /* <DEDUP_REMOVED lines=13> */
[----:B------:R3:W-:Y:S01]  /*15e20*/  STG.E.128 desc[UR38][R6.64], R24 ;  /* 0x0000001806007986 */ /* 0x0007e2000c101d26 */
[----:B------:R-:W-:Y:S05]  /*15e30*/  BRA `(.L_x_11774) ;  /* 0x0000000800407947 */ /* 0x000fea0003800000 */
.L_x_11766:
[----:B0-----:R-:W2:Y:S01]  /*15e40*/  LDL R8, [R1+0x34] ;  /* 0x0000340001087983 */ /* 0x001ea20000100800 */
        /* <DEDUP_REMOVED lines=8> */
[----:B------:R-:W0:Y:S01]  /*15ed0*/  @P1 LDC.64 R6, c[0x0][0xbe0] ;  /* 0x0002f800ff061b82 */ /* 0x000e220000000a00 */
[----:B------:R-:W-:Y:S02]  /*15ee0*/  ULDC UR4, c[0x0][0xa88] ;  /* 0x0002a20000047ab9 */ /* 0x000fe40000000800 */
[----:B------:R-:W-:Y:S02]  /*15ef0*/  IMAD.U32 R3, RZ, RZ, UR4 ;  /* 0x00000004ff037e24 */ /* 0x000fe4000f8e00ff */
[----:B--2---:R-:W-:-:S04]  /*15f00*/  IMAD.WIDE R4, R8, 0x4, R4 ;  /* 0x0000000408047825 */ /* 0x004fc800078e0204 */
[----:B0-----:R-:W-:Y:S01]  /*15f10*/  @P1 IMAD.WIDE R6, R8, 0x4, R6 ;  /* 0x0000000408061825 */ /* 0x001fe200078e0206 */
[----:B------:R0:W5:Y:S04]  /*15f20*/  @P0 LDG.E R9, desc[UR38][R4.64] ;  /* 0x0000002604090981 */ /* 0x000168000c1e1900 */
[----:B------:R0:W5:Y:S01]  /*15f30*/  @P1 LDG.E R3, desc[UR38][R6.64] ;  /* 0x0000002606031981 */ /* 0x000162000c1e1900 */
[----:B------:R-:W-:Y:S01]  /*15f40*/  ISETP.GT.AND P2, PT, R39, 0xbf, PT ;  /* 0x000000bf2700780c */ /* 0x000fe20003f44270 */
[----:B------:R-:W-:-:S12]  /*15f50*/  @P1 BRA `(.L_x_11775) ;  /* 0x0000000000101947 */ /* 0x000fd80003800000 */
[----:B------:R-:W-:Y:S05]  /*15f60*/  @!P0 BRA `(.L_x_11775) ;  /* 0x00000000000c8947 */ /* 0x000fea0003800000 */
[----:B0-----:R-:W2:Y:S04]  /*15f70*/  LDG.E R6, desc[UR38][R4.64] ;  /* 0x0000002604067981 */ /* 0x001ea8000c1e1900 */
[----:B-----5:R-:W2:Y:S02]  /*15f80*/  LDG.E R3, desc[UR38][R4.64+0x4] ;  /* 0x0000042604037981 */ /* 0x020ea4000c1e1900 */
[----:B--2---:R-:W-:-:S07]  /*15f90*/  IMAD.IADD R3, R3, 0x1, -R6 ;  /* 0x0000000103037824 */ /* 0x004fce00078e0a06 */
.L_x_11775:
[----:B------:R-:W2:Y:S04]  /*15fa0*/  LDL R15, [R1+0x30] ;  /* 0x00003000010f7983 */ /* 0x000ea80000100800 */
[----:B------:R1:W5:Y:S01]  /*15fb0*/  LDL R14, [R1+0x3c] ;  /* 0x00003c00010e7983 */ /* 0x0003620000100800 */
[----:B0-----:R-:W-:Y:S01]  /*15fc0*/  SHF.R.S32.HI R4, RZ, 0x1f, R8 ;  /* 0x0000001fff047819 */ /* 0x001fe20000011408 */
[----:B------:R-:W-:Y:S01]  /*15fd0*/  BSSY B1, `(.L_x_11776) ;  /* 0x000001d000017945 */ /* 0x000fe20003800000 */
[----:B------:R-:W-:Y:S02]  /*15fe0*/  SEL R11, R8, RZ, !P0 ;  /* 0x000000ff080b7207 */ /* 0x000fe40004000000 */
[----:B------:R-:W-:Y:S02]  /*15ff0*/  SHF.R.S32.HI R13, RZ, 0x1f, R0 ;  /* 0x0000001fff0d7819 */ /* 0x000fe40000011400 */
[----:B------:R-:W-:-:S02]  /*16000*/  SEL R12, R4, RZ, !P0 ;  /* 0x000000ff040c7207 */ /* 0x000fc40004000000 */
[----:B-----5:R-:W-:Y:S02]  /*16010*/  SHF.R.S32.HI R8, RZ, 0x1f, R9 ;  /* 0x0000001fff087819 */ /* 0x020fe40000011409 */
[----:B--2---:R-:W-:Y:S01]  /*16020*/  SHF.R.S32.HI R10, RZ, 0x1f, R15 ;  /* 0x0000001fff0a7819 */ /* 0x004fe2000001140f */
[----:B-1----:R-:W-:Y:S06]  /*16030*/  @P2 BRA `(.L_x_11777) ;  /* 0x0000000000582947 */ /* 0x002fec0003800000 */
[----:B------:R-:W0:Y:S02]  /*16040*/  S2R R5, SR_TID.X ;  /* 0x0000000000057919 */ /* 0x000e240000002100 */
[----:B0-----:R-:W-:-:S04]  /*16050*/  IMAD R4, R14, 0xc0, R5 ;  /* 0x000000c00e047824 */ /* 0x001fc800078e0205 */
        /* <DEDUP_REMOVED lines=20> */
.L_x_11777:
[----:B------:R-:W-:Y:S05]  /*161a0*/  BSYNC B1 ;  /* 0x0000000000017941 */ /* 0x000fea0003800000 */
.L_x_11776:
[----:B------:R-:W-:Y:S01]  /*161b0*/  ULDC.64 UR4, c[0x0][0xaa0] ;  /* 0x0002a80000047ab9 */ /* 0x000fe20000000a00 */
[----:B------:R-:W-:Y:S01]  /*161c0*/  IMAD.MOV.U32 R4, RZ, RZ, R0 ;  /* 0x000000ffff047224 */ /* 0x000fe200078e0000 */
[----:B------:R-:W-:Y:S01]  /*161d0*/  ULDC.64 UR6, c[0x0][0xae0] ;  /* 0x0002b80000067ab9 */ /* 0x000fe20000000a00 */
[----:B0-----:R-:W-:Y:S01]  /*161e0*/  IMAD.MOV.U32 R5, RZ, RZ, R13 ;  /* 0x000000ffff057224 */ /* 0x001fe200078e000d */
[----:B------:R-:W-:Y:S01]  /*161f0*/  SHF.R.S32.HI R21, RZ, 0x1f, R20 ;  /* 0x0000001fff157819 */ /* 0x000fe20000011414 */
[----:B------:R-:W-:Y:S01]  /*16200*/  IMAD R6, R8, UR4, RZ ;  /* 0x0000000408067c24 */ /* 0x000fe2000f8e02ff */
[----:B------:R-:W-:Y:S01]  /*16210*/  BSSY B1, `(.L_x_11778) ;  /* 0x0000024000017945 */ /* 0x000fe20003800000 */
[C---:B------:R-:W-:Y:S01]  /*16220*/  IMAD.WIDE.U32 R4, R9.reuse, UR4, R4 ;  /* 0x0000000409047c25 */ /* 0x040fe2000f8e0004 */
[----:B------:R-:W-:Y:S02]  /*16230*/  ULDC UR4, c[0x0][0xa8c] ;  /* 0x0002a30000047ab9 */ /* 0x000fe40000000800 */
[----:B------:R-:W-:Y:S01]  /*16240*/  ISETP.GE.AND P0, PT, R0, UR4, PT ;  /* 0x0000000400007c0c */ /* 0x000fe2000bf06270 */
[----:B------:R-:W-:Y:S01]  /*16250*/  IMAD R9, R9, UR5, R6 ;  /* 0x0000000509097c24 */ /* 0x000fe2000f8e0206 */
[----:B------:R-:W-:Y:S01]  /*16260*/  ULDC.64 UR4, c[0x0][0xae8] ;  /* 0x0002ba0000047ab9 */ /* 0x000fe20000000a00 */
[----:B------:R-:W-:-:S02]  /*16270*/  VIADD R6, R20, 0x30 ;  /* 0x0000003014067836 */ /* 0x000fc40000000000 */
[----:B------:R-:W-:Y:S02]  /*16280*/  IMAD R7, R14, -0xc0, R3 ;  /* 0xffffff400e077824 */ /* 0x000fe400078e0203 */
[----:B------:R-:W-:Y:S02]  /*16290*/  IMAD R0, R10, UR6, RZ ;  /* 0x000000060a007c24 */ /* 0x000fe4000f8e02ff */
[----:B------:R-:W-:Y:S01]  /*162a0*/  IMAD.IADD R5, R5, 0x1, R9 ;  /* 0x0000000105057824 */ /* 0x000fe200078e0209 */
[----:B------:R-:W-:Y:S01]  /*162b0*/  ISETP.GE.OR P3, PT, R6, R7, P0 ;  /* 0x000000070600720c */ /* 0x000fe20000766670 */
[----:B------:R-:W-:Y:S02]  /*162c0*/  IMAD R3, R15, UR7, R0 ;  /* 0x000000070f037c24 */ /* 0x000fe4000f8e0200 */
[C---:B------:R-:W-:Y:S02]  /*162d0*/  VIADD R0, R20.reuse, 0x60 ;  /* 0x0000006014007836 */ /* 0x040fe40000000000 */
[----:B------:R-:W-:-:S02]  /*162e0*/  VIADD R6, R20, 0x90 ;  /* 0x0000009014067836 */ /* 0x000fc40000000000 */
[----:B------:R-:W-:Y:S01]  /*162f0*/  IMAD.WIDE.U32 R4, R15, UR6, R4 ;  /* 0x000000060f047c25 */ /* 0x000fe2000f8e0004 */
[-C--:B------:R-:W-:Y:S02]  /*16300*/  ISETP.GE.OR P1, PT, R0, R7.reuse, P0 ;  /* 0x000000070000720c */ /* 0x080fe40000726670 */
        /* <DEDUP_REMOVED lines=20> */
.L_x_11779:
[----:B------:R-:W-:Y:S05]  /*16450*/  BSYNC B1 ;  /* 0x0000000000017941 */ /* 0x000fea0003800000 */
.L_x_11778:
        /* <DEDUP_REMOVED lines=15> */
.L_x_11781:
[----:B------:R-:W-:Y:S05]  /*16550*/  BSYNC B1 ;  /* 0x0000000000017941 */ /* 0x000fea0003800000 */
.L_x_11780:
        /* <DEDUP_REMOVED lines=15> */
.L_x_11783:
[----:B------:R-:W-:Y:S05]  /*16650*/  BSYNC B1 ;  /* 0x0000000000017941 */ /* 0x000fea0003800000 */
.L_x_11782:
        /* <DEDUP_REMOVED lines=14> */
.L_x_11774:
[----:B------:R-:W-:Y:S05]  /*16740*/  BSYNC B0 ;  /* 0x0000000000007941 */ /* 0x000fea0003800000 */
.L_x_11765:
[----:B------:R-:W2:Y:S01]  /*16750*/  LDL R0, [R1+0xc] ;  /* 0x00000c0001007983 */ /* 0x000ea20000100800 */
[----:B------:R-:W-:Y:S02]  /*16760*/  ULDC UR4, c[0x0][0xc14] ;  /* 0x0003050000047ab9 */ /* 0x000fe40000000800 */
[----:B--2---:R-:W-:-:S13]  /*16770*/  ISETP.GE.AND P0, PT, R0, UR4, PT ;  /* 0x0000000400007c0c */ /* 0x004fda000bf06270 */
[----:B------:R-:W-:Y:S05]  /*16780*/  @!P0 BRA `(.L_x_11784) ;  /* 0xfffffea400a08947 */ /* 0x000fea000383ffff */
[----:B------:R-:W-:Y:S05]  /*16790*/  BRA `(.L_x_11570) ;  /* 0x0000005400407947 */ /* 0x000fea0003800000 */
.L_x_11568:
[----:B------:R-:W-:-:S08]  /*167a0*/  NOP ;  /* 0x0000000000007918 */ /* 0x000fd00000000000 */
[----:B------:R-:W0:-:S00]  /*167b0*/  USETMAXREG.DEALLOC.CTAPOOL 0x20 ;  /* 0x00000020000079c8 */ /* 0x000e0000080e0500 */
[----:B0-----:R-:W-:-:S06]  /*167c0*/  LOP3.LUT R0, R0, 0x3, RZ, 0xc0, !PT ;  /* 0x0000000300007812 */ /* 0x001fcc00078ec0ff */
[----:B------:R-:W0:Y:S02]  /*167d0*/  SHFL.IDX PT, R0, R0, RZ, 0x1f ;  /* 0x00001fff00007589 */ /* 0x000e2400000e0000 */
[----:B0-----:R-:W-:-:S13]  /*167e0*/  ISETP.NE.AND P0, PT, R0, RZ, PT ;  /* 0x000000ff0000720c */ /* 0x001fda0003f05270 */
[----:B------:R-:W-:Y:S05]  /*167f0*/  @P0 BRA `(.L_x_11570) ;  /* 0x0000005400280947 */ /* 0x000fea0003800000 */
        /* <DEDUP_REMOVED lines=55> */
.L_x_11789:
        /* <DEDUP_REMOVED lines=14> */
.L_x_11788:
[----:B------:R-:W-:Y:S05]  /*16c50*/  BSYNC B0 ;  /* 0x0000000000007941 */ /* 0x000fea0003800000 */
.L_x_11787:
        /* <DEDUP_REMOVED lines=26> */
.L_x_11785:
        /* <DEDUP_REMOVED lines=20> */
.L_x_11790:
        /* <DEDUP_REMOVED lines=59> */
.L_x_11786:
[----:B------:R-:W-:Y:S02]  /*172f0*/  IMAD.MOV.U32 R17, RZ, RZ, RZ ;  /* 0x000000ffff117224 */ /* 0x000fe400078e00ff */
[----:B------:R-:W-:Y:S02]  /*17300*/  IMAD.U32 R16, RZ, RZ, UR6 ;  /* 0x00000006ff107e24 */ /* 0x000fe4000f8e00ff */
[----:B------:R-:W-:-:S07]  /*17310*/  IMAD.MOV.U32 R18, RZ, RZ, RZ ;  /* 0x000000ffff127224 */ /* 0x000fce00078e00ff */
.L_x_11791:
        /* <DEDUP_REMOVED lines=13> */
[----:B------:R-:W-:Y:S01]  /*173f0*/  ULDC.64 UR40, c[0x0][0x198] ;  /* 0x0000660000287ab9 */ /* 0x000fe20000000a00 */
[----:B------:R-:W-:Y:S01]  /*17400*/  IMAD.MOV.U32 R25, RZ, RZ, RZ ;  /* 0x000000ffff197224 */ /* 0x000fe200078e00ff */
[----:B------:R-:W-:Y:S01]  /*17410*/  ULDC UR37, c[0x0][0xc] ;  /* 0x0000030000257ab9 */ /* 0x000fe20000000800 */
[----:B------:R-:W-:Y:S02]  /*17420*/  IMAD.MOV.U32 R22, RZ, RZ, RZ ;  /* 0x000000ffff167224 */ /* 0x000fe400078e00ff */
[----:B------:R-:W-:-:S07]  /*17430*/  IMAD.MOV.U32 R24, RZ, RZ, 0x1 ;  /* 0x00000001ff187424 */ /* 0x000fce00078e00ff */
.L_x_11892:
[----:B------:R-:W-:Y:S05]  /*17440*/  YIELD ;  /* 0x0000000000007946 */ /* 0x000fea0003800000 */
[----:B------:R-:W-:Y:S01]  /*17450*/  ULDC.64 UR4, c[0x0][0xa28] ;  /* 0x00028a0000047ab9 */ /* 0x000fe20000000a00 */
[----:B------:R-:W-:Y:S01]  /*17460*/  IMAD.MOV.U32 R8, RZ, RZ, RZ ;  /* 0x000000ffff087224 */ /* 0x000fe200078e00ff */
[----:B------:R-:W-:Y:S01]  /*17470*/  ISETP.NE.U32.AND P0, PT, RZ, UR4, PT ;  /* 0x00000004ff007c0c */ /* 0x000fe2000bf05070 */
[----:B0-----:R-:W-:Y:S01]  /*17480*/  IMAD.MOV.U32 R0, RZ, RZ, RZ ;  /* 0x000000ffff007224 */ /* 0x001fe200078e00ff */
        /* <DEDUP_REMOVED lines=13> */
[----:B------:R-:W2:Y:S01]  /*17560*/  @P0 LDC.64 R4, c[0x0][0xa18] ;  /* 0x00028600ff040b82 */ /* 0x000ea20000000a00 */
[----:B0-----:R-:W-:-:S05]  /*17570*/  IMAD.WIDE R2, R19, 0x4, R2 ;  /* 0x0000000413027825 */ /* 0x001fca00078e0202 */
[----:B------:R-:W3:Y:S01]  /*17580*/  @P2 LDG.E R0, desc[UR38][R2.64] ;  /* 0x0000002602002981 */ /* 0x000ee2000c1e1900 */
[----:B------:R-:W-:Y:S02]  /*17590*/  ULDC UR4, c[0x0][0x288] ;  /* 0x0000a20000047ab9 */ /* 0x000fe40000000800 */
[----:B------:R-:W-:Y:S01]  /*175a0*/  IMAD.U32 R7, RZ, RZ, UR4 ;  /* 0x00000004ff077e24 */ /* 0x000fe2000f8e00ff */
[----:B------:R-:W-:Y:S01]  /*175b0*/  ULDC.64 UR4, c[0x0][0x3f8] ;  /* 0x0000fe0000047ab9 */ /* 0x000fe20000000a00 */
[----:B--2---:R-:W-:-:S05]  /*175c0*/  @P0 IMAD.WIDE R4, R19, 0x4, R4 ;  /* 0x0000000413040825 */ /* 0x004fca00078e0204 */
        /* <DEDUP_REMOVED lines=14> */
[----:B---3--:R0:W-:Y:S01]  /*176b0*/  STL [R1+0x8], R0 ;  /* 0x0000080001007387 */ /* 0x0081e20000100800 */
[----:B------:R-:W-:Y:S06]  /*176c0*/  @P0 BRA `(.L_x_11793) ;  /* 0x0000000000100947 */ /* 0x000fec0003800000 */
[----:B------:R-:W-:Y:S05]  /*176d0*/  @!P2 BRA `(.L_x_11793) ;  /* 0x00000000000ca947 */ /* 0x000fea0003800000 */
[----:B0-----:R-:W2:Y:S04]  /*176e0*/  LDG.E R0, desc[UR38][R2.64] ;  /* 0x0000002602007981 */ /* 0x001ea8000c1e1900 */
[----:B-----5:R-:W2:Y:S02]  /*176f0*/  LDG.E R7, desc[UR38][R2.64+0x4] ;  /* 0x0000042602077981 */ /* 0x020ea4000c1e1900 */
[----:B--2---:R-:W-:-:S07]  /*17700*/  IMAD.IADD R7, R7, 0x1, -R0 ;  /* 0x0000000107077824 */ /* 0x004fce00078e0a00 */
.L_x_11793:
[----:B0-----:R-:W0:Y:S01]  /*17710*/  LDC.64 R4, c[0x0][0xa08] ;  /* 0x00028200ff047b82 */ /* 0x001e220000000a00 */
[----:B------:R-:W-:Y:S01]  /*17720*/  IMAD.MOV.U32 R23, RZ, RZ, RZ ;  /* 0x000000ffff177224 */ /* 0x000fe200078e00ff */
[----:B------:R-:W-:-:S06]  /*17730*/  ULDC.64 UR4, c[0x0][0xa20] ;  /* 0x0002880000047ab9 */ /* 0x000fcc0000000a00 */
[----:B------:R-:W2:Y:S01]  /*17740*/  LDC.64 R2, c[0x0][0xa10] ;  /* 0x00028400ff027b82 */ /* 0x000ea20000000a00 */
[----:B------:R-:W-:Y:S02]  /*17750*/  IMAD.MOV.U32 R0, RZ, RZ, RZ ;  /* 0x000000ffff007224 */ /* 0x000fe400078e00ff */
[----:B0-----:R-:W-:-:S05]  /*17760*/  IMAD.WIDE R4, R19, 0x4, R4 ;  /* 0x0000000413047825 */ /* 0x001fca00078e0204 */
[----:B------:R-:W3:Y:S01]  /*17770*/  @P3 LDG.E R23, desc[UR38][R4.64] ;  /* 0x0000002604173981 */ /* 0x000ee2000c1e1900 */
[----:B--2---:R-:W-:-:S05]  /*17780*/  IMAD.WIDE R2, R19, 0x4, R2 ;  /* 0x0000000413027825 */ /* 0x004fca00078e0202 */
[----:B------:R0:W5:Y:S01]  /*17790*/  @P1 LDG.E R0, desc[UR38][R2.64] ;  /* 0x0000002602001981 */ /* 0x000162000c1e1900 */
[----:B------:R-:W-:-:S04]  /*177a0*/  ISETP.NE.U32.AND P0, PT, RZ, UR4, PT ;  /* 0x00000004ff007c0c */ /* 0x000fc8000bf05070 */
[----:B------:R-:W-:Y:S01]  /*177b0*/  ISETP.NE.AND.EX P0, PT, RZ, UR5, PT, P0 ;  /* 0x00000005ff007c0c */ /* 0x000fe2000bf05300 */
[----:B---3-5:R-:W-:-:S12]  /*177c0*/  IMAD.IADD R23, R23, 0x1, R8 ;  /* 0x0000000117177824 */ /* 0x028fd800078e0208 */
[----:B0-----:R-:W-:Y:S05]  /*177d0*/  @!P0 BRA `(.L_x_11794) ;  /* 0x0000000000108947 */ /* 0x001fea0003800000 */
[----:B------:R-:W0:Y:S02]  /*177e0*/  LDC.64 R4, c[0x0][0xa20] ;  /* 0x00028800ff047b82 */ /* 0x000e240000000a00 */
[----:B0-----:R-:W-:-:S05]  /*177f0*/  IMAD.WIDE R4, R19, 0x4, R4 ;  /* 0x0000000413047825 */ /* 0x001fca00078e0204 */
[----:B------:R0:W5:Y:S01]  /*17800*/  LDG.E R9, desc[UR38][R4.64] ;  /* 0x0000002604097981 */ /* 0x000162000c1e1900 */
[----:B------:R-:W-:Y:S05]  /*17810*/  BRA `(.L_x_11795) ;  /* 0x0000000000107947 */ /* 0x000fea0003800000 */
.L_x_11794:
[----:B------:R-:W-:Y:S05]  /*17820*/  @!P3 BRA `(.L_x_11795) ;  /* 0x00000000000cb947 */ /* 0x000fea0003800000 */
[----:B------:R-:W2:Y:S04]  /*17830*/  LDG.E R10, desc[UR38][R4.64] ;  /* 0x00000026040a7981 */ /* 0x000ea8000c1e1900 */
[----:B------:R-:W2:Y:S02]  /*17840*/  LDG.E R9, desc[UR38][R4.64+0x4] ;  /* 0x0000042604097981 */ /* 0x000ea4000c1e1900 */
[----:B--2---:R-:W-:-:S07]  /*17850*/  IMAD.IADD R9, R9, 0x1, -R10 ;  /* 0x0000000109097824 */ /* 0x004fce00078e0a0a */
.L_x_11795:
        /* <DEDUP_REMOVED lines=27> */
.L_x_11798:
[----:B------:R-:W-:-:S13]  /*17a10*/  ISETP.NE.AND P0, PT, R5, 0x1, PT ;  /* 0x000000010500780c */ /* 0x000fda0003f05270 */
[----:B------:R-:W0:Y:S02]  /*17a20*/  @P0 LDC.64 R8, c[0x0][0x9e8] ;  /* 0x00027a00ff080b82 */ /* 0x000e240000000a00 */
[----:B0-----:R-:W-:-:S05]  /*17a30*/  @P0 IMAD.HI.U32 R8, R4, R8, RZ ;  /* 0x0000000804080227 */ /* 0x001fca00078e00ff */
[----:B------:R-:W-:-:S07]  /*17a40*/  @P0 SHF.R.U32.HI R4, RZ, R9, R8 ;  /* 0x00000009ff040219 */ /* 0x000fce0000011608 */
.L_x_11799:
[----:B------:R-:W-:Y:S05]  /*17a50*/  BSYNC B0 ;  /* 0x0000000000007941 */ /* 0x000fea0003800000 */
.L_x_11797:
[----:B------:R-:W-:-:S05]  /*17a60*/  IMAD R4, R4, R5, R5 ;  /* 0x0000000504047224 */ /* 0x000fca00078e0205 */
[----:B------:R-:W-:-:S07]  /*17a70*/  VIMNMX R11, R11, R4, PT ;  /* 0x000000040b0b7248 */ /* 0x000fce0003fe0100 */
.L_x_11796:
        /* <DEDUP_REMOVED lines=15> */
.L_x_11802:
[----:B------:R-:W-:-:S13]  /*17b70*/  ISETP.NE.AND P0, PT, R5, 0x1, PT ;  /* 0x000000010500780c */ /* 0x000fda0003f05270 */
[----:B------:R-:W0:Y:S02]  /*17b80*/  @P0 LDC.64 R8, c[0x0][0x9e8] ;  /* 0x00027a00ff080b82 */ /* 0x000e240000000a00 */
[----:B0-----:R-:W-:-:S04]  /*17b90*/  @P0 IMAD.HI.U32 R12, R4, R8, RZ ;  /* 0x00000008040c0227 */ /* 0x001fc800078e00ff */
[----:B------:R-:W-:Y:S01]  /*17ba0*/  IMAD.MOV.U32 R8, RZ, RZ, R4 ;  /* 0x000000ffff087224 */ /* 0x000fe200078e0004 */
[----:B------:R-:W-:-:S07]  /*17bb0*/  @P0 SHF.R.U32.HI R8, RZ, R9, R12 ;  /* 0x00000009ff080219 */ /* 0x000fce000001160c */
.L_x_11803:
[----:B------:R-:W-:Y:S05]  /*17bc0*/  BSYNC B0 ;  /* 0x0000000000007941 */ /* 0x000fea0003800000 */
.L_x_11801:
[----:B------:R-:W-:-:S05]  /*17bd0*/  IMAD R8, R8, R5, RZ ;  /* 0x0000000508087224 */ /* 0x000fca00078e02ff */
[----:B------:R-:W-:-:S07]  /*17be0*/  VIMNMX R7, R7, R8, !PT ;  /* 0x0000000807077248 */ /* 0x000fce0007fe0100 */
.L_x_11800:
        /* <DEDUP_REMOVED lines=14> */
[----:B------:R-:W-:-:S04]  /*17cd0*/  VIMNMX R6, R7, R6, PT ;  /* 0x0000000607067248 */ /* 0x000fc80003fe0100 */
[----:B------:R-:W-:-:S13]  /*17ce0*/  ISETP.GT.AND P0, PT, R6, R5, PT ;  /* 0x000000050600720c */ /* 0x000fda0003f04270 */
[----:B------:R-:W-:Y:S01]  /*17cf0*/  @P0 VIADD R7, R6, 0x7f ;  /* 0x0000007f06070836 */ /* 0x000fe20000000000 */
[----:B------:R-:W-:-:S04]  /*17d00*/  SHF.R.U32.HI R6, RZ, 0x7, R5 ;  /* 0x00000007ff067819 */ /* 0x000fc80000011605 */
[----:B------:R-:W-:-:S04]  /*17d10*/  @P0 SHF.R.S32.HI R8, RZ, 0x1f, R7 ;  /* 0x0000001fff080819 */ /* 0x000fc80000011407 */
[----:B------:R-:W-:Y:S01]  /*17d20*/  @P0 LEA.HI R8, R8, R7, RZ, 0x7 ;  /* 0x0000000708080211 */ /* 0x000fe200078f38ff */
[----:B------:R-:W-:-:S03]  /*17d30*/  IMAD.MOV.U32 R7, RZ, RZ, R6 ;  /* 0x000000ffff077224 */ /* 0x000fc600078e0006 */
[----:B------:R-:W-:-:S04]  /*17d40*/  @P0 SHF.R.S32.HI R7, RZ, 0x7, R8 ;  /* 0x00000007ff070819 */ /* 0x000fc80000011408 */
[----:B------:R-:W-:-:S13]  /*17d50*/  ISETP.GT.AND P0, PT, R7, R6, PT ;  /* 0x000000060700720c */ /* 0x000fda0003f04270 */
[----:B------:R-:W-:Y:S05]  /*17d60*/  @!P0 BRA `(.L_x_11805) ;  /* 0x0000000800688947 */ /* 0x000fea0003800000 */
[----:B------:R-:W0:Y:S01]  /*17d70*/  LDC R5, c[0x0][0x428] ;  /* 0x00010a00ff057b82 */ /* 0x000e220000000800 */
[----:B------:R-:W-:Y:S01]  /*17d80*/  UMOV UR4, 0xffffffff ;  /* 0xffffffff00047882 */ /* 0x000fe20000000000 */
[----:B------:R-:W-:Y:S02]  /*17d90*/  SEL R10, R19, RZ, !P1 ;  /* 0x000000ff130a7207 */ /* 0x000fe40004800000 */
[----:B0-----:R-:W-:-:S13]  /*17da0*/  ISETP.NE.AND P0, PT, R5, 0x1, PT ;  /* 0x000000010500780c */ /* 0x001fda0003f05270 */
[----:B------:R-:W0:Y:S08]  /*17db0*/  @P0 LDC R5, c[0x0][0x42c] ;  /* 0x00010b00ff050b82 */ /* 0x000e300000000800 */
[----:B------:R-:W2:Y:S01]  /*17dc0*/  @P0 LDC R9, c[0x0][0x430] ;  /* 0x00010c00ff090b82 */ /* 0x000ea20000000800 */
[----:B0-----:R-:W-:-:S04]  /*17dd0*/  @P0 IMAD.HI.U32 R8, R18, R5, RZ ;  /* 0x0000000512080227 */ /* 0x001fc800078e00ff */
[----:B------:R-:W-:Y:S01]  /*17de0*/  IMAD.MOV.U32 R5, RZ, RZ, R18 ;  /* 0x000000ffff057224 */ /* 0x000fe200078e0012 */
[----:B--2---:R-:W-:Y:S01]  /*17df0*/  @P0 SHF.R.U32.HI R5, RZ, R9, R8 ;  /* 0x00000009ff050219 */ /* 0x004fe20000011608 */
[----:B------:R-:W-:Y:S06]  /*17e00*/  BRA.DIV UR4, `(.L_x_11806) ;  /* 0x0000004e04707947 */ /* 0x000fec000b800000 */
.L_x_11962:
[----:B------:R-:W-:-:S03]  /*17e10*/  UMOV UR4, 0xffffffff ;  /* 0xffffffff00047882 */ /* 0x000fc60000000000 */
[----:B------:R-:W-:Y:S05]  /*17e20*/  BRA.DIV UR4, `(.L_x_11807) ;  /* 0x0000004e04987947 */ /* 0x000fea000b800000 */
[----:B------:R-:W-:-:S13]  /*17e30*/  ELECT P6, URZ, PT ;  /* 0x00000000003f782f */ /* 0x000fda00038c0000 */
.L_x_11965:
        /* <DEDUP_REMOVED lines=12> */
.L_x_11966:
[----:B------:R-:W-:Y:S05]  /*17f00*/  BSYNC B1 ;  /* 0x0000000000017941 */ /* 0x000fea0003800000 */
.L_x_11808:
[----:B------:R-:W-:Y:S04]  /*17f10*/  BSSY B1, `(.L_x_11810) ;  /* 0x0000037000017945 */ /* 0x000fe80003800000 */
[----:B------:R-:W-:Y:S05]  /*17f20*/  @!P6 BRA `(.L_x_11811) ;  /* 0x0000000000d4e947 */ /* 0x000fea0003800000 */
[----:B0-----:R-:W-:Y:S01]  /*17f30*/  IMAD R9, R25, 0x8, R8 ;  /* 0x0000000819097824 */ /* 0x001fe200078e0208 */
[----:B------:R-:W-:-:S04]  /*17f40*/  SHF.L.U32 R12, R26, 0x1f, RZ ;  /* 0x0000001f1a0c7819 */ /* 0x000fc800000006ff */
[----:B------:R-:W0:Y:S02]  /*17f50*/  SYNCS.PHASECHK.TRANS64.TRYWAIT P0, [R9+URZ+0x168a0], R12 ;  /* 0x0168a00c090075a7 */ /* 0x000e24000800017f */
[----:B0-----:R-:W-:Y:S05]  /*17f60*/  @!P0 BRA `(.L_x_11812) ;  /* 0x0000004c007c8947 */ /* 0x001fea0003800000 */
.L_x_11967:
[----:B------:R-:W2:Y:S02]  /*17f70*/  S2R R11, SR_TID.X ;  /* 0x00000000000b7919 */ /* 0x000ea40000002100 */
[----:B--2---:R-:W-:-:S04]  /*17f80*/  LOP3.LUT R11, R11, 0x7f, RZ, 0xc0, !PT ;  /* 0x0000007f0b0b7812 */ /* 0x004fc800078ec0ff */
[----:B------:R-:W-:-:S13]  /*17f90*/  ISETP.NE.AND P1, PT, R11, RZ, PT ;  /* 0x000000ff0b00720c */ /* 0x000fda0003f25270 */
[----:B------:R-:W-:Y:S05]  /*17fa0*/  @P1 BRA `(.L_x_11813) ;  /* 0x0000000000141947 */ /* 0x000fea0003800000 */
[----:B------:R-:W-:Y:S01]  /*17fb0*/  ISETP.NE.AND P0, PT, R28, RZ, PT ;  /* 0x000000ff1c00720c */ /* 0x000fe20003f05270 */
[----:B------:R-:W-:-:S04]  /*17fc0*/  IMAD.MOV.U32 R14, RZ, RZ, 0x4000 ;  /* 0x00004000ff0e7424 */ /* 0x000fc800078e00ff */
[----:B------:R2:W-:Y:S08]  /*17fd0*/  SYNCS.ARRIVE.TRANS64 RZ, [R9+URZ+0x16890], R14 ;  /* 0x0168900e09ff79a7 */ /* 0x0005f0000800003f */
[----:B------:R-:W-:Y:S05]  /*17fe0*/  @!P0 BRA `(.L_x_11813) ;  /* 0x0000000000048947 */ /* 0x000fea0003800000 */
[----:B------:R-:W-:Y:S01]  /*17ff0*/  BPT.TRAP 0x1 ;  /* 0x000000040000795c */ /* 0x000fe20000300000 */
.L_x_11813:
[----:B------:R-:W-:Y:S01]  /*18000*/  IMAD R11, R25, 0x4000, R8 ;  /* 0x00004000190b7824 */ /* 0x000fe200078e0208 */
[----:B------:R-:W-:Y:S01]  /*18010*/  R2UR UR9, R9 ;  /* 0x00000000090972ca */ /* 0x000fe200000e0000 */
[----:B------:R-:W-:Y:S01]  /*18020*/  UIADD3 UR4, UP0, UR40, 0x570, URZ ;  /* 0x0000057028047890 */ /* 0x000fe2000ff1e03f */
[----:B------:R-:W-:Y:S01]  /*18030*/  R2UR UR12, R5 ;  /* 0x00000000050c72ca */ /* 0x000fe200000e0000 */
[----:B------:R-:W-:Y:S01]  /*18040*/  UMOV UR6, 0x0 ;  /* 0x0000000000067882 */ /* 0x000fe20000000000 */
[----:B------:R-:W-:Y:S01]  /*18050*/  R2UR UR8, R11 ;  /* 0x000000000b0872ca */ /* 0x000fe200000e0000 */
[----:B------:R-:W-:Y:S01]  /*18060*/  IMAD R11, R7, 0x80, R0 ;  /* 0x00000080070b7824 */ /* 0x000fe200078e0200 */
[----:B------:R-:W-:Y:S01]  /*18070*/  R2UR UR13, R10 ;  /* 0x000000000a0d72ca */ /* 0x000fe200000e0000 */
[----:B------:R-:W-:Y:S02]  /*18080*/  UIADD3.X UR5, URZ, UR41, URZ, UP0, !UPT ;  /* 0x000000293f057290 */ /* 0x000fe400087fe43f */
[----:B------:R-:W-:Y:S01]  /*18090*/  VIADD R11, R11, 0xffffff80 ;  /* 0xffffff800b0b7836 */ /* 0x000fe20000000000 */
[----:B------:R-:W-:Y:S01]  /*180a0*/  UMOV UR7, 0x12f00000 ;  /* 0x12f0000000077882 */ /* 0x000fe20000000000 */
[----:B------:R-:W-:-:S02]  /*180b0*/  UMOV UR10, URZ ;  /* 0x0000003f000a7c82 */ /* 0x000fc40008000000 */
[----:B------:R-:W-:Y:S01]  /*180c0*/  UIADD3 UR9, UR9, 0x16890, URZ ;  /* 0x0001689009097890 */ /* 0x000fe2000fffe03f */
[----:B------:R-:W-:-:S03]  /*180d0*/  R2UR UR11, R11 ;  /* 0x000000000b0b72ca */ /* 0x000fc600000e0000 */
[----:B------:R-:W-:-:S10]  /*180e0*/  UIADD3 UR8, UR8, 0xe400, URZ ;  /* 0x0000e40008087890 */ /* 0x000fd4000fffe03f */
[----:B------:R3:W-:Y:S01]  /*180f0*/  UTMALDG.4D [UR8], [UR4], desc[UR6] ;  /* 0x00000608040075b4 */ /* 0x0007e20008019000 */
[----:B------:R-:W4:Y:S02]  /*18100*/  SYNCS.PHASECHK.TRANS64.TRYWAIT P0, [R9+URZ+0x168c0], R12 ;  /* 0x0168c00c090075a7 */ /* 0x000f24000800017f */
[----:B---34-:R-:W-:Y:S05]  /*18110*/  @!P0 BRA `(.L_x_11814) ;  /* 0x0000004c00248947 */ /* 0x018fea0003800000 */
.L_x_11968:
[----:B------:R-:W-:Y:S01]  /*18120*/  IMAD.SHL.U32 R13, R25, 0x2000, RZ ;  /* 0x00002000190d7824 */ /* 0x000fe200078e00ff */
[----:B------:R-:W-:Y:S06]  /*18130*/  @P1 BRA `(.L_x_11815) ;  /* 0x0000000000141947 */ /* 0x000fec0003800000 */
[----:B------:R-:W-:Y:S01]  /*18140*/  ISETP.NE.AND P0, PT, R28, RZ, PT ;  /* 0x000000ff1c00720c */ /* 0x000fe20003f05270 */
[----:B0--3--:R-:W-:-:S04]  /*18150*/  IMAD.MOV.U32 R12, RZ, RZ, 0x4000 ;  /* 0x00004000ff0c7424 */ /* 0x009fc800078e00ff */
[----:B------:R4:W-:Y:S08]  /*18160*/  SYNCS.ARRIVE.TRANS64 RZ, [R9+URZ+0x168b0], R12 ;  /* 0x0168b00c09ff79a7 */ /* 0x0009f0000800003f */
[----:B------:R-:W-:Y:S05]  /*18170*/  @!P0 BRA `(.L_x_11815) ;  /* 0x0000000000048947 */ /* 0x000fea0003800000 */
[----:B------:R-:W-:Y:S01]  /*18180*/  BPT.TRAP 0x1 ;  /* 0x000000040000795c */ /* 0x000fe20000300000 */
.L_x_11815:
        /* <DEDUP_REMOVED lines=11> */
[----:B------:R-:W-:-:S04]  /*18240*/  UIADD3 UR9, UR9, 0x168b0, URZ ;  /* 0x000168b009097890 */ /* 0x000fc8000fffe03f */
[----:B------:R-:W-:-:S09]  /*18250*/  UIADD3 UR8, UR8, 0x400, URZ ;  /* 0x0000040008087890 */ /* 0x000fd2000fffe03f */
[----:B------:R0:W-:Y:S02]  /*18260*/  UTMALDG.4D [UR8], [UR4], desc[UR6] ;  /* 0x00000608040075b4 */ /* 0x0001e40008019000 */
[----:B0-----:R-:W-:Y:S01]  /*18270*/  NOP ;  /* 0x0000000000007918 */ /* 0x001fe20000000000 */
.L_x_11811:
[----:B------:R-:W-:Y:S05]  /*18280*/  BSYNC B1 ;  /* 0x0000000000017941 */ /* 0x000fea0003800000 */
.L_x_11810:
[----:B------:R-:W-:Y:S01]  /*18290*/  VIADD R25, R25, 0x1 ;  /* 0x0000000119197836 */ /* 0x000fe20000000000 */
[----:B------:R-:W-:Y:S01]  /*182a0*/  PLOP3.LUT P2, PT, PT, PT, PT, 0x8, 0x0 ;  /* 0x000000000000781c */ /* 0x000fe20003f4e170 */
[----:B------:R-:W-:-:S03]  /*182b0*/  VIADD R7, R7, 0xfffffffe ;  /* 0xfffffffe07077836 */ /* 0x000fc60000000000 */
[----:B------:R-:W-:-:S04]  /*182c0*/  ISETP.NE.AND P0, PT, R25, 0x2, PT ;  /* 0x000000021900780c */ /* 0x000fc80003f05270 */
[----:B------:R-:W-:Y:S02]  /*182d0*/  SEL R25, R25, RZ, P0 ;  /* 0x000000ff19197207 */ /* 0x000fe40000000000 */
[----:B0-234-:R-:W-:Y:S02]  /*182e0*/  SEL R9, RZ, 0x1, P0 ;  /* 0x00000001ff097807 */ /* 0x01dfe40000000000 */
[----:B------:R-:W-:Y:S02]  /*182f0*/  ISETP.GE.AND P0, PT, R7, R6, PT ;  /* 0x000000060700720c */ /* 0x000fe40003f06270 */
[----:B------:R-:W-:-:S11]  /*18300*/  LOP3.LUT R26, R26, R9, RZ, 0x3c, !PT ;  /* 0x000000091a1a7212 */ /* 0x000fd600078e3cff */
[----:B------:R-:W-:Y:S05]  /*18310*/  @!P0 BRA `(.L_x_11805) ;  /* 0x0000000000fc8947 */ /* 0x000fea0003800000 */
.L_x_11822:
[----:B------:R-:W-:Y:S05]  /*18320*/  YIELD ;  /* 0x0000000000007946 */ /* 0x000fea0003800000 */
[----:B------:R-:W-:Y:S04]  /*18330*/  BSSY B1, `(.L_x_11816) ;  /* 0x0000034000017945 */ /* 0x000fe80003800000 */
[----:B------:R-:W-:Y:S05]  /*18340*/  @!P6 BRA `(.L_x_11817) ;  /* 0x0000000000c8e947 */ /* 0x000fea0003800000 */
[----:B------:R-:W-:Y:S01]  /*18350*/  IMAD R12, R25, 0x8, R8 ;  /* 0x00000008190c7824 */ /* 0x000fe200078e0208 */
[----:B------:R-:W-:-:S04]  /*18360*/  SHF.L.U32 R9, R26, 0x1f, RZ ;  /* 0x0000001f1a097819 */ /* 0x000fc800000006ff */
[----:B------:R-:W0:Y:S02]  /*18370*/  SYNCS.PHASECHK.TRANS64.TRYWAIT P0, [R12+URZ+0x168a0], R9 ;  /* 0x0168a0090c0075a7 */ /* 0x000e24000800017f */
[----:B0-----:R-:W-:Y:S05]  /*18380*/  @!P0 BRA `(.L_x_11818) ;  /* 0x00000048009c8947 */ /* 0x001fea0003800000 */
.L_x_11969:
        /* <DEDUP_REMOVED lines=9> */
.L_x_11819:
[----:B--2---:R-:W-:Y:S01]  /*18420*/  IMAD R11, R25, 0x4000, R8 ;  /* 0x00004000190b7824 */ /* 0x004fe200078e0208 */
        /* <DEDUP_REMOVED lines=16> */
.L_x_11970:
[----:B------:R-:W-:Y:S05]  /*18530*/  @P0 BRA `(.L_x_11821) ;  /* 0x0000000000140947 */ /* 0x000fea0003800000 */
[----:B------:R-:W-:Y:S01]  /*18540*/  ISETP.NE.AND P1, PT, R28, RZ, PT ;  /* 0x000000ff1c00720c */ /* 0x000fe20003f25270 */
[----:B0-2---:R-:W-:-:S04]  /*18550*/  IMAD.MOV.U32 R9, RZ, RZ, 0x4000 ;  /* 0x00004000ff097424 */ /* 0x005fc800078e00ff */
[----:B------:R3:W-:Y:S08]  /*18560*/  SYNCS.ARRIVE.TRANS64 RZ, [R12+URZ+0x168b0], R9 ;  /* 0x0168b0090cff79a7 */ /* 0x0007f0000800003f */
[----:B------:R-:W-:Y:S05]  /*18570*/  @!P1 BRA `(.L_x_11821) ;  /* 0x0000000000049947 */ /* 0x000fea0003800000 */
[----:B------:R-:W-:Y:S01]  /*18580*/  BPT.TRAP 0x1 ;  /* 0x000000040000795c */ /* 0x000fe20000300000 */
.L_x_11821:
        /* <DEDUP_REMOVED lines=14> */
.L_x_11817:
[----:B------:R-:W-:Y:S05]  /*18670*/  BSYNC B1 ;  /* 0x0000000000017941 */ /* 0x000fea0003800000 */
.L_x_11816:
[----:B------:R-:W-:-:S05]  /*18680*/  VIADD R25, R25, 0x1 ;  /* 0x0000000119197836 */ /* 0x000fca0000000000 */
[----:B------:R-:W-:-:S04]  /*18690*/  ISETP.NE.AND P0, PT, R25, 0x2, PT ;  /* 0x000000021900780c */ /* 0x000fc80003f05270 */
[----:B0-23--:R-:W-:Y:S02]  /*186a0*/  SEL R9, RZ, 0x1, P0 ;  /* 0x00000001ff097807 */ /* 0x00dfe40000000000 */
[----:B------:R-:W-:Y:S02]  /*186b0*/  SEL R25, R25, RZ, P0 ;  /* 0x000000ff19197207 */ /* 0x000fe40000000000 */
[C---:B------:R-:W-:Y:S02]  /*186c0*/  ISETP.GT.AND P0, PT, R7.reuse, R6, PT ;  /* 0x000000060700720c */ /* 0x040fe40003f04270 */
[----:B------:R-:W-:Y:S01]  /*186d0*/  LOP3.LUT R26, R26, R9, RZ, 0x3c, !PT ;  /* 0x000000091a1a7212 */ /* 0x000fe200078e3cff */
[----:B------:R-:W-:-:S04]  /*186e0*/  VIADD R9, R7, 0xffffffff ;  /* 0xffffffff07097836 */ /* 0x000fc80000000000 */
[----:B------:R-:W-:-:S06]  /*186f0*/  IMAD.MOV.U32 R7, RZ, RZ, R9 ;  /* 0x000000ffff077224 */ /* 0x000fcc00078e0009 */
[----:B------:R-:W-:Y:S05]  /*18700*/  @P0 BRA `(.L_x_11822) ;  /* 0xfffffffc00040947 */ /* 0x000fea000383ffff */
.L_x_11805:
[----:B------:R-:W-:Y:S05]  /*18710*/  BSYNC B0 ;  /* 0x0000000000007941 */ /* 0x000fea0003800000 */
.L_x_11804:
        /* <DEDUP_REMOVED lines=17> */
.L_x_11825:
[----:B------:R-:W-:-:S13]  /*18830*/  ISETP.NE.AND P1, PT, R7, 0x1, PT ;  /* 0x000000010700780c */ /* 0x000fda0003f25270 */
[----:B------:R-:W0:Y:S02]  /*18840*/  @P1 LDC.64 R8, c[0x0][0x9e8] ;  /* 0x00027a00ff081b82 */ /* 0x000e240000000a00 */
[----:B0-----:R-:W-:-:S05]  /*18850*/  @P1 IMAD.HI.U32 R8, R0, R8, RZ ;  /* 0x0000000800081227 */ /* 0x001fca00078e00ff */
[----:B------:R-:W-:-:S07]  /*18860*/  @P1 SHF.R.U32.HI R0, RZ, R9, R8 ;  /* 0x00000009ff001219 */ /* 0x000fce0000011608 */
.L_x_11826:
[----:B------:R-:W-:Y:S05]  /*18870*/  BSYNC B0 ;  /* 0x0000000000007941 */ /* 0x000fea0003800000 */
.L_x_11824:
[----:B------:R-:W-:-:S05]  /*18880*/  IMAD R5, R0, R7, R7 ;  /* 0x0000000700057224 */ /* 0x000fca00078e0207 */
[----:B------:R-:W-:-:S07]  /*18890*/  VIMNMX R6, R6, R5, PT ;  /* 0x0000000506067248 */ /* 0x000fce0003fe0100 */
.L_x_11823:
[----:B------:R-:W-:Y:S01]  /*188a0*/  VIADD R6, R6, 0x7f ;  /* 0x0000007f06067836 */ /* 0x000fe20000000000 */
[----:B------:R-:W-:-:S04]  /*188b0*/  ULDC UR4, c[0x0][0x9dc] ;  /* 0x0002770000047ab9 */ /* 0x000fc80000000800 */
[----:B------:R-:W-:-:S04]  /*188c0*/  SHF.R.S32.HI R5, RZ, 0x1f, R6 ;  /* 0x0000001fff057819 */ /* 0x000fc80000011406 */
[----:B------:R-:W-:-:S04]  /*188d0*/  LEA.HI R5, R5, R6, RZ, 0x7 ;  /* 0x0000000605057211 */ /* 0x000fc800078f38ff */
[----:B------:R-:W-:-:S04]  /*188e0*/  SHF.R.S32.HI R0, RZ, 0x7, R5 ;  /* 0x00000007ff007819 */ /* 0x000fc80000011405 */
[----:B------:R-:W-:Y:S01]  /*188f0*/  VIMNMX R8, R3, R0, PT ;  /* 0x0000000003087248 */ /* 0x000fe20003fe0100 */
[----:B------:R-:W-:-:S04]  /*18900*/  VIADD R0, R4, -UR4 ;  /* 0x8000000404007c36 */ /* 0x000fc80008000000 */
[----:B------:R0:W-:Y:S01]  /*18910*/  STL [R1], R8 ;  /* 0x0000000801007387 */ /* 0x0001e20000100800 */
        /* <DEDUP_REMOVED lines=11> */
.L_x_11829:
[----:B------:R-:W-:-:S13]  /*189d0*/  ISETP.NE.AND P0, PT, R7, 0x1, PT ;  /* 0x000000010700780c */ /* 0x000fda0003f05270 */
[----:B------:R-:W2:Y:S02]  /*189e0*/  @P0 LDC.64 R2, c[0x0][0x9e8] ;  /* 0x00027a00ff020b82 */ /* 0x000ea40000000a00 */
[----:B--2---:R-:W-:-:S05]  /*189f0*/  @P0 IMAD.HI.U32 R2, R4, R2, RZ ;  /* 0x0000000204020227 */ /* 0x004fca00078e00ff */
[----:B------:R-:W-:-:S07]  /*18a00*/  @P0 SHF.R.U32.HI R4, RZ, R3, R2 ;  /* 0x00000003ff040219 */ /* 0x000fce0000011602 */
.L_x_11830:
[----:B------:R-:W-:Y:S05]  /*18a10*/  BSYNC B0 ;  /* 0x0000000000007941 */ /* 0x000fea0003800000 */
.L_x_11828:
[----:B------:R-:W-:-:S05]  /*18a20*/  IMAD R7, R4, R7, RZ ;  /* 0x0000000704077224 */ /* 0x000fca00078e02ff */
[----:B------:R-:W-:-:S07]  /*18a30*/  VIMNMX R0, R0, R7, !PT ;  /* 0x0000000700007248 */ /* 0x000fce0007fe0100 */
.L_x_11827:
        /* <DEDUP_REMOVED lines=22> */
.L_x_11832:
[----:B------:R-:W2:Y:S01]  /*18ba0*/  S2R R0, SR_CgaCtaId ;  /* 0x0000000000007919 */ /* 0x000ea20000008800 */
[----:B------:R-:W-:-:S04]  /*18bb0*/  MOV R27, 0x400 ;  /* 0x00000400001b7802 */ /* 0x000fc80000000f00 */
[----:B--2---:R-:W-:-:S05]  /*18bc0*/  LEA R27, R0, R27, 0x18 ;  /* 0x0000001b001b7211 */ /* 0x004fca00078ec0ff */
        /* <DEDUP_REMOVED lines=8> */
[----:B------:R-:W2:Y:S01]  /*18c50*/  LDC.64 R2, c[0x4][R2] ;  /* 0x0100000002027b82 */ /* 0x000ea20000000a00 */
[----:B------:R-:W-:Y:S02]  /*18c60*/  IMAD.U32 R5, RZ, RZ, UR7 ;  /* 0x00000007ff057e24 */ /* 0x000fe4000f8e00ff */
[----:B------:R-:W-:Y:S02]  /*18c70*/  IMAD.U32 R6, RZ, RZ, UR8 ;  /* 0x00000008ff067e24 */ /* 0x000fe4000f8e00ff */
[----:B------:R-:W-:-:S02]  /*18c80*/  IMAD.U32 R7, RZ, RZ, UR9 ;  /* 0x00000009ff077e24 */ /* 0x000fc4000f8e00ff */
[----:B------:R-:W-:Y:S02]  /*18c90*/  IMAD.U32 R10, RZ, RZ, UR4 ;  /* 0x00000004ff0a7e24 */ /* 0x000fe4000f8e00ff */
[----:B------:R-:W-:Y:S02]  /*18ca0*/  IMAD.U32 R11, RZ, RZ, UR5 ;  /* 0x00000005ff0b7e24 */ /* 0x000fe4000f8e00ff */
[----:B0-----:R-:W-:Y:S02]  /*18cb0*/  IMAD.MOV.U32 R8, RZ, RZ, 0x70 ;  /* 0x00000070ff087424 */ /* 0x001fe400078e00ff */
[----:B------:R-:W-:Y:S02]  /*18cc0*/  IMAD.MOV.U32 R12, RZ, RZ, 0x1 ;  /* 0x00000001ff0c7424 */ /* 0x000fe400078e00ff */
[----:B------:R-:W-:-:S07]  /*18cd0*/  IMAD.MOV.U32 R13, RZ, RZ, RZ ;  /* 0x000000ffff0d7224 */ /* 0x000fce00078e00ff */
[----:B------:R-:W-:-:S07]  /*18ce0*/  LEPC R20, `(.L_x_11834) ;  /* 0x000000001014794e */ /* 0x000fce0000000000 */
[----:B-12---:R-:W-:Y:S05]  /*18cf0*/  CALL.ABS.NOINC R2 ;  /* 0x0000000002007343 */ /* 0x006fea0003c00000 */
.L_x_11834:
[----:B------:R-:W-:-:S05]  /*18d00*/  VIADD R0, R27, 0x400 ;  /* 0x000004001b007836 */ /* 0x000fca0000000000 */
        /* <DEDUP_REMOVED lines=9> */
[----:B------:R-:W-:Y:S02]  /*18da0*/  IMAD.U32 R6, RZ, RZ, UR8 ;  /* 0x00000008ff067e24 */ /* 0x000fe4000f8e00ff */
[----:B------:R-:W-:-:S02]  /*18db0*/  IMAD.U32 R7, RZ, RZ, UR9 ;  /* 0x00000009ff077e24 */ /* 0x000fc4000f8e00ff */
[----:B------:R-:W-:Y:S02]  /*18dc0*/  IMAD.U32 R10, RZ, RZ, UR4 ;  /* 0x00000004ff0a7e24 */ /* 0x000fe4000f8e00ff */
[----:B------:R-:W-:Y:S02]  /*18dd0*/  IMAD.U32 R11, RZ, RZ, UR5 ;  /* 0x00000005ff0b7e24 */ /* 0x000fe4000f8e00ff */
[----:B0-----:R-:W-:Y:S02]  /*18de0*/  IMAD.MOV.U32 R8, RZ, RZ, 0x70 ;  /* 0x00000070ff087424 */ /* 0x001fe400078e00ff */
[----:B------:R-:W-:Y:S02]  /*18df0*/  IMAD.MOV.U32 R12, RZ, RZ, 0x1 ;  /* 0x00000001ff0c7424 */ /* 0x000fe400078e00ff */
[----:B--2---:R-:W-:-:S07]  /*18e00*/  IMAD.MOV.U32 R13, RZ, RZ, RZ ;  /* 0x000000ffff0d7224 */ /* 0x004fce00078e00ff */
[----:B------:R-:W-:-:S07]  /*18e10*/  LEPC R20, `(.L_x_11836) ;  /* 0x000000001014794e */ /* 0x000fce0000000000 */
[----:B-1-3--:R-:W-:Y:S05]  /*18e20*/  CALL.ABS.NOINC R2 ;  /* 0x0000000002007343 */ /* 0x00afea0003c00000 */
.L_x_11836:
        /* <DEDUP_REMOVED lines=16> */
.L_x_11835:
[----:B------:R-:W2:Y:S01]  /*18f30*/  LDL.LU R20, [R1+0x8] ;  /* 0x0000080001147983 */ /* 0x000ea20000300800 */
[----:B------:R-:W-:Y:S01]  /*18f40*/  ULDC.64 UR4, c[0x0][0x9f8] ;  /* 0x00027e0000047ab9 */ /* 0x000fe20000000a00 */
[----:B------:R-:W3:Y:S01]  /*18f50*/  LDC R0, c[0x0][0x428] ;  /* 0x00010a00ff007b82 */ /* 0x000ee20000000800 */
[----:B------:R-:W-:Y:S01]  /*18f60*/  ISETP.NE.U32.AND P0, PT, RZ, UR4, PT ;  /* 0x00000004ff007c0c */ /* 0x000fe2000bf05070 */
[----:B------:R-:W-:-:S03]  /*18f70*/  IMAD.MOV.U32 R6, RZ, RZ, R19 ;  /* 0x000000ffff067224 */ /* 0x000fc600078e0013 */
[----:B------:R-:W-:Y:S01]  /*18f80*/  ISETP.NE.AND.EX P0, PT, RZ, UR5, PT, P0 ;  /* 0x00000005ff007c0c */ /* 0x000fe2000bf05300 */
[----:B------:R-:W-:-:S12]  /*18f90*/  ULDC.64 UR4, c[0x0][0xa00] ;  /* 0x0002800000047ab9 */ /* 0x000fd80000000a00 */
[----:B------:R-:W4:Y:S02]  /*18fa0*/  @P0 LDC.64 R2, c[0x0][0x9f8] ;  /* 0x00027e00ff020b82 */ /* 0x000f240000000a00 */
[----:B----4-:R-:W-:-:S05]  /*18fb0*/  @P0 IMAD.WIDE R2, R19, 0x4, R2 ;  /* 0x0000000413020825 */ /* 0x010fca00078e0202 */
[----:B------:R4:W5:Y:S01]  /*18fc0*/  @P0 LDG.E R6, desc[UR38][R2.64] ;  /* 0x0000002602060981 */ /* 0x000962000c1e1900 */
[----:B---3--:R-:W-:Y:S01]  /*18fd0*/  ISETP.NE.AND P0, PT, R0, 0x1, PT ;  /* 0x000000010000780c */ /* 0x008fe20003f05270 */
[----:B------:R-:W-:Y:S01]  /*18fe0*/  IMAD.MOV.U32 R0, RZ, RZ, R18 ;  /* 0x000000ffff007224 */ /* 0x000fe200078e0012 */
[----:B------:R-:W-:-:S04]  /*18ff0*/  ISETP.NE.AND P6, PT, R28, RZ, PT ;  /* 0x000000ff1c00720c */ /* 0x000fc80003fc5270 */
[----:B------:R-:W-:-:S07]  /*19000*/  PLOP3.LUT P1, PT, P6, PT, PT, 0x8, 0x0 ;  /* 0x000000000000781c */ /* 0x000fce000372e170 */
[----:B------:R-:W3:Y:S02]  /*19010*/  @P0 LDC R5, c[0x0][0x42c] ;  /* 0x00010b00ff050b82 */ /* 0x000ee40000000800 */
[----:B------:R-:W-:-:S05]  /*19020*/  VOTEU.ALL UP1, P6 ;  /* 0x00000000003f7886 */ /* 0x000fca0003020000 */
[----:B------:R-:W-:Y:S01]  /*19030*/  @!UP1 UIADD3 UR8, UP0, UR40, 0x270, URZ ;  /* 0x0000027028089890 */ /* 0x000fe2000ff1e03f */
[----:B------:R-:W0:Y:S03]  /*19040*/  @P0 LDC R4, c[0x0][0x430] ;  /* 0x00010c00ff040b82 */ /* 0x000e260000000800 */
[----:B------:R-:W-:-:S03]  /*19050*/  @!UP1 UIADD3.X UR9, URZ, UR41, URZ, UP0, !UPT ;  /* 0x000000293f099290 */ /* 0x000fc600087fe43f */
[----:B------:R-:W-:Y:S01]  /*19060*/  VOTEU.ALL UP0, P6 ;  /* 0x00000000003f7886 */ /* 0x000fe20003000000 */
[----:B---3--:R-:W-:-:S05]  /*19070*/  @P0 IMAD.HI.U32 R5, R18, R5, RZ ;  /* 0x0000000512050227 */ /* 0x008fca00078e00ff */
[----:B0-----:R-:W-:Y:S02]  /*19080*/  @P0 SHF.R.U32.HI R0, RZ, R4, R5 ;  /* 0x00000004ff000219 */ /* 0x001fe40000011605 */
[----:B------:R-:W-:-:S04]  /*19090*/  ISETP.NE.U32.AND P0, PT, RZ, UR4, PT ;  /* 0x00000004ff007c0c */ /* 0x000fc8000bf05070 */
[----:B------:R-:W-:-:S04]  /*190a0*/  ISETP.NE.AND.EX P0, PT, RZ, UR5, PT, P0 ;  /* 0x00000005ff007c0c */ /* 0x000fc8000bf05300 */
[----:B------:R-:W-:Y:S01]  /*190b0*/  SEL R9, R19, RZ, !P0 ;  /* 0x000000ff13097207 */ /* 0x000fe20004000000 */
[----:B--2-4-:R-:W-:-:S08]  /*190c0*/  IMAD R17, R17, 0xc0, R20 ;  /* 0x000000c011117824 */ /* 0x014fd000078e0214 */
.L_x_11837:
        /* <DEDUP_REMOVED lines=10> */
[----:B------:R-:W2:Y:S01]  /*19170*/  LDL R4, [R1] ;  /* 0x0000000001047983 */ /* 0x000ea20000100800 */
        /* <DEDUP_REMOVED lines=8> */
.L_x_11973:
[----:B------:R-:W-:Y:S01]  /*19200*/  UMOV UR4, 0xffffffff ;  /* 0xffffffff00047882 */ /* 0x000fe20000000000 */
[----:B------:R-:W-:Y:S02]  /*19210*/  SHF.R.S32.HI R12, RZ, 0x1f, R6 ;  /* 0x0000001fff0c7819 */ /* 0x000fe40000011406 */
[----:B------:R-:W-:Y:S05]  /*19220*/  BRA.DIV UR4, `(.L_x_11839) ;  /* 0x0000003e04507947 */ /* 0x000fea000b800000 */
[----:B------:R-:W-:-:S13]  /*19230*/  ELECT P6, URZ, PT ;  /* 0x00000000003f782f */ /* 0x000fda00038c0000 */
.L_x_11976:
[----:B------:R-:W-:Y:S05]  /*19240*/  @!P6 BRA `(.L_x_11840) ;  /* 0x0000000000c8e947 */ /* 0x000fea0003800000 */
[----:B------:R-:W-:-:S04]  /*19250*/  ISETP.NE.U32.AND P0, PT, R2, RZ, PT ;  /* 0x000000ff0200720c */ /* 0x000fc80003f05070 */
        /* <DEDUP_REMOVED lines=19> */
.L_x_11841:
[----:B------:R-:W-:Y:S01]  /*19390*/  IMAD R5, R22, 0x8, R27 ;  /* 0x0000000816057824 */ /* 0x000fe200078e021b */
[----:B------:R-:W-:-:S04]  /*193a0*/  SHF.L.U32 R4, R24, 0x1f, RZ ;  /* 0x0000001f18047819 */ /* 0x000fc800000006ff */
[----:B------:R-:W2:Y:S02]  /*193b0*/  SYNCS.PHASECHK.TRANS64.TRYWAIT P0, [R5+URZ+0x16840], R4 ;  /* 0x01684004050075a7 */ /* 0x000ea4000800017f */
[----:B--2---:R-:W-:Y:S05]  /*193c0*/  @!P0 BRA `(.L_x_11842) ;  /* 0x0000003c00088947 */ /* 0x004fea0003800000 */
.L_x_11977:
        /* <DEDUP_REMOVED lines=9> */
.L_x_11843:
[----:B0-2---:R-:W-:Y:S01]  /*19460*/  IMAD R4, R22, 0x4000, R27 ;  /* 0x0000400016047824 */ /* 0x005fe200078e021b */
        /* <DEDUP_REMOVED lines=15> */
[----:B0-----:R-:W-:Y:S01]  /*19560*/  NOP ;  /* 0x0000000000007918 */ /* 0x001fe20000000000 */
.L_x_11840:
[----:B------:R-:W2:Y:S01]  /*19570*/  LDL.LU R5, [R1+0x4] ;  /* 0x0000040001057983 */ /* 0x000ea20000300800 */
[----:B------:R-:W-:Y:S05]  /*19580*/  WARPSYNC.ALL ;  /* 0x0000000000007948 */ /* 0x000fea0003800000 */
[----:B------:R-:W-:Y:S02]  /*19590*/  ELECT P0, URZ, PT ;  /* 0x00000000003f782f */ /* 0x000fe40003800000 */
[----:B------:R-:W-:Y:S01]  /*195a0*/  R2UR UR9, R27 ;  /* 0x000000001b0972ca */ /* 0x000fe200000e0000 */
[----:B------:R-:W-:-:S10]  /*195b0*/  UIADD3 UR4, UP0, UR40, 0x270, URZ ;  /* 0x0000027028047890 */ /* 0x000fd4000ff1e03f */
        /* <DEDUP_REMOVED lines=9> */
[----:B------:R-:W-:Y:S01]  /*19650*/  BAR.SYNC.DEFER_BLOCKING 0x8, 0x1a0 ;  /* 0x0206800000007b1d */ /* 0x000fe20000010000 */
[----:B------:R-:W-:-:S02]  /*19660*/  UIADD3 UR8, UR9, 0x8400, URZ ;  /* 0x0000840009087890 */ /* 0x000fc4000fffe03f */
[----:B------:R-:W-:-:S03]  /*19670*/  UIADD3 UR9, UR9, 0x16800, URZ ;  /* 0x0001680009097890 */ /* 0x000fc6000fffe03f */
[----:B------:R0:W-:Y:S06]  /*19680*/  @P0 SYNCS.ARRIVE.TRANS64 RZ, [R27+URZ+0x16800], R4 ;  /* 0x016800041bff09a7 */ /* 0x0001ec000800003f */
[----:B------:R3:W-:Y:S01]  /*19690*/  UTMALDG.4D [UR8], [UR4], desc[UR6] ;  /* 0x00000608040075b4 */ /* 0x0007e20008019000 */
[----:B--2---:R-:W-:-:S05]  /*196a0*/  VIADD R5, R5, 0x1 ;  /* 0x0000000105057836 */ /* 0x004fca0000000000 */
[----:B0-----:R-:W-:Y:S01]  /*196b0*/  LEA.HI R4, R5, R5, RZ, 0x1 ;  /* 0x0000000505047211 */ /* 0x001fe200078f08ff */
[----:B------:R3:W-:Y:S03]  /*196c0*/  STL [R1+0x4], R5 ;  /* 0x0000040501007387 */ /* 0x0007e60000100800 */
[----:B------:R-:W-:-:S05]  /*196d0*/  LOP3.LUT R4, R4, 0xfffffffe, RZ, 0xc0, !PT ;  /* 0xfffffffe04047812 */ /* 0x000fca00078ec0ff */
[----:B------:R-:W-:-:S05]  /*196e0*/  IMAD.IADD R4, R5, 0x1, -R4 ;  /* 0x0000000105047824 */ /* 0x000fca00078e0a04 */
[----:B------:R-:W-:-:S04]  /*196f0*/  SHF.L.U32 R4, R4, 0x1f, RZ ;  /* 0x0000001f04047819 */ /* 0x000fc800000006ff */
[----:B------:R-:W0:Y:S02]  /*19700*/  SYNCS.PHASECHK.TRANS64.TRYWAIT P0, [R27+URZ+0x16820], R4 ;  /* 0x016820041b0075a7 */ /* 0x000e24000800017f */
[----:B0--3--:R-:W-:Y:S05]  /*19710*/  @!P0 BRA `(.L_x_11845) ;  /* 0x0000003800488947 */ /* 0x009fea0003800000 */
.L_x_11978:
[----:B------:R-:W-:Y:S05]  /*19720*/  BSYNC B0 ;  /* 0x0000000000007941 */ /* 0x000fea0003800000 */
.L_x_11844:
[----:B------:R-:W2:Y:S01]  /*19730*/  LDL R5, [R1] ;  /* 0x0000000001057983 */ /* 0x000ea20000100800 */
        /* <DEDUP_REMOVED lines=41> */
.L_x_11852:
[----:B0-----:R-:W-:Y:S01]  /*199d0*/  IMAD R3, R10, 0x8, R27 ;  /* 0x000000080a037824 */ /* 0x001fe200078e021b */
[----:B------:R-:W-:-:S04]  /*199e0*/  SHF.L.U32 R2, R14, 0x1f, RZ ;  /* 0x0000001f0e027819 */ /* 0x000fc800000006ff */
[----:B------:R-:W0:Y:S02]  /*199f0*/  SYNCS.PHASECHK.TRANS64.TRYWAIT P0, [R3+URZ+0x16840], R2 ;  /* 0x01684002030075a7 */ /* 0x000e24000800017f */
[----:B0-----:R-:W-:Y:S05]  /*19a00*/  @!P0 BRA `(.L_x_11853) ;  /* 0x0000003400a08947 */ /* 0x001fea0003800000 */
.L_x_11979:
        /* <DEDUP_REMOVED lines=9> */
.L_x_11854:
        /* <DEDUP_REMOVED lines=19> */
[----:B------:R-:W2:Y:S02]  /*19bd0*/  SYNCS.PHASECHK.TRANS64.TRYWAIT P0, [R2+URZ+0x60], R5 ;  /* 0x00006005020075a7 */ /* 0x000ea4000800017f */
[----:B0-2---:R-:W-:Y:S05]  /*19be0*/  @!P0 BRA `(.L_x_11855) ;  /* 0x00000034003c8947 */ /* 0x005fea0003800000 */
.L_x_11980:
[----:B------:R-:W-:Y:S05]  /*19bf0*/  @P1 BRA `(.L_x_11856) ;  /* 0x0000000000181947 */ /* 0x000fea0003800000 */
[----:B------:R-:W-:Y:S01]  /*19c00*/  ISETP.NE.AND P0, PT, R28, RZ, PT ;  /* 0x000000ff1c00720c */ /* 0x000fe20003f05270 */
[----:B0-----:R-:W-:Y:S02]  /*19c10*/  IMAD R2, R22, 0x8, R27 ;  /* 0x0000000816027824 */ /* 0x001fe400078e021b */
[----:B------:R-:W-:-:S04]  /*19c20*/  IMAD.MOV.U32 R3, RZ, RZ, 0x4000 ;  /* 0x00004000ff037424 */ /* 0x000fc800078e00ff */
[----:B------:R2:W-:Y:S06]  /*19c30*/  SYNCS.ARRIVE.TRANS64 RZ, [R2+URZ+0x16850], R3 ;  /* 0x0168500302ff79a7 */ /* 0x0005ec000800003f */
[----:B------:R-:W-:Y:S05]  /*19c40*/  @!P0 BRA `(.L_x_11856) ;  /* 0x0000000000048947 */ /* 0x000fea0003800000 */
[----:B------:R-:W-:Y:S01]  /*19c50*/  BPT.TRAP 0x1 ;  /* 0x000000040000795c */ /* 0x000fe20000300000 */
.L_x_11856:
        /* <DEDUP_REMOVED lines=20> */
.L_x_11851:
[----:B------:R-:W-:Y:S05]  /*19da0*/  BSYNC B2 ;  /* 0x0000000000027941 */ /* 0x000fea0003800000 */
.L_x_11850:
[----:B------:R-:W2:Y:S01]  /*19db0*/  LDL R2, [R1] ;  /* 0x0000000001027983 */ /* 0x000ea20000100800 */
[----:B------:R-:W-:Y:S02]  /*19dc0*/  IMAD.MOV.U32 R22, RZ, RZ, R10 ;  /* 0x000000ffff167224 */ /* 0x000fe400078e000a */
[----:B------:R-:W-:Y:S02]  /*19dd0*/  IMAD.MOV.U32 R24, RZ, RZ, R14 ;  /* 0x000000ffff187224 */ /* 0x000fe400078e000e */
[----:B--2---:R-:W-:-:S07]  /*19de0*/  VIADD R9, R2, 0xfffffffd ;  /* 0xfffffffd02097836 */ /* 0x004fce0000000000 */
.L_x_11849:
[----:B------:R-:W-:Y:S05]  /*19df0*/  BSYNC B1 ;  /* 0x0000000000017941 */ /* 0x000fea0003800000 */
.L_x_11848:
[----:B------:R-:W2:Y:S01]  /*19e00*/  LDL.LU R2, [R1] ;  /* 0x0000000001027983 */ /* 0x000ea20000300800 */
[----:B------:R-:W-:Y:S01]  /*19e10*/  VIADD R13, R13, 0xfffffffe ;  /* 0xfffffffe0d0d7836 */ /* 0x000fe20000000000 */
[----:B--2---:R-:W-:-:S04]  /*19e20*/  LOP3.LUT R2, RZ, R2, RZ, 0x33, !PT ;  /* 0x00000002ff027212 */ /* 0x004fc800078e33ff */
[----:B------:R-:W-:-:S13]  /*19e30*/  ISETP.NE.AND P0, PT, R13, R2, PT ;  /* 0x000000020d00720c */ /* 0x000fda0003f05270 */
[----:B------:R-:W-:Y:S05]  /*19e40*/  @!P0 BRA `(.L_x_11847) ;  /* 0x0000000800ec8947 */ /* 0x000fea0003800000 */
[----:B------:R-:W-:-:S07]  /*19e50*/  IMAD.MOV.U32 R4, RZ, RZ, R8 ;  /* 0x000000ffff047224 */ /* 0x000fce00078e0008 */
.L_x_11871:
[----:B------:R-:W-:Y:S01]  /*19e60*/  VIADD R10, R22, 0x1 ;  /* 0x00000001160a7836 */ /* 0x000fe20000000000 */
[----:B------:R-:W-:Y:S05]  /*19e70*/  YIELD ;  /* 0x0000000000007946 */ /* 0x000fea0003800000 */
[----:B------:R-:W-:Y:S01]  /*19e80*/  ISETP.NE.AND P0, PT, R10, 0x2, PT ;  /* 0x000000020a00780c */ /* 0x000fe20003f05270 */
[----:B------:R-:W-:Y:S03]  /*19e90*/  BSSY B1, `(.L_x_11857) ;  /* 0x0000057000017945 */ /* 0x000fe60003800000 */
[----:B0-----:R-:W-:-:S02]  /*19ea0*/  SEL R11, RZ, 0x1, P0 ;  /* 0x00000001ff0b7807 */ /* 0x001fc40000000000 */
[----:B------:R-:W-:Y:S02]  /*19eb0*/  SEL R10, R10, RZ, P0 ;  /* 0x000000ff0a0a7207 */ /* 0x000fe40000000000 */
[----:B------:R-:W-:Y:S01]  /*19ec0*/  LOP3.LUT R11, R24, R11, RZ, 0x3c, !PT ;  /* 0x0000000b180b7212 */ /* 0x000fe200078e3cff */
[----:B--2---:R-:W-:Y:S06]  /*19ed0*/  @!P6 BRA `(.L_x_11858) ;  /* 0x000000040048e947 */ /* 0x004fec0003800000 */
        /* <DEDUP_REMOVED lines=23> */
.L_x_11859:
[----:B------:R-:W-:Y:S01]  /*1a050*/  IMAD R3, R10, 0x8, R27 ;  /* 0x000000080a037824 */ /* 0x000fe200078e021b */
[----:B------:R-:W-:-:S04]  /*1a060*/  SHF.L.U32 R2, R11, 0x1f, RZ ;  /* 0x0000001f0b027819 */ /* 0x000fc800000006ff */
[----:B------:R-:W2:Y:S02]  /*1a070*/  SYNCS.PHASECHK.TRANS64.TRYWAIT P0, [R3+URZ+0x16840], R2 ;  /* 0x01684002030075a7 */ /* 0x000ea4000800017f */
[----:B--2---:R-:W-:Y:S05]  /*1a080*/  @!P0 BRA `(.L_x_11860) ;  /* 0x0000003000288947 */ /* 0x004fea0003800000 */
.L_x_11981:
        /* <DEDUP_REMOVED lines=9> */
.L_x_11861:
        /* <DEDUP_REMOVED lines=21> */
.L_x_11982:
[----:B------:R-:W-:Y:S05]  /*1a270*/  @P0 BRA `(.L_x_11863) ;  /* 0x0000000000140947 */ /* 0x000fea0003800000 */
[----:B------:R-:W-:Y:S01]  /*1a280*/  ISETP.NE.AND P1, PT, R28, RZ, PT ;  /* 0x000000ff1c00720c */ /* 0x000fe20003f25270 */
[----:B------:R-:W-:-:S04]  /*1a290*/  IMAD.MOV.U32 R2, RZ, RZ, 0x4000 ;  /* 0x00004000ff027424 */ /* 0x000fc800078e00ff */
[----:B------:R2:W-:Y:S08]  /*1a2a0*/  SYNCS.ARRIVE.TRANS64 RZ, [R3+URZ+0x50], R2 ;  /* 0x0000500203ff79a7 */ /* 0x0005f0000800003f */
[----:B------:R-:W-:Y:S05]  /*1a2b0*/  @!P1 BRA `(.L_x_11863) ;  /* 0x0000000000049947 */ /* 0x000fea0003800000 */
[----:B------:R-:W-:Y:S01]  /*1a2c0*/  BPT.TRAP 0x1 ;  /* 0x000000040000795c */ /* 0x000fe20000300000 */
.L_x_11863:
        /* <DEDUP_REMOVED lines=18> */
[----:B---3--:R-:W-:Y:S01]  /*1a3f0*/  NOP ;  /* 0x0000000000007918 */ /* 0x008fe20000000000 */
.L_x_11858:
[----:B------:R-:W-:Y:S05]  /*1a400*/  BSYNC B1 ;  /* 0x0000000000017941 */ /* 0x000fea0003800000 */
.L_x_11857:
[----:B------:R-:W-:Y:S01]  /*1a410*/  VIADD R22, R10, 0x1 ;  /* 0x000000010a167836 */ /* 0x000fe20000000000 */
[----:B------:R-:W-:Y:S01]  /*1a420*/  BSSY B1, `(.L_x_11864) ;  /* 0x000005a000017945 */ /* 0x000fe20003800000 */
[----:B------:R-:W-:-:S03]  /*1a430*/  VIADD R13, R9, 0xffffffff ;  /* 0xffffffff090d7836 */ /* 0x000fc60000000000 */
        /* <DEDUP_REMOVED lines=28> */
.L_x_11866:
[----:B--2---:R-:W-:Y:S01]  /*1a600*/  IMAD R2, R22, 0x8, R27 ;  /* 0x0000000816027824 */ /* 0x004fe200078e021b */
[----:B------:R-:W-:-:S04]  /*1a610*/  SHF.L.U32 R3, R24, 0x1f, RZ ;  /* 0x0000001f18037819 */ /* 0x000fc800000006ff */
[----:B------:R-:W2:Y:S02]  /*1a620*/  SYNCS.PHASECHK.TRANS64.TRYWAIT P0, [R2+URZ+0x16840], R3 ;  /* 0x01684003020075a7 */ /* 0x000ea4000800017f */
[----:B--2---:R-:W-:Y:S05]  /*1a630*/  @!P0 BRA `(.L_x_11867) ;  /* 0x0000002800e48947 */ /* 0x004fea0003800000 */
.L_x_11983:
        /* <DEDUP_REMOVED lines=9> */
.L_x_11868:
[----:B0-2---:R-:W-:Y:S01]  /*1a6d0*/  VIADD R3, R27, 0x16800 ;  /* 0x000168001b037836 */ /* 0x005fe20000000000 */
[----:B------:R-:W-:Y:S01]  /*1a6e0*/  R2UR UR11, R14 ;  /* 0x000000000e0b72ca */ /* 0x000fe200000e0000 */
[----:B------:R-:W-:Y:S01]  /*1a6f0*/  UIADD3 UR6, UP0, UR40, 0x370, URZ ;  /* 0x0000037028067890 */ /* 0x000fe2000ff1e03f */
[----:B------:R-:W-:Y:S01]  /*1a700*/  R2UR UR4, R23 ;  /* 0x00000000170472ca */ /* 0x000fe200000e0000 */
[----:B------:R-:W-:Y:S01]  /*1a710*/  IMAD R2, R22, 0x8, R3 ;  /* 0x0000000816027824 */ /* 0x000fe200078e0203 */
[----:B------:R-:W-:Y:S01]  /*1a720*/  R2UR UR12, R0 ;  /* 0x00000000000c72ca */ /* 0x000fe200000e0000 */
[----:B------:R-:W-:Y:S01]  /*1a730*/  UIADD3.X UR7, URZ, UR41, URZ, UP0, !UPT ;  /* 0x000000293f077290 */ /* 0x000fe200087fe43f */
[----:B-----5:R-:W-:Y:S01]  /*1a740*/  R2UR UR13, R4 ;  /* 0x00000000040d72ca */ /* 0x020fe200000e0000 */
[----:B------:R-:W-:Y:S01]  /*1a750*/  UMOV UR5, 0x14f00000 ;  /* 0x14f0000000057882 */ /* 0x000fe20000000000 */
[----:B------:R-:W-:Y:S01]  /*1a760*/  R2UR UR9, R2 ;  /* 0x00000000020972ca */ /* 0x000fe200000e0000 */
[----:B------:R-:W-:Y:S01]  /*1a770*/  IMAD R2, R22, 0x4000, R27 ;  /* 0x0000400016027824 */ /* 0x000fe200078e021b */
[----:B------:R-:W-:Y:S01]  /*1a780*/  SHF.L.U32 R11, R11, 0x1f, RZ ;  /* 0x0000001f0b0b7819 */ /* 0x000fe200000006ff */
[----:B------:R-:W-:-:S03]  /*1a790*/  UMOV UR10, URZ ;  /* 0x0000003f000a7c82 */ /* 0x000fc60008000000 */
[----:B------:R-:W-:Y:S01]  /*1a7a0*/  R2UR UR8, R2 ;  /* 0x00000000020872ca */ /* 0x000fe200000e0000 */
[----:B------:R-:W-:Y:S01]  /*1a7b0*/  ULEA UR11, UR11, UR4, 0x7 ;  /* 0x000000040b0b7291 */ /* 0x000fe2000f8e383f */
[----:B------:R-:W-:Y:S02]  /*1a7c0*/  IMAD R2, R10, 0x8, R3 ;  /* 0x000000080a027824 */ /* 0x000fe400078e0203 */
[----:B------:R-:W-:-:S03]  /*1a7d0*/  UMOV UR4, 0x0 ;  /* 0x0000000000047882 */ /* 0x000fc60000000000 */
[----:B------:R-:W-:-:S06]  /*1a7e0*/  UIADD3 UR9, UR9, 0x30, URZ ;  /* 0x0000003009097890 */ /* 0x000fcc000fffe03f */
[----:B------:R-:W-:-:S09]  /*1a7f0*/  UIADD3 UR8, UR8, 0xe400, URZ ;  /* 0x0000e40008087890 */ /* 0x000fd2000fffe03f */
[----:B------:R0:W-:Y:S01]  /*1a800*/  UTMALDG.4D [UR8], [UR6], desc[UR4] ;  /* 0x00000408060075b4 */ /* 0x0001e20008019000 */
[----:B------:R-:W2:Y:S02]  /*1a810*/  SYNCS.PHASECHK.TRANS64.TRYWAIT P1, [R2+URZ+0x60], R11 ;  /* 0x0000600b020075a7 */ /* 0x000ea4000802017f */
[----:B0-2---:R-:W-:Y:S05]  /*1a820*/  @!P1 BRA `(.L_x_11869) ;  /* 0x00000028007c9947 */ /* 0x005fea0003800000 */
.L_x_11984:
[----:B------:R-:W-:Y:S05]  /*1a830*/  @P0 BRA `(.L_x_11870) ;  /* 0x0000000000140947 */ /* 0x000fea0003800000 */
[----:B------:R-:W-:Y:S01]  /*1a840*/  ISETP.NE.AND P1, PT, R28, RZ, PT ;  /* 0x000000ff1c00720c */ /* 0x000fe20003f25270 */
[----:B------:R-:W-:-:S04]  /*1a850*/  IMAD.MOV.U32 R3, RZ, RZ, 0x4000 ;  /* 0x00004000ff037424 */ /* 0x000fc800078e00ff */
[----:B------:R2:W-:Y:S08]  /*1a860*/  SYNCS.ARRIVE.TRANS64 RZ, [R2+URZ+0x50], R3 ;  /* 0x0000500302ff79a7 */ /* 0x0005f0000800003f */
[----:B------:R-:W-:Y:S05]  /*1a870*/  @!P1 BRA `(.L_x_11870) ;  /* 0x0000000000049947 */ /* 0x000fea0003800000 */
[----:B------:R-:W-:Y:S01]  /*1a880*/  BPT.TRAP 0x1 ;  /* 0x000000040000795c */ /* 0x000fe20000300000 */
.L_x_11870:
        /* <DEDUP_REMOVED lines=19> */
.L_x_11865:
[----:B------:R-:W-:Y:S05]  /*1a9c0*/  BSYNC B1 ;  /* 0x0000000000017941 */ /* 0x000fea0003800000 */
.L_x_11864:
[----:B------:R-:W-:Y:S01]  /*1a9d0*/  ISETP.GT.AND P0, PT, R13, R29, PT ;  /* 0x0000001d0d00720c */ /* 0x000fe20003f04270 */
[----:B------:R-:W-:-:S12]  /*1a9e0*/  VIADD R9, R9, 0xfffffffe ;  /* 0xfffffffe09097836 */ /* 0x000fd80000000000 */
[----:B------:R-:W-:Y:S05]  /*1a9f0*/  @P0 BRA `(.L_x_11871) ;  /* 0xfffffff400180947 */ /* 0x000fea000383ffff */
.L_x_11847:
[----:B------:R-:W-:Y:S05]  /*1aa00*/  BSYNC B0 ;  /* 0x0000000000007941 */ /* 0x000fea0003800000 */
.L_x_11846:
[----:B------:R-:W-:Y:S01]  /*1aa10*/  ISETP.NE.AND P0, PT, R28, RZ, PT ;  /* 0x000000ff1c00720c */ /* 0x000fe20003f05270 */
[----:B------:R-:W-:-:S12]  /*1aa20*/  BSSY B0, `(.L_x_11872) ;  /* 0x000000e000007945 */ /* 0x000fd80003800000 */
[----:B------:R-:W-:Y:S05]  /*1aa30*/  @P0 BRA `(.L_x_11873) ;  /* 0x0000000000300947 */ /* 0x000fea0003800000 */
[----:B------:R-:W3:Y:S01]  /*1aa40*/  S2R R9, SR_LANEID ;  /* 0x0000000000097919 */ /* 0x000ee20000000000 */
[----:B------:R-:W-:Y:S01]  /*1aa50*/  VOTEU.ANY UR4, UPT, PT ;  /* 0x0000000000047886 */ /* 0x000fe200038e0100 */
[----:B0-2---:R-:W0:Y:S01]  /*1aa60*/  LDC.64 R2, c[0x0][0xc38] ;  /* 0x00030e00ff027b82 */ /* 0x005e220000000a00 */
[----:B------:R-:W3:Y:S08]  /*1aa70*/  FLO.U32 R4, UR4 ;  /* 0x0000000400047d00 */ /* 0x000ef000080e0000 */
[----:B------:R-:W0:Y:S01]  /*1aa80*/  POPC R5, UR4 ;  /* 0x0000000400057d09 */ /* 0x000e220008000000 */
[----:B---3--:R-:W-:-:S13]  /*1aa90*/  ISETP.EQ.U32.AND P0, PT, R4, R9, PT ;  /* 0x000000090400720c */ /* 0x008fda0003f02070 */
[----:B0-----:R-:W2:Y:S01]  /*1aaa0*/  @P0 ATOMG.E.ADD.STRONG.GPU PT, R3, desc[UR38][R2.64], R5 ;  /* 0x00000005020309a8 */ /* 0x001ea200081ee1e6 */
[----:B------:R-:W0:Y:S02]  /*1aab0*/  S2R R6, SR_LTMASK ;  /* 0x0000000000067919 */ /* 0x000e240000003900 */
[----:B0-----:R-:W-:-:S04]  /*1aac0*/  LOP3.LUT R6, R6, UR4, RZ, 0xc0, !PT ;  /* 0x0000000406067c12 */ /* 0x001fc8000f8ec0ff */
[----:B------:R-:W0:Y:S01]  /*1aad0*/  POPC R9, R6 ;  /* 0x0000000600097309 */ /* 0x000e220000000000 */
[----:B--2---:R-:W0:Y:S02]  /*1aae0*/  SHFL.IDX PT, R4, R3, R4, 0x1f ;  /* 0x00001f0403047589 */ /* 0x004e2400000e0000 */
[----:B0-----:R-:W-:-:S07]  /*1aaf0*/  IADD3 R16, R4, UR37, R9 ;  /* 0x0000002504107c10 */ /* 0x001fce000fffe009 */
.L_x_11873:
[----:B------:R-:W-:Y:S05]  /*1ab00*/  BSYNC B0 ;  /* 0x0000000000007941 */ /* 0x000fea0003800000 */
.L_x_11872:
[----:B------:R-:W-:Y:S04]  /*1ab10*/  BSSY B0, `(.L_x_11874) ;  /* 0x0000020000007945 */ /* 0x000fe80003800000 */
[----:B------:R-:W-:Y:S05]  /*1ab20*/  @!P6 BRA `(.L_x_11875) ;  /* 0x000000000078e947 */ /* 0x000fea0003800000 */
[----:B--2---:R-:W-:Y:S01]  /*1ab30*/  IMAD R3, R22, 0x8, R27 ;  /* 0x0000000816037824 */ /* 0x004fe200078e021b */
[----:B0-----:R-:W-:-:S04]  /*1ab40*/  SHF.L.U32 R2, R24, 0x1f, RZ ;  /* 0x0000001f18027819 */ /* 0x001fc800000006ff */
[----:B------:R-:W0:Y:S02]  /*1ab50*/  SYNCS.PHASECHK.TRANS64.TRYWAIT P0, [R3+URZ+0x16860], R2 ;  /* 0x01686002030075a7 */ /* 0x000e24000800017f */
[----:B0-----:R-:W-:Y:S05]  /*1ab60*/  @!P0 BRA `(.L_x_11876) ;  /* 0x0000002400c08947 */ /* 0x001fea0003800000 */
.L_x_11985:
        /* <DEDUP_REMOVED lines=9> */
.L_x_11877:
        /* <DEDUP_REMOVED lines=16> */
[----:B---3--:R-:W-:Y:S01]  /*1ad00*/  NOP ;  /* 0x0000000000007918 */ /* 0x008fe20000000000 */
.L_x_11875:
[----:B------:R-:W-:Y:S05]  /*1ad10*/  BSYNC B0 ;  /* 0x0000000000007941 */ /* 0x000fea0003800000 */
.L_x_11874:
[----:B------:R-:W-:-:S05]  /*1ad20*/  VIADD R22, R22, 0x1 ;  /* 0x0000000116167836 */ /* 0x000fca0000000000 */
[----:B------:R-:W-:-:S04]  /*1ad30*/  ISETP.NE.AND P0, PT, R22, 0x2, PT ;  /* 0x000000021600780c */ /* 0x000fc80003f05270 */
[----:B0-2---:R-:W-:Y:S02]  /*1ad40*/  SEL R3, RZ, 0x1, P0 ;  /* 0x00000001ff037807 */ /* 0x005fe40000000000 */
[----:B------:R-:W-:Y:S02]  /*1ad50*/  SEL R22, R22, RZ, P0 ;  /* 0x000000ff16167207 */ /* 0x000fe40000000000 */
[----:B------:R-:W-:-:S07]  /*1ad60*/  LOP3.LUT R24, R24, R3, RZ, 0x3c, !PT ;  /* 0x0000000318187212 */ /* 0x000fce00078e3cff */
.L_x_11833:
[----:B------:R-:W-:Y:S05]  /*1ad70*/  BSYNC B6 ;  /* 0x0000000000067941 */ /* 0x000fea0003800000 */
.L_x_11831:
[----:B------:R-:W-:-:S03]  /*1ad80*/  UMOV UR4, 0xffffffff ;  /* 0xffffffff00047882 */ /* 0x000fc60000000000 */
[----:B------:R-:W-:Y:S05]  /*1ad90*/  BRA.DIV UR4, `(.L_x_11878) ;  /* 0x0000002604487947 */ /* 0x000fea000b800000 */
[----:B------:R2:W3:Y:S04]  /*1ada0*/  SHFL.IDX PT, R4, R16, RZ, 0x1f ;  /* 0x00001fff10047589 */ /* 0x0004e800000e0000 */
[----:B------:R2:W4:Y:S02]  /*1adb0*/  SHFL.IDX PT, R5, R16, 0x1, 0x1f ;  /* 0x00201f0010057f89 */ /* 0x00052400000e0000 */
.L_x_11989:
        /* <DEDUP_REMOVED lines=11> */
.L_x_11880:
[----:B------:R-:W-:Y:S05]  /*1ae70*/  BSYNC B0 ;  /* 0x0000000000007941 */ /* 0x000fea0003800000 */
.L_x_11879:
        /* <DEDUP_REMOVED lines=23> */
.L_x_11997:
[----:B------:R-:W-:Y:S02]  /*1aff0*/  ULDC UR4, c[0x0][0xc10] ;  /* 0x0003040000047ab9 */ /* 0x000fe40000000800 */
[----:B------:R-:W-:-:S04]  /*1b000*/  IMAD.U32 R7, RZ, RZ, UR4 ;  /* 0x00000004ff077e24 */ /* 0x000fc8000f8e00ff */
[----:B0-----:R-:W-:-:S04]  /*1b010*/  IMAD R14, R14, R7, RZ ;  /* 0x000000070e0e7224 */ /* 0x001fc800078e02ff */
[----:B----4-:R-:W-:-:S05]  /*1b020*/  IMAD.IADD R5, R5, 0x1, R14 ;  /* 0x0000000105057824 */ /* 0x010fca00078e020e */
[----:B---3--:R-:W-:-:S13]  /*1b030*/  ISETP.GT.AND P0, PT, R5, R4, PT ;  /* 0x000000040500720c */ /* 0x008fda0003f04270 */
[----:B------:R-:W-:Y:S05]  /*1b040*/  @P0 BRA `(.L_x_11882) ;  /* 0x0000000000ac0947 */ /* 0x000fea0003800000 */
[----:B------:R-:W0:Y:S02]  /*1b050*/  LDC R0, c[0x0][0xc14] ;  /* 0x00030500ff007b82 */ /* 0x000e240000000800 */
.L_x_11887:
        /* <DEDUP_REMOVED lines=12> */
.L_x_11885:
[----:B------:R-:W-:Y:S05]  /*1b120*/  BSYNC B0 ;  /* 0x0000000000007941 */ /* 0x000fea0003800000 */
.L_x_11884:
        /* <DEDUP_REMOVED lines=23> */
.L_x_12005:
[----:B------:R-:W-:Y:S02]  /*1b2a0*/  ULDC UR4, c[0x0][0xc10] ;  /* 0x0003040000047ab9 */ /* 0x000fe40000000800 */
[----:B------:R-:W-:-:S04]  /*1b2b0*/  IMAD.U32 R7, RZ, RZ, UR4 ;  /* 0x00000004ff077e24 */ /* 0x000fc8000f8e00ff */
[----:B---3--:R-:W-:-:S04]  /*1b2c0*/  IMAD R14, R14, R7, RZ ;  /* 0x000000070e0e7224 */ /* 0x008fc800078e02ff */
[----:B------:R-:W-:-:S05]  /*1b2d0*/  IMAD.IADD R5, R14, 0x1, R5 ;  /* 0x000000010e057824 */ /* 0x000fca00078e0205 */
[----:B------:R-:W-:-:S13]  /*1b2e0*/  ISETP.GT.AND P0, PT, R5, R4, PT ;  /* 0x000000040500720c */ /* 0x000fda0003f04270 */
[----:B------:R-:W-:Y:S05]  /*1b2f0*/  @!P0 BRA `(.L_x_11887) ;  /* 0xfffffffc00588947 */ /* 0x000fea000383ffff */
.L_x_11882:
        /* <DEDUP_REMOVED lines=8> */
.L_x_12009:
[----:B------:R-:W-:Y:S01]  /*1b380*/  ISETP.NE.AND P0, PT, R3, RZ, PT ;  /* 0x000000ff0300720c */ /* 0x000fe20003f05270 */
[----:B------:R-:W-:-:S12]  /*1b390*/  IMAD.MOV.U32 R14, RZ, RZ, RZ ;  /* 0x000000ffff0e7224 */ /* 0x000fd800078e00ff */
[----:B------:R-:W-:Y:S05]  /*1b3a0*/  @!P0 BRA `(.L_x_11889) ;  /* 0x0000000000108947 */ /* 0x000fea0003800000 */
[----:B------:R-:W-:Y:S01]  /*1b3b0*/  UMOV UR4, 0xffffffff ;  /* 0xffffffff00047882 */ /* 0x000fe20000000000 */
[----:B------:R-:W-:Y:S02]  /*1b3c0*/  VIADD R12, R5, 0xffffffff ;  /* 0xffffffff050c7836 */ /* 0x000fe40000000000 */
[----:B------:R-:W-:Y:S05]  /*1b3d0*/  BRA.DIV UR4, `(.L_x_11890) ;  /* 0x0000002604ec7947 */ /* 0x000fea000b800000 */
[----:B------:R4:W0:Y:S02]  /*1b3e0*/  SHFL.IDX PT, R14, R8, R12, 0x1f ;  /* 0x00001f0c080e7589 */ /* 0x00082400000e0000 */
.L_x_11889:
[----:B--2---:R-:W2:Y:S01]  /*1b3f0*/  LDC.64 R2, c[0x0][0xc68] ;  /* 0x00031a00ff027b82 */ /* 0x004ea20000000a00 */
[----:B------:R-:W-:-:S04]  /*1b400*/  IMAD.IADD R19, R5, 0x1, R19 ;  /* 0x0000000105137824 */ /* 0x000fc800078e0213 */
        /* <DEDUP_REMOVED lines=65> */
.L_x_11883:
[----:B------:R-:W-:Y:S01]  /*1b820*/  UMOV UR4, URZ ;  /* 0x0000003f00047c82 */ /* 0x000fe20008000000 */
[----:B------:R-:W-:Y:S01]  /*1b830*/  UMOV UR5, URZ ;  /* 0x0000003f00057c82 */ /* 0x000fe20008000000 */
[----:B------:R-:W-:Y:S01]  /*1b840*/  ULDC UR6, c[0x0][0xc14] ;  /* 0x0003050000067ab9 */ /* 0x000fe20000000800 */
[----:B--2---:R-:W-:Y:S02]  /*1b850*/  IMAD.MOV.U32 R16, RZ, RZ, R4 ;  /* 0x000000ffff107224 */ /* 0x004fe400078e0004 */
[----:B------:R-:W-:Y:S02]  /*1b860*/  IMAD.U32 R17, RZ, RZ, UR4 ;  /* 0x00000004ff117e24 */ /* 0x000fe4000f8e00ff */
[----:B------:R-:W-:Y:S02]  /*1b870*/  IMAD.U32 R18, RZ, RZ, UR5 ;  /* 0x00000005ff127e24 */ /* 0x000fe4000f8e00ff */
[----:B------:R-:W-:-:S07]  /*1b880*/  IMAD.U32 R19, RZ, RZ, UR6 ;  /* 0x00000006ff137e24 */ /* 0x000fce000f8e00ff */
.L_x_11891:
        /* <DEDUP_REMOVED lines=10> */
.L_x_11792:
        /* <DEDUP_REMOVED lines=12> */
.L_x_12012:
[----:B------:R-:W-:Y:S05]  /*1b9f0*/  BSYNC B0 ;  /* 0x0000000000007941 */ /* 0x000fea0003800000 */
.L_x_11893:
[----:B------:R-:W-:-:S03]  /*1ba00*/  UMOV UR4, 0xffffffff ;  /* 0xffffffff00047882 */ /* 0x000fc60000000000 */
[----:B------:R-:W-:Y:S05]  /*1ba10*/  BRA.DIV UR4, `(.L_x_11895) ;  /* 0x0000002204947947 */ /* 0x000fea000b800000 */
[----:B0-----:R-:W0:Y:S02]  /*1ba20*/  S2R R0, SR_TID.X ;  /* 0x0000000000007919 */ /* 0x001e240000002100 */
[----:B0-----:R-:W-:-:S04]  /*1ba30*/  SHF.R.U32.HI R0, RZ, 0x5, R0 ;  /* 0x00000005ff007819 */ /* 0x001fc80000011600 */
[----:B------:R-:W-:-:S05]  /*1ba40*/  LOP3.LUT R0, R0, 0x3, RZ, 0xc0, !PT ;  /* 0x0000000300007812 */ /* 0x000fca00078ec0ff */
[----:B------:R0:W2:Y:S02]  /*1ba50*/  SHFL.IDX PT, R14, R0, RZ, 0x1f ;  /* 0x00001fff000e7589 */ /* 0x0000a400000e0000 */
.L_x_12015:
[----:B--2---:R-:W-:-:S13]  /*1ba60*/  ISETP.NE.AND P0, PT, R14, RZ, PT ;  /* 0x000000ff0e00720c */ /* 0x004fda0003f05270 */
[----:B------:R-:W-:Y:S05]  /*1ba70*/  @P0 BRA `(.L_x_11570) ;  /* 0x0000000000880947 */ /* 0x000fea0003800000 */
[----:B------:R-:W-:-:S03]  /*1ba80*/  UMOV UR4, 0xffffffff ;  /* 0xffffffff00047882 */ /* 0x000fc60000000000 */
[----:B------:R-:W-:Y:S05]  /*1ba90*/  BRA.DIV UR4, `(.L_x_11896) ;  /* 0x0000002204a87947 */ /* 0x000fea000b800000 */
[----:B------:R-:W-:-:S13]  /*1baa0*/  ELECT P6, URZ, PT ;  /* 0x00000000003f782f */ /* 0x000fda00038c0000 */
.L_x_12018:
[----:B------:R-:W-:Y:S05]  /*1bab0*/  @!P6 BRA `(.L_x_11570) ;  /* 0x000000000078e947 */ /* 0x000fea0003800000 */
[----:B------:R-:W-:-:S06]  /*1bac0*/  ULOP3.LUT UR4, UR36, 0x2, URZ, 0xfc, !UPT ;  /* 0x0000000224047892 */ /* 0x000fcc000f8efc3f */
[----:B0-----:R-:W-:-:S05]  /*1bad0*/  IMAD.U32 R0, RZ, RZ, UR4 ;  /* 0x00000004ff007e24 */ /* 0x001fca000f8e00ff */
[----:B------:R-:W-:-:S13]  /*1bae0*/  ISETP.NE.AND P2, PT, R0, 0x3, PT ;  /* 0x000000030000780c */ /* 0x000fda0003f45270 */
[----:B------:R-:W-:Y:S05]  /*1baf0*/  @!P2 BRA `(.L_x_11897) ;  /* 0x000000000004a947 */ /* 0x000fea0003800000 */
[----:B------:R-:W-:Y:S01]  /*1bb00*/  BPT.TRAP 0x1 ;  /* 0x000000040000795c */ /* 0x000fe20000300000 */
.L_x_11897:
        /* <DEDUP_REMOVED lines=12> */
.L_x_12019:
[----:B------:R-:W2:Y:S02]  /*1bbd0*/  SYNCS.PHASECHK.TRANS64.TRYWAIT P0, [R3+URZ], R0 ;  /* 0x00000000030075a7 */ /* 0x000ea4000800017f */
[----:B--2---:R-:W-:Y:S05]  /*1bbe0*/  @!P0 BRA `(.L_x_11899) ;  /* 0x0000002000888947 */ /* 0x004fea0003800000 */
.L_x_12020:
[----:B------:R-:W-:Y:S05]  /*1bbf0*/  @!P2 BRA `(.L_x_11900) ;  /* 0x000000000004a947 */ /* 0x000fea0003800000 */
[----:B------:R-:W-:Y:S01]  /*1bc00*/  BPT.TRAP 0x1 ;  /* 0x000000040000795c */ /* 0x000fe20000300000 */
.L_x_11900:
[----:B--2---:R-:W-:-:S04]  /*1bc10*/  VIADD R3, R9, 0x16860 ;  /* 0x0001686009037836 */ /* 0x004fc80000000000 */
[----:B------:R-:W-:-:S04]  /*1bc20*/  IMAD R5, R22, 0x8, R3 ;  /* 0x0000000816057824 */ /* 0x000fc800078e0203 */
[----:B------:R-:W2:Y:S02]  /*1bc30*/  SYNCS.PHASECHK.TRANS64.TRYWAIT P0, [R5+URZ], R2 ;  /* 0x00000002050075a7 */ /* 0x000ea4000800017f */
[----:B--2---:R-:W-:Y:S05]  /*1bc40*/  @!P0 BRA `(.L_x_11901) ;  /* 0x0000002000848947 */ /* 0x004fea0003800000 */
.L_x_12021:
[----:B------:R-:W-:-:S07]  /*1bc50*/  IMAD R3, R4, 0x8, R3 ;  /* 0x0000000804037824 */ /* 0x000fce00078e0203 */
.L_x_11902:
[----:B---3--:R3:W4:Y:S02]  /*1bc60*/  SYNCS.PHASECHK.TRANS64.TRYWAIT P0, [R3+URZ], R0 ;  /* 0x00000000030075a7 */ /* 0x008724000800017f */
[----:B----4-:R-:W-:Y:S05]  /*1bc70*/  @!P0 NANOSLEEP.SYNCS 0x989680 ;  /* 0x009896800000895d */ /* 0x010fea0003900000 */
[----:B------:R-:W4:Y:S02]  /*1bc80*/  @!P0 SYNCS.PHASECHK.TRANS64 P0, [R3+URZ], R0 ;  /* 0x00000000030085a7 */ /* 0x000f24000800007f */
[----:B----4-:R-:W-:Y:S05]  /*1bc90*/  @!P0 BRA `(.L_x_11902) ;  /* 0xfffffffc00f08947 */ /* 0x010fea000383ffff */
.L_x_11570:
[----:B------:R-:W-:Y:S05]  /*1bca0*/  BSYNC B7 ;  /* 0x0000000000077941 */ /* 0x000fea0003800000 */
.L_x_11567:
[----:B------:R-:W-:Y:S05]  /*1bcb0*/  EXIT ;  /* 0x000000000000794d */ /* 0x000fea0003800000 */
.L_x_11596:
[----:B0-----:R0:W1:Y:S02]  /*1bcc0*/  SYNCS.PHASECHK.TRANS64.TRYWAIT P6, [R85+URZ+0x16890], R97 ;  /* 0x01689061550075a7 */ /* 0x00106400080c017f */
[----:B-1----:R-:W-:Y:S05]  /*1bcd0*/  @!P6 NANOSLEEP.SYNCS 0x989680 ;  /* 0x009896800000e95d */ /* 0x002fea0003900000 */
[----:B------:R-:W1:Y:S02]  /*1bce0*/  @!P6 SYNCS.PHASECHK.TRANS64 P6, [R85+URZ+0x16890], R97 ;  /* 0x016890615500e5a7 */ /* 0x000e6400080c007f */
[----:B-1----:R-:W-:Y:S05]  /*1bcf0*/  @!P6 BRA `(.L_x_11596) ;  /* 0xfffffffc00f0e947 */ /* 0x002fea000383ffff */
[----:B------:R-:W-:Y:S05]  /*1bd00*/  BRA `(.L_x_11903) ;  /* 0xfffffe7000007947 */ /* 0x000fea000383ffff */
.L_x_11616:
[----:B0-----:R0:W1:Y:S02]  /*1bd10*/  SYNCS.PHASECHK.TRANS64.TRYWAIT P5, [R85+URZ+0x16890], R97 ;  /* 0x01689061550075a7 */ /* 0x00106400080a017f */
[----:B-1----:R-:W-:Y:S05]  /*1bd20*/  @!P5 NANOSLEEP.SYNCS 0x989680 ;  /* 0x009896800000d95d */ /* 0x002fea0003900000 */
[----:B------:R-:W1:Y:S02]  /*1bd30*/  @!P5 SYNCS.PHASECHK.TRANS64 P5, [R85+URZ+0x16890], R97 ;  /* 0x016890615500d5a7 */ /* 0x000e6400080a007f */
[----:B-1----:R-:W-:Y:S05]  /*1bd40*/  @!P5 BRA `(.L_x_11616) ;  /* 0xfffffffc00f0d947 */ /* 0x002fea000383ffff */
[----:B------:R-:W-:Y:S05]  /*1bd50*/  BRA `(.L_x_11904) ;  /* 0xfffffe8000887947 */ /* 0x000fea000383ffff */
.L_x_11625:
[----:B0-----:R0:W1:Y:S02]  /*1bd60*/  SYNCS.PHASECHK.TRANS64.TRYWAIT P4, [R85+URZ+0x16890], R97 ;  /* 0x01689061550075a7 */ /* 0x001064000808017f */
[----:B-1----:R-:W-:Y:S05]  /*1bd70*/  @!P4 NANOSLEEP.SYNCS 0x989680 ;  /* 0x009896800000c95d */ /* 0x002fea0003900000 */
[----:B------:R-:W1:Y:S02]  /*1bd80*/  @!P4 SYNCS.PHASECHK.TRANS64 P4, [R85+URZ+0x16890], R97 ;  /* 0x016890615500c5a7 */ /* 0x000e64000808007f */
[----:B-1----:R-:W-:Y:S05]  /*1bd90*/  @!P4 BRA `(.L_x_11625) ;  /* 0xfffffffc00f0c947 */ /* 0x002fea000383ffff */
[----:B------:R-:W-:Y:S05]  /*1bda0*/  BRA `(.L_x_11905) ;  /* 0xfffffe9000987947 */ /* 0x000fea000383ffff */
.L_x_11631:
[----:B--2---:R2:W3:Y:S02]  /*1bdb0*/  SYNCS.PHASECHK.TRANS64.TRYWAIT P3, [R85+URZ+0x168b0], R97 ;  /* 0x0168b061550075a7 */ /* 0x0044e4000806017f */
[----:B---3--:R-:W-:Y:S05]  /*1bdc0*/  @!P3 NANOSLEEP.SYNCS 0x989680 ;  /* 0x009896800000b95d */ /* 0x008fea0003900000 */
[----:B------:R-:W3:Y:S02]  /*1bdd0*/  @!P3 SYNCS.PHASECHK.TRANS64 P3, [R85+URZ+0x168b0], R97 ;  /* 0x0168b0615500b5a7 */ /* 0x000ee4000806007f */
[----:B---3--:R-:W-:Y:S05]  /*1bde0*/  @!P3 BRA `(.L_x_11631) ;  /* 0xfffffffc00f0b947 */ /* 0x008fea000383ffff */
[----:B------:R-:W-:Y:S05]  /*1bdf0*/  BRA `(.L_x_11906) ;  /* 0xfffffe94002c7947 */ /* 0x000fea000383ffff */
.L_x_11647:
[----:B------:R-:W-:Y:S01]  /*1be00*/  BSSY B0, `(.L_x_11907) ;  /* 0x0000008000007945 */ /* 0x000fe20003800000 */
[----:B--2---:R-:W-:Y:S02]  /*1be10*/  IMAD.MOV.U32 R13, RZ, RZ, R24 ;  /* 0x000000ffff0d7224 */ /* 0x004fe400078e0018 */
[----:B------:R-:W-:Y:S02]  /*1be20*/  IMAD.MOV.U32 R12, RZ, RZ, RZ ;  /* 0x000000ffff0c7224 */ /* 0x000fe400078e00ff */
[----:B------:R-:W-:Y:S02]  /*1be30*/  IMAD.MOV.U32 R11, RZ, RZ, 0x1f ;  /* 0x0000001fff0b7424 */ /* 0x000fe400078e00ff */
[----:B------:R-:W-:-:S07]  /*1be40*/  IMAD.MOV.U32 R15, RZ, RZ, -0x1 ;  /* 0xffffffffff0f7424 */ /* 0x000fce00078e00ff */
[----:B-----5:R-:W-:Y:S05]  /*1be50*/  WARPSYNC.COLLECTIVE R15, `(.L_x_11908) ;  /* 0x000000000f087348 */ /* 0x020fea0003c00000 */
[----:B------:R0:W1:Y:S02]  /*1be60*/  SHFL.IDX P6, R14, R13, R12, R11 ;  /* 0x0000000c0d0e7389 */ /* 0x00006400000c000b */
[----:B01---5:R-:W-:Y:S01]  /*1be70*/  ENDCOLLECTIVE ;  /* 0x000000000000791b */ /* 0x023fe20003800000 */
.L_x_11908:
[----:B------:R-:W-:Y:S05]  /*1be80*/  BSYNC B0 ;  /* 0x0000000000007941 */ /* 0x000fea0003800000 */
.L_x_11907:
[----:B------:R0:W-:Y:S01]  /*1be90*/  STL [R1+0xc], R14 ;  /* 0x00000c0e01007387 */ /* 0x0001e20000100800 */
[----:B------:R-:W-:Y:S05]  /*1bea0*/  BRA `(.L_x_11909) ;  /* 0xfffffe9c00607947 */ /* 0x000fea000383ffff */
.L_x_11663:
        /* <DEDUP_REMOVED lines=8> */
.L_x_11911:
[----:B------:R-:W-:Y:S05]  /*1bf30*/  BSYNC B1 ;  /* 0x0000000000017941 */ /* 0x000fea0003800000 */
.L_x_11910:
[----:B------:R-:W-:Y:S05]  /*1bf40*/  BRA `(.L_x_11912) ;  /* 0xfffffea800f87947 */ /* 0x000fea000383ffff */
.L_x_11664:
        /* <DEDUP_REMOVED lines=8> */
.L_x_11914:
[----:B------:R-:W-:Y:S05]  /*1bfd0*/  BSYNC B1 ;  /* 0x0000000000017941 */ /* 0x000fea0003800000 */
.L_x_11913:
[----:B------:R-:W-:Y:S05]  /*1bfe0*/  BRA `(.L_x_11915) ;  /* 0xfffffea800d87947 */ /* 0x000fea000383ffff */
.L_x_11665:
        /* <DEDUP_REMOVED lines=8> */
.L_x_11917:
[----:B------:R-:W-:Y:S05]  /*1c070*/  BSYNC B1 ;  /* 0x0000000000017941 */ /* 0x000fea0003800000 */
.L_x_11916:
[----:B------:R-:W-:Y:S05]  /*1c080*/  BRA `(.L_x_11918) ;  /* 0xfffffea800b87947 */ /* 0x000fea000383ffff */
.L_x_11666:
        /* <DEDUP_REMOVED lines=8> */
.L_x_11920:
[----:B------:R-:W-:Y:S05]  /*1c110*/  BSYNC B1 ;  /* 0x0000000000017941 */ /* 0x000fea0003800000 */
.L_x_11919:
[----:B------:R-:W-:Y:S05]  /*1c120*/  BRA `(.L_x_11921) ;  /* 0xfffffea800987947 */ /* 0x000fea000383ffff */
.L_x_11667:
        /* <DEDUP_REMOVED lines=8> */
.L_x_11923:
[----:B------:R-:W-:Y:S05]  /*1c1b0*/  BSYNC B1 ;  /* 0x0000000000017941 */ /* 0x000fea0003800000 */
.L_x_11922:
[----:B------:R-:W-:Y:S05]  /*1c1c0*/  BRA `(.L_x_11924) ;  /* 0xfffffea800787947 */ /* 0x000fea000383ffff */
.L_x_11668:
        /* <DEDUP_REMOVED lines=8> */
.L_x_11926:
[----:B------:R-:W-:Y:S05]  /*1c250*/  BSYNC B1 ;  /* 0x0000000000017941 */ /* 0x000fea0003800000 */
.L_x_11925:
[----:B------:R-:W-:Y:S05]  /*1c260*/  BRA `(.L_x_11927) ;  /* 0xfffffea800587947 */ /* 0x000fea000383ffff */
.L_x_11669:
        /* <DEDUP_REMOVED lines=8> */
.L_x_11929:
[----:B------:R-:W-:Y:S05]  /*1c2f0*/  BSYNC B1 ;  /* 0x0000000000017941 */ /* 0x000fea0003800000 */
.L_x_11928:
[----:B------:R-:W-:Y:S05]  /*1c300*/  BRA `(.L_x_11930) ;  /* 0xfffffea800387947 */ /* 0x000fea000383ffff */
.L_x_11670:
        /* <DEDUP_REMOVED lines=8> */
.L_x_11932:
[----:B------:R-:W-:Y:S05]  /*1c390*/  BSYNC B1 ;  /* 0x0000000000017941 */ /* 0x000fea0003800000 */
.L_x_11931:
[----:B------:R-:W-:Y:S05]  /*1c3a0*/  BRA `(.L_x_11933) ;  /* 0xfffffea800187947 */ /* 0x000fea000383ffff */
.L_x_11672:
[----:B0-----:R0:W1:Y:S02]  /*1c3b0*/  SYNCS.PHASECHK.TRANS64.TRYWAIT P2, [R2+URZ+0x16800], R7 ;  /* 0x01680007020075a7 */ /* 0x001064000804017f */
[----:B-1----:R-:W-:Y:S05]  /*1c3c0*/  @!P2 NANOSLEEP.SYNCS 0x989680 ;  /* 0x009896800000a95d */ /* 0x002fea0003900000 */
[----:B------:R-:W1:Y:S02]  /*1c3d0*/  @!P2 SYNCS.PHASECHK.TRANS64 P2, [R2+URZ+0x16800], R7 ;  /* 0x016800070200a5a7 */ /* 0x000e64000804007f */
[----:B-1----:R-:W-:Y:S05]  /*1c3e0*/  @!P2 BRA `(.L_x_11672) ;  /* 0xfffffffc00f0a947 */ /* 0x002fea000383ffff */
[----:B------:R-:W-:Y:S05]  /*1c3f0*/  BRA `(.L_x_11934) ;  /* 0xfffffea800ac7947 */ /* 0x000fea000383ffff */
.L_x_11680:
        /* <DEDUP_REMOVED lines=8> */
.L_x_11936:
[----:B------:R-:W-:Y:S05]  /*1c480*/  BSYNC B1 ;  /* 0x0000000000017941 */ /* 0x000fea0003800000 */
.L_x_11935:
[----:B------:R-:W-:Y:S05]  /*1c490*/  BRA `(.L_x_11937) ;  /* 0xfffffeb800bc7947 */ /* 0x000fea000383ffff */
.L_x_11681:
        /* <DEDUP_REMOVED lines=8> */
.L_x_11939:
[----:B------:R-:W-:Y:S05]  /*1c520*/  BSYNC B1 ;  /* 0x0000000000017941 */ /* 0x000fea0003800000 */
.L_x_11938:
[----:B------:R-:W-:Y:S05]  /*1c530*/  BRA `(.L_x_11940) ;  /* 0xfffffeb8009c7947 */ /* 0x000fea000383ffff */
.L_x_11682:
        /* <DEDUP_REMOVED lines=8> */
.L_x_11942:
[----:B------:R-:W-:Y:S05]  /*1c5c0*/  BSYNC B1 ;  /* 0x0000000000017941 */ /* 0x000fea0003800000 */
.L_x_11941:
[----:B------:R-:W-:Y:S05]  /*1c5d0*/  BRA `(.L_x_11943) ;  /* 0xfffffeb8007c7947 */ /* 0x000fea000383ffff */
.L_x_11683:
        /* <DEDUP_REMOVED lines=8> */
.L_x_11945:
[----:B------:R-:W-:Y:S05]  /*1c660*/  BSYNC B1 ;  /* 0x0000000000017941 */ /* 0x000fea0003800000 */
.L_x_11944:
[----:B------:R-:W-:Y:S05]  /*1c670*/  BRA `(.L_x_11946) ;  /* 0xfffffeb8005c7947 */ /* 0x000fea000383ffff */
.L_x_11684:
        /* <DEDUP_REMOVED lines=8> */
.L_x_11948:
[----:B------:R-:W-:Y:S05]  /*1c700*/  BSYNC B1 ;  /* 0x0000000000017941 */ /* 0x000fea0003800000 */
.L_x_11947:
[----:B------:R-:W-:Y:S05]  /*1c710*/  BRA `(.L_x_11949) ;  /* 0xfffffeb8003c7947 */ /* 0x000fea000383ffff */
.L_x_11685:
        /* <DEDUP_REMOVED lines=8> */
.L_x_11951:
[----:B------:R-:W-:Y:S05]  /*1c7a0*/  BSYNC B1 ;  /* 0x0000000000017941 */ /* 0x000fea0003800000 */
.L_x_11950:
[----:B------:R-:W-:Y:S05]  /*1c7b0*/  BRA `(.L_x_11952) ;  /* 0xfffffeb800207947 */ /* 0x000fea000383ffff */
.L_x_11686:
        /* <DEDUP_REMOVED lines=8> */
.L_x_11954:
[----:B------:R-:W-:Y:S05]  /*1c840*/  BSYNC B1 ;  /* 0x0000000000017941 */ /* 0x000fea0003800000 */
.L_x_11953:
[----:B------:R-:W-:Y:S05]  /*1c850*/  BRA `(.L_x_11955) ;  /* 0xfffffeb800047947 */ /* 0x000fea000383ffff */
.L_x_11687:
        /* <DEDUP_REMOVED lines=8> */
.L_x_11957:
[----:B------:R-:W-:Y:S05]  /*1c8e0*/  BSYNC B1 ;  /* 0x0000000000017941 */ /* 0x000fea0003800000 */
.L_x_11956:
[----:B------:R-:W-:Y:S05]  /*1c8f0*/  BRA `(.L_x_11958) ;  /* 0xfffffeb400e87947 */ /* 0x000fea000383ffff */
.L_x_11689:
[----:B0-----:R0:W1:Y:S02]  /*1c900*/  SYNCS.PHASECHK.TRANS64.TRYWAIT P2, [R2+URZ+0x16800], R9 ;  /* 0x01680009020075a7 */ /* 0x001064000804017f */
[----:B-1----:R-:W-:Y:S05]  /*1c910*/  @!P2 NANOSLEEP.SYNCS 0x989680 ;  /* 0x009896800000a95d */ /* 0x002fea0003900000 */
[----:B------:R-:W1:Y:S02]  /*1c920*/  @!P2 SYNCS.PHASECHK.TRANS64 P2, [R2+URZ+0x16800], R9 ;  /* 0x016800090200a5a7 */ /* 0x000e64000804007f */
[----:B-1----:R-:W-:Y:S05]  /*1c930*/  @!P2 BRA `(.L_x_11689) ;  /* 0xfffffffc00f0a947 */ /* 0x002fea000383ffff */
[----:B------:R-:W-:Y:S05]  /*1c940*/  BRA `(.L_x_11959) ;  /* 0xfffffeb8004c7947 */ /* 0x000fea000383ffff */
.L_x_11695:
[----:B-1----:R1:W2:Y:S02]  /*1c950*/  SYNCS.PHASECHK.TRANS64.TRYWAIT P2, [R7+URZ+0x16830], R0 ;  /* 0x01683000070075a7 */ /* 0x0022a4000804017f */
[----:B--2---:R-:W-:Y:S05]  /*1c960*/  @!P2 NANOSLEEP.SYNCS 0x989680 ;  /* 0x009896800000a95d */ /* 0x004fea0003900000 */
[----:B------:R-:W2:Y:S02]  /*1c970*/  @!P2 SYNCS.PHASECHK.TRANS64 P2, [R7+URZ+0x16830], R0 ;  /* 0x016830000700a5a7 */ /* 0x000ea4000804007f */
[----:B--2---:R-:W-:Y:S05]  /*1c980*/  @!P2 BRA `(.L_x_11695) ;  /* 0xfffffffc00f0a947 */ /* 0x004fea000383ffff */
[----:B------:R-:W-:Y:S05]  /*1c990*/  BRA `(.L_x_11694) ;  /* 0xfffffec800047947 */ /* 0x000fea000383ffff */
.L_x_11713:
[----:B-1----:R1:W2:Y:S02]  /*1c9a0*/  SYNCS.PHASECHK.TRANS64.TRYWAIT P3, [R13+URZ+0x16830], R12 ;  /* 0x0168300c0d0075a7 */ /* 0x0022a4000806017f */
[----:B--2---:R-:W-:Y:S05]  /*1c9b0*/  @!P3 NANOSLEEP.SYNCS 0x989680 ;  /* 0x009896800000b95d */ /* 0x004fea0003900000 */
[----:B------:R-:W2:Y:S02]  /*1c9c0*/  @!P3 SYNCS.PHASECHK.TRANS64 P3, [R13+URZ+0x16830], R12 ;  /* 0x0168300c0d00b5a7 */ /* 0x000ea4000806007f */
[----:B--2---:R-:W-:Y:S05]  /*1c9d0*/  @!P3 BRA `(.L_x_11713) ;  /* 0xfffffffc00f0b947 */ /* 0x004fea000383ffff */
[----:B------:R-:W-:Y:S05]  /*1c9e0*/  BRA `(.L_x_11712) ;  /* 0xfffffef800c87947 */ /* 0x000fea000383ffff */
.L_x_11717:
[----:B-1----:R1:W2:Y:S02]  /*1c9f0*/  SYNCS.PHASECHK.TRANS64.TRYWAIT P2, [R13+URZ+0x16850], R12 ;  /* 0x0168500c0d0075a7 */ /* 0x0022a4000804017f */
[----:B--2---:R-:W-:Y:S05]  /*1ca00*/  @!P2 NANOSLEEP.SYNCS 0x989680 ;  /* 0x009896800000a95d */ /* 0x004fea0003900000 */
[----:B------:R-:W2:Y:S02]  /*1ca10*/  @!P2 SYNCS.PHASECHK.TRANS64 P2, [R13+URZ+0x16850], R12 ;  /* 0x0168500c0d00a5a7 */ /* 0x000ea4000804007f */
[----:B--2---:R-:W-:Y:S05]  /*1ca20*/  @!P2 BRA `(.L_x_11717) ;  /* 0xfffffffc00f0a947 */ /* 0x004fea000383ffff */
[----:B------:R-:W-:Y:S05]  /*1ca30*/  BRA `(.L_x_11714) ;  /* 0xfffffefc00887947 */ /* 0x000fea000383ffff */
.L_x_11736:
[----:B-1----:R1:W2:Y:S02]  /*1ca40*/  SYNCS.PHASECHK.TRANS64.TRYWAIT P3, [R0+URZ+0x16830], R3 ;  /* 0x01683003000075a7 */ /* 0x0022a4000806017f */
[----:B--2---:R-:W-:Y:S05]  /*1ca50*/  @!P3 NANOSLEEP.SYNCS 0x989680 ;  /* 0x009896800000b95d */ /* 0x004fea0003900000 */
[----:B------:R-:W2:Y:S02]  /*1ca60*/  @!P3 SYNCS.PHASECHK.TRANS64 P3, [R0+URZ+0x16830], R3 ;  /* 0x016830030000b5a7 */ /* 0x000ea4000806007f */
[----:B--2---:R-:W-:Y:S05]  /*1ca70*/  @!P3 BRA `(.L_x_11736) ;  /* 0xfffffffc00f0b947 */ /* 0x004fea000383ffff */
[----:B------:R-:W-:Y:S05]  /*1ca80*/  BRA `(.L_x_11735) ;  /* 0xffffff2c00147947 */ /* 0x000fea000383ffff */
.L_x_11740:
[----:B-1----:R1:W2:Y:S02]  /*1ca90*/  SYNCS.PHASECHK.TRANS64.TRYWAIT P2, [R3+URZ+0x16850], R0 ;  /* 0x01685000030075a7 */ /* 0x0022a4000804017f */
[----:B--2---:R-:W-:Y:S05]  /*1caa0*/  @!P2 NANOSLEEP.SYNCS 0x989680 ;  /* 0x009896800000a95d */ /* 0x004fea0003900000 */
[----:B------:R-:W2:Y:S02]  /*1cab0*/  @!P2 SYNCS.PHASECHK.TRANS64 P2, [R3+URZ+0x16850], R0 ;  /* 0x016850000300a5a7 */ /* 0x000ea4000804007f */
[----:B--2---:R-:W-:Y:S05]  /*1cac0*/  @!P2 BRA `(.L_x_11740) ;  /* 0xfffffffc00f0a947 */ /* 0x004fea000383ffff */
[----:B------:R-:W-:Y:S05]  /*1cad0*/  BRA `(.L_x_11737) ;  /* 0xffffff2c00d47947 */ /* 0x000fea000383ffff */
.L_x_11747:
[----:B-1----:R1:W2:Y:S02]  /*1cae0*/  SYNCS.PHASECHK.TRANS64.TRYWAIT P3, [R0+URZ+0x16830], R3 ;  /* 0x01683003000075a7 */ /* 0x0022a4000806017f */
[----:B--2---:R-:W-:Y:S05]  /*1caf0*/  @!P3 NANOSLEEP.SYNCS 0x989680 ;  /* 0x009896800000b95d */ /* 0x004fea0003900000 */
[----:B------:R-:W2:Y:S02]  /*1cb00*/  @!P3 SYNCS.PHASECHK.TRANS64 P3, [R0+URZ+0x16830], R3 ;  /* 0x016830030000b5a7 */ /* 0x000ea4000806007f */
[----:B--2---:R-:W-:Y:S05]  /*1cb10*/  @!P3 BRA `(.L_x_11747) ;  /* 0xfffffffc00f0b947 */ /* 0x004fea000383ffff */
[----:B------:R-:W-:Y:S05]  /*1cb20*/  BRA `(.L_x_11746) ;  /* 0xffffff4800d47947 */ /* 0x000fea000383ffff */
.L_x_11751:
[----:B-1----:R1:W2:Y:S02]  /*1cb30*/  SYNCS.PHASECHK.TRANS64.TRYWAIT P2, [R3+URZ+0x16850], R0 ;  /* 0x01685000030075a7 */ /* 0x0022a4000804017f */
[----:B--2---:R-:W-:Y:S05]  /*1cb40*/  @!P2 NANOSLEEP.SYNCS 0x989680 ;  /* 0x009896800000a95d */ /* 0x004fea0003900000 */
[----:B------:R-:W2:Y:S02]  /*1cb50*/  @!P2 SYNCS.PHASECHK.TRANS64 P2, [R3+URZ+0x16850], R0 ;  /* 0x016850000300a5a7 */ /* 0x000ea4000804007f */
[----:B--2---:R-:W-:Y:S05]  /*1cb60*/  @!P2 BRA `(.L_x_11751) ;  /* 0xfffffffc00f0a947 */ /* 0x004fea000383ffff */
[----:B------:R-:W-:Y:S05]  /*1cb70*/  BRA `(.L_x_11748) ;  /* 0xffffff4c00947947 */ /* 0x000fea000383ffff */
.L_x_11764:
[----:B-1----:R1:W2:Y:S02]  /*1cb80*/  SYNCS.PHASECHK.TRANS64.TRYWAIT P0, [R11+URZ+0x16850], R4 ;  /* 0x016850040b0075a7 */ /* 0x0022a4000800017f */
[----:B--2---:R-:W-:Y:S05]  /*1cb90*/  @!P0 NANOSLEEP.SYNCS 0x989680 ;  /* 0x009896800000895d */ /* 0x004fea0003900000 */
[----:B------:R-:W2:Y:S02]  /*1cba0*/  @!P0 SYNCS.PHASECHK.TRANS64 P0, [R11+URZ+0x16850], R4 ;  /* 0x016850040b0085a7 */ /* 0x000ea4000800007f */
[----:B--2---:R-:W-:Y:S05]  /*1cbb0*/  @!P0 BRA `(.L_x_11764) ;  /* 0xfffffffc00f08947 */ /* 0x004fea000383ffff */
[----:B------:R-:W-:Y:S05]  /*1cbc0*/  BRA `(.L_x_11763) ;  /* 0xffffff7800547947 */ /* 0x000fea000383ffff */
.L_x_11806:
[----:B------:R-:W0:Y:S01]  /*1cbd0*/  S2R R13, SR_TID.X ;  /* 0x00000000000d7919 */ /* 0x000e220000002100 */
[----:B------:R-:W-:Y:S01]  /*1cbe0*/  BSSY B1, `(.L_x_11960) ;  /* 0x0000009000017945 */ /* 0x000fe20003800000 */
[----:B------:R-:W-:Y:S02]  /*1cbf0*/  IMAD.MOV.U32 R12, RZ, RZ, RZ ;  /* 0x000000ffff0c7224 */ /* 0x000fe400078e00ff */
[----:B------:R-:W-:Y:S02]  /*1cc00*/  IMAD.MOV.U32 R11, RZ, RZ, 0x1f ;  /* 0x0000001fff0b7424 */ /* 0x000fe400078e00ff */
[----:B------:R-:W-:Y:S01]  /*1cc10*/  IMAD.MOV.U32 R15, RZ, RZ, -0x1 ;  /* 0xffffffffff0f7424 */ /* 0x000fe200078e00ff */
[----:B0-----:R-:W-:-:S04]  /*1cc20*/  SHF.R.U32.HI R13, RZ, 0x5, R13 ;  /* 0x00000005ff0d7819 */ /* 0x001fc8000001160d */
[----:B------:R-:W-:-:S07]  /*1cc30*/  LOP3.LUT R13, R13, 0x3, RZ, 0xc0, !PT ;  /* 0x000000030d0d7812 */ /* 0x000fce00078ec0ff */
[----:B-1----:R-:W-:Y:S05]  /*1cc40*/  WARPSYNC.COLLECTIVE R15, `(.L_x_11961) ;  /* 0x000000000f087348 */ /* 0x002fea0003c00000 */
[----:B------:R0:W2:Y:S02]  /*1cc50*/  SHFL.IDX P6, R14, R13, R12, R11 ;  /* 0x0000000c0d0e7389 */ /* 0x0000a400000c000b */
[----:B012---:R-:W-:Y:S01]  /*1cc60*/  ENDCOLLECTIVE ;  /* 0x000000000000791b */ /* 0x007fe20003800000 */
.L_x_11961:
[----:B------:R-:W-:Y:S05]  /*1cc70*/  BSYNC B1 ;  /* 0x0000000000017941 */ /* 0x000fea0003800000 */
.L_x_11960:
[----:B------:R-:W-:Y:S05]  /*1cc80*/  BRA `(.L_x_11962) ;  /* 0xffffffb000607947 */ /* 0x000fea000383ffff */
.L_x_11807:
[----:B------:R-:W-:Y:S01]  /*1cc90*/  BSSY B1, `(.L_x_11963) ;  /* 0x0000006000017945 */ /* 0x000fe20003800000 */
[----:B------:R-:W-:-:S07]  /*1cca0*/  IMAD.MOV.U32 R15, RZ, RZ, -0x1 ;  /* 0xffffffffff0f7424 */ /* 0x000fce00078e00ff */
[----:B-1----:R-:W-:Y:S05]  /*1ccb0*/  WARPSYNC.COLLECTIVE R15, `(.L_x_11964) ;  /* 0x000000000f0c7348 */ /* 0x002fea0003c00000 */
[----:B------:R-:W-:Y:S02]  /*1ccc0*/  ELECT P6, UR62, PT ;  /* 0x00000000003e782f */ /* 0x000fe400038c0000 */
[----:B------:R-:W-:Y:S01]  /*1ccd0*/  MOV R14, UR62 ;  /* 0x0000003e000e7c02 */ /* 0x000fe20008000f00 */
[----:B-1----:R-:W-:Y:S10]  /*1cce0*/  ENDCOLLECTIVE ;  /* 0x000000000000791b */ /* 0x002ff40003800000 */
.L_x_11964:
[----:B------:R-:W-:Y:S05]  /*1ccf0*/  BSYNC B1 ;  /* 0x0000000000017941 */ /* 0x000fea0003800000 */
.L_x_11963:
[----:B------:R-:W-:Y:S05]  /*1cd00*/  BRA `(.L_x_11965) ;  /* 0xffffffb0004c7947 */ /* 0x000fea000383ffff */
.L_x_11809:
[----:B0-----:R0:W2:Y:S02]  /*1cd10*/  SYNCS.PHASECHK.TRANS64.TRYWAIT P0, [R8+URZ+0x16820], R9 ;  /* 0x01682009080075a7 */ /* 0x0010a4000800017f */
[----:B--2---:R-:W-:Y:S05]  /*1cd20*/  @!P0 NANOSLEEP.SYNCS 0x989680 ;  /* 0x009896800000895d */ /* 0x004fea0003900000 */
[----:B------:R-:W2:Y:S02]  /*1cd30*/  @!P0 SYNCS.PHASECHK.TRANS64 P0, [R8+URZ+0x16820], R9 ;  /* 0x01682009080085a7 */ /* 0x000ea4000800007f */
[----:B--2---:R-:W-:Y:S05]  /*1cd40*/  @!P0 BRA `(.L_x_11809) ;  /* 0xfffffffc00f08947 */ /* 0x004fea000383ffff */
[----:B------:R-:W-:Y:S05]  /*1cd50*/  BRA `(.L_x_11966) ;  /* 0xffffffb000687947 */ /* 0x000fea000383ffff */
.L_x_11812:
[----:B0-----:R0:W2:Y:S02]  /*1cd60*/  SYNCS.PHASECHK.TRANS64.TRYWAIT P0, [R9+URZ+0x168a0], R12 ;  /* 0x0168a00c090075a7 */ /* 0x0010a4000800017f */
[----:B--2---:R-:W-:Y:S05]  /*1cd70*/  @!P0 NANOSLEEP.SYNCS 0x989680 ;  /* 0x009896800000895d */ /* 0x004fea0003900000 */
[----:B------:R-:W2:Y:S02]  /*1cd80*/  @!P0 SYNCS.PHASECHK.TRANS64 P0, [R9+URZ+0x168a0], R12 ;  /* 0x0168a00c090085a7 */ /* 0x000ea4000800007f */
[----:B--2---:R-:W-:Y:S05]  /*1cd90*/  @!P0 BRA `(.L_x_11812) ;  /* 0xfffffffc00f08947 */ /* 0x004fea000383ffff */
[----:B------:R-:W-:Y:S05]  /*1cda0*/  BRA `(.L_x_11967) ;  /* 0xffffffb000707947 */ /* 0x000fea000383ffff */
.L_x_11814:
[----:B---3--:R3:W4:Y:S02]  /*1cdb0*/  SYNCS.PHASECHK.TRANS64.TRYWAIT P0, [R9+URZ+0x168c0], R12 ;  /* 0x0168c00c090075a7 */ /* 0x008724000800017f */
[----:B----4-:R-:W-:Y:S05]  /*1cdc0*/  @!P0 NANOSLEEP.SYNCS 0x989680 ;  /* 0x009896800000895d */ /* 0x010fea0003900000 */
[----:B------:R-:W4:Y:S02]  /*1cdd0*/  @!P0 SYNCS.PHASECHK.TRANS64 P0, [R9+URZ+0x168c0], R12 ;  /* 0x0168c00c090085a7 */ /* 0x000f24000800007f */
[----:B----4-:R-:W-:Y:S05]  /*1cde0*/  @!P0 BRA `(.L_x_11814) ;  /* 0xfffffffc00f08947 */ /* 0x010fea000383ffff */
[----:B------:R-:W-:Y:S05]  /*1cdf0*/  BRA `(.L_x_11968) ;  /* 0xffffffb000c87947 */ /* 0x000fea000383ffff */
.L_x_11818:
[----:B0-----:R0:W2:Y:S02]  /*1ce00*/  SYNCS.PHASECHK.TRANS64.TRYWAIT P0, [R12+URZ+0x168a0], R9 ;  /* 0x0168a0090c0075a7 */ /* 0x0010a4000800017f */
[----:B--2---:R-:W-:Y:S05]  /*1ce10*/  @!P0 NANOSLEEP.SYNCS 0x989680 ;  /* 0x009896800000895d */ /* 0x004fea0003900000 */
[----:B------:R-:W2:Y:S02]  /*1ce20*/  @!P0 SYNCS.PHASECHK.TRANS64 P0, [R12+URZ+0x168a0], R9 ;  /* 0x0168a0090c0085a7 */ /* 0x000ea4000800007f */
[----:B--2---:R-:W-:Y:S05]  /*1ce30*/  @!P0 BRA `(.L_x_11818) ;  /* 0xfffffffc00f08947 */ /* 0x004fea000383ffff */
[----:B------:R-:W-:Y:S05]  /*1ce40*/  BRA `(.L_x_11969) ;  /* 0xffffffb400507947 */ /* 0x000fea000383ffff */
.L_x_11820:
[----:B--2---:R2:W3:Y:S02]  /*1ce50*/  SYNCS.PHASECHK.TRANS64.TRYWAIT P1, [R12+URZ+0x168c0], R9 ;  /* 0x0168c0090c0075a7 */ /* 0x0044e4000802017f */
[----:B---3--:R-:W-:Y:S05]  /*1ce60*/  @!P1 NANOSLEEP.SYNCS 0x989680 ;  /* 0x009896800000995d */ /* 0x008fea0003900000 */
[----:B------:R-:W3:Y:S02]  /*1ce70*/  @!P1 SYNCS.PHASECHK.TRANS64 P1, [R12+URZ+0x168c0], R9 ;  /* 0x0168c0090c0095a7 */ /* 0x000ee4000802007f */
[----:B---3--:R-:W-:Y:S05]  /*1ce80*/  @!P1 BRA `(.L_x_11820) ;  /* 0xfffffffc00f09947 */ /* 0x008fea000383ffff */
[----:B------:R-:W-:Y:S05]  /*1ce90*/  BRA `(.L_x_11970) ;  /* 0xffffffb400a47947 */ /* 0x000fea000383ffff */
.L_x_11838:
        /* <DEDUP_REMOVED lines=11> */
.L_x_11972:
[----:B------:R-:W-:Y:S05]  /*1cf50*/  BSYNC B0 ;  /* 0x0000000000007941 */ /* 0x000fea0003800000 */
.L_x_11971:
[----:B------:R-:W-:Y:S05]  /*1cf60*/  BRA `(.L_x_11973) ;  /* 0xffffffc000a47947 */ /* 0x000fea000383ffff */
.L_x_11839:
[----:B------:R-:W-:Y:S01]  /*1cf70*/  BSSY B0, `(.L_x_11974) ;  /* 0x0000006000007945 */ /* 0x000fe20003800000 */
[----:B------:R-:W-:-:S07]  /*1cf80*/  IMAD.MOV.U32 R15, RZ, RZ, -0x1 ;  /* 0xffffffffff0f7424 */ /* 0x000fce00078e00ff */
[----:B-1----:R-:W-:Y:S05]  /*1cf90*/  WARPSYNC.COLLECTIVE R15, `(.L_x_11975) ;  /* 0x000000000f0c7348 */ /* 0x002fea0003c00000 */
[----:B------:R-:W-:Y:S02]  /*1cfa0*/  ELECT P6, UR62, PT ;  /* 0x00000000003e782f */ /* 0x000fe400038c0000 */
[----:B------:R-:W-:Y:S01]  /*1cfb0*/  MOV R14, UR62 ;  /* 0x0000003e000e7c02 */ /* 0x000fe20008000f00 */
[----:B-1----:R-:W-:Y:S10]  /*1cfc0*/  ENDCOLLECTIVE ;  /* 0x000000000000791b */ /* 0x002ff40003800000 */
.L_x_11975:
[----:B------:R-:W-:Y:S05]  /*1cfd0*/  BSYNC B0 ;  /* 0x0000000000007941 */ /* 0x000fea0003800000 */
.L_x_11974:
[----:B------:R-:W-:Y:S05]  /*1cfe0*/  BRA `(.L_x_11976) ;  /* 0xffffffc000947947 */ /* 0x000fea000383ffff */
.L_x_11842:
[----:B--2---:R2:W3:Y:S02]  /*1cff0*/  SYNCS.PHASECHK.TRANS64.TRYWAIT P0, [R5+URZ+0x16840], R4 ;  /* 0x01684004050075a7 */ /* 0x0044e4000800017f */
[----:B---3--:R-:W-:Y:S05]  /*1d000*/  @!P0 NANOSLEEP.SYNCS 0x989680 ;  /* 0x009896800000895d */ /* 0x008fea0003900000 */
[----:B------:R-:W3:Y:S02]  /*1d010*/  @!P0 SYNCS.PHASECHK.TRANS64 P0, [R5+URZ+0x16840], R4 ;  /* 0x01684004050085a7 */ /* 0x000ee4000800007f */
[----:B---3--:R-:W-:Y:S05]  /*1d020*/  @!P0 BRA `(.L_x_11842) ;  /* 0xfffffffc00f08947 */ /* 0x008fea000383ffff */
[----:B------:R-:W-:Y:S05]  /*1d030*/  BRA `(.L_x_11977) ;  /* 0xffffffc000e47947 */ /* 0x000fea000383ffff */
.L_x_11845:
[----:B0-----:R0:W2:Y:S02]  /*1d040*/  SYNCS.PHASECHK.TRANS64.TRYWAIT P0, [R27+URZ+0x16820], R4 ;  /* 0x016820041b0075a7 */ /* 0x0010a4000800017f */
[----:B--2---:R-:W-:Y:S05]  /*1d050*/  @!P0 NANOSLEEP.SYNCS 0x989680 ;  /* 0x009896800000895d */ /* 0x004fea0003900000 */
[----:B------:R-:W2:Y:S02]  /*1d060*/  @!P0 SYNCS.PHASECHK.TRANS64 P0, [R27+URZ+0x16820], R4 ;  /* 0x016820041b0085a7 */ /* 0x000ea4000800007f */
[----:B--2---:R-:W-:Y:S05]  /*1d070*/  @!P0 BRA `(.L_x_11845) ;  /* 0xfffffffc00f08947 */ /* 0x004fea000383ffff */
[----:B------:R-:W-:Y:S05]  /*1d080*/  BRA `(.L_x_11978) ;  /* 0xffffffc400a47947 */ /* 0x000fea000383ffff */
.L_x_11853:
[----:B0-----:R0:W2:Y:S02]  /*1d090*/  SYNCS.PHASECHK.TRANS64.TRYWAIT P0, [R3+URZ+0x16840], R2 ;  /* 0x01684002030075a7 */ /* 0x0010a4000800017f */
[----:B--2---:R-:W-:Y:S05]  /*1d0a0*/  @!P0 NANOSLEEP.SYNCS 0x989680 ;  /* 0x009896800000895d */ /* 0x004fea0003900000 */
[----:B------:R-:W2:Y:S02]  /*1d0b0*/  @!P0 SYNCS.PHASECHK.TRANS64 P0, [R3+URZ+0x16840], R2 ;  /* 0x01684002030085a7 */ /* 0x000ea4000800007f */
[----:B--2---:R-:W-:Y:S05]  /*1d0c0*/  @!P0 BRA `(.L_x_11853) ;  /* 0xfffffffc00f08947 */ /* 0x004fea000383ffff */
[----:B------:R-:W-:Y:S05]  /*1d0d0*/  BRA `(.L_x_11979) ;  /* 0xffffffc8004c7947 */ /* 0x000fea000383ffff */
.L_x_11855:
[----:B0-----:R0:W2:Y:S02]  /*1d0e0*/  SYNCS.PHASECHK.TRANS64.TRYWAIT P0, [R2+URZ+0x60], R5 ;  /* 0x00006005020075a7 */ /* 0x0010a4000800017f */
[----:B--2---:R-:W-:Y:S05]  /*1d0f0*/  @!P0 NANOSLEEP.SYNCS 0x989680 ;  /* 0x009896800000895d */ /* 0x004fea0003900000 */
[----:B------:R-:W2:Y:S02]  /*1d100*/  @!P0 SYNCS.PHASECHK.TRANS64 P0, [R2+URZ+0x60], R5 ;  /* 0x00006005020085a7 */ /* 0x000ea4000800007f */
[----:B--2---:R-:W-:Y:S05]  /*1d110*/  @!P0 BRA `(.L_x_11855) ;  /* 0xfffffffc00f08947 */ /* 0x004fea000383ffff */
[----:B------:R-:W-:Y:S05]  /*1d120*/  BRA `(.L_x_11980) ;  /* 0xffffffc800b07947 */ /* 0x000fea000383ffff */
.L_x_11860:
[----:B--2---:R2:W3:Y:S02]  /*1d130*/  SYNCS.PHASECHK.TRANS64.TRYWAIT P0, [R3+URZ+0x16840], R2 ;  /* 0x01684002030075a7 */ /* 0x0044e4000800017f */
[----:B---3--:R-:W-:Y:S05]  /*1d140*/  @!P0 NANOSLEEP.SYNCS 0x989680 ;  /* 0x009896800000895d */ /* 0x008fea0003900000 */
[----:B------:R-:W3:Y:S02]  /*1d150*/  @!P0 SYNCS.PHASECHK.TRANS64 P0, [R3+URZ+0x16840], R2 ;  /* 0x01684002030085a7 */ /* 0x000ee4000800007f */
[----:B---3--:R-:W-:Y:S05]  /*1d160*/  @!P0 BRA `(.L_x_11860) ;  /* 0xfffffffc00f08947 */ /* 0x008fea000383ffff */
[----:B------:R-:W-:Y:S05]  /*1d170*/  BRA `(.L_x_11981) ;  /* 0xffffffcc00c47947 */ /* 0x000fea000383ffff */
.L_x_11862:
[----:B0-----:R0:W2:Y:S02]  /*1d180*/  SYNCS.PHASECHK.TRANS64.TRYWAIT P1, [R3+URZ+0x60], R24 ;  /* 0x00006018030075a7 */ /* 0x0010a4000802017f */
[----:B--2---:R-:W-:Y:S05]  /*1d190*/  @!P1 NANOSLEEP.SYNCS 0x989680 ;  /* 0x009896800000995d */ /* 0x004fea0003900000 */
[----:B------:R-:W2:Y:S02]  /*1d1a0*/  @!P1 SYNCS.PHASECHK.TRANS64 P1, [R3+URZ+0x60], R24 ;  /* 0x00006018030095a7 */ /* 0x000ea4000802007f */
[----:B--2---:R-:W-:Y:S05]  /*1d1b0*/  @!P1 BRA `(.L_x_11862) ;  /* 0xfffffffc00f09947 */ /* 0x004fea000383ffff */
[----:B------:R-:W-:Y:S05]  /*1d1c0*/  BRA `(.L_x_11982) ;  /* 0xffffffd000287947 */ /* 0x000fea000383ffff */
.L_x_11867:
[----:B--2---:R2:W3:Y:S02]  /*1d1d0*/  SYNCS.PHASECHK.TRANS64.TRYWAIT P0, [R2+URZ+0x16840], R3 ;  /* 0x01684003020075a7 */ /* 0x0044e4000800017f */
[----:B---3--:R-:W-:Y:S05]  /*1d1e0*/  @!P0 NANOSLEEP.SYNCS 0x989680 ;  /* 0x009896800000895d */ /* 0x008fea0003900000 */
[----:B------:R-:W3:Y:S02]  /*1d1f0*/  @!P0 SYNCS.PHASECHK.TRANS64 P0, [R2+URZ+0x16840], R3 ;  /* 0x01684003020085a7 */ /* 0x000ee4000800007f */
[----:B---3--:R-:W-:Y:S05]  /*1d200*/  @!P0 BRA `(.L_x_11867) ;  /* 0xfffffffc00f08947 */ /* 0x008fea000383ffff */
[----:B------:R-:W-:Y:S05]  /*1d210*/  BRA `(.L_x_11983) ;  /* 0xffffffd400087947 */ /* 0x000fea000383ffff */
.L_x_11869:
[----:B0-----:R0:W2:Y:S02]  /*1d220*/  SYNCS.PHASECHK.TRANS64.TRYWAIT P1, [R2+URZ+0x60], R11 ;  /* 0x0000600b020075a7 */ /* 0x0010a4000802017f */
[----:B--2---:R-:W-:Y:S05]  /*1d230*/  @!P1 NANOSLEEP.SYNCS 0x989680 ;  /* 0x009896800000995d */ /* 0x004fea0003900000 */
[----:B------:R-:W2:Y:S02]  /*1d240*/  @!P1 SYNCS.PHASECHK.TRANS64 P1, [R2+URZ+0x60], R11 ;  /* 0x0000600b020095a7 */ /* 0x000ea4000802007f */
[----:B--2---:R-:W-:Y:S05]  /*1d250*/  @!P1 BRA `(.L_x_11869) ;  /* 0xfffffffc00f09947 */ /* 0x004fea000383ffff */
[----:B------:R-:W-:Y:S05]  /*1d260*/  BRA `(.L_x_11984) ;  /* 0xffffffd400707947 */ /* 0x000fea000383ffff */
.L_x_11876:
[----:B0-----:R0:W2:Y:S02]  /*1d270*/  SYNCS.PHASECHK.TRANS64.TRYWAIT P0, [R3+URZ+0x16860], R2 ;  /* 0x01686002030075a7 */ /* 0x0010a4000800017f */
[----:B--2---:R-:W-:Y:S05]  /*1d280*/  @!P0 NANOSLEEP.SYNCS 0x989680 ;  /* 0x009896800000895d */ /* 0x004fea0003900000 */
[----:B------:R-:W2:Y:S02]  /*1d290*/  @!P0 SYNCS.PHASECHK.TRANS64 P0, [R3+URZ+0x16860], R2 ;  /* 0x01686002030085a7 */ /* 0x000ea4000800007f */
[----:B--2---:R-:W-:Y:S05]  /*1d2a0*/  @!P0 BRA `(.L_x_11876) ;  /* 0xfffffffc00f08947 */ /* 0x004fea000383ffff */
[----:B------:R-:W-:Y:S05]  /*1d2b0*/  BRA `(.L_x_11985) ;  /* 0xffffffd8002c7947 */ /* 0x000fea000383ffff */
.L_x_11878:
        /* <DEDUP_REMOVED lines=8> */
.L_x_11987:
[----:B------:R-:W-:Y:S05]  /*1d340*/  BSYNC B0 ;  /* 0x0000000000007941 */ /* 0x000fea0003800000 */
.L_x_11986:
        /* <DEDUP_REMOVED lines=8> */
.L_x_11988:
[----:B------:R-:W-:Y:S01]  /*1d3d0*/  IMAD.MOV.U32 R5, RZ, RZ, R14 ;  /* 0x000000ffff057224 */ /* 0x000fe200078e000e */
[----:B------:R-:W-:Y:S06]  /*1d3e0*/  BRA `(.L_x_11989) ;  /* 0xffffffd800747947 */ /* 0x000fec000383ffff */
.L_x_11881:
        /* <DEDUP_REMOVED lines=8> */
.L_x_11991:
[----:B------:R-:W-:Y:S05]  /*1d470*/  BSYNC B0 ;  /* 0x0000000000007941 */ /* 0x000fea0003800000 */
.L_x_11990:
        /* <DEDUP_REMOVED lines=10> */
.L_x_11992:
        /* <DEDUP_REMOVED lines=8> */
.L_x_11993:
        /* <DEDUP_REMOVED lines=8> */
.L_x_11994:
        /* <DEDUP_REMOVED lines=8> */
.L_x_11995:
        /* <DEDUP_REMOVED lines=8> */
.L_x_11996:
[----:B------:R-:W-:Y:S05]  /*1d720*/  BRA `(.L_x_11997) ;  /* 0xffffffd800307947 */ /* 0x000fea000383ffff */
.L_x_11886:
        /* <DEDUP_REMOVED lines=8> */
.L_x_11999:
[----:B------:R-:W-:Y:S05]  /*1d7b0*/  BSYNC B0 ;  /* 0x0000000000007941 */ /* 0x000fea0003800000 */
.L_x_11998:
        /* <DEDUP_REMOVED lines=10> */
.L_x_12000:
        /* <DEDUP_REMOVED lines=8> */
.L_x_12001:
        /* <DEDUP_REMOVED lines=8> */
.L_x_12002:
        /* <DEDUP_REMOVED lines=8> */
.L_x_12003:
        /* <DEDUP_REMOVED lines=8> */
.L_x_12004:
[----:B------:R-:W-:Y:S05]  /*1da60*/  BRA `(.L_x_12005) ;  /* 0xffffffd8000c7947 */ /* 0x000fea000383ffff */
.L_x_11888:
[----:B------:R-:W-:Y:S01]  /*1da70*/  BSSY B0, `(.L_x_12006) ;  /* 0x0000006000007945 */ /* 0x000fe20003800000 */
[----:B------:R-:W-:Y:S01]  /*1da80*/  PLOP3.LUT P6, PT, P6, PT, PT, 0x8, 0x0 ;  /* 0x000000000000781c */ /* 0x000fe200037ce170 */
[----:B------:R-:W-:-:S12]  /*1da90*/  IMAD.MOV.U32 R15, RZ, RZ, -0x1 ;  /* 0xffffffffff0f7424 */ /* 0x000fd800078e00ff */
[----:B01----:R-:W-:Y:S05]  /*1daa0*/  WARPSYNC.COLLECTIVE R15, `(.L_x_12007) ;  /* 0x000000000f087348 */ /* 0x003fea0003c00000 */
[----:B------:R-:W-:Y:S01]  /*1dab0*/  VOTE.ANY R14, PT, P6 ;  /* 0x00000000000e7806 */ /* 0x000fe200030e0100 */
[----:B01----:R-:W-:Y:S06]  /*1dac0*/  ENDCOLLECTIVE ;  /* 0x000000000000791b */ /* 0x003fec0003800000 */
.L_x_12007:
[----:B------:R-:W-:Y:S05]  /*1dad0*/  BSYNC B0 ;  /* 0x0000000000007941 */ /* 0x000fea0003800000 */
.L_x_12006:
        /* <DEDUP_REMOVED lines=9> */
.L_x_12008:
[----:B------:R-:W-:Y:S01]  /*1db70*/  IMAD.MOV.U32 R17, RZ, RZ, R14 ;  /* 0x000000ffff117224 */ /* 0x000fe200078e000e */
[----:B------:R-:W-:Y:S06]  /*1db80*/  BRA `(.L_x_12009) ;  /* 0xffffffd400fc7947 */ /* 0x000fec000383ffff */
.L_x_11890:
[----:B------:R-:W-:Y:S01]  /*1db90*/  BSSY B0, `(.L_x_12010) ;  /* 0x0000007000007945 */ /* 0x000fe20003800000 */
[----:B------:R-:W-:Y:S02]  /*1dba0*/  IMAD.MOV.U32 R13, RZ, RZ, R8 ;  /* 0x000000ffff0d7224 */ /* 0x000fe400078e0008 */
[----:B------:R-:W-:Y:S02]  /*1dbb0*/  IMAD.MOV.U32 R11, RZ, RZ, 0x1f ;  /* 0x0000001fff0b7424 */ /* 0x000fe400078e00ff */
[----:B------:R-:W-:-:S07]  /*1dbc0*/  IMAD.MOV.U32 R15, RZ, RZ, -0x1 ;  /* 0xffffffffff0f7424 */ /* 0x000fce00078e00ff */
[----:B0123--:R-:W-:Y:S05]  /*1dbd0*/  WARPSYNC.COLLECTIVE R15, `(.L_x_12011) ;  /* 0x000000000f087348 */ /* 0x00ffea0003c00000 */
[----:B------:R4:W0:Y:S02]  /*1dbe0*/  SHFL.IDX P6, R14, R13, R12, R11 ;  /* 0x0000000c0d0e7389 */ /* 0x00082400000c000b */
[----:B01234-:R-:W-:Y:S01]  /*1dbf0*/  ENDCOLLECTIVE ;  /* 0x000000000000791b */ /* 0x01ffe20003800000 */
.L_x_12011:
[----:B------:R-:W-:Y:S05]  /*1dc00*/  BSYNC B0 ;  /* 0x0000000000007941 */ /* 0x000fea0003800000 */
.L_x_12010:
[----:B------:R-:W-:Y:S05]  /*1dc10*/  BRA `(.L_x_11889) ;  /* 0xffffffd400f47947 */ /* 0x000fea000383ffff */
.L_x_11894:
[----:B0-----:R0:W2:Y:S02]  /*1dc20*/  SYNCS.PHASECHK.TRANS64.TRYWAIT P0, [R9+URZ+0x16820], R0 ;  /* 0x01682000090075a7 */ /* 0x0010a4000800017f */
[----:B--2---:R-:W-:Y:S05]  /*1dc30*/  @!P0 NANOSLEEP.SYNCS 0x989680 ;  /* 0x009896800000895d */ /* 0x004fea0003900000 */
[----:B------:R-:W2:Y:S02]  /*1dc40*/  @!P0 SYNCS.PHASECHK.TRANS64 P0, [R9+URZ+0x16820], R0 ;  /* 0x01682000090085a7 */ /* 0x000ea4000800007f */
[----:B--2---:R-:W-:Y:S05]  /*1dc50*/  @!P0 BRA `(.L_x_11894) ;  /* 0xfffffffc00f08947 */ /* 0x004fea000383ffff */
[----:B------:R-:W-:Y:S05]  /*1dc60*/  BRA `(.L_x_12012) ;  /* 0xffffffdc00607947 */ /* 0x000fea000383ffff */
.L_x_11895:
        /* <DEDUP_REMOVED lines=11> */
.L_x_12014:
[----:B------:R-:W-:Y:S05]  /*1dd20*/  BSYNC B0 ;  /* 0x0000000000007941 */ /* 0x000fea0003800000 */
.L_x_12013:
[----:B------:R-:W-:Y:S05]  /*1dd30*/  BRA `(.L_x_12015) ;  /* 0xffffffdc00487947 */ /* 0x000fea000383ffff */
.L_x_11896:
[----:B------:R-:W-:Y:S01]  /*1dd40*/  BSSY B0, `(.L_x_12016) ;  /* 0x0000006000007945 */ /* 0x000fe20003800000 */
[----:B------:R-:W-:-:S07]  /*1dd50*/  IMAD.MOV.U32 R15, RZ, RZ, -0x1 ;  /* 0xffffffffff0f7424 */ /* 0x000fce00078e00ff */
[----:B01----:R-:W-:Y:S05]  /*1dd60*/  WARPSYNC.COLLECTIVE R15, `(.L_x_12017) ;  /* 0x000000000f0c7348 */ /* 0x003fea0003c00000 */
[----:B------:R-:W-:Y:S02]  /*1dd70*/  ELECT P6, UR62, PT ;  /* 0x00000000003e782f */ /* 0x000fe400038c0000 */
[----:B------:R-:W-:Y:S01]  /*1dd80*/  MOV R14, UR62 ;  /* 0x0000003e000e7c02 */ /* 0x000fe20008000f00 */
[----:B01----:R-:W-:Y:S10]  /*1dd90*/  ENDCOLLECTIVE ;  /* 0x000000000000791b */ /* 0x003ff40003800000 */
.L_x_12017:
[----:B------:R-:W-:Y:S05]  /*1dda0*/  BSYNC B0 ;  /* 0x0000000000007941 */ /* 0x000fea0003800000 */
.L_x_12016:
[----:B------:R-:W-:Y:S05]  /*1ddb0*/  BRA `(.L_x_12018) ;  /* 0xffffffdc003c7947 */ /* 0x000fea000383ffff */
.L_x_11898:
[----:B0-----:R0:W2:Y:S02]  /*1ddc0*/  SYNCS.PHASECHK.TRANS64.TRYWAIT P0, [R7+URZ], R2 ;  /* 0x00000002070075a7 */ /* 0x0010a4000800017f */
[----:B--2---:R-:W-:Y:S05]  /*1ddd0*/  @!P0 NANOSLEEP.SYNCS 0x989680 ;  /* 0x009896800000895d */ /* 0x004fea0003900000 */
[----:B------:R-:W2:Y:S02]  /*1dde0*/  @!P0 SYNCS.PHASECHK.TRANS64 P0, [R7+URZ], R2 ;  /* 0x00000002070085a7 */ /* 0x000ea4000800007f */
[----:B--2---:R-:W-:Y:S05]  /*1ddf0*/  @!P0 BRA `(.L_x_11898) ;  /* 0xfffffffc00f08947 */ /* 0x004fea000383ffff */
[----:B------:R-:W-:Y:S05]  /*1de00*/  BRA `(.L_x_12019) ;  /* 0xffffffdc00707947 */ /* 0x000fea000383ffff */
.L_x_11899:
[----:B--2---:R2:W3:Y:S02]  /*1de10*/  SYNCS.PHASECHK.TRANS64.TRYWAIT P0, [R3+URZ], R0 ;  /* 0x00000000030075a7 */ /* 0x0044e4000800017f */
[----:B---3--:R-:W-:Y:S05]  /*1de20*/  @!P0 NANOSLEEP.SYNCS 0x989680 ;  /* 0x009896800000895d */ /* 0x008fea0003900000 */
[----:B------:R-:W3:Y:S02]  /*1de30*/  @!P0 SYNCS.PHASECHK.TRANS64 P0, [R3+URZ], R0 ;  /* 0x00000000030085a7 */ /* 0x000ee4000800007f */
[----:B---3--:R-:W-:Y:S05]  /*1de40*/  @!P0 BRA `(.L_x_11899) ;  /* 0xfffffffc00f08947 */ /* 0x008fea000383ffff */
[----:B------:R-:W-:Y:S05]  /*1de50*/  BRA `(.L_x_12020) ;  /* 0xffffffdc00647947 */ /* 0x000fea000383ffff */
.L_x_11901:
[----:B--2---:R2:W3:Y:S02]  /*1de60*/  SYNCS.PHASECHK.TRANS64.TRYWAIT P0, [R5+URZ], R2 ;  /* 0x00000002050075a7 */ /* 0x0044e4000800017f */
[----:B---3--:R-:W-:Y:S05]  /*1de70*/  @!P0 NANOSLEEP.SYNCS 0x989680 ;  /* 0x009896800000895d */ /* 0x008fea0003900000 */
[----:B------:R-:W3:Y:S02]  /*1de80*/  @!P0 SYNCS.PHASECHK.TRANS64 P0, [R5+URZ], R2 ;  /* 0x00000002050085a7 */ /* 0x000ee4000800007f */
[----:B---3--:R-:W-:Y:S05]  /*1de90*/  @!P0 BRA `(.L_x_11901) ;  /* 0xfffffffc00f08947 */ /* 0x008fea000383ffff */
[----:B------:R-:W-:Y:S05]  /*1dea0*/  BRA `(.L_x_12021) ;  /* 0xffffffdc00687947 */ /* 0x000fea000383ffff */
.L_x_12022:
        /* <DEDUP_REMOVED lines=13> */
.L_x_12793:


//--------------------- .text._ZN7cutlass13device_kernelIN5flash11enable_sm90INS1_16FlashAttnFwdSm90INS1_25CollectiveMainloopFwdSm90ILi2EN4cute5tupleIJNS5_1CILi1EEES8_S8_EEENS6_IJNS7_ILi192EEENS7_ILi128EEENS7_ILi64EEEEEELi64ENS_6half_tEfNS_4arch4Sm90ELb1ELb0ELb0ELb0ELb0ELb0ELb0ELb1ELb1ELb0ELb0ELb0EEENS1_21CollectiveEpilogueFwdINS6_IJSA_SC_SB_EEES9_SE_SG_Li384ELb0ELb0ELb0ELb0EEENS1_30DynamicPersistentTileSchedulerILi384ELi32ELb0ELb0ELb1EEEEEEEEEvNT_6ParamsE --------------------------
	.section	.text._ZN7cutlass13device_kernelIN5flash11enable_sm90INS1_16FlashAttnFwdSm90INS1_25CollectiveMainloopFwdSm90ILi2EN4cute5tupleIJNS5_1CILi1EEES8_S8_EEENS6_IJNS7_ILi192EEENS7_ILi128EEENS7_ILi64EEEEEELi64ENS_6half_tEfNS_4arch4Sm90ELb1ELb0ELb0ELb0ELb0ELb0ELb0ELb1ELb1ELb0ELb0ELb0EEENS1_21CollectiveEpilogueFwdINS6_IJSA_SC_SB_EEES9_SE_SG_Li384ELb0ELb0ELb0ELb0EEENS1_30DynamicPersistentTileSchedulerILi384ELi32ELb0ELb0ELb1EEEEEEEEEvNT_6ParamsE,"ax",@progbits
	.align	128
.text._ZN7cutlass13device_kernelIN5flash11enable_sm90INS1_16FlashAttnFwdSm90INS1_25CollectiveMainloopFwdSm90ILi2EN4cute5tupleIJNS5_1CILi1EEES8_S8_EEENS6_IJNS7_ILi192EEENS7_ILi128EEENS7_ILi64EEEEEELi64ENS_6half_tEfNS_4arch4Sm90ELb1ELb0ELb0ELb0ELb0ELb0ELb0ELb1ELb1ELb0ELb0ELb0EEENS1_21CollectiveEpilogueFwdINS6_IJSA_SC_SB_EEES9_SE_SG_Li384ELb0ELb0ELb0ELb0EEENS1_30DynamicPersistentTileSchedulerILi384ELi32ELb0ELb0ELb1EEEEEEEEEvNT_6ParamsE:
        .type           _ZN7cutlass13device_kernelIN5flash11enable_sm90INS1_16FlashAttnFwdSm90INS1_25CollectiveMainloopFwdSm90ILi2EN4cute5tupleIJNS5_1CILi1EEES8_S8_EEENS6_IJNS7_ILi192EEENS7_ILi128EEENS7_ILi64EEEEEELi64ENS_6half_tEfNS_4arch4Sm90ELb1ELb0ELb0ELb0ELb0ELb0ELb0ELb1ELb1ELb0ELb0ELb0EEENS1_21CollectiveEpilogueFwdINS6_IJSA_SC_SB_EEES9_SE_SG_Li384ELb0ELb0ELb0ELb0EEENS1_30DynamicPersistentTileSchedulerILi384ELi32ELb0ELb0ELb1EEEEEEEEEvNT_6ParamsE,@function
        .size           _ZN7cutlass13device_kernelIN5flash11enable_sm90INS1_16FlashAttnFwdSm90INS1_25CollectiveMainloopFwdSm90ILi2EN4cute5tupleIJNS5_1CILi1EEES8_S8_EEENS6_IJNS7_ILi192EEENS7_ILi128EEENS7_ILi64EEEEEELi64ENS_6half_tEfNS_4arch4Sm90ELb1ELb0ELb0ELb0ELb0ELb0ELb0ELb1ELb1ELb0ELb0ELb0EEENS1_21CollectiveEpilogueFwdINS6_IJSA_SC_SB_EEES9_SE_SG_Li384ELb0ELb0ELb0ELb0EEENS1_30DynamicPersistentTileSchedulerILi384ELi32ELb0ELb0ELb1EEEEEEEEEvNT_6ParamsE,(.L_x_12794 - _ZN7cutlass13device_kernelIN5flash11enable_sm90INS1_16FlashAttnFwdSm90INS1_25CollectiveMainloopFwdSm90ILi2EN4cute5tupleIJNS5_1CILi1EEES8_S8_EEENS6_IJNS7_ILi192EEENS7_ILi128EEENS7_ILi64EEEEEELi64ENS_6half_tEfNS_4arch4Sm90ELb1ELb0ELb0ELb0ELb0ELb0ELb0ELb1ELb1ELb0ELb0ELb0EEENS1_21CollectiveEpilogueFwdINS6_IJSA_SC_SB_EEES9_SE_SG_Li384ELb0ELb0ELb0ELb0EEENS1_30DynamicPersistentTileSchedulerILi384ELi32ELb0ELb0ELb1EEEEEEEEEvNT_6ParamsE)
        .other          _ZN7cutlass13device_kernelIN5flash11enable_sm90INS1_16FlashAttnFwdSm90INS1_25CollectiveMainloopFwdSm90ILi2EN4cute5tupleIJNS5_1CILi1EEES8_S8_EEENS6_IJNS7_ILi192EEENS7_ILi128EEENS7_ILi64EEEEEELi64ENS_6half_tEfNS_4arch4Sm90ELb1ELb0ELb0ELb0ELb0ELb0ELb0ELb1ELb1ELb0ELb0ELb0EEENS1_21CollectiveEpilogueFwdINS6_IJSA_SC_SB_EEES9_SE_SG_Li384ELb0ELb0ELb0ELb0EEENS1_30DynamicPersistentTileSchedulerILi384ELi32ELb0ELb0ELb1EEEEEEEEEvNT_6ParamsE,@"STO_CUDA_ENTRY STV_DEFAULT"
_ZN7cutlass13device_kernelIN5flash11enable_sm90INS1_16FlashAttnFwdSm90INS1_25CollectiveMainloopFwdSm90ILi2EN4cute5tupleIJNS5_1CILi1EEES8_S8_EEENS6_IJNS7_ILi192EEENS7_ILi128EEENS7_ILi64EEEEEELi64ENS_6half_tEfNS_4arch4Sm90ELb1ELb0ELb0ELb0ELb0ELb0ELb0ELb1ELb1ELb0ELb0ELb0EEENS1_21CollectiveEpilogueFwdINS6_IJSA_SC_SB_EEES9_SE_SG_Li384ELb0ELb0ELb0ELb0EEENS1_30DynamicPersistentTileSchedulerILi384ELi32ELb0ELb0ELb1EEEEEEEEEvNT_6ParamsE:
        /* <DEDUP_REMOVED lines=23> */
.L_x_12024:
[----:B------:R-:W-:Y:S05]  /*0170*/  BSYNC B0 ;  /* 0x0000000000007941 */ /* 0x000fea0003800000 */
.L_x_12023:
        /* <DEDUP_REMOVED lines=37> */
.L_x_12025:
        /* <DEDUP_REMOVED lines=22> */
.L_x_12026:
        /* <DEDUP_REMOVED lines=18> */
.L_x_12027:
        /* <DEDUP_REMOVED lines=22> */
.L_x_12028:
        /* <DEDUP_REMOVED lines=22> */
.L_x_12029:
        /* <DEDUP_REMOVED lines=8> */
.L_x_12031:
        /* <DEDUP_REMOVED lines=21> */
[----:B------:R-:W-:Y:S01]  /*0ae0*/  LEA.HI R4, R3, R0, RZ, 0x7 ;  /* 0x0000000003047211 */ /* 0x000fe200078f38ff */
[----:B------:R-:W2:Y:S01]  /*0af0*/  S2UR UR6, SR_SWINHI ;  /* 0x00000000000679c3 */ /* 0x000ea20000002f00 */
[----:B------:R-:W-:-:S02]  /*0b00*/  UMOV UR36, URZ ;  /* 0x0000003f00247c82 */ /* 0x000fc40008000000 */
[----:B------:R-:W-:Y:S02]  /*0b10*/  LOP3.LUT R5, R4, 0xffffff80, RZ, 0xc0, !PT ;  /* 0xffffff8004057812 */ /* 0x000fe400078ec0ff */
        /* <DEDUP_REMOVED lines=37> */
.L_x_12078:
        /* <DEDUP_REMOVED lines=20> */
.L_x_12032:
[----:B------:R-:W-:Y:S01]  /*0eb0*/  ULDC UR6, c[0x0][0xdc4] ;  /* 0x0003710000067ab9 */ /* 0x000fe20000000800 */
[----:B------:R-:W-:Y:S01]  /*0ec0*/  UMOV UR41, UR7 ;  /* 0x0000000700297c82 */ /* 0x000fe20008000000 */
[----:B------:R-:W-:-:S11]  /*0ed0*/  UISETP.NE.AND UP0, UPT, UR6, 0x1, UPT ;  /* 0x000000010600788c */ /* 0x000fd6000bf05270 */
[----:B------:R-:W-:Y:S02]  /*0ee0*/  @UP0 ULDC.64 UR10, c[0x0][0xdc8] ;  /* 0x00037200000a0ab9 */ /* 0x000fe40000000a00 */
[----:B------:R-:W-:-:S04]  /*0ef0*/  UIMAD.WIDE.U32 UR4, UR7, UR10, URZ ;  /* 0x0000000a070472a5 */ /* 0x000fc8000f8e003f */
[----:B------:R-:W-:-:S04]  /*0f00*/  @UP0 USHF.R.U32.HI UR41, URZ, UR11, UR5 ;  /* 0x0000000b3f290299 */ /* 0x000fc80008011605 */
[----:B------:R-:W-:-:S12]  /*0f10*/  UIMAD UR4, UR41, UR6, URZ ;  /* 0x00000006290472a4 */ /* 0x000fd8000f8e023f */
.L_x_12033:
        /* <DEDUP_REMOVED lines=10> */
[----:B------:R-:W-:Y:S01]  /*0fc0*/  UIMAD UR42, UR5, 0xc0, URZ ;  /* 0x000000c0052a78a4 */ /* 0x000fe2000f8e023f */
[----:B------:R-:W-:Y:S01]  /*0fd0*/  IMAD.MOV.U32 R0, RZ, RZ, RZ ;  /* 0x000000ffff007224 */ /* 0x000fe200078e00ff */
[----:B------:R-:W-:Y:S01]  /*0fe0*/  ULDC UR52, c[0x0][0x404] ;  /* 0x0001010000347ab9 */ /* 0x000fe20000000800 */
[----:B------:R-:W-:Y:S01]  /*0ff0*/  ULDC UR9, c[0x0][0x288] ;  /* 0x0000a20000097ab9 */ /* 0x000fe20000000800 */
[----:B------:R-:W-:Y:S01]  /*1000*/  UIADD3 UR4, UR7, -UR4, URZ ;  /* 0x8000000407047290 */ /* 0x000fe2000fffe03f */
[----:B------:R-:W-:Y:S01]  /*1010*/  IMAD.MOV.U32 R19, RZ, RZ, RZ ;  /* 0x000000ffff137224 */ /* 0x000fe200078e00ff */
        /* <DEDUP_REMOVED lines=31> */
[----:B------:R-:W-:-:S02]  /*1210*/  IMAD.MOV.U32 R13, RZ, RZ, RZ ;  /* 0x000000ffff0d7224 */ /* 0x000fc400078e00ff */
[----:B------:R-:W-:Y:S01]  /*1220*/  IMAD.MOV.U32 R42, RZ, RZ, RZ ;  /* 0x000000ffff2a7224 */ /* 0x000fe200078e00ff */
[----:B------:R-:W-:-:S05]  /*1230*/  UISETP.GE.AND UP0, UPT, UR47, 0x1, UPT ;  /* 0x000000012f00788c */ /* 0x000fca000bf06270 */
[----:B------:R-:W-:Y:S01]  /*1240*/  @UP1 ULDC UR8, c[0x0][0xdbc] ;  /* 0x00036f0000081ab9 */ /* 0x000fe20000000800 */
[----:B------:R-:W-:Y:S01]  /*1250*/  PLOP3.LUT P1, PT, PT, PT, UP0, 0x80, 0x0 ;  /* 0x000000000000781c */ /* 0x000fe20003f2f008 */
[----:B------:R-:W-:Y:S01]  /*1260*/  UIMAD.WIDE.U32 UR4, UR10, UR8, URZ ;  /* 0x000000080a0472a5 */ /* 0x000fe2000f8e003f */
[----:B------:R-:W-:-:S03]  /*1270*/  @UP1 ULDC UR6, c[0x0][0xdc0] ;  /* 0x0003700000061ab9 */ /* 0x000fc60000000800 */
[----:B------:R-:W-:-:S04]  /*1280*/  @UP1 USHF.R.U32.HI UR44, URZ, UR6, UR5 ;  /* 0x000000063f2c1299 */ /* 0x000fc80008011605 */
[----:B------:R-:W-:-:S04]  /*1290*/  UIADD3 UR4, -UR44, URZ, URZ ;  /* 0x0000003f2c047290 */ /* 0x000fc8000fffe13f */
[----:B------:R-:W-:Y:S01]  /*12a0*/  UIMAD UR43, UR43, UR4, UR10 ;  /* 0x000000042b2b72a4 */ /* 0x000fe2000f8e020a */
[----:B------:R-:W-:Y:S11]  /*12b0*/  @!P1 BRA `(.L_x_12034) ;  /* 0x0000006c00e49947 */ /* 0x000ff60003800000 */
        /* <DEDUP_REMOVED lines=32> */
.L_x_12035:
        /* <DEDUP_REMOVED lines=9> */
.L_x_12137:
[----:B------:R-:W-:Y:S05]  /*1550*/  @!P0 BRA `(.L_x_12037) ;  /* 0x0000000000048947 */ /* 0x000fea0003800000 */
[----:B------:R-:W-:Y:S01]  /*1560*/  BPT.TRAP 0x1 ;  /* 0x000000040000795c */ /* 0x000fe20000300000 */
.L_x_12037:
[----:B-1----:R-:W-:Y:S02]  /*1570*/  IMAD.U32 R3, RZ, RZ, UR36 ;  /* 0x00000024ff037e24 */ /* 0x002fe4000f8e00ff */
[----:B------:R-:W-:-:S03]  /*1580*/  IMAD.U32 R0, RZ, RZ, UR37 ;  /* 0x00000025ff007e24 */ /* 0x000fc6000f8e00ff */
[----:B------:R-:W-:Y:S02]  /*1590*/  LEA R3, R3, UR40, 0x3 ;  /* 0x0000002803037c11 */ /* 0x000fe4000f8e18ff */
[----:B------:R-:W-:-:S04]  /*15a0*/  SHF.L.U32 R0, R0, 0x1f, RZ ;  /* 0x0000001f00007819 */ /* 0x000fc800000006ff */
[----:B------:R1:W2:Y:S01]  /*15b0*/  SYNCS.PHASECHK.TRANS64.TRYWAIT P2, [R3+URZ+0x16830], R0 ;  /* 0x01683000030075a7 */ /* 0x0002a2000804017f */
[----:B------:R-:W-:Y:S05]  /*15c0*/  @!P0 BRA `(.L_x_12038) ;  /* 0x0000000000048947 */ /* 0x000fea0003800000 */
[----:B------:R-:W-:Y:S01]  /*15d0*/  BPT.TRAP 0x1 ;  /* 0x000000040000795c */ /* 0x000fe20000300000 */
.L_x_12038:
[----:B------:R-:W-:Y:S01]  /*15e0*/  LOP3.LUT P1, RZ, R2, 0x7f, RZ, 0xc0, !PT ;  /* 0x0000007f02ff7812 */ /* 0x000fe2000782c0ff */
[----:B------:R-:W-:Y:S01]  /*15f0*/  IMAD.MOV.U32 R119, RZ, RZ, RZ ;  /* 0x000000ffff777224 */ /* 0x000fe200078e00ff */
[----:B--2---:R-:W-:Y:S11]  /*1600*/  @P2 BRA `(.L_x_12039) ;  /* 0x0000000000082947 */ /* 0x004ff60003800000 */
[----:B------:R-:W2:Y:S02]  /*1610*/  SYNCS.PHASECHK.TRANS64.TRYWAIT P2, [R3+URZ+0x16830], R0 ;  /* 0x01683000030075a7 */ /* 0x000ea4000804017f */
[----:B--2---:R-:W-:Y:S05]  /*1620*/  @!P2 BRA `(.L_x_12040) ;  /* 0x000000a40018a947 */ /* 0x004fea0003800000 */
.L_x_12039:
        /* <DEDUP_REMOVED lines=34> */
[----:B------:R-:W-:Y:S01]  /*1850*/  UIADD3 UR28, UR47, -0x2, URZ ;  /* 0xfffffffe2f1c7890 */ /* 0x000fe2000fffe03f */
        /* <DEDUP_REMOVED lines=15> */
[----:B------:R-:W-:Y:S01]  /*1950*/  UMOV UR6, 0xffffff80 ;  /* 0xffffff8000067882 */ /* 0x000fe20000000000 */
[----:B------:R-:W-:Y:S01]  /*1960*/  ULDC UR7, c[0x0][0x2e0] ;  /* 0x0000b80000077ab9 */ /* 0x000fe20000000800 */
[----:B------:R-:W-:-:S04]  /*1970*/  UIMAD UR6, UR47, UR6, 0x80 ;  /* 0x000000802f0674a4 */ /* 0x000fc8000f8e0206 */
[----:B------:R-:W-:-:S06]  /*1980*/  UIMAD UR6, UR52, UR7, UR6 ;  /* 0x00000007340672a4 */ /* 0x000fcc000f8e0206 */
[----:B------:R-:W-:-:S04]  /*1990*/  IMAD.U32 R6, RZ, RZ, UR6 ;  /* 0x00000006ff067e24 */ /* 0x000fc8000f8e00ff */
[----:B------:R-:W-:Y:S01]  /*19a0*/  IMAD R6, R17, -0x2, R6 ;  /* 0xfffffffe11067824 */ /* 0x000fe200078e0206 */
[----:B------:R-:W-:Y:S02]  /*19b0*/  WARPGROUP.DEPBAR.LE gsb0, 0x0 ;  /* 0x00008000000079c5 */ /* 0x000fe40000010000 */
[----:B------:R-:W-:-:S06]  /*19c0*/  WARPGROUP.ARRIVE ;  /* 0x00000000000079c5 */ /* 0x000fcc0000000000 */
[----:B------:R-:W-:Y:S01]  /*19d0*/  HGMMA.64x128x16.F32 R24, gdesc[UR8], R24, gsb0 ;  /* 0x01e00000081879f0 */ /* 0x000fe20008000818 */
[----:B------:R-:W-:Y:S02]  /*19e0*/  ULDC UR10, c[0x0][0x288] ;  /* 0x0000a200000a7ab9 */ /* 0x000fe40000000800 */
[----:B------:R-:W-:Y:S02]  /*19f0*/  UIADD3 UR11, UR6, 0x1, -UR10 ;  /* 0x00000001060b7890 */ /* 0x000fe4000fffe80a */
[----:B------:R-:W-:Y:S01]  /*1a00*/  UIMAD UR52, UR52, UR7, -UR10 ;  /* 0x00000007343472a4 */ /* 0x000fe2000f8e0a0a */
[----:B------:R-:W-:-:S03]  /*1a10*/  ULDC UR6, c[0x0][0x988] ;  /* 0x0002620000067ab9 */ /* 0x000fc60000000800 */
[----:B------:R-:W-:Y:S01]  /*1a20*/  IMAD.U32 R0, RZ, RZ, UR11 ;  /* 0x0000000bff007e24 */ /* 0x000fe2000f8e00ff */
[----:B------:R-:W-:-:S03]  /*1a30*/  UIADD3 UR52, UR42, UR52, URZ ;  /* 0x000000342a347290 */ /* 0x000fc6000fffe03f */
[----:B------:R-:W-:-:S05]  /*1a40*/  IMAD R89, R17, -0x2, R0 ;  /* 0xfffffffe11597824 */ /* 0x000fca00078e0200 */
[----:B------:R-:W-:-:S04]  /*1a50*/  IADD3 R5, R89, 0x8, R96 ;  /* 0x0000000859057810 */ /* 0x000fc80007ffe060 */
        /* <DEDUP_REMOVED lines=101> */
[----:B------:R-:W2:Y:S02]  /*20b0*/  SHFL.BFLY PT, R0, R27, 0x2, 0x1f ;  /* 0x0c401f001b007f89 */ /* 0x000ea400000e0000 */
        /* <DEDUP_REMOVED lines=9> */
[----:B--2---:R-:W-:Y:S02]  /*2150*/  FMNMX.FTZ R9, R31, R62, !PT ;  /* 0x0000003e1f097209 */ /* 0x004fe40007810000 */
[----:B------:R-:W-:Y:S01]  /*2160*/  VIADDMNMX R62, R96, R89, R6, PT ;  /* 0x00000059603e7246 */ /* 0x000fe20003800106 */
[----:B------:R-:W-:Y:S01]  /*2170*/  IMAD.MOV.U32 R96, RZ, RZ, R119 ;  /* 0x000000ffff607224 */ /* 0x000fe200078e0077 */
[C---:B------:R-:W-:Y:S01]  /*2180*/  FSETP.NEU.FTZ.AND P2, PT, R9.reuse, -INF , PT ;  /* 0xff8000000900780b */ /* 0x040fe20003f5d000 */
[----:B------:R-:W-:Y:S01]  /*2190*/  FMUL.FTZ R21, R9, R0 ;  /* 0x0000000009157220 */ /* 0x000fe20000410000 */
[C---:B------:R-:W-:Y:S02]  /*21a0*/  ISETP.GT.AND P3, PT, R62.reuse, RZ, PT ;  /* 0x000000ff3e00720c */ /* 0x040fe40003f64270 */
[----:B------:R-:W-:Y:S02]  /*21b0*/  ISETP.GT.AND P4, PT, R62, 0x1, PT ;  /* 0x000000013e00780c */ /* 0x000fe40003f84270 */
[----:B------:R-:W-:-:S02]  /*21c0*/  FSEL R21, R21, RZ, P2 ;  /* 0x000000ff15157208 */ /* 0x000fc40001000000 */
[----:B------:R-:W-:Y:S02]  /*21d0*/  ISETP.GT.AND P2, PT, R62, 0x8, PT ;  /* 0x000000083e00780c */ /* 0x000fe40003f44270 */
        /* <DEDUP_REMOVED lines=18> */
[----:B------:R-:W-:Y:S01]  /*2300*/  FSEL R35, R32, -INF , P2 ;  /* 0xff80000020237808 */ /* 0x000fe20001000000 */
[----:B------:R-:W2:Y:S01]  /*2310*/  MUFU.EX2 R149, R149 ;  /* 0x0000009500957308 */ /* 0x000ea20000000800 */
[----:B------:R-:W-:Y:S01]  /*2320*/  FMNMX.FTZ R24, R29, R24, !PT ;  /* 0x000000181d187209 */ /* 0x000fe20007810000 */
[-CC-:B------:R-:W-:Y:S01]  /*2330*/  FFMA.FTZ R8, R8, R0.reuse, -R21.reuse ;  /* 0x0000000008087223 */ /* 0x180fe20000010815 */
[----:B------:R-:W-:Y:S01]  /*2340*/  ISETP.GT.AND P2, PT, R62, 0x18, PT ;  /* 0x000000183e00780c */ /* 0x000fe20003f44270 */
        /* <DEDUP_REMOVED lines=11> */
[----:B------:R-:W-:Y:S01]  /*2400*/  ISETP.GT.AND P2, PT, R62, 0x20, PT ;  /* 0x000000203e00780c */ /* 0x000fe20003f44270 */
[----:B------:R-:W4:Y:S01]  /*2410*/  MUFU.EX2 R6, R6 ;  /* 0x0000000600067308 */ /* 0x000f220000000800 */
        /* <DEDUP_REMOVED lines=9> */
[----:B------:R-:W5:Y:S01]  /*24b0*/  MUFU.EX2 R145, R145 ;  /* 0x0000009100917308 */ /* 0x000f620000000800 */
[----:B------:R-:W-:Y:S01]  /*24c0*/  ISETP.GT.AND P2, PT, R62, 0x28, PT ;  /* 0x000000283e00780c */ /* 0x000fe20003f44270 */
[-CC-:B------:R-:W-:Y:S01]  /*24d0*/  FFMA.FTZ R129, R15, R0.reuse, -R21.reuse ;  /* 0x000000000f817223 */ /* 0x180fe20000010815 */
[----:B------:R-:W-:Y:S01]  /*24e0*/  FSEL R41, R41, -INF , P3 ;  /* 0xff80000029297808 */ /* 0x000fe20001800000 */
[--C-:B------:R-:W-:Y:S01]  /*24f0*/  FFMA.FTZ R139, R54, R0, -R21.reuse ;  /* 0x00000000368b7223 */ /* 0x100fe20000010815 */
[----:B------:R-:W-:Y:S01]  /*2500*/  FMNMX.FTZ R24, R43, R24, !PT ;  /* 0x000000182b187209 */ /* 0x000fe20007810000 */
[----:B------:R-:W-:Y:S01]  /*2510*/  FFMA.FTZ R127, R19, R0, -R21 ;  /* 0x00000000137f7223 */ /* 0x000fe20000010815 */
[----:B------:R-:W-:Y:S01]  /*2520*/  ISETP.GT.AND P3, PT, R62, 0x29, PT ;  /* 0x000000293e00780c */ /* 0x000fe20003f64270 */
[----:B------:R-:W1:Y:S01]  /*2530*/  MUFU.EX2 R8, R8 ;  /* 0x0000000800087308 */ /* 0x000e620000000800 */
[----:B------:R-:W-:Y:S01]  /*2540*/  FSEL R47, R44, -INF , P2 ;  /* 0xff8000002c2f7808 */ /* 0x000fe20001000000 */
[----:B--2---:R-:W-:Y:S01]  /*2550*/  FADD.FTZ R44, R4, R149 ;  /* 0x00000095042c7221 */ /* 0x004fe20000010000 */
        /* <DEDUP_REMOVED lines=13> */
[----:B------:R3:W2:Y:S01]  /*2630*/  MUFU.EX2 R24, R92 ;  /* 0x0000005c00187308 */ /* 0x0006a20000000800 */
        /* <DEDUP_REMOVED lines=9> */
[----:B------:R-:W-:Y:S01]  /*26d0*/  FFMA.FTZ R10, R10, R0, -R21 ;  /* 0x000000000a0a7223 */ /* 0x000fe20000010815 */
[----:B------:R-:W-:Y:S01]  /*26e0*/  FMNMX.FTZ R32, R49, R28, !PT ;  /* 0x0000001c31207209 */ /* 0x000fe20007810000 */
[--C-:B------:R-:W-:Y:S01]  /*26f0*/  IMAD.MOV.U32 R104, RZ, RZ, R119.reuse ;  /* 0x000000ffff687224 */ /* 0x100fe200078e0077 */
[C---:B------:R-:W-:Y:S01]  /*2700*/  ISETP.GT.AND P2, PT, R62.reuse, 0x40, PT ;  /* 0x000000403e00780c */ /* 0x040fe20003f44270 */
[--C-:B------:R-:W-:Y:S01]  /*2710*/  IMAD.MOV.U32 R102, RZ, RZ, R119.reuse ;  /* 0x000000ffff667224 */ /* 0x100fe200078e0077 */
[----:B------:R-:W-:Y:S01]  /*2720*/  FSEL R53, R53, -INF , P3 ;  /* 0xff80000035357808 */ /* 0x000fe20001800000 */
[----:B------:R4:W-:Y:S01]  /*2730*/  MUFU.EX2 R28, R88 ;  /* 0x00000058001c7308 */ /* 0x0009e20000000800 */
[----:B------:R-:W-:Y:S01]  /*2740*/  FMNMX.FTZ R32, R55, R32, !PT ;  /* 0x0000002037207209 */ /* 0x000fe20007810000 */
[--C-:B------:R-:W-:Y:S01]  /*2750*/  IMAD.MOV.U32 R100, RZ, RZ, R119.reuse ;  /* 0x000000ffff647224 */ /* 0x100fe200078e0077 */
[----:B------:R-:W-:Y:S01]  /*2760*/  ISETP.GT.AND P3, PT, R62, 0x41, PT ;  /* 0x000000413e00780c */ /* 0x000fe20003f64270 */
[--C-:B------:R-:W-:Y:S01]  /*2770*/  IMAD.MOV.U32 R98, RZ, RZ, R119.reuse ;  /* 0x000000ffff627224 */ /* 0x100fe200078e0077 */
[----:B------:R-:W-:Y:S01]  /*2780*/  FSEL R59, R56, -INF , P2 ;  /* 0xff800000383b7808 */ /* 0x000fe20001000000 */
[--C-:B------:R-:W-:Y:S01]  /*2790*/  IMAD.MOV.U32 R94, RZ, RZ, R119.reuse ;  /* 0x000000ffff5e7224 */ /* 0x100fe200078e0077 */
[----:B------:R-:W-:Y:S01]  /*27a0*/  FMNMX.FTZ R32, R53, R32, !PT ;  /* 0x0000002035207209 */ /* 0x000fe20007810000 */
[----:B------:R-:W-:Y:S01]  /*27b0*/  MUFU.EX2 R143, R143 ;  /* 0x0000008f008f7308 */ /* 0x000fe20000000800 */
[C---:B------:R-:W-:Y:S01]  /*27c0*/  ISETP.GT.AND P2, PT, R62.reuse, 0x48, PT ;  /* 0x000000483e00780c */ /* 0x040fe20003f44270 */
[--C-:B---3--:R-:W-:Y:S01]  /*27d0*/  IMAD.MOV.U32 R92, RZ, RZ, R119.reuse ;  /* 0x000000ffff5c7224 */ /* 0x108fe200078e0077 */
[----:B------:R-:W-:Y:S01]  /*27e0*/  FSEL R57, R57, -INF , P3 ;  /* 0xff80000039397808 */ /* 0x000fe20001800000 */
[--C-:B------:R-:W-:Y:S01]  /*27f0*/  IMAD.MOV.U32 R90, RZ, RZ, R119.reuse ;  /* 0x000000ffff5a7224 */ /* 0x100fe200078e0077 */
[----:B------:R-:W-:Y:S01]  /*2800*/  FMNMX.FTZ R32, R59, R32, !PT ;  /* 0x000000203b207209 */ /* 0x000fe20007810000 */
[----:B----4-:R-:W-:Y:S01]  /*2810*/  IMAD.MOV.U32 R88, RZ, RZ, R119 ;  /* 0x000000ffff587224 */ /* 0x010fe200078e0077 */
[----:B------:R-:W-:Y:S01]  /*2820*/  ISETP.GT.AND P3, PT, R62, 0x49, PT ;  /* 0x000000493e00780c */ /* 0x000fe20003f64270 */
[----:B------:R-:W-:Y:S01]  /*2830*/  MUFU.EX2 R137, R137 ;  /* 0x0000008900897308 */ /* 0x000fe20000000800 */
[----:B------:R-:W-:-:S02]  /*2840*/  FSEL R63, R60, -INF , P2 ;  /* 0xff8000003c3f7808 */ /* 0x000fc40001000000 */
[----:B------:R-:W-:Y:S02]  /*2850*/  FMNMX.FTZ R36, R57, R32, !PT ;  /* 0x0000002039247209 */ /* 0x000fe40007810000 */
[C---:B------:R-:W-:Y:S02]  /*2860*/  ISETP.GT.AND P2, PT, R62.reuse, 0x50, PT ;  /* 0x000000503e00780c */ /* 0x040fe40003f44270 */
[----:B------:R-:W-:Y:S01]  /*2870*/  FSEL R61, R61, -INF , P3 ;  /* 0xff8000003d3d7808 */ /* 0x000fe20001800000 */
        /* <DEDUP_REMOVED lines=13> */
[C---:B------:R-:W-:Y:S02]  /*2950*/  ISETP.GT.AND P2, PT, R62.reuse, 0x60, PT ;  /* 0x000000603e00780c */ /* 0x040fe40003f44270 */
[----:B------:R-:W-:Y:S01]  /*2960*/  FSEL R69, R69, -INF , P3 ;  /* 0xff80000045457808 */ /* 0x000fe20001800000 */
[----:B------:R3:W-:Y:S01]  /*2970*/  MUFU.EX2 R36, R40 ;  /* 0x0000002800247308 */ /* 0x0007e20000000800 */
        /* <DEDUP_REMOVED lines=28> */
[----:B------:R-:W-:Y:S01]  /*2b40*/  FMNMX.FTZ R38, R91, R38, !PT ;  /* 0x000000265b267209 */ /* 0x000fe20007810000 */
[----:B------:R-:W-:Y:S01]  /*2b50*/  MUFU.EX2 R20, R20 ;  /* 0x0000001400147308 */ /* 0x000fe20000000800 */
[----:B------:R-:W-:Y:S02]  /*2b60*/  F2FP.F16.F32.PACK_AB R149, R149, R4 ;  /* 0x000000049595723e */ /* 0x000fe400000000ff */
[----:B------:R-:W-:-:S05]  /*2b70*/  FMNMX.FTZ R38, R85, R38, !PT ;  /* 0x0000002655267209 */ /* 0x000fca0007810000 */
[----:B------:R-:W4:Y:S01]  /*2b80*/  SHFL.BFLY PT, R11, R38, 0x2, 0x1f ;  /* 0x0c401f00260b7f89 */ /* 0x000f2200000e0000 */
[----:B------:R-:W-:Y:S08]  /*2b90*/  MUFU.EX2 R131, R131 ;  /* 0x0000008300837308 */ /* 0x000ff00000000800 */
[----:B------:R-:W-:Y:S08]  /*2ba0*/  MUFU.EX2 R14, R14 ;  /* 0x0000000e000e7308 */ /* 0x000ff00000000800 */
[----:B------:R-:W-:Y:S01]  /*2bb0*/  MUFU.EX2 R125, R125 ;  /* 0x0000007d007d7308 */ /* 0x000fe20000000800 */
[----:B----4-:R-:W-:Y:S01]  /*2bc0*/  FMNMX.FTZ R11, R38, R11, !PT ;  /* 0x0000000b260b7209 */ /* 0x010fe20007810000 */
[----:B------:R-:W-:-:S06]  /*2bd0*/  FFMA.FTZ R38, R75, R0, -R21 ;  /* 0x000000004b267223 */ /* 0x000fcc0000010815 */
[----:B------:R-:W-:Y:S01]  /*2be0*/  MUFU.EX2 R127, R127 ;  /* 0x0000007f007f7308 */ /* 0x000fe20000000800 */
[----:B---3--:R-:W3:Y:S07]  /*2bf0*/  SHFL.BFLY PT, R40, R11, 0x1, 0x1f ;  /* 0x0c201f000b287f89 */ /* 0x008eee00000e0000 */
[----:B------:R-:W-:Y:S08]  /*2c00*/  MUFU.EX2 R38, R38 ;  /* 0x0000002600267308 */ /* 0x000ff00000000800 */
[----:B------:R-:W-:Y:S08]  /*2c10*/  MUFU.EX2 R12, R12 ;  /* 0x0000000c000c7308 */ /* 0x000ff00000000800 */
[----:B------:R-:W-:Y:S01]  /*2c20*/  MUFU.EX2 R121, R121 ;  /* 0x0000007900797308 */ /* 0x000fe20000000800 */
[----:B---3--:R-:W-:Y:S01]  /*2c30*/  FMNMX.FTZ R5, R11, R40, !PT ;  /* 0x000000280b057209 */ /* 0x008fe20007810000 */
[----:B------:R-:W-:-:S03]  /*2c40*/  FFMA.FTZ R40, R87, R0, -R21 ;  /* 0x0000000057287223 */ /* 0x000fc60000010815 */
[C---:B------:R-:W-:Y:S01]  /*2c50*/  FSETP.NEU.FTZ.AND P2, PT, R5.reuse, -INF , PT ;  /* 0xff8000000500780b */ /* 0x040fe20003f5d000 */
[----:B------:R-:W-:Y:S02]  /*2c60*/  FMUL.FTZ R42, R5, R0 ;  /* 0x00000000052a7220 */ /* 0x000fe40000410000 */
[----:B------:R-:W-:Y:S03]  /*2c70*/  MUFU.EX2 R10, R10 ;  /* 0x0000000a000a7308 */ /* 0x000fe60000000800 */
[----:B------:R-:W-:Y:S02]  /*2c80*/  FSEL R42, R42, RZ, P2 ;  /* 0x000000ff2a2a7208 */ /* 0x000fe40001000000 */
[----:B------:R-:W-:-:S03]  /*2c90*/  PLOP3.LUT P2, PT, PT, PT, UP0, 0x80, 0x0 ;  /* 0x000000000000781c */ /* 0x000fc60003f4f008 */
[----:B------:R-:W-:Y:S01]  /*2ca0*/  MUFU.EX2 R123, R123 ;  /* 0x0000007b007b7308 */ /* 0x000fe20000000800 */
[-CC-:B------:R-:W-:Y:S01]  /*2cb0*/  FFMA.FTZ R148, R27, R0.reuse, -R42.reuse ;  /* 0x000000001b947223 */ /* 0x180fe2000001082a */
        /* <DEDUP_REMOVED lines=11> */
[----:B-----5:R-:W-:Y:S01]  /*2d70*/  FADD.FTZ R31, R145, R44 ;  /* 0x0000002c911f7221 */ /* 0x020fe20000010000 */
[-CC-:B------:R-:W-:Y:S01]  /*2d80*/  FFMA.FTZ R19, R41, R0.reuse, -R42.reuse ;  /* 0x0000000029137223 */ /* 0x180fe2000001082a */
[-CC-:B------:R-:W-:Y:S01]  /*2d90*/  FFMA.FTZ R142, R47, R0.reuse, -R42.reuse ;  /* 0x000000002f8e7223 */ /* 0x180fe2000001082a */
[----:B------:R-:W3:Y:S01]  /*2da0*/  MUFU.EX2 R7, R7 ;  /* 0x0000000700077308 */ /* 0x000ee20000000800 */
[----:B-1----:R-:W-:Y:S01]  /*2db0*/  FADD.FTZ R44, R8, R31 ;  /* 0x0000001f082c7221 */ /* 0x002fe20000010000 */
[-CC-:B------:R-:W-:Y:S01]  /*2dc0*/  FFMA.FTZ R21, R45, R0.reuse, -R42.reuse ;  /* 0x000000002d157223 */ /* 0x180fe2000001082a */
[-CC-:B------:R-:W-:Y:S01]  /*2dd0*/  FFMA.FTZ R136, R51, R0.reuse, -R42.reuse ;  /* 0x0000000033887223 */ /* 0x180fe2000001082a */
[-C--:B------:R-:W-:Y:S01]  /*2de0*/  FFMA.FTZ R25, R49, R0.reuse, -R42 ;  /* 0x0000000031197223 */ /* 0x080fe2000001082a */
[----:B--2---:R-:W-:Y:S01]  /*2df0*/  FADD.FTZ R31, R147, R44 ;  /* 0x0000002c931f7221 */ /* 0x004fe20000010000 */
        /* <DEDUP_REMOVED lines=11> */
[----:B---3--:R-:W-:Y:S01]  /*2eb0*/  FADD.FTZ R33, R148, R7 ;  /* 0x0000000794217221 */ /* 0x008fe20000010000 */
[----:B------:R-:W-:Y:S01]  /*2ec0*/  FADD.FTZ R46, R28, R35 ;  /* 0x000000231c2e7221 */ /* 0x000fe20000010000 */
[-CC-:B------:R-:W-:Y:S01]  /*2ed0*/  FFMA.FTZ R130, R65, R0.reuse, -R42.reuse ;  /* 0x0000000041827223 */ /* 0x180fe2000001082a */
[-CC-:B------:R-:W-:Y:S01]  /*2ee0*/  FFMA.FTZ R69, R69, R0.reuse, -R42.reuse ;  /* 0x0000000045457223 */ /* 0x180fe2000001082a */
[----:B------:R-:W-:Y:S01]  /*2ef0*/  F2FP.F16.F32.PACK_AB R151, R6, R151 ;  /* 0x000000970697723e */ /* 0x000fe200000000ff */
[-CC-:B------:R-:W-:Y:S01]  /*2f00*/  FFMA.FTZ R79, R79, R0.reuse, -R42.reuse ;  /* 0x000000004f4f7223 */ /* 0x180fe2000001082a */
[-CC-:B------:R-:W-:Y:S01]  /*2f10*/  FFMA.FTZ R73, R73, R0.reuse, -R42.reuse ;  /* 0x0000000049497223 */ /* 0x180fe2000001082a */
[----:B------:R-:W3:Y:S01]  /*2f20*/  MUFU.EX2 R144, R144 ;  /* 0x0000009000907308 */ /* 0x000ee20000000800 */
[----:B-1----:R-:W-:Y:S01]  /*2f30*/  FADD.FTZ R44, R150, R33 ;  /* 0x00000021962c7221 */ /* 0x002fe20000010000 */
[-CC-:B------:R-:W-:Y:S01]  /*2f40*/  FFMA.FTZ R83, R83, R0.reuse, -R42.reuse ;  /* 0x0000000053537223 */ /* 0x180fe2000001082a */
[-CC-:B------:R-:W-:Y:S01]  /*2f50*/  FFMA.FTZ R77, R77, R0.reuse, -R42.reuse ;  /* 0x000000004d4d7223 */ /* 0x180fe2000001082a */
[-CC-:B------:R-:W-:Y:S01]  /*2f60*/  FFMA.FTZ R89, R89, R0.reuse, -R42.reuse ;  /* 0x0000000059597223 */ /* 0x180fe2000001082a */
[-CC-:B------:R-:W-:Y:S01]  /*2f70*/  FFMA.FTZ R81, R81, R0.reuse, -R42.reuse ;  /* 0x0000000051517223 */ /* 0x180fe2000001082a */
[----:B------:R-:W-:Y:S01]  /*2f80*/  FFMA.FTZ R91, R91, R0, -R42 ;  /* 0x000000005b5b7223 */ /* 0x000fe2000001082a */
[----:B------:R-:W-:Y:S01]  /*2f90*/  F2FP.F16.F32.PACK_AB R148, R7, R148 ;  /* 0x000000940794723e */ /* 0x000fe200000000ff */
[----:B------:R-:W1:Y:S01]  /*2fa0*/  MUFU.EX2 R13, R13 ;  /* 0x0000000d000d7308 */ /* 0x000e620000000800 */
[----:B--2---:R-:W-:Y:S01]  /*2fb0*/  FADD.FTZ R33, R11, R44 ;  /* 0x0000002c0b217221 */ /* 0x004fe20000010000 */
[----:B------:R-:W-:-:S02]  /*2fc0*/  F2FP.F16.F32.PACK_AB R145, R8, R145 ;  /* 0x000000910891723e */ /* 0x000fc400000000ff */
[----:B------:R-:W-:Y:S02]  /*2fd0*/  F2FP.F16.F32.PACK_AB R147, R24, R147 ;  /* 0x000000931893723e */ /* 0x000fe400000000ff */
[----:B------:R-:W-:Y:S02]  /*2fe0*/  F2FP.F16.F32.PACK_AB R141, R28, R141 ;  /* 0x0000008d1c8d723e */ /* 0x000fe400000000ff */
[----:B------:R-:W2:Y:S01]  /*2ff0*/  MUFU.EX2 R146, R146 ;  /* 0x0000009200927308 */ /* 0x000ea20000000800 */
[----:B---3--:R-:W-:Y:S01]  /*3000*/  FADD.FTZ R44, R144, R33 ;  /* 0x00000021902c7221 */ /* 0x008fe20000010000 */
[----:B------:R-:W-:Y:S01]  /*3010*/  FADD.FTZ R33, R143, R46 ;  /* 0x0000002e8f217221 */ /* 0x000fe20000010000 */
[C---:B------:R-:W-:Y:S02]  /*3020*/  F2FP.F16.F32.PACK_AB R143, R32.reuse, R143 ;  /* 0x0000008f208f723e */ /* 0x040fe400000000ff */
[----:B------:R-:W-:Y:S01]  /*3030*/  F2FP.F16.F32.PACK_AB R150, R11, R150 ;  /* 0x000000960b96723e */ /* 0x000fe200000000ff */
[----:B------:R-:W-:Y:S01]  /*3040*/  FADD.FTZ R46, R32, R33 ;  /* 0x00000021202e7221 */ /* 0x000fe20000010000 */
[-C--:B------:R-:W-:Y:S01]  /*3050*/  FFMA.FTZ R33, R71, R0.reuse, -R42 ;  /* 0x0000000047217223 */ /* 0x080fe2000001082a */
[----:B------:R-:W3:Y:S01]  /*3060*/  MUFU.EX2 R15, R15 ;  /* 0x0000000f000f7308 */ /* 0x000ee20000000800 */
[----:B-1----:R-:W-:Y:S01]  /*3070*/  FADD.FTZ R35, R13, R44 ;  /* 0x0000002c0d237221 */ /* 0x002fe20000010000 */
[----:B------:R-:W-:Y:S01]  /*3080*/  FADD.FTZ R37, R137, R46 ;  /* 0x0000002e89257221 */ /* 0x000fe20000010000 */
[----:B------:R-:W-:Y:S01]  /*3090*/  FFMA.FTZ R42, R85, R0, -R42 ;  /* 0x00000000552a7223 */ /* 0x000fe2000001082a */
[----:B------:R-:W-:-:S02]  /*30a0*/  F2FP.F16.F32.PACK_AB R137, R36, R137 ;  /* 0x000000892489723e */ /* 0x000fc400000000ff */
[----:B------:R-:W-:Y:S01]  /*30b0*/  FADD.FTZ R46, R36, R37 ;  /* 0x00000025242e7221 */ /* 0x000fe20000010000 */
[----:B------:R-:W-:Y:S01]  /*30c0*/  F2FP.F16.F32.PACK_AB R144, R13, R144 ;  /* 0x000000900d90723e */ /* 0x000fe200000000ff */
[----:B------:R-:W1:Y:S01]  /*30d0*/  MUFU.EX2 R140, R140 ;  /* 0x0000008c008c7308 */ /* 0x000e620000000800 */
[----:B--2---:R-:W-:-:S07]  /*30e0*/  FADD.FTZ R44, R146, R35 ;  /* 0x00000023922c7221 */ /* 0x004fce0000010000 */
[----:B------:R-:W2:Y:S01]  /*30f0*/  MUFU.EX2 R19, R19 ;  /* 0x0000001300137308 */ /* 0x000ea20000000800 */
[C---:B---3--:R-:W-:Y:S01]  /*3100*/  FADD.FTZ R35, R15.reuse, R44 ;  /* 0x0000002c0f237221 */ /* 0x048fe20000010000 */
[----:B------:R-:W-:-:S06]  /*3110*/  F2FP.F16.F32.PACK_AB R146, R15, R146 ;  /* 0x000000920f92723e */ /* 0x000fcc00000000ff */
[----:B------:R-:W3:Y:S01]  /*3120*/  MUFU.EX2 R142, R142 ;  /* 0x0000008e008e7308 */ /* 0x000ee20000000800 */
[----:B-1----:R-:W-:Y:S01]  /*3130*/  FADD.FTZ R44, R140, R35 ;  /* 0x000000238c2c7221 */ /* 0x002fe20000010000 */
[----:B------:R-:W-:Y:S01]  /*3140*/  FADD.FTZ R35, R139, R46 ;  /* 0x0000002e8b237221 */ /* 0x000fe20000010000 */
[----:B------:R-:W-:-:S03]  /*3150*/  F2FP.F16.F32.PACK_AB R139, R34, R139 ;  /* 0x0000008b228b723e */ /* 0x000fc600000000ff */
[----:B------:R-:W-:Y:S02]  /*3160*/  FADD.FTZ R46, R34, R35 ;  /* 0x00000023222e7221 */ /* 0x000fe40000010000 */
[----:B------:R-:W1:Y:S01]  /*3170*/  MUFU.EX2 R21, R21 ;  /* 0x0000001500157308 */ /* 0x000e620000000800 */
[----:B--2---:R-:W-:Y:S01]  /*3180*/  FADD.FTZ R3, R19, R44 ;  /* 0x0000002c13037221 */ /* 0x004fe20000010000 */
[----:B------:R-:W-:Y:S01]  /*3190*/  FADD.FTZ R35, R133, R46 ;  /* 0x0000002e85237221 */ /* 0x000fe20000010000 */
[C---:B------:R-:W-:Y:S02]  /*31a0*/  F2FP.F16.F32.PACK_AB R133, R30.reuse, R133 ;  /* 0x000000851e85723e */ /* 0x040fe400000000ff */
[----:B------:R-:W-:Y:S01]  /*31b0*/  F2FP.F16.F32.PACK_AB R140, R19, R140 ;  /* 0x0000008c138c723e */ /* 0x000fe200000000ff */
[----:B------:R-:W-:Y:S02]  /*31c0*/  FADD.FTZ R46, R30, R35 ;  /* 0x000000231e2e7221 */ /* 0x000fe40000010000 */
[----:B------:R-:W2:Y:S01]  /*31d0*/  MUFU.EX2 R136, R136 ;  /* 0x0000008800887308 */ /* 0x000ea20000000800 */
[----:B---3--:R-:W-:Y:S01]  /*31e0*/  FADD.FTZ R44, R142, R3 ;  /* 0x000000038e2c7221 */ /* 0x008fe20000010000 */
[----:B------:R-:W-:Y:S01]  /*31f0*/  FADD.FTZ R35, R135, R46 ;  /* 0x0000002e87237221 */ /* 0x000fe20000010000 */
[----:B------:R-:W-:-:S03]  /*3200*/  F2FP.F16.F32.PACK_AB R135, R26, R135 ;  /* 0x000000871a87723e */ /* 0x000fc600000000ff */
[----:B------:R-:W-:Y:S02]  /*3210*/  FADD.FTZ R46, R26, R35 ;  /* 0x000000231a2e7221 */ /* 0x000fe40000010000 */
[----:B------:R-:W3:Y:S01]  /*3220*/  MUFU.EX2 R25, R25 ;  /* 0x0000001900197308 */ /* 0x000ee20000000800 */
[----:B-1----:R-:W-:Y:S01]  /*3230*/  FADD.FTZ R3, R21, R44 ;  /* 0x0000002c15037221 */ /* 0x002fe20000010000 */
[----:B------:R-:W-:Y:S01]  /*3240*/  FADD.FTZ R35, R129, R46 ;  /* 0x0000002e81237221 */ /* 0x000fe20000010000 */
[----:B------:R-:W-:Y:S02]  /*3250*/  F2FP.F16.F32.PACK_AB R129, R20, R129 ;  /* 0x000000811481723e */ /* 0x000fe400000000ff */
[----:B------:R-:W-:-:S03]  /*3260*/  F2FP.F16.F32.PACK_AB R142, R21, R142 ;  /* 0x0000008e158e723e */ /* 0x000fc600000000ff */
        /* <DEDUP_REMOVED lines=9> */
[----:B------:R-:W-:Y:S01]  /*3300*/  FADD.FTZ R44, R20, R35 ;  /* 0x00000023142c7221 */ /* 0x000fe20000010000 */
[----:B------:R-:W-:-:S03]  /*3310*/  F2FP.F16.F32.PACK_AB R138, R27, R138 ;  /* 0x0000008a1b8a723e */ /* 0x000fc600000000ff */
[----:B------:R-:W-:Y:S01]  /*3320*/  FADD.FTZ R35, R131, R44 ;  /* 0x0000002c83237221 */ /* 0x000fe20000010000 */
[----:B------:R-:W-:Y:S01]  /*3330*/  F2FP.F16.F32.PACK_AB R131, R14, R131 ;  /* 0x000000830e83723e */ /* 0x000fe200000000ff */
[----:B------:R-:W2:Y:S01]  /*3340*/  MUFU.EX2 R134, R134 ;  /* 0x0000008600867308 */ /* 0x000ea20000000800 */
[----:B---3--:R-:W-:Y:S01]  /*3350*/  FADD.FTZ R4, R132, R3 ;  /* 0x0000000384047221 */ /* 0x008fe20000010000 */
[----:B------:R-:W-:-:S04]  /*3360*/  FADD.FTZ R6, R14, R35 ;  /* 0x000000230e067221 */ /* 0x000fc80000010000 */
        /* <DEDUP_REMOVED lines=27> */
[----:B------:R-:W-:-:S05]  /*3520*/  F2FP.F16.F32.PACK_AB R130, R69, R130 ;  /* 0x000000824582723e */ /* 0x000fca00000000ff */
        /* <DEDUP_REMOVED lines=15> */
[----:B------:R-:W-:-:S05]  /*3620*/  IMAD.MOV.U32 R89, RZ, RZ, R119 ;  /* 0x000000ffff597224 */ /* 0x000fca00078e0077 */
[----:B------:R-:W1:Y:S01]  /*3630*/  MUFU.EX2 R40, R40 ;  /* 0x0000002800287308 */ /* 0x000e620000000800 */
[----:B--2---:R-:W-:Y:S01]  /*3640*/  FADD.FTZ R7, R91, R4 ;  /* 0x000000045b077221 */ /* 0x004fe20000010000 */
[----:B---3--:R-:W-:-:S03]  /*3650*/  F2FP.F16.F32.PACK_AB R122, R42, R91 ;  /* 0x0000005b2a7a723e */ /* 0x008fc600000000ff */
        /* <DEDUP_REMOVED lines=29> */
.L_x_12050:
        /* <DEDUP_REMOVED lines=9> */
.L_x_12043:
[----:B------:R-:W-:Y:S01]  /*38c0*/  ULEA UR6, UR36, UR40, 0x3 ;  /* 0x0000002824067291 */ /* 0x000fe2000f8e183f */
[----:B------:R-:W-:-:S05]  /*38d0*/  IMAD.U32 R0, RZ, RZ, UR37 ;  /* 0x00000025ff007e24 */ /* 0x000fca000f8e00ff */
[----:B------:R-:W-:-:S04]  /*38e0*/  SHF.L.U32 R0, R0, 0x1f, RZ ;  /* 0x0000001f00007819 */ /* 0x000fc800000006ff */
[----:B------:R1:W2:Y:S01]  /*38f0*/  SYNCS.PHASECHK.TRANS64.TRYWAIT P3, [UR6+0x16830], R0 ;  /* 0x01683000ff0075a7 */ /* 0x0002a20008060146 */
[----:B------:R-:W-:Y:S05]  /*3900*/  @!P0 BRA `(.L_x_12044) ;  /* 0x0000000000048947 */ /* 0x000fea0003800000 */
[----:B------:R-:W-:Y:S01]  /*3910*/  BPT.TRAP 0x1 ;  /* 0x000000040000795c */ /* 0x000fe20000300000 */
.L_x_12044:
[----:B--2---:R-:W-:Y:S05]  /*3920*/  @P3 BRA `(.L_x_12042) ;  /* 0x0000000000083947 */ /* 0x004fea0003800000 */
[----:B------:R-:W2:Y:S02]  /*3930*/  SYNCS.PHASECHK.TRANS64.TRYWAIT P3, [UR6+0x16830], R0 ;  /* 0x01683000ff0075a7 */ /* 0x000ea40008060146 */
[----:B--2---:R-:W-:Y:S05]  /*3940*/  @!P3 BRA `(.L_x_12045) ;  /* 0x000000800064b947 */ /* 0x004fea0003800000 */
.L_x_12042:
        /* <DEDUP_REMOVED lines=25> */
.L_x_12047:
[----:B------:R-:W-:Y:S01]  /*3ae0*/  ULEA UR6, UR27, UR40, 0x3 ;  /* 0x000000281b067291 */ /* 0x000fe2000f8e183f */
[----:B------:R-:W-:-:S05]  /*3af0*/  IMAD.U32 R0, RZ, RZ, UR29 ;  /* 0x0000001dff007e24 */ /* 0x000fca000f8e00ff */
[----:B------:R-:W-:-:S04]  /*3b00*/  SHF.L.U32 R0, R0, 0x1f, RZ ;  /* 0x0000001f00007819 */ /* 0x000fc800000006ff */
[----:B------:R1:W2:Y:S01]  /*3b10*/  SYNCS.PHASECHK.TRANS64.TRYWAIT P2, [UR6+0x16850], R0 ;  /* 0x01685000ff0075a7 */ /* 0x0002a20008040146 */
[----:B------:R-:W-:Y:S05]  /*3b20*/  @!P0 BRA `(.L_x_12048) ;  /* 0x0000000000048947 */ /* 0x000fea0003800000 */
[----:B------:R-:W-:Y:S01]  /*3b30*/  BPT.TRAP 0x1 ;  /* 0x000000040000795c */ /* 0x000fe20000300000 */
.L_x_12048:
[----:B--2---:R-:W-:Y:S05]  /*3b40*/  @P2 BRA `(.L_x_12046) ;  /* 0x0000000000082947 */ /* 0x004fea0003800000 */
[----:B------:R-:W2:Y:S02]  /*3b50*/  SYNCS.PHASECHK.TRANS64.TRYWAIT P2, [UR6+0x16850], R0 ;  /* 0x01685000ff0075a7 */ /* 0x000ea40008040146 */
[----:B--2---:R-:W-:Y:S05]  /*3b60*/  @!P2 BRA `(.L_x_12049) ;  /* 0x0000007c00f4a947 */ /* 0x004fea0003800000 */
.L_x_12046:
[----:B------:R-:W-:Y:S01]  /*3b70*/  UIADD3 UR6, UR40, 0x400, URZ ;  /* 0x0000040028067890 */ /* 0x000fe2000fffe03f */
[----:B------:R-:W-:Y:S01]  /*3b80*/  WARPGROUP.ARRIVE ;  /* 0x00000000000079c5 */ /* 0x000fe20000000000 */
[----:B------:R-:W-:Y:S01]  /*3b90*/  UMOV UR7, 0x40000040 ;  /* 0x4000004000077882 */ /* 0x000fe20000000000 */
[----:B------:R-:W-:Y:S02]  /*3ba0*/  UISETP.NE.U32.AND UP0, UPT, UR22, URZ, UPT ;  /* 0x0000003f1600728c */ /* 0x000fe4000bf05070 */
[----:B------:R-:W-:Y:S02]  /*3bb0*/  USHF.R.U32.HI UR6, URZ, 0x4, UR6 ;  /* 0x000000043f067899 */ /* 0x000fe40008011606 */
[----:B------:R-:W-:Y:S02]  /*3bc0*/  UISETP.NE.AND.EX UP0, UPT, UR23, URZ, UPT, UP0 ;  /* 0x0000003f1700728c */ /* 0x000fe4000bf05300 */
[----:B------:R-:W-:Y:S01]  /*3bd0*/  ULOP3.LUT UR6, UR6, 0x3fff, URZ, 0xc0, !UPT ;  /* 0x00003fff06067892 */ /* 0x000fe2000f8ec03f */
[----:B------:R-:W-:-:S03]  /*3be0*/  UMOV UR29, UR37 ;  /* 0x00000025001d7c82 */ /* 0x000fc60008000000 */
[----:B------:R-:W-:-:S07]  /*3bf0*/  ULEA UR10, UR27, UR6, 0xa ;  /* 0x000000061b0a7291 */ /* 0x000fce000f8e503f */
[----:B------:R-:W-:Y:S02]  /*3c00*/  UMOV UR6, UR10 ;  /* 0x0000000a00067c82 */ /* 0x000fe40008000000 */
[----:B------:R-:W-:Y:S01]  /*3c10*/  HGMMA.64x64x16.F32 R88, R148, gdesc[UR4].tnspB, R88, gsb0 ;  /* 0x40e0000494587df0 */ /* 0x000fe20008000858 */
[----:B------:R-:W-:Y:S01]  /*3c20*/  UMOV UR6, 0xffffff80 ;  /* 0xffffff8000067882 */ /* 0x000fe20000000000 */
[----:B------:R-:W-:Y:S02]  /*3c30*/  USEL UR7, UR25, 0x1, UP0 ;  /* 0x0000000119077887 */ /* 0x000fe40008000000 */
[----:B------:R-:W-:Y:S02]  /*3c40*/  UIMAD UR6, UR28, UR6, 0x1 ;  /* 0x000000011c0674a4 */ /* 0x000fe4000f8e0206 */
[----:B------:R-:W-:Y:S02]  /*3c50*/  UISETP.GT.AND UP0, UPT, UR28, UR26, UPT ;  /* 0x0000001a1c00728c */ /* 0x000fe4000bf04270 */
[----:B------:R-:W-:-:S02]  /*3c60*/  UIADD3 UR6, UR42, UR6, URZ ;  /* 0x000000062a067290 */ /* 0x000fc4000fffe03f */
[----:B------:R-:W-:Y:S02]  /*3c70*/  UIADD3 UR28, UR28, -0x1, URZ ;  /* 0xffffffff1c1c7890 */ /* 0x000fe4000fffe03f */
[----:B------:R-:W-:-:S03]  /*3c80*/  UIMAD UR6, UR7, UR24, UR6 ;  /* 0x00000018070672a4 */ /* 0x000fc6000f8e0206 */
[----:B------:R-:W-:Y:S01]  /*3c90*/  UMOV UR7, 0x40000040 ;  /* 0x4000004000077882 */ /* 0x000fe20000000000 */
[----:B------:R-:W-:-:S06]  /*3ca0*/  UIADD3 UR6, UR6, -UR21, URZ ;  /* 0x8000001506067290 */ /* 0x000fcc000fffe03f */
[----:B-12---:R-:W-:Y:S01]  /*3cb0*/  IMAD.U32 R0, RZ, RZ, UR6 ;  /* 0x00000006ff007e24 */ /* 0x006fe2000f8e00ff */
        /* <DEDUP_REMOVED lines=30> */
[----:B------:R-:W-:Y:S01]  /*3ea0*/  HGMMA.64x64x16.F32 R88, R144, gdesc[UR4].tnspB, R88, gsb0 ;  /* 0x40e0000490587df0 */ /* 0x000fe20008000858 */
[----:B------:R-:W-:Y:S01]  /*3eb0*/  UIADD3 UR6, UR10, 0x100, URZ ;  /* 0x000001000a067890 */ /* 0x000fe2000fffe03f */
[----:B------:R-:W-:Y:S01]  /*3ec0*/  FSEL R19, R40, -INF , P2 ;  /* 0xff80000028137808 */ /* 0x000fe20001000000 */
[----:B------:R-:W-:Y:S01]  /*3ed0*/  UMOV UR7, 0x40000040 ;  /* 0x4000004000077882 */ /* 0x000fe20000000000 */
        /* <DEDUP_REMOVED lines=32> */
[----:B------:R-:W-:Y:S02]  /*40e0*/  ISETP.GT.AND P2, PT, R8, 0x38, PT ;  /* 0x000000380800780c */ /* 0x000fe40003f44270 */
[----:B------:R-:W-:Y:S01]  /*40f0*/  FMNMX.FTZ R0, R145, R0, !PT ;  /* 0x0000000091007209 */ /* 0x000fe20007810000 */
[----:B------:R-:W-:Y:S01]  /*4100*/  HGMMA.64x64x16.F32 R88, R140, gdesc[UR4].tnspB, R88, gsb0 ;  /* 0x40e000048c587df0 */ /* 0x000fe20008000858 */
[----:B------:R-:W-:Y:S01]  /*4110*/  FSEL R147, R52, -INF , P2 ;  /* 0xff80000034937808 */ /* 0x000fe20001000000 */
[----:B------:R-:W-:Y:S01]  /*4120*/  UIADD3 UR6, UR10, 0x180, URZ ;  /* 0x000001800a067890 */ /* 0x000fe2000fffe03f */
[----:B------:R-:W-:Y:S01]  /*4130*/  FMNMX.FTZ R0, R49, R0, !PT ;  /* 0x0000000031007209 */ /* 0x000fe20007810000 */
[----:B------:R-:W-:Y:S01]  /*4140*/  UMOV UR7, 0x40000040 ;  /* 0x4000004000077882 */ /* 0x000fe20000000000 */
        /* <DEDUP_REMOVED lines=16> */
[C---:B------:R-:W-:Y:S02]  /*4250*/  ISETP.GT.AND P2, PT, R8.reuse, 0x60, PT ;  /* 0x000000600800780c */ /* 0x040fe40003f44270 */
        /* <DEDUP_REMOVED lines=18> */
[C---:B------:R-:W-:Y:S01]  /*4380*/  ISETP.GT.AND P2, PT, R8.reuse, 0x78, PT ;  /* 0x000000780800780c */ /* 0x040fe20003f44270 */
[----:B------:R-:W-:Y:S01]  /*4390*/  VIADD R8, R8, 0x8 ;  /* 0x0000000808087836 */ /* 0x000fe20000000000 */
[----:B------:R-:W-:Y:S02]  /*43a0*/  FMNMX.FTZ R0, R157, R0, !PT ;  /* 0x000000009d007209 */ /* 0x000fe40007810000 */
[----:B------:R-:W-:-:S02]  /*43b0*/  FSEL R84, R84, -INF , P2 ;  /* 0xff80000054547808 */ /* 0x000fc40001000000 */
[----:B------:R-:W-:Y:S02]  /*43c0*/  FMNMX.FTZ R5, R81, R0, !PT ;  /* 0x0000000051057209 */ /* 0x000fe40007810000 */
[----:B------:R-:W-:Y:S02]  /*43d0*/  ISETP.GT.AND P4, PT, R8, RZ, PT ;  /* 0x000000ff0800720c */ /* 0x000fe40003f84270 */
[----:B------:R-:W-:Y:S02]  /*43e0*/  FMNMX.FTZ R0, R84, R5, !PT ;  /* 0x0000000554007209 */ /* 0x000fe40007810000 */
[----:B------:R-:W-:Y:S02]  /*43f0*/  ISETP.GT.AND P3, PT, R8, 0x1, PT ;  /* 0x000000010800780c */ /* 0x000fe40003f64270 */
[----:B------:R-:W-:Y:S02]  /*4400*/  FMNMX.FTZ R12, R85, R0, !PT ;  /* 0x00000000550c7209 */ /* 0x000fe40007810000 */
[----:B------:R-:W1:Y:S01]  /*4410*/  LDC R0, c[0x0][0x988] ;  /* 0x00026200ff007b82 */ /* 0x000e620000000800 */
[----:B------:R-:W-:-:S02]  /*4420*/  FSEL R26, R26, -INF , P4 ;  /* 0xff8000001a1a7808 */ /* 0x000fc40002000000 */
[----:B------:R-:W2:Y:S01]  /*4430*/  SHFL.BFLY PT, R5, R12, 0x2, 0x1f ;  /* 0x0c401f000c057f89 */ /* 0x000ea200000e0000 */
[C---:B------:R-:W-:Y:S02]  /*4440*/  ISETP.GT.AND P4, PT, R8.reuse, 0x8, PT ;  /* 0x000000080800780c */ /* 0x040fe40003f84270 */
        /* <DEDUP_REMOVED lines=13> */
[----:B------:R-:W-:-:S04]  /*4520*/  ISETP.GT.AND P3, PT, R8, 0x29, PT ;  /* 0x000000290800780c */ /* 0x000fc80003f64270 */
[----:B------:R-:W-:Y:S02]  /*4530*/  FSEL R47, R47, -INF , P3 ;  /* 0xff8000002f2f7808 */ /* 0x000fe40001800000 */
[----:B------:R-:W-:-:S04]  /*4540*/  ISETP.GT.AND P3, PT, R8, 0x31, PT ;  /* 0x000000310800780c */ /* 0x000fc80003f64270 */
[----:B------:R-:W-:Y:S02]  /*4550*/  FSEL R51, R51, -INF , P3 ;  /* 0xff80000033337808 */ /* 0x000fe40001800000 */
[C---:B------:R-:W-:Y:S01]  /*4560*/  ISETP.GT.AND P3, PT, R8.reuse, 0x39, PT ;  /* 0x000000390800780c */ /* 0x040fe20003f64270 */
[----:B------:R-:W-:Y:S02]  /*4570*/  WARPGROUP.DEPBAR.LE gsb0, 0x0 ;  /* 0x00008000000079c5 */ /* 0x000fe40000010000 */
[----:B------:R-:W-:Y:S01]  /*4580*/  WARPGROUP.ARRIVE ;  /* 0x00000000000079c5 */ /* 0x000fe20000000000 */
[----:B------:R-:W-:Y:S02]  /*4590*/  FSEL R55, R55, -INF , P3 ;  /* 0xff80000037377808 */ /* 0x000fe40001800000 */
[----:B------:R-:W-:-:S03]  /*45a0*/  ISETP.GT.AND P3, PT, R8, 0x41, PT ;  /* 0x000000410800780c */ /* 0x000fc60003f64270 */
[----:B------:R-:W-:Y:S01]  /*45b0*/  HGMMA.64x64x16.F32 R88, R132, gdesc[UR4].tnspB, R88, gsb0 ;  /* 0x40e0000484587df0 */ /* 0x000fe20008000858 */
[----:B--2---:R-:W-:Y:S01]  /*45c0*/  FMNMX.FTZ R5, R14, R5, !PT ;  /* 0x000000050e057209 */ /* 0x004fe20007810000 */
[----:B------:R-:W-:Y:S01]  /*45d0*/  UIADD3 UR6, UR10, 0x280, URZ ;  /* 0x000002800a067890 */ /* 0x000fe2000fffe03f */
[----:B------:R-:W-:Y:S01]  /*45e0*/  FSEL R59, R59, -INF , P3 ;  /* 0xff8000003b3b7808 */ /* 0x000fe20001800000 */
[----:B------:R-:W-:Y:S01]  /*45f0*/  UMOV UR7, 0x40000040 ;  /* 0x4000004000077882 */ /* 0x000fe20000000000 */
[C---:B------:R-:W-:Y:S01]  /*4600*/  FSETP.NEU.FTZ.AND P2, PT, R5.reuse, -INF , PT ;  /* 0xff8000000500780b */ /* 0x040fe20003f5d000 */
[----:B-1----:R-:W-:Y:S01]  /*4610*/  FMUL.FTZ R10, R5, R0 ;  /* 0x00000000050a7220 */ /* 0x002fe20000410000 */
[----:B------:R-:W-:-:S04]  /*4620*/  ISETP.GT.AND P3, PT, R8, 0x49, PT ;  /* 0x000000490800780c */ /* 0x000fc80003f64270 */
[----:B------:R-:W-:Y:S02]  /*4630*/  FSEL R10, R10, RZ, P2 ;  /* 0x000000ff0a0a7208 */ /* 0x000fe40001000000 */
[----:B------:R-:W-:Y:S02]  /*4640*/  FSEL R63, R63, -INF , P3 ;  /* 0xff8000003f3f7808 */ /* 0x000fe40001800000 */
[----:B------:R-:W-:Y:S01]  /*4650*/  ISETP.GT.AND P3, PT, R8, 0x51, PT ;  /* 0x000000510800780c */ /* 0x000fe20003f64270 */
        /* <DEDUP_REMOVED lines=36> */
[-CC-:B------:R-:W-:Y:S01]  /*48a0*/  FFMA.FTZ R61, R65, R0.reuse, -R10.reuse ;  /* 0x00000000413d7223 */ /* 0x180fe2000001080a */
[-CC-:B------:R-:W-:Y:S01]  /*48b0*/  FFMA.FTZ R65, R69, R0.reuse, -R10.reuse ;  /* 0x0000000045417223 */ /* 0x180fe2000001080a */
[-CC-:B------:R-:W-:Y:S01]  /*48c0*/  FFMA.FTZ R69, R73, R0.reuse, -R10.reuse ;  /* 0x0000000049457223 */ /* 0x180fe2000001080a */
[----:B------:R-:W-:Y:S01]  /*48d0*/  FSEL R71, R71, -INF , P3 ;  /* 0xff80000047477808 */ /* 0x000fe20001800000 */
[-CC-:B------:R-:W-:Y:S01]  /*48e0*/  FFMA.FTZ R73, R77, R0.reuse, -R10.reuse ;  /* 0x000000004d497223 */ /* 0x180fe2000001080a */
[C---:B------:R-:W-:Y:S01]  /*48f0*/  ISETP.GT.AND P3, PT, R8.reuse, 0x61, PT ;  /* 0x000000610800780c */ /* 0x040fe20003f64270 */
[-CC-:B------:R-:W-:Y:S01]  /*4900*/  FFMA.FTZ R77, R81, R0.reuse, -R10.reuse ;  /* 0x00000000514d7223 */ /* 0x180fe2000001080a */
[----:B------:R-:W-:Y:S01]  /*4910*/  FSEL R81, R5, RZ, P2 ;  /* 0x000000ff05517208 */ /* 0x000fe20001000000 */
[-C--:B------:R-:W-:Y:S01]  /*4920*/  FFMA.FTZ R30, R85, R0.reuse, -R10 ;  /* 0x00000000551e7223 */ /* 0x080fe2000001080a */
[----:B------:R-:W-:Y:S01]  /*4930*/  FSEL R75, R75, -INF , P3 ;  /* 0xff8000004b4b7808 */ /* 0x000fe20001800000 */
[----:B------:R-:W-:Y:S01]  /*4940*/  MUFU.EX2 R137, R137 ;  /* 0x0000008900897308 */ /* 0x000fe20000000800 */
[C---:B------:R-:W-:Y:S01]  /*4950*/  ISETP.GT.AND P3, PT, R8.reuse, 0x69, PT ;  /* 0x000000690800780c */ /* 0x040fe20003f64270 */
[----:B------:R-:W-:Y:S01]  /*4960*/  FADD.FTZ R85, -R81, R6 ;  /* 0x0000000651557221 */ /* 0x000fe20000010100 */
[-CC-:B------:R-:W-:Y:S01]  /*4970*/  FFMA.FTZ R14, R141, R0.reuse, -R10.reuse ;  /* 0x000000008d0e7223 */ /* 0x180fe2000001080a */
[-CC-:B------:R-:W-:Y:S01]  /*4980*/  FFMA.FTZ R24, R157, R0.reuse, -R10.reuse ;  /* 0x000000009d187223 */ /* 0x180fe2000001080a */
[----:B------:R-:W-:Y:S01]  /*4990*/  FSEL R79, R79, -INF , P3 ;  /* 0xff8000004f4f7808 */ /* 0x000fe20001800000 */
[-C--:B------:R-:W-:Y:S01]  /*49a0*/  FMUL.FTZ R6, R85, R0.reuse ;  /* 0x0000000055067220 */ /* 0x080fe20000410000 */
[----:B------:R-:W-:Y:S01]  /*49b0*/  ISETP.GT.AND P3, PT, R8, 0x71, PT ;  /* 0x000000710800780c */ /* 0x000fe20003f64270 */
[----:B------:R-:W-:Y:S01]  /*49c0*/  MUFU.EX2 R148, R148 ;  /* 0x0000009400947308 */ /* 0x000fe20000000800 */
[----:B------:R-:W-:-:S02]  /*49d0*/  FFMA.FTZ R84, R84, R0, -R10 ;  /* 0x0000000054547223 */ /* 0x000fc4000001080a */
[----:B------:R-:W-:Y:S02]  /*49e0*/  FSEL R83, R83, -INF , P3 ;  /* 0xff80000053537808 */ /* 0x000fe40001800000 */
[----:B------:R-:W-:Y:S01]  /*49f0*/  ISETP.GT.AND P3, PT, R8, 0x79, PT ;  /* 0x000000790800780c */ /* 0x000fe20003f64270 */
[----:B------:R-:W-:Y:S02]  /*4a00*/  WARPGROUP.DEPBAR.LE gsb0, 0x0 ;  /* 0x00008000000079c5 */ /* 0x000fe40000010000 */
[----:B------:R-:W-:Y:S01]  /*4a10*/  WARPGROUP.ARRIVE ;  /* 0x00000000000079c5 */ /* 0x000fe20000000000 */
[----:B------:R-:W-:Y:S01]  /*4a20*/  FSEL R133, R46, -INF , P4 ;  /* 0xff8000002e857808 */ /* 0x000fe20002000000 */
[-CC-:B------:R-:W-:Y:S01]  /*4a30*/  FFMA.FTZ R132, R149, R0.reuse, -R10.reuse ;  /* 0x0000000095847223 */ /* 0x180fe2000001080a */
[----:B------:R-:W-:Y:S01]  /*4a40*/  ISETP.GT.AND P4, PT, R8, 0x30, PT ;  /* 0x000000300800780c */ /* 0x000fe20003f84270 */
[----:B------:R-:W-:Y:S01]  /*4a50*/  FFMA.FTZ R134, R151, R0, -R10 ;  /* 0x0000000097867223 */ /* 0x000fe2000001080a */
[----:B------:R-:W-:Y:S01]  /*4a60*/  FMNMX.FTZ R12, R133, R12, !PT ;  /* 0x0000000c850c7209 */ /* 0x000fe20007810000 */
[----:B------:R-:W-:Y:S01]  /*4a70*/  HGMMA.64x64x16.F32 R88, R128, gdesc[UR4].tnspB, R88, gsb0 ;  /* 0x40e0000480587df0 */ /* 0x000fe20008000858 */
[----:B------:R-:W-:Y:S01]  /*4a80*/  FSEL R41, R50, -INF , P4 ;  /* 0xff80000032297808 */ /* 0x000fe20002000000 */
[----:B------:R-:W-:Y:S01]  /*4a90*/  UIADD3 UR6, UR10, 0x300, URZ ;  /* 0x000003000a067890 */ /* 0x000fe2000fffe03f */
[----:B------:R-:W-:Y:S01]  /*4aa0*/  FMNMX.FTZ R12, R47, R12, !PT ;  /* 0x0000000c2f0c7209 */ /* 0x000fe20007810000 */
[----:B------:R-:W-:Y:S01]  /*4ab0*/  UMOV UR7, 0x40000040 ;  /* 0x4000004000077882 */ /* 0x000fe20000000000 */
[----:B------:R-:W-:Y:S01]  /*4ac0*/  ISETP.GT.AND P4, PT, R8, 0x38, PT ;  /* 0x000000380800780c */ /* 0x000fe20003f84270 */
[----:B------:R-:W1:Y:S01]  /*4ad0*/  MUFU.EX2 R6, R6 ;  /* 0x0000000600067308 */ /* 0x000e620000000800 */
[----:B------:R-:W-:-:S02]  /*4ae0*/  FMNMX.FTZ R12, R41, R12, !PT ;  /* 0x0000000c290c7209 */ /* 0x000fc40007810000 */
[----:B------:R-:W-:Y:S02]  /*4af0*/  FSEL R135, R54, -INF , P4 ;  /* 0xff80000036877808 */ /* 0x000fe40002000000 */
[----:B------:R-:W-:Y:S02]  /*4b00*/  FMNMX.FTZ R12, R51, R12, !PT ;  /* 0x0000000c330c7209 */ /* 0x000fe40007810000 */
[----:B------:R-:W-:Y:S01]  /*4b10*/  ISETP.GT.AND P4, PT, R8, 0x40, PT ;  /* 0x000000400800780c */ /* 0x000fe20003f84270 */
[----:B------:R-:W2:Y:S01]  /*4b20*/  MUFU.EX2 R150, R150 ;  /* 0x0000009600967308 */ /* 0x000ea20000000800 */
[----:B------:R-:W-:Y:S02]  /*4b30*/  FMNMX.FTZ R12, R135, R12, !PT ;  /* 0x0000000c870c7209 */ /* 0x000fe40007810000 */
[----:B------:R-:W-:Y:S02]  /*4b40*/  FSEL R139, R58, -INF , P4 ;  /* 0xff8000003a8b7808 */ /* 0x000fe40002000000 */
[----:B------:R-:W-:-:S02]  /*4b50*/  FMNMX.FTZ R12, R55, R12, !PT ;  /* 0x0000000c370c7209 */ /* 0x000fc40007810000 */
[----:B------:R-:W-:Y:S01]  /*4b60*/  ISETP.GT.AND P4, PT, R8, 0x48, PT ;  /* 0x000000480800780c */ /* 0x000fe20003f84270 */
[----:B------:R-:W3:Y:S01]  /*4b70*/  MUFU.EX2 R11, R11 ;  /* 0x0000000b000b7308 */ /* 0x000ee20000000800 */
[----:B------:R-:W-:Y:S02]  /*4b80*/  FMNMX.FTZ R12, R139, R12, !PT ;  /* 0x0000000c8b0c7209 */ /* 0x000fe40007810000 */
[----:B------:R-:W-:Y:S02]  /*4b90*/  FSEL R145, R62, -INF , P4 ;  /* 0xff8000003e917808 */ /* 0x000fe40002000000 */
[----:B------:R-:W-:Y:S02]  /*4ba0*/  FMNMX.FTZ R12, R59, R12, !PT ;  /* 0x0000000c3b0c7209 */ /* 0x000fe40007810000 */
[----:B------:R-:W-:Y:S01]  /*4bb0*/  ISETP.GT.AND P4, PT, R8, 0x50, PT ;  /* 0x000000500800780c */ /* 0x000fe20003f84270 */
[----:B------:R-:W4:Y:S01]  /*4bc0*/  MUFU.EX2 R144, R144 ;  /* 0x0000009000907308 */ /* 0x000f220000000800 */
[----:B------:R-:W-:-:S02]  /*4bd0*/  FMNMX.FTZ R12, R145, R12, !PT ;  /* 0x0000000c910c7209 */ /* 0x000fc40007810000 */
[----:B------:R-:W-:Y:S02]  /*4be0*/  FSEL R66, R66, -INF , P4 ;  /* 0xff80000042427808 */ /* 0x000fe40002000000 */
[----:B------:R-:W-:Y:S02]  /*4bf0*/  FMNMX.FTZ R9, R63, R12, !PT ;  /* 0x0000000c3f097209 */ /* 0x000fe40007810000 */
[----:B------:R-:W-:Y:S01]  /*4c00*/  ISETP.GT.AND P4, PT, R8, 0x58, PT ;  /* 0x000000580800780c */ /* 0x000fe20003f84270 */
[----:B------:R-:W5:Y:S01]  /*4c10*/  MUFU.EX2 R25, R25 ;  /* 0x0000001900197308 */ /* 0x000f620000000800 */
[----:B------:R-:W-:Y:S02]  /*4c20*/  FMNMX.FTZ R12, R66, R9, !PT ;  /* 0x00000009420c7209 */ /* 0x000fe40007810000 */
[----:B------:R-:W-:Y:S02]  /*4c30*/  FSEL R147, R70, -INF , P4 ;  /* 0xff80000046937808 */ /* 0x000fe40002000000 */
[----:B------:R-:W-:-:S02]  /*4c40*/  FMNMX.FTZ R12, R67, R12, !PT ;  /* 0x0000000c430c7209 */ /* 0x000fc40007810000 */
[----:B------:R-:W-:Y:S01]  /*4c50*/  ISETP.GT.AND P4, PT, R8, 0x60, PT ;  /* 0x000000600800780c */ /* 0x000fe20003f84270 */
[----:B------:R-:W5:Y:S01]  /*4c60*/  MUFU.EX2 R146, R146 ;  /* 0x0000009200927308 */ /* 0x000f620000000800 */
[----:B------:R-:W-:Y:S02]  /*4c70*/  FMNMX.FTZ R12, R147, R12, !PT ;  /* 0x0000000c930c7209 */ /* 0x000fe40007810000 */
[----:B------:R-:W-:Y:S02]  /*4c80*/  FSEL R74, R74, -INF , P4 ;  /* 0xff8000004a4a7808 */ /* 0x000fe40002000000 */
[----:B------:R-:W-:Y:S02]  /*4c90*/  FMNMX.FTZ R9, R71, R12, !PT ;  /* 0x0000000c47097209 */ /* 0x000fe40007810000 */
[----:B------:R-:W-:Y:S01]  /*4ca0*/  ISETP.GT.AND P4, PT, R8, 0x68, PT ;  /* 0x000000680800780c */ /* 0x000fe20003f84270 */
[----:B------:R-:W5:Y:S01]  /*4cb0*/  MUFU.EX2 R15, R15 ;  /* 0x0000000f000f7308 */ /* 0x000f620000000800 */
        /* <DEDUP_REMOVED lines=10> */
[----:B------:R-:W-:Y:S01]  /*4d60*/  FMNMX.FTZ R12, R82, R9, !PT ;  /* 0x00000009520c7209 */ /* 0x000fe20007810000 */
[--C-:B------:R-:W-:Y:S01]  /*4d70*/  FFMA.FTZ R8, R153, R0, -R10.reuse ;  /* 0x0000000099087223 */ /* 0x100fe2000001080a */
[----:B------:R-:W-:Y:S02]  /*4d80*/  FSEL R151, R86, -INF , P4 ;  /* 0xff80000056977808 */ /* 0x000fe40002000000 */
[----:B------:R-:W-:Y:S02]  /*4d90*/  FMNMX.FTZ R12, R83, R12, !PT ;  /* 0x0000000c530c7209 */ /* 0x000fe40007810000 */
[----:B------:R-:W-:Y:S01]  /*4da0*/  FSEL R87, R87, -INF , P3 ;  /* 0xff80000057577808 */ /* 0x000fe20001800000 */
[----:B------:R-:W-:Y:S02]  /*4db0*/  WARPGROUP.DEPBAR.LE gsb0, 0x0 ;  /* 0x00008000000079c5 */ /* 0x000fe40000010000 */
[----:B------:R-:W-:Y:S01]  /*4dc0*/  WARPGROUP.ARRIVE ;  /* 0x00000000000079c5 */ /* 0x000fe20000000000 */
[----:B------:R-:W-:Y:S01]  /*4dd0*/  FMNMX.FTZ R12, R151, R12, !PT ;  /* 0x0000000c970c7209 */ /* 0x000fe20007810000 */
[----:B------:R-:W5:Y:S03]  /*4de0*/  MUFU.EX2 R142, R142 ;  /* 0x0000008e008e7308 */ /* 0x000f660000000800 */
[----:B------:R-:W-:Y:S01]  /*4df0*/  FMNMX.FTZ R9, R87, R12, !PT ;  /* 0x0000000c57097209 */ /* 0x000fe20007810000 */
[----:B------:R-:W-:Y:S01]  /*4e00*/  HGMMA.64x64x16.F32 R88, R124, gdesc[UR4].tnspB, R88, gsb0 ;  /* 0x40e000047c587df0 */ /* 0x000fe20008000858 */
[----:B------:R-:W-:Y:S01]  /*4e10*/  UIADD3 UR6, UR10, 0x380, URZ ;  /* 0x000003800a067890 */ /* 0x000fe2000fffe03f */
[--C-:B------:R-:W-:Y:S01]  /*4e20*/  FFMA.FTZ R12, R155, R0, -R10.reuse ;  /* 0x000000009b0c7223 */ /* 0x100fe2000001080a */
[----:B------:R-:W-:Y:S01]  /*4e30*/  UMOV UR7, 0x40000040 ;  /* 0x4000004000077882 */ /* 0x000fe20000000000 */
[----:B------:R-:W1:Y:S01]  /*4e40*/  SHFL.BFLY PT, R20, R9, 0x2, 0x1f ;  /* 0x0c401f0009147f89 */ /* 0x000e6200000e0000 */
[----:B------:R-:W-:Y:S08]  /*4e50*/  MUFU.EX2 R21, R21 ;  /* 0x0000001500157308 */ /* 0x000ff00000000800 */
[----:B------:R-:W-:Y:S08]  /*4e60*/  MUFU.EX2 R136, R136 ;  /* 0x0000008800887308 */ /* 0x000ff00000000800 */
[----:B------:R-:W-:Y:S01]  /*4e70*/  MUFU.EX2 R45, R45 ;  /* 0x0000002d002d7308 */ /* 0x000fe20000000800 */
[----:B-1----:R-:W-:Y:S01]  /*4e80*/  FMNMX.FTZ R28, R9, R20, !PT ;  /* 0x00000014091c7209 */ /* 0x002fe20007810000 */
[----:B------:R-:W-:-:S06]  /*4e90*/  FFMA.FTZ R20, R143, R0, -R10 ;  /* 0x000000008f147223 */ /* 0x000fcc000001080a */
[----:B------:R1:W-:Y:S01]  /*4ea0*/  MUFU.EX2 R81, R30 ;  /* 0x0000001e00517308 */ /* 0x0003e20000000800 */
[----:B------:R-:W2:Y:S07]  /*4eb0*/  SHFL.BFLY PT, R9, R28, 0x1, 0x1f ;  /* 0x0c201f001c097f89 */ /* 0x000eae00000e0000 */
[----:B------:R-:W-:Y:S08]  /*4ec0*/  MUFU.EX2 R138, R138 ;  /* 0x0000008a008a7308 */ /* 0x000ff00000000800 */
[----:B------:R-:W-:Y:S08]  /*4ed0*/  MUFU.EX2 R49, R49 ;  /* 0x0000003100317308 */ /* 0x000ff00000000800 */
[----:B------:R-:W-:Y:S01]  /*4ee0*/  MUFU.EX2 R132, R132 ;  /* 0x0000008400847308 */ /* 0x000fe20000000800 */
[----:B--2---:R-:W-:-:S04]  /*4ef0*/  FMNMX.FTZ R9, R28, R9, !PT ;  /* 0x000000091c097209 */ /* 0x004fc80007810000 */
[C---:B------:R-:W-:Y:S01]  /*4f00*/  FSETP.NEU.FTZ.AND P2, PT, R9.reuse, -INF , PT ;  /* 0xff8000000900780b */ /* 0x040fe20003f5d000 */
[----:B------:R-:W-:Y:S02]  /*4f10*/  FMUL.FTZ R36, R9, R0 ;  /* 0x0000000009247220 */ /* 0x000fe40000410000 */
[----:B------:R-:W-:Y:S03]  /*4f20*/  MUFU.EX2 R53, R53 ;  /* 0x0000003500357308 */ /* 0x000fe60000000800 */
[----:B------:R-:W-:-:S05]  /*4f30*/  FSEL R36, R36, RZ, P2 ;  /* 0x000000ff24247208 */ /* 0x000fca0001000000 */
[----:B------:R-:W-:Y:S01]  /*4f40*/  MUFU.EX2 R134, R134 ;  /* 0x0000008600867308 */ /* 0x000fe20000000800 */
[--C-:B------:R-:W-:Y:S01]  /*4f50*/  FFMA.FTZ R141, R37, R0, -R36.reuse ;  /* 0x00000000258d7223 */ /* 0x100fe20000010824 */
[----:B------:R-:W-:Y:S01]  /*4f60*/  FFMA.FTZ R37, R6, R4, R137 ;  /* 0x0000000406257223 */ /* 0x000fe20000010089 */
[-CC-:B------:R-:W-:Y:S01]  /*4f70*/  FFMA.FTZ R32, R39, R0.reuse, -R36.reuse ;  /* 0x0000000027207223 */ /* 0x180fe20000010824 */
[----:B------:R-:W-:Y:S02]  /*4f80*/  IMAD.U32 R39, RZ, RZ, UR36 ;  /* 0x00000024ff277e24 */ /* 0x000fe4000f8e00ff */
[-CC-:B------:R-:W-:Y:S01]  /*4f90*/  FFMA.FTZ R10, R26, R0.reuse, -R36.reuse ;  /* 0x000000001a0a7223 */ /* 0x180fe20000010824 */
[----:B------:R-:W-:Y:S01]  /*4fa0*/  FADD.FTZ R37, R148, R37 ;  /* 0x0000002594257221 */ /* 0x000fe20000010000 */
[----:B------:R-:W-:Y:S02]  /*4fb0*/  WARPGROUP.DEPBAR.LE gsb0, 0x0 ;  /* 0x00008000000079c5 */ /* 0x000fe40000010000 */
[----:B------:R-:W-:Y:S01]  /*4fc0*/  WARPGROUP.ARRIVE ;  /* 0x00000000000079c5 */ /* 0x000fe20000000000 */
[----:B------:R-:W-:Y:S01]  /*4fd0*/  FADD.FTZ R4, R150, R37 ;  /* 0x0000002596047221 */ /* 0x000fe20000010000 */
[-C--:B------:R-:W-:Y:S01]  /*4fe0*/  FFMA.FTZ R27, R27, R0.reuse, -R36 ;  /* 0x000000001b1b7223 */ /* 0x080fe20000010824 */
[----:B------:R-:W-:Y:S01]  /*4ff0*/  @!P1 LEA R39, R39, UR40, 0x3 ;  /* 0x0000002827279c11 */ /* 0x000fe2000f8e18ff */
[----:B------:R-:W-:Y:S01]  /*5000*/  MUFU.EX2 R10, R10 ;  /* 0x0000000a000a7308 */ /* 0x000fe20000000800 */
[----:B---3--:R-:W-:Y:S01]  /*5010*/  FADD.FTZ R37, R11, R4 ;  /* 0x000000040b257221 */ /* 0x008fe20000010000 */
[----:B------:R-:W-:Y:S01]  /*5020*/  HGMMA.64x64x16.F32 R88, R120, gdesc[UR4].tnspB, R88, gsb0 ;  /* 0x40e0000478587df0 */ /* 0x000fe20008000858 */
[----:B------:R-:W-:Y:S01]  /*5030*/  FSEL R4, R9, RZ, P2 ;  /* 0x000000ff09047208 */ /* 0x000fe20001000000 */
[-CC-:B------:R-:W-:Y:S01]  /*5040*/  FFMA.FTZ R13, R13, R0.reuse, -R36.reuse ;  /* 0x000000000d0d7223 */ /* 0x180fe20000010824 */
[----:B----4-:R-:W-:Y:S01]  /*5050*/  FADD.FTZ R46, R144, R37 ;  /* 0x00000025902e7221 */ /* 0x010fe20000010000 */
[----:B------:R-:W-:Y:S01]  /*5060*/  ISETP.GE.U32.AND P2, PT, R2, 0x180, PT ;  /* 0x000001800200780c */ /* 0x000fe20003f46070 */
[-C--:B------:R-:W-:Y:S01]  /*5070*/  FFMA.FTZ R26, R31, R0.reuse, -R36 ;  /* 0x000000001f1a7223 */ /* 0x080fe20000010824 */
[----:B------:R-:W-:Y:S01]  /*5080*/  FADD.FTZ R7, -R4, R7 ;  /* 0x0000000704077221 */ /* 0x000fe20000010100 */
[----:B-----5:R-:W-:Y:S01]  /*5090*/  FADD.FTZ R37, R25, R46 ;  /* 0x0000002e19257221 */ /* 0x020fe20000010000 */
[----:B------:R-:W-:Y:S01]  /*50a0*/  VIADD R4, R16, 0x9 ;  /* 0x0000000910047836 */ /* 0x000fe20000000000 */
[----:B------:R-:W-:Y:S01]  /*50b0*/  MUFU.EX2 R27, R27 ;  /* 0x0000001b001b7308 */ /* 0x000fe20000000800 */
[-C--:B------:R-:W-:Y:S01]  /*50c0*/  FMUL.FTZ R7, R7, R0.reuse ;  /* 0x0000000007077220 */ /* 0x080fe20000410000 */
[----:B------:R-:W-:Y:S01]  /*50d0*/  FADD.FTZ R46, R146, R37 ;  /* 0x00000025922e7221 */ /* 0x000fe20000010000 */
[-CC-:B------:R-:W-:Y:S01]  /*50e0*/  FFMA.FTZ R29, R29, R0.reuse, -R36.reuse ;  /* 0x000000001d1d7223 */ /* 0x180fe20000010824 */
[----:B------:R-:W-:Y:S01]  /*50f0*/  SEL R4, R4, 0x9, !P2 ;  /* 0x0000000904047807 */ /* 0x000fe20005000000 */
[-C--:B-1----:R-:W-:Y:S01]  /*5100*/  FFMA.FTZ R30, R35, R0.reuse, -R36 ;  /* 0x00000000231e7223 */ /* 0x082fe20000010824 */
[----:B------:R-:W-:Y:S01]  /*5110*/  FADD.FTZ R37, R15, R46 ;  /* 0x0000002e0f257221 */ /* 0x000fe20000010000 */
[-CC-:B------:R-:W-:Y:S01]  /*5120*/  FFMA.FTZ R31, R33, R0.reuse, -R36.reuse ;  /* 0x00000000211f7223 */ /* 0x180fe20000010824 */
[----:B------:R-:W1:Y:S01]  /*5130*/  MUFU.EX2 R7, R7 ;  /* 0x0000000700077308 */ /* 0x000e620000000800 */
[----:B------:R-:W-:Y:S01]  /*5140*/  FFMA.FTZ R34, R43, R0, -R36 ;  /* 0x000000002b227223 */ /* 0x000fe20000010824 */
[----:B------:R-:W-:Y:S01]  /*5150*/  FADD.FTZ R48, R140, R37 ;  /* 0x000000258c307221 */ /* 0x000fe20000010000 */
[----:B------:R-:W-:-:S02]  /*5160*/  @!P1 VIADD R37, R39, 0x16840 ;  /* 0x0001684027259836 */ /* 0x000fc40000000000 */
[-CC-:B------:R-:W-:Y:S01]  /*5170*/  FFMA.FTZ R143, R133, R0.reuse, -R36.reuse ;  /* 0x00000000858f7223 */ /* 0x180fe20000010824 */
[-C--:B------:R-:W-:Y:S01]  /*5180*/  FFMA.FTZ R38, R47, R0.reuse, -R36 ;  /* 0x000000002f267223 */ /* 0x080fe20000010824 */
[----:B------:R-:W-:Y:S01]  /*5190*/  FADD.FTZ R39, R19, R48 ;  /* 0x0000003013277221 */ /* 0x000fe20000010000 */
[-CC-:B------:R-:W-:Y:S01]  /*51a0*/  FFMA.FTZ R33, R41, R0.reuse, -R36.reuse ;  /* 0x0000000029217223 */ /* 0x180fe20000010824 */
[----:B------:R-:W-:Y:S01]  /*51b0*/  MUFU.EX2 R13, R13 ;  /* 0x0000000d000d7308 */ /* 0x000fe20000000800 */
[----:B------:R-:W-:Y:S01]  /*51c0*/  @!P1 PRMT R37, RZ, 0x654, R37 ;  /* 0x00000654ff259816 */ /* 0x000fe20000000025 */
[----:B------:R-:W-:Y:S01]  /*51d0*/  FADD.FTZ R48, R142, R39 ;  /* 0x000000278e307221 */ /* 0x000fe20000010000 */
[----:B------:R-:W-:Y:S02]  /*51e0*/  IMAD.U32 R39, RZ, RZ, UR27 ;  /* 0x0000001bff277e24 */ /* 0x000fe4000f8e00ff */
[-CC-:B------:R-:W-:Y:S01]  /*51f0*/  FFMA.FTZ R40, R51, R0.reuse, -R36.reuse ;  /* 0x0000000033287223 */ /* 0x180fe20000010824 */
[-CC-:B------:R-:W-:Y:S01]  /*5200*/  FFMA.FTZ R35, R135, R0.reuse, -R36.reuse ;  /* 0x0000000087237223 */ /* 0x180fe20000010824 */
[-CC-:B------:R-:W-:Y:S01]  /*5210*/  FFMA.FTZ R42, R55, R0.reuse, -R36.reuse ;  /* 0x00000000372a7223 */ /* 0x180fe20000010824 */
[-C--:B------:R-:W-:Y:S01]  /*5220*/  FFMA.FTZ R133, R139, R0.reuse, -R36 ;  /* 0x000000008b857223 */ /* 0x080fe20000010824 */
[----:B------:R-:W-:Y:S01]  /*5230*/  MUFU.EX2 R26, R26 ;  /* 0x0000001a001a7308 */ /* 0x000fe20000000800 */
[----:B------:R-:W-:Y:S01]  /*5240*/  @!P1 LEA R39, R39, UR40, 0x3 ;  /* 0x0000002827279c11 */ /* 0x000fe2000f8e18ff */
[----:B-1----:R-:W-:Y:S01]  /*5250*/  FFMA.FTZ R50, R7, R3, R10 ;  /* 0x0000000307327223 */ /* 0x002fe2000001000a */
[-CC-:B------:R-:W-:Y:S01]  /*5260*/  FFMA.FTZ R44, R59, R0.reuse, -R36.reuse ;  /* 0x000000003b2c7223 */ /* 0x180fe20000010824 */
[-CC-:B------:R-:W-:Y:S01]  /*5270*/  FFMA.FTZ R135, R145, R0.reuse, -R36.reuse ;  /* 0x0000000091877223 */ /* 0x180fe20000010824 */
[----:B------:R-:W-:Y:S01]  /*5280*/  FFMA.FTZ R46, R63, R0, -R36 ;  /* 0x000000003f2e7223 */ /* 0x000fe20000010824 */
[----:B------:R-:W-:-:S02]  /*5290*/  @!P1 VIADD R3, R39, 0x16860 ;  /* 0x0001686027039836 */ /* 0x000fc40000000000 */
[----:B------:R-:W-:Y:S01]  /*52a0*/  FADD.FTZ R50, R27, R50 ;  /* 0x000000321b327221 */ /* 0x000fe20000010000 */
        /* <DEDUP_REMOVED lines=11> */
[----:B------:R-:W-:Y:S01]  /*5360*/  FFMA.FTZ R87, R87, R0, -R36 ;  /* 0x0000000057577223 */ /* 0x000fe20000010824 */
[----:B------:R-:W-:Y:S01]  /*5370*/  F2FP.F16.F32.PACK_AB R150, R11, R150 ;  /* 0x000000960b96723e */ /* 0x000fe200000000ff */
[----:B------:R-:W-:Y:S01]  /*5380*/  UMOV UR27, UR36 ;  /* 0x00000024001b7c82 */ /* 0x000fe20008000000 */
[----:B------:R-:W-:-:S02]  /*5390*/  PLOP3.LUT P2, PT, PT, PT, UP0, 0x80, 0x0 ;  /* 0x000000000000781c */ /* 0x000fc40003f4f008 */
[----:B------:R-:W2:Y:S01]  /*53a0*/  MUFU.EX2 R31, R31 ;  /* 0x0000001f001f7308 */ /* 0x000ea20000000800 */
[----:B------:R-:W-:Y:S02]  /*53b0*/  F2FP.F16.F32.PACK_AB R148, R148, R137 ;  /* 0x000000899494723e */ /* 0x000fe400000000ff */
[----:B------:R-:W-:Y:S02]  /*53c0*/  F2FP.F16.F32.PACK_AB R144, R25, R144 ;  /* 0x000000901990723e */ /* 0x000fe400000000ff */
[----:B------:R-:W-:Y:S02]  /*53d0*/  F2FP.F16.F32.PACK_AB R146, R15, R146 ;  /* 0x000000920f92723e */ /* 0x000fe400000000ff */
[----:B------:R-:W-:Y:S01]  /*53e0*/  F2FP.F16.F32.PACK_AB R140, R19, R140 ;  /* 0x0000008c138c723e */ /* 0x000fe200000000ff */
[----:B------:R-:W3:Y:S01]  /*53f0*/  MUFU.EX2 R32, R32 ;  /* 0x0000002000207308 */ /* 0x000ee20000000800 */
[----:B------:R-:W-:Y:S02]  /*5400*/  F2FP.F16.F32.PACK_AB R142, R21, R142 ;  /* 0x0000008e158e723e */ /* 0x000fe400000000ff */
[----:B------:R-:W-:-:S02]  /*5410*/  F2FP.F16.F32.PACK_AB R149, R27, R10 ;  /* 0x0000000a1b95723e */ /* 0x000fc400000000ff */
[----:B-1----:R-:W-:-:S03]  /*5420*/  F2FP.F16.F32.PACK_AB R145, R30, R29 ;  /* 0x0000001d1e91723e */ /* 0x002fc600000000ff */
[----:B------:R-:W1:Y:S01]  /*5430*/  MUFU.EX2 R141, R141 ;  /* 0x0000008d008d7308 */ /* 0x000e620000000800 */
[----:B------:R-:W-:Y:S02]  /*5440*/  WARPGROUP.DEPBAR.LE gsb0, 0x0 ;  /* 0x00008000000079c5 */ /* 0x000fe40000010000 */
[----:B------:R4:W-:Y:S06]  /*5450*/  BAR.ARV R4, 0x100 ;  /* 0x000400040000751d */ /* 0x0009ec0000002000 */
[----:B------:R5:W-:Y:S01]  /*5460*/  @!P1 SYNCS.ARRIVE.TRANS64.RED.A1T0 RZ, [R37+URZ], RZ ;  /* 0x000000ff25ff99a7 */ /* 0x000be2000810043f */
[----:B------:R-:W1:Y:S01]  /*5470*/  MUFU.EX2 R34, R34 ;  /* 0x0000002200227308 */ /* 0x000e620000000800 */
[-C--:B------:R-:W-:Y:S01]  /*5480*/  FMUL.FTZ R88, R88, R6.reuse ;  /* 0x0000000658587220 */ /* 0x080fe20000410000 */
[-C--:B------:R-:W-:Y:S01]  /*5490*/  FMUL.FTZ R89, R89, R6.reuse ;  /* 0x0000000659597220 */ /* 0x080fe20000410000 */
[-C--:B------:R-:W-:Y:S01]  /*54a0*/  FMUL.FTZ R92, R92, R6.reuse ;  /* 0x000000065c5c7220 */ /* 0x080fe20000410000 */
[-C--:B------:R-:W-:Y:S01]  /*54b0*/  FMUL.FTZ R93, R93, R6.reuse ;  /* 0x000000065d5d7220 */ /* 0x080fe20000410000 */
[-C--:B------:R-:W-:Y:S01]  /*54c0*/  FMUL.FTZ R96, R96, R6.reuse ;  /* 0x0000000660607220 */ /* 0x080fe20000410000 */
[----:B------:R-:W-:Y:S01]  /*54d0*/  FMUL.FTZ R97, R97, R6 ;  /* 0x0000000661617220 */ /* 0x000fe20000410000 */
[----:B-----5:R-:W-:Y:S01]  /*54e0*/  FADD.FTZ R37, R21, R48 ;  /* 0x0000003015257221 */ /* 0x020fe20000010000 */
[----:B------:R-:W5:Y:S01]  /*54f0*/  MUFU.EX2 R143, R143 ;  /* 0x0000008f008f7308 */ /* 0x000f620000000800 */
[----:B------:R-:W-:Y:S01]  /*5500*/  FFMA.FTZ R48, R67, R0, -R36 ;  /* 0x0000000043307223 */ /* 0x000fe20000010824 */
[-C--:B------:R-:W-:Y:S01]  /*5510*/  FMUL.FTZ R100, R100, R6.reuse ;  /* 0x0000000664647220 */ /* 0x080fe20000410000 */
[----:B----4-:R-:W-:Y:S01]  /*5520*/  FADD.FTZ R4, R136, R37 ;  /* 0x0000002588047221 */ /* 0x010fe20000010000 */
[-C--:B------:R-:W-:Y:S01]  /*5530*/  FMUL.FTZ R101, R101, R6.reuse ;  /* 0x0000000665657220 */ /* 0x080fe20000410000 */
[-C--:B------:R-:W-:Y:S01]  /*5540*/  FMUL.FTZ R104, R104, R6.reuse ;  /* 0x0000000668687220 */ /* 0x080fe20000410000 */
[-C--:B------:R-:W-:Y:S01]  /*5550*/  FMUL.FTZ R105, R105, R6.reuse ;  /* 0x0000000669697220 */ /* 0x080fe20000410000 */
[----:B------:R-:W-:Y:S01]  /*5560*/  FADD.FTZ R37, R45, R4 ;  /* 0x000000042d257221 */ /* 0x000fe20000010000 */
[----:B------:R-:W-:Y:S01]  /*5570*/  @!P1 PRMT R4, RZ, 0x654, R3 ;  /* 0x00000654ff049816 */ /* 0x000fe20000000003 */
[----:B------:R-:W-:Y:S01]  /*5580*/  FADD.FTZ R3, R13, R50 ;  /* 0x000000320d037221 */ /* 0x000fe20000010000 */
[----:B------:R-:W4:Y:S01]  /*5590*/  MUFU.EX2 R38, R38 ;  /* 0x0000002600267308 */ /* 0x000f220000000800 */
[----:B------:R-:W-:Y:S01]  /*55a0*/  FADD.FTZ R50, R138, R37 ;  /* 0x000000258a327221 */ /* 0x000fe20000010000 */
[----:B------:R2:W-:Y:S01]  /*55b0*/  @!P1 SYNCS.ARRIVE.TRANS64.RED.A1T0 RZ, [R4+URZ], RZ ;  /* 0x000000ff04ff99a7 */ /* 0x0005e2000810043f */
[-C--:B------:R-:W-:Y:S01]  /*55c0*/  FMUL.FTZ R108, R108, R6.reuse ;  /* 0x000000066c6c7220 */ /* 0x080fe20000410000 */
[----:B------:R-:W-:Y:S01]  /*55d0*/  FMUL.FTZ R109, R109, R6 ;  /* 0x000000066d6d7220 */ /* 0x000fe20000410000 */
[----:B------:R-:W-:Y:S01]  /*55e0*/  FADD.FTZ R37, R49, R50 ;  /* 0x0000003231257221 */ /* 0x000fe20000010000 */
[----:B------:R-:W-:Y:S01]  /*55f0*/  FFMA.FTZ R50, R71, R0, -R36 ;  /* 0x0000000047327223 */ /* 0x000fe20000010824 */
[-C--:B------:R-:W-:Y:S01]  /*5600*/  FMUL.FTZ R112, R112, R6.reuse ;  /* 0x0000000670707220 */ /* 0x080fe20000410000 */
[----:B------:R-:W4:Y:S01]  /*5610*/  MUFU.EX2 R33, R33 ;  /* 0x0000002100217308 */ /* 0x000f220000000800 */
[----:B------:R-:W-:Y:S01]  /*5620*/  FADD.FTZ R52, R132, R37 ;  /* 0x0000002584347221 */ /* 0x000fe20000010000 */
[----:B--2---:R-:W-:Y:S01]  /*5630*/  FADD.FTZ R4, R26, R3 ;  /* 0x000000031a047221 */ /* 0x004fe20000010000 */
        /* <DEDUP_REMOVED lines=8> */
[-C--:B------:R-:W-:Y:S01]  /*56c0*/  FMUL.FTZ R90, R90, R7.reuse ;  /* 0x000000075a5a7220 */ /* 0x080fe20000410000 */
[-C--:B------:R-:W-:Y:S01]  /*56d0*/  FMUL.FTZ R91, R91, R7.reuse ;  /* 0x000000075b5b7220 */ /* 0x080fe20000410000 */
[-C--:B------:R-:W-:Y:S01]  /*56e0*/  FMUL.FTZ R94, R94, R7.reuse ;  /* 0x000000075e5e7220 */ /* 0x080fe20000410000 */
[----:B------:R-:W-:Y:S01]  /*56f0*/  FADD.FTZ R3, R31, R4 ;  /* 0x000000041f037221 */ /* 0x000fe20000010000 */
[-C--:B------:R-:W-:Y:S01]  /*5700*/  FMUL.FTZ R95, R95, R7.reuse ;  /* 0x000000075f5f7220 */ /* 0x080fe20000410000 */
[----:B------:R-:W2:Y:S01]  /*5710*/  MUFU.EX2 R35, R35 ;  /* 0x0000002300237308 */ /* 0x000ea20000000800 */
[-C--:B------:R-:W-:Y:S01]  /*5720*/  FMUL.FTZ R98, R98, R7.reuse ;  /* 0x0000000762627220 */ /* 0x080fe20000410000 */
[----:B---3--:R-:W-:Y:S01]  /*5730*/  FADD.FTZ R4, R32, R3 ;  /* 0x0000000320047221 */ /* 0x008fe20000010000 */
[-C--:B------:R-:W-:Y:S01]  /*5740*/  FMUL.FTZ R99, R99, R7.reuse ;  /* 0x0000000763637220 */ /* 0x080fe20000410000 */
[-C--:B------:R-:W-:Y:S01]  /*5750*/  FMUL.FTZ R102, R102, R7.reuse ;  /* 0x0000000766667220 */ /* 0x080fe20000410000 */
[-C--:B------:R-:W-:Y:S01]  /*5760*/  FMUL.FTZ R103, R103, R7.reuse ;  /* 0x0000000767677220 */ /* 0x080fe20000410000 */
[----:B-1----:R-:W-:Y:S01]  /*5770*/  FADD.FTZ R3, R141, R4 ;  /* 0x000000048d037221 */ /* 0x002fe20000010000 */
[-C--:B------:R-:W-:Y:S01]  /*5780*/  FMUL.FTZ R106, R106, R7.reuse ;  /* 0x000000076a6a7220 */ /* 0x080fe20000410000 */
[----:B------:R-:W1:Y:S01]  /*5790*/  MUFU.EX2 R42, R42 ;  /* 0x0000002a002a7308 */ /* 0x000e620000000800 */
[-C--:B------:R-:W-:Y:S01]  /*57a0*/  FMUL.FTZ R107, R107, R7.reuse ;  /* 0x000000076b6b7220 */ /* 0x080fe20000410000 */
[----:B------:R-:W-:Y:S01]  /*57b0*/  FADD.FTZ R4, R34, R3 ;  /* 0x0000000322047221 */ /* 0x000fe20000010000 */
[-C--:B------:R-:W-:Y:S01]  /*57c0*/  FMUL.FTZ R110, R110, R7.reuse ;  /* 0x000000076e6e7220 */ /* 0x080fe20000410000 */
[-C--:B------:R-:W-:Y:S01]  /*57d0*/  FMUL.FTZ R111, R111, R7.reuse ;  /* 0x000000076f6f7220 */ /* 0x080fe20000410000 */
[-C--:B------:R-:W-:Y:S01]  /*57e0*/  FMUL.FTZ R114, R114, R7.reuse ;  /* 0x0000000772727220 */ /* 0x080fe20000410000 */
[----:B-----5:R-:W-:Y:S01]  /*57f0*/  FADD.FTZ R3, R143, R4 ;  /* 0x000000048f037221 */ /* 0x020fe20000010000 */
[-C--:B------:R-:W-:Y:S01]  /*5800*/  FMUL.FTZ R115, R115, R7.reuse ;  /* 0x0000000773737220 */ /* 0x080fe20000410000 */
[----:B------:R-:W3:Y:S01]  /*5810*/  MUFU.EX2 R133, R133 ;  /* 0x0000008500857308 */ /* 0x000ee20000000800 */
[-C--:B------:R-:W-:Y:S01]  /*5820*/  FMUL.FTZ R118, R118, R7.reuse ;  /* 0x0000000776767220 */ /* 0x080fe20000410000 */
[----:B----4-:R-:W-:Y:S01]  /*5830*/  FADD.FTZ R4, R38, R3 ;  /* 0x0000000326047221 */ /* 0x010fe20000010000 */
[----:B------:R-:W-:Y:S01]  /*5840*/  FMUL.FTZ R119, R119, R7 ;  /* 0x0000000777777220 */ /* 0x000fe20000410000 */
[----:B------:R-:W-:Y:S01]  /*5850*/  F2FP.F16.F32.PACK_AB R136, R45, R136 ;  /* 0x000000882d88723e */ /* 0x000fe200000000ff */
[----:B------:R-:W-:-:S02]  /*5860*/  IMAD.MOV.U32 R6, RZ, RZ, R5 ;  /* 0x000000ffff067224 */ /* 0x000fc400078e0005 */
[----:B------:R-:W-:Y:S01]  /*5870*/  FADD.FTZ R3, R33, R4 ;  /* 0x0000000421037221 */ /* 0x000fe20000010000 */
[----:B------:R-:W-:Y:S01]  /*5880*/  F2FP.F16.F32.PACK_AB R138, R49, R138 ;  /* 0x0000008a318a723e */ /* 0x000fe200000000ff */
[----:B------:R-:W4:Y:S01]  /*5890*/  MUFU.EX2 R44, R44 ;  /* 0x0000002c002c7308 */ /* 0x000f220000000800 */
[----:B------:R-:W-:Y:S01]  /*58a0*/  F2FP.F16.F32.PACK_AB R132, R53, R132 ;  /* 0x000000843584723e */ /* 0x000fe200000000ff */
[----:B--2---:R-:W-:Y:S01]  /*58b0*/  FADD.FTZ R4, R40, R3 ;  /* 0x0000000328047221 */ /* 0x004fe20000010000 */
[----:B------:R-:W-:Y:S01]  /*58c0*/  F2FP.F16.F32.PACK_AB R147, R32, R31 ;  /* 0x0000001f2093723e */ /* 0x000fe200000000ff */
[----:B------:R-:W-:Y:S01]  /*58d0*/  IMAD.MOV.U32 R7, RZ, RZ, R9 ;  /* 0x000000ffff077224 */ /* 0x000fe200078e0009 */
[----:B------:R-:W-:Y:S01]  /*58e0*/  F2FP.F16.F32.PACK_AB R141, R34, R141 ;  /* 0x0000008d228d723e */ /* 0x000fe200000000ff */
[----:B------:R-:W-:Y:S01]  /*58f0*/  FADD.FTZ R3, R35, R4 ;  /* 0x0000000423037221 */ /* 0x000fe20000010000 */
[----:B------:R-:W-:Y:S01]  /*5900*/  F2FP.F16.F32.PACK_AB R143, R38, R143 ;  /* 0x0000008f268f723e */ /* 0x000fe200000000ff */
[----:B------:R-:W2:Y:S01]  /*5910*/  MUFU.EX2 R57, R57 ;  /* 0x0000003900397308 */ /* 0x000ea20000000800 */
[----:B------:R-:W-:Y:S01]  /*5920*/  F2FP.F16.F32.PACK_AB R137, R40, R33 ;  /* 0x000000212889723e */ /* 0x000fe200000000ff */
[C---:B-1----:R-:W-:Y:S01]  /*5930*/  FADD.FTZ R4, R42.reuse, R3 ;  /* 0x000000032a047221 */ /* 0x042fe20000010000 */
[----:B------:R-:W-:-:S03]  /*5940*/  F2FP.F16.F32.PACK_AB R139, R42, R35 ;  /* 0x000000232a8b723e */ /* 0x000fc600000000ff */
[----:B---3--:R-:W-:Y:S02]  /*5950*/  FADD.FTZ R3, R133, R4 ;  /* 0x0000000485037221 */ /* 0x008fe40000010000 */
[----:B------:R-:W1:Y:S01]  /*5960*/  MUFU.EX2 R135, R135 ;  /* 0x0000008700877308 */ /* 0x000e620000000800 */
[C---:B----4-:R-:W-:Y:S01]  /*5970*/  F2FP.F16.F32.PACK_AB R133, R44.reuse, R133 ;  /* 0x000000852c85723e */ /* 0x050fe200000000ff */
[----:B------:R-:W-:-:S06]  /*5980*/  FADD.FTZ R4, R44, R3 ;  /* 0x000000032c047221 */ /* 0x000fcc0000010000 */
        /* <DEDUP_REMOVED lines=8> */
[C---:B--2---:R-:W-:Y:S01]  /*5a10*/  F2FP.F16.F32.PACK_AB R128, R61.reuse, R8 ;  /* 0x000000083d80723e */ /* 0x044fe200000000ff */
[----:B------:R-:W-:-:S06]  /*5a20*/  FADD.FTZ R37, R61, R52 ;  /* 0x000000343d257221 */ /* 0x000fcc0000010000 */
        /* <DEDUP_REMOVED lines=45> */
[----:B------:R2:W4:Y:S01]  /*5d00*/  MUFU.EX2 R123, R151 ;  /* 0x00000097007b7308 */ /* 0x0005220000000800 */
[C---:B-1----:R-:W-:Y:S01]  /*5d10*/  FADD.FTZ R8, R83.reuse, R8 ;  /* 0x0000000853087221 */ /* 0x042fe20000010000 */
[----:B------:R-:W-:-:S06]  /*5d20*/  F2FP.F16.F32.PACK_AB R121, R83, R121 ;  /* 0x000000795379723e */ /* 0x000fcc00000000ff */
[----:B------:R-:W1:Y:S01]  /*5d30*/  MUFU.EX2 R87, R87 ;  /* 0x0000005700577308 */ /* 0x000e620000000800 */
[----:B---3--:R-:W-:Y:S01]  /*5d40*/  FADD.FTZ R4, R28, R11 ;  /* 0x0000000b1c047221 */ /* 0x008fe20000010000 */
[C---:B------:R-:W-:Y:S02]  /*5d50*/  F2FP.F16.F32.PACK_AB R122, R81.reuse, R28 ;  /* 0x0000001c517a723e */ /* 0x040fe400000000ff */
[----:B--2---:R-:W-:Y:S01]  /*5d60*/  F2FP.F16.F32.PACK_AB R151, R26, R13 ;  /* 0x0000000d1a97723e */ /* 0x004fe200000000ff */
[----:B------:R-:W-:Y:S01]  /*5d70*/  FADD.FTZ R4, R81, R4 ;  /* 0x0000000451047221 */ /* 0x000fe20000010000 */
[----:B----4-:R-:W-:-:S04]  /*5d80*/  FADD.FTZ R8, R123, R8 ;  /* 0x000000087b087221 */ /* 0x010fc80000010000 */
[C---:B-1----:R-:W-:Y:S01]  /*5d90*/  FADD.FTZ R3, R87.reuse, R8 ;  /* 0x0000000857037221 */ /* 0x042fe20000010000 */
[----:B------:R-:W-:Y:S01]  /*5da0*/  F2FP.F16.F32.PACK_AB R123, R87, R123 ;  /* 0x0000007b577b723e */ /* 0x000fe200000000ff */
[----:B------:R-:W-:Y:S06]  /*5db0*/  @P2 BRA `(.L_x_12050) ;  /* 0xffffffd8009c2947 */ /* 0x000fec000383ffff */
.L_x_12041:
[----:B------:R-:W-:-:S13]  /*5dc0*/  ISETP.LE.AND P2, PT, RZ, UR28, PT ;  /* 0x0000001cff007c0c */ /* 0x000fda000bf43270 */
[----:B------:R-:W-:Y:S05]  /*5dd0*/  @!P2 BRA `(.L_x_12051) ;  /* 0x0000001c002ca947 */ /* 0x000fea0003800000 */
[----:B------:R-:W-:Y:S01]  /*5de0*/  IMAD.MOV.U32 R6, RZ, RZ, R9 ;  /* 0x000000ffff067224 */ /* 0x000fe200078e0009 */
[----:B------:R-:W-:Y:S01]  /*5df0*/  UMOV UR22, UR37 ;  /* 0x0000002500167c82 */ /* 0x000fe20008000000 */
[----:B------:R-:W-:Y:S01]  /*5e00*/  IMAD.MOV.U32 R7, RZ, RZ, R5 ;  /* 0x000000ffff077224 */ /* 0x000fe200078e0005 */
[----:B------:R-:W-:-:S06]  /*5e10*/  UMOV UR21, UR36 ;  /* 0x0000002400157c82 */ /* 0x000fcc0008000000 */
.L_x_12060:
        /* <DEDUP_REMOVED lines=9> */
.L_x_12053:
[----:B------:R-:W-:Y:S01]  /*5eb0*/  ULEA UR6, UR36, UR40, 0x3 ;  /* 0x0000002824067291 */ /* 0x000fe2000f8e183f */
[----:B------:R-:W-:-:S05]  /*5ec0*/  IMAD.U32 R0, RZ, RZ, UR37 ;  /* 0x00000025ff007e24 */ /* 0x000fca000f8e00ff */
[----:B------:R-:W-:-:S04]  /*5ed0*/  SHF.L.U32 R0, R0, 0x1f, RZ ;  /* 0x0000001f00007819 */ /* 0x000fc800000006ff */
[----:B------:R1:W2:Y:S01]  /*5ee0*/  SYNCS.PHASECHK.TRANS64.TRYWAIT P3, [UR6+0x16830], R0 ;  /* 0x01683000ff0075a7 */ /* 0x0002a20008060146 */
[----:B------:R-:W-:Y:S05]  /*5ef0*/  @!P0 BRA `(.L_x_12054) ;  /* 0x0000000000048947 */ /* 0x000fea0003800000 */
[----:B------:R-:W-:Y:S01]  /*5f00*/  BPT.TRAP 0x1 ;  /* 0x000000040000795c */ /* 0x000fe20000300000 */
.L_x_12054:
[----:B--2---:R-:W-:Y:S05]  /*5f10*/  @P3 BRA `(.L_x_12052) ;  /* 0x0000000000083947 */ /* 0x004fea0003800000 */
[----:B------:R-:W2:Y:S02]  /*5f20*/  SYNCS.PHASECHK.TRANS64.TRYWAIT P3, [UR6+0x16830], R0 ;  /* 0x01683000ff0075a7 */ /* 0x000ea40008060146 */
[----:B--2---:R-:W-:Y:S05]  /*5f30*/  @!P3 BRA `(.L_x_12055) ;  /* 0x0000005c0018b947 */ /* 0x004fea0003800000 */
.L_x_12052:
        /* <DEDUP_REMOVED lines=25> */
.L_x_12057:
[----:B------:R-:W-:Y:S01]  /*60d0*/  ULEA UR6, UR21, UR40, 0x3 ;  /* 0x0000002815067291 */ /* 0x000fe2000f8e183f */
[----:B------:R-:W-:-:S05]  /*60e0*/  IMAD.U32 R0, RZ, RZ, UR22 ;  /* 0x00000016ff007e24 */ /* 0x000fca000f8e00ff */
[----:B------:R-:W-:-:S04]  /*60f0*/  SHF.L.U32 R0, R0, 0x1f, RZ ;  /* 0x0000001f00007819 */ /* 0x000fc800000006ff */
[----:B------:R1:W2:Y:S01]  /*6100*/  SYNCS.PHASECHK.TRANS64.TRYWAIT P2, [UR6+0x16850], R0 ;  /* 0x01685000ff0075a7 */ /* 0x0002a20008040146 */
[----:B------:R-:W-:Y:S05]  /*6110*/  @!P0 BRA `(.L_x_12058) ;  /* 0x0000000000048947 */ /* 0x000fea0003800000 */
[----:B------:R-:W-:Y:S01]  /*6120*/  BPT.TRAP 0x1 ;  /* 0x000000040000795c */ /* 0x000fe20000300000 */
.L_x_12058:
[----:B--2---:R-:W-:Y:S05]  /*6130*/  @P2 BRA `(.L_x_12056) ;  /* 0x0000000000082947 */ /* 0x004fea0003800000 */
[----:B------:R-:W2:Y:S02]  /*6140*/  SYNCS.PHASECHK.TRANS64.TRYWAIT P2, [UR6+0x16850], R0 ;  /* 0x01685000ff0075a7 */ /* 0x000ea40008040146 */
[----:B--2---:R-:W-:Y:S05]  /*6150*/  @!P2 BRA `(.L_x_12059) ;  /* 0x0000005800a8a947 */ /* 0x004fea0003800000 */
.L_x_12056:
[----:B------:R-:W-:Y:S01]  /*6160*/  UIADD3 UR6, UR40, 0x400, URZ ;  /* 0x0000040028067890 */ /* 0x000fe2000fffe03f */
[----:B------:R-:W-:Y:S01]  /*6170*/  WARPGROUP.ARRIVE ;  /* 0x00000000000079c5 */ /* 0x000fe20000000000 */
[----:B------:R-:W-:Y:S01]  /*6180*/  UMOV UR7, 0x40000040 ;  /* 0x4000004000077882 */ /* 0x000fe20000000000 */
[----:B-12---:R-:W-:Y:S01]  /*6190*/  FMNMX.FTZ R0, R24, R7, !PT ;  /* 0x0000000718007209 */ /* 0x006fe20007810000 */
[----:B------:R-:W-:Y:S01]  /*61a0*/  USHF.R.U32.HI UR6, URZ, 0x4, UR6 ;  /* 0x000000043f067899 */ /* 0x000fe20008011606 */
[----:B------:R-:W-:Y:S01]  /*61b0*/  ISETP.GE.U32.AND P2, PT, R2, 0x180, PT ;  /* 0x000001800200780c */ /* 0x000fe20003f46070 */
[----:B------:R-:W-:Y:S01]  /*61c0*/  UMOV UR11, 0x40000040 ;  /* 0x40000040000b7882 */ /* 0x000fe20000000000 */
[----:B------:R-:W-:Y:S01]  /*61d0*/  FMNMX.FTZ R5, R25, R0, !PT ;  /* 0x0000000019057209 */ /* 0x000fe20007810000 */
[----:B------:R-:W-:Y:S01]  /*61e0*/  ULOP3.LUT UR6, UR6, 0x3fff, URZ, 0xc0, !UPT ;  /* 0x00003fff06067892 */ /* 0x000fe2000f8ec03f */
[----:B------:R-:W-:Y:S02]  /*61f0*/  UMOV UR22, UR37 ;  /* 0x0000002500167c82 */ /* 0x000fe40008000000 */
        /* <DEDUP_REMOVED lines=46> */
[----:B------:R-:W-:Y:S01]  /*64e0*/  WARPGROUP.ARRIVE ;  /* 0x00000000000079c5 */ /* 0x000fe20000000000 */
[----:B--2---:R-:W-:Y:S02]  /*64f0*/  FMNMX.FTZ R5, R9, R10, !PT ;  /* 0x0000000a09057209 */ /* 0x004fe40007810000 */
[----:B------:R-:W-:-:S03]  /*6500*/  FMNMX.FTZ R9, R27, R8, !PT ;  /* 0x000000081b097209 */ /* 0x000fc60007810000 */
[----:B------:R-:W-:Y:S01]  /*6510*/  HGMMA.64x64x16.F32 R88, R140, gdesc[UR4].tnspB, R88, gsb0 ;  /* 0x40e000048c587df0 */ /* 0x000fe20008000858 */
[----:B------:R-:W-:Y:S01]  /*6520*/  UIADD3 UR6, UR10, 0x180, URZ ;  /* 0x000001800a067890 */ /* 0x000fe2000fffe03f */
[----:B------:R-:W-:Y:S01]  /*6530*/  FMNMX.FTZ R8, R30, R9, !PT ;  /* 0x000000091e087209 */ /* 0x000fe20007810000 */
[----:B------:R-:W-:Y:S01]  /*6540*/  UMOV UR7, 0x40000040 ;  /* 0x4000004000077882 */ /* 0x000fe20000000000 */
[C---:B-1----:R-:W-:Y:S01]  /*6550*/  FMUL.FTZ R11, R5.reuse, R0 ;  /* 0x00000000050b7220 */ /* 0x042fe20000410000 */
[----:B------:R-:W-:Y:S01]  /*6560*/  FADD.FTZ R7, -R5, R7 ;  /* 0x0000000705077221 */ /* 0x000fe20000010100 */
[----:B------:R-:W-:Y:S02]  /*6570*/  FMNMX.FTZ R9, R31, R8, !PT ;  /* 0x000000081f097209 */ /* 0x000fe40007810000 */
[-CC-:B------:R-:W-:Y:S01]  /*6580*/  FFMA.FTZ R148, R24, R0.reuse, -R11.reuse ;  /* 0x0000000018947223 */ /* 0x180fe2000001080b */
[-CC-:B------:R-:W-:Y:S01]  /*6590*/  FFMA.FTZ R21, R37, R0.reuse, -R11.reuse ;  /* 0x0000000025157223 */ /* 0x180fe2000001080b */
[----:B------:R-:W-:Y:S01]  /*65a0*/  FMNMX.FTZ R8, R34, R9, !PT ;  /* 0x0000000922087209 */ /* 0x000fe20007810000 */
[-CC-:B------:R-:W-:Y:S01]  /*65b0*/  FFMA.FTZ R37, R53, R0.reuse, -R11.reuse ;  /* 0x0000000035257223 */ /* 0x180fe2000001080b */
[-CC-:B------:R-:W-:Y:S01]  /*65c0*/  FFMA.FTZ R53, R69, R0.reuse, -R11.reuse ;  /* 0x0000000045357223 */ /* 0x180fe2000001080b */
[----:B------:R-:W-:Y:S01]  /*65d0*/  FMUL.FTZ R7, R7, R0 ;  /* 0x0000000007077220 */ /* 0x000fe20000410000 */
[----:B------:R-:W-:Y:S01]  /*65e0*/  FMNMX.FTZ R9, R35, R8, !PT ;  /* 0x0000000823097209 */ /* 0x000fe20007810000 */
[-CC-:B------:R-:W-:Y:S01]  /*65f0*/  FFMA.FTZ R13, R25, R0.reuse, -R11.reuse ;  /* 0x00000000190d7223 */ /* 0x180fe2000001080b */
[----:B------:R-:W-:Y:S01]  /*6600*/  MUFU.EX2 R148, R148 ;  /* 0x0000009400947308 */ /* 0x000fe20000000800 */
[-CC-:B------:R-:W-:Y:S01]  /*6610*/  FFMA.FTZ R150, R28, R0.reuse, -R11.reuse ;  /* 0x000000001c967223 */ /* 0x180fe2000001080b */
[----:B------:R-:W-:Y:S01]  /*6620*/  FMNMX.FTZ R8, R38, R9, !PT ;  /* 0x0000000926087209 */ /* 0x000fe20007810000 */
[-CC-:B------:R-:W-:Y:S01]  /*6630*/  FFMA.FTZ R15, R29, R0.reuse, -R11.reuse ;  /* 0x000000001d0f7223 */ /* 0x180fe2000001080b */
[-CC-:B------:R-:W-:Y:S01]  /*6640*/  FFMA.FTZ R144, R32, R0.reuse, -R11.reuse ;  /* 0x0000000020907223 */ /* 0x180fe2000001080b */
[--C-:B------:R-:W-:Y:S01]  /*6650*/  FFMA.FTZ R19, R33, R0, -R11.reuse ;  /* 0x0000000021137223 */ /* 0x100fe2000001080b */
[----:B------:R-:W-:Y:S01]  /*6660*/  FMNMX.FTZ R9, R39, R8, !PT ;  /* 0x0000000827097209 */ /* 0x000fe20007810000 */
[-CC-:B------:R-:W-:Y:S01]  /*6670*/  FFMA.FTZ R146, R36, R0.reuse, -R11.reuse ;  /* 0x0000000024927223 */ /* 0x180fe2000001080b */
[----:B------:R-:W1:Y:S01]  /*6680*/  MUFU.EX2 R7, R7 ;  /* 0x0000000700077308 */ /* 0x000e620000000800 */
[-CC-:B------:R-:W-:Y:S01]  /*6690*/  FFMA.FTZ R25, R41, R0.reuse, -R11.reuse ;  /* 0x0000000029197223 */ /* 0x180fe2000001080b */
[----:B------:R-:W-:Y:S01]  /*66a0*/  FMNMX.FTZ R8, R42, R9, !PT ;  /* 0x000000092a087209 */ /* 0x000fe20007810000 */
[-CC-:B------:R-:W-:Y:S01]  /*66b0*/  FFMA.FTZ R33, R45, R0.reuse, -R11.reuse ;  /* 0x000000002d217223 */ /* 0x180fe2000001080b */
[-CC-:B------:R-:W-:Y:S01]  /*66c0*/  FFMA.FTZ R29, R49, R0.reuse, -R11.reuse ;  /* 0x00000000311d7223 */ /* 0x180fe2000001080b */
[--C-:B------:R-:W-:Y:S01]  /*66d0*/  FFMA.FTZ R49, R57, R0, -R11.reuse ;  /* 0x0000000039317223 */ /* 0x100fe2000001080b */
[----:B------:R-:W-:Y:S01]  /*66e0*/  FMNMX.FTZ R9, R43, R8, !PT ;  /* 0x000000082b097209 */ /* 0x000fe20007810000 */
[-CC-:B------:R-:W-:Y:S01]  /*66f0*/  FFMA.FTZ R41, R61, R0.reuse, -R11.reuse ;  /* 0x000000003d297223 */ /* 0x180fe2000001080b */
[----:B------:R-:W2:Y:S01]  /*6700*/  MUFU.EX2 R13, R13 ;  /* 0x0000000d000d7308 */ /* 0x000ea20000000800 */
[-CC-:B------:R-:W-:Y:S01]  /*6710*/  FFMA.FTZ R45, R65, R0.reuse, -R11.reuse ;  /* 0x00000000412d7223 */ /* 0x180fe2000001080b */
[----:B------:R-:W-:Y:S01]  /*6720*/  FMNMX.FTZ R8, R46, R9, !PT ;  /* 0x000000092e087209 */ /* 0x000fe20007810000 */
[-CC-:B------:R-:W-:Y:S01]  /*6730*/  FFMA.FTZ R10, R68, R0.reuse, -R11.reuse ;  /* 0x00000000440a7223 */ /* 0x180fe2000001080b */
[-CC-:B------:R-:W-:Y:S01]  /*6740*/  FFMA.FTZ R12, R72, R0.reuse, -R11.reuse ;  /* 0x00000000480c7223 */ /* 0x180fe2000001080b */
[--C-:B------:R-:W-:Y:S01]  /*6750*/  FFMA.FTZ R57, R73, R0, -R11.reuse ;  /* 0x0000000049397223 */ /* 0x100fe2000001080b */
[----:B------:R-:W-:Y:S01]  /*6760*/  FMNMX.FTZ R9, R47, R8, !PT ;  /* 0x000000082f097209 */ /* 0x000fe20007810000 */
[--C-:B------:R-:W-:Y:S01]  /*6770*/  FFMA.FTZ R61, R77, R0, -R11.reuse ;  /* 0x000000004d3d7223 */ /* 0x100fe2000001080b */
[----:B------:R-:W3:Y:S01]  /*6780*/  MUFU.EX2 R150, R150 ;  /* 0x0000009600967308 */ /* 0x000ee20000000800 */
[----:B-1----:R-:W-:Y:S01]  /*6790*/  FFMA.FTZ R4, R7, R4, R148 ;  /* 0x0000000407047223 */ /* 0x002fe20000010094 */
[----:B------:R-:W-:Y:S01]  /*67a0*/  FMNMX.FTZ R8, R50, R9, !PT ;  /* 0x0000000932087209 */ /* 0x000fe20007810000 */
[-CC-:B------:R-:W-:Y:S01]  /*67b0*/  FFMA.FTZ R20, R80, R0.reuse, -R11.reuse ;  /* 0x0000000050147223 */ /* 0x180fe2000001080b */
[-CC-:B------:R-:W-:Y:S01]  /*67c0*/  FFMA.FTZ R65, R81, R0.reuse, -R11.reuse ;  /* 0x0000000051417223 */ /* 0x180fe2000001080b */
[----:B------:R-:W-:Y:S01]  /*67d0*/  FFMA.FTZ R84, R84, R0, -R11 ;  /* 0x0000000054547223 */ /* 0x000fe2000001080b */
[----:B------:R-:W-:-:S02]  /*67e0*/  FMNMX.FTZ R9, R51, R8, !PT ;  /* 0x0000000833097209 */ /* 0x000fc40007810000 */
[----:B------:R-:W-:Y:S01]  /*67f0*/  MUFU.EX2 R15, R15 ;  /* 0x0000000f000f7308 */ /* 0x000fe20000000800 */
[----:B--2---:R-:W-:Y:S02]  /*6800*/  F2FP.F16.F32.PACK_AB R148, R13, R148 ;  /* 0x000000940d94723e */ /* 0x004fe400000000ff */
        /* <DEDUP_REMOVED lines=13> */
[-CC-:B------:R-:W-:Y:S01]  /*68e0*/  FFMA.FTZ R142, R44, R0.reuse, -R11.reuse ;  /* 0x000000002c8e7223 */ /* 0x180fe2000001080b */
[----:B------:R-:W-:Y:S01]  /*68f0*/  FFMA.FTZ R140, R40, R0, -R11 ;  /* 0x00000000288c7223 */ /* 0x000fe2000001080b */
[----:B------:R-:W-:Y:S01]  /*6900*/  MUFU.EX2 R21, R21 ;  /* 0x0000001500157308 */ /* 0x000fe20000000800 */
[----:B------:R-:W-:Y:S01]  /*6910*/  FMNMX.FTZ R8, R70, R9, !PT ;  /* 0x0000000946087209 */ /* 0x000fe20007810000 */
[----:B------:R-:W-:Y:S01]  /*6920*/  HGMMA.64x64x16.F32 R88, R136, gdesc[UR4].tnspB, R88, gsb0 ;  /* 0x40e0000488587df0 */ /* 0x000fe20008000858 */
[----:B------:R-:W-:Y:S01]  /*6930*/  UIADD3 UR6, UR10, 0x200, URZ ;  /* 0x000002000a067890 */ /* 0x000fe2000fffe03f */
[----:B------:R-:W-:Y:S01]  /*6940*/  UMOV UR7, 0x40000040 ;  /* 0x4000004000077882 */ /* 0x000fe20000000000 */
        /* <DEDUP_REMOVED lines=13> */
[--C-:B------:R-:W-:Y:S02]  /*6a20*/  FFMA.FTZ R8, R64, R0, -R11.reuse ;  /* 0x0000000040087223 */ /* 0x100fe4000001080b */
[----:B------:R-:W-:Y:S02]  /*6a30*/  MUFU.EX2 R29, R29 ;  /* 0x0000001d001d7308 */ /* 0x000fe40000000800 */
[----:B------:R-:W1:Y:S06]  /*6a40*/  SHFL.BFLY PT, R14, R9, 0x2, 0x1f ;  /* 0x0c401f00090e7f89 */ /* 0x000e6c00000e0000 */
[----:B------:R-:W-:Y:S08]  /*6a50*/  MUFU.EX2 R37, R37 ;  /* 0x0000002500257308 */ /* 0x000ff00000000800 */
[----:B------:R-:W-:Y:S08]  /*6a60*/  MUFU.EX2 R49, R49 ;  /* 0x0000003100317308 */ /* 0x000ff00000000800 */
[----:B------:R-:W-:Y:S01]  /*6a70*/  MUFU.EX2 R41, R41 ;  /* 0x0000002900297308 */ /* 0x000fe20000000800 */
[----:B-1----:R-:W-:Y:S01]  /*6a80*/  FMNMX.FTZ R24, R9, R14, !PT ;  /* 0x0000000e09187209 */ /* 0x002fe20007810000 */
[----:B------:R-:W-:-:S04]  /*6a90*/  FFMA.FTZ R14, R76, R0, -R11 ;  /* 0x000000004c0e7223 */ /* 0x000fc8000001080b */
[----:B------:R-:W1:Y:S02]  /*6aa0*/  SHFL.BFLY PT, R9, R24, 0x1, 0x1f ;  /* 0x0c201f0018097f89 */ /* 0x000e6400000e0000 */
[----:B------:R-:W-:Y:S01]  /*6ab0*/  MUFU.EX2 R8, R8 ;  /* 0x0000000800087308 */ /* 0x000fe20000000800 */
[----:B------:R-:W-:Y:S02]  /*6ac0*/  WARPGROUP.DEPBAR.LE gsb0, 0x0 ;  /* 0x00008000000079c5 */ /* 0x000fe40000010000 */
[----:B------:R-:W-:Y:S01]  /*6ad0*/  WARPGROUP.ARRIVE ;  /* 0x00000000000079c5 */ /* 0x000fe20000000000 */
[-CC-:B------:R-:W-:Y:S01]  /*6ae0*/  FFMA.FTZ R136, R48, R0.reuse, -R11.reuse ;  /* 0x0000000030887223 */ /* 0x180fe2000001080b */
[----:B------:R-:W-:-:S03]  /*6af0*/  FFMA.FTZ R138, R52, R0, -R11 ;  /* 0x00000000348a7223 */ /* 0x000fc6000001080b */
[----:B------:R-:W-:Y:S01]  /*6b00*/  MUFU.EX2 R45, R45 ;  /* 0x0000002d002d7308 */ /* 0x000fe20000000800 */
[----:B------:R-:W-:Y:S01]  /*6b10*/  HGMMA.64x64x16.F32 R88, R132, gdesc[UR4].tnspB, R88, gsb0 ;  /* 0x40e0000484587df0 */ /* 0x000fe20008000858 */
[----:B------:R-:W-:Y:S01]  /*6b20*/  UIADD3 UR6, UR10, 0x280, URZ ;  /* 0x000002800a067890 */ /* 0x000fe2000fffe03f */
[----:B------:R-:W-:-:S05]  /*6b30*/  UMOV UR7, 0x40000040 ;  /* 0x4000004000077882 */ /* 0x000fca0000000000 */
[----:B------:R-:W-:Y:S01]  /*6b40*/  MUFU.EX2 R136, R136 ;  /* 0x0000008800887308 */ /* 0x000fe20000000800 */
[----:B-1----:R-:W-:-:S05]  /*6b50*/  FMNMX.FTZ R9, R24, R9, !PT ;  /* 0x0000000918097209 */ /* 0x002fca0007810000 */
[----:B------:R-:W-:Y:S02]  /*6b60*/  FADD.FTZ R69, -R9, R6 ;  /* 0x0000000609457221 */ /* 0x000fe40000010100 */
[----:B------:R-:W-:Y:S02]  /*6b70*/  MUFU.EX2 R138, R138 ;  /* 0x0000008a008a7308 */ /* 0x000fe40000000800 */
[-C--:B------:R-:W-:Y:S01]  /*6b80*/  FMUL.FTZ R6, R69, R0.reuse ;  /* 0x0000000045067220 */ /* 0x080fe20000410000 */
[----:B------:R-:W-:-:S04]  /*6b90*/  FMUL.FTZ R69, R9, R0 ;  /* 0x0000000009457220 */ /* 0x000fc80000410000 */
[-CC-:B------:R-:W-:Y:S01]  /*6ba0*/  FFMA.FTZ R149, R26, R0.reuse, -R69.reuse ;  /* 0x000000001a957223 */ /* 0x180fe20000010845 */
[-CC-:B------:R-:W-:Y:S01]  /*6bb0*/  FFMA.FTZ R26, R27, R0.reuse, -R69.reuse ;  /* 0x000000001b1a7223 */ /* 0x180fe20000010845 */
[----:B------:R-:W-:Y:S01]  /*6bc0*/  MUFU.EX2 R6, R6 ;  /* 0x0000000600067308 */ /* 0x000fe20000000800 */
[-CC-:B------:R-:W-:Y:S01]  /*6bd0*/  FFMA.FTZ R151, R30, R0.reuse, -R69.reuse ;  /* 0x000000001e977223 */ /* 0x180fe20000010845 */
[-CC-:B------:R-:W-:Y:S01]  /*6be0*/  FFMA.FTZ R28, R31, R0.reuse, -R69.reuse ;  /* 0x000000001f1c7223 */ /* 0x180fe20000010845 */
[----:B------:R-:W-:Y:S02]  /*6bf0*/  IMAD.U32 R31, RZ, RZ, UR36 ;  /* 0x00000024ff1f7e24 */ /* 0x000fe4000f8e00ff */
[-CC-:B------:R-:W-:Y:S01]  /*6c00*/  FFMA.FTZ R145, R34, R0.reuse, -R69.reuse ;  /* 0x0000000022917223 */ /* 0x180fe20000010845 */
[-CC-:B------:R-:W-:Y:S01]  /*6c10*/  FFMA.FTZ R30, R35, R0.reuse, -R69.reuse ;  /* 0x00000000231e7223 */ /* 0x180fe20000010845 */
[----:B------:R-:W-:Y:S02]  /*6c20*/  VIADD R27, R16, 0x9 ;  /* 0x00000009101b7836 */ /* 0x000fe40000000000 */
[-CC-:B------:R-:W-:Y:S01]  /*6c30*/  FFMA.FTZ R147, R38, R0.reuse, -R69.reuse ;  /* 0x0000000026937223 */ /* 0x180fe20000010845 */
[----:B------:R-:W1:Y:S01]  /*6c40*/  MUFU.EX2 R149, R149 ;  /* 0x0000009500957308 */ /* 0x000e620000000800 */
[----:B------:R-:W-:Y:S01]  /*6c50*/  @!P1 LEA R31, R31, UR40, 0x3 ;  /* 0x000000281f1f9c11 */ /* 0x000fe2000f8e18ff */
[-CC-:B------:R-:W-:Y:S01]  /*6c60*/  FFMA.FTZ R32, R39, R0.reuse, -R69.reuse ;  /* 0x0000000027207223 */ /* 0x180fe20000010845 */
[-CC-:B------:R-:W-:Y:S01]  /*6c70*/  FFMA.FTZ R143, R46, R0.reuse, -R69.reuse ;  /* 0x000000002e8f7223 */ /* 0x180fe20000010845 */
[-CC-:B------:R-:W-:Y:S01]  /*6c80*/  FFMA.FTZ R141, R42, R0.reuse, -R69.reuse ;  /* 0x000000002a8d7223 */ /* 0x180fe20000010845 */
[-CC-:B------:R-:W-:Y:S01]  /*6c90*/  FFMA.FTZ R34, R43, R0.reuse, -R69.reuse ;  /* 0x000000002b227223 */ /* 0x180fe20000010845 */
[----:B------:R-:W-:Y:S01]  /*6ca0*/  @!P1 VIADD R35, R31, 0x16840 ;  /* 0x000168401f239836 */ /* 0x000fe20000000000 */
[----:B------:R-:W-:Y:S01]  /*6cb0*/  SEL R31, R27, 0x9, !P2 ;  /* 0x000000091b1f7807 */ /* 0x000fe20005000000 */
[----:B------:R-:W2:Y:S01]  /*6cc0*/  MUFU.EX2 R26, R26 ;  /* 0x0000001a001a7308 */ /* 0x000ea20000000800 */
[----:B------:R-:W-:Y:S01]  /*6cd0*/  FADD.FTZ R27, R13, R4 ;  /* 0x000000040d1b7221 */ /* 0x000fe20000010000 */
[-CC-:B------:R-:W-:Y:S01]  /*6ce0*/  FFMA.FTZ R36, R47, R0.reuse, -R69.reuse ;  /* 0x000000002f247223 */ /* 0x180fe20000010845 */
[-CC-:B------:R-:W-:Y:S01]  /*6cf0*/  FFMA.FTZ R137, R50, R0.reuse, -R69.reuse ;  /* 0x0000000032897223 */ /* 0x180fe20000010845 */
[-C--:B------:R-:W-:Y:S01]  /*6d00*/  FFMA.FTZ R38, R51, R0.reuse, -R69 ;  /* 0x0000000033267223 */ /* 0x080fe20000010845 */
[----:B---3--:R-:W-:Y:S01]  /*6d10*/  FADD.FTZ R46, R150, R27 ;  /* 0x0000001b962e7221 */ /* 0x008fe20000010000 */
[-CC-:B------:R-:W-:Y:S01]  /*6d20*/  FFMA.FTZ R139, R54, R0.reuse, -R69.reuse ;  /* 0x00000000368b7223 */ /* 0x180fe20000010845 */
[-C--:B------:R-:W-:Y:S01]  /*6d30*/  FFMA.FTZ R40, R55, R0.reuse, -R69 ;  /* 0x0000000037287223 */ /* 0x080fe20000010845 */
[----:B------:R-:W3:Y:S01]  /*6d40*/  MUFU.EX2 R151, R151 ;  /* 0x0000009700977308 */ /* 0x000ee20000000800 */
[----:B-1----:R-:W-:Y:S01]  /*6d50*/  FFMA.FTZ R3, R6, R3, R149 ;  /* 0x0000000306037223 */ /* 0x002fe20000010095 */
[----:B------:R-:W-:Y:S01]  /*6d60*/  FADD.FTZ R27, R15, R46 ;  /* 0x0000002e0f1b7221 */ /* 0x000fe20000010000 */
[-CC-:B------:R-:W-:Y:S01]  /*6d70*/  FFMA.FTZ R42, R59, R0.reuse, -R69.reuse ;  /* 0x000000003b2a7223 */ /* 0x180fe20000010845 */
[-CC-:B------:R-:W-:Y:S01]  /*6d80*/  FFMA.FTZ R4, R63, R0.reuse, -R69.reuse ;  /* 0x000000003f047223 */ /* 0x180fe20000010845 */
[-C--:B------:R-:W-:Y:S01]  /*6d90*/  FFMA.FTZ R75, R75, R0.reuse, -R69 ;  /* 0x000000004b4b7223 */ /* 0x080fe20000010845 */
[----:B------:R-:W-:Y:S01]  /*6da0*/  FADD.FTZ R46, R144, R27 ;  /* 0x0000001b902e7221 */ /* 0x000fe20000010000 */
[-C--:B------:R-:W-:Y:S01]  /*6db0*/  FFMA.FTZ R78, R78, R0.reuse, -R69 ;  /* 0x000000004e4e7223 */ /* 0x080fe20000010845 */
[----:B------:R-:W1:Y:S01]  /*6dc0*/  MUFU.EX2 R28, R28 ;  /* 0x0000001c001c7308 */ /* 0x000e620000000800 */
[C---:B--2---:R-:W-:Y:S01]  /*6dd0*/  FADD.FTZ R44, R26.reuse, R3 ;  /* 0x000000031a2c7221 */ /* 0x044fe20000010000 */
[----:B------:R-:W-:Y:S01]  /*6de0*/  FADD.FTZ R27, R19, R46 ;  /* 0x0000002e131b7221 */ /* 0x000fe20000010000 */
[----:B------:R-:W-:Y:S01]  /*6df0*/  F2FP.F16.F32.PACK_AB R149, R26, R149 ;  /* 0x000000951a95723e */ /* 0x000fe200000000ff */
[-CC-:B------:R-:W-:Y:S01]  /*6e00*/  FFMA.FTZ R46, R71, R0.reuse, -R69.reuse ;  /* 0x00000000472e7223 */ /* 0x180fe20000010845 */
[-C--:B------:R-:W-:Y:S01]  /*6e10*/  FFMA.FTZ R79, R79, R0.reuse, -R69 ;  /* 0x000000004f4f7223 */ /* 0x080fe20000010845 */
[----:B------:R-:W-:Y:S01]  /*6e20*/  FADD.FTZ R50, R146, R27 ;  /* 0x0000001b92327221 */ /* 0x000fe20000010000 */
[-CC-:B------:R-:W-:Y:S01]  /*6e30*/  FFMA.FTZ R82, R82, R0.reuse, -R69.reuse ;  /* 0x0000000052527223 */ /* 0x180fe20000010845 */
[----:B------:R-:W2:Y:S01]  /*6e40*/  MUFU.EX2 R145, R145 ;  /* 0x0000009100917308 */ /* 0x000ea20000000800 */
[----:B---3--:R-:W-:Y:S01]  /*6e50*/  FADD.FTZ R3, R151, R44 ;  /* 0x0000002c97037221 */ /* 0x008fe20000010000 */
[----:B------:R-:W-:Y:S01]  /*6e60*/  FADD.FTZ R27, R21, R50 ;  /* 0x00000032151b7221 */ /* 0x000fe20000010000 */
[-C--:B------:R-:W-:Y:S01]  /*6e70*/  FFMA.FTZ R83, R83, R0.reuse, -R69 ;  /* 0x0000000053537223 */ /* 0x080fe20000010845 */
[----:B------:R-:W-:Y:S01]  /*6e80*/  @!P1 PRMT R35, RZ, 0x654, R35 ;  /* 0x00000654ff239816 */ /* 0x000fe20000000023 */
[----:B------:R-:W-:Y:S01]  /*6e90*/  FFMA.FTZ R86, R86, R0, -R69 ;  /* 0x0000000056567223 */ /* 0x000fe20000010845 */
[----:B------:R-:W-:Y:S01]  /*6ea0*/  FADD.FTZ R50, R140, R27 ;  /* 0x0000001b8c327221 */ /* 0x000fe20000010000 */
[----:B------:R-:W-:Y:S01]  /*6eb0*/  ISETP.LT.AND P2, PT, RZ, UR28, PT ;  /* 0x0000001cff007c0c */ /* 0x000fe2000bf41270 */
[----:B------:R-:W3:Y:S01]  /*6ec0*/  MUFU.EX2 R30, R30 ;  /* 0x0000001e001e7308 */ /* 0x000ee20000000800 */
[C---:B-1----:R-:W-:Y:S01]  /*6ed0*/  FADD.FTZ R44, R28.reuse, R3 ;  /* 0x000000031c2c7221 */ /* 0x042fe20000010000 */
[----:B------:R-:W-:Y:S01]  /*6ee0*/  FADD.FTZ R27, R25, R50 ;  /* 0x00000032191b7221 */ /* 0x000fe20000010000 */
[----:B------:R-:W-:-:S02]  /*6ef0*/  F2FP.F16.F32.PACK_AB R151, R28, R151 ;  /* 0x000000971c97723e */ /* 0x000fc400000000ff */
[----:B------:R-:W-:Y:S01]  /*6f00*/  F2FP.F16.F32.PACK_AB R150, R15, R150 ;  /* 0x000000960f96723e */ /* 0x000fe200000000ff */
[----:B------:R-:W-:Y:S02]  /*6f10*/  WARPGROUP.DEPBAR.LE gsb0, 0x0 ;  /* 0x00008000000079c5 */ /* 0x000fe40000010000 */
[----:B------:R-:W-:Y:S01]  /*6f20*/  WARPGROUP.ARRIVE ;  /* 0x00000000000079c5 */ /* 0x000fe20000000000 */
[----:B------:R-:W1:Y:S01]  /*6f30*/  MUFU.EX2 R147, R147 ;  /* 0x0000009300937308 */ /* 0x000e620000000800 */
[----:B--2---:R-:W-:Y:S01]  /*6f40*/  FADD.FTZ R3, R145, R44 ;  /* 0x0000002c91037221 */ /* 0x004fe20000010000 */
[----:B------:R-:W-:Y:S01]  /*6f50*/  FADD.FTZ R50, R142, R27 ;  /* 0x0000001b8e327221 */ /* 0x000fe20000010000 */
[-C--:B------:R-:W-:Y:S01]  /*6f60*/  FFMA.FTZ R132, R56, R0.reuse, -R11 ;  /* 0x0000000038847223 */ /* 0x080fe2000001080b */
[-C--:B------:R-:W-:Y:S01]  /*6f70*/  FFMA.FTZ R133, R58, R0.reuse, -R69 ;  /* 0x000000003a857223 */ /* 0x080fe20000010845 */
[----:B------:R-:W-:Y:S01]  /*6f80*/  HGMMA.64x64x16.F32 R88, R128, gdesc[UR4].tnspB, R88, gsb0 ;  /* 0x40e0000480587df0 */ /* 0x000fe20008000858 */
[----:B------:R-:W-:Y:S01]  /*6f90*/  UIADD3 UR6, UR10, 0x300, URZ ;  /* 0x000003000a067890 */ /* 0x000fe2000fffe03f */
[----:B------:R-:W-:Y:S01]  /*6fa0*/  FADD.FTZ R27, R33, R50 ;  /* 0x00000032211b7221 */ /* 0x000fe20000010000 */
[----:B------:R-:W-:Y:S01]  /*6fb0*/  UMOV UR7, 0x40000040 ;  /* 0x4000004000077882 */ /* 0x000fe20000000000 */
[----:B------:R-:W2:Y:S01]  /*6fc0*/  MUFU.EX2 R32, R32 ;  /* 0x0000002000207308 */ /* 0x000ea20000000800 */
[----:B------:R-:W-:Y:S01]  /*6fd0*/  UIADD3 UR10, UR10, 0x380, URZ ;  /* 0x000003800a0a7890 */ /* 0x000fe2000fffe03f */
[----:B---3--:R-:W-:Y:S01]  /*6fe0*/  FADD.FTZ R48, R30, R3 ;  /* 0x000000031e307221 */ /* 0x008fe20000010000 */
[----:B------:R-:W-:Y:S01]  /*6ff0*/  FADD.FTZ R50, R136, R27 ;  /* 0x0000001b88327221 */ /* 0x000fe20000010000 */
[-C--:B------:R-:W-:Y:S01]  /*7000*/  FFMA.FTZ R134, R60, R0.reuse, -R11 ;  /* 0x000000003c867223 */ /* 0x080fe2000001080b */
[-CC-:B------:R-:W-:Y:S01]  /*7010*/  FFMA.FTZ R135, R62, R0.reuse, -R69.reuse ;  /* 0x000000003e877223 */ /* 0x180fe20000010845 */
[-C--:B------:R-:W-:Y:S01]  /*7020*/  FFMA.FTZ R44, R67, R0.reuse, -R69 ;  /* 0x00000000432c7223 */ /* 0x080fe20000010845 */
[----:B------:R-:W-:Y:S01]  /*7030*/  FADD.FTZ R13, R29, R50 ;  /* 0x000000321d0d7221 */ /* 0x000fe20000010000 */
[----:B------:R-:W3:Y:S01]  /*7040*/  MUFU.EX2 R141, R141 ;  /* 0x0000008d008d7308 */ /* 0x000ee20000000800 */
[----:B-1----:R-:W-:Y:S01]  /*7050*/  FADD.FTZ R3, R147, R48 ;  /* 0x0000003093037221 */ /* 0x002fe20000010000 */
[----:B------:R-:W-:Y:S01]  /*7060*/  FFMA.FTZ R11, R85, R0, -R11 ;  /* 0x00000000550b7223 */ /* 0x000fe2000001080b */
[----:B------:R-:W-:Y:S01]  /*7070*/  FADD.FTZ R50, R138, R13 ;  /* 0x0000000d8a327221 */ /* 0x000fe20000010000 */
[----:B------:R-:W-:-:S02]  /*7080*/  F2FP.F16.F32.PACK_AB R144, R19, R144 ;  /* 0x000000901390723e */ /* 0x000fc400000000ff */
[----:B------:R-:W-:Y:S01]  /*7090*/  F2FP.F16.F32.PACK_AB R145, R30, R145 ;  /* 0x000000911e91723e */ /* 0x000fe200000000ff */
[----:B------:R-:W-:Y:S01]  /*70a0*/  FADD.FTZ R13, R37, R50 ;  /* 0x00000032250d7221 */ /* 0x000fe20000010000 */
[----:B------:R-:W1:Y:S01]  /*70b0*/  MUFU.EX2 R34, R34 ;  /* 0x0000002200227308 */ /* 0x000e620000000800 */
[C---:B--2---:R-:W-:Y:S01]  /*70c0*/  FADD.FTZ R48, R32.reuse, R3 ;  /* 0x0000000320307221 */ /* 0x044fe20000010000 */
[----:B------:R-:W-:Y:S02]  /*70d0*/  F2FP.F16.F32.PACK_AB R146, R21, R146 ;  /* 0x000000921592723e */ /* 0x000fe400000000ff */
[----:B------:R-:W-:Y:S02]  /*70e0*/  F2FP.F16.F32.PACK_AB R147, R32, R147 ;  /* 0x000000932093723e */ /* 0x000fe400000000ff */
[----:B------:R-:W-:Y:S02]  /*70f0*/  F2FP.F16.F32.PACK_AB R140, R25, R140 ;  /* 0x0000008c198c723e */ /* 0x000fe400000000ff */
[----:B------:R-:W2:Y:S01]  /*7100*/  MUFU.EX2 R143, R143 ;  /* 0x0000008f008f7308 */ /* 0x000ea20000000800 */
[----:B---3--:R-:W-:Y:S01]  /*7110*/  FADD.FTZ R3, R141, R48 ;  /* 0x000000308d037221 */ /* 0x008fe20000010000 */
[----:B------:R-:W-:-:S02]  /*7120*/  F2FP.F16.F32.PACK_AB R142, R33, R142 ;  /* 0x0000008e218e723e */ /* 0x000fc400000000ff */
[----:B------:R-:W-:Y:S02]  /*7130*/  F2FP.F16.F32.PACK_AB R136, R29, R136 ;  /* 0x000000881d88723e */ /* 0x000fe400000000ff */
[----:B------:R-:W-:Y:S02]  /*7140*/  F2FP.F16.F32.PACK_AB R138, R37, R138 ;  /* 0x0000008a258a723e */ /* 0x000fe400000000ff */
        /* <DEDUP_REMOVED lines=16> */
[----:B------:R-:W-:Y:S01]  /*7250*/  WARPGROUP.ARRIVE ;  /* 0x00000000000079c5 */ /* 0x000fe20000000000 */
[-CC-:B------:R-:W-:Y:S01]  /*7260*/  FFMA.FTZ R129, R66, R0.reuse, -R69.reuse ;  /* 0x0000000042817223 */ /* 0x180fe20000010845 */
[----:B------:R-:W-:Y:S01]  /*7270*/  FFMA.FTZ R131, R70, R0, -R69 ;  /* 0x0000000046837223 */ /* 0x000fe20000010845 */
[----:B------:R-:W-:Y:S01]  /*7280*/  F2FP.F16.F32.PACK_AB R128, R45, R8 ;  /* 0x000000082d80723e */ /* 0x000fe200000000ff */
[----:B------:R-:W3:Y:S01]  /*7290*/  MUFU.EX2 R133, R133 ;  /* 0x0000008500857308 */ /* 0x000ee20000000800 */
[C---:B-1----:R-:W-:Y:S01]  /*72a0*/  FADD.FTZ R26, R40.reuse, R3 ;  /* 0x00000003281a7221 */ /* 0x042fe20000010000 */
[----:B------:R-:W-:Y:S01]  /*72b0*/  HGMMA.64x64x16.F32 R88, R124, gdesc[UR4].tnspB, R88, gsb0 ;  /* 0x40e000047c587df0 */ /* 0x000fe20008000858 */
[----:B------:R-:W-:Y:S01]  /*72c0*/  UIADD3 UR6, UR28, -0x1, URZ ;  /* 0xffffffff1c067890 */ /* 0x000fe2000fffe03f */
[----:B------:R-:W-:-:S04]  /*72d0*/  F2FP.F16.F32.PACK_AB R139, R40, R139 ;  /* 0x0000008b288b723e */ /* 0x000fc800000000ff */
[----:B------:R-:W1:Y:S01]  /*72e0*/  MUFU.EX2 R42, R42 ;  /* 0x0000002a002a7308 */ /* 0x000e620000000800 */
[----:B--2---:R-:W-:Y:S01]  /*72f0*/  FADD.FTZ R28, R132, R13 ;  /* 0x0000000d841c7221 */ /* 0x004fe20000010000 */
[----:B------:R-:W-:Y:S01]  /*7300*/  UMOV UR28, UR6 ;  /* 0x00000006001c7c82 */ /* 0x000fe20008000000 */
[C---:B------:R-:W-:Y:S02]  /*7310*/  F2FP.F16.F32.PACK_AB R132, R49.reuse, R132 ;  /* 0x000000843184723e */ /* 0x040fe400000000ff */
        /* <DEDUP_REMOVED lines=11> */
[----:B---3--:R-:W-:Y:S01]  /*73d0*/  FADD.FTZ R3, R135, R26 ;  /* 0x0000001a87037221 */ /* 0x008fe20000010000 */
[----:B------:R-:W-:-:S04]  /*73e0*/  FADD.FTZ R28, R8, R13 ;  /* 0x0000000d081c7221 */ /* 0x000fc80000010000 */
[----:B------:R-:W-:Y:S02]  /*73f0*/  FADD.FTZ R13, R45, R28 ;  /* 0x0000001c2d0d7221 */ /* 0x000fe40000010000 */
        /* <DEDUP_REMOVED lines=10> */
[----:B------:R-:W-:Y:S02]  /*74a0*/  WARPGROUP.DEPBAR.LE gsb0, 0x0 ;  /* 0x00008000000079c5 */ /* 0x000fe40000010000 */
[----:B------:R-:W-:Y:S01]  /*74b0*/  WARPGROUP.ARRIVE ;  /* 0x00000000000079c5 */ /* 0x000fe20000000000 */
[----:B------:R-:W-:-:S03]  /*74c0*/  FFMA.FTZ R125, R74, R0, -R69 ;  /* 0x000000004a7d7223 */ /* 0x000fc60000010845 */
[----:B------:R-:W1:Y:S01]  /*74d0*/  MUFU.EX2 R46, R46 ;  /* 0x0000002e002e7308 */ /* 0x000e620000000800 */
[----:B--2---:R-:W-:Y:S01]  /*74e0*/  FADD.FTZ R3, R131, R26 ;  /* 0x0000001a83037221 */ /* 0x004fe20000010000 */
[----:B------:R-:W-:Y:S01]  /*74f0*/  FFMA.FTZ R69, R87, R0, -R69 ;  /* 0x0000000057457223 */ /* 0x000fe20000010845 */
[----:B------:R-:W-:Y:S01]  /*7500*/  HGMMA.64x64x16.F32 R88, R120, gdesc[UR8].tnspB, R88, gsb0 ;  /* 0x40e0000878587df0 */ /* 0x000fe20008000858 */
[C---:B---3--:R-:W-:Y:S01]  /*7510*/  FADD.FTZ R13, R53.reuse, R28 ;  /* 0x0000001c350d7221 */ /* 0x048fe20000010000 */
[----:B------:R-:W-:-:S03]  /*7520*/  F2FP.F16.F32.PACK_AB R130, R53, R10 ;  /* 0x0000000a3582723e */ /* 0x000fc600000000ff */
[----:B------:R-:W2:Y:S08]  /*7530*/  MUFU.EX2 R12, R12 ;  /* 0x0000000c000c7308 */ /* 0x000eb00000000800 */
        /* <DEDUP_REMOVED lines=23> */
[----:B------:R3:W-:Y:S06]  /*76b0*/  BAR.ARV R31, 0x100 ;  /* 0x0004001f0000751d */ /* 0x0007ec0000002000 */
[----:B------:R-:W4:Y:S01]  /*76c0*/  MUFU.EX2 R121, R82 ;  /* 0x0000005200797308 */ /* 0x000f220000000800 */
[----:B------:R5:W-:Y:S01]  /*76d0*/  @!P1 SYNCS.ARRIVE.TRANS64.RED.A1T0 RZ, [R35+URZ], RZ ;  /* 0x000000ff23ff99a7 */ /* 0x000be2000810043f */
[----:B-1----:R-:W-:Y:S01]  /*76e0*/  FADD.FTZ R4, R20, R3 ;  /* 0x0000000314047221 */ /* 0x002fe20000010000 */
[-C--:B------:R-:W-:Y:S01]  /*76f0*/  FMUL.FTZ R88, R88, R7.reuse ;  /* 0x0000000758587220 */ /* 0x080fe20000410000 */
[-C--:B------:R-:W-:Y:S01]  /*7700*/  FMUL.FTZ R89, R89, R7.reuse ;  /* 0x0000000759597220 */ /* 0x080fe20000410000 */
[-C--:B------:R-:W-:Y:S01]  /*7710*/  FMUL.FTZ R92, R92, R7.reuse ;  /* 0x000000075c5c7220 */ /* 0x080fe20000410000 */
[-C--:B------:R-:W-:Y:S01]  /*7720*/  FMUL.FTZ R93, R93, R7.reuse ;  /* 0x000000075d5d7220 */ /* 0x080fe20000410000 */
[----:B--2---:R-:W-:Y:S01]  /*7730*/  FADD.FTZ R3, R65, R4 ;  /* 0x0000000441037221 */ /* 0x004fe20000010000 */
[----:B------:R-:W1:Y:S01]  /*7740*/  MUFU.EX2 R83, R83 ;  /* 0x0000005300537308 */ /* 0x000e620000000800 */
[----:B-----5:R-:W-:Y:S01]  /*7750*/  IMAD.U32 R35, RZ, RZ, UR21 ;  /* 0x00000015ff237e24 */ /* 0x020fe2000f8e00ff */
[----:B------:R-:W-:Y:S01]  /*7760*/  UMOV UR21, UR36 ;  /* 0x0000002400157c82 */ /* 0x000fe20008000000 */
[-C--:B------:R-:W-:Y:S01]  /*7770*/  FMUL.FTZ R96, R96, R7.reuse ;  /* 0x0000000760607220 */ /* 0x080fe20000410000 */
[-C--:B------:R-:W-:Y:S01]  /*7780*/  FMUL.FTZ R97, R97, R7.reuse ;  /* 0x0000000761617220 */ /* 0x080fe20000410000 */
[-C--:B------:R-:W-:Y:S01]  /*7790*/  FMUL.FTZ R100, R100, R7.reuse ;  /* 0x0000000764647220 */ /* 0x080fe20000410000 */
[----:B------:R-:W-:Y:S01]  /*77a0*/  @!P1 LEA R35, R35, UR40, 0x3 ;  /* 0x0000002823239c11 */ /* 0x000fe2000f8e18ff */
[-C--:B------:R-:W-:Y:S01]  /*77b0*/  FMUL.FTZ R101, R101, R7.reuse ;  /* 0x0000000765657220 */ /* 0x080fe20000410000 */
[----:B------:R-:W2:Y:S01]  /*77c0*/  MUFU.EX2 R24, R84 ;  /* 0x0000005400187308 */ /* 0x000ea20000000800 */
[----:B----4-:R-:W-:Y:S01]  /*77d0*/  FADD.FTZ R26, R121, R26 ;  /* 0x0000001a791a7221 */ /* 0x010fe20000010000 */
[----:B------:R-:W-:Y:S01]  /*77e0*/  FMUL.FTZ R104, R104, R7 ;  /* 0x0000000768687220 */ /* 0x000fe20000410000 */
[----:B---3--:R-:W-:-:S02]  /*77f0*/  @!P1 VIADD R31, R35, 0x16860 ;  /* 0x00016860231f9836 */ /* 0x008fc40000000000 */
[-C--:B------:R-:W-:Y:S01]  /*7800*/  FMUL.FTZ R105, R105, R7.reuse ;  /* 0x0000000769697220 */ /* 0x080fe20000410000 */
[-C--:B------:R-:W-:Y:S01]  /*7810*/  FMUL.FTZ R108, R108, R7.reuse ;  /* 0x000000076c6c7220 */ /* 0x080fe20000410000 */
[-C--:B------:R-:W-:Y:S01]  /*7820*/  FMUL.FTZ R109, R109, R7.reuse ;  /* 0x000000076d6d7220 */ /* 0x080fe20000410000 */
[-C--:B------:R-:W-:Y:S01]  /*7830*/  FMUL.FTZ R112, R112, R7.reuse ;  /* 0x0000000770707220 */ /* 0x080fe20000410000 */
[----:B------:R-:W3:Y:S01]  /*7840*/  MUFU.EX2 R123, R86 ;  /* 0x00000056007b7308 */ /* 0x000ee20000000800 */
[----:B-1----:R-:W-:Y:S01]  /*7850*/  FADD.FTZ R26, R83, R26 ;  /* 0x0000001a531a7221 */ /* 0x002fe20000010000 */
[----:B------:R-:W-:Y:S01]  /*7860*/  @!P1 PRMT R31, RZ, 0x654, R31 ;  /* 0x00000654ff1f9816 */ /* 0x000fe2000000001f */
[-C--:B------:R-:W-:Y:S01]  /*7870*/  FMUL.FTZ R113, R113, R7.reuse ;  /* 0x0000000771717220 */ /* 0x080fe20000410000 */
[-C--:B------:R-:W-:Y:S01]  /*7880*/  FMUL.FTZ R116, R116, R7.reuse ;  /* 0x0000000774747220 */ /* 0x080fe20000410000 */
[----:B------:R-:W-:Y:S01]  /*7890*/  FMUL.FTZ R117, R117, R7 ;  /* 0x0000000775757220 */ /* 0x000fe20000410000 */
[----:B------:R1:W-:Y:S01]  /*78a0*/  @!P1 SYNCS.ARRIVE.TRANS64.RED.A1T0 RZ, [R31+URZ], RZ ;  /* 0x000000ff1fff99a7 */ /* 0x0003e2000810043f */
[-C--:B------:R-:W-:Y:S01]  /*78b0*/  FMUL.FTZ R90, R90, R6.reuse ;  /* 0x000000065a5a7220 */ /* 0x080fe20000410000 */
[----:B------:R-:W4:Y:S01]  /*78c0*/  MUFU.EX2 R11, R11 ;  /* 0x0000000b000b7308 */ /* 0x000f220000000800 */
        /* <DEDUP_REMOVED lines=19> */
[----:B----4-:R-:W-:Y:S01]  /*7a00*/  FADD.FTZ R4, R11, R4 ;  /* 0x000000040b047221 */ /* 0x010fe20000010000 */
[----:B------:R-:W-:Y:S01]  /*7a10*/  F2FP.F16.F32.PACK_AB R120, R65, R20 ;  /* 0x000000144178723e */ /* 0x000fe200000000ff */
[----:B------:R-:W-:Y:S01]  /*7a20*/  IMAD.MOV.U32 R6, RZ, RZ, R9 ;  /* 0x000000ffff067224 */ /* 0x000fe200078e0009 */
[----:B------:R-:W-:Y:S01]  /*7a30*/  F2FP.F16.F32.PACK_AB R121, R83, R121 ;  /* 0x000000795379723e */ /* 0x000fe200000000ff */
[----:B------:R-:W-:Y:S01]  /*7a40*/  IMAD.MOV.U32 R7, RZ, RZ, R5 ;  /* 0x000000ffff077224 */ /* 0x000fe200078e0005 */
[----:B------:R-:W-:Y:S01]  /*7a50*/  F2FP.F16.F32.PACK_AB R122, R11, R24 ;  /* 0x000000180b7a723e */ /* 0x000fe200000000ff */
[C---:B--2---:R-:W-:Y:S01]  /*7a60*/  FADD.FTZ R3, R69.reuse, R26 ;  /* 0x0000001a45037221 */ /* 0x044fe20000010000 */
[----:B------:R-:W-:Y:S01]  /*7a70*/  F2FP.F16.F32.PACK_AB R123, R69, R123 ;  /* 0x0000007b457b723e */ /* 0x000fe200000000ff */
[----:B-1----:R-:W-:Y:S06]  /*7a80*/  @P2 BRA `(.L_x_12060) ;  /* 0xffffffe000e42947 */ /* 0x002fec000383ffff */
.L_x_12051:
[----:B------:R-:W-:Y:S06]  /*7a90*/  BAR.ARV 0x8, 0x1a0 ;  /* 0x0206800000007b1d */ /* 0x000fec0000002000 */
[----:B------:R-:W-:Y:S05]  /*7aa0*/  @!P0 BRA `(.L_x_12061) ;  /* 0x0000000000048947 */ /* 0x000fea0003800000 */
[----:B------:R-:W-:Y:S01]  /*7ab0*/  BPT.TRAP 0x1 ;  /* 0x000000040000795c */ /* 0x000fe20000300000 */
.L_x_12061:
[----:B------:R-:W-:Y:S01]  /*7ac0*/  ULEA UR5, UR36, UR40, 0x3 ;  /* 0x0000002824057291 */ /* 0x000fe2000f8e183f */
[----:B------:R-:W-:-:S05]  /*7ad0*/  IMAD.U32 R6, RZ, RZ, UR37 ;  /* 0x00000025ff067e24 */ /* 0x000fca000f8e00ff */
[----:B------:R-:W-:-:S04]  /*7ae0*/  SHF.L.U32 R6, R6, 0x1f, RZ ;  /* 0x0000001f06067819 */ /* 0x000fc800000006ff */
[----:B------:R1:W2:Y:S01]  /*7af0*/  SYNCS.PHASECHK.TRANS64.TRYWAIT P2, [UR5+0x16850], R6 ;  /* 0x01685006ff0075a7 */ /* 0x0002a20008040145 */
[----:B------:R-:W-:Y:S05]  /*7b00*/  @!P0 BRA `(.L_x_12062) ;  /* 0x0000000000048947 */ /* 0x000fea0003800000 */
[----:B------:R-:W-:Y:S01]  /*7b10*/  BPT.TRAP 0x1 ;  /* 0x000000040000795c */ /* 0x000fe20000300000 */
.L_x_12062:
[----:B--2---:R-:W-:Y:S05]  /*7b20*/  @P2 BRA `(.L_x_12063) ;  /* 0x0000000000082947 */ /* 0x004fea0003800000 */
[----:B------:R-:W2:Y:S02]  /*7b30*/  SYNCS.PHASECHK.TRANS64.TRYWAIT P0, [UR5+0x16850], R6 ;  /* 0x01685006ff0075a7 */ /* 0x000ea40008000145 */
[----:B--2---:R-:W-:Y:S05]  /*7b40*/  @!P0 BRA `(.L_x_12064) ;  /* 0x0000004000448947 */ /* 0x004fea0003800000 */
.L_x_12063:
        /* <DEDUP_REMOVED lines=20> */
[----:B------:R-:W-:Y:S02]  /*7c90*/  IMAD.MOV.U32 R3, RZ, RZ, -0x800000 ;  /* 0xff800000ff037424 */ /* 0x000fe400078e00ff */
[----:B--2---:R-:W-:-:S02]  /*7ca0*/  FADD.FTZ R7, R7, R4 ;  /* 0x0000000407077221 */ /* 0x004fc40000010000 */
[----:B------:R-:W1:Y:S04]  /*7cb0*/  SHFL.BFLY PT, R11, R8, 0x1, 0x1f ;  /* 0x0c201f00080b7f89 */ /* 0x000e6800000e0000 */
[----:B------:R-:W2:Y:S01]  /*7cc0*/  SHFL.BFLY PT, R6, R7, 0x1, 0x1f ;  /* 0x0c201f0007067f89 */ /* 0x000ea200000e0000 */
[----:B-1----:R-:W-:Y:S01]  /*7cd0*/  FADD.FTZ R11, R8, R11 ;  /* 0x0000000b080b7221 */ /* 0x002fe20000010000 */
[----:B------:R-:W-:Y:S02]  /*7ce0*/  IMAD.U32 R8, RZ, RZ, UR5 ;  /* 0x00000005ff087e24 */ /* 0x000fe4000f8e00ff */
        /* <DEDUP_REMOVED lines=12> */
[----:B------:R-:W1:Y:S01]  /*7db0*/  @P2 MUFU.RCP R12, R11 ;  /* 0x0000000b000c2308 */ /* 0x000e620000001000 */
[----:B--2---:R-:W-:Y:S01]  /*7dc0*/  @P0 FMUL.FTZ R7, R6, 0.69314718246459960938 ;  /* 0x3f31721806070820 */ /* 0x004fe20000410000 */
[----:B------:R-:W-:Y:S02]  /*7dd0*/  WARPGROUP.DEPBAR.LE gsb0, 0x0 ;  /* 0x00008000000079c5 */ /* 0x000fe40000010000 */
[----:B------:R-:W-:Y:S01]  /*7de0*/  WARPGROUP.ARRIVE ;  /* 0x00000000000079c5 */ /* 0x000fe20000000000 */
[----:B------:R-:W-:Y:S01]  /*7df0*/  @P0 FFMA.FTZ R15, R4, R5, R7 ;  /* 0x00000005040f0223 */ /* 0x000fe20000010007 */
[----:B------:R-:W-:-:S04]  /*7e00*/  PLOP3.LUT P0, PT, PT, PT, PT, 0x8, 0x0 ;  /* 0x000000000000781c */ /* 0x000fc80003f0e170 */
        /* <DEDUP_REMOVED lines=67> */
[----:B------:R-:W-:-:S07]  /*8240*/  FMUL.FTZ R119, R119, R12 ;  /* 0x0000000c77777220 */ /* 0x000fce0000410000 */
.L_x_12034:
        /* <DEDUP_REMOVED lines=11> */
[C---:B------:R-:W-:Y:S01]  /*8300*/  LOP3.LUT R5, R22.reuse, 0x380, RZ, 0xc0, !PT ;  /* 0x0000038016057812 */ /* 0x040fe200078ec0ff */
[----:B------:R-:W-:Y:S01]  /*8310*/  USHF.R.S32.HI UR5, URZ, 0x1f, UR43 ;  /* 0x0000001f3f057899 */ /* 0x000fe2000801142b */
[----:B------:R-:W-:Y:S02]  /*8320*/  IADD3 R43, P3, R22, 0x20, RZ ;  /* 0x00000020162b7810 */ /* 0x000fe40007f7e0ff */
[-C--:B------:R-:W-:Y:S01]  /*8330*/  LEA.HI R4, R45, R44.reuse, RZ, 0x7 ;  /* 0x0000002c2d047211 */ /* 0x080fe200078f38ff */
[----:B------:R-:W-:Y:S01]  /*8340*/  ULDC.64 UR8, c[0x0][0xb70] ;  /* 0x0002dc0000087ab9 */ /* 0x000fe20000000a00 */
[----:B------:R-:W-:Y:S01]  /*8350*/  SHF.R.U64 R5, R5, 0x3, RZ ;  /* 0x0000000305057819 */ /* 0x000fe200000012ff */
[----:B------:R-:W-:Y:S01]  /*8360*/  UIMAD UR5, UR5, UR8, URZ ;  /* 0x00000008050572a4 */ /* 0x000fe2000f8e023f */
[----:B------:R-:W-:Y:S01]  /*8370*/  LOP3.LUT R12, R43, 0x380, RZ, 0xc0, !PT ;  /* 0x000003802b0c7812 */ /* 0x000fe200078ec0ff */
[----:B------:R-:W-:Y:S01]  /*8380*/  UIMAD.WIDE.U32 UR6, UR43, UR8, URZ ;  /* 0x000000082b0672a5 */ /* 0x000fe2000f8e003f */
[----:B------:R-:W-:Y:S01]  /*8390*/  LOP3.LUT R49, R4, 0xffffff80, RZ, 0xc0, !PT ;  /* 0xffffff8004317812 */ /* 0x000fe200078ec0ff */
[----:B------:R-:W-:Y:S01]  /*83a0*/  USHF.R.S32.HI UR8, URZ, 0x1f, UR44 ;  /* 0x0000001f3f087899 */ /* 0x000fe2000801142c */
[----:B------:R-:W-:Y:S01]  /*83b0*/  LEA.HI R47, R45, R44, RZ, 0x5 ;  /* 0x0000002c2d2f7211 */ /* 0x000fe200078f28ff */
[----:B------:R-:W-:Y:S01]  /*83c0*/  UIMAD UR5, UR43, UR9, UR5 ;  /* 0x000000092b0572a4 */ /* 0x000fe2000f8e0205 */
[----:B------:R-:W-:Y:S01]  /*83d0*/  LOP3.LUT R4, R5, R22, RZ, 0x3c, !PT ;  /* 0x0000001605047212 */ /* 0x000fe200078e3cff */
[----:B------:R-:W-:Y:S01]  /*83e0*/  IMAD.MOV.U32 R5, RZ, RZ, R23 ;  /* 0x000000ffff057224 */ /* 0x000fe200078e0017 */
[----:B------:R-:W-:Y:S01]  /*83f0*/  IADD3 R45, P2, R22, 0x40, RZ ;  /* 0x00000040162d7810 */ /* 0x000fe20007f5e0ff */
[----:B------:R-:W-:Y:S01]  /*8400*/  IMAD.IADD R49, R44, 0x1, -R49 ;  /* 0x000000012c317824 */ /* 0x000fe200078e0a31 */
[----:B------:R-:W-:Y:S01]  /*8410*/  SHF.R.U64 R12, R12, 0x3, RZ ;  /* 0x000000030c0c7819 */ /* 0x000fe200000012ff */
[----:B------:R-:W-:Y:S01]  /*8420*/  UIADD3 UR5, UR7, UR5, URZ ;  /* 0x0000000507057290 */ /* 0x000fe2000fffe03f */
[----:B------:R-:W-:-:S02]  /*8430*/  LOP3.LUT R44, R45, 0x380, RZ, 0xc0, !PT ;  /* 0x000003802d2c7812 */ /* 0x000fc400078ec0ff */
[----:B------:R-:W-:Y:S02]  /*8440*/  LOP3.LUT R12, R12, R43, RZ, 0x3c, !PT ;  /* 0x0000002b0c0c7212 */ /* 0x000fe400078e3cff */
[----:B------:R-:W-:Y:S02]  /*8450*/  MOV R43, R4 ;  /* 0x00000004002b7202 */ /* 0x000fe40000000f00 */
[----:B------:R-:W-:Y:S02]  /*8460*/  F2FP.F16.F32.PACK_AB R5, R10, R11 ;  /* 0x0000000b0a05723e */ /* 0x000fe400000000ff */
[----:B------:R-:W-:Y:S02]  /*8470*/  SHF.R.U64 R10, R44, 0x3, RZ ;  /* 0x000000032c0a7819 */ /* 0x000fe400000012ff */
[----:B------:R-:W-:Y:S02]  /*8480*/  IADD3 R48, P1, R22, 0x60, RZ ;  /* 0x0000006016307810 */ /* 0x000fe40007f3e0ff */
[----:B------:R-:W-:-:S02]  /*8490*/  LOP3.LUT R10, R10, R45, RZ, 0x3c, !PT ;  /* 0x0000002d0a0a7212 */ /* 0x000fc400078e3cff */
[----:B------:R-:W1:Y:S01]  /*84a0*/  LDC.64 R44, c[0x0][0xb78] ;  /* 0x0002de00ff2c7b82 */ /* 0x000e620000000a00 */
[----:B------:R-:W-:Y:S02]  /*84b0*/  LOP3.LUT R46, R48, 0x380, RZ, 0xc0, !PT ;  /* 0x00000380302e7812 */ /* 0x000fe400078ec0ff */
[----:B------:R-:W-:Y:S01]  /*84c0*/  F2FP.F16.F32.PACK_AB R4, R13, R42 ;  /* 0x0000002a0d04723e */ /* 0x000fe200000000ff */
[--C-:B------:R-:W-:Y:S01]  /*84d0*/  IMAD.X R13, RZ, RZ, R23.reuse, P3 ;  /* 0x000000ffff0d7224 */ /* 0x100fe200018e0617 */
[----:B------:R-:W-:Y:S01]  /*84e0*/  F2FP.F16.F32.PACK_AB R6, R6, R9 ;  /* 0x000000090606723e */ /* 0x000fe200000000ff */
[--C-:B------:R-:W-:Y:S01]  /*84f0*/  IMAD.X R9, RZ, RZ, R23.reuse, P1 ;  /* 0x000000ffff097224 */ /* 0x100fe200008e0617 */
[----:B------:R-:W-:Y:S02]  /*8500*/  F2FP.F16.F32.PACK_AB R7, R7, R8 ;  /* 0x000000080707723e */ /* 0x000fe400000000ff */
[----:B------:R-:W-:Y:S02]  /*8510*/  SHF.R.U64 R11, R46, 0x3, RZ ;  /* 0x000000032e0b7819 */ /* 0x000fe400000012ff */
[----:B------:R-:W-:Y:S01]  /*8520*/  MOV R12, R12 ;  /* 0x0000000c000c7202 */ /* 0x000fe20000000f00 */
[----:B------:R2:W-:Y:S01]  /*8530*/  STSM.16.M88.4 [R43], R4 ;  /* 0x000000042b007844 */ /* 0x0005e20000000200 */
[----:B------:R-:W-:Y:S01]  /*8540*/  LOP3.LUT R8, R11, R48, RZ, 0x3c, !PT ;  /* 0x000000300b087212 */ /* 0x000fe200078e3cff */
[----:B------:R-:W-:Y:S01]  /*8550*/  IMAD.X R11, RZ, RZ, R23, P2 ;  /* 0x000000ffff0b7224 */ /* 0x000fe200010e0617 */
[----:B------:R-:W-:-:S02]  /*8560*/  F2FP.F16.F32.PACK_AB R32, R32, R33 ;  /* 0x000000212020723e */ /* 0x000fc400000000ff */
[----:B------:R-:W-:Y:S02]  /*8570*/  F2FP.F16.F32.PACK_AB R33, R30, R31 ;  /* 0x0000001f1e21723e */ /* 0x000fe400000000ff */
[----:B------:R-:W-:Y:S02]  /*8580*/  MOV R11, R10 ;  /* 0x0000000a000b7202 */ /* 0x000fe40000000f00 */
[----:B------:R-:W-:Y:S02]  /*8590*/  F2FP.F16.F32.PACK_AB R24, R24, R25 ;  /* 0x000000191818723e */ /* 0x000fe400000000ff */
[----:B------:R-:W-:Y:S01]  /*85a0*/  MOV R10, R8 ;  /* 0x00000008000a7202 */ /* 0x000fe20000000f00 */
[----:B------:R-:W-:Y:S01]  /*85b0*/  IMAD.U32 R9, RZ, RZ, UR7 ;  /* 0x00000007ff097e24 */ /* 0x000fe2000f8e00ff */
[----:B------:R-:W-:Y:S01]  /*85c0*/  F2FP.F16.F32.PACK_AB R25, R20, R21 ;  /* 0x000000151419723e */ /* 0x000fe200000000ff */
[----:B------:R-:W-:Y:S01]  /*85d0*/  IMAD.U32 R8, RZ, RZ, UR6 ;  /* 0x00000006ff087e24 */ /* 0x000fe2000f8e00ff */
[----:B------:R-:W-:Y:S01]  /*85e0*/  SHF.R.S32.HI R47, RZ, 0x5, R47 ;  /* 0x00000005ff2f7819 */ /* 0x000fe2000001142f */
[----:B------:R-:W-:Y:S01]  /*85f0*/  IMAD.U32 R9, RZ, RZ, UR5 ;  /* 0x00000005ff097e24 */ /* 0x000fe2000f8e00ff */
[----:B--2---:R-:W-:Y:S01]  /*8600*/  F2FP.F16.F32.PACK_AB R7, R34, R35 ;  /* 0x000000232207723e */ /* 0x004fe200000000ff */
[----:B-1----:R-:W-:Y:S01]  /*8610*/  IMAD R34, R44, UR8, RZ ;  /* 0x000000082c227c24 */ /* 0x002fe2000f8e02ff */
[----:B------:R-:W-:Y:S01]  /*8620*/  F2FP.F16.F32.PACK_AB R6, R36, R37 ;  /* 0x000000252406723e */ /* 0x000fe200000000ff */
[----:B------:R-:W-:Y:S01]  /*8630*/  VIADD R37, R18, UR42 ;  /* 0x0000002a12257c36 */ /* 0x000fe20008000000 */
[----:B------:R-:W-:Y:S01]  /*8640*/  F2FP.F16.F32.PACK_AB R4, R40, R41 ;  /* 0x000000292804723e */ /* 0x000fe200000000ff */
[----:B------:R-:W-:Y:S01]  /*8650*/  IMAD R36, R45, UR44, R34 ;  /* 0x0000002c2d247c24 */ /* 0x000fe2000f8e0222 */
[----:B------:R-:W-:Y:S01]  /*8660*/  F2FP.F16.F32.PACK_AB R5, R38, R39 ;  /* 0x000000272605723e */ /* 0x000fe200000000ff */
[----:B------:R-:W-:Y:S01]  /*8670*/  VIADD R13, R37, 0x8 ;  /* 0x00000008250d7836 */ /* 0x000fe20000000000 */
[----:B------:R-:W-:Y:S01]  /*8680*/  F2FP.F16.F32.PACK_AB R34, R28, R29 ;  /* 0x0000001d1c22723e */ /* 0x000fe200000000ff */
[----:B------:R-:W-:Y:S01]  /*8690*/  IMAD.WIDE.U32 R8, R44, UR44, R8 ;  /* 0x0000002c2c087c25 */ /* 0x000fe2000f8e0008 */
[----:B------:R-:W-:Y:S01]  /*86a0*/  F2FP.F16.F32.PACK_AB R35, R26, R27 ;  /* 0x0000001b1a23723e */ /* 0x000fe200000000ff */
[----:B------:R1:W-:Y:S01]  /*86b0*/  STSM.16.M88.4 [R12], R4 ;  /* 0x000000040c007844 */ /* 0x0003e20000000200 */
[----:B------:R-:W-:Y:S01]  /*86c0*/  F2FP.F16.F32.PACK_AB R26, R14, R19 ;  /* 0x000000130e1a723e */ /* 0x000fe200000000ff */
[----:B------:R-:W-:Y:S01]  /*86d0*/  ULDC UR5, c[0x0][0xa88] ;  /* 0x0002a20000057ab9 */ /* 0x000fe20000000800 */
[----:B------:R-:W-:Y:S01]  /*86e0*/  F2FP.F16.F32.PACK_AB R27, R119, R0 ;  /* 0x00000000771b723e */ /* 0x000fe200000000ff */
[----:B------:R-:W-:Y:S01]  /*86f0*/  STSM.16.M88.4 [R11], R32 ;  /* 0x000000200b007844 */ /* 0x000fe20000000200 */
[----:B------:R-:W-:Y:S01]  /*8700*/  LOP3.LUT P0, RZ, R49, 0x3, RZ, 0xc0, !PT ;  /* 0x0000000331ff7812 */ /* 0x000fe2000780c0ff */
[----:B------:R-:W-:-:S02]  /*8710*/  ULDC.64 UR6, c[0x0][0xb40] ;  /* 0x0002d00000067ab9 */ /* 0x000fc40000000a00 */
[----:B------:R-:W-:Y:S01]  /*8720*/  STSM.16.M88.4 [R10], R24 ;  /* 0x000000180a007844 */ /* 0x000fe20000000200 */
[----:B------:R-:W-:Y:S02]  /*8730*/  ISETP.GE.OR P1, PT, R13, UR5, P0 ;  /* 0x000000050d007c0c */ /* 0x000fe40008726670 */
[----:B------:R-:W-:Y:S01]  /*8740*/  SHF.R.S32.HI R13, RZ, 0x1f, R37 ;  /* 0x0000001fff0d7819 */ /* 0x000fe20000011425 */
[----:B------:R-:W-:Y:S01]  /*8750*/  @!PT LDS RZ, [RZ] ;  /* 0x00000000fffff984 */ /* 0x000fe20000000800 */
[----:B------:R-:W-:Y:S01]  /*8760*/  @!PT LDS RZ, [RZ] ;  /* 0x00000000fffff984 */ /* 0x000fe20000000800 */
[----:B------:R-:W-:Y:S01]  /*8770*/  @!PT LDS RZ, [RZ] ;  /* 0x00000000fffff984 */ /* 0x000fe20000000800 */
[----:B------:R-:W-:Y:S01]  /*8780*/  @!PT LDS RZ, [RZ] ;  /* 0x00000000fffff984 */ /* 0x000fe20000000800 */
[----:B------:R2:W-:Y:S06]  /*8790*/  MEMBAR.ALL.CTA ;  /* 0x0000000000007992 */ /* 0x0005ec0000008000 */
[----:B--2---:R-:W2:Y:S02]  /*87a0*/  FENCE.VIEW.ASYNC.S ;  /* 0x00000000000073c6 */ /* 0x004ea40000000000 */
[----:B--2---:R-:W-:Y:S06]  /*87b0*/  BAR.ARV 0x1, 0x1a0 ;  /* 0x0046800000007b1d */ /* 0x004fec0000002000 */
[C---:B-1----:R-:W-:Y:S01]  /*87c0*/  IADD3 R5, P2, R37.reuse, R8, RZ ;  /* 0x0000000825057210 */ /* 0x042fe20007f5e0ff */
[----:B------:R-:W1:Y:S01]  /*87d0*/  SHFL.IDX PT, R0, R47, RZ, 0x1f ;  /* 0x00001fff2f007589 */ /* 0x000e6200000e0000 */
[----:B------:R-:W-:-:S02]  /*87e0*/  ISETP.GE.OR P0, PT, R37, UR5, P0 ;  /* 0x0000000525007c0c */ /* 0x000fc40008706670 */
[----:B------:R-:W-:Y:S02]  /*87f0*/  IADD3.X R8, R13, R9, R36, P2, !PT ;  /* 0x000000090d087210 */ /* 0x000fe400017fe424 */
        /* <DEDUP_REMOVED lines=20> */
.L_x_12068:
[----:B------:R-:W-:Y:S05]  /*8940*/  BSYNC B0 ;  /* 0x0000000000007941 */ /* 0x000fea0003800000 */
.L_x_12067:
[----:B------:R-:W-:Y:S05]  /*8950*/  BRA `(.L_x_12066) ;  /* 0x0000000400e47947 */ /* 0x000fea0003800000 */
.L_x_12065:
        /* <DEDUP_REMOVED lines=37> */
.L_x_12070:
[----:B------:R-:W-:Y:S05]  /*8bb0*/  BSYNC B0 ;  /* 0x0000000000007941 */ /* 0x000fea0003800000 */
.L_x_12069:
        /* <DEDUP_REMOVED lines=34> */
.L_x_12072:
[----:B------:R-:W-:Y:S05]  /*8de0*/  BSYNC B0 ;  /* 0x0000000000007941 */ /* 0x000fea0003800000 */
.L_x_12071:
        /* <DEDUP_REMOVED lines=15> */
.L_x_12074:
[----:B------:R-:W-:Y:S05]  /*8ee0*/  BSYNC B0 ;  /* 0x0000000000007941 */ /* 0x000fea0003800000 */
.L_x_12073:
        /* <DEDUP_REMOVED lines=15> */
.L_x_12076:
[----:B------:R-:W-:Y:S05]  /*8fe0*/  BSYNC B0 ;  /* 0x0000000000007941 */ /* 0x000fea0003800000 */
.L_x_12075:
        /* <DEDUP_REMOVED lines=15> */
.L_x_12077:
[----:B------:R-:W-:Y:S05]  /*90e0*/  BSYNC B0 ;  /* 0x0000000000007941 */ /* 0x000fea0003800000 */
.L_x_12066:
[----:B------:R-:W5:Y:S02]  /*90f0*/  LDC R0, c[0x0][0xda8] ;  /* 0x00036a00ff007b82 */ /* 0x000f640000000800 */
[----:B-----5:R-:W-:-:S13]  /*9100*/  ISETP.LE.AND P0, PT, R0, UR4, PT ;  /* 0x0000000400007c0c */ /* 0x020fda000bf03270 */
[----:B------:R-:W-:Y:S05]  /*9110*/  @!P0 BRA `(.L_x_12078) ;  /* 0xffffff7c00148947 */ /* 0x000fea000383ffff */
[----:B------:R-:W-:Y:S05]  /*9120*/  EXIT ;  /* 0x000000000000794d */ /* 0x000fea0003800000 */
.L_x_12030:
        /* <DEDUP_REMOVED lines=18> */
[----:B------:R-:W-:Y:S01]  /*9250*/  IMAD.MOV.U32 R19, RZ, RZ, 0x1 ;  /* 0x00000001ff137424 */ /* 0x000fe200078e00ff */
[----:B------:R-:W-:-:S06]  /*9260*/  UMOV UR47, URZ ;  /* 0x0000003f002f7c82 */ /* 0x000fcc0008000000 */
.L_x_12127:
        /* <DEDUP_REMOVED lines=21> */
.L_x_12080:
[----:B------:R-:W-:Y:S01]  /*93c0*/  ULDC UR9, c[0x0][0xdc4] ;  /* 0x0003710000097ab9 */ /* 0x000fe20000000800 */
[----:B------:R-:W-:Y:S01]  /*93d0*/  UMOV UR7, UR8 ;  /* 0x0000000800077c82 */ /* 0x000fe20008000000 */
[----:B------:R-:W-:-:S11]  /*93e0*/  UISETP.NE.AND UP0, UPT, UR9, 0x1, UPT ;  /* 0x000000010900788c */ /* 0x000fd6000bf05270 */
[----:B------:R-:W-:Y:S02]  /*93f0*/  @UP0 ULDC.64 UR10, c[0x0][0xdc8] ;  /* 0x00037200000a0ab9 */ /* 0x000fe40000000a00 */
[----:B------:R-:W-:-:S04]  /*9400*/  UIMAD.WIDE.U32 UR4, UR8, UR10, URZ ;  /* 0x0000000a080472a5 */ /* 0x000fc8000f8e003f */
[----:B------:R-:W-:-:S04]  /*9410*/  @UP0 USHF.R.U32.HI UR7, URZ, UR11, UR5 ;  /* 0x0000000b3f070299 */ /* 0x000fc80008011605 */
[----:B------:R-:W-:-:S12]  /*9420*/  UIMAD UR4, UR7, UR9, URZ ;  /* 0x00000009070472a4 */ /* 0x000fd8000f8e023f */
.L_x_12081:
[----:B------:R-:W-:Y:S01]  /*9430*/  ULOP3.LUT UR5, URZ, UR7, URZ, 0x33, !UPT ;  /* 0x000000073f057292 */ /* 0x000fe2000f8e333f */
[----:B------:R-:W-:Y:S01]  /*9440*/  BSSY B6, `(.L_x_12082) ;  /* 0x000021e000067945 */ /* 0x000fe20003800000 */
[----:B------:R-:W-:Y:S01]  /*9450*/  ULDC.64 UR10, c[0x0][0x3f8] ;  /* 0x0000fe00000a7ab9 */ /* 0x000fe20000000a00 */
[----:B------:R-:W-:Y:S01]  /*9460*/  ULDC UR7, c[0x0][0xdac] ;  /* 0x00036b0000077ab9 */ /* 0x000fe20000000800 */
[----:B------:R-:W-:Y:S02]  /*9470*/  UISETP.NE.U32.AND UP0, UPT, UR10, URZ, UPT ;  /* 0x0000003f0a00728c */ /* 0x000fe4000bf05070 */
[----:B------:R-:W-:Y:S02]  /*9480*/  UIADD3 UR5, UR5, UR7, URZ ;  /* 0x0000000705057290 */ /* 0x000fe4000fffe03f */
[----:B------:R-:W-:Y:S02]  /*9490*/  UISETP.NE.AND.EX UP0, UPT, UR11, URZ, UPT, UP0 ;  /* 0x0000003f0b00728c */ /* 0x000fe4000bf05300 */
[----:B------:R-:W-:Y:S01]  /*94a0*/  UIMAD UR41, UR5, 0xc0, URZ ;  /* 0x000000c0052978a4 */ /* 0x000fe2000f8e023f */
        /* <DEDUP_REMOVED lines=45> */
.L_x_12083:
        /* <DEDUP_REMOVED lines=23> */
.L_x_12085:
        /* <DEDUP_REMOVED lines=20> */
.L_x_12087:
        /* <DEDUP_REMOVED lines=15> */
.L_x_12086:
        /* <DEDUP_REMOVED lines=29> */
.L_x_12139:
[----:B------:R-:W-:Y:S01]  /*9cf0*/  UMOV UR4, 0xffffffff ;  /* 0xffffffff00047882 */ /* 0x000fe20000000000 */
[----:B------:R-:W-:Y:S02]  /*9d00*/  SHF.R.S32.HI R8, RZ, 0x1f, R0 ;  /* 0x0000001fff087819 */ /* 0x000fe40000011400 */
[----:B------:R-:W-:Y:S05]  /*9d10*/  BRA.DIV UR4, `(.L_x_12089) ;  /* 0x0000002204087947 */ /* 0x000fea000b800000 */
[----:B------:R-:W-:-:S13]  /*9d20*/  ELECT P0, URZ, PT ;  /* 0x00000000003f782f */ /* 0x000fda0003800000 */
.L_x_12142:
        /* <DEDUP_REMOVED lines=23> */
.L_x_12091:
[----:B------:R-:W2:Y:S01]  /*9ea0*/  SYNCS.PHASECHK.TRANS64.TRYWAIT P4, [R13+URZ+0x16840], R12 ;  /* 0x0168400c0d0075a7 */ /* 0x000ea2000808017f */
[----:B------:R-:W-:Y:S01]  /*9eb0*/  ISETP.NE.AND P3, PT, R17, RZ, PT ;  /* 0x000000ff1100720c */ /* 0x000fe20003f65270 */
[----:B--2---:R-:W-:-:S12]  /*9ec0*/  @!P4 BRA `(.L_x_12092) ;  /* 0x0000001c00c0c947 */ /* 0x004fd80003800000 */
.L_x_12143:
[----:B------:R-:W-:Y:S05]  /*9ed0*/  @P3 BRA `(.L_x_12093) ;  /* 0x0000000000143947 */ /* 0x000fea0003800000 */
[----:B------:R-:W-:Y:S01]  /*9ee0*/  ISETP.NE.AND P3, PT, R23, RZ, PT ;  /* 0x000000ff1700720c */ /* 0x000fe20003f65270 */
[----:B-1----:R-:W-:-:S04]  /*9ef0*/  IMAD.MOV.U32 R4, RZ, RZ, 0x4000 ;  /* 0x00004000ff047424 */ /* 0x002fc800078e00ff */
[----:B------:R3:W-:Y:S08]  /*9f00*/  SYNCS.ARRIVE.TRANS64 RZ, [R13+URZ+0x16830], R4 ;  /* 0x016830040dff79a7 */ /* 0x0007f0000800003f */
[----:B------:R-:W-:Y:S05]  /*9f10*/  @!P3 BRA `(.L_x_12093) ;  /* 0x000000000004b947 */ /* 0x000fea0003800000 */
[----:B------:R-:W-:Y:S01]  /*9f20*/  BPT.TRAP 0x1 ;  /* 0x000000040000795c */ /* 0x000fe20000300000 */
.L_x_12093:
        /* <DEDUP_REMOVED lines=16> */
.L_x_12090:
        /* <DEDUP_REMOVED lines=24> */
.L_x_12144:
[----:B------:R-:W-:-:S06]  /*a1b0*/  UISETP.GE.AND UP0, UPT, UR45, 0x2, UPT ;  /* 0x000000022d00788c */ /* 0x000fcc000bf06270 */
[----:B------:R-:W-:-:S13]  /*a1c0*/  PLOP3.LUT P3, PT, PT, PT, UP0, 0x80, 0x0 ;  /* 0x000000000000781c */ /* 0x000fda0003f6f008 */
[----:B------:R-:W-:Y:S05]  /*a1d0*/  @!P3 BRA `(.L_x_12095) ;  /* 0x000000100044b947 */ /* 0x000fea0003800000 */
[----:B------:R-:W-:Y:S02]  /*a1e0*/  ULOP3.LUT UR4, UR45, 0x1, URZ, 0xc0, !UPT ;  /* 0x000000012d047892 */ /* 0x000fe4000f8ec03f */
[----:B------:R-:W-:Y:S02]  /*a1f0*/  UIADD3 UR44, UR45, -0x2, URZ ;  /* 0xfffffffe2d2c7890 */ /* 0x000fe4000fffe03f */
[----:B------:R-:W-:Y:S01]  /*a200*/  UISETP.NE.U32.AND UP0, UPT, UR4, 0x1, UPT ;  /* 0x000000010400788c */ /* 0x000fe2000bf05070 */
[----:B------:R-:W-:-:S03]  /*a210*/  ULDC.64 UR36, c[0x0][0x408] ;  /* 0x0001020000247ab9 */ /* 0x000fc60000000a00 */
[----:B------:R-:W-:Y:S02]  /*a220*/  IMAD.U32 R11, RZ, RZ, UR44 ;  /* 0x0000002cff0b7e24 */ /* 0x000fe4000f8e00ff */
[----:B------:R-:W-:-:S13]  /*a230*/  PLOP3.LUT P3, PT, PT, PT, UP0, 0x80, 0x0 ;  /* 0x000000000000781c */ /* 0x000fda0003f6f008 */
[----:B------:R-:W-:Y:S05]  /*a240*/  @!P3 BRA `(.L_x_12096) ;  /* 0x00000004006cb947 */ /* 0x000fea0003800000 */
[----:B------:R-:W-:Y:S01]  /*a250*/  VIADD R10, R18, 0x1 ;  /* 0x00000001120a7836 */ /* 0x000fe20000000000 */
[----:B------:R-:W-:Y:S04]  /*a260*/  BSSY B0, `(.L_x_12097) ;  /* 0x0000055000007945 */ /* 0x000fe80003800000 */
[----:B------:R-:W-:-:S04]  /*a270*/  ISETP.NE.AND P3, PT, R10, 0x2, PT ;  /* 0x000000020a00780c */ /* 0x000fc80003f65270 */
[----:B-1----:R-:W-:Y:S02]  /*a280*/  SEL R4, RZ, 0x1, P3 ;  /* 0x00000001ff047807 */ /* 0x002fe40001800000 */
        /* <DEDUP_REMOVED lines=11> */
[----:B------:R-:W-:-:S04]  /*a340*/  @UP0 USHF.R.U32.HI UR6, URZ, UR9, UR5 ;  /* 0x000000093f060299 */ /* 0x000fc80008011605 */
[----:B------:R-:W-:Y:S02]  /*a350*/  USHF.R.S32.HI UR4, URZ, 0x1f, UR6 ;  /* 0x0000001f3f047899 */ /* 0x000fe40008011406 */
[----:B------:R-:W-:-:S04]  /*a360*/  IMAD.U32 R4, RZ, RZ, UR6 ;  /* 0x00000006ff047e24 */ /* 0x000fc8000f8e00ff */
[----:B------:R-:W-:Y:S01]  /*a370*/  IMAD.U32 R5, RZ, RZ, UR4 ;  /* 0x00000004ff057e24 */ /* 0x000fe2000f8e00ff */
[----:B------:R-:W-:Y:S02]  /*a380*/  ULDC.64 UR4, c[0x0][0x408] ;  /* 0x0001020000047ab9 */ /* 0x000fe40000000a00 */
[----:B--2---:R-:W-:Y:S02]  /*a390*/  IMAD R13, R8, UR4, RZ ;  /* 0x00000004080d7c24 */ /* 0x004fe4000f8e02ff */
[----:B------:R-:W-:-:S04]  /*a3a0*/  IMAD.WIDE.U32 R4, R0, UR4, R4 ;  /* 0x0000000400047c25 */ /* 0x000fc8000f8e0004 */
[----:B------:R-:W-:Y:S01]  /*a3b0*/  IMAD R13, R0, UR5, R13 ;  /* 0x00000005000d7c24 */ /* 0x000fe2000f8e020d */
[----:B------:R-:W-:-:S03]  /*a3c0*/  LEA R2, P3, R4, R2, 0x2 ;  /* 0x0000000204027211 */ /* 0x000fc600078610ff */
[----:B------:R-:W-:-:S05]  /*a3d0*/  IMAD.IADD R5, R13, 0x1, R5 ;  /* 0x000000010d057824 */ /* 0x000fca00078e0205 */
[----:B------:R-:W-:-:S05]  /*a3e0*/  LEA.HI.X R3, R4, R3, R5, 0x2, P3 ;  /* 0x0000000304037211 */ /* 0x000fca00018f1405 */
[----:B------:R1:W5:Y:S01]  /*a3f0*/  LDG.E R4, desc[UR48][R2.64] ;  /* 0x0000003002047981 */ /* 0x000362000c1e1900 */
[----:B------:R-:W-:-:S04]  /*a400*/  UIADD3 UR4, -UR6, URZ, URZ ;  /* 0x0000003f06047290 */ /* 0x000fc8000fffe13f */
[----:B------:R-:W-:-:S06]  /*a410*/  UIMAD UR4, UR7, UR4, UR44 ;  /* 0x00000004070472a4 */ /* 0x000fcc000f8e022c */
[----:B-1----:R-:W-:-:S07]  /*a420*/  IMAD.U32 R5, RZ, RZ, UR4 ;  /* 0x00000004ff057e24 */ /* 0x002fce000f8e00ff */
.L_x_12099:
[----:B------:R-:W-:Y:S02]  /*a430*/  LEA R3, R10, UR39, 0x3 ;  /* 0x000000270a037c11 */ /* 0x000fe4000f8e18ff */
[----:B------:R-:W-:Y:S02]  /*a440*/  SHF.L.U32 R2, R11, 0x1f, RZ ;  /* 0x0000001f0b027819 */ /* 0x000fe400000006ff */
[----:B------:R-:W-:Y:S02]  /*a450*/  ISETP.NE.AND P3, PT, R17, RZ, PT ;  /* 0x000000ff1100720c */ /* 0x000fe40003f65270 */
[----:B------:R-:W1:Y:S02]  /*a460*/  SYNCS.PHASECHK.TRANS64.TRYWAIT P4, [R3+URZ+0x16840], R2 ;  /* 0x01684002030075a7 */ /* 0x000e64000808017f */
[----:B-1----:R-:W-:Y:S09]  /*a470*/  @!P4 BRA `(.L_x_12100) ;  /* 0x000000180080c947 */ /* 0x002ff20003800000 */
.L_x_12145:
[----:B------:R-:W-:Y:S05]  /*a480*/  @P3 BRA `(.L_x_12101) ;  /* 0x0000000000143947 */ /* 0x000fea0003800000 */
[----:B------:R-:W-:Y:S01]  /*a490*/  ISETP.NE.AND P4, PT, R23, RZ, PT ;  /* 0x000000ff1700720c */ /* 0x000fe20003f85270 */
[----:B-1----:R-:W-:-:S04]  /*a4a0*/  IMAD.MOV.U32 R2, RZ, RZ, 0x4000 ;  /* 0x00004000ff027424 */ /* 0x002fc800078e00ff */
[----:B------:R3:W-:Y:S08]  /*a4b0*/  SYNCS.ARRIVE.TRANS64 RZ, [R3+URZ+0x16830], R2 ;  /* 0x0168300203ff79a7 */ /* 0x0007f0000800003f */
[----:B------:R-:W-:Y:S05]  /*a4c0*/  @!P4 BRA `(.L_x_12101) ;  /* 0x000000000004c947 */ /* 0x000fea0003800000 */
[----:B------:R-:W-:Y:S01]  /*a4d0*/  BPT.TRAP 0x1 ;  /* 0x000000040000795c */ /* 0x000fe20000300000 */
.L_x_12101:
        /* <DEDUP_REMOVED lines=10> */
[----:B-1-3--:R-:W-:Y:S01]  /*a580*/  SHF.L.U32 R3, R19, 0x1f, RZ ;  /* 0x0000001f13037819 */ /* 0x00afe200000006ff */
[----:B------:R-:W-:Y:S01]  /*a590*/  UMOV UR10, URZ ;  /* 0x0000003f000a7c82 */ /* 0x000fe20008000000 */
[----:B------:R-:W-:Y:S01]  /*a5a0*/  LEA R2, R18, UR4, 0x3 ;  /* 0x0000000412027c11 */ /* 0x000fe2000f8e18ff */
[----:B------:R-:W-:-:S02]  /*a5b0*/  ULEA UR8, UR8, UR39, 0xe ;  /* 0x0000002708087291 */ /* 0x000fc4000f8e703f */
[----:B------:R-:W-:Y:S02]  /*a5c0*/  USHF.L.U32 UR11, UR11, 0x7, URZ ;  /* 0x000000070b0b7899 */ /* 0x000fe4000800063f */
[----:B------:R-:W-:Y:S02]  /*a5d0*/  UIADD3 UR9, UR9, 0x16830, URZ ;  /* 0x0001683009097890 */ /* 0x000fe4000fffe03f */
[----:B------:R-:W-:-:S09]  /*a5e0*/  UIADD3 UR8, UR8, 0xe400, URZ ;  /* 0x0000e40008087890 */ /* 0x000fd2000fffe03f */
[----:B------:R1:W-:Y:S01]  /*a5f0*/  UTMALDG.4D [UR8], [UR6], desc[UR14] ;  /* 0x00000e08060075b4 */ /* 0x0003e20008019000 */
[----:B------:R-:W3:Y:S02]  /*a600*/  SYNCS.PHASECHK.TRANS64.TRYWAIT P4, [R2+URZ+0x60], R3 ;  /* 0x00006003020075a7 */ /* 0x000ee4000808017f */
[----:B-1-3--:R-:W-:Y:S05]  /*a610*/  @!P4 BRA `(.L_x_12102) ;  /* 0x00000018002cc947 */ /* 0x00afea0003800000 */
.L_x_12146:
[----:B------:R-:W-:Y:S05]  /*a620*/  @P3 BRA `(.L_x_12103) ;  /* 0x0000000000183947 */ /* 0x000fea0003800000 */
[----:B------:R-:W-:Y:S01]  /*a630*/  ISETP.NE.AND P3, PT, R23, RZ, PT ;  /* 0x000000ff1700720c */ /* 0x000fe20003f65270 */
[----:B-1----:R-:W-:Y:S01]  /*a640*/  IMAD.MOV.U32 R3, RZ, RZ, 0x4000 ;  /* 0x00004000ff037424 */ /* 0x002fe200078e00ff */
[----:B------:R-:W-:-:S04]  /*a650*/  LEA R2, R18, UR39, 0x3 ;  /* 0x0000002712027c11 */ /* 0x000fc8000f8e18ff */
[----:B------:R3:W-:Y:S07]  /*a660*/  SYNCS.ARRIVE.TRANS64 RZ, [R2+URZ+0x16850], R3 ;  /* 0x0168500302ff79a7 */ /* 0x0007ee000800003f */
[----:B------:R-:W-:Y:S05]  /*a670*/  @!P3 BRA `(.L_x_12103) ;  /* 0x000000000004b947 */ /* 0x000fea0003800000 */
[----:B------:R-:W-:Y:S01]  /*a680*/  BPT.TRAP 0x1 ;  /* 0x000000040000795c */ /* 0x000fe20000300000 */
.L_x_12103:
        /* <DEDUP_REMOVED lines=17> */
[----:B----4-:R-:W-:Y:S01]  /*a7a0*/  NOP ;  /* 0x0000000000007918 */ /* 0x010fe20000000000 */
.L_x_12098:
[----:B------:R-:W-:Y:S05]  /*a7b0*/  BSYNC B0 ;  /* 0x0000000000007941 */ /* 0x000fea0003800000 */
.L_x_12097:
[----:B------:R-:W-:Y:S01]  /*a7c0*/  UIADD3 UR4, UR45, -0x3, URZ ;  /* 0xfffffffd2d047890 */ /* 0x000fe2000fffe03f */
[----:B------:R-:W-:Y:S02]  /*a7d0*/  IMAD.MOV.U32 R19, RZ, RZ, R11 ;  /* 0x000000ffff137224 */ /* 0x000fe400078e000b */
[----:B------:R-:W-:-:S03]  /*a7e0*/  IMAD.MOV.U32 R18, RZ, RZ, R10 ;  /* 0x000000ffff127224 */ /* 0x000fc600078e000a */
[----:B------:R-:W-:-:S07]  /*a7f0*/  IMAD.U32 R11, RZ, RZ, UR4 ;  /* 0x00000004ff0b7e24 */ /* 0x000fce000f8e00ff */
.L_x_12096:
[----:B------:R-:W-:Y:S01]  /*a800*/  ISETP.NE.AND P3, PT, RZ, UR44, PT ;  /* 0x0000002cff007c0c */ /* 0x000fe2000bf65270 */
[----:B------:R-:W-:-:S12]  /*a810*/  BSSY B0, `(.L_x_12095) ;  /* 0x00000ad000007945 */ /* 0x000fd80003800000 */
[----:B------:R-:W-:Y:S05]  /*a820*/  @!P3 BRA `(.L_x_12104) ;  /* 0x0000000800acb947 */ /* 0x000fea0003800000 */
[----:B-1-3--:R-:W-:-:S07]  /*a830*/  IMAD.MOV.U32 R2, RZ, RZ, R9 ;  /* 0x000000ffff027224 */ /* 0x00afce00078e0009 */
.L_x_12119:
        /* <DEDUP_REMOVED lines=28> */
.L_x_12107:
[----:B------:R-:W-:Y:S02]  /*aa00*/  LEA R4, R10, UR39, 0x3 ;  /* 0x000000270a047c11 */ /* 0x000fe4000f8e18ff */
[----:B-1----:R-:W-:Y:S02]  /*aa10*/  SHF.L.U32 R3, R12, 0x1f, RZ ;  /* 0x0000001f0c037819 */ /* 0x002fe400000006ff */
[----:B------:R-:W-:Y:S02]  /*aa20*/  ISETP.NE.AND P3, PT, R17, RZ, PT ;  /* 0x000000ff1100720c */ /* 0x000fe40003f65270 */
[----:B------:R-:W1:Y:S02]  /*aa30*/  SYNCS.PHASECHK.TRANS64.TRYWAIT P4, [R4+URZ+0x16840], R3 ;  /* 0x01684003040075a7 */ /* 0x000e64000808017f */
[----:B-1----:R-:W-:Y:S09]  /*aa40*/  @!P4 BRA `(.L_x_12108) ;  /* 0x000000140034c947 */ /* 0x002ff20003800000 */
.L_x_12147:
[----:B------:R-:W-:Y:S05]  /*aa50*/  @P3 BRA `(.L_x_12109) ;  /* 0x0000000000143947 */ /* 0x000fea0003800000 */
[----:B------:R-:W-:Y:S01]  /*aa60*/  ISETP.NE.AND P4, PT, R23, RZ, PT ;  /* 0x000000ff1700720c */ /* 0x000fe20003f85270 */
[----:B-1----:R-:W-:-:S04]  /*aa70*/  IMAD.MOV.U32 R3, RZ, RZ, 0x4000 ;  /* 0x00004000ff037424 */ /* 0x002fc800078e00ff */
[----:B------:R2:W-:Y:S08]  /*aa80*/  SYNCS.ARRIVE.TRANS64 RZ, [R4+URZ+0x16830], R3 ;  /* 0x0168300304ff79a7 */ /* 0x0005f0000800003f */
[----:B------:R-:W-:Y:S05]  /*aa90*/  @!P4 BRA `(.L_x_12109) ;  /* 0x000000000004c947 */ /* 0x000fea0003800000 */
[----:B------:R-:W-:Y:S01]  /*aaa0*/  BPT.TRAP 0x1 ;  /* 0x000000040000795c */ /* 0x000fe20000300000 */
.L_x_12109:
        /* <DEDUP_REMOVED lines=20> */
.L_x_12148:
[----:B------:R-:W-:Y:S05]  /*abf0*/  @P3 BRA `(.L_x_12111) ;  /* 0x0000000000143947 */ /* 0x000fea0003800000 */
[----:B------:R-:W-:Y:S01]  /*ac00*/  ISETP.NE.AND P3, PT, R23, RZ, PT ;  /* 0x000000ff1700720c */ /* 0x000fe20003f65270 */
[----:B------:R-:W-:-:S04]  /*ac10*/  IMAD.MOV.U32 R3, RZ, RZ, 0x4000 ;  /* 0x00004000ff037424 */ /* 0x000fc800078e00ff */
[----:B------:R2:W-:Y:S08]  /*ac20*/  SYNCS.ARRIVE.TRANS64 RZ, [R4+URZ+0x50], R3 ;  /* 0x0000500304ff79a7 */ /* 0x0005f0000800003f */
[----:B------:R-:W-:Y:S05]  /*ac30*/  @!P3 BRA `(.L_x_12111) ;  /* 0x000000000004b947 */ /* 0x000fea0003800000 */
[----:B------:R-:W-:Y:S01]  /*ac40*/  BPT.TRAP 0x1 ;  /* 0x000000040000795c */ /* 0x000fe20000300000 */
.L_x_12111:
        /* <DEDUP_REMOVED lines=18> */
.L_x_12106:
[----:B------:R-:W-:Y:S05]  /*ad70*/  BSYNC B1 ;  /* 0x0000000000017941 */ /* 0x000fea0003800000 */
.L_x_12105:
        /* <DEDUP_REMOVED lines=10> */
[----:B------:R-:W-:Y:S02]  /*ae20*/  IMAD.MOV.U32 R15, RZ, RZ, R14 ;  /* 0x000000ffff0f7224 */ /* 0x000fe400078e000e */
[----:B------:R-:W-:-:S04]  /*ae30*/  IMAD R21, R8, UR36, RZ ;  /* 0x0000002408157c24 */ /* 0x000fc8000f8e02ff */
[----:B------:R-:W-:Y:S01]  /*ae40*/  IMAD R21, R0, UR37, R21 ;  /* 0x0000002500157c24 */ /* 0x000fe2000f8e0215 */
[----:B-1----:R-:W-:-:S13]  /*ae50*/  ISETP.NE.AND P3, PT, R13, 0x1, PT ;  /* 0x000000010d00780c */ /* 0x002fda0003f65270 */
[----:B--2---:R-:W1:Y:S02]  /*ae60*/  @P3 LDC.64 R2, c[0x0][0x420] ;  /* 0x00010800ff023b82 */ /* 0x004e640000000a00 */
        /* <DEDUP_REMOVED lines=12> */
.L_x_12114:
[----:B-12---:R-:W-:Y:S02]  /*af30*/  LEA R3, R18, UR39, 0x3 ;  /* 0x0000002712037c11 */ /* 0x006fe4000f8e18ff */
[----:B------:R-:W-:Y:S02]  /*af40*/  SHF.L.U32 R4, R19, 0x1f, RZ ;  /* 0x0000001f13047819 */ /* 0x000fe400000006ff */
[----:B------:R-:W-:Y:S02]  /*af50*/  ISETP.NE.AND P3, PT, R17, RZ, PT ;  /* 0x000000ff1100720c */ /* 0x000fe40003f65270 */
[----:B------:R-:W1:Y:S02]  /*af60*/  SYNCS.PHASECHK.TRANS64.TRYWAIT P4, [R3+URZ+0x16840], R4 ;  /* 0x01684004030075a7 */ /* 0x000e64000808017f */
[----:B-1----:R-:W-:Y:S09]  /*af70*/  @!P4 BRA `(.L_x_12115) ;  /* 0x000000100010c947 */ /* 0x002ff20003800000 */
.L_x_12149:
[----:B------:R-:W-:Y:S05]  /*af80*/  @P3 BRA `(.L_x_12116) ;  /* 0x0000000000143947 */ /* 0x000fea0003800000 */
[----:B------:R-:W-:Y:S01]  /*af90*/  ISETP.NE.AND P4, PT, R23, RZ, PT ;  /* 0x000000ff1700720c */ /* 0x000fe20003f85270 */
[----:B-1----:R-:W-:-:S04]  /*afa0*/  IMAD.MOV.U32 R4, RZ, RZ, 0x4000 ;  /* 0x00004000ff047424 */ /* 0x002fc800078e00ff */
[----:B------:R2:W-:Y:S08]  /*afb0*/  SYNCS.ARRIVE.TRANS64 RZ, [R3+URZ+0x16830], R4 ;  /* 0x0168300403ff79a7 */ /* 0x0005f0000800003f */
[----:B------:R-:W-:Y:S05]  /*afc0*/  @!P4 BRA `(.L_x_12116) ;  /* 0x000000000004c947 */ /* 0x000fea0003800000 */
[----:B------:R-:W-:Y:S01]  /*afd0*/  BPT.TRAP 0x1 ;  /* 0x000000040000795c */ /* 0x000fe20000300000 */
.L_x_12116:
        /* <DEDUP_REMOVED lines=20> */
.L_x_12150:
[----:B------:R-:W-:Y:S05]  /*b120*/  @P3 BRA `(.L_x_12118) ;  /* 0x0000000000143947 */ /* 0x000fea0003800000 */
[----:B------:R-:W-:Y:S01]  /*b130*/  ISETP.NE.AND P3, PT, R23, RZ, PT ;  /* 0x000000ff1700720c */ /* 0x000fe20003f65270 */
[----:B------:R-:W-:-:S04]  /*b140*/  IMAD.MOV.U32 R4, RZ, RZ, 0x4000 ;  /* 0x00004000ff047424 */ /* 0x000fc800078e00ff */
[----:B------:R2:W-:Y:S08]  /*b150*/  SYNCS.ARRIVE.TRANS64 RZ, [R3+URZ+0x50], R4 ;  /* 0x0000500403ff79a7 */ /* 0x0005f0000800003f */
[----:B------:R-:W-:Y:S05]  /*b160*/  @!P3 BRA `(.L_x_12118) ;  /* 0x000000000004b947 */ /* 0x000fea0003800000 */
[----:B------:R-:W-:Y:S01]  /*b170*/  BPT.TRAP 0x1 ;  /* 0x000000040000795c */ /* 0x000fe20000300000 */
.L_x_12118:
        /* <DEDUP_REMOVED lines=18> */
.L_x_12113:
[----:B------:R-:W-:Y:S05]  /*b2a0*/  BSYNC B1 ;  /* 0x0000000000017941 */ /* 0x000fea0003800000 */
.L_x_12112:
[C---:B------:R-:W-:Y:S01]  /*b2b0*/  ISETP.GT.AND P3, PT, R11.reuse, 0x1, PT ;  /* 0x000000010b00780c */ /* 0x040fe20003f64270 */
[----:B------:R-:W-:-:S12]  /*b2c0*/  VIADD R11, R11, 0xfffffffe ;  /* 0xfffffffe0b0b7836 */ /* 0x000fd80000000000 */
[----:B------:R-:W-:Y:S05]  /*b2d0*/  @P3 BRA `(.L_x_12119) ;  /* 0xfffffff400583947 */ /* 0x000fea000383ffff */
.L_x_12104:
[----:B------:R-:W-:Y:S05]  /*b2e0*/  BSYNC B0 ;  /* 0x0000000000007941 */ /* 0x000fea0003800000 */
.L_x_12095:
[----:B------:R-:W-:Y:S04]  /*b2f0*/  BSSY B0, `(.L_x_12120) ;  /* 0x000000e000007945 */ /* 0x000fe80003800000 */
[----:B------:R-:W-:Y:S05]  /*b300*/  @P2 BRA `(.L_x_12121) ;  /* 0x0000000000302947 */ /* 0x000fea0003800000 */
[----:B------:R-:W4:Y:S01]  /*b310*/  S2R R11, SR_LANEID ;  /* 0x00000000000b7919 */ /* 0x000f220000000000 */
[----:B------:R-:W-:Y:S01]  /*b320*/  VOTEU.ANY UR4, UPT, PT ;  /* 0x0000000000047886 */ /* 0x000fe200038e0100 */
[----:B-123--:R-:W1:Y:S01]  /*b330*/  LDC.64 R2, c[0x0][0xdf0] ;  /* 0x00037c00ff027b82 */ /* 0x00ee620000000a00 */
[----:B------:R-:W4:Y:S08]  /*b340*/  FLO.U32 R0, UR4 ;  /* 0x0000000400007d00 */ /* 0x000f3000080e0000 */
[----:B------:R-:W1:Y:S01]  /*b350*/  POPC R5, UR4 ;  /* 0x0000000400057d09 */ /* 0x000e620008000000 */
[----:B----4-:R-:W-:-:S13]  /*b360*/  ISETP.EQ.U32.AND P1, PT, R0, R11, PT ;  /* 0x0000000b0000720c */ /* 0x010fda0003f22070 */
[----:B-1----:R-:W2:Y:S01]  /*b370*/  @P1 ATOMG.E.ADD.STRONG.GPU PT, R3, desc[UR48][R2.64], R5 ;  /* 0x00000005020319a8 */ /* 0x002ea200081ee1f0 */
[----:B------:R-:W1:Y:S02]  /*b380*/  S2R R4, SR_LTMASK ;  /* 0x0000000000047919 */ /* 0x000e640000003900 */
[----:B-1----:R-:W-:-:S04]  /*b390*/  LOP3.LUT R4, R4, UR4, RZ, 0xc0, !PT ;  /* 0x0000000404047c12 */ /* 0x002fc8000f8ec0ff */
[----:B------:R-:W1:Y:S01]  /*b3a0*/  POPC R11, R4 ;  /* 0x00000004000b7309 */ /* 0x000e620000000000 */
[----:B--2---:R-:W1:Y:S02]  /*b3b0*/  SHFL.IDX PT, R0, R3, R0, 0x1f ;  /* 0x00001f0003007589 */ /* 0x004e6400000e0000 */
[----:B-1----:R-:W-:-:S07]  /*b3c0*/  IADD3 R22, R0, UR46, R11 ;  /* 0x0000002e00167c10 */ /* 0x002fce000fffe00b */
.L_x_12121:
[----:B------:R-:W-:Y:S05]  /*b3d0*/  BSYNC B0 ;  /* 0x0000000000007941 */ /* 0x000fea0003800000 */
.L_x_12120:
[----:B------:R-:W-:Y:S04]  /*b3e0*/  BSSY B0, `(.L_x_12122) ;  /* 0x000001d000007945 */ /* 0x000fe80003800000 */
[----:B------:R-:W-:Y:S05]  /*b3f0*/  @!P0 BRA `(.L_x_12123) ;  /* 0x00000000006c8947 */ /* 0x000fea0003800000 */
[----:B-123--:R-:W-:Y:S02]  /*b400*/  LEA R3, R18, UR39, 0x3 ;  /* 0x0000002712037c11 */ /* 0x00efe4000f8e18ff */
[----:B------:R-:W-:Y:S02]  /*b410*/  SHF.L.U32 R0, R19, 0x1f, RZ ;  /* 0x0000001f13007819 */ /* 0x000fe400000006ff */
[----:B------:R-:W-:Y:S02]  /*b420*/  ISETP.NE.AND P1, PT, R17, RZ, PT ;  /* 0x000000ff1100720c */ /* 0x000fe40003f25270 */
[----:B------:R-:W1:Y:S02]  /*b430*/  SYNCS.PHASECHK.TRANS64.TRYWAIT P0, [R3+URZ+0x16860], R0 ;  /* 0x01686000030075a7 */ /* 0x000e64000800017f */
[----:B-1----:R-:W-:Y:S09]  /*b440*/  @!P0 BRA `(.L_x_12124) ;  /* 0x0000000c00048947 */ /* 0x002ff20003800000 */
.L_x_12151:
[----:B------:R-:W-:Y:S05]  /*b450*/  @P1 BRA `(.L_x_12125) ;  /* 0x0000000000141947 */ /* 0x000fea0003800000 */
[----:B------:R-:W-:Y:S01]  /*b460*/  ISETP.NE.AND P0, PT, R23, RZ, PT ;  /* 0x000000ff1700720c */ /* 0x000fe20003f05270 */
[----:B-1----:R-:W-:-:S04]  /*b470*/  IMAD.MOV.U32 R0, RZ, RZ, 0x4000 ;  /* 0x00004000ff007424 */ /* 0x002fc800078e00ff */
[----:B------:R2:W-:Y:S08]  /*b480*/  SYNCS.ARRIVE.TRANS64 RZ, [R3+URZ+0x16850], R0 ;  /* 0x0168500003ff79a7 */ /* 0x0005f0000800003f */
[----:B------:R-:W-:Y:S05]  /*b490*/  @!P0 BRA `(.L_x_12125) ;  /* 0x0000000000048947 */ /* 0x000fea0003800000 */
[----:B------:R-:W-:Y:S01]  /*b4a0*/  BPT.TRAP 0x1 ;  /* 0x000000040000795c */ /* 0x000fe20000300000 */
.L_x_12125:
        /* <DEDUP_REMOVED lines=15> */
[----:B----4-:R-:W-:Y:S01]  /*b5a0*/  NOP ;  /* 0x0000000000007918 */ /* 0x010fe20000000000 */
.L_x_12123:
[----:B------:R-:W-:Y:S05]  /*b5b0*/  BSYNC B0 ;  /* 0x0000000000007941 */ /* 0x000fea0003800000 */
.L_x_12122:
[----:B------:R-:W-:Y:S02]  /*b5c0*/  VIADD R18, R18, 0x1 ;  /* 0x0000000112127836 */ /* 0x000fe40000000000 */
[----:B--2---:R-:W-:-:S03]  /*b5d0*/  IMAD.MOV.U32 R13, RZ, RZ, R22 ;  /* 0x000000ffff0d7224 */ /* 0x004fc600078e0016 */
[----:B------:R-:W-:-:S04]  /*b5e0*/  ISETP.NE.AND P0, PT, R18, 0x2, PT ;  /* 0x000000021200780c */ /* 0x000fc80003f05270 */
[----:B-1----:R-:W-:Y:S02]  /*b5f0*/  SEL R0, RZ, 0x1, P0 ;  /* 0x00000001ff007807 */ /* 0x002fe40000000000 */
[----:B------:R-:W-:Y:S02]  /*b600*/  SEL R18, R18, RZ, P0 ;  /* 0x000000ff12127207 */ /* 0x000fe40000000000 */
[----:B------:R-:W-:-:S07]  /*b610*/  LOP3.LUT R19, R19, R0, RZ, 0x3c, !PT ;  /* 0x0000000013137212 */ /* 0x000fce00078e3cff */
.L_x_12084:
[----:B------:R-:W-:Y:S05]  /*b620*/  BSYNC B6 ;  /* 0x0000000000067941 */ /* 0x000fea0003800000 */
.L_x_12082:
[----:B------:R-:W-:-:S03]  /*b630*/  UMOV UR4, 0xffffffff ;  /* 0xffffffff00047882 */ /* 0x000fc60000000000 */
[----:B------:R-:W-:Y:S05]  /*b640*/  BRA.DIV UR4, `(.L_x_12126) ;  /* 0x0000000a04987947 */ /* 0x000fea000b800000 */
[----:B------:R1:W2:Y:S02]  /*b650*/  SHFL.IDX PT, R14, R13, RZ, 0x1f ;  /* 0x00001fff0d0e7589 */ /* 0x0002a400000e0000 */
.L_x_12154:
[----:B------:R-:W-:Y:S01]  /*b660*/  ISETP.NE.AND P0, PT, R23, RZ, PT ;  /* 0x000000ff1700720c */ /* 0x000fe20003f05270 */
[----:B------:R-:W-:Y:S05]  /*b670*/  WARPSYNC.ALL ;  /* 0x0000000000007948 */ /* 0x000fea0003800000 */
[----:B------:R-:W-:Y:S01]  /*b680*/  BAR.SYNC.DEFER_BLOCKING 0x4, 0x1a0 ;  /* 0x0106800000007b1d */ /* 0x000fe20000010000 */
[----:B--2---:R-:W-:-:S05]  /*b690*/  IMAD.MOV.U32 R22, RZ, RZ, R14 ;  /* 0x000000ffff167224 */ /* 0x004fca00078e000e */
[----:B------:R-:W-:Y:S01]  /*b6a0*/  ULDC UR4, c[0x0][0xda8] ;  /* 0x00036a0000047ab9 */ /* 0x000fe20000000800 */
[----:B------:R-:W-:Y:S01]  /*b6b0*/  @!P0 MOV R0, 0x400 ;  /* 0x0000040000008802 */ /* 0x000fe20000000f00 */
[----:B---3--:R-:W2:Y:S03]  /*b6c0*/  @!P0 S2R R3, SR_CgaCtaId ;  /* 0x0000000000038919 */ /* 0x008ea60000008800 */
[----:B--2---:R-:W-:-:S05]  /*b6d0*/  @!P0 LEA R0, R3, R0, 0x18 ;  /* 0x0000000003008211 */ /* 0x004fca00078ec0ff */
[----:B------:R2:W-:Y:S01]  /*b6e0*/  @!P0 STS [R0+0x168d0], R13 ;  /* 0x0168d00d00008388 */ /* 0x0005e20000000800 */
[----:B------:R-:W-:Y:S06]  /*b6f0*/  BAR.ARV 0x5, 0x1a0 ;  /* 0x0146800000007b1d */ /* 0x000fec0000002000 */
[----:B------:R-:W-:-:S13]  /*b700*/  ISETP.GE.AND P0, PT, R22, UR4, PT ;  /* 0x0000000416007c0c */ /* 0x000fda000bf06270 */
[----:B--2---:R-:W-:Y:S05]  /*b710*/  @!P0 BRA `(.L_x_12127) ;  /* 0xffffffd800d48947 */ /* 0x004fea000383ffff */
.L_x_12079:
        /* <DEDUP_REMOVED lines=11> */
.L_x_12155:
        /* <DEDUP_REMOVED lines=11> */
.L_x_12131:
        /* <DEDUP_REMOVED lines=12> */
.L_x_12156:
[----:B------:R-:W3:Y:S02]  /*b940*/  SYNCS.PHASECHK.TRANS64.TRYWAIT P1, [R3+URZ], R0 ;  /* 0x00000000030075a7 */ /* 0x000ee4000802017f */
[----:B---3--:R-:W-:Y:S05]  /*b950*/  @!P1 BRA `(.L_x_12133) ;  /* 0x0000000800209947 */ /* 0x008fea0003800000 */
.L_x_12157:
[----:B------:R-:W-:Y:S05]  /*b960*/  @!P0 BRA `(.L_x_12134) ;  /* 0x0000000000048947 */ /* 0x000fea0003800000 */
[----:B------:R-:W-:Y:S01]  /*b970*/  BPT.TRAP 0x1 ;  /* 0x000000040000795c */ /* 0x000fe20000300000 */
.L_x_12134:
[----:B---3--:R-:W-:-:S04]  /*b980*/  VIADD R3, R7, 0x16860 ;  /* 0x0001686007037836 */ /* 0x008fc80000000000 */
[----:B--2---:R-:W-:-:S04]  /*b990*/  IMAD R5, R18, 0x8, R3 ;  /* 0x0000000812057824 */ /* 0x004fc800078e0203 */
[----:B------:R-:W2:Y:S02]  /*b9a0*/  SYNCS.PHASECHK.TRANS64.TRYWAIT P0, [R5+URZ], R4 ;  /* 0x00000004050075a7 */ /* 0x000ea4000800017f */
[----:B--2---:R-:W-:Y:S05]  /*b9b0*/  @!P0 BRA `(.L_x_12135) ;  /* 0x00000008001c8947 */ /* 0x004fea0003800000 */
.L_x_12158:
[----:B------:R-:W-:-:S07]  /*b9c0*/  IMAD R3, R6, 0x8, R3 ;  /* 0x0000000806037824 */ /* 0x000fce00078e0203 */
.L_x_12136:
[----:B---3--:R3:W4:Y:S02]  /*b9d0*/  SYNCS.PHASECHK.TRANS64.TRYWAIT P0, [R3+URZ], R0 ;  /* 0x00000000030075a7 */ /* 0x008724000800017f */
[----:B----4-:R-:W-:Y:S05]  /*b9e0*/  @!P0 NANOSLEEP.SYNCS 0x989680 ;  /* 0x009896800000895d */ /* 0x010fea0003900000 */
[----:B------:R-:W4:Y:S02]  /*b9f0*/  @!P0 SYNCS.PHASECHK.TRANS64 P0, [R3+URZ], R0 ;  /* 0x00000000030085a7 */ /* 0x000f24000800007f */
[----:B----4-:R-:W-:Y:S05]  /*ba00*/  @!P0 BRA `(.L_x_12136) ;  /* 0xfffffffc00f08947 */ /* 0x010fea000383ffff */
.L_x_12130:
[----:B------:R-:W-:Y:S05]  /*ba10*/  BSYNC B0 ;  /* 0x0000000000007941 */ /* 0x000fea0003800000 */
.L_x_12129:
[----:B------:R-:W-:Y:S05]  /*ba20*/  EXIT ;  /* 0x000000000000794d */ /* 0x000fea0003800000 */
.L_x_12036:
[----:B-1----:R-:W-:-:S04]  /*ba30*/  IMAD.U32 R3, RZ, RZ, UR40 ;  /* 0x00000028ff037e24 */ /* 0x002fc8000f8e00ff */
[----:B------:R1:W2:Y:S03]  /*ba40*/  SYNCS.PHASECHK.TRANS64.TRYWAIT P1, [R3+URZ+0x16800], R0 ;  /* 0x01680000030075a7 */ /* 0x0002a6000802017f */
[----:B--2---:R-:W-:Y:S05]  /*ba50*/  @!P1 NANOSLEEP.SYNCS 0x989680 ;  /* 0x009896800000995d */ /* 0x004fea0003900000 */
[----:B------:R-:W2:Y:S02]  /*ba60*/  @!P1 SYNCS.PHASECHK.TRANS64 P1, [R3+URZ+0x16800], R0 ;  /* 0x01680000030095a7 */ /* 0x000ea4000802007f */
[----:B--2---:R-:W-:Y:S05]  /*ba70*/  @!P1 BRA `(.L_x_12036) ;  /* 0xfffffffc00ec9947 */ /* 0x004fea000383ffff */
[----:B------:R-:W-:Y:S05]  /*ba80*/  BRA `(.L_x_12137) ;  /* 0xffffff5800b07947 */ /* 0x000fea000383ffff */
.L_x_12040:
[----:B--2---:R2:W3:Y:S02]  /*ba90*/  SYNCS.PHASECHK.TRANS64.TRYWAIT P2, [R3+URZ+0x16830], R0 ;  /* 0x01683000030075a7 */ /* 0x0044e4000804017f */
[----:B---3--:R-:W-:Y:S05]  /*baa0*/  @!P2 NANOSLEEP.SYNCS 0x989680 ;  /* 0x009896800000a95d */ /* 0x008fea0003900000 */
[----:B------:R-:W3:Y:S02]  /*bab0*/  @!P2 SYNCS.PHASECHK.TRANS64 P2, [R3+URZ+0x16830], R0 ;  /* 0x016830000300a5a7 */ /* 0x000ee4000804007f */
[----:B---3--:R-:W-:Y:S05]  /*bac0*/  @!P2 BRA `(.L_x_12040) ;  /* 0xfffffffc00f0a947 */ /* 0x008fea000383ffff */
[----:B------:R-:W-:Y:S05]  /*bad0*/  BRA `(.L_x_12039) ;  /* 0xffffff5800d47947 */ /* 0x000fea000383ffff */
.L_x_12045:
[----:B--2---:R-:W-:-:S04]  /*bae0*/  IMAD.U32 R5, RZ, RZ, UR6 ;  /* 0x00000006ff057e24 */ /* 0x004fc8000f8e00ff */
[----:B------:R2:W3:Y:S03]  /*baf0*/  SYNCS.PHASECHK.TRANS64.TRYWAIT P3, [R5+URZ+0x16830], R0 ;  /* 0x01683000050075a7 */ /* 0x0004e6000806017f */
[----:B---3--:R-:W-:Y:S05]  /*bb00*/  @!P3 NANOSLEEP.SYNCS 0x989680 ;  /* 0x009896800000b95d */ /* 0x008fea0003900000 */
[----:B------:R-:W3:Y:S02]  /*bb10*/  @!P3 SYNCS.PHASECHK.TRANS64 P3, [R5+URZ+0x16830], R0 ;  /* 0x016830000500b5a7 */ /* 0x000ee4000806007f */
[----:B---3--:R-:W-:Y:S05]  /*bb20*/  @!P3 BRA `(.L_x_12045) ;  /* 0xfffffffc00ecb947 */ /* 0x008fea000383ffff */
[----:B------:R-:W-:Y:S05]  /*bb30*/  BRA `(.L_x_12042) ;  /* 0xffffff7c00847947 */ /* 0x000fea000383ffff */
.L_x_12049:
[----:B--2---:R-:W-:-:S04]  /*bb40*/  IMAD.U32 R5, RZ, RZ, UR6 ;  /* 0x00000006ff057e24 */ /* 0x004fc8000f8e00ff */
[----:B------:R2:W3:Y:S03]  /*bb50*/  SYNCS.PHASECHK.TRANS64.TRYWAIT P2, [R5+URZ+0x16850], R0 ;  /* 0x01685000050075a7 */ /* 0x0004e6000804017f */
[----:B---3--:R-:W-:Y:S05]  /*bb60*/  @!P2 NANOSLEEP.SYNCS 0x989680 ;  /* 0x009896800000a95d */ /* 0x008fea0003900000 */
[----:B------:R-:W3:Y:S02]  /*bb70*/  @!P2 SYNCS.PHASECHK.TRANS64 P2, [R5+URZ+0x16850], R0 ;  /* 0x016850000500a5a7 */ /* 0x000ee4000804007f */
[----:B---3--:R-:W-:Y:S05]  /*bb80*/  @!P2 BRA `(.L_x_12049) ;  /* 0xfffffffc00eca947 */ /* 0x008fea000383ffff */
[----:B------:R-:W-:Y:S05]  /*bb90*/  BRA `(.L_x_12046) ;  /* 0xffffff7c00f47947 */ /* 0x000fea000383ffff */
.L_x_12055:
[----:B--2---:R-:W-:-:S04]  /*bba0*/  IMAD.U32 R5, RZ, RZ, UR6 ;  /* 0x00000006ff057e24 */ /* 0x004fc8000f8e00ff */
[----:B------:R2:W3:Y:S03]  /*bbb0*/  SYNCS.PHASECHK.TRANS64.TRYWAIT P3, [R5+URZ+0x16830], R0 ;  /* 0x01683000050075a7 */ /* 0x0004e6000806017f */
[----:B---3--:R-:W-:Y:S05]  /*bbc0*/  @!P3 NANOSLEEP.SYNCS 0x989680 ;  /* 0x009896800000b95d */ /* 0x008fea0003900000 */
[----:B------:R-:W3:Y:S02]  /*bbd0*/  @!P3 SYNCS.PHASECHK.TRANS64 P3, [R5+URZ+0x16830], R0 ;  /* 0x016830000500b5a7 */ /* 0x000ee4000806007f */
[----:B---3--:R-:W-:Y:S05]  /*bbe0*/  @!P3 BRA `(.L_x_12055) ;  /* 0xfffffffc00ecb947 */ /* 0x008fea000383ffff */
[----:B------:R-:W-:Y:S05]  /*bbf0*/  BRA `(.L_x_12052) ;  /* 0xffffffa000d07947 */ /* 0x000fea000383ffff */
.L_x_12059:
[----:B--2---:R-:W-:-:S04]  /*bc00*/  IMAD.U32 R5, RZ, RZ, UR6 ;  /* 0x00000006ff057e24 */ /* 0x004fc8000f8e00ff */
[----:B------:R2:W3:Y:S03]  /*bc10*/  SYNCS.PHASECHK.TRANS64.TRYWAIT P2, [R5+URZ+0x16850], R0 ;  /* 0x01685000050075a7 */ /* 0x0004e6000804017f */
[----:B---3--:R-:W-:Y:S05]  /*bc20*/  @!P2 NANOSLEEP.SYNCS 0x989680 ;  /* 0x009896800000a95d */ /* 0x008fea0003900000 */
[----:B------:R-:W3:Y:S02]  /*bc30*/  @!P2 SYNCS.PHASECHK.TRANS64 P2, [R5+URZ+0x16850], R0 ;  /* 0x016850000500a5a7 */ /* 0x000ee4000804007f */
[----:B---3--:R-:W-:Y:S05]  /*bc40*/  @!P2 BRA `(.L_x_12059) ;  /* 0xfffffffc00eca947 */ /* 0x008fea000383ffff */
[----:B------:R-:W-:Y:S05]  /*bc50*/  BRA `(.L_x_12056) ;  /* 0xffffffa400407947 */ /* 0x000fea000383ffff */
.L_x_12064:
[----:B--2---:R-:W-:-:S04]  /*bc60*/  IMAD.U32 R7, RZ, RZ, UR5 ;  /* 0x00000005ff077e24 */ /* 0x004fc8000f8e00ff */
[----:B------:R2:W3:Y:S03]  /*bc70*/  SYNCS.PHASECHK.TRANS64.TRYWAIT P0, [R7+URZ+0x16850], R6 ;  /* 0x01685006070075a7 */ /* 0x0004e6000800017f */
[----:B---3--:R-:W-:Y:S05]  /*bc80*/  @!P0 NANOSLEEP.SYNCS 0x989680 ;  /* 0x009896800000895d */ /* 0x008fea0003900000 */
[----:B------:R-:W3:Y:S02]  /*bc90*/  @!P0 SYNCS.PHASECHK.TRANS64 P0, [R7+URZ+0x16850], R6 ;  /* 0x01685006070085a7 */ /* 0x000ee4000800007f */
[----:B---3--:R-:W-:Y:S05]  /*bca0*/  @!P0 BRA `(.L_x_12064) ;  /* 0xfffffffc00ec8947 */ /* 0x008fea000383ffff */
[----:B------:R-:W-:Y:S05]  /*bcb0*/  BRA `(.L_x_12063) ;  /* 0xffffffbc00a47947 */ /* 0x000fea000383ffff */
.L_x_12088:
[----:B------:R-:W-:Y:S02]  /*bcc0*/  IMAD.MOV.U32 R13, RZ, RZ, R16 ;  /* 0x000000ffff0d7224 */ /* 0x000fe400078e0010 */
[----:B------:R-:W-:Y:S02]  /*bcd0*/  IMAD.MOV.U32 R12, RZ, RZ, RZ ;  /* 0x000000ffff0c7224 */ /* 0x000fe400078e00ff */
[----:B------:R-:W-:Y:S02]  /*bce0*/  IMAD.MOV.U32 R11, RZ, RZ, 0x1f ;  /* 0x0000001fff0b7424 */ /* 0x000fe400078e00ff */
[----:B------:R-:W-:-:S07]  /*bcf0*/  IMAD.MOV.U32 R15, RZ, RZ, -0x1 ;  /* 0xffffffffff0f7424 */ /* 0x000fce00078e00ff */
[----:B------:R-:W-:Y:S05]  /*bd00*/  WARPSYNC.COLLECTIVE R15, `(.L_x_12138) ;  /* 0x000000000f087348 */ /* 0x000fea0003c00000 */
[----:B------:R1:W2:Y:S02]  /*bd10*/  SHFL.IDX P6, R14, R13, R12, R11 ;  /* 0x0000000c0d0e7389 */ /* 0x0002a400000c000b */
[----:B-12---:R-:W-:Y:S01]  /*bd20*/  ENDCOLLECTIVE ;  /* 0x000000000000791b */ /* 0x006fe20003800000 */
.L_x_12138:
[----:B------:R-:W-:Y:S05]  /*bd30*/  BRA `(.L_x_12139) ;  /* 0xffffffdc00ec7947 */ /* 0x000fea000383ffff */
.L_x_12089:
[----:B------:R-:W-:Y:S01]  /*bd40*/  BSSY B0, `(.L_x_12140) ;  /* 0x0000006000007945 */ /* 0x000fe20003800000 */
[----:B------:R-:W-:-:S07]  /*bd50*/  IMAD.MOV.U32 R15, RZ, RZ, -0x1 ;  /* 0xffffffffff0f7424 */ /* 0x000fce00078e00ff */
[----:B------:R-:W-:Y:S05]  /*bd60*/  WARPSYNC.COLLECTIVE R15, `(.L_x_12141) ;  /* 0x000000000f0c7348 */ /* 0x000fea0003c00000 */
[----:B------:R-:W-:Y:S02]  /*bd70*/  ELECT P6, UR62, PT ;  /* 0x00000000003e782f */ /* 0x000fe400038c0000 */
[----:B------:R-:W-:Y:S01]  /*bd80*/  MOV R14, UR62 ;  /* 0x0000003e000e7c02 */ /* 0x000fe20008000f00 */
[----:B------:R-:W-:Y:S10]  /*bd90*/  ENDCOLLECTIVE ;  /* 0x000000000000791b */ /* 0x000ff40003800000 */
.L_x_12141:
[----:B------:R-:W-:Y:S05]  /*bda0*/  BSYNC B0 ;  /* 0x0000000000007941 */ /* 0x000fea0003800000 */
.L_x_12140:
[----:B------:R-:W-:Y:S01]  /*bdb0*/  PLOP3.LUT P0, PT, P6, PT, PT, 0x80, 0x0 ;  /* 0x000000000000781c */ /* 0x000fe2000370f070 */
[----:B------:R-:W-:-:S12]  /*bdc0*/  BRA `(.L_x_12142) ;  /* 0xffffffdc00d87947 */ /* 0x000fd8000383ffff */
.L_x_12092:
[----:B--2---:R2:W3:Y:S02]  /*bdd0*/  SYNCS.PHASECHK.TRANS64.TRYWAIT P4, [R13+URZ+0x16840], R12 ;  /* 0x0168400c0d0075a7 */ /* 0x0044e4000808017f */
[----:B---3--:R-:W-:Y:S05]  /*bde0*/  @!P4 NANOSLEEP.SYNCS 0x989680 ;  /* 0x009896800000c95d */ /* 0x008fea0003900000 */
[----:B------:R-:W3:Y:S02]  /*bdf0*/  @!P4 SYNCS.PHASECHK.TRANS64 P4, [R13+URZ+0x16840], R12 ;  /* 0x0168400c0d00c5a7 */ /* 0x000ee4000808007f */
[----:B---3--:R-:W-:Y:S05]  /*be00*/  @!P4 BRA `(.L_x_12092) ;  /* 0xfffffffc00f0c947 */ /* 0x008fea000383ffff */
[----:B------:R-:W-:Y:S05]  /*be10*/  BRA `(.L_x_12143) ;  /* 0xffffffe0002c7947 */ /* 0x000fea000383ffff */
.L_x_12094:
[----:B-1----:R-:W-:-:S04]  /*be20*/  IMAD.U32 R5, RZ, RZ, UR39 ;  /* 0x00000027ff057e24 */ /* 0x002fc8000f8e00ff */
[----:B------:R1:W3:Y:S03]  /*be30*/  SYNCS.PHASECHK.TRANS64.TRYWAIT P3, [R5+URZ+0x16820], R4 ;  /* 0x01682004050075a7 */ /* 0x0002e6000806017f */
[----:B---3--:R-:W-:Y:S05]  /*be40*/  @!P3 NANOSLEEP.SYNCS 0x989680 ;  /* 0x009896800000b95d */ /* 0x008fea0003900000 */
[----:B------:R-:W3:Y:S02]  /*be50*/  @!P3 SYNCS.PHASECHK.TRANS64 P3, [R5+URZ+0x16820], R4 ;  /* 0x016820040500b5a7 */ /* 0x000ee4000806007f */
[----:B---3--:R-:W-:Y:S05]  /*be60*/  @!P3 BRA `(.L_x_12094) ;  /* 0xfffffffc00ecb947 */ /* 0x008fea000383ffff */
[----:B------:R-:W-:Y:S05]  /*be70*/  BRA `(.L_x_12144) ;  /* 0xffffffe000cc7947 */ /* 0x000fea000383ffff */
.L_x_12100:
[----:B-1----:R1:W3:Y:S02]  /*be80*/  SYNCS.PHASECHK.TRANS64.TRYWAIT P4, [R3+URZ+0x16840], R2 ;  /* 0x01684002030075a7 */ /* 0x0022e4000808017f */
[----:B---3--:R-:W-:Y:S05]  /*be90*/  @!P4 NANOSLEEP.SYNCS 0x989680 ;  /* 0x009896800000c95d */ /* 0x008fea0003900000 */
[----:B------:R-:W3:Y:S02]  /*bea0*/  @!P4 SYNCS.PHASECHK.TRANS64 P4, [R3+URZ+0x16840], R2 ;  /* 0x016840020300c5a7 */ /* 0x000ee4000808007f */
[----:B---3--:R-:W-:Y:S05]  /*beb0*/  @!P4 BRA `(.L_x_12100) ;  /* 0xfffffffc00f0c947 */ /* 0x008fea000383ffff */
[----:B------:R-:W-:Y:S05]  /*bec0*/  BRA `(.L_x_12145) ;  /* 0xffffffe4006c7947 */ /* 0x000fea000383ffff */
.L_x_12102:
[----:B-1----:R1:W3:Y:S02]  /*bed0*/  SYNCS.PHASECHK.TRANS64.TRYWAIT P4, [R2+URZ+0x60], R3 ;  /* 0x00006003020075a7 */ /* 0x0022e4000808017f */
[----:B---3--:R-:W-:Y:S05]  /*bee0*/  @!P4 NANOSLEEP.SYNCS 0x989680 ;  /* 0x009896800000c95d */ /* 0x008fea0003900000 */
[----:B------:R-:W3:Y:S02]  /*bef0*/  @!P4 SYNCS.PHASECHK.TRANS64 P4, [R2+URZ+0x60], R3 ;  /* 0x000060030200c5a7 */ /* 0x000ee4000808007f */
[----:B---3--:R-:W-:Y:S05]  /*bf00*/  @!P4 BRA `(.L_x_12102) ;  /* 0xfffffffc00f0c947 */ /* 0x008fea000383ffff */
[----:B------:R-:W-:Y:S05]  /*bf10*/  BRA `(.L_x_12146) ;  /* 0xffffffe400c07947 */ /* 0x000fea000383ffff */
.L_x_12108:
[----:B-1----:R1:W2:Y:S02]  /*bf20*/  SYNCS.PHASECHK.TRANS64.TRYWAIT P4, [R4+URZ+0x16840], R3 ;  /* 0x01684003040075a7 */ /* 0x0022a4000808017f */
[----:B--2---:R-:W-:Y:S05]  /*bf30*/  @!P4 NANOSLEEP.SYNCS 0x989680 ;  /* 0x009896800000c95d */ /* 0x004fea0003900000 */
[----:B------:R-:W2:Y:S02]  /*bf40*/  @!P4 SYNCS.PHASECHK.TRANS64 P4, [R4+URZ+0x16840], R3 ;  /* 0x016840030400c5a7 */ /* 0x000ea4000808007f */
[----:B--2---:R-:W-:Y:S05]  /*bf50*/  @!P4 BRA `(.L_x_12108) ;  /* 0xfffffffc00f0c947 */ /* 0x004fea000383ffff */
[----:B------:R-:W-:Y:S05]  /*bf60*/  BRA `(.L_x_12147) ;  /* 0xffffffe800b87947 */ /* 0x000fea000383ffff */
.L_x_12110:
[----:B-1----:R1:W2:Y:S02]  /*bf70*/  SYNCS.PHASECHK.TRANS64.TRYWAIT P4, [R4+URZ+0x60], R19 ;  /* 0x00006013040075a7 */ /* 0x0022a4000808017f */
[----:B--2---:R-:W-:Y:S05]  /*bf80*/  @!P4 NANOSLEEP.SYNCS 0x989680 ;  /* 0x009896800000c95d */ /* 0x004fea0003900000 */
[----:B------:R-:W2:Y:S02]  /*bf90*/  @!P4 SYNCS.PHASECHK.TRANS64 P4, [R4+URZ+0x60], R19 ;  /* 0x000060130400c5a7 */ /* 0x000ea4000808007f */
[----:B--2---:R-:W-:Y:S05]  /*bfa0*/  @!P4 BRA `(.L_x_12110) ;  /* 0xfffffffc00f0c947 */ /* 0x004fea000383ffff */
[----:B------:R-:W-:Y:S05]  /*bfb0*/  BRA `(.L_x_12148) ;  /* 0xffffffec000c7947 */ /* 0x000fea000383ffff */
.L_x_12115:
[----:B-1----:R1:W2:Y:S02]  /*bfc0*/  SYNCS.PHASECHK.TRANS64.TRYWAIT P4, [R3+URZ+0x16840], R4 ;  /* 0x01684004030075a7 */ /* 0x0022a4000808017f */
[----:B--2---:R-:W-:Y:S05]  /*bfd0*/  @!P4 NANOSLEEP.SYNCS 0x989680 ;  /* 0x009896800000c95d */ /* 0x004fea0003900000 */
[----:B------:R-:W2:Y:S02]  /*bfe0*/  @!P4 SYNCS.PHASECHK.TRANS64 P4, [R3+URZ+0x16840], R4 ;  /* 0x016840040300c5a7 */ /* 0x000ea4000808007f */
[----:B--2---:R-:W-:Y:S05]  /*bff0*/  @!P4 BRA `(.L_x_12115) ;  /* 0xfffffffc00f0c947 */ /* 0x004fea000383ffff */
[----:B------:R-:W-:Y:S05]  /*c000*/  BRA `(.L_x_12149) ;  /* 0xffffffec00dc7947 */ /* 0x000fea000383ffff */
.L_x_12117:
[----:B-1----:R1:W2:Y:S02]  /*c010*/  SYNCS.PHASECHK.TRANS64.TRYWAIT P4, [R3+URZ+0x60], R12 ;  /* 0x0000600c030075a7 */ /* 0x0022a4000808017f */
[----:B--2---:R-:W-:Y:S05]  /*c020*/  @!P4 NANOSLEEP.SYNCS 0x989680 ;  /* 0x009896800000c95d */ /* 0x004fea0003900000 */
[----:B------:R-:W2:Y:S02]  /*c030*/  @!P4 SYNCS.PHASECHK.TRANS64 P4, [R3+URZ+0x60], R12 ;  /* 0x0000600c0300c5a7 */ /* 0x000ea4000808007f */
[----:B--2---:R-:W-:Y:S05]  /*c040*/  @!P4 BRA `(.L_x_12117) ;  /* 0xfffffffc00f0c947 */ /* 0x004fea000383ffff */
[----:B------:R-:W-:Y:S05]  /*c050*/  BRA `(.L_x_12150) ;  /* 0xfffffff000307947 */ /* 0x000fea000383ffff */
.L_x_12124:
[----:B-1----:R1:W2:Y:S02]  /*c060*/  SYNCS.PHASECHK.TRANS64.TRYWAIT P0, [R3+URZ+0x16860], R0 ;  /* 0x01686000030075a7 */ /* 0x0022a4000800017f */
[----:B--2---:R-:W-:Y:S05]  /*c070*/  @!P0 NANOSLEEP.SYNCS 0x989680 ;  /* 0x009896800000895d */ /* 0x004fea0003900000 */
[----:B------:R-:W2:Y:S02]  /*c080*/  @!P0 SYNCS.PHASECHK.TRANS64 P0, [R3+URZ+0x16860], R0 ;  /* 0x01686000030085a7 */ /* 0x000ea4000800007f */
[----:B--2---:R-:W-:Y:S05]  /*c090*/  @!P0 BRA `(.L_x_12124) ;  /* 0xfffffffc00f08947 */ /* 0x004fea000383ffff */
[----:B------:R-:W-:Y:S05]  /*c0a0*/  BRA `(.L_x_12151) ;  /* 0xfffffff000e87947 */ /* 0x000fea000383ffff */
.L_x_12126:
[----:B------:R-:W-:Y:S01]  /*c0b0*/  BSSY B0, `(.L_x_12152) ;  /* 0x0000007000007945 */ /* 0x000fe20003800000 */
[----:B------:R-:W-:Y:S02]  /*c0c0*/  IMAD.MOV.U32 R12, RZ, RZ, RZ ;  /* 0x000000ffff0c7224 */ /* 0x000fe400078e00ff */
[----:B------:R-:W-:Y:S02]  /*c0d0*/  IMAD.MOV.U32 R11, RZ, RZ, 0x1f ;  /* 0x0000001fff0b7424 */ /* 0x000fe400078e00ff */
[----:B------:R-:W-:-:S07]  /*c0e0*/  IMAD.MOV.U32 R15, RZ, RZ, -0x1 ;  /* 0xffffffffff0f7424 */ /* 0x000fce00078e00ff */
[----:B---3--:R-:W-:Y:S05]  /*c0f0*/  WARPSYNC.COLLECTIVE R15, `(.L_x_12153) ;  /* 0x000000000f087348 */ /* 0x008fea0003c00000 */
[----:B------:R1:W2:Y:S02]  /*c100*/  SHFL.IDX P6, R14, R13, R12, R11 ;  /* 0x0000000c0d0e7389 */ /* 0x0002a400000c000b */
[----:B-123--:R-:W-:Y:S01]  /*c110*/  ENDCOLLECTIVE ;  /* 0x000000000000791b */ /* 0x00efe20003800000 */
.L_x_12153:
[----:B------:R-:W-:Y:S05]  /*c120*/  BSYNC B0 ;  /* 0x0000000000007941 */ /* 0x000fea0003800000 */
.L_x_12152:
[----:B------:R-:W-:Y:S05]  /*c130*/  BRA `(.L_x_12154) ;  /* 0xfffffff400487947 */ /* 0x000fea000383ffff */
.L_x_12128:
[----:B--2---:R2:W3:Y:S02]  /*c140*/  SYNCS.PHASECHK.TRANS64.TRYWAIT P0, [R7+URZ+0x16820], R0 ;  /* 0x01682000070075a7 */ /* 0x0044e4000800017f */
[----:B---3--:R-:W-:Y:S05]  /*c150*/  @!P0 NANOSLEEP.SYNCS 0x989680 ;  /* 0x009896800000895d */ /* 0x008fea0003900000 */
[----:B------:R-:W3:Y:S02]  /*c160*/  @!P0 SYNCS.PHASECHK.TRANS64 P0, [R7+URZ+0x16820], R0 ;  /* 0x01682000070085a7 */ /* 0x000ee4000800007f */
[----:B---3--:R-:W-:Y:S05]  /*c170*/  @!P0 BRA `(.L_x_12128) ;  /* 0xfffffffc00f08947 */ /* 0x008fea000383ffff */
[----:B------:R-:W-:Y:S05]  /*c180*/  BRA `(.L_x_12155) ;  /* 0xfffffff400907947 */ /* 0x000fea000383ffff */
.L_x_12132:
[----:B--2---:R2:W3:Y:S02]  /*c190*/  SYNCS.PHASECHK.TRANS64.TRYWAIT P1, [R5+URZ], R4 ;  /* 0x00000004050075a7 */ /* 0x0044e4000802017f */
[----:B---3--:R-:W-:Y:S05]  /*c1a0*/  @!P1 NANOSLEEP.SYNCS 0x989680 ;  /* 0x009896800000995d */ /* 0x008fea0003900000 */
[----:B------:R-:W3:Y:S02]  /*c1b0*/  @!P1 SYNCS.PHASECHK.TRANS64 P1, [R5+URZ], R4 ;  /* 0x00000004050095a7 */ /* 0x000ee4000802007f */
[----:B---3--:R-:W-:Y:S05]  /*c1c0*/  @!P1 BRA `(.L_x_12132) ;  /* 0xfffffffc00f09947 */ /* 0x008fea000383ffff */
[----:B------:R-:W-:Y:S05]  /*c1d0*/  BRA `(.L_x_12156) ;  /* 0xfffffff400d87947 */ /* 0x000fea000383ffff */
.L_x_12133:
[----:B---3--:R3:W4:Y:S02]  /*c1e0*/  SYNCS.PHASECHK.TRANS64.TRYWAIT P1, [R3+URZ], R0 ;  /* 0x00000000030075a7 */ /* 0x008724000802017f */
[----:B----4-:R-:W-:Y:S05]  /*c1f0*/  @!P1 NANOSLEEP.SYNCS 0x989680 ;  /* 0x009896800000995d */ /* 0x010fea0003900000 */
[----:B------:R-:W4:Y:S02]  /*c200*/  @!P1 SYNCS.PHASECHK.TRANS64 P1, [R3+URZ], R0 ;  /* 0x00000000030095a7 */ /* 0x000f24000802007f */
[----:B----4-:R-:W-:Y:S05]  /*c210*/  @!P1 BRA `(.L_x_12133) ;  /* 0xfffffffc00f09947 */ /* 0x010fea000383ffff */
[----:B------:R-:W-:Y:S05]  /*c220*/  BRA `(.L_x_12157) ;  /* 0xfffffff400cc7947 */ /* 0x000fea000383ffff */
.L_x_12135:
[----:B--2---:R2:W3:Y:S02]  /*c230*/  SYNCS.PHASECHK.TRANS64.TRYWAIT P0, [R5+URZ], R4 ;  /* 0x00000004050075a7 */ /* 0x0044e4000800017f */
[----:B---3--:R-:W-:Y:S05]  /*c240*/  @!P0 NANOSLEEP.SYNCS 0x989680 ;  /* 0x009896800000895d */ /* 0x008fea0003900000 */
[----:B------:R-:W3:Y:S02]  /*c250*/  @!P0 SYNCS.PHASECHK.TRANS64 P0, [R5+URZ], R4 ;  /* 0x00000004050085a7 */ /* 0x000ee4000800007f */
[----:B---3--:R-:W-:Y:S05]  /*c260*/  @!P0 BRA `(.L_x_12135) ;  /* 0xfffffffc00f08947 */ /* 0x008fea000383ffff */
[----:B------:R-:W-:Y:S05]  /*c270*/  BRA `(.L_x_12158) ;  /* 0xfffffff400d07947 */ /* 0x000fea000383ffff */
.L_x_12159:
        /* <DEDUP_REMOVED lines=16> */
.L_x_12794:


//--------------------- .text._ZN7cutlass13device_kernelIN5flash11enable_sm90INS1_16FlashAttnFwdSm90INS1_25CollectiveMainloopFwdSm90ILi2EN4cute5tupleIJNS5_1CILi1EEES8_S8_EEENS6_IJNS7_ILi192EEENS7_ILi128EEENS7_ILi64EEEEEELi64ENS_6half_tEfNS_4arch4Sm90ELb1ELb0ELb0ELb1ELb0ELb0ELb0ELb1ELb1ELb0ELb0ELb0EEENS1_21CollectiveEpilogueFwdINS6_IJSA_SC_SB_EEES9_SE_SG_Li384ELb1ELb0ELb0ELb0EEENS1_36VarlenDynamicPersistentTileSchedulerILi192ELi128ELi384ELi32ELb0ELb0ELb1ELb1ELb1ELb1EEEEEEEEEvNT_6ParamsE --------------------------
	.section	.text._ZN7cutlass13device_kernelIN5flash11enable_sm90INS1_16FlashAttnFwdSm90INS1_25CollectiveMainloopFwdSm90ILi2EN4cute5tupleIJNS5_1CILi1EEES8_S8_EEENS6_IJNS7_ILi192EEENS7_ILi128EEENS7_ILi64EEEEEELi64ENS_6half_tEfNS_4arch4Sm90ELb1ELb0ELb0ELb1ELb0ELb0ELb0ELb1ELb1ELb0ELb0ELb0EEENS1_21CollectiveEpilogueFwdINS6_IJSA_SC_SB_EEES9_SE_SG_Li384ELb1ELb0ELb0ELb0EEENS1_36VarlenDynamicPersistentTileSchedulerILi192ELi128ELi384ELi32ELb0ELb0ELb1ELb1ELb1ELb1EEEEEEEEEvNT_6ParamsE,"ax",@progbits
	.align	128
.text._ZN7cutlass13device_kernelIN5flash11enable_sm90INS1_16FlashAttnFwdSm90INS1_25CollectiveMainloopFwdSm90ILi2EN4cute5tupleIJNS5_1CILi1EEES8_S8_EEENS6_IJNS7_ILi192EEENS7_ILi128EEENS7_ILi64EEEEEELi64ENS_6half_tEfNS_4arch4Sm90ELb1ELb0ELb0ELb1ELb0ELb0ELb0ELb1ELb1ELb0ELb0ELb0EEENS1_21CollectiveEpilogueFwdINS6_IJSA_SC_SB_EEES9_SE_SG_Li384ELb1ELb0ELb0ELb0EEENS1_36VarlenDynamicPersistentTileSchedulerILi192ELi128ELi384ELi32ELb0ELb0ELb1ELb1ELb1ELb1EEEEEEEEEvNT_6ParamsE:
        .type           _ZN7cutlass13device_kernelIN5flash11enable_sm90INS1_16FlashAttnFwdSm90INS1_25CollectiveMainloopFwdSm90ILi2EN4cute5tupleIJNS5_1CILi1EEES8_S8_EEENS6_IJNS7_ILi192EEENS7_ILi128EEENS7_ILi64EEEEEELi64ENS_6half_tEfNS_4arch4Sm90ELb1ELb0ELb0ELb1ELb0ELb0ELb0ELb1ELb1ELb0ELb0ELb0EEENS1_21CollectiveEpilogueFwdINS6_IJSA_SC_SB_EEES9_SE_SG_Li384ELb1ELb0ELb0ELb0EEENS1_36VarlenDynamicPersistentTileSchedulerILi192ELi128ELi384ELi32ELb0ELb0ELb1ELb1ELb1ELb1EEEEEEEEEvNT_6ParamsE,@function
        .size           _ZN7cutlass13device_kernelIN5flash11enable_sm90INS1_16FlashAttnFwdSm90INS1_25CollectiveMainloopFwdSm90ILi2EN4cute5tupleIJNS5_1CILi1EEES8_S8_EEENS6_IJNS7_ILi192EEENS7_ILi128EEENS7_ILi64EEEEEELi64ENS_6half_tEfNS_4arch4Sm90ELb1ELb0ELb0ELb1ELb0ELb0ELb0ELb1ELb1ELb0ELb0ELb0EEENS1_21CollectiveEpilogueFwdINS6_IJSA_SC_SB_EEES9_SE_SG_Li384ELb1ELb0ELb0ELb0EEENS1_36VarlenDynamicPersistentTileSchedulerILi192ELi128ELi384ELi32ELb0ELb0ELb1ELb1ELb1ELb1EEEEEEEEEvNT_6ParamsE,(.L_x_12795 - _ZN7cutlass13device_kernelIN5flash11enable_sm90INS1_16FlashAttnFwdSm90INS1_25CollectiveMainloopFwdSm90ILi2EN4cute5tupleIJNS5_1CILi1EEES8_S8_EEENS6_IJNS7_ILi192EEENS7_ILi128EEENS7_ILi64EEEEEELi64ENS_6half_tEfNS_4arch4Sm90ELb1ELb0ELb0ELb1ELb0ELb0ELb0ELb1ELb1ELb0ELb0ELb0EEENS1_21CollectiveEpilogueFwdINS6_IJSA_SC_SB_EEES9_SE_SG_Li384ELb1ELb0ELb0ELb0EEENS1_36VarlenDynamicPersistentTileSchedulerILi192ELi128ELi384ELi32ELb0ELb0ELb1ELb1ELb1ELb1EEEEEEEEEvNT_6ParamsE)
        .other          _ZN7cutlass13device_kernelIN5flash11enable_sm90INS1_16FlashAttnFwdSm90INS1_25CollectiveMainloopFwdSm90ILi2EN4cute5tupleIJNS5_1CILi1EEES8_S8_EEENS6_IJNS7_ILi192EEENS7_ILi128EEENS7_ILi64EEEEEELi64ENS_6half_tEfNS_4arch4Sm90ELb1ELb0ELb0ELb1ELb0ELb0ELb0ELb1ELb1ELb0ELb0ELb0EEENS1_21CollectiveEpilogueFwdINS6_IJSA_SC_SB_EEES9_SE_SG_Li384ELb1ELb0ELb0ELb0EEENS1_36VarlenDynamicPersistentTileSchedulerILi192ELi128ELi384ELi32ELb0ELb0ELb1ELb1ELb1ELb1EEEEEEEEEvNT_6ParamsE,@"STO_CUDA_ENTRY STV_DEFAULT"
_ZN7cutlass13device_kernelIN5flash11enable_sm90INS1_16FlashAttnFwdSm90INS1_25CollectiveMainloopFwdSm90ILi2EN4cute5tupleIJNS5_1CILi1EEES8_S8_EEENS6_IJNS7_ILi192EEENS7_ILi128EEENS7_ILi64EEEEEELi64ENS_6half_tEfNS_4arch4Sm90ELb1ELb0ELb0ELb1ELb0ELb0ELb0ELb1ELb1ELb0ELb0ELb0EEENS1_21CollectiveEpilogueFwdINS6_IJSA_SC_SB_EEES9_SE_SG_Li384ELb1ELb0ELb0ELb0EEENS1_36VarlenDynamicPersistentTileSchedulerILi192ELi128ELi384ELi32ELb0ELb0ELb1ELb1ELb1ELb1EEEEEEEEEvNT_6ParamsE:
        /* <DEDUP_REMOVED lines=21> */
.L_x_12161:
[----:B------:R-:W-:Y:S05]  /*0150*/  BSYNC B0 ;  /* 0x0000000000007941 */ /* 0x000fea0003800000 */
.L_x_12160:
        /* <DEDUP_REMOVED lines=41> */
.L_x_12162:
        /* <DEDUP_REMOVED lines=22> */
.L_x_12163:
        /* <DEDUP_REMOVED lines=18> */
.L_x_12164:
        /* <DEDUP_REMOVED lines=22> */
.L_x_12165:
        /* <DEDUP_REMOVED lines=22> */
.L_x_12166:
[----:B------:R-:W-:Y:S01]  /*0930*/  PLOP3.LUT P0, PT, PT, PT, UP0, 0x80, 0x0 ;  /* 0x000000000000781c */ /* 0x000fe20003f0f008 */
[----:B------:R-:W-:Y:S01]  /*0940*/  UMOV UR36, 0x1 ;  /* 0x0000000100247882 */ /* 0x000fe20000000000 */
[----:B------:R-:W-:Y:S01]  /*0950*/  NOP ;  /* 0x0000000000007918 */ /* 0x000fe20000000000 */
[----:B------:R-:W-:Y:S01]  /*0960*/  USEL UR36, UR36, 0x2, !UP0 ;  /* 0x0000000224247887 */ /* 0x000fe2000c000000 */
[----:B------:R-:W-:Y:S01]  /*0970*/  ULDC.64 UR38, c[0x0][0x208] ;  /* 0x0000820000267ab9 */ /* 0x000fe20000000a00 */
[----:B012-4-:R-:W-:Y:S08]  /*0980*/  BAR.SYNC.DEFER_BLOCKING 0x0 ;  /* 0x0000000000007b1d */ /* 0x017ff00000010000 */
[----:B------:R-:W-:Y:S05]  /*0990*/  @!P0 BRA `(.L_x_12167) ;  /* 0x0000009000dc8947 */ /* 0x000fea0003800000 */
.L_x_12168:
        /* <DEDUP_REMOVED lines=29> */
[----:B------:R-:W-:Y:S01]  /*0b70*/  LEA.HI R2, R0, R155, RZ, 0x4 ;  /* 0x0000009b00027211 */ /* 0x000fe200078f20ff */
[----:B------:R-:W-:Y:S01]  /*0b80*/  IMAD.SHL.U32 R5, R3, 0x20, RZ ;  /* 0x0000002003057824 */ /* 0x000fe200078e00ff */
[----:B------:R-:W-:Y:S01]  /*0b90*/  SHF.R.S32.HI R153, RZ, 0x7, R153 ;  /* 0x00000007ff997819 */ /* 0x000fe20000011499 */
[----:B------:R-:W-:Y:S01]  /*0ba0*/  IMAD.IADD R152, R155, 0x1, -R152 ;  /* 0x000000019b987824 */ /* 0x000fe200078e0a98 */
[----:B------:R-:W-:Y:S02]  /*0bb0*/  SHF.R.S32.HI R3, RZ, 0x4, R2 ;  /* 0x00000004ff037819 */ /* 0x000fe40000011402 */
[----:B------:R-:W-:Y:S02]  /*0bc0*/  LOP3.LUT R4, R2, 0x3fffff0, RZ, 0xc0, !PT ;  /* 0x03fffff002047812 */ /* 0x000fe400078ec0ff */
[----:B------:R-:W-:-:S02]  /*0bd0*/  SHF.R.S32.HI R7, RZ, 0x1f, R152 ;  /* 0x0000001fff077819 */ /* 0x000fc40000011498 */
[----:B------:R-:W-:Y:S01]  /*0be0*/  LEA.HI R2, R2, R3, RZ, 0x1 ;  /* 0x0000000302027211 */ /* 0x000fe200078f08ff */
[----:B------:R-:W-:Y:S01]  /*0bf0*/  IMAD.IADD R4, R155, 0x1, -R4 ;  /* 0x000000019b047824 */ /* 0x000fe200078e0a04 */
[----:B------:R-:W-:Y:S02]  /*0c00*/  LEA.HI R8, R7, R152, RZ, 0x2 ;  /* 0x0000009807087211 */ /* 0x000fe400078f10ff */
[----:B------:R-:W-:Y:S02]  /*0c10*/  LOP3.LUT R5, R5, 0xfffffc00, RZ, 0xc0, !PT ;  /* 0xfffffc0005057812 */ /* 0x000fe400078ec0ff */
[--C-:B------:R-:W-:Y:S02]  /*0c20*/  SHF.R.S32.HI R9, RZ, 0x2, R8.reuse ;  /* 0x00000002ff097819 */ /* 0x100fe40000011408 */
[----:B------:R-:W-:Y:S01]  /*0c30*/  SHF.R.S32.HI R6, RZ, 0x1f, R8 ;  /* 0x0000001fff067819 */ /* 0x000fe20000011408 */
[----:B------:R-:W-:Y:S01]  /*0c40*/  IMAD R5, R4, 0x40, R5 ;  /* 0x0000004004057824 */ /* 0x000fe200078e0205 */
[----:B------:R-:W-:-:S02]  /*0c50*/  LOP3.LUT R2, R2, 0x1ffffffe, RZ, 0xc0, !PT ;  /* 0x1ffffffe02027812 */ /* 0x000fc400078ec0ff */
[----:B------:R-:W-:Y:S01]  /*0c60*/  LEA.HI R10, R6, R9, RZ, 0x3 ;  /* 0x00000009060a7211 */ /* 0x000fe200078f18ff */
[----:B------:R-:W-:Y:S01]  /*0c70*/  IMAD.HI R6, R153, 0x55555556, RZ ;  /* 0x5555555699067827 */ /* 0x000fe200078e02ff */
[----:B------:R-:W-:Y:S02]  /*0c80*/  LEA.HI R7, R7, R152, RZ, 0x5 ;  /* 0x0000009807077211 */ /* 0x000fe400078f28ff */
[----:B------:R-:W-:Y:S01]  /*0c90*/  LOP3.LUT R10, R10, 0xfffffff8, RZ, 0xc0, !PT ;  /* 0xfffffff80a0a7812 */ /* 0x000fe200078ec0ff */
[----:B------:R-:W-:Y:S01]  /*0ca0*/  IMAD.IADD R2, R3, 0x1, -R2 ;  /* 0x0000000103027824 */ /* 0x000fe200078e0a02 */
[----:B------:R-:W-:Y:S02]  /*0cb0*/  LEA.HI R0, R0, R155, RZ, 0x3 ;  /* 0x0000009b00007211 */ /* 0x000fe400078f18ff */
[----:B------:R-:W-:Y:S01]  /*0cc0*/  LEA.HI R6, R6, R6, RZ, 0x1 ;  /* 0x0000000606067211 */ /* 0x000fe200078f08ff */
[----:B------:R-:W-:Y:S01]  /*0cd0*/  IMAD R154, R2, 0x8, R5 ;  /* 0x00000008029a7824 */ /* 0x000fe200078e0205 */
[----:B------:R-:W-:Y:S01]  /*0ce0*/  SHF.R.S32.HI R7, RZ, 0x5, R7 ;  /* 0x00000005ff077819 */ /* 0x000fe20000011407 */
[----:B------:R-:W-:Y:S01]  /*0cf0*/  IMAD.IADD R10, R9, 0x1, -R10 ;  /* 0x00000001090a7824 */ /* 0x000fe200078e0a0a */
[----:B------:R-:W-:Y:S01]  /*0d00*/  LOP3.LUT R2, R0, 0x1ffffff8, RZ, 0xc0, !PT ;  /* 0x1ffffff800027812 */ /* 0x000fe200078ec0ff */
[----:B------:R-:W-:Y:S01]  /*0d10*/  IMAD R6, R6, -0x3, R153 ;  /* 0xfffffffd06067824 */ /* 0x000fe200078e0299 */
[----:B------:R-:W-:Y:S01]  /*0d20*/  LOP3.LUT R3, R8, 0x7ffffffc, RZ, 0xc0, !PT ;  /* 0x7ffffffc08037812 */ /* 0x000fe200078ec0ff */
[----:B------:R-:W-:Y:S01]  /*0d30*/  IMAD R7, R7, 0x10, R10 ;  /* 0x0000001007077824 */ /* 0x000fe200078e020a */
[----:B------:R-:W-:Y:S01]  /*0d40*/  SHF.R.S32.HI R16, RZ, 0x3, R0 ;  /* 0x00000003ff107819 */ /* 0x000fe20000011400 */
[----:B------:R-:W-:-:S02]  /*0d50*/  IMAD.IADD R2, R155, 0x1, -R2 ;  /* 0x000000019b027824 */ /* 0x000fc400078e0a02 */
[----:B------:R-:W-:Y:S02]  /*0d60*/  IMAD R19, R6, 0x40, R7 ;  /* 0x0000004006137824 */ /* 0x000fe400078e0207 */
[----:B------:R-:W-:Y:S02]  /*0d70*/  IMAD.SHL.U32 R22, R2, 0x8, RZ ;  /* 0x0000000802167824 */ /* 0x000fe400078e00ff */
[----:B------:R-:W-:-:S07]  /*0d80*/  IMAD.IADD R18, R152, 0x1, -R3 ;  /* 0x0000000198127824 */ /* 0x000fce00078e0a03 */
.L_x_12222:
[----:B0-----:R-:W0:Y:S01]  /*0d90*/  LDC.64 R2, c[0x0][0xc60] ;  /* 0x00031800ff027b82 */ /* 0x001e220000000a00 */
        /* <DEDUP_REMOVED lines=20> */
[----:B---345:R-:W-:-:S03]  /*0ee0*/  IMAD.U32 R4, RZ, RZ, UR8 ;  /* 0x00000008ff047e24 */ /* 0x038fc6000f8e00ff */
        /* <DEDUP_REMOVED lines=16> */
[----:B-1----:R-:W-:-:S14]  /*0ff0*/  @P2 BRA `(.L_x_12169) ;  /* 0x0000000000342947 */ /* 0x002fdc0003800000 */
        /* <DEDUP_REMOVED lines=13> */
.L_x_12169:
        /* <DEDUP_REMOVED lines=9> */
.L_x_12170:
        /* <DEDUP_REMOVED lines=13> */
.L_x_12171:
[----:B------:R-:W-:Y:S01]  /*1230*/  UMOV UR5, 0xc0 ;  /* 0x000000c000057882 */ /* 0x000fe20000000000 */
[----:B------:R-:W-:Y:S01]  /*1240*/  UIADD3 UR49, -UR49, UR6, URZ ;  /* 0x0000000631317290 */ /* 0x000fe2000fffe13f */
[----:B------:R-:W-:Y:S01]  /*1250*/  PLOP3.LUT P0, PT, PT, PT, PT, 0x80, 0x0 ;  /* 0x000000000000781c */ /* 0x000fe20003f0f070 */
[----:B------:R-:W-:Y:S01]  /*1260*/  UIMAD UR5, UR51, UR5, 0x13f ;  /* 0x0000013f330574a4 */ /* 0x000fe2000f8e0205 */
[----:B------:R-:W-:Y:S01]  /*1270*/  CS2R R2, SRZ ;  /* 0x0000000000027805 */ /* 0x000fe2000001ff00 */
[----:B------:R-:W-:Y:S01]  /*1280*/  UIADD3 UR4, UR49, 0x7f, URZ ;  /* 0x0000007f31047890 */ /* 0x000fe2000fffe03f */
[----:B------:R-:W-:Y:S01]  /*1290*/  IMAD.MOV.U32 R119, RZ, RZ, RZ ;  /* 0x000000ffff777224 */ /* 0x000fe200078e00ff */
[----:B------:R-:W-:Y:S01]  /*12a0*/  UIADD3 UR6, UR49, UR5, -UR50 ;  /* 0x0000000531067290 */ /* 0x000fe2000fffe832 */
        /* <DEDUP_REMOVED lines=20> */
[----:B------:R-:W-:Y:S01]  /*13f0*/  CS2R R6, SRZ ;  /* 0x0000000000067805 */ /* 0x000fe2000001ff00 */
[----:B------:R-:W-:Y:S01]  /*1400*/  IMAD.MOV.U32 R14, RZ, RZ, RZ ;  /* 0x000000ffff0e7224 */ /* 0x000fe200078e00ff */
[----:B------:R-:W-:Y:S01]  /*1410*/  CS2R R50, SRZ ;  /* 0x0000000000327805 */ /* 0x000fe2000001ff00 */
[----:B------:R-:W-:Y:S01]  /*1420*/  UISETP.GE.AND UP0, UPT, UR52, 0x1, UPT ;  /* 0x000000013400788c */ /* 0x000fe2000bf06270 */
[----:B------:R-:W-:-:S05]  /*1430*/  CS2R R52, SRZ ;  /* 0x0000000000347805 */ /* 0x000fca000001ff00 */
[----:B------:R-:W-:-:S13]  /*1440*/  PLOP3.LUT P1, PT, PT, PT, UP0, 0x80, 0x0 ;  /* 0x000000000000781c */ /* 0x000fda0003f2f008 */
[----:B------:R-:W-:Y:S05]  /*1450*/  @!P1 BRA `(.L_x_12172) ;  /* 0x0000006c00cc9947 */ /* 0x000fea0003800000 */
[----:B------:R-:W0:Y:S01]  /*1460*/  SHFL.IDX PT, R0, R153, RZ, 0x1f ;  /* 0x00001fff99007589 */ /* 0x000e2200000e0000 */
[----:B------:R-:W1:Y:S01]  /*1470*/  S2UR UR6, SR_CgaCtaId ;  /* 0x00000000000679c3 */ /* 0x000e620000008800 */
[----:B------:R-:W-:Y:S01]  /*1480*/  UMOV UR41, 0x400 ;  /* 0x0000040000297882 */ /* 0x000fe20000000000 */
[----:B0-----:R-:W-:Y:S01]  /*1490*/  R2UR UR42, R0 ;  /* 0x00000000002a72ca */ /* 0x001fe200000e0000 */
[----:B-1----:R-:W-:-:S12]  /*14a0*/  ULEA UR41, UR6, UR41, 0x18 ;  /* 0x0000002906297291 */ /* 0x002fd8000f8ec03f */
        /* <DEDUP_REMOVED lines=26> */
.L_x_12173:
        /* <DEDUP_REMOVED lines=9> */
.L_x_12308:
[----:B------:R-:W-:Y:S05]  /*16e0*/  @!P0 BRA `(.L_x_12175) ;  /* 0x0000000000048947 */ /* 0x000fea0003800000 */
[----:B------:R-:W-:Y:S01]  /*16f0*/  BPT.TRAP 0x1 ;  /* 0x000000040000795c */ /* 0x000fe20000300000 */
.L_x_12175:
[----:B------:R-:W-:Y:S02]  /*1700*/  IMAD.U32 R2, RZ, RZ, UR37 ;  /* 0x00000025ff027e24 */ /* 0x000fe4000f8e00ff */
[----:B0-----:R-:W-:-:S03]  /*1710*/  IMAD.U32 R3, RZ, RZ, UR40 ;  /* 0x00000028ff037e24 */ /* 0x001fc6000f8e00ff */
[----:B------:R-:W-:Y:S02]  /*1720*/  LEA R2, R2, UR41, 0x3 ;  /* 0x0000002902027c11 */ /* 0x000fe4000f8e18ff */
[----:B------:R-:W-:-:S04]  /*1730*/  SHF.L.U32 R3, R3, 0x1f, RZ ;  /* 0x0000001f03037819 */ /* 0x000fc800000006ff */
[----:B------:R0:W1:Y:S01]  /*1740*/  SYNCS.PHASECHK.TRANS64.TRYWAIT P2, [R2+URZ+0x16830], R3 ;  /* 0x01683003020075a7 */ /* 0x000062000804017f */
[----:B------:R-:W-:Y:S05]  /*1750*/  @!P0 BRA `(.L_x_12176) ;  /* 0x0000000000048947 */ /* 0x000fea0003800000 */
[----:B------:R-:W-:Y:S01]  /*1760*/  BPT.TRAP 0x1 ;  /* 0x000000040000795c */ /* 0x000fe20000300000 */
.L_x_12176:
[----:B------:R-:W2:Y:S01]  /*1770*/  S2R R0, SR_TID.X ;  /* 0x0000000000007919 */ /* 0x000ea20000002100 */
[----:B------:R-:W-:Y:S01]  /*1780*/  IMAD.MOV.U32 R119, RZ, RZ, RZ ;  /* 0x000000ffff777224 */ /* 0x000fe200078e00ff */
[----:B--2---:R-:W-:Y:S01]  /*1790*/  LOP3.LUT P1, RZ, R0, 0x7f, RZ, 0xc0, !PT ;  /* 0x0000007f00ff7812 */ /* 0x004fe2000782c0ff */
[----:B-1----:R-:W-:-:S12]  /*17a0*/  @P2 BRA `(.L_x_12177) ;  /* 0x0000000000082947 */ /* 0x002fd80003800000 */
[----:B------:R-:W1:Y:S02]  /*17b0*/  SYNCS.PHASECHK.TRANS64.TRYWAIT P2, [R2+URZ+0x16830], R3 ;  /* 0x01683003020075a7 */ /* 0x000e64000804017f */
[----:B-1----:R-:W-:Y:S05]  /*17c0*/  @!P2 BRA `(.L_x_12178) ;  /* 0x000000c8002ca947 */ /* 0x002fea0003800000 */
.L_x_12177:
        /* <DEDUP_REMOVED lines=51> */
[----:B------:R-:W-:Y:S02]  /*1b00*/  WARPGROUP.DEPBAR.LE gsb0, 0x0 ;  /* 0x00008000000079c5 */ /* 0x000fe40000010000 */
[----:B------:R-:W-:-:S06]  /*1b10*/  WARPGROUP.ARRIVE ;  /* 0x00000000000079c5 */ /* 0x000fcc0000000000 */
[----:B------:R-:W-:Y:S01]  /*1b20*/  HGMMA.64x128x16.F32 R24, gdesc[UR4], R24, gsb0 ;  /* 0x01e00000041879f0 */ /* 0x000fe20008000818 */
[----:B------:R-:W-:Y:S02]  /*1b30*/  UMOV UR6, 0xffffff80 ;  /* 0xffffff8000067882 */ /* 0x000fe40000000000 */
[----:B------:R-:W-:-:S04]  /*1b40*/  UIMAD UR6, UR52, UR6, 0x80 ;  /* 0x00000080340674a4 */ /* 0x000fc8000f8e0206 */
[----:B------:R-:W-:-:S04]  /*1b50*/  UIADD3 UR6, UR49, UR6, URZ ;  /* 0x0000000631067290 */ /* 0x000fc8000fffe03f */
[----:B------:R-:W-:Y:S02]  /*1b60*/  UIADD3 UR7, -UR50, 0x1, UR6 ;  /* 0x0000000132077890 */ /* 0x000fe4000fffe106 */
[----:B------:R-:W-:Y:S01]  /*1b70*/  IMAD.U32 R9, RZ, RZ, UR6 ;  /* 0x00000006ff097e24 */ /* 0x000fe2000f8e00ff */
[----:B------:R-:W-:-:S03]  /*1b80*/  UIADD3 UR6, UR49, -UR50, URZ ;  /* 0x8000003231067290 */ /* 0x000fc6000fffe03f */
[----:B------:R-:W-:Y:S01]  /*1b90*/  IMAD.U32 R3, RZ, RZ, UR7 ;  /* 0x00000007ff037e24 */ /* 0x000fe2000f8e00ff */
[----:B------:R-:W-:Y:S01]  /*1ba0*/  UIMAD UR6, UR51, 0xc0, UR6 ;  /* 0x000000c0330678a4 */ /* 0x000fe2000f8e0206 */
[C---:B------:R-:W-:Y:S02]  /*1bb0*/  IMAD R9, R18.reuse, -0x2, R9 ;  /* 0xfffffffe12097824 */ /* 0x040fe400078e0209 */
[----:B------:R-:W-:Y:S01]  /*1bc0*/  IMAD R8, R18, -0x2, R3 ;  /* 0xfffffffe12087824 */ /* 0x000fe200078e0203 */
[----:B------:R-:W-:-:S04]  /*1bd0*/  USHF.R.S32.HI UR7, URZ, 0x1f, UR6 ;  /* 0x0000001f3f077899 */ /* 0x000fc80008011406 */
[----:B------:R-:W-:Y:S01]  /*1be0*/  IADD3 R0, R8, 0x8, R5 ;  /* 0x0000000808007810 */ /* 0x000fe20007ffe005 */
[----:B------:R-:W-:-:S03]  /*1bf0*/  ULEA.HI UR7, UR7, UR6, URZ, 0x7 ;  /* 0x0000000607077291 */ /* 0x000fc6000f8f383f */
[----:B------:R-:W-:Y:S01]  /*1c00*/  VIMNMX R3, R9, R0, PT ;  /* 0x0000000009037248 */ /* 0x000fe20003fe0100 */
[----:B------:R-:W-:Y:S01]  /*1c10*/  USHF.R.S32.HI UR7, URZ, 0x7, UR7 ;  /* 0x000000073f077899 */ /* 0x000fe20008011407 */
[----:B------:R-:W-:Y:S02]  /*1c20*/  VIADDMNMX R9, R5, R8, R9, PT ;  /* 0x0000000805097246 */ /* 0x000fe40003800109 */
[C---:B------:R-:W-:Y:S01]  /*1c30*/  ISETP.GT.AND P2, PT, R3.reuse, RZ, PT ;  /* 0x000000ff0300720c */ /* 0x040fe20003f44270 */
[----:B------:R-:W-:Y:S01]  /*1c40*/  UISETP.LT.AND UP0, UPT, URZ, UR7, UPT ;  /* 0x000000073f00728c */ /* 0x000fe2000bf01270 */
[C---:B------:R-:W-:Y:S02]  /*1c50*/  ISETP.GT.AND P3, PT, R3.reuse, 0x1, PT ;  /* 0x000000010300780c */ /* 0x040fe40003f64270 */
[----:B------:R-:W-:Y:S01]  /*1c60*/  ISETP.GT.AND P4, PT, R3, 0x8, PT ;  /* 0x000000080300780c */ /* 0x000fe20003f84270 */
[----:B------:R-:W-:-:S04]  /*1c70*/  USEL UR22, URZ, UR7, !UP0 ;  /* 0x000000073f167287 */ /* 0x000fc8000c000000 */
[----:B------:R-:W-:Y:S01]  /*1c80*/  UISETP.GE.AND UP0, UPT, UR24, UR22, UPT ;  /* 0x000000161800728c */ /* 0x000fe2000bf06270 */
[----:B------:R-:W-:Y:S02]  /*1c90*/  WARPGROUP.DEPBAR.LE gsb0, 0x0 ;  /* 0x00008000000079c5 */ /* 0x000fe40000010000 */
[----:B------:R-:W-:-:S06]  /*1ca0*/  WARPGROUP.ARRIVE ;  /* 0x00000000000079c5 */ /* 0x000fcc0000000000 */
        /* <DEDUP_REMOVED lines=110> */
[----:B------:R-:W-:-:S05]  /*2390*/  FMUL.FTZ R3, R6, UR21 ;  /* 0x0000001506037c20 */ /* 0x000fca0008410000 */
        /* <DEDUP_REMOVED lines=23> */
[----:B------:R-:W-:Y:S01]  /*2510*/  FSEL R7, R36, -INF , P3 ;  /* 0xff80000024077808 */ /* 0x000fe20001800000 */
[----:B------:R-:W1:Y:S01]  /*2520*/  MUFU.EX2 R149, R149 ;  /* 0x0000009500957308 */ /* 0x000e620000000800 */
[----:B------:R-:W-:Y:S01]  /*2530*/  FMNMX.FTZ R24, R33, R24, !PT ;  /* 0x0000001821187209 */ /* 0x000fe20007810000 */
[--C-:B------:R-:W-:Y:S01]  /*2540*/  FFMA.FTZ R133, R58, UR21, -R3.reuse ;  /* 0x000000153a857c23 */ /* 0x100fe20008010803 */
[----:B------:R-:W-:Y:S01]  /*2550*/  ISETP.GT.AND P3, PT, R9, 0x20, PT ;  /* 0x000000200900780c */ /* 0x000fe20003f64270 */
[--C-:B------:R-:W-:Y:S01]  /*2560*/  FFMA.FTZ R10, R10, UR21, -R3.reuse ;  /* 0x000000150a0a7c23 */ /* 0x100fe20008010803 */
[----:B------:R-:W-:Y:S01]  /*2570*/  FSEL R37, R37, -INF , P2 ;  /* 0xff80000025257808 */ /* 0x000fe20001000000 */
        /* <DEDUP_REMOVED lines=10> */
[----:B------:R-:W3:Y:S01]  /*2620*/  MUFU.EX2 R8, R8 ;  /* 0x0000000800087308 */ /* 0x000ee20000000800 */
[----:B------:R-:W-:Y:S01]  /*2630*/  FSEL R41, R41, -INF , P2 ;  /* 0xff80000029297808 */ /* 0x000fe20001000000 */
[--C-:B------:R-:W-:Y:S01]  /*2640*/  FFMA.FTZ R38, R38, UR21, -R3.reuse ;  /* 0x0000001526267c23 */ /* 0x100fe20008010803 */
        /* <DEDUP_REMOVED lines=25> */
[----:B------:R-:W-:Y:S01]  /*27e0*/  FFMA.FTZ R58, R87, UR21, -R3 ;  /* 0x00000015573a7c23 */ /* 0x000fe20008010803 */
[----:B------:R-:W-:Y:S01]  /*27f0*/  ISETP.GT.AND P2, PT, R9, 0x39, PT ;  /* 0x000000390900780c */ /* 0x000fe20003f44270 */
[----:B------:R-:W4:Y:S01]  /*2800*/  MUFU.EX2 R145, R145 ;  /* 0x0000009100917308 */ /* 0x000f220000000800 */
[----:B------:R-:W-:Y:S01]  /*2810*/  FSEL R52, R52, -INF , P3 ;  /* 0xff80000034347808 */ /* 0x000fe20001800000 */
[--C-:B------:R-:W-:Y:S01]  /*2820*/  IMAD.MOV.U32 R104, RZ, RZ, R119.reuse ;  /* 0x000000ffff687224 */ /* 0x100fe200078e0077 */
[----:B------:R-:W-:Y:S01]  /*2830*/  FMNMX.FTZ R11, R49, R36, !PT ;  /* 0x00000024310b7209 */ /* 0x000fe20007810000 */
[--C-:B------:R-:W-:Y:S01]  /*2840*/  IMAD.MOV.U32 R102, RZ, RZ, R119.reuse ;  /* 0x000000ffff667224 */ /* 0x100fe200078e0077 */
[----:B------:R-:W-:Y:S01]  /*2850*/  ISETP.GT.AND P3, PT, R9, 0x40, PT ;  /* 0x000000400900780c */ /* 0x000fe20003f64270 */
[--C-:B------:R-:W-:Y:S01]  /*2860*/  IMAD.MOV.U32 R100, RZ, RZ, R119.reuse ;  /* 0x000000ffff647224 */ /* 0x100fe200078e0077 */
[----:B------:R-:W-:Y:S01]  /*2870*/  FSEL R53, R53, -INF , P2 ;  /* 0xff80000035357808 */ /* 0x000fe20001000000 */
[----:B------:R-:W5:Y:S01]  /*2880*/  MUFU.EX2 R10, R10 ;  /* 0x0000000a000a7308 */ /* 0x000f620000000800 */
[----:B------:R-:W-:Y:S01]  /*2890*/  FMNMX.FTZ R90, R52, R11, !PT ;  /* 0x0000000b345a7209 */ /* 0x000fe20007810000 */
[--C-:B------:R-:W-:Y:S01]  /*28a0*/  IMAD.MOV.U32 R98, RZ, RZ, R119.reuse ;  /* 0x000000ffff627224 */ /* 0x100fe200078e0077 */
[----:B------:R-:W-:Y:S01]  /*28b0*/  ISETP.GT.AND P2, PT, R9, 0x41, PT ;  /* 0x000000410900780c */ /* 0x000fe20003f44270 */
[--C-:B------:R-:W-:Y:S01]  /*28c0*/  IMAD.MOV.U32 R96, RZ, RZ, R119.reuse ;  /* 0x000000ffff607224 */ /* 0x100fe200078e0077 */
[----:B------:R-:W-:Y:S01]  /*28d0*/  FSEL R56, R56, -INF , P3 ;  /* 0xff80000038387808 */ /* 0x000fe20001800000 */
[--C-:B------:R-:W-:Y:S01]  /*28e0*/  IMAD.MOV.U32 R92, RZ, RZ, R119.reuse ;  /* 0x000000ffff5c7224 */ /* 0x100fe200078e0077 */
[----:B------:R-:W-:Y:S01]  /*28f0*/  FMNMX.FTZ R11, R53, R90, !PT ;  /* 0x0000005a350b7209 */ /* 0x000fe20007810000 */
[----:B------:R-:W0:Y:S01]  /*2900*/  MUFU.EX2 R147, R147 ;  /* 0x0000009300937308 */ /* 0x000e220000000800 */
[----:B------:R-:W-:Y:S01]  /*2910*/  ISETP.GT.AND P3, PT, R9, 0x48, PT ;  /* 0x000000480900780c */ /* 0x000fe20003f64270 */
[----:B------:R-:W-:Y:S01]  /*2920*/  IMAD.MOV.U32 R90, RZ, RZ, R119 ;  /* 0x000000ffff5a7224 */ /* 0x000fe200078e0077 */
[----:B------:R-:W-:-:S02]  /*2930*/  FSEL R57, R57, -INF , P2 ;  /* 0xff80000039397808 */ /* 0x000fc40001000000 */
[----:B------:R-:W-:Y:S02]  /*2940*/  FMNMX.FTZ R88, R56, R11, !PT ;  /* 0x0000000b38587209 */ /* 0x000fe40007810000 */
[----:B------:R-:W-:Y:S01]  /*2950*/  ISETP.GT.AND P2, PT, R9, 0x49, PT ;  /* 0x000000490900780c */ /* 0x000fe20003f44270 */
[----:B------:R1:W0:Y:S01]  /*2960*/  MUFU.EX2 R24, R94 ;  /* 0x0000005e00187308 */ /* 0x0002220000000800 */
[----:B------:R-:W-:Y:S02]  /*2970*/  FSEL R60, R60, -INF , P3 ;  /* 0xff8000003c3c7808 */ /* 0x000fe40001800000 */
[----:B------:R-:W-:Y:S02]  /*2980*/  FMNMX.FTZ R11, R57, R88, !PT ;  /* 0x00000058390b7209 */ /* 0x000fe40007810000 */
[----:B------:R-:W-:Y:S02]  /*2990*/  ISETP.GT.AND P3, PT, R9, 0x50, PT ;  /* 0x000000500900780c */ /* 0x000fe40003f64270 */
[----:B------:R-:W-:Y:S01]  /*29a0*/  FSEL R61, R61, -INF , P2 ;  /* 0xff8000003d3d7808 */ /* 0x000fe20001000000 */
[----:B------:R-:W-:Y:S01]  /*29b0*/  MUFU.EX2 R141, R141 ;  /* 0x0000008d008d7308 */ /* 0x000fe20000000800 */
[----:B------:R-:W-:Y:S01]  /*29c0*/  FMNMX.FTZ R88, R60, R11, !PT ;  /* 0x0000000b3c587209 */ /* 0x000fe20007810000 */
[----:B-1----:R-:W-:Y:S01]  /*29d0*/  IMAD.MOV.U32 R94, RZ, RZ, R119 ;  /* 0x000000ffff5e7224 */ /* 0x002fe200078e0077 */
[----:B------:R-:W-:-:S02]  /*29e0*/  ISETP.GT.AND P2, PT, R9, 0x51, PT ;  /* 0x000000510900780c */ /* 0x000fc40003f44270 */
[----:B------:R-:W-:Y:S02]  /*29f0*/  FSEL R64, R64, -INF , P3 ;  /* 0xff80000040407808 */ /* 0x000fe40001800000 */
[----:B------:R-:W-:Y:S01]  /*2a00*/  FMNMX.FTZ R11, R61, R88, !PT ;  /* 0x000000583d0b7209 */ /* 0x000fe20007810000 */
[----:B------:R-:W-:Y:S01]  /*2a10*/  MUFU.EX2 R36, R13 ;  /* 0x0000000d00247308 */ /* 0x000fe20000000800 */
[----:B------:R-:W-:Y:S01]  /*2a20*/  ISETP.GT.AND P3, PT, R9, 0x58, PT ;  /* 0x000000580900780c */ /* 0x000fe20003f64270 */
[----:B------:R-:W-:Y:S01]  /*2a30*/  IMAD.MOV.U32 R88, RZ, RZ, R119 ;  /* 0x000000ffff587224 */ /* 0x000fe200078e0077 */
[----:B------:R-:W-:Y:S02]  /*2a40*/  FSEL R65, R65, -INF , P2 ;  /* 0xff80000041417808 */ /* 0x000fe40001000000 */
[----:B------:R-:W-:Y:S02]  /*2a50*/  FMNMX.FTZ R50, R64, R11, !PT ;  /* 0x0000000b40327209 */ /* 0x000fe40007810000 */
[----:B------:R-:W-:Y:S01]  /*2a60*/  ISETP.GT.AND P2, PT, R9, 0x59, PT ;  /* 0x000000590900780c */ /* 0x000fe20003f44270 */
[----:B------:R-:W-:Y:S01]  /*2a70*/  MUFU.EX2 R143, R143 ;  /* 0x0000008f008f7308 */ /* 0x000fe20000000800 */
[----:B------:R-:W-:-:S02]  /*2a80*/  FSEL R68, R68, -INF , P3 ;  /* 0xff80000044447808 */ /* 0x000fc40001800000 */
[----:B------:R-:W-:Y:S02]  /*2a90*/  FMNMX.FTZ R11, R65, R50, !PT ;  /* 0x00000032410b7209 */ /* 0x000fe40007810000 */
[----:B------:R-:W-:Y:S02]  /*2aa0*/  ISETP.GT.AND P3, PT, R9, 0x60, PT ;  /* 0x000000600900780c */ /* 0x000fe40003f64270 */
[----:B------:R-:W-:Y:S01]  /*2ab0*/  FSEL R69, R69, -INF , P2 ;  /* 0xff80000045457808 */ /* 0x000fe20001000000 */
[----:B------:R-:W-:Y:S01]  /*2ac0*/  MUFU.EX2 R46, R46 ;  /* 0x0000002e002e7308 */ /* 0x000fe20000000800 */
[----:B------:R-:W-:Y:S02]  /*2ad0*/  FMNMX.FTZ R50, R68, R11, !PT ;  /* 0x0000000b44327209 */ /* 0x000fe40007810000 */
[----:B------:R-:W-:Y:S02]  /*2ae0*/  ISETP.GT.AND P2, PT, R9, 0x61, PT ;  /* 0x000000610900780c */ /* 0x000fe40003f44270 */
[----:B------:R-:W-:-:S02]  /*2af0*/  FSEL R72, R72, -INF , P3 ;  /* 0xff80000048487808 */ /* 0x000fc40001800000 */
[----:B------:R-:W-:Y:S01]  /*2b00*/  FMNMX.FTZ R11, R69, R50, !PT ;  /* 0x00000032450b7209 */ /* 0x000fe20007810000 */
[----:B------:R-:W-:Y:S01]  /*2b10*/  MUFU.EX2 R137, R137 ;  /* 0x0000008900897308 */ /* 0x000fe20000000800 */
[----:B------:R-:W-:Y:S02]  /*2b20*/  ISETP.GT.AND P3, PT, R9, 0x68, PT ;  /* 0x000000680900780c */ /* 0x000fe40003f64270 */
        /* <DEDUP_REMOVED lines=16> */
[----:B------:R-:W-:Y:S01]  /*2c30*/  FMNMX.FTZ R50, R80, R11, !PT ;  /* 0x0000000b50327209 */ /* 0x000fe20007810000 */
[----:B------:R-:W-:Y:S01]  /*2c40*/  FFMA.FTZ R11, R0, UR21, -R3 ;  /* 0x00000015000b7c23 */ /* 0x000fe20008010803 */
[----:B------:R-:W-:Y:S01]  /*2c50*/  ISETP.GT.AND P2, PT, R9, 0x79, PT ;  /* 0x000000790900780c */ /* 0x000fe20003f44270 */
[----:B------:R-:W-:Y:S01]  /*2c60*/  MUFU.EX2 R133, R133 ;  /* 0x0000008500857308 */ /* 0x000fe20000000800 */
[----:B------:R-:W-:-:S02]  /*2c70*/  FSEL R84, R84, -INF , P3 ;  /* 0xff80000054547808 */ /* 0x000fc40001800000 */
[----:B------:R-:W-:Y:S02]  /*2c80*/  FMNMX.FTZ R9, R81, R50, !PT ;  /* 0x0000003251097209 */ /* 0x000fe40007810000 */
[----:B------:R-:W-:Y:S02]  /*2c90*/  FSEL R85, R85, -INF , P2 ;  /* 0xff80000055557808 */ /* 0x000fe40001000000 */
[----:B------:R-:W-:Y:S01]  /*2ca0*/  FMNMX.FTZ R50, R84, R9, !PT ;  /* 0x0000000954327209 */ /* 0x000fe20007810000 */
[----:B------:R-:W-:Y:S03]  /*2cb0*/  MUFU.EX2 R30, R30 ;  /* 0x0000001e001e7308 */ /* 0x000fe60000000800 */
[----:B------:R-:W-:-:S05]  /*2cc0*/  FMNMX.FTZ R50, R85, R50, !PT ;  /* 0x0000003255327209 */ /* 0x000fca0007810000 */
[----:B------:R-:W1:Y:S01]  /*2cd0*/  SHFL.BFLY PT, R9, R50, 0x2, 0x1f ;  /* 0x0c401f0032097f89 */ /* 0x000e6200000e0000 */
[----:B------:R-:W-:Y:S08]  /*2ce0*/  MUFU.EX2 R135, R135 ;  /* 0x0000008700877308 */ /* 0x000ff00000000800 */
[----:B------:R-:W-:Y:S08]  /*2cf0*/  MUFU.EX2 R26, R26 ;  /* 0x0000001a001a7308 */ /* 0x000ff00000000800 */
[----:B------:R-:W-:Y:S01]  /*2d00*/  MUFU.EX2 R129, R129 ;  /* 0x0000008100817308 */ /* 0x000fe20000000800 */
[----:B-1----:R-:W-:Y:S01]  /*2d10*/  FMNMX.FTZ R9, R50, R9, !PT ;  /* 0x0000000932097209 */ /* 0x002fe20007810000 */
[----:B------:R-:W-:-:S06]  /*2d20*/  FFMA.FTZ R50, R75, UR21, -R3 ;  /* 0x000000154b327c23 */ /* 0x000fcc0008010803 */
        /* <DEDUP_REMOVED lines=8> */
[----:B------:R1:W-:Y:S03]  /*2db0*/  MUFU.EX2 R54, R11 ;  /* 0x0000000b00367308 */ /* 0x0003e60000000800 */
[----:B------:R-:W-:Y:S02]  /*2dc0*/  FSEL R62, R62, RZ, P2 ;  /* 0x000000ff3e3e7208 */ /* 0x000fe40001000000 */
[----:B------:R-:W-:-:S03]  /*2dd0*/  PLOP3.LUT P2, PT, PT, PT, UP0, 0x80, 0x0 ;  /* 0x000000000000781c */ /* 0x000fc60003f4f008 */
[----:B------:R-:W-:Y:S01]  /*2de0*/  MUFU.EX2 R50, R50 ;  /* 0x0000003200327308 */ /* 0x000fe20000000800 */
[--C-:B------:R-:W-:Y:S01]  /*2df0*/  FFMA.FTZ R148, R5, UR21, -R62.reuse ;  /* 0x0000001505947c23 */ /* 0x100fe2000801083e */
[--C-:B------:R-:W-:Y:S01]  /*2e00*/  FFMA.FTZ R3, R42, UR21, -R62.reuse ;  /* 0x000000152a037c23 */ /* 0x100fe2000801083e */
[--C-:B------:R-:W-:Y:S01]  /*2e10*/  FFMA.FTZ R150, R28, UR21, -R62.reuse ;  /* 0x000000151c967c23 */ /* 0x100fe2000801083e */
[----:B------:R-:W-:Y:S01]  /*2e20*/  FADD.FTZ R28, R4, R149 ;  /* 0x00000095041c7221 */ /* 0x000fe20000010000 */
[--C-:B------:R-:W-:Y:S01]  /*2e30*/  FFMA.FTZ R5, R29, UR21, -R62.reuse ;  /* 0x000000151d057c23 */ /* 0x100fe2000801083e */
[--C-:B------:R-:W-:Y:S01]  /*2e40*/  FFMA.FTZ R144, R32, UR21, -R62.reuse ;  /* 0x0000001520907c23 */ /* 0x100fe2000801083e */
[----:B------:R-:W-:Y:S01]  /*2e50*/  FFMA.FTZ R9, R33, UR21, -R62 ;  /* 0x0000001521097c23 */ /* 0x000fe2000801083e */
[----:B------:R-:W-:Y:S01]  /*2e60*/  MUFU.EX2 R148, R148 ;  /* 0x0000009400947308 */ /* 0x000fe20000000800 */
[----:B--2---:R-:W-:Y:S01]  /*2e70*/  FADD.FTZ R25, R151, R28 ;  /* 0x0000001c97197221 */ /* 0x004fe20000010000 */
[--C-:B------:R-:W-:Y:S01]  /*2e80*/  FFMA.FTZ R146, R7, UR21, -R62.reuse ;  /* 0x0000001507927c23 */ /* 0x100fe2000801083e */
[--C-:B------:R-:W-:Y:S01]  /*2e90*/  FFMA.FTZ R7, R37, UR21, -R62.reuse ;  /* 0x0000001525077c23 */ /* 0x100fe2000801083e */
[--C-:B------:R-:W-:Y:S01]  /*2ea0*/  FFMA.FTZ R140, R40, UR21, -R62.reuse ;  /* 0x00000015288c7c23 */ /* 0x100fe2000801083e */
[----:B---3--:R-:W-:Y:S01]  /*2eb0*/  FADD.FTZ R28, R8, R25 ;  /* 0x00000019081c7221 */ /* 0x008fe20000010000 */
[--C-:B-1----:R-:W-:Y:S01]  /*2ec0*/  FFMA.FTZ R11, R41, UR21, -R62.reuse ;  /* 0x00000015290b7c23 */ /* 0x102fe2000801083e */
[----:B------:R-:W-:Y:S01]  /*2ed0*/  FFMA.FTZ R142, R44, UR21, -R62 ;  /* 0x000000152c8e7c23 */ /* 0x000fe2000801083e */
[----:B------:R-:W1:Y:S01]  /*2ee0*/  MUFU.EX2 R3, R3 ;  /* 0x0000000300037308 */ /* 0x000e620000000800 */
[----:B----4-:R-:W-:Y:S01]  /*2ef0*/  FADD.FTZ R27, R145, R28 ;  /* 0x0000001c911b7221 */ /* 0x010fe20000010000 */
[--C-:B------:R-:W-:Y:S01]  /*2f00*/  FFMA.FTZ R13, R45, UR21, -R62.reuse ;  /* 0x000000152d0d7c23 */ /* 0x100fe2000801083e */
[--C-:B------:R-:W-:Y:S01]  /*2f10*/  FFMA.FTZ R136, R48, UR21, -R62.reuse ;  /* 0x0000001530887c23 */ /* 0x100fe2000801083e */
[--C-:B------:R-:W-:Y:S01]  /*2f20*/  FFMA.FTZ R15, R49, UR21, -R62.reuse ;  /* 0x00000015310f7c23 */ /* 0x100fe2000801083e */
[----:B-----5:R-:W-:Y:S01]  /*2f30*/  FADD.FTZ R28, R10, R27 ;  /* 0x0000001b0a1c7221 */ /* 0x020fe20000010000 */
[--C-:B------:R-:W-:Y:S01]  /*2f40*/  FFMA.FTZ R138, R52, UR21, -R62.reuse ;  /* 0x00000015348a7c23 */ /* 0x100fe2000801083e */
[----:B------:R-:W-:Y:S01]  /*2f50*/  FFMA.FTZ R21, R53, UR21, -R62 ;  /* 0x0000001535157c23 */ /* 0x000fe2000801083e */
[----:B------:R-:W2:Y:S01]  /*2f60*/  MUFU.EX2 R150, R150 ;  /* 0x0000009600967308 */ /* 0x000ea20000000800 */
[----:B0-----:R-:W-:Y:S01]  /*2f70*/  FADD.FTZ R27, R147, R28 ;  /* 0x0000001c931b7221 */ /* 0x001fe20000010000 */
[--C-:B------:R-:W-:Y:S01]  /*2f80*/  FFMA.FTZ R132, R56, UR21, -R62.reuse ;  /* 0x0000001538847c23 */ /* 0x100fe2000801083e */
[--C-:B------:R-:W-:Y:S01]  /*2f90*/  FFMA.FTZ R25, R57, UR21, -R62.reuse ;  /* 0x0000001539197c23 */ /* 0x100fe2000801083e */
[--C-:B------:R-:W-:Y:S01]  /*2fa0*/  FFMA.FTZ R134, R60, UR21, -R62.reuse ;  /* 0x000000153c867c23 */ /* 0x100fe2000801083e */
[----:B------:R-:W-:Y:S01]  /*2fb0*/  FADD.FTZ R32, R24, R27 ;  /* 0x0000001b18207221 */ /* 0x000fe20000010000 */
[--C-:B------:R-:W-:Y:S01]  /*2fc0*/  FFMA.FTZ R27, R61, UR21, -R62.reuse ;  /* 0x000000153d1b7c23 */ /* 0x100fe2000801083e */
        /* <DEDUP_REMOVED lines=8> */
[----:B------:R-:W-:Y:S01]  /*3050*/  F2FP.F16.F32.PACK_AB R149, R149, R4 ;  /* 0x000000049595723e */ /* 0x000fe200000000ff */
[----:B------:R-:W1:Y:S01]  /*3060*/  MUFU.EX2 R144, R144 ;  /* 0x0000009000907308 */ /* 0x000e620000000800 */
[----:B--2---:R-:W-:Y:S01]  /*3070*/  FADD.FTZ R28, R150, R29 ;  /* 0x0000001d961c7221 */ /* 0x004fe20000010000 */
[--C-:B------:R-:W-:Y:S01]  /*3080*/  FFMA.FTZ R73, R73, UR21, -R62.reuse ;  /* 0x0000001549497c23 */ /* 0x100fe2000801083e */
[--C-:B------:R-:W-:Y:S01]  /*3090*/  FFMA.FTZ R76, R76, UR21, -R62.reuse ;  /* 0x000000154c4c7c23 */ /* 0x100fe2000801083e */
[--C-:B------:R-:W-:Y:S01]  /*30a0*/  FFMA.FTZ R77, R77, UR21, -R62.reuse ;  /* 0x000000154d4d7c23 */ /* 0x100fe2000801083e */
[--C-:B------:R-:W-:Y:S01]  /*30b0*/  FFMA.FTZ R80, R80, UR21, -R62.reuse ;  /* 0x0000001550507c23 */ /* 0x100fe2000801083e */
[--C-:B------:R-:W-:Y:S01]  /*30c0*/  FFMA.FTZ R81, R81, UR21, -R62.reuse ;  /* 0x0000001551517c23 */ /* 0x100fe2000801083e */
[----:B------:R-:W-:Y:S01]  /*30d0*/  FFMA.FTZ R84, R84, UR21, -R62 ;  /* 0x0000001554547c23 */ /* 0x000fe2000801083e */
[----:B------:R-:W2:Y:S01]  /*30e0*/  MUFU.EX2 R9, R9 ;  /* 0x0000000900097308 */ /* 0x000ea20000000800 */
[C---:B0-----:R-:W-:Y:S01]  /*30f0*/  FADD.FTZ R29, R5.reuse, R28 ;  /* 0x0000001c051d7221 */ /* 0x041fe20000010000 */
[----:B------:R-:W-:-:S02]  /*3100*/  F2FP.F16.F32.PACK_AB R150, R5, R150 ;  /* 0x000000960596723e */ /* 0x000fc400000000ff */
[----:B------:R-:W-:Y:S02]  /*3110*/  F2FP.F16.F32.PACK_AB R148, R3, R148 ;  /* 0x000000940394723e */ /* 0x000fe400000000ff */
[----:B------:R-:W-:Y:S02]  /*3120*/  F2FP.F16.F32.PACK_AB R151, R8, R151 ;  /* 0x000000970897723e */ /* 0x000fe400000000ff */
[----:B------:R-:W0:Y:S01]  /*3130*/  MUFU.EX2 R146, R146 ;  /* 0x0000009200927308 */ /* 0x000e220000000800 */
[----:B-1----:R-:W-:Y:S01]  /*3140*/  FADD.FTZ R28, R144, R29 ;  /* 0x0000001d901c7221 */ /* 0x002fe20000010000 */
[----:B------:R-:W-:Y:S01]  /*3150*/  FADD.FTZ R29, R143, R32 ;  /* 0x000000208f1d7221 */ /* 0x000fe20000010000 */
[----:B------:R-:W-:Y:S02]  /*3160*/  F2FP.F16.F32.PACK_AB R145, R10, R145 ;  /* 0x000000910a91723e */ /* 0x000fe400000000ff */
[----:B------:R-:W-:Y:S01]  /*3170*/  F2FP.F16.F32.PACK_AB R147, R24, R147 ;  /* 0x000000931893723e */ /* 0x000fe200000000ff */
[----:B------:R-:W-:Y:S01]  /*3180*/  FADD.FTZ R32, R46, R29 ;  /* 0x0000001d2e207221 */ /* 0x000fe20000010000 */
[----:B------:R-:W-:Y:S01]  /*3190*/  FFMA.FTZ R29, R65, UR21, -R62 ;  /* 0x00000015411d7c23 */ /* 0x000fe2000801083e */
[----:B------:R-:W1:Y:S01]  /*31a0*/  MUFU.EX2 R7, R7 ;  /* 0x0000000700077308 */ /* 0x000e620000000800 */
[----:B--2---:R-:W-:Y:S01]  /*31b0*/  FADD.FTZ R31, R9, R28 ;  /* 0x0000001c091f7221 */ /* 0x004fe20000010000 */
[----:B------:R-:W-:Y:S01]  /*31c0*/  FADD.FTZ R33, R137, R32 ;  /* 0x0000002089217221 */ /* 0x000fe20000010000 */
[----:B------:R-:W-:Y:S01]  /*31d0*/  FFMA.FTZ R62, R85, UR21, -R62 ;  /* 0x00000015553e7c23 */ /* 0x000fe2000801083e */
[----:B------:R-:W-:-:S02]  /*31e0*/  F2FP.F16.F32.PACK_AB R141, R36, R141 ;  /* 0x0000008d248d723e */ /* 0x000fc400000000ff */
        /* <DEDUP_REMOVED lines=9> */
[C---:B-1----:R-:W-:Y:S01]  /*3280*/  FADD.FTZ R31, R7.reuse, R28 ;  /* 0x0000001c071f7221 */ /* 0x042fe20000010000 */
[----:B------:R-:W-:-:S06]  /*3290*/  F2FP.F16.F32.PACK_AB R146, R7, R146 ;  /* 0x000000920792723e */ /* 0x000fcc00000000ff */
[----:B------:R-:W1:Y:S01]  /*32a0*/  MUFU.EX2 R142, R142 ;  /* 0x0000008e008e7308 */ /* 0x000e620000000800 */
[----:B--2---:R-:W-:-:S07]  /*32b0*/  FADD.FTZ R28, R140, R31 ;  /* 0x0000001f8c1c7221 */ /* 0x004fce0000010000 */
        /* <DEDUP_REMOVED lines=9> */
[----:B------:R-:W-:Y:S01]  /*3350*/  FADD.FTZ R33, R135, R28 ;  /* 0x0000001c87217221 */ /* 0x000fe20000010000 */
[C---:B------:R-:W-:Y:S01]  /*3360*/  F2FP.F16.F32.PACK_AB R135, R26.reuse, R135 ;  /* 0x000000871a87723e */ /* 0x040fe200000000ff */
[----:B------:R-:W1:Y:S01]  /*3370*/  MUFU.EX2 R15, R15 ;  /* 0x0000000f000f7308 */ /* 0x000e620000000800 */
[C---:B--2---:R-:W-:Y:S01]  /*3380*/  FADD.FTZ R31, R13.reuse, R2 ;  /* 0x000000020d1f7221 */ /* 0x044fe20000010000 */
[----:B------:R-:W-:Y:S01]  /*3390*/  FADD.FTZ R28, R26, R33 ;  /* 0x000000211a1c7221 */ /* 0x000fe20000010000 */
[----:B------:R-:W-:-:S03]  /*33a0*/  F2FP.F16.F32.PACK_AB R142, R13, R142 ;  /* 0x0000008e0d8e723e */ /* 0x000fc600000000ff */
[----:B------:R-:W-:Y:S01]  /*33b0*/  FADD.FTZ R33, R129, R28 ;  /* 0x0000001c81217221 */ /* 0x000fe20000010000 */
[----:B------:R-:W-:Y:S01]  /*33c0*/  F2FP.F16.F32.PACK_AB R129, R20, R129 ;  /* 0x000000811481723e */ /* 0x000fe200000000ff */
[----:B------:R-:W2:Y:S01]  /*33d0*/  MUFU.EX2 R138, R138 ;  /* 0x0000008a008a7308 */ /* 0x000ea20000000800 */
[----:B0-----:R-:W-:Y:S01]  /*33e0*/  FADD.FTZ R2, R136, R31 ;  /* 0x0000001f88027221 */ /* 0x001fe20000010000 */
[----:B------:R-:W-:-:S04]  /*33f0*/  FADD.FTZ R28, R20, R33 ;  /* 0x00000021141c7221 */ /* 0x000fc80000010000 */
[----:B------:R-:W-:Y:S01]  /*3400*/  FADD.FTZ R33, R131, R28 ;  /* 0x0000001c83217221 */ /* 0x000fe20000010000 */
[C---:B------:R-:W-:Y:S01]  /*3410*/  F2FP.F16.F32.PACK_AB R131, R14.reuse, R131 ;  /* 0x000000830e83723e */ /* 0x040fe200000000ff */
[----:B------:R-:W0:Y:S01]  /*3420*/  MUFU.EX2 R21, R21 ;  /* 0x0000001500157308 */ /* 0x000e220000000800 */
        /* <DEDUP_REMOVED lines=37> */
[----:B--2---:R-:W-:Y:S01]  /*3680*/  FADD.FTZ R33, R121, R4 ;  /* 0x0000000479217221 */ /* 0x004fe20000010000 */
        /* <DEDUP_REMOVED lines=21> */
[C---:B--2---:R-:W-:Y:S01]  /*37e0*/  FADD.FTZ R2, R58.reuse, R33 ;  /* 0x000000213a027221 */ /* 0x044fe20000010000 */
[----:B------:R-:W-:Y:S02]  /*37f0*/  F2FP.F16.F32.PACK_AB R123, R58, R123 ;  /* 0x0000007b3a7b723e */ /* 0x000fe400000000ff */
[C---:B0-----:R-:W-:Y:S01]  /*3800*/  FADD.FTZ R3, R5.reuse, R4 ;  /* 0x0000000405037221 */ /* 0x041fe20000010000 */
        /* <DEDUP_REMOVED lines=22> */
[----:B------:R-:W-:-:S05]  /*3970*/  ULDC UR21, c[0x0][0x988] ;  /* 0x0002620000157ab9 */ /* 0x000fca0000000800 */
.L_x_12188:
        /* <DEDUP_REMOVED lines=9> */
.L_x_12181:
[----:B------:R-:W-:Y:S01]  /*3a10*/  ULEA UR6, UR37, UR41, 0x3 ;  /* 0x0000002925067291 */ /* 0x000fe2000f8e183f */
[----:B------:R-:W-:-:S05]  /*3a20*/  IMAD.U32 R0, RZ, RZ, UR40 ;  /* 0x00000028ff007e24 */ /* 0x000fca000f8e00ff */
[----:B------:R-:W-:-:S04]  /*3a30*/  SHF.L.U32 R0, R0, 0x1f, RZ ;  /* 0x0000001f00007819 */ /* 0x000fc800000006ff */
[----:B------:R0:W1:Y:S01]  /*3a40*/  SYNCS.PHASECHK.TRANS64.TRYWAIT P2, [UR6+0x16830], R0 ;  /* 0x01683000ff0075a7 */ /* 0x0000620008040146 */
[----:B------:R-:W-:Y:S05]  /*3a50*/  @!P0 BRA `(.L_x_12182) ;  /* 0x0000000000048947 */ /* 0x000fea0003800000 */
[----:B------:R-:W-:Y:S01]  /*3a60*/  BPT.TRAP 0x1 ;  /* 0x000000040000795c */ /* 0x000fe20000300000 */
.L_x_12182:
[----:B-1----:R-:W-:Y:S05]  /*3a70*/  @P2 BRA `(.L_x_12180) ;  /* 0x0000000000082947 */ /* 0x002fea0003800000 */
[----:B------:R-:W1:Y:S02]  /*3a80*/  SYNCS.PHASECHK.TRANS64.TRYWAIT P2, [UR6+0x16830], R0 ;  /* 0x01683000ff0075a7 */ /* 0x000e640008040146 */
[----:B-1----:R-:W-:Y:S05]  /*3a90*/  @!P2 BRA `(.L_x_12183) ;  /* 0x000000a4008ca947 */ /* 0x002fea0003800000 */
.L_x_12180:
        /* <DEDUP_REMOVED lines=25> */
.L_x_12185:
[----:B------:R-:W-:Y:S01]  /*3c30*/  ULEA UR6, UR23, UR41, 0x3 ;  /* 0x0000002917067291 */ /* 0x000fe2000f8e183f */
[----:B------:R-:W-:-:S05]  /*3c40*/  IMAD.U32 R0, RZ, RZ, UR25 ;  /* 0x00000019ff007e24 */ /* 0x000fca000f8e00ff */
[----:B------:R-:W-:-:S04]  /*3c50*/  SHF.L.U32 R0, R0, 0x1f, RZ ;  /* 0x0000001f00007819 */ /* 0x000fc800000006ff */
[----:B------:R0:W1:Y:S01]  /*3c60*/  SYNCS.PHASECHK.TRANS64.TRYWAIT P2, [UR6+0x16850], R0 ;  /* 0x01685000ff0075a7 */ /* 0x0000620008040146 */
[----:B------:R-:W-:Y:S05]  /*3c70*/  @!P0 BRA `(.L_x_12186) ;  /* 0x0000000000048947 */ /* 0x000fea0003800000 */
[----:B------:R-:W-:Y:S01]  /*3c80*/  BPT.TRAP 0x1 ;  /* 0x000000040000795c */ /* 0x000fe20000300000 */
.L_x_12186:
[----:B-1----:R-:W-:Y:S05]  /*3c90*/  @P2 BRA `(.L_x_12184) ;  /* 0x0000000000082947 */ /* 0x002fea0003800000 */
[----:B------:R-:W1:Y:S02]  /*3ca0*/  SYNCS.PHASECHK.TRANS64.TRYWAIT P2, [UR6+0x16850], R0 ;  /* 0x01685000ff0075a7 */ /* 0x000e640008040146 */
[----:B-1----:R-:W-:Y:S05]  /*3cb0*/  @!P2 BRA `(.L_x_12187) ;  /* 0x000000a4001ca947 */ /* 0x002fea0003800000 */
.L_x_12184:
[----:B------:R-:W-:Y:S01]  /*3cc0*/  UIADD3 UR6, UR41, 0x400, URZ ;  /* 0x0000040029067890 */ /* 0x000fe2000fffe03f */
[----:B------:R-:W-:Y:S01]  /*3cd0*/  WARPGROUP.ARRIVE ;  /* 0x00000000000079c5 */ /* 0x000fe20000000000 */
[----:B------:R-:W-:Y:S01]  /*3ce0*/  UMOV UR7, 0x40000040 ;  /* 0x4000004000077882 */ /* 0x000fe20000000000 */
[----:B-1----:R-:W-:Y:S01]  /*3cf0*/  IMAD.MOV.U32 R7, RZ, RZ, -0x2 ;  /* 0xfffffffeff077424 */ /* 0x002fe200078e00ff */
[----:B------:R-:W-:Y:S02]  /*3d00*/  USHF.R.U32.HI UR6, URZ, 0x4, UR6 ;  /* 0x000000043f067899 */ /* 0x000fe40008011606 */
[----:B------:R-:W-:Y:S02]  /*3d10*/  UISETP.GT.AND UP0, UPT, UR24, UR22, UPT ;  /* 0x000000161800728c */ /* 0x000fe4000bf04270 */
[----:B------:R-:W-:Y:S01]  /*3d20*/  ULOP3.LUT UR6, UR6, 0x3fff, URZ, 0xc0, !UPT ;  /* 0x00003fff06067892 */ /* 0x000fe2000f8ec03f */
[----:B------:R-:W-:-:S03]  /*3d30*/  UMOV UR25, UR40 ;  /* 0x0000002800197c82 */ /* 0x000fc60008000000 */
[----:B------:R-:W-:-:S07]  /*3d40*/  ULEA UR10, UR23, UR6, 0xa ;  /* 0x00000006170a7291 */ /* 0x000fce000f8e503f */
[----:B------:R-:W-:Y:S02]  /*3d50*/  UMOV UR6, UR10 ;  /* 0x0000000a00067c82 */ /* 0x000fe40008000000 */
[----:B------:R-:W-:Y:S01]  /*3d60*/  HGMMA.64x64x16.F32 R88, R148, gdesc[UR4].tnspB, R88, gsb0 ;  /* 0x40e0000494587df0 */ /* 0x000fe20008000858 */
[----:B------:R-:W-:Y:S01]  /*3d70*/  UMOV UR6, 0xffffff80 ;  /* 0xffffff8000067882 */ /* 0x000fe20000000000 */
[----:B------:R-:W-:Y:S01]  /*3d80*/  UMOV UR7, 0x40000040 ;  /* 0x4000004000077882 */ /* 0x000fe20000000000 */
[----:B------:R-:W-:Y:S02]  /*3d90*/  UIMAD UR6, UR24, UR6, 0x1 ;  /* 0x00000001180674a4 */ /* 0x000fe4000f8e0206 */
[----:B------:R-:W-:Y:S02]  /*3da0*/  UIADD3 UR24, UR24, -0x1, URZ ;  /* 0xffffffff18187890 */ /* 0x000fe4000fffe03f */
[----:B------:R-:W-:-:S04]  /*3db0*/  UIMAD UR6, UR51, 0xc0, UR6 ;  /* 0x000000c0330678a4 */ /* 0x000fc8000f8e0206 */
[----:B------:R-:W-:-:S06]  /*3dc0*/  UIADD3 UR6, -UR50, UR6, UR49 ;  /* 0x0000000632067290 */ /* 0x000fcc000fffe131 */
[----:B------:R-:W-:Y:S01]  /*3dd0*/  IMAD R6, R18, R7, UR6 ;  /* 0x0000000612067e24 */ /* 0x000fe2000f8e0207 */
[----:B------:R-:W-:-:S03]  /*3de0*/  UIADD3 UR6, UR10, 0x80, URZ ;  /* 0x000000800a067890 */ /* 0x000fc6000fffe03f */
        /* <DEDUP_REMOVED lines=32> */
[----:B------:R-:W-:Y:S01]  /*3ff0*/  HGMMA.64x64x16.F32 R88, R144, gdesc[UR4].tnspB, R88, gsb0 ;  /* 0x40e0000490587df0 */ /* 0x000fe20008000858 */
        /* <DEDUP_REMOVED lines=39> */
[----:B------:R-:W-:Y:S01]  /*4270*/  ISETP.GT.AND P3, PT, R6, 0x59, PT ;  /* 0x000000590600780c */ /* 0x000fe20003f64270 */
[----:B------:R-:W-:-:S02]  /*4280*/  WARPGROUP.DEPBAR.LE gsb0, 0x0 ;  /* 0x00008000000079c5 */ /* 0x000fc40000010000 */
[----:B------:R-:W-:Y:S01]  /*4290*/  WARPGROUP.ARRIVE ;  /* 0x00000000000079c5 */ /* 0x000fe20000000000 */
[----:B------:R-:W-:Y:S02]  /*42a0*/  FSEL R68, R68, -INF , P2 ;  /* 0xff80000044447808 */ /* 0x000fe40001000000 */
[----:B------:R-:W-:Y:S02]  /*42b0*/  FMNMX.FTZ R9, R65, R0, !PT ;  /* 0x0000000041097209 */ /* 0x000fe40007810000 */
[----:B------:R-:W-:Y:S01]  /*42c0*/  ISETP.GT.AND P2, PT, R6, 0x60, PT ;  /* 0x000000600600780c */ /* 0x000fe20003f44270 */
[----:B------:R-:W-:Y:S01]  /*42d0*/  HGMMA.64x64x16.F32 R88, R140, gdesc[UR4].tnspB, R88, gsb0 ;  /* 0x40e000048c587df0 */ /* 0x000fe20008000858 */
        /* <DEDUP_REMOVED lines=45> */
[----:B0-----:R-:W-:Y:S02]  /*45b0*/  FMNMX.FTZ R10, R9, R0, !PT ;  /* 0x00000000090a7209 */ /* 0x001fe40007810000 */
[----:B------:R-:W-:Y:S01]  /*45c0*/  ISETP.GT.AND P4, PT, R6, 0x19, PT ;  /* 0x000000190600780c */ /* 0x000fe20003f84270 */
[----:B------:R-:W-:Y:S01]  /*45d0*/  HGMMA.64x64x16.F32 R88, R136, gdesc[UR4].tnspB, R88, gsb0 ;  /* 0x40e0000488587df0 */ /* 0x000fe20008000858 */
[----:B------:R-:W-:Y:S01]  /*45e0*/  UIADD3 UR6, UR10, 0x200, URZ ;  /* 0x000002000a067890 */ /* 0x000fe2000fffe03f */
[----:B------:R-:W0:Y:S01]  /*45f0*/  SHFL.BFLY PT, R11, R10, 0x1, 0x1f ;  /* 0x0c201f000a0b7f89 */ /* 0x000e2200000e0000 */
[----:B------:R-:W-:Y:S01]  /*4600*/  UMOV UR7, 0x40000040 ;  /* 0x4000004000077882 */ /* 0x000fe20000000000 */
        /* <DEDUP_REMOVED lines=10> */
[----:B------:R-:W-:Y:S02]  /*46b0*/  FSEL R47, R47, -INF , P4 ;  /* 0xff8000002f2f7808 */ /* 0x000fe40002000000 */
[----:B0-----:R-:W-:Y:S02]  /*46c0*/  FMNMX.FTZ R0, R10, R11, !PT ;  /* 0x0000000b0a007209 */ /* 0x001fe40007810000 */
[----:B------:R-:W-:-:S02]  /*46d0*/  FMNMX.FTZ R10, R26, R5, !PT ;  /* 0x000000051a0a7209 */ /* 0x000fc40007810000 */
[----:B------:R-:W-:Y:S01]  /*46e0*/  ISETP.GT.AND P4, PT, R6, 0x31, PT ;  /* 0x000000310600780c */ /* 0x000fe20003f84270 */
[----:B------:R-:W-:Y:S01]  /*46f0*/  FMUL.FTZ R8, R0, UR21 ;  /* 0x0000001500087c20 */ /* 0x000fe20008410000 */
[----:B------:R-:W-:Y:S02]  /*4700*/  FMNMX.FTZ R11, R27, R10, !PT ;  /* 0x0000000a1b0b7209 */ /* 0x000fe40007810000 */
[----:B------:R-:W-:Y:S02]  /*4710*/  FSEL R50, R50, -INF , P3 ;  /* 0xff80000032327808 */ /* 0x000fe40001800000 */
[----:B------:R-:W-:Y:S02]  /*4720*/  FMNMX.FTZ R10, R30, R11, !PT ;  /* 0x0000000b1e0a7209 */ /* 0x000fe40007810000 */
[----:B------:R-:W-:Y:S02]  /*4730*/  ISETP.GT.AND P3, PT, R6, 0x38, PT ;  /* 0x000000380600780c */ /* 0x000fe40003f64270 */
[----:B------:R-:W-:-:S02]  /*4740*/  FMNMX.FTZ R13, R31, R10, !PT ;  /* 0x0000000a1f0d7209 */ /* 0x000fc40007810000 */
[----:B------:R-:W-:Y:S02]  /*4750*/  FSEL R51, R51, -INF , P4 ;  /* 0xff80000033337808 */ /* 0x000fe40002000000 */
[----:B------:R-:W-:Y:S02]  /*4760*/  FMNMX.FTZ R10, R34, R13, !PT ;  /* 0x0000000d220a7209 */ /* 0x000fe40007810000 */
[----:B------:R-:W-:Y:S02]  /*4770*/  FSETP.NEU.FTZ.AND P2, PT, R0, -INF , PT ;  /* 0xff8000000000780b */ /* 0x000fe40003f5d000 */
[----:B------:R-:W-:Y:S02]  /*4780*/  FMNMX.FTZ R13, R35, R10, !PT ;  /* 0x0000000a230d7209 */ /* 0x000fe40007810000 */
[----:B------:R-:W-:Y:S02]  /*4790*/  ISETP.GT.AND P4, PT, R6, 0x39, PT ;  /* 0x000000390600780c */ /* 0x000fe40003f84270 */
[----:B------:R-:W-:-:S02]  /*47a0*/  FMNMX.FTZ R10, R38, R13, !PT ;  /* 0x0000000d260a7209 */ /* 0x000fc40007810000 */
[----:B------:R-:W-:Y:S02]  /*47b0*/  FSEL R54, R54, -INF , P3 ;  /* 0xff80000036367808 */ /* 0x000fe40001800000 */
[----:B------:R-:W-:Y:S02]  /*47c0*/  FMNMX.FTZ R15, R39, R10, !PT ;  /* 0x0000000a270f7209 */ /* 0x000fe40007810000 */
[----:B------:R-:W-:Y:S02]  /*47d0*/  FSEL R8, R8, RZ, P2 ;  /* 0x000000ff08087208 */ /* 0x000fe40001000000 */
[----:B------:R-:W-:Y:S02]  /*47e0*/  FMNMX.FTZ R10, R42, R15, !PT ;  /* 0x0000000f2a0a7209 */ /* 0x000fe40007810000 */
        /* <DEDUP_REMOVED lines=15> */
[----:B------:R-:W-:Y:S01]  /*48e0*/  FFMA.FTZ R150, R28, UR21, -R8 ;  /* 0x000000151c967c23 */ /* 0x000fe20008010808 */
[----:B------:R-:W-:-:S02]  /*48f0*/  WARPGROUP.DEPBAR.LE gsb0, 0x0 ;  /* 0x00008000000079c5 */ /* 0x000fc40000010000 */
[----:B------:R-:W-:Y:S01]  /*4900*/  WARPGROUP.ARRIVE ;  /* 0x00000000000079c5 */ /* 0x000fe20000000000 */
[----:B------:R-:W-:Y:S01]  /*4910*/  FMNMX.FTZ R21, R51, R10, !PT ;  /* 0x0000000a33157209 */ /* 0x000fe20007810000 */
[----:B------:R1:W-:Y:S01]  /*4920*/  MUFU.EX2 R13, R37 ;  /* 0x00000025000d7308 */ /* 0x0003e20000000800 */
[----:B------:R-:W-:Y:S01]  /*4930*/  ISETP.GT.AND P3, PT, R6, 0x48, PT ;  /* 0x000000480600780c */ /* 0x000fe20003f64270 */
[--C-:B------:R-:W-:Y:S01]  /*4940*/  FFMA.FTZ R61, R61, UR21, -R8.reuse ;  /* 0x000000153d3d7c23 */ /* 0x100fe20008010808 */
[----:B------:R-:W-:Y:S01]  /*4950*/  FMNMX.FTZ R10, R54, R21, !PT ;  /* 0x00000015360a7209 */ /* 0x000fe20007810000 */
[----:B------:R-:W-:Y:S01]  /*4960*/  HGMMA.64x64x16.F32 R88, R132, gdesc[UR4].tnspB, R88, gsb0 ;  /* 0x40e0000484587df0 */ /* 0x000fe20008000858 */
[----:B------:R-:W-:Y:S01]  /*4970*/  UIADD3 UR6, UR10, 0x280, URZ ;  /* 0x000002800a067890 */ /* 0x000fe2000fffe03f */
[----:B------:R-:W-:Y:S01]  /*4980*/  FSEL R59, R59, -INF , P4 ;  /* 0xff8000003b3b7808 */ /* 0x000fe20002000000 */
[----:B------:R-:W-:Y:S01]  /*4990*/  UMOV UR7, 0x40000040 ;  /* 0x4000004000077882 */ /* 0x000fe20000000000 */
        /* <DEDUP_REMOVED lines=25> */
[----:B------:R-:W-:Y:S01]  /*4b30*/  MUFU.EX2 R150, R150 ;  /* 0x0000009600967308 */ /* 0x000fe20000000800 */
[----:B------:R-:W-:Y:S01]  /*4b40*/  FMNMX.FTZ R10, R66, R29, !PT ;  /* 0x0000001d420a7209 */ /* 0x000fe20007810000 */
[--C-:B------:R-:W-:Y:S01]  /*4b50*/  FFMA.FTZ R138, R52, UR21, -R8.reuse ;  /* 0x00000015348a7c23 */ /* 0x100fe20008010808 */
[----:B------:R-:W-:Y:S01]  /*4b60*/  ISETP.GT.AND P4, PT, R6, 0x59, PT ;  /* 0x000000590600780c */ /* 0x000fe20003f84270 */
        /* <DEDUP_REMOVED lines=14> */
[----:B------:R-:W-:Y:S01]  /*4c50*/  FFMA.FTZ R84, R84, UR21, -R8 ;  /* 0x0000001554547c23 */ /* 0x000fe20008010808 */
[----:B0-----:R-:W-:-:S02]  /*4c60*/  FMNMX.FTZ R33, R71, R10, !PT ;  /* 0x0000000a47217209 */ /* 0x001fc40007810000 */
[----:B------:R-:W-:Y:S02]  /*4c70*/  ISETP.GT.AND P3, PT, R6, 0x68, PT ;  /* 0x000000680600780c */ /* 0x000fe40003f64270 */
[----:B------:R-:W-:Y:S01]  /*4c80*/  FSEL R75, R75, -INF , P4 ;  /* 0xff8000004b4b7808 */ /* 0x000fe20002000000 */
        /* <DEDUP_REMOVED lines=9> */
[----:B------:R-:W-:Y:S01]  /*4d20*/  ISETP.GT.AND P4, PT, R6, 0x71, PT ;  /* 0x000000710600780c */ /* 0x000fe20003f84270 */
[----:B------:R0:W-:Y:S01]  /*4d30*/  MUFU.EX2 R15, R41 ;  /* 0x00000029000f7308 */ /* 0x0001e20000000800 */
[----:B------:R-:W-:Y:S02]  /*4d40*/  FSEL R82, R82, -INF , P3 ;  /* 0xff80000052527808 */ /* 0x000fe40001800000 */
[----:B-1----:R-:W-:Y:S02]  /*4d50*/  FMNMX.FTZ R37, R79, R10, !PT ;  /* 0x0000000a4f257209 */ /* 0x002fe40007810000 */
[----:B------:R-:W-:-:S02]  /*4d60*/  ISETP.GT.AND P3, PT, R6, 0x78, PT ;  /* 0x000000780600780c */ /* 0x000fc40003f64270 */
[----:B------:R-:W-:Y:S01]  /*4d70*/  FSEL R83, R83, -INF , P4 ;  /* 0xff80000053537808 */ /* 0x000fe20002000000 */
[----:B------:R-:W-:Y:S01]  /*4d80*/  MUFU.EX2 R142, R142 ;  /* 0x0000008e008e7308 */ /* 0x000fe20000000800 */
[----:B------:R-:W-:Y:S02]  /*4d90*/  WARPGROUP.DEPBAR.LE gsb0, 0x0 ;  /* 0x00008000000079c5 */ /* 0x000fe40000010000 */
[----:B------:R-:W-:Y:S01]  /*4da0*/  WARPGROUP.ARRIVE ;  /* 0x00000000000079c5 */ /* 0x000fe20000000000 */
[----:B------:R-:W-:-:S05]  /*4db0*/  FMNMX.FTZ R10, R82, R37, !PT ;  /* 0x00000025520a7209 */ /* 0x000fca0007810000 */
[----:B------:R-:W1:Y:S01]  /*4dc0*/  S2R R135, SR_TID.X ;  /* 0x0000000000877919 */ /* 0x000e620000002100 */
[----:B------:R-:W-:Y:S01]  /*4dd0*/  ISETP.GT.AND P4, PT, R6, 0x79, PT ;  /* 0x000000790600780c */ /* 0x000fe20003f84270 */
[--C-:B0-----:R-:W-:Y:S01]  /*4de0*/  FFMA.FTZ R41, R65, UR21, -R8.reuse ;  /* 0x0000001541297c23 */ /* 0x101fe20008010808 */
[----:B------:R-:W-:Y:S01]  /*4df0*/  FSEL R86, R86, -INF , P3 ;  /* 0xff80000056567808 */ /* 0x000fe20001800000 */
[----:B------:R-:W-:Y:S01]  /*4e00*/  HGMMA.64x64x16.F32 R88, R128, gdesc[UR4].tnspB, R88, gsb0 ;  /* 0x40e0000480587df0 */ /* 0x000fe20008000858 */
[----:B------:R-:W-:Y:S01]  /*4e10*/  UIADD3 UR6, UR10, 0x300, URZ ;  /* 0x000003000a067890 */ /* 0x000fe2000fffe03f */
[----:B------:R-:W-:Y:S01]  /*4e20*/  FMNMX.FTZ R37, R83, R10, !PT ;  /* 0x0000000a53257209 */ /* 0x000fe20007810000 */
[----:B------:R-:W-:Y:S01]  /*4e30*/  UMOV UR7, 0x40000040 ;  /* 0x4000004000077882 */ /* 0x000fe20000000000 */
[----:B------:R-:W-:Y:S01]  /*4e40*/  FSEL R87, R87, -INF , P4 ;  /* 0xff80000057577808 */ /* 0x000fe20002000000 */
[----:B------:R0:W-:Y:S01]  /*4e50*/  MUFU.EX2 R21, R45 ;  /* 0x0000002d00157308 */ /* 0x0001e20000000800 */
[----:B------:R-:W-:Y:S01]  /*4e60*/  FMNMX.FTZ R6, R86, R37, !PT ;  /* 0x0000002556067209 */ /* 0x000fe20007810000 */
[--C-:B------:R-:W-:Y:S01]  /*4e70*/  FFMA.FTZ R132, R56, UR21, -R8.reuse ;  /* 0x0000001538847c23 */ /* 0x100fe20008010808 */
[--C-:B------:R-:W-:Y:S01]  /*4e80*/  FFMA.FTZ R134, R60, UR21, -R8.reuse ;  /* 0x000000153c867c23 */ /* 0x100fe20008010808 */
[--C-:B------:R-:W-:Y:S01]  /*4e90*/  FFMA.FTZ R10, R64, UR21, -R8.reuse ;  /* 0x00000015400a7c23 */ /* 0x100fe20008010808 */
[----:B------:R-:W-:Y:S01]  /*4ea0*/  FMNMX.FTZ R6, R87, R6, !PT ;  /* 0x0000000657067209 */ /* 0x000fe20007810000 */
[----:B------:R-:W-:-:S02]  /*4eb0*/  FFMA.FTZ R65, R85, UR21, -R8 ;  /* 0x0000001555417c23 */ /* 0x000fc40008010808 */
[----:B------:R-:W-:Y:S01]  /*4ec0*/  MUFU.EX2 R37, R61 ;  /* 0x0000003d00257308 */ /* 0x000fe20000000800 */
[--C-:B0-----:R-:W-:Y:S01]  /*4ed0*/  FFMA.FTZ R45, R69, UR21, -R8.reuse ;  /* 0x00000015452d7c23 */ /* 0x101fe20008010808 */
[----:B------:R-:W0:Y:S06]  /*4ee0*/  SHFL.BFLY PT, R49, R6, 0x2, 0x1f ;  /* 0x0c401f0006317f89 */ /* 0x000e2c00000e0000 */
[----:B------:R2:W-:Y:S08]  /*4ef0*/  MUFU.EX2 R29, R53 ;  /* 0x00000035001d7308 */ /* 0x0005f00000000800 */
[----:B------:R3:W-:Y:S01]  /*4f00*/  MUFU.EX2 R33, R57 ;  /* 0x0000003900217308 */ /* 0x0007e20000000800 */
[----:B--2---:R-:W-:-:S07]  /*4f10*/  FFMA.FTZ R53, R77, UR21, -R8 ;  /* 0x000000154d357c23 */ /* 0x004fce0008010808 */
[----:B------:R-:W-:Y:S01]  /*4f20*/  MUFU.EX2 R136, R136 ;  /* 0x0000008800887308 */ /* 0x000fe20000000800 */
[----:B---3--:R-:W-:Y:S01]  /*4f30*/  FFMA.FTZ R57, R81, UR21, -R8 ;  /* 0x0000001551397c23 */ /* 0x008fe20008010808 */
[----:B0-----:R-:W-:-:S05]  /*4f40*/  FMNMX.FTZ R28, R6, R49, !PT ;  /* 0x00000031061c7209 */ /* 0x001fca0007810000 */
[----:B------:R-:W0:Y:S01]  /*4f50*/  SHFL.BFLY PT, R61, R28, 0x1, 0x1f ;  /* 0x0c201f001c3d7f89 */ /* 0x000e2200000e0000 */
[----:B------:R-:W-:Y:S08]  /*4f60*/  MUFU.EX2 R138, R138 ;  /* 0x0000008a008a7308 */ /* 0x000ff00000000800 */
[----:B------:R-:W-:Y:S08]  /*4f70*/  MUFU.EX2 R132, R132 ;  /* 0x0000008400847308 */ /* 0x000ff00000000800 */
[----:B------:R-:W-:Y:S01]  /*4f80*/  MUFU.EX2 R134, R134 ;  /* 0x0000008600867308 */ /* 0x000fe20000000800 */
[----:B0-----:R-:W-:-:S07]  /*4f90*/  FMNMX.FTZ R6, R28, R61, !PT ;  /* 0x0000003d1c067209 */ /* 0x001fce0007810000 */
[----:B------:R-:W-:Y:S01]  /*4fa0*/  MUFU.EX2 R10, R10 ;  /* 0x0000000a000a7308 */ /* 0x000fe20000000800 */
[----:B------:R-:W-:Y:S02]  /*4fb0*/  FSEL R61, R0, RZ, P2 ;  /* 0x000000ff003d7208 */ /* 0x000fe40001000000 */
[C---:B------:R-:W-:Y:S01]  /*4fc0*/  FSETP.NEU.FTZ.AND P2, PT, R6.reuse, -INF , PT ;  /* 0xff8000000600780b */ /* 0x040fe20003f5d000 */
[----:B------:R-:W-:Y:S02]  /*4fd0*/  FMUL.FTZ R44, R6, UR21 ;  /* 0x00000015062c7c20 */ /* 0x000fe40008410000 */
[----:B------:R-:W-:Y:S02]  /*4fe0*/  FADD.FTZ R61, -R61, R4 ;  /* 0x000000043d3d7221 */ /* 0x000fe40000010100 */
[----:B------:R-:W-:Y:S01]  /*4ff0*/  MUFU.EX2 R41, R41 ;  /* 0x0000002900297308 */ /* 0x000fe20000000800 */
[----:B------:R-:W-:Y:S02]  /*5000*/  WARPGROUP.DEPBAR.LE gsb0, 0x0 ;  /* 0x00008000000079c5 */ /* 0x000fe40000010000 */
[----:B------:R-:W-:Y:S01]  /*5010*/  WARPGROUP.ARRIVE ;  /* 0x00000000000079c5 */ /* 0x000fe20000000000 */
[----:B------:R-:W-:Y:S01]  /*5020*/  FMUL.FTZ R61, R61, UR21 ;  /* 0x000000153d3d7c20 */ /* 0x000fe20008410000 */
[----:B------:R-:W-:-:S03]  /*5030*/  FSEL R44, R44, RZ, P2 ;  /* 0x000000ff2c2c7208 */ /* 0x000fc60001000000 */
[----:B------:R-:W-:Y:S01]  /*5040*/  MUFU.EX2 R12, R12 ;  /* 0x0000000c000c7308 */ /* 0x000fe20000000800 */
[----:B------:R-:W-:Y:S01]  /*5050*/  HGMMA.64x64x16.F32 R88, R124, gdesc[UR4].tnspB, R88, gsb0 ;  /* 0x40e000047c587df0 */ /* 0x000fe20008000858 */
[----:B------:R-:W-:Y:S01]  /*5060*/  UIADD3 UR6, UR10, 0x380, URZ ;  /* 0x000003800a067890 */ /* 0x000fe2000fffe03f */
[--C-:B------:R-:W-:Y:S01]  /*5070*/  FFMA.FTZ R147, R38, UR21, -R44.reuse ;  /* 0x0000001526937c23 */ /* 0x100fe2000801082c */
[----:B------:R-:W-:Y:S01]  /*5080*/  UMOV UR7, 0x40000040 ;  /* 0x4000004000077882 */ /* 0x000fe20000000000 */
[--C-:B------:R-:W-:Y:S01]  /*5090*/  FFMA.FTZ R143, R46, UR21, -R44.reuse ;  /* 0x000000152e8f7c23 */ /* 0x100fe2000801082c */
[--C-:B------:R-:W-:Y:S01]  /*50a0*/  FFMA.FTZ R149, R26, UR21, -R44.reuse ;  /* 0x000000151a957c23 */ /* 0x100fe2000801082c */
[--C-:B------:R-:W-:Y:S01]  /*50b0*/  FFMA.FTZ R4, R27, UR21, -R44.reuse ;  /* 0x000000151b047c23 */ /* 0x100fe2000801082c */
[----:B------:R-:W0:Y:S01]  /*50c0*/  MUFU.EX2 R61, R61 ;  /* 0x0000003d003d7308 */ /* 0x000e220000000800 */
[----:B------:R-:W-:Y:S02]  /*50d0*/  IMAD.U32 R27, RZ, RZ, UR37 ;  /* 0x00000025ff1b7e24 */ /* 0x000fe4000f8e00ff */
[--C-:B------:R-:W-:Y:S01]  /*50e0*/  FFMA.FTZ R151, R30, UR21, -R44.reuse ;  /* 0x000000151e977c23 */ /* 0x100fe2000801082c */
[----:B------:R-:W-:Y:S01]  /*50f0*/  FFMA.FTZ R8, R31, UR21, -R44 ;  /* 0x000000151f087c23 */ /* 0x000fe2000801082c */
[----:B------:R-:W-:-:S02]  /*5100*/  IMAD.U32 R31, RZ, RZ, UR23 ;  /* 0x00000017ff1f7e24 */ /* 0x000fc4000f8e00ff */
[--C-:B------:R-:W-:Y:S01]  /*5110*/  FFMA.FTZ R145, R34, UR21, -R44.reuse ;  /* 0x0000001522917c23 */ /* 0x100fe2000801082c */
[----:B------:R-:W-:Y:S01]  /*5120*/  @!P1 LEA R27, R27, UR41, 0x3 ;  /* 0x000000291b1b9c11 */ /* 0x000fe2000f8e18ff */
[--C-:B------:R-:W-:Y:S01]  /*5130*/  FFMA.FTZ R26, R35, UR21, -R44.reuse ;  /* 0x00000015231a7c23 */ /* 0x100fe2000801082c */
[----:B------:R-:W-:Y:S01]  /*5140*/  MUFU.EX2 R149, R149 ;  /* 0x0000009500957308 */ /* 0x000fe20000000800 */
[----:B------:R-:W-:Y:S01]  /*5150*/  @!P1 LEA R31, R31, UR41, 0x3 ;  /* 0x000000291f1f9c11 */ /* 0x000fe2000f8e18ff */
[--C-:B------:R-:W-:Y:S01]  /*5160*/  FFMA.FTZ R30, R39, UR21, -R44.reuse ;  /* 0x00000015271e7c23 */ /* 0x100fe2000801082c */
[--C-:B------:R-:W-:Y:S01]  /*5170*/  FFMA.FTZ R137, R50, UR21, -R44.reuse ;  /* 0x0000001532897c23 */ /* 0x100fe2000801082c */
[--C-:B------:R-:W-:Y:S01]  /*5180*/  FFMA.FTZ R141, R42, UR21, -R44.reuse ;  /* 0x000000152a8d7c23 */ /* 0x100fe2000801082c */
[--C-:B------:R-:W-:Y:S01]  /*5190*/  FFMA.FTZ R32, R43, UR21, -R44.reuse ;  /* 0x000000152b207c23 */ /* 0x100fe2000801082c */
[--C-:B------:R-:W-:Y:S01]  /*51a0*/  FFMA.FTZ R34, R47, UR21, -R44.reuse ;  /* 0x000000152f227c23 */ /* 0x100fe2000801082c */
[----:B------:R-:W-:Y:S01]  /*51b0*/  FFMA.FTZ R36, R51, UR21, -R44 ;  /* 0x0000001533247c23 */ /* 0x000fe2000801082c */
[----:B------:R-:W-:Y:S01]  /*51c0*/  MUFU.EX2 R4, R4 ;  /* 0x0000000400047308 */ /* 0x000fe20000000800 */
[----:B0-----:R-:W-:Y:S01]  /*51d0*/  FFMA.FTZ R38, R61, R3, R148 ;  /* 0x000000033d267223 */ /* 0x001fe20000010094 */
        /* <DEDUP_REMOVED lines=8> */
[--C-:B------:R-:W-:Y:S01]  /*5260*/  FFMA.FTZ R131, R70, UR21, -R44.reuse ;  /* 0x0000001546837c23 */ /* 0x100fe2000801082c */
[----:B------:R-:W-:Y:S01]  /*5270*/  F2FP.F16.F32.PACK_AB R128, R41, R10 ;  /* 0x0000000a2980723e */ /* 0x000fe200000000ff */
[----:B------:R-:W-:Y:S01]  /*5280*/  FFMA.FTZ R75, R75, UR21, -R44 ;  /* 0x000000154b4b7c23 */ /* 0x000fe2000801082c */
[----:B------:R-:W-:Y:S01]  /*5290*/  FADD.FTZ R3, R9, R38 ;  /* 0x0000002609037221 */ /* 0x000fe20000010000 */
[----:B------:R-:W-:Y:S01]  /*52a0*/  FSEL R38, R6, RZ, P2 ;  /* 0x000000ff06267208 */ /* 0x000fe20001000000 */
[--C-:B------:R-:W-:Y:S01]  /*52b0*/  FFMA.FTZ R79, R79, UR21, -R44.reuse ;  /* 0x000000154f4f7c23 */ /* 0x100fe2000801082c */
[----:B-1----:R-:W-:Y:S01]  /*52c0*/  ISETP.GE.U32.AND P2, PT, R135, 0x180, PT ;  /* 0x000001808700780c */ /* 0x002fe20003f46070 */
[----:B------:R-:W-:Y:S01]  /*52d0*/  FADD.FTZ R46, R144, R3 ;  /* 0x00000003902e7221 */ /* 0x000fe20000010000 */
[----:B------:R-:W-:Y:S01]  /*52e0*/  MUFU.EX2 R8, R8 ;  /* 0x0000000800087308 */ /* 0x000fe20000000800 */
[----:B------:R-:W-:Y:S01]  /*52f0*/  FADD.FTZ R38, -R38, R5 ;  /* 0x0000000526267221 */ /* 0x000fe20000010100 */
[----:B------:R-:W-:Y:S01]  /*5300*/  FFMA.FTZ R135, R62, UR21, -R44 ;  /* 0x000000153e877c23 */ /* 0x000fe2000801082c */
[----:B------:R-:W-:Y:S01]  /*5310*/  FADD.FTZ R3, R11, R46 ;  /* 0x0000002e0b037221 */ /* 0x000fe20000010000 */
[--C-:B------:R-:W-:Y:S01]  /*5320*/  FFMA.FTZ R82, R82, UR21, -R44.reuse ;  /* 0x0000001552527c23 */ /* 0x100fe2000801082c */
[----:B------:R-:W-:Y:S01]  /*5330*/  FMUL.FTZ R38, R38, UR21 ;  /* 0x0000001526267c20 */ /* 0x000fe20008410000 */
[--C-:B------:R-:W-:Y:S01]  /*5340*/  FFMA.FTZ R83, R83, UR21, -R44.reuse ;  /* 0x0000001553537c23 */ /* 0x100fe2000801082c */
[----:B------:R-:W-:Y:S01]  /*5350*/  FADD.FTZ R46, R146, R3 ;  /* 0x00000003922e7221 */ /* 0x000fe20000010000 */
[----:B------:R-:W-:Y:S01]  /*5360*/  VIADD R3, R23, 0x9 ;  /* 0x0000000917037836 */ /* 0x000fe20000000000 */
[----:B------:R-:W-:Y:S01]  /*5370*/  MUFU.EX2 R145, R145 ;  /* 0x0000009100917308 */ /* 0x000fe20000000800 */
[----:B------:R-:W-:Y:S01]  /*5380*/  FFMA.FTZ R86, R86, UR21, -R44 ;  /* 0x0000001556567c23 */ /* 0x000fe2000801082c */
[----:B------:R-:W-:Y:S01]  /*5390*/  FADD.FTZ R5, R13, R46 ;  /* 0x0000002e0d057221 */ /* 0x000fe20000010000 */
[--C-:B------:R-:W-:Y:S01]  /*53a0*/  FFMA.FTZ R46, R63, UR21, -R44.reuse ;  /* 0x000000153f2e7c23 */ /* 0x100fe2000801082c */
[----:B------:R-:W-:Y:S01]  /*53b0*/  SEL R3, R3, 0x9, !P2 ;  /* 0x0000000903037807 */ /* 0x000fe20005000000 */
[----:B------:R-:W-:Y:S01]  /*53c0*/  FFMA.FTZ R87, R87, UR21, -R44 ;  /* 0x0000001557577c23 */ /* 0x000fe2000801082c */
[----:B------:R-:W-:Y:S01]  /*53d0*/  FADD.FTZ R48, R140, R5 ;  /* 0x000000058c307221 */ /* 0x000fe20000010000 */
[----:B------:R-:W-:Y:S01]  /*53e0*/  @!P1 VIADD R5, R27, 0x16840 ;  /* 0x000168401b059836 */ /* 0x000fe20000000000 */
[----:B------:R-:W-:Y:S01]  /*53f0*/  MUFU.EX2 R38, R38 ;  /* 0x0000002600267308 */ /* 0x000fe20000000800 */
[----:B------:R-:W-:Y:S01]  /*5400*/  PLOP3.LUT P2, PT, PT, PT, UP0, 0x80, 0x0 ;  /* 0x000000000000781c */ /* 0x000fe20003f4f008 */
[----:B------:R-:W-:Y:S01]  /*5410*/  FADD.FTZ R27, R15, R48 ;  /* 0x000000300f1b7221 */ /* 0x000fe20000010000 */
[----:B------:R-:W-:Y:S01]  /*5420*/  UMOV UR23, UR37 ;  /* 0x0000002500177c82 */ /* 0x000fe20008000000 */
[----:B------:R-:W-:-:S02]  /*5430*/  @!P1 PRMT R5, RZ, 0x654, R5 ;  /* 0x00000654ff059816 */ /* 0x000fc40000000005 */
[----:B------:R-:W-:Y:S01]  /*5440*/  FADD.FTZ R48, R142, R27 ;  /* 0x0000001b8e307221 */ /* 0x000fe20000010000 */
[----:B------:R-:W-:Y:S01]  /*5450*/  F2FP.F16.F32.PACK_AB R148, R7, R148 ;  /* 0x000000940794723e */ /* 0x000fe200000000ff */
[----:B------:R-:W-:Y:S01]  /*5460*/  MUFU.EX2 R26, R26 ;  /* 0x0000001a001a7308 */ /* 0x000fe20000000800 */
[----:B------:R-:W-:Y:S01]  /*5470*/  F2FP.F16.F32.PACK_AB R150, R9, R150 ;  /* 0x000000960996723e */ /* 0x000fe200000000ff */
[----:B------:R-:W-:Y:S01]  /*5480*/  FADD.FTZ R27, R21, R48 ;  /* 0x00000030151b7221 */ /* 0x000fe20000010000 */
[----:B------:R-:W-:Y:S02]  /*5490*/  F2FP.F16.F32.PACK_AB R144, R11, R144 ;  /* 0x000000900b90723e */ /* 0x000fe400000000ff */
[----:B------:R-:W-:Y:S01]  /*54a0*/  F2FP.F16.F32.PACK_AB R146, R13, R146 ;  /* 0x000000920d92723e */ /* 0x000fe200000000ff */
[----:B------:R-:W-:Y:S01]  /*54b0*/  FADD.FTZ R50, R136, R27 ;  /* 0x0000001b88327221 */ /* 0x000fe20000010000 */
[----:B------:R-:W-:Y:S01]  /*54c0*/  F2FP.F16.F32.PACK_AB R140, R15, R140 ;  /* 0x0000008c0f8c723e */ /* 0x000fe200000000ff */
[----:B------:R-:W-:Y:S01]  /*54d0*/  MUFU.EX2 R147, R147 ;  /* 0x0000009300937308 */ /* 0x000fe20000000800 */
[----:B------:R-:W-:-:S02]  /*54e0*/  F2FP.F16.F32.PACK_AB R142, R21, R142 ;  /* 0x0000008e158e723e */ /* 0x000fc400000000ff */
[----:B------:R-:W-:Y:S01]  /*54f0*/  F2FP.F16.F32.PACK_AB R136, R25, R136 ;  /* 0x000000881988723e */ /* 0x000fe200000000ff */
[----:B------:R-:W-:Y:S02]  /*5500*/  WARPGROUP.DEPBAR.LE gsb0, 0x0 ;  /* 0x00008000000079c5 */ /* 0x000fe40000010000 */
[----:B------:R-:W-:Y:S01]  /*5510*/  WARPGROUP.ARRIVE ;  /* 0x00000000000079c5 */ /* 0x000fe20000000000 */
[--C-:B------:R-:W-:Y:S01]  /*5520*/  FFMA.FTZ R125, R74, UR21, -R44.reuse ;  /* 0x000000154a7d7c23 */ /* 0x100fe2000801082c */
[----:B------:R-:W-:Y:S01]  /*5530*/  MUFU.EX2 R30, R30 ;  /* 0x0000001e001e7308 */ /* 0x000fe20000000800 */
[----:B------:R-:W-:-:S03]  /*5540*/  FFMA.FTZ R127, R78, UR21, -R44 ;  /* 0x000000154e7f7c23 */ /* 0x000fc6000801082c */
[----:B------:R-:W-:Y:S04]  /*5550*/  HGMMA.64x64x16.F32 R88, R120, gdesc[UR4].tnspB, R88, gsb0 ;  /* 0x40e0000478587df0 */ /* 0x000fe80008000858 */
        /* <DEDUP_REMOVED lines=10> */
[----:B------:R-:W0:Y:S01]  /*5600*/  MUFU.EX2 R49, R73 ;  /* 0x0000004900317308 */ /* 0x000e220000000800 */
[----:B------:R-:W-:Y:S02]  /*5610*/  WARPGROUP.DEPBAR.LE gsb0, 0x0 ;  /* 0x00008000000079c5 */ /* 0x000fe40000010000 */
[----:B------:R1:W-:Y:S06]  /*5620*/  BAR.ARV R3, 0x100 ;  /* 0x000400030000751d */ /* 0x0003ec0000002000 */
[----:B------:R2:W-:Y:S01]  /*5630*/  @!P1 SYNCS.ARRIVE.TRANS64.RED.A1T0 RZ, [R5+URZ], RZ ;  /* 0x000000ff05ff99a7 */ /* 0x0005e2000810043f */
[----:B------:R-:W-:Y:S01]  /*5640*/  MUFU.EX2 R40, R40 ;  /* 0x0000002800287308 */ /* 0x000fe20000000800 */
[----:B-1----:R-:W-:-:S02]  /*5650*/  @!P1 VIADD R3, R31, 0x16860 ;  /* 0x000168601f039836 */ /* 0x002fc40000000000 */
[-C--:B------:R-:W-:Y:S01]  /*5660*/  FMUL.FTZ R88, R88, R61.reuse ;  /* 0x0000003d58587220 */ /* 0x080fe20000410000 */
[-C--:B------:R-:W-:Y:S01]  /*5670*/  FMUL.FTZ R89, R89, R61.reuse ;  /* 0x0000003d59597220 */ /* 0x080fe20000410000 */
[-C--:B------:R-:W-:Y:S01]  /*5680*/  FMUL.FTZ R92, R92, R61.reuse ;  /* 0x0000003d5c5c7220 */ /* 0x080fe20000410000 */
[----:B------:R-:W-:Y:S01]  /*5690*/  FMUL.FTZ R93, R93, R61 ;  /* 0x0000003d5d5d7220 */ /* 0x000fe20000410000 */
[----:B------:R-:W-:Y:S01]  /*56a0*/  @!P1 PRMT R27, RZ, 0x654, R3 ;  /* 0x00000654ff1b9816 */ /* 0x000fe20000000003 */
[----:B--2---:R-:W-:Y:S01]  /*56b0*/  FFMA.FTZ R5, R38, R2, R149 ;  /* 0x0000000226057223 */ /* 0x004fe20000010095 */
[----:B------:R-:W-:Y:S01]  /*56c0*/  MUFU.EX2 R20, R20 ;  /* 0x0000001400147308 */ /* 0x000fe20000000800 */
[----:B------:R-:W-:Y:S01]  /*56d0*/  FFMA.FTZ R2, R67, UR21, -R44 ;  /* 0x0000001543027c23 */ /* 0x000fe2000801082c */
[----:B------:R1:W-:Y:S01]  /*56e0*/  @!P1 SYNCS.ARRIVE.TRANS64.RED.A1T0 RZ, [R27+URZ], RZ ;  /* 0x000000ff1bff99a7 */ /* 0x0003e2000810043f */
[C---:B------:R-:W-:Y:S01]  /*56f0*/  FADD.FTZ R48, R4.reuse, R5 ;  /* 0x0000000504307221 */ /* 0x040fe20000010000 */
[----:B------:R-:W-:Y:S01]  /*5700*/  FADD.FTZ R5, R25, R50 ;  /* 0x0000003219057221 */ /* 0x000fe20000010000 */
[----:B------:R-:W-:Y:S01]  /*5710*/  F2FP.F16.F32.PACK_AB R149, R4, R149 ;  /* 0x000000950495723e */ /* 0x000fe200000000ff */
[-C--:B------:R-:W-:Y:S01]  /*5720*/  FMUL.FTZ R96, R96, R61.reuse ;  /* 0x0000003d60607220 */ /* 0x080fe20000410000 */
[----:B------:R-:W-:Y:S01]  /*5730*/  FADD.FTZ R3, R151, R48 ;  /* 0x0000003097037221 */ /* 0x000fe20000010000 */
[----:B------:R-:W-:Y:S01]  /*5740*/  FADD.FTZ R48, R138, R5 ;  /* 0x000000058a307221 */ /* 0x000fe20000010000 */
[----:B------:R-:W-:Y:S01]  /*5750*/  MUFU.EX2 R133, R133 ;  /* 0x0000008500857308 */ /* 0x000fe20000000800 */
[C---:B------:R-:W-:Y:S01]  /*5760*/  F2FP.F16.F32.PACK_AB R138, R29.reuse, R138 ;  /* 0x0000008a1d8a723e */ /* 0x040fe200000000ff */
[----:B------:R-:W-:Y:S01]  /*5770*/  FADD.FTZ R50, R8, R3 ;  /* 0x0000000308327221 */ /* 0x000fe20000010000 */
[----:B------:R-:W-:Y:S01]  /*5780*/  FADD.FTZ R5, R29, R48 ;  /* 0x000000301d057221 */ /* 0x000fe20000010000 */
[----:B------:R-:W-:Y:S01]  /*5790*/  FFMA.FTZ R48, R71, UR21, -R44 ;  /* 0x0000001547307c23 */ /* 0x000fe2000801082c */
[----:B0-----:R-:W-:Y:S01]  /*57a0*/  F2FP.F16.F32.PACK_AB R124, R49, R14 ;  /* 0x0000000e317c723e */ /* 0x001fe200000000ff */
[----:B------:R-:W-:Y:S01]  /*57b0*/  FADD.FTZ R3, R145, R50 ;  /* 0x0000003291037221 */ /* 0x000fe20000010000 */
[----:B------:R-:W-:Y:S01]  /*57c0*/  FADD.FTZ R52, R132, R5 ;  /* 0x0000000584347221 */ /* 0x000fe20000010000 */
[----:B------:R-:W0:Y:S01]  /*57d0*/  MUFU.EX2 R53, R53 ;  /* 0x0000003500357308 */ /* 0x000e220000000800 */
[C---:B------:R-:W-:Y:S01]  /*57e0*/  F2FP.F16.F32.PACK_AB R132, R33.reuse, R132 ;  /* 0x000000842184723e */ /* 0x040fe200000000ff */
[----:B------:R-:W-:Y:S01]  /*57f0*/  FADD.FTZ R50, R26, R3 ;  /* 0x000000031a327221 */ /* 0x000fe20000010000 */
[----:B------:R-:W-:Y:S01]  /*5800*/  FADD.FTZ R5, R33, R52 ;  /* 0x0000003421057221 */ /* 0x000fe20000010000 */
[-C--:B------:R-:W-:Y:S01]  /*5810*/  FMUL.FTZ R97, R97, R61.reuse ;  /* 0x0000003d61617220 */ /* 0x080fe20000410000 */
[-C--:B------:R-:W-:Y:S01]  /*5820*/  FMUL.FTZ R100, R100, R61.reuse ;  /* 0x0000003d64647220 */ /* 0x080fe20000410000 */
[----:B------:R-:W-:Y:S01]  /*5830*/  FADD.FTZ R3, R147, R50 ;  /* 0x0000003293037221 */ /* 0x000fe20000010000 */
[----:B------:R-:W-:Y:S01]  /*5840*/  FADD.FTZ R52, R134, R5 ;  /* 0x0000000586347221 */ /* 0x000fe20000010000 */
[----:B------:R-:W-:Y:S01]  /*5850*/  MUFU.EX2 R42, R42 ;  /* 0x0000002a002a7308 */ /* 0x000fe20000000800 */
[C---:B------:R-:W-:Y:S01]  /*5860*/  F2FP.F16.F32.PACK_AB R134, R37.reuse, R134 ;  /* 0x000000862586723e */ /* 0x040fe200000000ff */
[----:B------:R-:W-:Y:S01]  /*5870*/  FADD.FTZ R50, R30, R3 ;  /* 0x000000031e327221 */ /* 0x000fe20000010000 */
[----:B------:R-:W-:Y:S01]  /*5880*/  FADD.FTZ R5, R37, R52 ;  /* 0x0000003425057221 */ /* 0x000fe20000010000 */
[-C--:B------:R-:W-:Y:S01]  /*5890*/  FMUL.FTZ R101, R101, R61.reuse ;  /* 0x0000003d65657220 */ /* 0x080fe20000410000 */
[-C--:B------:R-:W-:Y:S01]  /*58a0*/  FMUL.FTZ R104, R104, R61.reuse ;  /* 0x0000003d68687220 */ /* 0x080fe20000410000 */
[----:B------:R-:W-:Y:S01]  /*58b0*/  FADD.FTZ R3, R141, R50 ;  /* 0x000000328d037221 */ /* 0x000fe20000010000 */
[----:B------:R-:W-:Y:S01]  /*58c0*/  FADD.FTZ R52, R10, R5 ;  /* 0x000000050a347221 */ /* 0x000fe20000010000 */
[----:B------:R-:W2:Y:S01]  /*58d0*/  MUFU.EX2 R24, R24 ;  /* 0x0000001800187308 */ /* 0x000ea20000000800 */
[----:B0-----:R-:W-:Y:S01]  /*58e0*/  F2FP.F16.F32.PACK_AB R126, R53, R20 ;  /* 0x00000014357e723e */ /* 0x001fe200000000ff */
[----:B------:R-:W-:Y:S01]  /*58f0*/  FADD.FTZ R50, R32, R3 ;  /* 0x0000000320327221 */ /* 0x000fe20000010000 */
[----:B------:R-:W-:Y:S01]  /*5900*/  FADD.FTZ R5, R41, R52 ;  /* 0x0000003429057221 */ /* 0x000fe20000010000 */
[-C--:B------:R-:W-:Y:S01]  /*5910*/  FMUL.FTZ R105, R105, R61.reuse ;  /* 0x0000003d69697220 */ /* 0x080fe20000410000 */
        /* <DEDUP_REMOVED lines=8> */
[-C--:B------:R-:W-:Y:S01]  /*59a0*/  FMUL.FTZ R113, R113, R61.reuse ;  /* 0x0000003d71717220 */ /* 0x080fe20000410000 */
[----:B------:R-:W-:Y:S01]  /*59b0*/  FADD.FTZ R3, R137, R50 ;  /* 0x0000003289037221 */ /* 0x000fe20000010000 */
[----:B------:R-:W-:Y:S01]  /*59c0*/  FADD.FTZ R52, R14, R5 ;  /* 0x000000050e347221 */ /* 0x000fe20000010000 */
[----:B------:R-:W0:Y:S01]  /*59d0*/  MUFU.EX2 R57, R57 ;  /* 0x0000003900397308 */ /* 0x000e220000000800 */
[-C--:B------:R-:W-:Y:S01]  /*59e0*/  FMUL.FTZ R116, R116, R61.reuse ;  /* 0x0000003d74747220 */ /* 0x080fe20000410000 */
[----:B------:R-:W-:Y:S01]  /*59f0*/  FADD.FTZ R50, R36, R3 ;  /* 0x0000000324327221 */ /* 0x000fe20000010000 */
[----:B------:R-:W-:Y:S01]  /*5a00*/  FADD.FTZ R5, R49, R52 ;  /* 0x0000003431057221 */ /* 0x000fe20000010000 */
[----:B------:R-:W-:Y:S01]  /*5a10*/  FMUL.FTZ R117, R117, R61 ;  /* 0x0000003d75757220 */ /* 0x000fe20000410000 */
[----:B------:R-:W-:Y:S01]  /*5a20*/  F2FP.F16.F32.PACK_AB R151, R8, R151 ;  /* 0x000000970897723e */ /* 0x000fe200000000ff */
[----:B------:R-:W-:Y:S01]  /*5a30*/  FADD.FTZ R3, R139, R50 ;  /* 0x000000328b037221 */ /* 0x000fe20000010000 */
[----:B------:R-:W-:Y:S01]  /*5a40*/  FADD.FTZ R52, R20, R5 ;  /* 0x0000000514347221 */ /* 0x000fe20000010000 */
[----:B------:R-:W3:Y:S01]  /*5a50*/  MUFU.EX2 R46, R46 ;  /* 0x0000002e002e7308 */ /* 0x000ee20000000800 */
[----:B------:R-:W-:Y:S01]  /*5a60*/  F2FP.F16.F32.PACK_AB R145, R26, R145 ;  /* 0x000000911a91723e */ /* 0x000fe200000000ff */
[----:B------:R-:W-:Y:S01]  /*5a70*/  FADD.FTZ R50, R40, R3 ;  /* 0x0000000328327221 */ /* 0x000fe20000010000 */
[----:B------:R-:W-:Y:S01]  /*5a80*/  FADD.FTZ R5, R53, R52 ;  /* 0x0000003435057221 */ /* 0x000fe20000010000 */
[----:B------:R-:W-:Y:S01]  /*5a90*/  F2FP.F16.F32.PACK_AB R147, R30, R147 ;  /* 0x000000931e93723e */ /* 0x000fe200000000ff */
[----:B------:R-:W-:Y:S01]  /*5aa0*/  FMUL.FTZ R90, R90, R38 ;  /* 0x000000265a5a7220 */ /* 0x000fe20000410000 */
[----:B------:R-:W-:Y:S01]  /*5ab0*/  FADD.FTZ R3, R133, R50 ;  /* 0x0000003285037221 */ /* 0x000fe20000010000 */
[----:B--2---:R-:W-:Y:S01]  /*5ac0*/  FADD.FTZ R50, R24, R5 ;  /* 0x0000000518327221 */ /* 0x004fe20000010000 */
[----:B------:R-:W2:Y:S01]  /*5ad0*/  MUFU.EX2 R28, R84 ;  /* 0x00000054001c7308 */ /* 0x000ea20000000800 */
[C---:B0-----:R-:W-:Y:S01]  /*5ae0*/  F2FP.F16.F32.PACK_AB R120, R57.reuse, R24 ;  /* 0x000000183978723e */ /* 0x041fe200000000ff */
[----:B------:R-:W-:Y:S01]  /*5af0*/  FADD.FTZ R10, R42, R3 ;  /* 0x000000032a0a7221 */ /* 0x000fe20000010000 */
[----:B------:R-:W-:Y:S01]  /*5b00*/  FADD.FTZ R5, R57, R50 ;  /* 0x0000003239057221 */ /* 0x000fe20000010000 */
[----:B------:R-:W-:Y:S01]  /*5b10*/  F2FP.F16.F32.PACK_AB R141, R32, R141 ;  /* 0x0000008d208d723e */ /* 0x000fe200000000ff */
[-C--:B------:R-:W-:Y:S01]  /*5b20*/  FMUL.FTZ R91, R91, R38.reuse ;  /* 0x000000265b5b7220 */ /* 0x080fe20000410000 */
[----:B------:R-:W-:Y:S01]  /*5b30*/  FADD.FTZ R3, R135, R10 ;  /* 0x0000000a87037221 */ /* 0x000fe20000010000 */
[----:B------:R-:W-:Y:S01]  /*5b40*/  F2FP.F16.F32.PACK_AB R143, R34, R143 ;  /* 0x0000008f228f723e */ /* 0x000fe200000000ff */
[----:B------:R-:W0:Y:S01]  /*5b50*/  MUFU.EX2 R129, R129 ;  /* 0x0000008100817308 */ /* 0x000e220000000800 */
[----:B------:R-:W-:Y:S01]  /*5b60*/  F2FP.F16.F32.PACK_AB R137, R36, R137 ;  /* 0x000000892489723e */ /* 0x000fe200000000ff */
[----:B---3--:R-:W-:Y:S01]  /*5b70*/  FADD.FTZ R10, R46, R3 ;  /* 0x000000032e0a7221 */ /* 0x008fe20000010000 */
[----:B------:R-:W-:Y:S01]  /*5b80*/  F2FP.F16.F32.PACK_AB R139, R40, R139 ;  /* 0x0000008b288b723e */ /* 0x000fe200000000ff */
[-C--:B------:R-:W-:Y:S01]  /*5b90*/  FMUL.FTZ R94, R94, R38.reuse ;  /* 0x000000265e5e7220 */ /* 0x080fe20000410000 */
[----:B------:R-:W-:Y:S01]  /*5ba0*/  F2FP.F16.F32.PACK_AB R133, R42, R133 ;  /* 0x000000852a85723e */ /* 0x000fe200000000ff */
[-C--:B------:R-:W-:Y:S01]  /*5bb0*/  FMUL.FTZ R95, R95, R38.reuse ;  /* 0x000000265f5f7220 */ /* 0x080fe20000410000 */
[----:B------:R-:W-:Y:S01]  /*5bc0*/  F2FP.F16.F32.PACK_AB R135, R46, R135 ;  /* 0x000000872e87723e */ /* 0x000fe200000000ff */
        /* <DEDUP_REMOVED lines=17> */
[C---:B---3--:R-:W-:Y:S01]  /*5ce0*/  FADD.FTZ R10, R2.reuse, R5 ;  /* 0x00000005020a7221 */ /* 0x048fe20000010000 */
[----:B------:R-:W-:Y:S01]  /*5cf0*/  F2FP.F16.F32.PACK_AB R129, R2, R129 ;  /* 0x000000810281723e */ /* 0x000fe200000000ff */
[----:B------:R-:W-:-:S05]  /*5d00*/  IMAD.MOV.U32 R4, RZ, RZ, R0 ;  /* 0x000000ffff047224 */ /* 0x000fca00078e0000 */
        /* <DEDUP_REMOVED lines=9> */
[----:B------:R-:W-:Y:S01]  /*5da0*/  F2FP.F16.F32.PACK_AB R125, R44, R125 ;  /* 0x0000007d2c7d723e */ /* 0x000fe200000000ff */
[----:B------:R-:W-:-:S05]  /*5db0*/  IMAD.MOV.U32 R5, RZ, RZ, R6 ;  /* 0x000000ffff057224 */ /* 0x000fca00078e0006 */
        /* <DEDUP_REMOVED lines=11> */
[----:B---3--:R-:W-:Y:S01]  /*5e70*/  FADD.FTZ R10, R123, R10 ;  /* 0x0000000a7b0a7221 */ /* 0x008fe20000010000 */
[C---:B--2---:R-:W-:Y:S01]  /*5e80*/  FADD.FTZ R3, R65.reuse, R12 ;  /* 0x0000000c41037221 */ /* 0x044fe20000010000 */
[----:B------:R-:W-:Y:S02]  /*5e90*/  F2FP.F16.F32.PACK_AB R122, R65, R28 ;  /* 0x0000001c417a723e */ /* 0x000fe400000000ff */
[C---:B0-----:R-:W-:Y:S01]  /*5ea0*/  FADD.FTZ R2, R87.reuse, R10 ;  /* 0x0000000a57027221 */ /* 0x041fe20000010000 */
[----:B------:R-:W-:Y:S01]  /*5eb0*/  F2FP.F16.F32.PACK_AB R123, R87, R123 ;  /* 0x0000007b577b723e */ /* 0x000fe200000000ff */
[----:B-1----:R-:W-:Y:S06]  /*5ec0*/  @P2 BRA `(.L_x_12188) ;  /* 0xffffffd800ac2947 */ /* 0x002fec000383ffff */
.L_x_12179:
[----:B------:R-:W-:-:S13]  /*5ed0*/  ISETP.LE.AND P2, PT, RZ, UR24, PT ;  /* 0x00000018ff007c0c */ /* 0x000fda000bf43270 */
[----:B------:R-:W-:Y:S05]  /*5ee0*/  @!P2 BRA `(.L_x_12189) ;  /* 0x0000001c0030a947 */ /* 0x000fea0003800000 */
[----:B------:R-:W-:Y:S01]  /*5ef0*/  IMAD.MOV.U32 R5, RZ, RZ, R6 ;  /* 0x000000ffff057224 */ /* 0x000fe200078e0006 */
[----:B------:R-:W-:Y:S01]  /*5f00*/  UMOV UR23, UR40 ;  /* 0x0000002800177c82 */ /* 0x000fe20008000000 */
[----:B------:R-:W-:Y:S01]  /*5f10*/  IMAD.MOV.U32 R7, RZ, RZ, R0 ;  /* 0x000000ffff077224 */ /* 0x000fe200078e0000 */
[----:B------:R-:W-:Y:S01]  /*5f20*/  UMOV UR22, UR37 ;  /* 0x0000002500167c82 */ /* 0x000fe20008000000 */
[----:B------:R-:W-:-:S05]  /*5f30*/  ULDC UR21, c[0x0][0x988] ;  /* 0x0002620000157ab9 */ /* 0x000fca0000000800 */
.L_x_12198:
        /* <DEDUP_REMOVED lines=9> */
.L_x_12191:
[----:B------:R-:W-:Y:S01]  /*5fd0*/  ULEA UR6, UR37, UR41, 0x3 ;  /* 0x0000002925067291 */ /* 0x000fe2000f8e183f */
[----:B------:R-:W-:-:S05]  /*5fe0*/  IMAD.U32 R0, RZ, RZ, UR40 ;  /* 0x00000028ff007e24 */ /* 0x000fca000f8e00ff */
[----:B------:R-:W-:-:S04]  /*5ff0*/  SHF.L.U32 R0, R0, 0x1f, RZ ;  /* 0x0000001f00007819 */ /* 0x000fc800000006ff */
[----:B------:R0:W1:Y:S01]  /*6000*/  SYNCS.PHASECHK.TRANS64.TRYWAIT P2, [UR6+0x16830], R0 ;  /* 0x01683000ff0075a7 */ /* 0x0000620008040146 */
[----:B------:R-:W-:Y:S05]  /*6010*/  @!P0 BRA `(.L_x_12192) ;  /* 0x0000000000048947 */ /* 0x000fea0003800000 */
[----:B------:R-:W-:Y:S01]  /*6020*/  BPT.TRAP 0x1 ;  /* 0x000000040000795c */ /* 0x000fe20000300000 */
.L_x_12192:
[----:B-1----:R-:W-:Y:S05]  /*6030*/  @P2 BRA `(.L_x_12190) ;  /* 0x0000000000082947 */ /* 0x002fea0003800000 */
[----:B------:R-:W1:Y:S02]  /*6040*/  SYNCS.PHASECHK.TRANS64.TRYWAIT P2, [UR6+0x16830], R0 ;  /* 0x01683000ff0075a7 */ /* 0x000e640008040146 */
[----:B-1----:R-:W-:Y:S05]  /*6050*/  @!P2 BRA `(.L_x_12193) ;  /* 0x00000080004ca947 */ /* 0x002fea0003800000 */
.L_x_12190:
        /* <DEDUP_REMOVED lines=25> */
.L_x_12195:
[----:B------:R-:W-:Y:S01]  /*61f0*/  ULEA UR6, UR22, UR41, 0x3 ;  /* 0x0000002916067291 */ /* 0x000fe2000f8e183f */
[----:B------:R-:W-:-:S05]  /*6200*/  IMAD.U32 R0, RZ, RZ, UR23 ;  /* 0x00000017ff007e24 */ /* 0x000fca000f8e00ff */
[----:B------:R-:W-:-:S04]  /*6210*/  SHF.L.U32 R0, R0, 0x1f, RZ ;  /* 0x0000001f00007819 */ /* 0x000fc800000006ff */
[----:B------:R0:W1:Y:S01]  /*6220*/  SYNCS.PHASECHK.TRANS64.TRYWAIT P2, [UR6+0x16850], R0 ;  /* 0x01685000ff0075a7 */ /* 0x0000620008040146 */
[----:B------:R-:W-:Y:S05]  /*6230*/  @!P0 BRA `(.L_x_12196) ;  /* 0x0000000000048947 */ /* 0x000fea0003800000 */
[----:B------:R-:W-:Y:S01]  /*6240*/  BPT.TRAP 0x1 ;  /* 0x000000040000795c */ /* 0x000fe20000300000 */
.L_x_12196:
[----:B-1----:R-:W-:Y:S05]  /*6250*/  @P2 BRA `(.L_x_12194) ;  /* 0x0000000000082947 */ /* 0x002fea0003800000 */
[----:B------:R-:W1:Y:S02]  /*6260*/  SYNCS.PHASECHK.TRANS64.TRYWAIT P2, [UR6+0x16850], R0 ;  /* 0x01685000ff0075a7 */ /* 0x000e640008040146 */
[----:B-1----:R-:W-:Y:S05]  /*6270*/  @!P2 BRA `(.L_x_12197) ;  /* 0x0000007c00dca947 */ /* 0x002fea0003800000 */
.L_x_12194:
[----:B------:R-:W-:Y:S01]  /*6280*/  UIADD3 UR6, UR41, 0x400, URZ ;  /* 0x0000040029067890 */ /* 0x000fe2000fffe03f */
[----:B------:R-:W-:Y:S01]  /*6290*/  WARPGROUP.ARRIVE ;  /* 0x00000000000079c5 */ /* 0x000fe20000000000 */
[----:B------:R-:W-:Y:S01]  /*62a0*/  UMOV UR7, 0x40000040 ;  /* 0x4000004000077882 */ /* 0x000fe20000000000 */
[----:B01----:R-:W-:Y:S01]  /*62b0*/  FMNMX.FTZ R0, R24, R7, !PT ;  /* 0x0000000718007209 */ /* 0x003fe20007810000 */
[----:B------:R-:W-:Y:S01]  /*62c0*/  USHF.R.U32.HI UR6, URZ, 0x4, UR6 ;  /* 0x000000043f067899 */ /* 0x000fe20008011606 */
[----:B------:R-:W-:Y:S02]  /*62d0*/  UMOV UR23, UR40 ;  /* 0x0000002800177c82 */ /* 0x000fe40008000000 */
        /* <DEDUP_REMOVED lines=45> */
[----:B------:R-:W-:Y:S02]  /*65b0*/  WARPGROUP.DEPBAR.LE gsb0, 0x0 ;  /* 0x00008000000079c5 */ /* 0x000fe40000010000 */
[----:B------:R-:W-:Y:S01]  /*65c0*/  WARPGROUP.ARRIVE ;  /* 0x00000000000079c5 */ /* 0x000fe20000000000 */
[----:B0-----:R-:W-:-:S05]  /*65d0*/  FMNMX.FTZ R0, R9, R0, !PT ;  /* 0x0000000009007209 */ /* 0x001fca0007810000 */
[----:B------:R-:W-:Y:S01]  /*65e0*/  HGMMA.64x64x16.F32 R88, R140, gdesc[UR4].tnspB, R88, gsb0 ;  /* 0x40e000048c587df0 */ /* 0x000fe20008000858 */
[----:B------:R-:W-:Y:S01]  /*65f0*/  UIADD3 UR6, UR10, 0x180, URZ ;  /* 0x000001800a067890 */ /* 0x000fe2000fffe03f */
[C---:B------:R-:W-:Y:S01]  /*6600*/  FADD.FTZ R6, -R0.reuse, R7 ;  /* 0x0000000700067221 */ /* 0x040fe20000010100 */
[----:B------:R-:W-:Y:S01]  /*6610*/  UMOV UR7, 0x40000040 ;  /* 0x4000004000077882 */ /* 0x000fe20000000000 */
[----:B------:R-:W-:Y:S02]  /*6620*/  FMUL.FTZ R7, R0, UR21 ;  /* 0x0000001500077c20 */ /* 0x000fe40008410000 */
        /* <DEDUP_REMOVED lines=32> */
[----:B------:R-:W-:Y:S01]  /*6830*/  FFMA.FTZ R85, R85, UR21, -R7 ;  /* 0x0000001555557c23 */ /* 0x000fe20008010807 */
[----:B------:R-:W-:-:S02]  /*6840*/  FMNMX.FTZ R6, R42, R21, !PT ;  /* 0x000000152a067209 */ /* 0x000fc40007810000 */
[----:B------:R0:W1:Y:S02]  /*6850*/  MUFU.EX2 R4, R8 ;  /* 0x0000000800047308 */ /* 0x0000640000000800 */
[----:B------:R-:W-:-:S04]  /*6860*/  FMNMX.FTZ R21, R43, R6, !PT ;  /* 0x000000062b157209 */ /* 0x000fc80007810000 */
[----:B------:R-:W-:Y:S02]  /*6870*/  FMNMX.FTZ R6, R46, R21, !PT ;  /* 0x000000152e067209 */ /* 0x000fe40007810000 */
[----:B------:R2:W-:Y:S01]  /*6880*/  MUFU.EX2 R21, R41 ;  /* 0x0000002900157308 */ /* 0x0005e20000000800 */
[----:B0-----:R-:W-:Y:S01]  /*6890*/  FFMA.FTZ R8, R64, UR21, -R7 ;  /* 0x0000001540087c23 */ /* 0x001fe20008010807 */
[----:B------:R-:W-:-:S04]  /*68a0*/  FMNMX.FTZ R25, R47, R6, !PT ;  /* 0x000000062f197209 */ /* 0x000fc80007810000 */
[----:B------:R-:W-:Y:S02]  /*68b0*/  FMNMX.FTZ R6, R50, R25, !PT ;  /* 0x0000001932067209 */ /* 0x000fe40007810000 */
[----:B------:R-:W0:Y:S01]  /*68c0*/  MUFU.EX2 R148, R148 ;  /* 0x0000009400947308 */ /* 0x000e220000000800 */
[----:B--2---:R-:W-:Y:S01]  /*68d0*/  FFMA.FTZ R41, R65, UR21, -R7 ;  /* 0x0000001541297c23 */ /* 0x004fe20008010807 */
[----:B------:R-:W-:Y:S01]  /*68e0*/  FMNMX.FTZ R25, R51, R6, !PT ;  /* 0x0000000633197209 */ /* 0x000fe20007810000 */
[----:B-1----:R-:W-:-:S03]  /*68f0*/  FFMA.FTZ R3, R4, R3, R9 ;  /* 0x0000000304037223 */ /* 0x002fc60000010009 */
[----:B------:R-:W-:Y:S02]  /*6900*/  FMNMX.FTZ R6, R54, R25, !PT ;  /* 0x0000001936067209 */ /* 0x000fe40007810000 */
[----:B------:R-:W1:Y:S02]  /*6910*/  MUFU.EX2 R150, R150 ;  /* 0x0000009600967308 */ /* 0x000e640000000800 */
[----:B------:R-:W-:-:S04]  /*6920*/  FMNMX.FTZ R25, R55, R6, !PT ;  /* 0x0000000637197209 */ /* 0x000fc80007810000 */
[----:B------:R-:W-:Y:S02]  /*6930*/  FMNMX.FTZ R6, R58, R25, !PT ;  /* 0x000000193a067209 */ /* 0x000fe40007810000 */
[----:B------:R-:W2:Y:S01]  /*6940*/  MUFU.EX2 R13, R13 ;  /* 0x0000000d000d7308 */ /* 0x000ea20000000800 */
[C---:B0-----:R-:W-:Y:S01]  /*6950*/  FADD.FTZ R3, R148.reuse, R3 ;  /* 0x0000000394037221 */ /* 0x041fe20000010000 */
[----:B------:R-:W-:Y:S02]  /*6960*/  FMNMX.FTZ R25, R59, R6, !PT ;  /* 0x000000063b197209 */ /* 0x000fe40007810000 */
[----:B------:R-:W-:Y:S01]  /*6970*/  F2FP.F16.F32.PACK_AB R148, R148, R9 ;  /* 0x000000099494723e */ /* 0x000fe200000000ff */
[----:B------:R-:W-:Y:S02]  /*6980*/  WARPGROUP.DEPBAR.LE gsb0, 0x0 ;  /* 0x00008000000079c5 */ /* 0x000fe40000010000 */
[----:B------:R-:W-:Y:S01]  /*6990*/  WARPGROUP.ARRIVE ;  /* 0x00000000000079c5 */ /* 0x000fe20000000000 */
[----:B------:R-:W-:Y:S01]  /*69a0*/  FMNMX.FTZ R6, R62, R25, !PT ;  /* 0x000000193e067209 */ /* 0x000fe20007810000 */
[--C-:B------:R-:W-:Y:S01]  /*69b0*/  FFMA.FTZ R142, R44, UR21, -R7.reuse ;  /* 0x000000152c8e7c23 */ /* 0x100fe20008010807 */
[----:B------:R0:W-:Y:S03]  /*69c0*/  MUFU.EX2 R25, R49 ;  /* 0x0000003100197308 */ /* 0x0001e60000000800 */
[----:B------:R-:W3:Y:S01]  /*69d0*/  S2R R44, SR_TID.X ;  /* 0x00000000002c7919 */ /* 0x000ee20000002100 */
[----:B------:R-:W-:Y:S01]  /*69e0*/  FMNMX.FTZ R33, R63, R6, !PT ;  /* 0x000000063f217209 */ /* 0x000fe20007810000 */
[----:B------:R-:W-:Y:S01]  /*69f0*/  HGMMA.64x64x16.F32 R88, R136, gdesc[UR4].tnspB, R88, gsb0 ;  /* 0x40e0000488587df0 */ /* 0x000fe20008000858 */
[----:B------:R-:W-:Y:S01]  /*6a00*/  UIADD3 UR6, UR10, 0x200, URZ ;  /* 0x000002000a067890 */ /* 0x000fe2000fffe03f */
[--C-:B------:R-:W-:Y:S01]  /*6a10*/  FFMA.FTZ R140, R40, UR21, -R7.reuse ;  /* 0x00000015288c7c23 */ /* 0x100fe20008010807 */
[----:B------:R-:W-:Y:S01]  /*6a20*/  UMOV UR7, 0x40000040 ;  /* 0x4000004000077882 */ /* 0x000fe20000000000 */
[----:B------:R-:W-:Y:S01]  /*6a30*/  FMNMX.FTZ R6, R66, R33, !PT ;  /* 0x0000002142067209 */ /* 0x000fe20007810000 */
[----:B------:R-:W-:Y:S01]  /*6a40*/  MUFU.EX2 R144, R144 ;  /* 0x0000009000907308 */ /* 0x000fe20000000800 */
[----:B0-----:R-:W-:-:S02]  /*6a50*/  FFMA.FTZ R49, R69, UR21, -R7 ;  /* 0x0000001545317c23 */ /* 0x001fc40008010807 */
        /* <DEDUP_REMOVED lines=9> */
[----:B---3--:R-:W-:Y:S02]  /*6af0*/  ISETP.GE.U32.AND P2, PT, R44, 0x180, PT ;  /* 0x000001802c00780c */ /* 0x008fe40003f46070 */
[----:B------:R-:W-:-:S04]  /*6b00*/  FMNMX.FTZ R37, R79, R6, !PT ;  /* 0x000000064f257209 */ /* 0x000fc80007810000 */
[----:B------:R-:W-:Y:S01]  /*6b10*/  FMNMX.FTZ R6, R82, R37, !PT ;  /* 0x0000002552067209 */ /* 0x000fe20007810000 */
[----:B------:R-:W-:Y:S03]  /*6b20*/  MUFU.EX2 R142, R142 ;  /* 0x0000008e008e7308 */ /* 0x000fe60000000800 */
[----:B------:R-:W-:-:S04]  /*6b30*/  FMNMX.FTZ R37, R83, R6, !PT ;  /* 0x0000000653257209 */ /* 0x000fc80007810000 */
[----:B------:R-:W-:Y:S01]  /*6b40*/  FMNMX.FTZ R6, R86, R37, !PT ;  /* 0x0000002556067209 */ /* 0x000fe20007810000 */
[----:B------:R-:W-:Y:S03]  /*6b50*/  MUFU.EX2 R29, R29 ;  /* 0x0000001d001d7308 */ /* 0x000fe60000000800 */
[----:B------:R-:W-:-:S05]  /*6b60*/  FMNMX.FTZ R6, R87, R6, !PT ;  /* 0x0000000657067209 */ /* 0x000fca0007810000 */
[----:B0-----:R-:W0:Y:S01]  /*6b70*/  SHFL.BFLY PT, R53, R6, 0x2, 0x1f ;  /* 0x0c401f0006357f89 */ /* 0x001e2200000e0000 */
[----:B------:R3:W-:Y:S08]  /*6b80*/  MUFU.EX2 R37, R61 ;  /* 0x0000003d00257308 */ /* 0x0007f00000000800 */
[----:B------:R-:W-:Y:S01]  /*6b90*/  MUFU.EX2 R45, R45 ;  /* 0x0000002d002d7308 */ /* 0x000fe20000000800 */
[----:B---3--:R-:W-:-:S07]  /*6ba0*/  FFMA.FTZ R61, R81, UR21, -R7 ;  /* 0x00000015513d7c23 */ /* 0x008fce0008010807 */
[----:B------:R-:W-:Y:S01]  /*6bb0*/  MUFU.EX2 R8, R8 ;  /* 0x0000000800087308 */ /* 0x000fe20000000800 */
[----:B0-----:R-:W-:Y:S01]  /*6bc0*/  FMNMX.FTZ R24, R6, R53, !PT ;  /* 0x0000003506187209 */ /* 0x001fe20007810000 */
[----:B------:R-:W-:Y:S02]  /*6bd0*/  WARPGROUP.DEPBAR.LE gsb0, 0x0 ;  /* 0x00008000000079c5 */ /* 0x000fe40000010000 */
[----:B------:R-:W-:Y:S01]  /*6be0*/  WARPGROUP.ARRIVE ;  /* 0x00000000000079c5 */ /* 0x000fe20000000000 */
[--C-:B------:R-:W-:Y:S01]  /*6bf0*/  FFMA.FTZ R136, R48, UR21, -R7.reuse ;  /* 0x0000001530887c23 */ /* 0x100fe20008010807 */
[----:B------:R-:W0:Y:S01]  /*6c00*/  SHFL.BFLY PT, R65, R24, 0x1, 0x1f ;  /* 0x0c201f0018417f89 */ /* 0x000e2200000e0000 */
[--C-:B------:R-:W-:Y:S01]  /*6c10*/  FFMA.FTZ R138, R52, UR21, -R7.reuse ;  /* 0x00000015348a7c23 */ /* 0x100fe20008010807 */
[----:B------:R-:W-:Y:S01]  /*6c20*/  FFMA.FTZ R53, R73, UR21, -R7 ;  /* 0x0000001549357c23 */ /* 0x000fe20008010807 */
[----:B-1----:R-:W-:Y:S01]  /*6c30*/  FADD.FTZ R48, R150, R3 ;  /* 0x0000000396307221 */ /* 0x002fe20000010000 */
[----:B------:R-:W-:Y:S01]  /*6c40*/  HGMMA.64x64x16.F32 R88, R132, gdesc[UR4].tnspB, R88, gsb0 ;  /* 0x40e0000484587df0 */ /* 0x000fe20008000858 */
[----:B------:R-:W-:Y:S01]  /*6c50*/  UIADD3 UR6, UR10, 0x280, URZ ;  /* 0x000002800a067890 */ /* 0x000fe2000fffe03f */
[----:B------:R-:W-:Y:S01]  /*6c60*/  MUFU.EX2 R136, R136 ;  /* 0x0000008800887308 */ /* 0x000fe20000000800 */
[----:B------:R-:W-:Y:S01]  /*6c70*/  UMOV UR7, 0x40000040 ;  /* 0x4000004000077882 */ /* 0x000fe20000000000 */
[----:B--2---:R-:W-:-:S06]  /*6c80*/  F2FP.F16.F32.PACK_AB R150, R13, R150 ;  /* 0x000000960d96723e */ /* 0x004fcc00000000ff */
[----:B------:R-:W-:Y:S08]  /*6c90*/  MUFU.EX2 R138, R138 ;  /* 0x0000008a008a7308 */ /* 0x000ff00000000800 */
[----:B------:R-:W-:Y:S01]  /*6ca0*/  MUFU.EX2 R41, R41 ;  /* 0x0000002900297308 */ /* 0x000fe20000000800 */
[----:B0-----:R-:W-:-:S05]  /*6cb0*/  FMNMX.FTZ R6, R24, R65, !PT ;  /* 0x0000004118067209 */ /* 0x001fca0007810000 */
[----:B------:R-:W-:Y:S02]  /*6cc0*/  FMUL.FTZ R28, R6, UR21 ;  /* 0x00000015061c7c20 */ /* 0x000fe40008410000 */
[----:B------:R-:W-:Y:S02]  /*6cd0*/  MUFU.EX2 R10, R10 ;  /* 0x0000000a000a7308 */ /* 0x000fe40000000800 */
[--C-:B------:R-:W-:Y:S01]  /*6ce0*/  FFMA.FTZ R151, R30, UR21, -R28.reuse ;  /* 0x000000151e977c23 */ /* 0x100fe2000801081c */
[--C-:B------:R-:W-:Y:S01]  /*6cf0*/  FFMA.FTZ R30, R31, UR21, -R28.reuse ;  /* 0x000000151f1e7c23 */ /* 0x100fe2000801081c */
[----:B------:R-:W-:Y:S02]  /*6d00*/  IMAD.U32 R31, RZ, RZ, UR37 ;  /* 0x00000025ff1f7e24 */ /* 0x000fe4000f8e00ff */
[--C-:B------:R-:W-:Y:S01]  /*6d10*/  FFMA.FTZ R26, R26, UR21, -R28.reuse ;  /* 0x000000151a1a7c23 */ /* 0x100fe2000801081c */
[--C-:B------:R-:W-:Y:S01]  /*6d20*/  FFMA.FTZ R149, R27, UR21, -R28.reuse ;  /* 0x000000151b957c23 */ /* 0x100fe2000801081c */
[----:B------:R-:W-:Y:S01]  /*6d30*/  VIADD R27, R23, 0x9 ;  /* 0x00000009171b7836 */ /* 0x000fe20000000000 */
[----:B------:R-:W-:Y:S01]  /*6d40*/  MUFU.EX2 R151, R151 ;  /* 0x0000009700977308 */ /* 0x000fe20000000800 */
[----:B------:R-:W-:Y:S01]  /*6d50*/  @!P1 LEA R31, R31, UR41, 0x3 ;  /* 0x000000291f1f9c11 */ /* 0x000fe2000f8e18ff */
[--C-:B------:R-:W-:Y:S01]  /*6d60*/  FFMA.FTZ R145, R34, UR21, -R28.reuse ;  /* 0x0000001522917c23 */ /* 0x100fe2000801081c */
[--C-:B------:R-:W-:Y:S01]  /*6d70*/  FFMA.FTZ R32, R35, UR21, -R28.reuse ;  /* 0x0000001523207c23 */ /* 0x100fe2000801081c */
[----:B------:R-:W-:Y:S01]  /*6d80*/  SEL R27, R27, 0x9, !P2 ;  /* 0x000000091b1b7807 */ /* 0x000fe20005000000 */
        /* <DEDUP_REMOVED lines=22> */
[----:B------:R-:W-:-:S05]  /*6ef0*/  ISETP.LT.AND P2, PT, RZ, UR24, PT ;  /* 0x00000018ff007c0c */ /* 0x000fca000bf41270 */
[----:B------:R-:W-:Y:S08]  /*6f00*/  MUFU.EX2 R145, R145 ;  /* 0x0000009100917308 */ /* 0x000ff00000000800 */
[----:B------:R-:W-:Y:S01]  /*6f10*/  MUFU.EX2 R32, R32 ;  /* 0x0000002000207308 */ /* 0x000fe20000000800 */
[----:B------:R-:W-:Y:S02]  /*6f20*/  WARPGROUP.DEPBAR.LE gsb0, 0x0 ;  /* 0x00008000000079c5 */ /* 0x000fe40000010000 */
[----:B------:R-:W-:Y:S01]  /*6f30*/  WARPGROUP.ARRIVE ;  /* 0x00000000000079c5 */ /* 0x000fe20000000000 */
[--C-:B------:R-:W-:Y:S01]  /*6f40*/  FFMA.FTZ R132, R56, UR21, -R7.reuse ;  /* 0x0000001538847c23 */ /* 0x100fe20008010807 */
[----:B------:R-:W-:Y:S01]  /*6f50*/  FFMA.FTZ R134, R60, UR21, -R7 ;  /* 0x000000153c867c23 */ /* 0x000fe20008010807 */
[----:B------:R-:W-:-:S02]  /*6f60*/  FADD.FTZ R7, -R6, R5 ;  /* 0x0000000506077221 */ /* 0x000fc40000010100 */
[----:B------:R-:W-:Y:S01]  /*6f70*/  MUFU.EX2 R147, R147 ;  /* 0x0000009300937308 */ /* 0x000fe20000000800 */
[--C-:B------:R-:W-:Y:S01]  /*6f80*/  FFMA.FTZ R133, R58, UR21, -R28.reuse ;  /* 0x000000153a857c23 */ /* 0x100fe2000801081c */
[----:B------:R-:W-:Y:S01]  /*6f90*/  HGMMA.64x64x16.F32 R88, R128, gdesc[UR4].tnspB, R88, gsb0 ;  /* 0x40e0000480587df0 */ /* 0x000fe20008000858 */
[----:B------:R-:W-:Y:S01]  /*6fa0*/  UIADD3 UR6, UR10, 0x300, URZ ;  /* 0x000003000a067890 */ /* 0x000fe2000fffe03f */
[----:B------:R-:W-:Y:S01]  /*6fb0*/  FMUL.FTZ R7, R7, UR21 ;  /* 0x0000001507077c20 */ /* 0x000fe20008410000 */
[----:B------:R-:W-:Y:S01]  /*6fc0*/  UMOV UR7, 0x40000040 ;  /* 0x4000004000077882 */ /* 0x000fe20000000000 */
[----:B------:R-:W-:Y:S02]  /*6fd0*/  FFMA.FTZ R135, R62, UR21, -R28 ;  /* 0x000000153e877c23 */ /* 0x000fe4000801081c */
[----:B------:R-:W-:Y:S08]  /*6fe0*/  MUFU.EX2 R34, R34 ;  /* 0x0000002200227308 */ /* 0x000ff00000000800 */
[----:B------:R-:W0:Y:S08]  /*6ff0*/  MUFU.EX2 R7, R7 ;  /* 0x0000000700077308 */ /* 0x000e300000000800 */
[----:B------:R-:W1:Y:S08]  /*7000*/  MUFU.EX2 R141, R141 ;  /* 0x0000008d008d7308 */ /* 0x000e700000000800 */
[----:B------:R-:W2:Y:S01]  /*7010*/  MUFU.EX2 R36, R36 ;  /* 0x0000002400247308 */ /* 0x000ea20000000800 */
[----:B0-----:R-:W-:-:S04]  /*7020*/  FFMA.FTZ R2, R7, R2, R26 ;  /* 0x0000000207027223 */ /* 0x001fc8000001001a */
[----:B------:R-:W-:Y:S01]  /*7030*/  FADD.FTZ R46, R149, R2 ;  /* 0x00000002952e7221 */ /* 0x000fe20000010000 */
[----:B------:R-:W-:Y:S01]  /*7040*/  FFMA.FTZ R2, R63, UR21, -R28 ;  /* 0x000000153f027c23 */ /* 0x000fe2000801081c */
[----:B------:R-:W-:Y:S01]  /*7050*/  F2FP.F16.F32.PACK_AB R149, R149, R26 ;  /* 0x0000001a9595723e */ /* 0x000fe200000000ff */
[----:B------:R-:W0:Y:S01]  /*7060*/  MUFU.EX2 R143, R143 ;  /* 0x0000008f008f7308 */ /* 0x000e220000000800 */
[----:B------:R-:W-:Y:S01]  /*7070*/  FADD.FTZ R3, R151, R46 ;  /* 0x0000002e97037221 */ /* 0x000fe20000010000 */
[----:B------:R-:W-:-:S03]  /*7080*/  F2FP.F16.F32.PACK_AB R151, R30, R151 ;  /* 0x000000971e97723e */ /* 0x000fc600000000ff */
[----:B------:R-:W-:-:S03]  /*7090*/  FADD.FTZ R46, R30, R3 ;  /* 0x000000031e2e7221 */ /* 0x000fc60000010000 */
[----:B------:R-:W3:Y:S01]  /*70a0*/  MUFU.EX2 R38, R38 ;  /* 0x0000002600267308 */ /* 0x000ee20000000800 */
[----:B------:R-:W-:Y:S01]  /*70b0*/  FADD.FTZ R3, R145, R46 ;  /* 0x0000002e91037221 */ /* 0x000fe20000010000 */
[----:B------:R-:W-:Y:S01]  /*70c0*/  FFMA.FTZ R46, R67, UR21, -R28 ;  /* 0x00000015432e7c23 */ /* 0x000fe2000801081c */
[C---:B------:R-:W-:Y:S02]  /*70d0*/  F2FP.F16.F32.PACK_AB R145, R32.reuse, R145 ;  /* 0x000000912091723e */ /* 0x040fe400000000ff */
[----:B------:R-:W-:-:S03]  /*70e0*/  FADD.FTZ R50, R32, R3 ;  /* 0x0000000320327221 */ /* 0x000fc60000010000 */
[----:B------:R-:W4:Y:S01]  /*70f0*/  MUFU.EX2 R137, R137 ;  /* 0x0000008900897308 */ /* 0x000f220000000800 */
[----:B------:R-:W-:Y:S01]  /*7100*/  FADD.FTZ R3, R147, R50 ;  /* 0x0000003293037221 */ /* 0x000fe20000010000 */
[----:B------:R-:W-:-:S03]  /*7110*/  F2FP.F16.F32.PACK_AB R147, R34, R147 ;  /* 0x000000932293723e */ /* 0x000fc600000000ff */
[----:B------:R-:W-:-:S03]  /*7120*/  FADD.FTZ R50, R34, R3 ;  /* 0x0000000322327221 */ /* 0x000fc60000010000 */
[----:B------:R-:W5:Y:S01]  /*7130*/  MUFU.EX2 R40, R40 ;  /* 0x0000002800287308 */ /* 0x000f620000000800 */
[----:B-1----:R-:W-:Y:S01]  /*7140*/  FADD.FTZ R3, R141, R50 ;  /* 0x000000328d037221 */ /* 0x002fe20000010000 */
[----:B--2---:R-:W-:-:S03]  /*7150*/  F2FP.F16.F32.PACK_AB R141, R36, R141 ;  /* 0x0000008d248d723e */ /* 0x004fc600000000ff */
[----:B------:R-:W-:-:S03]  /*7160*/  FADD.FTZ R50, R36, R3 ;  /* 0x0000000324327221 */ /* 0x000fc60000010000 */
[----:B------:R-:W1:Y:S01]  /*7170*/  MUFU.EX2 R139, R139 ;  /* 0x0000008b008b7308 */ /* 0x000e620000000800 */
[----:B0-----:R-:W-:Y:S01]  /*7180*/  FADD.FTZ R3, R143, R50 ;  /* 0x000000328f037221 */ /* 0x001fe20000010000 */
[----:B---3--:R-:W-:-:S03]  /*7190*/  F2FP.F16.F32.PACK_AB R143, R38, R143 ;  /* 0x0000008f268f723e */ /* 0x008fc600000000ff */
[----:B------:R-:W-:Y:S01]  /*71a0*/  FADD.FTZ R50, R38, R3 ;  /* 0x0000000326327221 */ /* 0x000fe20000010000 */
[----:B------:R-:W-:Y:S02]  /*71b0*/  WARPGROUP.DEPBAR.LE gsb0, 0x0 ;  /* 0x00008000000079c5 */ /* 0x000fe40000010000 */
[----:B------:R-:W-:Y:S01]  /*71c0*/  WARPGROUP.ARRIVE ;  /* 0x00000000000079c5 */ /* 0x000fe20000000000 */
[----:B------:R-:W0:Y:S01]  /*71d0*/  MUFU.EX2 R42, R42 ;  /* 0x0000002a002a7308 */ /* 0x000e220000000800 */
[----:B----4-:R-:W-:Y:S01]  /*71e0*/  FADD.FTZ R3, R137, R50 ;  /* 0x0000003289037221 */ /* 0x010fe20000010000 */
[--C-:B------:R-:W-:Y:S01]  /*71f0*/  FFMA.FTZ R129, R66, UR21, -R28.reuse ;  /* 0x0000001542817c23 */ /* 0x100fe2000801081c */
[----:B------:R-:W-:Y:S01]  /*7200*/  FFMA.FTZ R131, R70, UR21, -R28 ;  /* 0x0000001546837c23 */ /* 0x000fe2000801081c */
[----:B------:R-:W-:Y:S01]  /*7210*/  F2FP.F16.F32.PACK_AB R128, R41, R8 ;  /* 0x000000082980723e */ /* 0x000fe200000000ff */
[----:B------:R-:W-:Y:S01]  /*7220*/  HGMMA.64x64x16.F32 R88, R124, gdesc[UR4].tnspB, R88, gsb0 ;  /* 0x40e000047c587df0 */ /* 0x000fe20008000858 */
[----:B------:R-:W-:Y:S01]  /*7230*/  UIADD3 UR6, UR10, 0x380, URZ ;  /* 0x000003800a067890 */ /* 0x000fe2000fffe03f */
[C---:B-----5:R-:W-:Y:S01]  /*7240*/  FADD.FTZ R50, R40.reuse, R3 ;  /* 0x0000000328327221 */ /* 0x060fe20000010000 */
[----:B------:R-:W-:Y:S01]  /*7250*/  UMOV UR7, 0x40000040 ;  /* 0x4000004000077882 */ /* 0x000fe20000000000 */
[----:B------:R-:W-:Y:S01]  /*7260*/  MUFU.EX2 R132, R132 ;  /* 0x0000008400847308 */ /* 0x000fe20000000800 */
[----:B------:R-:W-:Y:S01]  /*7270*/  F2FP.F16.F32.PACK_AB R137, R40, R137 ;  /* 0x000000892889723e */ /* 0x000fe200000000ff */
[----:B-1----:R-:W-:-:S06]  /*7280*/  FADD.FTZ R3, R139, R50 ;  /* 0x000000328b037221 */ /* 0x002fcc0000010000 */
[----:B------:R-:W1:Y:S01]  /*7290*/  MUFU.EX2 R133, R133 ;  /* 0x0000008500857308 */ /* 0x000e620000000800 */
[C---:B0-----:R-:W-:Y:S01]  /*72a0*/  FADD.FTZ R30, R42.reuse, R3 ;  /* 0x000000032a1e7221 */ /* 0x041fe20000010000 */
[----:B------:R-:W-:-:S06]  /*72b0*/  F2FP.F16.F32.PACK_AB R139, R42, R139 ;  /* 0x0000008b2a8b723e */ /* 0x000fcc00000000ff */
[----:B------:R-:W0:Y:S08]  /*72c0*/  MUFU.EX2 R44, R44 ;  /* 0x0000002c002c7308 */ /* 0x000e300000000800 */
[----:B------:R-:W-:Y:S01]  /*72d0*/  MUFU.EX2 R134, R134 ;  /* 0x0000008600867308 */ /* 0x000fe20000000800 */
[----:B-1----:R-:W-:-:S07]  /*72e0*/  FADD.FTZ R3, R133, R30 ;  /* 0x0000001e85037221 */ /* 0x002fce0000010000 */
[----:B------:R-:W1:Y:S01]  /*72f0*/  MUFU.EX2 R135, R135 ;  /* 0x0000008700877308 */ /* 0x000e620000000800 */
[C---:B0-----:R-:W-:Y:S01]  /*7300*/  FADD.FTZ R30, R44.reuse, R3 ;  /* 0x000000032c1e7221 */ /* 0x041fe20000010000 */
[----:B------:R-:W-:-:S06]  /*7310*/  F2FP.F16.F32.PACK_AB R133, R44, R133 ;  /* 0x000000852c85723e */ /* 0x000fcc00000000ff */
[----:B------:R-:W0:Y:S08]  /*7320*/  MUFU.EX2 R2, R2 ;  /* 0x0000000200027308 */ /* 0x000e300000000800 */
        /* <DEDUP_REMOVED lines=9> */
[----:B------:R-:W-:Y:S02]  /*73c0*/  WARPGROUP.DEPBAR.LE gsb0, 0x0 ;  /* 0x00008000000079c5 */ /* 0x000fe40000010000 */
[----:B------:R-:W-:Y:S01]  /*73d0*/  WARPGROUP.ARRIVE ;  /* 0x00000000000079c5 */ /* 0x000fe20000000000 */
[----:B------:R-:W-:Y:S01]  /*73e0*/  FFMA.FTZ R125, R74, UR21, -R28 ;  /* 0x000000154a7d7c23 */ /* 0x000fe2000801081c */
[----:B------:R-:W-:Y:S02]  /*73f0*/  F2FP.F16.F32.PACK_AB R129, R46, R129 ;  /* 0x000000812e81723e */ /* 0x000fe400000000ff */
[----:B------:R-:W-:Y:S01]  /*7400*/  MUFU.EX2 R12, R12 ;  /* 0x0000000c000c7308 */ /* 0x000fe20000000800 */
[----:B0-----:R-:W-:Y:S01]  /*7410*/  FADD.FTZ R3, R131, R30 ;  /* 0x0000001e83037221 */ /* 0x001fe20000010000 */
[----:B------:R-:W-:Y:S01]  /*7420*/  HGMMA.64x64x16.F32 R88, R120, gdesc[UR4].tnspB, R88, gsb0 ;  /* 0x40e0000478587df0 */ /* 0x000fe20008000858 */
[----:B------:R-:W-:-:S05]  /*7430*/  UIADD3 UR6, UR24, -0x1, URZ ;  /* 0xffffffff18067890 */ /* 0x000fca000fffe03f */
[----:B------:R-:W-:Y:S01]  /*7440*/  MUFU.EX2 R125, R125 ;  /* 0x0000007d007d7308 */ /* 0x000fe20000000800 */
[----:B--2---:R-:W-:Y:S01]  /*7450*/  F2FP.F16.F32.PACK_AB R130, R49, R10 ;  /* 0x0000000a3182723e */ /* 0x004fe200000000ff */
[----:B------:R-:W-:-:S06]  /*7460*/  UMOV UR24, UR6 ;  /* 0x0000000600187c82 */ /* 0x000fcc0008000000 */
[----:B------:R-:W0:Y:S08]  /*7470*/  MUFU.EX2 R53, R53 ;  /* 0x0000003500357308 */ /* 0x000e300000000800 */
[----:B------:R-:W-:Y:S08]  /*7480*/  MUFU.EX2 R14, R14 ;  /* 0x0000000e000e7308 */ /* 0x000ff00000000800 */
[----:B------:R-:W-:Y:S01]  /*7490*/  MUFU.EX2 R78, R78 ;  /* 0x0000004e004e7308 */ /* 0x000fe20000000800 */
[----:B0-----:R-:W-:-:S07]  /*74a0*/  F2FP.F16.F32.PACK_AB R124, R53, R12 ;  /* 0x0000000c357c723e */ /* 0x001fce00000000ff */
[----:B------:R-:W0:Y:S08]  /*74b0*/  MUFU.EX2 R57, R57 ;  /* 0x0000003900397308 */ /* 0x000e300000000800 */
[----:B------:R-:W1:Y:S08]  /*74c0*/  MUFU.EX2 R79, R79 ;  /* 0x0000004f004f7308 */ /* 0x000e700000000800 */
[----:B------:R-:W-:Y:S01]  /*74d0*/  MUFU.EX2 R20, R20 ;  /* 0x0000001400147308 */ /* 0x000fe20000000800 */
[----:B0-----:R-:W-:-:S07]  /*74e0*/  F2FP.F16.F32.PACK_AB R126, R57, R14 ;  /* 0x0000000e397e723e */ /* 0x001fce00000000ff */
[----:B------:R-:W-:Y:S01]  /*74f0*/  MUFU.EX2 R82, R82 ;  /* 0x0000005200527308 */ /* 0x000fe20000000800 */
[----:B-1----:R-:W-:-:S07]  /*7500*/  F2FP.F16.F32.PACK_AB R127, R79, R78 ;  /* 0x0000004e4f7f723e */ /* 0x002fce00000000ff */
        /* <DEDUP_REMOVED lines=8> */
[-C--:B------:R-:W-:Y:S01]  /*7590*/  FMUL.FTZ R95, R95, R7.reuse ;  /* 0x000000075f5f7220 */ /* 0x080fe20000410000 */
[-C--:B------:R-:W-:Y:S01]  /*75a0*/  FMUL.FTZ R98, R98, R7.reuse ;  /* 0x0000000762627220 */ /* 0x080fe20000410000 */
[-C--:B------:R-:W-:Y:S01]  /*75b0*/  FMUL.FTZ R99, R99, R7.reuse ;  /* 0x0000000763637220 */ /* 0x080fe20000410000 */
[----:B--2---:R-:W-:Y:S01]  /*75c0*/  IMAD.U32 R31, RZ, RZ, UR22 ;  /* 0x00000016ff1f7e24 */ /* 0x004fe2000f8e00ff */
        /* <DEDUP_REMOVED lines=9> */
[----:B-1----:R-:W-:-:S02]  /*7660*/  @!P1 VIADD R27, R31, 0x16860 ;  /* 0x000168601f1b9836 */ /* 0x002fc40000000000 */
[-C--:B------:R-:W-:Y:S01]  /*7670*/  FMUL.FTZ R111, R111, R7.reuse ;  /* 0x000000076f6f7220 */ /* 0x080fe20000410000 */
[-C--:B------:R-:W-:Y:S01]  /*7680*/  FMUL.FTZ R114, R114, R7.reuse ;  /* 0x0000000772727220 */ /* 0x080fe20000410000 */
[-C--:B------:R-:W-:Y:S01]  /*7690*/  FMUL.FTZ R115, R115, R7.reuse ;  /* 0x0000000773737220 */ /* 0x080fe20000410000 */
[-C--:B------:R-:W-:Y:S01]  /*76a0*/  FMUL.FTZ R118, R118, R7.reuse ;  /* 0x0000000776767220 */ /* 0x080fe20000410000 */
[----:B------:R-:W-:Y:S01]  /*76b0*/  @!P1 PRMT R31, RZ, 0x654, R27 ;  /* 0x00000654ff1f9816 */ /* 0x000fe2000000001b */
[----:B------:R-:W-:Y:S01]  /*76c0*/  FADD.FTZ R27, R13, R48 ;  /* 0x000000300d1b7221 */ /* 0x000fe20000010000 */
[----:B------:R-:W1:Y:S01]  /*76d0*/  MUFU.EX2 R5, R85 ;  /* 0x0000005500057308 */ /* 0x000e620000000800 */
[----:B------:R-:W-:Y:S01]  /*76e0*/  FMUL.FTZ R119, R119, R7 ;  /* 0x0000000777777220 */ /* 0x000fe20000410000 */
[----:B------:R2:W-:Y:S01]  /*76f0*/  @!P1 SYNCS.ARRIVE.TRANS64.RED.A1T0 RZ, [R31+URZ], RZ ;  /* 0x000000ff1fff99a7 */ /* 0x0005e2000810043f */
[----:B------:R-:W-:Y:S01]  /*7700*/  FADD.FTZ R48, R144, R27 ;  /* 0x0000001b90307221 */ /* 0x000fe20000010000 */
[----:B------:R-:W-:Y:S01]  /*7710*/  F2FP.F16.F32.PACK_AB R144, R11, R144 ;  /* 0x000000900b90723e */ /* 0x000fe200000000ff */
[----:B------:R-:W-:Y:S01]  /*7720*/  FMUL.FTZ R88, R88, R4 ;  /* 0x0000000458587220 */ /* 0x000fe20000410000 */
[----:B0-----:R-:W-:Y:S01]  /*7730*/  F2FP.F16.F32.PACK_AB R120, R61, R20 ;  /* 0x000000143d78723e */ /* 0x001fe200000000ff */
[----:B------:R-:W-:Y:S01]  /*7740*/  FADD.FTZ R27, R11, R48 ;  /* 0x000000300b1b7221 */ /* 0x000fe20000010000 */
[--C-:B------:R-:W-:Y:S01]  /*7750*/  FFMA.FTZ R48, R71, UR21, -R28.reuse ;  /* 0x0000001547307c23 */ /* 0x100fe2000801081c */
[----:B------:R-:W-:Y:S01]  /*7760*/  FFMA.FTZ R28, R87, UR21, -R28 ;  /* 0x00000015571c7c23 */ /* 0x000fe2000801081c */
[----:B---3--:R-:W-:Y:S01]  /*7770*/  F2FP.F16.F32.PACK_AB R121, R83, R82 ;  /* 0x000000525379723e */ /* 0x008fe200000000ff */
[----:B------:R-:W-:Y:S01]  /*7780*/  FADD.FTZ R52, R146, R27 ;  /* 0x0000001b92347221 */ /* 0x000fe20000010000 */
[----:B------:R-:W-:Y:S01]  /*7790*/  F2FP.F16.F32.PACK_AB R146, R15, R146 ;  /* 0x000000920f92723e */ /* 0x000fe200000000ff */
[----:B------:R-:W-:Y:S01]  /*77a0*/  MUFU.EX2 R123, R28 ;  /* 0x0000001c007b7308 */ /* 0x000fe20000000800 */
[-C--:B------:R-:W-:Y:S01]  /*77b0*/  FMUL.FTZ R89, R89, R4.reuse ;  /* 0x0000000459597220 */ /* 0x080fe20000410000 */
[----:B------:R-:W-:Y:S01]  /*77c0*/  FADD.FTZ R27, R15, R52 ;  /* 0x000000340f1b7221 */ /* 0x000fe20000010000 */
[----:B------:R-:W-:Y:S01]  /*77d0*/  FMUL.FTZ R92, R92, R4 ;  /* 0x000000045c5c7220 */ /* 0x000fe20000410000 */
[----:B-1----:R-:W-:Y:S01]  /*77e0*/  F2FP.F16.F32.PACK_AB R122, R5, R24 ;  /* 0x00000018057a723e */ /* 0x002fe200000000ff */
[----:B------:R-:W-:Y:S01]  /*77f0*/  FMUL.FTZ R93, R93, R4 ;  /* 0x000000045d5d7220 */ /* 0x000fe20000410000 */
[----:B------:R-:W-:Y:S01]  /*7800*/  FADD.FTZ R52, R140, R27 ;  /* 0x0000001b8c347221 */ /* 0x000fe20000010000 */
[C---:B------:R-:W-:Y:S01]  /*7810*/  F2FP.F16.F32.PACK_AB R140, R21.reuse, R140 ;  /* 0x0000008c158c723e */ /* 0x040fe200000000ff */
[----:B------:R-:W0:Y:S01]  /*7820*/  MUFU.EX2 R48, R48 ;  /* 0x0000003000307308 */ /* 0x000e220000000800 */
        /* <DEDUP_REMOVED lines=16> */
[C---:B0-----:R-:W-:Y:S01]  /*7930*/  FADD.FTZ R30, R48.reuse, R3 ;  /* 0x00000003301e7221 */ /* 0x041fe20000010000 */
[----:B------:R-:W-:Y:S01]  /*7940*/  FADD.FTZ R9, R25, R52 ;  /* 0x0000003419097221 */ /* 0x000fe20000010000 */
[----:B------:R-:W-:Y:S01]  /*7950*/  F2FP.F16.F32.PACK_AB R131, R48, R131 ;  /* 0x000000833083723e */ /* 0x000fe200000000ff */
[----:B------:R-:W-:Y:S01]  /*7960*/  FMUL.FTZ R116, R116, R4 ;  /* 0x0000000474747220 */ /* 0x000fe20000410000 */
[----:B------:R-:W-:Y:S01]  /*7970*/  FADD.FTZ R3, R125, R30 ;  /* 0x0000001e7d037221 */ /* 0x000fe20000010000 */
[----:B------:R-:W-:Y:S01]  /*7980*/  FADD.FTZ R26, R138, R9 ;  /* 0x000000098a1a7221 */ /* 0x000fe20000010000 */
[----:B------:R-:W-:Y:S01]  /*7990*/  F2FP.F16.F32.PACK_AB R138, R33, R138 ;  /* 0x0000008a218a723e */ /* 0x000fe200000000ff */
[----:B------:R-:W-:Y:S01]  /*79a0*/  FMUL.FTZ R117, R117, R4 ;  /* 0x0000000475757220 */ /* 0x000fe20000410000 */
[----:B------:R-:W-:-:S02]  /*79b0*/  IMAD.MOV.U32 R7, RZ, RZ, R0 ;  /* 0x000000ffff077224 */ /* 0x000fc400078e0000 */
[----:B------:R-:W-:Y:S02]  /*79c0*/  FADD.FTZ R9, R33, R26 ;  /* 0x0000001a21097221 */ /* 0x000fe40000010000 */
[----:B------:R-:W0:Y:S02]  /*79d0*/  MUFU.EX2 R26, R75 ;  /* 0x0000004b001a7308 */ /* 0x000e240000000800 */
[----:B------:R-:W-:Y:S01]  /*79e0*/  FADD.FTZ R32, R132, R9 ;  /* 0x0000000984207221 */ /* 0x000fe20000010000 */
[----:B------:R-:W-:-:S03]  /*79f0*/  F2FP.F16.F32.PACK_AB R132, R45, R132 ;  /* 0x000000842d84723e */ /* 0x000fc600000000ff */
[----:B------:R-:W-:-:S04]  /*7a00*/  FADD.FTZ R9, R45, R32 ;  /* 0x000000202d097221 */ /* 0x000fc80000010000 */
[----:B------:R-:W-:Y:S01]  /*7a10*/  FADD.FTZ R32, R134, R9 ;  /* 0x0000000986207221 */ /* 0x000fe20000010000 */
[----:B------:R-:W-:-:S03]  /*7a20*/  F2FP.F16.F32.PACK_AB R134, R37, R134 ;  /* 0x000000862586723e */ /* 0x000fc600000000ff */
[----:B------:R-:W-:Y:S01]  /*7a30*/  FADD.FTZ R9, R37, R32 ;  /* 0x0000002025097221 */ /* 0x000fe20000010000 */
[----:B0-----:R-:W-:-:S03]  /*7a40*/  FADD.FTZ R3, R26, R3 ;  /* 0x000000031a037221 */ /* 0x001fc60000010000 */
        /* <DEDUP_REMOVED lines=20> */
[----:B------:R-:W-:Y:S01]  /*7b90*/  IMAD.MOV.U32 R5, RZ, RZ, R6 ;  /* 0x000000ffff057224 */ /* 0x000fe200078e0006 */
[----:B--2---:R-:W-:Y:S06]  /*7ba0*/  @P2 BRA `(.L_x_12198) ;  /* 0xffffffe000e42947 */ /* 0x004fec000383ffff */
.L_x_12189:
[----:B------:R-:W-:Y:S06]  /*7bb0*/  BAR.ARV 0x8, 0x1a0 ;  /* 0x0206800000007b1d */ /* 0x000fec0000002000 */
[----:B------:R-:W-:Y:S05]  /*7bc0*/  @!P0 BRA `(.L_x_12199) ;  /* 0x0000000000048947 */ /* 0x000fea0003800000 */
[----:B------:R-:W-:Y:S01]  /*7bd0*/  BPT.TRAP 0x1 ;  /* 0x000000040000795c */ /* 0x000fe20000300000 */
.L_x_12199:
[----:B------:R-:W-:Y:S01]  /*7be0*/  ULEA UR5, UR37, UR41, 0x3 ;  /* 0x0000002925057291 */ /* 0x000fe2000f8e183f */
[----:B------:R-:W-:-:S05]  /*7bf0*/  IMAD.U32 R4, RZ, RZ, UR40 ;  /* 0x00000028ff047e24 */ /* 0x000fca000f8e00ff */
[----:B------:R-:W-:-:S04]  /*7c00*/  SHF.L.U32 R4, R4, 0x1f, RZ ;  /* 0x0000001f04047819 */ /* 0x000fc800000006ff */
[----:B------:R0:W1:Y:S01]  /*7c10*/  SYNCS.PHASECHK.TRANS64.TRYWAIT P2, [UR5+0x16850], R4 ;  /* 0x01685004ff0075a7 */ /* 0x0000620008040145 */
[----:B------:R-:W-:Y:S05]  /*7c20*/  @!P0 BRA `(.L_x_12200) ;  /* 0x0000000000048947 */ /* 0x000fea0003800000 */
[----:B------:R-:W-:Y:S01]  /*7c30*/  BPT.TRAP 0x1 ;  /* 0x000000040000795c */ /* 0x000fe20000300000 */
.L_x_12200:
[----:B-1----:R-:W-:Y:S05]  /*7c40*/  @P2 BRA `(.L_x_12201) ;  /* 0x0000000000082947 */ /* 0x002fea0003800000 */
[----:B------:R-:W1:Y:S02]  /*7c50*/  SYNCS.PHASECHK.TRANS64.TRYWAIT P0, [UR5+0x16850], R4 ;  /* 0x01685004ff0075a7 */ /* 0x000e640008000145 */
[----:B-1----:R-:W-:Y:S05]  /*7c60*/  @!P0 BRA `(.L_x_12202) ;  /* 0x0000006400788947 */ /* 0x002fea0003800000 */
.L_x_12201:
        /* <DEDUP_REMOVED lines=9> */
[----:B------:R-:W-:-:S03]  /*7d00*/  IMAD.U32 R12, RZ, RZ, UR21 ;  /* 0x00000015ff0c7e24 */ /* 0x000fc6000f8e00ff */
[----:B------:R-:W-:Y:S02]  /*7d10*/  ULEA UR4, UR37, UR4, 0xa ;  /* 0x0000000425047291 */ /* 0x000fe4000f8e503f */
        /* <DEDUP_REMOVED lines=9> */
[----:B0-----:R-:W-:-:S02]  /*7db0*/  FADD.FTZ R4, R4, R3 ;  /* 0x0000000304047221 */ /* 0x001fc40000010000 */
[----:B------:R-:W0:Y:S01]  /*7dc0*/  SHFL.BFLY PT, R8, R7, 0x1, 0x1f ;  /* 0x0c201f0007087f89 */ /* 0x000e2200000e0000 */
[----:B------:R-:W-:-:S03]  /*7dd0*/  IMAD.MOV.U32 R3, RZ, RZ, -0x800000 ;  /* 0xff800000ff037424 */ /* 0x000fc600078e00ff */
[----:B------:R-:W1:Y:S01]  /*7de0*/  SHFL.BFLY PT, R5, R4, 0x1, 0x1f ;  /* 0x0c201f0004057f89 */ /* 0x000e6200000e0000 */
[----:B0-----:R-:W-:Y:S01]  /*7df0*/  FADD.FTZ R11, R7, R8 ;  /* 0x00000008070b7221 */ /* 0x001fe20000010000 */
[----:B------:R-:W-:Y:S02]  /*7e00*/  IMAD.U32 R7, RZ, RZ, UR5 ;  /* 0x00000005ff077e24 */ /* 0x000fe4000f8e00ff */
[----:B-1----:R-:W-:Y:S02]  /*7e10*/  FADD.FTZ R10, R4, R5 ;  /* 0x00000005040a7221 */ /* 0x002fe40000010000 */
[----:B------:R-:W-:Y:S01]  /*7e20*/  FSETP.NE.FTZ.AND P2, PT, R11, RZ, PT ;  /* 0x000000ff0b00720b */ /* 0x000fe20003f55000 */
[----:B------:R-:W-:Y:S02]  /*7e30*/  IMAD.MOV.U32 R4, RZ, RZ, RZ ;  /* 0x000000ffff047224 */ /* 0x000fe400078e00ff */
[----:B------:R-:W-:Y:S01]  /*7e40*/  @!P1 VIADD R7, R7, 0x16860 ;  /* 0x0001686007079836 */ /* 0x000fe20000000000 */
[----:B------:R-:W-:Y:S01]  /*7e50*/  FSETP.NE.FTZ.AND P0, PT, R10, RZ, PT ;  /* 0x000000ff0a00720b */ /* 0x000fe20003f15000 */
[----:B------:R-:W-:-:S03]  /*7e60*/  IMAD.U32 R5, RZ, RZ, UR21 ;  /* 0x00000015ff057e24 */ /* 0x000fc6000f8e00ff */
[----:B------:R-:W-:-:S05]  /*7e70*/  @!P1 PRMT R7, RZ, 0x654, R7 ;  /* 0x00000654ff079816 */ /* 0x000fca0000000007 */
[----:B------:R-:W0:Y:S04]  /*7e80*/  @P2 MUFU.LG2 R9, R11 ;  /* 0x0000000b00092308 */ /* 0x000e280000000c00 */
[----:B------:R-:W-:-:S04]  /*7e90*/  @P0 FMUL.FTZ R5, R5, 0.69314718246459960938 ;  /* 0x3f31721805050820 */ /* 0x000fc80000410000 */
[----:B------:R-:W1:Y:S08]  /*7ea0*/  @P0 MUFU.LG2 R8, R10 ;  /* 0x0000000a00080308 */ /* 0x000e700000000c00 */
[----:B------:R2:W3:Y:S01]  /*7eb0*/  @P0 MUFU.RCP R21, R10 ;  /* 0x0000000a00150308 */ /* 0x0004e20000001000 */
[----:B0-----:R-:W-:-:S07]  /*7ec0*/  @P2 FMUL.FTZ R9, R9, 0.69314718246459960938 ;  /* 0x3f31721809092820 */ /* 0x001fce0000410000 */
[----:B------:R-:W0:Y:S01]  /*7ed0*/  @P2 MUFU.RCP R4, R11 ;  /* 0x0000000b00042308 */ /* 0x000e220000001000 */
[----:B--2---:R-:W-:Y:S01]  /*7ee0*/  @P2 FMUL.FTZ R10, R12, 0.69314718246459960938 ;  /* 0x3f3172180c0a2820 */ /* 0x004fe20000410000 */
[----:B------:R-:W-:Y:S02]  /*7ef0*/  WARPGROUP.DEPBAR.LE gsb0, 0x0 ;  /* 0x00008000000079c5 */ /* 0x000fe40000010000 */
[----:B------:R-:W-:Y:S01]  /*7f00*/  WARPGROUP.ARRIVE ;  /* 0x00000000000079c5 */ /* 0x000fe20000000000 */
[----:B-1----:R-:W-:Y:S01]  /*7f10*/  @P0 FMUL.FTZ R8, R8, 0.69314718246459960938 ;  /* 0x3f31721808080820 */ /* 0x002fe20000410000 */
[----:B------:R-:W-:-:S03]  /*7f20*/  @P2 FFMA.FTZ R2, R10, R6, R9 ;  /* 0x000000060a022223 */ /* 0x000fc60000010009 */
[----:B------:R-:W-:Y:S01]  /*7f30*/  @P0 FFMA.FTZ R3, R5, R0, R8 ;  /* 0x0000000005030223 */ /* 0x000fe20000010008 */
[----:B------:R-:W-:Y:S01]  /*7f40*/  HGMMA.64x64x16.F32 R88, R144, gdesc[UR4].tnspB, R88, gsb0 ;  /* 0x40e0000490587df0 */ /* 0x000fe20008000858 */
[----:B------:R-:W-:Y:S01]  /*7f50*/  UIADD3 UR6, UR4, 0x100, URZ ;  /* 0x0000010004067890 */ /* 0x000fe2000fffe03f */
[----:B------:R-:W-:Y:S01]  /*7f60*/  PLOP3.LUT P0, PT, PT, PT, PT, 0x8, 0x0 ;  /* 0x000000000000781c */ /* 0x000fe20003f0e170 */
        /* <DEDUP_REMOVED lines=50> */
[-C--:B0-----:R-:W-:Y:S01]  /*8290*/  FMUL.FTZ R51, R90, R4.reuse ;  /* 0x000000045a337220 */ /* 0x081fe20000410000 */
        /* <DEDUP_REMOVED lines=15> */
.L_x_12172:
        /* <DEDUP_REMOVED lines=18> */
[----:B------:R-:W-:Y:S02]  /*84b0*/  UISETP.NE.AND.EX UP0, UPT, UR9, URZ, UPT, UP0 ;  /* 0x0000003f0900728c */ /* 0x000fe4000bf05300 */
[----:B------:R-:W-:-:S02]  /*84c0*/  UISETP.NE.U32.AND UP1, UPT, UR6, URZ, UPT ;  /* 0x0000003f0600728c */ /* 0x000fc4000bf25070 */
[----:B------:R-:W-:Y:S02]  /*84d0*/  USHF.L.U32 UR10, UR46, 0x2, URZ ;  /* 0x000000022e0a7899 */ /* 0x000fe4000800063f */
[----:B------:R-:W-:Y:S02]  /*84e0*/  UISETP.NE.AND.EX UP1, UPT, UR7, URZ, UPT, UP1 ;  /* 0x0000003f0700728c */ /* 0x000fe4000bf25310 */
[----:B------:R-:W-:Y:S02]  /*84f0*/  USHF.L.U64.HI UR11, UR46, 0x2, UR45 ;  /* 0x000000022e0b7899 */ /* 0x000fe4000801022d */
[----:B------:R-:W-:Y:S02]  /*8500*/  UIADD3 UR4, UP2, UR10, UR6, URZ ;  /* 0x000000060a047290 */ /* 0x000fe4000ff5e03f */
[----:B------:R-:W-:Y:S02]  /*8510*/  @UP0 UIADD3 UR6, UP3, UR10, UR8, URZ ;  /* 0x000000080a060290 */ /* 0x000fe4000ff7e03f */
[----:B------:R-:W-:-:S02]  /*8520*/  UIADD3.X UR8, UR11, UR7, URZ, UP2, !UPT ;  /* 0x000000070b087290 */ /* 0x000fc400097fe43f */
[----:B------:R-:W-:Y:S01]  /*8530*/  @UP0 UIADD3.X UR7, UR11, UR9, URZ, UP3, !UPT ;  /* 0x000000090b070290 */ /* 0x000fe20009ffe43f */
[----:B------:R-:W-:Y:S02]  /*8540*/  MOV R12, R0 ;  /* 0x00000000000c7202 */ /* 0x000fe40000000f00 */
[----:B0-----:R-:W-:-:S03]  /*8550*/  MOV R13, R5 ;  /* 0x00000005000d7202 */ /* 0x001fc60000000f00 */
[----:B------:R-:W-:Y:S01]  /*8560*/  IMAD.WIDE R4, R154, 0x2, R12 ;  /* 0x000000029a047825 */ /* 0x000fe200078e020c */
[----:B------:R-:W-:Y:S02]  /*8570*/  BAR.SYNC.DEFER_BLOCKING 0x1, 0x180 ;  /* 0x0046000000007b1d */ /* 0x000fe40000010000 */
[C---:B------:R-:W-:Y:S02]  /*8580*/  IADD3 R11, P1, R4.reuse, 0x40, RZ ;  /* 0x00000040040b7810 */ /* 0x040fe40007f3e0ff */
[C---:B------:R-:W-:Y:S02]  /*8590*/  IADD3 R15, P0, R4.reuse, 0x60, RZ ;  /* 0x00000060040f7810 */ /* 0x040fe40007f1e0ff */
[C---:B------:R-:W-:Y:S02]  /*85a0*/  IADD3 R29, P2, R4.reuse, 0x20, RZ ;  /* 0x00000020041d7810 */ /* 0x040fe40007f5e0ff */
        /* <DEDUP_REMOVED lines=8> */
[----:B------:R-:W-:Y:S01]  /*8630*/  LOP3.LUT R4, R9, R4, RZ, 0x3c, !PT ;  /* 0x0000000409047212 */ /* 0x000fe200078e3cff */
[--C-:B------:R-:W-:Y:S01]  /*8640*/  IMAD.X R9, RZ, RZ, R5.reuse, P0 ;  /* 0x000000ffff097224 */ /* 0x100fe200000e0605 */
[----:B------:R-:W-:Y:S01]  /*8650*/  LOP3.LUT R10, R10, R11, RZ, 0x3c, !PT ;  /* 0x0000000b0a0a7212 */ /* 0x000fe200078e3cff */
[--C-:B------:R-:W-:Y:S01]  /*8660*/  IMAD.X R11, RZ, RZ, R5.reuse, P1 ;  /* 0x000000ffff0b7224 */ /* 0x100fe200008e0605 */
[----:B------:R-:W-:Y:S01]  /*8670*/  LOP3.LUT R8, R8, R15, RZ, 0x3c, !PT ;  /* 0x0000000f08087212 */ /* 0x000fe200078e3cff */
[----:B------:R-:W-:Y:S01]  /*8680*/  IMAD.X R15, RZ, RZ, R5, P2 ;  /* 0x000000ffff0f7224 */ /* 0x000fe200010e0605 */
[----:B------:R-:W-:Y:S02]  /*8690*/  LOP3.LUT R14, R28, R29, RZ, 0x3c, !PT ;  /* 0x0000001d1c0e7212 */ /* 0x000fe400078e3cff */
[----:B------:R-:W-:Y:S02]  /*86a0*/  MOV R30, R4 ;  /* 0x00000004001e7202 */ /* 0x000fe40000000f00 */
[----:B------:R-:W-:-:S02]  /*86b0*/  F2FP.F16.F32.PACK_AB R4, R52, R53 ;  /* 0x000000353404723e */ /* 0x000fc400000000ff */
[----:B------:R-:W-:Y:S02]  /*86c0*/  F2FP.F16.F32.PACK_AB R5, R50, R51 ;  /* 0x000000333205723e */ /* 0x000fe400000000ff */
[----:B------:R-:W-:Y:S02]  /*86d0*/  MOV R28, R8 ;  /* 0x00000008001c7202 */ /* 0x000fe40000000f00 */
[----:B------:R-:W-:Y:S01]  /*86e0*/  MOV R29, R10 ;  /* 0x0000000a001d7202 */ /* 0x000fe20000000f00 */
[----:B------:R0:W-:Y:S01]  /*86f0*/  STSM.16.M88.4 [R30], R4 ;  /* 0x000000041e007844 */ /* 0x0001e20000000200 */
        /* <DEDUP_REMOVED lines=8> */
[----:B------:R-:W-:Y:S01]  /*8780*/  F2FP.F16.F32.PACK_AB R43, R33, R34 ;  /* 0x00000022212b723e */ /* 0x000fe200000000ff */
[----:B0-----:R-:W-:Y:S01]  /*8790*/  IMAD.U32 R6, RZ, RZ, UR6 ;  /* 0x00000006ff067e24 */ /* 0x001fe2000f8e00ff */
[----:B------:R-:W-:Y:S01]  /*87a0*/  F2FP.F16.F32.PACK_AB R33, R25, R26 ;  /* 0x0000001a1921723e */ /* 0x000fe200000000ff */
[----:B------:R-:W-:Y:S01]  /*87b0*/  IMAD.U32 R4, RZ, RZ, UR4 ;  /* 0x00000004ff047e24 */ /* 0x000fe2000f8e00ff */
[----:B------:R-:W-:Y:S01]  /*87c0*/  F2FP.F16.F32.PACK_AB R34, R21, R24 ;  /* 0x000000181522723e */ /* 0x000fe200000000ff */
[----:B------:R1:W-:Y:S01]  /*87d0*/  STSM.16.M88.4 [R29], R40 ;  /* 0x000000281d007844 */ /* 0x0003e20000000200 */
[----:B------:R-:W-:Y:S01]  /*87e0*/  F2FP.F16.F32.PACK_AB R35, R119, R20 ;  /* 0x000000147723723e */ /* 0x000fe200000000ff */
[----:B------:R-:W-:Y:S01]  /*87f0*/  IMAD.U32 R5, RZ, RZ, UR8 ;  /* 0x00000008ff057e24 */ /* 0x000fe2000f8e00ff */
[----:B------:R-:W-:Y:S01]  /*8800*/  PLOP3.LUT P0, PT, PT, PT, UP1, 0x80, 0x0 ;  /* 0x000000000000781c */ /* 0x000fe20003f0f018 */
[----:B------:R-:W-:Y:S01]  /*8810*/  IMAD.U32 R7, RZ, RZ, UR7 ;  /* 0x00000007ff077e24 */ /* 0x000fe2000f8e00ff */
[----:B------:R-:W-:Y:S01]  /*8820*/  PLOP3.LUT P1, PT, PT, PT, UP0, 0x80, 0x0 ;  /* 0x000000000000781c */ /* 0x000fe20003f2f008 */
[----:B------:R1:W-:Y:S01]  /*8830*/  STSM.16.M88.4 [R28], R32 ;  /* 0x000000201c007844 */ /* 0x0003e20000000200 */
[----:B------:R-:W-:Y:S09]  /*8840*/  BAR.SYNC.DEFER_BLOCKING 0x1, 0x180 ;  /* 0x0046000000007b1d */ /* 0x000ff20000010000 */
[----:B------:R-:W2:Y:S04]  /*8850*/  @P0 LDG.E R14, desc[UR38][R4.64] ;  /* 0x00000026040e0981 */ /* 0x000ea8000c1e1900 */
[----:B------:R-:W3:Y:S01]  /*8860*/  @P1 LDG.E R6, desc[UR38][R6.64] ;  /* 0x0000002606061981 */ /* 0x000ee2000c1e1900 */
[----:B------:R-:W-:Y:S01]  /*8870*/  UMOV UR4, URZ ;  /* 0x0000003f00047c82 */ /* 0x000fe20008000000 */
[----:B------:R-:W-:Y:S01]  /*8880*/  ULDC UR10, c[0x0][0xa88] ;  /* 0x0002a200000a7ab9 */ /* 0x000fe20000000800 */
[----:B--2---:R-:W-:-:S02]  /*8890*/  @P0 R2UR UR4, R14 ;  /* 0x000000000e0402ca */ /* 0x004fc400000e0000 */
[----:B---3--:R-:W-:Y:S01]  /*88a0*/  @P1 R2UR UR10, R6 ;  /* 0x00000000060a12ca */ /* 0x008fe200000e0000 */
[----:B-1----:R-:W-:-:S14]  /*88b0*/  @P1 BRA `(.L_x_12205) ;  /* 0x0000000000181947 */ /* 0x002fdc0003800000 */
[----:B------:R-:W-:Y:S05]  /*88c0*/  @!P0 BRA `(.L_x_12205) ;  /* 0x0000000000148947 */ /* 0x000fea0003800000 */
[----:B------:R-:W2:Y:S04]  /*88d0*/  LDG.E R7, desc[UR38][R4.64] ;  /* 0x0000002604077981 */ /* 0x000ea8000c1e1900 */
[----:B------:R-:W3:Y:S01]  /*88e0*/  LDG.E R6, desc[UR38][R4.64+0x4] ;  /* 0x0000042604067981 */ /* 0x000ee2000c1e1900 */
[----:B--2---:R-:W-:Y:S02]  /*88f0*/  R2UR UR6, R7 ;  /* 0x00000000070672ca */ /* 0x004fe400000e0000 */
[----:B---3--:R-:W-:-:S13]  /*8900*/  R2UR UR10, R6 ;  /* 0x00000000060a72ca */ /* 0x008fda00000e0000 */
[----:B------:R-:W-:-:S12]  /*8910*/  UIADD3 UR10, -UR6, UR10, URZ ;  /* 0x0000000a060a7290 */ /* 0x000fd8000fffe13f */
.L_x_12205:
[----:B------:R-:W-:Y:S01]  /*8920*/  USHF.R.S32.HI UR14, URZ, 0x1f, UR44 ;  /* 0x0000001f3f0e7899 */ /* 0x000fe2000801142c */
[----:B------:R-:W-:Y:S01]  /*8930*/  IMAD.U32 R4, RZ, RZ, UR43 ;  /* 0x0000002bff047e24 */ /* 0x000fe2000f8e00ff */
[----:B------:R-:W-:Y:S01]  /*8940*/  ULDC.64 UR12, c[0x0][0xb70] ;  /* 0x0002dc00000c7ab9 */ /* 0x000fe20000000a00 */
[----:B------:R-:W-:Y:S01]  /*8950*/  USHF.R.S32.HI UR9, URZ, 0x1f, UR4 ;  /* 0x0000001f3f097899 */ /* 0x000fe20008011404 */
[----:B------:R-:W-:Y:S01]  /*8960*/  IMAD R5, R16, 0x40, R22 ;  /* 0x0000004010057824 */ /* 0x000fe200078e0216 */
[----:B------:R-:W-:Y:S01]  /*8970*/  UIMAD UR11, UR14, UR12, URZ ;  /* 0x0000000c0e0b72a4 */ /* 0x000fe2000f8e023f */
[----:B------:R-:W-:Y:S01]  /*8980*/  IMAD R7, R4, 0xc0, R19 ;  /* 0x000000c004077824 */ /* 0x000fe200078e0213 */
[----:B------:R-:W-:Y:S01]  /*8990*/  UMOV UR8, UR4 ;  /* 0x0000000400087c82 */ /* 0x000fe20008000000 */
[----:B------:R-:W-:Y:S01]  /*89a0*/  USEL UR45, UR45, URZ, !UP1 ;  /* 0x0000003f2d2d7287 */ /* 0x000fe2000c800000 */
[----:B------:R-:W-:Y:S01]  /*89b0*/  IMAD.WIDE R12, R5, 0x2, R12 ;  /* 0x00000002050c7825 */ /* 0x000fe200078e020c */
[----:B------:R-:W-:Y:S01]  /*89c0*/  UIMAD.WIDE.U32 UR6, UR44, UR12, UR8 ;  /* 0x0000000c2c0672a5 */ /* 0x000fe2000f8e0008 */
[----:B------:R-:W-:Y:S01]  /*89d0*/  SHF.R.S32.HI R4, RZ, 0x1f, R7 ;  /* 0x0000001fff047819 */ /* 0x000fe20000011407 */
[----:B------:R-:W-:Y:S01]  /*89e0*/  UIMAD UR11, UR44, UR13, UR11 ;  /* 0x0000000d2c0b72a4 */ /* 0x000fe2000f8e020b */
[----:B------:R-:W-:Y:S01]  /*89f0*/  LOP3.LUT P0, RZ, R152, 0x3, RZ, 0xc0, !PT ;  /* 0x0000000398ff7812 */ /* 0x000fe2000780c0ff */
[----:B------:R-:W-:Y:S01]  /*8a00*/  USEL UR46, UR46, URZ, !UP1 ;  /* 0x0000003f2e2e7287 */ /* 0x000fe2000c800000 */
[C---:B------:R-:W-:Y:S01]  /*8a10*/  IADD3 R11, P3, R12.reuse, 0x3000, RZ ;  /* 0x000030000c0b7810 */ /* 0x040fe20007f7e0ff */
[----:B------:R-:W-:Y:S01]  /*8a20*/  ULDC.64 UR12, c[0x0][0xb78] ;  /* 0x0002de00000c7ab9 */ /* 0x000fe20000000a00 */
[----:B------:R-:W-:Y:S01]  /*8a30*/  UIADD3 UR7, UR7, UR11, URZ ;  /* 0x0000000b07077290 */ /* 0x000fe2000fffe03f */
[----:B------:R-:W-:Y:S01]  /*8a40*/  LOP3.LUT R25, R12, 0x380, RZ, 0xc0, !PT ;  /* 0x000003800c197812 */ /* 0x000fe200078ec0ff */
[----:B------:R-:W-:-:S02]  /*8a50*/  UIMAD UR8, UR45, UR12, URZ ;  /* 0x0000000c2d0872a4 */ /* 0x000fc4000f8e023f */
[----:B------:R-:W-:Y:S01]  /*8a60*/  UIMAD.WIDE.U32 UR6, UR46, UR12, UR6 ;  /* 0x0000000c2e0672a5 */ /* 0x000fe2000f8e0006 */
[----:B------:R-:W-:Y:S01]  /*8a70*/  SHF.R.U64 R25, R25, 0x3, RZ ;  /* 0x0000000319197819 */ /* 0x000fe200000012ff */
[----:B------:R-:W-:-:S03]  /*8a80*/  UIMAD UR8, UR46, UR13, UR8 ;  /* 0x0000000d2e0872a4 */ /* 0x000fc6000f8e0208 */
[----:B------:R-:W-:Y:S01]  /*8a90*/  ULDC.64 UR12, c[0x0][0xaa0] ;  /* 0x0002a800000c7ab9 */ /* 0x000fe20000000a00 */
[----:B------:R-:W-:Y:S02]  /*8aa0*/  IADD3 R6, P1, R7, UR6, RZ ;  /* 0x0000000607067c10 */ /* 0x000fe4000ff3e0ff */
[----:B------:R-:W-:Y:S01]  /*8ab0*/  IMAD.U32 R9, RZ, RZ, UR8 ;  /* 0x00000008ff097e24 */ /* 0x000fe2000f8e00ff */
[----:B------:R-:W-:Y:S01]  /*8ac0*/  LOP3.LUT R24, R25, R12, RZ, 0x3c, !PT ;  /* 0x0000000c19187212 */ /* 0x000fe200078e3cff */
[----:B------:R-:W-:-:S03]  /*8ad0*/  IMAD.MOV.U32 R25, RZ, RZ, R13 ;  /* 0x000000ffff197224 */ /* 0x000fc600078e000d */
[----:B------:R-:W-:Y:S01]  /*8ae0*/  IADD3.X R5, R4, UR7, R9, P1, !PT ;  /* 0x0000000704057c10 */ /* 0x000fe20008ffe409 */
[----:B------:R-:W-:Y:S01]  /*8af0*/  ULDC.64 UR6, c[0x0][0xb40] ;  /* 0x0002d00000067ab9 */ /* 0x000fe20000000a00 */
[C---:B------:R-:W-:Y:S01]  /*8b00*/  VIADD R4, R7.reuse, 0x8 ;  /* 0x0000000807047836 */ /* 0x040fe20000000000 */
[C---:B------:R-:W-:Y:S01]  /*8b10*/  LEA R28, P2, R6.reuse, UR6, 0x2 ;  /* 0x00000006061c7c11 */ /* 0x040fe2000f8410ff */
[----:B------:R-:W-:Y:S01]  /*8b20*/  IMAD.X R9, RZ, RZ, R13, P3 ;  /* 0x000000ffff097224 */ /* 0x000fe200018e060d */
[----:B------:R-:W-:Y:S02]  /*8b30*/  ISETP.GE.OR P1, PT, R7, UR10, P0 ;  /* 0x0000000a07007c0c */ /* 0x000fe40008726670 */
[----:B------:R-:W-:Y:S02]  /*8b40*/  LEA.HI.X R29, R6, UR7, R5, 0x2, P2 ;  /* 0x00000007061d7c11 */ /* 0x000fe400090f1405 */
[C---:B------:R-:W-:Y:S02]  /*8b50*/  IADD3 R17, P2, R12.reuse, 0x1800, RZ ;  /* 0x000018000c117810 */ /* 0x040fe40007f5e0ff */
[----:B------:R-:W-:-:S02]  /*8b60*/  IADD3 R7, P4, R12, 0x4800, RZ ;  /* 0x000048000c077810 */ /* 0x000fc40007f9e0ff */
[----:B------:R-:W-:Y:S01]  /*8b70*/  ISETP.GE.OR P0, PT, R4, UR10, P0 ;  /* 0x0000000a04007c0c */ /* 0x000fe20008706670 */
[----:B------:R-:W-:Y:S01]  /*8b80*/  UIMAD UR6, UR9, UR12, URZ ;  /* 0x0000000c090672a4 */ /* 0x000fe2000f8e023f */
[----:B------:R-:W-:Y:S01]  /*8b90*/  LOP3.LUT R8, R17, 0x380, RZ, 0xc0, !PT ;  /* 0x0000038011087812 */ /* 0x000fe200078ec0ff */
[--C-:B------:R-:W-:Y:S01]  /*8ba0*/  IMAD.X R15, RZ, RZ, R13.reuse, P2 ;  /* 0x000000ffff0f7224 */ /* 0x100fe200010e060d */
[----:B------:R-:W-:Y:S01]  /*8bb0*/  LOP3.LUT R6, R11, 0x380, RZ, 0xc0, !PT ;  /* 0x000003800b067812 */ /* 0x000fe200078ec0ff */
[----:B------:R-:W-:Y:S01]  /*8bc0*/  IMAD.X R5, RZ, RZ, R13, P4 ;  /* 0x000000ffff057224 */ /* 0x000fe200020e060d */
[----:B------:R-:W-:Y:S01]  /*8bd0*/  LOP3.LUT R4, R7, 0x380, RZ, 0xc0, !PT ;  /* 0x0000038007047812 */ /* 0x000fe200078ec0ff */
[--C-:B------:R-:W-:Y:S01]  /*8be0*/  IMAD.MOV.U32 R20, RZ, RZ, R22.reuse ;  /* 0x000000ffff147224 */ /* 0x100fe200078e0016 */
[----:B------:R-:W-:Y:S01]  /*8bf0*/  SHF.R.U64 R8, R8, 0x3, RZ ;  /* 0x0000000308087819 */ /* 0x000fe200000012ff */
[----:B------:R-:W-:Y:S01]  /*8c00*/  @!P1 STG.E desc[UR38][R28.64], R3 ;  /* 0x000000031c009986 */ /* 0x000fe2000c101926 */
[----:B------:R-:W-:Y:S01]  /*8c10*/  SHF.R.U64 R6, R6, 0x3, RZ ;  /* 0x0000000306067819 */ /* 0x000fe200000012ff */
[----:B------:R-:W-:Y:S01]  /*8c20*/  ULDC.64 UR8, c[0x0][0xae0] ;  /* 0x0002b80000087ab9 */ /* 0x000fe20000000a00 */
[----:B------:R-:W-:Y:S01]  /*8c30*/  SHF.R.U64 R4, R4, 0x3, RZ ;  /* 0x0000000304047819 */ /* 0x000fe200000012ff */
[----:B------:R0:W-:Y:S01]  /*8c40*/  @!P0 STG.E desc[UR38][R28.64+0x20], R2 ;  /* 0x000020021c008986 */ /* 0x0001e2000c101926 */
[----:B------:R-:W-:Y:S01]  /*8c50*/  LOP3.LUT R14, R8, R17, RZ, 0x3c, !PT ;  /* 0x00000011080e7212 */ /* 0x000fe200078e3cff */
[----:B------:R-:W-:Y:S01]  /*8c60*/  IMAD.U32 R17, RZ, RZ, UR12 ;  /* 0x0000000cff117e24 */ /* 0x000fe2000f8e00ff */
[----:B------:R-:W-:Y:S01]  /*8c70*/  SHF.R.S32.HI R21, RZ, 0x1f, R22 ;  /* 0x0000001fff157819 */ /* 0x000fe20000011416 */
[----:B------:R-:W-:Y:S01]  /*8c80*/  UIMAD UR6, UR4, UR13, UR6 ;  /* 0x0000000d040672a4 */ /* 0x000fe2000f8e0206 */
[----:B------:R-:W-:Y:S01]  /*8c90*/  LOP3.LUT R8, R6, R11, RZ, 0x3c, !PT ;  /* 0x0000000b06087212 */ /* 0x000fe200078e3cff */
[----:B------:R-:W5:Y:S01]  /*8ca0*/  LD.E.128 R24, desc[UR38][R24.64] ;  /* 0x0000002618187980 */ /* 0x000f62000c101d00 */
[----:B------:R-:W-:-:S03]  /*8cb0*/  LOP3.LUT R4, R4, R7, RZ, 0x3c, !PT ;  /* 0x0000000704047212 */ /* 0x000fc600078e3cff */
[----:B------:R-:W5:Y:S01]  /*8cc0*/  LD.E.128 R12, desc[UR38][R14.64] ;  /* 0x000000260e0c7980 */ /* 0x000f62000c101d00 */
[----:B0-----:R-:W-:-:S03]  /*8cd0*/  IMAD.WIDE.U32 R2, R17, UR4, R20 ;  /* 0x0000000411027c25 */ /* 0x001fc6000f8e0014 */
[----:B------:R-:W5:Y:S01]  /*8ce0*/  LD.E.128 R8, desc[UR38][R8.64] ;  /* 0x0000002608087980 */ /* 0x000f62000c101d00 */
[----:B------:R-:W-:-:S03]  /*8cf0*/  VIADD R3, R3, UR6 ;  /* 0x0000000603037c36 */ /* 0x000fc60008000000 */
[----:B------:R-:W5:Y:S01]  /*8d00*/  LD.E.128 R4, desc[UR38][R4.64] ;  /* 0x0000002604047980 */ /* 0x000f62000c101d00 */
[----:B------:R-:W-:Y:S01]  /*8d10*/  IMAD.U32 R17, RZ, RZ, UR8 ;  /* 0x00000008ff117e24 */ /* 0x000fe2000f8e00ff */
[----:B------:R-:W-:Y:S01]  /*8d20*/  UIMAD UR4, UR14, UR8, URZ ;  /* 0x000000080e0472a4 */ /* 0x000fe2000f8e023f */
[----:B------:R-:W-:Y:S01]  /*8d30*/  @!PT LDS RZ, [RZ] ;  /* 0x00000000fffff984 */ /* 0x000fe20000000800 */
[----:B------:R-:W-:Y:S01]  /*8d40*/  @!PT LDS RZ, [RZ] ;  /* 0x00000000fffff984 */ /* 0x000fe20000000800 */
[----:B------:R-:W-:Y:S01]  /*8d50*/  @!PT LDS RZ, [RZ] ;  /* 0x00000000fffff984 */ /* 0x000fe20000000800 */
[----:B------:R-:W-:Y:S01]  /*8d60*/  @!PT LDS RZ, [RZ] ;  /* 0x00000000fffff984 */ /* 0x000fe20000000800 */
[----:B------:R0:W-:Y:S06]  /*8d70*/  MEMBAR.ALL.CTA ;  /* 0x0000000000007992 */ /* 0x0001ec0000008000 */
[----:B0-----:R-:W0:Y:S01]  /*8d80*/  FENCE.VIEW.ASYNC.S ;  /* 0x00000000000073c6 */ /* 0x001e220000000000 */
[----:B------:R-:W-:Y:S01]  /*8d90*/  IMAD.WIDE.U32 R2, R17, UR44, R2 ;  /* 0x0000002c11027c25 */ /* 0x000fe2000f8e0002 */
[----:B------:R-:W-:Y:S01]  /*8da0*/  ULDC UR6, c[0x0][0xa8c] ;  /* 0x0002a30000067ab9 */ /* 0x000fe20000000800 */
[----:B------:R-:W-:Y:S01]  /*8db0*/  UIMAD UR10, UR43, -0xc0, UR10 ;  /* 0xffffff402b0a78a4 */ /* 0x000fe2000f8e020a */
[----:B------:R-:W-:Y:S01]  /*8dc0*/  ISETP.GE.AND P0, PT, R22, UR6, PT ;  /* 0x0000000616007c0c */ /* 0x000fe2000bf06270 */
[C---:B------:R-:W-:Y:S01]  /*8dd0*/  VIADD R17, R16.reuse, 0x30 ;  /* 0x0000003010117836 */ /* 0x040fe20000000000 */
[----:B------:R-:W-:Y:S01]  /*8de0*/  UIMAD UR4, UR44, UR9, UR4 ;  /* 0x000000092c0472a4 */ /* 0x000fe2000f8e0204 */
[C---:B------:R-:W-:Y:S01]  /*8df0*/  VIADD R20, R16.reuse, 0x60 ;  /* 0x0000006010147836 */ /* 0x040fe20000000000 */
[----:B------:R-:W-:Y:S01]  /*8e00*/  ULDC.64 UR6, c[0x0][0xae8] ;  /* 0x0002ba0000067ab9 */ /* 0x000fe20000000a00 */
[----:B------:R-:W-:Y:S01]  /*8e10*/  VIADD R21, R16, 0x90 ;  /* 0x0000009010157836 */ /* 0x000fe20000000000 */
[----:B------:R-:W-:-:S02]  /*8e20*/  ISETP.GE.OR P3, PT, R17, UR10, P0 ;  /* 0x0000000a11007c0c */ /* 0x000fc40008766670 */
[----:B------:R-:W-:Y:S02]  /*8e30*/  ISETP.GE.OR P1, PT, R20, UR10, P0 ;  /* 0x0000000a14007c0c */ /* 0x000fe40008726670 */
[----:B------:R-:W-:Y:S01]  /*8e40*/  ISETP.GE.OR P2, PT, R21, UR10, P0 ;  /* 0x0000000a15007c0c */ /* 0x000fe20008746670 */
[----:B------:R-:W-:Y:S01]  /*8e50*/  VIADD R3, R3, UR4 ;  /* 0x0000000403037c36 */ /* 0x000fe20008000000 */
[----:B------:R-:W-:Y:S01]  /*8e60*/  ISETP.GE.OR P0, PT, R16, UR10, P0 ;  /* 0x0000000a10007c0c */ /* 0x000fe20008706670 */
[----:B------:R-:W-:Y:S01]  /*8e70*/  UIMAD UR4, UR45, UR6, URZ ;  /* 0x000000062d0472a4 */ /* 0x000fe2000f8e023f */
        /* <DEDUP_REMOVED lines=8> */
[----:B------:R-:W-:-:S02]  /*8f00*/  IMAD.U32 R29, RZ, RZ, UR43 ;  /* 0x0000002bff1d7e24 */ /* 0x000fc4000f8e00ff */
[----:B------:R-:W-:Y:S02]  /*8f10*/  VIADD R35, R33, UR4 ;  /* 0x0000000421237c36 */ /* 0x000fe40008000000 */
[----:B------:R-:W-:Y:S01]  /*8f20*/  IMAD.WIDE R28, R29, 0xc0, R16 ;  /* 0x000000c01d1c7825 */ /* 0x000fe200078e0210 */
        /* <DEDUP_REMOVED lines=12> */
.L_x_12207:
[----:B------:R-:W-:Y:S05]  /*8ff0*/  BSYNC B1 ;  /* 0x0000000000017941 */ /* 0x000fea0003800000 */
.L_x_12206:
[----:B------:R-:W-:Y:S04]  /*9000*/  BSSY B1, `(.L_x_12208) ;  /* 0x000000f000017945 */ /* 0x000fe80003800000 */
[----:B------:R-:W-:Y:S05]  /*9010*/  @P3 BRA `(.L_x_12209) ;  /* 0x0000000000343947 */ /* 0x000fea0003800000 */
[----:B-1----:R-:W-:Y:S01]  /*9020*/  IADD3 R21, P0, R28, 0x30, RZ ;  /* 0x000000301c157810 */ /* 0x002fe20007f1e0ff */
        /* <DEDUP_REMOVED lines=11> */
[----:B-----5:R2:W-:Y:S02]  /*90e0*/  STG.E.128 desc[UR38][R20.64], R12 ;  /* 0x0000000c14007986 */ /* 0x0205e4000c101d26 */
.L_x_12209:
[----:B------:R-:W-:Y:S05]  /*90f0*/  BSYNC B1 ;  /* 0x0000000000017941 */ /* 0x000fea0003800000 */
.L_x_12208:
        /* <DEDUP_REMOVED lines=15> */
.L_x_12211:
[----:B------:R-:W-:Y:S05]  /*91f0*/  BSYNC B1 ;  /* 0x0000000000017941 */ /* 0x000fea0003800000 */
.L_x_12210:
        /* <DEDUP_REMOVED lines=15> */
.L_x_12204:
        /* <DEDUP_REMOVED lines=31> */
.L_x_12213:
        /* <DEDUP_REMOVED lines=32> */
.L_x_12215:
[----:B------:R-:W-:Y:S05]  /*96e0*/  BSYNC B1 ;  /* 0x0000000000017941 */ /* 0x000fea0003800000 */
.L_x_12214:
[----:B------:R-:W-:Y:S01]  /*96f0*/  ULDC.64 UR6, c[0x0][0xaa0] ;  /* 0x0002a80000067ab9 */ /* 0x000fe20000000a00 */
[----:B------:R-:W-:Y:S01]  /*9700*/  IMAD.MOV.U32 R2, RZ, RZ, R22 ;  /* 0x000000ffff027224 */ /* 0x000fe200078e0016 */
[----:B------:R-:W-:Y:S01]  /*9710*/  ULDC UR9, c[0x0][0xa8c] ;  /* 0x0002a30000097ab9 */ /* 0x000fe20000000800 */
[----:B0-----:R-:W-:Y:S01]  /*9720*/  IMAD.MOV.U32 R3, RZ, RZ, R9 ;  /* 0x000000ffff037224 */ /* 0x001fe200078e0009 */
[----:B------:R-:W-:Y:S01]  /*9730*/  ISETP.GE.AND P0, PT, R22, UR9, PT ;  /* 0x0000000916007c0c */ /* 0x000fe2000bf06270 */
[----:B------:R-:W-:Y:S01]  /*9740*/  IMAD R0, R6, UR6, RZ ;  /* 0x0000000606007c24 */ /* 0x000fe2000f8e02ff */
[----:B------:R-:W-:Y:S01]  /*9750*/  ULDC.64 UR10, c[0x0][0xae0] ;  /* 0x0002b800000a7ab9 */ /* 0x000fe20000000a00 */
[C---:B------:R-:W-:Y:S01]  /*9760*/  IMAD.WIDE.U32 R2, R7.reuse, UR6, R2 ;  /* 0x0000000607027c25 */ /* 0x040fe2000f8e0002 */
[----:B------:R-:W-:Y:S01]  /*9770*/  UIMAD UR6, UR8, UR10, URZ ;  /* 0x0000000a080672a4 */ /* 0x000fe2000f8e023f */
[----:B------:R-:W-:Y:S02]  /*9780*/  BSSY B1, `(.L_x_12216) ;  /* 0x0000025000017945 */ /* 0x000fe40003800000 */
[----:B------:R-:W-:Y:S01]  /*9790*/  IMAD R7, R7, UR7, R0 ;  /* 0x0000000707077c24 */ /* 0x000fe2000f8e0200 */
[----:B------:R-:W-:Y:S01]  /*97a0*/  UIMAD UR7, UR43, -0xc0, UR4 ;  /* 0xffffff402b0778a4 */ /* 0x000fe2000f8e0204 */
[C---:B------:R-:W-:Y:S01]  /*97b0*/  VIADD R0, R16.reuse, 0x30 ;  /* 0x0000003010007836 */ /* 0x040fe20000000000 */
[----:B------:R-:W-:Y:S01]  /*97c0*/  UIMAD UR6, UR44, UR11, UR6 ;  /* 0x0000000b2c0672a4 */ /* 0x000fe2000f8e0206 */
[----:B------:R-:W-:Y:S01]  /*97d0*/  VIADD R4, R16, 0x90 ;  /* 0x0000009010047836 */ /* 0x000fe20000000000 */
[----:B------:R-:W-:Y:S01]  /*97e0*/  ULDC.64 UR8, c[0x0][0xae8] ;  /* 0x0002ba0000087ab9 */ /* 0x000fe20000000a00 */
[----:B------:R-:W-:Y:S01]  /*97f0*/  IMAD.IADD R3, R3, 0x1, R7 ;  /* 0x0000000103037824 */ /* 0x000fe200078e0207 */
[----:B------:R-:W-:Y:S01]  /*9800*/  ISETP.GE.OR P3, PT, R0, UR7, P0 ;  /* 0x0000000700007c0c */ /* 0x000fe20008766670 */
[----:B------:R-:W-:Y:S01]  /*9810*/  VIADD R0, R16, 0x60 ;  /* 0x0000006010007836 */ /* 0x000fe20000000000 */
[----:B------:R-:W-:Y:S01]  /*9820*/  ISETP.GE.OR P2, PT, R4, UR7, P0 ;  /* 0x0000000704007c0c */ /* 0x000fe20008746670 */
[----:B------:R-:W-:Y:S01]  /*9830*/  IMAD.U32 R5, RZ, RZ, UR10 ;  /* 0x0000000aff057e24 */ /* 0x000fe2000f8e00ff */
[----:B------:R-:W-:Y:S01]  /*9840*/  UIMAD UR4, UR45, UR8, URZ ;  /* 0x000000082d0472a4 */ /* 0x000fe2000f8e023f */
[----:B------:R-:W-:Y:S01]  /*9850*/  SHF.R.S32.HI R7, RZ, 0x1f, R16 ;  /* 0x0000001fff077819 */ /* 0x000fe20000011410 */
[----:B------:R-:W-:Y:S01]  /*9860*/  IMAD.U32 R9, RZ, RZ, UR43 ;  /* 0x0000002bff097e24 */ /* 0x000fe2000f8e00ff */
[----:B------:R-:W-:Y:S01]  /*9870*/  ISETP.GE.OR P1, PT, R0, UR7, P0 ;  /* 0x0000000700007c0c */ /* 0x000fe20008726670 */
[----:B------:R-:W-:Y:S01]  /*9880*/  IMAD.WIDE.U32 R2, R5, UR44, R2 ;  /* 0x0000002c05027c25 */ /* 0x000fe2000f8e0002 */
[----:B------:R-:W-:Y:S01]  /*9890*/  ISETP.GE.OR P0, PT, R16, UR7, P0 ;  /* 0x0000000710007c0c */ /* 0x000fe20008706670 */
[----:B------:R-:W-:-:S02]  /*98a0*/  UIMAD UR4, UR46, UR9, UR4 ;  /* 0x000000092e0472a4 */ /* 0x000fc4000f8e0204 */
[----:B------:R-:W-:Y:S02]  /*98b0*/  VIADD R3, R3, UR6 ;  /* 0x0000000603037c36 */ /* 0x000fe40008000000 */
[----:B------:R-:W-:Y:S02]  /*98c0*/  IMAD.U32 R5, RZ, RZ, UR8 ;  /* 0x00000008ff057e24 */ /* 0x000fe4000f8e00ff */
[----:B------:R-:W-:Y:S02]  /*98d0*/  IMAD.MOV.U32 R6, RZ, RZ, R16 ;  /* 0x000000ffff067224 */ /* 0x000fe400078e0010 */
[----:B------:R-:W-:-:S04]  /*98e0*/  IMAD.WIDE.U32 R4, R5, UR46, R2 ;  /* 0x0000002e05047c25 */ /* 0x000fc8000f8e0002 */
        /* <DEDUP_REMOVED lines=14> */
.L_x_12217:
[----:B------:R-:W-:Y:S05]  /*99d0*/  BSYNC B1 ;  /* 0x0000000000017941 */ /* 0x000fea0003800000 */
.L_x_12216:
        /* <DEDUP_REMOVED lines=15> */
.L_x_12219:
[----:B------:R-:W-:Y:S05]  /*9ad0*/  BSYNC B1 ;  /* 0x0000000000017941 */ /* 0x000fea0003800000 */
.L_x_12218:
        /* <DEDUP_REMOVED lines=15> */
.L_x_12221:
[----:B------:R-:W-:Y:S05]  /*9bd0*/  BSYNC B1 ;  /* 0x0000000000017941 */ /* 0x000fea0003800000 */
.L_x_12220:
        /* <DEDUP_REMOVED lines=14> */
.L_x_12212:
[----:B------:R-:W-:Y:S05]  /*9cc0*/  BSYNC B0 ;  /* 0x0000000000007941 */ /* 0x000fea0003800000 */
.L_x_12203:
[----:B------:R-:W-:Y:S02]  /*9cd0*/  ULDC UR4, c[0x0][0xc14] ;  /* 0x0003050000047ab9 */ /* 0x000fe40000000800 */
[----:B------:R-:W-:-:S13]  /*9ce0*/  ISETP.GE.AND P0, PT, R31, UR4, PT ;  /* 0x000000041f007c0c */ /* 0x000fda000bf06270 */
[----:B------:R-:W-:Y:S05]  /*9cf0*/  @!P0 BRA `(.L_x_12222) ;  /* 0xffffff7000248947 */ /* 0x000fea000383ffff */
[----:B------:R-:W-:Y:S05]  /*9d00*/  EXIT ;  /* 0x000000000000794d */ /* 0x000fea0003800000 */
.L_x_12167:
        /* <DEDUP_REMOVED lines=61> */
.L_x_12227:
        /* <DEDUP_REMOVED lines=14> */
.L_x_12226:
[----:B------:R-:W-:Y:S05]  /*a1c0*/  BSYNC B0 ;  /* 0x0000000000007941 */ /* 0x000fea0003800000 */
.L_x_12225:
        /* <DEDUP_REMOVED lines=25> */
.L_x_12223:
        /* <DEDUP_REMOVED lines=20> */
.L_x_12228:
[----:B---3--:R-:W-:Y:S01]  /*a4a0*/  IMAD R16, R16, UR4, R13 ;  /* 0x0000000410107c24 */ /* 0x008fe2000f8e020d */
[----:B------:R-:W-:Y:S01]  /*a4b0*/  IABS R2, R4 ;  /* 0x0000000400027213 */ /* 0x000fe20000000000 */
[----:B01----:R-:W-:-:S03]  /*a4c0*/  IMAD.MOV R11, RZ, RZ, -R3 ;  /* 0x000000ffff0b7224 */ /* 0x003fc600078e0a03 */
[----:B--2---:R-:W-:Y:S01]  /*a4d0*/  IADD3 R7, -R16, UR6, RZ ;  /* 0x0000000610077c10 */ /* 0x004fe2000fffe1ff */
        /* <DEDUP_REMOVED lines=26> */
[----:B------:R-:W-:Y:S02]  /*a680*/  IABS R12, R9 ;  /* 0x00000009000c7213 */ /* 0x000fe40000000000 */
        /* <DEDUP_REMOVED lines=28> */
.L_x_12224:
[----:B------:R-:W-:Y:S02]  /*a850*/  IMAD.MOV.U32 R17, RZ, RZ, RZ ;  /* 0x000000ffff117224 */ /* 0x000fe400078e00ff */
[----:B------:R-:W-:Y:S02]  /*a860*/  IMAD.U32 R16, RZ, RZ, UR6 ;  /* 0x00000006ff107e24 */ /* 0x000fe4000f8e00ff */
[----:B------:R-:W-:-:S07]  /*a870*/  IMAD.MOV.U32 R18, RZ, RZ, RZ ;  /* 0x000000ffff127224 */ /* 0x000fce00078e00ff */
.L_x_12229:
        /* <DEDUP_REMOVED lines=16> */
.L_x_12295:
[----:B--2---:R-:W2:Y:S02]  /*a980*/  LDC.64 R2, c[0x0][0xc60] ;  /* 0x00031800ff027b82 */ /* 0x004ea40000000a00 */
[----:B--2---:R-:W-:-:S05]  /*a990*/  IMAD.WIDE R2, R19, 0x4, R2 ;  /* 0x0000000413027825 */ /* 0x004fca00078e0202 */
[----:B------:R-:W2:Y:S01]  /*a9a0*/  LDG.E R27, desc[UR38][R2.64] ;  /* 0x00000026021b7981 */ /* 0x000ea2000c1e1900 */
[----:B------:R-:W-:Y:S05]  /*a9b0*/  YIELD ;  /* 0x0000000000007946 */ /* 0x000fea0003800000 */
[----:B------:R-:W-:Y:S01]  /*a9c0*/  ULDC.64 UR4, c[0x0][0xa28] ;  /* 0x00028a0000047ab9 */ /* 0x000fe20000000a00 */
[----:B0-----:R-:W-:Y:S01]  /*a9d0*/  IMAD.MOV.U32 R0, RZ, RZ, RZ ;  /* 0x000000ffff007224 */ /* 0x001fe200078e00ff */
[----:B------:R-:W-:Y:S01]  /*a9e0*/  ISETP.NE.U32.AND P0, PT, RZ, UR4, PT ;  /* 0x00000004ff007c0c */ /* 0x000fe2000bf05070 */
[----:B------:R-:W-:Y:S01]  /*a9f0*/  IMAD.MOV.U32 R8, RZ, RZ, RZ ;  /* 0x000000ffff087224 */ /* 0x000fe200078e00ff */
[----:B------:R-:W-:-:S02]  /*aa00*/  ULDC.64 UR6, c[0x0][0xa08] ;  /* 0x0002820000067ab9 */ /* 0x000fc40000000a00 */
[----:B------:R-:W-:Y:S02]  /*aa10*/  ISETP.NE.AND.EX P0, PT, RZ, UR5, PT, P0 ;  /* 0x00000005ff007c0c */ /* 0x000fe4000bf05300 */
        /* <DEDUP_REMOVED lines=21> */
[----:B------:R-:W-:-:S03]  /*ab70*/  ISETP.NE.U32.AND P0, PT, RZ, UR6, PT ;  /* 0x00000006ff007c0c */ /* 0x000fc6000bf05070 */
[----:B--2---:R0:W-:Y:S02]  /*ab80*/  STL [R1+0x8], R8 ;  /* 0x0000080801007387 */ /* 0x0041e40000100800 */
[----:B0-----:R-:W-:Y:S01]  /*ab90*/  IMAD.U32 R8, RZ, RZ, UR4 ;  /* 0x00000004ff087e24 */ /* 0x001fe2000f8e00ff */
        /* <DEDUP_REMOVED lines=10> */
[----:B0-----:R-:W-:Y:S06]  /*ac40*/  @P1 BRA `(.L_x_12231) ;  /* 0x0000000000101947 */ /* 0x001fec0003800000 */
[----:B------:R-:W-:Y:S05]  /*ac50*/  @!P2 BRA `(.L_x_12231) ;  /* 0x00000000000ca947 */ /* 0x000fea0003800000 */
[----:B------:R-:W2:Y:S04]  /*ac60*/  LDG.E R7, desc[UR38][R2.64] ;  /* 0x0000002602077981 */ /* 0x000ea8000c1e1900 */
[----:B-----5:R-:W2:Y:S02]  /*ac70*/  LDG.E R8, desc[UR38][R2.64+0x4] ;  /* 0x0000042602087981 */ /* 0x020ea4000c1e1900 */
[----:B--2---:R-:W-:-:S07]  /*ac80*/  IMAD.IADD R8, R8, 0x1, -R7 ;  /* 0x0000000108087824 */ /* 0x004fce00078e0a07 */
.L_x_12231:
[----:B------:R-:W-:Y:S01]  /*ac90*/  IMAD.MOV.U32 R23, RZ, RZ, RZ ;  /* 0x000000ffff177224 */ /* 0x000fe200078e00ff */
[----:B------:R-:W-:-:S05]  /*aca0*/  ULDC.64 UR4, c[0x0][0xa20] ;  /* 0x0002880000047ab9 */ /* 0x000fca0000000a00 */
[----:B------:R-:W2:Y:S01]  /*acb0*/  @P0 LDG.E R23, desc[UR38][R4.64] ;  /* 0x0000002604170981 */ /* 0x000ea2000c1e1900 */
[----:B------:R-:W-:-:S04]  /*acc0*/  ISETP.NE.U32.AND P1, PT, RZ, UR4, PT ;  /* 0x00000004ff007c0c */ /* 0x000fc8000bf25070 */
[----:B------:R-:W-:Y:S01]  /*acd0*/  ISETP.NE.AND.EX P1, PT, RZ, UR5, PT, P1 ;  /* 0x00000005ff007c0c */ /* 0x000fe2000bf25310 */
[----:B--2--5:R-:W-:-:S12]  /*ace0*/  IMAD.IADD R23, R23, 0x1, R0 ;  /* 0x0000000117177824 */ /* 0x024fd800078e0200 */
[----:B------:R-:W-:Y:S05]  /*acf0*/  @!P1 BRA `(.L_x_12232) ;  /* 0x0000000000109947 */ /* 0x000fea0003800000 */
[----:B------:R-:W-:-:S04]  /*ad00*/  IADD3 R2, P0, R29, UR4, RZ ;  /* 0x000000041d027c10 */ /* 0x000fc8000ff1e0ff */
[----:B------:R-:W-:-:S05]  /*ad10*/  IADD3.X R3, R10, UR5, RZ, P0, !PT ;  /* 0x000000050a037c10 */ /* 0x000fca00087fe4ff */
[----:B------:R0:W5:Y:S01]  /*ad20*/  LDG.E R9, desc[UR38][R2.64] ;  /* 0x0000002602097981 */ /* 0x000162000c1e1900 */
[----:B------:R-:W-:Y:S05]  /*ad30*/  BRA `(.L_x_12233) ;  /* 0x0000000000107947 */ /* 0x000fea0003800000 */
.L_x_12232:
[----:B------:R-:W-:Y:S05]  /*ad40*/  @!P0 BRA `(.L_x_12233) ;  /* 0x00000000000c8947 */ /* 0x000fea0003800000 */
[----:B------:R-:W2:Y:S04]  /*ad50*/  LDG.E R2, desc[UR38][R4.64] ;  /* 0x0000002604027981 */ /* 0x000ea8000c1e1900 */
[----:B------:R-:W2:Y:S02]  /*ad60*/  LDG.E R9, desc[UR38][R4.64+0x4] ;  /* 0x0000042604097981 */ /* 0x000ea4000c1e1900 */
[----:B--2---:R-:W-:-:S07]  /*ad70*/  IMAD.IADD R9, R9, 0x1, -R2 ;  /* 0x0000000109097824 */ /* 0x004fce00078e0a02 */
.L_x_12233:
[----:B0-----:R-:W-:Y:S01]  /*ad80*/  IMAD R3, R17, 0xc0, RZ ;  /* 0x000000c011037824 */ /* 0x001fe200078e02ff */
[----:B------:R-:W-:Y:S01]  /*ad90*/  BSSY B6, `(.L_x_12234) ;  /* 0x0000234000067945 */ /* 0x000fe20003800000 */
[----:B-----5:R-:W-:-:S03]  /*ada0*/  IMAD.IADD R9, R9, 0x1, -R0 ;  /* 0x0000000109097824 */ /* 0x020fc600078e0a00 */
[----:B------:R-:W-:Y:S01]  /*adb0*/  IADD3 R8, -R8, 0x13f, R3 ;  /* 0x0000013f08087810 */ /* 0x000fe20007ffe103 */
[----:B------:R-:W-:-:S04]  /*adc0*/  VIADD R0, R9, 0x7f ;  /* 0x0000007f09007836 */ /* 0x000fc80000000000 */
[----:B------:R-:W-:Y:S01]  /*add0*/  IMAD.IADD R8, R9, 0x1, R8 ;  /* 0x0000000109087824 */ /* 0x000fe200078e0208 */
[----:B------:R-:W-:-:S04]  /*ade0*/  SHF.R.S32.HI R3, RZ, 0x1f, R0 ;  /* 0x0000001fff037819 */ /* 0x000fc80000011400 */
[----:B------:R-:W-:Y:S02]  /*adf0*/  SHF.R.S32.HI R5, RZ, 0x1f, R8 ;  /* 0x0000001fff057819 */ /* 0x000fe40000011408 */
[----:B------:R-:W-:Y:S02]  /*ae00*/  LEA.HI R3, R3, R0, RZ, 0x7 ;  /* 0x0000000003037211 */ /* 0x000fe400078f38ff */
[----:B------:R-:W-:Y:S02]  /*ae10*/  LEA.HI R5, R5, R8, RZ, 0x7 ;  /* 0x0000000805057211 */ /* 0x000fe400078f38ff */
[----:B------:R-:W-:Y:S02]  /*ae20*/  SHF.R.S32.HI R3, RZ, 0x7, R3 ;  /* 0x00000007ff037819 */ /* 0x000fe40000011403 */
[----:B------:R-:W-:-:S04]  /*ae30*/  SHF.R.S32.HI R28, RZ, 0x7, R5 ;  /* 0x00000007ff1c7819 */ /* 0x000fc80000011405 */
        /* <DEDUP_REMOVED lines=18> */
.L_x_12235:
        /* <DEDUP_REMOVED lines=22> */
.L_x_12237:
        /* <DEDUP_REMOVED lines=19> */
.L_x_12239:
        /* <DEDUP_REMOVED lines=16> */
.L_x_12238:
[----:B------:R-:W2:Y:S01]  /*b2f0*/  LDL.LU R21, [R1] ;  /* 0x0000000001157983 */ /* 0x000ea20000300800 */
[----:B------:R-:W-:Y:S01]  /*b300*/  ULDC.64 UR4, c[0x0][0x9f8] ;  /* 0x00027e0000047ab9 */ /* 0x000fe20000000a00 */
[----:B------:R-:W0:Y:S02]  /*b310*/  LDC R0, c[0x0][0x428] ;  /* 0x00010a00ff007b82 */ /* 0x000e240000000800 */
[----:B------:R-:W3:Y:S01]  /*b320*/  LDL.LU R20, [R1+0x8] ;  /* 0x0000080001147983 */ /* 0x000ee20000300800 */
[----:B------:R-:W-:Y:S01]  /*b330*/  ISETP.NE.U32.AND P0, PT, RZ, UR4, PT ;  /* 0x00000004ff007c0c */ /* 0x000fe2000bf05070 */
[----:B------:R-:W-:-:S03]  /*b340*/  IMAD.MOV.U32 R6, RZ, RZ, R27 ;  /* 0x000000ffff067224 */ /* 0x000fc600078e001b */
        /* <DEDUP_REMOVED lines=21> */
.L_x_12240:
        /* <DEDUP_REMOVED lines=18> */
.L_x_12311:
[----:B------:R-:W-:Y:S01]  /*b5c0*/  UMOV UR4, 0xffffffff ;  /* 0xffffffff00047882 */ /* 0x000fe20000000000 */
[----:B------:R-:W-:Y:S02]  /*b5d0*/  SHF.R.S32.HI R9, RZ, 0x1f, R6 ;  /* 0x0000001fff097819 */ /* 0x000fe40000011406 */
[----:B------:R-:W-:Y:S05]  /*b5e0*/  BRA.DIV UR4, `(.L_x_12242) ;  /* 0x0000002e04647947 */ /* 0x000fea000b800000 */
[----:B------:R-:W-:-:S13]  /*b5f0*/  ELECT P6, URZ, PT ;  /* 0x00000000003f782f */ /* 0x000fda00038c0000 */
.L_x_12314:
        /* <DEDUP_REMOVED lines=22> */
.L_x_12244:
[----:B------:R-:W-:Y:S01]  /*b760*/  IMAD R5, R22, 0x8, R25 ;  /* 0x0000000816057824 */ /* 0x000fe200078e0219 */
[----:B------:R-:W-:-:S04]  /*b770*/  SHF.L.U32 R4, R24, 0x1f, RZ ;  /* 0x0000001f18047819 */ /* 0x000fc800000006ff */
[----:B------:R-:W2:Y:S02]  /*b780*/  SYNCS.PHASECHK.TRANS64.TRYWAIT P0, [R5+URZ+0x16840], R4 ;  /* 0x01684004050075a7 */ /* 0x000ea4000800017f */
[----:B--2---:R-:W-:Y:S05]  /*b790*/  @!P0 BRA `(.L_x_12245) ;  /* 0x0000002c00188947 */ /* 0x004fea0003800000 */
.L_x_12315:
        /* <DEDUP_REMOVED lines=9> */
.L_x_12246:
        /* <DEDUP_REMOVED lines=16> */
[----:B--2---:R-:W-:Y:S01]  /*b930*/  NOP ;  /* 0x0000000000007918 */ /* 0x004fe20000000000 */
.L_x_12243:
        /* <DEDUP_REMOVED lines=27> */
.L_x_12316:
[----:B------:R-:W-:Y:S05]  /*baf0*/  BSYNC B0 ;  /* 0x0000000000007941 */ /* 0x000fea0003800000 */
.L_x_12247:
        /* <DEDUP_REMOVED lines=39> */
.L_x_12255:
[----:B0-----:R-:W-:Y:S01]  /*bd70*/  IMAD R3, R12, 0x8, R25 ;  /* 0x000000080c037824 */ /* 0x001fe200078e0219 */
[----:B------:R-:W-:-:S04]  /*bd80*/  SHF.L.U32 R2, R13, 0x1f, RZ ;  /* 0x0000001f0d027819 */ /* 0x000fc800000006ff */
[----:B------:R-:W0:Y:S02]  /*bd90*/  SYNCS.PHASECHK.TRANS64.TRYWAIT P0, [R3+URZ+0x16840], R2 ;  /* 0x01684002030075a7 */ /* 0x000e24000800017f */
[----:B0-----:R-:W-:Y:S05]  /*bda0*/  @!P0 BRA `(.L_x_12256) ;  /* 0x0000002400bc8947 */ /* 0x001fea0003800000 */
.L_x_12317:
        /* <DEDUP_REMOVED lines=9> */
.L_x_12257:
        /* <DEDUP_REMOVED lines=21> */
.L_x_12318:
[----:B------:R-:W-:Y:S05]  /*bf90*/  @P1 BRA `(.L_x_12259) ;  /* 0x0000000000181947 */ /* 0x000fea0003800000 */
[----:B------:R-:W-:Y:S01]  /*bfa0*/  ISETP.NE.AND P0, PT, R26, RZ, PT ;  /* 0x000000ff1a00720c */ /* 0x000fe20003f05270 */
[----:B0-----:R-:W-:Y:S02]  /*bfb0*/  IMAD R2, R22, 0x8, R25 ;  /* 0x0000000816027824 */ /* 0x001fe400078e0219 */
[----:B------:R-:W-:-:S04]  /*bfc0*/  IMAD.MOV.U32 R3, RZ, RZ, 0x4000 ;  /* 0x00004000ff037424 */ /* 0x000fc800078e00ff */
[----:B------:R2:W-:Y:S06]  /*bfd0*/  SYNCS.ARRIVE.TRANS64 RZ, [R2+URZ+0x16850], R3 ;  /* 0x0168500302ff79a7 */ /* 0x0005ec000800003f */
[----:B------:R-:W-:Y:S05]  /*bfe0*/  @!P0 BRA `(.L_x_12259) ;  /* 0x0000000000048947 */ /* 0x000fea0003800000 */
[----:B------:R-:W-:Y:S01]  /*bff0*/  BPT.TRAP 0x1 ;  /* 0x000000040000795c */ /* 0x000fe20000300000 */
.L_x_12259:
        /* <DEDUP_REMOVED lines=20> */
.L_x_12254:
[----:B------:R-:W-:Y:S05]  /*c140*/  BSYNC B2 ;  /* 0x0000000000027941 */ /* 0x000fea0003800000 */
.L_x_12253:
[----:B------:R-:W-:Y:S02]  /*c150*/  VIADD R10, R28, 0xfffffffd ;  /* 0xfffffffd1c0a7836 */ /* 0x000fe40000000000 */
[----:B------:R-:W-:Y:S02]  /*c160*/  IMAD.MOV.U32 R22, RZ, RZ, R12 ;  /* 0x000000ffff167224 */ /* 0x000fe400078e000c */
[----:B------:R-:W-:-:S07]  /*c170*/  IMAD.MOV.U32 R24, RZ, RZ, R13 ;  /* 0x000000ffff187224 */ /* 0x000fce00078e000d */
.L_x_12252:
[----:B------:R-:W-:Y:S05]  /*c180*/  BSYNC B1 ;  /* 0x0000000000017941 */ /* 0x000fea0003800000 */
.L_x_12251:
[----:B------:R-:W-:-:S13]  /*c190*/  ISETP.NE.AND P0, PT, R11, RZ, PT ;  /* 0x000000ff0b00720c */ /* 0x000fda0003f05270 */
[----:B------:R-:W-:Y:S05]  /*c1a0*/  @!P0 BRA `(.L_x_12250) ;  /* 0x0000000800ec8947 */ /* 0x000fea0003800000 */
[----:B------:R-:W-:-:S07]  /*c1b0*/  IMAD.MOV.U32 R4, RZ, RZ, R8 ;  /* 0x000000ffff047224 */ /* 0x000fce00078e0008 */
.L_x_12274:
        /* <DEDUP_REMOVED lines=31> */
.L_x_12262:
[----:B------:R-:W-:Y:S01]  /*c3b0*/  IMAD R3, R11, 0x8, R25 ;  /* 0x000000080b037824 */ /* 0x000fe200078e0219 */
[----:B------:R-:W-:-:S04]  /*c3c0*/  SHF.L.U32 R2, R12, 0x1f, RZ ;  /* 0x0000001f0c027819 */ /* 0x000fc800000006ff */
[----:B------:R-:W2:Y:S02]  /*c3d0*/  SYNCS.PHASECHK.TRANS64.TRYWAIT P0, [R3+URZ+0x16840], R2 ;  /* 0x01684002030075a7 */ /* 0x000ea4000800017f */
[----:B--2---:R-:W-:Y:S05]  /*c3e0*/  @!P0 BRA `(.L_x_12263) ;  /* 0x0000002000548947 */ /* 0x004fea0003800000 */
.L_x_12319:
        /* <DEDUP_REMOVED lines=9> */
.L_x_12264:
        /* <DEDUP_REMOVED lines=21> */
.L_x_12320:
[----:B------:R-:W-:Y:S05]  /*c5d0*/  @P0 BRA `(.L_x_12266) ;  /* 0x0000000000140947 */ /* 0x000fea0003800000 */
[----:B------:R-:W-:Y:S01]  /*c5e0*/  ISETP.NE.AND P1, PT, R26, RZ, PT ;  /* 0x000000ff1a00720c */ /* 0x000fe20003f25270 */
[----:B------:R-:W-:-:S04]  /*c5f0*/  IMAD.MOV.U32 R2, RZ, RZ, 0x4000 ;  /* 0x00004000ff027424 */ /* 0x000fc800078e00ff */
[----:B------:R2:W-:Y:S08]  /*c600*/  SYNCS.ARRIVE.TRANS64 RZ, [R3+URZ+0x50], R2 ;  /* 0x0000500203ff79a7 */ /* 0x0005f0000800003f */
[----:B------:R-:W-:Y:S05]  /*c610*/  @!P1 BRA `(.L_x_12266) ;  /* 0x0000000000049947 */ /* 0x000fea0003800000 */
[----:B------:R-:W-:Y:S01]  /*c620*/  BPT.TRAP 0x1 ;  /* 0x000000040000795c */ /* 0x000fe20000300000 */
.L_x_12266:
        /* <DEDUP_REMOVED lines=19> */
.L_x_12261:
[----:B------:R-:W-:Y:S05]  /*c760*/  BSYNC B1 ;  /* 0x0000000000017941 */ /* 0x000fea0003800000 */
.L_x_12260:
        /* <DEDUP_REMOVED lines=30> */
.L_x_12269:
[----:B------:R-:W-:Y:S01]  /*c950*/  IMAD R2, R22, 0x8, R25 ;  /* 0x0000000816027824 */ /* 0x000fe200078e0219 */
[----:B------:R-:W-:-:S04]  /*c960*/  SHF.L.U32 R3, R24, 0x1f, RZ ;  /* 0x0000001f18037819 */ /* 0x000fc800000006ff */
[----:B------:R-:W2:Y:S02]  /*c970*/  SYNCS.PHASECHK.TRANS64.TRYWAIT P0, [R2+URZ+0x16840], R3 ;  /* 0x01684003020075a7 */ /* 0x000ea4000800017f */
[----:B--2---:R-:W-:Y:S05]  /*c980*/  @!P0 BRA `(.L_x_12270) ;  /* 0x0000001c00148947 */ /* 0x004fea0003800000 */
.L_x_12321:
        /* <DEDUP_REMOVED lines=9> */
.L_x_12271:
        /* <DEDUP_REMOVED lines=20> */
[----:B------:R-:W2:Y:S02]  /*cb60*/  SYNCS.PHASECHK.TRANS64.TRYWAIT P1, [R2+URZ+0x60], R3 ;  /* 0x00006003020075a7 */ /* 0x000ea4000802017f */
[----:B0-2---:R-:W-:Y:S05]  /*cb70*/  @!P1 BRA `(.L_x_12272) ;  /* 0x0000001800ac9947 */ /* 0x005fea0003800000 */
.L_x_12322:
[----:B------:R-:W-:Y:S05]  /*cb80*/  @P0 BRA `(.L_x_12273) ;  /* 0x0000000000140947 */ /* 0x000fea0003800000 */
[----:B------:R-:W-:Y:S01]  /*cb90*/  ISETP.NE.AND P1, PT, R26, RZ, PT ;  /* 0x000000ff1a00720c */ /* 0x000fe20003f25270 */
[----:B0-----:R-:W-:-:S04]  /*cba0*/  IMAD.MOV.U32 R3, RZ, RZ, 0x4000 ;  /* 0x00004000ff037424 */ /* 0x001fc800078e00ff */
[----:B------:R2:W-:Y:S08]  /*cbb0*/  SYNCS.ARRIVE.TRANS64 RZ, [R2+URZ+0x50], R3 ;  /* 0x0000500302ff79a7 */ /* 0x0005f0000800003f */
[----:B------:R-:W-:Y:S05]  /*cbc0*/  @!P1 BRA `(.L_x_12273) ;  /* 0x0000000000049947 */ /* 0x000fea0003800000 */
[----:B------:R-:W-:Y:S01]  /*cbd0*/  BPT.TRAP 0x1 ;  /* 0x000000040000795c */ /* 0x000fe20000300000 */
.L_x_12273:
        /* <DEDUP_REMOVED lines=19> */
.L_x_12268:
[----:B------:R-:W-:Y:S05]  /*cd10*/  BSYNC B1 ;  /* 0x0000000000017941 */ /* 0x000fea0003800000 */
.L_x_12267:
[C---:B------:R-:W-:Y:S01]  /*cd20*/  ISETP.GT.AND P0, PT, R10.reuse, 0x1, PT ;  /* 0x000000010a00780c */ /* 0x040fe20003f04270 */
[----:B0-2---:R-:W-:-:S04]  /*cd30*/  VIADD R2, R10, 0xfffffffe ;  /* 0xfffffffe0a027836 */ /* 0x005fc80000000000 */
[----:B------:R-:W-:-:S08]  /*cd40*/  IMAD.MOV.U32 R10, RZ, RZ, R2 ;  /* 0x000000ffff0a7224 */ /* 0x000fd000078e0002 */
[----:B------:R-:W-:Y:S05]  /*cd50*/  @P0 BRA `(.L_x_12274) ;  /* 0xfffffff400180947 */ /* 0x000fea000383ffff */
.L_x_12250:
[----:B------:R-:W-:Y:S05]  /*cd60*/  BSYNC B0 ;  /* 0x0000000000007941 */ /* 0x000fea0003800000 */
.L_x_12249:
[----:B------:R-:W-:Y:S01]  /*cd70*/  ISETP.NE.AND P0, PT, R26, RZ, PT ;  /* 0x000000ff1a00720c */ /* 0x000fe20003f05270 */
[----:B------:R-:W-:-:S12]  /*cd80*/  BSSY B0, `(.L_x_12275) ;  /* 0x000000e000007945 */ /* 0x000fd80003800000 */
[----:B------:R-:W-:Y:S05]  /*cd90*/  @P0 BRA `(.L_x_12276) ;  /* 0x0000000000300947 */ /* 0x000fea0003800000 */
[----:B------:R-:W3:Y:S01]  /*cda0*/  S2R R9, SR_LANEID ;  /* 0x0000000000097919 */ /* 0x000ee20000000000 */
[----:B------:R-:W-:Y:S01]  /*cdb0*/  VOTEU.ANY UR4, UPT, PT ;  /* 0x0000000000047886 */ /* 0x000fe200038e0100 */
[----:B------:R-:W4:Y:S01]  /*cdc0*/  LDC.64 R2, c[0x0][0xc38] ;  /* 0x00030e00ff027b82 */ /* 0x000f220000000a00 */
[----:B--2---:R-:W3:Y:S08]  /*cdd0*/  FLO.U32 R4, UR4 ;  /* 0x0000000400047d00 */ /* 0x004ef000080e0000 */
        /* <DEDUP_REMOVED lines=8> */
.L_x_12276:
[----:B------:R-:W-:Y:S05]  /*ce60*/  BSYNC B0 ;  /* 0x0000000000007941 */ /* 0x000fea0003800000 */
.L_x_12275:
[----:B------:R-:W-:Y:S04]  /*ce70*/  BSSY B0, `(.L_x_12277) ;  /* 0x0000020000007945 */ /* 0x000fe80003800000 */
[----:B------:R-:W-:Y:S05]  /*ce80*/  @!P6 BRA `(.L_x_12278) ;  /* 0x000000000078e947 */ /* 0x000fea0003800000 */
[----:B------:R-:W-:Y:S01]  /*ce90*/  IMAD R3, R22, 0x8, R25 ;  /* 0x0000000816037824 */ /* 0x000fe200078e0219 */
[----:B------:R-:W-:-:S04]  /*cea0*/  SHF.L.U32 R2, R24, 0x1f, RZ ;  /* 0x0000001f18027819 */ /* 0x000fc800000006ff */
[----:B------:R-:W3:Y:S02]  /*ceb0*/  SYNCS.PHASECHK.TRANS64.TRYWAIT P0, [R3+URZ+0x16860], R2 ;  /* 0x01686002030075a7 */ /* 0x000ee4000800017f */
[----:B---3--:R-:W-:Y:S05]  /*cec0*/  @!P0 BRA `(.L_x_12279) ;  /* 0x0000001400ec8947 */ /* 0x008fea0003800000 */
.L_x_12323:
        /* <DEDUP_REMOVED lines=9> */
.L_x_12280:
        /* <DEDUP_REMOVED lines=16> */
[----:B----4-:R-:W-:Y:S01]  /*d060*/  NOP ;  /* 0x0000000000007918 */ /* 0x010fe20000000000 */
.L_x_12278:
[----:B------:R-:W-:Y:S05]  /*d070*/  BSYNC B0 ;  /* 0x0000000000007941 */ /* 0x000fea0003800000 */
.L_x_12277:
[----:B------:R-:W-:-:S05]  /*d080*/  VIADD R22, R22, 0x1 ;  /* 0x0000000116167836 */ /* 0x000fca0000000000 */
[----:B------:R-:W-:-:S04]  /*d090*/  ISETP.NE.AND P0, PT, R22, 0x2, PT ;  /* 0x000000021600780c */ /* 0x000fc80003f05270 */
[----:B--23--:R-:W-:Y:S02]  /*d0a0*/  SEL R3, RZ, 0x1, P0 ;  /* 0x00000001ff037807 */ /* 0x00cfe40000000000 */
[----:B------:R-:W-:Y:S02]  /*d0b0*/  SEL R22, R22, RZ, P0 ;  /* 0x000000ff16167207 */ /* 0x000fe40000000000 */
[----:B------:R-:W-:-:S07]  /*d0c0*/  LOP3.LUT R24, R24, R3, RZ, 0x3c, !PT ;  /* 0x0000000318187212 */ /* 0x000fce00078e3cff */
.L_x_12236:
[----:B------:R-:W-:Y:S05]  /*d0d0*/  BSYNC B6 ;  /* 0x0000000000067941 */ /* 0x000fea0003800000 */
.L_x_12234:
[----:B------:R-:W-:-:S03]  /*d0e0*/  UMOV UR4, 0xffffffff ;  /* 0xffffffff00047882 */ /* 0x000fc60000000000 */
[----:B------:R-:W-:Y:S05]  /*d0f0*/  BRA.DIV UR4, `(.L_x_12281) ;  /* 0x0000001604747947 */ /* 0x000fea000b800000 */
[----:B------:R2:W3:Y:S04]  /*d100*/  SHFL.IDX PT, R5, R16, RZ, 0x1f ;  /* 0x00001fff10057589 */ /* 0x0004e800000e0000 */
[----:B------:R2:W4:Y:S02]  /*d110*/  SHFL.IDX PT, R4, R16, 0x1, 0x1f ;  /* 0x00201f0010047f89 */ /* 0x00052400000e0000 */
.L_x_12327:
        /* <DEDUP_REMOVED lines=11> */
.L_x_12283:
[----:B------:R-:W-:Y:S05]  /*d1d0*/  BSYNC B0 ;  /* 0x0000000000007941 */ /* 0x000fea0003800000 */
.L_x_12282:
        /* <DEDUP_REMOVED lines=23> */
.L_x_12335:
[----:B------:R-:W-:Y:S02]  /*d350*/  ULDC UR4, c[0x0][0xc10] ;  /* 0x0003040000047ab9 */ /* 0x000fe40000000800 */
[----:B------:R-:W-:-:S04]  /*d360*/  IMAD.U32 R7, RZ, RZ, UR4 ;  /* 0x00000004ff077e24 */ /* 0x000fc8000f8e00ff */
[----:B0-----:R-:W-:-:S04]  /*d370*/  IMAD R3, R14, R7, RZ ;  /* 0x000000070e037224 */ /* 0x001fc800078e02ff */
[----:B----4-:R-:W-:-:S05]  /*d380*/  IMAD.IADD R6, R4, 0x1, R3 ;  /* 0x0000000104067824 */ /* 0x010fca00078e0203 */
[----:B---3--:R-:W-:-:S13]  /*d390*/  ISETP.GT.AND P0, PT, R6, R5, PT ;  /* 0x000000050600720c */ /* 0x008fda0003f04270 */
[----:B------:R-:W-:Y:S05]  /*d3a0*/  @P0 BRA `(.L_x_12285) ;  /* 0x0000000000ac0947 */ /* 0x000fea0003800000 */
[----:B------:R-:W0:Y:S02]  /*d3b0*/  LDC R0, c[0x0][0xc14] ;  /* 0x00030500ff007b82 */ /* 0x000e240000000800 */
.L_x_12290:
        /* <DEDUP_REMOVED lines=12> */
.L_x_12288:
[----:B------:R-:W-:Y:S05]  /*d480*/  BSYNC B0 ;  /* 0x0000000000007941 */ /* 0x000fea0003800000 */
.L_x_12287:
        /* <DEDUP_REMOVED lines=23> */
.L_x_12343:
[----:B------:R-:W-:Y:S02]  /*d600*/  ULDC UR4, c[0x0][0xc10] ;  /* 0x0003040000047ab9 */ /* 0x000fe40000000800 */
[----:B------:R-:W-:-:S04]  /*d610*/  IMAD.U32 R7, RZ, RZ, UR4 ;  /* 0x00000004ff077e24 */ /* 0x000fc8000f8e00ff */
[----:B---3--:R-:W-:-:S04]  /*d620*/  IMAD R3, R14, R7, RZ ;  /* 0x000000070e037224 */ /* 0x008fc800078e02ff */
[----:B------:R-:W-:-:S05]  /*d630*/  IMAD.IADD R6, R3, 0x1, R6 ;  /* 0x0000000103067824 */ /* 0x000fca00078e0206 */
[----:B------:R-:W-:-:S13]  /*d640*/  ISETP.GT.AND P0, PT, R6, R5, PT ;  /* 0x000000050600720c */ /* 0x000fda0003f04270 */
[----:B------:R-:W-:Y:S05]  /*d650*/  @!P0 BRA `(.L_x_12290) ;  /* 0xfffffffc00588947 */ /* 0x000fea000383ffff */
.L_x_12285:
        /* <DEDUP_REMOVED lines=8> */
.L_x_12347:
[----:B------:R-:W-:Y:S01]  /*d6e0*/  ISETP.NE.AND P0, PT, R3, RZ, PT ;  /* 0x000000ff0300720c */ /* 0x000fe20003f05270 */
[----:B------:R-:W-:-:S12]  /*d6f0*/  IMAD.MOV.U32 R14, RZ, RZ, RZ ;  /* 0x000000ffff0e7224 */ /* 0x000fd800078e00ff */
[----:B------:R-:W-:Y:S05]  /*d700*/  @!P0 BRA `(.L_x_12292) ;  /* 0x0000000000108947 */ /* 0x000fea0003800000 */
[----:B------:R-:W-:Y:S01]  /*d710*/  UMOV UR4, 0xffffffff ;  /* 0xffffffff00047882 */ /* 0x000fe20000000000 */
[----:B------:R-:W-:Y:S02]  /*d720*/  VIADD R12, R4, 0xffffffff ;  /* 0xffffffff040c7836 */ /* 0x000fe40000000000 */
[----:B------:R-:W-:Y:S05]  /*d730*/  BRA.DIV UR4, `(.L_x_12293) ;  /* 0x0000001a04187947 */ /* 0x000fea000b800000 */
[----:B------:R0:W0:Y:S02]  /*d740*/  SHFL.IDX PT, R14, R8, R12, 0x1f ;  /* 0x00001f0c080e7589 */ /* 0x00002400000e0000 */
.L_x_12292:
[----:B---3--:R-:W3:Y:S01]  /*d750*/  LDC.64 R2, c[0x0][0xc68] ;  /* 0x00031a00ff027b82 */ /* 0x008ee20000000a00 */
[----:B------:R-:W-:-:S04]  /*d760*/  IMAD.IADD R19, R4, 0x1, R19 ;  /* 0x0000000104137824 */ /* 0x000fc800078e0213 */
[----:B---3--:R-:W-:-:S05]  /*d770*/  IMAD.WIDE R2, R19, 0x4, R2 ;  /* 0x0000000413027825 */ /* 0x008fca00078e0202 */
[----:B0-----:R0:W4:Y:S01]  /*d780*/  LDG.E R8, desc[UR38][R2.64] ;  /* 0x0000002602087981 */ /* 0x001122000c1e1900 */
[----:B--2---:R-:W-:-:S04]  /*d790*/  IMAD R16, R14, R7, R6 ;  /* 0x000000070e107224 */ /* 0x004fc800078e0206 */
[----:B------:R-:W-:Y:S02]  /*d7a0*/  IMAD.IADD R5, R5, 0x1, -R16 ;  /* 0x0000000105057824 */ /* 0x000fe400078e0a10 */
[----:B0-----:R-:W-:Y:S02]  /*d7b0*/  IMAD.MOV.U32 R2, RZ, RZ, RZ ;  /* 0x000000ffff027224 */ /* 0x001fe400078e00ff */
[----:B----4-:R-:W-:-:S05]  /*d7c0*/  IMAD R4, R17, R8, RZ ;  /* 0x0000000811047224 */ /* 0x010fca00078e02ff */
        /* <DEDUP_REMOVED lines=58> */
.L_x_12286:
[----:B------:R-:W-:Y:S01]  /*db70*/  UMOV UR4, URZ ;  /* 0x0000003f00047c82 */ /* 0x000fe20008000000 */
[----:B------:R-:W-:Y:S01]  /*db80*/  UMOV UR5, URZ ;  /* 0x0000003f00057c82 */ /* 0x000fe20008000000 */
[----:B------:R-:W-:Y:S01]  /*db90*/  ULDC UR6, c[0x0][0xc14] ;  /* 0x0003050000067ab9 */ /* 0x000fe20000000800 */
[----:B--2---:R-:W-:Y:S02]  /*dba0*/  IMAD.MOV.U32 R16, RZ, RZ, R5 ;  /* 0x000000ffff107224 */ /* 0x004fe400078e0005 */
[----:B------:R-:W-:Y:S02]  /*dbb0*/  IMAD.U32 R17, RZ, RZ, UR4 ;  /* 0x00000004ff117e24 */ /* 0x000fe4000f8e00ff */
[----:B------:R-:W-:Y:S02]  /*dbc0*/  IMAD.U32 R18, RZ, RZ, UR5 ;  /* 0x00000005ff127e24 */ /* 0x000fe4000f8e00ff */
[----:B------:R-:W-:-:S07]  /*dbd0*/  IMAD.U32 R19, RZ, RZ, UR6 ;  /* 0x00000006ff137e24 */ /* 0x000fce000f8e00ff */
.L_x_12294:
        /* <DEDUP_REMOVED lines=10> */
.L_x_12230:
        /* <DEDUP_REMOVED lines=12> */
.L_x_12350:
[----:B------:R-:W-:Y:S05]  /*dd40*/  BSYNC B0 ;  /* 0x0000000000007941 */ /* 0x000fea0003800000 */
.L_x_12296:
[----:B------:R-:W-:-:S03]  /*dd50*/  UMOV UR4, 0xffffffff ;  /* 0xffffffff00047882 */ /* 0x000fc60000000000 */
[----:B------:R-:W-:Y:S05]  /*dd60*/  BRA.DIV UR4, `(.L_x_12298) ;  /* 0x0000001204c47947 */ /* 0x000fea000b800000 */
[----:B0-----:R-:W0:Y:S02]  /*dd70*/  S2R R0, SR_TID.X ;  /* 0x0000000000007919 */ /* 0x001e240000002100 */
[----:B0-----:R-:W-:-:S04]  /*dd80*/  SHF.R.U32.HI R0, RZ, 0x5, R0 ;  /* 0x00000005ff007819 */ /* 0x001fc80000011600 */
[----:B------:R-:W-:-:S05]  /*dd90*/  LOP3.LUT R0, R0, 0x3, RZ, 0xc0, !PT ;  /* 0x0000000300007812 */ /* 0x000fca00078ec0ff */
[----:B------:R0:W2:Y:S02]  /*dda0*/  SHFL.IDX PT, R14, R0, RZ, 0x1f ;  /* 0x00001fff000e7589 */ /* 0x0000a400000e0000 */
.L_x_12353:
[----:B--2---:R-:W-:Y:S01]  /*ddb0*/  ISETP.NE.AND P0, PT, R14, RZ, PT ;  /* 0x000000ff0e00720c */ /* 0x004fe20003f05270 */
[----:B------:R-:W-:-:S12]  /*ddc0*/  BSSY B0, `(.L_x_12299) ;  /* 0x0000024000007945 */ /* 0x000fd80003800000 */
[----:B------:R-:W-:Y:S05]  /*ddd0*/  @P0 BRA `(.L_x_12300) ;  /* 0x0000000000880947 */ /* 0x000fea0003800000 */
[----:B------:R-:W-:-:S03]  /*dde0*/  UMOV UR4, 0xffffffff ;  /* 0xffffffff00047882 */ /* 0x000fc60000000000 */
[----:B------:R-:W-:Y:S05]  /*ddf0*/  BRA.DIV UR4, `(.L_x_12301) ;  /* 0x0000001204d47947 */ /* 0x000fea000b800000 */
[----:B------:R-:W-:-:S13]  /*de00*/  ELECT P6, URZ, PT ;  /* 0x00000000003f782f */ /* 0x000fda00038c0000 */
.L_x_12356:
[----:B------:R-:W-:Y:S05]  /*de10*/  @!P6 BRA `(.L_x_12300) ;  /* 0x000000000078e947 */ /* 0x000fea0003800000 */
[----:B------:R-:W-:-:S06]  /*de20*/  ULOP3.LUT UR4, UR36, 0x2, URZ, 0xfc, !UPT ;  /* 0x0000000224047892 */ /* 0x000fcc000f8efc3f */
[----:B0-----:R-:W-:-:S05]  /*de30*/  IMAD.U32 R0, RZ, RZ, UR4 ;  /* 0x00000004ff007e24 */ /* 0x001fca000f8e00ff */
[----:B------:R-:W-:-:S13]  /*de40*/  ISETP.NE.AND P2, PT, R0, 0x3, PT ;  /* 0x000000030000780c */ /* 0x000fda0003f45270 */
[----:B------:R-:W-:Y:S05]  /*de50*/  @!P2 BRA `(.L_x_12302) ;  /* 0x000000000004a947 */ /* 0x000fea0003800000 */
[----:B------:R-:W-:Y:S01]  /*de60*/  BPT.TRAP 0x1 ;  /* 0x000000040000795c */ /* 0x000fe20000300000 */
.L_x_12302:
        /* <DEDUP_REMOVED lines=12> */
.L_x_12357:
[----:B------:R-:W2:Y:S02]  /*df30*/  SYNCS.PHASECHK.TRANS64.TRYWAIT P0, [R3+URZ], R0 ;  /* 0x00000000030075a7 */ /* 0x000ea4000800017f */
[----:B--2---:R-:W-:Y:S05]  /*df40*/  @!P0 BRA `(.L_x_12304) ;  /* 0x0000001000b48947 */ /* 0x004fea0003800000 */
.L_x_12358:
[----:B------:R-:W-:Y:S05]  /*df50*/  @!P2 BRA `(.L_x_12305) ;  /* 0x000000000004a947 */ /* 0x000fea0003800000 */
[----:B------:R-:W-:Y:S01]  /*df60*/  BPT.TRAP 0x1 ;  /* 0x000000040000795c */ /* 0x000fe20000300000 */
.L_x_12305:
[----:B--2---:R-:W-:-:S04]  /*df70*/  VIADD R3, R9, 0x16860 ;  /* 0x0001686009037836 */ /* 0x004fc80000000000 */
[----:B------:R-:W-:-:S04]  /*df80*/  IMAD R5, R22, 0x8, R3 ;  /* 0x0000000816057824 */ /* 0x000fc800078e0203 */
[----:B------:R-:W2:Y:S02]  /*df90*/  SYNCS.PHASECHK.TRANS64.TRYWAIT P0, [R5+URZ], R2 ;  /* 0x00000002050075a7 */ /* 0x000ea4000800017f */
[----:B--2---:R-:W-:Y:S05]  /*dfa0*/  @!P0 BRA `(.L_x_12306) ;  /* 0x0000001000b08947 */ /* 0x004fea0003800000 */
.L_x_12359:
[----:B------:R-:W-:-:S07]  /*dfb0*/  IMAD R3, R4, 0x8, R3 ;  /* 0x0000000804037824 */ /* 0x000fce00078e0203 */
.L_x_12307:
[----:B---3--:R3:W4:Y:S02]  /*dfc0*/  SYNCS.PHASECHK.TRANS64.TRYWAIT P0, [R3+URZ], R0 ;  /* 0x00000000030075a7 */ /* 0x008724000800017f */
[----:B----4-:R-:W-:Y:S05]  /*dfd0*/  @!P0 NANOSLEEP.SYNCS 0x989680 ;  /* 0x009896800000895d */ /* 0x010fea0003900000 */
[----:B------:R-:W4:Y:S02]  /*dfe0*/  @!P0 SYNCS.PHASECHK.TRANS64 P0, [R3+URZ], R0 ;  /* 0x00000000030085a7 */ /* 0x000f24000800007f */
[----:B----4-:R-:W-:Y:S05]  /*dff0*/  @!P0 BRA `(.L_x_12307) ;  /* 0xfffffffc00f08947 */ /* 0x010fea000383ffff */
.L_x_12300:
[----:B------:R-:W-:Y:S05]  /*e000*/  BSYNC B0 ;  /* 0x0000000000007941 */ /* 0x000fea0003800000 */
.L_x_12299:
[----:B------:R-:W-:Y:S05]  /*e010*/  EXIT ;  /* 0x000000000000794d */ /* 0x000fea0003800000 */
.L_x_12174:
[----:B0-----:R-:W-:-:S04]  /*e020*/  IMAD.U32 R3, RZ, RZ, UR41 ;  /* 0x00000029ff037e24 */ /* 0x001fc8000f8e00ff */
[----:B------:R0:W1:Y:S03]  /*e030*/  SYNCS.PHASECHK.TRANS64.TRYWAIT P1, [R3+URZ+0x16800], R0 ;  /* 0x01680000030075a7 */ /* 0x000066000802017f */
[----:B-1----:R-:W-:Y:S05]  /*e040*/  @!P1 NANOSLEEP.SYNCS 0x989680 ;  /* 0x009896800000995d */ /* 0x002fea0003900000 */
[----:B------:R-:W1:Y:S02]  /*e050*/  @!P1 SYNCS.PHASECHK.TRANS64 P1, [R3+URZ+0x16800], R0 ;  /* 0x01680000030095a7 */ /* 0x000e64000802007f */
[----:B-1----:R-:W-:Y:S05]  /*e060*/  @!P1 BRA `(.L_x_12174) ;  /* 0xfffffffc00ec9947 */ /* 0x002fea000383ffff */
[----:B------:R-:W-:Y:S05]  /*e070*/  BRA `(.L_x_12308) ;  /* 0xffffff3400987947 */ /* 0x000fea000383ffff */
.L_x_12178:
[----:B-1----:R1:W2:Y:S02]  /*e080*/  SYNCS.PHASECHK.TRANS64.TRYWAIT P2, [R2+URZ+0x16830], R3 ;  /* 0x01683003020075a7 */ /* 0x0022a4000804017f */
[----:B--2---:R-:W-:Y:S05]  /*e090*/  @!P2 NANOSLEEP.SYNCS 0x989680 ;  /* 0x009896800000a95d */ /* 0x004fea0003900000 */
[----:B------:R-:W2:Y:S02]  /*e0a0*/  @!P2 SYNCS.PHASECHK.TRANS64 P2, [R2+URZ+0x16830], R3 ;  /* 0x016830030200a5a7 */ /* 0x000ea4000804007f */
[----:B--2---:R-:W-:Y:S05]  /*e0b0*/  @!P2 BRA `(.L_x_12178) ;  /* 0xfffffffc00f0a947 */ /* 0x004fea000383ffff */
[----:B------:R-:W-:Y:S05]  /*e0c0*/  BRA `(.L_x_12177) ;  /* 0xffffff3400c07947 */ /* 0x000fea000383ffff */
.L_x_12183:
[----:B-1----:R-:W-:-:S04]  /*e0d0*/  IMAD.U32 R7, RZ, RZ, UR6 ;  /* 0x00000006ff077e24 */ /* 0x002fc8000f8e00ff */
[----:B------:R1:W2:Y:S03]  /*e0e0*/  SYNCS.PHASECHK.TRANS64.TRYWAIT P2, [R7+URZ+0x16830], R0 ;  /* 0x01683000070075a7 */ /* 0x0002a6000804017f */
[----:B--2---:R-:W-:Y:S05]  /*e0f0*/  @!P2 NANOSLEEP.SYNCS 0x989680 ;  /* 0x009896800000a95d */ /* 0x004fea0003900000 */
[----:B------:R-:W2:Y:S02]  /*e100*/  @!P2 SYNCS.PHASECHK.TRANS64 P2, [R7+URZ+0x16830], R0 ;  /* 0x016830000700a5a7 */ /* 0x000ea4000804007f */
[----:B--2---:R-:W-:Y:S05]  /*e110*/  @!P2 BRA `(.L_x_12183) ;  /* 0xfffffffc00eca947 */ /* 0x004fea000383ffff */
[----:B------:R-:W-:Y:S05]  /*e120*/  BRA `(.L_x_12180) ;  /* 0xffffff58005c7947 */ /* 0x000fea000383ffff */
.L_x_12187:
[----:B-1----:R-:W-:-:S04]  /*e130*/  IMAD.U32 R7, RZ, RZ, UR6 ;  /* 0x00000006ff077e24 */ /* 0x002fc8000f8e00ff */
[----:B------:R1:W2:Y:S03]  /*e140*/  SYNCS.PHASECHK.TRANS64.TRYWAIT P2, [R7+URZ+0x16850], R0 ;  /* 0x01685000070075a7 */ /* 0x0002a6000804017f */
[----:B--2---:R-:W-:Y:S05]  /*e150*/  @!P2 NANOSLEEP.SYNCS 0x989680 ;  /* 0x009896800000a95d */ /* 0x004fea0003900000 */
[----:B------:R-:W2:Y:S02]  /*e160*/  @!P2 SYNCS.PHASECHK.TRANS64 P2, [R7+URZ+0x16850], R0 ;  /* 0x016850000700a5a7 */ /* 0x000ea4000804007f */
[----:B--2---:R-:W-:Y:S05]  /*e170*/  @!P2 BRA `(.L_x_12187) ;  /* 0xfffffffc00eca947 */ /* 0x004fea000383ffff */
[----:B------:R-:W-:Y:S05]  /*e180*/  BRA `(.L_x_12184) ;  /* 0xffffff5800cc7947 */ /* 0x000fea000383ffff */
.L_x_12193:
[----:B-1----:R-:W-:-:S04]  /*e190*/  IMAD.U32 R9, RZ, RZ, UR6 ;  /* 0x00000006ff097e24 */ /* 0x002fc8000f8e00ff */
[----:B------:R1:W2:Y:S03]  /*e1a0*/  SYNCS.PHASECHK.TRANS64.TRYWAIT P2, [R9+URZ+0x16830], R0 ;  /* 0x01683000090075a7 */ /* 0x0002a6000804017f */
[----:B--2---:R-:W-:Y:S05]  /*e1b0*/  @!P2 NANOSLEEP.SYNCS 0x989680 ;  /* 0x009896800000a95d */ /* 0x004fea0003900000 */
[----:B------:R-:W2:Y:S02]  /*e1c0*/  @!P2 SYNCS.PHASECHK.TRANS64 P2, [R9+URZ+0x16830], R0 ;  /* 0x016830000900a5a7 */ /* 0x000ea4000804007f */
[----:B--2---:R-:W-:Y:S05]  /*e1d0*/  @!P2 BRA `(.L_x_12193) ;  /* 0xfffffffc00eca947 */ /* 0x004fea000383ffff */
[----:B------:R-:W-:Y:S05]  /*e1e0*/  BRA `(.L_x_12190) ;  /* 0xffffff7c009c7947 */ /* 0x000fea000383ffff */
.L_x_12197:
[----:B-1----:R-:W-:-:S04]  /*e1f0*/  IMAD.U32 R9, RZ, RZ, UR6 ;  /* 0x00000006ff097e24 */ /* 0x002fc8000f8e00ff */
[----:B------:R1:W2:Y:S03]  /*e200*/  SYNCS.PHASECHK.TRANS64.TRYWAIT P2, [R9+URZ+0x16850], R0 ;  /* 0x01685000090075a7 */ /* 0x0002a6000804017f */
[----:B--2---:R-:W-:Y:S05]  /*e210*/  @!P2 NANOSLEEP.SYNCS 0x989680 ;  /* 0x009896800000a95d */ /* 0x004fea0003900000 */
[----:B------:R-:W2:Y:S02]  /*e220*/  @!P2 SYNCS.PHASECHK.TRANS64 P2, [R9+URZ+0x16850], R0 ;  /* 0x016850000900a5a7 */ /* 0x000ea4000804007f */
[----:B--2---:R-:W-:Y:S05]  /*e230*/  @!P2 BRA `(.L_x_12197) ;  /* 0xfffffffc00eca947 */ /* 0x004fea000383ffff */
[----:B------:R-:W-:Y:S05]  /*e240*/  BRA `(.L_x_12194) ;  /* 0xffffff80000c7947 */ /* 0x000fea000383ffff */
.L_x_12202:
[----:B-1----:R-:W-:-:S04]  /*e250*/  IMAD.U32 R5, RZ, RZ, UR5 ;  /* 0x00000005ff057e24 */ /* 0x002fc8000f8e00ff */
[----:B------:R1:W2:Y:S03]  /*e260*/  SYNCS.PHASECHK.TRANS64.TRYWAIT P0, [R5+URZ+0x16850], R4 ;  /* 0x01685004050075a7 */ /* 0x0002a6000800017f */
[----:B--2---:R-:W-:Y:S05]  /*e270*/  @!P0 NANOSLEEP.SYNCS 0x989680 ;  /* 0x009896800000895d */ /* 0x004fea0003900000 */
[----:B------:R-:W2:Y:S02]  /*e280*/  @!P0 SYNCS.PHASECHK.TRANS64 P0, [R5+URZ+0x16850], R4 ;  /* 0x01685004050085a7 */ /* 0x000ea4000800007f */
[----:B--2---:R-:W-:Y:S05]  /*e290*/  @!P0 BRA `(.L_x_12202) ;  /* 0xfffffffc00ec8947 */ /* 0x004fea000383ffff */
[----:B------:R-:W-:Y:S05]  /*e2a0*/  BRA `(.L_x_12201) ;  /* 0xffffff9800707947 */ /* 0x000fea000383ffff */
.L_x_12241:
        /* <DEDUP_REMOVED lines=11> */
.L_x_12310:
[----:B------:R-:W-:Y:S05]  /*e360*/  BSYNC B0 ;  /* 0x0000000000007941 */ /* 0x000fea0003800000 */
.L_x_12309:
[----:B------:R-:W-:Y:S05]  /*e370*/  BRA `(.L_x_12311) ;  /* 0xffffffd000907947 */ /* 0x000fea000383ffff */
.L_x_12242:
[----:B------:R-:W-:Y:S01]  /*e380*/  BSSY B0, `(.L_x_12312) ;  /* 0x0000006000007945 */ /* 0x000fe20003800000 */
[----:B------:R-:W-:-:S07]  /*e390*/  IMAD.MOV.U32 R15, RZ, RZ, -0x1 ;  /* 0xffffffffff0f7424 */ /* 0x000fce00078e00ff */
[----:B-1----:R-:W-:Y:S05]  /*e3a0*/  WARPSYNC.COLLECTIVE R15, `(.L_x_12313) ;  /* 0x000000000f0c7348 */ /* 0x002fea0003c00000 */
[----:B------:R-:W-:Y:S02]  /*e3b0*/  ELECT P6, UR62, PT ;  /* 0x00000000003e782f */ /* 0x000fe400038c0000 */
[----:B------:R-:W-:Y:S01]  /*e3c0*/  MOV R14, UR62 ;  /* 0x0000003e000e7c02 */ /* 0x000fe20008000f00 */
[----:B-1----:R-:W-:Y:S10]  /*e3d0*/  ENDCOLLECTIVE ;  /* 0x000000000000791b */ /* 0x002ff40003800000 */
.L_x_12313:
[----:B------:R-:W-:Y:S05]  /*e3e0*/  BSYNC B0 ;  /* 0x0000000000007941 */ /* 0x000fea0003800000 */
.L_x_12312:
[----:B------:R-:W-:Y:S05]  /*e3f0*/  BRA `(.L_x_12314) ;  /* 0xffffffd000807947 */ /* 0x000fea000383ffff */
.L_x_12245:
[----:B--2---:R2:W3:Y:S02]  /*e400*/  SYNCS.PHASECHK.TRANS64.TRYWAIT P0, [R5+URZ+0x16840], R4 ;  /* 0x01684004050075a7 */ /* 0x0044e4000800017f */
[----:B---3--:R-:W-:Y:S05]  /*e410*/  @!P0 NANOSLEEP.SYNCS 0x989680 ;  /* 0x009896800000895d */ /* 0x008fea0003900000 */
[----:B------:R-:W3:Y:S02]  /*e420*/  @!P0 SYNCS.PHASECHK.TRANS64 P0, [R5+URZ+0x16840], R4 ;  /* 0x01684004050085a7 */ /* 0x000ee4000800007f */
[----:B---3--:R-:W-:Y:S05]  /*e430*/  @!P0 BRA `(.L_x_12245) ;  /* 0xfffffffc00f08947 */ /* 0x008fea000383ffff */
[----:B------:R-:W-:Y:S05]  /*e440*/  BRA `(.L_x_12315) ;  /* 0xffffffd000d47947 */ /* 0x000fea000383ffff */
.L_x_12248:
[----:B--2---:R2:W3:Y:S02]  /*e450*/  SYNCS.PHASECHK.TRANS64.TRYWAIT P0, [R25+URZ+0x16820], R4 ;  /* 0x01682004190075a7 */ /* 0x0044e4000800017f */
[----:B---3--:R-:W-:Y:S05]  /*e460*/  @!P0 NANOSLEEP.SYNCS 0x989680 ;  /* 0x009896800000895d */ /* 0x008fea0003900000 */
[----:B------:R-:W3:Y:S02]  /*e470*/  @!P0 SYNCS.PHASECHK.TRANS64 P0, [R25+URZ+0x16820], R4 ;  /* 0x01682004190085a7 */ /* 0x000ee4000800007f */
[----:B---3--:R-:W-:Y:S05]  /*e480*/  @!P0 BRA `(.L_x_12248) ;  /* 0xfffffffc00f08947 */ /* 0x008fea000383ffff */
[----:B------:R-:W-:Y:S05]  /*e490*/  BRA `(.L_x_12316) ;  /* 0xffffffd400947947 */ /* 0x000fea000383ffff */
.L_x_12256:
[----:B0-----:R0:W2:Y:S02]  /*e4a0*/  SYNCS.PHASECHK.TRANS64.TRYWAIT P0, [R3+URZ+0x16840], R2 ;  /* 0x01684002030075a7 */ /* 0x0010a4000800017f */
[----:B--2---:R-:W-:Y:S05]  /*e4b0*/  @!P0 NANOSLEEP.SYNCS 0x989680 ;  /* 0x009896800000895d */ /* 0x004fea0003900000 */
[----:B------:R-:W2:Y:S02]  /*e4c0*/  @!P0 SYNCS.PHASECHK.TRANS64 P0, [R3+URZ+0x16840], R2 ;  /* 0x01684002030085a7 */ /* 0x000ea4000800007f */
[----:B--2---:R-:W-:Y:S05]  /*e4d0*/  @!P0 BRA `(.L_x_12256) ;  /* 0xfffffffc00f08947 */ /* 0x004fea000383ffff */
[----:B------:R-:W-:Y:S05]  /*e4e0*/  BRA `(.L_x_12317) ;  /* 0xffffffd800307947 */ /* 0x000fea000383ffff */
.L_x_12258:
[----:B0-----:R0:W2:Y:S02]  /*e4f0*/  SYNCS.PHASECHK.TRANS64.TRYWAIT P0, [R2+URZ+0x60], R5 ;  /* 0x00006005020075a7 */ /* 0x0010a4000800017f */
[----:B--2---:R-:W-:Y:S05]  /*e500*/  @!P0 NANOSLEEP.SYNCS 0x989680 ;  /* 0x009896800000895d */ /* 0x004fea0003900000 */
[----:B------:R-:W2:Y:S02]  /*e510*/  @!P0 SYNCS.PHASECHK.TRANS64 P0, [R2+URZ+0x60], R5 ;  /* 0x00006005020085a7 */ /* 0x000ea4000800007f */
[----:B--2---:R-:W-:Y:S05]  /*e520*/  @!P0 BRA `(.L_x_12258) ;  /* 0xfffffffc00f08947 */ /* 0x004fea000383ffff */
[----:B------:R-:W-:Y:S05]  /*e530*/  BRA `(.L_x_12318) ;  /* 0xffffffd800947947 */ /* 0x000fea000383ffff */
.L_x_12263:
[----:B--2---:R2:W3:Y:S02]  /*e540*/  SYNCS.PHASECHK.TRANS64.TRYWAIT P0, [R3+URZ+0x16840], R2 ;  /* 0x01684002030075a7 */ /* 0x0044e4000800017f */
[----:B---3--:R-:W-:Y:S05]  /*e550*/  @!P0 NANOSLEEP.SYNCS 0x989680 ;  /* 0x009896800000895d */ /* 0x008fea0003900000 */
[----:B------:R-:W3:Y:S02]  /*e560*/  @!P0 SYNCS.PHASECHK.TRANS64 P0, [R3+URZ+0x16840], R2 ;  /* 0x01684002030085a7 */ /* 0x000ee4000800007f */
[----:B---3--:R-:W-:Y:S05]  /*e570*/  @!P0 BRA `(.L_x_12263) ;  /* 0xfffffffc00f08947 */ /* 0x008fea000383ffff */
[----:B------:R-:W-:Y:S05]  /*e580*/  BRA `(.L_x_12319) ;  /* 0xffffffdc00987947 */ /* 0x000fea000383ffff */
.L_x_12265:
[----:B0-----:R0:W2:Y:S02]  /*e590*/  SYNCS.PHASECHK.TRANS64.TRYWAIT P1, [R3+URZ+0x60], R24 ;  /* 0x00006018030075a7 */ /* 0x0010a4000802017f */
[----:B--2---:R-:W-:Y:S05]  /*e5a0*/  @!P1 NANOSLEEP.SYNCS 0x989680 ;  /* 0x009896800000995d */ /* 0x004fea0003900000 */
[----:B------:R-:W2:Y:S02]  /*e5b0*/  @!P1 SYNCS.PHASECHK.TRANS64 P1, [R3+URZ+0x60], R24 ;  /* 0x00006018030095a7 */ /* 0x000ea4000802007f */
[----:B--2---:R-:W-:Y:S05]  /*e5c0*/  @!P1 BRA `(.L_x_12265) ;  /* 0xfffffffc00f09947 */ /* 0x004fea000383ffff */
[----:B------:R-:W-:Y:S05]  /*e5d0*/  BRA `(.L_x_12320) ;  /* 0xffffffdc00fc7947 */ /* 0x000fea000383ffff */
.L_x_12270:
[----:B--2---:R2:W3:Y:S02]  /*e5e0*/  SYNCS.PHASECHK.TRANS64.TRYWAIT P0, [R2+URZ+0x16840], R3 ;  /* 0x01684003020075a7 */ /* 0x0044e4000800017f */
[----:B---3--:R-:W-:Y:S05]  /*e5f0*/  @!P0 NANOSLEEP.SYNCS 0x989680 ;  /* 0x009896800000895d */ /* 0x008fea0003900000 */
[----:B------:R-:W3:Y:S02]  /*e600*/  @!P0 SYNCS.PHASECHK.TRANS64 P0, [R2+URZ+0x16840], R3 ;  /* 0x01684003020085a7 */ /* 0x000ee4000800007f */
[----:B---3--:R-:W-:Y:S05]  /*e610*/  @!P0 BRA `(.L_x_12270) ;  /* 0xfffffffc00f08947 */ /* 0x008fea000383ffff */
[----:B------:R-:W-:Y:S05]  /*e620*/  BRA `(.L_x_12321) ;  /* 0xffffffe000d87947 */ /* 0x000fea000383ffff */
.L_x_12272:
[----:B0-----:R0:W2:Y:S02]  /*e630*/  SYNCS.PHASECHK.TRANS64.TRYWAIT P1, [R2+URZ+0x60], R3 ;  /* 0x00006003020075a7 */ /* 0x0010a4000802017f */
[----:B--2---:R-:W-:Y:S05]  /*e640*/  @!P1 NANOSLEEP.SYNCS 0x989680 ;  /* 0x009896800000995d */ /* 0x004fea0003900000 */
[----:B------:R-:W2:Y:S02]  /*e650*/  @!P1 SYNCS.PHASECHK.TRANS64 P1, [R2+URZ+0x60], R3 ;  /* 0x00006003020095a7 */ /* 0x000ea4000802007f */
[----:B--2---:R-:W-:Y:S05]  /*e660*/  @!P1 BRA `(.L_x_12272) ;  /* 0xfffffffc00f09947 */ /* 0x004fea000383ffff */
[----:B------:R-:W-:Y:S05]  /*e670*/  BRA `(.L_x_12322) ;  /* 0xffffffe400407947 */ /* 0x000fea000383ffff */
.L_x_12279:
[----:B---3--:R3:W4:Y:S02]  /*e680*/  SYNCS.PHASECHK.TRANS64.TRYWAIT P0, [R3+URZ+0x16860], R2 ;  /* 0x01686002030075a7 */ /* 0x008724000800017f */
[----:B----4-:R-:W-:Y:S05]  /*e690*/  @!P0 NANOSLEEP.SYNCS 0x989680 ;  /* 0x009896800000895d */ /* 0x010fea0003900000 */
[----:B------:R-:W4:Y:S02]  /*e6a0*/  @!P0 SYNCS.PHASECHK.TRANS64 P0, [R3+URZ+0x16860], R2 ;  /* 0x01686002030085a7 */ /* 0x000f24000800007f */
[----:B----4-:R-:W-:Y:S05]  /*e6b0*/  @!P0 BRA `(.L_x_12279) ;  /* 0xfffffffc00f08947 */ /* 0x010fea000383ffff */
[----:B------:R-:W-:Y:S05]  /*e6c0*/  BRA `(.L_x_12323) ;  /* 0xffffffe800007947 */ /* 0x000fea000383ffff */
.L_x_12281:
        /* <DEDUP_REMOVED lines=8> */
.L_x_12325:
[----:B------:R-:W-:Y:S05]  /*e750*/  BSYNC B0 ;  /* 0x0000000000007941 */ /* 0x000fea0003800000 */
.L_x_12324:
        /* <DEDUP_REMOVED lines=8> */
.L_x_12326:
[----:B------:R-:W-:Y:S01]  /*e7e0*/  IMAD.MOV.U32 R4, RZ, RZ, R14 ;  /* 0x000000ffff047224 */ /* 0x000fe200078e000e */
[----:B------:R-:W-:Y:S06]  /*e7f0*/  BRA `(.L_x_12327) ;  /* 0xffffffe800487947 */ /* 0x000fec000383ffff */
.L_x_12284:
        /* <DEDUP_REMOVED lines=8> */
.L_x_12329:
[----:B------:R-:W-:Y:S05]  /*e880*/  BSYNC B0 ;  /* 0x0000000000007941 */ /* 0x000fea0003800000 */
.L_x_12328:
        /* <DEDUP_REMOVED lines=10> */
.L_x_12330:
        /* <DEDUP_REMOVED lines=8> */
.L_x_12331:
        /* <DEDUP_REMOVED lines=8> */
.L_x_12332:
        /* <DEDUP_REMOVED lines=8> */
.L_x_12333:
        /* <DEDUP_REMOVED lines=8> */
.L_x_12334:
[----:B------:R-:W-:Y:S05]  /*eb30*/  BRA `(.L_x_12335) ;  /* 0xffffffe800047947 */ /* 0x000fea000383ffff */
.L_x_12289:
        /* <DEDUP_REMOVED lines=8> */
.L_x_12337:
[----:B------:R-:W-:Y:S05]  /*ebc0*/  BSYNC B0 ;  /* 0x0000000000007941 */ /* 0x000fea0003800000 */
.L_x_12336:
        /* <DEDUP_REMOVED lines=10> */
.L_x_12338:
        /* <DEDUP_REMOVED lines=8> */
.L_x_12339:
        /* <DEDUP_REMOVED lines=8> */
.L_x_12340:
        /* <DEDUP_REMOVED lines=8> */
.L_x_12341:
        /* <DEDUP_REMOVED lines=8> */
.L_x_12342:
[----:B------:R-:W-:Y:S05]  /*ee70*/  BRA `(.L_x_12343) ;  /* 0xffffffe400e07947 */ /* 0x000fea000383ffff */
.L_x_12291:
[----:B------:R-:W-:Y:S01]  /*ee80*/  BSSY B0, `(.L_x_12344) ;  /* 0x0000006000007945 */ /* 0x000fe20003800000 */
[----:B------:R-:W-:Y:S01]  /*ee90*/  PLOP3.LUT P6, PT, P6, PT, PT, 0x8, 0x0 ;  /* 0x000000000000781c */ /* 0x000fe200037ce170 */
[----:B------:R-:W-:-:S12]  /*eea0*/  IMAD.MOV.U32 R15, RZ, RZ, -0x1 ;  /* 0xffffffffff0f7424 */ /* 0x000fd800078e00ff */
[----:B012---:R-:W-:Y:S05]  /*eeb0*/  WARPSYNC.COLLECTIVE R15, `(.L_x_12345) ;  /* 0x000000000f087348 */ /* 0x007fea0003c00000 */
[----:B------:R-:W-:Y:S01]  /*eec0*/  VOTE.ANY R14, PT, P6 ;  /* 0x00000000000e7806 */ /* 0x000fe200030e0100 */
[----:B012---:R-:W-:Y:S06]  /*eed0*/  ENDCOLLECTIVE ;  /* 0x000000000000791b */ /* 0x007fec0003800000 */
.L_x_12345:
[----:B------:R-:W-:Y:S05]  /*eee0*/  BSYNC B0 ;  /* 0x0000000000007941 */ /* 0x000fea0003800000 */
.L_x_12344:
        /* <DEDUP_REMOVED lines=9> */
.L_x_12346:
[----:B------:R-:W-:Y:S01]  /*ef80*/  IMAD.MOV.U32 R17, RZ, RZ, R14 ;  /* 0x000000ffff117224 */ /* 0x000fe200078e000e */
[----:B------:R-:W-:Y:S06]  /*ef90*/  BRA `(.L_x_12347) ;  /* 0xffffffe400d07947 */ /* 0x000fec000383ffff */
.L_x_12293:
[----:B------:R-:W-:Y:S01]  /*efa0*/  BSSY B0, `(.L_x_12348) ;  /* 0x0000007000007945 */ /* 0x000fe20003800000 */
[----:B------:R-:W-:Y:S02]  /*efb0*/  IMAD.MOV.U32 R13, RZ, RZ, R8 ;  /* 0x000000ffff0d7224 */ /* 0x000fe400078e0008 */
[----:B------:R-:W-:Y:S02]  /*efc0*/  IMAD.MOV.U32 R11, RZ, RZ, 0x1f ;  /* 0x0000001fff0b7424 */ /* 0x000fe400078e00ff */
[----:B------:R-:W-:-:S07]  /*efd0*/  IMAD.MOV.U32 R15, RZ, RZ, -0x1 ;  /* 0xffffffffff0f7424 */ /* 0x000fce00078e00ff */
[----:B01234-:R-:W-:Y:S05]  /*efe0*/  WARPSYNC.COLLECTIVE R15, `(.L_x_12349) ;  /* 0x000000000f087348 */ /* 0x01ffea0003c00000 */
[----:B------:R0:W0:Y:S02]  /*eff0*/  SHFL.IDX P6, R14, R13, R12, R11 ;  /* 0x0000000c0d0e7389 */ /* 0x00002400000c000b */
[----:B01234-:R-:W-:Y:S01]  /*f000*/  ENDCOLLECTIVE ;  /* 0x000000000000791b */ /* 0x01ffe20003800000 */
.L_x_12349:
[----:B------:R-:W-:Y:S05]  /*f010*/  BSYNC B0 ;  /* 0x0000000000007941 */ /* 0x000fea0003800000 */
.L_x_12348:
[----:B------:R-:W-:Y:S05]  /*f020*/  BRA `(.L_x_12292) ;  /* 0xffffffe400c87947 */ /* 0x000fea000383ffff */
.L_x_12297:
[----:B0-----:R0:W2:Y:S02]  /*f030*/  SYNCS.PHASECHK.TRANS64.TRYWAIT P0, [R9+URZ+0x16820], R0 ;  /* 0x01682000090075a7 */ /* 0x0010a4000800017f */
[----:B--2---:R-:W-:Y:S05]  /*f040*/  @!P0 NANOSLEEP.SYNCS 0x989680 ;  /* 0x009896800000895d */ /* 0x004fea0003900000 */
[----:B------:R-:W2:Y:S02]  /*f050*/  @!P0 SYNCS.PHASECHK.TRANS64 P0, [R9+URZ+0x16820], R0 ;  /* 0x01682000090085a7 */ /* 0x000ea4000800007f */
[----:B--2---:R-:W-:Y:S05]  /*f060*/  @!P0 BRA `(.L_x_12297) ;  /* 0xfffffffc00f08947 */ /* 0x004fea000383ffff */
[----:B------:R-:W-:Y:S05]  /*f070*/  BRA `(.L_x_12350) ;  /* 0xffffffec00307947 */ /* 0x000fea000383ffff */
.L_x_12298:
        /* <DEDUP_REMOVED lines=11> */
.L_x_12352:
[----:B------:R-:W-:Y:S05]  /*f130*/  BSYNC B0 ;  /* 0x0000000000007941 */ /* 0x000fea0003800000 */
.L_x_12351:
[----:B------:R-:W-:Y:S05]  /*f140*/  BRA `(.L_x_12353) ;  /* 0xffffffec00187947 */ /* 0x000fea000383ffff */
.L_x_12301:
[----:B------:R-:W-:Y:S01]  /*f150*/  BSSY B1, `(.L_x_12354) ;  /* 0x0000006000017945 */ /* 0x000fe20003800000 */
[----:B------:R-:W-:-:S07]  /*f160*/  IMAD.MOV.U32 R15, RZ, RZ, -0x1 ;  /* 0xffffffffff0f7424 */ /* 0x000fce00078e00ff */
[----:B01----:R-:W-:Y:S05]  /*f170*/  WARPSYNC.COLLECTIVE R15, `(.L_x_12355) ;  /* 0x000000000f0c7348 */ /* 0x003fea0003c00000 */
[----:B------:R-:W-:Y:S02]  /*f180*/  ELECT P6, UR62, PT ;  /* 0x00000000003e782f */ /* 0x000fe400038c0000 */
[----:B------:R-:W-:Y:S01]  /*f190*/  MOV R14, UR62 ;  /* 0x0000003e000e7c02 */ /* 0x000fe20008000f00 */
[----:B01----:R-:W-:Y:S10]  /*f1a0*/  ENDCOLLECTIVE ;  /* 0x000000000000791b */ /* 0x003ff40003800000 */
.L_x_12355:
[----:B------:R-:W-:Y:S05]  /*f1b0*/  BSYNC B1 ;  /* 0x0000000000017941 */ /* 0x000fea0003800000 */
.L_x_12354:
[----:B------:R-:W-:Y:S05]  /*f1c0*/  BRA `(.L_x_12356) ;  /* 0xffffffec00107947 */ /* 0x000fea000383ffff */
.L_x_12303:
[----:B0-----:R0:W2:Y:S02]  /*f1d0*/  SYNCS.PHASECHK.TRANS64.TRYWAIT P0, [R7+URZ], R2 ;  /* 0x00000002070075a7 */ /* 0x0010a4000800017f */
[----:B--2---:R-:W-:Y:S05]  /*f1e0*/  @!P0 NANOSLEEP.SYNCS 0x989680 ;  /* 0x009896800000895d */ /* 0x004fea0003900000 */
[----:B------:R-:W2:Y:S02]  /*f1f0*/  @!P0 SYNCS.PHASECHK.TRANS64 P0, [R7+URZ], R2 ;  /* 0x00000002070085a7 */ /* 0x000ea4000800007f */
[----:B--2---:R-:W-:Y:S05]  /*f200*/  @!P0 BRA `(.L_x_12303) ;  /* 0xfffffffc00f08947 */ /* 0x004fea000383ffff */
[----:B------:R-:W-:Y:S05]  /*f210*/  BRA `(.L_x_12357) ;  /* 0xffffffec00447947 */ /* 0x000fea000383ffff */
.L_x_12304:
[----:B--2---:R2:W3:Y:S02]  /*f220*/  SYNCS.PHASECHK.TRANS64.TRYWAIT P0, [R3+URZ], R0 ;  /* 0x00000000030075a7 */ /* 0x0044e4000800017f */
[----:B---3--:R-:W-:Y:S05]  /*f230*/  @!P0 NANOSLEEP.SYNCS 0x989680 ;  /* 0x009896800000895d */ /* 0x008fea0003900000 */
[----:B------:R-:W3:Y:S02]  /*f240*/  @!P0 SYNCS.PHASECHK.TRANS64 P0, [R3+URZ], R0 ;  /* 0x00000000030085a7 */ /* 0x000ee4000800007f */
[----:B---3--:R-:W-:Y:S05]  /*f250*/  @!P0 BRA `(.L_x_12304) ;  /* 0xfffffffc00f08947 */ /* 0x008fea000383ffff */
[----:B------:R-:W-:Y:S05]  /*f260*/  BRA `(.L_x_12358) ;  /* 0xffffffec00387947 */ /* 0x000fea000383ffff */
.L_x_12306:
[----:B--2---:R2:W3:Y:S02]  /*f270*/  SYNCS.PHASECHK.TRANS64.TRYWAIT P0, [R5+URZ], R2 ;  /* 0x00000002050075a7 */ /* 0x0044e4000800017f */
[----:B---3--:R-:W-:Y:S05]  /*f280*/  @!P0 NANOSLEEP.SYNCS 0x989680 ;  /* 0x009896800000895d */ /* 0x008fea0003900000 */
[----:B------:R-:W3:Y:S02]  /*f290*/  @!P0 SYNCS.PHASECHK.TRANS64 P0, [R5+URZ], R2 ;  /* 0x00000002050085a7 */ /* 0x000ee4000800007f */
[----:B---3--:R-:W-:Y:S05]  /*f2a0*/  @!P0 BRA `(.L_x_12306) ;  /* 0xfffffffc00f08947 */ /* 0x008fea000383ffff */
[----:B------:R-:W-:Y:S05]  /*f2b0*/  BRA `(.L_x_12359) ;  /* 0xffffffec003c7947 */ /* 0x000fea000383ffff */
.L_x_12360:
        /* <DEDUP_REMOVED lines=12> */
.L_x_12795:


//--------------------- .text._ZN7cutlass13device_kernelIN5flash11enable_sm90INS1_16FlashAttnFwdSm90INS1_25CollectiveMainloopFwdSm90ILi2EN4cute5tupleIJNS5_1CILi1EEES8_S8_EEENS6_IJNS7_ILi192EEENS7_ILi128EEENS7_ILi64EEEEEELi64ENS_6half_tEfNS_4arch4Sm90ELb1ELb0ELb0ELb1ELb0ELb1ELb0ELb1ELb1ELb0ELb0ELb0EEENS1_21CollectiveEpilogueFwdINS6_IJSA_SC_SB_EEES9_SE_SG_Li384ELb1ELb0ELb0ELb0EEENS1_36VarlenDynamicPersistentTileSchedulerILi192ELi128ELi384ELi32ELb0ELb0ELb1ELb1ELb1ELb1EEEEEEEEEvNT_6ParamsE --------------------------
	.section	.text._ZN7cutlass13device_kernelIN5flash11enable_sm90INS1_16FlashAttnFwdSm90INS1_25CollectiveMainloopFwdSm90ILi2EN4cute5tupleIJNS5_1CILi1EEES8_S8_EEENS6_IJNS7_ILi192EEENS7_ILi128EEENS7_ILi64EEEEEELi64ENS_6half_tEfNS_4arch4Sm90ELb1ELb0ELb0ELb1ELb0ELb1ELb0ELb1ELb1ELb0ELb0ELb0EEENS1_21CollectiveEpilogueFwdINS6_IJSA_SC_SB_EEES9_SE_SG_Li384ELb1ELb0ELb0ELb0EEENS1_36VarlenDynamicPersistentTileSchedulerILi192ELi128ELi384ELi32ELb0ELb0ELb1ELb1ELb1ELb1EEEEEEEEEvNT_6ParamsE,"ax",@progbits
	.align	128
.text._ZN7cutlass13device_kernelIN5flash11enable_sm90INS1_16FlashAttnFwdSm90INS1_25CollectiveMainloopFwdSm90ILi2EN4cute5tupleIJNS5_1CILi1EEES8_S8_EEENS6_IJNS7_ILi192EEENS7_ILi128EEENS7_ILi64EEEEEELi64ENS_6half_tEfNS_4arch4Sm90ELb1ELb0ELb0ELb1ELb0ELb1ELb0ELb1ELb1ELb0ELb0ELb0EEENS1_21CollectiveEpilogueFwdINS6_IJSA_SC_SB_EEES9_SE_SG_Li384ELb1ELb0ELb0ELb0EEENS1_36VarlenDynamicPersistentTileSchedulerILi192ELi128ELi384ELi32ELb0ELb0ELb1ELb1ELb1ELb1EEEEEEEEEvNT_6ParamsE:
        .type           _ZN7cutlass13device_kernelIN5flash11enable_sm90INS1_16FlashAttnFwdSm90INS1_25CollectiveMainloopFwdSm90ILi2EN4cute5tupleIJNS5_1CILi1EEES8_S8_EEENS6_IJNS7_ILi192EEENS7_ILi128EEENS7_ILi64EEEEEELi64ENS_6half_tEfNS_4arch4Sm90ELb1ELb0ELb0ELb1ELb0ELb1ELb0ELb1ELb1ELb0ELb0ELb0EEENS1_21CollectiveEpilogueFwdINS6_IJSA_SC_SB_EEES9_SE_SG_Li384ELb1ELb0ELb0ELb0EEENS1_36VarlenDynamicPersistentTileSchedulerILi192ELi128ELi384ELi32ELb0ELb0ELb1ELb1ELb1ELb1EEEEEEEEEvNT_6ParamsE,@function
        .size           _ZN7cutlass13device_kernelIN5flash11enable_sm90INS1_16FlashAttnFwdSm90INS1_25CollectiveMainloopFwdSm90ILi2EN4cute5tupleIJNS5_1CILi1EEES8_S8_EEENS6_IJNS7_ILi192EEENS7_ILi128EEENS7_ILi64EEEEEELi64ENS_6half_tEfNS_4arch4Sm90ELb1ELb0ELb0ELb1ELb0ELb1ELb0ELb1ELb1ELb0ELb0ELb0EEENS1_21CollectiveEpilogueFwdINS6_IJSA_SC_SB_EEES9_SE_SG_Li384ELb1ELb0ELb0ELb0EEENS1_36VarlenDynamicPersistentTileSchedulerILi192ELi128ELi384ELi32ELb0ELb0ELb1ELb1ELb1ELb1EEEEEEEEEvNT_6ParamsE,(.L_x_12796 - _ZN7cutlass13device_kernelIN5flash11enable_sm90INS1_16FlashAttnFwdSm90INS1_25CollectiveMainloopFwdSm90ILi2EN4cute5tupleIJNS5_1CILi1EEES8_S8_EEENS6_IJNS7_ILi192EEENS7_ILi128EEENS7_ILi64EEEEEELi64ENS_6half_tEfNS_4arch4Sm90ELb1ELb0ELb0ELb1ELb0ELb1ELb0ELb1ELb1ELb0ELb0ELb0EEENS1_21CollectiveEpilogueFwdINS6_IJSA_SC_SB_EEES9_SE_SG_Li384ELb1ELb0ELb0ELb0EEENS1_36VarlenDynamicPersistentTileSchedulerILi192ELi128ELi384ELi32ELb0ELb0ELb1ELb1ELb1ELb1EEEEEEEEEvNT_6ParamsE)
        .other          _ZN7cutlass13device_kernelIN5flash11enable_sm90INS1_16FlashAttnFwdSm90INS1_25CollectiveMainloopFwdSm90ILi2EN4cute5tupleIJNS5_1CILi1EEES8_S8_EEENS6_IJNS7_ILi192EEENS7_ILi128EEENS7_ILi64EEEEEELi64ENS_6half_tEfNS_4arch4Sm90ELb1ELb0ELb0ELb1ELb0ELb1ELb0ELb1ELb1ELb0ELb0ELb0EEENS1_21CollectiveEpilogueFwdINS6_IJSA_SC_SB_EEES9_SE_SG_Li384ELb1ELb0ELb0ELb0EEENS1_36VarlenDynamicPersistentTileSchedulerILi192ELi128ELi384ELi32ELb0ELb0ELb1ELb1ELb1ELb1EEEEEEEEEvNT_6ParamsE,@"STO_CUDA_ENTRY STV_DEFAULT"
_ZN7cutlass13device_kernelIN5flash11enable_sm90INS1_16FlashAttnFwdSm90INS1_25CollectiveMainloopFwdSm90ILi2EN4cute5tupleIJNS5_1CILi1EEES8_S8_EEENS6_IJNS7_ILi192EEENS7_ILi128EEENS7_ILi64EEEEEELi64ENS_6half_tEfNS_4arch4Sm90ELb1ELb0ELb0ELb1ELb0ELb1ELb0ELb1ELb1ELb0ELb0ELb0EEENS1_21CollectiveEpilogueFwdINS6_IJSA_SC_SB_EEES9_SE_SG_Li384ELb1ELb0ELb0ELb0EEENS1_36VarlenDynamicPersistentTileSchedulerILi192ELi128ELi384ELi32ELb0ELb0ELb1ELb1ELb1ELb1EEEEEEEEEvNT_6ParamsE:
        /* <DEDUP_REMOVED lines=26> */
.L_x_12362:
[----:B------:R-:W-:Y:S05]  /*01a0*/  BSYNC B0 ;  /* 0x0000000000007941 */ /* 0x000fea0003800000 */
.L_x_12361:
        /* <DEDUP_REMOVED lines=40> */
.L_x_12363:
        /* <DEDUP_REMOVED lines=22> */
.L_x_12364:
        /* <DEDUP_REMOVED lines=18> */
.L_x_12365:
        /* <DEDUP_REMOVED lines=22> */
.L_x_12366:
        /* <DEDUP_REMOVED lines=22> */
.L_x_12367:
        /* <DEDUP_REMOVED lines=9> */
.L_x_12370:
[----:B------:R-:W-:-:S08]  /*0a00*/  NOP ;  /* 0x0000000000007918 */ /* 0x000fd00000000000 */
[----:B------:R-:W0:Y:S02]  /*0a10*/  USETMAXREG.TRY_ALLOC.CTAPOOL UP0, 0xa0 ;  /* 0x000000a0000079c8 */ /* 0x000e240008000600 */
[----:B0-----:R-:W-:-:S13]  /*0a20*/  PLOP3.LUT P0, PT, PT, PT, UP0, 0x80, 0x0 ;  /* 0x000000000000781c */ /* 0x001fda0003f0f008 */
[----:B------:R-:W-:Y:S05]  /*0a30*/  @!P0 BRA `(.L_x_12370) ;  /* 0xfffffffc00f08947 */ /* 0x000fea000383ffff */
[----:B------:R-:W3:Y:S01]  /*0a40*/  LDL.LU R0, [R1+0x8] ;  /* 0x0000080001007983 */ /* 0x000ee20000300800 */
        /* <DEDUP_REMOVED lines=15> */
[----:B------:R4:W-:Y:S01]  /*0b40*/  STL [R1+0x8], R0 ;  /* 0x0000080001007387 */ /* 0x0009e20000100800 */
        /* <DEDUP_REMOVED lines=8> */
[----:B------:R-:W-:-:S05]  /*0bd0*/  IMAD.IADD R12, R13, 0x1, -R4 ;  /* 0x000000010d0c7824 */ /* 0x000fca00078e0a04 */
[----:B------:R-:W-:-:S04]  /*0be0*/  SHF.R.S32.HI R8, RZ, 0x1f, R12 ;  /* 0x0000001fff087819 */ /* 0x000fc8000001140c */
[----:B------:R-:W-:Y:S02]  /*0bf0*/  LEA.HI R9, R8, R12, RZ, 0x2 ;  /* 0x0000000c08097211 */ /* 0x000fe400078f10ff */
[----:B------:R-:W-:Y:S02]  /*0c00*/  SHF.R.S32.HI R3, RZ, 0x7, R3 ;  /* 0x00000007ff037819 */ /* 0x000fe40000011403 */
[--C-:B------:R-:W-:Y:S02]  /*0c10*/  SHF.R.S32.HI R10, RZ, 0x2, R9.reuse ;  /* 0x00000002ff0a7819 */ /* 0x100fe40000011409 */
[----:B------:R-:W-:Y:S01]  /*0c20*/  SHF.R.S32.HI R11, RZ, 0x1f, R9 ;  /* 0x0000001fff0b7819 */ /* 0x000fe20000011409 */
[----:B------:R-:W-:-:S03]  /*0c30*/  IMAD.HI R6, R3, 0x55555556, RZ ;  /* 0x5555555603067827 */ /* 0x000fc600078e02ff */
[----:B------:R-:W-:Y:S02]  /*0c40*/  LEA.HI R11, R11, R10, RZ, 0x3 ;  /* 0x0000000a0b0b7211 */ /* 0x000fe400078f18ff */
[----:B------:R-:W-:Y:S02]  /*0c50*/  LEA.HI R8, R8, R12, RZ, 0x5 ;  /* 0x0000000c08087211 */ /* 0x000fe400078f28ff */
[----:B------:R-:W-:Y:S02]  /*0c60*/  LOP3.LUT R11, R11, 0xfffffff8, RZ, 0xc0, !PT ;  /* 0xfffffff80b0b7812 */ /* 0x000fe400078ec0ff */
[----:B------:R-:W-:Y:S02]  /*0c70*/  LEA.HI R6, R6, R6, RZ, 0x1 ;  /* 0x0000000606067211 */ /* 0x000fe400078f08ff */
[----:B------:R-:W-:Y:S02]  /*0c80*/  IADD3 R11, R10, -R11, RZ ;  /* 0x8000000b0a0b7210 */ /* 0x000fe40007ffe0ff */
[----:B------:R-:W-:Y:S01]  /*0c90*/  SHF.R.S32.HI R8, RZ, 0x5, R8 ;  /* 0x00000005ff087819 */ /* 0x000fe20000011408 */
[----:B------:R-:W-:Y:S01]  /*0ca0*/  IMAD R6, R6, -0x3, R3 ;  /* 0xfffffffd06067824 */ /* 0x000fe200078e0203 */
[----:B------:R-:W-:-:S03]  /*0cb0*/  LEA.HI R4, R0, R13, RZ, 0x4 ;  /* 0x0000000d00047211 */ /* 0x000fc600078f20ff */
[----:B------:R-:W-:Y:S01]  /*0cc0*/  IMAD R11, R8, 0x10, R11 ;  /* 0x00000010080b7824 */ /* 0x000fe200078e020b */
[----:B------:R-:W-:-:S03]  /*0cd0*/  LEA.HI R5, R0, R13, RZ, 0x5 ;  /* 0x0000000d00057211 */ /* 0x000fc600078f28ff */
[----:B------:R-:W-:Y:S01]  /*0ce0*/  IMAD R3, R6, 0x40, R11 ;  /* 0x0000004006037824 */ /* 0x000fe200078e020b */
[----:B------:R-:W-:Y:S02]  /*0cf0*/  SHF.R.S32.HI R7, RZ, 0x4, R4 ;  /* 0x00000004ff077819 */ /* 0x000fe40000011404 */
[----:B------:R-:W-:Y:S02]  /*0d00*/  SHF.R.S32.HI R15, RZ, 0x5, R5 ;  /* 0x00000005ff0f7819 */ /* 0x000fe40000011405 */
[C---:B------:R-:W-:Y:S01]  /*0d10*/  LOP3.LUT R5, R4.reuse, 0x3fffff0, RZ, 0xc0, !PT ;  /* 0x03fffff004057812 */ /* 0x040fe200078ec0ff */
[----:B------:R0:W-:Y:S01]  /*0d20*/  STL [R1+0x28], R3 ;  /* 0x0000280301007387 */ /* 0x0001e20000100800 */
[----:B------:R-:W-:-:S03]  /*0d30*/  LEA.HI R4, R4, R7, RZ, 0x1 ;  /* 0x0000000704047211 */ /* 0x000fc600078f08ff */
[----:B------:R-:W-:Y:S01]  /*0d40*/  IMAD.IADD R5, R13, 0x1, -R5 ;  /* 0x000000010d057824 */ /* 0x000fe200078e0a05 */
[----:B------:R-:W-:Y:S02]  /*0d50*/  LOP3.LUT R4, R4, 0x1ffffffe, RZ, 0xc0, !PT ;  /* 0x1ffffffe04047812 */ /* 0x000fe400078ec0ff */
[----:B0-----:R-:W-:-:S04]  /*0d60*/  LEA.HI R3, R0, R13, RZ, 0x2 ;  /* 0x0000000d00037211 */ /* 0x001fc800078f10ff */
[----:B------:R-:W-:Y:S01]  /*0d70*/  SHF.R.S32.HI R19, RZ, 0x2, R3 ;  /* 0x00000002ff137819 */ /* 0x000fe20000011403 */
[----:B------:R-:W-:Y:S02]  /*0d80*/  IMAD.IADD R4, R7, 0x1, -R4 ;  /* 0x0000000107047824 */ /* 0x000fe400078e0a04 */
[----:B------:R-:W-:Y:S02]  /*0d90*/  IMAD R5, R15, 0x10, R5 ;  /* 0x000000100f057824 */ /* 0x000fe400078e0205 */
[----:B------:R-:W-:Y:S02]  /*0da0*/  VIADD R8, R19, 0x60 ;  /* 0x0000006013087836 */ /* 0x000fe40000000000 */
[----:B------:R-:W-:Y:S01]  /*0db0*/  IMAD R7, R5, 0x8, R4 ;  /* 0x0000000805077824 */ /* 0x000fe200078e0204 */
[----:B------:R-:W-:Y:S02]  /*0dc0*/  LEA.HI R0, R0, R13, RZ, 0x3 ;  /* 0x0000000d00007211 */ /* 0x000fe400078f18ff */
[----:B------:R-:W-:-:S02]  /*0dd0*/  SHF.R.S32.HI R5, RZ, 0x1f, R8 ;  /* 0x0000001fff057819 */ /* 0x000fc40000011408 */
[----:B------:R-:W-:Y:S02]  /*0de0*/  LOP3.LUT R4, R3, 0xfffffffc, RZ, 0xc0, !PT ;  /* 0xfffffffc03047812 */ /* 0x000fe400078ec0ff */
[----:B------:R-:W-:Y:S02]  /*0df0*/  LEA.HI R5, R5, R8, RZ, 0x3 ;  /* 0x0000000805057211 */ /* 0x000fe400078f18ff */
[----:B------:R-:W-:Y:S01]  /*0e00*/  LOP3.LUT R0, R0, 0x1ffffff8, RZ, 0xc0, !PT ;  /* 0x1ffffff800007812 */ /* 0x000fe200078ec0ff */
[----:B------:R-:W-:Y:S01]  /*0e10*/  IMAD.IADD R4, R13, 0x1, -R4 ;  /* 0x000000010d047824 */ /* 0x000fe200078e0a04 */
[----:B------:R-:W-:Y:S01]  /*0e20*/  SHF.R.S32.HI R6, RZ, 0x1f, R3 ;  /* 0x0000001fff067819 */ /* 0x000fe20000011403 */
[----:B------:R-:W-:Y:S02]  /*0e30*/  IMAD.SHL.U32 R3, R8, 0x40, RZ ;  /* 0x0000004008037824 */ /* 0x000fe400078e00ff */
[----:B------:R-:W-:Y:S02]  /*0e40*/  IMAD.SHL.U32 R5, R5, 0x40, RZ ;  /* 0x0000004005057824 */ /* 0x000fe400078e00ff */
[----:B------:R-:W-:Y:S01]  /*0e50*/  IMAD.IADD R0, R13, 0x1, -R0 ;  /* 0x000000010d007824 */ /* 0x000fe200078e0a00 */
[----:B------:R-:W-:Y:S01]  /*0e60*/  LEA.HI R6, R6, R19, RZ, 0x3 ;  /* 0x0000001306067211 */ /* 0x000fe200078f18ff */
[----:B------:R-:W-:Y:S01]  /*0e70*/  IMAD.SHL.U32 R16, R4, 0x8, RZ ;  /* 0x0000000804107824 */ /* 0x000fe200078e00ff */
[----:B------:R-:W-:-:S02]  /*0e80*/  LOP3.LUT R3, R3, 0x1c0, RZ, 0xc0, !PT ;  /* 0x000001c003037812 */ /* 0x000fc400078ec0ff */
[----:B------:R-:W-:Y:S02]  /*0e90*/  SHF.R.S32.HI R4, RZ, 0x1f, R19 ;  /* 0x0000001fff047819 */ /* 0x000fe40000011413 */
[----:B------:R-:W-:Y:S02]  /*0ea0*/  LOP3.LUT R4, R5, 0xfffffe00, RZ, 0xc0, !PT ;  /* 0xfffffe0005047812 */ /* 0x000fe400078ec0ff */
[----:B------:R-:W-:Y:S02]  /*0eb0*/  SHF.L.U32 R0, R0, 0x3, RZ ;  /* 0x0000000300007819 */ /* 0x000fe400000006ff */
[----:B------:R-:W-:Y:S01]  /*0ec0*/  LOP3.LUT R6, R6, 0xfffffff8, RZ, 0xc0, !PT ;  /* 0xfffffff806067812 */ /* 0x000fe200078ec0ff */
[----:B------:R-:W-:Y:S01]  /*0ed0*/  STL [R1+0x38], RZ ;  /* 0x000038ff01007387 */ /* 0x000fe20000100800 */
[----:B------:R-:W-:Y:S02]  /*0ee0*/  SHF.R.U32.HI R8, RZ, 0x3, R3 ;  /* 0x00000003ff087819 */ /* 0x000fe40000011603 */
[----:B------:R-:W-:Y:S01]  /*0ef0*/  LOP3.LUT R3, R3, 0x38, R16, 0xf8, !PT ;  /* 0x0000003803037812 */ /* 0x000fe200078ef810 */
[----:B------:R-:W-:Y:S01]  /*0f00*/  STL [R1+0x20], R4 ;  /* 0x0000200401007387 */ /* 0x000fe20000100800 */
[----:B------:R-:W-:-:S03]  /*0f10*/  LOP3.LUT R9, R9, 0x7ffffffc, RZ, 0xc0, !PT ;  /* 0x7ffffffc09097812 */ /* 0x000fc600078ec0ff */
[----:B------:R0:W-:Y:S01]  /*0f20*/  STL [R1+0x34], R0 ;  /* 0x0000340001007387 */ /* 0x0001e20000100800 */
[----:B------:R-:W-:Y:S01]  /*0f30*/  LOP3.LUT R3, R4, R3, R8, 0xf6, !PT ;  /* 0x0000000304037212 */ /* 0x000fe200078ef608 */
[----:B------:R-:W-:Y:S02]  /*0f40*/  IMAD.IADD R5, R12, 0x1, -R9 ;  /* 0x000000010c057824 */ /* 0x000fe400078e0a09 */
[----:B0-----:R-:W-:Y:S02]  /*0f50*/  IMAD.IADD R0, R19, 0x1, -R6 ;  /* 0x0000000113007824 */ /* 0x001fe400078e0a06 */
[----:B------:R-:W-:-:S03]  /*0f60*/  IMAD.SHL.U32 R4, R7, 0x8, RZ ;  /* 0x0000000807047824 */ /* 0x000fc600078e00ff */
[----:B------:R0:W-:Y:S04]  /*0f70*/  STL [R1+0x1c], R0 ;  /* 0x00001c0001007387 */ /* 0x0001e80000100800 */
[----:B------:R1:W-:Y:S01]  /*0f80*/  STL [R1+0x24], R5 ;  /* 0x0000240501007387 */ /* 0x0003e20000100800 */
[----:B0-----:R-:W-:-:S05]  /*0f90*/  IMAD R0, R3, 0x2, R2 ;  /* 0x0000000203007824 */ /* 0x001fca00078e0202 */
[----:B------:R1:W-:Y:S04]  /*0fa0*/  STL [R1+0x40], R0 ;  /* 0x0000400001007387 */ /* 0x0003e80000100800 */
[----:B------:R1:W-:Y:S01]  /*0fb0*/  STL [R1+0x44], R4 ;  /* 0x0000440401007387 */ /* 0x0003e20000100800 */
[----:B------:R-:W-:Y:S01]  /*0fc0*/  CS2R R22, SRZ ;  /* 0x0000000000167805 */ /* 0x000fe2000001ff00 */
[----:B------:R-:W-:Y:S01]  /*0fd0*/  IMAD.MOV.U32 R156, RZ, RZ, RZ ;  /* 0x000000ffff9c7224 */ /* 0x000fe200078e00ff */
[----:B------:R-:W-:Y:S02]  /*0fe0*/  MOV R18, RZ ;  /* 0x000000ff00127202 */ /* 0x000fe40000000f00 */
[----:B-12---:R-:W-:-:S07]  /*0ff0*/  LOP3.LUT R157, R14, 0x1, RZ, 0xfc, !PT ;  /* 0x000000010e9d7812 */ /* 0x006fce00078efcff */
.L_x_12526:
[----:B0----5:R-:W0:Y:S02]  /*1000*/  LDC.64 R4, c[0x0][0xc60] ;  /* 0x00031800ff047b82 */ /* 0x021e240000000a00 */
[----:B0-----:R-:W-:-:S05]  /*1010*/  IMAD.WIDE R4, R155, 0x4, R4 ;  /* 0x000000049b047825 */ /* 0x001fca00078e0204 */
[----:B-12---:R-:W2:Y:S01]  /*1020*/  LDG.E R10, desc[UR40][R4.64] ;  /* 0x00000028040a7981 */ /* 0x006ea2000c1e1900 */
[----:B------:R-:W-:Y:S05]  /*1030*/  YIELD ;  /* 0x0000000000007946 */ /* 0x000fea0003800000 */
[----:B------:R-:W-:Y:S01]  /*1040*/  ULDC.64 UR4, c[0x0][0xa28] ;  /* 0x00028a0000047ab9 */ /* 0x000fe20000000a00 */
[----:B------:R-:W-:Y:S01]  /*1050*/  ULDC.64 UR8, c[0x0][0xa18] ;  /* 0x0002860000087ab9 */ /* 0x000fe20000000a00 */
[----:B------:R-:W-:Y:S01]  /*1060*/  ISETP.NE.U32.AND P1, PT, RZ, UR4, PT ;  /* 0x00000004ff007c0c */ /* 0x000fe2000bf25070 */
[----:B------:R-:W-:Y:S01]  /*1070*/  IMAD.MOV.U32 R3, RZ, RZ, RZ ;  /* 0x000000ffff037224 */ /* 0x000fe200078e00ff */
[----:B------:R-:W-:Y:S01]  /*1080*/  ULDC.64 UR6, c[0x0][0xa08] ;  /* 0x0002820000067ab9 */ /* 0x000fe20000000a00 */
[----:B------:R-:W-:-:S02]  /*1090*/  MOV R31, RZ ;  /* 0x000000ff001f7202 */ /* 0x000fc40000000f00 */
[----:B------:R-:W-:Y:S02]  /*10a0*/  ISETP.NE.AND.EX P1, PT, RZ, UR5, PT, P1 ;  /* 0x00000005ff007c0c */ /* 0x000fe4000bf25310 */
[----:B------:R-:W-:-:S04]  /*10b0*/  ISETP.NE.U32.AND P0, PT, RZ, UR6, PT ;  /* 0x00000006ff007c0c */ /* 0x000fc8000bf05070 */
[----:B------:R-:W-:Y:S02]  /*10c0*/  ISETP.NE.AND.EX P0, PT, RZ, UR7, PT, P0 ;  /* 0x00000007ff007c0c */ /* 0x000fe4000bf05300 */
[----:B--2---:R-:W-:Y:S01]  /*10d0*/  SHF.R.S32.HI R0, RZ, 0x1f, R10 ;  /* 0x0000001fff007819 */ /* 0x004fe2000001140a */
[----:B------:R-:W-:-:S04]  /*10e0*/  IMAD.SHL.U32 R32, R10, 0x4, RZ ;  /* 0x000000040a207824 */ /* 0x000fc800078e00ff */
        /* <DEDUP_REMOVED lines=15> */
[----:B------:R-:W2:Y:S01]  /*11e0*/  @P2 LDG.E R11, desc[UR40][R4.64] ;  /* 0x00000028040b2981 */ /* 0x000ea2000c1e1900 */
        /* <DEDUP_REMOVED lines=16> */
[----:B------:R-:W1:Y:S02]  /*12f0*/  LDC.64 R4, c[0x0][0xa00] ;  /* 0x00028000ff047b82 */ /* 0x000e640000000a00 */
[----:B-1----:R-:W-:-:S05]  /*1300*/  IMAD.WIDE R4, R29, 0x4, R4 ;  /* 0x000000041d047825 */ /* 0x002fca00078e0204 */
[----:B------:R-:W2:Y:S04]  /*1310*/  LDG.E R0, desc[UR40][R4.64] ;  /* 0x0000002804007981 */ /* 0x000ea8000c1e1900 */
[----:B0-----:R-:W2:Y:S02]  /*1320*/  LDG.E R7, desc[UR40][R4.64+0x4] ;  /* 0x0000042804077981 */ /* 0x001ea4000c1e1900 */
[----:B--2---:R-:W-:-:S05]  /*1330*/  IMAD.IADD R11, R7, 0x1, -R0 ;  /* 0x00000001070b7824 */ /* 0x004fca00078e0a00 */
[----:B------:R1:W-:Y:S02]  /*1340*/  STL [R1+0x10], R11 ;  /* 0x0000100b01007387 */ /* 0x0003e40000100800 */
.L_x_12372:
[----:B------:R-:W-:Y:S01]  /*1350*/  ULDC.64 UR4, c[0x0][0xa20] ;  /* 0x0002880000047ab9 */ /* 0x000fe20000000a00 */
[----:B------:R2:W-:Y:S01]  /*1360*/  STL [R1+0x3c], R153 ;  /* 0x00003c9901007387 */ /* 0x0005e20000100800 */
[----:B------:R-:W-:-:S03]  /*1370*/  ISETP.NE.U32.AND P1, PT, RZ, UR4, PT ;  /* 0x00000004ff007c0c */ /* 0x000fc6000bf25070 */
[----:B------:R2:W-:Y:S01]  /*1380*/  STL [R1+0x30], R154 ;  /* 0x0000309a01007387 */ /* 0x0005e20000100800 */
[----:B------:R-:W-:-:S13]  /*1390*/  ISETP.NE.AND.EX P1, PT, RZ, UR5, PT, P1 ;  /* 0x00000005ff007c0c */ /* 0x000fda000bf25310 */
[----:B--2---:R-:W-:Y:S05]  /*13a0*/  @!P1 BRA `(.L_x_12373) ;  /* 0x0000000000109947 */ /* 0x004fea0003800000 */
[----:B------:R-:W-:-:S04]  /*13b0*/  IADD3 R4, P0, R32, UR4, RZ ;  /* 0x0000000420047c10 */ /* 0x000fc8000ff1e0ff */
[----:B------:R-:W-:-:S05]  /*13c0*/  IADD3.X R5, R33, UR5, RZ, P0, !PT ;  /* 0x0000000521057c10 */ /* 0x000fca00087fe4ff */
[----:B------:R2:W5:Y:S01]  /*13d0*/  LDG.E R30, desc[UR40][R4.64] ;  /* 0x00000028041e7981 */ /* 0x000562000c1e1900 */
[----:B------:R-:W-:Y:S05]  /*13e0*/  BRA `(.L_x_12374) ;  /* 0x0000000000107947 */ /* 0x000fea0003800000 */
.L_x_12373:
[----:B------:R-:W-:Y:S05]  /*13f0*/  @!P0 BRA `(.L_x_12374) ;  /* 0x00000000000c8947 */ /* 0x000fea0003800000 */
[----:B------:R-:W2:Y:S04]  /*1400*/  LDG.E R5, desc[UR40][R8.64] ;  /* 0x0000002808057981 */ /* 0x000ea8000c1e1900 */
[----:B------:R-:W2:Y:S02]  /*1410*/  LDG.E R30, desc[UR40][R8.64+0x4] ;  /* 0x00000428081e7981 */ /* 0x000ea4000c1e1900 */
[----:B--2---:R-:W-:-:S07]  /*1420*/  IMAD.IADD R30, R30, 0x1, -R5 ;  /* 0x000000011e1e7824 */ /* 0x004fce00078e0a05 */
.L_x_12374:
[----:B------:R-:W-:Y:S02]  /*1430*/  ULDC.64 UR4, c[0x0][0xa10] ;  /* 0x0002840000047ab9 */ /* 0x000fe40000000a00 */
[----:B------:R-:W-:-:S04]  /*1440*/  ISETP.NE.U32.AND P0, PT, RZ, UR4, PT ;  /* 0x00000004ff007c0c */ /* 0x000fc8000bf05070 */
[----:B------:R-:W-:Y:S01]  /*1450*/  ISETP.NE.AND.EX P0, PT, RZ, UR5, PT, P0 ;  /* 0x00000005ff007c0c */ /* 0x000fe2000bf05300 */
[----:B0-----:R-:W-:Y:S01]  /*1460*/  IMAD.MOV.U32 R8, RZ, RZ, 0xc0 ;  /* 0x000000c0ff087424 */ /* 0x001fe200078e00ff */
[----:B------:R-:W-:-:S11]  /*1470*/  ULDC.64 UR4, c[0x0][0xa30] ;  /* 0x00028c0000047ab9 */ /* 0x000fd60000000a00 */
[----:B--2---:R-:W0:Y:S02]  /*1480*/  @P0 LDC.64 R4, c[0x0][0xa10] ;  /* 0x00028400ff040b82 */ /* 0x004e240000000a00 */
[----:B0-----:R-:W-:-:S05]  /*1490*/  @P0 IMAD.WIDE R4, R29, 0x4, R4 ;  /* 0x000000041d040825 */ /* 0x001fca00078e0204 */
[----:B------:R-:W2:Y:S04]  /*14a0*/  @P0 LDG.E R0, desc[UR40][R4.64] ;  /* 0x0000002804000981 */ /* 0x000ea8000c1e1900 */
[----:B------:R-:W2:Y:S01]  /*14b0*/  @P0 LDG.E R9, desc[UR40][R4.64+0x4] ;  /* 0x0000042804090981 */ /* 0x000ea2000c1e1900 */
[----:B------:R-:W-:Y:S02]  /*14c0*/  ISETP.NE.U32.AND P1, PT, RZ, UR4, PT ;  /* 0x00000004ff007c0c */ /* 0x000fe4000bf25070 */
[----:B-----5:R-:W-:Y:S02]  /*14d0*/  MOV R24, R30 ;  /* 0x0000001e00187202 */ /* 0x020fe40000000f00 */
        /* <DEDUP_REMOVED lines=12> */
[----:B------:R-:W-:-:S02]  /*15a0*/  VIMNMX R27, RZ, R27, !PT ;  /* 0x0000001bff1b7248 */ /* 0x000fc40007fe0100 */
        /* <DEDUP_REMOVED lines=33> */
[----:B-1----:R-:W-:-:S02]  /*17c0*/  IMAD.U32 R11, RZ, RZ, UR7 ;  /* 0x00000007ff0b7e24 */ /* 0x002fc4000f8e00ff */
[----:B------:R-:W-:Y:S02]  /*17d0*/  IMAD.MOV.U32 R8, RZ, RZ, 0x70 ;  /* 0x00000070ff087424 */ /* 0x000fe400078e00ff */
[----:B------:R-:W-:Y:S02]  /*17e0*/  IMAD.MOV.U32 R12, RZ, RZ, 0x1 ;  /* 0x00000001ff0c7424 */ /* 0x000fe400078e00ff */
[----:B0-----:R-:W-:-:S07]  /*17f0*/  IMAD.MOV.U32 R13, RZ, RZ, RZ ;  /* 0x000000ffff0d7224 */ /* 0x001fce00078e00ff */
[----:B------:R-:W-:-:S07]  /*1800*/  LEPC R20, `(.L_x_12377) ;  /* 0x000000001014794e */ /* 0x000fce0000000000 */
[----:B--2--5:R-:W-:Y:S05]  /*1810*/  CALL.ABS.NOINC R14 ;  /* 0x000000000e007343 */ /* 0x024fea0003c00000 */
.L_x_12377:
[----:B------:R-:W-:Y:S05]  /*1820*/  BSYNC B6 ;  /* 0x0000000000067941 */ /* 0x000fea0003800000 */
.L_x_12376:
        /* <DEDUP_REMOVED lines=8> */
[----:B------:R0:W2:Y:S01]  /*18b0*/  LDC.64 R14, c[0x4][R0] ;  /* 0x01000000000e7b82 */ /* 0x0000a20000000a00 */
[----:B------:R-:W-:Y:S01]  /*18c0*/  IMAD.U32 R5, RZ, RZ, UR5 ;  /* 0x00000005ff057e24 */ /* 0x000fe2000f8e00ff */
[----:B------:R-:W-:Y:S01]  /*18d0*/  ULDC.64 UR4, c[0x4][0x1c0] ;  /* 0x0100700000047ab9 */ /* 0x000fe20000000a00 */
[----:B------:R-:W-:Y:S01]  /*18e0*/  IMAD.U32 R10, RZ, RZ, UR6 ;  /* 0x00000006ff0a7e24 */ /* 0x000fe2000f8e00ff */
[----:B------:R-:W-:Y:S01]  /*18f0*/  MOV R12, 0x1 ;  /* 0x00000001000c7802 */ /* 0x000fe20000000f00 */
[----:B------:R-:W-:Y:S02]  /*1900*/  IMAD.U32 R6, RZ, RZ, UR4 ;  /* 0x00000004ff067e24 */ /* 0x000fe4000f8e00ff */
[----:B------:R-:W-:-:S02]  /*1910*/  IMAD.U32 R7, RZ, RZ, UR5 ;  /* 0x00000005ff077e24 */ /* 0x000fc4000f8e00ff */
[----:B-1----:R-:W-:Y:S02]  /*1920*/  IMAD.U32 R11, RZ, RZ, UR7 ;  /* 0x00000007ff0b7e24 */ /* 0x002fe4000f8e00ff */
[----:B------:R-:W-:Y:S02]  /*1930*/  IMAD.MOV.U32 R8, RZ, RZ, 0x70 ;  /* 0x00000070ff087424 */ /* 0x000fe400078e00ff */
[----:B0-----:R-:W-:-:S07]  /*1940*/  IMAD.MOV.U32 R13, RZ, RZ, RZ ;  /* 0x000000ffff0d7224 */ /* 0x001fce00078e00ff */
[----:B------:R-:W-:-:S07]  /*1950*/  LEPC R20, `(.L_x_12379) ;  /* 0x000000001014794e */ /* 0x000fce0000000000 */
[----:B--2--5:R-:W-:Y:S05]  /*1960*/  CALL.ABS.NOINC R14 ;  /* 0x000000000e007343 */ /* 0x024fea0003c00000 */
.L_x_12379:
[----:B------:R-:W-:Y:S05]  /*1970*/  BSYNC B6 ;  /* 0x0000000000067941 */ /* 0x000fea0003800000 */
.L_x_12378:
[----:B------:R-:W-:Y:S01]  /*1980*/  ULDC.64 UR4, c[0x0][0x9f8] ;  /* 0x00027e0000047ab9 */ /* 0x000fe20000000a00 */
[----:B------:R-:W2:Y:S01]  /*1990*/  LDL R34, [R1+0x1c] ;  /* 0x00001c0001227983 */ /* 0x000ea20000100800 */
[----:B------:R-:W-:Y:S01]  /*19a0*/  ISETP.NE.U32.AND P0, PT, RZ, UR4, PT ;  /* 0x00000004ff007c0c */ /* 0x000fe2000bf05070 */
[----:B------:R-:W0:Y:S08]  /*19b0*/  LDC R0, c[0x0][0x428] ;  /* 0x00010a00ff007b82 */ /* 0x000e300000000800 */
[----:B------:R-:W3:Y:S01]  /*19c0*/  LDC.64 R74, c[0x0][0x2f0] ;  /* 0x0000bc00ff4a7b82 */ /* 0x000ee20000000a00 */
[----:B------:R-:W-:Y:S01]  /*19d0*/  ISETP.NE.AND.EX P0, PT, RZ, UR5, PT, P0 ;  /* 0x00000005ff007c0c */ /* 0x000fe2000bf05300 */
[----:B------:R-:W4:Y:S01]  /*19e0*/  LDL.LU R40, [R1+0x8] ;  /* 0x0000080001287983 */ /* 0x000f220000300800 */
[----:B------:R-:W-:Y:S01]  /*19f0*/  IMAD.IADD R14, R31, 0x1, R30 ;  /* 0x000000011f0e7824 */ /* 0x000fe200078e021e */
[----:B------:R-:W-:Y:S01]  /*1a00*/  ULDC.64 UR6, c[0x0][0xa08] ;  /* 0x0002820000067ab9 */ /* 0x000fe20000000a00 */
[----:B------:R-:W1:Y:S03]  /*1a10*/  S2R R20, SR_TID.X ;  /* 0x0000000000147919 */ /* 0x000e660000002100 */
[----:B------:R-:W2:Y:S06]  /*1a20*/  LDC.64 R72, c[0x0][0x3d8] ;  /* 0x0000f600ff487b82 */ /* 0x000eac0000000a00 */
[----:B------:R-:W-:-:S02]  /*1a30*/  @P0 IADD3 R4, P1, R32, UR4, RZ ;  /* 0x0000000420040c10 */ /* 0x000fc4000ff3e0ff */
[----:B------:R-:W4:Y:S02]  /*1a40*/  LDL R32, [R1+0x20] ;  /* 0x0000200001207983 */ /* 0x000f240000100800 */
[----:B------:R-:W-:Y:S01]  /*1a50*/  @P0 IADD3.X R5, R33, UR5, RZ, P1, !PT ;  /* 0x0000000521050c10 */ /* 0x000fe20008ffe4ff */
[----:B------:R-:W-:-:S04]  /*1a60*/  ULDC.64 UR4, c[0x0][0x2f8] ;  /* 0x0000be0000047ab9 */ /* 0x000fc80000000a00 */
[----:B------:R3:W4:Y:S01]  /*1a70*/  @P0 LDG.E R29, desc[UR40][R4.64] ;  /* 0x00000028041d0981 */ /* 0x000722000c1e1900 */
[----:B0-----:R-:W-:Y:S02]  /*1a80*/  ISETP.NE.AND P0, PT, R0, 0x1, PT ;  /* 0x000000010000780c */ /* 0x001fe40003f05270 */
[----:B------:R-:W-:Y:S02]  /*1a90*/  SHF.R.S32.HI R37, RZ, 0x1f, R14 ;  /* 0x0000001fff257819 */ /* 0x000fe4000001140e */
[----:B------:R-:W-:Y:S02]  /*1aa0*/  SHF.R.S32.HI R17, RZ, 0x1f, R16 ;  /* 0x0000001fff117819 */ /* 0x000fe40000011410 */
[----:B------:R-:W-:Y:S01]  /*1ab0*/  SHF.R.S32.HI R36, RZ, 0x1f, R19 ;  /* 0x0000001fff247819 */ /* 0x000fe20000011413 */
[-C--:B---3--:R-:W-:Y:S02]  /*1ac0*/  IMAD R6, R37, R74.reuse, RZ ;  /* 0x0000004a25067224 */ /* 0x088fe400078e02ff */
[----:B------:R-:W-:-:S04]  /*1ad0*/  IMAD.WIDE.U32 R4, R14, R74, RZ ;  /* 0x0000004a0e047225 */ /* 0x000fc800078e00ff */
[----:B------:R-:W0:Y:S01]  /*1ae0*/  @P0 LDC R3, c[0x0][0x42c] ;  /* 0x00010b00ff030b82 */ /* 0x000e220000000800 */
[----:B-1----:R-:W-:Y:S01]  /*1af0*/  SHF.R.U32.HI R38, RZ, 0x7, R20 ;  /* 0x00000007ff267819 */ /* 0x002fe20000011614 */
[----:B------:R-:W-:-:S03]  /*1b00*/  VIADD R21, R20, 0xffffff80 ;  /* 0xffffff8014157836 */ /* 0x000fc60000000000 */
[----:B------:R-:W-:Y:S02]  /*1b10*/  ISETP.NE.AND P6, PT, R38, 0x1, PT ;  /* 0x000000012600780c */ /* 0x000fe40003fc5270 */
[----:B------:R-:W-:Y:S01]  /*1b20*/  SHF.R.S32.HI R20, RZ, 0x1f, R21 ;  /* 0x0000001fff147819 */ /* 0x000fe20000011415 */
[----:B------:R-:W1:Y:S03]  /*1b30*/  @P0 LDC R7, c[0x0][0x430] ;  /* 0x00010c00ff070b82 */ /* 0x000e660000000800 */
[----:B------:R-:W-:Y:S01]  /*1b40*/  LEA.HI R20, R20, R21, RZ, 0x2 ;  /* 0x0000001514147211 */ /* 0x000fe200078f10ff */
[----:B------:R-:W3:Y:S03]  /*1b50*/  S2R R39, SR_TID.X ;  /* 0x0000000000277919 */ /* 0x000ee60000002100 */
[----:B------:R-:W-:-:S05]  /*1b60*/  LOP3.LUT R20, R20, 0xfffffffc, RZ, 0xc0, !PT ;  /* 0xfffffffc14147812 */ /* 0x000fca00078ec0ff */
[----:B------:R-:W-:Y:S02]  /*1b70*/  IMAD.IADD R20, R21, 0x1, -R20 ;  /* 0x0000000115147824 */ /* 0x000fe400078e0a14 */
[----:B0-----:R-:W-:-:S04]  /*1b80*/  @P0 IMAD.HI.U32 R0, R154, R3, RZ ;  /* 0x000000039a000227 */ /* 0x001fc800078e00ff */
[----:B------:R-:W-:Y:S02]  /*1b90*/  IMAD R3, R14, R75, R6 ;  /* 0x0000004b0e037224 */ /* 0x000fe400078e0206 */
[----:B------:R-:W-:Y:S01]  /*1ba0*/  IMAD.SHL.U32 R56, R20, 0x4, RZ ;  /* 0x0000000414387824 */ /* 0x000fe200078e00ff */
[----:B-1----:R-:W-:Y:S01]  /*1bb0*/  @P0 SHF.R.U32.HI R154, RZ, R7, R0 ;  /* 0x00000007ff9a0219 */ /* 0x002fe20000011600 */
[----:B------:R-:W-:Y:S01]  /*1bc0*/  IMAD.IADD R5, R5, 0x1, R3 ;  /* 0x0000000105057824 */ /* 0x000fe200078e0203 */
[----:B------:R-:W-:Y:S01]  /*1bd0*/  ISETP.NE.U32.AND P0, PT, RZ, UR6, PT ;  /* 0x00000006ff007c0c */ /* 0x000fe2000bf05070 */
[----:B------:R-:W-:Y:S01]  /*1be0*/  IMAD.WIDE.U32 R6, R19, R74, R16 ;  /* 0x0000004a13067225 */ /* 0x000fe200078e0010 */
[----:B------:R-:W-:Y:S02]  /*1bf0*/  SHF.R.S32.HI R9, RZ, 0x1f, R154 ;  /* 0x0000001fff097819 */ /* 0x000fe4000001149a */
[----:B------:R-:W-:Y:S01]  /*1c00*/  ISETP.NE.AND.EX P0, PT, RZ, UR7, PT, P0 ;  /* 0x00000007ff007c0c */ /* 0x000fe2000bf05300 */
[----:B------:R-:W-:-:S04]  /*1c10*/  IMAD.WIDE.U32 R4, R154, UR4, R4 ;  /* 0x000000049a047c25 */ /* 0x000fc8000f8e0004 */
[----:B------:R-:W-:-:S04]  /*1c20*/  IMAD R3, R9, UR4, RZ ;  /* 0x0000000409037c24 */ /* 0x000fc8000f8e02ff */
[----:B------:R-:W-:Y:S01]  /*1c30*/  IMAD R3, R154, UR5, R3 ;  /* 0x000000059a037c24 */ /* 0x000fe2000f8e0203 */
[----:B------:R-:W-:-:S03]  /*1c40*/  ULDC.64 UR4, c[0x0][0x300] ;  /* 0x0000c00000047ab9 */ /* 0x000fc60000000a00 */
[----:B------:R-:W-:Y:S01]  /*1c50*/  IMAD.IADD R5, R5, 0x1, R3 ;  /* 0x0000000105057824 */ /* 0x000fe200078e0203 */
[----:B------:R-:W-:Y:S02]  /*1c60*/  SHF.R.S32.HI R57, RZ, 0x1f, R56 ;  /* 0x0000001fff397819 */ /* 0x000fe40000011438 */
[----:B---3--:R-:W-:Y:S01]  /*1c70*/  IADD3 R39, R39, -0x80, RZ ;  /* 0xffffff8027277810 */ /* 0x008fe20007ffe0ff */
[----:B------:R-:W-:Y:S02]  /*1c80*/  VIADD R67, R16, 0x20 ;  /* 0x0000002010437836 */ /* 0x000fe40000000000 */
[----:B------:R-:W-:Y:S01]  /*1c90*/  VIADD R65, R38, 0x8 ;  /* 0x0000000826417836 */ /* 0x000fe20000000000 */
[----:B--2---:R-:W-:Y:S02]  /*1ca0*/  LOP3.LUT P1, RZ, R34, 0x4, RZ, 0xc0, !PT ;  /* 0x0000000422ff7812 */ /* 0x004fe4000782c0ff */
[----:B----4-:R-:W-:Y:S02]  /*1cb0*/  SEL R55, R29, RZ, !P0 ;  /* 0x000000ff1d377207 */ /* 0x010fe40004000000 */
[----:B------:R-:W-:-:S02]  /*1cc0*/  SHF.R.S32.HI R0, RZ, 0x1f, R29 ;  /* 0x0000001fff007819 */ /* 0x000fc4000001141d */
[----:B------:R-:W0:Y:S01]  /*1cd0*/  LDC R29, c[0x0][0x3d4] ;  /* 0x0000f500ff1d7b82 */ /* 0x000e220000000800 */
[----:B------:R-:W-:Y:S01]  /*1ce0*/  IMAD.WIDE.U32 R58, R55, UR4, R4 ;  /* 0x00000004373a7c25 */ /* 0x000fe2000f8e0004 */
[----:B------:R-:W-:Y:S02]  /*1cf0*/  SEL R10, R0, RZ, !P0 ;  /* 0x000000ff000a7207 */ /* 0x000fe40004000000 */
[----:B------:R-:W-:-:S03]  /*1d00*/  IADD3 R77, P0, R58, R6, RZ ;  /* 0x000000063a4d7210 */ /* 0x000fc60007f1e0ff */
[----:B------:R-:W-:Y:S01]  /*1d10*/  IMAD R0, R10, UR4, RZ ;  /* 0x000000040a007c24 */ /* 0x000fe2000f8e02ff */
[----:B------:R-:W1:Y:S03]  /*1d20*/  LDC.64 R4, c[0x0][0x3e8] ;  /* 0x0000fa00ff047b82 */ /* 0x000e660000000a00 */
[----:B------:R-:W-:Y:S01]  /*1d30*/  IMAD R3, R55, UR5, R0 ;  /* 0x0000000537037c24 */ /* 0x000fe2000f8e0200 */
[----:B------:R-:W-:Y:S05]  /*1d40*/  @!P6 WARPSYNC.ALL ;  /* 0x000000000000e948 */ /* 0x000fea0003800000 */
[----:B------:R-:W-:Y:S01]  /*1d50*/  ULDC.64 UR4, c[0x0][0x320] ;  /* 0x0000c80000047ab9 */ /* 0x000fe20000000a00 */
[----:B------:R-:W-:-:S02]  /*1d60*/  IMAD R0, R36, R74, RZ ;  /* 0x0000004a24007224 */ /* 0x000fc400078e02ff */
[----:B------:R-:W-:Y:S02]  /*1d70*/  IMAD R9, R9, UR4, RZ ;  /* 0x0000000409097c24 */ /* 0x000fe4000f8e02ff */
[----:B------:R-:W-:Y:S02]  /*1d80*/  IMAD R11, R19, R75, R0 ;  /* 0x0000004b130b7224 */ /* 0x000fe400078e0200 */
[C---:B------:R-:W-:Y:S02]  /*1d90*/  IMAD R13, R154.reuse, UR5, R9 ;  /* 0x000000059a0d7c24 */ /* 0x040fe4000f8e0209 */
[----:B------:R-:W-:Y:S01]  /*1da0*/  IMAD.WIDE.U32 R8, R154, UR4, R16 ;  /* 0x000000049a087c25 */ /* 0x000fe2000f8e0010 */
[----:B------:R-:W-:-:S03]  /*1db0*/  ULDC.64 UR4, c[0x0][0x328] ;  /* 0x0000ca0000047ab9 */ /* 0x000fc60000000a00 */
[----:B------:R-:W-:Y:S01]  /*1dc0*/  IMAD.IADD R78, R59, 0x1, R3 ;  /* 0x000000013b4e7824 */ /* 0x000fe200078e0203 */
[----:B------:R-:W-:Y:S01]  /*1dd0*/  IADD3 R9, R9, R13, RZ ;  /* 0x0000000d09097210 */ /* 0x000fe20007ffe0ff */
[----:B------:R-:W-:Y:S02]  /*1de0*/  IMAD R0, R36, R72, RZ ;  /* 0x0000004824007224 */ /* 0x000fe400078e02ff */
[----:B------:R-:W-:Y:S01]  /*1df0*/  IMAD R3, R10, UR4, RZ ;  /* 0x000000040a037c24 */ /* 0x000fe2000f8e02ff */
[----:B------:R-:W-:Y:S01]  /*1e00*/  IADD3.X R76, R78, R7, R11, P0, !PT ;  /* 0x000000074e4c7210 */ /* 0x000fe200007fe40b */
[----:B------:R-:W-:Y:S01]  /*1e10*/  IMAD R15, R19, R73, R0 ;  /* 0x00000049130f7224 */ /* 0x000fe200078e0200 */
[----:B0-----:R-:W-:Y:S01]  /*1e20*/  ISETP.GE.AND P0, PT, R16, R29, PT ;  /* 0x0000001d1000720c */ /* 0x001fe20003f06270 */
[----:B-1----:R-:W-:Y:S02]  /*1e30*/  IMAD R0, R36, R4, RZ ;  /* 0x0000000424007224 */ /* 0x002fe400078e02ff */
[----:B------:R-:W-:Y:S01]  /*1e40*/  IMAD R35, R55, UR5, R3 ;  /* 0x0000000537237c24 */ /* 0x000fe2000f8e0203 */
[----:B------:R-:W-:Y:S01]  /*1e50*/  SEL R3, R29, RZ, P0 ;  /* 0x000000ff1d037207 */ /* 0x000fe20000000000 */
[----:B------:R-:W-:Y:S01]  /*1e60*/  IMAD.WIDE.U32 R54, R55, UR4, R8 ;  /* 0x0000000437367c25 */ /* 0x000fe2000f8e0008 */
[----:B------:R-:W-:Y:S01]  /*1e70*/  LOP3.LUT R40, R40, 0xfffffffb, RZ, 0xc0, !PT ;  /* 0xfffffffb28287812 */ /* 0x000fe200078ec0ff */
[----:B------:R-:W-:-:S02]  /*1e80*/  ULDC UR4, c[0x0][0x2e4] ;  /* 0x0000b90000047ab9 */ /* 0x000fc40000000800 */
[C---:B------:R-:W-:Y:S02]  /*1e90*/  IMAD R21, R19.reuse, R5, R0 ;  /* 0x0000000513157224 */ /* 0x040fe400078e0200 */
[----:B------:R-:W-:-:S04]  /*1ea0*/  IMAD.WIDE.U32 R8, R19, R4, R56 ;  /* 0x0000000413087225 */ /* 0x000fc800078e0038 */
[----:B------:R-:W-:Y:S01]  /*1eb0*/  IMAD.WIDE.U32 R10, R19, R72, R16 ;  /* 0x00000048130a7225 */ /* 0x000fe200078e0010 */
[----:B------:R-:W-:-:S03]  /*1ec0*/  IADD3 R9, R9, R21, RZ ;  /* 0x0000001509097210 */ /* 0x000fc60007ffe0ff */
[----:B------:R-:W-:Y:S02]  /*1ed0*/  IMAD.IADD R11, R15, 0x1, R11 ;  /* 0x000000010f0b7824 */ /* 0x000fe400078e020b */
[----:B------:R-:W-:-:S04]  /*1ee0*/  IMAD.WIDE.U32 R6, R19, R72, R56 ;  /* 0x0000004813067225 */ /* 0x000fc800078e0038 */
[----:B------:R-:W-:Y:S01]  /*1ef0*/  IMAD.IADD R3, R16, 0x1, R3 ;  /* 0x0000000110037824 */ /* 0x000fe200078e0203 */
[----:B------:R-:W-:Y:S01]  /*1f00*/  @P1 LOP3.LUT R40, R40, 0x4, RZ, 0xfc, !PT ;  /* 0x0000000428281812 */ /* 0x000fe200078efcff */
[----:B------:R-:W-:Y:S01]  /*1f10*/  IMAD.IADD R7, R7, 0x1, R15 ;  /* 0x0000000107077824 */ /* 0x000fe200078e020f */
[----:B-----5:R-:W-:Y:S01]  /*1f20*/  SHF.R.S32.HI R15, RZ, 0x1f, R24 ;  /* 0x0000001fff0f7819 */ /* 0x020fe20000011418 */
[----:B------:R-:W-:Y:S01]  /*1f30*/  IMAD.SHL.U32 R71, R34, 0x40, RZ ;  /* 0x0000004022477824 */ /* 0x000fe200078e00ff */
[----:B------:R-:W-:Y:S01]  /*1f40*/  SHF.R.S32.HI R0, RZ, 0x1f, R3 ;  /* 0x0000001fff007819 */ /* 0x000fe20000011403 */
[----:B------:R-:W-:-:S04]  /*1f50*/  IMAD.WIDE.U32 R52, R24, R72, R10 ;  /* 0x0000004818347225 */ /* 0x000fc800078e000a */
[----:B------:R-:W-:Y:S01]  /*1f60*/  IMAD.WIDE.U32 R10, R24, R4, R8 ;  /* 0x00000004180a7225 */ /* 0x000fe200078e0008 */
[----:B------:R-:W-:-:S03]  /*1f70*/  IADD3 R8, P1, R19, R14, RZ ;  /* 0x0000000e13087210 */ /* 0x000fc60007f3e0ff */
[----:B------:R-:W-:Y:S01]  /*1f80*/  VIADD R34, R19, 0x60 ;  /* 0x0000006013227836 */ /* 0x000fe20000000000 */
[----:B------:R-:W-:Y:S01]  /*1f90*/  LEA.HI R0, R0, R3, RZ, 0x3 ;  /* 0x0000000300007211 */ /* 0x000fe200078f18ff */
[----:B------:R-:W-:Y:S01]  /*1fa0*/  IMAD R3, R15, R72, RZ ;  /* 0x000000480f037224 */ /* 0x000fe200078e02ff */
[----:B------:R-:W-:Y:S01]  /*1fb0*/  LOP3.LUT R71, R71, 0x1c0, RZ, 0xc0, !PT ;  /* 0x000001c047477812 */ /* 0x000fe200078ec0ff */
[----:B------:R-:W-:Y:S01]  /*1fc0*/  IMAD.X R9, R36, 0x1, R37, P1 ;  /* 0x0000000124097824 */ /* 0x000fe200008e0625 */
[----:B------:R-:W-:Y:S02]  /*1fd0*/  SHF.R.S32.HI R66, RZ, 0x1f, R34 ;  /* 0x0000001fff427819 */ /* 0x000fe40000011422 */
[----:B------:R-:W-:Y:S02]  /*1fe0*/  SHF.R.S32.HI R34, RZ, 0x1f, R39 ;  /* 0x0000001fff227819 */ /* 0x000fe40000011427 */
[----:B------:R-:W-:Y:S01]  /*1ff0*/  IADD3 R36, R19, 0x60, RZ ;  /* 0x0000006013247810 */ /* 0x000fe20007ffe0ff */
[----:B------:R-:W-:Y:S01]  /*2000*/  IMAD R33, R24, R73, R3 ;  /* 0x0000004918217224 */ /* 0x000fe200078e0203 */
[----:B------:R-:W-:-:S02]  /*2010*/  SHF.R.U32.HI R68, RZ, 0x3, R71 ;  /* 0x00000003ff447819 */ /* 0x000fc40000011647 */
[----:B------:R-:W-:Y:S02]  /*2020*/  LOP3.LUT R3, R71, 0x18, R16, 0xf8, !PT ;  /* 0x0000001847037812 */ /* 0x000fe400078ef810 */
[----:B------:R-:W-:Y:S01]  /*2030*/  LEA.HI R34, R34, R39, RZ, 0x5 ;  /* 0x0000002722227211 */ /* 0x000fe200078f28ff */
[----:B------:R-:W-:Y:S01]  /*2040*/  IMAD.SHL.U32 R36, R36, 0x40, RZ ;  /* 0x0000004024247824 */ /* 0x000fe200078e00ff */
[----:B------:R-:W-:Y:S02]  /*2050*/  LOP3.LUT R3, R3, R68, RZ, 0x3c, !PT ;  /* 0x0000004403037212 */ /* 0x000fe400078e3cff */
[----:B------:R-:W-:Y:S02]  /*2060*/  SHF.R.S32.HI R34, RZ, 0x5, R34 ;  /* 0x00000005ff227819 */ /* 0x000fe40000011422 */
[----:B------:R-:W-:Y:S01]  /*2070*/  LOP3.LUT R36, R36, 0x1c0, RZ, 0xc0, !PT ;  /* 0x000001c024247812 */ /* 0x000fe200078ec0ff */
[----:B------:R-:W-:Y:S01]  /*2080*/  IMAD.SHL.U32 R64, R29, 0x2, RZ ;  /* 0x000000021d407824 */ /* 0x000fe200078e00ff */
[--C-:B------:R-:W-:Y:S01]  /*2090*/  SHF.R.S32.HI R60, RZ, 0x3, R0.reuse ;  /* 0x00000003ff3c7819 */ /* 0x100fe20000011400 */
[----:B------:R-:W-:Y:S01]  /*20a0*/  IMAD R63, R34, 0x200, R3 ;  /* 0x00000200223f7824 */ /* 0x000fe200078e0203 */
[----:B------:R-:W-:-:S02]  /*20b0*/  LOP3.LUT R3, R71, 0x38, R0, 0xf8, !PT ;  /* 0x0000003847037812 */ /* 0x000fc400078ef800 */
[----:B------:R-:W-:Y:S02]  /*20c0*/  LOP3.LUT R29, R0, 0xfffffff8, RZ, 0xc0, !PT ;  /* 0xfffffff8001d7812 */ /* 0x000fe400078ec0ff */
[----:B------:R-:W-:Y:S01]  /*20d0*/  LOP3.LUT R0, R36, 0x38, R0, 0xf8, !PT ;  /* 0x0000003824007812 */ /* 0x000fe200078ef800 */
[C---:B------:R-:W-:Y:S01]  /*20e0*/  VIADD R36, R19.reuse, 0x60 ;  /* 0x0000006013247836 */ /* 0x040fe20000000000 */
[----:B------:R0:W-:Y:S03]  /*20f0*/  STL [R1+0x8], R40 ;  /* 0x0000082801007387 */ /* 0x0001e60000100800 */
[----:B------:R-:W-:Y:S02]  /*2100*/  IMAD.SHL.U32 R36, R36, 0x40, RZ ;  /* 0x0000004024247824 */ /* 0x000fe400078e00ff */
[----:B------:R-:W-:-:S03]  /*2110*/  IMAD.WIDE.U32 R12, R19, R4, R16 ;  /* 0x00000004130c7225 */ /* 0x000fc600078e0010 */
[----:B------:R-:W-:Y:S01]  /*2120*/  LOP3.LUT R36, R36, 0x1c0, RZ, 0xc0, !PT ;  /* 0x000001c024247812 */ /* 0x000fe200078ec0ff */
[----:B------:R-:W-:Y:S01]  /*2130*/  IMAD.IADD R13, R21, 0x1, R13 ;  /* 0x00000001150d7824 */ /* 0x000fe200078e020d */
[----:B------:R-:W-:Y:S01]  /*2140*/  LOP3.LUT R3, R3, R68, RZ, 0x3c, !PT ;  /* 0x0000004403037212 */ /* 0x000fe200078e3cff */
[----:B------:R-:W-:Y:S01]  /*2150*/  IMAD R15, R15, R4, RZ ;  /* 0x000000040f0f7224 */ /* 0x000fe200078e02ff */
[----:B------:R-:W-:Y:S01]  /*2160*/  SHF.R.U32.HI R36, RZ, 0x3, R36 ;  /* 0x00000003ff247819 */ /* 0x000fe20000011624 */
[----:B------:R-:W-:Y:S01]  /*2170*/  IMAD.WIDE.U32 R30, R24, R72, R6 ;  /* 0x00000048181e7225 */ /* 0x000fe200078e0006 */
[----:B------:R-:W-:Y:S02]  /*2180*/  SHF.L.U64.HI R70, R4, 0x7, R5 ;  /* 0x0000000704467819 */ /* 0x000fe40000010205 */
[----:B------:R-:W-:Y:S01]  /*2190*/  LOP3.LUT R0, R0, R36, RZ, 0x3c, !PT ;  /* 0x0000002400007212 */ /* 0x000fe200078e3cff */
[C---:B------:R-:W-:Y:S02]  /*21a0*/  IMAD R15, R24.reuse, R5, R15 ;  /* 0x00000005180f7224 */ /* 0x040fe400078e020f */
[----:B------:R-:W-:Y:S01]  /*21b0*/  IMAD.WIDE.U32 R20, R24, R4, R12 ;  /* 0x0000000418147225 */ /* 0x000fe200078e000c */
[----:B------:R-:W-:-:S03]  /*21c0*/  SHF.L.U64.HI R75, R74, 0x7, R75 ;  /* 0x000000074a4b7819 */ /* 0x000fc6000001024b */
[----:B------:R-:W-:Y:S01]  /*21d0*/  IMAD.SHL.U32 R69, R4, 0x80, RZ ;  /* 0x0000008004457824 */ /* 0x000fe200078e00ff */
[----:B------:R-:W-:Y:S01]  /*21e0*/  SHF.L.U64.HI R73, R72, 0x7, R73 ;  /* 0x0000000748497819 */ /* 0x000fe20000010249 */
[----:B------:R-:W-:Y:S01]  /*21f0*/  IMAD R4, R34, 0x200, R3 ;  /* 0x0000020022047824 */ /* 0x000fe200078e0203 */
[----:B------:R-:W-:Y:S01]  /*2200*/  IADD3 R3, R32, R0, RZ ;  /* 0x0000000020037210 */ /* 0x000fe20007ffe0ff */
[----:B------:R-:W-:Y:S01]  /*2210*/  IMAD.SHL.U32 R74, R74, 0x80, RZ ;  /* 0x000000804a4a7824 */ /* 0x000fe200078e00ff */
[----:B------:R-:W-:Y:S01]  /*2220*/  ISETP.GE.AND P1, PT, R16, UR4, PT ;  /* 0x0000000410007c0c */ /* 0x000fe2000bf26270 */
[----:B------:R-:W-:Y:S01]  /*2230*/  IMAD.SHL.U32 R72, R72, 0x80, RZ ;  /* 0x0000008048487824 */ /* 0x000fe200078e00ff */
[----:B------:R-:W-:Y:S01]  /*2240*/  @!P6 BAR.SYNC.DEFER_BLOCKING 0x9, 0x100 ;  /* 0x024400000000eb1d */ /* 0x000fe20000010000 */
[----:B------:R-:W-:Y:S01]  /*2250*/  IMAD.IADD R62, R33, 0x1, R53 ;  /* 0x00000001213e7824 */ /* 0x000fe200078e0235 */
[----:B------:R-:W-:Y:S01]  /*2260*/  ISETP.GE.AND P2, PT, R67, UR4, PT ;  /* 0x0000000443007c0c */ /* 0x000fe2000bf46270 */
[----:B------:R-:W-:Y:S01]  /*2270*/  IMAD.IADD R61, R15, 0x1, R21 ;  /* 0x000000010f3d7824 */ /* 0x000fe200078e0215 */
[----:B------:R-:W-:Y:S01]  /*2280*/  SHF.R.S32.HI R5, RZ, 0x1f, R29 ;  /* 0x0000001fff057819 */ /* 0x000fe2000001141d */
[----:B------:R-:W-:-:S02]  /*2290*/  IMAD.IADD R7, R31, 0x1, R33 ;  /* 0x000000011f077824 */ /* 0x000fc400078e0221 */
[----:B------:R-:W-:Y:S02]  /*22a0*/  IMAD.IADD R6, R11, 0x1, R15 ;  /* 0x000000010b067824 */ /* 0x000fe400078e020f */
[----:B0-----:R-:W-:-:S07]  /*22b0*/  IMAD.IADD R0, R55, 0x1, R35 ;  /* 0x0000000137007824 */ /* 0x001fce00078e0223 */
.L_x_12429:
[----:B------:R-:W2:Y:S01]  /*22c0*/  LDL R35, [R1+0x1c] ;  /* 0x00001c0001237983 */ /* 0x000ea20000100800 */
[----:B------:R-:W0:Y:S03]  /*22d0*/  LDC.64 R86, c[0x0][0x2f0] ;  /* 0x0000bc00ff567b82 */ /* 0x000e260000000a00 */
[----:B------:R-:W3:Y:S01]  /*22e0*/  LDL.LU R34, [R1+0x8] ;  /* 0x0000080001227983 */ /* 0x000ee20000300800 */
[----:B------:R-:W-:Y:S01]  /*22f0*/  VIADD R32, R26, 0xffffffff ;  /* 0xffffffff1a207836 */ /* 0x000fe20000000000 */
[----:B------:R-:W-:Y:S05]  /*2300*/  YIELD ;  /* 0x0000000000007946 */ /* 0x000fea0003800000 */
[----:B------:R-:W1:Y:S01]  /*2310*/  LDC.64 R80, c[0x0][0x2d8] ;  /* 0x0000b600ff507b82 */ /* 0x000e620000000a00 */
[----:B------:R-:W-:Y:S01]  /*2320*/  SHF.R.S32.HI R79, RZ, 0x1f, R32 ;  /* 0x0000001fff4f7819 */ /* 0x000fe20000011420 */
[-C--:B------:R-:W-:Y:S01]  /*2330*/  IMAD R13, R75, R32.reuse, RZ ;  /* 0x000000204b0d7224 */ /* 0x080fe200078e02ff */
[----:B------:R-:W-:Y:S01]  /*2340*/  BSSY B0, `(.L_x_12380) ;  /* 0x00002d1000007945 */ /* 0x000fe20003800000 */
[----:B------:R-:W-:-:S04]  /*2350*/  IMAD.WIDE.U32 R84, R74, R32, RZ ;  /* 0x000000204a547225 */ /* 0x000fc800078e00ff */
[----:B------:R-:W-:Y:S01]  /*2360*/  IMAD R13, R79, R74, R13 ;  /* 0x0000004a4f0d7224 */ /* 0x000fe200078e020d */
[----:B------:R-:W4:Y:S01]  /*2370*/  LDC R88, c[0x0][0x3d4] ;  /* 0x0000f500ff587b82 */ /* 0x000f220000000800 */
[----:B------:R-:W-:Y:S02]  /*2380*/  IADD3 R15, P3, R77, R84, RZ ;  /* 0x000000544d0f7210 */ /* 0x000fe40007f7e0ff */
[----:B------:R-:W-:Y:S02]  /*2390*/  IMAD.IADD R85, R85, 0x1, R13 ;  /* 0x0000000155557824 */ /* 0x000fe400078e020d */
[----:B0-----:R-:W-:Y:S02]  /*23a0*/  IMAD R33, R87, 0x60, RZ ;  /* 0x0000006057217824 */ /* 0x001fe400078e02ff */
[----:B------:R-:W-:-:S04]  /*23b0*/  IMAD.WIDE.U32 R12, R86, 0x60, R84 ;  /* 0x00000060560c7825 */ /* 0x000fc800078e0054 */
[----:B------:R-:W-:Y:S01]  /*23c0*/  IMAD.X R26, R85, 0x1, R76, P3 ;  /* 0x00000001551a7824 */ /* 0x000fe200018e064c */
[----:B------:R-:W-:Y:S01]  /*23d0*/  IADD3 R14, P4, R77, R12, RZ ;  /* 0x0000000c4d0e7210 */ /* 0x000fe20007f9e0ff */
[----:B------:R-:W-:Y:S01]  /*23e0*/  IMAD R12, R22, 0x2000, R63 ;  /* 0x00002000160c7824 */ /* 0x000fe200078e023f */
[CC--:B-1----:R-:W-:Y:S02]  /*23f0*/  LEA R38, P3, R15.reuse, R80.reuse, 0x1 ;  /* 0x000000500f267211 */ /* 0x0c2fe400078608ff */
[----:B------:R-:W-:Y:S01]  /*2400*/  IADD3.X R13, R76, R13, R33, P4, !PT ;  /* 0x0000000d4c0d7210 */ /* 0x000fe200027fe421 */
[----:B------:R-:W-:Y:S01]  /*2410*/  VIADD R82, R12, 0x20 ;  /* 0x000000200c527836 */ /* 0x000fe20000000000 */
[----:B------:R-:W-:Y:S01]  /*2420*/  LEA R36, P4, R14, R80, 0x1 ;  /* 0x000000500e247211 */ /* 0x000fe200078808ff */
[----:B------:R-:W-:Y:S01]  /*2430*/  IMAD R83, R12, 0x2, R25 ;  /* 0x000000020c537824 */ /* 0x000fe200078e0219 */
[-C--:B------:R-:W-:Y:S01]  /*2440*/  LEA.HI.X R39, R15, R81.reuse, R26, 0x1, P3 ;  /* 0x000000510f277211 */ /* 0x080fe200018f0c1a */
[----:B------:R-:W-:Y:S01]  /*2450*/  IMAD.MOV.U32 R26, RZ, RZ, R32 ;  /* 0x000000ffff1a7224 */ /* 0x000fe200078e0020 */
[----:B------:R-:W-:-:S02]  /*2460*/  LEA.HI.X R37, R14, R81, R13, 0x1, P4 ;  /* 0x000000510e257211 */ /* 0x000fc400020f0c0d */
[----:B------:R-:W-:Y:S02]  /*2470*/  ISETP.GT.AND P4, PT, R32, R27, PT ;  /* 0x0000001b2000720c */ /* 0x000fe40003f84270 */
[----:B----4-:R-:W-:Y:S02]  /*2480*/  ISETP.GE.AND P3, PT, R88, 0x1, PT ;  /* 0x000000015800780c */ /* 0x010fe40003f66270 */
[----:B--2---:R-:W-:Y:S02]  /*2490*/  LOP3.LUT P5, RZ, R35, 0x4, RZ, 0xc0, !PT ;  /* 0x0000000423ff7812 */ /* 0x004fe400078ac0ff */
[----:B---3--:R-:W-:-:S07]  /*24a0*/  LOP3.LUT R34, R34, 0xfffffffd, RZ, 0xc0, !PT ;  /* 0xfffffffd22227812 */ /* 0x008fce00078ec0ff */
[----:B------:R-:W-:-:S05]  /*24b0*/  @P4 LOP3.LUT R34, R34, 0x2, RZ, 0xfc, !PT ;  /* 0x0000000222224812 */ /* 0x000fca00078efcff */
[----:B------:R0:W-:Y:S01]  /*24c0*/  STL [R1+0x8], R34 ;  /* 0x0000082201007387 */ /* 0x0001e20000100800 */
[----:B------:R-:W-:-:S05]  /*24d0*/  @P5 IADD3 R82, R12, -0x20, RZ ;  /* 0xffffffe00c525810 */ /* 0x000fca0007ffe0ff */
        /* <DEDUP_REMOVED lines=22> */
[----:B0-----:R-:W-:Y:S02]  /*2640*/  CS2R R34, SRZ ;  /* 0x0000000000227805 */ /* 0x001fe4000001ff00 */
        /* <DEDUP_REMOVED lines=8> */
[----:B------:R-:W-:-:S04]  /*26d0*/  IADD3 R15, P3, R10, R44, RZ ;  /* 0x0000002c0a0f7210 */ /* 0x000fc80007f7e0ff */
[----:B------:R-:W-:Y:S02]  /*26e0*/  IADD3.X R48, R79, R6, RZ, P3, !PT ;  /* 0x000000064f307210 */ /* 0x000fe40001ffe4ff */
        /* <DEDUP_REMOVED lines=14> */
.L_x_12384:
[----:B------:R-:W-:Y:S05]  /*27d0*/  BSYNC B1 ;  /* 0x0000000000017941 */ /* 0x000fea0003800000 */
.L_x_12383:
        /* <DEDUP_REMOVED lines=32> */
[----:B------:R-:W-:-:S13]  /*29e0*/  ISETP.GE.AND P3, PT, R45, R88, PT ;  /* 0x000000582d00720c */ /* 0x000fda0003f66270 */
[----:B------:R0:W5:Y:S04]  /*29f0*/  @!P3 LDG.E.64 R32, desc[UR40][R12.64+0x20] ;  /* 0x000020280c20b981 */ /* 0x000168000c1e1b00 */
[----:B------:R0:W5:Y:S02]  /*2a00*/  @!P3 LDG.E.64 R34, desc[UR40][R14.64+0x20] ;  /* 0x000020280e22b981 */ /* 0x000164000c1e1b00 */
.L_x_12386:
[----:B------:R-:W-:Y:S05]  /*2a10*/  BSYNC B1 ;  /* 0x0000000000017941 */ /* 0x000fea0003800000 */
.L_x_12385:
[----:B0-----:R-:W-:Y:S01]  /*2a20*/  IMAD.MOV.U32 R12, RZ, RZ, R80 ;  /* 0x000000ffff0c7224 */ /* 0x001fe200078e0050 */
[----:B------:R-:W-:Y:S01]  /*2a30*/  PRMT R87, R87, 0x5410, R86 ;  /* 0x0000541057577816 */ /* 0x000fe20000000056 */
[----:B------:R-:W-:Y:S01]  /*2a40*/  IMAD.MOV.U32 R13, RZ, RZ, R81 ;  /* 0x000000ffff0d7224 */ /* 0x000fe200078e0051 */
[----:B------:R-:W-:Y:S01]  /*2a50*/  ISETP.NE.AND P3, PT, R157, 0x3, PT ;  /* 0x000000039d00780c */ /* 0x000fe20003f65270 */
[----:B------:R-:W-:Y:S01]  /*2a60*/  IMAD.MOV.U32 R14, RZ, RZ, R84 ;  /* 0x000000ffff0e7224 */ /* 0x000fe200078e0054 */
[----:B------:R-:W-:Y:S01]  /*2a70*/  PRMT R86, R87, 0x7610, R86 ;  /* 0x0000761057567816 */ /* 0x000fe20000000056 */
[----:B------:R-:W-:Y:S01]  /*2a80*/  IMAD.MOV.U32 R15, RZ, RZ, R85 ;  /* 0x000000ffff0f7224 */ /* 0x000fe200078e0055 */
[----:B------:R-:W-:Y:S01]  /*2a90*/  PRMT R95, R12, 0x5410, R13 ;  /* 0x000054100c5f7816 */ /* 0x000fe2000000000d */
[----:B------:R-:W-:Y:S02]  /*2aa0*/  IMAD.MOV.U32 R13, RZ, RZ, R51 ;  /* 0x000000ffff0d7224 */ /* 0x000fe400078e0033 */
[----:B------:R-:W-:Y:S01]  /*2ab0*/  IMAD.MOV.U32 R12, RZ, RZ, R50 ;  /* 0x000000ffff0c7224 */ /* 0x000fe200078e0032 */
        /* <DEDUP_REMOVED lines=17> */
.L_x_12387:
[----:B------:R-:W-:Y:S01]  /*2bd0*/  IMAD R79, R22, 0x8, R2 ;  /* 0x00000008164f7824 */ /* 0x000fe200078e0202 */
[----:B------:R-:W-:Y:S01]  /*2be0*/  SHF.L.U32 R91, R156, 0x1f, RZ ;  /* 0x0000001f9c5b7819 */ /* 0x000fe200000006ff */
[----:B------:R-:W-:Y:S03]  /*2bf0*/  BSSY B1, `(.L_x_12388) ;  /* 0x0000003000017945 */ /* 0x000fe60003800000 */
[----:B------:R-:W0:Y:S02]  /*2c00*/  SYNCS.PHASECHK.TRANS64.TRYWAIT P6, [R79+URZ+0x16890], R91 ;  /* 0x0168905b4f0075a7 */ /* 0x000e2400080c017f */
[----:B0-----:R-:W-:Y:S05]  /*2c10*/  @!P6 BRA `(.L_x_12389) ;  /* 0x0000013800e0e947 */ /* 0x001fea0003800000 */
.L_x_12629:
[----:B------:R-:W-:Y:S05]  /*2c20*/  BSYNC B1 ;  /* 0x0000000000017941 */ /* 0x000fea0003800000 */
.L_x_12388:
        /* <DEDUP_REMOVED lines=49> */
.L_x_12395:
[----:B------:R-:W-:Y:S05]  /*2f40*/  BSYNC B3 ;  /* 0x0000000000037941 */ /* 0x000fea0003800000 */
.L_x_12394:
[----:B--2---:R1:W-:Y:S02]  /*2f50*/  STG.E.128 desc[UR40][R38.64], R12 ;  /* 0x0000000c26007986 */ /* 0x0043e4000c101d28 */
.L_x_12393:
[----:B------:R-:W-:Y:S05]  /*2f60*/  BSYNC B2 ;  /* 0x0000000000027941 */ /* 0x000fea0003800000 */
.L_x_12392:
        /* <DEDUP_REMOVED lines=47> */
.L_x_12397:
[----:B------:R-:W-:Y:S05]  /*3260*/  BSYNC B2 ;  /* 0x0000000000027941 */ /* 0x000fea0003800000 */
.L_x_12396:
[----:B--2---:R2:W-:Y:S02]  /*3270*/  STG.E.128 desc[UR40][R38.64+0x40], R12 ;  /* 0x0000400c26007986 */ /* 0x0045e4000c101d28 */
.L_x_12391:
[----:B------:R-:W-:Y:S05]  /*3280*/  BSYNC B1 ;  /* 0x0000000000017941 */ /* 0x000fea0003800000 */
.L_x_12390:
        /* <DEDUP_REMOVED lines=48> */
.L_x_12402:
[----:B------:R-:W-:Y:S05]  /*3590*/  BSYNC B2 ;  /* 0x0000000000027941 */ /* 0x000fea0003800000 */
.L_x_12401:
[----:B--2---:R3:W-:Y:S02]  /*35a0*/  STG.E.128 desc[UR40][R36.64], R12 ;  /* 0x0000000c24007986 */ /* 0x0047e4000c101d28 */
.L_x_12400:
[----:B------:R-:W-:Y:S05]  /*35b0*/  BSYNC B1 ;  /* 0x0000000000017941 */ /* 0x000fea0003800000 */
.L_x_12399:
[----:B------:R-:W-:Y:S05]  /*35c0*/  @P2 BRA `(.L_x_12398) ;  /* 0x0000001800a02947 */ /* 0x000fea0003800000 */
[----:B-123--:R1:W2:Y:S01]  /*35d0*/  LDS.128 R12, [R82+0x11000] ;  /* 0x01100000520c7984 */ /* 0x00e2a20000000c00 */
        /* <DEDUP_REMOVED lines=45> */
.L_x_12404:
[----:B------:R-:W-:Y:S05]  /*38b0*/  BSYNC B1 ;  /* 0x0000000000017941 */ /* 0x000fea0003800000 */
.L_x_12403:
[----:B--2---:R1:W-:Y:S01]  /*38c0*/  STG.E.128 desc[UR40][R36.64+0x40], R12 ;  /* 0x0000400c24007986 */ /* 0x0043e2000c101d28 */
[----:B------:R-:W-:Y:S05]  /*38d0*/  BRA `(.L_x_12398) ;  /* 0x0000001400dc7947 */ /* 0x000fea0003800000 */
.L_x_12382:
[C---:B------:R-:W-:Y:S02]  /*38e0*/  ISETP.GE.AND P3, PT, R19.reuse, R90, PT ;  /* 0x0000005a1300720c */ /* 0x040fe40003f66270 */
[----:B0-----:R-:W-:Y:S02]  /*38f0*/  CS2R R34, SRZ ;  /* 0x0000000000227805 */ /* 0x001fe4000001ff00 */
        /* <DEDUP_REMOVED lines=46> */
.L_x_12406:
[----:B------:R-:W-:Y:S05]  /*3be0*/  BSYNC B1 ;  /* 0x0000000000017941 */ /* 0x000fea0003800000 */
.L_x_12405:
[----:B-----5:R-:W-:Y:S01]  /*3bf0*/  IMAD.MOV.U32 R44, RZ, RZ, R38 ;  /* 0x000000ffff2c7224 */ /* 0x020fe200078e0026 */
[----:B------:R-:W-:Y:S01]  /*3c00*/  MOV R45, R39 ;  /* 0x00000027002d7202 */ /* 0x000fe20000000f00 */
[----:B------:R-:W-:Y:S01]  /*3c10*/  IMAD.MOV.U32 R46, RZ, RZ, R36 ;  /* 0x000000ffff2e7224 */ /* 0x000fe200078e0024 */
[----:B------:R-:W-:Y:S01]  /*3c20*/  ISETP.NE.AND P3, PT, R157, 0x3, PT ;  /* 0x000000039d00780c */ /* 0x000fe20003f65270 */
[----:B------:R-:W-:-:S03]  /*3c30*/  IMAD.MOV.U32 R47, RZ, RZ, R37 ;  /* 0x000000ffff2f7224 */ /* 0x000fc600078e0025 */
        /* <DEDUP_REMOVED lines=20> */
[----:B------:R-:W-:Y:S02]  /*3d80*/  PRMT R102, R102, 0x5410, R44 ;  /* 0x0000541066667816 */ /* 0x000fe4000000002c */
[----:B------:R-:W-:Y:S02]  /*3d90*/  PRMT R107, R45, 0x7610, R107 ;  /* 0x000076102d6b7816 */ /* 0x000fe4000000006b */
[----:B------:R-:W-:Y:S02]  /*3da0*/  PRMT R106, R46, 0x7610, R106 ;  /* 0x000076102e6a7816 */ /* 0x000fe4000000006a */
[----:B------:R-:W-:Y:S01]  /*3db0*/  PRMT R109, R47, 0x7610, R109 ;  /* 0x000076102f6d7816 */ /* 0x000fe2000000006d */
[----:B------:R-:W-:Y:S06]  /*3dc0*/  @!P3 BRA `(.L_x_12407) ;  /* 0x000000000004b947 */ /* 0x000fec0003800000 */
[----:B------:R-:W-:Y:S01]  /*3dd0*/  BPT.TRAP 0x1 ;  /* 0x000000040000795c */ /* 0x000fe20000300000 */
.L_x_12407:
[----:B------:R-:W-:Y:S01]  /*3de0*/  IMAD R79, R22, 0x8, R2 ;  /* 0x00000008164f7824 */ /* 0x000fe200078e0202 */
[----:B------:R-:W-:Y:S01]  /*3df0*/  SHF.L.U32 R91, R156, 0x1f, RZ ;  /* 0x0000001f9c5b7819 */ /* 0x000fe200000006ff */
[----:B------:R-:W0:Y:S01]  /*3e00*/  LDC R93, c[0x0][0x2e4] ;  /* 0x0000b900ff5d7b82 */ /* 0x000e220000000800 */
[----:B------:R-:W-:Y:S02]  /*3e10*/  BSSY B1, `(.L_x_12408) ;  /* 0x0000004000017945 */ /* 0x000fe40003800000 */
[----:B------:R-:W1:Y:S01]  /*3e20*/  SYNCS.PHASECHK.TRANS64.TRYWAIT P5, [R79+URZ+0x16890], R91 ;  /* 0x0168905b4f0075a7 */ /* 0x000e6200080a017f */
[----:B0-----:R-:W-:Y:S01]  /*3e30*/  IMAD.IADD R95, R93, 0x1, -R64 ;  /* 0x000000015d5f7824 */ /* 0x001fe200078e0a40 */
[----:B-1----:R-:W-:Y:S06]  /*3e40*/  @!P5 BRA `(.L_x_12409) ;  /* 0x000001280068d947 */ /* 0x002fec0003800000 */
.L_x_12630:
[----:B------:R-:W-:Y:S05]  /*3e50*/  BSYNC B1 ;  /* 0x0000000000017941 */ /* 0x000fea0003800000 */
.L_x_12408:
        /* <DEDUP_REMOVED lines=23> */
[----:B------:R-:W-:Y:S01]  /*3fd0*/  IMAD R47, R46, 0x200, R45 ;  /* 0x000002002e2f7824 */ /* 0x000fe200078e022d */
[----:B------:R-:W-:-:S03]  /*3fe0*/  LEA R45, R22, R4, 0xd ;  /* 0x00000004162d7211 */ /* 0x000fc600078e68ff */
[----:B------:R-:W-:Y:S02]  /*3ff0*/  IMAD R47, R22, 0x2000, R47 ;  /* 0x00002000162f7824 */ /* 0x000fe400078e022f */
[--C-:B------:R-:W-:Y:S02]  /*4000*/  IMAD R45, R45, 0x2, R2.reuse ;  /* 0x000000022d2d7824 */ /* 0x100fe400078e0202 */
[----:B------:R-:W-:-:S04]  /*4010*/  IMAD R48, R47, 0x2, R2 ;  /* 0x000000022f307824 */ /* 0x000fc800078e0202 */
[----:B------:R-:W1:Y:S04]  /*4020*/  LDS.128 R44, [R45+0xe400] ;  /* 0x00e400002d2c7984 */ /* 0x000e680000000c00 */
[----:B------:R-:W2:Y:S01]  /*4030*/  LDS.128 R48, [R48+0xe400] ;  /* 0x00e4000030307984 */ /* 0x000ea20000000c00 */
[----:B------:R-:W-:Y:S05]  /*4040*/  @P4 BRA `(.L_x_12413) ;  /* 0x00000004004c4947 */ /* 0x000fea0003800000 */
[--C-:B------:R-:W-:Y:S01]  /*4050*/  SHF.R.U64 R32, R32, 0x10, R33.reuse ;  /* 0x0000001020207819 */ /* 0x100fe20000001221 */
[----:B------:R-:W-:Y:S01]  /*4060*/  HADD2.F32 R109, -RZ, R109.H0_H0 ;  /* 0x2000006dff6d7230 */ /* 0x000fe20000004100 */
[----:B------:R-:W-:Y:S01]  /*4070*/  SHF.R.U32.HI R33, RZ, 0x10, R33 ;  /* 0x00000010ff217819 */ /* 0x000fe20000011621 */
[----:B------:R-:W-:Y:S01]  /*4080*/  HADD2.F32 R104, -RZ, R104.H0_H0 ;  /* 0x20000068ff687230 */ /* 0x000fe20000004100 */
[--C-:B------:R-:W-:Y:S02]  /*4090*/  SHF.R.U64 R12, R12, 0x10, R13.reuse ;  /* 0x000000100c0c7819 */ /* 0x100fe4000000120d */
[----:B------:R-:W-:Y:S01]  /*40a0*/  SHF.R.U32.HI R103, RZ, 0x10, R13 ;  /* 0x00000010ff677819 */ /* 0x000fe2000001160d */
[----:B------:R-:W-:Y:S01]  /*40b0*/  HADD2.F32 R110, -RZ, R33.H0_H0 ;  /* 0x20000021ff6e7230 */ /* 0x000fe20000004100 */
[----:B------:R-:W-:Y:S02]  /*40c0*/  SHF.R.U64 R13, R14, 0x10, R15 ;  /* 0x000000100e0d7819 */ /* 0x000fe4000000120f */
[--C-:B------:R-:W-:Y:S01]  /*40d0*/  SHF.R.U64 R14, R34, 0x10, R35.reuse ;  /* 0x00000010220e7819 */ /* 0x100fe20000001223 */
[----:B-1----:R-:W-:Y:S01]  /*40e0*/  HADD2.F32 R34, -RZ, R45.H0_H0 ;  /* 0x2000002dff227230 */ /* 0x002fe20000004100 */
[----:B------:R-:W-:Y:S01]  /*40f0*/  SHF.R.U32.HI R105, RZ, 0x10, R35 ;  /* 0x00000010ff697819 */ /* 0x000fe20000011623 */
[--C-:B--2---:R-:W-:Y:S01]  /*4100*/  HADD2.F32 R35, -RZ, R49.reuse.H0_H0 ;  /* 0x20000031ff237230 */ /* 0x104fe20000004100 */
[----:B------:R-:W-:Y:S01]  /*4110*/  SHF.R.U32.HI R15, RZ, 0x10, R15 ;  /* 0x00000010ff0f7819 */ /* 0x000fe2000001160f */
[----:B------:R-:W-:-:S02]  /*4120*/  HADD2.F32 R49, -RZ, R49.H1_H1 ;  /* 0x30000031ff317230 */ /* 0x000fc40000004100 */
[CC--:B------:R-:W-:Y:S01]  /*4130*/  FMUL.FTZ R112, R34.reuse, R109.reuse ;  /* 0x0000006d22707220 */ /* 0x0c0fe20000410000 */
        /* <DEDUP_REMOVED lines=10> */
[----:B------:R-:W-:-:S02]  /*41e0*/  HADD2.F32 R112, -RZ, R107.H0_H0 ;  /* 0x2000006bff707230 */ /* 0x000fc40000004100 */
        /* <DEDUP_REMOVED lines=8> */
[----:B------:R-:W-:Y:S02]  /*4270*/  HADD2.F32 R47, -RZ, R47.H1_H1 ;  /* 0x3000002fff2f7230 */ /* 0x000fe40000004100 */
[----:B------:R-:W-:Y:S01]  /*4280*/  FMUL.FTZ R118, R51, R114 ;  /* 0x0000007233767220 */ /* 0x000fe20000410000 */
[----:B------:R-:W-:Y:S02]  /*4290*/  HADD2.F32 R110, -RZ, R15.H0_H0 ;  /* 0x2000000fff6e7230 */ /* 0x000fe40000004100 */
[-C--:B------:R-:W-:Y:S01]  /*42a0*/  FFMA.FTZ R15, R45, R108.reuse, -R116 ;  /* 0x0000006c2d0f7223 */ /* 0x080fe20000010874 */
[----:B------:R-:W-:Y:S01]  /*42b0*/  FFMA.FTZ R45, R49, R108, R112 ;  /* 0x0000006c312d7223 */ /* 0x000fe20000010070 */
[C---:B------:R-:W-:Y:S01]  /*42c0*/  FMUL.FTZ R114, R47.reuse, R114 ;  /* 0x000000722f727220 */ /* 0x040fe20000410000 */
[--C-:B------:R-:W-:Y:S02]  /*42d0*/  HADD2.F32 R49, -RZ, R106.reuse.H1_H1 ;  /* 0x3000006aff317230 */ /* 0x100fe40000004100 */
        /* <DEDUP_REMOVED lines=20> */
[----:B------:R-:W-:-:S02]  /*4420*/  HADD2.F32 R51, -RZ, R102.H1_H1 ;  /* 0x30000066ff337230 */ /* 0x000fc40000004100 */
        /* <DEDUP_REMOVED lines=20> */
[----:B------:R-:W-:-:S07]  /*4570*/  F2FP.F16.F32.PACK_AB R46, R46, R107 ;  /* 0x0000006b2e2e723e */ /* 0x000fce00000000ff */
.L_x_12413:
[----:B------:R-:W-:Y:S05]  /*4580*/  BSYNC B2 ;  /* 0x0000000000027941 */ /* 0x000fea0003800000 */
.L_x_12412:
        /* <DEDUP_REMOVED lines=12> */
.L_x_12411:
[----:B------:R-:W-:Y:S05]  /*4650*/  BSYNC B1 ;  /* 0x0000000000017941 */ /* 0x000fea0003800000 */
.L_x_12410:
[----:B-1----:R-:W-:Y:S01]  /*4660*/  IADD3 R13, R19, 0x60, RZ ;  /* 0x00000060130d7810 */ /* 0x002fe20007ffe0ff */
[----:B------:R-:W-:-:S03]  /*4670*/  IMAD R12, R66, R86, RZ ;  /* 0x00000056420c7224 */ /* 0x000fc600078e02ff */
[C---:B------:R-:W-:Y:S01]  /*4680*/  ISETP.GE.OR P5, PT, R13.reuse, R90, P1 ;  /* 0x0000005a0d00720c */ /* 0x040fe20000fa6670 */
[----:B------:R-:W-:-:S04]  /*4690*/  IMAD.WIDE.U32 R84, R13, R86, R84 ;  /* 0x000000560d547225 */ /* 0x000fc800078e0054 */
[----:B------:R-:W-:-:S08]  /*46a0*/  IMAD R47, R13, R87, R12 ;  /* 0x000000570d2f7224 */ /* 0x000fd000078e020c */
[----:B------:R-:W-:Y:S05]  /*46b0*/  @P5 BRA `(.L_x_12398) ;  /* 0x0000000800645947 */ /* 0x000fea0003800000 */
[----:B------:R-:W2:Y:S01]  /*46c0*/  LDL R14, [R1+0x20] ;  /* 0x00002000010e7983 */ /* 0x000ea20000100800 */
[----:B------:R-:W-:Y:S01]  /*46d0*/  IMAD.IADD R47, R85, 0x1, R47 ;  /* 0x00000001552f7824 */ /* 0x000fe200078e022f */
[----:B------:R-:W-:Y:S01]  /*46e0*/  IADD3 R12, P5, P6, R58, R84, R29 ;  /* 0x000000543a0c7210 */ /* 0x000fe20007ebe01d */
[C---:B------:R-:W-:Y:S01]  /*46f0*/  VIADD R15, R19.reuse, 0x60 ;  /* 0x00000060130f7836 */ /* 0x040fe20000000000 */
[----:B------:R-:W-:Y:S01]  /*4700*/  SEL R95, R64, R95, !P0 ;  /* 0x0000005f405f7207 */ /* 0x000fe20004000000 */
[----:B------:R-:W-:Y:S01]  /*4710*/  VIADD R32, R19, 0x60 ;  /* 0x0000006013207836 */ /* 0x000fe20000000000 */
[----:B------:R-:W-:Y:S01]  /*4720*/  IADD3.X R13, R78, R47, R5, P5, P6 ;  /* 0x0000002f4e0d7210 */ /* 0x000fe20002fec405 */
[----:B------:R-:W-:Y:S01]  /*4730*/  IMAD.SHL.U32 R15, R15, 0x40, RZ ;  /* 0x000000400f0f7824 */ /* 0x000fe200078e00ff */
[----:B------:R-:W-:Y:S01]  /*4740*/  LEA R44, P5, R12, R80, 0x1 ;  /* 0x000000500c2c7211 */ /* 0x000fe200078a08ff */
[----:B------:R-:W-:Y:S01]  /*4750*/  IMAD.SHL.U32 R32, R32, 0x40, RZ ;  /* 0x0000004020207824 */ /* 0x000fe200078e00ff */
[----:B------:R-:W-:Y:S02]  /*4760*/  BSSY B1, `(.L_x_12414) ;  /* 0x000006a000017945 */ /* 0x000fe40003800000 */
[----:B------:R-:W-:Y:S01]  /*4770*/  LEA.HI.X R45, R12, R81, R13, 0x1, P5 ;  /* 0x000000510c2d7211 */ /* 0x000fe200028f0c0d */
[----:B------:R-:W-:Y:S01]  /*4780*/  IMAD R13, R22, 0x2000, R3 ;  /* 0x00002000160d7824 */ /* 0x000fe200078e0203 */
[----:B------:R-:W-:-:S02]  /*4790*/  SHF.R.S32.HI R12, RZ, 0x1f, R95 ;  /* 0x0000001fff0c7819 */ /* 0x000fc4000001145f */
[----:B------:R-:W-:Y:S01]  /*47a0*/  LOP3.LUT R15, R15, 0x1c0, RZ, 0xc0, !PT ;  /* 0x000001c00f0f7812 */ /* 0x000fe200078ec0ff */
[----:B------:R-:W-:Y:S01]  /*47b0*/  IMAD R13, R13, 0x2, R2 ;  /* 0x000000020d0d7824 */ /* 0x000fe200078e0202 */
[----:B------:R-:W-:Y:S02]  /*47c0*/  LEA.HI R95, R12, R95, RZ, 0x4 ;  /* 0x0000005f0c5f7211 */ /* 0x000fe400078f20ff */
[----:B------:R-:W-:Y:S02]  /*47d0*/  LOP3.LUT R32, R32, 0x1c0, RZ, 0xc0, !PT ;  /* 0x000001c020207812 */ /* 0x000fe400078ec0ff */
[----:B------:R-:W-:Y:S02]  /*47e0*/  LEA.HI.SX32 R49, R95, R60, 0x1c ;  /* 0x0000003c5f317211 */ /* 0x000fe400078fe2ff */
[----:B------:R-:W-:-:S03]  /*47f0*/  SHF.R.U32.HI R15, RZ, 0x3, R15 ;  /* 0x00000003ff0f7819 */ /* 0x000fc6000001160f */
[----:B------:R-:W-:-:S05]  /*4800*/  IMAD.SHL.U32 R49, R49, 0x8, RZ ;  /* 0x0000000831317824 */ /* 0x000fca00078e00ff */
[----:B------:R-:W-:-:S04]  /*4810*/  LOP3.LUT R12, R32, 0x38, R49, 0xf8, !PT ;  /* 0x00000038200c7812 */ /* 0x000fc800078ef831 */
[----:B------:R-:W-:-:S04]  /*4820*/  LOP3.LUT R12, R12, R15, RZ, 0x3c, !PT ;  /* 0x0000000f0c0c7212 */ /* 0x000fc800078e3cff */
[----:B--2---:R-:W-:-:S05]  /*4830*/  IADD3 R15, R14, R12, RZ ;  /* 0x0000000c0e0f7210 */ /* 0x004fca0007ffe0ff */
[----:B------:R-:W-:-:S04]  /*4840*/  IMAD R15, R22, 0x2000, R15 ;  /* 0x00002000160f7824 */ /* 0x000fc800078e020f */
[----:B------:R-:W-:Y:S02]  /*4850*/  IMAD R32, R15, 0x2, R2 ;  /* 0x000000020f207824 */ /* 0x000fe400078e0202 */
        /* <DEDUP_REMOVED lines=13> */
[----:B------:R-:W-:Y:S01]  /*4930*/  MOV R39, R32 ;  /* 0x0000002000277202 */ /* 0x000fe20000000f00 */
[--C-:B------:R-:W-:Y:S01]  /*4940*/  HADD2.F32 R32, -RZ, R12.reuse.H0_H0 ;  /* 0x2000000cff207230 */ /* 0x100fe20000004100 */
[----:B------:R-:W-:Y:S01]  /*4950*/  SHF.R.U32.HI R50, RZ, 0x10, R37 ;  /* 0x00000010ff327819 */ /* 0x000fe20000011625 */
[----:B------:R-:W-:Y:S01]  /*4960*/  HADD2.F32 R35, -RZ, R12.H1_H1 ;  /* 0x3000000cff237230 */ /* 0x000fe20000004100 */
[--C-:B------:R-:W-:Y:S01]  /*4970*/  SHF.R.U64 R37, R42, 0x10, R43.reuse ;  /* 0x000000102a257819 */ /* 0x100fe2000000122b */
[----:B------:R-:W-:Y:S01]  /*4980*/  HADD2.F32 R12, -RZ, R13.H0_H0 ;  /* 0x2000000dff0c7230 */ /* 0x000fe20000004100 */
[----:B------:R-:W-:Y:S01]  /*4990*/  SHF.R.U32.HI R86, RZ, 0x10, R43 ;  /* 0x00000010ff567819 */ /* 0x000fe2000001162b */
[----:B------:R-:W-:-:S02]  /*49a0*/  HADD2.F32 R48, -RZ, R48.H0_H0 ;  /* 0x20000030ff307230 */ /* 0x000fc40000004100 */
        /* <DEDUP_REMOVED lines=23> */
[----:B------:R-:W-:Y:S01]  /*4b20*/  FFMA.FTZ R101, R42, R48, R101 ;  /* 0x000000302a657223 */ /* 0x000fe20000010065 */
[----:B------:R-:W-:Y:S02]  /*4b30*/  HADD2.F32 R42, -RZ, R40.H0_H0 ;  /* 0x20000028ff2a7230 */ /* 0x000fe40000004100 */
[----:B------:R-:W-:Y:S01]  /*4b40*/  FMUL.FTZ R86, R41, R86 ;  /* 0x0000005629567220 */ /* 0x000fe20000410000 */
[----:B------:R-:W-:Y:S01]  /*4b50*/  FFMA.FTZ R33, R35, R48, -R88 ;  /* 0x0000003023217223 */ /* 0x000fe20000010858 */
[----:B------:R-:W-:Y:S01]  /*4b60*/  FFMA.FTZ R92, R41, R50, -R92 ;  /* 0x00000032295c7223 */ /* 0x000fe2000001085c */
[----:B------:R-:W-:-:S02]  /*4b70*/  HADD2.F32 R41, -RZ, R100.H1_H1 ;  /* 0x30000064ff297230 */ /* 0x000fc40000004100 */
[----:B------:R-:W-:Y:S01]  /*4b80*/  FFMA.FTZ R86, R43, R50, R86 ;  /* 0x000000322b567223 */ /* 0x000fe20000010056 */
[--C-:B------:R-:W-:Y:S02]  /*4b90*/  HADD2.F32 R40, -RZ, R39.reuse.H0_H0 ;  /* 0x20000027ff287230 */ /* 0x100fe40000004100 */
[----:B------:R-:W-:Y:S01]  /*4ba0*/  HADD2.F32 R35, -RZ, R38.H0_H0 ;  /* 0x20000026ff237230 */ /* 0x000fe20000004100 */
[----:B------:R-:W-:Y:S01]  /*4bb0*/  F2FP.F16.F32.PACK_AB R92, R92, R33 ;  /* 0x000000215c5c723e */ /* 0x000fe200000000ff */
[----:B------:R-:W-:Y:S02]  /*4bc0*/  HADD2.F32 R98, -RZ, R98.H0_H0 ;  /* 0x20000062ff627230 */ /* 0x000fe40000004100 */
[-C--:B------:R-:W-:Y:S01]  /*4bd0*/  FMUL.FTZ R48, R40, R41.reuse ;  /* 0x0000002928307220 */ /* 0x080fe20000410000 */
[----:B------:R-:W-:Y:S02]  /*4be0*/  HADD2.F32 R39, -RZ, R39.H1_H1 ;  /* 0x30000027ff277230 */ /* 0x000fe40000004100 */
[----:B------:R-:W-:Y:S01]  /*4bf0*/  FMUL.FTZ R41, R35, R41 ;  /* 0x0000002923297220 */ /* 0x000fe20000410000 */
[----:B------:R-:W-:-:S02]  /*4c00*/  HADD2.F32 R38, -RZ, R38.H1_H1 ;  /* 0x30000026ff267230 */ /* 0x000fc40000004100 */
[-C--:B------:R-:W-:Y:S01]  /*4c10*/  FFMA.FTZ R48, R35, R98.reuse, -R48 ;  /* 0x0000006223307223 */ /* 0x080fe20000010830 */
[----:B------:R-:W-:Y:S02]  /*4c20*/  HADD2.F32 R46, -RZ, R46.H0_H0 ;  /* 0x2000002eff2e7230 */ /* 0x000fe40000004100 */
[----:B------:R-:W-:Y:S01]  /*4c30*/  FFMA.FTZ R40, R40, R98, R41 ;  /* 0x0000006228287223 */ /* 0x000fe20000010029 */
[-C--:B------:R-:W-:Y:S01]  /*4c40*/  FMUL.FTZ R43, R39, R42.reuse ;  /* 0x0000002a272b7220 */ /* 0x080fe20000410000 */
[----:B------:R-:W-:Y:S02]  /*4c50*/  HADD2.F32 R41, -RZ, R37.H0_H0 ;  /* 0x20000025ff297230 */ /* 0x000fe40000004100 */
        /* <DEDUP_REMOVED lines=9> */
[----:B------:R-:W-:Y:S01]  /*4cf0*/  HADD2.F32 R14, -RZ, R14.H1_H1 ;  /* 0x3000000eff0e7230 */ /* 0x000fe20000004100 */
[----:B------:R-:W-:Y:S01]  /*4d00*/  F2FP.F16.F32.PACK_AB R32, R51, R40 ;  /* 0x000000283320723e */ /* 0x000fe200000000ff */
[----:B------:R-:W-:Y:S02]  /*4d10*/  HADD2.F32 R39, -RZ, R36.H0_H0 ;  /* 0x20000024ff277230 */ /* 0x000fe40000004100 */
[----:B------:R-:W-:Y:S01]  /*4d20*/  FMUL.FTZ R36, R37, R100 ;  /* 0x0000006425247220 */ /* 0x000fe20000410000 */
[----:B------:R-:W-:-:S02]  /*4d30*/  HADD2.F32 R38, -RZ, R99.H0_H0 ;  /* 0x20000063ff267230 */ /* 0x000fc40000004100 */
        /* <DEDUP_REMOVED lines=8> */
[----:B------:R-:W-:Y:S01]  /*4dc0*/  F2FP.F16.F32.PACK_AB R35, R86, R101 ;  /* 0x000000655623723e */ /* 0x000fe200000000ff */
[----:B------:R-:W-:-:S02]  /*4dd0*/  IMAD.MOV.U32 R15, RZ, RZ, R92 ;  /* 0x000000ffff0f7224 */ /* 0x000fc400078e005c */
[----:B------:R-:W-:Y:S02]  /*4de0*/  F2FP.F16.F32.PACK_AB R14, R87, R36 ;  /* 0x00000024570e723e */ /* 0x000fe400000000ff */
[----:B------:R-:W-:-:S07]  /*4df0*/  F2FP.F16.F32.PACK_AB R34, R41, R100 ;  /* 0x000000642922723e */ /* 0x000fce00000000ff */
.L_x_12415:
[----:B------:R-:W-:Y:S05]  /*4e00*/  BSYNC B1 ;  /* 0x0000000000017941 */ /* 0x000fea0003800000 */
.L_x_12414:
        /* <DEDUP_REMOVED lines=10> */
.L_x_12381:
[----:B------:R-:W-:-:S13]  /*4eb0*/  ISETP.NE.AND P3, PT, R157, 0x3, PT ;  /* 0x000000039d00780c */ /* 0x000fda0003f65270 */
[----:B------:R-:W-:Y:S05]  /*4ec0*/  @!P3 BRA `(.L_x_12416) ;  /* 0x000000000004b947 */ /* 0x000fea0003800000 */
[----:B------:R-:W-:Y:S01]  /*4ed0*/  BPT.TRAP 0x1 ;  /* 0x000000040000795c */ /* 0x000fe20000300000 */
.L_x_12416:
[----:B------:R-:W-:Y:S01]  /*4ee0*/  IMAD R79, R22, 0x8, R2 ;  /* 0x00000008164f7824 */ /* 0x000fe200078e0202 */
[----:B------:R-:W-:Y:S01]  /*4ef0*/  SHF.L.U32 R91, R156, 0x1f, RZ ;  /* 0x0000001f9c5b7819 */ /* 0x000fe200000006ff */
[----:B------:R-:W-:Y:S01]  /*4f00*/  IMAD R90, R26, -0x80, R28 ;  /* 0xffffff801a5a7824 */ /* 0x000fe200078e021c */
[----:B------:R-:W-:Y:S02]  /*4f10*/  BSSY B1, `(.L_x_12417) ;  /* 0x0000004000017945 */ /* 0x000fe40003800000 */
[----:B------:R-:W1:Y:S02]  /*4f20*/  SYNCS.PHASECHK.TRANS64.TRYWAIT P4, [R79+URZ+0x16890], R91 ;  /* 0x0168905b4f0075a7 */ /* 0x000e64000808017f */
[----:B------:R-:W-:Y:S01]  /*4f30*/  VIMNMX R90, R90, 0x80, PT ;  /* 0x000000805a5a7848 */ /* 0x000fe20003fe0100 */
[----:B-1----:R-:W-:Y:S06]  /*4f40*/  @!P4 BRA `(.L_x_12418) ;  /* 0x00000118003cc947 */ /* 0x002fec0003800000 */
.L_x_12631:
[----:B------:R-:W-:Y:S05]  /*4f50*/  BSYNC B1 ;  /* 0x0000000000017941 */ /* 0x000fea0003800000 */
.L_x_12417:
[----:B------:R-:W-:Y:S01]  /*4f60*/  ISETP.GE.AND P4, PT, R19, R90, PT ;  /* 0x0000005a1300720c */ /* 0x000fe20003f86270 */
[----:B------:R-:W-:-:S12]  /*4f70*/  BSSY B1, `(.L_x_12419) ;  /* 0x0000006000017945 */ /* 0x000fd80003800000 */
[----:B------:R-:W-:Y:S05]  /*4f80*/  @P4 BRA `(.L_x_12420) ;  /* 0x0000000000104947 */ /* 0x000fea0003800000 */
[----:B------:R-:W2:Y:S04]  /*4f90*/  @!P1 LDS.128 R12, [R83+0xe000] ;  /* 0x00e00000530c9984 */ /* 0x000ea80000000c00 */
[----:B0-----:R-:W0:Y:S04]  /*4fa0*/  @!P2 LDS.128 R32, [R82+0xe000] ;  /* 0x00e000005220a984 */ /* 0x001e280000000c00 */
[----:B--2---:R2:W-:Y:S04]  /*4fb0*/  @!P1 STG.E.128 desc[UR40][R38.64], R12 ;  /* 0x0000000c26009986 */ /* 0x0045e8000c101d28 */
[----:B0-----:R2:W-:Y:S02]  /*4fc0*/  @!P2 STG.E.128 desc[UR40][R38.64+0x40], R32 ;  /* 0x000040202600a986 */ /* 0x0015e4000c101d28 */
.L_x_12420:
[----:B------:R-:W-:Y:S05]  /*4fd0*/  BSYNC B1 ;  /* 0x0000000000017941 */ /* 0x000fea0003800000 */
.L_x_12419:
[----:B--2---:R-:W-:-:S05]  /*4fe0*/  VIADD R12, R19, 0x60 ;  /* 0x00000060130c7836 */ /* 0x004fca0000000000 */
[----:B------:R-:W-:-:S13]  /*4ff0*/  ISETP.GE.AND P4, PT, R12, R90, PT ;  /* 0x0000005a0c00720c */ /* 0x000fda0003f86270 */
[----:B------:R-:W-:Y:S05]  /*5000*/  @P4 BRA `(.L_x_12398) ;  /* 0x0000000000104947 */ /* 0x000fea0003800000 */
[----:B------:R-:W2:Y:S04]  /*5010*/  @!P1 LDS.128 R12, [R83+0x11000] ;  /* 0x01100000530c9984 */ /* 0x000ea80000000c00 */
[----:B0-----:R-:W0:Y:S04]  /*5020*/  @!P2 LDS.128 R32, [R82+0x11000] ;  /* 0x011000005220a984 */ /* 0x001e280000000c00 */
[----:B--2---:R2:W-:Y:S04]  /*5030*/  @!P1 STG.E.128 desc[UR40][R36.64], R12 ;  /* 0x0000000c24009986 */ /* 0x0045e8000c101d28 */
[----:B0-----:R2:W-:Y:S02]  /*5040*/  @!P2 STG.E.128 desc[UR40][R36.64+0x40], R32 ;  /* 0x000040202400a986 */ /* 0x0015e4000c101d28 */
.L_x_12398:
[----:B------:R-:W-:Y:S05]  /*5050*/  BSYNC B0 ;  /* 0x0000000000007941 */ /* 0x000fea0003800000 */
.L_x_12380:
        /* <DEDUP_REMOVED lines=17> */
.L_x_12422:
[----:B------:R-:W-:Y:S05]  /*5170*/  BSYNC B0 ;  /* 0x0000000000007941 */ /* 0x000fea0003800000 */
.L_x_12421:
[----:B------:R-:W2:Y:S01]  /*5180*/  SYNCS.PHASECHK.TRANS64.TRYWAIT P3, [R79+URZ+0x168b0], R91 ;  /* 0x0168b05b4f0075a7 */ /* 0x000ea2000806017f */
[----:B------:R-:W-:Y:S01]  /*5190*/  ULDC UR42, c[0x0][0x2e4] ;  /* 0x0000b900002a7ab9 */ /* 0x000fe20000000800 */
[----:B------:R-:W-:Y:S01]  /*51a0*/  ULDC.64 UR38, c[0x0][0x318] ;  /* 0x0000c60000267ab9 */ /* 0x000fe20000000a00 */
[----:B------:R-:W-:Y:S01]  /*51b0*/  ULDC.64 UR36, c[0x0][0x308] ;  /* 0x0000c20000247ab9 */ /* 0x000fe20000000a00 */
[----:B------:R-:W-:Y:S01]  /*51c0*/  BSSY B0, `(.L_x_12423) ;  /* 0x0000003000007945 */ /* 0x000fe20003800000 */
[----:B----4-:R-:W-:-:S03]  /*51d0*/  IMAD.WIDE R32, R26, 0x80, R8 ;  /* 0x000000801a207825 */ /* 0x010fc600078e0208 */
[----:B--2---:R-:W-:Y:S05]  /*51e0*/  @!P3 BRA `(.L_x_12424) ;  /* 0x0000011400a8b947 */ /* 0x004fea0003800000 */
.L_x_12632:
[----:B------:R-:W-:Y:S05]  /*51f0*/  BSYNC B0 ;  /* 0x0000000000007941 */ /* 0x000fea0003800000 */
.L_x_12423:
        /* <DEDUP_REMOVED lines=9> */
[----:B0-----:R-:W-:-:S04]  /*5290*/  LEA R34, P3, R12, UR36, 0x1 ;  /* 0x000000240c227c11 */ /* 0x001fc8000f8608ff */
[----:B------:R-:W-:Y:S02]  /*52a0*/  LEA.HI.X R35, R12, UR37, R13, 0x1, P3 ;  /* 0x000000250c237c11 */ /* 0x000fe400098f0c0d */
[----:B------:R-:W-:-:S13]  /*52b0*/  ISETP.GE.AND P3, PT, R16, UR42, PT ;  /* 0x0000002a10007c0c */ /* 0x000fda000bf66270 */
[----:B------:R-:W0:Y:S04]  /*52c0*/  @!P3 LDS.128 R12, [R83] ;  /* 0x00000000530cb984 */ /* 0x000e280000000c00 */
[----:B0-----:R-:W-:Y:S01]  /*52d0*/  @!P3 STG.E.128 desc[UR40][R34.64], R12 ;  /* 0x0000000c2200b986 */ /* 0x001fe2000c101d28 */
[----:B------:R-:W-:-:S13]  /*52e0*/  ISETP.GE.AND P3, PT, R67, UR42, PT ;  /* 0x0000002a43007c0c */ /* 0x000fda000bf66270 */
[----:B------:R-:W0:Y:S04]  /*52f0*/  @!P3 LDS.128 R12, [R82] ;  /* 0x00000000520cb984 */ /* 0x000e280000000c00 */
[----:B0-----:R3:W-:Y:S02]  /*5300*/  @!P3 STG.E.128 desc[UR40][R34.64+0x40], R12 ;  /* 0x0000400c2200b986 */ /* 0x0017e4000c101d28 */
.L_x_12426:
[----:B------:R-:W-:Y:S05]  /*5310*/  BSYNC B0 ;  /* 0x0000000000007941 */ /* 0x000fea0003800000 */
.L_x_12425:
        /* <DEDUP_REMOVED lines=20> */
.L_x_12428:
[----:B------:R-:W-:Y:S05]  /*5460*/  BSYNC B0 ;  /* 0x0000000000007941 */ /* 0x000fea0003800000 */
.L_x_12427:
[----:B-1----:R-:W3:Y:S01]  /*5470*/  LDL R12, [R1+0x8] ;  /* 0x00000800010c7983 */ /* 0x002ee20000100800 */
        /* <DEDUP_REMOVED lines=12> */
[----:B------:R-:W-:Y:S02]  /*5540*/  SEL R22, R22, RZ, P3 ;  /* 0x000000ff16167207 */ /* 0x000fe40001800000 */
[----:B------:R-:W-:Y:S01]  /*5550*/  LOP3.LUT R156, R156, R13, RZ, 0x3c, !PT ;  /* 0x0000000d9c9c7212 */ /* 0x000fe200078e3cff */
[----:B------:R0:W-:Y:S01]  /*5560*/  @!P4 SYNCS.ARRIVE.TRANS64.RED.A1T0 RZ, [R79+URZ], RZ ;  /* 0x000000ff4fffc9a7 */ /* 0x0001e2000810043f */
[----:B---3--:R-:W-:-:S13]  /*5570*/  LOP3.LUT P5, RZ, R12, 0x2, RZ, 0xc0, !PT ;  /* 0x000000020cff7812 */ /* 0x008fda00078ac0ff */
[----:B0-----:R-:W-:Y:S05]  /*5580*/  @P5 BRA `(.L_x_12429) ;  /* 0xffffffcc004c5947 */ /* 0x001fea000383ffff */
[----:B------:R-:W0:Y:S01]  /*5590*/  S2R R12, SR_TID.X ;  /* 0x00000000000c7919 */ /* 0x000e220000002100 */
[----:B------:R-:W-:Y:S02]  /*55a0*/  PLOP3.LUT P0, PT, PT, PT, PT, 0x8, 0x0 ;  /* 0x000000000000781c */ /* 0x000fe40003f0e170 */
[----:B0-----:R-:W-:-:S04]  /*55b0*/  SHF.R.U32.HI R12, RZ, 0x7, R12 ;  /* 0x00000007ff0c7819 */ /* 0x001fc8000001160c */
[----:B------:R-:W-:-:S13]  /*55c0*/  ISETP.NE.AND P5, PT, R12, 0x1, PT ;  /* 0x000000010c00780c */ /* 0x000fda0003fa5270 */
[----:B------:R-:W-:Y:S06]  /*55d0*/  @!P5 BAR.ARV 0x9, 0x100 ;  /* 0x024400000000db1d */ /* 0x000fec0000002000 */
.L_x_12375:
[----:B------:R-:W-:Y:S02]  /*55e0*/  ISETP.GE.AND P2, PT, R152, 0x1, PT ;  /* 0x000000019800780c */ /* 0x000fe40003f46270 */
[----:B------:R-:W-:Y:S02]  /*55f0*/  CS2R R28, SRZ ;  /* 0x00000000001c7805 */ /* 0x000fe4000001ff00 */
[----:B------:R-:W-:Y:S01]  /*5600*/  PLOP3.LUT P1, PT, PT, PT, PT, 0x80, 0x0 ;  /* 0x000000000000781c */ /* 0x000fe20003f2f070 */
[----:B------:R-:W-:Y:S01]  /*5610*/  IMAD.MOV.U32 R21, RZ, RZ, RZ ;  /* 0x000000ffff157224 */ /* 0x000fe200078e00ff */
[----:B------:R-:W-:Y:S01]  /*5620*/  MOV R3, RZ ;  /* 0x000000ff00037202 */ /* 0x000fe20000000f00 */
        /* <DEDUP_REMOVED lines=21> */
.L_x_12430:
[----:B------:R-:W-:Y:S02]  /*5780*/  IMAD.MOV.U32 R12, RZ, RZ, RZ ;  /* 0x000000ffff0c7224 */ /* 0x000fe400078e00ff */
[----:B------:R-:W-:Y:S01]  /*5790*/  IMAD.MOV.U32 R49, RZ, RZ, RZ ;  /* 0x000000ffff317224 */ /* 0x000fe200078e00ff */
[----:B------:R-:W-:Y:S06]  /*57a0*/  @!P2 BRA `(.L_x_12431) ;  /* 0x000000a400eca947 */ /* 0x000fec0003800000 */
[----:B------:R-:W0:Y:S01]  /*57b0*/  S2R R4, SR_TID.X ;  /* 0x0000000000047919 */ /* 0x000e220000002100 */
[----:B------:R-:W-:Y:S01]  /*57c0*/  UMOV UR4, 0xffffffff ;  /* 0xffffffff00047882 */ /* 0x000fe20000000000 */
[----:B0-----:R-:W-:-:S04]  /*57d0*/  IADD3 R4, R4, -0x80, RZ ;  /* 0xffffff8004047810 */ /* 0x001fc80007ffe0ff */
[----:B------:R-:W-:-:S04]  /*57e0*/  SHF.R.S32.HI R0, RZ, 0x1f, R4 ;  /* 0x0000001fff007819 */ /* 0x000fc80000011404 */
[----:B------:R-:W-:-:S04]  /*57f0*/  LEA.HI R0, R0, R4, RZ, 0x7 ;  /* 0x0000000400007211 */ /* 0x000fc800078f38ff */
[----:B------:R-:W-:Y:S01]  /*5800*/  SHF.R.S32.HI R13, RZ, 0x7, R0 ;  /* 0x00000007ff0d7819 */ /* 0x000fe20000011400 */
[----:B------:R-:W-:Y:S06]  /*5810*/  BRA.DIV UR4, `(.L_x_12432) ;  /* 0x0000011204307947 */ /* 0x000fec000b800000 */
[----:B------:R0:W2:Y:S02]  /*5820*/  SHFL.IDX PT, R155, R13, RZ, 0x1f ;  /* 0x00001fff0d9b7589 */ /* 0x0000a400000e0000 */
.L_x_12635:
[----:B------:R-:W3:Y:S01]  /*5830*/  LDL.LU R4, [R1+0x8] ;  /* 0x0000080001047983 */ /* 0x000ee20000300800 */
[----:B------:R-:W-:Y:S01]  /*5840*/  VIADD R3, R2, 0x8400 ;  /* 0x0000840002037836 */ /* 0x000fe20000000000 */
[----:B------:R-:W-:Y:S01]  /*5850*/  BSSY B6, `(.L_x_12433) ;  /* 0x000001c000067945 */ /* 0x000fe20003800000 */
[----:B--2---:R-:W-:-:S03]  /*5860*/  IMAD.HI R0, R155, 0x55555556, RZ ;  /* 0x555555569b007827 */ /* 0x004fc600078e02ff */
[----:B------:R-:W-:Y:S02]  /*5870*/  LOP3.LUT P0, RZ, R3, 0x3ff, RZ, 0xc0, !PT ;  /* 0x000003ff03ff7812 */ /* 0x000fe4000780c0ff */
[----:B------:R-:W-:-:S05]  /*5880*/  LEA.HI R0, R0, R0, RZ, 0x1 ;  /* 0x0000000000007211 */ /* 0x000fca00078f08ff */
[----:B------:R-:W-:-:S04]  /*5890*/  IMAD R0, R0, -0x3, R155 ;  /* 0xfffffffd00007824 */ /* 0x000fc800078e029b */
[----:B------:R-:W-:-:S05]  /*58a0*/  IMAD R0, R0, 0x2000, R3 ;  /* 0x0000200000007824 */ /* 0x000fca00078e0203 */
[----:B------:R-:W-:-:S04]  /*58b0*/  SHF.R.U32.HI R0, RZ, 0x4, R0 ;  /* 0x00000004ff007819 */ /* 0x000fc80000011600 */
[----:B------:R-:W-:Y:S02]  /*58c0*/  LOP3.LUT R36, R0, 0x3fff, RZ, 0xc0, !PT ;  /* 0x00003fff00247812 */ /* 0x000fe400078ec0ff */
[----:B---3--:R-:W-:-:S04]  /*58d0*/  LOP3.LUT R4, R4, 0xfffffffe, RZ, 0xc0, !PT ;  /* 0xfffffffe04047812 */ /* 0x008fc800078ec0ff */
[----:B------:R-:W-:-:S05]  /*58e0*/  @P0 LOP3.LUT R4, R4, 0x1, RZ, 0xfc, !PT ;  /* 0x0000000104040812 */ /* 0x000fca00078efcff */
[----:B------:R2:W-:Y:S01]  /*58f0*/  STL [R1+0x8], R4 ;  /* 0x0000080401007387 */ /* 0x0005e20000100800 */
[----:B------:R-:W-:Y:S05]  /*5900*/  @!P0 BRA `(.L_x_12434) ;  /* 0x0000000000408947 */ /* 0x000fea0003800000 */
[----:B------:R-:W-:Y:S01]  /*5910*/  MOV R0, 0x0 ;  /* 0x0000000000007802 */ /* 0x000fe20000000f00 */
[----:B------:R-:W-:Y:S01]  /*5920*/  ULDC.64 UR4, c[0x4][0x1b8] ;  /* 0x01006e0000047ab9 */ /* 0x000fe20000000a00 */
[----:B------:R-:W-:Y:S01]  /*5930*/  ULDC.64 UR6, c[0x4][0x1c0] ;  /* 0x0100700000067ab9 */ /* 0x000fe20000000a00 */
[----:B--2---:R-:W-:Y:S01]  /*5940*/  IMAD.U32 R4, RZ, RZ, UR4 ;  /* 0x00000004ff047e24 */ /* 0x004fe2000f8e00ff */
[----:B------:R2:W3:Y:S01]  /*5950*/  LDC.64 R14, c[0x4][R0] ;  /* 0x01000000000e7b82 */ /* 0x0004e20000000a00 */
        /* <DEDUP_REMOVED lines=8> */
[----:B0-2---:R-:W-:-:S07]  /*59e0*/  IMAD.MOV.U32 R13, RZ, RZ, RZ ;  /* 0x000000ffff0d7224 */ /* 0x005fce00078e00ff */
[----:B------:R-:W-:-:S07]  /*59f0*/  LEPC R20, `(.L_x_12434) ;  /* 0x000000001014794e */ /* 0x000fce0000000000 */
[----:B---3-5:R-:W-:Y:S05]  /*5a00*/  CALL.ABS.NOINC R14 ;  /* 0x000000000e007343 */ /* 0x028fea0003c00000 */
.L_x_12434:
[----:B------:R-:W-:Y:S05]  /*5a10*/  BSYNC B6 ;  /* 0x0000000000067941 */ /* 0x000fea0003800000 */
.L_x_12433:
        /* <DEDUP_REMOVED lines=8> */
[----:B------:R3:W4:Y:S03]  /*5aa0*/  SYNCS.PHASECHK.TRANS64.TRYWAIT P0, [R2+URZ+0x16800], R3 ;  /* 0x01680003020075a7 */ /* 0x000726000800017f */
[----:B----4-:R-:W-:Y:S05]  /*5ab0*/  @!P0 NANOSLEEP.SYNCS 0x989680 ;  /* 0x009896800000895d */ /* 0x010fea0003900000 */
[----:B------:R-:W4:Y:S01]  /*5ac0*/  @!P0 SYNCS.PHASECHK.TRANS64 P0, [R2+URZ+0x16800], R3 ;  /* 0x01680003020085a7 */ /* 0x000f22000800007f */
[----:B------:R-:W-:Y:S04]  /*5ad0*/  BSSY B0, `(.L_x_12436) ;  /* 0x0000006000007945 */ /* 0x000fe80003800000 */
[----:B----4-:R-:W-:Y:S05]  /*5ae0*/  @P0 BRA `(.L_x_12437) ;  /* 0x0000000000100947 */ /* 0x010fea0003800000 */
.L_x_12438:
[----:B----4-:R4:W0:Y:S02]  /*5af0*/  SYNCS.PHASECHK.TRANS64.TRYWAIT P0, [R2+URZ+0x16800], R3 ;  /* 0x01680003020075a7 */ /* 0x010824000800017f */
[----:B0-----:R-:W-:Y:S05]  /*5b00*/  @!P0 NANOSLEEP.SYNCS 0x989680 ;  /* 0x009896800000895d */ /* 0x001fea0003900000 */
[----:B------:R-:W0:Y:S02]  /*5b10*/  @!P0 SYNCS.PHASECHK.TRANS64 P0, [R2+URZ+0x16800], R3 ;  /* 0x01680003020085a7 */ /* 0x000e24000800007f */
[----:B0-----:R-:W-:Y:S05]  /*5b20*/  @!P0 BRA `(.L_x_12438) ;  /* 0xfffffffc00f08947 */ /* 0x001fea000383ffff */
.L_x_12437:
[----:B------:R-:W-:Y:S05]  /*5b30*/  BSYNC B0 ;  /* 0x0000000000007941 */ /* 0x000fea0003800000 */
.L_x_12436:
[----:B------:R-:W-:Y:S05]  /*5b40*/  BRA `(.L_x_12439) ;  /* 0x0000003000207947 */ /* 0x000fea0003800000 */
.L_x_12435:
[----:B------:R-:W3:Y:S01]  /*5b50*/  S2R R0, SR_TID.X ;  /* 0x0000000000007919 */ /* 0x000ee20000002100 */
[----:B------:R-:W-:Y:S01]  /*5b60*/  ULDC.64 UR6, c[0x0][0x3e8] ;  /* 0x0000fa0000067ab9 */ /* 0x000fe20000000a00 */
[--C-:B------:R-:W-:Y:S01]  /*5b70*/  SHF.R.S32.HI R7, RZ, 0x1f, R16.reuse ;  /* 0x0000001fff077819 */ /* 0x100fe20000011410 */
[----:B------:R-:W-:Y:S01]  /*5b80*/  ULDC.64 UR4, c[0x0][0x3d8] ;  /* 0x0000f60000047ab9 */ /* 0x000fe20000000a00 */
[----:B---3--:R-:W-:Y:S02]  /*5b90*/  VIADD R3, R0, 0xffffff80 ;  /* 0xffffff8000037836 */ /* 0x008fe40000000000 */
[----:B------:R-:W3:Y:S01]  /*5ba0*/  LDL R0, [R1+0x8] ;  /* 0x0000080001007983 */ /* 0x000ee20000100800 */
[----:B------:R-:W-:Y:S01]  /*5bb0*/  SHF.R.S32.HI R10, RZ, 0x1f, R19 ;  /* 0x0000001fff0a7819 */ /* 0x000fe20000011413 */
[----:B------:R-:W-:Y:S01]  /*5bc0*/  IMAD.MOV.U32 R6, RZ, RZ, R16 ;  /* 0x000000ffff067224 */ /* 0x000fe200078e0010 */
[----:B------:R-:W-:Y:S01]  /*5bd0*/  SHF.R.S32.HI R34, RZ, 0x1f, R3 ;  /* 0x0000001fff227819 */ /* 0x000fe20000011403 */
[----:B-----5:R-:W-:Y:S01]  /*5be0*/  IMAD.WIDE.U32 R40, R24, UR4, RZ ;  /* 0x0000000418287c25 */ /* 0x020fe2000f8e00ff */
[----:B------:R-:W-:Y:S02]  /*5bf0*/  BSSY B6, `(.L_x_12440) ;  /* 0x0000030000067945 */ /* 0x000fe40003800000 */
[----:B------:R-:W-:Y:S01]  /*5c00*/  LEA.HI R34, R34, R3, RZ, 0x2 ;  /* 0x0000000322227211 */ /* 0x000fe200078f10ff */
[----:B------:R-:W-:-:S02]  /*5c10*/  IMAD R12, R10, UR6, RZ ;  /* 0x000000060a0c7c24 */ /* 0x000fc4000f8e02ff */
[----:B------:R-:W-:Y:S01]  /*5c20*/  IMAD.WIDE.U32 R8, R19, UR4, R6 ;  /* 0x0000000413087c25 */ /* 0x000fe2000f8e0006 */
[----:B------:R-:W-:-:S03]  /*5c30*/  LOP3.LUT R34, R34, 0xfffffffc, RZ, 0xc0, !PT ;  /* 0xfffffffc22227812 */ /* 0x000fc600078ec0ff */
[----:B------:R-:W-:Y:S01]  /*5c40*/  IMAD.WIDE.U32 R38, R24, UR6, RZ ;  /* 0x0000000618267c25 */ /* 0x000fe2000f8e00ff */
[----:B------:R-:W-:Y:S02]  /*5c50*/  IADD3 R34, R3, -R34, RZ ;  /* 0x8000002203227210 */ /* 0x000fe40007ffe0ff */
[----:B------:R-:W-:Y:S01]  /*5c60*/  IADD3 R35, P2, R8, R40, RZ ;  /* 0x0000002808237210 */ /* 0x000fe20007f5e0ff */
[----:B------:R-:W-:Y:S02]  /*5c70*/  IMAD R12, R19, UR7, R12 ;  /* 0x00000007130c7c24 */ /* 0x000fe4000f8e020c */
[----:B------:R-:W-:-:S05]  /*5c80*/  IMAD.SHL.U32 R26, R34, 0x4, RZ ;  /* 0x00000004221a7824 */ /* 0x000fca00078e00ff */
[----:B------:R-:W-:-:S03]  /*5c90*/  SHF.R.S32.HI R27, RZ, 0x1f, R26 ;  /* 0x0000001fff1b7819 */ /* 0x000fc6000001141a */
[----:B--2---:R-:W-:-:S03]  /*5ca0*/  IMAD.WIDE.U32 R4, R19, UR4, R26 ;  /* 0x0000000413047c25 */ /* 0x004fc6000f8e001a */
[----:B------:R-:W-:Y:S02]  /*5cb0*/  IADD3 R32, P0, R4, R40, RZ ;  /* 0x0000002804207210 */ /* 0x000fe40007f1e0ff */
[----:B---3--:R-:W-:Y:S02]  /*5cc0*/  LOP3.LUT P4, RZ, R0, 0x1, RZ, 0xc0, !PT ;  /* 0x0000000100ff7812 */ /* 0x008fe4000788c0ff */
[----:B------:R-:W-:-:S05]  /*5cd0*/  SHF.R.S32.HI R0, RZ, 0x1f, R24 ;  /* 0x0000001fff007819 */ /* 0x000fca0000011418 */
[C---:B-1----:R-:W-:Y:S02]  /*5ce0*/  IMAD R11, R0.reuse, UR6, RZ ;  /* 0x00000006000b7c24 */ /* 0x042fe4000f8e02ff */
[----:B------:R-:W-:Y:S02]  /*5cf0*/  IMAD R3, R0, UR4, RZ ;  /* 0x0000000400037c24 */ /* 0x000fe4000f8e02ff */
[----:B------:R-:W-:Y:S02]  /*5d00*/  IMAD R0, R10, UR4, RZ ;  /* 0x000000040a007c24 */ /* 0x000fe4000f8e02ff */
[----:B------:R-:W-:Y:S02]  /*5d10*/  IMAD R45, R24, UR7, R11 ;  /* 0x00000007182d7c24 */ /* 0x000fe4000f8e020b */
[----:B------:R-:W-:-:S04]  /*5d20*/  IMAD.WIDE.U32 R10, R19, UR6, R6 ;  /* 0x00000006130a7c25 */ /* 0x000fc8000f8e0006 */
[----:B------:R-:W-:Y:S01]  /*5d30*/  IMAD R3, R24, UR5, R3 ;  /* 0x0000000518037c24 */ /* 0x000fe2000f8e0203 */
[----:B------:R-:W-:Y:S01]  /*5d40*/  IADD3 R49, P3, R10, R38, RZ ;  /* 0x000000260a317210 */ /* 0x000fe20007f7e0ff */
[----:B------:R-:W-:-:S04]  /*5d50*/  IMAD.WIDE.U32 R6, R19, UR6, R26 ;  /* 0x0000000613067c25 */ /* 0x000fc8000f8e001a */
[----:B------:R-:W-:Y:S01]  /*5d60*/  IMAD R0, R19, UR5, R0 ;  /* 0x0000000513007c24 */ /* 0x000fe2000f8e0200 */
[----:B------:R-:W-:Y:S01]  /*5d70*/  IADD3 R30, P1, R6, R38, RZ ;  /* 0x00000026061e7210 */ /* 0x000fe20007f3e0ff */
[----:B------:R-:W-:Y:S02]  /*5d80*/  IMAD.IADD R37, R3, 0x1, R41 ;  /* 0x0000000103257824 */ /* 0x000fe400078e0229 */
        /* <DEDUP_REMOVED lines=19> */
[----:B01----:R-:W-:-:S07]  /*5ec0*/  IMAD.MOV.U32 R13, RZ, RZ, RZ ;  /* 0x000000ffff0d7224 */ /* 0x003fce00078e00ff */
[----:B------:R-:W-:-:S07]  /*5ed0*/  LEPC R20, `(.L_x_12441) ;  /* 0x000000001014794e */ /* 0x000fce0000000000 */
[----:B--2---:R-:W-:Y:S05]  /*5ee0*/  CALL.ABS.NOINC R14 ;  /* 0x000000000e007343 */ /* 0x004fea0003c00000 */
.L_x_12441:
[----:B------:R-:W-:Y:S05]  /*5ef0*/  BSYNC B6 ;  /* 0x0000000000067941 */ /* 0x000fea0003800000 */
.L_x_12440:
[----:B------:R-:W2:Y:S01]  /*5f00*/  LDL R24, [R1+0x10] ;  /* 0x0000100001187983 */ /* 0x000ea20000100800 */
[----:B------:R-:W1:Y:S01]  /*5f10*/  LDC.64 R10, c[0x0][0x3d8] ;  /* 0x0000f600ff0a7b82 */ /* 0x000e620000000a00 */
[----:B------:R-:W-:Y:S01]  /*5f20*/  SHF.R.S32.HI R3, RZ, 0x1f, R153 ;  /* 0x0000001fff037819 */ /* 0x000fe20000011499 */
[----:B------:R-:W-:Y:S01]  /*5f30*/  ULDC.U8 UR4, c[0x0][0x3f0] ;  /* 0x0000fc0000047ab9 */ /* 0x000fe20000000000 */
[----:B------:R-:W-:Y:S01]  /*5f40*/  BSSY B0, `(.L_x_12442) ;  /* 0x00002c0000007945 */ /* 0x000fe20003800000 */
[----:B------:R-:W-:-:S04]  /*5f50*/  ISETP.NE.AND P0, PT, RZ, UR4, PT ;  /* 0x00000004ff007c0c */ /* 0x000fc8000bf05270 */
[----:B0-----:R-:W0:Y:S01]  /*5f60*/  LDC.64 R12, c[0x0][0x3e8] ;  /* 0x0000fa00ff0c7b82 */ /* 0x001e220000000a00 */
[-C--:B-1----:R-:W-:Y:S02]  /*5f70*/  IMAD R0, R3, R10.reuse, RZ ;  /* 0x0000000a03007224 */ /* 0x082fe400078e02ff */
[----:B------:R-:W-:-:S04]  /*5f80*/  IMAD.WIDE.U32 R20, R153, R10, RZ ;  /* 0x0000000a99147225 */ /* 0x000fc800078e00ff */
[-C--:B0-----:R-:W-:Y:S02]  /*5f90*/  IMAD R4, R3, R12.reuse, RZ ;  /* 0x0000000c03047224 */ /* 0x081fe400078e02ff */
[C---:B------:R-:W-:Y:S02]  /*5fa0*/  IMAD R3, R153.reuse, R11, R0 ;  /* 0x0000000b99037224 */ /* 0x040fe400078e0200 */
[----:B------:R-:W-:-:S03]  /*5fb0*/  IMAD.WIDE.U32 R8, R153, R12, RZ ;  /* 0x0000000c99087225 */ /* 0x000fc600078e00ff */
[----:B------:R-:W-:Y:S01]  /*5fc0*/  IADD3 R3, R21, R3, RZ ;  /* 0x0000000315037210 */ /* 0x000fe20007ffe0ff */
[----:B------:R-:W-:Y:S02]  /*5fd0*/  IMAD R5, R153, R13, R4 ;  /* 0x0000000d99057224 */ /* 0x000fe400078e0204 */
[----:B------:R-:W-:-:S04]  /*5fe0*/  IMAD.WIDE.U32 R14, R20, 0xc0, RZ ;  /* 0x000000c0140e7825 */ /* 0x000fc800078e00ff */
[----:B------:R-:W-:Y:S02]  /*5ff0*/  IMAD.IADD R5, R9, 0x1, R5 ;  /* 0x0000000109057824 */ /* 0x000fe400078e0205 */
[----:B------:R-:W-:-:S04]  /*6000*/  IMAD.WIDE.U32 R6, R8, 0xc0, RZ ;  /* 0x000000c008067825 */ /* 0x000fc800078e00ff */
[----:B------:R-:W-:Y:S02]  /*6010*/  IMAD R29, R3, 0xc0, RZ ;  /* 0x000000c0031d7824 */ /* 0x000fe400078e02ff */
[----:B------:R-:W-:Y:S02]  /*6020*/  IMAD R47, R5, 0xc0, RZ ;  /* 0x000000c0052f7824 */ /* 0x000fe400078e02ff */
[----:B------:R-:W-:Y:S02]  /*6030*/  IMAD.IADD R53, R15, 0x1, R29 ;  /* 0x000000010f357824 */ /* 0x000fe400078e021d */
[----:B------:R-:W-:Y:S02]  /*6040*/  IMAD.IADD R55, R7, 0x1, R47 ;  /* 0x0000000107377824 */ /* 0x000fe400078e022f */
[----:B--2---:R-:W-:-:S05]  /*6050*/  IMAD R0, R153, -0xc0, R24 ;  /* 0xffffff4099007824 */ /* 0x004fca00078e0218 */
[----:B------:R-:W-:Y:S01]  /*6060*/  VIMNMX R4, R0, 0xc0, PT ;  /* 0x000000c000047848 */ /* 0x000fe20003fe0100 */
[----:B------:R-:W-:Y:S06]  /*6070*/  @!P0 BRA `(.L_x_12443) ;  /* 0x0000001400888947 */ /* 0x000fec0003800000 */
[----:B------:R-:W0:Y:S01]  /*6080*/  LDC R0, c[0x0][0x428] ;  /* 0x00010a00ff007b82 */ /* 0x000e220000000800 */
[C---:B------:R-:W-:Y:S01]  /*6090*/  ISETP.GE.AND P0, PT, R19.reuse, R4, PT ;  /* 0x000000041300720c */ /* 0x040fe20003f06270 */
[----:B------:R-:W-:Y:S01]  /*60a0*/  VIADD R28, R19, 0x60 ;  /* 0x00000060131c7836 */ /* 0x000fe20000000000 */
[----:B------:R-:W-:Y:S01]  /*60b0*/  BSSY B1, `(.L_x_12444) ;  /* 0x0000028000017945 */ /* 0x000fe20003800000 */
[----:B------:R-:W-:Y:S01]  /*60c0*/  MOV R44, R38 ;  /* 0x00000026002c7202 */ /* 0x000fe20000000f00 */
[----:B------:R-:W-:Y:S01]  /*60d0*/  IMAD.MOV.U32 R5, RZ, RZ, R37 ;  /* 0x000000ffff057224 */ /* 0x000fe200078e0025 */
[----:B------:R-:W-:Y:S02]  /*60e0*/  CS2R R42, SRZ ;  /* 0x00000000002a7805 */ /* 0x000fe4000001ff00 */
[----:B------:R-:W-:Y:S01]  /*60f0*/  ISETP.GE.AND P1, PT, R28, R4, PT ;  /* 0x000000041c00720c */ /* 0x000fe20003f26270 */
[----:B------:R-:W-:Y:S01]  /*6100*/  IMAD.MOV.U32 R4, RZ, RZ, R40 ;  /* 0x000000ffff047224 */ /* 0x000fe200078e0028 */
[----:B------:R-:W-:-:S02]  /*6110*/  CS2R R40, SRZ ;  /* 0x0000000000287805 */ /* 0x000fc4000001ff00 */
[----:B------:R-:W-:Y:S02]  /*6120*/  CS2R R38, SRZ ;  /* 0x0000000000267805 */ /* 0x000fe4000001ff00 */
[----:B0-----:R-:W-:Y:S01]  /*6130*/  ISETP.NE.AND P2, PT, R0, 0x1, PT ;  /* 0x000000010000780c */ /* 0x001fe20003f45270 */
[----:B------:R-:W-:-:S04]  /*6140*/  IMAD R0, R153, 0xc0, R19 ;  /* 0x000000c099007824 */ /* 0x000fc800078e0213 */
[----:B------:R-:W-:Y:S01]  /*6150*/  IMAD R3, R34, 0x60, R0 ;  /* 0x0000006022037824 */ /* 0x000fe200078e0200 */
[----:B------:R-:W-:-:S07]  /*6160*/  CS2R R34, SRZ ;  /* 0x0000000000227805 */ /* 0x000fce000001ff00 */
        /* <DEDUP_REMOVED lines=28> */
.L_x_12445:
[----:B------:R-:W-:Y:S05]  /*6330*/  BSYNC B1 ;  /* 0x0000000000017941 */ /* 0x000fea0003800000 */
.L_x_12444:
        /* <DEDUP_REMOVED lines=13> */
[----:B------:R-:W-:Y:S02]  /*6410*/  IADD3 R14, R26, 0x10, RZ ;  /* 0x000000101a0e7810 */ /* 0x000fe40007ffe0ff */
[----:B------:R-:W-:Y:S01]  /*6420*/  CS2R R28, SRZ ;  /* 0x00000000001c7805 */ /* 0x000fe2000001ff00 */
[----:B------:R-:W-:Y:S01]  /*6430*/  IMAD.WIDE.U32 R8, R12, 0x60, R8 ;  /* 0x000000600c087825 */ /* 0x000fe200078e0008 */
[----:B------:R-:W-:-:S02]  /*6440*/  IADD3 R15, P3, R32, R6, RZ ;  /* 0x00000006200f7210 */ /* 0x000fc40007f7e0ff */
[----:B------:R-:W-:Y:S01]  /*6450*/  ISETP.GE.AND P2, PT, R14, UR4, PT ;  /* 0x000000040e007c0c */ /* 0x000fe2000bf46270 */
[----:B------:R-:W-:Y:S01]  /*6460*/  IMAD R21, R11, 0x60, RZ ;  /* 0x000000600b157824 */ /* 0x000fe200078e02ff */
[----:B------:R-:W-:Y:S01]  /*6470*/  IADD3 R0, P4, R30, R8, RZ ;  /* 0x000000081e007210 */ /* 0x000fe20007f9e0ff */
[----:B------:R-:W-:Y:S01]  /*6480*/  IMAD R25, R13, 0x60, RZ ;  /* 0x000000600d197824 */ /* 0x000fe200078e02ff */
[----:B------:R-:W-:Y:S02]  /*6490*/  ULDC.64 UR4, c[0x0][0x3e0] ;  /* 0x0000f80000047ab9 */ /* 0x000fe40000000a00 */
[----:B------:R-:W-:Y:S02]  /*64a0*/  IADD3.X R32, R33, R21, R7, P3, !PT ;  /* 0x0000001521207210 */ /* 0x000fe40001ffe407 */
[----:B------:R-:W-:Y:S02]  /*64b0*/  CS2R R20, SRZ ;  /* 0x0000000000147805 */ /* 0x000fe4000001ff00 */
[----:B------:R-:W-:-:S02]  /*64c0*/  IADD3.X R9, R31, R25, R9, P4, !PT ;  /* 0x000000191f097210 */ /* 0x000fc400027fe409 */
[----:B------:R-:W-:Y:S02]  /*64d0*/  CS2R R24, SRZ ;  /* 0x0000000000187805 */ /* 0x000fe4000001ff00 */
[C---:B------:R-:W-:Y:S02]  /*64e0*/  LEA R6, P3, R15.reuse, UR6, 0x1 ;  /* 0x000000060f067c11 */ /* 0x040fe4000f8608ff */
[C---:B------:R-:W-:Y:S02]  /*64f0*/  LEA R14, P4, R0.reuse, UR4, 0x1 ;  /* 0x00000004000e7c11 */ /* 0x040fe4000f8808ff */
[----:B------:R-:W-:Y:S02]  /*6500*/  LEA.HI.X R7, R15, UR7, R32, 0x1, P3 ;  /* 0x000000070f077c11 */ /* 0x000fe400098f0c20 */
[----:B------:R-:W-:Y:S02]  /*6510*/  LEA.HI.X R15, R0, UR5, R9, 0x1, P4 ;  /* 0x00000005000f7c11 */ /* 0x000fe4000a0f0c09 */
[----:B------:R-:W-:Y:S01]  /*6520*/  CS2R R8, SRZ ;  /* 0x0000000000087805 */ /* 0x000fe2000001ff00 */
[----:B------:R0:W5:Y:S05]  /*6530*/  @!P5 LDG.E.64 R28, desc[UR40][R6.64] ;  /* 0x00000028061cd981 */ /* 0x00016a000c1e1b00 */
[----:B------:R0:W5:Y:S04]  /*6540*/  @!P2 LDG.E.64 R8, desc[UR40][R6.64+0x20] ;  /* 0x000020280608a981 */ /* 0x000168000c1e1b00 */
[----:B------:R0:W5:Y:S04]  /*6550*/  @!P5 LDG.E.64 R24, desc[UR40][R14.64] ;  /* 0x000000280e18d981 */ /* 0x000168000c1e1b00 */
[----:B------:R0:W5:Y:S02]  /*6560*/  @!P2 LDG.E.64 R20, desc[UR40][R14.64+0x20] ;  /* 0x000020280e14a981 */ /* 0x000164000c1e1b00 */
.L_x_12447:
[----:B------:R-:W-:Y:S05]  /*6570*/  BSYNC B1 ;  /* 0x0000000000017941 */ /* 0x000fea0003800000 */
.L_x_12446:
[----:B------:R-:W2:Y:S04]  /*6580*/  LDL R31, [R1+0x38] ;  /* 0x00003800011f7983 */ /* 0x000ea80000100800 */
[----:B------:R-:W3:Y:S01]  /*6590*/  LDL R30, [R1+0x1c] ;  /* 0x00001c00011e7983 */ /* 0x000ee20000100800 */
[C---:B0-----:R-:W-:Y:S01]  /*65a0*/  IMAD.WIDE.U32 R6, R3.reuse, R10, R4 ;  /* 0x0000000a03067225 */ /* 0x041fe200078e0004 */
[----:B------:R-:W-:Y:S01]  /*65b0*/  ULDC.64 UR4, c[0x0][0x3c8] ;  /* 0x0000f20000047ab9 */ /* 0x000fe20000000a00 */
[----:B------:R-:W-:Y:S02]  /*65c0*/  ULDC.64 UR6, c[0x0][0x3e0] ;  /* 0x0000f80000067ab9 */ /* 0x000fe40000000a00 */
[----:B------:R-:W-:Y:S01]  /*65d0*/  IMAD.WIDE.U32 R44, R3, R12, R44 ;  /* 0x0000000c032c7225 */ /* 0x000fe200078e002c */
[----:B------:R-:W-:Y:S01]  /*65e0*/  LEA R4, P2, R6, UR4, 0x1 ;  /* 0x0000000406047c11 */ /* 0x000fe2000f8408ff */
[----:B------:R-:W-:-:S02]  /*65f0*/  UMOV UR4, 0xffffffff ;  /* 0xffffffff00047882 */ /* 0x000fc40000000000 */
[C---:B------:R-:W-:Y:S02]  /*6600*/  IMAD R10, R37.reuse, R10, RZ ;  /* 0x0000000a250a7224 */ /* 0x040fe400078e02ff */
[----:B------:R-:W-:Y:S02]  /*6610*/  IMAD R12, R37, R12, RZ ;  /* 0x0000000c250c7224 */ /* 0x000fe400078e02ff */
[C---:B------:R-:W-:Y:S02]  /*6620*/  IMAD R5, R3.reuse, R11, R10 ;  /* 0x0000000b03057224 */ /* 0x040fe400078e020a */
[----:B------:R-:W-:Y:S02]  /*6630*/  IMAD R3, R3, R13, R12 ;  /* 0x0000000d03037224 */ /* 0x000fe400078e020c */
[----:B------:R-:W-:Y:S02]  /*6640*/  IMAD.IADD R5, R7, 0x1, R5 ;  /* 0x0000000107057824 */ /* 0x000fe400078e0205 */
[----:B------:R-:W-:-:S03]  /*6650*/  IMAD.IADD R3, R45, 0x1, R3 ;  /* 0x000000012d037824 */ /* 0x000fc600078e0203 */
[----:B------:R-:W-:Y:S02]  /*6660*/  LEA.HI.X R5, R6, UR5, R5, 0x1, P2 ;  /* 0x0000000506057c11 */ /* 0x000fe400090f0c05 */
[----:B--2---:R-:W-:Y:S01]  /*6670*/  LEA.HI R0, R31, R31, RZ, 0x1 ;  /* 0x0000001f1f007211 */ /* 0x004fe200078f08ff */
[----:B---3--:R-:W-:-:S03]  /*6680*/  IMAD.SHL.U32 R14, R30, 0x40, RZ ;  /* 0x000000401e0e7824 */ /* 0x008fc600078e00ff */
[----:B------:R-:W-:Y:S02]  /*6690*/  LOP3.LUT R10, R0, 0xfffffffe, RZ, 0xc0, !PT ;  /* 0xfffffffe000a7812 */ /* 0x000fe400078ec0ff */
[----:B------:R-:W-:Y:S02]  /*66a0*/  LEA R0, P3, R44, UR6, 0x1 ;  /* 0x000000062c007c11 */ /* 0x000fe4000f8608ff */
[----:B------:R-:W-:Y:S01]  /*66b0*/  LOP3.LUT R15, R14, 0x1c0, RZ, 0xc0, !PT ;  /* 0x000001c00e0f7812 */ /* 0x000fe200078ec0ff */
[----:B------:R-:W-:Y:S01]  /*66c0*/  IMAD.IADD R7, R31, 0x1, -R10 ;  /* 0x000000011f077824 */ /* 0x000fe200078e0a0a */
[----:B------:R-:W-:Y:S02]  /*66d0*/  LEA.HI.X R3, R44, UR7, R3, 0x1, P3 ;  /* 0x000000072c037c11 */ /* 0x000fe400098f0c03 */
[----:B------:R-:W-:Y:S02]  /*66e0*/  LOP3.LUT R11, R15, 0x18, R16, 0xf8, !PT ;  /* 0x000000180f0b7812 */ /* 0x000fe400078ef810 */
[----:B------:R-:W-:-:S02]  /*66f0*/  SHF.R.U32.HI R12, RZ, 0x3, R15 ;  /* 0x00000003ff0c7819 */ /* 0x000fc4000001160f */
[----:B------:R-:W-:Y:S02]  /*6700*/  SHF.L.U32 R7, R7, 0x1f, RZ ;  /* 0x0000001f07077819 */ /* 0x000fe400000006ff */
[----:B------:R-:W-:Y:S01]  /*6710*/  LOP3.LUT R10, R11, R12, RZ, 0x3c, !PT ;  /* 0x0000000c0b0a7212 */ /* 0x000fe200078e3cff */
[----:B------:R-:W-:Y:S06]  /*6720*/  BRA.DIV UR4, `(.L_x_12448) ;  /* 0x0000010204947947 */ /* 0x000fec000b800000 */
.L_x_12638:
[----:B------:R-:W-:-:S03]  /*6730*/  UMOV UR4, 0xffffffff ;  /* 0xffffffff00047882 */ /* 0x000fc60000000000 */
[----:B------:R-:W-:Y:S05]  /*6740*/  BRA.DIV UR4, `(.L_x_12449) ;  /* 0x0000010204b47947 */ /* 0x000fea000b800000 */
.L_x_12641:
[----:B------:R-:W-:-:S03]  /*6750*/  UMOV UR4, 0xffffffff ;  /* 0xffffffff00047882 */ /* 0x000fc60000000000 */
[----:B------:R-:W-:Y:S05]  /*6760*/  BRA.DIV UR4, `(.L_x_12450) ;  /* 0x0000010204d47947 */ /* 0x000fea000b800000 */
.L_x_12644:
[----:B------:R-:W-:-:S03]  /*6770*/  UMOV UR4, 0xffffffff ;  /* 0xffffffff00047882 */ /* 0x000fc60000000000 */
[----:B------:R-:W-:Y:S05]  /*6780*/  BRA.DIV UR4, `(.L_x_12451) ;  /* 0x0000010204f47947 */ /* 0x000fea000b800000 */
.L_x_12647:
[----:B------:R-:W-:-:S03]  /*6790*/  UMOV UR4, 0xffffffff ;  /* 0xffffffff00047882 */ /* 0x000fc60000000000 */
[----:B------:R-:W-:Y:S05]  /*67a0*/  BRA.DIV UR4, `(.L_x_12452) ;  /* 0x0000010604147947 */ /* 0x000fea000b800000 */
.L_x_12650:
[----:B------:R-:W-:-:S03]  /*67b0*/  UMOV UR4, 0xffffffff ;  /* 0xffffffff00047882 */ /* 0x000fc60000000000 */
[----:B------:R-:W-:Y:S05]  /*67c0*/  BRA.DIV UR4, `(.L_x_12453) ;  /* 0x0000010604347947 */ /* 0x000fea000b800000 */
.L_x_12653:
[----:B------:R-:W-:-:S03]  /*67d0*/  UMOV UR4, 0xffffffff ;  /* 0xffffffff00047882 */ /* 0x000fc60000000000 */
[----:B------:R-:W-:Y:S05]  /*67e0*/  BRA.DIV UR4, `(.L_x_12454) ;  /* 0x0000010604547947 */ /* 0x000fea000b800000 */
.L_x_12656:
[----:B------:R-:W-:-:S03]  /*67f0*/  UMOV UR4, 0xffffffff ;  /* 0xffffffff00047882 */ /* 0x000fc60000000000 */
[----:B------:R-:W-:Y:S05]  /*6800*/  BRA.DIV UR4, `(.L_x_12455) ;  /* 0x0000010604747947 */ /* 0x000fea000b800000 */
.L_x_12659:
[----:B------:R-:W0:Y:S01]  /*6810*/  S2R R6, SR_TID.X ;  /* 0x0000000000067919 */ /* 0x000e220000002100 */
[----:B------:R-:W1:Y:S01]  /*6820*/  SYNCS.PHASECHK.TRANS64.TRYWAIT P2, [R2+URZ+0x16800], R7 ;  /* 0x01680007020075a7 */ /* 0x000e62000804017f */
[----:B-----5:R-:W-:Y:S01]  /*6830*/  IMAD.MOV.U32 R3, RZ, RZ, R41 ;  /* 0x000000ffff037224 */ /* 0x020fe200078e0029 */
[----:B------:R-:W-:Y:S01]  /*6840*/  MOV R4, R34 ;  /* 0x0000002200047202 */ /* 0x000fe20000000f00 */
[----:B------:R-:W-:Y:S01]  /*6850*/  IMAD.MOV.U32 R5, RZ, RZ, R35 ;  /* 0x000000ffff057224 */ /* 0x000fe200078e0023 */
[----:B------:R-:W-:Y:S01]  /*6860*/  LOP3.LUT P3, RZ, R30, 0x4, RZ, 0xc0, !PT ;  /* 0x000000041eff7812 */ /* 0x000fe2000786c0ff */
        /* <DEDUP_REMOVED lines=8> */
[----:B------:R-:W-:Y:S01]  /*68f0*/  BSSY B1, `(.L_x_12456) ;  /* 0x000001c000017945 */ /* 0x000fe20003800000 */
        /* <DEDUP_REMOVED lines=9> */
[----:B------:R-:W-:-:S05]  /*6990*/  SHF.R.S32.HI R6, RZ, 0x5, R6 ;  /* 0x00000005ff067819 */ /* 0x000fca0000011406 */
[----:B------:R-:W-:Y:S02]  /*69a0*/  IMAD R3, R6, 0x200, R10 ;  /* 0x0000020006037824 */ /* 0x000fe400078e020a */
[----:B------:R-:W-:Y:S02]  /*69b0*/  IMAD.MOV.U32 R6, RZ, RZ, R24 ;  /* 0x000000ffff067224 */ /* 0x000fe400078e0018 */
[----:B------:R-:W-:Y:S01]  /*69c0*/  IMAD.MOV.U32 R10, RZ, RZ, R25 ;  /* 0x000000ffff0a7224 */ /* 0x000fe200078e0019 */
[----:B------:R-:W-:Y:S02]  /*69d0*/  LEA R3, R3, R2, 0x1 ;  /* 0x0000000203037211 */ /* 0x000fe400078e08ff */
[----:B------:R-:W-:Y:S01]  /*69e0*/  PRMT R48, R6, 0x7610, R48 ;  /* 0x0000761006307816 */ /* 0x000fe20000000030 */
[----:B------:R-:W-:Y:S01]  /*69f0*/  IMAD.MOV.U32 R6, RZ, RZ, R28 ;  /* 0x000000ffff067224 */ /* 0x000fe200078e001c */
[----:B------:R-:W-:Y:S01]  /*6a00*/  PRMT R12, R12, 0x5410, R10 ;  /* 0x000054100c0c7816 */ /* 0x000fe2000000000a */
[----:B------:R-:W-:-:S02]  /*6a10*/  VIADD R4, R3, 0x8400 ;  /* 0x0000840003047836 */ /* 0x000fc40000000000 */
[----:B------:R-:W-:Y:S01]  /*6a20*/  VIADD R0, R3, 0x8440 ;  /* 0x0000844003007836 */ /* 0x000fe20000000000 */
[----:B------:R-:W-:Y:S01]  /*6a30*/  PRMT R48, R48, 0x5410, R6 ;  /* 0x0000541030307816 */ /* 0x000fe20000000006 */
[----:B------:R-:W-:Y:S01]  /*6a40*/  @P3 VIADD R0, R4, 0xffffffc0 ;  /* 0xffffffc004003836 */ /* 0x000fe20000000000 */
[----:B------:R-:W-:Y:S02]  /*6a50*/  MOV R4, R20 ;  /* 0x0000001400047202 */ /* 0x000fe40000000f00 */
[----:B------:R-:W-:Y:S02]  /*6a60*/  PRMT R12, R11, 0x7610, R12 ;  /* 0x000076100b0c7816 */ /* 0x000fe4000000000c */
[----:B------:R-:W-:Y:S01]  /*6a70*/  PRMT R10, R4, 0x5410, R5 ;  /* 0x00005410040a7816 */ /* 0x000fe20000000005 */
[----:B------:R-:W-:Y:S02]  /*6a80*/  IMAD.MOV.U32 R4, RZ, RZ, R8 ;  /* 0x000000ffff047224 */ /* 0x000fe400078e0008 */
[----:B------:R-:W-:Y:S01]  /*6a90*/  IMAD.MOV.U32 R5, RZ, RZ, R9 ;  /* 0x000000ffff057224 */ /* 0x000fe200078e0009 */
[----:B-1----:R-:W-:Y:S06]  /*6aa0*/  @!P2 BRA `(.L_x_12457) ;  /* 0x0000010000f4a947 */ /* 0x002fec0003800000 */
.L_x_12660:
[----:B------:R-:W-:Y:S05]  /*6ab0*/  BSYNC B1 ;  /* 0x0000000000017941 */ /* 0x000fea0003800000 */
.L_x_12456:
        /* <DEDUP_REMOVED lines=29> */
[----:B------:R-:W-:Y:S01]  /*6c90*/  FFMA.FTZ R32, R7, R31, -R30 ;  /* 0x0000001f07207223 */ /* 0x000fe2000001081e */
[----:B------:R-:W-:Y:S02]  /*6ca0*/  HADD2.F32 R6, -RZ, R5.H0_H0 ;  /* 0x20000005ff067230 */ /* 0x000fe40000004100 */
[----:B------:R-:W-:Y:S01]  /*6cb0*/  FFMA.FTZ R42, R15, R37, R42 ;  /* 0x000000250f2a7223 */ /* 0x000fe2000001002a */
[----:B------:R-:W-:Y:S02]  /*6cc0*/  HADD2.F32 R31, -RZ, R45.H0_H0 ;  /* 0x2000002dff1f7230 */ /* 0x000fe40000004100 */
[----:B------:R-:W-:Y:S01]  /*6cd0*/  FFMA.FTZ R33, R7, R33, R40 ;  /* 0x0000002107217223 */ /* 0x000fe20000010028 */
[----:B------:R-:W-:Y:S02]  /*6ce0*/  HADD2.F32 R5, -RZ, R5.H1_H1 ;  /* 0x30000005ff057230 */ /* 0x000fe40000004100 */
[----:B------:R-:W-:-:S02]  /*6cf0*/  HADD2.F32 R15, -RZ, R46.H1_H1 ;  /* 0x3000002eff0f7230 */ /* 0x000fc40000004100 */
[C---:B------:R-:W-:Y:S01]  /*6d00*/  FMUL.FTZ R40, R14.reuse, R31 ;  /* 0x0000001f0e287220 */ /* 0x040fe20000410000 */
[----:B------:R-:W-:Y:S02]  /*6d10*/  HADD2.F32 R30, -RZ, R43.H0_H0 ;  /* 0x2000002bff1e7230 */ /* 0x000fe40000004100 */
[----:B------:R-:W-:Y:S02]  /*6d20*/  HADD2.F32 R4, -RZ, R44.H0_H0 ;  /* 0x2000002cff047230 */ /* 0x000fe40000004100 */
[-C--:B------:R-:W-:Y:S01]  /*6d30*/  FMUL.FTZ R14, R14, R15.reuse ;  /* 0x0000000f0e0e7220 */ /* 0x080fe20000410000 */
[----:B------:R-:W-:Y:S01]  /*6d40*/  FFMA.FTZ R40, R13, R15, -R40 ;  /* 0x0000000f0d287223 */ /* 0x000fe20000010828 */
[C---:B------:R-:W-:Y:S01]  /*6d50*/  FMUL.FTZ R7, R5.reuse, R30 ;  /* 0x0000001e05077220 */ /* 0x040fe20000410000 */
[-C--:B------:R-:W-:Y:S01]  /*6d60*/  FMUL.FTZ R37, R5, R4.reuse ;  /* 0x0000000405257220 */ /* 0x080fe20000410000 */
        /* <DEDUP_REMOVED lines=8> */
.L_x_12461:
[----:B------:R-:W-:Y:S05]  /*6df0*/  BSYNC B2 ;  /* 0x0000000000027941 */ /* 0x000fea0003800000 */
.L_x_12460:
[----:B------:R-:W-:Y:S05]  /*6e00*/  @P2 BRA `(.L_x_12459) ;  /* 0x0000000000a82947 */ /* 0x000fea0003800000 */
[----:B01----:R-:W0:Y:S01]  /*6e10*/  LDS.128 R4, [R0] ;  /* 0x0000000000047984 */ /* 0x003e220000000c00 */
[--C-:B------:R-:W-:Y:S01]  /*6e20*/  SHF.R.U64 R40, R38, 0x10, R39.reuse ;  /* 0x0000001026287819 */ /* 0x100fe20000001227 */
[----:B------:R-:W-:Y:S01]  /*6e30*/  HADD2.F32 R33, -RZ, R45.H1_H1 ;  /* 0x3000002dff217230 */ /* 0x000fe20000004100 */
[----:B------:R-:W-:Y:S01]  /*6e40*/  SHF.R.U32.HI R32, RZ, 0x10, R39 ;  /* 0x00000010ff207819 */ /* 0x000fe20000011627 */
[----:B------:R-:W-:Y:S01]  /*6e50*/  HADD2.F32 R31, -RZ, R47.H0_H0 ;  /* 0x2000002fff1f7230 */ /* 0x000fe20000004100 */
[--C-:B------:R-:W-:Y:S02]  /*6e60*/  SHF.R.U64 R39, R34, 0x10, R35.reuse ;  /* 0x0000001022277819 */ /* 0x100fe40000001223 */
[----:B------:R-:W-:Y:S01]  /*6e70*/  SHF.R.U32.HI R34, RZ, 0x10, R35 ;  /* 0x00000010ff227819 */ /* 0x000fe20000011623 */
[----:B------:R-:W-:-:S04]  /*6e80*/  HADD2.F32 R32, -RZ, R32.H0_H0 ;  /* 0x20000020ff207230 */ /* 0x000fc80000004100 */
        /* <DEDUP_REMOVED lines=18> */
[----:B------:R-:W-:Y:S02]  /*6fb0*/  HADD2.F32 R15, -RZ, R47.H1_H1 ;  /* 0x3000002fff0f7230 */ /* 0x000fe40000004100 */
        /* <DEDUP_REMOVED lines=14> */
[----:B------:R2:W-:Y:S02]  /*70a0*/  STS.128 [R0], R4 ;  /* 0x0000000400007388 */ /* 0x0005e40000000c00 */
.L_x_12459:
[----:B------:R-:W-:Y:S05]  /*70b0*/  BSYNC B1 ;  /* 0x0000000000017941 */ /* 0x000fea0003800000 */
.L_x_12458:
[----:B------:R-:W-:Y:S05]  /*70c0*/  @P1 BRA `(.L_x_12462) ;  /* 0x00000018009c1947 */ /* 0x000fea0003800000 */
[----:B-12---:R-:W1:Y:S01]  /*70d0*/  LDC R5, c[0x0][0x3d4] ;  /* 0x0000f500ff057b82 */ /* 0x006e620000000800 */
[C---:B------:R-:W-:Y:S01]  /*70e0*/  IADD3 R4, R26.reuse, 0x10, RZ ;  /* 0x000000101a047810 */ /* 0x040fe20007ffe0ff */
[----:B------:R-:W-:Y:S01]  /*70f0*/  BSSY B1, `(.L_x_12463) ;  /* 0x000002e000017945 */ /* 0x000fe20003800000 */
[-C--:B-1----:R-:W-:Y:S02]  /*7100*/  ISETP.GE.AND P0, PT, R26, R5.reuse, PT ;  /* 0x000000051a00720c */ /* 0x082fe40003f06270 */
[----:B------:R-:W-:-:S11]  /*7110*/  ISETP.GE.AND P1, PT, R4, R5, PT ;  /* 0x000000050400720c */ /* 0x000fd60003f26270 */
[----:B------:R-:W-:Y:S05]  /*7120*/  @P0 BRA `(.L_x_12464) ;  /* 0x0000000000a80947 */ /* 0x000fea0003800000 */
[----:B0-----:R-:W0:Y:S01]  /*7130*/  LDS.128 R4, [R3+0xb400] ;  /* 0x00b4000003047984 */ /* 0x001e220000000c00 */
[----:B------:R-:W-:Y:S01]  /*7140*/  SHF.R.U64 R32, R28, 0x10, R29 ;  /* 0x000000101c207819 */ /* 0x000fe2000000121d */
[----:B------:R-:W-:Y:S01]  /*7150*/  HADD2.F32 R27, -RZ, R48.H0_H0 ;  /* 0x20000030ff1b7230 */ /* 0x000fe20000004100 */
[----:B------:R-:W-:Y:S02]  /*7160*/  SHF.R.U32.HI R28, RZ, 0x10, R25 ;  /* 0x00000010ff1c7819 */ /* 0x000fe40000011619 */
[----:B------:R-:W-:Y:S02]  /*7170*/  SHF.R.U32.HI R26, RZ, 0x10, R29 ;  /* 0x00000010ff1a7819 */ /* 0x000fe4000001161d */
[----:B------:R-:W-:Y:S01]  /*7180*/  SHF.R.U64 R31, R24, 0x10, R25 ;  /* 0x00000010181f7819 */ /* 0x000fe20000001219 */
[----:B------:R-:W-:Y:S02]  /*7190*/  HADD2.F32 R28, -RZ, R28.H0_H0 ;  /* 0x2000001cff1c7230 */ /* 0x000fe40000004100 */
[----:B------:R-:W-:-:S02]  /*71a0*/  HADD2.F32 R26, -RZ, R26.H0_H0 ;  /* 0x2000001aff1a7230 */ /* 0x000fc40000004100 */
[----:B------:R-:W-:Y:S02]  /*71b0*/  HADD2.F32 R25, -RZ, R48.H1_H1 ;  /* 0x30000030ff197230 */ /* 0x000fe40000004100 */
        /* <DEDUP_REMOVED lines=12> */
[--C-:B------:R-:W-:Y:S02]  /*7280*/  HADD2.F32 R24, -RZ, R12.reuse.H1_H1 ;  /* 0x3000000cff187230 */ /* 0x100fe40000004100 */
[----:B------:R-:W-:Y:S01]  /*7290*/  FFMA.FTZ R29, R15, R28, R29 ;  /* 0x0000001c0f1d7223 */ /* 0x000fe2000001001d */
[----:B------:R-:W-:Y:S02]  /*72a0*/  HADD2.F32 R6, -RZ, R5.H0_H0 ;  /* 0x20000005ff067230 */ /* 0x000fe40000004100 */
[----:B------:R-:W-:Y:S01]  /*72b0*/  FFMA.FTZ R26, R7, R27, R26 ;  /* 0x0000001b071a7223 */ /* 0x000fe2000001001a */
[----:B------:R-:W-:-:S02]  /*72c0*/  HADD2.F32 R12, -RZ, R12.H0_H0 ;  /* 0x2000000cff0c7230 */ /* 0x000fc40000004100 */
        /* <DEDUP_REMOVED lines=16> */
.L_x_12464:
[----:B------:R-:W-:Y:S05]  /*73d0*/  BSYNC B1 ;  /* 0x0000000000017941 */ /* 0x000fea0003800000 */
.L_x_12463:
        /* <DEDUP_REMOVED lines=44> */
.L_x_12443:
[----:B------:R-:W0:Y:S01]  /*76a0*/  LDC R21, c[0x0][0x3d4] ;  /* 0x0000f500ff157b82 */ /* 0x000e220000000800 */
[----:B------:R-:W-:Y:S01]  /*76b0*/  VIADD R0, R19, 0x60 ;  /* 0x0000006013007836 */ /* 0x000fe20000000000 */
[----:B------:R-:W-:Y:S01]  /*76c0*/  ULDC.64 UR4, c[0x0][0x3c8] ;  /* 0x0000f20000047ab9 */ /* 0x000fe20000000a00 */
[----:B------:R-:W2:Y:S01]  /*76d0*/  LDL R48, [R1+0x38] ;  /* 0x0000380001307983 */ /* 0x000ea20000100800 */
[----:B------:R-:W-:Y:S01]  /*76e0*/  ULDC.64 UR6, c[0x0][0x3e0] ;  /* 0x0000f80000067ab9 */ /* 0x000fe20000000a00 */
[----:B0-----:R-:W-:-:S04]  /*76f0*/  ISETP.GE.AND P0, PT, R16, R21, PT ;  /* 0x000000151000720c */ /* 0x001fc80003f06270 */
[-C--:B------:R-:W-:Y:S02]  /*7700*/  ISETP.GE.OR P1, PT, R0, R4.reuse, P0 ;  /* 0x000000040000720c */ /* 0x080fe40000726670 */
[----:B------:R-:W-:-:S11]  /*7710*/  ISETP.GE.OR P0, PT, R19, R4, P0 ;  /* 0x000000041300720c */ /* 0x000fd60000706670 */
[----:B------:R-:W0:Y:S08]  /*7720*/  @!P1 LDC.64 R28, c[0x0][0x3c8] ;  /* 0x0000f200ff1c9b82 */ /* 0x000e300000000a00 */
[----:B------:R-:W1:Y:S01]  /*7730*/  @!P1 LDC.64 R46, c[0x0][0x3e0] ;  /* 0x0000f800ff2e9b82 */ /* 0x000e620000000a00 */
[----:B------:R-:W-:Y:S01]  /*7740*/  @!P1 IMAD.MOV.U32 R15, RZ, RZ, R53 ;  /* 0x000000ffff0f9224 */ /* 0x000fe200078e0035 */
[----:B------:R-:W-:Y:S01]  /*7750*/  @!P0 IADD3 R3, P3, R35, R14, RZ ;  /* 0x0000000e23038210 */ /* 0x000fe20007f7e0ff */
[----:B------:R-:W-:Y:S01]  /*7760*/  @!P1 IMAD.MOV.U32 R7, RZ, RZ, R55 ;  /* 0x000000ffff079224 */ /* 0x000fe200078e0037 */
[----:B------:R-:W-:Y:S01]  /*7770*/  @!P0 IADD3 R25, P2, R49, R6, RZ ;  /* 0x0000000631198210 */ /* 0x000fe20007f5e0ff */
[----:B------:R-:W-:-:S04]  /*7780*/  @!P1 IMAD.WIDE.U32 R4, R10, 0x60, R14 ;  /* 0x000000600a049825 */ /* 0x000fc800078e000e */
[----:B------:R-:W-:Y:S01]  /*7790*/  @!P1 IMAD.WIDE.U32 R6, R12, 0x60, R6 ;  /* 0x000000600c069825 */ /* 0x000fe200078e0006 */
[----:B------:R-:W-:-:S03]  /*77a0*/  @!P1 IADD3 R20, P4, R35, R4, RZ ;  /* 0x0000000423149210 */ /* 0x000fc60007f9e0ff */
[----:B------:R-:W-:Y:S01]  /*77b0*/  @!P0 IMAD.X R14, R53, 0x1, R43, P3 ;  /* 0x00000001350e8824 */ /* 0x000fe200018e062b */
[----:B------:R-:W-:Y:S01]  /*77c0*/  @!P0 LEA R8, P3, R3, UR4, 0x1 ;  /* 0x0000000403088c11 */ /* 0x000fe2000f8608ff */
[----:B------:R-:W-:Y:S01]  /*77d0*/  @!P1 IMAD R24, R11, 0x60, RZ ;  /* 0x000000600b189824 */ /* 0x000fe200078e02ff */
[----:B------:R-:W-:Y:S01]  /*77e0*/  @!P1 IADD3 R0, P5, R49, R6, RZ ;  /* 0x0000000631009210 */ /* 0x000fe20007fbe0ff */
[----:B------:R-:W-:Y:S01]  /*77f0*/  @!P1 IMAD R4, R13, 0x60, RZ ;  /* 0x000000600d049824 */ /* 0x000fe200078e02ff */
[----:B------:R-:W-:Y:S02]  /*7800*/  @!P0 LEA.HI.X R9, R3, UR5, R14, 0x1, P3 ;  /* 0x0000000503098c11 */ /* 0x000fe400098f0c0e */
[----:B------:R-:W-:Y:S02]  /*7810*/  @!P1 IADD3.X R24, R43, R24, R5, P4, !PT ;  /* 0x000000182b189210 */ /* 0x000fe400027fe405 */
[----:B0-----:R-:W-:Y:S02]  /*7820*/  @!P1 LEA R42, P3, R20, R28, 0x1 ;  /* 0x0000001c142a9211 */ /* 0x001fe400078608ff */
[----:B------:R-:W-:-:S02]  /*7830*/  @!P1 IADD3.X R3, R51, R4, R7, P5, !PT ;  /* 0x0000000433039210 */ /* 0x000fc40002ffe407 */
[----:B-1----:R-:W-:Y:S02]  /*7840*/  @!P1 LEA R46, P4, R0, R46, 0x1 ;  /* 0x0000002e002e9211 */ /* 0x002fe400078808ff */
[----:B------:R-:W-:Y:S02]  /*7850*/  CS2R R30, SRZ ;  /* 0x00000000001e7805 */ /* 0x000fe4000001ff00 */
[----:B------:R-:W-:Y:S02]  /*7860*/  @!P1 LEA.HI.X R43, R20, R29, R24, 0x1, P3 ;  /* 0x0000001d142b9211 */ /* 0x000fe400018f0c18 */
[----:B------:R-:W-:Y:S02]  /*7870*/  CS2R R28, SRZ ;  /* 0x00000000001c7805 */ /* 0x000fe4000001ff00 */
[----:B------:R-:W-:Y:S02]  /*7880*/  CS2R R32, SRZ ;  /* 0x0000000000207805 */ /* 0x000fe4000001ff00 */
[----:B------:R-:W-:-:S02]  /*7890*/  CS2R R34, SRZ ;  /* 0x0000000000227805 */ /* 0x000fc4000001ff00 */
[----:B------:R-:W-:Y:S02]  /*78a0*/  @!P1 LEA.HI.X R47, R0, R47, R3, 0x1, P4 ;  /* 0x0000002f002f9211 */ /* 0x000fe400020f0c03 */
[----:B------:R-:W0:Y:S01]  /*78b0*/  LDC R0, c[0x0][0x428] ;  /* 0x00010a00ff007b82 */ /* 0x000e220000000800 */
[----:B------:R-:W5:Y:S04]  /*78c0*/  @!P1 LDG.E.128 R28, desc[UR40][R42.64] ;  /* 0x000000282a1c9981 */ /* 0x000f68000c1e1d00 */
[----:B------:R-:W5:Y:S01]  /*78d0*/  @!P1 LDG.E.128 R32, desc[UR40][R46.64] ;  /* 0x000000282e209981 */ /* 0x000f62000c1e1d00 */
[----:B------:R-:W1:Y:S01]  /*78e0*/  S2R R44, SR_TID.X ;  /* 0x00000000002c7919 */ /* 0x000e620000002100 */
[----:B------:R-:W-:Y:S01]  /*78f0*/  @!P0 IMAD.X R26, R55, 0x1, R51, P2 ;  /* 0x00000001371a8824 */ /* 0x000fe200010e0633 */
[----:B------:R-:W-:-:S04]  /*7900*/  @!P0 LEA R14, P2, R25, UR6, 0x1 ;  /* 0x00000006190e8c11 */ /* 0x000fc8000f8408ff */
[----:B------:R-:W-:Y:S02]  /*7910*/  @!P0 LEA.HI.X R15, R25, UR7, R26, 0x1, P2 ;  /* 0x00000007190f8c11 */ /* 0x000fe400090f0c1a */
[----:B0-----:R-:W-:Y:S02]  /*7920*/  ISETP.NE.AND P2, PT, R0, 0x1, PT ;  /* 0x000000010000780c */ /* 0x001fe40003f45270 */
[----:B------:R-:W-:Y:S02]  /*7930*/  CS2R R4, SRZ ;  /* 0x0000000000047805 */ /* 0x000fe4000001ff00 */
[----:B------:R-:W-:-:S06]  /*7940*/  CS2R R6, SRZ ;  /* 0x0000000000067805 */ /* 0x000fcc000001ff00 */
[----:B------:R0:W5:Y:S03]  /*7950*/  @!P0 LDG.E.128 R4, desc[UR40][R8.64] ;  /* 0x0000002808048981 */ /* 0x000166000c1e1d00 */
[----:B------:R-:W3:Y:S01]  /*7960*/  @P2 LDC R0, c[0x0][0x42c] ;  /* 0x00010b00ff002b82 */ /* 0x000ee20000000800 */
[----:B-1----:R-:W-:-:S07]  /*7970*/  VIADD R50, R44, 0xffffff80 ;  /* 0xffffff802c327836 */ /* 0x002fce0000000000 */
[----:B0-----:R-:W0:Y:S01]  /*7980*/  @P2 LDC R9, c[0x0][0x430] ;  /* 0x00010c00ff092b82 */ /* 0x001e220000000800 */
[----:B------:R-:W-:-:S04]  /*7990*/  SHF.R.S32.HI R44, RZ, 0x1f, R50 ;  /* 0x0000001fff2c7819 */ /* 0x000fc80000011432 */
[----:B------:R-:W-:-:S04]  /*79a0*/  LEA.HI R44, R44, R50, RZ, 0x2 ;  /* 0x000000322c2c7211 */ /* 0x000fc800078f10ff */
[----:B------:R-:W-:Y:S01]  /*79b0*/  LOP3.LUT R44, R44, 0xfffffffc, RZ, 0xc0, !PT ;  /* 0xfffffffc2c2c7812 */ /* 0x000fe200078ec0ff */
[----:B------:R-:W-:-:S03]  /*79c0*/  IMAD R3, R153, 0xc0, R19 ;  /* 0x000000c099037824 */ /* 0x000fc600078e0213 */
[----:B------:R-:W-:-:S05]  /*79d0*/  IADD3 R44, R50, -R44, RZ ;  /* 0x8000002c322c7210 */ /* 0x000fca0007ffe0ff */
[----:B------:R-:W-:-:S04]  /*79e0*/  IMAD R3, R44, 0x60, R3 ;  /* 0x000000602c037824 */ /* 0x000fc800078e0203 */
[----:B---3--:R-:W-:Y:S01]  /*79f0*/  @P2 IMAD.HI.U32 R0, R3, R0, RZ ;  /* 0x0000000003002227 */ /* 0x008fe200078e00ff */
[----:B------:R-:W-:Y:S02]  /*7a00*/  CS2R R24, SRZ ;  /* 0x0000000000187805 */ /* 0x000fe4000001ff00 */
[----:B------:R-:W-:Y:S02]  /*7a10*/  CS2R R26, SRZ ;  /* 0x00000000001a7805 */ /* 0x000fe4000001ff00 */
[----:B0-----:R-:W-:Y:S01]  /*7a20*/  @P2 SHF.R.U32.HI R3, RZ, R9, R0 ;  /* 0x00000009ff032219 */ /* 0x001fe20000011600 */
[----:B------:R-:W-:-:S03]  /*7a30*/  IMAD.MOV.U32 R44, RZ, RZ, R38 ;  /* 0x000000ffff2c7224 */ /* 0x000fc600078e0026 */
[----:B------:R0:W5:Y:S01]  /*7a40*/  @!P0 LDG.E.128 R24, desc[UR40][R14.64] ;  /* 0x000000280e188981 */ /* 0x000162000c1e1d00 */
[----:B------:R-:W-:Y:S01]  /*7a50*/  SHF.R.S32.HI R9, RZ, 0x1f, R3 ;  /* 0x0000001fff097819 */ /* 0x000fe20000011403 */
[----:B------:R-:W-:-:S04]  /*7a60*/  IMAD.WIDE.U32 R38, R3, R12, R44 ;  /* 0x0000000c03267225 */ /* 0x000fc800078e002c */
[C---:B------:R-:W-:Y:S02]  /*7a70*/  IMAD R0, R9.reuse, R10, RZ ;  /* 0x0000000a09007224 */ /* 0x040fe400078e02ff */
[----:B------:R-:W-:Y:S02]  /*7a80*/  IMAD R8, R9, R12, RZ ;  /* 0x0000000c09087224 */ /* 0x000fe400078e02ff */
[----:B0-----:R-:W-:Y:S02]  /*7a90*/  IMAD.MOV.U32 R14, RZ, RZ, R40 ;  /* 0x000000ffff0e7224 */ /* 0x001fe400078e0028 */
[----:B------:R-:W-:Y:S02]  /*7aa0*/  IMAD.MOV.U32 R15, RZ, RZ, R37 ;  /* 0x000000ffff0f7224 */ /* 0x000fe400078e0025 */
[C---:B------:R-:W-:Y:S02]  /*7ab0*/  IMAD R9, R3.reuse, R11, R0 ;  /* 0x0000000b03097224 */ /* 0x040fe400078e0200 */
[----:B------:R-:W-:-:S04]  /*7ac0*/  IMAD.WIDE.U32 R14, R3, R10, R14 ;  /* 0x0000000a030e7225 */ /* 0x000fc800078e000e */
[----:B------:R-:W-:Y:S01]  /*7ad0*/  IMAD R3, R3, R13, R8 ;  /* 0x0000000d03037224 */ /* 0x000fe200078e0208 */
[----:B------:R-:W-:Y:S01]  /*7ae0*/  LEA R8, P2, R14, UR4, 0x1 ;  /* 0x000000040e087c11 */ /* 0x000fe2000f8408ff */
[----:B------:R-:W-:Y:S01]  /*7af0*/  IMAD.IADD R9, R15, 0x1, R9 ;  /* 0x000000010f097824 */ /* 0x000fe200078e0209 */
[----:B------:R-:W-:Y:S01]  /*7b00*/  LEA R0, P3, R38, UR6, 0x1 ;  /* 0x0000000626007c11 */ /* 0x000fe2000f8608ff */
[----:B------:R-:W-:Y:S01]  /*7b10*/  IMAD.IADD R3, R39, 0x1, R3 ;  /* 0x0000000127037824 */ /* 0x000fe200078e0203 */
[----:B------:R-:W-:Y:S02]  /*7b20*/  UMOV UR4, 0xffffffff ;  /* 0xffffffff00047882 */ /* 0x000fe40000000000 */
[----:B------:R-:W-:Y:S02]  /*7b30*/  LEA.HI.X R9, R14, UR5, R9, 0x1, P2 ;  /* 0x000000050e097c11 */ /* 0x000fe400090f0c09 */
[----:B------:R-:W-:Y:S02]  /*7b40*/  LEA.HI.X R3, R38, UR7, R3, 0x1, P3 ;  /* 0x0000000726037c11 */ /* 0x000fe400098f0c03 */
[----:B--2---:R-:W-:Y:S01]  /*7b50*/  LEA.HI R10, R48, R48, RZ, 0x1 ;  /* 0x00000030300a7211 */ /* 0x004fe200078f08ff */
[----:B------:R-:W-:Y:S06]  /*7b60*/  BRA.DIV UR4, `(.L_x_12465) ;  /* 0x000000f204d87947 */ /* 0x000fec000b800000 */
.L_x_12663:
[----:B------:R-:W-:-:S03]  /*7b70*/  UMOV UR4, 0xffffffff ;  /* 0xffffffff00047882 */ /* 0x000fc60000000000 */
[----:B------:R-:W-:Y:S05]  /*7b80*/  BRA.DIV UR4, `(.L_x_12466) ;  /* 0x000000f204f87947 */ /* 0x000fea000b800000 */
.L_x_12666:
[----:B------:R-:W-:-:S03]  /*7b90*/  UMOV UR4, 0xffffffff ;  /* 0xffffffff00047882 */ /* 0x000fc60000000000 */
[----:B------:R-:W-:Y:S05]  /*7ba0*/  BRA.DIV UR4, `(.L_x_12467) ;  /* 0x000000f604187947 */ /* 0x000fea000b800000 */
.L_x_12669:
[----:B------:R-:W-:-:S03]  /*7bb0*/  UMOV UR4, 0xffffffff ;  /* 0xffffffff00047882 */ /* 0x000fc60000000000 */
[----:B------:R-:W-:Y:S05]  /*7bc0*/  BRA.DIV UR4, `(.L_x_12468) ;  /* 0x000000f604387947 */ /* 0x000fea000b800000 */
.L_x_12672:
[----:B------:R-:W-:-:S03]  /*7bd0*/  UMOV UR4, 0xffffffff ;  /* 0xffffffff00047882 */ /* 0x000fc60000000000 */
[----:B------:R-:W-:Y:S05]  /*7be0*/  BRA.DIV UR4, `(.L_x_12469) ;  /* 0x000000f604587947 */ /* 0x000fea000b800000 */
.L_x_12675:
[----:B------:R-:W-:Y:S01]  /*7bf0*/  UMOV UR4, 0xffffffff ;  /* 0xffffffff00047882 */ /* 0x000fe20000000000 */
[----:B------:R-:W-:Y:S02]  /*7c00*/  LOP3.LUT R10, R10, 0xfffffffe, RZ, 0xc0, !PT ;  /* 0xfffffffe0a0a7812 */ /* 0x000fe400078ec0ff */
[----:B------:R-:W-:Y:S05]  /*7c10*/  BRA.DIV UR4, `(.L_x_12470) ;  /* 0x000000f604747947 */ /* 0x000fea000b800000 */
.L_x_12678:
[----:B------:R-:W-:Y:S01]  /*7c20*/  UMOV UR4, 0xffffffff ;  /* 0xffffffff00047882 */ /* 0x000fe20000000000 */
[----:B------:R-:W-:Y:S02]  /*7c30*/  IMAD.IADD R9, R48, 0x1, -R10 ;  /* 0x0000000130097824 */ /* 0x000fe400078e0a0a */
[----:B------:R-:W-:Y:S05]  /*7c40*/  BRA.DIV UR4, `(.L_x_12471) ;  /* 0x000000f604907947 */ /* 0x000fea000b800000 */
.L_x_12681:
[----:B------:R-:W-:Y:S01]  /*7c50*/  UMOV UR4, 0xffffffff ;  /* 0xffffffff00047882 */ /* 0x000fe20000000000 */
[----:B------:R-:W-:Y:S02]  /*7c60*/  SHF.L.U32 R9, R9, 0x1f, RZ ;  /* 0x0000001f09097819 */ /* 0x000fe400000006ff */
[----:B------:R-:W-:Y:S05]  /*7c70*/  BRA.DIV UR4, `(.L_x_12472) ;  /* 0x000000f604ac7947 */ /* 0x000fea000b800000 */
.L_x_12684:
[----:B------:R-:W0:Y:S01]  /*7c80*/  SYNCS.PHASECHK.TRANS64.TRYWAIT P2, [R2+URZ+0x16800], R9 ;  /* 0x01680009020075a7 */ /* 0x000e22000804017f */
[----:B-----5:R-:W-:Y:S01]  /*7c90*/  IMAD.MOV.U32 R3, RZ, RZ, R5 ;  /* 0x000000ffff037224 */ /* 0x020fe200078e0005 */
        /* <DEDUP_REMOVED lines=19> */
[----:B------:R-:W-:Y:S02]  /*7dd0*/  PRMT R50, R3, 0x7610, R50 ;  /* 0x0000761003327816 */ /* 0x000fe40000000032 */
[----:B------:R-:W-:Y:S01]  /*7de0*/  PRMT R3, R8, 0x7610, R3 ;  /* 0x0000761008037816 */ /* 0x000fe20000000003 */
[----:B------:R-:W-:Y:S01]  /*7df0*/  IMAD.MOV.U32 R8, RZ, RZ, R32 ;  /* 0x000000ffff087224 */ /* 0x000fe200078e0020 */
[----:B------:R-:W-:Y:S01]  /*7e00*/  PRMT R20, R20, 0x5410, R10 ;  /* 0x0000541014147816 */ /* 0x000fe2000000000a */
[----:B------:R-:W-:Y:S01]  /*7e10*/  IMAD.MOV.U32 R10, RZ, RZ, R33 ;  /* 0x000000ffff0a7224 */ /* 0x000fe200078e0021 */
[----:B------:R-:W-:Y:S02]  /*7e20*/  PRMT R0, R11, 0x5410, R0 ;  /* 0x000054100b007816 */ /* 0x000fe40000000000 */
[----:B------:R-:W-:-:S02]  /*7e30*/  PRMT R3, R3, 0x5410, R8 ;  /* 0x0000541003037816 */ /* 0x000fc40000000008 */
[----:B------:R-:W-:Y:S02]  /*7e40*/  PRMT R20, R10, 0x7610, R20 ;  /* 0x000076100a147816 */ /* 0x000fe40000000014 */
[----:B------:R-:W-:Y:S01]  /*7e50*/  IADD3 R38, R16, R21, RZ ;  /* 0x0000001510267210 */ /* 0x000fe20007ffe0ff */
[----:B0-----:R-:W-:Y:S06]  /*7e60*/  @!P2 BRA `(.L_x_12474) ;  /* 0x000000f40058a947 */ /* 0x001fec0003800000 */
.L_x_12685:
[----:B------:R-:W-:Y:S05]  /*7e70*/  BSYNC B1 ;  /* 0x0000000000017941 */ /* 0x000fea0003800000 */
.L_x_12473:
        /* <DEDUP_REMOVED lines=11> */
[----:B------:R-:W-:Y:S01]  /*7f30*/  HADD2.F32 R42, -RZ, R42.H0_H0 ;  /* 0x2000002aff2a7230 */ /* 0x000fe20000004100 */
[--C-:B------:R-:W-:Y:S01]  /*7f40*/  SHF.R.U64 R51, R24, 0x10, R25.reuse ;  /* 0x0000001018337819 */ /* 0x100fe20000001219 */
[----:B------:R-:W-:Y:S01]  /*7f50*/  HADD2.F32 R41, -RZ, R41.H0_H0 ;  /* 0x20000029ff297230 */ /* 0x000fe20000004100 */
[----:B------:R-:W-:Y:S02]  /*7f60*/  SHF.R.U32.HI R44, RZ, 0x10, R25 ;  /* 0x00000010ff2c7819 */ /* 0x000fe40000011619 */
[--C-:B------:R-:W-:Y:S02]  /*7f70*/  SHF.R.U64 R54, R4, 0x10, R5.reuse ;  /* 0x0000001004367819 */ /* 0x100fe40000001205 */
[----:B------:R-:W-:Y:S01]  /*7f80*/  SHF.R.U32.HI R43, RZ, 0x10, R5 ;  /* 0x00000010ff2b7819 */ /* 0x000fe20000011605 */
[----:B------:R-:W-:Y:S01]  /*7f90*/  HADD2.F32 R44, -RZ, R44.H0_H0 ;  /* 0x2000002cff2c7230 */ /* 0x000fe20000004100 */
[----:B------:R-:W-:-:S02]  /*7fa0*/  SHF.R.U64 R49, R26, 0x10, R27 ;  /* 0x000000101a317819 */ /* 0x000fc4000000121b */
[----:B------:R-:W-:Y:S02]  /*7fb0*/  SHF.R.U32.HI R45, RZ, 0x10, R27 ;  /* 0x00000010ff2d7819 */ /* 0x000fe4000001161b */
[--C-:B------:R-:W-:Y:S02]  /*7fc0*/  SHF.R.U64 R53, R6, 0x10, R7.reuse ;  /* 0x0000001006357819 */ /* 0x100fe40000001207 */
[----:B------:R-:W-:Y:S01]  /*7fd0*/  SHF.R.U32.HI R47, RZ, 0x10, R7 ;  /* 0x00000010ff2f7819 */ /* 0x000fe20000011607 */
[----:B--2---:R-:W-:-:S05]  /*7fe0*/  IMAD.SHL.U32 R8, R8, 0x40, RZ ;  /* 0x0000004008087824 */ /* 0x004fca00078e00ff */
[----:B0-----:R-:W-:-:S04]  /*7ff0*/  LOP3.LUT R9, R8, 0x1c0, RZ, 0xc0, !PT ;  /* 0x000001c008097812 */ /* 0x001fc800078ec0ff */
[----:B------:R-:W-:Y:S02]  /*8000*/  LOP3.LUT R8, R9, 0x38, R16, 0xf8, !PT ;  /* 0x0000003809087812 */ /* 0x000fe400078ef810 */
[----:B------:R-:W-:-:S04]  /*8010*/  SHF.R.U32.HI R11, RZ, 0x3, R9 ;  /* 0x00000003ff0b7819 */ /* 0x000fc80000011609 */
[----:B------:R-:W-:Y:S02]  /*8020*/  LOP3.LUT R8, R8, R11, RZ, 0x3c, !PT ;  /* 0x0000000b08087212 */ /* 0x000fe400078e3cff */
[----:B------:R-:W-:-:S03]  /*8030*/  LOP3.LUT R12, R11, R38, R9, 0x1e, !PT ;  /* 0x000000260b0c7212 */ /* 0x000fc600078e1e09 */
[C---:B------:R-:W-:Y:S01]  /*8040*/  IMAD R39, R13.reuse, 0x200, R8 ;  /* 0x000002000d277824 */ /* 0x040fe200078e0208 */
[----:B------:R-:W-:-:S05]  /*8050*/  LEA R13, R13, R12, 0x9 ;  /* 0x0000000c0d0d7211 */ /* 0x000fca00078e48ff */
[--C-:B------:R-:W-:Y:S02]  /*8060*/  IMAD R40, R13, 0x2, R2.reuse ;  /* 0x000000020d287824 */ /* 0x100fe400078e0202 */
[----:B------:R-:W-:-:S03]  /*8070*/  IMAD R39, R39, 0x2, R2 ;  /* 0x0000000227277824 */ /* 0x000fc600078e0202 */
[----:B------:R-:W0:Y:S04]  /*8080*/  LDS.128 R12, [R40+0x8400] ;  /* 0x00840000280c7984 */ /* 0x000e280000000c00 */
[----:B------:R-:W1:Y:S01]  /*8090*/  LDS.128 R8, [R39+0x8400] ;  /* 0x0084000027087984 */ /* 0x000e620000000c00 */
[--C-:B0-----:R-:W-:Y:S02]  /*80a0*/  HADD2.F32 R24, -RZ, R13.reuse.H0_H0 ;  /* 0x2000000dff187230 */ /* 0x101fe40000004100 */
[----:B------:R-:W-:Y:S02]  /*80b0*/  HADD2.F32 R25, -RZ, R13.H1_H1 ;  /* 0x3000000dff197230 */ /* 0x000fe40000004100 */
[--C-:B-1----:R-:W-:Y:S02]  /*80c0*/  HADD2.F32 R5, -RZ, R9.reuse.H0_H0 ;  /* 0x20000009ff057230 */ /* 0x102fe40000004100 */
[C---:B------:R-:W-:Y:S01]  /*80d0*/  FMUL.FTZ R46, R24.reuse, R42 ;  /* 0x0000002a182e7220 */ /* 0x040fe20000410000 */
[----:B------:R-:W-:Y:S01]  /*80e0*/  FMUL.FTZ R48, R24, R41 ;  /* 0x0000002918307220 */ /* 0x000fe20000410000 */
[----:B------:R-:W-:-:S02]  /*80f0*/  HADD2.F32 R9, -RZ, R9.H1_H1 ;  /* 0x30000009ff097230 */ /* 0x000fc40000004100 */
[C---:B------:R-:W-:Y:S01]  /*8100*/  FFMA.FTZ R46, R5.reuse, R41, -R46 ;  /* 0x00000029052e7223 */ /* 0x040fe2000001082e */
[----:B------:R-:W-:Y:S02]  /*8110*/  HADD2.F32 R24, -RZ, R43.H0_H0 ;  /* 0x2000002bff187230 */ /* 0x000fe40000004100 */
[----:B------:R-:W-:Y:S01]  /*8120*/  FFMA.FTZ R48, R5, R42, R48 ;  /* 0x0000002a05307223 */ /* 0x000fe20000010030 */
[----:B------:R-:W-:Y:S02]  /*8130*/  HADD2.F32 R41, -RZ, R50.H0_H0 ;  /* 0x20000032ff297230 */ /* 0x000fe40000004100 */
[C---:B------:R-:W-:Y:S01]  /*8140*/  FMUL.FTZ R50, R25.reuse, R44 ;  /* 0x0000002c19327220 */ /* 0x040fe20000410000 */
[----:B------:R-:W-:Y:S02]  /*8150*/  HADD2.F32 R26, -RZ, R15.H0_H0 ;  /* 0x2000000fff1a7230 */ /* 0x000fe40000004100 */
[----:B------:R-:W-:Y:S02]  /*8160*/  HADD2.F32 R5, -RZ, R52.H0_H0 ;  /* 0x20000034ff057230 */ /* 0x000fe40000004100 */
[----:B------:R-:W-:Y:S01]  /*8170*/  FMUL.FTZ R52, R25, R24 ;  /* 0x0000001819347220 */ /* 0x000fe20000410000 */
[----:B------:R-:W-:-:S02]  /*8180*/  HADD2.F32 R7, -RZ, R11.H0_H0 ;  /* 0x2000000bff077230 */ /* 0x000fc40000004100 */
[C---:B------:R-:W-:Y:S01]  /*8190*/  FFMA.FTZ R43, R9.reuse, R24, -R50 ;  /* 0x00000018092b7223 */ /* 0x040fe20000010832 */
[C---:B------:R-:W-:Y:S01]  /*81a0*/  FMUL.FTZ R24, R26.reuse, R41 ;  /* 0x000000291a187220 */ /* 0x040fe20000410000 */
[----:B------:R-:W-:Y:S02]  /*81b0*/  HADD2.F32 R27, -RZ, R15.H1_H1 ;  /* 0x3000000fff1b7230 */ /* 0x000fe40000004100 */
[-C--:B------:R-:W-:Y:S01]  /*81c0*/  FMUL.FTZ R26, R26, R5.reuse ;  /* 0x000000051a1a7220 */ /* 0x080fe20000410000 */
[----:B------:R-:W-:Y:S02]  /*81d0*/  HADD2.F32 R42, -RZ, R45.H0_H0 ;  /* 0x2000002dff2a7230 */ /* 0x000fe40000004100 */
[----:B------:R-:W-:Y:S01]  /*81e0*/  FFMA.FTZ R45, R9, R44, R52 ;  /* 0x0000002c092d7223 */ /* 0x000fe20000010034 */
[C---:B------:R-:W-:Y:S01]  /*81f0*/  FFMA.FTZ R44, R7.reuse, R5, -R24 ;  /* 0x00000005072c7223 */ /* 0x040fe20000010818 */
[----:B------:R-:W-:Y:S02]  /*8200*/  HADD2.F32 R11, -RZ, R11.H1_H1 ;  /* 0x3000000bff0b7230 */ /* 0x000fe40000004100 */
[----:B------:R-:W-:Y:S01]  /*8210*/  FFMA.FTZ R41, R7, R41, R26 ;  /* 0x0000002907297223 */ /* 0x000fe2000001001a */
[----:B------:R-:W-:-:S02]  /*8220*/  HADD2.F32 R24, -RZ, R47.H0_H0 ;  /* 0x2000002fff187230 */ /* 0x000fc40000004100 */
[C---:B------:R-:W-:Y:S01]  /*8230*/  FMUL.FTZ R26, R27.reuse, R42 ;  /* 0x0000002a1b1a7220 */ /* 0x040fe20000410000 */
[----:B------:R-:W-:Y:S02]  /*8240*/  HADD2.F32 R13, -RZ, R12.H0_H0 ;  /* 0x2000000cff0d7230 */ /* 0x000fe40000004100 */
[----:B------:R-:W-:Y:S02]  /*8250*/  HADD2.F32 R15, -RZ, R14.H0_H0 ;  /* 0x2000000eff0f7230 */ /* 0x000fe40000004100 */
[-C--:B------:R-:W-:Y:S01]  /*8260*/  FMUL.FTZ R50, R27, R24.reuse ;  /* 0x000000181b327220 */ /* 0x080fe20000410000 */
[----:B------:R-:W-:Y:S01]  /*8270*/  FFMA.FTZ R47, R11, R24, -R26 ;  /* 0x000000180b2f7223 */ /* 0x000fe2000001081a */
[----:B------:R-:W-:Y:S02]  /*8280*/  HADD2.F32 R5, -RZ, R56.H0_H0 ;  /* 0x20000038ff057230 */ /* 0x000fe40000004100 */
[--C-:B------:R-:W-:Y:S02]  /*8290*/  HADD2.F32 R24, -RZ, R55.reuse.H1_H1 ;  /* 0x30000037ff187230 */ /* 0x100fe40000004100 */
[----:B------:R-:W-:-:S02]  /*82a0*/  HADD2.F32 R9, -RZ, R55.H0_H0 ;  /* 0x20000037ff097230 */ /* 0x000fc40000004100 */
[----:B------:R-:W-:Y:S01]  /*82b0*/  FFMA.FTZ R50, R11, R42, R50 ;  /* 0x0000002a0b327223 */ /* 0x000fe20000010032 */
[----:B------:R-:W-:Y:S02]  /*82c0*/  HADD2.F32 R7, -RZ, R56.H1_H1 ;  /* 0x30000038ff077230 */ /* 0x000fe40000004100 */
[----:B------:R-:W-:Y:S01]  /*82d0*/  FMUL.FTZ R26, R13, R5 ;  /* 0x000000050d1a7220 */ /* 0x000fe20000410000 */
[----:B------:R-:W-:Y:S02]  /*82e0*/  HADD2.F32 R4, -RZ, R8.H0_H0 ;  /* 0x20000008ff047230 */ /* 0x000fe40000004100 */
[----:B------:R-:W-:Y:S01]  /*82f0*/  FMUL.FTZ R11, R15, R24 ;  /* 0x000000180f0b7220 */ /* 0x000fe20000410000 */
[----:B------:R-:W-:Y:S02]  /*8300*/  HADD2.F32 R6, -RZ, R10.H0_H0 ;  /* 0x2000000aff067230 */ /* 0x000fe40000004100 */
[----:B------:R-:W-:Y:S01]  /*8310*/  FMUL.FTZ R25, R13, R9 ;  /* 0x000000090d197220 */ /* 0x000fe20000410000 */
[----:B------:R-:W-:Y:S01]  /*8320*/  FMUL.FTZ R13, R15, R7 ;  /* 0x000000070f0d7220 */ /* 0x000fe20000410000 */
[----:B------:R-:W-:Y:S01]  /*8330*/  FFMA.FTZ R26, R4, R9, R26 ;  /* 0x00000009041a7223 */ /* 0x000fe2000001001a */
[----:B------:R-:W-:-:S02]  /*8340*/  HADD2.F32 R12, -RZ, R12.H1_H1 ;  /* 0x3000000cff0c7230 */ /* 0x000fc40000004100 */
[----:B------:R-:W-:Y:S01]  /*8350*/  FFMA.FTZ R15, R6, R7, -R11 ;  /* 0x00000007060f7223 */ /* 0x000fe2000001080b */
[----:B------:R-:W-:Y:S02]  /*8360*/  HADD2.F32 R14, -RZ, R14.H1_H1 ;  /* 0x3000000eff0e7230 */ /* 0x000fe40000004100 */
[----:B------:R-:W-:Y:S01]  /*8370*/  FFMA.FTZ R25, R4, R5, -R25 ;  /* 0x0000000504197223 */ /* 0x000fe20000010819 */
[----:B------:R-:W-:Y:S02]  /*8380*/  HADD2.F32 R9, -RZ, R51.H0_H0 ;  /* 0x20000033ff097230 */ /* 0x000fe40000004100 */
[----:B------:R-:W-:Y:S02]  /*8390*/  HADD2.F32 R11, -RZ, R49.H0_H0 ;  /* 0x20000031ff0b7230 */ /* 0x000fe40000004100 */
[----:B------:R-:W-:Y:S02]  /*83a0*/  HADD2.F32 R5, -RZ, R54.H0_H0 ;  /* 0x20000036ff057230 */ /* 0x000fe40000004100 */
[----:B------:R-:W-:-:S02]  /*83b0*/  HADD2.F32 R7, -RZ, R53.H0_H0 ;  /* 0x20000035ff077230 */ /* 0x000fc40000004100 */
        /* <DEDUP_REMOVED lines=21> */
.L_x_12476:
[----:B------:R-:W-:Y:S05]  /*8510*/  BSYNC B1 ;  /* 0x0000000000017941 */ /* 0x000fea0003800000 */
.L_x_12475:
[----:B------:R-:W-:Y:S01]  /*8520*/  PRMT R43, R21, 0x5410, R37 ;  /* 0x00005410152b7816 */ /* 0x000fe20000000025 */
[----:B------:R-:W-:Y:S06]  /*8530*/  @P1 BRA `(.L_x_12462) ;  /* 0x0000000400801947 */ /* 0x000fec0003800000 */
[----:B-1----:R-:W0:Y:S01]  /*8540*/  LDL R8, [R1+0x20] ;  /* 0x0000200001087983 */ /* 0x002e220000100800 */
[C---:B------:R-:W-:Y:S02]  /*8550*/  VIADD R4, R19.reuse, 0x60 ;  /* 0x0000006013047836 */ /* 0x040fe40000000000 */
[----:B------:R-:W-:Y:S01]  /*8560*/  VIADD R5, R19, 0x60 ;  /* 0x0000006013057836 */ /* 0x000fe20000000000 */
[----:B------:R-:W2:Y:S01]  /*8570*/  LDL R44, [R1+0x40] ;  /* 0x00004000012c7983 */ /* 0x000ea20000100800 */
[----:B------:R-:W-:Y:S02]  /*8580*/  IMAD.SHL.U32 R4, R4, 0x40, RZ ;  /* 0x0000004004047824 */ /* 0x000fe400078e00ff */
[----:B------:R-:W-:-:S03]  /*8590*/  IMAD.SHL.U32 R5, R5, 0x40, RZ ;  /* 0x0000004005057824 */ /* 0x000fc600078e00ff */
[----:B------:R-:W-:Y:S02]  /*85a0*/  LOP3.LUT R4, R4, 0x1c0, RZ, 0xc0, !PT ;  /* 0x000001c004047812 */ /* 0x000fe400078ec0ff */
[----:B------:R-:W-:Y:S02]  /*85b0*/  LOP3.LUT R5, R5, 0x1c0, RZ, 0xc0, !PT ;  /* 0x000001c005057812 */ /* 0x000fe400078ec0ff */
[----:B------:R-:W-:-:S04]  /*85c0*/  SHF.R.U32.HI R4, RZ, 0x3, R4 ;  /* 0x00000003ff047819 */ /* 0x000fc80000011604 */
[----:B------:R-:W-:Y:S01]  /*85d0*/  LOP3.LUT R38, R4, R38, R5, 0x1e, !PT ;  /* 0x0000002604267212 */ /* 0x000fe200078e1e05 */
[----:B------:R-:W-:Y:S01]  /*85e0*/  HADD2.F32 R27, -RZ, R20.H1_H1 ;  /* 0x30000014ff1b7230 */ /* 0x000fe20000004100 */
[----:B------:R-:W-:Y:S02]  /*85f0*/  SHF.R.U64 R42, R28, 0x10, R29 ;  /* 0x000000101c2a7819 */ /* 0x000fe4000000121d */
[--C-:B------:R-:W-:Y:S02]  /*8600*/  SHF.R.U64 R39, R32, 0x10, R33.reuse ;  /* 0x0000001020277819 */ /* 0x100fe40000001221 */
[----:B------:R-:W-:Y:S02]  /*8610*/  SHF.R.U32.HI R32, RZ, 0x10, R33 ;  /* 0x00000010ff207819 */ /* 0x000fe40000011621 */
[--C-:B------:R-:W-:Y:S02]  /*8620*/  SHF.R.U64 R41, R30, 0x10, R31.reuse ;  /* 0x000000101e297819 */ /* 0x100fe4000000121f */
[----:B------:R-:W-:Y:S01]  /*8630*/  SHF.R.U32.HI R40, RZ, 0x10, R31 ;  /* 0x00000010ff287819 */ /* 0x000fe2000001161f */
[----:B------:R-:W-:Y:S01]  /*8640*/  HADD2.F32 R31, -RZ, R32.H0_H0 ;  /* 0x20000020ff1f7230 */ /* 0x000fe20000004100 */
[----:B------:R-:W-:-:S02]  /*8650*/  SHF.R.U64 R37, R34, 0x10, R35 ;  /* 0x0000001022257819 */ /* 0x000fc40000001223 */
[----:B------:R-:W-:Y:S01]  /*8660*/  SHF.R.U32.HI R35, RZ, 0x10, R35 ;  /* 0x00000010ff237819 */ /* 0x000fe20000011623 */
[----:B0-----:R-:W-:Y:S01]  /*8670*/  IMAD.IADD R9, R8, 0x1, R38 ;  /* 0x0000000108097824 */ /* 0x001fe200078e0226 */
[----:B--2---:R-:W0:Y:S04]  /*8680*/  LDS.128 R4, [R44+0x8400] ;  /* 0x008400002c047984 */ /* 0x004e280000000c00 */
[----:B------:R-:W-:-:S05]  /*8690*/  LEA R12, R9, R2, 0x1 ;  /* 0x00000002090c7211 */ /* 0x000fca00078e08ff */
[----:B------:R-:W1:Y:S01]  /*86a0*/  LDS.128 R8, [R12+0x8400] ;  /* 0x008400000c087984 */ /* 0x000e620000000c00 */
[----:B------:R-:W-:Y:S01]  /*86b0*/  SHF.R.U32.HI R38, RZ, 0x10, R29 ;  /* 0x00000010ff267819 */ /* 0x000fe2000001161d */
[----:B------:R-:W-:Y:S02]  /*86c0*/  HADD2.F32 R29, -RZ, R20.H0_H0 ;  /* 0x20000014ff1d7230 */ /* 0x000fe40000004100 */
[----:B0-----:R-:W-:Y:S02]  /*86d0*/  HADD2.F32 R13, -RZ, R5.H0_H0 ;  /* 0x20000005ff0d7230 */ /* 0x001fe40000004100 */
[----:B-1----:R-:W-:-:S05]  /*86e0*/  HADD2.F32 R20, -RZ, R9.H0_H0 ;  /* 0x20000009ff147230 */ /* 0x002fca0000004100 */
[C---:B------:R-:W-:Y:S01]  /*86f0*/  FMUL.FTZ R28, R20.reuse, R29 ;  /* 0x0000001d141c7220 */ /* 0x040fe20000410000 */
[-C--:B------:R-:W-:Y:S01]  /*8700*/  FMUL.FTZ R20, R20, R27.reuse ;  /* 0x0000001b14147220 */ /* 0x080fe20000410000 */
[----:B------:R-:W-:Y:S02]  /*8710*/  HADD2.F32 R24, -RZ, R9.H1_H1 ;  /* 0x30000009ff187230 */ /* 0x000fe40000004100 */
[C---:B------:R-:W-:Y:S01]  /*8720*/  FFMA.FTZ R32, R13.reuse, R27, -R28 ;  /* 0x0000001b0d207223 */ /* 0x040fe2000001081c */
[----:B------:R-:W-:Y:S02]  /*8730*/  HADD2.F32 R27, -RZ, R38.H0_H0 ;  /* 0x20000026ff1b7230 */ /* 0x000fe40000004100 */
[----:B------:R-:W-:Y:S01]  /*8740*/  FFMA.FTZ R29, R13, R29, R20 ;  /* 0x0000001d0d1d7223 */ /* 0x000fe20000010014 */
[----:B------:R-:W-:Y:S02]  /*8750*/  HADD2.F32 R9, -RZ, R8.H0_H0 ;  /* 0x20000008ff097230 */ /* 0x000fe40000004100 */
[----:B------:R-:W-:-:S02]  /*8760*/  HADD2.F32 R28, -RZ, R3.H1_H1 ;  /* 0x30000003ff1c7230 */ /* 0x000fc40000004100 */
[C---:B------:R-:W-:Y:S01]  /*8770*/  FMUL.FTZ R33, R24.reuse, R31 ;  /* 0x0000001f18217220 */ /* 0x040fe20000410000 */
[----:B------:R-:W-:Y:S02]  /*8780*/  HADD2.F32 R14, -RZ, R5.H1_H1 ;  /* 0x30000005ff0e7230 */ /* 0x000fe40000004100 */
[----:B------:R-:W-:Y:S02]  /*8790*/  HADD2.F32 R20, -RZ, R3.H0_H0 ;  /* 0x20000003ff147230 */ /* 0x000fe40000004100 */
[----:B------:R-:W-:Y:S01]  /*87a0*/  FMUL.FTZ R3, R24, R27 ;  /* 0x0000001b18037220 */ /* 0x000fe20000410000 */
[----:B------:R-:W-:Y:S02]  /*87b0*/  HADD2.F32 R5, -RZ, R4.H0_H0 ;  /* 0x20000004ff057230 */ /* 0x000fe40000004100 */
[----:B------:R-:W-:Y:S01]  /*87c0*/  FMUL.FTZ R30, R9, R28 ;  /* 0x0000001c091e7220 */ /* 0x000fe20000410000 */
[----:B------:R-:W-:Y:S02]  /*87d0*/  HADD2.F32 R25, -RZ, R10.H0_H0 ;  /* 0x2000000aff197230 */ /* 0x000fe40000004100 */
[----:B------:R-:W-:-:S02]  /*87e0*/  HADD2.F32 R24, -RZ, R43.H0_H0 ;  /* 0x2000002bff187230 */ /* 0x000fc40000004100 */
[C---:B------:R-:W-:Y:S01]  /*87f0*/  FFMA.FTZ R33, R14.reuse, R27, -R33 ;  /* 0x0000001b0e217223 */ /* 0x040fe20000010821 */
[----:B------:R-:W-:Y:S01]  /*8800*/  FFMA.FTZ R34, R14, R31, R3 ;  /* 0x0000001f0e227223 */ /* 0x000fe20000010003 */
[----:B------:R-:W-:Y:S02]  /*8810*/  HADD2.F32 R14, -RZ, R0.H1_H1 ;  /* 0x30000000ff0e7230 */ /* 0x000fe40000004100 */
[-C--:B------:R-:W-:Y:S01]  /*8820*/  FMUL.FTZ R9, R9, R20.reuse ;  /* 0x0000001409097220 */ /* 0x080fe20000410000 */
[----:B------:R-:W-:Y:S02]  /*8830*/  HADD2.F32 R15, -RZ, R6.H0_H0 ;  /* 0x20000006ff0f7230 */ /* 0x000fe40000004100 */
[----:B------:R-:W-:Y:S01]  /*8840*/  FFMA.FTZ R30, R5, R20, -R30 ;  /* 0x00000014051e7223 */ /* 0x000fe2000001081e */
[----:B------:R-:W-:Y:S01]  /*8850*/  FMUL.FTZ R20, R25, R24 ;  /* 0x0000001819147220 */ /* 0x000fe20000410000 */
[----:B------:R-:W-:Y:S02]  /*8860*/  HADD2.F32 R26, -RZ, R11.H0_H0 ;  /* 0x2000000bff1a7230 */ /* 0x000fe40000004100 */
[----:B------:R-:W-:-:S02]  /*8870*/  HADD2.F32 R3, -RZ, R43.H1_H1 ;  /* 0x3000002bff037230 */ /* 0x000fc40000004100 */
[-C--:B------:R-:W-:Y:S01]  /*8880*/  FMUL.FTZ R38, R25, R14.reuse ;  /* 0x0000000e19267220 */ /* 0x080fe20000410000 */
[----:B------:R-:W-:Y:S02]  /*8890*/  HADD2.F32 R0, -RZ, R0.H0_H0 ;  /* 0x20000000ff007230 */ /* 0x000fe40000004100 */
[----:B------:R-:W-:Y:S01]  /*88a0*/  FFMA.FTZ R25, R15, R14, -R20 ;  /* 0x0000000e0f197223 */ /* 0x000fe20000010814 */
[----:B------:R-:W-:Y:S02]  /*88b0*/  HADD2.F32 R21, -RZ, R7.H0_H0 ;  /* 0x20000007ff157230 */ /* 0x000fe40000004100 */
[----:B------:R-:W-:Y:S02]  /*88c0*/  HADD2.F32 R14, -RZ, R40.H0_H0 ;  /* 0x20000028ff0e7230 */ /* 0x000fe40000004100 */
[----:B------:R-:W-:Y:S01]  /*88d0*/  FMUL.FTZ R40, R26, R3 ;  /* 0x000000031a287220 */ /* 0x000fe20000410000 */
[----:B------:R-:W-:Y:S02]  /*88e0*/  HADD2.F32 R11, -RZ, R11.H1_H1 ;  /* 0x3000000bff0b7230 */ /* 0x000fe40000004100 */
[----:B------:R-:W-:-:S02]  /*88f0*/  HADD2.F32 R20, -RZ, R35.H0_H0 ;  /* 0x20000023ff147230 */ /* 0x000fc40000004100 */
[----:B------:R-:W-:Y:S01]  /*8900*/  FMUL.FTZ R26, R26, R0 ;  /* 0x000000001a1a7220 */ /* 0x000fe20000410000 */
[----:B------:R-:W-:Y:S01]  /*8910*/  FFMA.FTZ R38, R15, R24, R38 ;  /* 0x000000180f267223 */ /* 0x000fe20000010026 */
[----:B------:R-:W-:Y:S01]  /*8920*/  FFMA.FTZ R40, R21, R0, -R40 ;  /* 0x0000000015287223 */ /* 0x000fe20000010828 */
[----:B------:R-:W-:Y:S02]  /*8930*/  HADD2.F32 R7, -RZ, R7.H1_H1 ;  /* 0x30000007ff077230 */ /* 0x000fe40000004100 */
[----:B------:R-:W-:Y:S01]  /*8940*/  FFMA.FTZ R28, R5, R28, R9 ;  /* 0x0000001c051c7223 */ /* 0x000fe20000010009 */
[C---:B------:R-:W-:Y:S01]  /*8950*/  FMUL.FTZ R24, R11.reuse, R20 ;  /* 0x000000140b187220 */ /* 0x040fe20000410000 */
[----:B------:R-:W-:Y:S01]  /*8960*/  FMUL.FTZ R0, R11, R14 ;  /* 0x0000000e0b007220 */ /* 0x000fe20000410000 */
[----:B------:R-:W-:Y:S02]  /*8970*/  HADD2.F32 R8, -RZ, R8.H1_H1 ;  /* 0x30000008ff087230 */ /* 0x000fe40000004100 */
[----:B------:R-:W-:Y:S01]  /*8980*/  FFMA.FTZ R26, R21, R3, R26 ;  /* 0x00000003151a7223 */ /* 0x000fe2000001001a */
[----:B------:R-:W-:-:S02]  /*8990*/  HADD2.F32 R10, -RZ, R10.H1_H1 ;  /* 0x3000000aff0a7230 */ /* 0x000fc40000004100 */
[----:B------:R-:W-:Y:S02]  /*89a0*/  HADD2.F32 R9, -RZ, R39.H0_H0 ;  /* 0x20000027ff097230 */ /* 0x000fe40000004100 */
        /* <DEDUP_REMOVED lines=25> */
.L_x_12462:
[----:B------:R-:W-:Y:S05]  /*8b40*/  BSYNC B0 ;  /* 0x0000000000007941 */ /* 0x000fea0003800000 */
.L_x_12442:
        /* <DEDUP_REMOVED lines=8> */
.L_x_12439:
[----:B------:R-:W-:-:S13]  /*8bd0*/  ISETP.NE.AND P0, PT, R157, 0x3, PT ;  /* 0x000000039d00780c */ /* 0x000fda0003f05270 */
[----:B------:R-:W-:Y:S05]  /*8be0*/  @!P0 BRA `(.L_x_12477) ;  /* 0x0000000000048947 */ /* 0x000fea0003800000 */
[----:B------:R-:W-:Y:S01]  /*8bf0*/  BPT.TRAP 0x1 ;  /* 0x000000040000795c */ /* 0x000fe20000300000 */
.L_x_12477:
[----:B-1234-:R-:W-:Y:S01]  /*8c00*/  IMAD R4, R18, 0x8, R2 ;  /* 0x0000000812047824 */ /* 0x01efe200078e0202 */
[----:B------:R-:W-:-:S04]  /*8c10*/  SHF.L.U32 R3, R23, 0x1f, RZ ;  /* 0x0000001f17037819 */ /* 0x000fc800000006ff */
[----:B------:R1:W2:Y:S01]  /*8c20*/  SYNCS.PHASECHK.TRANS64.TRYWAIT P1, [R4+URZ+0x16830], R3 ;  /* 0x01683003040075a7 */ /* 0x0002a2000802017f */
[----:B------:R-:W-:Y:S05]  /*8c30*/  @!P0 BRA `(.L_x_12478) ;  /* 0x0000000000048947 */ /* 0x000fea0003800000 */
[----:B------:R-:W-:Y:S01]  /*8c40*/  BPT.TRAP 0x1 ;  /* 0x000000040000795c */ /* 0x000fe20000300000 */
.L_x_12478:
[----:B------:R-:W-:Y:S01]  /*8c50*/  VIADD R0, R2, 0xe400 ;  /* 0x0000e40002007836 */ /* 0x000fe20000000000 */
[----:B------:R-:W-:Y:S01]  /*8c60*/  LOP3.LUT R6, R36, 0x10000, RZ, 0xfc, !PT ;  /* 0x0001000024067812 */ /* 0x000fe200078efcff */
[----:B0-----:R-:W-:-:S03]  /*8c70*/  IMAD.MOV.U32 R7, RZ, RZ, 0x40000040 ;  /* 0x40000040ff077424 */ /* 0x001fc600078e00ff */
[----:B------:R-:W-:-:S04]  /*8c80*/  SHF.R.U32.HI R0, RZ, 0x4, R0 ;  /* 0x00000004ff007819 */ /* 0x000fc80000011600 */
[----:B------:R-:W-:-:S04]  /*8c90*/  LOP3.LUT R0, R0, 0x3fff, RZ, 0xc0, !PT ;  /* 0x00003fff00007812 */ /* 0x000fc800078ec0ff */
[----:B------:R-:W-:-:S05]  /*8ca0*/  LOP3.LUT R0, R0, 0x10000, RZ, 0xfc, !PT ;  /* 0x0001000000007812 */ /* 0x000fca00078efcff */
[----:B------:R0:W-:Y:S01]  /*8cb0*/  STL [R1+0xc], R0 ;  /* 0x00000c0001007387 */ /* 0x0001e20000100800 */
[----:B--2---:R-:W-:Y:S05]  /*8cc0*/  @P1 BRA `(.L_x_12479) ;  /* 0x0000000000081947 */ /* 0x004fea0003800000 */
[----:B------:R-:W2:Y:S02]  /*8cd0*/  SYNCS.PHASECHK.TRANS64.TRYWAIT P1, [R4+URZ+0x16830], R3 ;  /* 0x01683003040075a7 */ /* 0x000ea4000802017f */
[----:B--2---:R-:W-:Y:S05]  /*8ce0*/  @!P1 BRA `(.L_x_12480) ;  /* 0x000000e400cc9947 */ /* 0x004fea0003800000 */
.L_x_12479:
[----:B0-----:R-:W3:Y:S01]  /*8cf0*/  LDL R0, [R1+0xc] ;  /* 0x00000c0001007983 */ /* 0x001ee20000100800 */
[----:B------:R-:W-:Y:S01]  /*8d00*/  IMAD.MOV.U32 R9, RZ, RZ, 0x40000040 ;  /* 0x40000040ff097424 */ /* 0x000fe200078e00ff */
[----:B------:R-:W-:Y:S05]  /*8d10*/  WARPSYNC.ALL ;  /* 0x0000000000007948 */ /* 0x000fea0003800000 */
[C---:B------:R-:W-:Y:S01]  /*8d20*/  R2UR UR4, R6.reuse ;  /* 0x00000000060472ca */ /* 0x040fe200000e0000 */
[----:B------:R-:W4:Y:S01]  /*8d30*/  LDL R90, [R1+0x18] ;  /* 0x00001800015a7983 */ /* 0x000f220000100800 */
[----:B------:R-:W-:Y:S02]  /*8d40*/  R2UR UR5, R7 ;  /* 0x00000000070572ca */ /* 0x000fe400000e0000 */
[----:B------:R-:W-:Y:S01]  /*8d50*/  R2UR UR7, R9 ;  /* 0x00000000090772ca */ /* 0x000fe200000e0000 */
[----:B-----5:R-:W-:Y:S01]  /*8d60*/  WARPGROUP.ARRIVE ;  /* 0x00000000000079c5 */ /* 0x020fe20000000000 */
[----:B------:R-:W-:Y:S01]  /*8d70*/  VIADD R20, R6, 0x2 ;  /* 0x0000000206147836 */ /* 0x000fe20000000000 */
[----:B------:R-:W4:Y:S01]  /*8d80*/  LDL R92, [R1+0x10] ;  /* 0x00001000015c7983 */ /* 0x000f220000100800 */
[----:B------:R-:W-:-:S02]  /*8d90*/  IMAD.MOV.U32 R21, RZ, RZ, 0x40000040 ;  /* 0x40000040ff157424 */ /* 0x000fc400078e00ff */
[----:B------:R-:W-:Y:S01]  /*8da0*/  IMAD.MOV.U32 R11, RZ, RZ, 0x40000040 ;  /* 0x40000040ff0b7424 */ /* 0x000fe200078e00ff */
[----:B------:R-:W4:Y:S04]  /*8db0*/  LDL R14, [R1+0x28] ;  /* 0x00002800010e7983 */ /* 0x000f280000100800 */
[----:B------:R-:W4:Y:S01]  /*8dc0*/  LDL R5, [R1+0x24] ;  /* 0x0000240001057983 */ /* 0x000f220000100800 */
[----:B------:R-:W-:Y:S02]  /*8dd0*/  VIADD R12, R6, 0x4 ;  /* 0x00000004060c7836 */ /* 0x000fe40000000000 */
[----:B------:R-:W-:Y:S02]  /*8de0*/  IMAD.MOV.U32 R13, RZ, RZ, 0x40000040 ;  /* 0x40000040ff0d7424 */ /* 0x000fe400078e00ff */
[----:B---3--:R-:W-:-:S05]  /*8df0*/  IMAD R8, R18, 0x400, R0 ;  /* 0x0000040012087824 */ /* 0x008fca00078e0200 */
[----:B------:R-:W-:-:S13]  /*8e00*/  R2UR UR6, R8 ;  /* 0x00000000080672ca */ /* 0x000fda00000e0000 */
[----:B------:R-:W-:Y:S01]  /*8e10*/  HGMMA.64x128x16.F32 R24, gdesc[UR4], RZ, !UPT, gsb0 ;  /* 0x01e00000041879f0 */ /* 0x000fe2000c0008ff */
[----:B------:R-:W-:Y:S02]  /*8e20*/  IADD3 R10, R8, 0x2, RZ ;  /* 0x00000002080a7810 */ /* 0x000fe40007ffe0ff */
[----:B------:R-:W-:Y:S02]  /*8e30*/  R2UR UR4, R20 ;  /* 0x00000000140472ca */ /* 0x000fe400000e0000 */
[----:B------:R-:W-:Y:S02]  /*8e40*/  R2UR UR5, R21 ;  /* 0x00000000150572ca */ /* 0x000fe400000e0000 */
[----:B------:R-:W-:Y:S02]  /*8e50*/  R2UR UR6, R10 ;  /* 0x000000000a0672ca */ /* 0x000fe400000e0000 */
[----:B------:R-:W-:Y:S01]  /*8e60*/  R2UR UR7, R11 ;  /* 0x000000000b0772ca */ /* 0x000fe200000e0000 */
[----:B------:R-:W-:-:S02]  /*8e70*/  VIADD R10, R8, 0x4 ;  /* 0x00000004080a7836 */ /* 0x000fc40000000000 */
[----:B------:R-:W-:Y:S01]  /*8e80*/  IMAD.MOV.U32 R11, RZ, RZ, 0x40000040 ;  /* 0x40000040ff0b7424 */ /* 0x000fe200078e00ff */
[----:B------:R-:W-:Y:S02]  /*8e90*/  WARPGROUP.DEPBAR.LE gsb0, 0x0 ;  /* 0x00008000000079c5 */ /* 0x000fe40000010000 */
[----:B------:R-:W-:-:S07]  /*8ea0*/  WARPGROUP.ARRIVE ;  /* 0x00000000000079c5 */ /* 0x000fce0000000000 */
[----:B------:R-:W-:Y:S01]  /*8eb0*/  HGMMA.64x128x16.F32 R24, gdesc[UR4], R24, gsb0 ;  /* 0x01e00000041879f0 */ /* 0x000fe20008000818 */
[----:B------:R-:W-:Y:S02]  /*8ec0*/  R2UR UR4, R12 ;  /* 0x000000000c0472ca */ /* 0x000fe400000e0000 */
[----:B------:R-:W-:Y:S02]  /*8ed0*/  R2UR UR5, R13 ;  /* 0x000000000d0572ca */ /* 0x000fe400000e0000 */
[----:B------:R-:W-:Y:S02]  /*8ee0*/  R2UR UR6, R10 ;  /* 0x000000000a0672ca */ /* 0x000fe400000e0000 */
[----:B------:R-:W-:Y:S01]  /*8ef0*/  R2UR UR7, R11 ;  /* 0x000000000b0772ca */ /* 0x000fe200000e0000 */
[----:B------:R-:W-:Y:S01]  /*8f00*/  VIADD R8, R8, 0x6 ;  /* 0x0000000608087836 */ /* 0x000fe20000000000 */
[----:B------:R-:W-:Y:S01]  /*8f10*/  IADD3 R10, R6, 0x6, RZ ;  /* 0x00000006060a7810 */ /* 0x000fe20007ffe0ff */
[----:B------:R-:W-:-:S02]  /*8f20*/  IMAD.MOV.U32 R11, RZ, RZ, 0x40000040 ;  /* 0x40000040ff0b7424 */ /* 0x000fc400078e00ff */
        /* <DEDUP_REMOVED lines=8> */
[----:B-12---:R-:W-:-:S04]  /*8fb0*/  IMAD.MOV.U32 R3, RZ, RZ, -0x80 ;  /* 0xffffff80ff037424 */ /* 0x006fc800078e00ff */
[----:B------:R-:W-:-:S04]  /*8fc0*/  IMAD R0, R152, R3, 0x80 ;  /* 0x0000008098007424 */ /* 0x000fc800078e0203 */
[----:B----4-:R-:W-:-:S05]  /*8fd0*/  IMAD.IADD R0, R90, 0x1, R0 ;  /* 0x000000015a007824 */ /* 0x010fca00078e0200 */
[----:B------:R-:W-:Y:S01]  /*8fe0*/  IADD3 R91, -R92, 0x1, R0 ;  /* 0x000000015c5b7810 */ /* 0x000fe20007ffe100 */
[----:B------:R-:W-:Y:S01]  /*8ff0*/  IMAD R8, R153, 0xc0, R14 ;  /* 0x000000c099087824 */ /* 0x000fe200078e020e */
[----:B------:R0:W-:Y:S03]  /*9000*/  STL.64 [R1], R20 ;  /* 0x0000001401007387 */ /* 0x0001e60000100a00 */
[----:B------:R-:W-:-:S05]  /*9010*/  IMAD R91, R5, -0x2, R91 ;  /* 0xfffffffe055b7824 */ /* 0x000fca00078e025b */
[----:B------:R-:W-:Y:S01]  /*9020*/  IADD3 R3, R91, 0x8, R8 ;  /* 0x000000085b037810 */ /* 0x000fe20007ffe008 */
[----:B------:R-:W-:Y:S02]  /*9030*/  WARPGROUP.DEPBAR.LE gsb0, 0x0 ;  /* 0x00008000000079c5 */ /* 0x000fe40000010000 */
[----:B------:R-:W-:-:S06]  /*9040*/  WARPGROUP.ARRIVE ;  /* 0x00000000000079c5 */ /* 0x000fcc0000000000 */
[----:B------:R-:W-:Y:S01]  /*9050*/  HGMMA.64x128x16.F32 R24, gdesc[UR4], R24, gsb0 ;  /* 0x01e00000041879f0 */ /* 0x000fe20008000818 */
[----:B0-----:R-:W-:Y:S01]  /*9060*/  IMAD R20, R5, -0x2, R0 ;  /* 0xfffffffe05147824 */ /* 0x001fe200078e0200 */
[----:B------:R-:W-:-:S04]  /*9070*/  ULDC UR4, c[0x0][0x988] ;  /* 0x0002620000047ab9 */ /* 0x000fc80000000800 */
[----:B------:R-:W-:-:S04]  /*9080*/  VIMNMX R0, R20, R3, PT ;  /* 0x0000000314007248 */ /* 0x000fc80003fe0100 */
[C---:B------:R-:W-:Y:S02]  /*9090*/  ISETP.GT.AND P1, PT, R0.reuse, RZ, PT ;  /* 0x000000ff0000720c */ /* 0x040fe40003f24270 */
[C---:B------:R-:W-:Y:S02]  /*90a0*/  ISETP.GT.AND P2, PT, R0.reuse, 0x1, PT ;  /* 0x000000010000780c */ /* 0x040fe40003f44270 */
[----:B------:R-:W-:Y:S01]  /*90b0*/  ISETP.GT.AND P3, PT, R0, 0x8, PT ;  /* 0x000000080000780c */ /* 0x000fe20003f64270 */
[----:B------:R-:W-:Y:S02]  /*90c0*/  WARPGROUP.DEPBAR.LE gsb0, 0x0 ;  /* 0x00008000000079c5 */ /* 0x000fe40000010000 */
        /* <DEDUP_REMOVED lines=96> */
[----:B------:R-:W-:-:S04]  /*96d0*/  VIADDMNMX R34, R8, R91, R20, PT ;  /* 0x0000005b08227246 */ /* 0x000fc80003800114 */
[C---:B------:R-:W-:Y:S02]  /*96e0*/  ISETP.GT.AND P2, PT, R34.reuse, 0x1, PT ;  /* 0x000000012200780c */ /* 0x040fe40003f44270 */
[----:B------:R-:W-:Y:S02]  /*96f0*/  ISETP.GT.AND P3, PT, R34, 0x8, PT ;  /* 0x000000082200780c */ /* 0x000fe40003f64270 */
[----:B0-----:R-:W-:-:S04]  /*9700*/  FMNMX.FTZ R9, R30, R9, !PT ;  /* 0x000000091e097209 */ /* 0x001fc80007810000 */
[C---:B------:R-:W-:Y:S01]  /*9710*/  FSETP.NEU.FTZ.AND P1, PT, R9.reuse, -INF , PT ;  /* 0xff8000000900780b */ /* 0x040fe20003f3d000 */
[----:B------:R-:W-:-:S05]  /*9720*/  FMUL.FTZ R14, R9, R0 ;  /* 0x00000000090e7220 */ /* 0x000fca0000410000 */
[----:B------:R-:W-:Y:S02]  /*9730*/  FSEL R14, R14, RZ, P1 ;  /* 0x000000ff0e0e7208 */ /* 0x000fe40000800000 */
[----:B------:R-:W-:Y:S02]  /*9740*/  ISETP.GT.AND P1, PT, R34, RZ, PT ;  /* 0x000000ff2200720c */ /* 0x000fe40003f24270 */
[----:B------:R-:W-:Y:S02]  /*9750*/  FSEL R25, R25, -INF , P2 ;  /* 0xff80000019197808 */ /* 0x000fe40001000000 */
[----:B------:R-:W-:Y:S01]  /*9760*/  FSEL R91, R24, -INF , P1 ;  /* 0xff800000185b7808 */ /* 0x000fe20000800000 */
[----:B------:R-:W-:Y:S01]  /*9770*/  FFMA.FTZ R151, R93, R0, -R14 ;  /* 0x000000005d977223 */ /* 0x000fe2000001080e */
[----:B------:R-:W-:Y:S02]  /*9780*/  ISETP.GT.AND P1, PT, R34, 0x9, PT ;  /* 0x000000092200780c */ /* 0x000fe40003f24270 */
[----:B------:R-:W-:-:S02]  /*9790*/  FSEL R93, R28, -INF , P3 ;  /* 0xff8000001c5d7808 */ /* 0x000fc40001800000 */
[----:B------:R-:W-:Y:S02]  /*97a0*/  FMNMX.FTZ R24, R91, R25, !PT ;  /* 0x000000195b187209 */ /* 0x000fe40007810000 */
[C---:B------:R-:W-:Y:S02]  /*97b0*/  ISETP.GT.AND P2, PT, R34.reuse, 0x10, PT ;  /* 0x000000102200780c */ /* 0x040fe40003f44270 */
[----:B------:R-:W-:Y:S02]  /*97c0*/  FSEL R29, R29, -INF , P1 ;  /* 0xff8000001d1d7808 */ /* 0x000fe40000800000 */
[----:B------:R-:W-:Y:S01]  /*97d0*/  FMNMX.FTZ R24, R93, R24, !PT ;  /* 0x000000185d187209 */ /* 0x000fe20007810000 */
        /* <DEDUP_REMOVED lines=62> */
[----:B------:R-:W-:Y:S01]  /*9bc0*/  FMNMX.FTZ R32, R61, R32, !PT ;  /* 0x000000203d207209 */ /* 0x000fe20007810000 */
[----:B------:R-:W-:Y:S01]  /*9bd0*/  FFMA.FTZ R111, R111, R0, -R14 ;  /* 0x000000006f6f7223 */ /* 0x000fe2000001080e */
[C---:B------:R-:W-:Y:S02]  /*9be0*/  ISETP.GT.AND P2, PT, R34.reuse, 0x58, PT ;  /* 0x000000582200780c */ /* 0x040fe40003f44270 */
[----:B------:R-:W-:Y:S02]  /*9bf0*/  FSEL R65, R65, -INF , P1 ;  /* 0xff80000041417808 */ /* 0x000fe40000800000 */
[----:B------:R-:W-:Y:S01]  /*9c00*/  FMNMX.FTZ R32, R47, R32, !PT ;  /* 0x000000202f207209 */ /* 0x000fe20007810000 */
[----:B------:R0:W-:Y:S01]  /*9c10*/  MUFU.EX2 R8, R111 ;  /* 0x0000006f00087308 */ /* 0x0001e20000000800 */
[----:B------:R-:W-:-:S07]  /*9c20*/  ISETP.GT.AND P1, PT, R34, 0x59, PT ;  /* 0x000000592200780c */ /* 0x000fce0003f24270 */
[----:B------:R1:W-:Y:S01]  /*9c30*/  MUFU.EX2 R30, R36 ;  /* 0x00000024001e7308 */ /* 0x0003e20000000800 */
[----:B0-----:R-:W-:Y:S02]  /*9c40*/  FSEL R111, R68, -INF , P2 ;  /* 0xff800000446f7808 */ /* 0x001fe40001000000 */
[----:B------:R-:W-:Y:S02]  /*9c50*/  ISETP.GT.AND P2, PT, R34, 0x60, PT ;  /* 0x000000602200780c */ /* 0x000fe40003f44270 */
[----:B------:R-:W-:Y:S02]  /*9c60*/  FSEL R69, R69, -INF , P1 ;  /* 0xff80000045457808 */ /* 0x000fe40000800000 */
[----:B-1----:R-:W-:Y:S01]  /*9c70*/  FMNMX.FTZ R36, R65, R32, !PT ;  /* 0x0000002041247209 */ /* 0x002fe20007810000 */
[----:B------:R-:W-:-:S03]  /*9c80*/  FFMA.FTZ R137, R3, R0, -R14 ;  /* 0x0000000003897223 */ /* 0x000fc6000001080e */
[----:B------:R-:W-:Y:S01]  /*9c90*/  FMNMX.FTZ R36, R111, R36, !PT ;  /* 0x000000246f247209 */ /* 0x000fe20007810000 */
[----:B------:R-:W-:Y:S01]  /*9ca0*/  FFMA.FTZ R3, R51, R0, -R14 ;  /* 0x0000000033037223 */ /* 0x000fe2000001080e */
[----:B------:R-:W-:Y:S02]  /*9cb0*/  ISETP.GT.AND P1, PT, R34, 0x61, PT ;  /* 0x000000612200780c */ /* 0x000fe40003f24270 */
[----:B------:R-:W-:Y:S02]  /*9cc0*/  FSEL R51, R72, -INF , P2 ;  /* 0xff80000048337808 */ /* 0x000fe40001000000 */
[----:B------:R-:W-:Y:S02]  /*9cd0*/  FMNMX.FTZ R36, R69, R36, !PT ;  /* 0x0000002445247209 */ /* 0x000fe40007810000 */
[----:B------:R-:W-:Y:S02]  /*9ce0*/  ISETP.GT.AND P2, PT, R34, 0x68, PT ;  /* 0x000000682200780c */ /* 0x000fe40003f44270 */
[----:B------:R-:W-:-:S02]  /*9cf0*/  FSEL R73, R73, -INF , P1 ;  /* 0xff80000049497808 */ /* 0x000fc40000800000 */
        /* <DEDUP_REMOVED lines=8> */
[----:B------:R0:W-:Y:S01]  /*9d80*/  MUFU.EX2 R32, R3 ;  /* 0x0000000300207308 */ /* 0x0001e20000000800 */
[----:B------:R-:W-:Y:S02]  /*9d90*/  ISETP.GT.AND P1, PT, R34, 0x71, PT ;  /* 0x000000712200780c */ /* 0x000fe40003f24270 */
[----:B------:R-:W-:Y:S01]  /*9da0*/  FMNMX.FTZ R38, R77, R38, !PT ;  /* 0x000000264d267209 */ /* 0x000fe20007810000 */
[----:B0-----:R-:W-:Y:S01]  /*9db0*/  FFMA.FTZ R3, R55, R0, -R14 ;  /* 0x0000000037037223 */ /* 0x001fe2000001080e */
[----:B------:R-:W-:Y:S02]  /*9dc0*/  FSEL R55, R80, -INF , P2 ;  /* 0xff80000050377808 */ /* 0x000fe40001000000 */
[----:B------:R-:W-:Y:S02]  /*9dd0*/  ISETP.GT.AND P2, PT, R34, 0x78, PT ;  /* 0x000000782200780c */ /* 0x000fe40003f44270 */
[----:B------:R-:W-:-:S02]  /*9de0*/  FSEL R81, R81, -INF , P1 ;  /* 0xff80000051517808 */ /* 0x000fc40000800000 */
[----:B------:R-:W-:Y:S01]  /*9df0*/  FMNMX.FTZ R38, R55, R38, !PT ;  /* 0x0000002637267209 */ /* 0x000fe20007810000 */
[----:B------:R-:W-:Y:S01]  /*9e00*/  FFMA.FTZ R133, R15, R0, -R14 ;  /* 0x000000000f857223 */ /* 0x000fe2000001080e */
[----:B------:R-:W-:Y:S02]  /*9e10*/  ISETP.GT.AND P1, PT, R34, 0x79, PT ;  /* 0x000000792200780c */ /* 0x000fe40003f24270 */
[----:B------:R-:W-:Y:S02]  /*9e20*/  FSEL R15, R84, -INF , P2 ;  /* 0xff800000540f7808 */ /* 0x000fe40001000000 */
[----:B------:R-:W-:Y:S02]  /*9e30*/  FMNMX.FTZ R38, R81, R38, !PT ;  /* 0x0000002651267209 */ /* 0x000fe40007810000 */
[----:B------:R-:W-:Y:S02]  /*9e40*/  FSEL R85, R85, -INF , P1 ;  /* 0xff80000055557808 */ /* 0x000fe40000800000 */
[----:B------:R-:W-:Y:S01]  /*9e50*/  FMNMX.FTZ R38, R15, R38, !PT ;  /* 0x000000260f267209 */ /* 0x000fe20007810000 */
[----:B------:R0:W-:Y:S03]  /*9e60*/  MUFU.EX2 R36, R3 ;  /* 0x0000000300247308 */ /* 0x0001e60000000800 */
[----:B0-----:R-:W-:-:S05]  /*9e70*/  FMNMX.FTZ R3, R85, R38, !PT ;  /* 0x0000002655037209 */ /* 0x001fca0007810000 */
[----:B------:R-:W0:Y:S01]  /*9e80*/  SHFL.BFLY PT, R44, R3, 0x2, 0x1f ;  /* 0x0c401f00032c7f89 */ /* 0x000e2200000e0000 */
[-CC-:B------:R-:W-:Y:S01]  /*9e90*/  FFMA.FTZ R135, R21, R0.reuse, -R14.reuse ;  /* 0x0000000015877223 */ /* 0x180fe2000001080e */
[----:B------:R-:W-:Y:S01]  /*9ea0*/  FFMA.FTZ R149, R113, R0, -R14 ;  /* 0x0000000071957223 */ /* 0x000fe2000001080e */
[----:B0-----:R-:W-:-:S05]  /*9eb0*/  FMNMX.FTZ R21, R3, R44, !PT ;  /* 0x0000002c03157209 */ /* 0x001fca0007810000 */
[----:B------:R-:W0:Y:S01]  /*9ec0*/  SHFL.BFLY PT, R48, R21, 0x1, 0x1f ;  /* 0x0c201f0015307f89 */ /* 0x000e2200000e0000 */
[----:B------:R-:W1:Y:S08]  /*9ed0*/  MUFU.EX2 R149, R149 ;  /* 0x0000009500957308 */ /* 0x000e700000000800 */
[----:B------:R-:W2:Y:S08]  /*9ee0*/  MUFU.EX2 R151, R151 ;  /* 0x0000009700977308 */ /* 0x000eb00000000800 */
[----:B------:R-:W3:Y:S01]  /*9ef0*/  MUFU.EX2 R20, R20 ;  /* 0x0000001400147308 */ /* 0x000ee20000000800 */
[----:B0-----:R-:W-:-:S04]  /*9f00*/  FMNMX.FTZ R3, R21, R48, !PT ;  /* 0x0000003015037209 */ /* 0x001fc80007810000 */
[C---:B------:R-:W-:Y:S01]  /*9f10*/  FSETP.NEU.FTZ.AND P1, PT, R3.reuse, -INF , PT ;  /* 0xff8000000300780b */ /* 0x040fe20003f3d000 */
[-C--:B------:R-:W-:Y:S02]  /*9f20*/  FMUL.FTZ R52, R3, R0.reuse ;  /* 0x0000000003347220 */ /* 0x080fe40000410000 */
[----:B------:R-:W0:Y:S03]  /*9f30*/  MUFU.EX2 R145, R145 ;  /* 0x0000009100917308 */ /* 0x000e260000000800 */
[----:B------:R-:W-:Y:S01]  /*9f40*/  FSEL R52, R52, RZ, P1 ;  /* 0x000000ff34347208 */ /* 0x000fe20000800000 */
        /* <DEDUP_REMOVED lines=15> */
[-C--:B------:R-:W-:Y:S01]  /*a040*/  FFMA.FTZ R21, R25, R0.reuse, -R52 ;  /* 0x0000000019157223 */ /* 0x080fe20000010834 */
[----:B------:R-:W4:Y:S01]  /*a050*/  S2R R88, SR_TID.X ;  /* 0x0000000000587919 */ /* 0x000f220000002100 */
[----:B-1----:R-:W-:Y:S01]  /*a060*/  FADD.FTZ R14, R149, R8 ;  /* 0x00000008950e7221 */ /* 0x002fe20000010000 */
[----:B------:R-:W1:Y:S01]  /*a070*/  MUFU.EX2 R147, R147 ;  /* 0x0000009300937308 */ /* 0x000e620000000800 */
[----:B------:R-:W-:-:S02]  /*a080*/  FFMA.FTZ R150, R93, R0, -R52 ;  /* 0x000000005d967223 */ /* 0x000fc40000010834 */
[----:B--2---:R-:W-:Y:S01]  /*a090*/  FADD.FTZ R39, R151, R14 ;  /* 0x0000000e97277221 */ /* 0x004fe20000010000 */
[----:B------:R-:W-:-:S04]  /*a0a0*/  FFMA.FTZ R25, R29, R0, -R52 ;  /* 0x000000001d197223 */ /* 0x000fc80000010834 */
[----:B------:R-:W-:Y:S01]  /*a0b0*/  MUFU.EX2 R148, R148 ;  /* 0x0000009400947308 */ /* 0x000fe20000000800 */
[----:B---3--:R-:W-:Y:S01]  /*a0c0*/  FADD.FTZ R14, R20, R39 ;  /* 0x00000027140e7221 */ /* 0x008fe20000010000 */
[----:B------:R-:W-:-:S06]  /*a0d0*/  FFMA.FTZ R144, R95, R0, -R52 ;  /* 0x000000005f907223 */ /* 0x000fcc0000010834 */
[----:B------:R-:W2:Y:S01]  /*a0e0*/  MUFU.EX2 R21, R21 ;  /* 0x0000001500157308 */ /* 0x000ea20000000800 */
[----:B------:R-:W-:Y:S01]  /*a0f0*/  FFMA.FTZ R31, R41, R0, -R52 ;  /* 0x00000000291f7223 */ /* 0x000fe20000010834 */
[----:B0-----:R-:W-:-:S06]  /*a100*/  FADD.FTZ R41, R145, R14 ;  /* 0x0000000e91297221 */ /* 0x001fcc0000010000 */
[----:B------:R-:W0:Y:S01]  /*a110*/  MUFU.EX2 R150, R150 ;  /* 0x0000009600967308 */ /* 0x000e220000000800 */
[----:B------:R-:W-:Y:S01]  /*a120*/  FFMA.FTZ R27, R33, R0, -R52 ;  /* 0x00000000211b7223 */ /* 0x000fe20000010834 */
[----:B------:R-:W-:-:S06]  /*a130*/  FADD.FTZ R14, R24, R41 ;  /* 0x00000029180e7221 */ /* 0x000fcc0000010000 */
[----:B------:R-:W3:Y:S01]  /*a140*/  MUFU.EX2 R141, R141 ;  /* 0x0000008d008d7308 */ /* 0x000ee20000000800 */
[----:B------:R-:W-:-:S07]  /*a150*/  FFMA.FTZ R146, R97, R0, -R52 ;  /* 0x0000000061927223 */ /* 0x000fce0000010834 */
[----:B------:R-:W4:Y:S01]  /*a160*/  MUFU.EX2 R25, R25 ;  /* 0x0000001900197308 */ /* 0x000f220000000800 */
[----:B-1----:R-:W-:Y:S01]  /*a170*/  FADD.FTZ R41, R147, R14 ;  /* 0x0000000e93297221 */ /* 0x002fe20000010000 */
[----:B--2---:R-:W-:-:S06]  /*a180*/  FADD.FTZ R43, R148, R21 ;  /* 0x00000015942b7221 */ /* 0x004fcc0000010000 */
[----:B------:R-:W1:Y:S01]  /*a190*/  MUFU.EX2 R144, R144 ;  /* 0x0000009000907308 */ /* 0x000e620000000800 */
[----:B------:R-:W-:Y:S01]  /*a1a0*/  FFMA.FTZ R29, R37, R0, -R52 ;  /* 0x00000000251d7223 */ /* 0x000fe20000010834 */
[----:B------:R-:W-:-:S06]  /*a1b0*/  FADD.FTZ R54, R26, R41 ;  /* 0x000000291a367221 */ /* 0x000fcc0000010000 */
[----:B------:R-:W2:Y:S01]  /*a1c0*/  MUFU.EX2 R143, R143 ;  /* 0x0000008f008f7308 */ /* 0x000ea20000000800 */
[----:B0-----:R-:W-:Y:S01]  /*a1d0*/  FADD.FTZ R14, R150, R43 ;  /* 0x0000002b960e7221 */ /* 0x001fe20000010000 */
[----:B------:R-:W-:-:S06]  /*a1e0*/  FFMA.FTZ R140, R99, R0, -R52 ;  /* 0x00000000638c7223 */ /* 0x000fcc0000010834 */
[----:B------:R-:W0:Y:S01]  /*a1f0*/  MUFU.EX2 R27, R27 ;  /* 0x0000001b001b7308 */ /* 0x000e220000000800 */
[----:B------:R-:W-:Y:S01]  /*a200*/  FFMA.FTZ R33, R45, R0, -R52 ;  /* 0x000000002d217223 */ /* 0x000fe20000010834 */
[----:B------:R-:W-:Y:S01]  /*a210*/  IADD3 R56, R90, -R92, RZ ;  /* 0x8000005c5a387210 */ /* 0x000fe20007ffe0ff */
[----:B---3--:R-:W-:-:S05]  /*a220*/  FADD.FTZ R45, R141, R54 ;  /* 0x000000368d2d7221 */ /* 0x008fca0000010000 */
[----:B------:R-:W3:Y:S01]  /*a230*/  MUFU.EX2 R146, R146 ;  /* 0x0000009200927308 */ /* 0x000ee20000000800 */
[----:B----4-:R-:W-:Y:S01]  /*a240*/  FADD.FTZ R43, R25, R14 ;  /* 0x0000000e192b7221 */ /* 0x010fe20000010000 */
[-C--:B------:R-:W-:Y:S01]  /*a250*/  FFMA.FTZ R35, R49, R0.reuse, -R52 ;  /* 0x0000000031237223 */ /* 0x080fe20000010834 */
[----:B------:R-:W-:Y:S01]  /*a260*/  LOP3.LUT R88, R88, 0x7f, RZ, 0xc0, !PT ;  /* 0x0000007f58587812 */ /* 0x000fe200078ec0ff */
[----:B------:R-:W-:Y:S02]  /*a270*/  IMAD R49, R153, 0xc0, R56 ;  /* 0x000000c099317824 */ /* 0x000fe400078e0238 */
[----:B------:R-:W-:Y:S02]  /*a280*/  FADD.FTZ R54, R28, R45 ;  /* 0x0000002d1c367221 */ /* 0x000fe40000010000 */
[----:B------:R-:W4:Y:S01]  /*a290*/  MUFU.EX2 R29, R29 ;  /* 0x0000001d001d7308 */ /* 0x000f220000000800 */
[----:B-1----:R-:W-:Y:S01]  /*a2a0*/  FADD.FTZ R14, R144, R43 ;  /* 0x0000002b900e7221 */ /* 0x002fe20000010000 */
[----:B------:R-:W-:Y:S01]  /*a2b0*/  FFMA.FTZ R142, R101, R0, -R52 ;  /* 0x00000000658e7223 */ /* 0x000fe20000010834 */
[----:B------:R-:W-:Y:S01]  /*a2c0*/  ISETP.NE.AND P1, PT, R88, RZ, PT ;  /* 0x000000ff5800720c */ /* 0x000fe20003f25270 */
[----:B--2---:R-:W-:-:S04]  /*a2d0*/  FADD.FTZ R43, R143, R54 ;  /* 0x000000368f2b7221 */ /* 0x004fc80000010000 */
[----:B------:R-:W1:Y:S01]  /*a2e0*/  MUFU.EX2 R137, R137 ;  /* 0x0000008900897308 */ /* 0x000e620000000800 */
[----:B------:R-:W-:Y:S01]  /*a2f0*/  SHF.R.S32.HI R54, RZ, 0x1f, R49 ;  /* 0x0000001fff367819 */ /* 0x000fe20000011431 */
[----:B0-----:R-:W-:-:S06]  /*a300*/  FADD.FTZ R45, R27, R14 ;  /* 0x0000000e1b2d7221 */ /* 0x001fcc0000010000 */
[----:B------:R-:W0:Y:S01]  /*a310*/  MUFU.EX2 R140, R140 ;  /* 0x0000008c008c7308 */ /* 0x000e220000000800 */
[----:B------:R-:W-:Y:S01]  /*a320*/  LEA.HI R14, R54, R49, RZ, 0x7 ;  /* 0x00000031360e7211 */ /* 0x000fe200078f38ff */
[----:B---3--:R-:W-:-:S06]  /*a330*/  FADD.FTZ R54, R146, R45 ;  /* 0x0000002d92367221 */ /* 0x008fcc0000010000 */
[----:B------:R-:W2:Y:S01]  /*a340*/  MUFU.EX2 R31, R31 ;  /* 0x0000001f001f7308 */ /* 0x000ea20000000800 */
[----:B------:R-:W-:Y:S01]  /*a350*/  FFMA.FTZ R136, R103, R0, -R52 ;  /* 0x0000000067887223 */ /* 0x000fe20000010834 */
[----:B------:R-:W-:-:S06]  /*a360*/  FADD.FTZ R56, R30, R43 ;  /* 0x0000002b1e387221 */ /* 0x000fcc0000010000 */
[----:B------:R-:W3:Y:S01]  /*a370*/  MUFU.EX2 R139, R139 ;  /* 0x0000008b008b7308 */ /* 0x000ee20000000800 */
[----:B----4-:R-:W-:-:S07]  /*a380*/  FADD.FTZ R45, R29, R54 ;  /* 0x000000361d2d7221 */ /* 0x010fce0000010000 */
[----:B------:R-:W4:Y:S01]  /*a390*/  MUFU.EX2 R142, R142 ;  /* 0x0000008e008e7308 */ /* 0x000f220000000800 */
[----:B------:R-:W-:Y:S01]  /*a3a0*/  FFMA.FTZ R128, R47, R0, -R52 ;  /* 0x000000002f807223 */ /* 0x000fe20000010834 */
[----:B------:R-:W-:Y:S02]  /*a3b0*/  @!P1 VIADD R4, R4, 0x16840 ;  /* 0x0001684004049836 */ /* 0x000fe40000000000 */
[----:B-1----:R-:W-:-:S04]  /*a3c0*/  FADD.FTZ R47, R137, R56 ;  /* 0x00000038892f7221 */ /* 0x002fc80000010000 */
[----:B------:R-:W1:Y:S01]  /*a3d0*/  MUFU.EX2 R33, R33 ;  /* 0x0000002100217308 */ /* 0x000e620000000800 */
[----:B0-----:R-:W-:Y:S01]  /*a3e0*/  FADD.FTZ R54, R140, R45 ;  /* 0x0000002d8c367221 */ /* 0x001fe20000010000 */
[----:B------:R-:W-:Y:S01]  /*a3f0*/  FFMA.FTZ R138, R105, R0, -R52 ;  /* 0x00000000698a7223 */ /* 0x000fe20000010834 */
[----:B------:R-:W-:-:S05]  /*a400*/  FADD.FTZ R56, R32, R47 ;  /* 0x0000002f20387221 */ /* 0x000fca0000010000 */
[----:B------:R-:W0:Y:S01]  /*a410*/  MUFU.EX2 R133, R133 ;  /* 0x0000008500857308 */ /* 0x000e220000000800 */
[----:B------:R-:W-:Y:S01]  /*a420*/  @!P1 PRMT R4, RZ, 0x654, R4 ;  /* 0x00000654ff049816 */ /* 0x000fe20000000004 */
[----:B--2---:R-:W-:-:S06]  /*a430*/  FADD.FTZ R47, R31, R54 ;  /* 0x000000361f2f7221 */ /* 0x004fcc0000010000 */
[----:B------:R-:W2:Y:S01]  /*a440*/  MUFU.EX2 R136, R136 ;  /* 0x0000008800887308 */ /* 0x000ea20000000800 */
[-C--:B------:R-:W-:Y:S01]  /*a450*/  FFMA.FTZ R37, R53, R0.reuse, -R52 ;  /* 0x0000000035257223 */ /* 0x080fe20000010834 */
[----:B---3--:R-:W-:Y:S01]  /*a460*/  FADD.FTZ R45, R139, R56 ;  /* 0x000000388b2d7221 */ /* 0x008fe20000010000 */
[----:B------:R4:W-:Y:S05]  /*a470*/  @!P1 SYNCS.ARRIVE.TRANS64.RED.A1T0 RZ, [R4+URZ], RZ ;  /* 0x000000ff04ff99a7 */ /* 0x0009ea000810043f */
[----:B------:R-:W3:Y:S01]  /*a480*/  MUFU.EX2 R34, R34 ;  /* 0x0000002200227308 */ /* 0x000ee20000000800 */
[----:B------:R-:W-:Y:S01]  /*a490*/  FFMA.FTZ R132, R107, R0, -R52 ;  /* 0x000000006b847223 */ /* 0x000fe20000010834 */
[----:B----4-:R-:W-:-:S06]  /*a4a0*/  FADD.FTZ R4, R142, R47 ;  /* 0x0000002f8e047221 */ /* 0x010fcc0000010000 */
[----:B------:R-:W4:Y:S01]  /*a4b0*/  MUFU.EX2 R35, R35 ;  /* 0x0000002300237308 */ /* 0x000f220000000800 */
[----:B------:R-:W-:Y:S01]  /*a4c0*/  FADD.FTZ R54, R36, R45 ;  /* 0x0000002d24367221 */ /* 0x000fe20000010000 */
[----:B-1----:R-:W-:-:S06]  /*a4d0*/  FADD.FTZ R47, R33, R4 ;  /* 0x00000004212f7221 */ /* 0x002fcc0000010000 */
[----:B------:R-:W1:Y:S01]  /*a4e0*/  MUFU.EX2 R135, R135 ;  /* 0x0000008700877308 */ /* 0x000e620000000800 */
[----:B------:R-:W-:-:S07]  /*a4f0*/  FFMA.FTZ R39, R57, R0, -R52 ;  /* 0x0000000039277223 */ /* 0x000fce0000010834 */
[----:B------:R-:W1:Y:S01]  /*a500*/  MUFU.EX2 R138, R138 ;  /* 0x0000008a008a7308 */ /* 0x000e620000000800 */
[----:B0-----:R-:W-:Y:S01]  /*a510*/  FADD.FTZ R49, R133, R54 ;  /* 0x0000003685317221 */ /* 0x001fe20000010000 */
[----:B--2---:R-:W-:-:S06]  /*a520*/  FADD.FTZ R4, R136, R47 ;  /* 0x0000002f88047221 */ /* 0x004fcc0000010000 */
[----:B------:R-:W0:Y:S01]  /*a530*/  MUFU.EX2 R38, R38 ;  /* 0x0000002600267308 */ /* 0x000e220000000800 */
[----:B------:R-:W-:-:S07]  /*a540*/  FFMA.FTZ R134, R109, R0, -R52 ;  /* 0x000000006d867223 */ /* 0x000fce0000010834 */
[----:B------:R-:W2:Y:S01]  /*a550*/  MUFU.EX2 R37, R37 ;  /* 0x0000002500257308 */ /* 0x000ea20000000800 */
[----:B---3--:R-:W-:Y:S01]  /*a560*/  FADD.FTZ R54, R34, R49 ;  /* 0x0000003122367221 */ /* 0x008fe20000010000 */
[----:B------:R-:W-:-:S06]  /*a570*/  FFMA.FTZ R126, R5, R0, -R52 ;  /* 0x00000000057e7223 */ /* 0x000fcc0000010834 */
[----:B------:R-:W3:Y:S01]  /*a580*/  MUFU.EX2 R129, R129 ;  /* 0x0000008100817308 */ /* 0x000ee20000000800 */
[----:B----4-:R-:W-:Y:S01]  /*a590*/  FADD.FTZ R5, R35, R4 ;  /* 0x0000000423057221 */ /* 0x010fe20000010000 */
[----:B------:R-:W-:-:S06]  /*a5a0*/  FFMA.FTZ R41, R61, R0, -R52 ;  /* 0x000000003d297223 */ /* 0x000fcc0000010834 */
[----:B------:R-:W4:Y:S01]  /*a5b0*/  MUFU.EX2 R132, R132 ;  /* 0x0000008400847308 */ /* 0x000f220000000800 */
[----:B-1----:R-:W-:Y:S01]  /*a5c0*/  FADD.FTZ R47, R135, R54 ;  /* 0x00000036872f7221 */ /* 0x002fe20000010000 */
[----:B------:R-:W-:-:S06]  /*a5d0*/  FADD.FTZ R4, R138, R5 ;  /* 0x000000058a047221 */ /* 0x000fcc0000010000 */
[----:B------:R-:W1:Y:S08]  /*a5e0*/  MUFU.EX2 R40, R40 ;  /* 0x0000002800287308 */ /* 0x000e700000000800 */
[----:B------:R-:W1:Y:S01]  /*a5f0*/  MUFU.EX2 R39, R39 ;  /* 0x0000002700277308 */ /* 0x000e620000000800 */
[----:B0-----:R-:W-:Y:S01]  /*a600*/  FADD.FTZ R54, R38, R47 ;  /* 0x0000002f26367221 */ /* 0x001fe20000010000 */
[----:B--2---:R-:W-:-:S06]  /*a610*/  FADD.FTZ R47, R37, R4 ;  /* 0x00000004252f7221 */ /* 0x004fcc0000010000 */
[----:B------:R-:W0:Y:S01]  /*a620*/  MUFU.EX2 R131, R131 ;  /* 0x0000008300837308 */ /* 0x000e220000000800 */
[----:B------:R-:W-:-:S07]  /*a630*/  FFMA.FTZ R43, R65, R0, -R52 ;  /* 0x00000000412b7223 */ /* 0x000fce0000010834 */
[----:B------:R-:W2:Y:S01]  /*a640*/  MUFU.EX2 R134, R134 ;  /* 0x0000008600867308 */ /* 0x000ea20000000800 */
[----:B---3--:R-:W-:Y:S01]  /*a650*/  FADD.FTZ R49, R129, R54 ;  /* 0x0000003681317221 */ /* 0x008fe20000010000 */
[----:B----4-:R-:W-:-:S06]  /*a660*/  FADD.FTZ R4, R132, R47 ;  /* 0x0000002f84047221 */ /* 0x010fcc0000010000 */
[----:B------:R-:W3:Y:S01]  /*a670*/  MUFU.EX2 R42, R42 ;  /* 0x0000002a002a7308 */ /* 0x000ee20000000800 */
[----:B------:R-:W-:-:S07]  /*a680*/  FFMA.FTZ R130, R111, R0, -R52 ;  /* 0x000000006f827223 */ /* 0x000fce0000010834 */
[----:B------:R-:W4:Y:S01]  /*a690*/  MUFU.EX2 R41, R41 ;  /* 0x0000002900297308 */ /* 0x000f220000000800 */
[----:B-1----:R-:W-:Y:S01]  /*a6a0*/  FADD.FTZ R54, R40, R49 ;  /* 0x0000003128367221 */ /* 0x002fe20000010000 */
[----:B------:R-:W-:-:S06]  /*a6b0*/  FADD.FTZ R47, R39, R4 ;  /* 0x00000004272f7221 */ /* 0x000fcc0000010000 */
        /* <DEDUP_REMOVED lines=8> */
[----:B------:R-:W-:Y:S01]  /*a740*/  F2FP.F16.F32.PACK_AB R149, R8, R149 ;  /* 0x000000950895723e */ /* 0x000fe200000000ff */
[----:B---3--:R-:W-:-:S06]  /*a750*/  FADD.FTZ R8, R42, R49 ;  /* 0x000000312a087221 */ /* 0x008fcc0000010000 */
[----:B------:R-:W3:Y:S01]  /*a760*/  MUFU.EX2 R127, R127 ;  /* 0x0000007f007f7308 */ /* 0x000ee20000000800 */
[----:B----4-:R-:W-:-:S07]  /*a770*/  FADD.FTZ R47, R41, R4 ;  /* 0x00000004292f7221 */ /* 0x010fce0000010000 */
[----:B------:R-:W4:Y:S01]  /*a780*/  MUFU.EX2 R130, R130 ;  /* 0x0000008200827308 */ /* 0x000f220000000800 */
[----:B------:R-:W-:Y:S01]  /*a790*/  FFMA.FTZ R73, R73, R0, -R52 ;  /* 0x0000000049497223 */ /* 0x000fe20000010834 */
[----:B-1----:R-:W-:-:S06]  /*a7a0*/  FADD.FTZ R49, R125, R8 ;  /* 0x000000087d317221 */ /* 0x002fcc0000010000 */
[----:B------:R-:W1:Y:S01]  /*a7b0*/  MUFU.EX2 R46, R46 ;  /* 0x0000002e002e7308 */ /* 0x000e620000000800 */
[----:B------:R-:W-:-:S07]  /*a7c0*/  FADD.FTZ R4, R128, R47 ;  /* 0x0000002f80047221 */ /* 0x000fce0000010000 */
        /* <DEDUP_REMOVED lines=13> */
[----:B------:R-:W1:Y:S08]  /*a8a0*/  MUFU.EX2 R123, R123 ;  /* 0x0000007b007b7308 */ /* 0x000e700000000800 */
[----:B------:R-:W1:Y:S01]  /*a8b0*/  MUFU.EX2 R126, R126 ;  /* 0x0000007e007e7308 */ /* 0x000e620000000800 */
[----:B------:R-:W-:Y:S01]  /*a8c0*/  FFMA.FTZ R81, R81, R0, -R52 ;  /* 0x0000000051517223 */ /* 0x000fe20000010834 */
[----:B0-----:R-:W-:Y:S01]  /*a8d0*/  FADD.FTZ R49, R121, R8 ;  /* 0x0000000879317221 */ /* 0x001fe20000010000 */
[----:B------:R-:W-:-:S05]  /*a8e0*/  SHF.R.S32.HI R14, RZ, 0x7, R14 ;  /* 0x00000007ff0e7819 */ /* 0x000fca000001140e */
[----:B------:R-:W0:Y:S01]  /*a8f0*/  MUFU.EX2 R77, R77 ;  /* 0x0000004d004d7308 */ /* 0x000e220000000800 */
[----:B--2---:R-:W-:Y:S01]  /*a900*/  FADD.FTZ R4, R124, R47 ;  /* 0x0000002f7c047221 */ /* 0x004fe20000010000 */
[----:B------:R-:W-:Y:S01]  /*a910*/  FFMA.FTZ R15, R15, R0, -R52 ;  /* 0x000000000f0f7223 */ /* 0x000fe20000010834 */
[----:B---3--:R-:W-:Y:S01]  /*a920*/  FADD.FTZ R8, R48, R49 ;  /* 0x0000003130087221 */ /* 0x008fe20000010000 */
[----:B------:R-:W-:-:S04]  /*a930*/  VIMNMX R53, RZ, R14, !PT ;  /* 0x0000000eff357248 */ /* 0x000fc80007fe0100 */
[----:B------:R-:W2:Y:S01]  /*a940*/  MUFU.EX2 R55, R55 ;  /* 0x0000003700377308 */ /* 0x000ea20000000800 */
[----:B----4-:R-:W-:Y:S01]  /*a950*/  FADD.FTZ R47, R5, R4 ;  /* 0x00000004052f7221 */ /* 0x010fe20000010000 */
[----:B------:R-:W-:Y:S01]  /*a960*/  FFMA.FTZ R52, R85, R0, -R52 ;  /* 0x0000000055347223 */ /* 0x000fe20000010834 */
[----:B-1----:R-:W-:-:S05]  /*a970*/  FADD.FTZ R49, R123, R8 ;  /* 0x000000087b317221 */ /* 0x002fca0000010000 */
[----:B------:R-:W1:Y:S01]  /*a980*/  MUFU.EX2 R120, R81 ;  /* 0x0000005100787308 */ /* 0x000e620000000800 */
[----:B------:R-:W-:Y:S01]  /*a990*/  FADD.FTZ R8, R126, R47 ;  /* 0x0000002f7e087221 */ /* 0x000fe20000010000 */
[----:B------:R-:W-:Y:S01]  /*a9a0*/  VIADD R152, R152, 0xfffffffe ;  /* 0xfffffffe98987836 */ /* 0x000fe20000000000 */
[----:B------:R3:W-:Y:S05]  /*a9b0*/  STL [R1+0x14], R53 ;  /* 0x0000143501007387 */ /* 0x0007ea0000100800 */
[----:B------:R-:W4:Y:S01]  /*a9c0*/  MUFU.EX2 R15, R15 ;  /* 0x0000000f000f7308 */ /* 0x000f220000000800 */
[----:B0-----:R-:W-:Y:S01]  /*a9d0*/  FADD.FTZ R8, R77, R8 ;  /* 0x000000084d087221 */ /* 0x001fe20000010000 */
[----:B------:R-:W-:-:S02]  /*a9e0*/  ISETP.GE.AND P2, PT, R152, R53, PT ;  /* 0x000000359800720c */ /* 0x000fc40003f46270 */
[----:B------:R-:W-:-:S04]  /*a9f0*/  F2FP.F16.F32.PACK_AB R148, R21, R148 ;  /* 0x000000941594723e */ /* 0x000fc800000000ff */
[----:B------:R-:W0:Y:S01]  /*aa00*/  MUFU.EX2 R50, R50 ;  /* 0x0000003200327308 */ /* 0x000e220000000800 */
[----:B--2---:R-:W-:-:S07]  /*aa10*/  FADD.FTZ R21, R55, R8 ;  /* 0x0000000837157221 */ /* 0x004fce0000010000 */
[----:B------:R-:W2:Y:S01]  /*aa20*/  MUFU.EX2 R52, R52 ;  /* 0x0000003400347308 */ /* 0x000ea20000000800 */
[----:B-1----:R-:W-:Y:S01]  /*aa30*/  FADD.FTZ R8, R120, R21 ;  /* 0x0000001578087221 */ /* 0x002fe20000010000 */
[----:B------:R-:W-:Y:S01]  /*aa40*/  F2FP.F16.F32.PACK_AB R124, R5, R124 ;  /* 0x0000007c057c723e */ /* 0x000fe200000000ff */
[----:B------:R-:W-:Y:S02]  /*aa50*/  IMAD.MOV.U32 R119, RZ, RZ, RZ ;  /* 0x000000ffff777224 */ /* 0x000fe400078e00ff */
[----:B----4-:R-:W-:Y:S01]  /*aa60*/  FADD.FTZ R5, R15, R8 ;  /* 0x000000080f057221 */ /* 0x010fe20000010000 */
[----:B------:R-:W-:Y:S01]  /*aa70*/  F2FP.F16.F32.PACK_AB R151, R20, R151 ;  /* 0x000000971497723e */ /* 0x000fe200000000ff */
[----:B------:R-:W-:Y:S01]  /*aa80*/  IMAD.MOV.U32 R118, RZ, RZ, R119 ;  /* 0x000000ffff767224 */ /* 0x000fe200078e0077 */
[----:B------:R-:W-:Y:S01]  /*aa90*/  F2FP.F16.F32.PACK_AB R145, R24, R145 ;  /* 0x000000911891723e */ /* 0x000fe200000000ff */
[----:B0-----:R-:W-:Y:S01]  /*aaa0*/  FADD.FTZ R4, R50, R49 ;  /* 0x0000003132047221 */ /* 0x001fe20000010000 */
[----:B------:R-:W-:Y:S01]  /*aab0*/  F2FP.F16.F32.PACK_AB R147, R26, R147 ;  /* 0x000000931a93723e */ /* 0x000fe200000000ff */
[--C-:B------:R-:W-:Y:S01]  /*aac0*/  IMAD.MOV.U32 R117, RZ, RZ, R119.reuse ;  /* 0x000000ffff757224 */ /* 0x100fe200078e0077 */
        /* <DEDUP_REMOVED lines=51> */
[----:B------:R-:W-:Y:S01]  /*ae00*/  IMAD.MOV.U32 R88, RZ, RZ, R119 ;  /* 0x000000ffff587224 */ /* 0x000fe200078e0077 */
[----:B------:R-:W-:-:S02]  /*ae10*/  MOV R115, R119 ;  /* 0x0000007700737202 */ /* 0x000fc40000000f00 */
[-C--:B------:R-:W-:Y:S02]  /*ae20*/  MOV R108, R119.reuse ;  /* 0x00000077006c7202 */ /* 0x080fe40000000f00 */
[-C--:B------:R-:W-:Y:S02]  /*ae30*/  MOV R101, R119.reuse ;  /* 0x0000007700657202 */ /* 0x080fe40000000f00 */
[----:B------:R-:W-:Y:S01]  /*ae40*/  MOV R94, R119 ;  /* 0x00000077005e7202 */ /* 0x000fe20000000f00 */
[----:B---3--:R-:W-:Y:S06]  /*ae50*/  @!P2 BRA `(.L_x_12481) ;  /* 0x000000280048a947 */ /* 0x008fec0003800000 */
[----:B------:R-:W-:Y:S01]  /*ae60*/  MOV R14, R9 ;  /* 0x00000009000e7202 */ /* 0x000fe20000000f00 */
        /* <DEDUP_REMOVED lines=18> */
[----:B------:R-:W-:-:S07]  /*af90*/  CS2R R88, SRZ ;  /* 0x0000000000587805 */ /* 0x000fce000001ff00 */
.L_x_12491:
        /* <DEDUP_REMOVED lines=10> */
.L_x_12483:
[----:B------:R-:W-:Y:S01]  /*b040*/  IMAD R0, R18, 0x8, R2 ;  /* 0x0000000812007824 */ /* 0x000fe200078e0202 */
[----:B------:R-:W-:-:S04]  /*b050*/  SHF.L.U32 R3, R23, 0x1f, RZ ;  /* 0x0000001f17037819 */ /* 0x000fc800000006ff */
[----:B------:R0:W1:Y:S01]  /*b060*/  SYNCS.PHASECHK.TRANS64.TRYWAIT P3, [R0+URZ+0x16830], R3 ;  /* 0x01683003000075a7 */ /* 0x000062000806017f */
[----:B------:R-:W-:Y:S05]  /*b070*/  @!P0 BRA `(.L_x_12484) ;  /* 0x0000000000048947 */ /* 0x000fea0003800000 */
[----:B------:R-:W-:Y:S01]  /*b080*/  BPT.TRAP 0x1 ;  /* 0x000000040000795c */ /* 0x000fe20000300000 */
.L_x_12484:
[----:B------:R-:W-:Y:S04]  /*b090*/  BSSY B0, `(.L_x_12482) ;  /* 0x0000004000007945 */ /* 0x000fe80003800000 */
[----:B-1----:R-:W-:Y:S05]  /*b0a0*/  @P3 BRA `(.L_x_12485) ;  /* 0x0000000000083947 */ /* 0x002fea0003800000 */
[----:B------:R-:W1:Y:S02]  /*b0b0*/  SYNCS.PHASECHK.TRANS64.TRYWAIT P3, [R0+URZ+0x16830], R3 ;  /* 0x01683003000075a7 */ /* 0x000e64000806017f */
[----:B-1----:R-:W-:Y:S05]  /*b0c0*/  @!P3 BRA `(.L_x_12486) ;  /* 0x000000c000e8b947 */ /* 0x002fea0003800000 */
.L_x_12485:
[----:B------:R-:W-:Y:S05]  /*b0d0*/  BSYNC B0 ;  /* 0x0000000000007941 */ /* 0x000fea0003800000 */
.L_x_12482:
[----:B01----:R-:W2:Y:S01]  /*b0e0*/  LDL R3, [R1+0xc] ;  /* 0x00000c0001037983 */ /* 0x003ea20000100800 */
[----:B------:R-:W-:Y:S01]  /*b0f0*/  IMAD.MOV.U32 R21, RZ, RZ, 0x40000040 ;  /* 0x40000040ff157424 */ /* 0x000fe200078e00ff */
[----:B------:R-:W-:Y:S05]  /*b100*/  WARPSYNC.ALL ;  /* 0x0000000000007948 */ /* 0x000fea0003800000 */
[----:B------:R-:W-:Y:S01]  /*b110*/  R2UR UR15, R21 ;  /* 0x00000000150f72ca */ /* 0x000fe200000e0000 */
[----:B------:R-:W0:Y:S01]  /*b120*/  S2R R0, SR_TID.X ;  /* 0x0000000000007919 */ /* 0x000e220000002100 */
[----:B------:R-:W-:Y:S01]  /*b130*/  IMAD.MOV.U32 R27, RZ, RZ, 0x40000040 ;  /* 0x40000040ff1b7424 */ /* 0x000fe200078e00ff */
[----:B------:R-:W-:Y:S01]  /*b140*/  R2UR UR4, R6 ;  /* 0x00000000060472ca */ /* 0x000fe200000e0000 */
[----:B------:R-:W-:Y:S01]  /*b150*/  IMAD.MOV.U32 R25, RZ, RZ, 0x40000040 ;  /* 0x40000040ff197424 */ /* 0x000fe200078e00ff */
[----:B------:R-:W-:-:S02]  /*b160*/  R2UR UR5, R7 ;  /* 0x00000000070572ca */ /* 0x000fc400000e0000 */
[----:B------:R-:W-:Y:S02]  /*b170*/  R2UR UR7, R27 ;  /* 0x000000001b0772ca */ /* 0x000fe400000e0000 */
[----:B0-----:R-:W-:-:S04]  /*b180*/  SHF.R.U32.HI R0, RZ, 0x7, R0 ;  /* 0x00000007ff007819 */ /* 0x001fc80000011600 */
[----:B------:R-:W-:Y:S02]  /*b190*/  IADD3 R0, R0, 0x8, RZ ;  /* 0x0000000800007810 */ /* 0x000fe40007ffe0ff */
[----:B------:R-:W-:Y:S02]  /*b1a0*/  R2UR UR11, R25 ;  /* 0x00000000190b72ca */ /* 0x000fe400000e0000 */
[----:B------:R-:W-:Y:S01]  /*b1b0*/  R2UR UR19, R27 ;  /* 0x000000001b1372ca */ /* 0x000fe200000e0000 */
[----:B------:R0:W-:Y:S01]  /*b1c0*/  BAR.SYNC.DEFER_BLOCKING R0, 0x100 ;  /* 0x000400000000751d */ /* 0x0001e20000010000 */
[----:B--2---:R-:W-:-:S04]  /*b1d0*/  IMAD R26, R18, 0x400, R3 ;  /* 0x00000400121a7824 */ /* 0x004fc800078e0203 */
[----:B------:R-:W-:-:S05]  /*b1e0*/  VIADD R20, R26, 0x4 ;  /* 0x000000041a147836 */ /* 0x000fca0000000000 */
[----:B------:R-:W-:Y:S02]  /*b1f0*/  R2UR UR14, R20 ;  /* 0x00000000140e72ca */ /* 0x000fe400000e0000 */
[----:B------:R-:W2:Y:S01]  /*b200*/  LDL.64 R20, [R1] ;  /* 0x0000000001147983 */ /* 0x000ea20000100a00 */
[C---:B------:R-:W-:Y:S01]  /*b210*/  R2UR UR6, R26.reuse ;  /* 0x000000001a0672ca */ /* 0x040fe200000e0000 */
[C---:B------:R-:W-:Y:S02]  /*b220*/  VIADD R24, R26.reuse, 0x2 ;  /* 0x000000021a187836 */ /* 0x040fe40000000000 */
[----:B------:R-:W-:-:S03]  /*b230*/  VIADD R26, R26, 0x6 ;  /* 0x000000061a1a7836 */ /* 0x000fc60000000000 */
[----:B------:R-:W-:Y:S02]  /*b240*/  R2UR UR10, R24 ;  /* 0x00000000180a72ca */ /* 0x000fe400000e0000 */
[----:B------:R-:W-:Y:S02]  /*b250*/  R2UR UR18, R26 ;  /* 0x000000001a1272ca */ /* 0x000fe400000e0000 */
[----:B------:R-:W-:-:S06]  /*b260*/  WARPGROUP.ARRIVE ;  /* 0x00000000000079c5 */ /* 0x000fcc0000000000 */
[----:B------:R-:W-:Y:S01]  /*b270*/  HGMMA.64x128x16.F32 R24, gdesc[UR4], RZ, !UPT, gsb0 ;  /* 0x01e00000041879f0 */ /* 0x000fe2000c0008ff */
[----:B------:R-:W-:Y:S02]  /*b280*/  R2UR UR12, R12 ;  /* 0x000000000c0c72ca */ /* 0x000fe400000e0000 */
[----:B------:R-:W-:Y:S01]  /*b290*/  R2UR UR13, R13 ;  /* 0x000000000d0d72ca */ /* 0x000fe200000e0000 */
[----:B------:R-:W-:Y:S02]  /*b2a0*/  WARPGROUP.DEPBAR.LE gsb0, 0x0 ;  /* 0x00008000000079c5 */ /* 0x000fe40000010000 */
[----:B------:R-:W-:Y:S01]  /*b2b0*/  WARPGROUP.ARRIVE ;  /* 0x00000000000079c5 */ /* 0x000fe20000000000 */
[----:B--2---:R-:W-:Y:S02]  /*b2c0*/  R2UR UR8, R20 ;  /* 0x00000000140872ca */ /* 0x004fe400000e0000 */
[----:B------:R-:W-:-:S13]  /*b2d0*/  R2UR UR9, R21 ;  /* 0x00000000150972ca */ /* 0x000fda00000e0000 */
        /* <DEDUP_REMOVED lines=13> */
.L_x_12488:
[----:B------:R-:W-:Y:S02]  /*b3b0*/  SHF.L.U32 R0, R8, 0x1f, RZ ;  /* 0x0000001f08007819 */ /* 0x000fe400000006ff */
[----:B------:R-:W-:-:S04]  /*b3c0*/  LEA R3, R154, R2, 0x3 ;  /* 0x000000029a037211 */ /* 0x000fc800078e18ff */
[----:B------:R0:W1:Y:S01]  /*b3d0*/  SYNCS.PHASECHK.TRANS64.TRYWAIT P2, [R3+URZ+0x16850], R0 ;  /* 0x01685000030075a7 */ /* 0x000062000804017f */
[----:B------:R-:W-:Y:S05]  /*b3e0*/  @!P0 BRA `(.L_x_12489) ;  /* 0x0000000000048947 */ /* 0x000fea0003800000 */
[----:B------:R-:W-:Y:S01]  /*b3f0*/  BPT.TRAP 0x1 ;  /* 0x000000040000795c */ /* 0x000fe20000300000 */
.L_x_12489:
[----:B-1----:R-:W-:Y:S05]  /*b400*/  @P2 BRA `(.L_x_12487) ;  /* 0x0000000000082947 */ /* 0x002fea0003800000 */
[----:B------:R-:W1:Y:S02]  /*b410*/  SYNCS.PHASECHK.TRANS64.TRYWAIT P2, [R3+URZ+0x16850], R0 ;  /* 0x01685000030075a7 */ /* 0x000e64000804017f */
[----:B-1----:R-:W-:Y:S05]  /*b420*/  @!P2 BRA `(.L_x_12490) ;  /* 0x000000c00024a947 */ /* 0x002fea0003800000 */
.L_x_12487:
[----:B01----:R-:W-:Y:S01]  /*b430*/  VIADD R0, R2, 0x400 ;  /* 0x0000040002007836 */ /* 0x003fe20000000000 */
[----:B------:R-:W2:Y:S01]  /*b440*/  LDL R3, [R1+0x28] ;  /* 0x0000280001037983 */ /* 0x000ea20000100800 */
[----:B------:R-:W-:Y:S01]  /*b450*/  IMAD.MOV.U32 R9, RZ, RZ, 0x40000040 ;  /* 0x40000040ff097424 */ /* 0x000fe200078e00ff */
[----:B------:R-:W-:Y:S05]  /*b460*/  WARPSYNC.ALL ;  /* 0x0000000000007948 */ /* 0x000fea0003800000 */
[----:B------:R-:W-:Y:S01]  /*b470*/  SHF.R.U32.HI R0, RZ, 0x4, R0 ;  /* 0x00000004ff007819 */ /* 0x000fe20000011600 */
[----:B------:R-:W-:Y:S01]  /*b480*/  WARPGROUP.ARRIVE ;  /* 0x00000000000079c5 */ /* 0x000fe20000000000 */
[----:B------:R-:W-:Y:S01]  /*b490*/  R2UR UR7, R9 ;  /* 0x00000000090772ca */ /* 0x000fe200000e0000 */
[----:B------:R-:W-:Y:S01]  /*b4a0*/  IMAD.MOV.U32 R21, RZ, RZ, 0x40000040 ;  /* 0x40000040ff157424 */ /* 0x000fe200078e00ff */
[----:B------:R-:W-:Y:S01]  /*b4b0*/  LOP3.LUT R0, R0, 0x3fff, RZ, 0xc0, !PT ;  /* 0x00003fff00007812 */ /* 0x000fe200078ec0ff */
[----:B------:R-:W-:-:S04]  /*b4c0*/  ULDC UR4, c[0x0][0x988] ;  /* 0x0002620000047ab9 */ /* 0x000fc80000000800 */
[----:B------:R-:W-:-:S05]  /*b4d0*/  IMAD R8, R154, 0x400, R0 ;  /* 0x000004009a087824 */ /* 0x000fca00078e0200 */
[----:B------:R-:W-:-:S13]  /*b4e0*/  R2UR UR6, R8 ;  /* 0x00000000080672ca */ /* 0x000fda00000e0000 */
[----:B------:R-:W-:Y:S03]  /*b4f0*/  HGMMA.64x64x16.F32 R88, R148, gdesc[UR4].tnspB, R88, gsb0 ;  /* 0x40e0000494587df0 */ /* 0x000fe60008000858 */
[----:B------:R-:W-:Y:S02]  /*b500*/  WARPGROUP.DEPBAR.LE gsb0, 0x0 ;  /* 0x00008000000079c5 */ /* 0x000fe40000010000 */
[----:B------:R-:W3:Y:S04]  /*b510*/  LDL R149, [R1+0x18] ;  /* 0x0000180001957983 */ /* 0x000ee80000100800 */
[----:B------:R-:W3:Y:S04]  /*b520*/  LDL R150, [R1+0x10] ;  /* 0x0000100001967983 */ /* 0x000ee80000100800 */
[----:B------:R-:W4:Y:S01]  /*b530*/  LDL R151, [R1+0x24] ;  /* 0x0000240001977983 */ /* 0x000f220000100800 */
[----:B------:R-:W-:Y:S01]  /*b540*/  IMAD.MOV.U32 R0, RZ, RZ, -0x80 ;  /* 0xffffff80ff007424 */ /* 0x000fe200078e00ff */
[----:B------:R-:W-:Y:S01]  /*b550*/  R2UR UR7, R21 ;  /* 0x00000000150772ca */ /* 0x000fe200000e0000 */
[----:B------:R-:W-:Y:S01]  /*b560*/  VIADD R20, R8, 0x80 ;  /* 0x0000008008147836 */ /* 0x000fe20000000000 */
[----:B------:R-:W-:Y:S01]  /*b570*/  WARPGROUP.ARRIVE ;  /* 0x00000000000079c5 */ /* 0x000fe20000000000 */
[----:B------:R-:W-:Y:S01]  /*b580*/  IMAD R0, R152, R0, 0x1 ;  /* 0x0000000198007424 */ /* 0x000fe200078e0200 */
[----:B------:R-:W-:-:S02]  /*b590*/  MOV R21, 0x40000040 ;  /* 0x4000004000157802 */ /* 0x000fc40000000f00 */
[----:B------:R-:W-:Y:S01]  /*b5a0*/  R2UR UR6, R20 ;  /* 0x00000000140672ca */ /* 0x000fe200000e0000 */
[----:B------:R-:W-:Y:S02]  /*b5b0*/  IMAD R0, R153, 0xc0, R0 ;  /* 0x000000c099007824 */ /* 0x000fe400078e0200 */
[----:B------:R-:W-:-:S10]  /*b5c0*/  VIADD R20, R8, 0x100 ;  /* 0x0000010008147836 */ /* 0x000fd40000000000 */
        /* <DEDUP_REMOVED lines=10> */
[----:B------:R-:W-:Y:S02]  /*b670*/  R2UR UR7, R21 ;  /* 0x00000000150772ca */ /* 0x000fe400000e0000 */
[----:B------:R-:W-:Y:S01]  /*b680*/  MOV R21, 0x40000040 ;  /* 0x4000004000157802 */ /* 0x000fe20000000f00 */
[----:B------:R-:W-:Y:S02]  /*b690*/  WARPGROUP.DEPBAR.LE gsb0, 0x0 ;  /* 0x00008000000079c5 */ /* 0x000fe40000010000 */
[----:B------:R-:W-:-:S08]  /*b6a0*/  WARPGROUP.ARRIVE ;  /* 0x00000000000079c5 */ /* 0x000fd00000000000 */
[----:B------:R-:W-:Y:S01]  /*b6b0*/  HGMMA.64x64x16.F32 R88, R136, gdesc[UR4].tnspB, R88, gsb0 ;  /* 0x40e0000488587df0 */ /* 0x000fe20008000858 */
[----:B------:R-:W-:Y:S02]  /*b6c0*/  R2UR UR7, R21 ;  /* 0x00000000150772ca */ /* 0x000fe400000e0000 */
[----:B------:R-:W-:Y:S01]  /*b6d0*/  R2UR UR6, R20 ;  /* 0x00000000140672ca */ /* 0x000fe200000e0000 */
[----:B------:R-:W-:Y:S02]  /*b6e0*/  WARPGROUP.DEPBAR.LE gsb0, 0x0 ;  /* 0x00008000000079c5 */ /* 0x000fe40000010000 */
[----:B------:R-:W-:-:S10]  /*b6f0*/  WARPGROUP.ARRIVE ;  /* 0x00000000000079c5 */ /* 0x000fd40000000000 */
[----:B------:R-:W-:Y:S01]  /*b700*/  HGMMA.64x64x16.F32 R88, R132, gdesc[UR4].tnspB, R88, gsb0 ;  /* 0x40e0000484587df0 */ /* 0x000fe20008000858 */
[----:B---3--:R-:W-:-:S05]  /*b710*/  IADD3 R0, -R150, R0, R149 ;  /* 0x0000000096007210 */ /* 0x008fca0007ffe195 */
[----:B----4-:R-:W-:-:S04]  /*b720*/  IMAD R0, R151, -0x2, R0 ;  /* 0xfffffffe97007824 */ /* 0x010fc800078e0200 */
[----:B--2---:R-:W-:-:S05]  /*b730*/  IMAD.IADD R9, R3, 0x1, R0 ;  /* 0x0000000103097824 */ /* 0x004fca00078e0200 */
        /* <DEDUP_REMOVED lines=23> */
[----:B------:R-:W-:Y:S01]  /*b8b0*/  FMNMX.FTZ R0, R36, R0, !PT ;  /* 0x0000000024007209 */ /* 0x000fe20007810000 */
[----:B------:R-:W-:-:S02]  /*b8c0*/  WARPGROUP.DEPBAR.LE gsb0, 0x0 ;  /* 0x00008000000079c5 */ /* 0x000fc40000010000 */
[----:B------:R-:W-:Y:S01]  /*b8d0*/  ISETP.GT.AND P3, PT, R9, 0x21, PT ;  /* 0x000000210900780c */ /* 0x000fe20003f64270 */
[----:B------:R-:W-:Y:S01]  /*b8e0*/  WARPGROUP.ARRIVE ;  /* 0x00000000000079c5 */ /* 0x000fe20000000000 */
        /* <DEDUP_REMOVED lines=74> */
[----:B------:R-:W-:Y:S01]  /*bd90*/  FSEL R26, R26, -INF , P3 ;  /* 0xff8000001a1a7808 */ /* 0x000fe20001800000 */
[----:B------:R-:W0:Y:S01]  /*bda0*/  SHFL.BFLY PT, R3, R0, 0x2, 0x1f ;  /* 0x0c401f0000037f89 */ /* 0x000e2200000e0000 */
[----:B------:R-:W-:Y:S02]  /*bdb0*/  ISETP.GT.AND P3, PT, R9, 0x8, PT ;  /* 0x000000080900780c */ /* 0x000fe40003f64270 */
        /* <DEDUP_REMOVED lines=8> */
[----:B------:R-:W-:Y:S02]  /*be40*/  FSEL R35, R35, -INF , P4 ;  /* 0xff80000023237808 */ /* 0x000fe40002000000 */
[C---:B------:R-:W-:Y:S02]  /*be50*/  ISETP.GT.AND P4, PT, R9.reuse, 0x19, PT ;  /* 0x000000190900780c */ /* 0x040fe40003f84270 */
[----:B------:R-:W-:Y:S02]  /*be60*/  FSEL R38, R38, -INF , P3 ;  /* 0xff80000026267808 */ /* 0x000fe40001800000 */
[----:B0-----:R-:W-:Y:S02]  /*be70*/  FMNMX.FTZ R3, R0, R3, !PT ;  /* 0x0000000300037209 */ /* 0x001fe40007810000 */
[----:B------:R-:W-:Y:S02]  /*be80*/  ISETP.GT.AND P3, PT, R9, 0x20, PT ;  /* 0x000000200900780c */ /* 0x000fe40003f64270 */
[----:B------:R-:W-:Y:S01]  /*be90*/  FSEL R39, R39, -INF , P4 ;  /* 0xff80000027277808 */ /* 0x000fe20002000000 */
[----:B------:R-:W0:Y:S01]  /*bea0*/  SHFL.BFLY PT, R0, R3, 0x1, 0x1f ;  /* 0x0c201f0003007f89 */ /* 0x000e2200000e0000 */
        /* <DEDUP_REMOVED lines=12> */
[----:B0-----:R-:W-:Y:S01]  /*bf70*/  FMNMX.FTZ R3, R3, R0, !PT ;  /* 0x0000000003037209 */ /* 0x001fe20007810000 */
[----:B------:R-:W-:Y:S01]  /*bf80*/  IMAD.U32 R0, RZ, RZ, UR4 ;  /* 0x00000004ff007e24 */ /* 0x000fe2000f8e00ff */
[----:B------:R-:W-:-:S02]  /*bf90*/  ISETP.GT.AND P4, PT, R9, 0x39, PT ;  /* 0x000000390900780c */ /* 0x000fc40003f84270 */
[C---:B------:R-:W-:Y:S01]  /*bfa0*/  FSETP.NEU.FTZ.AND P2, PT, R3.reuse, -INF , PT ;  /* 0xff8000000300780b */ /* 0x040fe20003f5d000 */
[-C--:B------:R-:W-:Y:S01]  /*bfb0*/  FMUL.FTZ R21, R3, R0.reuse ;  /* 0x0000000003157220 */ /* 0x080fe20000410000 */
[----:B------:R-:W-:Y:S02]  /*bfc0*/  FSEL R54, R54, -INF , P3 ;  /* 0xff80000036367808 */ /* 0x000fe40001800000 */
[----:B------:R-:W-:Y:S02]  /*bfd0*/  ISETP.GT.AND P3, PT, R9, 0x40, PT ;  /* 0x000000400900780c */ /* 0x000fe40003f64270 */
[----:B------:R-:W-:Y:S02]  /*bfe0*/  FSEL R21, R21, RZ, P2 ;  /* 0x000000ff15157208 */ /* 0x000fe40001000000 */
[----:B------:R-:W-:Y:S02]  /*bff0*/  FSEL R55, R55, -INF , P4 ;  /* 0xff80000037377808 */ /* 0x000fe40002000000 */
[----:B------:R-:W-:Y:S01]  /*c000*/  ISETP.GT.AND P4, PT, R9, 0x41, PT ;  /* 0x000000410900780c */ /* 0x000fe20003f84270 */
        /* <DEDUP_REMOVED lines=21> */
[----:B------:R-:W-:Y:S01]  /*c160*/  MUFU.EX2 R28, R37 ;  /* 0x00000025001c7308 */ /* 0x000fe20000000800 */
[----:B------:R-:W-:Y:S01]  /*c170*/  FMNMX.FTZ R29, R35, R29, !PT ;  /* 0x0000001d231d7209 */ /* 0x000fe20007810000 */
[-CC-:B------:R-:W-:Y:S01]  /*c180*/  FFMA.FTZ R48, R65, R0.reuse, -R21.reuse ;  /* 0x0000000041307223 */ /* 0x180fe20000010815 */
[----:B------:R-:W-:Y:S01]  /*c190*/  FSEL R62, R62, -INF , P3 ;  /* 0xff8000003e3e7808 */ /* 0x000fe20001800000 */
[-CC-:B------:R-:W-:Y:S01]  /*c1a0*/  FFMA.FTZ R49, R49, R0.reuse, -R21.reuse ;  /* 0x0000000031317223 */ /* 0x180fe20000010815 */
        /* <DEDUP_REMOVED lines=27> */
[----:B------:R0:W-:Y:S01]  /*c360*/  MUFU.EX2 R32, R45 ;  /* 0x0000002d00207308 */ /* 0x0001e20000000800 */
[----:B------:R-:W-:Y:S01]  /*c370*/  FMNMX.FTZ R33, R51, R33, !PT ;  /* 0x0000002133217209 */ /* 0x000fe20007810000 */
[----:B------:R-:W-:Y:S01]  /*c380*/  FFMA.FTZ R84, R84, R0, -R21 ;  /* 0x0000000054547223 */ /* 0x000fe20000010815 */
[----:B------:R-:W-:-:S02]  /*c390*/  FSEL R70, R70, -INF , P3 ;  /* 0xff80000046467808 */ /* 0x000fc40001800000 */
[----:B------:R-:W-:Y:S02]  /*c3a0*/  FMNMX.FTZ R33, R54, R33, !PT ;  /* 0x0000002136217209 */ /* 0x000fe40007810000 */
[----:B------:R-:W-:Y:S01]  /*c3b0*/  ISETP.GT.AND P3, PT, R9, 0x60, PT ;  /* 0x000000600900780c */ /* 0x000fe20003f64270 */
[----:B------:R-:W-:Y:S01]  /*c3c0*/  MUFU.EX2 R24, R24 ;  /* 0x0000001800187308 */ /* 0x000fe20000000800 */
[----:B------:R-:W-:Y:S01]  /*c3d0*/  FMNMX.FTZ R33, R55, R33, !PT ;  /* 0x0000002137217209 */ /* 0x000fe20007810000 */
[----:B0-----:R-:W-:Y:S01]  /*c3e0*/  FFMA.FTZ R45, R64, R0, -R21 ;  /* 0x00000000402d7223 */ /* 0x001fe20000010815 */
[----:B------:R-:W-:Y:S02]  /*c3f0*/  FSEL R71, R71, -INF , P4 ;  /* 0xff80000047477808 */ /* 0x000fe40002000000 */
[----:B------:R-:W-:Y:S02]  /*c400*/  FMNMX.FTZ R36, R58, R33, !PT ;  /* 0x000000213a247209 */ /* 0x000fe40007810000 */
[----:B------:R-:W-:Y:S01]  /*c410*/  ISETP.GT.AND P4, PT, R9, 0x61, PT ;  /* 0x000000610900780c */ /* 0x000fe20003f84270 */
[----:B------:R0:W-:Y:S01]  /*c420*/  MUFU.EX2 R33, R49 ;  /* 0x0000003100217308 */ /* 0x0001e20000000800 */
[----:B------:R-:W-:-:S02]  /*c430*/  FMNMX.FTZ R36, R59, R36, !PT ;  /* 0x000000243b247209 */ /* 0x000fc40007810000 */
[----:B------:R-:W-:Y:S02]  /*c440*/  FSEL R74, R74, -INF , P3 ;  /* 0xff8000004a4a7808 */ /* 0x000fe40001800000 */
[----:B------:R-:W-:Y:S02]  /*c450*/  FMNMX.FTZ R36, R62, R36, !PT ;  /* 0x000000243e247209 */ /* 0x000fe40007810000 */
[----:B------:R-:W-:Y:S01]  /*c460*/  ISETP.GT.AND P3, PT, R9, 0x68, PT ;  /* 0x000000680900780c */ /* 0x000fe20003f64270 */
[----:B------:R-:W-:Y:S01]  /*c470*/  MUFU.EX2 R144, R144 ;  /* 0x0000009000907308 */ /* 0x000fe20000000800 */
[----:B------:R-:W-:Y:S01]  /*c480*/  FMNMX.FTZ R36, R63, R36, !PT ;  /* 0x000000243f247209 */ /* 0x000fe20007810000 */
[----:B0-----:R-:W-:Y:S01]  /*c490*/  FFMA.FTZ R49, R68, R0, -R21 ;  /* 0x0000000044317223 */ /* 0x001fe20000010815 */
[----:B------:R-:W-:Y:S01]  /*c4a0*/  FSEL R75, R75, -INF , P4 ;  /* 0xff8000004b4b7808 */ /* 0x000fe20002000000 */
[----:B------:R-:W0:Y:S01]  /*c4b0*/  S2R R68, SR_TID.X ;  /* 0x0000000000447919 */ /* 0x000e220000002100 */
[----:B------:R-:W-:-:S02]  /*c4c0*/  FMNMX.FTZ R36, R66, R36, !PT ;  /* 0x0000002442247209 */ /* 0x000fc40007810000 */
[----:B------:R-:W-:Y:S01]  /*c4d0*/  ISETP.GT.AND P4, PT, R9, 0x69, PT ;  /* 0x000000690900780c */ /* 0x000fe20003f84270 */
[----:B------:R-:W-:Y:S01]  /*c4e0*/  MUFU.EX2 R25, R25 ;  /* 0x0000001900197308 */ /* 0x000fe20000000800 */
[----:B------:R-:W-:Y:S02]  /*c4f0*/  FMNMX.FTZ R36, R67, R36, !PT ;  /* 0x0000002443247209 */ /* 0x000fe40007810000 */
[----:B------:R-:W-:Y:S02]  /*c500*/  FSEL R78, R78, -INF , P3 ;  /* 0xff8000004e4e7808 */ /* 0x000fe40001800000 */
[----:B------:R-:W-:Y:S02]  /*c510*/  FMNMX.FTZ R36, R70, R36, !PT ;  /* 0x0000002446247209 */ /* 0x000fe40007810000 */
[----:B------:R-:W-:Y:S01]  /*c520*/  ISETP.GT.AND P3, PT, R9, 0x70, PT ;  /* 0x000000700900780c */ /* 0x000fe20003f64270 */
[----:B------:R-:W-:Y:S01]  /*c530*/  MUFU.EX2 R146, R146 ;  /* 0x0000009200927308 */ /* 0x000fe20000000800 */
[----:B------:R-:W-:-:S02]  /*c540*/  FMNMX.FTZ R36, R71, R36, !PT ;  /* 0x0000002447247209 */ /* 0x000fc40007810000 */
[----:B------:R-:W-:Y:S02]  /*c550*/  FSEL R79, R79, -INF , P4 ;  /* 0xff8000004f4f7808 */ /* 0x000fe40002000000 */
[----:B------:R-:W-:Y:S02]  /*c560*/  FMNMX.FTZ R36, R74, R36, !PT ;  /* 0x000000244a247209 */ /* 0x000fe40007810000 */
[----:B------:R-:W-:Y:S01]  /*c570*/  ISETP.GT.AND P4, PT, R9, 0x71, PT ;  /* 0x000000710900780c */ /* 0x000fe20003f84270 */
[----:B------:R-:W-:Y:S01]  /*c580*/  MUFU.EX2 R140, R140 ;  /* 0x0000008c008c7308 */ /* 0x000fe20000000800 */
[----:B------:R-:W-:Y:S02]  /*c590*/  FMNMX.FTZ R36, R75, R36, !PT ;  /* 0x000000244b247209 */ /* 0x000fe40007810000 */
[----:B------:R-:W-:Y:S02]  /*c5a0*/  FSEL R82, R82, -INF , P3 ;  /* 0xff80000052527808 */ /* 0x000fe40001800000 */
[----:B------:R-:W-:-:S02]  /*c5b0*/  FMNMX.FTZ R36, R78, R36, !PT ;  /* 0x000000244e247209 */ /* 0x000fc40007810000 */
[----:B------:R-:W-:Y:S01]  /*c5c0*/  ISETP.GT.AND P3, PT, R9, 0x78, PT ;  /* 0x000000780900780c */ /* 0x000fe20003f64270 */
[----:B------:R1:W-:Y:S01]  /*c5d0*/  MUFU.EX2 R29, R41 ;  /* 0x00000029001d7308 */ /* 0x0003e20000000800 */
[----:B------:R-:W-:Y:S02]  /*c5e0*/  FMNMX.FTZ R36, R79, R36, !PT ;  /* 0x000000244f247209 */ /* 0x000fe40007810000 */
[----:B------:R-:W-:Y:S02]  /*c5f0*/  FSEL R83, R83, -INF , P4 ;  /* 0xff80000053537808 */ /* 0x000fe40002000000 */
[----:B------:R-:W-:Y:S02]  /*c600*/  FMNMX.FTZ R36, R82, R36, !PT ;  /* 0x0000002452247209 */ /* 0x000fe40007810000 */
[----:B------:R-:W-:Y:S01]  /*c610*/  ISETP.GT.AND P4, PT, R9, 0x79, PT ;  /* 0x000000790900780c */ /* 0x000fe20003f84270 */
[----:B------:R-:W-:Y:S01]  /*c620*/  MUFU.EX2 R142, R142 ;  /* 0x0000008e008e7308 */ /* 0x000fe20000000800 */
[----:B------:R-:W-:Y:S01]  /*c630*/  FSEL R86, R86, -INF , P3 ;  /* 0xff80000056567808 */ /* 0x000fe20001800000 */
[--C-:B-1----:R-:W-:Y:S01]  /*c640*/  FFMA.FTZ R41, R57, R0, -R21.reuse ;  /* 0x0000000039297223 */ /* 0x102fe20000010815 */
[----:B------:R-:W-:Y:S01]  /*c650*/  FMNMX.FTZ R36, R83, R36, !PT ;  /* 0x0000002453247209 */ /* 0x000fe20007810000 */
[----:B------:R-:W-:Y:S01]  /*c660*/  FFMA.FTZ R57, R76, R0, -R21 ;  /* 0x000000004c397223 */ /* 0x000fe20000010815 */
[----:B------:R-:W-:-:S02]  /*c670*/  FSEL R87, R87, -INF , P4 ;  /* 0xff80000057577808 */ /* 0x000fc40002000000 */
[----:B------:R-:W-:Y:S01]  /*c680*/  FMNMX.FTZ R9, R86, R36, !PT ;  /* 0x0000002456097209 */ /* 0x000fe20007810000 */
[----:B------:R-:W-:Y:S01]  /*c690*/  VIADD R36, R8, 0x280 ;  /* 0x0000028008247836 */ /* 0x000fe20000000000 */
[----:B------:R-:W-:Y:S01]  /*c6a0*/  FSEL R64, R3, RZ, P2 ;  /* 0x000000ff03407208 */ /* 0x000fe20001000000 */
[----:B------:R-:W-:Y:S01]  /*c6b0*/  MUFU.EX2 R136, R136 ;  /* 0x0000008800887308 */ /* 0x000fe20000000800 */
[----:B------:R-:W-:Y:S02]  /*c6c0*/  FMNMX.FTZ R9, R87, R9, !PT ;  /* 0x0000000957097209 */ /* 0x000fe40007810000 */
[----:B------:R-:W-:Y:S01]  /*c6d0*/  R2UR UR6, R36 ;  /* 0x00000000240672ca */ /* 0x000fe200000e0000 */
[----:B------:R-:W-:Y:S01]  /*c6e0*/  FADD.FTZ R64, -R64, R15 ;  /* 0x0000000f40407221 */ /* 0x000fe20000010100 */
[----:B0-----:R-:W-:Y:S01]  /*c6f0*/  SHF.R.U32.HI R135, RZ, 0x7, R68 ;  /* 0x00000007ff877819 */ /* 0x001fe20000011644 */
[----:B------:R-:W0:Y:S01]  /*c700*/  SHFL.BFLY PT, R37, R9, 0x2, 0x1f ;  /* 0x0c401f0009257f89 */ /* 0x000e2200000e0000 */
[-C--:B------:R-:W-:Y:S01]  /*c710*/  FFMA.FTZ R36, R77, R0.reuse, -R21 ;  /* 0x000000004d247223 */ /* 0x080fe20000010815 */
[----:B------:R-:W-:Y:S01]  /*c720*/  FMUL.FTZ R15, R64, R0 ;  /* 0x00000000400f7220 */ /* 0x000fe20000410000 */
[----:B------:R-:W-:Y:S08]  /*c730*/  MUFU.EX2 R138, R138 ;  /* 0x0000008a008a7308 */ /* 0x000ff00000000800 */
[----:B------:R-:W1:Y:S08]  /*c740*/  MUFU.EX2 R15, R15 ;  /* 0x0000000f000f7308 */ /* 0x000e700000000800 */
[----:B------:R-:W-:Y:S01]  /*c750*/  MUFU.EX2 R40, R40 ;  /* 0x0000002800287308 */ /* 0x000fe20000000800 */
[----:B0-----:R-:W-:Y:S01]  /*c760*/  FMNMX.FTZ R9, R9, R37, !PT ;  /* 0x0000002509097209 */ /* 0x001fe20007810000 */
[----:B------:R-:W-:-:S06]  /*c770*/  IMAD.MOV.U32 R37, RZ, RZ, 0x40000040 ;  /* 0x40000040ff257424 */ /* 0x000fcc00078e00ff */
[----:B------:R-:W-:Y:S01]  /*c780*/  MUFU.EX2 R132, R132 ;  /* 0x0000008400847308 */ /* 0x000fe20000000800 */
[----:B-1----:R-:W-:Y:S01]  /*c790*/  FFMA.FTZ R5, R15, R5, R148 ;  /* 0x000000050f057223 */ /* 0x002fe20000010094 */
[----:B------:R-:W0:Y:S01]  /*c7a0*/  SHFL.BFLY PT, R61, R9, 0x1, 0x1f ;  /* 0x0c201f00093d7f89 */ /* 0x000e2200000e0000 */
[----:B------:R-:W-:Y:S01]  /*c7b0*/  R2UR UR7, R37 ;  /* 0x00000000250772ca */ /* 0x000fe200000e0000 */
[----:B------:R-:W-:Y:S01]  /*c7c0*/  FFMA.FTZ R37, R80, R0, -R21 ;  /* 0x0000000050257223 */ /* 0x000fe20000010815 */
[----:B------:R-:W-:-:S03]  /*c7d0*/  FADD.FTZ R5, R20, R5 ;  /* 0x0000000514057221 */ /* 0x000fc60000010000 */
[----:B------:R-:W-:Y:S01]  /*c7e0*/  MUFU.EX2 R41, R41 ;  /* 0x0000002900297308 */ /* 0x000fe20000000800 */
[----:B------:R-:W-:-:S07]  /*c7f0*/  FADD.FTZ R5, R150, R5 ;  /* 0x0000000596057221 */ /* 0x000fce0000010000 */
[----:B------:R-:W-:Y:S01]  /*c800*/  HGMMA.64x64x16.F32 R88, R128, gdesc[UR4].tnspB, R88, gsb0 ;  /* 0x40e0000480587df0 */ /* 0x000fe20008000858 */
[----:B------:R-:W-:Y:S08]  /*c810*/  MUFU.EX2 R134, R134 ;  /* 0x0000008600867308 */ /* 0x000ff00000000800 */
[----:B------:R-:W-:Y:S01]  /*c820*/  MUFU.EX2 R44, R44 ;  /* 0x0000002c002c7308 */ /* 0x000fe20000000800 */
[----:B0-----:R-:W-:Y:S01]  /*c830*/  FMNMX.FTZ R9, R9, R61, !PT ;  /* 0x0000003d09097209 */ /* 0x001fe20007810000 */
[----:B------:R-:W-:-:S03]  /*c840*/  FFMA.FTZ R21, R85, R0, -R21 ;  /* 0x0000000055157223 */ /* 0x000fc60000010815 */
[C---:B------:R-:W-:Y:S01]  /*c850*/  FSETP.NEU.FTZ.AND P2, PT, R9.reuse, -INF , PT ;  /* 0xff8000000900780b */ /* 0x040fe20003f5d000 */
[----:B------:R-:W-:Y:S02]  /*c860*/  FMUL.FTZ R65, R9, R0 ;  /* 0x0000000009417220 */ /* 0x000fe40000410000 */
[----:B------:R-:W-:Y:S03]  /*c870*/  MUFU.EX2 R45, R45 ;  /* 0x0000002d002d7308 */ /* 0x000fe60000000800 */
[----:B------:R-:W-:-:S05]  /*c880*/  FSEL R65, R65, RZ, P2 ;  /* 0x000000ff41417208 */ /* 0x000fca0001000000 */
[-CC-:B------:R-:W-:Y:S01]  /*c890*/  FFMA.FTZ R145, R34, R0.reuse, -R65.reuse ;  /* 0x0000000022917223 */ /* 0x180fe20000010841 */
[-CC-:B------:R-:W-:Y:S01]  /*c8a0*/  FFMA.FTZ R34, R39, R0.reuse, -R65.reuse ;  /* 0x0000000027227223 */ /* 0x180fe20000010841 */
[-CC-:B------:R-:W-:Y:S01]  /*c8b0*/  FFMA.FTZ R39, R51, R0.reuse, -R65.reuse ;  /* 0x0000000033277223 */ /* 0x180fe20000010841 */
[-CC-:B------:R-:W-:Y:S01]  /*c8c0*/  FFMA.FTZ R149, R26, R0.reuse, -R65.reuse ;  /* 0x000000001a957223 */ /* 0x180fe20000010841 */
[----:B------:R-:W2:Y:S01]  /*c8d0*/  LDL R51, [R1+0x14] ;  /* 0x0000140001337983 */ /* 0x000ea20000100800 */
[-CC-:B------:R-:W-:Y:S01]  /*c8e0*/  FFMA.FTZ R64, R27, R0.reuse, -R65.reuse ;  /* 0x000000001b407223 */ /* 0x180fe20000010841 */
[----:B------:R-:W-:Y:S02]  /*c8f0*/  VIADD R26, R8, 0x300 ;  /* 0x00000300081a7836 */ /* 0x000fe40000000000 */
[-CC-:B------:R-:W-:Y:S01]  /*c900*/  FFMA.FTZ R151, R30, R0.reuse, -R65.reuse ;  /* 0x000000001e977223 */ /* 0x180fe20000010841 */
[----:B------:R-:W-:Y:S01]  /*c910*/  IMAD.MOV.U32 R27, RZ, RZ, 0x40000040 ;  /* 0x40000040ff1b7424 */ /* 0x000fe200078e00ff */
[----:B------:R-:W-:Y:S01]  /*c920*/  MUFU.EX2 R149, R149 ;  /* 0x0000009500957308 */ /* 0x000fe20000000800 */
[-CC-:B------:R-:W-:Y:S01]  /*c930*/  FFMA.FTZ R30, R31, R0.reuse, -R65.reuse ;  /* 0x000000001f1e7223 */ /* 0x180fe20000010841 */
[----:B------:R-:W-:Y:S01]  /*c940*/  R2UR UR6, R26 ;  /* 0x000000001a0672ca */ /* 0x000fe200000e0000 */
[----:B------:R-:W-:Y:S01]  /*c950*/  VIADD R26, R8, 0x380 ;  /* 0x00000380081a7836 */ /* 0x000fe20000000000 */
[----:B------:R-:W-:Y:S01]  /*c960*/  R2UR UR7, R27 ;  /* 0x000000001b0772ca */ /* 0x000fe200000e0000 */
[-CC-:B------:R-:W-:Y:S01]  /*c970*/  FFMA.FTZ R31, R35, R0.reuse, -R65.reuse ;  /* 0x00000000231f7223 */ /* 0x180fe20000010841 */
[----:B------:R-:W-:Y:S01]  /*c980*/  FSEL R27, R9, RZ, P2 ;  /* 0x000000ff091b7208 */ /* 0x000fe20001000000 */
[-CC-:B------:R-:W-:Y:S01]  /*c990*/  FFMA.FTZ R35, R43, R0.reuse, -R65.reuse ;  /* 0x000000002b237223 */ /* 0x180fe20000010841 */
[----:B------:R-:W-:Y:S01]  /*c9a0*/  MUFU.EX2 R64, R64 ;  /* 0x0000004000407308 */ /* 0x000fe20000000800 */
[-CC-:B------:R-:W-:Y:S01]  /*c9b0*/  FFMA.FTZ R147, R38, R0.reuse, -R65.reuse ;  /* 0x0000000026937223 */ /* 0x180fe20000010841 */
[-CC-:B------:R-:W-:Y:S01]  /*c9c0*/  FFMA.FTZ R141, R42, R0.reuse, -R65.reuse ;  /* 0x000000002a8d7223 */ /* 0x180fe20000010841 */
[----:B------:R-:W-:Y:S01]  /*c9d0*/  FADD.FTZ R8, -R27, R14 ;  /* 0x0000000e1b087221 */ /* 0x000fe20000010100 */
[----:B------:R-:W-:Y:S01]  /*c9e0*/  MOV R27, 0x40000040 ;  /* 0x40000040001b7802 */ /* 0x000fe20000000f00 */
[-CC-:B------:R-:W-:Y:S01]  /*c9f0*/  FFMA.FTZ R143, R46, R0.reuse, -R65.reuse ;  /* 0x000000002e8f7223 */ /* 0x180fe20000010841 */
[----:B------:R-:W-:Y:S01]  /*ca00*/  ISETP.GE.U32.AND P2, PT, R68, 0x180, PT ;  /* 0x000001804400780c */ /* 0x000fe20003f46070 */
[-C--:B------:R-:W-:Y:S01]  /*ca10*/  FMUL.FTZ R8, R8, R0.reuse ;  /* 0x0000000008087220 */ /* 0x080fe20000410000 */
        /* <DEDUP_REMOVED lines=8> */
[----:B------:R-:W3:Y:S01]  /*caa0*/  MUFU.EX2 R145, R145 ;  /* 0x0000009100917308 */ /* 0x000ee20000000800 */
[----:B------:R-:W-:-:S02]  /*cab0*/  WARPGROUP.DEPBAR.LE gsb0, 0x0 ;  /* 0x00008000000079c5 */ /* 0x000fc40000010000 */
[----:B------:R-:W-:-:S05]  /*cac0*/  WARPGROUP.ARRIVE ;  /* 0x00000000000079c5 */ /* 0x000fca0000000000 */
[----:B------:R-:W4:Y:S01]  /*cad0*/  MUFU.EX2 R31, R31 ;  /* 0x0000001f001f7308 */ /* 0x000f220000000800 */
[----:B------:R-:W-:Y:S01]  /*cae0*/  HGMMA.64x64x16.F32 R88, R124, gdesc[UR4].tnspB, R88, gsb0 ;  /* 0x40e000047c587df0 */ /* 0x000fe20008000858 */
[----:B------:R-:W-:Y:S02]  /*caf0*/  R2UR UR6, R26 ;  /* 0x000000001a0672ca */ /* 0x000fe400000e0000 */
[----:B------:R-:W-:Y:S01]  /*cb00*/  R2UR UR7, R27 ;  /* 0x000000001b0772ca */ /* 0x000fe200000e0000 */
[----:B------:R-:W-:Y:S01]  /*cb10*/  FADD.FTZ R27, R24, R5 ;  /* 0x00000005181b7221 */ /* 0x000fe20000010000 */
[----:B------:R-:W-:Y:S02]  /*cb20*/  VIADD R5, R135, 0x9 ;  /* 0x0000000987057836 */ /* 0x000fe40000000000 */
[----:B------:R-:W5:Y:S01]  /*cb30*/  MUFU.EX2 R147, R147 ;  /* 0x0000009300937308 */ /* 0x000f620000000800 */
[----:B------:R-:W-:Y:S01]  /*cb40*/  FADD.FTZ R26, R144, R27 ;  /* 0x0000001b901a7221 */ /* 0x000fe20000010000 */
[----:B0-----:R-:W-:-:S03]  /*cb50*/  FFMA.FTZ R27, R8, R4, R149 ;  /* 0x00000004081b7223 */ /* 0x001fc60000010095 */
[----:B------:R-:W-:Y:S01]  /*cb60*/  FADD.FTZ R43, R25, R26 ;  /* 0x0000001a192b7221 */ /* 0x000fe20000010000 */
[----:B------:R-:W-:Y:S02]  /*cb70*/  FADD.FTZ R42, R64, R27 ;  /* 0x0000001b402a7221 */ /* 0x000fe40000010000 */
[----:B------:R-:W0:Y:S01]  /*cb80*/  MUFU.EX2 R34, R34 ;  /* 0x0000002200227308 */ /* 0x000e220000000800 */
[----:B------:R-:W-:-:S07]  /*cb90*/  @!P1 IMAD R47, R18, 0x8, R2 ;  /* 0x00000008122f9824 */ /* 0x000fce00078e0202 */
[----:B------:R-:W0:Y:S08]  /*cba0*/  MUFU.EX2 R141, R141 ;  /* 0x0000008d008d7308 */ /* 0x000e300000000800 */
[----:B------:R-:W0:Y:S08]  /*cbb0*/  MUFU.EX2 R35, R35 ;  /* 0x0000002300237308 */ /* 0x000e300000000800 */
[----:B------:R-:W0:Y:S08]  /*cbc0*/  MUFU.EX2 R143, R143 ;  /* 0x0000008f008f7308 */ /* 0x000e300000000800 */
[----:B------:R-:W0:Y:S08]  /*cbd0*/  MUFU.EX2 R38, R38 ;  /* 0x0000002600267308 */ /* 0x000e300000000800 */
[----:B------:R-:W0:Y:S08]  /*cbe0*/  MUFU.EX2 R137, R137 ;  /* 0x0000008900897308 */ /* 0x000e300000000800 */
[----:B------:R-:W0:Y:S08]  /*cbf0*/  MUFU.EX2 R39, R39 ;  /* 0x0000002700277308 */ /* 0x000e300000000800 */
[----:B------:R-:W0:Y:S01]  /*cc00*/  MUFU.EX2 R139, R139 ;  /* 0x0000008b008b7308 */ /* 0x000e220000000800 */
[----:B------:R-:W-:-:S02]  /*cc10*/  WARPGROUP.DEPBAR.LE gsb0, 0x0 ;  /* 0x00008000000079c5 */ /* 0x000fc40000010000 */
[----:B------:R-:W-:-:S05]  /*cc20*/  WARPGROUP.ARRIVE ;  /* 0x00000000000079c5 */ /* 0x000fca0000000000 */
[----:B------:R-:W0:Y:S01]  /*cc30*/  MUFU.EX2 R14, R55 ;  /* 0x00000037000e7308 */ /* 0x000e220000000800 */
[----:B------:R-:W-:Y:S01]  /*cc40*/  HGMMA.64x64x16.F32 R88, R120, gdesc[UR4].tnspB, R88, gsb0 ;  /* 0x40e0000478587df0 */ /* 0x000fe20008000858 */
[----:B------:R-:W-:Y:S01]  /*cc50*/  FADD.FTZ R43, R146, R43 ;  /* 0x0000002b922b7221 */ /* 0x000fe20000010000 */
[----:B------:R-:W-:-:S05]  /*cc60*/  SEL R5, R5, 0x9, !P2 ;  /* 0x0000000905057807 */ /* 0x000fca0005000000 */
[----:B------:R-:W0:Y:S01]  /*cc70*/  MUFU.EX2 R48, R48 ;  /* 0x0000003000307308 */ /* 0x000e220000000800 */
[----:B------:R-:W-:Y:S01]  /*cc80*/  FADD.FTZ R27, R28, R43 ;  /* 0x0000002b1c1b7221 */ /* 0x000fe20000010000 */
[----:B------:R-:W-:-:S03]  /*cc90*/  FADD.FTZ R43, R151, R42 ;  /* 0x0000002a972b7221 */ /* 0x000fc60000010000 */
[----:B------:R-:W-:Y:S01]  /*cca0*/  FADD.FTZ R46, R140, R27 ;  /* 0x0000001b8c2e7221 */ /* 0x000fe20000010000 */
[----:B-1----:R-:W-:Y:S02]  /*ccb0*/  FADD.FTZ R42, R30, R43 ;  /* 0x0000002b1e2a7221 */ /* 0x002fe40000010000 */
[----:B------:R-:W1:Y:S02]  /*ccc0*/  MUFU.EX2 R133, R133 ;  /* 0x0000008500857308 */ /* 0x000e640000000800 */
[----:B---3--:R-:W-:-:S04]  /*ccd0*/  FADD.FTZ R42, R145, R42 ;  /* 0x0000002a912a7221 */ /* 0x008fc80000010000 */
[----:B----4-:R-:W-:Y:S01]  /*cce0*/  FADD.FTZ R42, R31, R42 ;  /* 0x0000002a1f2a7221 */ /* 0x010fe20000010000 */
[----:B------:R-:W-:Y:S01]  /*ccf0*/  @!P1 VIADD R27, R47, 0x16840 ;  /* 0x000168402f1b9836 */ /* 0x000fe20000000000 */
[----:B------:R-:W3:Y:S01]  /*cd00*/  MUFU.EX2 R49, R49 ;  /* 0x0000003100317308 */ /* 0x000ee20000000800 */
[----:B------:R-:W-:-:S03]  /*cd10*/  @!P1 IMAD R47, R154, 0x8, R2 ;  /* 0x000000089a2f9824 */ /* 0x000fc600078e0202 */
[----:B------:R-:W-:Y:S01]  /*cd20*/  @!P1 PRMT R27, RZ, 0x654, R27 ;  /* 0x00000654ff1b9816 */ /* 0x000fe2000000001b */
[-CC-:B------:R-:W-:Y:S01]  /*cd30*/  FFMA.FTZ R59, R59, R0.reuse, -R65.reuse ;  /* 0x000000003b3b7223 */ /* 0x180fe20000010841 */
[-CC-:B------:R-:W-:Y:S01]  /*cd40*/  FFMA.FTZ R135, R62, R0.reuse, -R65.reuse ;  /* 0x000000003e877223 */ /* 0x180fe20000010841 */
[-CC-:B------:R-:W-:Y:S01]  /*cd50*/  FFMA.FTZ R4, R63, R0.reuse, -R65.reuse ;  /* 0x000000003f047223 */ /* 0x180fe20000010841 */
[----:B------:R-:W-:Y:S01]  /*cd60*/  MUFU.EX2 R52, R52 ;  /* 0x0000003400347308 */ /* 0x000fe20000000800 */
[----:B------:R-:W-:-:S07]  /*cd70*/  FFMA.FTZ R129, R66, R0, -R65 ;  /* 0x0000000042817223 */ /* 0x000fce0000010841 */
[----:B------:R-:W4:Y:S08]  /*cd80*/  MUFU.EX2 R26, R59 ;  /* 0x0000003b001a7308 */ /* 0x000f300000000800 */
[----:B------:R-:W-:Y:S01]  /*cd90*/  MUFU.EX2 R53, R53 ;  /* 0x0000003500357308 */ /* 0x000fe20000000800 */
[----:B------:R-:W-:-:S07]  /*cda0*/  F2FP.F16.F32.PACK_AB R148, R20, R148 ;  /* 0x000000941494723e */ /* 0x000fce00000000ff */
[----:B------:R-:W-:Y:S01]  /*cdb0*/  MUFU.EX2 R56, R56 ;  /* 0x0000003800387308 */ /* 0x000fe20000000800 */
[----:B------:R-:W-:-:S07]  /*cdc0*/  F2FP.F16.F32.PACK_AB R150, R24, R150 ;  /* 0x000000961896723e */ /* 0x000fce00000000ff */
[----:B------:R-:W-:Y:S08]  /*cdd0*/  MUFU.EX2 R57, R57 ;  /* 0x0000003900397308 */ /* 0x000ff00000000800 */
[----:B------:R-:W-:Y:S08]  /*cde0*/  MUFU.EX2 R36, R36 ;  /* 0x0000002400247308 */ /* 0x000ff00000000800 */
[----:B------:R-:W-:Y:S01]  /*cdf0*/  MUFU.EX2 R37, R37 ;  /* 0x0000002500257308 */ /* 0x000fe20000000800 */
[----:B------:R-:W-:-:S02]  /*ce00*/  WARPGROUP.DEPBAR.LE gsb0, 0x0 ;  /* 0x00008000000079c5 */ /* 0x000fc40000010000 */
[----:B------:R5:W-:Y:S06]  /*ce10*/  BAR.ARV R5, 0x100 ;  /* 0x000400050000751d */ /* 0x000bec0000002000 */
[----:B------:R-:W-:Y:S01]  /*ce20*/  @!P1 SYNCS.ARRIVE.TRANS64.RED.A1T0 RZ, [R27+URZ], RZ ;  /* 0x000000ff1bff99a7 */ /* 0x000fe2000810043f */
[----:B------:R-:W-:Y:S01]  /*ce30*/  MUFU.EX2 R60, R60 ;  /* 0x0000003c003c7308 */ /* 0x000fe20000000800 */
[----:B-----5:R-:W-:-:S04]  /*ce40*/  FADD.FTZ R5, R29, R46 ;  /* 0x0000002e1d057221 */ /* 0x020fc80000010000 */
[----:B------:R-:W-:-:S03]  /*ce50*/  FADD.FTZ R5, R142, R5 ;  /* 0x000000058e057221 */ /* 0x000fc60000010000 */
[----:B------:R-:W-:Y:S01]  /*ce60*/  MUFU.EX2 R61, R84 ;  /* 0x00000054003d7308 */ /* 0x000fe20000000800 */
[----:B------:R-:W-:Y:S01]  /*ce70*/  FADD.FTZ R43, R32, R5 ;  /* 0x00000005202b7221 */ /* 0x000fe20000010000 */
[----:B------:R-:W-:-:S03]  /*ce80*/  FADD.FTZ R5, R147, R42 ;  /* 0x0000002a93057221 */ /* 0x000fc60000010000 */
[----:B------:R-:W-:Y:S01]  /*ce90*/  FADD.FTZ R46, R136, R43 ;  /* 0x0000002b882e7221 */ /* 0x000fe20000010000 */
[----:B0-----:R-:W-:Y:S01]  /*cea0*/  FADD.FTZ R42, R34, R5 ;  /* 0x00000005222a7221 */ /* 0x001fe20000010000 */
[----:B------:R-:W-:Y:S01]  /*ceb0*/  @!P1 VIADD R43, R47, 0x16860 ;  /* 0x000168602f2b9836 */ /* 0x000fe20000000000 */
[----:B------:R-:W-:Y:S01]  /*cec0*/  MUFU.EX2 R21, R21 ;  /* 0x0000001500157308 */ /* 0x000fe20000000800 */
[----:B------:R-:W-:Y:S01]  /*ced0*/  FADD.FTZ R5, R33, R46 ;  /* 0x0000002e21057221 */ /* 0x000fe20000010000 */
[----:B------:R-:W-:Y:S02]  /*cee0*/  FADD.FTZ R42, R141, R42 ;  /* 0x0000002a8d2a7221 */ /* 0x000fe40000010000 */
[----:B------:R-:W-:Y:S01]  /*cef0*/  @!P1 PRMT R43, RZ, 0x654, R43 ;  /* 0x00000654ff2b9816 */ /* 0x000fe2000000002b */
[----:B------:R-:W-:Y:S01]  /*cf00*/  FADD.FTZ R5, R138, R5 ;  /* 0x000000058a057221 */ /* 0x000fe20000010000 */
[----:B------:R-:W-:Y:S02]  /*cf10*/  FADD.FTZ R46, R35, R42 ;  /* 0x0000002a232e7221 */ /* 0x000fe40000010000 */
[----:B------:R0:W-:Y:S02]  /*cf20*/  @!P1 SYNCS.ARRIVE.TRANS64.RED.A1T0 RZ, [R43+URZ], RZ ;  /* 0x000000ff2bff99a7 */ /* 0x0001e4000810043f */
[----:B0-----:R-:W-:Y:S01]  /*cf30*/  FADD.FTZ R43, R40, R5 ;  /* 0x00000005282b7221 */ /* 0x001fe20000010000 */
[----:B------:R-:W-:-:S03]  /*cf40*/  FADD.FTZ R5, R143, R46 ;  /* 0x0000002e8f057221 */ /* 0x000fc60000010000 */
[----:B------:R-:W-:Y:S01]  /*cf50*/  FADD.FTZ R50, R132, R43 ;  /* 0x0000002b84327221 */ /* 0x000fe20000010000 */
[----:B------:R-:W-:-:S03]  /*cf60*/  FADD.FTZ R46, R38, R5 ;  /* 0x00000005262e7221 */ /* 0x000fc60000010000 */
[----:B------:R-:W-:Y:S01]  /*cf70*/  FADD.FTZ R5, R41, R50 ;  /* 0x0000003229057221 */ /* 0x000fe20000010000 */
[----:B------:R-:W-:-:S03]  /*cf80*/  FADD.FTZ R46, R137, R46 ;  /* 0x0000002e892e7221 */ /* 0x000fc60000010000 */
[----:B------:R-:W-:Y:S01]  /*cf90*/  FADD.FTZ R5, R134, R5 ;  /* 0x0000000586057221 */ /* 0x000fe20000010000 */
[----:B------:R-:W-:Y:S01]  /*cfa0*/  FADD.FTZ R46, R39, R46 ;  /* 0x0000002e272e7221 */ /* 0x000fe20000010000 */
[----:B------:R-:W0:Y:S02]  /*cfb0*/  MUFU.EX2 R135, R135 ;  /* 0x0000008700877308 */ /* 0x000e240000000800 */
[----:B------:R-:W-:Y:S01]  /*cfc0*/  FADD.FTZ R50, R44, R5 ;  /* 0x000000052c327221 */ /* 0x000fe20000010000 */
[----:B------:R-:W-:Y:S01]  /*cfd0*/  FADD.FTZ R5, R139, R46 ;  /* 0x0000002e8b057221 */ /* 0x000fe20000010000 */
[-C--:B------:R-:W-:Y:S02]  /*cfe0*/  FFMA.FTZ R27, R67, R0.reuse, -R65 ;  /* 0x00000000431b7223 */ /* 0x080fe40000010841 */
[----:B------:R-:W-:Y:S01]  /*cff0*/  FADD.FTZ R47, R45, R50 ;  /* 0x000000322d2f7221 */ /* 0x000fe20000010000 */
[----:B------:R-:W-:Y:S01]  /*d000*/  FADD.FTZ R46, R14, R5 ;  /* 0x000000050e2e7221 */ /* 0x000fe20000010000 */
[----:B------:R-:W5:Y:S02]  /*d010*/  MUFU.EX2 R4, R4 ;  /* 0x0000000400047308 */ /* 0x000f640000000800 */
[----:B------:R-:W-:Y:S01]  /*d020*/  FADD.FTZ R50, R48, R47 ;  /* 0x0000002f30327221 */ /* 0x000fe20000010000 */
[----:B-1----:R-:W-:Y:S01]  /*d030*/  FADD.FTZ R5, R133, R46 ;  /* 0x0000002e85057221 */ /* 0x002fe20000010000 */
[----:B------:R-:W-:-:S04]  /*d040*/  FFMA.FTZ R131, R70, R0, -R65 ;  /* 0x0000000046837223 */ /* 0x000fc80000010841 */
[----:B------:R-:W1:Y:S01]  /*d050*/  MUFU.EX2 R129, R129 ;  /* 0x0000008100817308 */ /* 0x000e620000000800 */
[----:B---3--:R-:W-:Y:S01]  /*d060*/  FADD.FTZ R47, R49, R50 ;  /* 0x00000032312f7221 */ /* 0x008fe20000010000 */
[----:B----4-:R-:W-:Y:S01]  /*d070*/  FADD.FTZ R20, R26, R5 ;  /* 0x000000051a147221 */ /* 0x010fe20000010000 */
[----:B------:R-:W-:-:S05]  /*d080*/  FFMA.FTZ R42, R71, R0, -R65 ;  /* 0x00000000472a7223 */ /* 0x000fca0000010841 */
[----:B------:R-:W3:Y:S01]  /*d090*/  MUFU.EX2 R27, R27 ;  /* 0x0000001b001b7308 */ /* 0x000ee20000000800 */
[----:B------:R-:W-:Y:S01]  /*d0a0*/  FADD.FTZ R24, R52, R47 ;  /* 0x0000002f34187221 */ /* 0x000fe20000010000 */
[----:B0-----:R-:W-:Y:S01]  /*d0b0*/  FADD.FTZ R5, R135, R20 ;  /* 0x0000001487057221 */ /* 0x001fe20000010000 */
[----:B------:R-:W-:Y:S01]  /*d0c0*/  FFMA.FTZ R125, R74, R0, -R65 ;  /* 0x000000004a7d7223 */ /* 0x000fe20000010841 */
[----:B------:R-:W-:-:S04]  /*d0d0*/  F2FP.F16.F32.PACK_AB R144, R25, R144 ;  /* 0x000000901990723e */ /* 0x000fc800000000ff */
[----:B------:R-:W0:Y:S01]  /*d0e0*/  MUFU.EX2 R131, R131 ;  /* 0x0000008300837308 */ /* 0x000e220000000800 */
[----:B------:R-:W-:Y:S01]  /*d0f0*/  FADD.FTZ R25, R53, R24 ;  /* 0x0000001835197221 */ /* 0x000fe20000010000 */
[----:B-----5:R-:W-:Y:S01]  /*d100*/  FADD.FTZ R24, R4, R5 ;  /* 0x0000000504187221 */ /* 0x020fe20000010000 */
[----:B------:R-:W-:Y:S01]  /*d110*/  FFMA.FTZ R43, R75, R0, -R65 ;  /* 0x000000004b2b7223 */ /* 0x000fe20000010841 */
[----:B------:R-:W-:-:S04]  /*d120*/  F2FP.F16.F32.PACK_AB R146, R28, R146 ;  /* 0x000000921c92723e */ /* 0x000fc800000000ff */
[----:B------:R-:W4:Y:S01]  /*d130*/  MUFU.EX2 R42, R42 ;  /* 0x0000002a002a7308 */ /* 0x000f220000000800 */
[----:B------:R-:W-:Y:S01]  /*d140*/  FADD.FTZ R28, R56, R25 ;  /* 0x00000019381c7221 */ /* 0x000fe20000010000 */
[----:B-1----:R-:W-:Y:S01]  /*d150*/  FADD.FTZ R24, R129, R24 ;  /* 0x0000001881187221 */ /* 0x002fe20000010000 */
[----:B------:R-:W-:-:S05]  /*d160*/  FFMA.FTZ R127, R78, R0, -R65 ;  /* 0x000000004e7f7223 */ /* 0x000fca0000010841 */
[----:B------:R-:W1:Y:S01]  /*d170*/  MUFU.EX2 R125, R125 ;  /* 0x0000007d007d7308 */ /* 0x000e620000000800 */
[----:B------:R-:W-:Y:S01]  /*d180*/  FADD.FTZ R5, R57, R28 ;  /* 0x0000001c39057221 */ /* 0x000fe20000010000 */
[----:B---3--:R-:W-:Y:S01]  /*d190*/  FADD.FTZ R24, R27, R24 ;  /* 0x000000181b187221 */ /* 0x008fe20000010000 */
[----:B------:R-:W-:-:S05]  /*d1a0*/  FFMA.FTZ R79, R79, R0, -R65 ;  /* 0x000000004f4f7223 */ /* 0x000fca0000010841 */
[----:B------:R-:W3:Y:S01]  /*d1b0*/  MUFU.EX2 R43, R43 ;  /* 0x0000002b002b7308 */ /* 0x000ee20000000800 */
[----:B------:R-:W-:Y:S01]  /*d1c0*/  FADD.FTZ R28, R36, R5 ;  /* 0x00000005241c7221 */ /* 0x000fe20000010000 */
[----:B0-----:R-:W-:Y:S01]  /*d1d0*/  FADD.FTZ R5, R131, R24 ;  /* 0x0000001883057221 */ /* 0x001fe20000010000 */
[----:B------:R-:W-:-:S05]  /*d1e0*/  FFMA.FTZ R82, R82, R0, -R65 ;  /* 0x0000000052527223 */ /* 0x000fca0000010841 */
[----:B------:R-:W0:Y:S01]  /*d1f0*/  MUFU.EX2 R127, R127 ;  /* 0x0000007f007f7308 */ /* 0x000e220000000800 */
[----:B------:R-:W-:Y:S01]  /*d200*/  FADD.FTZ R25, R37, R28 ;  /* 0x0000001c25197221 */ /* 0x000fe20000010000 */
[----:B----4-:R-:W-:Y:S01]  /*d210*/  FADD.FTZ R24, R42, R5 ;  /* 0x000000052a187221 */ /* 0x010fe20000010000 */
[----:B------:R-:W-:-:S05]  /*d220*/  FFMA.FTZ R83, R83, R0, -R65 ;  /* 0x0000000053537223 */ /* 0x000fca0000010841 */
[----:B------:R-:W4:Y:S01]  /*d230*/  MUFU.EX2 R20, R79 ;  /* 0x0000004f00147308 */ /* 0x000f220000000800 */
[----:B------:R-:W-:Y:S01]  /*d240*/  FADD.FTZ R28, R60, R25 ;  /* 0x000000193c1c7221 */ /* 0x000fe20000010000 */
[----:B-1----:R-:W-:Y:S01]  /*d250*/  FADD.FTZ R24, R125, R24 ;  /* 0x000000187d187221 */ /* 0x002fe20000010000 */
[----:B------:R-:W-:-:S05]  /*d260*/  FFMA.FTZ R86, R86, R0, -R65 ;  /* 0x0000000056567223 */ /* 0x000fca0000010841 */
[----:B------:R-:W1:Y:S01]  /*d270*/  MUFU.EX2 R82, R82 ;  /* 0x0000005200527308 */ /* 0x000e620000000800 */
[----:B------:R-:W-:Y:S01]  /*d280*/  FADD.FTZ R28, R61, R28 ;  /* 0x0000001c3d1c7221 */ /* 0x000fe20000010000 */
[----:B---3--:R-:W-:Y:S01]  /*d290*/  FADD.FTZ R24, R43, R24 ;  /* 0x000000182b187221 */ /* 0x008fe20000010000 */
[----:B------:R-:W-:Y:S01]  /*d2a0*/  FFMA.FTZ R65, R87, R0, -R65 ;  /* 0x0000000057417223 */ /* 0x000fe20000010841 */
[----:B------:R-:W-:-:S04]  /*d2b0*/  F2FP.F16.F32.PACK_AB R122, R21, R61 ;  /* 0x0000003d157a723e */ /* 0x000fc800000000ff */
[----:B------:R-:W3:Y:S01]  /*d2c0*/  MUFU.EX2 R83, R83 ;  /* 0x0000005300537308 */ /* 0x000ee20000000800 */
[----:B------:R-:W-:Y:S01]  /*d2d0*/  FADD.FTZ R5, R21, R28 ;  /* 0x0000001c15057221 */ /* 0x000fe20000010000 */
[----:B0-----:R-:W-:-:S06]  /*d2e0*/  FADD.FTZ R21, R127, R24 ;  /* 0x000000187f157221 */ /* 0x001fcc0000010000 */
[----:B------:R-:W0:Y:S01]  /*d2f0*/  MUFU.EX2 R86, R86 ;  /* 0x0000005600567308 */ /* 0x000e220000000800 */
[----:B----4-:R-:W-:Y:S01]  /*d300*/  FADD.FTZ R21, R20, R21 ;  /* 0x0000001514157221 */ /* 0x010fe20000010000 */
[----:B--2---:R-:W-:-:S06]  /*d310*/  ISETP.GT.AND P2, PT, R152, R51, PT ;  /* 0x000000339800720c */ /* 0x004fcc0003f44270 */
[----:B------:R-:W2:Y:S01]  /*d320*/  MUFU.EX2 R65, R65 ;  /* 0x0000004100417308 */ /* 0x000ea20000000800 */
[----:B-1----:R-:W-:-:S04]  /*d330*/  FADD.FTZ R24, R82, R21 ;  /* 0x0000001552187221 */ /* 0x002fc80000010000 */
[----:B---3--:R-:W-:Y:S01]  /*d340*/  FADD.FTZ R21, R83, R24 ;  /* 0x0000001853157221 */ /* 0x008fe20000010000 */
[----:B------:R-:W-:-:S03]  /*d350*/  F2FP.F16.F32.PACK_AB R139, R14, R139 ;  /* 0x0000008b0e8b723e */ /* 0x000fc600000000ff */
[----:B0-----:R-:W-:Y:S01]  /*d360*/  FADD.FTZ R21, R86, R21 ;  /* 0x0000001556157221 */ /* 0x001fe20000010000 */
        /* <DEDUP_REMOVED lines=34> */
[----:B--2---:R-:W-:Y:S01]  /*d590*/  FADD.FTZ R4, R65, R21 ;  /* 0x0000001541047221 */ /* 0x004fe20000010000 */
        /* <DEDUP_REMOVED lines=28> */
[----:B------:R-:W-:Y:S01]  /*d760*/  MOV R8, R23 ;  /* 0x0000001700087202 */ /* 0x000fe20000000f00 */
[----:B------:R-:W-:Y:S06]  /*d770*/  @P2 BRA `(.L_x_12491) ;  /* 0xffffffd800082947 */ /* 0x000fec000383ffff */
.L_x_12481:
[----:B------:R-:W-:-:S13]  /*d780*/  ISETP.GE.AND P2, PT, R152, RZ, PT ;  /* 0x000000ff9800720c */ /* 0x000fda0003f46270 */
[----:B------:R-:W-:Y:S05]  /*d790*/  @!P2 BRA `(.L_x_12492) ;  /* 0x0000001c00c0a947 */ /* 0x000fea0003800000 */
[----:B------:R-:W-:Y:S01]  /*d7a0*/  IMAD.MOV.U32 R14, RZ, RZ, R9 ;  /* 0x000000ffff0e7224 */ /* 0x000fe200078e0009 */
[----:B------:R-:W-:Y:S01]  /*d7b0*/  MOV R153, R18 ;  /* 0x0000001200997202 */ /* 0x000fe20000000f00 */
[----:B------:R-:W-:Y:S02]  /*d7c0*/  IMAD.MOV.U32 R15, RZ, RZ, R3 ;  /* 0x000000ffff0f7224 */ /* 0x000fe400078e0003 */
[----:B------:R-:W-:-:S07]  /*d7d0*/  IMAD.MOV.U32 R8, RZ, RZ, R23 ;  /* 0x000000ffff087224 */ /* 0x000fce00078e0017 */
.L_x_12502:
        /* <DEDUP_REMOVED lines=10> */
.L_x_12494:
[----:B------:R-:W-:Y:S01]  /*d880*/  IMAD R0, R18, 0x8, R2 ;  /* 0x0000000812007824 */ /* 0x000fe200078e0202 */
[----:B------:R-:W-:-:S04]  /*d890*/  SHF.L.U32 R3, R23, 0x1f, RZ ;  /* 0x0000001f17037819 */ /* 0x000fc800000006ff */
[----:B------:R0:W1:Y:S01]  /*d8a0*/  SYNCS.PHASECHK.TRANS64.TRYWAIT P3, [R0+URZ+0x16830], R3 ;  /* 0x01683003000075a7 */ /* 0x000062000806017f */
[----:B------:R-:W-:Y:S05]  /*d8b0*/  @!P0 BRA `(.L_x_12495) ;  /* 0x0000000000048947 */ /* 0x000fea0003800000 */
[----:B------:R-:W-:Y:S01]  /*d8c0*/  BPT.TRAP 0x1 ;  /* 0x000000040000795c */ /* 0x000fe20000300000 */
.L_x_12495:
[----:B------:R-:W-:Y:S04]  /*d8d0*/  BSSY B0, `(.L_x_12493) ;  /* 0x0000004000007945 */ /* 0x000fe80003800000 */
[----:B-1----:R-:W-:Y:S05]  /*d8e0*/  @P3 BRA `(.L_x_12496) ;  /* 0x0000000000083947 */ /* 0x002fea0003800000 */
[----:B------:R-:W1:Y:S02]  /*d8f0*/  SYNCS.PHASECHK.TRANS64.TRYWAIT P3, [R0+URZ+0x16830], R3 ;  /* 0x01683003000075a7 */ /* 0x000e64000806017f */
[----:B-1----:R-:W-:Y:S05]  /*d900*/  @!P3 BRA `(.L_x_12497) ;  /* 0x0000009c0000b947 */ /* 0x002fea0003800000 */
.L_x_12496:
[----:B------:R-:W-:Y:S05]  /*d910*/  BSYNC B0 ;  /* 0x0000000000007941 */ /* 0x000fea0003800000 */
.L_x_12493:
        /* <DEDUP_REMOVED lines=9> */
[----:B0-----:R-:W-:-:S05]  /*d9b0*/  SHF.R.U32.HI R0, RZ, 0x7, R0 ;  /* 0x00000007ff007819 */ /* 0x001fca0000011600 */
[----:B------:R-:W-:Y:S01]  /*d9c0*/  VIADD R0, R0, 0x8 ;  /* 0x0000000800007836 */ /* 0x000fe20000000000 */
[----:B------:R-:W-:Y:S02]  /*d9d0*/  R2UR UR7, R27 ;  /* 0x000000001b0772ca */ /* 0x000fe400000e0000 */
[----:B------:R-:W-:Y:S02]  /*d9e0*/  R2UR UR11, R25 ;  /* 0x00000000190b72ca */ /* 0x000fe400000e0000 */
[----:B------:R-:W-:Y:S01]  /*d9f0*/  R2UR UR19, R27 ;  /* 0x000000001b1372ca */ /* 0x000fe200000e0000 */
[----:B------:R0:W-:Y:S01]  /*da00*/  BAR.SYNC.DEFER_BLOCKING R0, 0x100 ;  /* 0x000400000000751d */ /* 0x0001e20000010000 */
[----:B--2---:R-:W-:-:S05]  /*da10*/  IMAD R26, R18, 0x400, R3 ;  /* 0x00000400121a7824 */ /* 0x004fca00078e0203 */
[----:B------:R-:W-:-:S04]  /*da20*/  IADD3 R20, R26, 0x4, RZ ;  /* 0x000000041a147810 */ /* 0x000fc80007ffe0ff */
        /* <DEDUP_REMOVED lines=28> */
.L_x_12499:
[----:B------:R-:W-:Y:S01]  /*dbf0*/  SHF.L.U32 R0, R8, 0x1f, RZ ;  /* 0x0000001f08007819 */ /* 0x000fe200000006ff */
[----:B------:R-:W-:-:S04]  /*dc00*/  IMAD R3, R153, 0x8, R2 ;  /* 0x0000000899037824 */ /* 0x000fc800078e0202 */
[----:B------:R0:W1:Y:S01]  /*dc10*/  SYNCS.PHASECHK.TRANS64.TRYWAIT P2, [R3+URZ+0x16850], R0 ;  /* 0x01685000030075a7 */ /* 0x000062000804017f */
[----:B------:R-:W-:Y:S05]  /*dc20*/  @!P0 BRA `(.L_x_12500) ;  /* 0x0000000000048947 */ /* 0x000fea0003800000 */
[----:B------:R-:W-:Y:S01]  /*dc30*/  BPT.TRAP 0x1 ;  /* 0x000000040000795c */ /* 0x000fe20000300000 */
.L_x_12500:
[----:B-1----:R-:W-:Y:S05]  /*dc40*/  @P2 BRA `(.L_x_12498) ;  /* 0x0000000000082947 */ /* 0x002fea0003800000 */
[----:B------:R-:W1:Y:S02]  /*dc50*/  SYNCS.PHASECHK.TRANS64.TRYWAIT P2, [R3+URZ+0x16850], R0 ;  /* 0x01685000030075a7 */ /* 0x000e64000804017f */
[----:B-1----:R-:W-:Y:S05]  /*dc60*/  @!P2 BRA `(.L_x_12501) ;  /* 0x00000098003ca947 */ /* 0x002fea0003800000 */
.L_x_12498:
[----:B01----:R-:W-:Y:S01]  /*dc70*/  VIADD R0, R2, 0x400 ;  /* 0x0000040002007836 */ /* 0x003fe20000000000 */
[----:B------:R-:W-:Y:S01]  /*dc80*/  MOV R9, 0x40000040 ;  /* 0x4000004000097802 */ /* 0x000fe20000000f00 */
[----:B------:R-:W-:Y:S05]  /*dc90*/  WARPSYNC.ALL ;  /* 0x0000000000007948 */ /* 0x000fea0003800000 */
[----:B------:R-:W-:Y:S01]  /*dca0*/  SHF.R.U32.HI R0, RZ, 0x4, R0 ;  /* 0x00000004ff007819 */ /* 0x000fe20000011600 */
[----:B------:R-:W-:Y:S01]  /*dcb0*/  WARPGROUP.ARRIVE ;  /* 0x00000000000079c5 */ /* 0x000fe20000000000 */
[----:B------:R-:W-:Y:S01]  /*dcc0*/  R2UR UR7, R9 ;  /* 0x00000000090772ca */ /* 0x000fe200000e0000 */
[----:B------:R-:W-:Y:S01]  /*dcd0*/  IMAD.MOV.U32 R21, RZ, RZ, 0x40000040 ;  /* 0x40000040ff157424 */ /* 0x000fe200078e00ff */
[----:B------:R-:W-:Y:S01]  /*dce0*/  LOP3.LUT R0, R0, 0x3fff, RZ, 0xc0, !PT ;  /* 0x00003fff00007812 */ /* 0x000fe200078ec0ff */
[----:B------:R-:W-:-:S04]  /*dcf0*/  ULDC UR4, c[0x0][0x988] ;  /* 0x0002620000047ab9 */ /* 0x000fc80000000800 */
[----:B------:R-:W-:Y:S01]  /*dd00*/  IMAD R8, R153, 0x400, R0 ;  /* 0x0000040099087824 */ /* 0x000fe200078e0200 */
[----:B------:R-:W-:-:S03]  /*dd10*/  FMNMX.FTZ R0, R24, R15, !PT ;  /* 0x0000000f18007209 */ /* 0x000fc60007810000 */
[C---:B------:R-:W-:Y:S01]  /*dd20*/  VIADD R20, R8.reuse, 0x80 ;  /* 0x0000008008147836 */ /* 0x040fe20000000000 */
[----:B------:R-:W-:Y:S02]  /*dd30*/  R2UR UR6, R8 ;  /* 0x00000000080672ca */ /* 0x000fe400000e0000 */
[----:B------:R-:W-:-:S04]  /*dd40*/  FMNMX.FTZ R0, R25, R0, !PT ;  /* 0x0000000019007209 */ /* 0x000fc80007810000 */
[----:B------:R-:W-:-:S04]  /*dd50*/  FMNMX.FTZ R0, R28, R0, !PT ;  /* 0x000000001c007209 */ /* 0x000fc80007810000 */
[----:B------:R-:W-:-:S03]  /*dd60*/  FMNMX.FTZ R0, R29, R0, !PT ;  /* 0x000000001d007209 */ /* 0x000fc60007810000 */
[----:B------:R-:W-:Y:S01]  /*dd70*/  HGMMA.64x64x16.F32 R88, R148, gdesc[UR4].tnspB, R88, gsb0 ;  /* 0x40e0000494587df0 */ /* 0x000fe20008000858 */
[----:B------:R-:W-:Y:S02]  /*dd80*/  FMNMX.FTZ R0, R32, R0, !PT ;  /* 0x0000000020007209 */ /* 0x000fe40007810000 */
[----:B------:R-:W-:Y:S01]  /*dd90*/  R2UR UR6, R20 ;  /* 0x00000000140672ca */ /* 0x000fe200000e0000 */
[----:B------:R-:W-:Y:S01]  /*dda0*/  VIADD R20, R8, 0x100 ;  /* 0x0000010008147836 */ /* 0x000fe20000000000 */
[----:B------:R-:W-:Y:S02]  /*ddb0*/  FMNMX.FTZ R0, R33, R0, !PT ;  /* 0x0000000021007209 */ /* 0x000fe40007810000 */
        /* <DEDUP_REMOVED lines=40> */
[----:B0-----:R-:W-:Y:S01]  /*e040*/  FMNMX.FTZ R3, R3, R0, !PT ;  /* 0x0000000003037209 */ /* 0x001fe20007810000 */
[----:B------:R-:W-:-:S04]  /*e050*/  IMAD.U32 R0, RZ, RZ, UR4 ;  /* 0x00000004ff007e24 */ /* 0x000fc8000f8e00ff */
[----:B------:R-:W-:Y:S01]  /*e060*/  HGMMA.64x64x16.F32 R88, R140, gdesc[UR4].tnspB, R88, gsb0 ;  /* 0x40e000048c587df0 */ /* 0x000fe20008000858 */
[----:B------:R-:W-:Y:S01]  /*e070*/  R2UR UR6, R20 ;  /* 0x00000000140672ca */ /* 0x000fe200000e0000 */
[----:B------:R-:W-:Y:S01]  /*e080*/  FADD.FTZ R9, -R3, R15 ;  /* 0x0000000f03097221 */ /* 0x000fe20000010100 */
[----:B------:R-:W-:Y:S01]  /*e090*/  R2UR UR7, R21 ;  /* 0x00000000150772ca */ /* 0x000fe200000e0000 */
[----:B------:R-:W-:Y:S01]  /*e0a0*/  IMAD.MOV.U32 R21, RZ, RZ, 0x40000040 ;  /* 0x40000040ff157424 */ /* 0x000fe200078e00ff */
[----:B------:R-:W-:Y:S01]  /*e0b0*/  IADD3 R20, R8, 0x200, RZ ;  /* 0x0000020008147810 */ /* 0x000fe20007ffe0ff */
[----:B------:R-:W-:-:S04]  /*e0c0*/  FMUL.FTZ R9, R9, R0 ;  /* 0x0000000009097220 */ /* 0x000fc80000410000 */
[----:B------:R0:W-:Y:S02]  /*e0d0*/  MUFU.EX2 R15, R9 ;  /* 0x00000009000f7308 */ /* 0x0001e40000000800 */
        /* <DEDUP_REMOVED lines=20> */
[----:B------:R-:W-:Y:S02]  /*e220*/  R2UR UR6, R20 ;  /* 0x00000000140672ca */ /* 0x000fe400000e0000 */
[----:B------:R-:W-:Y:S01]  /*e230*/  R2UR UR7, R21 ;  /* 0x00000000150772ca */ /* 0x000fe200000e0000 */
[----:B------:R-:W-:Y:S01]  /*e240*/  FMUL.FTZ R21, R3, R0 ;  /* 0x0000000003157220 */ /* 0x000fe20000410000 */
[----:B------:R-:W-:-:S03]  /*e250*/  FMNMX.FTZ R9, R59, R9, !PT ;  /* 0x000000093b097209 */ /* 0x000fc60007810000 */
[-CC-:B------:R-:W-:Y:S01]  /*e260*/  FFMA.FTZ R150, R28, R0.reuse, -R21.reuse ;  /* 0x000000001c967223 */ /* 0x180fe20000010815 */
[----:B------:R-:W-:Y:S01]  /*e270*/  FMNMX.FTZ R9, R62, R9, !PT ;  /* 0x000000093e097209 */ /* 0x000fe20007810000 */
[----:B------:R-:W-:Y:S02]  /*e280*/  VIADD R28, R8, 0x280 ;  /* 0x00000280081c7836 */ /* 0x000fe40000000000 */
[-CC-:B------:R-:W-:Y:S01]  /*e290*/  FFMA.FTZ R142, R44, R0.reuse, -R21.reuse ;  /* 0x000000002c8e7223 */ /* 0x180fe20000010815 */
[-CC-:B------:R-:W-:Y:S01]  /*e2a0*/  FFMA.FTZ R148, R25, R0.reuse, -R21.reuse ;  /* 0x0000000019947223 */ /* 0x180fe20000010815 */
[----:B------:R-:W-:Y:S01]  /*e2b0*/  FMNMX.FTZ R9, R63, R9, !PT ;  /* 0x000000093f097209 */ /* 0x000fe20007810000 */
[-CC-:B------:R-:W-:Y:S01]  /*e2c0*/  FFMA.FTZ R145, R24, R0.reuse, -R21.reuse ;  /* 0x0000000018917223 */ /* 0x180fe20000010815 */
        /* <DEDUP_REMOVED lines=20> */
[----:B------:R-:W-:Y:S01]  /*e410*/  FFMA.FTZ R84, R84, R0, -R21 ;  /* 0x0000000054547223 */ /* 0x000fe20000010815 */
        /* <DEDUP_REMOVED lines=13> */
[----:B------:R-:W-:-:S03]  /*e4f0*/  F2FP.F16.F32.PACK_AB R148, R148, R145 ;  /* 0x000000919494723e */ /* 0x000fc600000000ff */
[----:B------:R-:W0:Y:S02]  /*e500*/  SHFL.BFLY PT, R44, R9, 0x2, 0x1f ;  /* 0x0c401f00092c7f89 */ /* 0x000e2400000e0000 */
[----:B------:R-:W-:Y:S08]  /*e510*/  MUFU.EX2 R144, R144 ;  /* 0x0000009000907308 */ /* 0x000ff00000000800 */
[----:B------:R-:W-:Y:S01]  /*e520*/  MUFU.EX2 R141, R141 ;  /* 0x0000008d008d7308 */ /* 0x000fe20000000800 */
[----:B------:R-:W-:-:S02]  /*e530*/  WARPGROUP.DEPBAR.LE gsb0, 0x0 ;  /* 0x00008000000079c5 */ /* 0x000fc40000010000 */
[----:B------:R-:W-:Y:S01]  /*e540*/  WARPGROUP.ARRIVE ;  /* 0x00000000000079c5 */ /* 0x000fe20000000000 */
[-CC-:B------:R-:W-:Y:S01]  /*e550*/  FFMA.FTZ R137, R29, R0.reuse, -R21.reuse ;  /* 0x000000001d897223 */ /* 0x180fe20000010815 */
[----:B------:R-:W-:Y:S02]  /*e560*/  IMAD.MOV.U32 R29, RZ, RZ, 0x40000040 ;  /* 0x40000040ff1d7424 */ /* 0x000fe400078e00ff */
[-CC-:B------:R-:W-:Y:S01]  /*e570*/  FFMA.FTZ R138, R52, R0.reuse, -R21.reuse ;  /* 0x00000000348a7223 */ /* 0x180fe20000010815 */
[-CC-:B------:R-:W-:Y:S01]  /*e580*/  FFMA.FTZ R139, R40, R0.reuse, -R21.reuse ;  /* 0x00000000288b7223 */ /* 0x180fe20000010815 */
[-CC-:B------:R-:W-:Y:S01]  /*e590*/  FFMA.FTZ R136, R48, R0.reuse, -R21.reuse ;  /* 0x0000000030887223 */ /* 0x180fe20000010815 */
[----:B------:R-:W-:Y:S01]  /*e5a0*/  HGMMA.64x64x16.F32 R88, R132, gdesc[UR4].tnspB, R88, gsb0 ;  /* 0x40e0000484587df0 */ /* 0x000fe20008000858 */
[----:B------:R-:W-:Y:S01]  /*e5b0*/  R2UR UR6, R28 ;  /* 0x000000001c0672ca */ /* 0x000fe200000e0000 */
[-CC-:B------:R-:W-:Y:S01]  /*e5c0*/  FFMA.FTZ R40, R68, R0.reuse, -R21.reuse ;  /* 0x0000000044287223 */ /* 0x180fe20000010815 */
[----:B------:R-:W-:Y:S01]  /*e5d0*/  R2UR UR7, R29 ;  /* 0x000000001d0772ca */ /* 0x000fe200000e0000 */
[--C-:B------:R-:W-:Y:S01]  /*e5e0*/  FFMA.FTZ R28, R72, R0, -R21.reuse ;  /* 0x00000000481c7223 */ /* 0x100fe20000010815 */
[----:B0-----:R-:W-:Y:S01]  /*e5f0*/  FMNMX.FTZ R9, R9, R44, !PT ;  /* 0x0000002c09097209 */ /* 0x001fe20007810000 */
[-CC-:B------:R-:W-:Y:S01]  /*e600*/  FFMA.FTZ R29, R73, R0.reuse, -R21.reuse ;  /* 0x00000000491d7223 */ /* 0x180fe20000010815 */
[-CC-:B------:R-:W-:Y:S01]  /*e610*/  FFMA.FTZ R44, R76, R0.reuse, -R21.reuse ;  /* 0x000000004c2c7223 */ /* 0x180fe20000010815 */
[----:B------:R-:W-:Y:S01]  /*e620*/  FFMA.FTZ R48, R80, R0, -R21 ;  /* 0x0000000050307223 */ /* 0x000fe20000010815 */
[----:B------:R-:W0:Y:S01]  /*e630*/  MUFU.EX2 R137, R137 ;  /* 0x0000008900897308 */ /* 0x000e220000000800 */
[----:B------:R-:W1:Y:S07]  /*e640*/  SHFL.BFLY PT, R52, R9, 0x1, 0x1f ;  /* 0x0c201f0009347f89 */ /* 0x000e6e00000e0000 */
[----:B------:R-:W-:Y:S08]  /*e650*/  MUFU.EX2 R146, R146 ;  /* 0x0000009200927308 */ /* 0x000ff00000000800 */
[----:B------:R-:W-:Y:S08]  /*e660*/  MUFU.EX2 R139, R139 ;  /* 0x0000008b008b7308 */ /* 0x000ff00000000800 */
[----:B------:R-:W-:Y:S01]  /*e670*/  MUFU.EX2 R140, R140 ;  /* 0x0000008c008c7308 */ /* 0x000fe20000000800 */
[----:B-1----:R-:W-:-:S05]  /*e680*/  FMNMX.FTZ R9, R9, R52, !PT ;  /* 0x0000003409097209 */ /* 0x002fca0007810000 */
[C---:B------:R-:W-:Y:S01]  /*e690*/  FADD.FTZ R53, -R9.reuse, R14 ;  /* 0x0000000e09357221 */ /* 0x040fe20000010100 */
[-C--:B------:R-:W-:Y:S01]  /*e6a0*/  FMUL.FTZ R57, R9, R0.reuse ;  /* 0x0000000009397220 */ /* 0x080fe20000410000 */
[----:B------:R-:W-:Y:S03]  /*e6b0*/  MUFU.EX2 R142, R142 ;  /* 0x0000008e008e7308 */ /* 0x000fe60000000800 */
[-CC-:B------:R-:W-:Y:S01]  /*e6c0*/  FFMA.FTZ R149, R26, R0.reuse, -R57.reuse ;  /* 0x000000001a957223 */ /* 0x180fe20000010839 */
[----:B------:R-:W-:Y:S02]  /*e6d0*/  VIADD R26, R8, 0x300 ;  /* 0x00000300081a7836 */ /* 0x000fe40000000000 */
[-CC-:B------:R-:W-:Y:S01]  /*e6e0*/  FFMA.FTZ R151, R30, R0.reuse, -R57.reuse ;  /* 0x000000001e977223 */ /* 0x180fe20000010839 */
[-CC-:B------:R-:W-:Y:S01]  /*e6f0*/  FFMA.FTZ R30, R34, R0.reuse, -R57.reuse ;  /* 0x00000000221e7223 */ /* 0x180fe20000010839 */
[-CC-:B------:R-:W-:Y:S01]  /*e700*/  FFMA.FTZ R31, R31, R0.reuse, -R57.reuse ;  /* 0x000000001f1f7223 */ /* 0x180fe20000010839 */
[-CC-:B------:R-:W-:Y:S01]  /*e710*/  FFMA.FTZ R34, R42, R0.reuse, -R57.reuse ;  /* 0x000000002a227223 */ /* 0x180fe20000010839 */
[----:B------:R-:W-:Y:S01]  /*e720*/  MUFU.EX2 R149, R149 ;  /* 0x0000009500957308 */ /* 0x000fe20000000800 */
[-CC-:B------:R-:W-:Y:S01]  /*e730*/  FFMA.FTZ R42, R47, R0.reuse, -R57.reuse ;  /* 0x000000002f2a7223 */ /* 0x180fe20000010839 */
[-CC-:B------:R-:W-:Y:S01]  /*e740*/  FFMA.FTZ R147, R38, R0.reuse, -R57.reuse ;  /* 0x0000000026937223 */ /* 0x180fe20000010839 */
[-C--:B------:R-:W-:Y:S01]  /*e750*/  FFMA.FTZ R38, R50, R0.reuse, -R57 ;  /* 0x0000000032267223 */ /* 0x080fe20000010839 */
[----:B--2---:R-:W-:Y:S01]  /*e760*/  FADD.FTZ R50, R150, R5 ;  /* 0x0000000596327221 */ /* 0x004fe20000010000 */
        /* <DEDUP_REMOVED lines=8> */
[----:B------:R-:W-:Y:S01]  /*e7f0*/  FFMA.FTZ R86, R86, R0, -R57 ;  /* 0x0000000056567223 */ /* 0x000fe20000010839 */
[----:B------:R-:W-:-:S02]  /*e800*/  F2FP.F16.F32.PACK_AB R150, R137, R150 ;  /* 0x000000968996723e */ /* 0x000fc400000000ff */
[----:B------:R-:W-:Y:S08]  /*e810*/  MUFU.EX2 R31, R31 ;  /* 0x0000001f001f7308 */ /* 0x000ff00000000800 */
[----:B------:R-:W-:Y:S01]  /*e820*/  MUFU.EX2 R30, R30 ;  /* 0x0000001e001e7308 */ /* 0x000fe20000000800 */
[----:B------:R-:W-:Y:S02]  /*e830*/  WARPGROUP.DEPBAR.LE gsb0, 0x0 ;  /* 0x00008000000079c5 */ /* 0x000fe40000010000 */
[----:B------:R-:W-:Y:S01]  /*e840*/  WARPGROUP.ARRIVE ;  /* 0x00000000000079c5 */ /* 0x000fe20000000000 */
[-CC-:B------:R-:W-:Y:S01]  /*e850*/  FFMA.FTZ R132, R56, R0.reuse, -R21.reuse ;  /* 0x0000000038847223 */ /* 0x180fe20000010815 */
[-CC-:B------:R-:W-:Y:S01]  /*e860*/  FFMA.FTZ R134, R60, R0.reuse, -R21.reuse ;  /* 0x000000003c867223 */ /* 0x180fe20000010815 */
[----:B------:R-:W-:-:S03]  /*e870*/  FFMA.FTZ R21, R85, R0, -R21 ;  /* 0x0000000055157223 */ /* 0x000fc60000010815 */
[----:B------:R-:W0:Y:S01]  /*e880*/  S2R R135, SR_TID.X ;  /* 0x0000000000877919 */ /* 0x000e220000002100 */
[-CC-:B------:R-:W-:Y:S01]  /*e890*/  FFMA.FTZ R56, R35, R0.reuse, -R57.reuse ;  /* 0x0000000023387223 */ /* 0x180fe20000010839 */
[----:B------:R-:W-:Y:S01]  /*e8a0*/  HGMMA.64x64x16.F32 R88, R128, gdesc[UR4].tnspB, R88, gsb0 ;  /* 0x40e0000480587df0 */ /* 0x000fe20008000858 */
        /* <DEDUP_REMOVED lines=8> */
[----:B------:R-:W2:Y:S01]  /*e930*/  MUFU.EX2 R56, R56 ;  /* 0x0000003800387308 */ /* 0x000ea20000000800 */
[-C--:B-1----:R-:W-:Y:S01]  /*e940*/  FMUL.FTZ R21, R53, R0.reuse ;  /* 0x0000000035157220 */ /* 0x082fe20000410000 */
[----:B------:R-:W-:Y:S01]  /*e950*/  FFMA.FTZ R53, R27, R0, -R57 ;  /* 0x000000001b357223 */ /* 0x000fe20000010839 */
[----:B------:R-:W-:-:S02]  /*e960*/  IMAD.MOV.U32 R27, RZ, RZ, 0x40000040 ;  /* 0x40000040ff1b7424 */ /* 0x000fc400078e00ff */
[----:B------:R-:W-:-:S03]  /*e970*/  FFMA.FTZ R133, R58, R0, -R57 ;  /* 0x000000003a857223 */ /* 0x000fc60000010839 */
[----:B------:R-:W-:Y:S01]  /*e980*/  R2UR UR7, R27 ;  /* 0x000000001b0772ca */ /* 0x000fe200000e0000 */
[----:B------:R-:W-:Y:S01]  /*e990*/  IMAD.MOV.U32 R27, RZ, RZ, 0x40000040 ;  /* 0x40000040ff1b7424 */ /* 0x000fe200078e00ff */
[----:B------:R-:W1:Y:S01]  /*e9a0*/  MUFU.EX2 R21, R21 ;  /* 0x0000001500157308 */ /* 0x000e620000000800 */
[----:B--2---:R-:W-:-:S07]  /*e9b0*/  F2FP.F16.F32.PACK_AB R145, R56, R30 ;  /* 0x0000001e3891723e */ /* 0x004fce00000000ff */
[----:B------:R-:W2:Y:S01]  /*e9c0*/  MUFU.EX2 R53, R53 ;  /* 0x0000003500357308 */ /* 0x000ea20000000800 */
[----:B0-----:R-:W-:Y:S02]  /*e9d0*/  SHF.R.U32.HI R154, RZ, 0x7, R135 ;  /* 0x00000007ff9a7819 */ /* 0x001fe40000011687 */
[----:B------:R-:W-:Y:S01]  /*e9e0*/  ISETP.GE.U32.AND P2, PT, R135, 0x180, PT ;  /* 0x000001808700780c */ /* 0x000fe20003f46070 */
[----:B------:R-:W-:Y:S02]  /*e9f0*/  FFMA.FTZ R135, R62, R0, -R57 ;  /* 0x000000003e877223 */ /* 0x000fe40000010839 */
[----:B------:R-:W-:Y:S02]  /*ea00*/  VIADD R46, R154, 0x9 ;  /* 0x000000099a2e7836 */ /* 0x000fe40000000000 */
[----:B-1----:R-:W-:Y:S01]  /*ea10*/  FFMA.FTZ R4, R21, R4, R149 ;  /* 0x0000000415047223 */ /* 0x002fe20000010095 */
[----:B------:R-:W-:Y:S02]  /*ea20*/  MUFU.EX2 R147, R147 ;  /* 0x0000009300937308 */ /* 0x000fe40000000800 */
[----:B------:R-:W-:-:S02]  /*ea30*/  SEL R51, R46, 0x9, !P2 ;  /* 0x000000092e337807 */ /* 0x000fc40005000000 */
[----:B------:R-:W-:Y:S01]  /*ea40*/  ISETP.GT.AND P2, PT, R152, RZ, PT ;  /* 0x000000ff9800720c */ /* 0x000fe20003f44270 */
[----:B--2---:R-:W-:-:S03]  /*ea50*/  FADD.FTZ R46, R53, R4 ;  /* 0x00000004352e7221 */ /* 0x004fc60000010000 */
[----:B------:R-:W-:Y:S01]  /*ea60*/  MUFU.EX2 R60, R60 ;  /* 0x0000003c003c7308 */ /* 0x000fe20000000800 */
[----:B------:R-:W-:Y:S01]  /*ea70*/  FFMA.FTZ R4, R63, R0, -R57 ;  /* 0x000000003f047223 */ /* 0x000fe20000010839 */
[----:B------:R-:W-:Y:S01]  /*ea80*/  F2FP.F16.F32.PACK_AB R149, R53, R149 ;  /* 0x000000953595723e */ /* 0x000fe200000000ff */
[----:B------:R-:W-:Y:S01]  /*ea90*/  FADD.FTZ R46, R151, R46 ;  /* 0x0000002e972e7221 */ /* 0x000fe20000010000 */
[C---:B------:R-:W-:Y:S02]  /*eaa0*/  F2FP.F16.F32.PACK_AB R151, R31.reuse, R151 ;  /* 0x000000971f97723e */ /* 0x040fe400000000ff */
[----:B------:R-:W-:Y:S01]  /*eab0*/  IADD3 R152, R152, -0x1, RZ ;  /* 0xffffffff98987810 */ /* 0x000fe20007ffe0ff */
[----:B------:R-:W-:Y:S01]  /*eac0*/  FADD.FTZ R5, R31, R46 ;  /* 0x0000002e1f057221 */ /* 0x000fe20000010000 */
        /* <DEDUP_REMOVED lines=9> */
[----:B------:R-:W-:Y:S01]  /*eb60*/  HGMMA.64x64x16.F32 R88, R124, gdesc[UR4].tnspB, R88, gsb0 ;  /* 0x40e000047c587df0 */ /* 0x000fe20008000858 */
[----:B------:R-:W-:Y:S02]  /*eb70*/  R2UR UR6, R26 ;  /* 0x000000001a0672ca */ /* 0x000fe400000e0000 */
[----:B------:R-:W-:Y:S01]  /*eb80*/  R2UR UR7, R27 ;  /* 0x000000001b0772ca */ /* 0x000fe200000e0000 */
[----:B------:R-:W-:-:S03]  /*eb90*/  @!P1 IMAD R27, R18, 0x8, R2 ;  /* 0x00000008121b9824 */ /* 0x000fc600078e0202 */
[----:B------:R-:W-:Y:S01]  /*eba0*/  MUFU.EX2 R136, R136 ;  /* 0x0000008800887308 */ /* 0x000fe20000000800 */
[----:B------:R-:W-:Y:S02]  /*ebb0*/  @!P1 VIADD R47, R27, 0x16840 ;  /* 0x000168401b2f9836 */ /* 0x000fe40000000000 */
[----:B------:R-:W-:-:S03]  /*ebc0*/  FFMA.FTZ R27, R59, R0, -R57 ;  /* 0x000000003b1b7223 */ /* 0x000fc60000010839 */
[----:B------:R-:W-:Y:S02]  /*ebd0*/  @!P1 PRMT R47, RZ, 0x654, R47 ;  /* 0x00000654ff2f9816 */ /* 0x000fe4000000002f */
        /* <DEDUP_REMOVED lines=10> */
[----:B------:R-:W-:-:S05]  /*ec80*/  WARPGROUP.ARRIVE ;  /* 0x00000000000079c5 */ /* 0x000fca0000000000 */
[----:B------:R-:W-:Y:S01]  /*ec90*/  MUFU.EX2 R133, R133 ;  /* 0x0000008500857308 */ /* 0x000fe20000000800 */
[----:B------:R-:W-:Y:S01]  /*eca0*/  FFMA.FTZ R125, R74, R0, -R57 ;  /* 0x000000004a7d7223 */ /* 0x000fe20000010839 */
[----:B------:R-:W-:Y:S06]  /*ecb0*/  HGMMA.64x64x16.F32 R88, R120, gdesc[UR4].tnspB, R88, gsb0 ;  /* 0x40e0000478587df0 */ /* 0x000fec0008000858 */
        /* <DEDUP_REMOVED lines=11> */
[----:B------:R1:W-:Y:S06]  /*ed70*/  BAR.ARV R51, 0x100 ;  /* 0x000400330000751d */ /* 0x0003ec0000002000 */
[----:B------:R2:W-:Y:S01]  /*ed80*/  @!P1 SYNCS.ARRIVE.TRANS64.RED.A1T0 RZ, [R47+URZ], RZ ;  /* 0x000000ff2fff99a7 */ /* 0x0005e2000810043f */
[----:B------:R-:W-:Y:S01]  /*ed90*/  MUFU.EX2 R131, R131 ;  /* 0x0000008300837308 */ /* 0x000fe20000000800 */
[----:B-1----:R-:W-:Y:S01]  /*eda0*/  FADD.FTZ R51, R30, R5 ;  /* 0x000000051e337221 */ /* 0x002fe20000010000 */
[----:B------:R-:W-:Y:S01]  /*edb0*/  FFMA.FTZ R5, R67, R0, -R57 ;  /* 0x0000000043057223 */ /* 0x000fe20000010839 */
[-C--:B------:R-:W-:Y:S01]  /*edc0*/  FMUL.FTZ R88, R88, R15.reuse ;  /* 0x0000000f58587220 */ /* 0x080fe20000410000 */
[-C--:B------:R-:W-:Y:S01]  /*edd0*/  FMUL.FTZ R89, R89, R15.reuse ;  /* 0x0000000f59597220 */ /* 0x080fe20000410000 */
[-C--:B------:R-:W-:Y:S01]  /*ede0*/  FMUL.FTZ R92, R92, R15.reuse ;  /* 0x0000000f5c5c7220 */ /* 0x080fe20000410000 */
[-C--:B------:R-:W-:Y:S01]  /*edf0*/  FMUL.FTZ R93, R93, R15.reuse ;  /* 0x0000000f5d5d7220 */ /* 0x080fe20000410000 */
[----:B--2---:R-:W-:Y:S01]  /*ee00*/  @!P1 IMAD R47, R153, 0x8, R2 ;  /* 0x00000008992f9824 */ /* 0x004fe200078e0202 */
[----:B------:R-:W-:Y:S01]  /*ee10*/  MUFU.EX2 R5, R5 ;  /* 0x0000000500057308 */ /* 0x000fe20000000800 */
        /* <DEDUP_REMOVED lines=8> */
[----:B------:R-:W1:Y:S01]  /*eea0*/  MUFU.EX2 R41, R41 ;  /* 0x0000002900297308 */ /* 0x000e620000000800 */
[-C--:B------:R-:W-:Y:S01]  /*eeb0*/  FMUL.FTZ R108, R108, R15.reuse ;  /* 0x0000000f6c6c7220 */ /* 0x080fe20000410000 */
[-C--:B------:R-:W-:Y:S01]  /*eec0*/  FMUL.FTZ R109, R109, R15.reuse ;  /* 0x0000000f6d6d7220 */ /* 0x080fe20000410000 */
[----:B------:R2:W-:Y:S01]  /*eed0*/  @!P1 SYNCS.ARRIVE.TRANS64.RED.A1T0 RZ, [R47+URZ], RZ ;  /* 0x000000ff2fff99a7 */ /* 0x0005e2000810043f */
[-C--:B------:R-:W-:Y:S01]  /*eee0*/  FMUL.FTZ R112, R112, R15.reuse ;  /* 0x0000000f70707220 */ /* 0x080fe20000410000 */
[-C--:B------:R-:W-:Y:S01]  /*eef0*/  FMUL.FTZ R113, R113, R15.reuse ;  /* 0x0000000f71717220 */ /* 0x080fe20000410000 */
[-C--:B------:R-:W-:Y:S01]  /*ef00*/  FMUL.FTZ R116, R116, R15.reuse ;  /* 0x0000000f74747220 */ /* 0x080fe20000410000 */
[----:B------:R-:W-:Y:S01]  /*ef10*/  FMUL.FTZ R117, R117, R15 ;  /* 0x0000000f75757220 */ /* 0x000fe20000410000 */
[----:B------:R-:W-:Y:S01]  /*ef20*/  MUFU.EX2 R28, R28 ;  /* 0x0000001c001c7308 */ /* 0x000fe20000000800 */
[----:B0-----:R-:W-:Y:S01]  /*ef30*/  F2FP.F16.F32.PACK_AB R128, R36, R32 ;  /* 0x000000202480723e */ /* 0x001fe200000000ff */
[-C--:B------:R-:W-:Y:S01]  /*ef40*/  FMUL.FTZ R90, R90, R21.reuse ;  /* 0x000000155a5a7220 */ /* 0x080fe20000410000 */
[----:B--2---:R-:W-:Y:S01]  /*ef50*/  FADD.FTZ R47, R143, R50 ;  /* 0x000000328f2f7221 */ /* 0x004fe20000010000 */
[----:B------:R-:W-:Y:S01]  /*ef60*/  FADD.FTZ R50, R56, R51 ;  /* 0x0000003338327221 */ /* 0x000fe20000010000 */
[-C--:B------:R-:W-:Y:S01]  /*ef70*/  FMUL.FTZ R91, R91, R21.reuse ;  /* 0x000000155b5b7220 */ /* 0x080fe20000410000 */
[----:B------:R-:W-:Y:S01]  /*ef80*/  FMUL.FTZ R94, R94, R21 ;  /* 0x000000155e5e7220 */ /* 0x000fe20000410000 */
[C---:B------:R-:W-:Y:S01]  /*ef90*/  FADD.FTZ R46, R144.reuse, R47 ;  /* 0x0000002f902e7221 */ /* 0x040fe20000010000 */
[----:B------:R-:W-:Y:S01]  /*efa0*/  FADD.FTZ R51, R147, R50 ;  /* 0x0000003293337221 */ /* 0x000fe20000010000 */
[----:B------:R-:W-:Y:S01]  /*efb0*/  MUFU.EX2 R125, R125 ;  /* 0x0000007d007d7308 */ /* 0x000fe20000000800 */
[----:B------:R-:W-:Y:S01]  /*efc0*/  F2FP.F16.F32.PACK_AB R144, R144, R143 ;  /* 0x0000008f9090723e */ /* 0x000fe200000000ff */
[----:B------:R-:W-:Y:S01]  /*efd0*/  FADD.FTZ R47, R141, R46 ;  /* 0x0000002e8d2f7221 */ /* 0x000fe20000010000 */
[----:B------:R-:W-:Y:S01]  /*efe0*/  FADD.FTZ R51, R60, R51 ;  /* 0x000000333c337221 */ /* 0x000fe20000010000 */
[----:B------:R-:W-:Y:S01]  /*eff0*/  FFMA.FTZ R46, R71, R0, -R57 ;  /* 0x00000000472e7223 */ /* 0x000fe20000010839 */
[----:B------:R-:W-:Y:S01]  /*f000*/  F2FP.F16.F32.PACK_AB R143, R42, R35 ;  /* 0x000000232a8f723e */ /* 0x000fe200000000ff */
[C---:B------:R-:W-:Y:S01]  /*f010*/  FADD.FTZ R50, R146.reuse, R47 ;  /* 0x0000002f92327221 */ /* 0x040fe20000010000 */
[----:B------:R-:W-:Y:S01]  /*f020*/  F2FP.F16.F32.PACK_AB R146, R146, R141 ;  /* 0x0000008d9292723e */ /* 0x000fe200000000ff */
[----:B------:R-:W0:Y:S01]  /*f030*/  MUFU.EX2 R29, R29 ;  /* 0x0000001d001d7308 */ /* 0x000e220000000800 */
[----:B------:R-:W-:Y:S01]  /*f040*/  F2FP.F16.F32.PACK_AB R141, R39, R34 ;  /* 0x00000022278d723e */ /* 0x000fe200000000ff */
[----:B------:R-:W-:Y:S01]  /*f050*/  FADD.FTZ R47, R139, R50 ;  /* 0x000000328b2f7221 */ /* 0x000fe20000010000 */
[----:B------:R-:W-:Y:S01]  /*f060*/  FADD.FTZ R50, R34, R51 ;  /* 0x0000003322327221 */ /* 0x000fe20000010000 */
[----:B------:R-:W-:Y:S01]  /*f070*/  FFMA.FTZ R57, R87, R0, -R57 ;  /* 0x0000000057397223 */ /* 0x000fe20000010839 */
[----:B------:R-:W-:Y:S01]  /*f080*/  F2FP.F16.F32.PACK_AB R147, R60, R147 ;  /* 0x000000933c93723e */ /* 0x000fe200000000ff */
[C---:B------:R-:W-:Y:S01]  /*f090*/  FADD.FTZ R47, R140.reuse, R47 ;  /* 0x0000002f8c2f7221 */ /* 0x040fe20000010000 */
[----:B------:R-:W-:Y:S01]  /*f0a0*/  FADD.FTZ R50, R39, R50 ;  /* 0x0000003227327221 */ /* 0x000fe20000010000 */
[----:B------:R-:W-:Y:S01]  /*f0b0*/  MUFU.EX2 R46, R46 ;  /* 0x0000002e002e7308 */ /* 0x000fe20000000800 */
[----:B------:R-:W-:Y:S01]  /*f0c0*/  F2FP.F16.F32.PACK_AB R140, R140, R139 ;  /* 0x0000008b8c8c723e */ /* 0x000fe200000000ff */
[----:B------:R-:W-:Y:S01]  /*f0d0*/  FADD.FTZ R54, R142, R47 ;  /* 0x0000002f8e367221 */ /* 0x000fe20000010000 */
[----:B------:R-:W-:Y:S01]  /*f0e0*/  FADD.FTZ R47, R35, R50 ;  /* 0x00000032232f7221 */ /* 0x000fe20000010000 */
[----:B------:R-:W-:Y:S01]  /*f0f0*/  F2FP.F16.F32.PACK_AB R142, R25, R142 ;  /* 0x0000008e198e723e */ /* 0x000fe200000000ff */
[-C--:B------:R-:W-:Y:S01]  /*f100*/  FMUL.FTZ R95, R95, R21.reuse ;  /* 0x000000155f5f7220 */ /* 0x080fe20000410000 */
[----:B------:R-:W-:Y:S01]  /*f110*/  FADD.FTZ R51, R25, R54 ;  /* 0x0000003619337221 */ /* 0x000fe20000010000 */
        /* <DEDUP_REMOVED lines=10> */
[----:B-1----:R-:W-:Y:S01]  /*f1c0*/  F2FP.F16.F32.PACK_AB R130, R41, R40 ;  /* 0x000000282982723e */ /* 0x002fe200000000ff */
[----:B------:R-:W-:Y:S01]  /*f1d0*/  FADD.FTZ R51, R138, R51 ;  /* 0x000000338a337221 */ /* 0x000fe20000010000 */
[----:B------:R-:W-:Y:S01]  /*f1e0*/  FADD.FTZ R47, R8, R47 ;  /* 0x0000002f082f7221 */ /* 0x000fe20000010000 */
[C---:B------:R-:W-:Y:S01]  /*f1f0*/  F2FP.F16.F32.PACK_AB R138, R24.reuse, R138 ;  /* 0x0000008a188a723e */ /* 0x040fe200000000ff */
[----:B------:R-:W-:Y:S01]  /*f200*/  FMUL.FTZ R99, R99, R21 ;  /* 0x0000001563637220 */ /* 0x000fe20000410000 */
[----:B------:R-:W-:Y:S01]  /*f210*/  FADD.FTZ R51, R24, R51 ;  /* 0x0000003318337221 */ /* 0x000fe20000010000 */
[----:B------:R-:W-:Y:S01]  /*f220*/  FADD.FTZ R50, R26, R47 ;  /* 0x0000002f1a327221 */ /* 0x000fe20000010000 */
[----:B------:R-:W-:Y:S01]  /*f230*/  MUFU.EX2 R78, R78 ;  /* 0x0000004e004e7308 */ /* 0x000fe20000000800 */
[----:B0-----:R-:W-:Y:S01]  /*f240*/  F2FP.F16.F32.PACK_AB R124, R29, R28 ;  /* 0x0000001c1d7c723e */ /* 0x001fe200000000ff */
[----:B------:R-:W-:Y:S01]  /*f250*/  FADD.FTZ R30, R132, R51 ;  /* 0x00000033841e7221 */ /* 0x000fe20000010000 */
[----:B------:R-:W-:Y:S01]  /*f260*/  FADD.FTZ R50, R133, R50 ;  /* 0x0000003285327221 */ /* 0x000fe20000010000 */
[----:B------:R-:W-:Y:S01]  /*f270*/  F2FP.F16.F32.PACK_AB R133, R27, R133 ;  /* 0x000000851b85723e */ /* 0x000fe200000000ff */
[----:B------:R-:W-:Y:S01]  /*f280*/  FMUL.FTZ R102, R102, R21 ;  /* 0x0000001566667220 */ /* 0x000fe20000410000 */
[----:B------:R-:W-:Y:S01]  /*f290*/  FADD.FTZ R47, R37, R30 ;  /* 0x0000001e252f7221 */ /* 0x000fe20000010000 */
[----:B------:R-:W-:Y:S01]  /*f2a0*/  FADD.FTZ R50, R27, R50 ;  /* 0x000000321b327221 */ /* 0x000fe20000010000 */
[----:B------:R-:W0:Y:S01]  /*f2b0*/  MUFU.EX2 R45, R45 ;  /* 0x0000002d002d7308 */ /* 0x000e220000000800 */
[----:B------:R-:W-:Y:S01]  /*f2c0*/  F2FP.F16.F32.PACK_AB R132, R37, R132 ;  /* 0x000000842584723e */ /* 0x000fe200000000ff */
[----:B------:R-:W-:Y:S01]  /*f2d0*/  FADD.FTZ R30, R134, R47 ;  /* 0x0000002f861e7221 */ /* 0x000fe20000010000 */
[----:B------:R-:W-:Y:S01]  /*f2e0*/  FADD.FTZ R39, R135, R50 ;  /* 0x0000003287277221 */ /* 0x000fe20000010000 */
[C---:B------:R-:W-:Y:S01]  /*f2f0*/  F2FP.F16.F32.PACK_AB R135, R4.reuse, R135 ;  /* 0x000000870487723e */ /* 0x040fe200000000ff */
[----:B------:R-:W-:Y:S01]  /*f300*/  FMUL.FTZ R103, R103, R21 ;  /* 0x0000001567677220 */ /* 0x000fe20000410000 */
[C---:B------:R-:W-:Y:S01]  /*f310*/  FADD.FTZ R25, R33.reuse, R30 ;  /* 0x0000001e21197221 */ /* 0x040fe20000010000 */
[----:B------:R-:W-:Y:S01]  /*f320*/  FADD.FTZ R30, R4, R39 ;  /* 0x00000027041e7221 */ /* 0x000fe20000010000 */
[----:B------:R-:W1:Y:S01]  /*f330*/  MUFU.EX2 R79, R79 ;  /* 0x0000004f004f7308 */ /* 0x000e620000000800 */
[----:B------:R-:W-:Y:S01]  /*f340*/  F2FP.F16.F32.PACK_AB R134, R33, R134 ;  /* 0x000000862186723e */ /* 0x000fe200000000ff */
[----:B------:R-:W-:Y:S01]  /*f350*/  FADD.FTZ R25, R32, R25 ;  /* 0x0000001920197221 */ /* 0x000fe20000010000 */
[----:B------:R-:W-:Y:S01]  /*f360*/  FADD.FTZ R30, R129, R30 ;  /* 0x0000001e811e7221 */ /* 0x000fe20000010000 */
[C---:B------:R-:W-:Y:S01]  /*f370*/  F2FP.F16.F32.PACK_AB R129, R5.reuse, R129 ;  /* 0x000000810581723e */ /* 0x040fe200000000ff */
[----:B------:R-:W-:Y:S01]  /*f380*/  FMUL.FTZ R106, R106, R21 ;  /* 0x000000156a6a7220 */ /* 0x000fe20000410000 */
[----:B------:R-:W-:Y:S01]  /*f390*/  FADD.FTZ R25, R36, R25 ;  /* 0x0000001924197221 */ /* 0x000fe20000010000 */
[----:B------:R-:W-:Y:S01]  /*f3a0*/  FADD.FTZ R30, R5, R30 ;  /* 0x0000001e051e7221 */ /* 0x000fe20000010000 */
[----:B------:R-:W2:Y:S01]  /*f3b0*/  MUFU.EX2 R48, R48 ;  /* 0x0000003000307308 */ /* 0x000ea20000000800 */
[----:B0-----:R-:W-:Y:S01]  /*f3c0*/  F2FP.F16.F32.PACK_AB R126, R45, R44 ;  /* 0x0000002c2d7e723e */ /* 0x001fe200000000ff */
[----:B------:R-:W-:Y:S01]  /*f3d0*/  FADD.FTZ R20, R40, R25 ;  /* 0x0000001928147221 */ /* 0x000fe20000010000 */
[----:B------:R-:W-:Y:S01]  /*f3e0*/  FADD.FTZ R25, R131, R30 ;  /* 0x0000001e83197221 */ /* 0x000fe20000010000 */
[C---:B------:R-:W-:Y:S01]  /*f3f0*/  F2FP.F16.F32.PACK_AB R131, R46.reuse, R131 ;  /* 0x000000832e83723e */ /* 0x040fe200000000ff */
[----:B------:R-:W-:Y:S01]  /*f400*/  FMUL.FTZ R107, R107, R21 ;  /* 0x000000156b6b7220 */ /* 0x000fe20000410000 */
[----:B------:R-:W-:Y:S01]  /*f410*/  FADD.FTZ R35, R41, R20 ;  /* 0x0000001429237221 */ /* 0x000fe20000010000 */
[----:B------:R-:W-:Y:S01]  /*f420*/  FADD.FTZ R8, R46, R25 ;  /* 0x000000192e087221 */ /* 0x000fe20000010000 */
[----:B------:R-:W0:Y:S01]  /*f430*/  MUFU.EX2 R82, R82 ;  /* 0x0000005200527308 */ /* 0x000e220000000800 */
[----:B-1----:R-:W-:Y:S01]  /*f440*/  F2FP.F16.F32.PACK_AB R127, R79, R78 ;  /* 0x0000004e4f7f723e */ /* 0x002fe200000000ff */
[----:B------:R-:W-:Y:S01]  /*f450*/  FADD.FTZ R20, R28, R35 ;  /* 0x000000231c147221 */ /* 0x000fe20000010000 */
[----:B------:R-:W-:Y:S01]  /*f460*/  FADD.FTZ R8, R125, R8 ;  /* 0x000000087d087221 */ /* 0x000fe20000010000 */
[----:B------:R-:W-:Y:S01]  /*f470*/  F2FP.F16.F32.PACK_AB R125, R31, R125 ;  /* 0x0000007d1f7d723e */ /* 0x000fe200000000ff */
[-C--:B------:R-:W-:Y:S01]  /*f480*/  FMUL.FTZ R110, R110, R21.reuse ;  /* 0x000000156e6e7220 */ /* 0x080fe20000410000 */
[----:B------:R-:W-:Y:S01]  /*f490*/  FADD.FTZ R25, R29, R20 ;  /* 0x000000141d197221 */ /* 0x000fe20000010000 */
[----:B------:R-:W-:Y:S01]  /*f4a0*/  FADD.FTZ R27, R31, R8 ;  /* 0x000000081f1b7221 */ /* 0x000fe20000010000 */
[----:B------:R-:W1:Y:S01]  /*f4b0*/  MUFU.EX2 R49, R49 ;  /* 0x0000003100317308 */ /* 0x000e620000000800 */
[-C--:B------:R-:W-:Y:S01]  /*f4c0*/  FMUL.FTZ R111, R111, R21.reuse ;  /* 0x000000156f6f7220 */ /* 0x080fe20000410000 */
[----:B------:R-:W-:Y:S01]  /*f4d0*/  FADD.FTZ R4, R44, R25 ;  /* 0x000000192c047221 */ /* 0x000fe20000010000 */
[----:B------:R-:W-:Y:S01]  /*f4e0*/  FADD.FTZ R8, R78, R27 ;  /* 0x0000001b4e087221 */ /* 0x000fe20000010000 */
[-C--:B------:R-:W-:Y:S01]  /*f4f0*/  FMUL.FTZ R114, R114, R21.reuse ;  /* 0x0000001572727220 */ /* 0x080fe20000410000 */
[-C--:B------:R-:W-:Y:S01]  /*f500*/  FMUL.FTZ R115, R115, R21.reuse ;  /* 0x0000001573737220 */ /* 0x080fe20000410000 */
[----:B------:R-:W-:Y:S01]  /*f510*/  FADD.FTZ R5, R45, R4 ;  /* 0x000000042d057221 */ /* 0x000fe20000010000 */
[----:B------:R-:W-:Y:S01]  /*f520*/  FADD.FTZ R25, R79, R8 ;  /* 0x000000084f197221 */ /* 0x000fe20000010000 */
[----:B------:R-:W3:Y:S01]  /*f530*/  MUFU.EX2 R83, R83 ;  /* 0x0000005300537308 */ /* 0x000ee20000000800 */
[-C--:B------:R-:W-:Y:S01]  /*f540*/  FMUL.FTZ R118, R118, R21.reuse ;  /* 0x0000001576767220 */ /* 0x080fe20000410000 */
[----:B--2---:R-:W-:Y:S01]  /*f550*/  FADD.FTZ R4, R48, R5 ;  /* 0x0000000530047221 */ /* 0x004fe20000010000 */
[----:B0-----:R-:W-:Y:S01]  /*f560*/  FADD.FTZ R8, R82, R25 ;  /* 0x0000001952087221 */ /* 0x001fe20000010000 */
[----:B------:R-:W-:Y:S01]  /*f570*/  FMUL.FTZ R119, R119, R21 ;  /* 0x0000001577777220 */ /* 0x000fe20000410000 */
[----:B------:R-:W-:-:S02]  /*f580*/  IMAD.MOV.U32 R153, RZ, RZ, R18 ;  /* 0x000000ffff997224 */ /* 0x000fc400078e0012 */
[----:B------:R-:W-:Y:S01]  /*f590*/  IMAD.MOV.U32 R15, RZ, RZ, R3 ;  /* 0x000000ffff0f7224 */ /* 0x000fe200078e0003 */
[----:B------:R-:W0:Y:S01]  /*f5a0*/  MUFU.EX2 R52, R84 ;  /* 0x0000005400347308 */ /* 0x000e220000000800 */
[C---:B-1----:R-:W-:Y:S01]  /*f5b0*/  FADD.FTZ R5, R49.reuse, R4 ;  /* 0x0000000431057221 */ /* 0x042fe20000010000 */
[----:B------:R-:W-:-:S06]  /*f5c0*/  F2FP.F16.F32.PACK_AB R120, R49, R48 ;  /* 0x000000303178723e */ /* 0x000fcc00000000ff */
[----:B------:R-:W1:Y:S01]  /*f5d0*/  MUFU.EX2 R123, R86 ;  /* 0x00000056007b7308 */ /* 0x000e620000000800 */
[C---:B---3--:R-:W-:Y:S01]  /*f5e0*/  FADD.FTZ R8, R83.reuse, R8 ;  /* 0x0000000853087221 */ /* 0x048fe20000010000 */
[----:B------:R-:W-:-:S06]  /*f5f0*/  F2FP.F16.F32.PACK_AB R121, R83, R82 ;  /* 0x000000525379723e */ /* 0x000fcc00000000ff */
[----:B------:R-:W2:Y:S01]  /*f600*/  MUFU.EX2 R57, R57 ;  /* 0x0000003900397308 */ /* 0x000ea20000000800 */
[----:B0-----:R-:W-:Y:S01]  /*f610*/  FADD.FTZ R5, R52, R5 ;  /* 0x0000000534057221 */ /* 0x001fe20000010000 */
[----:B------:R-:W-:-:S03]  /*f620*/  F2FP.F16.F32.PACK_AB R122, R14, R52 ;  /* 0x000000340e7a723e */ /* 0x000fc600000000ff */
[----:B------:R-:W-:Y:S01]  /*f630*/  FADD.FTZ R5, R14, R5 ;  /* 0x000000050e057221 */ /* 0x000fe20000010000 */
[----:B------:R-:W-:Y:S02]  /*f640*/  IMAD.MOV.U32 R14, RZ, RZ, R9 ;  /* 0x000000ffff0e7224 */ /* 0x000fe400078e0009 */
[----:B-1----:R-:W-:-:S04]  /*f650*/  FADD.FTZ R8, R123, R8 ;  /* 0x000000087b087221 */ /* 0x002fc80000010000 */
[C---:B--2---:R-:W-:Y:S01]  /*f660*/  FADD.FTZ R4, R57.reuse, R8 ;  /* 0x0000000839047221 */ /* 0x044fe20000010000 */
[----:B------:R-:W-:Y:S01]  /*f670*/  F2FP.F16.F32.PACK_AB R123, R57, R123 ;  /* 0x0000007b397b723e */ /* 0x000fe200000000ff */
[----:B------:R-:W-:Y:S01]  /*f680*/  IMAD.MOV.U32 R8, RZ, RZ, R23 ;  /* 0x000000ffff087224 */ /* 0x000fe200078e0017 */
[----:B------:R-:W-:Y:S06]  /*f690*/  @P2 BRA `(.L_x_12502) ;  /* 0xffffffe000502947 */ /* 0x000fec000383ffff */
.L_x_12492:
[----:B------:R-:W-:Y:S05]  /*f6a0*/  WARPSYNC.ALL ;  /* 0x0000000000007948 */ /* 0x000fea0003800000 */
[----:B------:R-:W-:Y:S06]  /*f6b0*/  BAR.ARV 0x8, 0x1a0 ;  /* 0x0206800000007b1d */ /* 0x000fec0000002000 */
[----:B------:R-:W-:Y:S05]  /*f6c0*/  @!P0 BRA `(.L_x_12503) ;  /* 0x0000000000048947 */ /* 0x000fea0003800000 */
[----:B------:R-:W-:Y:S01]  /*f6d0*/  BPT.TRAP 0x1 ;  /* 0x000000040000795c */ /* 0x000fe20000300000 */
.L_x_12503:
[----:B------:R-:W-:Y:S01]  /*f6e0*/  IMAD R13, R18, 0x8, R2 ;  /* 0x00000008120d7824 */ /* 0x000fe200078e0202 */
[----:B------:R-:W-:-:S04]  /*f6f0*/  SHF.L.U32 R6, R23, 0x1f, RZ ;  /* 0x0000001f17067819 */ /* 0x000fc800000006ff */
[----:B------:R0:W1:Y:S01]  /*f700*/  SYNCS.PHASECHK.TRANS64.TRYWAIT P2, [R13+URZ+0x16850], R6 ;  /* 0x016850060d0075a7 */ /* 0x000062000804017f */
[----:B------:R-:W-:Y:S05]  /*f710*/  @!P0 BRA `(.L_x_12504) ;  /* 0x0000000000048947 */ /* 0x000fea0003800000 */
[----:B------:R-:W-:Y:S01]  /*f720*/  BPT.TRAP 0x1 ;  /* 0x000000040000795c */ /* 0x000fe20000300000 */
.L_x_12504:
[----:B------:R-:W-:-:S05]  /*f730*/  VIADD R2, R2, 0x400 ;  /* 0x0000040002027836 */ /* 0x000fca0000000000 */
[----:B------:R-:W-:-:S04]  /*f740*/  SHF.R.U32.HI R2, RZ, 0x4, R2 ;  /* 0x00000004ff027819 */ /* 0x000fc80000011602 */
[----:B------:R-:W-:Y:S01]  /*f750*/  LOP3.LUT R7, R2, 0x3fff, RZ, 0xc0, !PT ;  /* 0x00003fff02077812 */ /* 0x000fe200078ec0ff */
[----:B-1----:R-:W-:Y:S06]  /*f760*/  @P2 BRA `(.L_x_12505) ;  /* 0x0000000000082947 */ /* 0x002fec0003800000 */
[----:B------:R-:W1:Y:S02]  /*f770*/  SYNCS.PHASECHK.TRANS64.TRYWAIT P0, [R13+URZ+0x16850], R6 ;  /* 0x016850060d0075a7 */ /* 0x000e64000800017f */
[----:B-1----:R-:W-:Y:S05]  /*f780*/  @!P0 BRA `(.L_x_12506) ;  /* 0x0000007c00888947 */ /* 0x002fea0003800000 */
.L_x_12505:
[----:B01----:R-:W-:Y:S01]  /*f790*/  LEA R6, R18, R7, 0xa ;  /* 0x0000000712067211 */ /* 0x003fe200078e50ff */
[----:B------:R-:W-:Y:S01]  /*f7a0*/  IMAD.MOV.U32 R7, RZ, RZ, 0x40000040 ;  /* 0x40000040ff077424 */ /* 0x000fe200078e00ff */
[----:B------:R-:W-:Y:S05]  /*f7b0*/  WARPSYNC.ALL ;  /* 0x0000000000007948 */ /* 0x000fea0003800000 */
[C---:B------:R-:W-:Y:S01]  /*f7c0*/  R2UR UR6, R6.reuse ;  /* 0x00000000060672ca */ /* 0x040fe200000e0000 */
[----:B------:R-:W2:Y:S01]  /*f7d0*/  LDL.LU R20, [R1+0x38] ;  /* 0x0000380001147983 */ /* 0x000ea20000300800 */
[----:B------:R-:W-:Y:S01]  /*f7e0*/  R2UR UR7, R7 ;  /* 0x00000000070772ca */ /* 0x000fe200000e0000 */
[----:B------:R-:W-:Y:S01]  /*f7f0*/  WARPGROUP.ARRIVE ;  /* 0x00000000000079c5 */ /* 0x000fe20000000000 */
[----:B------:R-:W-:Y:S01]  /*f800*/  VIADD R10, R6, 0x80 ;  /* 0x00000080060a7836 */ /* 0x000fe20000000000 */
[----:B------:R-:W0:Y:S01]  /*f810*/  SHFL.BFLY PT, R2, R5, 0x2, 0x1f ;  /* 0x0c401f0005027f89 */ /* 0x000e2200000e0000 */
[----:B------:R-:W-:Y:S01]  /*f820*/  IMAD.MOV.U32 R11, RZ, RZ, 0x40000040 ;  /* 0x40000040ff0b7424 */ /* 0x000fe200078e00ff */
[----:B------:R-:W-:Y:S01]  /*f830*/  MOV R28, 0xff800000 ;  /* 0xff800000001c7802 */ /* 0x000fe20000000f00 */
[----:B------:R-:W-:-:S02]  /*f840*/  IMAD.MOV.U32 R7, RZ, RZ, 0x40000040 ;  /* 0x40000040ff077424 */ /* 0x000fc400078e00ff */
[----:B------:R-:W-:Y:S02]  /*f850*/  VIADD R18, R18, 0x1 ;  /* 0x0000000112127836 */ /* 0x000fe40000000000 */
[----:B------:R-:W-:Y:S02]  /*f860*/  @!P1 VIADD R8, R13, 0x16860 ;  /* 0x000168600d089836 */ /* 0x000fe40000000000 */
[----:B------:R-:W-:Y:S01]  /*f870*/  IMAD.MOV.U32 R21, RZ, RZ, -0x800000 ;  /* 0xff800000ff157424 */ /* 0x000fe200078e00ff */
[----:B------:R-:W-:Y:S01]  /*f880*/  HGMMA.64x64x16.F32 R88, R148, gdesc[UR4].tnspB, R88, gsb0 ;  /* 0x40e0000494587df0 */ /* 0x000fe20008000858 */
[----:B------:R-:W-:Y:S01]  /*f890*/  R2UR UR6, R10 ;  /* 0x000000000a0672ca */ /* 0x000fe200000e0000 */
[----:B------:R-:W-:Y:S01]  /*f8a0*/  VIADD R10, R6, 0x100 ;  /* 0x00000100060a7836 */ /* 0x000fe20000000000 */
[----:B------:R-:W-:Y:S01]  /*f8b0*/  R2UR UR7, R11 ;  /* 0x000000000b0772ca */ /* 0x000fe200000e0000 */
[----:B------:R-:W-:Y:S01]  /*f8c0*/  IMAD.MOV.U32 R11, RZ, RZ, 0x40000040 ;  /* 0x40000040ff0b7424 */ /* 0x000fe200078e00ff */
[----:B------:R-:W-:-:S02]  /*f8d0*/  ISETP.NE.AND P0, PT, R18, 0x2, PT ;  /* 0x000000021200780c */ /* 0x000fc40003f05270 */
[----:B------:R-:W-:Y:S02]  /*f8e0*/  @!P1 PRMT R8, RZ, 0x654, R8 ;  /* 0x00000654ff089816 */ /* 0x000fe40000000008 */
[----:B------:R-:W-:Y:S01]  /*f8f0*/  SEL R18, R18, RZ, P0 ;  /* 0x000000ff12127207 */ /* 0x000fe20000000000 */
[----:B0-----:R-:W-:Y:S01]  /*f900*/  FADD.FTZ R2, R2, R5 ;  /* 0x0000000502027221 */ /* 0x001fe20000010000 */
[----:B------:R-:W-:Y:S02]  /*f910*/  WARPGROUP.DEPBAR.LE gsb0, 0x0 ;  /* 0x00008000000079c5 */ /* 0x000fe40000010000 */
[----:B------:R-:W-:-:S06]  /*f920*/  WARPGROUP.ARRIVE ;  /* 0x00000000000079c5 */ /* 0x000fcc0000000000 */
        /* <DEDUP_REMOVED lines=27> */
[----:B------:R-:W-:Y:S01]  /*fae0*/  IMAD.MOV.U32 R11, RZ, RZ, 0x40000040 ;  /* 0x40000040ff0b7424 */ /* 0x000fe200078e00ff */
[----:B------:R-:W-:Y:S01]  /*faf0*/  IADD3 R6, R6, 0x380, RZ ;  /* 0x0000038006067810 */ /* 0x000fe20007ffe0ff */
[----:B------:R-:W-:Y:S02]  /*fb00*/  WARPGROUP.DEPBAR.LE gsb0, 0x0 ;  /* 0x00008000000079c5 */ /* 0x000fe40000010000 */
[----:B------:R-:W-:-:S08]  /*fb10*/  WARPGROUP.ARRIVE ;  /* 0x00000000000079c5 */ /* 0x000fd00000000000 */
[----:B------:R-:W-:Y:S01]  /*fb20*/  HGMMA.64x64x16.F32 R88, R128, gdesc[UR4].tnspB, R88, gsb0 ;  /* 0x40e0000480587df0 */ /* 0x000fe20008000858 */
[----:B------:R-:W-:Y:S02]  /*fb30*/  R2UR UR6, R10 ;  /* 0x000000000a0672ca */ /* 0x000fe400000e0000 */
[----:B------:R-:W-:Y:S02]  /*fb40*/  R2UR UR7, R11 ;  /* 0x000000000b0772ca */ /* 0x000fe400000e0000 */
[----:B------:R-:W0:Y:S02]  /*fb50*/  SHFL.BFLY PT, R11, R4, 0x2, 0x1f ;  /* 0x0c401f00040b7f89 */ /* 0x000e2400000e0000 */
[----:B0-----:R-:W-:Y:S01]  /*fb60*/  FADD.FTZ R11, R11, R4 ;  /* 0x000000040b0b7221 */ /* 0x001fe20000010000 */
[----:B------:R-:W-:-:S04]  /*fb70*/  SEL R4, RZ, 0x1, P0 ;  /* 0x00000001ff047807 */ /* 0x000fc80000000000 */
[----:B------:R-:W-:Y:S01]  /*fb80*/  LOP3.LUT R23, R23, R4, RZ, 0x3c, !PT ;  /* 0x0000000417177212 */ /* 0x000fe200078e3cff */
        /* <DEDUP_REMOVED lines=8> */
[----:B------:R-:W-:-:S02]  /*fc10*/  IMAD.MOV.U32 R6, RZ, RZ, RZ ;  /* 0x000000ffff067224 */ /* 0x000fc400078e00ff */
[----:B-1----:R-:W-:Y:S02]  /*fc20*/  FADD.FTZ R10, R2, R7 ;  /* 0x00000007020a7221 */ /* 0x002fe40000010000 */
[----:B------:R-:W-:Y:S01]  /*fc30*/  FSETP.NE.FTZ.AND P3, PT, R15, RZ, PT ;  /* 0x000000ff0f00720b */ /* 0x000fe20003f75000 */
[----:B------:R-:W-:Y:S02]  /*fc40*/  IMAD.MOV.U32 R2, RZ, RZ, RZ ;  /* 0x000000ffff027224 */ /* 0x000fe400078e00ff */
[----:B------:R-:W-:-:S10]  /*fc50*/  FSETP.NE.FTZ.AND P2, PT, R10, RZ, PT ;  /* 0x000000ff0a00720b */ /* 0x000fd40003f55000 */
[----:B------:R-:W0:Y:S01]  /*fc60*/  @P3 MUFU.LG2 R7, R15 ;  /* 0x0000000f00073308 */ /* 0x000e220000000c00 */
[C---:B------:R-:W-:Y:S02]  /*fc70*/  @P3 FMUL.FTZ R11, R0.reuse, 0.69314718246459960938 ;  /* 0x3f317218000b3820 */ /* 0x040fe40000410000 */
        /* <DEDUP_REMOVED lines=45> */
[----:B---3--:R-:W-:-:S07]  /*ff50*/  FMUL.FTZ R119, R119, R6 ;  /* 0x0000000677777220 */ /* 0x008fce0000410000 */
.L_x_12431:
[----:B------:R-:W2:Y:S01]  /*ff60*/  LDL R59, [R1+0x2c] ;  /* 0x00002c00013b7983 */ /* 0x000ea20000100800 */
[----:B------:R-:W-:Y:S05]  /*ff70*/  WARPSYNC.ALL ;  /* 0x0000000000007948 */ /* 0x000fea0003800000 */
[----:B------:R-:W0:Y:S01]  /*ff80*/  S2R R4, SR_TID.X ;  /* 0x0000000000047919 */ /* 0x000e220000002100 */
[----:B------:R-:W3:Y:S01]  /*ff90*/  S2UR UR5, SR_CgaCtaId ;  /* 0x00000000000579c3 */ /* 0x000ee20000008800 */
[----:B------:R-:W-:Y:S01]  /*ffa0*/  UMOV UR4, 0x400 ;  /* 0x0000040000047882 */ /* 0x000fe20000000000 */
[----:B------:R-:W-:Y:S01]  /*ffb0*/  BSSY B0, `(.L_x_12507) ;  /* 0x0000185000007945 */ /* 0x000fe20003800000 */
[----:B---3--:R-:W-:-:S06]  /*ffc0*/  ULEA UR4, UR5, UR4, 0x18 ;  /* 0x0000000405047291 */ /* 0x008fcc000f8ec03f */
[----:B------:R-:W-:Y:S01]  /*ffd0*/  IMAD.U32 R2, RZ, RZ, UR4 ;  /* 0x00000004ff027e24 */ /* 0x000fe2000f8e00ff */
[----:B------:R-:W-:Y:S01]  /*ffe0*/  BAR.SYNC.DEFER_BLOCKING 0x5, 0x1a0 ;  /* 0x0146800000007b1d */ /* 0x000fe20000010000 */
[----:B0-----:R-:W-:-:S05]  /*fff0*/  VIADD R60, R4, 0xffffff80 ;  /* 0xffffff80043c7836 */ /* 0x001fca0000000000 */
[----:B------:R-:W-:-:S04]  /*10000*/  SHF.R.S32.HI R4, RZ, 0x1f, R60 ;  /* 0x0000001fff047819 */ /* 0x000fc8000001143c */
[----:B------:R-:W-:-:S04]  /*10010*/  LEA.HI R4, R4, R60, RZ, 0x3 ;  /* 0x0000003c04047211 */ /* 0x000fc800078f18ff */
[----:B------:R-:W-:Y:S01]  /*10020*/  SHF.R.S32.HI R20, RZ, 0x3, R4 ;  /* 0x00000003ff147819 */ /* 0x000fe20000011404 */
[----:B------:R0:W3:Y:S01]  /*10030*/  LDS.128 R152, [R2+0x168d0] ;  /* 0x0168d00002987984 */ /* 0x0000e20000000c00 */
[----:B------:R-:W-:Y:S06]  /*10040*/  BAR.ARV 0x4, 0x1a0 ;  /* 0x0106800000007b1d */ /* 0x000fec0000002000 */
[----:B--2---:R-:W-:Y:S01]  /*10050*/  SHF.R.S32.HI R56, RZ, 0x1f, R59 ;  /* 0x0000001fff387819 */ /* 0x004fe2000001143b */
[----:B------:R-:W-:-:S03]  /*10060*/  IMAD.SHL.U32 R58, R59, 0x4, RZ ;  /* 0x000000043b3a7824 */ /* 0x000fc600078e00ff */
[----:B------:R-:W-:Y:S01]  /*10070*/  SHF.L.U64.HI R57, R59, 0x2, R56 ;  /* 0x000000023b397819 */ /* 0x000fe20000010238 */
[----:B0--3--:R-:W-:Y:S06]  /*10080*/  @P1 BRA `(.L_x_12508) ;  /* 0x0000000c00a01947 */ /* 0x009fec0003800000 */
[----:B------:R-:W1:Y:S01]  /*10090*/  LDL R6, [R1+0x44] ;  /* 0x0000440001067983 */ /* 0x000e620000100800 */
[----:B------:R-:W0:Y:S01]  /*100a0*/  S2R R5, SR_SWINHI ;  /* 0x0000000000057919 */ /* 0x000e220000002f00 */
[----:B------:R-:W-:Y:S05]  /*100b0*/  WARPSYNC.ALL ;  /* 0x0000000000007948 */ /* 0x000fea0003800000 */
[----:B------:R-:W-:Y:S01]  /*100c0*/  F2FP.F16.F32.PACK_AB R12, R12, R49 ;  /* 0x000000310c0c723e */ /* 0x000fe200000000ff */
[----:B------:R-:W-:Y:S01]  /*100d0*/  ULDC.64 UR4, c[0x0][0xbd8] ;  /* 0x0002f60000047ab9 */ /* 0x000fe20000000a00 */
[----:B------:R-:W-:Y:S01]  /*100e0*/  F2FP.F16.F32.PACK_AB R13, R13, R52 ;  /* 0x000000340d0d723e */ /* 0x000fe200000000ff */
[----:B------:R-:W2:Y:S01]  /*100f0*/  LDL R60, [R1+0x30] ;  /* 0x00003000013c7983 */ /* 0x000ea20000100800 */
[----:B-----5:R-:W-:-:S02]  /*10100*/  MOV R24, R2 ;  /* 0x0000000200187202 */ /* 0x020fc40000000f00 */
[----:B0-----:R-:W-:Y:S02]  /*10110*/  MOV R25, R5 ;  /* 0x0000000500197202 */ /* 0x001fe40000000f00 */
[----:B------:R-:W-:Y:S02]  /*10120*/  F2FP.F16.F32.PACK_AB R14, R14, R47 ;  /* 0x0000002f0e0e723e */ /* 0x000fe400000000ff */
[----:B------:R-:W-:Y:S01]  /*10130*/  F2FP.F16.F32.PACK_AB R15, R15, R50 ;  /* 0x000000320f0f723e */ /* 0x000fe200000000ff */
[----:B------:R-:W-:Y:S01]  /*10140*/  BAR.SYNC.DEFER_BLOCKING 0x1, 0x180 ;  /* 0x0046000000007b1d */ /* 0x000fe20000010000 */
[----:B-1----:R-:W-:-:S03]  /*10150*/  IMAD.WIDE R10, R6, 0x2, R24 ;  /* 0x00000002060a7825 */ /* 0x002fc600078e0218 */
[C---:B------:R-:W-:Y:S02]  /*10160*/  IADD3 R51, P2, R10.reuse, 0x20, RZ ;  /* 0x000000200a337810 */ /* 0x040fe40007f5e0ff */
[C---:B------:R-:W-:Y:S02]  /*10170*/  LOP3.LUT R9, R10.reuse, 0x380, RZ, 0xc0, !PT ;  /* 0x000003800a097812 */ /* 0x040fe400078ec0ff */
[C---:B------:R-:W-:Y:S02]  /*10180*/  IADD3 R55, P0, R10.reuse, 0x60, RZ ;  /* 0x000000600a377810 */ /* 0x040fe40007f1e0ff */
[----:B------:R-:W-:Y:S02]  /*10190*/  IADD3 R53, P1, R10, 0x40, RZ ;  /* 0x000000400a357810 */ /* 0x000fe40007f3e0ff */
[----:B------:R-:W-:Y:S02]  /*101a0*/  LOP3.LUT R4, R51, 0x380, RZ, 0xc0, !PT ;  /* 0x0000038033047812 */ /* 0x000fe400078ec0ff */
[----:B------:R-:W-:-:S02]  /*101b0*/  SHF.R.U64 R9, R9, 0x3, RZ ;  /* 0x0000000309097819 */ /* 0x000fc400000012ff */
[----:B------:R-:W-:Y:S02]  /*101c0*/  LOP3.LUT R6, R53, 0x380, RZ, 0xc0, !PT ;  /* 0x0000038035067812 */ /* 0x000fe400078ec0ff */
[----:B------:R-:W-:Y:S02]  /*101d0*/  LOP3.LUT R54, R55, 0x380, RZ, 0xc0, !PT ;  /* 0x0000038037367812 */ /* 0x000fe400078ec0ff */
[----:B------:R-:W-:Y:S02]  /*101e0*/  SHF.R.U64 R4, R4, 0x3, RZ ;  /* 0x0000000304047819 */ /* 0x000fe400000012ff */
[----:B------:R-:W-:Y:S02]  /*101f0*/  LOP3.LUT R10, R9, R10, RZ, 0x3c, !PT ;  /* 0x0000000a090a7212 */ /* 0x000fe400078e3cff */
[----:B------:R-:W-:Y:S02]  /*10200*/  SHF.R.U64 R6, R6, 0x3, RZ ;  /* 0x0000000306067819 */ /* 0x000fe400000012ff */
[----:B------:R-:W-:Y:S01]  /*10210*/  SHF.R.U64 R54, R54, 0x3, RZ ;  /* 0x0000000336367819 */ /* 0x000fe200000012ff */
[--C-:B------:R-:W-:Y:S01]  /*10220*/  IMAD.X R5, RZ, RZ, R11.reuse, P0 ;  /* 0x000000ffff057224 */ /* 0x100fe200000e060b */
[----:B------:R-:W-:Y:S01]  /*10230*/  LOP3.LUT R8, R4, R51, RZ, 0x3c, !PT ;  /* 0x0000003304087212 */ /* 0x000fe200078e3cff */
[----:B------:R-:W-:Y:S01]  /*10240*/  IMAD.X R7, RZ, RZ, R11, P1 ;  /* 0x000000ffff077224 */ /* 0x000fe200008e060b */
[----:B------:R-:W-:-:S02]  /*10250*/  LOP3.LUT R6, R6, R53, RZ, 0x3c, !PT ;  /* 0x0000003506067212 */ /* 0x000fc400078e3cff */
[----:B------:R-:W-:Y:S02]  /*10260*/  LOP3.LUT R4, R54, R55, RZ, 0x3c, !PT ;  /* 0x0000003736047212 */ /* 0x000fe400078e3cff */
[----:B------:R-:W-:Y:S02]  /*10270*/  MOV R10, R10 ;  /* 0x0000000a000a7202 */ /* 0x000fe40000000f00 */
[----:B------:R-:W-:Y:S02]  /*10280*/  IADD3.X R9, RZ, R11, RZ, P2, !PT ;  /* 0x0000000bff097210 */ /* 0x000fe400017fe4ff */
[----:B------:R-:W-:Y:S01]  /*10290*/  MOV R49, R6 ;  /* 0x0000000600317202 */ /* 0x000fe20000000f00 */
[----:B------:R0:W-:Y:S01]  /*102a0*/  STSM.16.M88.4 [R10], R12 ;  /* 0x0000000c0a007844 */ /* 0x0001e20000000200 */
[----:B------:R-:W-:Y:S02]  /*102b0*/  MOV R47, R4 ;  /* 0x00000004002f7202 */ /* 0x000fe40000000f00 */
[----:B------:R-:W-:-:S02]  /*102c0*/  MOV R50, R8 ;  /* 0x0000000800327202 */ /* 0x000fc40000000f00 */
[----:B------:R-:W-:Y:S02]  /*102d0*/  F2FP.F16.F32.PACK_AB R4, R45, R48 ;  /* 0x000000302d04723e */ /* 0x000fe400000000ff */
[----:B------:R-:W-:Y:S02]  /*102e0*/  F2FP.F16.F32.PACK_AB R5, R43, R46 ;  /* 0x0000002e2b05723e */ /* 0x000fe400000000ff */
[----:B------:R-:W-:Y:S02]  /*102f0*/  F2FP.F16.F32.PACK_AB R6, R41, R44 ;  /* 0x0000002c2906723e */ /* 0x000fe400000000ff */
[----:B------:R-:W-:Y:S02]  /*10300*/  F2FP.F16.F32.PACK_AB R7, R39, R42 ;  /* 0x0000002a2707723e */ /* 0x000fe400000000ff */
[----:B------:R-:W-:Y:S02]  /*10310*/  F2FP.F16.F32.PACK_AB R8, R37, R40 ;  /* 0x000000282508723e */ /* 0x000fe400000000ff */
[----:B------:R-:W-:-:S02]  /*10320*/  F2FP.F16.F32.PACK_AB R9, R35, R38 ;  /* 0x000000262309723e */ /* 0x000fc400000000ff */
[----:B0-----:R-:W-:Y:S02]  /*10330*/  F2FP.F16.F32.PACK_AB R10, R33, R36 ;  /* 0x00000024210a723e */ /* 0x001fe400000000ff */
[----:B------:R-:W-:Y:S02]  /*10340*/  F2FP.F16.F32.PACK_AB R11, R31, R34 ;  /* 0x000000221f0b723e */ /* 0x000fe400000000ff */
[----:B------:R-:W-:Y:S02]  /*10350*/  F2FP.F16.F32.PACK_AB R12, R29, R30 ;  /* 0x0000001e1d0c723e */ /* 0x000fe400000000ff */
[----:B------:R-:W-:Y:S02]  /*10360*/  F2FP.F16.F32.PACK_AB R13, R27, R32 ;  /* 0x000000201b0d723e */ /* 0x000fe400000000ff */
[----:B------:R-:W-:Y:S02]  /*10370*/  F2FP.F16.F32.PACK_AB R14, R3, R26 ;  /* 0x0000001a030e723e */ /* 0x000fe400000000ff */
[----:B------:R-:W-:-:S02]  /*10380*/  F2FP.F16.F32.PACK_AB R15, R119, R0 ;  /* 0x00000000770f723e */ /* 0x000fc400000000ff */
[----:B------:R-:W-:Y:S02]  /*10390*/  ISETP.NE.U32.AND P0, PT, RZ, UR4, PT ;  /* 0x00000004ff007c0c */ /* 0x000fe4000bf05070 */
        /* <DEDUP_REMOVED lines=17> */
[----:B--2---:R-:W-:-:S02]  /*104b0*/  SHF.R.S32.HI R29, RZ, 0x1f, R60 ;  /* 0x0000001fff1d7819 */ /* 0x004fc4000001143c */
[----:B---3--:R-:W-:Y:S01]  /*104c0*/  SHF.R.S32.HI R34, RZ, 0x1f, R3 ;  /* 0x0000001fff227819 */ /* 0x008fe20000011403 */
[----:B0-----:R-:W-:Y:S06]  /*104d0*/  @P1 BRA `(.L_x_12509) ;  /* 0x0000000000101947 */ /* 0x001fec0003800000 */
[----:B------:R-:W-:Y:S05]  /*104e0*/  @!P0 BRA `(.L_x_12509) ;  /* 0x00000000000c8947 */ /* 0x000fea0003800000 */
[----:B------:R-:W2:Y:S04]  /*104f0*/  LDG.E R5, desc[UR40][R30.64] ;  /* 0x000000281e057981 */ /* 0x000ea8000c1e1900 */
[----:B-----5:R-:W2:Y:S02]  /*10500*/  LDG.E R0, desc[UR40][R30.64+0x4] ;  /* 0x000004281e007981 */ /* 0x020ea4000c1e1900 */
[----:B--2---:R-:W-:-:S07]  /*10510*/  IMAD.IADD R0, R0, 0x1, -R5 ;  /* 0x0000000100007824 */ /* 0x004fce00078e0a05 */
.L_x_12509:
[----:B------:R-:W2:Y:S01]  /*10520*/  LDL R9, [R1+0x28] ;  /* 0x0000280001097983 */ /* 0x000ea20000100800 */
[----:B------:R-:W-:-:S03]  /*10530*/  ULDC.64 UR4, c[0x0][0xb70] ;  /* 0x0002dc0000047ab9 */ /* 0x000fc60000000a00 */
[----:B------:R-:W3:Y:S01]  /*10540*/  LDL R38, [R1+0x34] ;  /* 0x0000340001267983 */ /* 0x000ee20000100800 */
[----:B------:R-:W-:Y:S02]  /*10550*/  IMAD.MOV.U32 R4, RZ, RZ, R3 ;  /* 0x000000ffff047224 */ /* 0x000fe400078e0003 */
[----:B------:R-:W-:Y:S01]  /*10560*/  IMAD.MOV.U32 R5, RZ, RZ, R34 ;  /* 0x000000ffff057224 */ /* 0x000fe200078e0022 */
[----:B------:R-:W2:Y:S01]  /*10570*/  LDL.LU R37, [R1+0x3c] ;  /* 0x00003c0001257983 */ /* 0x000ea20000300800 */
[----:B------:R-:W-:Y:S01]  /*10580*/  IMAD R6, R29, UR4, RZ ;  /* 0x000000041d067c24 */ /* 0x000fe2000f8e02ff */
[----:B------:R-:W-:Y:S01]  /*10590*/  SEL R36, R56, RZ, !P0 ;  /* 0x000000ff38247207 */ /* 0x000fe20004000000 */
[C---:B------:R-:W-:Y:S01]  /*105a0*/  IMAD.WIDE.U32 R4, R60.reuse, UR4, R4 ;  /* 0x000000043c047c25 */ /* 0x040fe2000f8e0004 */
[----:B------:R-:W0:Y:S01]  /*105b0*/  S2R R8, SR_TID.X ;  /* 0x0000000000087919 */ /* 0x000e220000002100 */
[----:B------:R-:W-:Y:S01]  /*105c0*/  SEL R35, R59, RZ, !P0 ;  /* 0x000000ff3b237207 */ /* 0x000fe20004000000 */
[----:B------:R-:W-:Y:S01]  /*105d0*/  ULDC.64 UR6, c[0x0][0xae0] ;  /* 0x0002b80000067ab9 */ /* 0x000fe20000000a00 */
[----:B------:R-:W-:Y:S01]  /*105e0*/  IMAD R7, R60, UR5, R6 ;  /* 0x000000053c077c24 */ /* 0x000fe2000f8e0206 */
[----:B------:R-:W-:-:S02]  /*105f0*/  ULDC.64 UR4, c[0x0][0xb78] ;  /* 0x0002de0000047ab9 */ /* 0x000fc40000000a00 */
[----:B------:R-:W-:Y:S02]  /*10600*/  IMAD R6, R36, UR4, RZ ;  /* 0x0000000424067c24 */ /* 0x000fe4000f8e02ff */
[----:B------:R-:W-:Y:S02]  /*10610*/  IMAD.IADD R5, R5, 0x1, R7 ;  /* 0x0000000105057824 */ /* 0x000fe400078e0207 */
[C---:B------:R-:W-:Y:S02]  /*10620*/  IMAD R6, R35.reuse, UR5, R6 ;  /* 0x0000000523067c24 */ /* 0x040fe4000f8e0206 */
[----:B------:R-:W-:Y:S01]  /*10630*/  IMAD.WIDE.U32 R4, R35, UR4, R4 ;  /* 0x0000000423047c25 */ /* 0x000fe2000f8e0004 */
[----:B------:R-:W-:Y:S01]  /*10640*/  ULDC.64 UR4, c[0x0][0xb40] ;  /* 0x0002d00000047ab9 */ /* 0x000fe20000000a00 */
[----:B------:R-:W-:Y:S02]  /*10650*/  BSSY B1, `(.L_x_12510) ;  /* 0x000005c000017945 */ /* 0x000fe40003800000 */
[----:B---3--:R-:W-:-:S02]  /*10660*/  IMAD R7, R20, 0x40, R38 ;  /* 0x0000004014077824 */ /* 0x008fc400078e0226 */
[----:B--2---:R-:W-:Y:S01]  /*10670*/  IMAD R11, R37, 0xc0, R9 ;  /* 0x000000c0250b7824 */ /* 0x004fe200078e0209 */
[----:B0-----:R-:W-:Y:S01]  /*10680*/  IADD3 R9, R8, -0x80, RZ ;  /* 0xffffff8008097810 */ /* 0x001fe20007ffe0ff */
[----:B------:R-:W-:-:S03]  /*10690*/  IMAD.WIDE R24, R7, 0x2, R24 ;  /* 0x0000000207187825 */ /* 0x000fc600078e0218 */
[----:B------:R-:W-:Y:S02]  /*106a0*/  SHF.R.S32.HI R8, RZ, 0x1f, R9 ;  /* 0x0000001fff087819 */ /* 0x000fe40000011409 */
[----:B------:R-:W-:Y:S02]  /*106b0*/  IADD3 R4, P1, R11, R4, RZ ;  /* 0x000000040b047210 */ /* 0x000fe40007f3e0ff */
[----:B------:R-:W-:Y:S02]  /*106c0*/  LEA.HI R8, R8, R9, RZ, 0x7 ;  /* 0x0000000908087211 */ /* 0x000fe400078f38ff */
[----:B------:R-:W-:Y:S02]  /*106d0*/  LEA R32, P2, R4, UR4, 0x2 ;  /* 0x0000000404207c11 */ /* 0x000fe4000f8410ff */
[----:B------:R-:W-:Y:S02]  /*106e0*/  LOP3.LUT R8, R8, 0xffffff80, RZ, 0xc0, !PT ;  /* 0xffffff8008087812 */ /* 0x000fe400078ec0ff */
[----:B------:R-:W-:-:S03]  /*106f0*/  IADD3 R7, P4, R24, 0x4800, RZ ;  /* 0x0000480018077810 */ /* 0x000fc60007f9e0ff */
[----:B------:R-:W-:Y:S01]  /*10700*/  IMAD.IADD R8, R9, 0x1, -R8 ;  /* 0x0000000109087824 */ /* 0x000fe200078e0a08 */
[----:B------:R-:W-:Y:S01]  /*10710*/  SHF.R.S32.HI R9, RZ, 0x1f, R11 ;  /* 0x0000001fff097819 */ /* 0x000fe2000001140b */
[----:B------:R-:W-:-:S03]  /*10720*/  IMAD.X R27, RZ, RZ, R25, P4 ;  /* 0x000000ffff1b7224 */ /* 0x000fc600020e0619 */
[----:B------:R-:W-:Y:S02]  /*10730*/  LOP3.LUT P0, RZ, R8, 0x3, RZ, 0xc0, !PT ;  /* 0x0000000308ff7812 */ /* 0x000fe4000780c0ff */
[----:B------:R-:W-:Y:S01]  /*10740*/  IADD3.X R9, R9, R5, R6, P1, !PT ;  /* 0x0000000509097210 */ /* 0x000fe20000ffe406 */
[C---:B------:R-:W-:Y:S01]  /*10750*/  VIADD R5, R11.reuse, 0x8 ;  /* 0x000000080b057836 */ /* 0x040fe20000000000 */
[----:B-----5:R-:W-:Y:S02]  /*10760*/  ISETP.GE.OR P1, PT, R11, R0, P0 ;  /* 0x000000000b00720c */ /* 0x020fe40000726670 */
[----:B------:R-:W-:Y:S01]  /*10770*/  LEA.HI.X R33, R4, UR5, R9, 0x2, P2 ;  /* 0x0000000504217c11 */ /* 0x000fe200090f1409 */
[----:B------:R-:W-:Y:S01]  /*10780*/  ULDC.64 UR4, c[0x0][0xaa0] ;  /* 0x0002a80000047ab9 */ /* 0x000fe20000000a00 */
[C---:B------:R-:W-:Y:S02]  /*10790*/  IADD3 R15, P2, R24.reuse, 0x1800, RZ ;  /* 0x00001800180f7810 */ /* 0x040fe40007f5e0ff */
[----:B------:R-:W-:-:S02]  /*107a0*/  IADD3 R11, P3, R24, 0x3000, RZ ;  /* 0x00003000180b7810 */ /* 0x000fc40007f7e0ff */
[----:B------:R-:W-:Y:S01]  /*107b0*/  ISETP.GE.OR P0, PT, R5, R0, P0 ;  /* 0x000000000500720c */ /* 0x000fe20000706670 */
[--C-:B------:R-:W-:Y:S01]  /*107c0*/  IMAD.X R9, RZ, RZ, R25.reuse, P2 ;  /* 0x000000ffff097224 */ /* 0x100fe200010e0619 */
[----:B------:R-:W-:Y:S01]  /*107d0*/  LOP3.LUT R5, R24, 0x380, RZ, 0xc0, !PT ;  /* 0x0000038018057812 */ /* 0x000fe200078ec0ff */
[----:B------:R-:W-:Y:S01]  /*107e0*/  IMAD.X R13, RZ, RZ, R25, P3 ;  /* 0x000000ffff0d7224 */ /* 0x000fe200018e0619 */
[----:B------:R-:W-:Y:S01]  /*107f0*/  LOP3.LUT R8, R15, 0x380, RZ, 0xc0, !PT ;  /* 0x000003800f087812 */ /* 0x000fe200078ec0ff */
[----:B------:R-:W-:Y:S01]  /*10800*/  IMAD.MOV.U32 R30, RZ, RZ, R38 ;  /* 0x000000ffff1e7224 */ /* 0x000fe200078e0026 */
[----:B------:R-:W-:Y:S01]  /*10810*/  LOP3.LUT R10, R11, 0x380, RZ, 0xc0, !PT ;  /* 0x000003800b0a7812 */ /* 0x000fe200078ec0ff */
[----:B------:R-:W-:Y:S01]  /*10820*/  @!P1 STG.E desc[UR40][R32.64], R21 ;  /* 0x0000001520009986 */ /* 0x000fe2000c101928 */
[----:B------:R-:W-:Y:S02]  /*10830*/  LOP3.LUT R6, R7, 0x380, RZ, 0xc0, !PT ;  /* 0x0000038007067812 */ /* 0x000fe400078ec0ff */
[----:B------:R-:W-:-:S02]  /*10840*/  SHF.R.U64 R5, R5, 0x3, RZ ;  /* 0x0000000305057819 */ /* 0x000fc400000012ff */
[----:B------:R-:W-:Y:S02]  /*10850*/  SHF.R.U64 R8, R8, 0x3, RZ ;  /* 0x0000000308087819 */ /* 0x000fe400000012ff */
[----:B------:R-:W-:Y:S01]  /*10860*/  SHF.R.S32.HI R31, RZ, 0x1f, R38 ;  /* 0x0000001fff1f7819 */ /* 0x000fe20000011426 */
[----:B------:R-:W-:Y:S01]  /*10870*/  IMAD R34, R34, UR4, RZ ;  /* 0x0000000422227c24 */ /* 0x000fe2000f8e02ff */
[----:B------:R-:W-:Y:S01]  /*10880*/  SHF.R.U64 R10, R10, 0x3, RZ ;  /* 0x000000030a0a7819 */ /* 0x000fe200000012ff */
[----:B------:R0:W-:Y:S01]  /*10890*/  @!P0 STG.E desc[UR40][R32.64+0x20], R28 ;  /* 0x0000201c20008986 */ /* 0x0001e2000c101928 */
[----:B------:R-:W-:Y:S02]  /*108a0*/  SHF.R.U64 R6, R6, 0x3, RZ ;  /* 0x0000000306067819 */ /* 0x000fe400000012ff */
[----:B------:R-:W-:Y:S02]  /*108b0*/  LOP3.LUT R4, R5, R24, RZ, 0x3c, !PT ;  /* 0x0000001805047212 */ /* 0x000fe400078e3cff */
[----:B------:R-:W-:-:S02]  /*108c0*/  MOV R5, R25 ;  /* 0x0000001900057202 */ /* 0x000fc40000000f00 */
[----:B------:R-:W-:Y:S02]  /*108d0*/  LOP3.LUT R8, R8, R15, RZ, 0x3c, !PT ;  /* 0x0000000f08087212 */ /* 0x000fe400078e3cff */
[----:B------:R-:W-:Y:S02]  /*108e0*/  LOP3.LUT R12, R10, R11, RZ, 0x3c, !PT ;  /* 0x0000000b0a0c7212 */ /* 0x000fe400078e3cff */
[----:B------:R-:W-:Y:S01]  /*108f0*/  LOP3.LUT R26, R6, R7, RZ, 0x3c, !PT ;  /* 0x00000007061a7212 */ /* 0x000fe200078e3cff */
[----:B------:R-:W-:Y:S01]  /*10900*/  IMAD.WIDE.U32 R30, R3, UR4, R30 ;  /* 0x00000004031e7c25 */ /* 0x000fe2000f8e001e */
[----:B------:R-:W5:Y:S01]  /*10910*/  LD.E.128 R4, desc[UR40][R4.64] ;  /* 0x0000002804047980 */ /* 0x000f62000c101d00 */
[----:B------:R-:W-:-:S03]  /*10920*/  ULDC UR4, c[0x0][0xa8c] ;  /* 0x0002a30000047ab9 */ /* 0x000fc60000000800 */
[----:B------:R-:W5:Y:S01]  /*10930*/  LD.E.128 R8, desc[UR40][R8.64] ;  /* 0x0000002808087980 */ /* 0x000f62000c101d00 */
[----:B------:R-:W-:-:S03]  /*10940*/  IMAD R3, R3, UR5, R34 ;  /* 0x0000000503037c24 */ /* 0x000fc6000f8e0222 */
[----:B------:R-:W5:Y:S04]  /*10950*/  LD.E.128 R12, desc[UR40][R12.64] ;  /* 0x000000280c0c7980 */ /* 0x000f68000c101d00 */
[----:B------:R-:W5:Y:S01]  /*10960*/  LD.E.128 R24, desc[UR40][R26.64] ;  /* 0x000000281a187980 */ /* 0x000f62000c101d00 */
[----:B------:R-:W-:Y:S01]  /*10970*/  IMAD.IADD R31, R31, 0x1, R3 ;  /* 0x000000011f1f7824 */ /* 0x000fe200078e0203 */
[----:B------:R-:W-:Y:S01]  /*10980*/  ISETP.GE.AND P0, PT, R38, UR4, PT ;  /* 0x0000000426007c0c */ /* 0x000fe2000bf06270 */
[----:B0-----:R-:W-:Y:S01]  /*10990*/  IMAD R32, R37, -0xc0, R0 ;  /* 0xffffff4025207824 */ /* 0x001fe200078e0200 */
[----:B------:R-:W-:Y:S01]  /*109a0*/  @!PT LDS RZ, [RZ] ;  /* 0x00000000fffff984 */ /* 0x000fe20000000800 */
[----:B------:R-:W-:Y:S01]  /*109b0*/  @!PT LDS RZ, [RZ] ;  /* 0x00000000fffff984 */ /* 0x000fe20000000800 */
[----:B------:R-:W-:Y:S01]  /*109c0*/  @!PT LDS RZ, [RZ] ;  /* 0x00000000fffff984 */ /* 0x000fe20000000800 */
[----:B------:R-:W-:Y:S01]  /*109d0*/  @!PT LDS RZ, [RZ] ;  /* 0x00000000fffff984 */ /* 0x000fe20000000800 */
[----:B------:R0:W-:Y:S06]  /*109e0*/  MEMBAR.ALL.CTA ;  /* 0x0000000000007992 */ /* 0x0001ec0000008000 */
[----:B0-----:R-:W0:Y:S01]  /*109f0*/  FENCE.VIEW.ASYNC.S ;  /* 0x00000000000073c6 */ /* 0x001e220000000000 */
[C---:B------:R-:W-:Y:S01]  /*10a00*/  VIADD R3, R20.reuse, 0x30 ;  /* 0x0000003014037836 */ /* 0x040fe20000000000 */
[----:B------:R-:W-:Y:S01]  /*10a10*/  ULDC.64 UR4, c[0x0][0xae8] ;  /* 0x0002ba0000047ab9 */ /* 0x000fe20000000a00 */
[----:B------:R-:W-:-:S02]  /*10a20*/  VIADD R21, R20, 0x60 ;  /* 0x0000006014157836 */ /* 0x000fc40000000000 */
[----:B------:R-:W-:Y:S01]  /*10a30*/  VIADD R0, R20, 0x90 ;  /* 0x0000009014007836 */ /* 0x000fe20000000000 */
[-C--:B------:R-:W-:Y:S01]  /*10a40*/  ISETP.GE.OR P3, PT, R3, R32.reuse, P0 ;  /* 0x000000200300720c */ /* 0x080fe20000766670 */
[----:B------:R-:W-:Y:S01]  /*10a50*/  IMAD R28, R29, UR6, RZ ;  /* 0x000000061d1c7c24 */ /* 0x000fe2000f8e02ff */
[-C--:B------:R-:W-:Y:S01]  /*10a60*/  ISETP.GE.OR P1, PT, R21, R32.reuse, P0 ;  /* 0x000000201500720c */ /* 0x080fe20000726670 */
[----:B------:R-:W-:Y:S01]  /*10a70*/  IMAD R3, R36, UR4, RZ ;  /* 0x0000000424037c24 */ /* 0x000fe2000f8e02ff */
[-C--:B------:R-:W-:Y:S01]  /*10a80*/  ISETP.GE.OR P2, PT, R0, R32.reuse, P0 ;  /* 0x000000200000720c */ /* 0x080fe20000746670 */
[----:B------:R-:W-:Y:S01]  /*10a90*/  IMAD R33, R60, UR7, R28 ;  /* 0x000000073c217c24 */ /* 0x000fe2000f8e021c */
[----:B------:R-:W-:Y:S01]  /*10aa0*/  ISETP.GE.OR P0, PT, R20, R32, P0 ;  /* 0x000000201400720c */ /* 0x000fe20000706670 */
[----:B------:R-:W-:Y:S01]  /*10ab0*/  IMAD.WIDE.U32 R28, R60, UR6, R30 ;  /* 0x000000063c1c7c25 */ /* 0x000fe2000f8e001e */
[----:B------:R-:W-:Y:S02]  /*10ac0*/  IADD3 R0, R2, 0x16820, RZ ;  /* 0x0001682002007810 */ /* 0x000fe40007ffe0ff */
[----:B------:R-:W-:Y:S01]  /*10ad0*/  SHF.R.S32.HI R21, RZ, 0x1f, R20 ;  /* 0x0000001fff157819 */ /* 0x000fe20000011414 */
[----:B------:R-:W-:Y:S01]  /*10ae0*/  IMAD.IADD R29, R29, 0x1, R33 ;  /* 0x000000011d1d7824 */ /* 0x000fe200078e0221 */
[----:B------:R-:W-:Y:S01]  /*10af0*/  PRMT R0, RZ, 0x654, R0 ;  /* 0x00000654ff007816 */ /* 0x000fe20000000000 */
[----:B------:R-:W-:-:S02]  /*10b00*/  IMAD R3, R35, UR5, R3 ;  /* 0x0000000523037c24 */ /* 0x000fc4000f8e0203 */
[----:B------:R-:W-:Y:S01]  /*10b10*/  IMAD.WIDE.U32 R32, R35, UR4, R28 ;  /* 0x0000000423207c25 */ /* 0x000fe2000f8e001c */
[----:B0-----:R0:W-:Y:S03]  /*10b20*/  SYNCS.ARRIVE.TRANS64.RED.A1T0 RZ, [R0+URZ], RZ ;  /* 0x000000ff00ff79a7 */ /* 0x0011e6000810043f */
        /* <DEDUP_REMOVED lines=14> */
.L_x_12511:
[----:B------:R-:W-:Y:S05]  /*10c10*/  BSYNC B1 ;  /* 0x0000000000017941 */ /* 0x000fea0003800000 */
.L_x_12510:
        /* <DEDUP_REMOVED lines=15> */
.L_x_12513:
[----:B------:R-:W-:Y:S05]  /*10d10*/  BSYNC B1 ;  /* 0x0000000000017941 */ /* 0x000fea0003800000 */
.L_x_12512:
        /* <DEDUP_REMOVED lines=15> */
.L_x_12515:
[----:B------:R-:W-:Y:S05]  /*10e10*/  BSYNC B1 ;  /* 0x0000000000017941 */ /* 0x000fea0003800000 */
.L_x_12514:
        /* <DEDUP_REMOVED lines=15> */
.L_x_12508:
        /* <DEDUP_REMOVED lines=21> */
.L_x_12517:
[----:B------:R-:W2:Y:S04]  /*11060*/  LDL R15, [R1+0x34] ;  /* 0x00003400010f7983 */ /* 0x000ea80000100800 */
[----:B------:R-:W3:Y:S04]  /*11070*/  LDL R14, [R1+0x30] ;  /* 0x00003000010e7983 */ /* 0x000ee80000100800 */
[----:B------:R4:W5:Y:S01]  /*11080*/  LDL R13, [R1+0x3c] ;  /* 0x00003c00010d7983 */ /* 0x0009620000100800 */
[----:B------:R-:W-:Y:S01]  /*11090*/  BSSY B1, `(.L_x_12518) ;  /* 0x000001d000017945 */ /* 0x000fe20003800000 */
[----:B-1----:R-:W-:-:S02]  /*110a0*/  SEL R11, R59, RZ, !P0 ;  /* 0x000000ff3b0b7207 */ /* 0x002fc40004000000 */
[----:B------:R-:W-:Y:S02]  /*110b0*/  SEL R10, R56, RZ, !P0 ;  /* 0x000000ff380a7207 */ /* 0x000fe40004000000 */
[----:B-----5:R-:W-:Y:S02]  /*110c0*/  SHF.R.S32.HI R8, RZ, 0x1f, R3 ;  /* 0x0000001fff087819 */ /* 0x020fe40000011403 */
[----:B--2---:R-:W-:Y:S02]  /*110d0*/  SHF.R.S32.HI R12, RZ, 0x1f, R15 ;  /* 0x0000001fff0c7819 */ /* 0x004fe4000001140f */
[----:B---3--:R-:W-:Y:S01]  /*110e0*/  SHF.R.S32.HI R9, RZ, 0x1f, R14 ;  /* 0x0000001fff097819 */ /* 0x008fe2000001140e */
[----:B----4-:R-:W-:Y:S06]  /*110f0*/  @P2 BRA `(.L_x_12519) ;  /* 0x0000000000582947 */ /* 0x010fec0003800000 */
[----:B0-----:R-:W0:Y:S02]  /*11100*/  S2R R4, SR_TID.X ;  /* 0x0000000000047919 */ /* 0x001e240000002100 */
[----:B0-----:R-:W-:-:S04]  /*11110*/  IMAD R4, R13, 0xc0, R4 ;  /* 0x000000c00d047824 */ /* 0x001fc800078e0204 */
        /* <DEDUP_REMOVED lines=20> */
.L_x_12519:
[----:B------:R-:W-:Y:S05]  /*11260*/  BSYNC B1 ;  /* 0x0000000000017941 */ /* 0x000fea0003800000 */
.L_x_12518:
[----:B------:R-:W-:Y:S01]  /*11270*/  ULDC.64 UR4, c[0x0][0xaa0] ;  /* 0x0002a80000047ab9 */ /* 0x000fe20000000a00 */
[----:B0-----:R-:W-:Y:S01]  /*11280*/  IMAD.MOV.U32 R4, RZ, RZ, R15 ;  /* 0x000000ffff047224 */ /* 0x001fe200078e000f */
[----:B------:R-:W-:Y:S01]  /*11290*/  ULDC.64 UR6, c[0x0][0xae0] ;  /* 0x0002b80000067ab9 */ /* 0x000fe20000000a00 */
[----:B-1----:R-:W-:Y:S01]  /*112a0*/  IMAD.MOV.U32 R5, RZ, RZ, R12 ;  /* 0x000000ffff057224 */ /* 0x002fe200078e000c */
[----:B------:R-:W-:Y:S01]  /*112b0*/  SHF.R.S32.HI R21, RZ, 0x1f, R20 ;  /* 0x0000001fff157819 */ /* 0x000fe20000011414 */
[----:B------:R-:W-:Y:S01]  /*112c0*/  IMAD R6, R8, UR4, RZ ;  /* 0x0000000408067c24 */ /* 0x000fe2000f8e02ff */
[----:B------:R-:W-:Y:S01]  /*112d0*/  BSSY B1, `(.L_x_12520) ;  /* 0x0000024000017945 */ /* 0x000fe20003800000 */
[----:B------:R-:W-:Y:S01]  /*112e0*/  IMAD.WIDE.U32 R4, R3, UR4, R4 ;  /* 0x0000000403047c25 */ /* 0x000fe2000f8e0004 */
[----:B------:R-:W-:Y:S02]  /*112f0*/  ULDC UR4, c[0x0][0xa8c] ;  /* 0x0002a30000047ab9 */ /* 0x000fe40000000800 */
[----:B------:R-:W-:Y:S01]  /*11300*/  ISETP.GE.AND P0, PT, R15, UR4, PT ;  /* 0x000000040f007c0c */ /* 0x000fe2000bf06270 */
[----:B------:R-:W-:Y:S01]  /*11310*/  IMAD R3, R3, UR5, R6 ;  /* 0x0000000503037c24 */ /* 0x000fe2000f8e0206 */
[----:B------:R-:W-:Y:S01]  /*11320*/  ULDC.64 UR4, c[0x0][0xae8] ;  /* 0x0002ba0000047ab9 */ /* 0x000fe20000000a00 */
[----:B------:R-:W-:-:S02]  /*11330*/  VIADD R6, R20, 0x30 ;  /* 0x0000003014067836 */ /* 0x000fc40000000000 */
[----:B------:R-:W-:Y:S01]  /*11340*/  IMAD R7, R13, -0xc0, R0 ;  /* 0xffffff400d077824 */ /* 0x000fe200078e0200 */
[----:B------:R-:W-:Y:S01]  /*11350*/  IADD3 R0, R20, 0x60, RZ ;  /* 0x0000006014007810 */ /* 0x000fe20007ffe0ff */
[----:B------:R-:W-:Y:S02]  /*11360*/  IMAD.IADD R5, R5, 0x1, R3 ;  /* 0x0000000105057824 */ /* 0x000fe400078e0203 */
[----:B------:R-:W-:Y:S01]  /*11370*/  IMAD R3, R9, UR6, RZ ;  /* 0x0000000609037c24 */ /* 0x000fe2000f8e02ff */
[-C--:B------:R-:W-:Y:S01]  /*11380*/  ISETP.GE.OR P3, PT, R6, R7.reuse, P0 ;  /* 0x000000070600720c */ /* 0x080fe20000766670 */
[----:B------:R-:W-:Y:S01]  /*11390*/  VIADD R6, R20, 0x90 ;  /* 0x0000009014067836 */ /* 0x000fe20000000000 */
[-C--:B------:R-:W-:Y:S01]  /*113a0*/  ISETP.GE.OR P1, PT, R0, R7.reuse, P0 ;  /* 0x000000070000720c */ /* 0x080fe20000726670 */
[C---:B------:R-:W-:Y:S02]  /*113b0*/  IMAD R3, R14.reuse, UR7, R3 ;  /* 0x000000070e037c24 */ /* 0x040fe4000f8e0203 */
[----:B------:R-:W-:Y:S01]  /*113c0*/  IMAD.WIDE.U32 R4, R14, UR6, R4 ;  /* 0x000000060e047c25 */ /* 0x000fe2000f8e0004 */
[----:B------:R-:W-:-:S02]  /*113d0*/  ISETP.GE.OR P2, PT, R6, R7, P0 ;  /* 0x000000070600720c */ /* 0x000fc40000746670 */
[----:B------:R-:W-:Y:S01]  /*113e0*/  ISETP.GE.OR P0, PT, R20, R7, P0 ;  /* 0x000000071400720c */ /* 0x000fe20000706670 */
        /* <DEDUP_REMOVED lines=18> */
.L_x_12521:
[----:B------:R-:W-:Y:S05]  /*11510*/  BSYNC B1 ;  /* 0x0000000000017941 */ /* 0x000fea0003800000 */
.L_x_12520:
[----:B------:R-:W-:Y:S04]  /*11520*/  BSSY B1, `(.L_x_12522) ;  /* 0x000000f000017945 */ /* 0x000fe80003800000 */
[----:B------:R-:W-:Y:S05]  /*11530*/  @P3 BRA `(.L_x_12523) ;  /* 0x0000000000343947 */ /* 0x000fea0003800000 */
[----:B------:R-:W-:Y:S01]  /*11540*/  IADD3 R3, P0, R20, 0x30, RZ ;  /* 0x0000003014037810 */ /* 0x000fe20007f1e0ff */
[----:B------:R-:W-:Y:S01]  /*11550*/  ULDC.64 UR4, c[0x0][0xad8] ;  /* 0x0002b60000047ab9 */ /* 0x000fe20000000a00 */
[----:B------:R-:W-:Y:S02]  /*11560*/  IMAD.MOV.U32 R4, RZ, RZ, R6 ;  /* 0x000000ffff047224 */ /* 0x000fe400078e0006 */
[----:B------:R-:W-:Y:S01]  /*11570*/  IADD3.X R0, RZ, R21, RZ, P0, !PT ;  /* 0x00000015ff007210 */ /* 0x000fe200007fe4ff */
[----:B------:R-:W-:-:S04]  /*11580*/  IMAD.MOV.U32 R5, RZ, RZ, R9 ;  /* 0x000000ffff057224 */ /* 0x000fc800078e0009 */
[----:B------:R-:W-:Y:S02]  /*11590*/  IMAD R0, R0, UR4, RZ ;  /* 0x0000000400007c24 */ /* 0x000fe4000f8e02ff */
[----:B------:R-:W-:-:S04]  /*115a0*/  IMAD.WIDE.U32 R4, R3, UR4, R4 ;  /* 0x0000000403047c25 */ /* 0x000fc8000f8e0004 */
[----:B------:R-:W-:Y:S01]  /*115b0*/  IMAD R3, R3, UR5, R0 ;  /* 0x0000000503037c24 */ /* 0x000fe2000f8e0200 */
[----:B------:R-:W-:Y:S02]  /*115c0*/  ULDC.64 UR4, c[0x0][0xa80] ;  /* 0x0002a00000047ab9 */ /* 0x000fe40000000a00 */
[----:B0-----:R-:W-:Y:S01]  /*115d0*/  LEA R10, P0, R4, UR4, 0x1 ;  /* 0x00000004040a7c11 */ /* 0x001fe2000f8008ff */
[----:B------:R-:W-:-:S05]  /*115e0*/  IMAD.IADD R3, R5, 0x1, R3 ;  /* 0x0000000105037824 */ /* 0x000fca00078e0203 */
[----:B------:R-:W-:-:S05]  /*115f0*/  LEA.HI.X R11, R4, UR5, R3, 0x1, P0 ;  /* 0x00000005040b7c11 */ /* 0x000fca00080f0c03 */
[----:B------:R1:W-:Y:S02]  /*11600*/  STG.E.128 desc[UR40][R10.64], RZ ;  /* 0x000000ff0a007986 */ /* 0x0003e4000c101d28 */
.L_x_12523:
[----:B------:R-:W-:Y:S05]  /*11610*/  BSYNC B1 ;  /* 0x0000000000017941 */ /* 0x000fea0003800000 */
.L_x_12522:
        /* <DEDUP_REMOVED lines=11> */
[----:B01----:R-:W-:Y:S02]  /*116d0*/  LEA R10, P0, R4, UR4, 0x1 ;  /* 0x00000004040a7c11 */ /* 0x003fe4000f8008ff */
[----:B------:R-:W-:-:S04]  /*116e0*/  IADD3 R3, R5, R3, RZ ;  /* 0x0000000305037210 */ /* 0x000fc80007ffe0ff */
[----:B------:R-:W-:-:S05]  /*116f0*/  LEA.HI.X R11, R4, UR5, R3, 0x1, P0 ;  /* 0x00000005040b7c11 */ /* 0x000fca00080f0c03 */
[----:B------:R2:W-:Y:S02]  /*11700*/  STG.E.128 desc[UR40][R10.64], RZ ;  /* 0x000000ff0a007986 */ /* 0x0005e4000c101d28 */
.L_x_12525:
[----:B------:R-:W-:Y:S05]  /*11710*/  BSYNC B1 ;  /* 0x0000000000017941 */ /* 0x000fea0003800000 */
.L_x_12524:
        /* <DEDUP_REMOVED lines=14> */
.L_x_12516:
[----:B------:R-:W-:Y:S05]  /*11800*/  BSYNC B0 ;  /* 0x0000000000007941 */ /* 0x000fea0003800000 */
.L_x_12507:
[----:B------:R-:W-:Y:S02]  /*11810*/  ULDC UR4, c[0x0][0xc14] ;  /* 0x0003050000047ab9 */ /* 0x000fe40000000800 */
[----:B------:R-:W-:-:S13]  /*11820*/  ISETP.GE.AND P0, PT, R155, UR4, PT ;  /* 0x000000049b007c0c */ /* 0x000fda000bf06270 */
[----:B------:R-:W-:Y:S05]  /*11830*/  @!P0 BRA `(.L_x_12526) ;  /* 0xfffffef400f08947 */ /* 0x000fea000383ffff */
[----:B------:R-:W-:Y:S05]  /*11840*/  BRA `(.L_x_12371) ;  /* 0x0000004c00cc7947 */ /* 0x000fea0003800000 */
.L_x_12369:
[----:B------:R-:W-:-:S08]  /*11850*/  NOP ;  /* 0x0000000000007918 */ /* 0x000fd00000000000 */
[----:B--2---:R-:W0:-:S00]  /*11860*/  USETMAXREG.DEALLOC.CTAPOOL 0x20 ;  /* 0x00000020000079c8 */ /* 0x004e0000080e0500 */
        /* <DEDUP_REMOVED lines=56> */
[----:B------:R-:W-:Y:S01]  /*11bf0*/  MOV R4, R3 ;  /* 0x0000000300047202 */ /* 0x000fe20000000f00 */
[----:B------:R-:W-:Y:S01]  /*11c00*/  IMAD.MOV.U32 R19, RZ, RZ, RZ ;  /* 0x000000ffff137224 */ /* 0x000fe200078e00ff */
[----:B------:R-:W-:Y:S01]  /*11c10*/  ULDC UR5, c[0x0][0xc14] ;  /* 0x0003050000057ab9 */ /* 0x000fe20000000800 */
[----:B------:R-:W-:Y:S01]  /*11c20*/  ULDC UR7, c[0x0][0xc14] ;  /* 0x0003050000077ab9 */ /* 0x000fe20000000800 */
[----:B------:R-:W-:-:S05]  /*11c30*/  ULDC UR4, c[0x0][0xc10] ;  /* 0x0003040000047ab9 */ /* 0x000fca0000000800 */
.L_x_12531:
        /* <DEDUP_REMOVED lines=14> */
.L_x_12530:
[----:B------:R-:W-:Y:S05]  /*11d20*/  BSYNC B0 ;  /* 0x0000000000007941 */ /* 0x000fea0003800000 */
.L_x_12529:
[----:B0----5:R-:W0:Y:S01]  /*11d30*/  SHFL.UP PT, R2, R0, 0x1, RZ ;  /* 0x0420000000027989 */ /* 0x021e2200000e00ff */
[C---:B------:R-:W-:Y:S02]  /*11d40*/  ISETP.NE.AND P0, PT, R28.reuse, RZ, PT ;  /* 0x000000ff1c00720c */ /* 0x040fe40003f05270 */
[----:B------:R-:W-:Y:S02]  /*11d50*/  ISETP.GE.U32.AND P1, PT, R28, 0x2, PT ;  /* 0x000000021c00780c */ /* 0x000fe40003f26070 */
        /* <DEDUP_REMOVED lines=23> */
.L_x_12527:
        /* <DEDUP_REMOVED lines=21> */
.L_x_12532:
[----:B-1----:R-:W-:Y:S01]  /*12020*/  IMAD R16, R16, UR4, R8 ;  /* 0x0000000410107c24 */ /* 0x002fe2000f8e0208 */
[----:B------:R-:W-:Y:S01]  /*12030*/  IABS R10, R4 ;  /* 0x00000004000a7213 */ /* 0x000fe20000000000 */
[----:B------:R-:W-:Y:S02]  /*12040*/  IMAD R9, R9, R6, RZ ;  /* 0x0000000609097224 */ /* 0x000fe400078e02ff */
[----:B------:R-:W-:Y:S01]  /*12050*/  IMAD.MOV.U32 R2, RZ, RZ, RZ ;  /* 0x000000ffff027224 */ /* 0x000fe200078e00ff */
[----:B0-----:R-:W-:Y:S01]  /*12060*/  IADD3 R5, -R16, UR6, RZ ;  /* 0x0000000610057c10 */ /* 0x001fe2000fffe1ff */
[----:B------:R-:W-:Y:S02]  /*12070*/  IMAD.MOV R10, RZ, RZ, -R10 ;  /* 0x000000ffff0a7224 */ /* 0x000fe400078e0a0a */
[----:B------:R-:W-:Y:S01]  /*12080*/  IMAD.HI.U32 R2, R3, R9, R2 ;  /* 0x0000000903027227 */ /* 0x000fe200078e0002 */
[----:B------:R-:W-:-:S04]  /*12090*/  IABS R8, R5 ;  /* 0x0000000500087213 */ /* 0x000fc80000000000 */
[----:B------:R-:W-:Y:S01]  /*120a0*/  MOV R3, R8 ;  /* 0x0000000800037202 */ /* 0x000fe20000000f00 */
[----:B------:R-:W-:-:S04]  /*120b0*/  IMAD.MOV.U32 R8, RZ, RZ, R10 ;  /* 0x000000ffff087224 */ /* 0x000fc800078e000a */
        /* <DEDUP_REMOVED lines=22> */
[----:B0-----:R-:W-:-:S06]  /*12220*/  IADD3 R3, R9, 0xffffffe, RZ ;  /* 0x0ffffffe09037810 */ /* 0x001fcc0007ffe0ff */
        /* <DEDUP_REMOVED lines=25> */
.L_x_12528:
[----:B------:R-:W-:Y:S01]  /*123c0*/  IMAD.MOV.U32 R17, RZ, RZ, RZ ;  /* 0x000000ffff117224 */ /* 0x000fe200078e00ff */
[----:B------:R-:W-:Y:S01]  /*123d0*/  MOV R16, UR6 ;  /* 0x0000000600107c02 */ /* 0x000fe20008000f00 */
[----:B------:R-:W-:-:S07]  /*123e0*/  IMAD.MOV.U32 R18, RZ, RZ, RZ ;  /* 0x000000ffff127224 */ /* 0x000fce00078e00ff */
.L_x_12533:
        /* <DEDUP_REMOVED lines=13> */
[----:B------:R-:W-:Y:S01]  /*124c0*/  MOV R25, RZ ;  /* 0x000000ff00197202 */ /* 0x000fe20000000f00 */
[----:B------:R-:W-:Y:S01]  /*124d0*/  IMAD.MOV.U32 R22, RZ, RZ, RZ ;  /* 0x000000ffff167224 */ /* 0x000fe200078e00ff */
[----:B------:R-:W-:Y:S01]  /*124e0*/  ULDC.64 UR38, c[0x0][0x198] ;  /* 0x0000660000267ab9 */ /* 0x000fe20000000a00 */
[----:B------:R-:W-:Y:S01]  /*124f0*/  IMAD.MOV.U32 R26, RZ, RZ, 0x1 ;  /* 0x00000001ff1a7424 */ /* 0x000fe200078e00ff */
[----:B------:R-:W-:-:S06]  /*12500*/  ULDC UR36, c[0x0][0xc] ;  /* 0x0000030000247ab9 */ /* 0x000fcc0000000800 */
.L_x_12618:
[----:B--2---:R-:W2:Y:S02]  /*12510*/  LDC.64 R2, c[0x0][0xc60] ;  /* 0x00031800ff027b82 */ /* 0x004ea40000000a00 */
[----:B--2---:R-:W-:-:S05]  /*12520*/  IMAD.WIDE R2, R19, 0x4, R2 ;  /* 0x0000000413027825 */ /* 0x004fca00078e0202 */
[----:B------:R-:W0:Y:S01]  /*12530*/  LDG.E R29, desc[UR40][R2.64] ;  /* 0x00000028021d7981 */ /* 0x000e22000c1e1900 */
[----:B------:R-:W-:Y:S05]  /*12540*/  YIELD ;  /* 0x0000000000007946 */ /* 0x000fea0003800000 */
[----:B------:R-:W-:Y:S01]  /*12550*/  ULDC.64 UR4, c[0x0][0xa28] ;  /* 0x00028a0000047ab9 */ /* 0x000fe20000000a00 */
[----:B------:R-:W-:Y:S01]  /*12560*/  IMAD.MOV.U32 R10, RZ, RZ, RZ ;  /* 0x000000ffff0a7224 */ /* 0x000fe200078e00ff */
[----:B------:R-:W-:Y:S01]  /*12570*/  ISETP.NE.U32.AND P1, PT, RZ, UR4, PT ;  /* 0x00000004ff007c0c */ /* 0x000fe2000bf25070 */
[----:B------:R-:W-:Y:S01]  /*12580*/  ULDC.64 UR8, c[0x0][0xa08] ;  /* 0x0002820000087ab9 */ /* 0x000fe20000000a00 */
[----:B------:R-:W-:-:S02]  /*12590*/  ULDC.64 UR10, c[0x0][0xa10] ;  /* 0x00028400000a7ab9 */ /* 0x000fc40000000a00 */
[----:B------:R-:W-:Y:S02]  /*125a0*/  ISETP.NE.AND.EX P1, PT, RZ, UR5, PT, P1 ;  /* 0x00000005ff007c0c */ /* 0x000fe4000bf25310 */
[----:B0-----:R-:W-:Y:S01]  /*125b0*/  SHF.R.S32.HI R0, RZ, 0x1f, R29 ;  /* 0x0000001fff007819 */ /* 0x001fe2000001141d */
        /* <DEDUP_REMOVED lines=39> */
[----:B0-----:R-:W-:-:S05]  /*12830*/  IMAD.U32 R9, RZ, RZ, UR6 ;  /* 0x00000006ff097e24 */ /* 0x001fca000f8e00ff */
[----:B------:R-:W-:Y:S01]  /*12840*/  IMAD.U32 R11, RZ, RZ, UR4 ;  /* 0x00000004ff0b7e24 */ /* 0x000fe2000f8e00ff */
[----:B------:R-:W-:Y:S06]  /*12850*/  @P0 BRA `(.L_x_12535) ;  /* 0x0000000000100947 */ /* 0x000fec0003800000 */
[----:B------:R-:W-:Y:S05]  /*12860*/  @!P2 BRA `(.L_x_12535) ;  /* 0x00000000000ca947 */ /* 0x000fea0003800000 */
[----:B------:R-:W2:Y:S04]  /*12870*/  LDG.E R13, desc[UR40][R2.64] ;  /* 0x00000028020d7981 */ /* 0x000ea8000c1e1900 */
[----:B-----5:R-:W2:Y:S02]  /*12880*/  LDG.E R10, desc[UR40][R2.64+0x4] ;  /* 0x00000428020a7981 */ /* 0x020ea4000c1e1900 */
[----:B--2---:R-:W-:-:S07]  /*12890*/  IADD3 R10, -R13, R10, RZ ;  /* 0x0000000a0d0a7210 */ /* 0x004fce0007ffe1ff */
.L_x_12535:
[----:B------:R-:W-:Y:S01]  /*128a0*/  IMAD.MOV.U32 R23, RZ, RZ, RZ ;  /* 0x000000ffff177224 */ /* 0x000fe200078e00ff */
[----:B------:R-:W-:Y:S01]  /*128b0*/  ULDC.64 UR4, c[0x0][0xa20] ;  /* 0x0002880000047ab9 */ /* 0x000fe20000000a00 */
[----:B------:R-:W-:-:S04]  /*128c0*/  IMAD.MOV.U32 R8, RZ, RZ, RZ ;  /* 0x000000ffff087224 */ /* 0x000fc800078e00ff */
[----:B------:R-:W2:Y:S04]  /*128d0*/  @P3 LDG.E R23, desc[UR40][R6.64] ;  /* 0x0000002806173981 */ /* 0x000ea8000c1e1900 */
[----:B------:R0:W5:Y:S01]  /*128e0*/  @P1 LDG.E R8, desc[UR40][R4.64] ;  /* 0x0000002804081981 */ /* 0x000162000c1e1900 */
[----:B------:R-:W-:-:S04]  /*128f0*/  ISETP.NE.U32.AND P0, PT, RZ, UR4, PT ;  /* 0x00000004ff007c0c */ /* 0x000fc8000bf05070 */
[----:B------:R-:W-:Y:S01]  /*12900*/  ISETP.NE.AND.EX P0, PT, RZ, UR5, PT, P0 ;  /* 0x00000005ff007c0c */ /* 0x000fe2000bf05300 */
[----:B--2--5:R-:W-:-:S12]  /*12910*/  IMAD.IADD R23, R23, 0x1, R0 ;  /* 0x0000000117177824 */ /* 0x024fd800078e0200 */
[----:B0-----:R-:W-:Y:S05]  /*12920*/  @!P0 BRA `(.L_x_12536) ;  /* 0x0000000000108947 */ /* 0x001fea0003800000 */
[----:B------:R-:W-:-:S04]  /*12930*/  IADD3 R2, P0, R14, UR4, RZ ;  /* 0x000000040e027c10 */ /* 0x000fc8000ff1e0ff */
[----:B------:R-:W-:-:S05]  /*12940*/  IADD3.X R3, R12, UR5, RZ, P0, !PT ;  /* 0x000000050c037c10 */ /* 0x000fca00087fe4ff */
[----:B------:R0:W5:Y:S01]  /*12950*/  LDG.E R11, desc[UR40][R2.64] ;  /* 0x00000028020b7981 */ /* 0x000162000c1e1900 */
[----:B------:R-:W-:Y:S05]  /*12960*/  BRA `(.L_x_12537) ;  /* 0x0000000000107947 */ /* 0x000fea0003800000 */
.L_x_12536:
[----:B------:R-:W-:Y:S05]  /*12970*/  @!P3 BRA `(.L_x_12537) ;  /* 0x00000000000cb947 */ /* 0x000fea0003800000 */
[----:B------:R-:W2:Y:S04]  /*12980*/  LDG.E R2, desc[UR40][R6.64] ;  /* 0x0000002806027981 */ /* 0x000ea8000c1e1900 */
[----:B------:R-:W2:Y:S02]  /*12990*/  LDG.E R11, desc[UR40][R6.64+0x4] ;  /* 0x00000428060b7981 */ /* 0x000ea4000c1e1900 */
[----:B--2---:R-:W-:-:S07]  /*129a0*/  IMAD.IADD R11, R11, 0x1, -R2 ;  /* 0x000000010b0b7824 */ /* 0x004fce00078e0a02 */
.L_x_12537:
[----:B0-----:R-:W2:Y:S04]  /*129b0*/  @P1 LDG.E R3, desc[UR40][R4.64] ;  /* 0x0000002804031981 */ /* 0x001ea8000c1e1900 */
[----:B------:R-:W2:Y:S01]  /*129c0*/  @P1 LDG.E R2, desc[UR40][R4.64+0x4] ;  /* 0x0000042804021981 */ /* 0x000ea2000c1e1900 */
[----:B-----5:R-:W-:Y:S01]  /*129d0*/  IMAD.IADD R0, R11, 0x1, -R0 ;  /* 0x000000010b007824 */ /* 0x020fe200078e0a00 */
[----:B------:R-:W-:Y:S01]  /*129e0*/  BSSY B0, `(.L_x_12538) ;  /* 0x00000b7000007945 */ /* 0x000fe20003800000 */
[----:B------:R-:W-:Y:S01]  /*129f0*/  PLOP3.LUT P2, PT, PT, PT, PT, 0x80, 0x0 ;  /* 0x000000000000781c */ /* 0x000fe20003f4f070 */
[----:B--2---:R-:W-:Y:S02]  /*12a00*/  @P1 IMAD.IADD R9, R2, 0x1, -R3 ;  /* 0x0000000102091824 */ /* 0x004fe400078e0a03 */
[----:B------:R-:W-:-:S03]  /*12a10*/  IMAD R3, R17, 0xc0, RZ ;  /* 0x000000c011037824 */ /* 0x000fc600078e02ff */
[----:B------:R-:W-:Y:S02]  /*12a20*/  IADD3 R2, R0, R9, RZ ;  /* 0x0000000900027210 */ /* 0x000fe40007ffe0ff */
[----:B------:R-:W-:-:S03]  /*12a30*/  IADD3 R7, -R10, 0x13f, R3 ;  /* 0x0000013f0a077810 */ /* 0x000fc60007ffe103 */
[C---:B------:R-:W-:Y:S02]  /*12a40*/  VIADD R3, R2.reuse, 0x7f ;  /* 0x0000007f02037836 */ /* 0x040fe40000000000 */
[----:B------:R-:W-:-:S03]  /*12a50*/  IMAD.IADD R7, R2, 0x1, R7 ;  /* 0x0000000102077824 */ /* 0x000fc600078e0207 */
[----:B------:R-:W-:Y:S02]  /*12a60*/  SHF.R.S32.HI R2, RZ, 0x1f, R3 ;  /* 0x0000001fff027819 */ /* 0x000fe40000011403 */
[----:B------:R-:W-:Y:S02]  /*12a70*/  SHF.R.S32.HI R6, RZ, 0x1f, R7 ;  /* 0x0000001fff067819 */ /* 0x000fe40000011407 */
[----:B------:R-:W-:Y:S02]  /*12a80*/  LEA.HI R2, R2, R3, RZ, 0x7 ;  /* 0x0000000302027211 */ /* 0x000fe400078f38ff */
[----:B------:R-:W-:Y:S02]  /*12a90*/  LEA.HI R6, R6, R7, RZ, 0x7 ;  /* 0x0000000706067211 */ /* 0x000fe400078f38ff */
[----:B------:R-:W-:Y:S02]  /*12aa0*/  SHF.R.S32.HI R2, RZ, 0x7, R2 ;  /* 0x00000007ff027819 */ /* 0x000fe40000011402 */
[----:B------:R-:W-:-:S04]  /*12ab0*/  SHF.R.S32.HI R3, RZ, 0x7, R6 ;  /* 0x00000007ff037819 */ /* 0x000fc80000011406 */
[----:B------:R-:W-:-:S05]  /*12ac0*/  VIMNMX R12, R2, R3, PT ;  /* 0x00000003020c7248 */ /* 0x000fca0003fe0100 */
[--C-:B------:R-:W-:Y:S01]  /*12ad0*/  IMAD R2, R12, 0x80, -R0.reuse ;  /* 0x000000800c027824 */ /* 0x100fe200078e0a00 */
[----:B------:R0:W-:Y:S01]  /*12ae0*/  STL [R1], R12 ;  /* 0x0000000c01007387 */ /* 0x0001e20000100800 */
[----:B------:R-:W-:-:S03]  /*12af0*/  IMAD.MOV R0, RZ, RZ, -R0 ;  /* 0x000000ffff007224 */ /* 0x000fc600078e0a00 */
[----:B------:R-:W-:Y:S02]  /*12b00*/  VIMNMX R9, R2, R9, PT ;  /* 0x0000000902097248 */ /* 0x000fe40003fe0100 */
[----:B------:R-:W-:-:S04]  /*12b10*/  VIMNMX R2, RZ, R0, !PT ;  /* 0x00000000ff027248 */ /* 0x000fc80007fe0100 */
[----:B------:R-:W-:Y:S02]  /*12b20*/  ISETP.GT.AND P0, PT, R9, R2, PT ;  /* 0x000000020900720c */ /* 0x000fe40003f04270 */
[----:B------:R-:W-:-:S11]  /*12b30*/  SHF.R.U32.HI R2, RZ, 0x7, R2 ;  /* 0x00000007ff027819 */ /* 0x000fd60000011602 */
[----:B------:R-:W-:-:S05]  /*12b40*/  @P0 VIADD R0, R9, 0x7f ;  /* 0x0000007f09000836 */ /* 0x000fca0000000000 */
[----:B------:R-:W-:-:S04]  /*12b50*/  @P0 SHF.R.S32.HI R3, RZ, 0x1f, R0 ;  /* 0x0000001fff030819 */ /* 0x000fc80000011400 */
[----:B------:R-:W-:Y:S01]  /*12b60*/  @P0 LEA.HI R0, R3, R0, RZ, 0x7 ;  /* 0x0000000003000211 */ /* 0x000fe200078f38ff */
[----:B------:R-:W-:-:S03]  /*12b70*/  IMAD.MOV.U32 R3, RZ, RZ, R2 ;  /* 0x000000ffff037224 */ /* 0x000fc600078e0002 */
        /* <DEDUP_REMOVED lines=8> */
[----:B------:R-:W2:Y:S01]  /*12c00*/  @P0 LDC R7, c[0x0][0x430] ;  /* 0x00010c00ff070b82 */ /* 0x000ea20000000800 */
[----:B0-----:R-:W-:-:S05]  /*12c10*/  @P0 IMAD.HI.U32 R4, R18, R5, RZ ;  /* 0x0000000512040227 */ /* 0x001fca00078e00ff */
[----:B--2---:R-:W-:Y:S02]  /*12c20*/  @P0 SHF.R.U32.HI R0, RZ, R7, R4 ;  /* 0x00000007ff000219 */ /* 0x004fe40000011604 */
[----:B------:R-:W-:Y:S01]  /*12c30*/  SEL R4, R29, RZ, !P1 ;  /* 0x000000ff1d047207 */ /* 0x000fe20004800000 */
[----:B------:R-:W-:Y:S06]  /*12c40*/  BRA.DIV UR4, `(.L_x_12540) ;  /* 0x0000004a046c7947 */ /* 0x000fec000b800000 */
.L_x_12688:
[----:B------:R-:W-:-:S03]  /*12c50*/  UMOV UR4, 0xffffffff ;  /* 0xffffffff00047882 */ /* 0x000fc60000000000 */
[----:B------:R-:W-:Y:S05]  /*12c60*/  BRA.DIV UR4, `(.L_x_12541) ;  /* 0x0000004a04987947 */ /* 0x000fea000b800000 */
[----:B------:R-:W-:-:S13]  /*12c70*/  ELECT P6, URZ, PT ;  /* 0x00000000003f782f */ /* 0x000fda00038c0000 */
.L_x_12691:
        /* <DEDUP_REMOVED lines=12> */
.L_x_12692:
[----:B------:R-:W-:Y:S05]  /*12d40*/  BSYNC B1 ;  /* 0x0000000000017941 */ /* 0x000fea0003800000 */
.L_x_12542:
[----:B------:R-:W-:Y:S04]  /*12d50*/  BSSY B1, `(.L_x_12544) ;  /* 0x0000037000017945 */ /* 0x000fe80003800000 */
[----:B------:R-:W-:Y:S05]  /*12d60*/  @!P6 BRA `(.L_x_12545) ;  /* 0x0000000000d4e947 */ /* 0x000fea0003800000 */
[----:B0-----:R-:W-:Y:S01]  /*12d70*/  IMAD R5, R25, 0x8, R6 ;  /* 0x0000000819057824 */ /* 0x001fe200078e0206 */
[----:B------:R-:W-:-:S04]  /*12d80*/  SHF.L.U32 R10, R26, 0x1f, RZ ;  /* 0x0000001f1a0a7819 */ /* 0x000fc800000006ff */
[----:B------:R-:W0:Y:S02]  /*12d90*/  SYNCS.PHASECHK.TRANS64.TRYWAIT P0, [R5+URZ+0x168a0], R10 ;  /* 0x0168a00a050075a7 */ /* 0x000e24000800017f */
[----:B0-----:R-:W-:Y:S05]  /*12da0*/  @!P0 BRA `(.L_x_12546) ;  /* 0x00000048007c8947 */ /* 0x001fea0003800000 */
.L_x_12693:
        /* <DEDUP_REMOVED lines=9> */
.L_x_12547:
        /* <DEDUP_REMOVED lines=8> */
[----:B------:R-:W-:Y:S01]  /*12ec0*/  UIADD3.X UR5, URZ, UR39, URZ, UP0, !UPT ;  /* 0x000000273f057290 */ /* 0x000fe200087fe43f */
[----:B------:R-:W-:Y:S02]  /*12ed0*/  UMOV UR7, 0x12f00000 ;  /* 0x12f0000000077882 */ /* 0x000fe40000000000 */
[----:B------:R-:W-:Y:S01]  /*12ee0*/  IADD3 R7, R7, -0x80, RZ ;  /* 0xffffff8007077810 */ /* 0x000fe20007ffe0ff */
[----:B------:R-:W-:-:S02]  /*12ef0*/  UMOV UR10, URZ ;  /* 0x0000003f000a7c82 */ /* 0x000fc40008000000 */
[----:B------:R-:W-:Y:S01]  /*12f00*/  UIADD3 UR9, UR9, 0x16890, URZ ;  /* 0x0001689009097890 */ /* 0x000fe2000fffe03f */
[----:B------:R-:W-:-:S03]  /*12f10*/  R2UR UR11, R7 ;  /* 0x00000000070b72ca */ /* 0x000fc600000e0000 */
[----:B------:R-:W-:-:S10]  /*12f20*/  UIADD3 UR8, UR8, 0xe400, URZ ;  /* 0x0000e40008087890 */ /* 0x000fd4000fffe03f */
[----:B------:R3:W-:Y:S01]  /*12f30*/  UTMALDG.4D [UR8], [UR4], desc[UR6] ;  /* 0x00000608040075b4 */ /* 0x0007e20008019000 */
[----:B------:R-:W4:Y:S02]  /*12f40*/  SYNCS.PHASECHK.TRANS64.TRYWAIT P0, [R5+URZ+0x168c0], R10 ;  /* 0x0168c00a050075a7 */ /* 0x000f24000800017f */
[----:B---34-:R-:W-:Y:S05]  /*12f50*/  @!P0 BRA `(.L_x_12548) ;  /* 0x0000004800248947 */ /* 0x018fea0003800000 */
.L_x_12694:
[----:B------:R-:W-:Y:S01]  /*12f60*/  IMAD.SHL.U32 R9, R25, 0x2000, RZ ;  /* 0x0000200019097824 */ /* 0x000fe200078e00ff */
[----:B------:R-:W-:Y:S06]  /*12f70*/  @P1 BRA `(.L_x_12549) ;  /* 0x0000000000141947 */ /* 0x000fec0003800000 */
[----:B------:R-:W-:Y:S01]  /*12f80*/  ISETP.NE.AND P0, PT, R28, RZ, PT ;  /* 0x000000ff1c00720c */ /* 0x000fe20003f05270 */
[----:B0--3--:R-:W-:-:S04]  /*12f90*/  IMAD.MOV.U32 R10, RZ, RZ, 0x4000 ;  /* 0x00004000ff0a7424 */ /* 0x009fc800078e00ff */
[----:B------:R4:W-:Y:S08]  /*12fa0*/  SYNCS.ARRIVE.TRANS64 RZ, [R5+URZ+0x168b0], R10 ;  /* 0x0168b00a05ff79a7 */ /* 0x0009f0000800003f */
[----:B------:R-:W-:Y:S05]  /*12fb0*/  @!P0 BRA `(.L_x_12549) ;  /* 0x0000000000048947 */ /* 0x000fea0003800000 */
[----:B------:R-:W-:Y:S01]  /*12fc0*/  BPT.TRAP 0x1 ;  /* 0x000000040000795c */ /* 0x000fe20000300000 */
.L_x_12549:
        /* <DEDUP_REMOVED lines=15> */
.L_x_12545:
[----:B------:R-:W-:Y:S05]  /*130c0*/  BSYNC B1 ;  /* 0x0000000000017941 */ /* 0x000fea0003800000 */
.L_x_12544:
        /* <DEDUP_REMOVED lines=9> */
.L_x_12556:
[----:B------:R-:W-:Y:S05]  /*13160*/  YIELD ;  /* 0x0000000000007946 */ /* 0x000fea0003800000 */
[----:B------:R-:W-:Y:S04]  /*13170*/  BSSY B1, `(.L_x_12550) ;  /* 0x0000034000017945 */ /* 0x000fe80003800000 */
[----:B------:R-:W-:Y:S05]  /*13180*/  @!P6 BRA `(.L_x_12551) ;  /* 0x0000000000c8e947 */ /* 0x000fea0003800000 */
[----:B------:R-:W-:Y:S01]  /*13190*/  IMAD R10, R25, 0x8, R6 ;  /* 0x00000008190a7824 */ /* 0x000fe200078e0206 */
[----:B------:R-:W-:-:S04]  /*131a0*/  SHF.L.U32 R5, R26, 0x1f, RZ ;  /* 0x0000001f1a057819 */ /* 0x000fc800000006ff */
[----:B------:R-:W0:Y:S02]  /*131b0*/  SYNCS.PHASECHK.TRANS64.TRYWAIT P0, [R10+URZ+0x168a0], R5 ;  /* 0x0168a0050a0075a7 */ /* 0x000e24000800017f */
[----:B0-----:R-:W-:Y:S05]  /*131c0*/  @!P0 BRA `(.L_x_12552) ;  /* 0x00000044009c8947 */ /* 0x001fea0003800000 */
.L_x_12695:
        /* <DEDUP_REMOVED lines=9> */
.L_x_12553:
        /* <DEDUP_REMOVED lines=17> */
.L_x_12696:
[----:B------:R-:W-:Y:S05]  /*13370*/  @P0 BRA `(.L_x_12555) ;  /* 0x0000000000140947 */ /* 0x000fea0003800000 */
[----:B------:R-:W-:Y:S01]  /*13380*/  ISETP.NE.AND P1, PT, R28, RZ, PT ;  /* 0x000000ff1c00720c */ /* 0x000fe20003f25270 */
[----:B0-2---:R-:W-:-:S04]  /*13390*/  IMAD.MOV.U32 R5, RZ, RZ, 0x4000 ;  /* 0x00004000ff057424 */ /* 0x005fc800078e00ff */
[----:B------:R3:W-:Y:S08]  /*133a0*/  SYNCS.ARRIVE.TRANS64 RZ, [R10+URZ+0x168b0], R5 ;  /* 0x0168b0050aff79a7 */ /* 0x0007f0000800003f */
[----:B------:R-:W-:Y:S05]  /*133b0*/  @!P1 BRA `(.L_x_12555) ;  /* 0x0000000000049947 */ /* 0x000fea0003800000 */
[----:B------:R-:W-:Y:S01]  /*133c0*/  BPT.TRAP 0x1 ;  /* 0x000000040000795c */ /* 0x000fe20000300000 */
.L_x_12555:
        /* <DEDUP_REMOVED lines=14> */
.L_x_12551:
[----:B------:R-:W-:Y:S05]  /*134b0*/  BSYNC B1 ;  /* 0x0000000000017941 */ /* 0x000fea0003800000 */
.L_x_12550:
        /* <DEDUP_REMOVED lines=9> */
.L_x_12539:
[----:B------:R-:W-:Y:S05]  /*13550*/  BSYNC B0 ;  /* 0x0000000000007941 */ /* 0x000fea0003800000 */
.L_x_12538:
[----:B------:R-:W2:Y:S01]  /*13560*/  LDL R5, [R1] ;  /* 0x0000000001057983 */ /* 0x000ea20000100800 */
        /* <DEDUP_REMOVED lines=20> */
.L_x_12558:
[----:B------:R-:W0:Y:S01]  /*136b0*/  S2R R0, SR_CgaCtaId ;  /* 0x0000000000007919 */ /* 0x000e220000008800 */
[----:B------:R-:W-:-:S04]  /*136c0*/  MOV R27, 0x400 ;  /* 0x00000400001b7802 */ /* 0x000fc80000000f00 */
[----:B0-----:R-:W-:-:S04]  /*136d0*/  LEA R27, R0, R27, 0x18 ;  /* 0x0000001b001b7211 */ /* 0x001fc800078ec0ff */
[----:B------:R-:W-:-:S04]  /*136e0*/  IADD3 R0, R27, 0xe400, RZ ;  /* 0x0000e4001b007810 */ /* 0x000fc80007ffe0ff */
[----:B------:R-:W-:-:S13]  /*136f0*/  LOP3.LUT P0, RZ, R0, 0x3ff, RZ, 0xc0, !PT ;  /* 0x000003ff00ff7812 */ /* 0x000fda000780c0ff */
[----:B------:R-:W-:Y:S05]  /*13700*/  @!P0 BRA `(.L_x_12560) ;  /* 0x0000000000408947 */ /* 0x000fea0003800000 */
        /* <DEDUP_REMOVED lines=15> */
[----:B01----:R-:W-:Y:S05]  /*13800*/  CALL.ABS.NOINC R2 ;  /* 0x0000000002007343 */ /* 0x003fea0003c00000 */
.L_x_12560:
        /* <DEDUP_REMOVED lines=19> */
.L_x_12562:
        /* <DEDUP_REMOVED lines=16> */
.L_x_12561:
[----:B------:R-:W2:Y:S01]  /*13a40*/  LDL.LU R2, [R1+0x4] ;  /* 0x0000040001027983 */ /* 0x000ea20000300800 */
        /* <DEDUP_REMOVED lines=27> */
.L_x_12563:
        /* <DEDUP_REMOVED lines=19> */
.L_x_12699:
[----:B------:R-:W-:Y:S01]  /*13d30*/  UMOV UR4, 0xffffffff ;  /* 0xffffffff00047882 */ /* 0x000fe20000000000 */
[----:B------:R-:W-:Y:S02]  /*13d40*/  SHF.R.S32.HI R12, RZ, 0x1f, R6 ;  /* 0x0000001fff0c7819 */ /* 0x000fe40000011406 */
[----:B------:R-:W-:Y:S05]  /*13d50*/  BRA.DIV UR4, `(.L_x_12565) ;  /* 0x0000003e04147947 */ /* 0x000fea000b800000 */
[----:B------:R-:W-:-:S13]  /*13d60*/  ELECT P6, URZ, PT ;  /* 0x00000000003f782f */ /* 0x000fda00038c0000 */
.L_x_12702:
        /* <DEDUP_REMOVED lines=10> */
[----:B0-----:R-:W-:Y:S01]  /*13e10*/  @P0 IMAD.HI.U32 R8, R7, R4, RZ ;  /* 0x0000000407080227 */ /* 0x001fe200078e00ff */
[----:B------:R-:W-:-:S04]  /*13e20*/  MOV R4, R7 ;  /* 0x0000000700047202 */ /* 0x000fc80000000f00 */
        /* <DEDUP_REMOVED lines=9> */
.L_x_12567:
[----:B------:R-:W-:Y:S01]  /*13ec0*/  IMAD R5, R22, 0x8, R27 ;  /* 0x0000000816057824 */ /* 0x000fe200078e021b */
[----:B------:R-:W-:-:S04]  /*13ed0*/  SHF.L.U32 R4, R24, 0x1f, RZ ;  /* 0x0000001f18047819 */ /* 0x000fc800000006ff */
[----:B------:R-:W2:Y:S02]  /*13ee0*/  SYNCS.PHASECHK.TRANS64.TRYWAIT P0, [R5+URZ+0x16840], R4 ;  /* 0x01684004050075a7 */ /* 0x000ea4000800017f */
[----:B--2---:R-:W-:Y:S05]  /*13ef0*/  @!P0 BRA `(.L_x_12568) ;  /* 0x0000003800cc8947 */ /* 0x004fea0003800000 */
.L_x_12703:
        /* <DEDUP_REMOVED lines=9> */
.L_x_12569:
        /* <DEDUP_REMOVED lines=17> */
.L_x_12566:
        /* <DEDUP_REMOVED lines=13> */
[----:B------:R-:W-:Y:S01]  /*14170*/  @P0 MOV R4, 0x6000 ;  /* 0x0000600000040802 */ /* 0x000fe20000000f00 */
        /* <DEDUP_REMOVED lines=13> */
.L_x_12704:
[----:B------:R-:W-:Y:S05]  /*14250*/  BSYNC B0 ;  /* 0x0000000000007941 */ /* 0x000fea0003800000 */
.L_x_12570:
[----:B------:R-:W2:Y:S01]  /*14260*/  LDL R5, [R1] ;  /* 0x0000000001057983 */ /* 0x000ea20000100800 */
[----:B------:R-:W-:Y:S01]  /*14270*/  BSSY B0, `(.L_x_12572) ;  /* 0x0000127000007945 */ /* 0x000fe20003800000 */
[----:B--2---:R-:W-:-:S13]  /*14280*/  ISETP.GE.AND P0, PT, R5, 0x2, PT ;  /* 0x000000020500780c */ /* 0x004fda0003f06270 */
[----:B------:R-:W-:Y:S05]  /*14290*/  @!P0 BRA `(.L_x_12573) ;  /* 0x0000001000908947 */ /* 0x000fea0003800000 */
[C---:B0-----:R-:W-:Y:S01]  /*142a0*/  LOP3.LUT R4, R5.reuse, 0x1, RZ, 0xc0, !PT ;  /* 0x0000000105047812 */ /* 0x041fe200078ec0ff */
[----:B------:R-:W-:Y:S01]  /*142b0*/  VIADD R11, R5, 0xfffffffe ;  /* 0xfffffffe050b7836 */ /* 0x000fe20000000000 */
[----:B------:R-:W-:Y:S02]  /*142c0*/  BSSY B1, `(.L_x_12574) ;  /* 0x0000064000017945 */ /* 0x000fe40003800000 */
        /* <DEDUP_REMOVED lines=33> */
.L_x_12578:
[----:B0-----:R-:W-:Y:S02]  /*144e0*/  LEA R3, R10, R27, 0x3 ;  /* 0x0000001b0a037211 */ /* 0x001fe400078e18ff */
[----:B------:R-:W-:-:S04]  /*144f0*/  SHF.L.U32 R2, R13, 0x1f, RZ ;  /* 0x0000001f0d027819 */ /* 0x000fc800000006ff */
[----:B------:R-:W0:Y:S02]  /*14500*/  SYNCS.PHASECHK.TRANS64.TRYWAIT P0, [R3+URZ+0x16840], R2 ;  /* 0x01684002030075a7 */ /* 0x000e24000800017f */
[----:B0-----:R-:W-:Y:S05]  /*14510*/  @!P0 BRA `(.L_x_12579) ;  /* 0x00000034006c8947 */ /* 0x001fea0003800000 */
.L_x_12705:
        /* <DEDUP_REMOVED lines=9> */
.L_x_12580:
        /* <DEDUP_REMOVED lines=21> */
.L_x_12706:
[----:B------:R-:W-:Y:S05]  /*14700*/  @P1 BRA `(.L_x_12582) ;  /* 0x0000000000181947 */ /* 0x000fea0003800000 */
[----:B------:R-:W-:Y:S01]  /*14710*/  ISETP.NE.AND P0, PT, R28, RZ, PT ;  /* 0x000000ff1c00720c */ /* 0x000fe20003f05270 */
[----:B0-----:R-:W-:Y:S01]  /*14720*/  IMAD R2, R22, 0x8, R27 ;  /* 0x0000000816027824 */ /* 0x001fe200078e021b */
[----:B------:R-:W-:-:S04]  /*14730*/  MOV R3, 0x4000 ;  /* 0x0000400000037802 */ /* 0x000fc80000000f00 */
[----:B------:R2:W-:Y:S07]  /*14740*/  SYNCS.ARRIVE.TRANS64 RZ, [R2+URZ+0x16850], R3 ;  /* 0x0168500302ff79a7 */ /* 0x0005ee000800003f */
[----:B------:R-:W-:Y:S05]  /*14750*/  @!P0 BRA `(.L_x_12582) ;  /* 0x0000000000048947 */ /* 0x000fea0003800000 */
[----:B------:R-:W-:Y:S01]  /*14760*/  BPT.TRAP 0x1 ;  /* 0x000000040000795c */ /* 0x000fe20000300000 */
.L_x_12582:
        /* <DEDUP_REMOVED lines=20> */
.L_x_12577:
[----:B------:R-:W-:Y:S05]  /*148b0*/  BSYNC B2 ;  /* 0x0000000000027941 */ /* 0x000fea0003800000 */
.L_x_12576:
[----:B------:R-:W2:Y:S01]  /*148c0*/  LDL.LU R2, [R1] ;  /* 0x0000000001027983 */ /* 0x000ea20000300800 */
[----:B------:R-:W-:Y:S01]  /*148d0*/  MOV R22, R10 ;  /* 0x0000000a00167202 */ /* 0x000fe20000000f00 */
[----:B------:R-:W-:Y:S02]  /*148e0*/  IMAD.MOV.U32 R24, RZ, RZ, R13 ;  /* 0x000000ffff187224 */ /* 0x000fe400078e000d */
[----:B--2---:R-:W-:-:S07]  /*148f0*/  VIADD R9, R2, 0xfffffffd ;  /* 0xfffffffd02097836 */ /* 0x004fce0000000000 */
.L_x_12575:
[----:B------:R-:W-:Y:S05]  /*14900*/  BSYNC B1 ;  /* 0x0000000000017941 */ /* 0x000fea0003800000 */
.L_x_12574:
[----:B------:R-:W-:-:S13]  /*14910*/  ISETP.NE.AND P0, PT, R11, RZ, PT ;  /* 0x000000ff0b00720c */ /* 0x000fda0003f05270 */
[----:B------:R-:W-:Y:S05]  /*14920*/  @!P0 BRA `(.L_x_12573) ;  /* 0x0000000800ec8947 */ /* 0x000fea0003800000 */
[----:B------:R-:W-:-:S07]  /*14930*/  IMAD.MOV.U32 R4, RZ, RZ, R8 ;  /* 0x000000ffff047224 */ /* 0x000fce00078e0008 */
.L_x_12597:
        /* <DEDUP_REMOVED lines=22> */
[----:B------:R-:W-:Y:S02]  /*14aa0*/  SHF.R.S32.HI R3, RZ, 0x1f, R14 ;  /* 0x0000001fff037819 */ /* 0x000fe4000001140e */
[----:B------:R-:W-:-:S05]  /*14ab0*/  MOV R2, R14 ;  /* 0x0000000e00027202 */ /* 0x000fca0000000f00 */
[----:B------:R-:W-:-:S04]  /*14ac0*/  IMAD.WIDE.U32 R2, R6, UR6, R2 ;  /* 0x0000000606027c25 */ /* 0x000fc8000f8e0002 */
[----:B------:R-:W-:Y:S01]  /*14ad0*/  IMAD.IADD R3, R5, 0x1, R3 ;  /* 0x0000000105037824 */ /* 0x000fe200078e0203 */
[----:B------:R-:W-:-:S04]  /*14ae0*/  LEA R4, P0, R2, UR4, 0x2 ;  /* 0x0000000402047c11 */ /* 0x000fc8000f8010ff */
[----:B------:R-:W-:Y:S01]  /*14af0*/  LEA.HI.X R5, R2, UR5, R3, 0x2, P0 ;  /* 0x0000000502057c11 */ /* 0x000fe200080f1403 */
[----:B------:R-:W-:-:S04]  /*14b00*/  IMAD.MOV R2, RZ, RZ, -R14 ;  /* 0x000000ffff027224 */ /* 0x000fc800078e0a0e */
[----:B------:R0:W5:Y:S01]  /*14b10*/  LDG.E R4, desc[UR40][R4.64] ;  /* 0x0000002804047981 */ /* 0x000162000c1e1900 */
[----:B------:R-:W-:-:S07]  /*14b20*/  IMAD R13, R13, R2, R9 ;  /* 0x000000020d0d7224 */ /* 0x000fce00078e0209 */
.L_x_12585:
[----:B------:R-:W-:Y:S01]  /*14b30*/  IMAD R3, R10, 0x8, R27 ;  /* 0x000000080a037824 */ /* 0x000fe200078e021b */
[----:B------:R-:W-:-:S04]  /*14b40*/  SHF.L.U32 R2, R11, 0x1f, RZ ;  /* 0x0000001f0b027819 */ /* 0x000fc800000006ff */
[----:B------:R-:W2:Y:S02]  /*14b50*/  SYNCS.PHASECHK.TRANS64.TRYWAIT P0, [R3+URZ+0x16840], R2 ;  /* 0x01684002030075a7 */ /* 0x000ea4000800017f */
[----:B--2---:R-:W-:Y:S05]  /*14b60*/  @!P0 BRA `(.L_x_12586) ;  /* 0x0000003000008947 */ /* 0x004fea0003800000 */
.L_x_12707:
        /* <DEDUP_REMOVED lines=9> */
.L_x_12587:
        /* <DEDUP_REMOVED lines=10> */
[----:B-----5:R-:W-:-:S02]  /*14ca0*/  R2UR UR13, R4 ;  /* 0x00000000040d72ca */ /* 0x020fc400000e0000 */
[----:B------:R-:W-:Y:S01]  /*14cb0*/  IADD3 R3, R27, 0x16800, RZ ;  /* 0x000168001b037810 */ /* 0x000fe20007ffe0ff */
[----:B------:R-:W-:Y:S01]  /*14cc0*/  UIADD3 UR9, UR9, 0x16830, URZ ;  /* 0x0001683009097890 */ /* 0x000fe2000fffe03f */
[----:B------:R-:W-:-:S03]  /*14cd0*/  SHF.L.U32 R24, R24, 0x1f, RZ ;  /* 0x0000001f18187819 */ /* 0x000fc600000006ff */
[----:B------:R-:W-:Y:S01]  /*14ce0*/  ULEA UR11, UR11, UR4, 0x7 ;  /* 0x000000040b0b7291 */ /* 0x000fe2000f8e383f */
[----:B------:R-:W-:Y:S01]  /*14cf0*/  IMAD R3, R22, 0x8, R3 ;  /* 0x0000000816037824 */ /* 0x000fe200078e0203 */
[----:B------:R-:W-:Y:S01]  /*14d00*/  UIADD3 UR8, UR8, 0xe400, URZ ;  /* 0x0000e40008087890 */ /* 0x000fe2000fffe03f */
[----:B------:R-:W-:-:S08]  /*14d10*/  UMOV UR4, 0x0 ;  /* 0x0000000000047882 */ /* 0x000fd00000000000 */
[----:B------:R0:W-:Y:S01]  /*14d20*/  UTMALDG.4D [UR8], [UR6], desc[UR4] ;  /* 0x00000408060075b4 */ /* 0x0001e20008019000 */
[----:B------:R-:W2:Y:S02]  /*14d30*/  SYNCS.PHASECHK.TRANS64.TRYWAIT P1, [R3+URZ+0x60], R24 ;  /* 0x00006018030075a7 */ /* 0x000ea4000802017f */
[----:B0-2---:R-:W-:Y:S05]  /*14d40*/  @!P1 BRA `(.L_x_12588) ;  /* 0x0000002c009c9947 */ /* 0x005fea0003800000 */
.L_x_12708:
[----:B------:R-:W-:Y:S05]  /*14d50*/  @P0 BRA `(.L_x_12589) ;  /* 0x0000000000140947 */ /* 0x000fea0003800000 */
[----:B------:R-:W-:Y:S01]  /*14d60*/  ISETP.NE.AND P1, PT, R28, RZ, PT ;  /* 0x000000ff1c00720c */ /* 0x000fe20003f25270 */
[----:B------:R-:W-:-:S04]  /*14d70*/  IMAD.MOV.U32 R2, RZ, RZ, 0x4000 ;  /* 0x00004000ff027424 */ /* 0x000fc800078e00ff */
[----:B------:R2:W-:Y:S08]  /*14d80*/  SYNCS.ARRIVE.TRANS64 RZ, [R3+URZ+0x50], R2 ;  /* 0x0000500203ff79a7 */ /* 0x0005f0000800003f */
[----:B------:R-:W-:Y:S05]  /*14d90*/  @!P1 BRA `(.L_x_12589) ;  /* 0x0000000000049947 */ /* 0x000fea0003800000 */
[----:B------:R-:W-:Y:S01]  /*14da0*/  BPT.TRAP 0x1 ;  /* 0x000000040000795c */ /* 0x000fe20000300000 */
.L_x_12589:
        /* <DEDUP_REMOVED lines=19> */
.L_x_12584:
[----:B------:R-:W-:Y:S05]  /*14ee0*/  BSYNC B1 ;  /* 0x0000000000017941 */ /* 0x000fea0003800000 */
.L_x_12583:
[----:B------:R-:W-:Y:S01]  /*14ef0*/  IADD3 R22, R10, 0x1, RZ ;  /* 0x000000010a167810 */ /* 0x000fe20007ffe0ff */
[----:B------:R-:W-:Y:S03]  /*14f00*/  BSSY B1, `(.L_x_12590) ;  /* 0x0000059000017945 */ /* 0x000fe60003800000 */
        /* <DEDUP_REMOVED lines=28> */
.L_x_12592:
[----:B--2---:R-:W-:Y:S02]  /*150d0*/  LEA R2, R22, R27, 0x3 ;  /* 0x0000001b16027211 */ /* 0x004fe400078e18ff */
[----:B------:R-:W-:-:S04]  /*150e0*/  SHF.L.U32 R3, R24, 0x1f, RZ ;  /* 0x0000001f18037819 */ /* 0x000fc800000006ff */
[----:B------:R-:W2:Y:S02]  /*150f0*/  SYNCS.PHASECHK.TRANS64.TRYWAIT P0, [R2+URZ+0x16840], R3 ;  /* 0x01684003020075a7 */ /* 0x000ea4000800017f */
[----:B--2---:R-:W-:Y:S05]  /*15100*/  @!P0 BRA `(.L_x_12593) ;  /* 0x0000002800c08947 */ /* 0x004fea0003800000 */
.L_x_12709:
        /* <DEDUP_REMOVED lines=9> */
.L_x_12594:
        /* <DEDUP_REMOVED lines=15> */
[----:B------:R-:W-:Y:S02]  /*15290*/  ULEA UR11, UR11, UR4, 0x7 ;  /* 0x000000040b0b7291 */ /* 0x000fe4000f8e383f */
[----:B------:R-:W-:Y:S01]  /*152a0*/  UIADD3 UR8, UR8, 0xe400, URZ ;  /* 0x0000e40008087890 */ /* 0x000fe2000fffe03f */
[----:B------:R-:W-:-:S05]  /*152b0*/  UMOV UR4, 0x0 ;  /* 0x0000000000047882 */ /* 0x000fca0000000000 */
[----:B------:R-:W-:-:S09]  /*152c0*/  UIADD3 UR9, UR9, 0x30, URZ ;  /* 0x0000003009097890 */ /* 0x000fd2000fffe03f */
[----:B------:R0:W-:Y:S01]  /*152d0*/  UTMALDG.4D [UR8], [UR6], desc[UR4] ;  /* 0x00000408060075b4 */ /* 0x0001e20008019000 */
[----:B------:R-:W2:Y:S02]  /*152e0*/  SYNCS.PHASECHK.TRANS64.TRYWAIT P1, [R2+URZ+0x60], R11 ;  /* 0x0000600b020075a7 */ /* 0x000ea4000802017f */
[----:B0-2---:R-:W-:Y:S05]  /*152f0*/  @!P1 BRA `(.L_x_12595) ;  /* 0x0000002800589947 */ /* 0x005fea0003800000 */
.L_x_12710:
[----:B------:R-:W-:Y:S05]  /*15300*/  @P0 BRA `(.L_x_12596) ;  /* 0x0000000000140947 */ /* 0x000fea0003800000 */
[----:B------:R-:W-:Y:S02]  /*15310*/  ISETP.NE.AND P1, PT, R28, RZ, PT ;  /* 0x000000ff1c00720c */ /* 0x000fe40003f25270 */
[----:B------:R-:W-:-:S04]  /*15320*/  MOV R3, 0x4000 ;  /* 0x0000400000037802 */ /* 0x000fc80000000f00 */
[----:B------:R2:W-:Y:S07]  /*15330*/  SYNCS.ARRIVE.TRANS64 RZ, [R2+URZ+0x50], R3 ;  /* 0x0000500302ff79a7 */ /* 0x0005ee000800003f */
[----:B------:R-:W-:Y:S05]  /*15340*/  @!P1 BRA `(.L_x_12596) ;  /* 0x0000000000049947 */ /* 0x000fea0003800000 */
[----:B------:R-:W-:Y:S01]  /*15350*/  BPT.TRAP 0x1 ;  /* 0x000000040000795c */ /* 0x000fe20000300000 */
.L_x_12596:
        /* <DEDUP_REMOVED lines=19> */
.L_x_12591:
[----:B------:R-:W-:Y:S05]  /*15490*/  BSYNC B1 ;  /* 0x0000000000017941 */ /* 0x000fea0003800000 */
.L_x_12590:
[C---:B------:R-:W-:Y:S01]  /*154a0*/  ISETP.GT.AND P0, PT, R9.reuse, 0x1, PT ;  /* 0x000000010900780c */ /* 0x040fe20003f04270 */
[----:B0-2---:R-:W-:-:S04]  /*154b0*/  VIADD R2, R9, 0xfffffffe ;  /* 0xfffffffe09027836 */ /* 0x005fc80000000000 */
[----:B------:R-:W-:-:S08]  /*154c0*/  IMAD.MOV.U32 R9, RZ, RZ, R2 ;  /* 0x000000ffff097224 */ /* 0x000fd000078e0002 */
[----:B------:R-:W-:Y:S05]  /*154d0*/  @P0 BRA `(.L_x_12597) ;  /* 0xfffffff400180947 */ /* 0x000fea000383ffff */
.L_x_12573:
[----:B------:R-:W-:Y:S05]  /*154e0*/  BSYNC B0 ;  /* 0x0000000000007941 */ /* 0x000fea0003800000 */
.L_x_12572:
[----:B------:R-:W-:Y:S01]  /*154f0*/  ISETP.NE.AND P0, PT, R28, RZ, PT ;  /* 0x000000ff1c00720c */ /* 0x000fe20003f05270 */
[----:B------:R-:W-:-:S12]  /*15500*/  BSSY B0, `(.L_x_12598) ;  /* 0x000000e000007945 */ /* 0x000fd80003800000 */
[----:B------:R-:W-:Y:S05]  /*15510*/  @P0 BRA `(.L_x_12599) ;  /* 0x0000000000300947 */ /* 0x000fea0003800000 */
[----:B------:R-:W2:Y:S01]  /*15520*/  S2R R9, SR_LANEID ;  /* 0x0000000000097919 */ /* 0x000ea20000000000 */
[----:B------:R-:W-:Y:S01]  /*15530*/  VOTEU.ANY UR4, UPT, PT ;  /* 0x0000000000047886 */ /* 0x000fe200038e0100 */
[----:B------:R-:W3:Y:S01]  /*15540*/  LDC.64 R2, c[0x0][0xc38] ;  /* 0x00030e00ff027b82 */ /* 0x000ee20000000a00 */
[----:B0-----:R-:W2:Y:S08]  /*15550*/  FLO.U32 R4, UR4 ;  /* 0x0000000400047d00 */ /* 0x001eb000080e0000 */
[----:B------:R-:W3:Y:S01]  /*15560*/  POPC R5, UR4 ;  /* 0x0000000400057d09 */ /* 0x000ee20008000000 */
[----:B--2---:R-:W-:-:S13]  /*15570*/  ISETP.EQ.U32.AND P0, PT, R4, R9, PT ;  /* 0x000000090400720c */ /* 0x004fda0003f02070 */
[----:B---3--:R-:W2:Y:S01]  /*15580*/  @P0 ATOMG.E.ADD.STRONG.GPU PT, R3, desc[UR40][R2.64], R5 ;  /* 0x00000005020309a8 */ /* 0x008ea200081ee1e8 */
[----:B------:R-:W0:Y:S02]  /*15590*/  S2R R6, SR_LTMASK ;  /* 0x0000000000067919 */ /* 0x000e240000003900 */
[----:B0-----:R-:W-:-:S04]  /*155a0*/  LOP3.LUT R6, R6, UR4, RZ, 0xc0, !PT ;  /* 0x0000000406067c12 */ /* 0x001fc8000f8ec0ff */
[----:B------:R-:W0:Y:S01]  /*155b0*/  POPC R9, R6 ;  /* 0x0000000600097309 */ /* 0x000e220000000000 */
[----:B--2---:R-:W0:Y:S02]  /*155c0*/  SHFL.IDX PT, R4, R3, R4, 0x1f ;  /* 0x00001f0403047589 */ /* 0x004e2400000e0000 */
[----:B0-----:R-:W-:-:S07]  /*155d0*/  IADD3 R16, R4, UR36, R9 ;  /* 0x0000002404107c10 */ /* 0x001fce000fffe009 */
.L_x_12599:
[----:B------:R-:W-:Y:S05]  /*155e0*/  BSYNC B0 ;  /* 0x0000000000007941 */ /* 0x000fea0003800000 */
.L_x_12598:
[----:B------:R-:W-:Y:S04]  /*155f0*/  BSSY B0, `(.L_x_12600) ;  /* 0x0000020000007945 */ /* 0x000fe80003800000 */
[----:B------:R-:W-:Y:S05]  /*15600*/  @!P6 BRA `(.L_x_12601) ;  /* 0x000000000078e947 */ /* 0x000fea0003800000 */
[----:B------:R-:W-:Y:S02]  /*15610*/  LEA R3, R22, R27, 0x3 ;  /* 0x0000001b16037211 */ /* 0x000fe400078e18ff */
[----:B------:R-:W-:-:S04]  /*15620*/  SHF.L.U32 R2, R24, 0x1f, RZ ;  /* 0x0000001f18027819 */ /* 0x000fc800000006ff */
[----:B------:R-:W2:Y:S02]  /*15630*/  SYNCS.PHASECHK.TRANS64.TRYWAIT P0, [R3+URZ+0x16860], R2 ;  /* 0x01686002030075a7 */ /* 0x000ea4000800017f */
[----:B--2---:R-:W-:Y:S05]  /*15640*/  @!P0 BRA `(.L_x_12602) ;  /* 0x0000002400988947 */ /* 0x004fea0003800000 */
.L_x_12711:
        /* <DEDUP_REMOVED lines=9> */
.L_x_12603:
        /* <DEDUP_REMOVED lines=17> */
.L_x_12601:
[----:B------:R-:W-:Y:S05]  /*157f0*/  BSYNC B0 ;  /* 0x0000000000007941 */ /* 0x000fea0003800000 */
.L_x_12600:
[----:B------:R-:W-:-:S05]  /*15800*/  VIADD R22, R22, 0x1 ;  /* 0x0000000116167836 */ /* 0x000fca0000000000 */
[----:B------:R-:W-:-:S04]  /*15810*/  ISETP.NE.AND P0, PT, R22, 0x2, PT ;  /* 0x000000021600780c */ /* 0x000fc80003f05270 */
[----:B0-2---:R-:W-:Y:S02]  /*15820*/  SEL R3, RZ, 0x1, P0 ;  /* 0x00000001ff037807 */ /* 0x005fe40000000000 */
[----:B------:R-:W-:Y:S02]  /*15830*/  SEL R22, R22, RZ, P0 ;  /* 0x000000ff16167207 */ /* 0x000fe40000000000 */
[----:B------:R-:W-:-:S07]  /*15840*/  LOP3.LUT R24, R24, R3, RZ, 0x3c, !PT ;  /* 0x0000000318187212 */ /* 0x000fce00078e3cff */
.L_x_12559:
[----:B------:R-:W-:Y:S05]  /*15850*/  BSYNC B6 ;  /* 0x0000000000067941 */ /* 0x000fea0003800000 */
.L_x_12557:
[----:B------:R-:W-:-:S03]  /*15860*/  UMOV UR4, 0xffffffff ;  /* 0xffffffff00047882 */ /* 0x000fc60000000000 */
[----:B------:R-:W-:Y:S05]  /*15870*/  BRA.DIV UR4, `(.L_x_12604) ;  /* 0x0000002604207947 */ /* 0x000fea000b800000 */
[----:B------:R0:W2:Y:S04]  /*15880*/  SHFL.IDX PT, R4, R16, RZ, 0x1f ;  /* 0x00001fff10047589 */ /* 0x0000a800000e0000 */
[----:B------:R0:W3:Y:S02]  /*15890*/  SHFL.IDX PT, R5, R16, 0x1, 0x1f ;  /* 0x00201f0010057f89 */ /* 0x0000e400000e0000 */
.L_x_12715:
[----:B------:R-:W-:Y:S01]  /*158a0*/  ULDC UR4, c[0x0][0xc14] ;  /* 0x0003050000047ab9 */ /* 0x000fe20000000800 */
[C---:B------:R-:W-:Y:S01]  /*158b0*/  IMAD.IADD R7, R28.reuse, 0x1, R19 ;  /* 0x000000011c077824 */ /* 0x040fe200078e0213 */
[----:B------:R-:W-:Y:S01]  /*158c0*/  ISETP.NE.AND P0, PT, R28, 0x1f, PT ;  /* 0x0000001f1c00780c */ /* 0x000fe20003f05270 */
[----:B------:R-:W-:Y:S01]  /*158d0*/  IMAD.U32 R0, RZ, RZ, UR4 ;  /* 0x00000004ff007e24 */ /* 0x000fe2000f8e00ff */
[----:B------:R-:W-:Y:S01]  /*158e0*/  BSSY B0, `(.L_x_12605) ;  /* 0x0000007000007945 */ /* 0x000fe20003800000 */
[----:B------:R-:W-:-:S03]  /*158f0*/  MOV R2, RZ ;  /* 0x000000ff00027202 */ /* 0x000fc60000000f00 */
[----:B------:R-:W-:-:S13]  /*15900*/  ISETP.GE.OR P0, PT, R7, R0, !P0 ;  /* 0x000000000700720c */ /* 0x000fda0004706670 */
[----:B------:R-:W-:Y:S05]  /*15910*/  @P0 BRA `(.L_x_12606) ;  /* 0x00000000000c0947 */ /* 0x000fea0003800000 */
[----:B------:R-:W4:Y:S02]  /*15920*/  LDC.64 R2, c[0x0][0xc58] ;  /* 0x00031600ff027b82 */ /* 0x000f240000000a00 */
[----:B----4-:R-:W-:-:S06]  /*15930*/  IMAD.WIDE R2, R7, 0x4, R2 ;  /* 0x0000000407027825 */ /* 0x010fcc00078e0202 */
[----:B------:R4:W5:Y:S02]  /*15940*/  LDG.E R2, desc[UR40][R2.64] ;  /* 0x0000002802027981 */ /* 0x000964000c1e1900 */
.L_x_12606:
[----:B------:R-:W-:Y:S05]  /*15950*/  BSYNC B0 ;  /* 0x0000000000007941 */ /* 0x000fea0003800000 */
.L_x_12605:
        /* <DEDUP_REMOVED lines=23> */
.L_x_12723:
[----:B------:R-:W-:Y:S02]  /*15ad0*/  ULDC UR4, c[0x0][0xc10] ;  /* 0x0003040000047ab9 */ /* 0x000fe40000000800 */
[----:B------:R-:W-:-:S05]  /*15ae0*/  MOV R6, UR4 ;  /* 0x0000000400067c02 */ /* 0x000fca0008000f00 */
[----:B----4-:R-:W-:-:S04]  /*15af0*/  IMAD R14, R14, R6, RZ ;  /* 0x000000060e0e7224 */ /* 0x010fc800078e02ff */
[----:B---3--:R-:W-:-:S05]  /*15b00*/  IMAD.IADD R5, R5, 0x1, R14 ;  /* 0x0000000105057824 */ /* 0x008fca00078e020e */
[----:B--2---:R-:W-:-:S13]  /*15b10*/  ISETP.GT.AND P0, PT, R5, R4, PT ;  /* 0x000000040500720c */ /* 0x004fda0003f04270 */
[----:B------:R-:W-:Y:S05]  /*15b20*/  @P0 BRA `(.L_x_12608) ;  /* 0x0000000000ac0947 */ /* 0x000fea0003800000 */
[----:B------:R-:W2:Y:S02]  /*15b30*/  LDC R0, c[0x0][0xc14] ;  /* 0x00030500ff007b82 */ /* 0x000ea40000000800 */
.L_x_12613:
        /* <DEDUP_REMOVED lines=9> */
[----:B0-----:R-:W0:Y:S02]  /*15bd0*/  LDC.64 R2, c[0x0][0xc58] ;  /* 0x00031600ff027b82 */ /* 0x001e240000000a00 */
[----:B0-----:R-:W-:-:S06]  /*15be0*/  IMAD.WIDE R2, R7, 0x4, R2 ;  /* 0x0000000407027825 */ /* 0x001fcc00078e0202 */
[----:B------:R2:W5:Y:S02]  /*15bf0*/  LDG.E R2, desc[UR40][R2.64] ;  /* 0x0000002802027981 */ /* 0x000564000c1e1900 */
.L_x_12611:
[----:B------:R-:W-:Y:S05]  /*15c00*/  BSYNC B0 ;  /* 0x0000000000007941 */ /* 0x000fea0003800000 */
.L_x_12610:
        /* <DEDUP_REMOVED lines=10> */
[----:B------:R-:W-:Y:S02]  /*15cb0*/  ISETP.GE.U32.AND P1, PT, R28, 0x8, PT ;  /* 0x000000081c00780c */ /* 0x000fe40003f26070 */
[----:B0-2---:R-:W-:-:S05]  /*15cc0*/  IADD3 R3, R13, R14, RZ ;  /* 0x0000000e0d037210 */ /* 0x005fca0007ffe0ff */
        /* <DEDUP_REMOVED lines=11> */
.L_x_12731:
[----:B------:R-:W-:Y:S02]  /*15d80*/  ULDC UR4, c[0x0][0xc10] ;  /* 0x0003040000047ab9 */ /* 0x000fe40000000800 */
[----:B------:R-:W-:-:S04]  /*15d90*/  IMAD.U32 R6, RZ, RZ, UR4 ;  /* 0x00000004ff067e24 */ /* 0x000fc8000f8e00ff */
[----:B--2---:R-:W-:-:S04]  /*15da0*/  IMAD R14, R14, R6, RZ ;  /* 0x000000060e0e7224 */ /* 0x004fc800078e02ff */
[----:B------:R-:W-:-:S05]  /*15db0*/  IMAD.IADD R5, R14, 0x1, R5 ;  /* 0x000000010e057824 */ /* 0x000fca00078e0205 */
[----:B------:R-:W-:-:S13]  /*15dc0*/  ISETP.GT.AND P0, PT, R5, R4, PT ;  /* 0x000000040500720c */ /* 0x000fda0003f04270 */
[----:B------:R-:W-:Y:S05]  /*15dd0*/  @!P0 BRA `(.L_x_12613) ;  /* 0xfffffffc00588947 */ /* 0x000fea000383ffff */
.L_x_12608:
[----:B------:R-:W-:Y:S01]  /*15de0*/  IADD3 R7, -R14, R5, RZ ;  /* 0x000000050e077210 */ /* 0x000fe20007ffe1ff */
[----:B------:R-:W-:-:S04]  /*15df0*/  UMOV UR4, 0xffffffff ;  /* 0xffffffff00047882 */ /* 0x000fc80000000000 */
[----:B------:R-:W-:-:S05]  /*15e00*/  IMAD R5, R3, R6, R7 ;  /* 0x0000000603057224 */ /* 0x000fca00078e0207 */
[----:B------:R-:W-:Y:S01]  /*15e10*/  ISETP.GT.AND P6, PT, R5, R4, PT ;  /* 0x000000040500720c */ /* 0x000fe20003fc4270 */
[----:B------:R-:W-:-:S12]  /*15e20*/  BRA.DIV UR4, `(.L_x_12614) ;  /* 0x0000002604a07947 */ /* 0x000fd8000b800000 */
[----:B------:R-:W-:-:S04]  /*15e30*/  VOTE.ANY R5, PT, !P6 ;  /* 0x0000000000057806 */ /* 0x000fc800070e0100 */
[----:B------:R-:W2:Y:S02]  /*15e40*/  POPC R8, R5 ;  /* 0x0000000500087309 */ /* 0x000ea40000000000 */
[----:B--2---:R2:W3:Y:S02]  /*15e50*/  SHFL.IDX PT, R17, R2, R8, 0x1f ;  /* 0x00001f0802117589 */ /* 0x0044e400000e0000 */
.L_x_12735:
[----:B------:R-:W-:Y:S01]  /*15e60*/  ISETP.NE.AND P0, PT, R5, RZ, PT ;  /* 0x000000ff0500720c */ /* 0x000fe20003f05270 */
[----:B------:R-:W-:-:S12]  /*15e70*/  IMAD.MOV.U32 R14, RZ, RZ, RZ ;  /* 0x000000ffff0e7224 */ /* 0x000fd800078e00ff */
[----:B------:R-:W-:Y:S05]  /*15e80*/  @!P0 BRA `(.L_x_12615) ;  /* 0x0000000000108947 */ /* 0x000fea0003800000 */
[----:B------:R-:W-:Y:S01]  /*15e90*/  UMOV UR4, 0xffffffff ;  /* 0xffffffff00047882 */ /* 0x000fe20000000000 */
[----:B------:R-:W-:Y:S02]  /*15ea0*/  VIADD R12, R8, 0xffffffff ;  /* 0xffffffff080c7836 */ /* 0x000fe40000000000 */
[----:B------:R-:W-:Y:S05]  /*15eb0*/  BRA.DIV UR4, `(.L_x_12616) ;  /* 0x0000002604c47947 */ /* 0x000fea000b800000 */
[----:B------:R4:W0:Y:S02]  /*15ec0*/  SHFL.IDX PT, R14, R3, R12, 0x1f ;  /* 0x00001f0c030e7589 */ /* 0x00082400000e0000 */
.L_x_12615:
[----:B0-2-4-:R-:W0:Y:S01]  /*15ed0*/  LDC.64 R2, c[0x0][0xc68] ;  /* 0x00031a00ff027b82 */ /* 0x015e220000000a00 */
[----:B------:R-:W-:-:S04]  /*15ee0*/  IMAD.IADD R19, R8, 0x1, R19 ;  /* 0x0000000108137824 */ /* 0x000fc800078e0213 */
[----:B0-----:R-:W-:-:S05]  /*15ef0*/  IMAD.WIDE R2, R19, 0x4, R2 ;  /* 0x0000000413027825 */ /* 0x001fca00078e0202 */
[----:B------:R0:W3:Y:S01]  /*15f00*/  LDG.E R8, desc[UR40][R2.64] ;  /* 0x0000002802087981 */ /* 0x0000e2000c1e1900 */
[----:B------:R-:W-:Y:S01]  /*15f10*/  IMAD R16, R14, R6, R7 ;  /* 0x000000060e107224 */ /* 0x000fe200078e0207 */
[----:B0-----:R-:W-:Y:S01]  /*15f20*/  MOV R2, RZ ;  /* 0x000000ff00027202 */ /* 0x001fe20000000f00 */
[----:B---3--:R-:W-:-:S05]  /*15f30*/  IMAD R5, R17, R8, RZ ;  /* 0x0000000811057224 */ /* 0x008fca00078e02ff */
        /* <DEDUP_REMOVED lines=20> */
[----:B------:R-:W-:-:S04]  /*16080*/  ISETP.GE.AND P0, PT, R4, RZ, PT ;  /* 0x000000ff0400720c */ /* 0x000fc80003f06270 */
[----:B------:R-:W-:-:S09]  /*16090*/  MOV R9, R3 ;  /* 0x0000000300097202 */ /* 0x000fd20000000f00 */
        /* <DEDUP_REMOVED lines=16> */
[----:B------:R-:W-:Y:S01]  /*161a0*/  IMAD R9, R2, R7, RZ ;  /* 0x0000000702097224 */ /* 0x000fe200078e02ff */
[----:B------:R-:W-:-:S05]  /*161b0*/  MOV R2, RZ ;  /* 0x000000ff00027202 */ /* 0x000fca0000000f00 */
[----:B------:R-:W-:Y:S01]  /*161c0*/  IMAD.HI.U32 R2, R3, R9, R2 ;  /* 0x0000000903027227 */ /* 0x000fe200078e0002 */
[----:B------:R-:W-:Y:S02]  /*161d0*/  IABS R9, R5 ;  /* 0x0000000500097213 */ /* 0x000fe40000000000 */
[C---:B------:R-:W-:Y:S02]  /*161e0*/  LOP3.LUT R3, R5.reuse, R6, RZ, 0x3c, !PT ;  /* 0x0000000605037212 */ /* 0x040fe400078e3cff */
[----:B------:R-:W-:Y:S01]  /*161f0*/  IADD3 R5, R5, R4, RZ ;  /* 0x0000000405057210 */ /* 0x000fe20007ffe0ff */
        /* <DEDUP_REMOVED lines=16> */
.L_x_12609:
[----:B------:R-:W-:Y:S01]  /*16300*/  UMOV UR4, URZ ;  /* 0x0000003f00047c82 */ /* 0x000fe20008000000 */
[----:B------:R-:W-:Y:S01]  /*16310*/  UMOV UR5, URZ ;  /* 0x0000003f00057c82 */ /* 0x000fe20008000000 */
[----:B------:R-:W-:Y:S01]  /*16320*/  ULDC UR6, c[0x0][0xc14] ;  /* 0x0003050000067ab9 */ /* 0x000fe20000000800 */
[----:B------:R-:W-:Y:S01]  /*16330*/  IMAD.MOV.U32 R16, RZ, RZ, R4 ;  /* 0x000000ffff107224 */ /* 0x000fe200078e0004 */
[----:B------:R-:W-:Y:S01]  /*16340*/  MOV R19, UR6 ;  /* 0x0000000600137c02 */ /* 0x000fe20008000f00 */
[----:B------:R-:W-:Y:S02]  /*16350*/  IMAD.U32 R17, RZ, RZ, UR4 ;  /* 0x00000004ff117e24 */ /* 0x000fe4000f8e00ff */
[----:B------:R-:W-:-:S07]  /*16360*/  IMAD.U32 R18, RZ, RZ, UR5 ;  /* 0x00000005ff127e24 */ /* 0x000fce000f8e00ff */
.L_x_12617:
        /* <DEDUP_REMOVED lines=10> */
.L_x_12534:
        /* <DEDUP_REMOVED lines=12> */
.L_x_12738:
[----:B------:R-:W-:Y:S05]  /*164d0*/  BSYNC B0 ;  /* 0x0000000000007941 */ /* 0x000fea0003800000 */
.L_x_12619:
[----:B------:R-:W-:-:S03]  /*164e0*/  UMOV UR4, 0xffffffff ;  /* 0xffffffff00047882 */ /* 0x000fc60000000000 */
[----:B------:R-:W-:Y:S05]  /*164f0*/  BRA.DIV UR4, `(.L_x_12621) ;  /* 0x00000022046c7947 */ /* 0x000fea000b800000 */
[----:B0-----:R-:W0:Y:S02]  /*16500*/  S2R R0, SR_TID.X ;  /* 0x0000000000007919 */ /* 0x001e240000002100 */
[----:B0-----:R-:W-:-:S04]  /*16510*/  SHF.R.U32.HI R0, RZ, 0x5, R0 ;  /* 0x00000005ff007819 */ /* 0x001fc80000011600 */
[----:B------:R-:W-:-:S05]  /*16520*/  LOP3.LUT R0, R0, 0x3, RZ, 0xc0, !PT ;  /* 0x0000000300007812 */ /* 0x000fca00078ec0ff */
[----:B------:R0:W2:Y:S02]  /*16530*/  SHFL.IDX PT, R14, R0, RZ, 0x1f ;  /* 0x00001fff000e7589 */ /* 0x0000a400000e0000 */
.L_x_12741:
[----:B--2---:R-:W-:-:S13]  /*16540*/  ISETP.NE.AND P0, PT, R14, RZ, PT ;  /* 0x000000ff0e00720c */ /* 0x004fda0003f05270 */
[----:B------:R-:W-:Y:S05]  /*16550*/  @P0 BRA `(.L_x_12371) ;  /* 0x0000000000880947 */ /* 0x000fea0003800000 */
[----:B------:R-:W-:-:S03]  /*16560*/  UMOV UR4, 0xffffffff ;  /* 0xffffffff00047882 */ /* 0x000fc60000000000 */
[----:B------:R-:W-:Y:S05]  /*16570*/  BRA.DIV UR4, `(.L_x_12622) ;  /* 0x0000002204807947 */ /* 0x000fea000b800000 */
[----:B------:R-:W-:-:S13]  /*16580*/  ELECT P6, URZ, PT ;  /* 0x00000000003f782f */ /* 0x000fda00038c0000 */
.L_x_12744:
[----:B------:R-:W-:Y:S05]  /*16590*/  @!P6 BRA `(.L_x_12371) ;  /* 0x000000000078e947 */ /* 0x000fea0003800000 */
[----:B0-----:R-:W2:Y:S02]  /*165a0*/  LDL.LU R0, [R1+0x14] ;  /* 0x0000140001007983 */ /* 0x001ea40000300800 */
[----:B--2---:R-:W-:-:S04]  /*165b0*/  LOP3.LUT R0, R0, 0x2, RZ, 0xfc, !PT ;  /* 0x0000000200007812 */ /* 0x004fc800078efcff */
[----:B------:R-:W-:-:S13]  /*165c0*/  ISETP.NE.AND P2, PT, R0, 0x3, PT ;  /* 0x000000030000780c */ /* 0x000fda0003f45270 */
[----:B------:R-:W-:Y:S05]  /*165d0*/  @!P2 BRA `(.L_x_12623) ;  /* 0x000000000004a947 */ /* 0x000fea0003800000 */
[----:B------:R-:W-:Y:S01]  /*165e0*/  BPT.TRAP 0x1 ;  /* 0x000000040000795c */ /* 0x000fe20000300000 */
.L_x_12623:
        /* <DEDUP_REMOVED lines=12> */
.L_x_12745:
[----:B------:R-:W2:Y:S02]  /*166b0*/  SYNCS.PHASECHK.TRANS64.TRYWAIT P0, [R3+URZ], R0 ;  /* 0x00000000030075a7 */ /* 0x000ea4000800017f */
[----:B--2---:R-:W-:Y:S05]  /*166c0*/  @!P0 BRA `(.L_x_12625) ;  /* 0x0000002000608947 */ /* 0x004fea0003800000 */
.L_x_12746:
[----:B------:R-:W-:Y:S05]  /*166d0*/  @!P2 BRA `(.L_x_12626) ;  /* 0x000000000004a947 */ /* 0x000fea0003800000 */
[----:B------:R-:W-:Y:S01]  /*166e0*/  BPT.TRAP 0x1 ;  /* 0x000000040000795c */ /* 0x000fe20000300000 */
.L_x_12626:
[----:B--2---:R-:W-:-:S04]  /*166f0*/  VIADD R3, R9, 0x16860 ;  /* 0x0001686009037836 */ /* 0x004fc80000000000 */
[----:B------:R-:W-:-:S04]  /*16700*/  IMAD R5, R22, 0x8, R3 ;  /* 0x0000000816057824 */ /* 0x000fc800078e0203 */
[----:B------:R-:W2:Y:S02]  /*16710*/  SYNCS.PHASECHK.TRANS64.TRYWAIT P0, [R5+URZ], R2 ;  /* 0x00000002050075a7 */ /* 0x000ea4000800017f */
[----:B--2---:R-:W-:Y:S05]  /*16720*/  @!P0 BRA `(.L_x_12627) ;  /* 0x00000020005c8947 */ /* 0x004fea0003800000 */
.L_x_12747:
[----:B------:R-:W-:-:S07]  /*16730*/  IMAD R3, R4, 0x8, R3 ;  /* 0x0000000804037824 */ /* 0x000fce00078e0203 */
.L_x_12628:
[----:B---3--:R3:W4:Y:S02]  /*16740*/  SYNCS.PHASECHK.TRANS64.TRYWAIT P0, [R3+URZ], R0 ;  /* 0x00000000030075a7 */ /* 0x008724000800017f */
[----:B----4-:R-:W-:Y:S05]  /*16750*/  @!P0 NANOSLEEP.SYNCS 0x989680 ;  /* 0x009896800000895d */ /* 0x010fea0003900000 */
[----:B------:R-:W4:Y:S02]  /*16760*/  @!P0 SYNCS.PHASECHK.TRANS64 P0, [R3+URZ], R0 ;  /* 0x00000000030085a7 */ /* 0x000f24000800007f */
[----:B----4-:R-:W-:Y:S05]  /*16770*/  @!P0 BRA `(.L_x_12628) ;  /* 0xfffffffc00f08947 */ /* 0x010fea000383ffff */
.L_x_12371:
[----:B------:R-:W-:Y:S05]  /*16780*/  BSYNC B7 ;  /* 0x0000000000077941 */ /* 0x000fea0003800000 */
.L_x_12368:
[----:B------:R-:W-:Y:S05]  /*16790*/  EXIT ;  /* 0x000000000000794d */ /* 0x000fea0003800000 */
.L_x_12389:
[----:B0-----:R0:W1:Y:S02]  /*167a0*/  SYNCS.PHASECHK.TRANS64.TRYWAIT P6, [R79+URZ+0x16890], R91 ;  /* 0x0168905b4f0075a7 */ /* 0x00106400080c017f */
[----:B-1----:R-:W-:Y:S05]  /*167b0*/  @!P6 NANOSLEEP.SYNCS 0x989680 ;  /* 0x009896800000e95d */ /* 0x002fea0003900000 */
[----:B------:R-:W1:Y:S02]  /*167c0*/  @!P6 SYNCS.PHASECHK.TRANS64 P6, [R79+URZ+0x16890], R91 ;  /* 0x0168905b4f00e5a7 */ /* 0x000e6400080c007f */
[----:B-1----:R-:W-:Y:S05]  /*167d0*/  @!P6 BRA `(.L_x_12389) ;  /* 0xfffffffc00f0e947 */ /* 0x002fea000383ffff */
[----:B------:R-:W-:Y:S05]  /*167e0*/  BRA `(.L_x_12629) ;  /* 0xfffffec4000c7947 */ /* 0x000fea000383ffff */
.L_x_12409:
[----:B0-----:R0:W1:Y:S02]  /*167f0*/  SYNCS.PHASECHK.TRANS64.TRYWAIT P5, [R79+URZ+0x16890], R91 ;  /* 0x0168905b4f0075a7 */ /* 0x00106400080a017f */
[----:B-1----:R-:W-:Y:S05]  /*16800*/  @!P5 NANOSLEEP.SYNCS 0x989680 ;  /* 0x009896800000d95d */ /* 0x002fea0003900000 */
[----:B------:R-:W1:Y:S02]  /*16810*/  @!P5 SYNCS.PHASECHK.TRANS64 P5, [R79+URZ+0x16890], R91 ;  /* 0x0168905b4f00d5a7 */ /* 0x000e6400080a007f */
[----:B-1----:R-:W-:Y:S05]  /*16820*/  @!P5 BRA `(.L_x_12409) ;  /* 0xfffffffc00f0d947 */ /* 0x002fea000383ffff */
[----:B------:R-:W-:Y:S05]  /*16830*/  BRA `(.L_x_12630) ;  /* 0xfffffed400847947 */ /* 0x000fea000383ffff */
.L_x_12418:
[----:B-1----:R1:W2:Y:S02]  /*16840*/  SYNCS.PHASECHK.TRANS64.TRYWAIT P4, [R79+URZ+0x16890], R91 ;  /* 0x0168905b4f0075a7 */ /* 0x0022a4000808017f */
[----:B--2---:R-:W-:Y:S05]  /*16850*/  @!P4 NANOSLEEP.SYNCS 0x989680 ;  /* 0x009896800000c95d */ /* 0x004fea0003900000 */
[----:B------:R-:W2:Y:S02]  /*16860*/  @!P4 SYNCS.PHASECHK.TRANS64 P4, [R79+URZ+0x16890], R91 ;  /* 0x0168905b4f00c5a7 */ /* 0x000ea4000808007f */
[----:B--2---:R-:W-:Y:S05]  /*16870*/  @!P4 BRA `(.L_x_12418) ;  /* 0xfffffffc00f0c947 */ /* 0x004fea000383ffff */
[----:B------:R-:W-:Y:S05]  /*16880*/  BRA `(.L_x_12631) ;  /* 0xfffffee400b07947 */ /* 0x000fea000383ffff */
.L_x_12424:
[----:B--2---:R2:W3:Y:S02]  /*16890*/  SYNCS.PHASECHK.TRANS64.TRYWAIT P3, [R79+URZ+0x168b0], R91 ;  /* 0x0168b05b4f0075a7 */ /* 0x0044e4000806017f */
[----:B---3--:R-:W-:Y:S05]  /*168a0*/  @!P3 NANOSLEEP.SYNCS 0x989680 ;  /* 0x009896800000b95d */ /* 0x008fea0003900000 */
[----:B------:R-:W3:Y:S02]  /*168b0*/  @!P3 SYNCS.PHASECHK.TRANS64 P3, [R79+URZ+0x168b0], R91 ;  /* 0x0168b05b4f00b5a7 */ /* 0x000ee4000806007f */
[----:B---3--:R-:W-:Y:S05]  /*168c0*/  @!P3 BRA `(.L_x_12424) ;  /* 0xfffffffc00f0b947 */ /* 0x008fea000383ffff */
[----:B------:R-:W-:Y:S05]  /*168d0*/  BRA `(.L_x_12632) ;  /* 0xfffffee800447947 */ /* 0x000fea000383ffff */
.L_x_12432:
[----:B------:R-:W-:Y:S01]  /*168e0*/  BSSY B0, `(.L_x_12633) ;  /* 0x0000007000007945 */ /* 0x000fe20003800000 */
[----:B------:R-:W-:Y:S01]  /*168f0*/  IMAD.MOV.U32 R12, RZ, RZ, RZ ;  /* 0x000000ffff0c7224 */ /* 0x000fe200078e00ff */
[----:B------:R-:W-:Y:S01]  /*16900*/  MOV R15, 0xffffffff ;  /* 0xffffffff000f7802 */ /* 0x000fe20000000f00 */
[----:B-1----:R-:W-:-:S07]  /*16910*/  IMAD.MOV.U32 R11, RZ, RZ, 0x1f ;  /* 0x0000001fff0b7424 */ /* 0x002fce00078e00ff */
[----:B-----5:R-:W-:Y:S05]  /*16920*/  WARPSYNC.COLLECTIVE R15, `(.L_x_12634) ;  /* 0x000000000f087348 */ /* 0x020fea0003c00000 */
[----:B------:R0:W1:Y:S02]  /*16930*/  SHFL.IDX P6, R14, R13, R12, R11 ;  /* 0x0000000c0d0e7389 */ /* 0x00006400000c000b */
[----:B01---5:R-:W-:Y:S01]  /*16940*/  ENDCOLLECTIVE ;  /* 0x000000000000791b */ /* 0x023fe20003800000 */
.L_x_12634:
[----:B------:R-:W-:Y:S05]  /*16950*/  BSYNC B0 ;  /* 0x0000000000007941 */ /* 0x000fea0003800000 */
.L_x_12633:
[----:B------:R-:W-:Y:S01]  /*16960*/  IMAD.MOV.U32 R155, RZ, RZ, R14 ;  /* 0x000000ffff9b7224 */ /* 0x000fe200078e000e */
[----:B------:R-:W-:Y:S06]  /*16970*/  BRA `(.L_x_12635) ;  /* 0xfffffeec00ac7947 */ /* 0x000fec000383ffff */
.L_x_12448:
        /* <DEDUP_REMOVED lines=8> */
.L_x_12637:
[----:B------:R-:W-:Y:S05]  /*16a00*/  BSYNC B1 ;  /* 0x0000000000017941 */ /* 0x000fea0003800000 */
.L_x_12636:
[----:B------:R-:W-:Y:S05]  /*16a10*/  BRA `(.L_x_12638) ;  /* 0xfffffefc00447947 */ /* 0x000fea000383ffff */
.L_x_12449:
        /* <DEDUP_REMOVED lines=8> */
.L_x_12640:
[----:B------:R-:W-:Y:S05]  /*16aa0*/  BSYNC B1 ;  /* 0x0000000000017941 */ /* 0x000fea0003800000 */
.L_x_12639:
[----:B------:R-:W-:Y:S05]  /*16ab0*/  BRA `(.L_x_12641) ;  /* 0xfffffefc00247947 */ /* 0x000fea000383ffff */
.L_x_12450:
        /* <DEDUP_REMOVED lines=8> */
.L_x_12643:
[----:B------:R-:W-:Y:S05]  /*16b40*/  BSYNC B1 ;  /* 0x0000000000017941 */ /* 0x000fea0003800000 */
.L_x_12642:
[----:B------:R-:W-:Y:S05]  /*16b50*/  BRA `(.L_x_12644) ;  /* 0xfffffefc00047947 */ /* 0x000fea000383ffff */
.L_x_12451:
        /* <DEDUP_REMOVED lines=8> */
.L_x_12646:
[----:B------:R-:W-:Y:S05]  /*16be0*/  BSYNC B1 ;  /* 0x0000000000017941 */ /* 0x000fea0003800000 */
.L_x_12645:
[----:B------:R-:W-:Y:S05]  /*16bf0*/  BRA `(.L_x_12647) ;  /* 0xfffffef800e47947 */ /* 0x000fea000383ffff */
.L_x_12452:
        /* <DEDUP_REMOVED lines=8> */
.L_x_12649:
[----:B------:R-:W-:Y:S05]  /*16c80*/  BSYNC B1 ;  /* 0x0000000000017941 */ /* 0x000fea0003800000 */
.L_x_12648:
[----:B------:R-:W-:Y:S05]  /*16c90*/  BRA `(.L_x_12650) ;  /* 0xfffffef800c47947 */ /* 0x000fea000383ffff */
.L_x_12453:
        /* <DEDUP_REMOVED lines=8> */
.L_x_12652:
[----:B------:R-:W-:Y:S05]  /*16d20*/  BSYNC B1 ;  /* 0x0000000000017941 */ /* 0x000fea0003800000 */
.L_x_12651:
[----:B------:R-:W-:Y:S05]  /*16d30*/  BRA `(.L_x_12653) ;  /* 0xfffffef800a47947 */ /* 0x000fea000383ffff */
.L_x_12454:
        /* <DEDUP_REMOVED lines=8> */
.L_x_12655:
[----:B------:R-:W-:Y:S05]  /*16dc0*/  BSYNC B1 ;  /* 0x0000000000017941 */ /* 0x000fea0003800000 */
.L_x_12654:
[----:B------:R-:W-:Y:S05]  /*16dd0*/  BRA `(.L_x_12656) ;  /* 0xfffffef800847947 */ /* 0x000fea000383ffff */
.L_x_12455:
        /* <DEDUP_REMOVED lines=8> */
.L_x_12658:
[----:B------:R-:W-:Y:S05]  /*16e60*/  BSYNC B1 ;  /* 0x0000000000017941 */ /* 0x000fea0003800000 */
.L_x_12657:
[----:B------:R-:W-:Y:S05]  /*16e70*/  BRA `(.L_x_12659) ;  /* 0xfffffef800647947 */ /* 0x000fea000383ffff */
.L_x_12457:
[----:B0-----:R0:W1:Y:S02]  /*16e80*/  SYNCS.PHASECHK.TRANS64.TRYWAIT P2, [R2+URZ+0x16800], R7 ;  /* 0x01680007020075a7 */ /* 0x001064000804017f */
[----:B-1----:R-:W-:Y:S05]  /*16e90*/  @!P2 NANOSLEEP.SYNCS 0x989680 ;  /* 0x009896800000a95d */ /* 0x002fea0003900000 */
[----:B------:R-:W1:Y:S02]  /*16ea0*/  @!P2 SYNCS.PHASECHK.TRANS64 P2, [R2+URZ+0x16800], R7 ;  /* 0x016800070200a5a7 */ /* 0x000e64000804007f */
[----:B-1----:R-:W-:Y:S05]  /*16eb0*/  @!P2 BRA `(.L_x_12457) ;  /* 0xfffffffc00f0a947 */ /* 0x002fea000383ffff */
[----:B------:R-:W-:Y:S05]  /*16ec0*/  BRA `(.L_x_12660) ;  /* 0xfffffef800f87947 */ /* 0x000fea000383ffff */
.L_x_12465:
        /* <DEDUP_REMOVED lines=8> */
.L_x_12662:
[----:B------:R-:W-:Y:S05]  /*16f50*/  BSYNC B1 ;  /* 0x0000000000017941 */ /* 0x000fea0003800000 */
.L_x_12661:
[----:B------:R-:W-:Y:S05]  /*16f60*/  BRA `(.L_x_12663) ;  /* 0xffffff0c00007947 */ /* 0x000fea000383ffff */
.L_x_12466:
        /* <DEDUP_REMOVED lines=8> */
.L_x_12665:
[----:B------:R-:W-:Y:S05]  /*16ff0*/  BSYNC B1 ;  /* 0x0000000000017941 */ /* 0x000fea0003800000 */
.L_x_12664:
[----:B------:R-:W-:Y:S05]  /*17000*/  BRA `(.L_x_12666) ;  /* 0xffffff0800e07947 */ /* 0x000fea000383ffff */
.L_x_12467:
        /* <DEDUP_REMOVED lines=8> */
.L_x_12668:
[----:B------:R-:W-:Y:S05]  /*17090*/  BSYNC B1 ;  /* 0x0000000000017941 */ /* 0x000fea0003800000 */
.L_x_12667:
[----:B------:R-:W-:Y:S05]  /*170a0*/  BRA `(.L_x_12669) ;  /* 0xffffff0800c07947 */ /* 0x000fea000383ffff */
.L_x_12468:
        /* <DEDUP_REMOVED lines=8> */
.L_x_12671:
[----:B------:R-:W-:Y:S05]  /*17130*/  BSYNC B1 ;  /* 0x0000000000017941 */ /* 0x000fea0003800000 */
.L_x_12670:
[----:B------:R-:W-:Y:S05]  /*17140*/  BRA `(.L_x_12672) ;  /* 0xffffff0800a07947 */ /* 0x000fea000383ffff */
.L_x_12469:
        /* <DEDUP_REMOVED lines=8> */
.L_x_12674:
[----:B------:R-:W-:Y:S05]  /*171d0*/  BSYNC B1 ;  /* 0x0000000000017941 */ /* 0x000fea0003800000 */
.L_x_12673:
[----:B------:R-:W-:Y:S05]  /*171e0*/  BRA `(.L_x_12675) ;  /* 0xffffff0800807947 */ /* 0x000fea000383ffff */
.L_x_12470:
        /* <DEDUP_REMOVED lines=8> */
.L_x_12677:
[----:B------:R-:W-:Y:S05]  /*17270*/  BSYNC B1 ;  /* 0x0000000000017941 */ /* 0x000fea0003800000 */
.L_x_12676:
[----:B------:R-:W-:Y:S05]  /*17280*/  BRA `(.L_x_12678) ;  /* 0xffffff0800647947 */ /* 0x000fea000383ffff */
.L_x_12471:
        /* <DEDUP_REMOVED lines=8> */
.L_x_12680:
[----:B------:R-:W-:Y:S05]  /*17310*/  BSYNC B1 ;  /* 0x0000000000017941 */ /* 0x000fea0003800000 */
.L_x_12679:
[----:B------:R-:W-:Y:S05]  /*17320*/  BRA `(.L_x_12681) ;  /* 0xffffff0800487947 */ /* 0x000fea000383ffff */
.L_x_12472:
        /* <DEDUP_REMOVED lines=8> */
.L_x_12683:
[----:B------:R-:W-:Y:S05]  /*173b0*/  BSYNC B1 ;  /* 0x0000000000017941 */ /* 0x000fea0003800000 */
.L_x_12682:
[----:B------:R-:W-:Y:S05]  /*173c0*/  BRA `(.L_x_12684) ;  /* 0xffffff08002c7947 */ /* 0x000fea000383ffff */
.L_x_12474:
[----:B0-----:R0:W1:Y:S02]  /*173d0*/  SYNCS.PHASECHK.TRANS64.TRYWAIT P2, [R2+URZ+0x16800], R9 ;  /* 0x01680009020075a7 */ /* 0x001064000804017f */
[----:B-1----:R-:W-:Y:S05]  /*173e0*/  @!P2 NANOSLEEP.SYNCS 0x989680 ;  /* 0x009896800000a95d */ /* 0x002fea0003900000 */
[----:B------:R-:W1:Y:S02]  /*173f0*/  @!P2 SYNCS.PHASECHK.TRANS64 P2, [R2+URZ+0x16800], R9 ;  /* 0x016800090200a5a7 */ /* 0x000e64000804007f */
[----:B-1----:R-:W-:Y:S05]  /*17400*/  @!P2 BRA `(.L_x_12474) ;  /* 0xfffffffc00f0a947 */ /* 0x002fea000383ffff */
[----:B------:R-:W-:Y:S05]  /*17410*/  BRA `(.L_x_12685) ;  /* 0xffffff0800947947 */ /* 0x000fea000383ffff */
.L_x_12480:
[----:B--2---:R2:W3:Y:S02]  /*17420*/  SYNCS.PHASECHK.TRANS64.TRYWAIT P1, [R4+URZ+0x16830], R3 ;  /* 0x01683003040075a7 */ /* 0x0044e4000802017f */
[----:B---3--:R-:W-:Y:S05]  /*17430*/  @!P1 NANOSLEEP.SYNCS 0x989680 ;  /* 0x009896800000995d */ /* 0x008fea0003900000 */
[----:B------:R-:W3:Y:S02]  /*17440*/  @!P1 SYNCS.PHASECHK.TRANS64 P1, [R4+URZ+0x16830], R3 ;  /* 0x01683003040095a7 */ /* 0x000ee4000802007f */
[----:B---3--:R-:W-:Y:S05]  /*17450*/  @!P1 BRA `(.L_x_12480) ;  /* 0xfffffffc00f09947 */ /* 0x008fea000383ffff */
[----:B------:R-:W-:Y:S05]  /*17460*/  BRA `(.L_x_12479) ;  /* 0xffffff1800207947 */ /* 0x000fea000383ffff */
.L_x_12486:
[----:B-1----:R1:W2:Y:S02]  /*17470*/  SYNCS.PHASECHK.TRANS64.TRYWAIT P3, [R0+URZ+0x16830], R3 ;  /* 0x01683003000075a7 */ /* 0x0022a4000806017f */
[----:B--2---:R-:W-:Y:S05]  /*17480*/  @!P3 NANOSLEEP.SYNCS 0x989680 ;  /* 0x009896800000b95d */ /* 0x004fea0003900000 */
[----:B------:R-:W2:Y:S02]  /*17490*/  @!P3 SYNCS.PHASECHK.TRANS64 P3, [R0+URZ+0x16830], R3 ;  /* 0x016830030000b5a7 */ /* 0x000ea4000806007f */
[----:B--2---:R-:W-:Y:S05]  /*174a0*/  @!P3 BRA `(.L_x_12486) ;  /* 0xfffffffc00f0b947 */ /* 0x004fea000383ffff */
[----:B------:R-:W-:Y:S05]  /*174b0*/  BRA `(.L_x_12485) ;  /* 0xffffff3c00047947 */ /* 0x000fea000383ffff */
.L_x_12490:
[----:B-1----:R1:W2:Y:S02]  /*174c0*/  SYNCS.PHASECHK.TRANS64.TRYWAIT P2, [R3+URZ+0x16850], R0 ;  /* 0x01685000030075a7 */ /* 0x0022a4000804017f */
[----:B--2---:R-:W-:Y:S05]  /*174d0*/  @!P2 NANOSLEEP.SYNCS 0x989680 ;  /* 0x009896800000a95d */ /* 0x004fea0003900000 */
[----:B------:R-:W2:Y:S02]  /*174e0*/  @!P2 SYNCS.PHASECHK.TRANS64 P2, [R3+URZ+0x16850], R0 ;  /* 0x016850000300a5a7 */ /* 0x000ea4000804007f */
[----:B--2---:R-:W-:Y:S05]  /*174f0*/  @!P2 BRA `(.L_x_12490) ;  /* 0xfffffffc00f0a947 */ /* 0x004fea000383ffff */
[----:B------:R-:W-:Y:S05]  /*17500*/  BRA `(.L_x_12487) ;  /* 0xffffff3c00c87947 */ /* 0x000fea000383ffff */
.L_x_12497:
[----:B-1----:R1:W2:Y:S02]  /*17510*/  SYNCS.PHASECHK.TRANS64.TRYWAIT P3, [R0+URZ+0x16830], R3 ;  /* 0x01683003000075a7 */ /* 0x0022a4000806017f */
[----:B--2---:R-:W-:Y:S05]  /*17520*/  @!P3 NANOSLEEP.SYNCS 0x989680 ;  /* 0x009896800000b95d */ /* 0x004fea0003900000 */
[----:B------:R-:W2:Y:S02]  /*17530*/  @!P3 SYNCS.PHASECHK.TRANS64 P3, [R0+URZ+0x16830], R3 ;  /* 0x016830030000b5a7 */ /* 0x000ea4000806007f */
[----:B--2---:R-:W-:Y:S05]  /*17540*/  @!P3 BRA `(.L_x_12497) ;  /* 0xfffffffc00f0b947 */ /* 0x004fea000383ffff */
[----:B------:R-:W-:Y:S05]  /*17550*/  BRA `(.L_x_12496) ;  /* 0xffffff6000ec7947 */ /* 0x000fea000383ffff */
.L_x_12501:
[----:B-1----:R1:W2:Y:S02]  /*17560*/  SYNCS.PHASECHK.TRANS64.TRYWAIT P2, [R3+URZ+0x16850], R0 ;  /* 0x01685000030075a7 */ /* 0x0022a4000804017f */
[----:B--2---:R-:W-:Y:S05]  /*17570*/  @!P2 NANOSLEEP.SYNCS 0x989680 ;  /* 0x009896800000a95d */ /* 0x004fea0003900000 */
[----:B------:R-:W2:Y:S02]  /*17580*/  @!P2 SYNCS.PHASECHK.TRANS64 P2, [R3+URZ+0x16850], R0 ;  /* 0x016850000300a5a7 */ /* 0x000ea4000804007f */
[----:B--2---:R-:W-:Y:S05]  /*17590*/  @!P2 BRA `(.L_x_12501) ;  /* 0xfffffffc00f0a947 */ /* 0x004fea000383ffff */
[----:B------:R-:W-:Y:S05]  /*175a0*/  BRA `(.L_x_12498) ;  /* 0xffffff6400b07947 */ /* 0x000fea000383ffff */
.L_x_12506:
[----:B-1----:R1:W2:Y:S02]  /*175b0*/  SYNCS.PHASECHK.TRANS64.TRYWAIT P0, [R13+URZ+0x16850], R6 ;  /* 0x016850060d0075a7 */ /* 0x0022a4000800017f */
[----:B--2---:R-:W-:Y:S05]  /*175c0*/  @!P0 NANOSLEEP.SYNCS 0x989680 ;  /* 0x009896800000895d */ /* 0x004fea0003900000 */
[----:B------:R-:W2:Y:S02]  /*175d0*/  @!P0 SYNCS.PHASECHK.TRANS64 P0, [R13+URZ+0x16850], R6 ;  /* 0x016850060d0085a7 */ /* 0x000ea4000800007f */
[----:B--2---:R-:W-:Y:S05]  /*175e0*/  @!P0 BRA `(.L_x_12506) ;  /* 0xfffffffc00f08947 */ /* 0x004fea000383ffff */
[----:B------:R-:W-:Y:S05]  /*175f0*/  BRA `(.L_x_12505) ;  /* 0xffffff8000647947 */ /* 0x000fea000383ffff */
.L_x_12540:
[----:B------:R-:W0:Y:S01]  /*17600*/  S2R R12, SR_TID.X ;  /* 0x00000000000c7919 */ /* 0x000e220000002100 */
[----:B------:R-:W-:Y:S01]  /*17610*/  BSSY B1, `(.L_x_12686) ;  /* 0x000000a000017945 */ /* 0x000fe20003800000 */
[----:B------:R-:W-:Y:S02]  /*17620*/  IMAD.MOV.U32 R11, RZ, RZ, 0x1f ;  /* 0x0000001fff0b7424 */ /* 0x000fe400078e00ff */
[----:B------:R-:W-:Y:S01]  /*17630*/  IMAD.MOV.U32 R15, RZ, RZ, -0x1 ;  /* 0xffffffffff0f7424 */ /* 0x000fe200078e00ff */
[----:B0-----:R-:W-:-:S04]  /*17640*/  SHF.R.U32.HI R12, RZ, 0x5, R12 ;  /* 0x00000005ff0c7819 */ /* 0x001fc8000001160c */
[----:B------:R-:W-:-:S04]  /*17650*/  LOP3.LUT R12, R12, 0x3, RZ, 0xc0, !PT ;  /* 0x000000030c0c7812 */ /* 0x000fc800078ec0ff */
[----:B------:R-:W-:Y:S01]  /*17660*/  MOV R13, R12 ;  /* 0x0000000c000d7202 */ /* 0x000fe20000000f00 */
[----:B------:R-:W-:-:S07]  /*17670*/  IMAD.MOV.U32 R12, RZ, RZ, RZ ;  /* 0x000000ffff0c7224 */ /* 0x000fce00078e00ff */
[----:B-1----:R-:W-:Y:S05]  /*17680*/  WARPSYNC.COLLECTIVE R15, `(.L_x_12687) ;  /* 0x000000000f087348 */ /* 0x002fea0003c00000 */
[----:B------:R0:W2:Y:S02]  /*17690*/  SHFL.IDX P6, R14, R13, R12, R11 ;  /* 0x0000000c0d0e7389 */ /* 0x0000a400000c000b */
[----:B012---:R-:W-:Y:S01]  /*176a0*/  ENDCOLLECTIVE ;  /* 0x000000000000791b */ /* 0x007fe20003800000 */
.L_x_12687:
[----:B------:R-:W-:Y:S05]  /*176b0*/  BSYNC B1 ;  /* 0x0000000000017941 */ /* 0x000fea0003800000 */
.L_x_12686:
[----:B------:R-:W-:Y:S05]  /*176c0*/  BRA `(.L_x_12688) ;  /* 0xffffffb400607947 */ /* 0x000fea000383ffff */
.L_x_12541:
[----:B------:R-:W-:Y:S01]  /*176d0*/  BSSY B1, `(.L_x_12689) ;  /* 0x0000006000017945 */ /* 0x000fe20003800000 */
[----:B------:R-:W-:-:S07]  /*176e0*/  IMAD.MOV.U32 R15, RZ, RZ, -0x1 ;  /* 0xffffffffff0f7424 */ /* 0x000fce00078e00ff */
[----:B-1----:R-:W-:Y:S05]  /*176f0*/  WARPSYNC.COLLECTIVE R15, `(.L_x_12690) ;  /* 0x000000000f0c7348 */ /* 0x002fea0003c00000 */
[----:B------:R-:W-:Y:S02]  /*17700*/  ELECT P6, UR62, PT ;  /* 0x00000000003e782f */ /* 0x000fe400038c0000 */
[----:B------:R-:W-:Y:S01]  /*17710*/  MOV R14, UR62 ;  /* 0x0000003e000e7c02 */ /* 0x000fe20008000f00 */
[----:B-1----:R-:W-:Y:S10]  /*17720*/  ENDCOLLECTIVE ;  /* 0x000000000000791b */ /* 0x002ff40003800000 */
.L_x_12690:
[----:B------:R-:W-:Y:S05]  /*17730*/  BSYNC B1 ;  /* 0x0000000000017941 */ /* 0x000fea0003800000 */
.L_x_12689:
[----:B------:R-:W-:Y:S05]  /*17740*/  BRA `(.L_x_12691) ;  /* 0xffffffb4004c7947 */ /* 0x000fea000383ffff */
.L_x_12543:
[----:B0-----:R0:W2:Y:S02]  /*17750*/  SYNCS.PHASECHK.TRANS64.TRYWAIT P0, [R6+URZ+0x16820], R5 ;  /* 0x01682005060075a7 */ /* 0x0010a4000800017f */
[----:B--2---:R-:W-:Y:S05]  /*17760*/  @!P0 NANOSLEEP.SYNCS 0x989680 ;  /* 0x009896800000895d */ /* 0x004fea0003900000 */
[----:B------:R-:W2:Y:S02]  /*17770*/  @!P0 SYNCS.PHASECHK.TRANS64 P0, [R6+URZ+0x16820], R5 ;  /* 0x01682005060085a7 */ /* 0x000ea4000800007f */
[----:B--2---:R-:W-:Y:S05]  /*17780*/  @!P0 BRA `(.L_x_12543) ;  /* 0xfffffffc00f08947 */ /* 0x004fea000383ffff */
[----:B------:R-:W-:Y:S05]  /*17790*/  BRA `(.L_x_12692) ;  /* 0xffffffb400687947 */ /* 0x000fea000383ffff */
.L_x_12546:
[----:B0-----:R0:W2:Y:S02]  /*177a0*/  SYNCS.PHASECHK.TRANS64.TRYWAIT P0, [R5+URZ+0x168a0], R10 ;  /* 0x0168a00a050075a7 */ /* 0x0010a4000800017f */
[----:B--2---:R-:W-:Y:S05]  /*177b0*/  @!P0 NANOSLEEP.SYNCS 0x989680 ;  /* 0x009896800000895d */ /* 0x004fea0003900000 */
[----:B------:R-:W2:Y:S02]  /*177c0*/  @!P0 SYNCS.PHASECHK.TRANS64 P0, [R5+URZ+0x168a0], R10 ;  /* 0x0168a00a050085a7 */ /* 0x000ea4000800007f */
[----:B--2---:R-:W-:Y:S05]  /*177d0*/  @!P0 BRA `(.L_x_12546) ;  /* 0xfffffffc00f08947 */ /* 0x004fea000383ffff */
[----:B------:R-:W-:Y:S05]  /*177e0*/  BRA `(.L_x_12693) ;  /* 0xffffffb400707947 */ /* 0x000fea000383ffff */
.L_x_12548:
[----:B---3--:R3:W4:Y:S02]  /*177f0*/  SYNCS.PHASECHK.TRANS64.TRYWAIT P0, [R5+URZ+0x168c0], R10 ;  /* 0x0168c00a050075a7 */ /* 0x008724000800017f */
[----:B----4-:R-:W-:Y:S05]  /*17800*/  @!P0 NANOSLEEP.SYNCS 0x989680 ;  /* 0x009896800000895d */ /* 0x010fea0003900000 */
[----:B------:R-:W4:Y:S02]  /*17810*/  @!P0 SYNCS.PHASECHK.TRANS64 P0, [R5+URZ+0x168c0], R10 ;  /* 0x0168c00a050085a7 */ /* 0x000f24000800007f */
[----:B----4-:R-:W-:Y:S05]  /*17820*/  @!P0 BRA `(.L_x_12548) ;  /* 0xfffffffc00f08947 */ /* 0x010fea000383ffff */
[----:B------:R-:W-:Y:S05]  /*17830*/  BRA `(.L_x_12694) ;  /* 0xffffffb400c87947 */ /* 0x000fea000383ffff */
.L_x_12552:
[----:B0-----:R0:W2:Y:S02]  /*17840*/  SYNCS.PHASECHK.TRANS64.TRYWAIT P0, [R10+URZ+0x168a0], R5 ;  /* 0x0168a0050a0075a7 */ /* 0x0010a4000800017f */
[----:B--2---:R-:W-:Y:S05]  /*17850*/  @!P0 NANOSLEEP.SYNCS 0x989680 ;  /* 0x009896800000895d */ /* 0x004fea0003900000 */
[----:B------:R-:W2:Y:S02]  /*17860*/  @!P0 SYNCS.PHASECHK.TRANS64 P0, [R10+URZ+0x168a0], R5 ;  /* 0x0168a0050a0085a7 */ /* 0x000ea4000800007f */
[----:B--2---:R-:W-:Y:S05]  /*17870*/  @!P0 BRA `(.L_x_12552) ;  /* 0xfffffffc00f08947 */ /* 0x004fea000383ffff */
[----:B------:R-:W-:Y:S05]  /*17880*/  BRA `(.L_x_12695) ;  /* 0xffffffb800507947 */ /* 0x000fea000383ffff */
.L_x_12554:
[----:B--2---:R2:W3:Y:S02]  /*17890*/  SYNCS.PHASECHK.TRANS64.TRYWAIT P1, [R10+URZ+0x168c0], R5 ;  /* 0x0168c0050a0075a7 */ /* 0x0044e4000802017f */
[----:B---3--:R-:W-:Y:S05]  /*178a0*/  @!P1 NANOSLEEP.SYNCS 0x989680 ;  /* 0x009896800000995d */ /* 0x008fea0003900000 */
[----:B------:R-:W3:Y:S02]  /*178b0*/  @!P1 SYNCS.PHASECHK.TRANS64 P1, [R10+URZ+0x168c0], R5 ;  /* 0x0168c0050a0095a7 */ /* 0x000ee4000802007f */
[----:B---3--:R-:W-:Y:S05]  /*178c0*/  @!P1 BRA `(.L_x_12554) ;  /* 0xfffffffc00f09947 */ /* 0x008fea000383ffff */
[----:B------:R-:W-:Y:S05]  /*178d0*/  BRA `(.L_x_12696) ;  /* 0xffffffb800a47947 */ /* 0x000fea000383ffff */
.L_x_12564:
        /* <DEDUP_REMOVED lines=11> */
.L_x_12698:
[----:B------:R-:W-:Y:S05]  /*17990*/  BSYNC B0 ;  /* 0x0000000000007941 */ /* 0x000fea0003800000 */
.L_x_12697:
[----:B------:R-:W-:Y:S05]  /*179a0*/  BRA `(.L_x_12699) ;  /* 0xffffffc000e07947 */ /* 0x000fea000383ffff */
.L_x_12565:
[----:B------:R-:W-:Y:S01]  /*179b0*/  BSSY B0, `(.L_x_12700) ;  /* 0x0000006000007945 */ /* 0x000fe20003800000 */
[----:B------:R-:W-:-:S07]  /*179c0*/  IMAD.MOV.U32 R15, RZ, RZ, -0x1 ;  /* 0xffffffffff0f7424 */ /* 0x000fce00078e00ff */
[----:B-1----:R-:W-:Y:S05]  /*179d0*/  WARPSYNC.COLLECTIVE R15, `(.L_x_12701) ;  /* 0x000000000f0c7348 */ /* 0x002fea0003c00000 */
[----:B------:R-:W-:Y:S02]  /*179e0*/  ELECT P6, UR62, PT ;  /* 0x00000000003e782f */ /* 0x000fe400038c0000 */
[----:B------:R-:W-:Y:S01]  /*179f0*/  MOV R14, UR62 ;  /* 0x0000003e000e7c02 */ /* 0x000fe20008000f00 */
[----:B-1----:R-:W-:Y:S10]  /*17a00*/  ENDCOLLECTIVE ;  /* 0x000000000000791b */ /* 0x002ff40003800000 */
.L_x_12701:
[----:B------:R-:W-:Y:S05]  /*17a10*/  BSYNC B0 ;  /* 0x0000000000007941 */ /* 0x000fea0003800000 */
.L_x_12700:
[----:B------:R-:W-:Y:S05]  /*17a20*/  BRA `(.L_x_12702) ;  /* 0xffffffc000d07947 */ /* 0x000fea000383ffff */
.L_x_12568:
[----:B--2---:R2:W3:Y:S02]  /*17a30*/  SYNCS.PHASECHK.TRANS64.TRYWAIT P0, [R5+URZ+0x16840], R4 ;  /* 0x01684004050075a7 */ /* 0x0044e4000800017f */
[----:B---3--:R-:W-:Y:S05]  /*17a40*/  @!P0 NANOSLEEP.SYNCS 0x989680 ;  /* 0x009896800000895d */ /* 0x008fea0003900000 */
[----:B------:R-:W3:Y:S02]  /*17a50*/  @!P0 SYNCS.PHASECHK.TRANS64 P0, [R5+URZ+0x16840], R4 ;  /* 0x01684004050085a7 */ /* 0x000ee4000800007f */
[----:B---3--:R-:W-:Y:S05]  /*17a60*/  @!P0 BRA `(.L_x_12568) ;  /* 0xfffffffc00f08947 */ /* 0x008fea000383ffff */
[----:B------:R-:W-:Y:S05]  /*17a70*/  BRA `(.L_x_12703) ;  /* 0xffffffc400207947 */ /* 0x000fea000383ffff */
.L_x_12571:
[----:B0-----:R0:W2:Y:S02]  /*17a80*/  SYNCS.PHASECHK.TRANS64.TRYWAIT P0, [R27+URZ+0x16820], R4 ;  /* 0x016820041b0075a7 */ /* 0x0010a4000800017f */
[----:B--2---:R-:W-:Y:S05]  /*17a90*/  @!P0 NANOSLEEP.SYNCS 0x989680 ;  /* 0x009896800000895d */ /* 0x004fea0003900000 */
[----:B------:R-:W2:Y:S02]  /*17aa0*/  @!P0 SYNCS.PHASECHK.TRANS64 P0, [R27+URZ+0x16820], R4 ;  /* 0x016820041b0085a7 */ /* 0x000ea4000800007f */
[----:B--2---:R-:W-:Y:S05]  /*17ab0*/  @!P0 BRA `(.L_x_12571) ;  /* 0xfffffffc00f08947 */ /* 0x004fea000383ffff */
[----:B------:R-:W-:Y:S05]  /*17ac0*/  BRA `(.L_x_12704) ;  /* 0xffffffc400e07947 */ /* 0x000fea000383ffff */
.L_x_12579:
[----:B0-----:R0:W2:Y:S02]  /*17ad0*/  SYNCS.PHASECHK.TRANS64.TRYWAIT P0, [R3+URZ+0x16840], R2 ;  /* 0x01684002030075a7 */ /* 0x0010a4000800017f */
[----:B--2---:R-:W-:Y:S05]  /*17ae0*/  @!P0 NANOSLEEP.SYNCS 0x989680 ;  /* 0x009896800000895d */ /* 0x004fea0003900000 */
[----:B------:R-:W2:Y:S02]  /*17af0*/  @!P0 SYNCS.PHASECHK.TRANS64 P0, [R3+URZ+0x16840], R2 ;  /* 0x01684002030085a7 */ /* 0x000ea4000800007f */
[----:B--2---:R-:W-:Y:S05]  /*17b00*/  @!P0 BRA `(.L_x_12579) ;  /* 0xfffffffc00f08947 */ /* 0x004fea000383ffff */
[----:B------:R-:W-:Y:S05]  /*17b10*/  BRA `(.L_x_12705) ;  /* 0xffffffc800807947 */ /* 0x000fea000383ffff */
.L_x_12581:
[----:B0-----:R0:W2:Y:S02]  /*17b20*/  SYNCS.PHASECHK.TRANS64.TRYWAIT P0, [R2+URZ+0x60], R5 ;  /* 0x00006005020075a7 */ /* 0x0010a4000800017f */
[----:B--2---:R-:W-:Y:S05]  /*17b30*/  @!P0 NANOSLEEP.SYNCS 0x989680 ;  /* 0x009896800000895d */ /* 0x004fea0003900000 */
[----:B------:R-:W2:Y:S02]  /*17b40*/  @!P0 SYNCS.PHASECHK.TRANS64 P0, [R2+URZ+0x60], R5 ;  /* 0x00006005020085a7 */ /* 0x000ea4000800007f */
[----:B--2---:R-:W-:Y:S05]  /*17b50*/  @!P0 BRA `(.L_x_12581) ;  /* 0xfffffffc00f08947 */ /* 0x004fea000383ffff */
[----:B------:R-:W-:Y:S05]  /*17b60*/  BRA `(.L_x_12706) ;  /* 0xffffffc800e47947 */ /* 0x000fea000383ffff */
.L_x_12586:
[----:B--2---:R2:W3:Y:S02]  /*17b70*/  SYNCS.PHASECHK.TRANS64.TRYWAIT P0, [R3+URZ+0x16840], R2 ;  /* 0x01684002030075a7 */ /* 0x0044e4000800017f */
[----:B---3--:R-:W-:Y:S05]  /*17b80*/  @!P0 NANOSLEEP.SYNCS 0x989680 ;  /* 0x009896800000895d */ /* 0x008fea0003900000 */
[----:B------:R-:W3:Y:S02]  /*17b90*/  @!P0 SYNCS.PHASECHK.TRANS64 P0, [R3+URZ+0x16840], R2 ;  /* 0x01684002030085a7 */ /* 0x000ee4000800007f */
[----:B---3--:R-:W-:Y:S05]  /*17ba0*/  @!P0 BRA `(.L_x_12586) ;  /* 0xfffffffc00f08947 */ /* 0x008fea000383ffff */
[----:B------:R-:W-:Y:S05]  /*17bb0*/  BRA `(.L_x_12707) ;  /* 0xffffffcc00ec7947 */ /* 0x000fea000383ffff */
.L_x_12588:
[----:B0-----:R0:W2:Y:S02]  /*17bc0*/  SYNCS.PHASECHK.TRANS64.TRYWAIT P1, [R3+URZ+0x60], R24 ;  /* 0x00006018030075a7 */ /* 0x0010a4000802017f */
[----:B--2---:R-:W-:Y:S05]  /*17bd0*/  @!P1 NANOSLEEP.SYNCS 0x989680 ;  /* 0x009896800000995d */ /* 0x004fea0003900000 */
[----:B------:R-:W2:Y:S02]  /*17be0*/  @!P1 SYNCS.PHASECHK.TRANS64 P1, [R3+URZ+0x60], R24 ;  /* 0x00006018030095a7 */ /* 0x000ea4000802007f */
[----:B--2---:R-:W-:Y:S05]  /*17bf0*/  @!P1 BRA `(.L_x_12588) ;  /* 0xfffffffc00f09947 */ /* 0x004fea000383ffff */
[----:B------:R-:W-:Y:S05]  /*17c00*/  BRA `(.L_x_12708) ;  /* 0xffffffd000507947 */ /* 0x000fea000383ffff */
.L_x_12593:
[----:B--2---:R2:W3:Y:S02]  /*17c10*/  SYNCS.PHASECHK.TRANS64.TRYWAIT P0, [R2+URZ+0x16840], R3 ;  /* 0x01684003020075a7 */ /* 0x0044e4000800017f */
[----:B---3--:R-:W-:Y:S05]  /*17c20*/  @!P0 NANOSLEEP.SYNCS 0x989680 ;  /* 0x009896800000895d */ /* 0x008fea0003900000 */
[----:B------:R-:W3:Y:S02]  /*17c30*/  @!P0 SYNCS.PHASECHK.TRANS64 P0, [R2+URZ+0x16840], R3 ;  /* 0x01684003020085a7 */ /* 0x000ee4000800007f */
[----:B---3--:R-:W-:Y:S05]  /*17c40*/  @!P0 BRA `(.L_x_12593) ;  /* 0xfffffffc00f08947 */ /* 0x008fea000383ffff */
[----:B------:R-:W-:Y:S05]  /*17c50*/  BRA `(.L_x_12709) ;  /* 0xffffffd4002c7947 */ /* 0x000fea000383ffff */
.L_x_12595:
[----:B0-----:R0:W2:Y:S02]  /*17c60*/  SYNCS.PHASECHK.TRANS64.TRYWAIT P1, [R2+URZ+0x60], R11 ;  /* 0x0000600b020075a7 */ /* 0x0010a4000802017f */
[----:B--2---:R-:W-:Y:S05]  /*17c70*/  @!P1 NANOSLEEP.SYNCS 0x989680 ;  /* 0x009896800000995d */ /* 0x004fea0003900000 */
[----:B------:R-:W2:Y:S02]  /*17c80*/  @!P1 SYNCS.PHASECHK.TRANS64 P1, [R2+URZ+0x60], R11 ;  /* 0x0000600b020095a7 */ /* 0x000ea4000802007f */
[----:B--2---:R-:W-:Y:S05]  /*17c90*/  @!P1 BRA `(.L_x_12595) ;  /* 0xfffffffc00f09947 */ /* 0x004fea000383ffff */
[----:B------:R-:W-:Y:S05]  /*17ca0*/  BRA `(.L_x_12710) ;  /* 0xffffffd400947947 */ /* 0x000fea000383ffff */
.L_x_12602:
[----:B--2---:R2:W3:Y:S02]  /*17cb0*/  SYNCS.PHASECHK.TRANS64.TRYWAIT P0, [R3+URZ+0x16860], R2 ;  /* 0x01686002030075a7 */ /* 0x0044e4000800017f */
[----:B---3--:R-:W-:Y:S05]  /*17cc0*/  @!P0 NANOSLEEP.SYNCS 0x989680 ;  /* 0x009896800000895d */ /* 0x008fea0003900000 */
[----:B------:R-:W3:Y:S02]  /*17cd0*/  @!P0 SYNCS.PHASECHK.TRANS64 P0, [R3+URZ+0x16860], R2 ;  /* 0x01686002030085a7 */ /* 0x000ee4000800007f */
[----:B---3--:R-:W-:Y:S05]  /*17ce0*/  @!P0 BRA `(.L_x_12602) ;  /* 0xfffffffc00f08947 */ /* 0x008fea000383ffff */
[----:B------:R-:W-:Y:S05]  /*17cf0*/  BRA `(.L_x_12711) ;  /* 0xffffffd800547947 */ /* 0x000fea000383ffff */
.L_x_12604:
[----:B------:R-:W-:Y:S01]  /*17d00*/  BSSY B0, `(.L_x_12712) ;  /* 0x0000008000007945 */ /* 0x000fe20003800000 */
[----:B------:R-:W-:Y:S01]  /*17d10*/  IMAD.MOV.U32 R13, RZ, RZ, R16 ;  /* 0x000000ffff0d7224 */ /* 0x000fe200078e0010 */
[----:B------:R-:W-:Y:S01]  /*17d20*/  MOV R11, 0x1f ;  /* 0x0000001f000b7802 */ /* 0x000fe20000000f00 */
[----:B------:R-:W-:Y:S02]  /*17d30*/  IMAD.MOV.U32 R12, RZ, RZ, RZ ;  /* 0x000000ffff0c7224 */ /* 0x000fe400078e00ff */
[----:B------:R-:W-:-:S07]  /*17d40*/  IMAD.MOV.U32 R15, RZ, RZ, -0x1 ;  /* 0xffffffffff0f7424 */ /* 0x000fce00078e00ff */
[----:B-1----:R-:W-:Y:S05]  /*17d50*/  WARPSYNC.COLLECTIVE R15, `(.L_x_12713) ;  /* 0x000000000f087348 */ /* 0x002fea0003c00000 */
[----:B------:R0:W2:Y:S02]  /*17d60*/  SHFL.IDX P6, R14, R13, R12, R11 ;  /* 0x0000000c0d0e7389 */ /* 0x0000a400000c000b */
[----:B012---:R-:W-:Y:S01]  /*17d70*/  ENDCOLLECTIVE ;  /* 0x000000000000791b */ /* 0x007fe20003800000 */
.L_x_12713:
[----:B------:R-:W-:Y:S05]  /*17d80*/  BSYNC B0 ;  /* 0x0000000000007941 */ /* 0x000fea0003800000 */
.L_x_12712:
        /* <DEDUP_REMOVED lines=8> */
.L_x_12714:
[----:B------:R-:W-:Y:S01]  /*17e10*/  IMAD.MOV.U32 R5, RZ, RZ, R14 ;  /* 0x000000ffff057224 */ /* 0x000fe200078e000e */
[----:B------:R-:W-:Y:S06]  /*17e20*/  BRA `(.L_x_12715) ;  /* 0xffffffd8009c7947 */ /* 0x000fec000383ffff */
.L_x_12607:
        /* <DEDUP_REMOVED lines=8> */
.L_x_12717:
[----:B------:R-:W-:Y:S05]  /*17eb0*/  BSYNC B0 ;  /* 0x0000000000007941 */ /* 0x000fea0003800000 */
.L_x_12716:
        /* <DEDUP_REMOVED lines=10> */
.L_x_12718:
        /* <DEDUP_REMOVED lines=8> */
.L_x_12719:
        /* <DEDUP_REMOVED lines=8> */
.L_x_12720:
        /* <DEDUP_REMOVED lines=8> */
.L_x_12721:
        /* <DEDUP_REMOVED lines=8> */
.L_x_12722:
[----:B------:R-:W-:Y:S05]  /*18160*/  BRA `(.L_x_12723) ;  /* 0xffffffd800587947 */ /* 0x000fea000383ffff */
.L_x_12612:
[----:B------:R-:W-:Y:S01]  /*18170*/  BSSY B0, `(.L_x_12724) ;  /* 0x0000008000007945 */ /* 0x000fe20003800000 */
[----:B-----5:R-:W-:Y:S01]  /*18180*/  IMAD.MOV.U32 R13, RZ, RZ, R2 ;  /* 0x000000ffff0d7224 */ /* 0x020fe200078e0002 */
[----:B------:R-:W-:Y:S01]  /*18190*/  MOV R12, 0x1 ;  /* 0x00000001000c7802 */ /* 0x000fe20000000f00 */
[----:B------:R-:W-:Y:S02]  /*181a0*/  IMAD.MOV.U32 R11, RZ, RZ, RZ ;  /* 0x000000ffff0b7224 */ /* 0x000fe400078e00ff */
[----:B------:R-:W-:-:S07]  /*181b0*/  IMAD.MOV.U32 R15, RZ, RZ, -0x1 ;  /* 0xffffffffff0f7424 */ /* 0x000fce00078e00ff */
[----:B012---:R-:W-:Y:S05]  /*181c0*/  WARPSYNC.COLLECTIVE R15, `(.L_x_12725) ;  /* 0x000000000f087348 */ /* 0x007fea0003c00000 */
[----:B------:R3:W4:Y:S02]  /*181d0*/  SHFL.UP P6, R14, R13, R12, R11 ;  /* 0x0400000c0d0e7389 */ /* 0x00072400000c000b */
[----:B01234-:R-:W-:Y:S01]  /*181e0*/  ENDCOLLECTIVE ;  /* 0x000000000000791b */ /* 0x01ffe20003800000 */
.L_x_12725:
[----:B------:R-:W-:Y:S05]  /*181f0*/  BSYNC B0 ;  /* 0x0000000000007941 */ /* 0x000fea0003800000 */
.L_x_12724:
        /* <DEDUP_REMOVED lines=10> */
.L_x_12726:
        /* <DEDUP_REMOVED lines=8> */
.L_x_12727:
        /* <DEDUP_REMOVED lines=8> */
.L_x_12728:
        /* <DEDUP_REMOVED lines=8> */
.L_x_12729:
        /* <DEDUP_REMOVED lines=8> */
.L_x_12730:
[----:B------:R-:W-:Y:S05]  /*184a0*/  BRA `(.L_x_12731) ;  /* 0xffffffd800347947 */ /* 0x000fea000383ffff */
.L_x_12614:
[----:B------:R-:W-:Y:S01]  /*184b0*/  BSSY B0, `(.L_x_12732) ;  /* 0x0000006000007945 */ /* 0x000fe20003800000 */
[----:B------:R-:W-:Y:S01]  /*184c0*/  PLOP3.LUT P6, PT, P6, PT, PT, 0x8, 0x0 ;  /* 0x000000000000781c */ /* 0x000fe200037ce170 */
[----:B------:R-:W-:-:S12]  /*184d0*/  IMAD.MOV.U32 R15, RZ, RZ, -0x1 ;  /* 0xffffffffff0f7424 */ /* 0x000fd800078e00ff */
[----:B01----:R-:W-:Y:S05]  /*184e0*/  WARPSYNC.COLLECTIVE R15, `(.L_x_12733) ;  /* 0x000000000f087348 */ /* 0x003fea0003c00000 */
[----:B------:R-:W-:Y:S01]  /*184f0*/  VOTE.ANY R14, PT, P6 ;  /* 0x00000000000e7806 */ /* 0x000fe200030e0100 */
[----:B01----:R-:W-:Y:S06]  /*18500*/  ENDCOLLECTIVE ;  /* 0x000000000000791b */ /* 0x003fec0003800000 */
.L_x_12733:
[----:B------:R-:W-:Y:S05]  /*18510*/  BSYNC B0 ;  /* 0x0000000000007941 */ /* 0x000fea0003800000 */
.L_x_12732:
        /* <DEDUP_REMOVED lines=9> */
.L_x_12734:
[----:B------:R-:W-:Y:S01]  /*185b0*/  IMAD.MOV.U32 R17, RZ, RZ, R14 ;  /* 0x000000ffff117224 */ /* 0x000fe200078e000e */
[----:B------:R-:W-:Y:S06]  /*185c0*/  BRA `(.L_x_12735) ;  /* 0xffffffd800247947 */ /* 0x000fec000383ffff */
.L_x_12616:
[----:B------:R-:W-:Y:S01]  /*185d0*/  BSSY B0, `(.L_x_12736) ;  /* 0x0000007000007945 */ /* 0x000fe20003800000 */
[----:B------:R-:W-:Y:S02]  /*185e0*/  IMAD.MOV.U32 R13, RZ, RZ, R3 ;  /* 0x000000ffff0d7224 */ /* 0x000fe400078e0003 */
[----:B------:R-:W-:Y:S02]  /*185f0*/  IMAD.MOV.U32 R11, RZ, RZ, 0x1f ;  /* 0x0000001fff0b7424 */ /* 0x000fe400078e00ff */
[----:B------:R-:W-:-:S07]  /*18600*/  IMAD.MOV.U32 R15, RZ, RZ, -0x1 ;  /* 0xffffffffff0f7424 */ /* 0x000fce00078e00ff */
[----:B0123--:R-:W-:Y:S05]  /*18610*/  WARPSYNC.COLLECTIVE R15, `(.L_x_12737) ;  /* 0x000000000f087348 */ /* 0x00ffea0003c00000 */
[----:B------:R4:W0:Y:S02]  /*18620*/  SHFL.IDX P6, R14, R13, R12, R11 ;  /* 0x0000000c0d0e7389 */ /* 0x00082400000c000b */
[----:B01234-:R-:W-:Y:S01]  /*18630*/  ENDCOLLECTIVE ;  /* 0x000000000000791b */ /* 0x01ffe20003800000 */
.L_x_12737:
[----:B------:R-:W-:Y:S05]  /*18640*/  BSYNC B0 ;  /* 0x0000000000007941 */ /* 0x000fea0003800000 */
.L_x_12736:
[----:B------:R-:W-:Y:S05]  /*18650*/  BRA `(.L_x_12615) ;  /* 0xffffffd8001c7947 */ /* 0x000fea000383ffff */
.L_x_12620:
[----:B0-----:R0:W2:Y:S02]  /*18660*/  SYNCS.PHASECHK.TRANS64.TRYWAIT P0, [R9+URZ+0x16820], R0 ;  /* 0x01682000090075a7 */ /* 0x0010a4000800017f */
[----:B--2---:R-:W-:Y:S05]  /*18670*/  @!P0 NANOSLEEP.SYNCS 0x989680 ;  /* 0x009896800000895d */ /* 0x004fea0003900000 */
[----:B------:R-:W2:Y:S02]  /*18680*/  @!P0 SYNCS.PHASECHK.TRANS64 P0, [R9+URZ+0x16820], R0 ;  /* 0x01682000090085a7 */ /* 0x000ea4000800007f */
[----:B--2---:R-:W-:Y:S05]  /*18690*/  @!P0 BRA `(.L_x_12620) ;  /* 0xfffffffc00f08947 */ /* 0x004fea000383ffff */
[----:B------:R-:W-:Y:S05]  /*186a0*/  BRA `(.L_x_12738) ;  /* 0xffffffdc00887947 */ /* 0x000fea000383ffff */
.L_x_12621:
[----:B------:R-:W2:Y:S01]  /*186b0*/  S2R R2, SR_TID.X ;  /* 0x0000000000027919 */ /* 0x000ea20000002100 */
[----:B------:R-:W-:Y:S01]  /*186c0*/  BSSY B0, `(.L_x_12739) ;  /* 0x000000a000007945 */ /* 0x000fe20003800000 */
[----:B------:R-:W-:Y:S02]  /*186d0*/  IMAD.MOV.U32 R12, RZ, RZ, RZ ;  /* 0x000000ffff0c7224 */ /* 0x000fe400078e00ff */
[----:B------:R-:W-:Y:S02]  /*186e0*/  IMAD.MOV.U32 R11, RZ, RZ, 0x1f ;  /* 0x0000001fff0b7424 */ /* 0x000fe400078e00ff */
[----:B------:R-:W-:Y:S01]  /*186f0*/  IMAD.MOV.U32 R15, RZ, RZ, -0x1 ;  /* 0xffffffffff0f7424 */ /* 0x000fe200078e00ff */
[----:B--2---:R-:W-:-:S04]  /*18700*/  SHF.R.U32.HI R2, RZ, 0x5, R2 ;  /* 0x00000005ff027819 */ /* 0x004fc80000011602 */
[----:B------:R-:W-:-:S04]  /*18710*/  LOP3.LUT R2, R2, 0x3, RZ, 0xc0, !PT ;  /* 0x0000000302027812 */ /* 0x000fc800078ec0ff */
[----:B------:R-:W-:-:S07]  /*18720*/  MOV R13, R2 ;  /* 0x00000002000d7202 */ /* 0x000fce0000000f00 */
[----:B01----:R-:W-:Y:S05]  /*18730*/  WARPSYNC.COLLECTIVE R15, `(.L_x_12740) ;  /* 0x000000000f087348 */ /* 0x003fea0003c00000 */
[----:B------:R2:W3:Y:S02]  /*18740*/  SHFL.IDX P6, R14, R13, R12, R11 ;  /* 0x0000000c0d0e7389 */ /* 0x0004e400000c000b */
[----:B0123--:R-:W-:Y:S01]  /*18750*/  ENDCOLLECTIVE ;  /* 0x000000000000791b */ /* 0x00ffe20003800000 */
.L_x_12740:
[----:B------:R-:W-:Y:S05]  /*18760*/  BSYNC B0 ;  /* 0x0000000000007941 */ /* 0x000fea0003800000 */
.L_x_12739:
[----:B------:R-:W-:Y:S05]  /*18770*/  BRA `(.L_x_12741) ;  /* 0xffffffdc00707947 */ /* 0x000fea000383ffff */
.L_x_12622:
[----:B------:R-:W-:Y:S01]  /*18780*/  BSSY B0, `(.L_x_12742) ;  /* 0x0000006000007945 */ /* 0x000fe20003800000 */
[----:B------:R-:W-:-:S07]  /*18790*/  IMAD.MOV.U32 R15, RZ, RZ, -0x1 ;  /* 0xffffffffff0f7424 */ /* 0x000fce00078e00ff */
[----:B01----:R-:W-:Y:S05]  /*187a0*/  WARPSYNC.COLLECTIVE R15, `(.L_x_12743) ;  /* 0x000000000f0c7348 */ /* 0x003fea0003c00000 */
[----:B------:R-:W-:Y:S02]  /*187b0*/  ELECT P6, UR62, PT ;  /* 0x00000000003e782f */ /* 0x000fe400038c0000 */
[----:B------:R-:W-:Y:S01]  /*187c0*/  MOV R14, UR62 ;  /* 0x0000003e000e7c02 */ /* 0x000fe20008000f00 */
[----:B01----:R-:W-:Y:S10]  /*187d0*/  ENDCOLLECTIVE ;  /* 0x000000000000791b */ /* 0x003ff40003800000 */
.L_x_12743:
[----:B------:R-:W-:Y:S05]  /*187e0*/  BSYNC B0 ;  /* 0x0000000000007941 */ /* 0x000fea0003800000 */
.L_x_12742:
[----:B------:R-:W-:Y:S05]  /*187f0*/  BRA `(.L_x_12744) ;  /* 0xffffffdc00647947 */ /* 0x000fea000383ffff */
.L_x_12624:
[----:B0-----:R0:W2:Y:S02]  /*18800*/  SYNCS.PHASECHK.TRANS64.TRYWAIT P0, [R7+URZ], R2 ;  /* 0x00000002070075a7 */ /* 0x0010a4000800017f */
[----:B--2---:R-:W-:Y:S05]  /*18810*/  @!P0 NANOSLEEP.SYNCS 0x989680 ;  /* 0x009896800000895d */ /* 0x004fea0003900000 */
[----:B------:R-:W2:Y:S02]  /*18820*/  @!P0 SYNCS.PHASECHK.TRANS64 P0, [R7+URZ], R2 ;  /* 0x00000002070085a7 */ /* 0x000ea4000800007f */
[----:B--2---:R-:W-:Y:S05]  /*18830*/  @!P0 BRA `(.L_x_12624) ;  /* 0xfffffffc00f08947 */ /* 0x004fea000383ffff */
[----:B------:R-:W-:Y:S05]  /*18840*/  BRA `(.L_x_12745) ;  /* 0xffffffdc00987947 */ /* 0x000fea000383ffff */
.L_x_12625:
[----:B--2---:R2:W3:Y:S02]  /*18850*/  SYNCS.PHASECHK.TRANS64.TRYWAIT P0, [R3+URZ], R0 ;  /* 0x00000000030075a7 */ /* 0x0044e4000800017f */
[----:B---3--:R-:W-:Y:S05]  /*18860*/  @!P0 NANOSLEEP.SYNCS 0x989680 ;  /* 0x009896800000895d */ /* 0x008fea0003900000 */
[----:B------:R-:W3:Y:S02]  /*18870*/  @!P0 SYNCS.PHASECHK.TRANS64 P0, [R3+URZ], R0 ;  /* 0x00000000030085a7 */ /* 0x000ee4000800007f */
[----:B---3--:R-:W-:Y:S05]  /*18880*/  @!P0 BRA `(.L_x_12625) ;  /* 0xfffffffc00f08947 */ /* 0x008fea000383ffff */
[----:B------:R-:W-:Y:S05]  /*18890*/  BRA `(.L_x_12746) ;  /* 0xffffffdc008c7947 */ /* 0x000fea000383ffff */
.L_x_12627:
[----:B--2---:R2:W3:Y:S02]  /*188a0*/  SYNCS.PHASECHK.TRANS64.TRYWAIT P0, [R5+URZ], R2 ;  /* 0x00000002050075a7 */ /* 0x0044e4000800017f */
[----:B---3--:R-:W-:Y:S05]  /*188b0*/  @!P0 NANOSLEEP.SYNCS 0x989680 ;  /* 0x009896800000895d */ /* 0x008fea0003900000 */
[----:B------:R-:W3:Y:S02]  /*188c0*/  @!P0 SYNCS.PHASECHK.TRANS64 P0, [R5+URZ], R2 ;  /* 0x00000002050085a7 */ /* 0x000ee4000800007f */
[----:B---3--:R-:W-:Y:S05]  /*188d0*/  @!P0 BRA `(.L_x_12627) ;  /* 0xfffffffc00f08947 */ /* 0x008fea000383ffff */
[----:B------:R-:W-:Y:S05]  /*188e0*/  BRA `(.L_x_12747) ;  /* 0xffffffdc00907947 */ /* 0x000fea000383ffff */
.L_x_12748:
        /* <DEDUP_REMOVED lines=9> */
.L_x_12796:


//--------------------- .nv.global.init           --------------------------
	.section	.nv.global.init,"aw",@progbits
.nv.global.init:
	.type		$str$23,@object
	.size		$str$23,($str$24 - $str$23)
$str$23:
        /*0000*/ 	.byte	0x28, 0x61, 0x64, 0x64, 0x72, 0x65, 0x73, 0x73, 0x20, 0x26, 0x20, 0x6d, 0x61, 0x73, 0x6b, 0x29
        /*0010*/ 	.byte	0x20, 0x3d, 0x3d, 0x20, 0x30, 0x00
	.type		$str$24,@object
	.size		$str$24,(__unnamed_5 - $str$24)
$str$24:
        /*0016*/ 	.byte	0x2f, 0x74, 0x6d, 0x70, 0x2f, 0x6f, 0x73, 0x73, 0x5f, 0x6b, 0x65, 0x72, 0x6e, 0x65, 0x6c, 0x73
        /*0026*/ 	.byte	0x5f, 0x73, 0x72, 0x63, 0x2f, 0x66, 0x6c, 0x61, 0x73, 0x68, 0x5f, 0x61, 0x74, 0x74, 0x65, 0x6e
        /*0036*/ 	.byte	0x74, 0x69, 0x6f, 0x6e, 0x2f, 0x63, 0x73, 0x72, 0x63, 0x2f, 0x63, 0x75, 0x74, 0x6c, 0x61, 0x73
        /*0046*/ 	.byte	0x73, 0x2f, 0x69, 0x6e, 0x63, 0x6c, 0x75, 0x64, 0x65, 0x2f, 0x63, 0x75, 0x74, 0x65, 0x2f, 0x70
        /*0056*/ 	.byte	0x6f, 0x69, 0x6e, 0x74, 0x65, 0x72, 0x5f, 0x66, 0x6c, 0x61, 0x67, 0x67, 0x65, 0x64, 0x2e, 0x68
        /*0066*/ 	.byte	0x70, 0x70, 0x00
	.type		__unnamed_5,@object
	.size		__unnamed_5,(__unnamed_43 - __unnamed_5)
__unnamed_5:
        /* <DEDUP_REMOVED lines=23> */
        /*01d9*/ 	.byte	0x3a, 0x43, 0x3c, 0x30, 0x3e, 0x3e, 0x3e, 0x3e, 0x3e, 0x20, 0x26, 0x5d, 0x00
	.type		__unnamed_43,@object
	.size		__unnamed_43,(__unnamed_13 - __unnamed_43)
__unnamed_43:
        /* <DEDUP_REMOVED lines=24> */
	.type		__unnamed_13,@object
	.size		__unnamed_13,(__unnamed_29 - __unnamed_13)
__unnamed_13:
        /* <DEDUP_REMOVED lines=24> */
	.type		__unnamed_29,@object
	.size		__unnamed_29,(__unnamed_21 - __unnamed_29)
__unnamed_29:
        /* <DEDUP_REMOVED lines=24> */
	.type		__unnamed_21,@object
	.size		__unnamed_21,(__unnamed_39 - __unnamed_21)
__unnamed_21:
        /* <DEDUP_REMOVED lines=24> */
	.type		__unnamed_39,@object
	.size		__unnamed_39,(__unnamed_34 - __unnamed_39)
__unnamed_39:
        /* <DEDUP_REMOVED lines=24> */
	.type		__unnamed_34,@object
	.size		__unnamed_34,(__unnamed_38 - __unnamed_34)
__unnamed_34:
        /* <DEDUP_REMOVED lines=24> */
	.type		__unnamed_38,@object
	.size		__unnamed_38,(__unnamed_14 - __unnamed_38)
__unnamed_38:
        /* <DEDUP_REMOVED lines=24> */
	.type		__unnamed_14,@object
	.size		__unnamed_14,(__unnamed_30 - __unnamed_14)
__unnamed_14:
        /* <DEDUP_REMOVED lines=24> */
	.type		__unnamed_30,@object
	.size		__unnamed_30,(__unnamed_9 - __unnamed_30)
__unnamed_30:
        /* <DEDUP_REMOVED lines=24> */
	.type		__unnamed_9,@object
	.size		__unnamed_9,(__unnamed_25 - __unnamed_9)
__unnamed_9:
        /* <DEDUP_REMOVED lines=24> */
        /*10e3*/ 	.byte	0x00
	.type		__unnamed_25,@object
	.size		__unnamed_25,(__unnamed_4 - __unnamed_25)
__unnamed_25:
        /* <DEDUP_REMOVED lines=25> */
	.type		__unnamed_4,@object
	.size		__unnamed_4,(__unnamed_3 - __unnamed_4)
__unnamed_4:
        /* <DEDUP_REMOVED lines=25> */
	.type		__unnamed_3,@object
	.size		__unnamed_3,(__unnamed_2 - __unnamed_3)
__unnamed_3:
        /* <DEDUP_REMOVED lines=28> */
        /*15a6*/ 	.byte	0x32, 0x3e, 0x3e, 0x3e, 0x3e, 0x3e, 0x5d, 0x00
	.type		__unnamed_2,@object
	.size		__unnamed_2,(__unnamed_7 - __unnamed_2)
__unnamed_2:
        /* <DEDUP_REMOVED lines=29> */
	.type		__unnamed_7,@object
	.size		__unnamed_7,(__unnamed_8 - __unnamed_7)
__unnamed_7:
        /* <DEDUP_REMOVED lines=28> */
        /*1936*/ 	.byte	0x38, 0x38, 0x3e, 0x3e, 0x3e, 0x3e, 0x3e, 0x5d, 0x00
	.type		__unnamed_8,@object
	.size		__unnamed_8,(__unnamed_1 - __unnamed_8)
__unnamed_8:
        /* <DEDUP_REMOVED lines=29> */
	.type		__unnamed_1,@object
	.size		__unnamed_1,(__unnamed_41 - __unnamed_1)
__unnamed_1:
        /* <DEDUP_REMOVED lines=28> */
        /*1cc8*/ 	.byte	0x32, 0x3e, 0x3e, 0x3e, 0x3e, 0x3e, 0x20, 0x26, 0x5d, 0x00
	.type		__unnamed_41,@object
	.size		__unnamed_41,(__unnamed_42 - __unnamed_41)
__unnamed_41:
        /* <DEDUP_REMOVED lines=28> */
        /*1e92*/ 	.byte	0x36, 0x33, 0x38, 0x34, 0x3e, 0x3e, 0x3e, 0x3e, 0x3e, 0x5d, 0x00
	.type		__unnamed_42,@object
	.size		__unnamed_42,(__unnamed_6 - __unnamed_42)
__unnamed_42:
        /* <DEDUP_REMOVED lines=29> */
	.type		__unnamed_6,@object
	.size		__unnamed_6,(__unnamed_33 - __unnamed_6)
__unnamed_6:
        /* <DEDUP_REMOVED lines=29> */
	.type		__unnamed_33,@object
	.size		__unnamed_33,(__unnamed_17 - __unnamed_33)
__unnamed_33:
        /* <DEDUP_REMOVED lines=29> */
	.type		__unnamed_17,@object
	.size		__unnamed_17,(__unnamed_37 - __unnamed_17)
__unnamed_17:
        /* <DEDUP_REMOVED lines=29> */
	.type		__unnamed_37,@object
	.size		__unnamed_37,(__unnamed_11 - __unnamed_37)
__unnamed_37:
        /* <DEDUP_REMOVED lines=29> */
	.type		__unnamed_11,@object
	.size		__unnamed_11,(__unnamed_27 - __unnamed_11)
__unnamed_11:
        /* <DEDUP_REMOVED lines=29> */
	.type		__unnamed_27,@object
	.size		__unnamed_27,(__unnamed_19 - __unnamed_27)
__unnamed_27:
        /* <DEDUP_REMOVED lines=29> */
	.type		__unnamed_19,@object
	.size		__unnamed_19,(__unnamed_12 - __unnamed_19)
__unnamed_19:
        /* <DEDUP_REMOVED lines=29> */
	.type		__unnamed_12,@object
	.size		__unnamed_12,(__unnamed_28 - __unnamed_12)
__unnamed_12:
        /* <DEDUP_REMOVED lines=29> */
	.type		__unnamed_28,@object
	.size		__unnamed_28,(__unnamed_36 - __unnamed_28)
__unnamed_28:
        /* <DEDUP_REMOVED lines=29> */
	.type		__unnamed_36,@object
	.size		__unnamed_36,(__unnamed_20 - __unnamed_36)
__unnamed_36:
        /* <DEDUP_REMOVED lines=29> */
	.type		__unnamed_20,@object
	.size		__unnamed_20,(__unnamed_16 - __unnamed_20)
__unnamed_20:
        /* <DEDUP_REMOVED lines=29> */
	.type		__unnamed_16,@object
	.size		__unnamed_16,(__unnamed_32 - __unnamed_16)
__unnamed_16:
        /* <DEDUP_REMOVED lines=29> */
	.type		__unnamed_32,@object
	.size		__unnamed_32,(__unnamed_23 - __unnamed_32)
__unnamed_32:
        /* <DEDUP_REMOVED lines=29> */
	.type		__unnamed_23,@object
	.size		__unnamed_23,(__unnamed_40 - __unnamed_23)
__unnamed_23:
        /* <DEDUP_REMOVED lines=29> */
	.type		__unnamed_40,@object
	.size		__unnamed_40,(__unnamed_24 - __unnamed_40)
__unnamed_40:
        /* <DEDUP_REMOVED lines=29> */
	.type		__unnamed_24,@object
	.size		__unnamed_24,(__unnamed_35 - __unnamed_24)
__unnamed_24:
        /* <DEDUP_REMOVED lines=29> */
	.type		__unnamed_35,@object
	.size		__unnamed_35,(__unnamed_15 - __unnamed_35)
__unnamed_35:
        /* <DEDUP_REMOVED lines=28> */
        /*3eea*/ 	.byte	0x32, 0x30, 0x34, 0x38, 0x30, 0x3e, 0x3e, 0x3e, 0x3e, 0x3e, 0x20, 0x26, 0x5d, 0x00
	.type		__unnamed_15,@object
	.size		__unnamed_15,(__unnamed_31 - __unnamed_15)
__unnamed_15:
        /* <DEDUP_REMOVED lines=29> */
	.type		__unnamed_31,@object
	.size		__unnamed_31,(__unnamed_10 - __unnamed_31)
__unnamed_31:
        /* <DEDUP_REMOVED lines=29> */
	.type		__unnamed_10,@object
	.size		__unnamed_10,(__unnamed_26 - __unnamed_10)
__unnamed_10:
        /* <DEDUP_REMOVED lines=29> */
	.type		__unnamed_26,@object
	.size		__unnamed_26,(__unnamed_18 - __unnamed_26)
__unnamed_26:
        /* <DEDUP_REMOVED lines=29> */
	.type		__unnamed_18,@object
	.size		__unnamed_18,(__unnamed_22 - __unnamed_18)
__unnamed_18:
        /* <DEDUP_REMOVED lines=29> */
	.type		__unnamed_22,@object
	.size		__unnamed_22,(.L_21 - __unnamed_22)
__unnamed_22:
        /* <DEDUP_REMOVED lines=28> */
        /*49be*/ 	.byte	0x3c, 0x32, 0x32, 0x35, 0x32, 0x38, 0x3e, 0x3e, 0x3e, 0x3e, 0x3e, 0x20, 0x26, 0x5d, 0x00
.L_21:


//--------------------- .nv.shared._ZN7cutlass13device_kernelIN5flash11enable_sm90INS1_16FlashAttnFwdSm90INS1_25CollectiveMainloopFwdSm90ILi2EN4cute5tupleIJNS5_1CILi1EEES8_S8_EEENS6_IJNS7_ILi128EEENS7_ILi80EEENS7_ILi256EEEEEELi256ENS_6half_tEfNS_4arch4Sm90ELb0ELb0ELb0ELb0ELb0ELb0ELb0ELb1ELb1ELb0ELb0ELb0EEENS1_21CollectiveEpilogueFwdINS6_IJSA_SC_SB_EEES9_SE_SG_Li256ELb0ELb0ELb0ELb0EEENS1_29StaticPersistentTileSchedulerILb0EEEEEEEEEvNT_6ParamsE --------------------------
	.section	.nv.shared._ZN7cutlass13device_kernelIN5flash11enable_sm90INS1_16FlashAttnFwdSm90INS1_25CollectiveMainloopFwdSm90ILi2EN4cute5tupleIJNS5_1CILi1EEES8_S8_EEENS6_IJNS7_ILi128EEENS7_ILi80EEENS7_ILi256EEEEEELi256ENS_6half_tEfNS_4arch4Sm90ELb0ELb0ELb0ELb0ELb0ELb0ELb0ELb1ELb1ELb0ELb0ELb0EEENS1_21CollectiveEpilogueFwdINS6_IJSA_SC_SB_EEES9_SE_SG_Li256ELb0ELb0ELb0ELb0EEENS1_29StaticPersistentTileSchedulerILb0EEEEEEEEEvNT_6ParamsE,"aw",@nobits
	.sectionflags	@""
	.align	16
	.zero		1024


//--------------------- .nv.shared.reserved.0     --------------------------
	.section	.nv.shared.reserved.0,"aw",@nobits
	.weak		__nv_reservedSMEM_offset_0_alias
	.size		__nv_reservedSMEM_offset_0_alias, 0, 0
	.other		__nv_reservedSMEM_offset_0_alias,@"STO_CUDA_RESERVED_SHARED STV_DEFAULT"
__nv_reservedSMEM_offset_0_alias:
	.zero		0


//--------------------- .nv.global                --------------------------
	.section	.nv.global,"aw",@nobits
.nv.global:
	.type		_ZN66_INTERNAL_aec521c8_30_flash_fwd_hdimall_fp16_sm90_cu_49158569_38524cute1_E,@object
	.size		_ZN66_INTERNAL_aec521c8_30_flash_fwd_hdimall_fp16_sm90_cu_49158569_38524cute1_E,(_ZN66_INTERNAL_aec521c8_30_flash_fwd_hdimall_fp16_sm90_cu_49158569_38524cuda3std3__45__cpo6cbeginE - _ZN66_INTERNAL_aec521c8_30_flash_fwd_hdimall_fp16_sm90_cu_49158569_38524cute1_E)
_ZN66_INTERNAL_aec521c8_30_flash_fwd_hdimall_fp16_sm90_cu_49158569_38524cute1_E:
	.zero		1
	.type		_ZN66_INTERNAL_aec521c8_30_flash_fwd_hdimall_fp16_sm90_cu_49158569_38524cuda3std3__45__cpo6cbeginE,@object
	.size		_ZN66_INTERNAL_aec521c8_30_flash_fwd_hdimall_fp16_sm90_cu_49158569_38524cuda3std3__45__cpo6cbeginE,(_ZN66_INTERNAL_aec521c8_30_flash_fwd_hdimall_fp16_sm90_cu_49158569_38524cuda3std3__48in_placeE - _ZN66_INTERNAL_aec521c8_30_flash_fwd_hdimall_fp16_sm90_cu_49158569_38524cuda3std3__45__cpo6cbeginE)
_ZN66_INTERNAL_aec521c8_30_flash_fwd_hdimall_fp16_sm90_cu_49158569_38524cuda3std3__45__cpo6cbeginE:
	.zero		1
	.type		_ZN66_INTERNAL_aec521c8_30_flash_fwd_hdimall_fp16_sm90_cu_49158569_38524cuda3std3__48in_placeE,@object
	.size		_ZN66_INTERNAL_aec521c8_30_flash_fwd_hdimall_fp16_sm90_cu_49158569_38524cuda3std3__48in_placeE,(_ZN66_INTERNAL_aec521c8_30_flash_fwd_hdimall_fp16_sm90_cu_49158569_38524cuda3std6ranges3__45__cpo9iter_moveE - _ZN66_INTERNAL_aec521c8_30_flash_fwd_hdimall_fp16_sm90_cu_49158569_38524cuda3std3__48in_placeE)
_ZN66_INTERNAL_aec521c8_30_flash_fwd_hdimall_fp16_sm90_cu_49158569_38524cuda3std3__48in_placeE:
	.zero		1
	.type		_ZN66_INTERNAL_aec521c8_30_flash_fwd_hdimall_fp16_sm90_cu_49158569_38524cuda3std6ranges3__45__cpo9iter_moveE,@object
	.size		_ZN66_INTERNAL_aec521c8_30_flash_fwd_hdimall_fp16_sm90_cu_49158569_38524cuda3std6ranges3__45__cpo9iter_moveE,(_ZN66_INTERNAL_aec521c8_30_flash_fwd_hdimall_fp16_sm90_cu_49158569_38524cuda3std3__45__cpo5beginE - _ZN66_INTERNAL_aec521c8_30_flash_fwd_hdimall_fp16_sm90_cu_49158569_38524cuda3std6ranges3__45__cpo9iter_moveE)
_ZN66_INTERNAL_aec521c8_30_flash_fwd_hdimall_fp16_sm90_cu_49158569_38524cuda3std6ranges3__45__cpo9iter_moveE:
	.zero		1
	.type		_ZN66_INTERNAL_aec521c8_30_flash_fwd_hdimall_fp16_sm90_cu_49158569_38524cuda3std3__45__cpo5beginE,@object
	.size		_ZN66_INTERNAL_aec521c8_30_flash_fwd_hdimall_fp16_sm90_cu_49158569_38524cuda3std3__45__cpo5beginE,(_ZN66_INTERNAL_aec521c8_30_flash_fwd_hdimall_fp16_sm90_cu_49158569_38524cuda3std3__468_GLOBAL__N__aec521c8_30_flash_fwd_hdimall_fp16_sm90_cu_49158569_38526ignoreE - _ZN66_INTERNAL_aec521c8_30_flash_fwd_hdimall_fp16_sm90_cu_49158569_38524cuda3std3__45__cpo5beginE)
_ZN66_INTERNAL_aec521c8_30_flash_fwd_hdimall_fp16_sm90_cu_49158569_38524cuda3std3__45__cpo5beginE:
	.zero		1
	.type		_ZN66_INTERNAL_aec521c8_30_flash_fwd_hdimall_fp16_sm90_cu_49158569_38524cuda3std3__468_GLOBAL__N__aec521c8_30_flash_fwd_hdimall_fp16_sm90_cu_49158569_38526ignoreE,@object
	.size		_ZN66_INTERNAL_aec521c8_30_flash_fwd_hdimall_fp16_sm90_cu_49158569_38524cuda3std3__468_GLOBAL__N__aec521c8_30_flash_fwd_hdimall_fp16_sm90_cu_49158569_38526ignoreE,(_ZN66_INTERNAL_aec521c8_30_flash_fwd_hdimall_fp16_sm90_cu_49158569_38524cute7productE - _ZN66_INTERNAL_aec521c8_30_flash_fwd_hdimall_fp16_sm90_cu_49158569_38524cuda3std3__468_GLOBAL__N__aec521c8_30_flash_fwd_hdimall_fp16_sm90_cu_49158569_38526ignoreE)
_ZN66_INTERNAL_aec521c8_30_flash_fwd_hdimall_fp16_sm90_cu_49158569_38524cuda3std3__468_GLOBAL__N__aec521c8_30_flash_fwd_hdimall_fp16_sm90_cu_49158569_38526ignoreE:
	.zero		1
	.type		_ZN66_INTERNAL_aec521c8_30_flash_fwd_hdimall_fp16_sm90_cu_49158569_38524cute7productE,@object
	.size		_ZN66_INTERNAL_aec521c8_30_flash_fwd_hdimall_fp16_sm90_cu_49158569_38524cute7productE,(_ZN66_INTERNAL_aec521c8_30_flash_fwd_hdimall_fp16_sm90_cu_49158569_38524cuda3std3__45__cpo3endE - _ZN66_INTERNAL_aec521c8_30_flash_fwd_hdimall_fp16_sm90_cu_49158569_38524cute7productE)
_ZN66_INTERNAL_aec521c8_30_flash_fwd_hdimall_fp16_sm90_cu_49158569_38524cute7productE:
	.zero		1
	.type		_ZN66_INTERNAL_aec521c8_30_flash_fwd_hdimall_fp16_sm90_cu_49158569_38524cuda3std3__45__cpo3endE,@object
	.size		_ZN66_INTERNAL_aec521c8_30_flash_fwd_hdimall_fp16_sm90_cu_49158569_38524cuda3std3__45__cpo3endE,(_ZN66_INTERNAL_aec521c8_30_flash_fwd_hdimall_fp16_sm90_cu_49158569_38524cuda3std3__419piecewise_constructE - _ZN66_INTERNAL_aec521c8_30_flash_fwd_hdimall_fp16_sm90_cu_49158569_38524cuda3std3__45__cpo3endE)
_ZN66_INTERNAL_aec521c8_30_flash_fwd_hdimall_fp16_sm90_cu_49158569_38524cuda3std3__45__cpo3endE:
	.zero		1
	.type		_ZN66_INTERNAL_aec521c8_30_flash_fwd_hdimall_fp16_sm90_cu_49158569_38524cuda3std3__419piecewise_constructE,@object
	.size		_ZN66_INTERNAL_aec521c8_30_flash_fwd_hdimall_fp16_sm90_cu_49158569_38524cuda3std3__419piecewise_constructE,(_ZN66_INTERNAL_aec521c8_30_flash_fwd_hdimall_fp16_sm90_cu_49158569_38524cuda3std3__45__cpo4cendE - _ZN66_INTERNAL_aec521c8_30_flash_fwd_hdimall_fp16_sm90_cu_49158569_38524cuda3std3__419piecewise_constructE)
_ZN66_INTERNAL_aec521c8_30_flash_fwd_hdimall_fp16_sm90_cu_49158569_38524cuda3std3__419piecewise_constructE:
	.zero		1
	.type		_ZN66_INTERNAL_aec521c8_30_flash_fwd_hdimall_fp16_sm90_cu_49158569_38524cuda3std3__45__cpo4cendE,@object
	.size		_ZN66_INTERNAL_aec521c8_30_flash_fwd_hdimall_fp16_sm90_cu_49158569_38524cuda3std3__45__cpo4cendE,(_ZN66_INTERNAL_aec521c8_30_flash_fwd_hdimall_fp16_sm90_cu_49158569_38524cuda3std6ranges3__45__cpo4swapE - _ZN66_INTERNAL_aec521c8_30_flash_fwd_hdimall_fp16_sm90_cu_49158569_38524cuda3std3__45__cpo4cendE)
_ZN66_INTERNAL_aec521c8_30_flash_fwd_hdimall_fp16_sm90_cu_49158569_38524cuda3std3__45__cpo4cendE:
	.zero		1
	.type		_ZN66_INTERNAL_aec521c8_30_flash_fwd_hdimall_fp16_sm90_cu_49158569_38524cuda3std6ranges3__45__cpo4swapE,@object
	.size		_ZN66_INTERNAL_aec521c8_30_flash_fwd_hdimall_fp16_sm90_cu_49158569_38524cuda3std6ranges3__45__cpo4swapE,(.L_50 - _ZN66_INTERNAL_aec521c8_30_flash_fwd_hdimall_fp16_sm90_cu_49158569_38524cuda3std6ranges3__45__cpo4swapE)
_ZN66_INTERNAL_aec521c8_30_flash_fwd_hdimall_fp16_sm90_cu_49158569_38524cuda3std6ranges3__45__cpo4swapE:
	.zero		1
.L_50:


//--------------------- .nv.shared._ZN7cutlass13device_kernelIN5flash11enable_sm90INS1_16FlashAttnFwdSm90INS1_25CollectiveMainloopFwdSm90ILi2EN4cute5tupleIJNS5_1CILi2EEENS7_ILi1EEES9_EEENS6_IJNS7_ILi128EEENS7_ILi80EEENS7_ILi256EEEEEELi256ENS_6half_tEfNS_4arch4Sm90ELb0ELb0ELb0ELb0ELb0ELb0ELb0ELb1ELb1ELb0ELb0ELb0EEENS1_21CollectiveEpilogueFwdINS6_IJSB_SD_SC_EEESA_SF_SH_Li256ELb0ELb0ELb0ELb0EEENS1_29StaticPersistentTileSchedulerILb0EEEEEEEEEvNT_6ParamsE --------------------------
	.section	.nv.shared._ZN7cutlass13device_kernelIN5flash11enable_sm90INS1_16FlashAttnFwdSm90INS1_25CollectiveMainloopFwdSm90ILi2EN4cute5tupleIJNS5_1CILi2EEENS7_ILi1EEES9_EEENS6_IJNS7_ILi128EEENS7_ILi80EEENS7_ILi256EEEEEELi256ENS_6half_tEfNS_4arch4Sm90ELb0ELb0ELb0ELb0ELb0ELb0ELb0ELb1ELb1ELb0ELb0ELb0EEENS1_21CollectiveEpilogueFwdINS6_IJSB_SD_SC_EEESA_SF_SH_Li256ELb0ELb0ELb0ELb0EEENS1_29StaticPersistentTileSchedulerILb0EEEEEEEEEvNT_6ParamsE,"aw",@nobits
	.sectionflags	@""
	.align	16
	.zero		1024


//--------------------- .nv.shared._ZN7cutlass13device_kernelIN5flash11enable_sm90INS1_16FlashAttnFwdSm90INS1_25CollectiveMainloopFwdSm90ILi2EN4cute5tupleIJNS5_1CILi1EEES8_S8_EEENS6_IJNS7_ILi128EEENS7_ILi80EEENS7_ILi256EEEEEELi256ENS_6half_tEfNS_4arch4Sm90ELb0ELb0ELb0ELb1ELb0ELb0ELb0ELb1ELb1ELb0ELb0ELb0EEENS1_21CollectiveEpilogueFwdINS6_IJSA_SC_SB_EEES9_SE_SG_Li256ELb1ELb0ELb0ELb0EEENS1_36VarlenDynamicPersistentTileSchedulerILi128ELi80ELi256ELi32ELb0ELb0ELb1ELb0ELb1ELb1EEEEEEEEEvNT_6ParamsE --------------------------
	.section	.nv.shared._ZN7cutlass13device_kernelIN5flash11enable_sm90INS1_16FlashAttnFwdSm90INS1_25CollectiveMainloopFwdSm90ILi2EN4cute5tupleIJNS5_1CILi1EEES8_S8_EEENS6_IJNS7_ILi128EEENS7_ILi80EEENS7_ILi256EEEEEELi256ENS_6half_tEfNS_4arch4Sm90ELb0ELb0ELb0ELb1ELb0ELb0ELb0ELb1ELb1ELb0ELb0ELb0EEENS1_21CollectiveEpilogueFwdINS6_IJSA_SC_SB_EEES9_SE_SG_Li256ELb1ELb0ELb0ELb0EEENS1_36VarlenDynamicPersistentTileSchedulerILi128ELi80ELi256ELi32ELb0ELb0ELb1ELb0ELb1ELb1EEEEEEEEEvNT_6ParamsE,"aw",@nobits
	.sectionflags	@""
	.align	16
	.zero		1024


//--------------------- .nv.shared._ZN7cutlass13device_kernelIN5flash11enable_sm90INS1_16FlashAttnFwdSm90INS1_25CollectiveMainloopFwdSm90ILi2EN4cute5tupleIJNS5_1CILi1EEES8_S8_EEENS6_IJNS7_ILi128EEENS7_ILi80EEENS7_ILi256EEEEEELi256ENS_6half_tEfNS_4arch4Sm90ELb0ELb0ELb0ELb1ELb0ELb1ELb0ELb1ELb1ELb0ELb0ELb0EEENS1_21CollectiveEpilogueFwdINS6_IJSA_SC_SB_EEES9_SE_SG_Li256ELb1ELb0ELb0ELb0EEENS1_36VarlenDynamicPersistentTileSchedulerILi128ELi80ELi256ELi32ELb0ELb0ELb1ELb0ELb1ELb1EEEEEEEEEvNT_6ParamsE --------------------------
	.section	.nv.shared._ZN7cutlass13device_kernelIN5flash11enable_sm90INS1_16FlashAttnFwdSm90INS1_25CollectiveMainloopFwdSm90ILi2EN4cute5tupleIJNS5_1CILi1EEES8_S8_EEENS6_IJNS7_ILi128EEENS7_ILi80EEENS7_ILi256EEEEEELi256ENS_6half_tEfNS_4arch4Sm90ELb0ELb0ELb0ELb1ELb0ELb1ELb0ELb1ELb1ELb0ELb0ELb0EEENS1_21CollectiveEpilogueFwdINS6_IJSA_SC_SB_EEES9_SE_SG_Li256ELb1ELb0ELb0ELb0EEENS1_36VarlenDynamicPersistentTileSchedulerILi128ELi80ELi256ELi32ELb0ELb0ELb1ELb0ELb1ELb1EEEEEEEEEvNT_6ParamsE,"aw",@nobits
	.sectionflags	@""
	.align	16
	.zero		1024


//--------------------- .nv.shared._ZN7cutlass13device_kernelIN5flash11enable_sm90INS1_16FlashAttnFwdSm90INS1_25CollectiveMainloopFwdSm90ILi2EN4cute5tupleIJNS5_1CILi1EEES8_S8_EEENS6_IJNS7_ILi128EEENS7_ILi64EEENS7_ILi256EEEEEELi256ENS_6half_tEfNS_4arch4Sm90ELb0ELb1ELb0ELb0ELb0ELb0ELb0ELb1ELb1ELb0ELb0ELb0EEENS1_21CollectiveEpilogueFwdINS6_IJSA_SC_SB_EEES9_SE_SG_Li256ELb0ELb0ELb0ELb0EEENS1_30DynamicPersistentTileSchedulerILi256ELi32ELb0ELb0ELb1EEEEEEEEEvNT_6ParamsE --------------------------
	.section	.nv.shared._ZN7cutlass13device_kernelIN5flash11enable_sm90INS1_16FlashAttnFwdSm90INS1_25CollectiveMainloopFwdSm90ILi2EN4cute5tupleIJNS5_1CILi1EEES8_S8_EEENS6_IJNS7_ILi128EEENS7_ILi64EEENS7_ILi256EEEEEELi256ENS_6half_tEfNS_4arch4Sm90ELb0ELb1ELb0ELb0ELb0ELb0ELb0ELb1ELb1ELb0ELb0ELb0EEENS1_21CollectiveEpilogueFwdINS6_IJSA_SC_SB_EEES9_SE_SG_Li256ELb0ELb0ELb0ELb0EEENS1_30DynamicPersistentTileSchedulerILi256ELi32ELb0ELb0ELb1EEEEEEEEEvNT_6ParamsE,"aw",@nobits
	.sectionflags	@""
	.align	16
	.zero		1024


//--------------------- .nv.shared._ZN7cutlass13device_kernelIN5flash11enable_sm90INS1_16FlashAttnFwdSm90INS1_25CollectiveMainloopFwdSm90ILi2EN4cute5tupleIJNS5_1CILi1EEES8_S8_EEENS6_IJNS7_ILi128EEENS7_ILi64EEENS7_ILi256EEEEEELi256ENS_6half_tEfNS_4arch4Sm90ELb0ELb1ELb0ELb1ELb0ELb0ELb0ELb1ELb1ELb0ELb0ELb0EEENS1_21CollectiveEpilogueFwdINS6_IJSA_SC_SB_EEES9_SE_SG_Li256ELb1ELb0ELb0ELb0EEENS1_36VarlenDynamicPersistentTileSchedulerILi128ELi64ELi256ELi32ELb0ELb0ELb1ELb1ELb0ELb1EEEEEEEEEvNT_6ParamsE --------------------------
	.section	.nv.shared._ZN7cutlass13device_kernelIN5flash11enable_sm90INS1_16FlashAttnFwdSm90INS1_25CollectiveMainloopFwdSm90ILi2EN4cute5tupleIJNS5_1CILi1EEES8_S8_EEENS6_IJNS7_ILi128EEENS7_ILi64EEENS7_ILi256EEEEEELi256ENS_6half_tEfNS_4arch4Sm90ELb0ELb1ELb0ELb1ELb0ELb0ELb0ELb1ELb1ELb0ELb0ELb0EEENS1_21CollectiveEpilogueFwdINS6_IJSA_SC_SB_EEES9_SE_SG_Li256ELb1ELb0ELb0ELb0EEENS1_36VarlenDynamicPersistentTileSchedulerILi128ELi64ELi256ELi32ELb0ELb0ELb1ELb1ELb0ELb1EEEEEEEEEvNT_6ParamsE,"aw",@nobits
	.sectionflags	@""
	.align	16
	.zero		1024


//--------------------- .nv.shared._ZN7cutlass13device_kernelIN5flash11enable_sm90INS1_16FlashAttnFwdSm90INS1_25CollectiveMainloopFwdSm90ILi2EN4cute5tupleIJNS5_1CILi1EEES8_S8_EEENS6_IJNS7_ILi128EEENS7_ILi64EEENS7_ILi256EEEEEELi256ENS_6half_tEfNS_4arch4Sm90ELb0ELb1ELb0ELb1ELb0ELb1ELb0ELb1ELb1ELb0ELb0ELb0EEENS1_21CollectiveEpilogueFwdINS6_IJSA_SC_SB_EEES9_SE_SG_Li256ELb1ELb0ELb0ELb0EEENS1_36VarlenDynamicPersistentTileSchedulerILi128ELi64ELi256ELi32ELb0ELb0ELb1ELb1ELb0ELb1EEEEEEEEEvNT_6ParamsE --------------------------
	.section	.nv.shared._ZN7cutlass13device_kernelIN5flash11enable_sm90INS1_16FlashAttnFwdSm90INS1_25CollectiveMainloopFwdSm90ILi2EN4cute5tupleIJNS5_1CILi1EEES8_S8_EEENS6_IJNS7_ILi128EEENS7_ILi64EEENS7_ILi256EEEEEELi256ENS_6half_tEfNS_4arch4Sm90ELb0ELb1ELb0ELb1ELb0ELb1ELb0ELb1ELb1ELb0ELb0ELb0EEENS1_21CollectiveEpilogueFwdINS6_IJSA_SC_SB_EEES9_SE_SG_Li256ELb1ELb0ELb0ELb0EEENS1_36VarlenDynamicPersistentTileSchedulerILi128ELi64ELi256ELi32ELb0ELb0ELb1ELb1ELb0ELb1EEEEEEEEEvNT_6ParamsE,"aw",@nobits
	.sectionflags	@""
	.align	16
	.zero		1024


//--------------------- .nv.shared._ZN7cutlass13device_kernelIN5flash11enable_sm90INS1_16FlashAttnFwdSm90INS1_25CollectiveMainloopFwdSm90ILi2EN4cute5tupleIJNS5_1CILi1EEES8_S8_EEENS6_IJNS7_ILi128EEENS7_ILi80EEENS7_ILi256EEEEEELi256ENS_6half_tEfNS_4arch4Sm90ELb1ELb0ELb0ELb0ELb0ELb0ELb0ELb1ELb1ELb0ELb0ELb0EEENS1_21CollectiveEpilogueFwdINS6_IJSA_SC_SB_EEES9_SE_SG_Li256ELb0ELb0ELb0ELb0EEENS1_30DynamicPersistentTileSchedulerILi256ELi32ELb0ELb0ELb1EEEEEEEEEvNT_6ParamsE --------------------------
	.section	.nv.shared._ZN7cutlass13device_kernelIN5flash11enable_sm90INS1_16FlashAttnFwdSm90INS1_25CollectiveMainloopFwdSm90ILi2EN4cute5tupleIJNS5_1CILi1EEES8_S8_EEENS6_IJNS7_ILi128EEENS7_ILi80EEENS7_ILi256EEEEEELi256ENS_6half_tEfNS_4arch4Sm90ELb1ELb0ELb0ELb0ELb0ELb0ELb0ELb1ELb1ELb0ELb0ELb0EEENS1_21CollectiveEpilogueFwdINS6_IJSA_SC_SB_EEES9_SE_SG_Li256ELb0ELb0ELb0ELb0EEENS1_30DynamicPersistentTileSchedulerILi256ELi32ELb0ELb0ELb1EEEEEEEEEvNT_6ParamsE,"aw",@nobits
	.sectionflags	@""
	.align	16
	.zero		1024


//--------------------- .nv.shared._ZN7cutlass13device_kernelIN5flash11enable_sm90INS1_16FlashAttnFwdSm90INS1_25CollectiveMainloopFwdSm90ILi2EN4cute5tupleIJNS5_1CILi1EEES8_S8_EEENS6_IJNS7_ILi128EEENS7_ILi80EEENS7_ILi256EEEEEELi256ENS_6half_tEfNS_4arch4Sm90ELb1ELb0ELb0ELb1ELb0ELb0ELb0ELb1ELb1ELb0ELb0ELb0EEENS1_21CollectiveEpilogueFwdINS6_IJSA_SC_SB_EEES9_SE_SG_Li256ELb1ELb0ELb0ELb0EEENS1_36VarlenDynamicPersistentTileSchedulerILi128ELi80ELi256ELi32ELb0ELb0ELb1ELb1ELb1ELb1EEEEEEEEEvNT_6ParamsE --------------------------
	.section	.nv.shared._ZN7cutlass13device_kernelIN5flash11enable_sm90INS1_16FlashAttnFwdSm90INS1_25CollectiveMainloopFwdSm90ILi2EN4cute5tupleIJNS5_1CILi1EEES8_S8_EEENS6_IJNS7_ILi128EEENS7_ILi80EEENS7_ILi256EEEEEELi256ENS_6half_tEfNS_4arch4Sm90ELb1ELb0ELb0ELb1ELb0ELb0ELb0ELb1ELb1ELb0ELb0ELb0EEENS1_21CollectiveEpilogueFwdINS6_IJSA_SC_SB_EEES9_SE_SG_Li256ELb1ELb0ELb0ELb0EEENS1_36VarlenDynamicPersistentTileSchedulerILi128ELi80ELi256ELi32ELb0ELb0ELb1ELb1ELb1ELb1EEEEEEEEEvNT_6ParamsE,"aw",@nobits
	.sectionflags	@""
	.align	16
	.zero		1024


//--------------------- .nv.shared._ZN7cutlass13device_kernelIN5flash11enable_sm90INS1_16FlashAttnFwdSm90INS1_25CollectiveMainloopFwdSm90ILi2EN4cute5tupleIJNS5_1CILi1EEES8_S8_EEENS6_IJNS7_ILi128EEENS7_ILi80EEENS7_ILi256EEEEEELi256ENS_6half_tEfNS_4arch4Sm90ELb1ELb0ELb0ELb1ELb0ELb1ELb0ELb1ELb1ELb0ELb0ELb0EEENS1_21CollectiveEpilogueFwdINS6_IJSA_SC_SB_EEES9_SE_SG_Li256ELb1ELb0ELb0ELb0EEENS1_36VarlenDynamicPersistentTileSchedulerILi128ELi80ELi256ELi32ELb0ELb0ELb1ELb1ELb1ELb1EEEEEEEEEvNT_6ParamsE --------------------------
	.section	.nv.shared._ZN7cutlass13device_kernelIN5flash11enable_sm90INS1_16FlashAttnFwdSm90INS1_25CollectiveMainloopFwdSm90ILi2EN4cute5tupleIJNS5_1CILi1EEES8_S8_EEENS6_IJNS7_ILi128EEENS7_ILi80EEENS7_ILi256EEEEEELi256ENS_6half_tEfNS_4arch4Sm90ELb1ELb0ELb0ELb1ELb0ELb1ELb0ELb1ELb1ELb0ELb0ELb0EEENS1_21CollectiveEpilogueFwdINS6_IJSA_SC_SB_EEES9_SE_SG_Li256ELb1ELb0ELb0ELb0EEENS1_36VarlenDynamicPersistentTileSchedulerILi128ELi80ELi256ELi32ELb0ELb0ELb1ELb1ELb1ELb1EEEEEEEEEvNT_6ParamsE,"aw",@nobits
	.sectionflags	@""
	.align	16
	.zero		1024


//--------------------- .nv.shared._ZN7cutlass13device_kernelIN5flash11enable_sm90INS1_16FlashAttnFwdSm90INS1_25CollectiveMainloopFwdSm90ILi2EN4cute5tupleIJNS5_1CILi1EEES8_S8_EEENS6_IJNS7_ILi128EEENS7_ILi112EEENS7_ILi192EEEEEELi192ENS_6half_tEfNS_4arch4Sm90ELb0ELb0ELb0ELb0ELb0ELb0ELb0ELb1ELb1ELb0ELb0ELb0EEENS1_21CollectiveEpilogueFwdINS6_IJSA_SC_SB_EEES9_SE_SG_Li256ELb0ELb0ELb0ELb0EEENS1_29StaticPersistentTileSchedulerILb0EEEEEEEEEvNT_6ParamsE --------------------------
	.section	.nv.shared._ZN7cutlass13device_kernelIN5flash11enable_sm90INS1_16FlashAttnFwdSm90INS1_25CollectiveMainloopFwdSm90ILi2EN4cute5tupleIJNS5_1CILi1EEES8_S8_EEENS6_IJNS7_ILi128EEENS7_ILi112EEENS7_ILi192EEEEEELi192ENS_6half_tEfNS_4arch4Sm90ELb0ELb0ELb0ELb0ELb0ELb0ELb0ELb1ELb1ELb0ELb0ELb0EEENS1_21CollectiveEpilogueFwdINS6_IJSA_SC_SB_EEES9_SE_SG_Li256ELb0ELb0ELb0ELb0EEENS1_29StaticPersistentTileSchedulerILb0EEEEEEEEEvNT_6ParamsE,"aw",@nobits
	.sectionflags	@""
	.align	16
	.zero		1024


//--------------------- .nv.shared._ZN7cutlass13device_kernelIN5flash11enable_sm90INS1_16FlashAttnFwdSm90INS1_25CollectiveMainloopFwdSm90ILi2EN4cute5tupleIJNS5_1CILi2EEENS7_ILi1EEES9_EEENS6_IJNS7_ILi128EEENS7_ILi112EEENS7_ILi192EEEEEELi192ENS_6half_tEfNS_4arch4Sm90ELb0ELb0ELb0ELb0ELb0ELb0ELb0ELb1ELb1ELb0ELb0ELb0EEENS1_21CollectiveEpilogueFwdINS6_IJSB_SD_SC_EEESA_SF_SH_Li256ELb0ELb0ELb0ELb0EEENS1_29StaticPersistentTileSchedulerILb0EEEEEEEEEvNT_6ParamsE --------------------------
	.section	.nv.shared._ZN7cutlass13device_kernelIN5flash11enable_sm90INS1_16FlashAttnFwdSm90INS1_25CollectiveMainloopFwdSm90ILi2EN4cute5tupleIJNS5_1CILi2EEENS7_ILi1EEES9_EEENS6_IJNS7_ILi128EEENS7_ILi112EEENS7_ILi192EEEEEELi192ENS_6half_tEfNS_4arch4Sm90ELb0ELb0ELb0ELb0ELb0ELb0ELb0ELb1ELb1ELb0ELb0ELb0EEENS1_21CollectiveEpilogueFwdINS6_IJSB_SD_SC_EEESA_SF_SH_Li256ELb0ELb0ELb0ELb0EEENS1_29StaticPersistentTileSchedulerILb0EEEEEEEEEvNT_6ParamsE,"aw",@nobits
	.sectionflags	@""
	.align	16
	.zero		1024


//--------------------- .nv.shared._ZN7cutlass13device_kernelIN5flash11enable_sm90INS1_16FlashAttnFwdSm90INS1_25CollectiveMainloopFwdSm90ILi2EN4cute5tupleIJNS5_1CILi1EEES8_S8_EEENS6_IJNS7_ILi128EEENS7_ILi112EEENS7_ILi192EEEEEELi192ENS_6half_tEfNS_4arch4Sm90ELb0ELb0ELb0ELb1ELb0ELb0ELb0ELb1ELb1ELb0ELb0ELb0EEENS1_21CollectiveEpilogueFwdINS6_IJSA_SC_SB_EEES9_SE_SG_Li256ELb1ELb0ELb0ELb0EEENS1_36VarlenDynamicPersistentTileSchedulerILi128ELi112ELi256ELi32ELb0ELb0ELb1ELb0ELb1ELb1EEEEEEEEEvNT_6ParamsE --------------------------
	.section	.nv.shared._ZN7cutlass13device_kernelIN5flash11enable_sm90INS1_16FlashAttnFwdSm90INS1_25CollectiveMainloopFwdSm90ILi2EN4cute5tupleIJNS5_1CILi1EEES8_S8_EEENS6_IJNS7_ILi128EEENS7_ILi112EEENS7_ILi192EEEEEELi192ENS_6half_tEfNS_4arch4Sm90ELb0ELb0ELb0ELb1ELb0ELb0ELb0ELb1ELb1ELb0ELb0ELb0EEENS1_21CollectiveEpilogueFwdINS6_IJSA_SC_SB_EEES9_SE_SG_Li256ELb1ELb0ELb0ELb0EEENS1_36VarlenDynamicPersistentTileSchedulerILi128ELi112ELi256ELi32ELb0ELb0ELb1ELb0ELb1ELb1EEEEEEEEEvNT_6ParamsE,"aw",@nobits
	.sectionflags	@""
	.align	16
	.zero		1024


//--------------------- .nv.shared._ZN7cutlass13device_kernelIN5flash11enable_sm90INS1_16FlashAttnFwdSm90INS1_25CollectiveMainloopFwdSm90ILi2EN4cute5tupleIJNS5_1CILi1EEES8_S8_EEENS6_IJNS7_ILi128EEENS7_ILi112EEENS7_ILi192EEEEEELi192ENS_6half_tEfNS_4arch4Sm90ELb0ELb0ELb0ELb1ELb0ELb1ELb0ELb1ELb1ELb0ELb0ELb0EEENS1_21CollectiveEpilogueFwdINS6_IJSA_SC_SB_EEES9_SE_SG_Li256ELb1ELb0ELb0ELb0EEENS1_36VarlenDynamicPersistentTileSchedulerILi128ELi112ELi256ELi32ELb0ELb0ELb1ELb0ELb1ELb1EEEEEEEEEvNT_6ParamsE --------------------------
	.section	.nv.shared._ZN7cutlass13device_kernelIN5flash11enable_sm90INS1_16FlashAttnFwdSm90INS1_25CollectiveMainloopFwdSm90ILi2EN4cute5tupleIJNS5_1CILi1EEES8_S8_EEENS6_IJNS7_ILi128EEENS7_ILi112EEENS7_ILi192EEEEEELi192ENS_6half_tEfNS_4arch4Sm90ELb0ELb0ELb0ELb1ELb0ELb1ELb0ELb1ELb1ELb0ELb0ELb0EEENS1_21CollectiveEpilogueFwdINS6_IJSA_SC_SB_EEES9_SE_SG_Li256ELb1ELb0ELb0ELb0EEENS1_36VarlenDynamicPersistentTileSchedulerILi128ELi112ELi256ELi32ELb0ELb0ELb1ELb0ELb1ELb1EEEEEEEEEvNT_6ParamsE,"aw",@nobits
	.sectionflags	@""
	.align	16
	.zero		1024


//--------------------- .nv.shared._ZN7cutlass13device_kernelIN5flash11enable_sm90INS1_16FlashAttnFwdSm90INS1_25CollectiveMainloopFwdSm90ILi2EN4cute5tupleIJNS5_1CILi1EEES8_S8_EEENS6_IJNS7_ILi128EEENS7_ILi96EEENS7_ILi192EEEEEELi192ENS_6half_tEfNS_4arch4Sm90ELb0ELb1ELb0ELb0ELb0ELb0ELb0ELb1ELb1ELb0ELb0ELb0EEENS1_21CollectiveEpilogueFwdINS6_IJSA_SC_SB_EEES9_SE_SG_Li256ELb0ELb0ELb0ELb0EEENS1_30DynamicPersistentTileSchedulerILi256ELi32ELb0ELb0ELb1EEEEEEEEEvNT_6ParamsE --------------------------
	.section	.nv.shared._ZN7cutlass13device_kernelIN5flash11enable_sm90INS1_16FlashAttnFwdSm90INS1_25CollectiveMainloopFwdSm90ILi2EN4cute5tupleIJNS5_1CILi1EEES8_S8_EEENS6_IJNS7_ILi128EEENS7_ILi96EEENS7_ILi192EEEEEELi192ENS_6half_tEfNS_4arch4Sm90ELb0ELb1ELb0ELb0ELb0ELb0ELb0ELb1ELb1ELb0ELb0ELb0EEENS1_21CollectiveEpilogueFwdINS6_IJSA_SC_SB_EEES9_SE_SG_Li256ELb0ELb0ELb0ELb0EEENS1_30DynamicPersistentTileSchedulerILi256ELi32ELb0ELb0ELb1EEEEEEEEEvNT_6ParamsE,"aw",@nobits
	.sectionflags	@""
	.align	16
	.zero		1024


//--------------------- .nv.shared._ZN7cutlass13device_kernelIN5flash11enable_sm90INS1_16FlashAttnFwdSm90INS1_25CollectiveMainloopFwdSm90ILi2EN4cute5tupleIJNS5_1CILi1EEES8_S8_EEENS6_IJNS7_ILi128EEENS7_ILi96EEENS7_ILi192EEEEEELi192ENS_6half_tEfNS_4arch4Sm90ELb0ELb1ELb0ELb1ELb0ELb0ELb0ELb1ELb1ELb0ELb0ELb0EEENS1_21CollectiveEpilogueFwdINS6_IJSA_SC_SB_EEES9_SE_SG_Li256ELb1ELb0ELb0ELb0EEENS1_36VarlenDynamicPersistentTileSchedulerILi128ELi96ELi256ELi32ELb0ELb0ELb1ELb1ELb0ELb1EEEEEEEEEvNT_6ParamsE --------------------------
	.section	.nv.shared._ZN7cutlass13device_kernelIN5flash11enable_sm90INS1_16FlashAttnFwdSm90INS1_25CollectiveMainloopFwdSm90ILi2EN4cute5tupleIJNS5_1CILi1EEES8_S8_EEENS6_IJNS7_ILi128EEENS7_ILi96EEENS7_ILi192EEEEEELi192ENS_6half_tEfNS_4arch4Sm90ELb0ELb1ELb0ELb1ELb0ELb0ELb0ELb1ELb1ELb0ELb0ELb0EEENS1_21CollectiveEpilogueFwdINS6_IJSA_SC_SB_EEES9_SE_SG_Li256ELb1ELb0ELb0ELb0EEENS1_36VarlenDynamicPersistentTileSchedulerILi128ELi96ELi256ELi32ELb0ELb0ELb1ELb1ELb0ELb1EEEEEEEEEvNT_6ParamsE,"aw",@nobits
	.sectionflags	@""
	.align	16
	.zero		1024


//--------------------- .nv.shared._ZN7cutlass13device_kernelIN5flash11enable_sm90INS1_16FlashAttnFwdSm90INS1_25CollectiveMainloopFwdSm90ILi2EN4cute5tupleIJNS5_1CILi1EEES8_S8_EEENS6_IJNS7_ILi128EEENS7_ILi96EEENS7_ILi192EEEEEELi192ENS_6half_tEfNS_4arch4Sm90ELb0ELb1ELb0ELb1ELb0ELb1ELb0ELb1ELb1ELb0ELb0ELb0EEENS1_21CollectiveEpilogueFwdINS6_IJSA_SC_SB_EEES9_SE_SG_Li256ELb1ELb0ELb0ELb0EEENS1_36VarlenDynamicPersistentTileSchedulerILi128ELi96ELi256ELi32ELb0ELb0ELb1ELb1ELb0ELb1EEEEEEEEEvNT_6ParamsE --------------------------
	.section	.nv.shared._ZN7cutlass13device_kernelIN5flash11enable_sm90INS1_16FlashAttnFwdSm90INS1_25CollectiveMainloopFwdSm90ILi2EN4cute5tupleIJNS5_1CILi1EEES8_S8_EEENS6_IJNS7_ILi128EEENS7_ILi96EEENS7_ILi192EEEEEELi192ENS_6half_tEfNS_4arch4Sm90ELb0ELb1ELb0ELb1ELb0ELb1ELb0ELb1ELb1ELb0ELb0ELb0EEENS1_21CollectiveEpilogueFwdINS6_IJSA_SC_SB_EEES9_SE_SG_Li256ELb1ELb0ELb0ELb0EEENS1_36VarlenDynamicPersistentTileSchedulerILi128ELi96ELi256ELi32ELb0ELb0ELb1ELb1ELb0ELb1EEEEEEEEEvNT_6ParamsE,"aw",@nobits
	.sectionflags	@""
	.align	16
	.zero		1024


//--------------------- .nv.shared._ZN7cutlass13device_kernelIN5flash11enable_sm90INS1_16FlashAttnFwdSm90INS1_25CollectiveMainloopFwdSm90ILi2EN4cute5tupleIJNS5_1CILi1EEES8_S8_EEENS6_IJNS7_ILi128EEENS7_ILi112EEENS7_ILi192EEEEEELi192ENS_6half_tEfNS_4arch4Sm90ELb1ELb0ELb0ELb0ELb0ELb0ELb0ELb1ELb1ELb0ELb0ELb0EEENS1_21CollectiveEpilogueFwdINS6_IJSA_SC_SB_EEES9_SE_SG_Li256ELb0ELb0ELb0ELb0EEENS1_30DynamicPersistentTileSchedulerILi256ELi32ELb0ELb0ELb1EEEEEEEEEvNT_6ParamsE --------------------------
	.section	.nv.shared._ZN7cutlass13device_kernelIN5flash11enable_sm90INS1_16FlashAttnFwdSm90INS1_25CollectiveMainloopFwdSm90ILi2EN4cute5tupleIJNS5_1CILi1EEES8_S8_EEENS6_IJNS7_ILi128EEENS7_ILi112EEENS7_ILi192EEEEEELi192ENS_6half_tEfNS_4arch4Sm90ELb1ELb0ELb0ELb0ELb0ELb0ELb0ELb1ELb1ELb0ELb0ELb0EEENS1_21CollectiveEpilogueFwdINS6_IJSA_SC_SB_EEES9_SE_SG_Li256ELb0ELb0ELb0ELb0EEENS1_30DynamicPersistentTileSchedulerILi256ELi32ELb0ELb0ELb1EEEEEEEEEvNT_6ParamsE,"aw",@nobits
	.sectionflags	@""
	.align	16
	.zero		1024


//--------------------- .nv.shared._ZN7cutlass13device_kernelIN5flash11enable_sm90INS1_16FlashAttnFwdSm90INS1_25CollectiveMainloopFwdSm90ILi2EN4cute5tupleIJNS5_1CILi1EEES8_S8_EEENS6_IJNS7_ILi128EEENS7_ILi112EEENS7_ILi192EEEEEELi192ENS_6half_tEfNS_4arch4Sm90ELb1ELb0ELb0ELb1ELb0ELb0ELb0ELb1ELb1ELb0ELb0ELb0EEENS1_21CollectiveEpilogueFwdINS6_IJSA_SC_SB_EEES9_SE_SG_Li256ELb1ELb0ELb0ELb0EEENS1_36VarlenDynamicPersistentTileSchedulerILi128ELi112ELi256ELi32ELb0ELb0ELb1ELb1ELb1ELb1EEEEEEEEEvNT_6ParamsE --------------------------
	.section	.nv.shared._ZN7cutlass13device_kernelIN5flash11enable_sm90INS1_16FlashAttnFwdSm90INS1_25CollectiveMainloopFwdSm90ILi2EN4cute5tupleIJNS5_1CILi1EEES8_S8_EEENS6_IJNS7_ILi128EEENS7_ILi112EEENS7_ILi192EEEEEELi192ENS_6half_tEfNS_4arch4Sm90ELb1ELb0ELb0ELb1ELb0ELb0ELb0ELb1ELb1ELb0ELb0ELb0EEENS1_21CollectiveEpilogueFwdINS6_IJSA_SC_SB_EEES9_SE_SG_Li256ELb1ELb0ELb0ELb0EEENS1_36VarlenDynamicPersistentTileSchedulerILi128ELi112ELi256ELi32ELb0ELb0ELb1ELb1ELb1ELb1EEEEEEEEEvNT_6ParamsE,"aw",@nobits
	.sectionflags	@""
	.align	16
	.zero		1024


//--------------------- .nv.shared._ZN7cutlass13device_kernelIN5flash11enable_sm90INS1_16FlashAttnFwdSm90INS1_25CollectiveMainloopFwdSm90ILi2EN4cute5tupleIJNS5_1CILi1EEES8_S8_EEENS6_IJNS7_ILi128EEENS7_ILi112EEENS7_ILi192EEEEEELi192ENS_6half_tEfNS_4arch4Sm90ELb1ELb0ELb0ELb1ELb0ELb1ELb0ELb1ELb1ELb0ELb0ELb0EEENS1_21CollectiveEpilogueFwdINS6_IJSA_SC_SB_EEES9_SE_SG_Li256ELb1ELb0ELb0ELb0EEENS1_36VarlenDynamicPersistentTileSchedulerILi128ELi112ELi256ELi32ELb0ELb0ELb1ELb1ELb1ELb1EEEEEEEEEvNT_6ParamsE --------------------------
	.section	.nv.shared._ZN7cutlass13device_kernelIN5flash11enable_sm90INS1_16FlashAttnFwdSm90INS1_25CollectiveMainloopFwdSm90ILi2EN4cute5tupleIJNS5_1CILi1EEES8_S8_EEENS6_IJNS7_ILi128EEENS7_ILi112EEENS7_ILi192EEEEEELi192ENS_6half_tEfNS_4arch4Sm90ELb1ELb0ELb0ELb1ELb0ELb1ELb0ELb1ELb1ELb0ELb0ELb0EEENS1_21CollectiveEpilogueFwdINS6_IJSA_SC_SB_EEES9_SE_SG_Li256ELb1ELb0ELb0ELb0EEENS1_36VarlenDynamicPersistentTileSchedulerILi128ELi112ELi256ELi32ELb0ELb0ELb1ELb1ELb1ELb1EEEEEEEEEvNT_6ParamsE,"aw",@nobits
	.sectionflags	@""
	.align	16
	.zero		1024


//--------------------- .nv.shared._ZN7cutlass13device_kernelIN5flash11enable_sm90INS1_16FlashAttnFwdSm90INS1_25CollectiveMainloopFwdSm90ILi2EN4cute5tupleIJNS5_1CILi1EEES8_S8_EEENS6_IJNS7_ILi128EEENS7_ILi176EEESA_EEELi128ENS_6half_tEfNS_4arch4Sm90ELb0ELb0ELb0ELb0ELb0ELb0ELb0ELb1ELb1ELb0ELb0ELb0EEENS1_21CollectiveEpilogueFwdINS6_IJSA_SA_SB_EEES9_SD_SF_Li256ELb0ELb0ELb0ELb0EEENS1_29StaticPersistentTileSchedulerILb0EEEEEEEEEvNT_6ParamsE --------------------------
	.section	.nv.shared._ZN7cutlass13device_kernelIN5flash11enable_sm90INS1_16FlashAttnFwdSm90INS1_25CollectiveMainloopFwdSm90ILi2EN4cute5tupleIJNS5_1CILi1EEES8_S8_EEENS6_IJNS7_ILi128EEENS7_ILi176EEESA_EEELi128ENS_6half_tEfNS_4arch4Sm90ELb0ELb0ELb0ELb0ELb0ELb0ELb0ELb1ELb1ELb0ELb0ELb0EEENS1_21CollectiveEpilogueFwdINS6_IJSA_SA_SB_EEES9_SD_SF_Li256ELb0ELb0ELb0ELb0EEENS1_29StaticPersistentTileSchedulerILb0EEEEEEEEEvNT_6ParamsE,"aw",@nobits
	.sectionflags	@""
	.align	16
	.zero		1024


//--------------------- .nv.shared._ZN7cutlass13device_kernelIN5flash11enable_sm90INS1_16FlashAttnFwdSm90INS1_25CollectiveMainloopFwdSm90ILi2EN4cute5tupleIJNS5_1CILi2EEENS7_ILi1EEES9_EEENS6_IJNS7_ILi128EEENS7_ILi176EEESB_EEELi128ENS_6half_tEfNS_4arch4Sm90ELb0ELb0ELb0ELb0ELb0ELb0ELb0ELb1ELb1ELb0ELb0ELb0EEENS1_21CollectiveEpilogueFwdINS6_IJSB_SB_SC_EEESA_SE_SG_Li256ELb0ELb0ELb0ELb0EEENS1_29StaticPersistentTileSchedulerILb0EEEEEEEEEvNT_6ParamsE --------------------------
	.section	.nv.shared._ZN7cutlass13device_kernelIN5flash11enable_sm90INS1_16FlashAttnFwdSm90INS1_25CollectiveMainloopFwdSm90ILi2EN4cute5tupleIJNS5_1CILi2EEENS7_ILi1EEES9_EEENS6_IJNS7_ILi128EEENS7_ILi176EEESB_EEELi128ENS_6half_tEfNS_4arch4Sm90ELb0ELb0ELb0ELb0ELb0ELb0ELb0ELb1ELb1ELb0ELb0ELb0EEENS1_21CollectiveEpilogueFwdINS6_IJSB_SB_SC_EEESA_SE_SG_Li256ELb0ELb0ELb0ELb0EEENS1_29StaticPersistentTileSchedulerILb0EEEEEEEEEvNT_6ParamsE,"aw",@nobits
	.sectionflags	@""
	.align	16
	.zero		1024


//--------------------- .nv.shared._ZN7cutlass13device_kernelIN5flash11enable_sm90INS1_16FlashAttnFwdSm90INS1_25CollectiveMainloopFwdSm90ILi2EN4cute5tupleIJNS5_1CILi1EEES8_S8_EEENS6_IJNS7_ILi128EEENS7_ILi176EEESA_EEELi128ENS_6half_tEfNS_4arch4Sm90ELb0ELb0ELb0ELb1ELb0ELb0ELb0ELb1ELb1ELb0ELb0ELb0EEENS1_21CollectiveEpilogueFwdINS6_IJSA_SA_SB_EEES9_SD_SF_Li256ELb1ELb0ELb0ELb0EEENS1_36VarlenDynamicPersistentTileSchedulerILi128ELi176ELi256ELi32ELb0ELb0ELb1ELb0ELb1ELb1EEEEEEEEEvNT_6ParamsE --------------------------
	.section	.nv.shared._ZN7cutlass13device_kernelIN5flash11enable_sm90INS1_16FlashAttnFwdSm90INS1_25CollectiveMainloopFwdSm90ILi2EN4cute5tupleIJNS5_1CILi1EEES8_S8_EEENS6_IJNS7_ILi128EEENS7_ILi176EEESA_EEELi128ENS_6half_tEfNS_4arch4Sm90ELb0ELb0ELb0ELb1ELb0ELb0ELb0ELb1ELb1ELb0ELb0ELb0EEENS1_21CollectiveEpilogueFwdINS6_IJSA_SA_SB_EEES9_SD_SF_Li256ELb1ELb0ELb0ELb0EEENS1_36VarlenDynamicPersistentTileSchedulerILi128ELi176ELi256ELi32ELb0ELb0ELb1ELb0ELb1ELb1EEEEEEEEEvNT_6ParamsE,"aw",@nobits
	.sectionflags	@""
	.align	16
	.zero		1024


//--------------------- .nv.shared._ZN7cutlass13device_kernelIN5flash11enable_sm90INS1_16FlashAttnFwdSm90INS1_25CollectiveMainloopFwdSm90ILi2EN4cute5tupleIJNS5_1CILi1EEES8_S8_EEENS6_IJNS7_ILi128EEENS7_ILi176EEESA_EEELi128ENS_6half_tEfNS_4arch4Sm90ELb0ELb0ELb0ELb1ELb0ELb1ELb0ELb1ELb1ELb0ELb0ELb0EEENS1_21CollectiveEpilogueFwdINS6_IJSA_SA_SB_EEES9_SD_SF_Li256ELb1ELb0ELb0ELb0EEENS1_36VarlenDynamicPersistentTileSchedulerILi128ELi176ELi256ELi32ELb0ELb0ELb1ELb0ELb1ELb1EEEEEEEEEvNT_6ParamsE --------------------------
	.section	.nv.shared._ZN7cutlass13device_kernelIN5flash11enable_sm90INS1_16FlashAttnFwdSm90INS1_25CollectiveMainloopFwdSm90ILi2EN4cute5tupleIJNS5_1CILi1EEES8_S8_EEENS6_IJNS7_ILi128EEENS7_ILi176EEESA_EEELi128ENS_6half_tEfNS_4arch4Sm90ELb0ELb0ELb0ELb1ELb0ELb1ELb0ELb1ELb1ELb0ELb0ELb0EEENS1_21CollectiveEpilogueFwdINS6_IJSA_SA_SB_EEES9_SD_SF_Li256ELb1ELb0ELb0ELb0EEENS1_36VarlenDynamicPersistentTileSchedulerILi128ELi176ELi256ELi32ELb0ELb0ELb1ELb0ELb1ELb1EEEEEEEEEvNT_6ParamsE,"aw",@nobits
	.sectionflags	@""
	.align	16
	.zero		1024


//--------------------- .nv.shared._ZN7cutlass13device_kernelIN5flash11enable_sm90INS1_16FlashAttnFwdSm90INS1_25CollectiveMainloopFwdSm90ILi2EN4cute5tupleIJNS5_1CILi1EEES8_S8_EEENS6_IJNS7_ILi128EEESA_SA_EEELi128ENS_6half_tEfNS_4arch4Sm90ELb0ELb1ELb0ELb0ELb0ELb0ELb0ELb1ELb1ELb0ELb0ELb0EEENS1_21CollectiveEpilogueFwdISB_S9_SC_SE_Li256ELb0ELb0ELb0ELb0EEENS1_30DynamicPersistentTileSchedulerILi256ELi32ELb0ELb0ELb1EEEEEEEEEvNT_6ParamsE --------------------------
	.section	.nv.shared._ZN7cutlass13device_kernelIN5flash11enable_sm90INS1_16FlashAttnFwdSm90INS1_25CollectiveMainloopFwdSm90ILi2EN4cute5tupleIJNS5_1CILi1EEES8_S8_EEENS6_IJNS7_ILi128EEESA_SA_EEELi128ENS_6half_tEfNS_4arch4Sm90ELb0ELb1ELb0ELb0ELb0ELb0ELb0ELb1ELb1ELb0ELb0ELb0EEENS1_21CollectiveEpilogueFwdISB_S9_SC_SE_Li256ELb0ELb0ELb0ELb0EEENS1_30DynamicPersistentTileSchedulerILi256ELi32ELb0ELb0ELb1EEEEEEEEEvNT_6ParamsE,"aw",@nobits
	.sectionflags	@""
	.align	16
	.zero		1024


//--------------------- .nv.shared._ZN7cutlass13device_kernelIN5flash11enable_sm90INS1_16FlashAttnFwdSm90INS1_25CollectiveMainloopFwdSm90ILi2EN4cute5tupleIJNS5_1CILi1EEES8_S8_EEENS6_IJNS7_ILi128EEESA_SA_EEELi128ENS_6half_tEfNS_4arch4Sm90ELb0ELb1ELb0ELb1ELb0ELb0ELb0ELb1ELb1ELb0ELb0ELb0EEENS1_21CollectiveEpilogueFwdISB_S9_SC_SE_Li256ELb1ELb0ELb0ELb0EEENS1_36VarlenDynamicPersistentTileSchedulerILi128ELi128ELi256ELi32ELb0ELb0ELb1ELb1ELb0ELb1EEEEEEEEEvNT_6ParamsE --------------------------
	.section	.nv.shared._ZN7cutlass13device_kernelIN5flash11enable_sm90INS1_16FlashAttnFwdSm90INS1_25CollectiveMainloopFwdSm90ILi2EN4cute5tupleIJNS5_1CILi1EEES8_S8_EEENS6_IJNS7_ILi128EEESA_SA_EEELi128ENS_6half_tEfNS_4arch4Sm90ELb0ELb1ELb0ELb1ELb0ELb0ELb0ELb1ELb1ELb0ELb0ELb0EEENS1_21CollectiveEpilogueFwdISB_S9_SC_SE_Li256ELb1ELb0ELb0ELb0EEENS1_36VarlenDynamicPersistentTileSchedulerILi128ELi128ELi256ELi32ELb0ELb0ELb1ELb1ELb0ELb1EEEEEEEEEvNT_6ParamsE,"aw",@nobits
	.sectionflags	@""
	.align	16
	.zero		1024


//--------------------- .nv.shared._ZN7cutlass13device_kernelIN5flash11enable_sm90INS1_16FlashAttnFwdSm90INS1_25CollectiveMainloopFwdSm90ILi2EN4cute5tupleIJNS5_1CILi1EEES8_S8_EEENS6_IJNS7_ILi128EEESA_SA_EEELi128ENS_6half_tEfNS_4arch4Sm90ELb0ELb1ELb0ELb1ELb0ELb1ELb0ELb1ELb1ELb0ELb0ELb0EEENS1_21CollectiveEpilogueFwdISB_S9_SC_SE_Li256ELb1ELb0ELb0ELb0EEENS1_36VarlenDynamicPersistentTileSchedulerILi128ELi128ELi256ELi32ELb0ELb0ELb1ELb1ELb0ELb1EEEEEEEEEvNT_6ParamsE --------------------------
	.section	.nv.shared._ZN7cutlass13device_kernelIN5flash11enable_sm90INS1_16FlashAttnFwdSm90INS1_25CollectiveMainloopFwdSm90ILi2EN4cute5tupleIJNS5_1CILi1EEES8_S8_EEENS6_IJNS7_ILi128EEESA_SA_EEELi128ENS_6half_tEfNS_4arch4Sm90ELb0ELb1ELb0ELb1ELb0ELb1ELb0ELb1ELb1ELb0ELb0ELb0EEENS1_21CollectiveEpilogueFwdISB_S9_SC_SE_Li256ELb1ELb0ELb0ELb0EEENS1_36VarlenDynamicPersistentTileSchedulerILi128ELi128ELi256ELi32ELb0ELb0ELb1ELb1ELb0ELb1EEEEEEEEEvNT_6ParamsE,"aw",@nobits
	.sectionflags	@""
	.align	16
	.zero		1024


//--------------------- .nv.shared._ZN7cutlass13device_kernelIN5flash11enable_sm90INS1_16FlashAttnFwdSm90INS1_25CollectiveMainloopFwdSm90ILi2EN4cute5tupleIJNS5_1CILi1EEES8_S8_EEENS6_IJNS7_ILi128EEESA_SA_EEELi128ENS_6half_tEfNS_4arch4Sm90ELb1ELb0ELb0ELb0ELb0ELb0ELb0ELb1ELb1ELb0ELb0ELb0EEENS1_21CollectiveEpilogueFwdISB_S9_SC_SE_Li256ELb0ELb0ELb0ELb0EEENS1_30DynamicPersistentTileSchedulerILi256ELi32ELb0ELb0ELb1EEEEEEEEEvNT_6ParamsE --------------------------
	.section	.nv.shared._ZN7cutlass13device_kernelIN5flash11enable_sm90INS1_16FlashAttnFwdSm90INS1_25CollectiveMainloopFwdSm90ILi2EN4cute5tupleIJNS5_1CILi1EEES8_S8_EEENS6_IJNS7_ILi128EEESA_SA_EEELi128ENS_6half_tEfNS_4arch4Sm90ELb1ELb0ELb0ELb0ELb0ELb0ELb0ELb1ELb1ELb0ELb0ELb0EEENS1_21CollectiveEpilogueFwdISB_S9_SC_SE_Li256ELb0ELb0ELb0ELb0EEENS1_30DynamicPersistentTileSchedulerILi256ELi32ELb0ELb0ELb1EEEEEEEEEvNT_6ParamsE,"aw",@nobits
	.sectionflags	@""
	.align	16
	.zero		1024


//--------------------- .nv.shared._ZN7cutlass13device_kernelIN5flash11enable_sm90INS1_16FlashAttnFwdSm90INS1_25CollectiveMainloopFwdSm90ILi2EN4cute5tupleIJNS5_1CILi1EEES8_S8_EEENS6_IJNS7_ILi128EEESA_SA_EEELi128ENS_6half_tEfNS_4arch4Sm90ELb1ELb0ELb0ELb1ELb0ELb0ELb0ELb1ELb1ELb0ELb0ELb0EEENS1_21CollectiveEpilogueFwdISB_S9_SC_SE_Li256ELb1ELb0ELb0ELb0EEENS1_36VarlenDynamicPersistentTileSchedulerILi128ELi128ELi256ELi32ELb0ELb0ELb1ELb1ELb1ELb1EEEEEEEEEvNT_6ParamsE --------------------------
	.section	.nv.shared._ZN7cutlass13device_kernelIN5flash11enable_sm90INS1_16FlashAttnFwdSm90INS1_25CollectiveMainloopFwdSm90ILi2EN4cute5tupleIJNS5_1CILi1EEES8_S8_EEENS6_IJNS7_ILi128EEESA_SA_EEELi128ENS_6half_tEfNS_4arch4Sm90ELb1ELb0ELb0ELb1ELb0ELb0ELb0ELb1ELb1ELb0ELb0ELb0EEENS1_21CollectiveEpilogueFwdISB_S9_SC_SE_Li256ELb1ELb0ELb0ELb0EEENS1_36VarlenDynamicPersistentTileSchedulerILi128ELi128ELi256ELi32ELb0ELb0ELb1ELb1ELb1ELb1EEEEEEEEEvNT_6ParamsE,"aw",@nobits
	.sectionflags	@""
	.align	16
	.zero		1024


//--------------------- .nv.shared._ZN7cutlass13device_kernelIN5flash11enable_sm90INS1_16FlashAttnFwdSm90INS1_25CollectiveMainloopFwdSm90ILi2EN4cute5tupleIJNS5_1CILi1EEES8_S8_EEENS6_IJNS7_ILi128EEESA_SA_EEELi128ENS_6half_tEfNS_4arch4Sm90ELb1ELb0ELb0ELb1ELb0ELb1ELb0ELb1ELb1ELb0ELb0ELb0EEENS1_21CollectiveEpilogueFwdISB_S9_SC_SE_Li256ELb1ELb0ELb0ELb0EEENS1_36VarlenDynamicPersistentTileSchedulerILi128ELi128ELi256ELi32ELb0ELb0ELb1ELb1ELb1ELb1EEEEEEEEEvNT_6ParamsE --------------------------
	.section	.nv.shared._ZN7cutlass13device_kernelIN5flash11enable_sm90INS1_16FlashAttnFwdSm90INS1_25CollectiveMainloopFwdSm90ILi2EN4cute5tupleIJNS5_1CILi1EEES8_S8_EEENS6_IJNS7_ILi128EEESA_SA_EEELi128ENS_6half_tEfNS_4arch4Sm90ELb1ELb0ELb0ELb1ELb0ELb1ELb0ELb1ELb1ELb0ELb0ELb0EEENS1_21CollectiveEpilogueFwdISB_S9_SC_SE_Li256ELb1ELb0ELb0ELb0EEENS1_36VarlenDynamicPersistentTileSchedulerILi128ELi128ELi256ELi32ELb0ELb0ELb1ELb1ELb1ELb1EEEEEEEEEvNT_6ParamsE,"aw",@nobits
	.sectionflags	@""
	.align	16
	.zero		1024


//--------------------- .nv.shared._ZN7cutlass13device_kernelIN5flash11enable_sm90INS1_16FlashAttnFwdSm90INS1_25CollectiveMainloopFwdSm90ILi2EN4cute5tupleIJNS5_1CILi1EEES8_S8_EEENS6_IJNS7_ILi192EEENS7_ILi144EEENS7_ILi96EEEEEELi96ENS_6half_tEfNS_4arch4Sm90ELb0ELb0ELb0ELb0ELb0ELb0ELb0ELb0ELb1ELb0ELb0ELb0EEENS1_21CollectiveEpilogueFwdINS6_IJSA_SC_SB_EEES9_SE_SG_Li384ELb0ELb0ELb0ELb0EEENS1_29StaticPersistentTileSchedulerILb0EEEEEEEEEvNT_6ParamsE --------------------------
	.section	.nv.shared._ZN7cutlass13device_kernelIN5flash11enable_sm90INS1_16FlashAttnFwdSm90INS1_25CollectiveMainloopFwdSm90ILi2EN4cute5tupleIJNS5_1CILi1EEES8_S8_EEENS6_IJNS7_ILi192EEENS7_ILi144EEENS7_ILi96EEEEEELi96ENS_6half_tEfNS_4arch4Sm90ELb0ELb0ELb0ELb0ELb0ELb0ELb0ELb0ELb1ELb0ELb0ELb0EEENS1_21CollectiveEpilogueFwdINS6_IJSA_SC_SB_EEES9_SE_SG_Li384ELb0ELb0ELb0ELb0EEENS1_29StaticPersistentTileSchedulerILb0EEEEEEEEEvNT_6ParamsE,"aw",@nobits
	.sectionflags	@""
	.align	16
	.zero		1024


//--------------------- .nv.shared._ZN7cutlass13device_kernelIN5flash11enable_sm90INS1_16FlashAttnFwdSm90INS1_25CollectiveMainloopFwdSm90ILi2EN4cute5tupleIJNS5_1CILi1EEES8_S8_EEENS6_IJNS7_ILi192EEENS7_ILi144EEENS7_ILi96EEEEEELi96ENS_6half_tEfNS_4arch4Sm90ELb0ELb0ELb0ELb1ELb0ELb0ELb0ELb0ELb1ELb0ELb0ELb0EEENS1_21CollectiveEpilogueFwdINS6_IJSA_SC_SB_EEES9_SE_SG_Li384ELb1ELb0ELb0ELb0EEENS1_36VarlenDynamicPersistentTileSchedulerILi192ELi144ELi384ELi32ELb0ELb0ELb1ELb0ELb1ELb1EEEEEEEEEvNT_6ParamsE --------------------------
	.section	.nv.shared._ZN7cutlass13device_kernelIN5flash11enable_sm90INS1_16FlashAttnFwdSm90INS1_25CollectiveMainloopFwdSm90ILi2EN4cute5tupleIJNS5_1CILi1EEES8_S8_EEENS6_IJNS7_ILi192EEENS7_ILi144EEENS7_ILi96EEEEEELi96ENS_6half_tEfNS_4arch4Sm90ELb0ELb0ELb0ELb1ELb0ELb0ELb0ELb0ELb1ELb0ELb0ELb0EEENS1_21CollectiveEpilogueFwdINS6_IJSA_SC_SB_EEES9_SE_SG_Li384ELb1ELb0ELb0ELb0EEENS1_36VarlenDynamicPersistentTileSchedulerILi192ELi144ELi384ELi32ELb0ELb0ELb1ELb0ELb1ELb1EEEEEEEEEvNT_6ParamsE,"aw",@nobits
	.sectionflags	@""
	.align	16
	.zero		1024


//--------------------- .nv.shared._ZN7cutlass13device_kernelIN5flash11enable_sm90INS1_16FlashAttnFwdSm90INS1_25CollectiveMainloopFwdSm90ILi2EN4cute5tupleIJNS5_1CILi1EEES8_S8_EEENS6_IJNS7_ILi192EEENS7_ILi144EEENS7_ILi96EEEEEELi96ENS_6half_tEfNS_4arch4Sm90ELb0ELb0ELb0ELb1ELb0ELb1ELb0ELb0ELb1ELb0ELb0ELb0EEENS1_21CollectiveEpilogueFwdINS6_IJSA_SC_SB_EEES9_SE_SG_Li384ELb1ELb0ELb0ELb0EEENS1_36VarlenDynamicPersistentTileSchedulerILi192ELi144ELi384ELi32ELb0ELb0ELb1ELb0ELb1ELb1EEEEEEEEEvNT_6ParamsE --------------------------
	.section	.nv.shared._ZN7cutlass13device_kernelIN5flash11enable_sm90INS1_16FlashAttnFwdSm90INS1_25CollectiveMainloopFwdSm90ILi2EN4cute5tupleIJNS5_1CILi1EEES8_S8_EEENS6_IJNS7_ILi192EEENS7_ILi144EEENS7_ILi96EEEEEELi96ENS_6half_tEfNS_4arch4Sm90ELb0ELb0ELb0ELb1ELb0ELb1ELb0ELb0ELb1ELb0ELb0ELb0EEENS1_21CollectiveEpilogueFwdINS6_IJSA_SC_SB_EEES9_SE_SG_Li384ELb1ELb0ELb0ELb0EEENS1_36VarlenDynamicPersistentTileSchedulerILi192ELi144ELi384ELi32ELb0ELb0ELb1ELb0ELb1ELb1EEEEEEEEEvNT_6ParamsE,"aw",@nobits
	.sectionflags	@""
	.align	16
	.zero		1024


//--------------------- .nv.shared._ZN7cutlass13device_kernelIN5flash11enable_sm90INS1_16FlashAttnFwdSm90INS1_25CollectiveMainloopFwdSm90ILi2EN4cute5tupleIJNS5_1CILi1EEES8_S8_EEENS6_IJNS7_ILi192EEENS7_ILi128EEENS7_ILi96EEEEEELi96ENS_6half_tEfNS_4arch4Sm90ELb0ELb1ELb0ELb0ELb0ELb0ELb0ELb0ELb1ELb0ELb0ELb0EEENS1_21CollectiveEpilogueFwdINS6_IJSA_SC_SB_EEES9_SE_SG_Li384ELb0ELb0ELb0ELb0EEENS1_30DynamicPersistentTileSchedulerILi384ELi32ELb0ELb0ELb1EEEEEEEEEvNT_6ParamsE --------------------------
	.section	.nv.shared._ZN7cutlass13device_kernelIN5flash11enable_sm90INS1_16FlashAttnFwdSm90INS1_25CollectiveMainloopFwdSm90ILi2EN4cute5tupleIJNS5_1CILi1EEES8_S8_EEENS6_IJNS7_ILi192EEENS7_ILi128EEENS7_ILi96EEEEEELi96ENS_6half_tEfNS_4arch4Sm90ELb0ELb1ELb0ELb0ELb0ELb0ELb0ELb0ELb1ELb0ELb0ELb0EEENS1_21CollectiveEpilogueFwdINS6_IJSA_SC_SB_EEES9_SE_SG_Li384ELb0ELb0ELb0ELb0EEENS1_30DynamicPersistentTileSchedulerILi384ELi32ELb0ELb0ELb1EEEEEEEEEvNT_6ParamsE,"aw",@nobits
	.sectionflags	@""
	.align	16
	.zero		1024


//--------------------- .nv.shared._ZN7cutlass13device_kernelIN5flash11enable_sm90INS1_16FlashAttnFwdSm90INS1_25CollectiveMainloopFwdSm90ILi2EN4cute5tupleIJNS5_1CILi1EEES8_S8_EEENS6_IJNS7_ILi192EEENS7_ILi128EEENS7_ILi96EEEEEELi96ENS_6half_tEfNS_4arch4Sm90ELb0ELb1ELb0ELb1ELb0ELb0ELb0ELb0ELb1ELb0ELb0ELb0EEENS1_21CollectiveEpilogueFwdINS6_IJSA_SC_SB_EEES9_SE_SG_Li384ELb1ELb0ELb0ELb0EEENS1_36VarlenDynamicPersistentTileSchedulerILi192ELi128ELi384ELi32ELb0ELb0ELb1ELb1ELb0ELb1EEEEEEEEEvNT_6ParamsE --------------------------
	.section	.nv.shared._ZN7cutlass13device_kernelIN5flash11enable_sm90INS1_16FlashAttnFwdSm90INS1_25CollectiveMainloopFwdSm90ILi2EN4cute5tupleIJNS5_1CILi1EEES8_S8_EEENS6_IJNS7_ILi192EEENS7_ILi128EEENS7_ILi96EEEEEELi96ENS_6half_tEfNS_4arch4Sm90ELb0ELb1ELb0ELb1ELb0ELb0ELb0ELb0ELb1ELb0ELb0ELb0EEENS1_21CollectiveEpilogueFwdINS6_IJSA_SC_SB_EEES9_SE_SG_Li384ELb1ELb0ELb0ELb0EEENS1_36VarlenDynamicPersistentTileSchedulerILi192ELi128ELi384ELi32ELb0ELb0ELb1ELb1ELb0ELb1EEEEEEEEEvNT_6ParamsE,"aw",@nobits
	.sectionflags	@""
	.align	16
	.zero		1024


//--------------------- .nv.shared._ZN7cutlass13device_kernelIN5flash11enable_sm90INS1_16FlashAttnFwdSm90INS1_25CollectiveMainloopFwdSm90ILi2EN4cute5tupleIJNS5_1CILi1EEES8_S8_EEENS6_IJNS7_ILi192EEENS7_ILi128EEENS7_ILi96EEEEEELi96ENS_6half_tEfNS_4arch4Sm90ELb0ELb1ELb0ELb1ELb0ELb1ELb0ELb0ELb1ELb0ELb0ELb0EEENS1_21CollectiveEpilogueFwdINS6_IJSA_SC_SB_EEES9_SE_SG_Li384ELb1ELb0ELb0ELb0EEENS1_36VarlenDynamicPersistentTileSchedulerILi192ELi128ELi384ELi32ELb0ELb0ELb1ELb1ELb0ELb1EEEEEEEEEvNT_6ParamsE --------------------------
	.section	.nv.shared._ZN7cutlass13device_kernelIN5flash11enable_sm90INS1_16FlashAttnFwdSm90INS1_25CollectiveMainloopFwdSm90ILi2EN4cute5tupleIJNS5_1CILi1EEES8_S8_EEENS6_IJNS7_ILi192EEENS7_ILi128EEENS7_ILi96EEEEEELi96ENS_6half_tEfNS_4arch4Sm90ELb0ELb1ELb0ELb1ELb0ELb1ELb0ELb0ELb1ELb0ELb0ELb0EEENS1_21CollectiveEpilogueFwdINS6_IJSA_SC_SB_EEES9_SE_SG_Li384ELb1ELb0ELb0ELb0EEENS1_36VarlenDynamicPersistentTileSchedulerILi192ELi128ELi384ELi32ELb0ELb0ELb1ELb1ELb0ELb1EEEEEEEEEvNT_6ParamsE,"aw",@nobits
	.sectionflags	@""
	.align	16
	.zero		1024


//--------------------- .nv.shared._ZN7cutlass13device_kernelIN5flash11enable_sm90INS1_16FlashAttnFwdSm90INS1_25CollectiveMainloopFwdSm90ILi2EN4cute5tupleIJNS5_1CILi1EEES8_S8_EEENS6_IJNS7_ILi192EEENS7_ILi144EEENS7_ILi96EEEEEELi96ENS_6half_tEfNS_4arch4Sm90ELb1ELb0ELb0ELb0ELb0ELb0ELb0ELb0ELb1ELb0ELb0ELb0EEENS1_21CollectiveEpilogueFwdINS6_IJSA_SC_SB_EEES9_SE_SG_Li384ELb0ELb0ELb0ELb0EEENS1_30DynamicPersistentTileSchedulerILi384ELi32ELb0ELb0ELb1EEEEEEEEEvNT_6ParamsE --------------------------
	.section	.nv.shared._ZN7cutlass13device_kernelIN5flash11enable_sm90INS1_16FlashAttnFwdSm90INS1_25CollectiveMainloopFwdSm90ILi2EN4cute5tupleIJNS5_1CILi1EEES8_S8_EEENS6_IJNS7_ILi192EEENS7_ILi144EEENS7_ILi96EEEEEELi96ENS_6half_tEfNS_4arch4Sm90ELb1ELb0ELb0ELb0ELb0ELb0ELb0ELb0ELb1ELb0ELb0ELb0EEENS1_21CollectiveEpilogueFwdINS6_IJSA_SC_SB_EEES9_SE_SG_Li384ELb0ELb0ELb0ELb0EEENS1_30DynamicPersistentTileSchedulerILi384ELi32ELb0ELb0ELb1EEEEEEEEEvNT_6ParamsE,"aw",@nobits
	.sectionflags	@""
	.align	16
	.zero		1024


//--------------------- .nv.shared._ZN7cutlass13device_kernelIN5flash11enable_sm90INS1_16FlashAttnFwdSm90INS1_25CollectiveMainloopFwdSm90ILi2EN4cute5tupleIJNS5_1CILi1EEES8_S8_EEENS6_IJNS7_ILi192EEENS7_ILi144EEENS7_ILi96EEEEEELi96ENS_6half_tEfNS_4arch4Sm90ELb1ELb0ELb0ELb1ELb0ELb0ELb0ELb0ELb1ELb0ELb0ELb0EEENS1_21CollectiveEpilogueFwdINS6_IJSA_SC_SB_EEES9_SE_SG_Li384ELb1ELb0ELb0ELb0EEENS1_36VarlenDynamicPersistentTileSchedulerILi192ELi144ELi384ELi32ELb0ELb0ELb1ELb1ELb1ELb1EEEEEEEEEvNT_6ParamsE --------------------------
	.section	.nv.shared._ZN7cutlass13device_kernelIN5flash11enable_sm90INS1_16FlashAttnFwdSm90INS1_25CollectiveMainloopFwdSm90ILi2EN4cute5tupleIJNS5_1CILi1EEES8_S8_EEENS6_IJNS7_ILi192EEENS7_ILi144EEENS7_ILi96EEEEEELi96ENS_6half_tEfNS_4arch4Sm90ELb1ELb0ELb0ELb1ELb0ELb0ELb0ELb0ELb1ELb0ELb0ELb0EEENS1_21CollectiveEpilogueFwdINS6_IJSA_SC_SB_EEES9_SE_SG_Li384ELb1ELb0ELb0ELb0EEENS1_36VarlenDynamicPersistentTileSchedulerILi192ELi144ELi384ELi32ELb0ELb0ELb1ELb1ELb1ELb1EEEEEEEEEvNT_6ParamsE,"aw",@nobits
	.sectionflags	@""
	.align	16
	.zero		1024


//--------------------- .nv.shared._ZN7cutlass13device_kernelIN5flash11enable_sm90INS1_16FlashAttnFwdSm90INS1_25CollectiveMainloopFwdSm90ILi2EN4cute5tupleIJNS5_1CILi1EEES8_S8_EEENS6_IJNS7_ILi192EEENS7_ILi144EEENS7_ILi96EEEEEELi96ENS_6half_tEfNS_4arch4Sm90ELb1ELb0ELb0ELb1ELb0ELb1ELb0ELb0ELb1ELb0ELb0ELb0EEENS1_21CollectiveEpilogueFwdINS6_IJSA_SC_SB_EEES9_SE_SG_Li384ELb1ELb0ELb0ELb0EEENS1_36VarlenDynamicPersistentTileSchedulerILi192ELi144ELi384ELi32ELb0ELb0ELb1ELb1ELb1ELb1EEEEEEEEEvNT_6ParamsE --------------------------
	.section	.nv.shared._ZN7cutlass13device_kernelIN5flash11enable_sm90INS1_16FlashAttnFwdSm90INS1_25CollectiveMainloopFwdSm90ILi2EN4cute5tupleIJNS5_1CILi1EEES8_S8_EEENS6_IJNS7_ILi192EEENS7_ILi144EEENS7_ILi96EEEEEELi96ENS_6half_tEfNS_4arch4Sm90ELb1ELb0ELb0ELb1ELb0ELb1ELb0ELb0ELb1ELb0ELb0ELb0EEENS1_21CollectiveEpilogueFwdINS6_IJSA_SC_SB_EEES9_SE_SG_Li384ELb1ELb0ELb0ELb0EEENS1_36VarlenDynamicPersistentTileSchedulerILi192ELi144ELi384ELi32ELb0ELb0ELb1ELb1ELb1ELb1EEEEEEEEEvNT_6ParamsE,"aw",@nobits
	.sectionflags	@""
	.align	16
	.zero		1024


//--------------------- .nv.shared._ZN7cutlass13device_kernelIN5flash11enable_sm90INS1_16FlashAttnFwdSm90INS1_25CollectiveMainloopFwdSm90ILi2EN4cute5tupleIJNS5_1CILi1EEES8_S8_EEENS6_IJNS7_ILi192EEESA_NS7_ILi64EEEEEELi64ENS_6half_tEfNS_4arch4Sm90ELb0ELb0ELb0ELb0ELb0ELb0ELb0ELb0ELb1ELb0ELb0ELb0EEENS1_21CollectiveEpilogueFwdINS6_IJSA_SB_SA_EEES9_SD_SF_Li384ELb0ELb0ELb0ELb0EEENS1_29StaticPersistentTileSchedulerILb0EEEEEEEEEvNT_6ParamsE --------------------------
	.section	.nv.shared._ZN7cutlass13device_kernelIN5flash11enable_sm90INS1_16FlashAttnFwdSm90INS1_25CollectiveMainloopFwdSm90ILi2EN4cute5tupleIJNS5_1CILi1EEES8_S8_EEENS6_IJNS7_ILi192EEESA_NS7_ILi64EEEEEELi64ENS_6half_tEfNS_4arch4Sm90ELb0ELb0ELb0ELb0ELb0ELb0ELb0ELb0ELb1ELb0ELb0ELb0EEENS1_21CollectiveEpilogueFwdINS6_IJSA_SB_SA_EEES9_SD_SF_Li384ELb0ELb0ELb0ELb0EEENS1_29StaticPersistentTileSchedulerILb0EEEEEEEEEvNT_6ParamsE,"aw",@nobits
	.sectionflags	@""
	.align	16
	.zero		1024


//--------------------- .nv.shared._ZN7cutlass13device_kernelIN5flash11enable_sm90INS1_16FlashAttnFwdSm90INS1_25CollectiveMainloopFwdSm90ILi2EN4cute5tupleIJNS5_1CILi1EEES8_S8_EEENS6_IJNS7_ILi192EEESA_NS7_ILi64EEEEEELi64ENS_6half_tEfNS_4arch4Sm90ELb0ELb0ELb0ELb1ELb0ELb0ELb0ELb0ELb1ELb0ELb0ELb0EEENS1_21CollectiveEpilogueFwdINS6_IJSA_SB_SA_EEES9_SD_SF_Li384ELb1ELb0ELb0ELb0EEENS1_36VarlenDynamicPersistentTileSchedulerILi192ELi192ELi384ELi32ELb0ELb0ELb1ELb0ELb1ELb1EEEEEEEEEvNT_6ParamsE --------------------------
	.section	.nv.shared._ZN7cutlass13device_kernelIN5flash11enable_sm90INS1_16FlashAttnFwdSm90INS1_25CollectiveMainloopFwdSm90ILi2EN4cute5tupleIJNS5_1CILi1EEES8_S8_EEENS6_IJNS7_ILi192EEESA_NS7_ILi64EEEEEELi64ENS_6half_tEfNS_4arch4Sm90ELb0ELb0ELb0ELb1ELb0ELb0ELb0ELb0ELb1ELb0ELb0ELb0EEENS1_21CollectiveEpilogueFwdINS6_IJSA_SB_SA_EEES9_SD_SF_Li384ELb1ELb0ELb0ELb0EEENS1_36VarlenDynamicPersistentTileSchedulerILi192ELi192ELi384ELi32ELb0ELb0ELb1ELb0ELb1ELb1EEEEEEEEEvNT_6ParamsE,"aw",@nobits
	.sectionflags	@""
	.align	16
	.zero		1024


//--------------------- .nv.shared._ZN7cutlass13device_kernelIN5flash11enable_sm90INS1_16FlashAttnFwdSm90INS1_25CollectiveMainloopFwdSm90ILi2EN4cute5tupleIJNS5_1CILi1EEES8_S8_EEENS6_IJNS7_ILi192EEESA_NS7_ILi64EEEEEELi64ENS_6half_tEfNS_4arch4Sm90ELb0ELb0ELb0ELb1ELb0ELb1ELb0ELb0ELb1ELb0ELb0ELb0EEENS1_21CollectiveEpilogueFwdINS6_IJSA_SB_SA_EEES9_SD_SF_Li384ELb1ELb0ELb0ELb0EEENS1_36VarlenDynamicPersistentTileSchedulerILi192ELi192ELi384ELi32ELb0ELb0ELb1ELb0ELb1ELb1EEEEEEEEEvNT_6ParamsE --------------------------
	.section	.nv.shared._ZN7cutlass13device_kernelIN5flash11enable_sm90INS1_16FlashAttnFwdSm90INS1_25CollectiveMainloopFwdSm90ILi2EN4cute5tupleIJNS5_1CILi1EEES8_S8_EEENS6_IJNS7_ILi192EEESA_NS7_ILi64EEEEEELi64ENS_6half_tEfNS_4arch4Sm90ELb0ELb0ELb0ELb1ELb0ELb1ELb0ELb0ELb1ELb0ELb0ELb0EEENS1_21CollectiveEpilogueFwdINS6_IJSA_SB_SA_EEES9_SD_SF_Li384ELb1ELb0ELb0ELb0EEENS1_36VarlenDynamicPersistentTileSchedulerILi192ELi192ELi384ELi32ELb0ELb0ELb1ELb0ELb1ELb1EEEEEEEEEvNT_6ParamsE,"aw",@nobits
	.sectionflags	@""
	.align	16
	.zero		1024


//--------------------- .nv.shared._ZN7cutlass13device_kernelIN5flash11enable_sm90INS1_16FlashAttnFwdSm90INS1_25CollectiveMainloopFwdSm90ILi2EN4cute5tupleIJNS5_1CILi1EEES8_S8_EEENS6_IJNS7_ILi192EEENS7_ILi128EEENS7_ILi64EEEEEELi64ENS_6half_tEfNS_4arch4Sm90ELb0ELb1ELb0ELb0ELb0ELb0ELb0ELb1ELb1ELb0ELb0ELb0EEENS1_21CollectiveEpilogueFwdINS6_IJSA_SC_SB_EEES9_SE_SG_Li384ELb0ELb0ELb0ELb0EEENS1_30DynamicPersistentTileSchedulerILi384ELi32ELb0ELb0ELb1EEEEEEEEEvNT_6ParamsE --------------------------
	.section	.nv.shared._ZN7cutlass13device_kernelIN5flash11enable_sm90INS1_16FlashAttnFwdSm90INS1_25CollectiveMainloopFwdSm90ILi2EN4cute5tupleIJNS5_1CILi1EEES8_S8_EEENS6_IJNS7_ILi192EEENS7_ILi128EEENS7_ILi64EEEEEELi64ENS_6half_tEfNS_4arch4Sm90ELb0ELb1ELb0ELb0ELb0ELb0ELb0ELb1ELb1ELb0ELb0ELb0EEENS1_21CollectiveEpilogueFwdINS6_IJSA_SC_SB_EEES9_SE_SG_Li384ELb0ELb0ELb0ELb0EEENS1_30DynamicPersistentTileSchedulerILi384ELi32ELb0ELb0ELb1EEEEEEEEEvNT_6ParamsE,"aw",@nobits
	.sectionflags	@""
	.align	16
	.zero		1024


//--------------------- .nv.shared._ZN7cutlass13device_kernelIN5flash11enable_sm90INS1_16FlashAttnFwdSm90INS1_25CollectiveMainloopFwdSm90ILi2EN4cute5tupleIJNS5_1CILi1EEES8_S8_EEENS6_IJNS7_ILi192EEENS7_ILi128EEENS7_ILi64EEEEEELi64ENS_6half_tEfNS_4arch4Sm90ELb0ELb1ELb0ELb1ELb0ELb0ELb0ELb1ELb1ELb0ELb0ELb0EEENS1_21CollectiveEpilogueFwdINS6_IJSA_SC_SB_EEES9_SE_SG_Li384ELb1ELb0ELb0ELb0EEENS1_36VarlenDynamicPersistentTileSchedulerILi192ELi128ELi384ELi32ELb0ELb0ELb1ELb1ELb0ELb1EEEEEEEEEvNT_6ParamsE --------------------------
	.section	.nv.shared._ZN7cutlass13device_kernelIN5flash11enable_sm90INS1_16FlashAttnFwdSm90INS1_25CollectiveMainloopFwdSm90ILi2EN4cute5tupleIJNS5_1CILi1EEES8_S8_EEENS6_IJNS7_ILi192EEENS7_ILi128EEENS7_ILi64EEEEEELi64ENS_6half_tEfNS_4arch4Sm90ELb0ELb1ELb0ELb1ELb0ELb0ELb0ELb1ELb1ELb0ELb0ELb0EEENS1_21CollectiveEpilogueFwdINS6_IJSA_SC_SB_EEES9_SE_SG_Li384ELb1ELb0ELb0ELb0EEENS1_36VarlenDynamicPersistentTileSchedulerILi192ELi128ELi384ELi32ELb0ELb0ELb1ELb1ELb0ELb1EEEEEEEEEvNT_6ParamsE,"aw",@nobits
	.sectionflags	@""
	.align	16
	.zero		1024


//--------------------- .nv.shared._ZN7cutlass13device_kernelIN5flash11enable_sm90INS1_16FlashAttnFwdSm90INS1_25CollectiveMainloopFwdSm90ILi2EN4cute5tupleIJNS5_1CILi1EEES8_S8_EEENS6_IJNS7_ILi192EEENS7_ILi128EEENS7_ILi64EEEEEELi64ENS_6half_tEfNS_4arch4Sm90ELb0ELb1ELb0ELb1ELb0ELb1ELb0ELb1ELb1ELb0ELb0ELb0EEENS1_21CollectiveEpilogueFwdINS6_IJSA_SC_SB_EEES9_SE_SG_Li384ELb1ELb0ELb0ELb0EEENS1_36VarlenDynamicPersistentTileSchedulerILi192ELi128ELi384ELi32ELb0ELb0ELb1ELb1ELb0ELb1EEEEEEEEEvNT_6ParamsE --------------------------
	.section	.nv.shared._ZN7cutlass13device_kernelIN5flash11enable_sm90INS1_16FlashAttnFwdSm90INS1_25CollectiveMainloopFwdSm90ILi2EN4cute5tupleIJNS5_1CILi1EEES8_S8_EEENS6_IJNS7_ILi192EEENS7_ILi128EEENS7_ILi64EEEEEELi64ENS_6half_tEfNS_4arch4Sm90ELb0ELb1ELb0ELb1ELb0ELb1ELb0ELb1ELb1ELb0ELb0ELb0EEENS1_21CollectiveEpilogueFwdINS6_IJSA_SC_SB_EEES9_SE_SG_Li384ELb1ELb0ELb0ELb0EEENS1_36VarlenDynamicPersistentTileSchedulerILi192ELi128ELi384ELi32ELb0ELb0ELb1ELb1ELb0ELb1EEEEEEEEEvNT_6ParamsE,"aw",@nobits
	.sectionflags	@""
	.align	16
	.zero		1024


//--------------------- .nv.shared._ZN7cutlass13device_kernelIN5flash11enable_sm90INS1_16FlashAttnFwdSm90INS1_25CollectiveMainloopFwdSm90ILi2EN4cute5tupleIJNS5_1CILi1EEES8_S8_EEENS6_IJNS7_ILi192EEENS7_ILi128EEENS7_ILi64EEEEEELi64ENS_6half_tEfNS_4arch4Sm90ELb1ELb0ELb0ELb0ELb0ELb0ELb0ELb1ELb1ELb0ELb0ELb0EEENS1_21CollectiveEpilogueFwdINS6_IJSA_SC_SB_EEES9_SE_SG_Li384ELb0ELb0ELb0ELb0EEENS1_30DynamicPersistentTileSchedulerILi384ELi32ELb0ELb0ELb1EEEEEEEEEvNT_6ParamsE --------------------------
	.section	.nv.shared._ZN7cutlass13device_kernelIN5flash11enable_sm90INS1_16FlashAttnFwdSm90INS1_25CollectiveMainloopFwdSm90ILi2EN4cute5tupleIJNS5_1CILi1EEES8_S8_EEENS6_IJNS7_ILi192EEENS7_ILi128EEENS7_ILi64EEEEEELi64ENS_6half_tEfNS_4arch4Sm90ELb1ELb0ELb0ELb0ELb0ELb0ELb0ELb1ELb1ELb0ELb0ELb0EEENS1_21CollectiveEpilogueFwdINS6_IJSA_SC_SB_EEES9_SE_SG_Li384ELb0ELb0ELb0ELb0EEENS1_30DynamicPersistentTileSchedulerILi384ELi32ELb0ELb0ELb1EEEEEEEEEvNT_6ParamsE,"aw",@nobits
	.sectionflags	@""
	.align	16
	.zero		1024


//--------------------- .nv.shared._ZN7cutlass13device_kernelIN5flash11enable_sm90INS1_16FlashAttnFwdSm90INS1_25CollectiveMainloopFwdSm90ILi2EN4cute5tupleIJNS5_1CILi1EEES8_S8_EEENS6_IJNS7_ILi192EEENS7_ILi128EEENS7_ILi64EEEEEELi64ENS_6half_tEfNS_4arch4Sm90ELb1ELb0ELb0ELb1ELb0ELb0ELb0ELb1ELb1ELb0ELb0ELb0EEENS1_21CollectiveEpilogueFwdINS6_IJSA_SC_SB_EEES9_SE_SG_Li384ELb1ELb0ELb0ELb0EEENS1_36VarlenDynamicPersistentTileSchedulerILi192ELi128ELi384ELi32ELb0ELb0ELb1ELb1ELb1ELb1EEEEEEEEEvNT_6ParamsE --------------------------
	.section	.nv.shared._ZN7cutlass13device_kernelIN5flash11enable_sm90INS1_16FlashAttnFwdSm90INS1_25CollectiveMainloopFwdSm90ILi2EN4cute5tupleIJNS5_1CILi1EEES8_S8_EEENS6_IJNS7_ILi192EEENS7_ILi128EEENS7_ILi64EEEEEELi64ENS_6half_tEfNS_4arch4Sm90ELb1ELb0ELb0ELb1ELb0ELb0ELb0ELb1ELb1ELb0ELb0ELb0EEENS1_21CollectiveEpilogueFwdINS6_IJSA_SC_SB_EEES9_SE_SG_Li384ELb1ELb0ELb0ELb0EEENS1_36VarlenDynamicPersistentTileSchedulerILi192ELi128ELi384ELi32ELb0ELb0ELb1ELb1ELb1ELb1EEEEEEEEEvNT_6ParamsE,"aw",@nobits
	.sectionflags	@""
	.align	16
	.zero		1024


//--------------------- .nv.shared._ZN7cutlass13device_kernelIN5flash11enable_sm90INS1_16FlashAttnFwdSm90INS1_25CollectiveMainloopFwdSm90ILi2EN4cute5tupleIJNS5_1CILi1EEES8_S8_EEENS6_IJNS7_ILi192EEENS7_ILi128EEENS7_ILi64EEEEEELi64ENS_6half_tEfNS_4arch4Sm90ELb1ELb0ELb0ELb1ELb0ELb1ELb0ELb1ELb1ELb0ELb0ELb0EEENS1_21CollectiveEpilogueFwdINS6_IJSA_SC_SB_EEES9_SE_SG_Li384ELb1ELb0ELb0ELb0EEENS1_36VarlenDynamicPersistentTileSchedulerILi192ELi128ELi384ELi32ELb0ELb0ELb1ELb1ELb1ELb1EEEEEEEEEvNT_6ParamsE --------------------------
	.section	.nv.shared._ZN7cutlass13device_kernelIN5flash11enable_sm90INS1_16FlashAttnFwdSm90INS1_25CollectiveMainloopFwdSm90ILi2EN4cute5tupleIJNS5_1CILi1EEES8_S8_EEENS6_IJNS7_ILi192EEENS7_ILi128EEENS7_ILi64EEEEEELi64ENS_6half_tEfNS_4arch4Sm90ELb1ELb0ELb0ELb1ELb0ELb1ELb0ELb1ELb1ELb0ELb0ELb0EEENS1_21CollectiveEpilogueFwdINS6_IJSA_SC_SB_EEES9_SE_SG_Li384ELb1ELb0ELb0ELb0EEENS1_36VarlenDynamicPersistentTileSchedulerILi192ELi128ELi384ELi32ELb0ELb0ELb1ELb1ELb1ELb1EEEEEEEEEvNT_6ParamsE,"aw",@nobits
	.sectionflags	@""
	.align	16
	.zero		1024


//--------------------- .nv.constant0._ZN7cutlass13device_kernelIN5flash11enable_sm90INS1_16FlashAttnFwdSm90INS1_25CollectiveMainloopFwdSm90ILi2EN4cute5tupleIJNS5_1CILi1EEES8_S8_EEENS6_IJNS7_ILi128EEENS7_ILi80EEENS7_ILi256EEEEEELi256ENS_6half_tEfNS_4arch4Sm90ELb0ELb0ELb0ELb0ELb0ELb0ELb0ELb1ELb1ELb0ELb0ELb0EEENS1_21CollectiveEpilogueFwdINS6_IJSA_SC_SB_EEES9_SE_SG_Li256ELb0ELb0ELb0ELb0EEENS1_29StaticPersistentTileSchedulerILb0EEEEEEEEEvNT_6ParamsE --------------------------
	.section	.nv.constant0._ZN7cutlass13device_kernelIN5flash11enable_sm90INS1_16FlashAttnFwdSm90INS1_25CollectiveMainloopFwdSm90ILi2EN4cute5tupleIJNS5_1CILi1EEES8_S8_EEENS6_IJNS7_ILi128EEENS7_ILi80EEENS7_ILi256EEEEEELi256ENS_6half_tEfNS_4arch4Sm90ELb0ELb0ELb0ELb0ELb0ELb0ELb0ELb1ELb1ELb0ELb0ELb0EEENS1_21CollectiveEpilogueFwdINS6_IJSA_SC_SB_EEES9_SE_SG_Li256ELb0ELb0ELb0ELb0EEENS1_29StaticPersistentTileSchedulerILb0EEEEEEEEEvNT_6ParamsE,"a",@progbits
	.sectionflags	@""
	.align	4
.nv.constant0._ZN7cutlass13device_kernelIN5flash11enable_sm90INS1_16FlashAttnFwdSm90INS1_25CollectiveMainloopFwdSm90ILi2EN4cute5tupleIJNS5_1CILi1EEES8_S8_EEENS6_IJNS7_ILi128EEENS7_ILi80EEENS7_ILi256EEEEEELi256ENS_6half_tEfNS_4arch4Sm90ELb0ELb0ELb0ELb0ELb0ELb0ELb0ELb1ELb1ELb0ELb0ELb0EEENS1_21CollectiveEpilogueFwdINS6_IJSA_SC_SB_EEES9_SE_SG_Li256ELb0ELb0ELb0ELb0EEENS1_29StaticPersistentTileSchedulerILb0EEEEEEEEEvNT_6ParamsE:
	.zero		3584


//--------------------- .nv.constant0._ZN7cutlass13device_kernelIN5flash11enable_sm90INS1_16FlashAttnFwdSm90INS1_25CollectiveMainloopFwdSm90ILi2EN4cute5tupleIJNS5_1CILi2EEENS7_ILi1EEES9_EEENS6_IJNS7_ILi128EEENS7_ILi80EEENS7_ILi256EEEEEELi256ENS_6half_tEfNS_4arch4Sm90ELb0ELb0ELb0ELb0ELb0ELb0ELb0ELb1ELb1ELb0ELb0ELb0EEENS1_21CollectiveEpilogueFwdINS6_IJSB_SD_SC_EEESA_SF_SH_Li256ELb0ELb0ELb0ELb0EEENS1_29StaticPersistentTileSchedulerILb0EEEEEEEEEvNT_6ParamsE --------------------------
	.section	.nv.constant0._ZN7cutlass13device_kernelIN5flash11enable_sm90INS1_16FlashAttnFwdSm90INS1_25CollectiveMainloopFwdSm90ILi2EN4cute5tupleIJNS5_1CILi2EEENS7_ILi1EEES9_EEENS6_IJNS7_ILi128EEENS7_ILi80EEENS7_ILi256EEEEEELi256ENS_6half_tEfNS_4arch4Sm90ELb0ELb0ELb0ELb0ELb0ELb0ELb0ELb1ELb1ELb0ELb0ELb0EEENS1_21CollectiveEpilogueFwdINS6_IJSB_SD_SC_EEESA_SF_SH_Li256ELb0ELb0ELb0ELb0EEENS1_29StaticPersistentTileSchedulerILb0EEEEEEEEEvNT_6ParamsE,"a",@progbits
	.sectionflags	@""
	.align	4
.nv.constant0._ZN7cutlass13device_kernelIN5flash11enable_sm90INS1_16FlashAttnFwdSm90INS1_25CollectiveMainloopFwdSm90ILi2EN4cute5tupleIJNS5_1CILi2EEENS7_ILi1EEES9_EEENS6_IJNS7_ILi128EEENS7_ILi80EEENS7_ILi256EEEEEELi256ENS_6half_tEfNS_4arch4Sm90ELb0ELb0ELb0ELb0ELb0ELb0ELb0ELb1ELb1ELb0ELb0ELb0EEENS1_21CollectiveEpilogueFwdINS6_IJSB_SD_SC_EEESA_SF_SH_Li256ELb0ELb0ELb0ELb0EEENS1_29StaticPersistentTileSchedulerILb0EEEEEEEEEvNT_6ParamsE:
	.zero		3584


//--------------------- .nv.constant0._ZN7cutlass13device_kernelIN5flash11enable_sm90INS1_16FlashAttnFwdSm90INS1_25CollectiveMainloopFwdSm90ILi2EN4cute5tupleIJNS5_1CILi1EEES8_S8_EEENS6_IJNS7_ILi128EEENS7_ILi80EEENS7_ILi256EEEEEELi256ENS_6half_tEfNS_4arch4Sm90ELb0ELb0ELb0ELb1ELb0ELb0ELb0ELb1ELb1ELb0ELb0ELb0EEENS1_21CollectiveEpilogueFwdINS6_IJSA_SC_SB_EEES9_SE_SG_Li256ELb1ELb0ELb0ELb0EEENS1_36VarlenDynamicPersistentTileSchedulerILi128ELi80ELi256ELi32ELb0ELb0ELb1ELb0ELb1ELb1EEEEEEEEEvNT_6ParamsE --------------------------
	.section	.nv.constant0._ZN7cutlass13device_kernelIN5flash11enable_sm90INS1_16FlashAttnFwdSm90INS1_25CollectiveMainloopFwdSm90ILi2EN4cute5tupleIJNS5_1CILi1EEES8_S8_EEENS6_IJNS7_ILi128EEENS7_ILi80EEENS7_ILi256EEEEEELi256ENS_6half_tEfNS_4arch4Sm90ELb0ELb0ELb0ELb1ELb0ELb0ELb0ELb1ELb1ELb0ELb0ELb0EEENS1_21CollectiveEpilogueFwdINS6_IJSA_SC_SB_EEES9_SE_SG_Li256ELb1ELb0ELb0ELb0EEENS1_36VarlenDynamicPersistentTileSchedulerILi128ELi80ELi256ELi32ELb0ELb0ELb1ELb0ELb1ELb1EEEEEEEEEvNT_6ParamsE,"a",@progbits
	.sectionflags	@""
	.align	4
.nv.constant0._ZN7cutlass13device_kernelIN5flash11enable_sm90INS1_16FlashAttnFwdSm90INS1_25CollectiveMainloopFwdSm90ILi2EN4cute5tupleIJNS5_1CILi1EEES8_S8_EEENS6_IJNS7_ILi128EEENS7_ILi80EEENS7_ILi256EEEEEELi256ENS_6half_tEfNS_4arch4Sm90ELb0ELb0ELb0ELb1ELb0ELb0ELb0ELb1ELb1ELb0ELb0ELb0EEENS1_21CollectiveEpilogueFwdINS6_IJSA_SC_SB_EEES9_SE_SG_Li256ELb1ELb0ELb0ELb0EEENS1_36VarlenDynamicPersistentTileSchedulerILi128ELi80ELi256ELi32ELb0ELb0ELb1ELb0ELb1ELb1EEEEEEEEEvNT_6ParamsE:
	.zero		3200


//--------------------- .nv.constant0._ZN7cutlass13device_kernelIN5flash11enable_sm90INS1_16FlashAttnFwdSm90INS1_25CollectiveMainloopFwdSm90ILi2EN4cute5tupleIJNS5_1CILi1EEES8_S8_EEENS6_IJNS7_ILi128EEENS7_ILi80EEENS7_ILi256EEEEEELi256ENS_6half_tEfNS_4arch4Sm90ELb0ELb0ELb0ELb1ELb0ELb1ELb0ELb1ELb1ELb0ELb0ELb0EEENS1_21CollectiveEpilogueFwdINS6_IJSA_SC_SB_EEES9_SE_SG_Li256ELb1ELb0ELb0ELb0EEENS1_36VarlenDynamicPersistentTileSchedulerILi128ELi80ELi256ELi32ELb0ELb0ELb1ELb0ELb1ELb1EEEEEEEEEvNT_6ParamsE --------------------------
	.section	.nv.constant0._ZN7cutlass13device_kernelIN5flash11enable_sm90INS1_16FlashAttnFwdSm90INS1_25CollectiveMainloopFwdSm90ILi2EN4cute5tupleIJNS5_1CILi1EEES8_S8_EEENS6_IJNS7_ILi128EEENS7_ILi80EEENS7_ILi256EEEEEELi256ENS_6half_tEfNS_4arch4Sm90ELb0ELb0ELb0ELb1ELb0ELb1ELb0ELb1ELb1ELb0ELb0ELb0EEENS1_21CollectiveEpilogueFwdINS6_IJSA_SC_SB_EEES9_SE_SG_Li256ELb1ELb0ELb0ELb0EEENS1_36VarlenDynamicPersistentTileSchedulerILi128ELi80ELi256ELi32ELb0ELb0ELb1ELb0ELb1ELb1EEEEEEEEEvNT_6ParamsE,"a",@progbits
	.sectionflags	@""
	.align	4
.nv.constant0._ZN7cutlass13device_kernelIN5flash11enable_sm90INS1_16FlashAttnFwdSm90INS1_25CollectiveMainloopFwdSm90ILi2EN4cute5tupleIJNS5_1CILi1EEES8_S8_EEENS6_IJNS7_ILi128EEENS7_ILi80EEENS7_ILi256EEEEEELi256ENS_6half_tEfNS_4arch4Sm90ELb0ELb0ELb0ELb1ELb0ELb1ELb0ELb1ELb1ELb0ELb0ELb0EEENS1_21CollectiveEpilogueFwdINS6_IJSA_SC_SB_EEES9_SE_SG_Li256ELb1ELb0ELb0ELb0EEENS1_36VarlenDynamicPersistentTileSchedulerILi128ELi80ELi256ELi32ELb0ELb0ELb1ELb0ELb1ELb1EEEEEEEEEvNT_6ParamsE:
	.zero		3200


//--------------------- .nv.constant0._ZN7cutlass13device_kernelIN5flash11enable_sm90INS1_16FlashAttnFwdSm90INS1_25CollectiveMainloopFwdSm90ILi2EN4cute5tupleIJNS5_1CILi1EEES8_S8_EEENS6_IJNS7_ILi128EEENS7_ILi64EEENS7_ILi256EEEEEELi256ENS_6half_tEfNS_4arch4Sm90ELb0ELb1ELb0ELb0ELb0ELb0ELb0ELb1ELb1ELb0ELb0ELb0EEENS1_21CollectiveEpilogueFwdINS6_IJSA_SC_SB_EEES9_SE_SG_Li256ELb0ELb0ELb0ELb0EEENS1_30DynamicPersistentTileSchedulerILi256ELi32ELb0ELb0ELb1EEEEEEEEEvNT_6ParamsE --------------------------
	.section	.nv.constant0._ZN7cutlass13device_kernelIN5flash11enable_sm90INS1_16FlashAttnFwdSm90INS1_25CollectiveMainloopFwdSm90ILi2EN4cute5tupleIJNS5_1CILi1EEES8_S8_EEENS6_IJNS7_ILi128EEENS7_ILi64EEENS7_ILi256EEEEEELi256ENS_6half_tEfNS_4arch4Sm90ELb0ELb1ELb0ELb0ELb0ELb0ELb0ELb1ELb1ELb0ELb0ELb0EEENS1_21CollectiveEpilogueFwdINS6_IJSA_SC_SB_EEES9_SE_SG_Li256ELb0ELb0ELb0ELb0EEENS1_30DynamicPersistentTileSchedulerILi256ELi32ELb0ELb0ELb1EEEEEEEEEvNT_6ParamsE,"a",@progbits
	.sectionflags	@""
	.align	4
.nv.constant0._ZN7cutlass13device_kernelIN5flash11enable_sm90INS1_16FlashAttnFwdSm90INS1_25CollectiveMainloopFwdSm90ILi2EN4cute5tupleIJNS5_1CILi1EEES8_S8_EEENS6_IJNS7_ILi128EEENS7_ILi64EEENS7_ILi256EEEEEELi256ENS_6half_tEfNS_4arch4Sm90ELb0ELb1ELb0ELb0ELb0ELb0ELb0ELb1ELb1ELb0ELb0ELb0EEENS1_21CollectiveEpilogueFwdINS6_IJSA_SC_SB_EEES9_SE_SG_Li256ELb0ELb0ELb0ELb0EEENS1_30DynamicPersistentTileSchedulerILi256ELi32ELb0ELb0ELb1EEEEEEEEEvNT_6ParamsE:
	.zero		3584


//--------------------- .nv.constant0._ZN7cutlass13device_kernelIN5flash11enable_sm90INS1_16FlashAttnFwdSm90INS1_25CollectiveMainloopFwdSm90ILi2EN4cute5tupleIJNS5_1CILi1EEES8_S8_EEENS6_IJNS7_ILi128EEENS7_ILi64EEENS7_ILi256EEEEEELi256ENS_6half_tEfNS_4arch4Sm90ELb0ELb1ELb0ELb1ELb0ELb0ELb0ELb1ELb1ELb0ELb0ELb0EEENS1_21CollectiveEpilogueFwdINS6_IJSA_SC_SB_EEES9_SE_SG_Li256ELb1ELb0ELb0ELb0EEENS1_36VarlenDynamicPersistentTileSchedulerILi128ELi64ELi256ELi32ELb0ELb0ELb1ELb1ELb0ELb1EEEEEEEEEvNT_6ParamsE --------------------------
	.section	.nv.constant0._ZN7cutlass13device_kernelIN5flash11enable_sm90INS1_16FlashAttnFwdSm90INS1_25CollectiveMainloopFwdSm90ILi2EN4cute5tupleIJNS5_1CILi1EEES8_S8_EEENS6_IJNS7_ILi128EEENS7_ILi64EEENS7_ILi256EEEEEELi256ENS_6half_tEfNS_4arch4Sm90ELb0ELb1ELb0ELb1ELb0ELb0ELb0ELb1ELb1ELb0ELb0ELb0EEENS1_21CollectiveEpilogueFwdINS6_IJSA_SC_SB_EEES9_SE_SG_Li256ELb1ELb0ELb0ELb0EEENS1_36VarlenDynamicPersistentTileSchedulerILi128ELi64ELi256ELi32ELb0ELb0ELb1ELb1ELb0ELb1EEEEEEEEEvNT_6ParamsE,"a",@progbits
	.sectionflags	@""
	.align	4
.nv.constant0._ZN7cutlass13device_kernelIN5flash11enable_sm90INS1_16FlashAttnFwdSm90INS1_25CollectiveMainloopFwdSm90ILi2EN4cute5tupleIJNS5_1CILi1EEES8_S8_EEENS6_IJNS7_ILi128EEENS7_ILi64EEENS7_ILi256EEEEEELi256ENS_6half_tEfNS_4arch4Sm90ELb0ELb1ELb0ELb1ELb0ELb0ELb0ELb1ELb1ELb0ELb0ELb0EEENS1_21CollectiveEpilogueFwdINS6_IJSA_SC_SB_EEES9_SE_SG_Li256ELb1ELb0ELb0ELb0EEENS1_36VarlenDynamicPersistentTileSchedulerILi128ELi64ELi256ELi32ELb0ELb0ELb1ELb1ELb0ELb1EEEEEEEEEvNT_6ParamsE:
	.zero		3200


//--------------------- .nv.constant0._ZN7cutlass13device_kernelIN5flash11enable_sm90INS1_16FlashAttnFwdSm90INS1_25CollectiveMainloopFwdSm90ILi2EN4cute5tupleIJNS5_1CILi1EEES8_S8_EEENS6_IJNS7_ILi128EEENS7_ILi64EEENS7_ILi256EEEEEELi256ENS_6half_tEfNS_4arch4Sm90ELb0ELb1ELb0ELb1ELb0ELb1ELb0ELb1ELb1ELb0ELb0ELb0EEENS1_21CollectiveEpilogueFwdINS6_IJSA_SC_SB_EEES9_SE_SG_Li256ELb1ELb0ELb0ELb0EEENS1_36VarlenDynamicPersistentTileSchedulerILi128ELi64ELi256ELi32ELb0ELb0ELb1ELb1ELb0ELb1EEEEEEEEEvNT_6ParamsE --------------------------
	.section	.nv.constant0._ZN7cutlass13device_kernelIN5flash11enable_sm90INS1_16FlashAttnFwdSm90INS1_25CollectiveMainloopFwdSm90ILi2EN4cute5tupleIJNS5_1CILi1EEES8_S8_EEENS6_IJNS7_ILi128EEENS7_ILi64EEENS7_ILi256EEEEEELi256ENS_6half_tEfNS_4arch4Sm90ELb0ELb1ELb0ELb1ELb0ELb1ELb0ELb1ELb1ELb0ELb0ELb0EEENS1_21CollectiveEpilogueFwdINS6_IJSA_SC_SB_EEES9_SE_SG_Li256ELb1ELb0ELb0ELb0EEENS1_36VarlenDynamicPersistentTileSchedulerILi128ELi64ELi256ELi32ELb0ELb0ELb1ELb1ELb0ELb1EEEEEEEEEvNT_6ParamsE,"a",@progbits
	.sectionflags	@""
	.align	4
.nv.constant0._ZN7cutlass13device_kernelIN5flash11enable_sm90INS1_16FlashAttnFwdSm90INS1_25CollectiveMainloopFwdSm90ILi2EN4cute5tupleIJNS5_1CILi1EEES8_S8_EEENS6_IJNS7_ILi128EEENS7_ILi64EEENS7_ILi256EEEEEELi256ENS_6half_tEfNS_4arch4Sm90ELb0ELb1ELb0ELb1ELb0ELb1ELb0ELb1ELb1ELb0ELb0ELb0EEENS1_21CollectiveEpilogueFwdINS6_IJSA_SC_SB_EEES9_SE_SG_Li256ELb1ELb0ELb0ELb0EEENS1_36VarlenDynamicPersistentTileSchedulerILi128ELi64ELi256ELi32ELb0ELb0ELb1ELb1ELb0ELb1EEEEEEEEEvNT_6ParamsE:
	.zero		3200


//--------------------- .nv.constant0._ZN7cutlass13device_kernelIN5flash11enable_sm90INS1_16FlashAttnFwdSm90INS1_25CollectiveMainloopFwdSm90ILi2EN4cute5tupleIJNS5_1CILi1EEES8_S8_EEENS6_IJNS7_ILi128EEENS7_ILi80EEENS7_ILi256EEEEEELi256ENS_6half_tEfNS_4arch4Sm90ELb1ELb0ELb0ELb0ELb0ELb0ELb0ELb1ELb1ELb0ELb0ELb0EEENS1_21CollectiveEpilogueFwdINS6_IJSA_SC_SB_EEES9_SE_SG_Li256ELb0ELb0ELb0ELb0EEENS1_30DynamicPersistentTileSchedulerILi256ELi32ELb0ELb0ELb1EEEEEEEEEvNT_6ParamsE --------------------------
	.section	.nv.constant0._ZN7cutlass13device_kernelIN5flash11enable_sm90INS1_16FlashAttnFwdSm90INS1_25CollectiveMainloopFwdSm90ILi2EN4cute5tupleIJNS5_1CILi1EEES8_S8_EEENS6_IJNS7_ILi128EEENS7_ILi80EEENS7_ILi256EEEEEELi256ENS_6half_tEfNS_4arch4Sm90ELb1ELb0ELb0ELb0ELb0ELb0ELb0ELb1ELb1ELb0ELb0ELb0EEENS1_21CollectiveEpilogueFwdINS6_IJSA_SC_SB_EEES9_SE_SG_Li256ELb0ELb0ELb0ELb0EEENS1_30DynamicPersistentTileSchedulerILi256ELi32ELb0ELb0ELb1EEEEEEEEEvNT_6ParamsE,"a",@progbits
	.sectionflags	@""
	.align	4
.nv.constant0._ZN7cutlass13device_kernelIN5flash11enable_sm90INS1_16FlashAttnFwdSm90INS1_25CollectiveMainloopFwdSm90ILi2EN4cute5tupleIJNS5_1CILi1EEES8_S8_EEENS6_IJNS7_ILi128EEENS7_ILi80EEENS7_ILi256EEEEEELi256ENS_6half_tEfNS_4arch4Sm90ELb1ELb0ELb0ELb0ELb0ELb0ELb0ELb1ELb1ELb0ELb0ELb0EEENS1_21CollectiveEpilogueFwdINS6_IJSA_SC_SB_EEES9_SE_SG_Li256ELb0ELb0ELb0ELb0EEENS1_30DynamicPersistentTileSchedulerILi256ELi32ELb0ELb0ELb1EEEEEEEEEvNT_6ParamsE:
	.zero		3584


//--------------------- .nv.constant0._ZN7cutlass13device_kernelIN5flash11enable_sm90INS1_16FlashAttnFwdSm90INS1_25CollectiveMainloopFwdSm90ILi2EN4cute5tupleIJNS5_1CILi1EEES8_S8_EEENS6_IJNS7_ILi128EEENS7_ILi80EEENS7_ILi256EEEEEELi256ENS_6half_tEfNS_4arch4Sm90ELb1ELb0ELb0ELb1ELb0ELb0ELb0ELb1ELb1ELb0ELb0ELb0EEENS1_21CollectiveEpilogueFwdINS6_IJSA_SC_SB_EEES9_SE_SG_Li256ELb1ELb0ELb0ELb0EEENS1_36VarlenDynamicPersistentTileSchedulerILi128ELi80ELi256ELi32ELb0ELb0ELb1ELb1ELb1ELb1EEEEEEEEEvNT_6ParamsE --------------------------
	.section	.nv.constant0._ZN7cutlass13device_kernelIN5flash11enable_sm90INS1_16FlashAttnFwdSm90INS1_25CollectiveMainloopFwdSm90ILi2EN4cute5tupleIJNS5_1CILi1EEES8_S8_EEENS6_IJNS7_ILi128EEENS7_ILi80EEENS7_ILi256EEEEEELi256ENS_6half_tEfNS_4arch4Sm90ELb1ELb0ELb0ELb1ELb0ELb0ELb0ELb1ELb1ELb0ELb0ELb0EEENS1_21CollectiveEpilogueFwdINS6_IJSA_SC_SB_EEES9_SE_SG_Li256ELb1ELb0ELb0ELb0EEENS1_36VarlenDynamicPersistentTileSchedulerILi128ELi80ELi256ELi32ELb0ELb0ELb1ELb1ELb1ELb1EEEEEEEEEvNT_6ParamsE,"a",@progbits
	.sectionflags	@""
	.align	4
.nv.constant0._ZN7cutlass13device_kernelIN5flash11enable_sm90INS1_16FlashAttnFwdSm90INS1_25CollectiveMainloopFwdSm90ILi2EN4cute5tupleIJNS5_1CILi1EEES8_S8_EEENS6_IJNS7_ILi128EEENS7_ILi80EEENS7_ILi256EEEEEELi256ENS_6half_tEfNS_4arch4Sm90ELb1ELb0ELb0ELb1ELb0ELb0ELb0ELb1ELb1ELb0ELb0ELb0EEENS1_21CollectiveEpilogueFwdINS6_IJSA_SC_SB_EEES9_SE_SG_Li256ELb1ELb0ELb0ELb0EEENS1_36VarlenDynamicPersistentTileSchedulerILi128ELi80ELi256ELi32ELb0ELb0ELb1ELb1ELb1ELb1EEEEEEEEEvNT_6ParamsE:
	.zero		3200


//--------------------- .nv.constant0._ZN7cutlass13device_kernelIN5flash11enable_sm90INS1_16FlashAttnFwdSm90INS1_25CollectiveMainloopFwdSm90ILi2EN4cute5tupleIJNS5_1CILi1EEES8_S8_EEENS6_IJNS7_ILi128EEENS7_ILi80EEENS7_ILi256EEEEEELi256ENS_6half_tEfNS_4arch4Sm90ELb1ELb0ELb0ELb1ELb0ELb1ELb0ELb1ELb1ELb0ELb0ELb0EEENS1_21CollectiveEpilogueFwdINS6_IJSA_SC_SB_EEES9_SE_SG_Li256ELb1ELb0ELb0ELb0EEENS1_36VarlenDynamicPersistentTileSchedulerILi128ELi80ELi256ELi32ELb0ELb0ELb1ELb1ELb1ELb1EEEEEEEEEvNT_6ParamsE --------------------------
	.section	.nv.constant0._ZN7cutlass13device_kernelIN5flash11enable_sm90INS1_16FlashAttnFwdSm90INS1_25CollectiveMainloopFwdSm90ILi2EN4cute5tupleIJNS5_1CILi1EEES8_S8_EEENS6_IJNS7_ILi128EEENS7_ILi80EEENS7_ILi256EEEEEELi256ENS_6half_tEfNS_4arch4Sm90ELb1ELb0ELb0ELb1ELb0ELb1ELb0ELb1ELb1ELb0ELb0ELb0EEENS1_21CollectiveEpilogueFwdINS6_IJSA_SC_SB_EEES9_SE_SG_Li256ELb1ELb0ELb0ELb0EEENS1_36VarlenDynamicPersistentTileSchedulerILi128ELi80ELi256ELi32ELb0ELb0ELb1ELb1ELb1ELb1EEEEEEEEEvNT_6ParamsE,"a",@progbits
	.sectionflags	@""
	.align	4
.nv.constant0._ZN7cutlass13device_kernelIN5flash11enable_sm90INS1_16FlashAttnFwdSm90INS1_25CollectiveMainloopFwdSm90ILi2EN4cute5tupleIJNS5_1CILi1EEES8_S8_EEENS6_IJNS7_ILi128EEENS7_ILi80EEENS7_ILi256EEEEEELi256ENS_6half_tEfNS_4arch4Sm90ELb1ELb0ELb0ELb1ELb0ELb1ELb0ELb1ELb1ELb0ELb0ELb0EEENS1_21CollectiveEpilogueFwdINS6_IJSA_SC_SB_EEES9_SE_SG_Li256ELb1ELb0ELb0ELb0EEENS1_36VarlenDynamicPersistentTileSchedulerILi128ELi80ELi256ELi32ELb0ELb0ELb1ELb1ELb1ELb1EEEEEEEEEvNT_6ParamsE:
	.zero		3200


//--------------------- .nv.constant0._ZN7cutlass13device_kernelIN5flash11enable_sm90INS1_16FlashAttnFwdSm90INS1_25CollectiveMainloopFwdSm90ILi2EN4cute5tupleIJNS5_1CILi1EEES8_S8_EEENS6_IJNS7_ILi128EEENS7_ILi112EEENS7_ILi192EEEEEELi192ENS_6half_tEfNS_4arch4Sm90ELb0ELb0ELb0ELb0ELb0ELb0ELb0ELb1ELb1ELb0ELb0ELb0EEENS1_21CollectiveEpilogueFwdINS6_IJSA_SC_SB_EEES9_SE_SG_Li256ELb0ELb0ELb0ELb0EEENS1_29StaticPersistentTileSchedulerILb0EEEEEEEEEvNT_6ParamsE --------------------------
	.section	.nv.constant0._ZN7cutlass13device_kernelIN5flash11enable_sm90INS1_16FlashAttnFwdSm90INS1_25CollectiveMainloopFwdSm90ILi2EN4cute5tupleIJNS5_1CILi1EEES8_S8_EEENS6_IJNS7_ILi128EEENS7_ILi112EEENS7_ILi192EEEEEELi192ENS_6half_tEfNS_4arch4Sm90ELb0ELb0ELb0ELb0ELb0ELb0ELb0ELb1ELb1ELb0ELb0ELb0EEENS1_21CollectiveEpilogueFwdINS6_IJSA_SC_SB_EEES9_SE_SG_Li256ELb0ELb0ELb0ELb0EEENS1_29StaticPersistentTileSchedulerILb0EEEEEEEEEvNT_6ParamsE,"a",@progbits
	.sectionflags	@""
	.align	4
.nv.constant0._ZN7cutlass13device_kernelIN5flash11enable_sm90INS1_16FlashAttnFwdSm90INS1_25CollectiveMainloopFwdSm90ILi2EN4cute5tupleIJNS5_1CILi1EEES8_S8_EEENS6_IJNS7_ILi128EEENS7_ILi112EEENS7_ILi192EEEEEELi192ENS_6half_tEfNS_4arch4Sm90ELb0ELb0ELb0ELb0ELb0ELb0ELb0ELb1ELb1ELb0ELb0ELb0EEENS1_21CollectiveEpilogueFwdINS6_IJSA_SC_SB_EEES9_SE_SG_Li256ELb0ELb0ELb0ELb0EEENS1_29StaticPersistentTileSchedulerILb0EEEEEEEEEvNT_6ParamsE:
	.zero		3584


//--------------------- .nv.constant0._ZN7cutlass13device_kernelIN5flash11enable_sm90INS1_16FlashAttnFwdSm90INS1_25CollectiveMainloopFwdSm90ILi2EN4cute5tupleIJNS5_1CILi2EEENS7_ILi1EEES9_EEENS6_IJNS7_ILi128EEENS7_ILi112EEENS7_ILi192EEEEEELi192ENS_6half_tEfNS_4arch4Sm90ELb0ELb0ELb0ELb0ELb0ELb0ELb0ELb1ELb1ELb0ELb0ELb0EEENS1_21CollectiveEpilogueFwdINS6_IJSB_SD_SC_EEESA_SF_SH_Li256ELb0ELb0ELb0ELb0EEENS1_29StaticPersistentTileSchedulerILb0EEEEEEEEEvNT_6ParamsE --------------------------
	.section	.nv.constant0._ZN7cutlass13device_kernelIN5flash11enable_sm90INS1_16FlashAttnFwdSm90INS1_25CollectiveMainloopFwdSm90ILi2EN4cute5tupleIJNS5_1CILi2EEENS7_ILi1EEES9_EEENS6_IJNS7_ILi128EEENS7_ILi112EEENS7_ILi192EEEEEELi192ENS_6half_tEfNS_4arch4Sm90ELb0ELb0ELb0ELb0ELb0ELb0ELb0ELb1ELb1ELb0ELb0ELb0EEENS1_21CollectiveEpilogueFwdINS6_IJSB_SD_SC_EEESA_SF_SH_Li256ELb0ELb0ELb0ELb0EEENS1_29StaticPersistentTileSchedulerILb0EEEEEEEEEvNT_6ParamsE,"a",@progbits
	.sectionflags	@""
	.align	4
.nv.constant0._ZN7cutlass13device_kernelIN5flash11enable_sm90INS1_16FlashAttnFwdSm90INS1_25CollectiveMainloopFwdSm90ILi2EN4cute5tupleIJNS5_1CILi2EEENS7_ILi1EEES9_EEENS6_IJNS7_ILi128EEENS7_ILi112EEENS7_ILi192EEEEEELi192ENS_6half_tEfNS_4arch4Sm90ELb0ELb0ELb0ELb0ELb0ELb0ELb0ELb1ELb1ELb0ELb0ELb0EEENS1_21CollectiveEpilogueFwdINS6_IJSB_SD_SC_EEESA_SF_SH_Li256ELb0ELb0ELb0ELb0EEENS1_29StaticPersistentTileSchedulerILb0EEEEEEEEEvNT_6ParamsE:
	.zero		3584


//--------------------- .nv.constant0._ZN7cutlass13device_kernelIN5flash11enable_sm90INS1_16FlashAttnFwdSm90INS1_25CollectiveMainloopFwdSm90ILi2EN4cute5tupleIJNS5_1CILi1EEES8_S8_EEENS6_IJNS7_ILi128EEENS7_ILi112EEENS7_ILi192EEEEEELi192ENS_6half_tEfNS_4arch4Sm90ELb0ELb0ELb0ELb1ELb0ELb0ELb0ELb1ELb1ELb0ELb0ELb0EEENS1_21CollectiveEpilogueFwdINS6_IJSA_SC_SB_EEES9_SE_SG_Li256ELb1ELb0ELb0ELb0EEENS1_36VarlenDynamicPersistentTileSchedulerILi128ELi112ELi256ELi32ELb0ELb0ELb1ELb0ELb1ELb1EEEEEEEEEvNT_6ParamsE --------------------------
	.section	.nv.constant0._ZN7cutlass13device_kernelIN5flash11enable_sm90INS1_16FlashAttnFwdSm90INS1_25CollectiveMainloopFwdSm90ILi2EN4cute5tupleIJNS5_1CILi1EEES8_S8_EEENS6_IJNS7_ILi128EEENS7_ILi112EEENS7_ILi192EEEEEELi192ENS_6half_tEfNS_4arch4Sm90ELb0ELb0ELb0ELb1ELb0ELb0ELb0ELb1ELb1ELb0ELb0ELb0EEENS1_21CollectiveEpilogueFwdINS6_IJSA_SC_SB_EEES9_SE_SG_Li256ELb1ELb0ELb0ELb0EEENS1_36VarlenDynamicPersistentTileSchedulerILi128ELi112ELi256ELi32ELb0ELb0ELb1ELb0ELb1ELb1EEEEEEEEEvNT_6ParamsE,"a",@progbits
	.sectionflags	@""
	.align	4
.nv.constant0._ZN7cutlass13device_kernelIN5flash11enable_sm90INS1_16FlashAttnFwdSm90INS1_25CollectiveMainloopFwdSm90ILi2EN4cute5tupleIJNS5_1CILi1EEES8_S8_EEENS6_IJNS7_ILi128EEENS7_ILi112EEENS7_ILi192EEEEEELi192ENS_6half_tEfNS_4arch4Sm90ELb0ELb0ELb0ELb1ELb0ELb0ELb0ELb1ELb1ELb0ELb0ELb0EEENS1_21CollectiveEpilogueFwdINS6_IJSA_SC_SB_EEES9_SE_SG_Li256ELb1ELb0ELb0ELb0EEENS1_36VarlenDynamicPersistentTileSchedulerILi128ELi112ELi256ELi32ELb0ELb0ELb1ELb0ELb1ELb1EEEEEEEEEvNT_6ParamsE:
	.zero		3200


//--------------------- .nv.constant0._ZN7cutlass13device_kernelIN5flash11enable_sm90INS1_16FlashAttnFwdSm90INS1_25CollectiveMainloopFwdSm90ILi2EN4cute5tupleIJNS5_1CILi1EEES8_S8_EEENS6_IJNS7_ILi128EEENS7_ILi112EEENS7_ILi192EEEEEELi192ENS_6half_tEfNS_4arch4Sm90ELb0ELb0ELb0ELb1ELb0ELb1ELb0ELb1ELb1ELb0ELb0ELb0EEENS1_21CollectiveEpilogueFwdINS6_IJSA_SC_SB_EEES9_SE_SG_Li256ELb1ELb0ELb0ELb0EEENS1_36VarlenDynamicPersistentTileSchedulerILi128ELi112ELi256ELi32ELb0ELb0ELb1ELb0ELb1ELb1EEEEEEEEEvNT_6ParamsE --------------------------
	.section	.nv.constant0._ZN7cutlass13device_kernelIN5flash11enable_sm90INS1_16FlashAttnFwdSm90INS1_25CollectiveMainloopFwdSm90ILi2EN4cute5tupleIJNS5_1CILi1EEES8_S8_EEENS6_IJNS7_ILi128EEENS7_ILi112EEENS7_ILi192EEEEEELi192ENS_6half_tEfNS_4arch4Sm90ELb0ELb0ELb0ELb1ELb0ELb1ELb0ELb1ELb1ELb0ELb0ELb0EEENS1_21CollectiveEpilogueFwdINS6_IJSA_SC_SB_EEES9_SE_SG_Li256ELb1ELb0ELb0ELb0EEENS1_36VarlenDynamicPersistentTileSchedulerILi128ELi112ELi256ELi32ELb0ELb0ELb1ELb0ELb1ELb1EEEEEEEEEvNT_6ParamsE,"a",@progbits
	.sectionflags	@""
	.align	4
.nv.constant0._ZN7cutlass13device_kernelIN5flash11enable_sm90INS1_16FlashAttnFwdSm90INS1_25CollectiveMainloopFwdSm90ILi2EN4cute5tupleIJNS5_1CILi1EEES8_S8_EEENS6_IJNS7_ILi128EEENS7_ILi112EEENS7_ILi192EEEEEELi192ENS_6half_tEfNS_4arch4Sm90ELb0ELb0ELb0ELb1ELb0ELb1ELb0ELb1ELb1ELb0ELb0ELb0EEENS1_21CollectiveEpilogueFwdINS6_IJSA_SC_SB_EEES9_SE_SG_Li256ELb1ELb0ELb0ELb0EEENS1_36VarlenDynamicPersistentTileSchedulerILi128ELi112ELi256ELi32ELb0ELb0ELb1ELb0ELb1ELb1EEEEEEEEEvNT_6ParamsE:
	.zero		3200


//--------------------- .nv.constant0._ZN7cutlass13device_kernelIN5flash11enable_sm90INS1_16FlashAttnFwdSm90INS1_25CollectiveMainloopFwdSm90ILi2EN4cute5tupleIJNS5_1CILi1EEES8_S8_EEENS6_IJNS7_ILi128EEENS7_ILi96EEENS7_ILi192EEEEEELi192ENS_6half_tEfNS_4arch4Sm90ELb0ELb1ELb0ELb0ELb0ELb0ELb0ELb1ELb1ELb0ELb0ELb0EEENS1_21CollectiveEpilogueFwdINS6_IJSA_SC_SB_EEES9_SE_SG_Li256ELb0ELb0ELb0ELb0EEENS1_30DynamicPersistentTileSchedulerILi256ELi32ELb0ELb0ELb1EEEEEEEEEvNT_6ParamsE --------------------------
	.section	.nv.constant0._ZN7cutlass13device_kernelIN5flash11enable_sm90INS1_16FlashAttnFwdSm90INS1_25CollectiveMainloopFwdSm90ILi2EN4cute5tupleIJNS5_1CILi1EEES8_S8_EEENS6_IJNS7_ILi128EEENS7_ILi96EEENS7_ILi192EEEEEELi192ENS_6half_tEfNS_4arch4Sm90ELb0ELb1ELb0ELb0ELb0ELb0ELb0ELb1ELb1ELb0ELb0ELb0EEENS1_21CollectiveEpilogueFwdINS6_IJSA_SC_SB_EEES9_SE_SG_Li256ELb0ELb0ELb0ELb0EEENS1_30DynamicPersistentTileSchedulerILi256ELi32ELb0ELb0ELb1EEEEEEEEEvNT_6ParamsE,"a",@progbits
	.sectionflags	@""
	.align	4
.nv.constant0._ZN7cutlass13device_kernelIN5flash11enable_sm90INS1_16FlashAttnFwdSm90INS1_25CollectiveMainloopFwdSm90ILi2EN4cute5tupleIJNS5_1CILi1EEES8_S8_EEENS6_IJNS7_ILi128EEENS7_ILi96EEENS7_ILi192EEEEEELi192ENS_6half_tEfNS_4arch4Sm90ELb0ELb1ELb0ELb0ELb0ELb0ELb0ELb1ELb1ELb0ELb0ELb0EEENS1_21CollectiveEpilogueFwdINS6_IJSA_SC_SB_EEES9_SE_SG_Li256ELb0ELb0ELb0ELb0EEENS1_30DynamicPersistentTileSchedulerILi256ELi32ELb0ELb0ELb1EEEEEEEEEvNT_6ParamsE:
	.zero		3584


//--------------------- .nv.constant0._ZN7cutlass13device_kernelIN5flash11enable_sm90INS1_16FlashAttnFwdSm90INS1_25CollectiveMainloopFwdSm90ILi2EN4cute5tupleIJNS5_1CILi1EEES8_S8_EEENS6_IJNS7_ILi128EEENS7_ILi96EEENS7_ILi192EEEEEELi192ENS_6half_tEfNS_4arch4Sm90ELb0ELb1ELb0ELb1ELb0ELb0ELb0ELb1ELb1ELb0ELb0ELb0EEENS1_21CollectiveEpilogueFwdINS6_IJSA_SC_SB_EEES9_SE_SG_Li256ELb1ELb0ELb0ELb0EEENS1_36VarlenDynamicPersistentTileSchedulerILi128ELi96ELi256ELi32ELb0ELb0ELb1ELb1ELb0ELb1EEEEEEEEEvNT_6ParamsE --------------------------
	.section	.nv.constant0._ZN7cutlass13device_kernelIN5flash11enable_sm90INS1_16FlashAttnFwdSm90INS1_25CollectiveMainloopFwdSm90ILi2EN4cute5tupleIJNS5_1CILi1EEES8_S8_EEENS6_IJNS7_ILi128EEENS7_ILi96EEENS7_ILi192EEEEEELi192ENS_6half_tEfNS_4arch4Sm90ELb0ELb1ELb0ELb1ELb0ELb0ELb0ELb1ELb1ELb0ELb0ELb0EEENS1_21CollectiveEpilogueFwdINS6_IJSA_SC_SB_EEES9_SE_SG_Li256ELb1ELb0ELb0ELb0EEENS1_36VarlenDynamicPersistentTileSchedulerILi128ELi96ELi256ELi32ELb0ELb0ELb1ELb1ELb0ELb1EEEEEEEEEvNT_6ParamsE,"a",@progbits
	.sectionflags	@""
	.align	4
.nv.constant0._ZN7cutlass13device_kernelIN5flash11enable_sm90INS1_16FlashAttnFwdSm90INS1_25CollectiveMainloopFwdSm90ILi2EN4cute5tupleIJNS5_1CILi1EEES8_S8_EEENS6_IJNS7_ILi128EEENS7_ILi96EEENS7_ILi192EEEEEELi192ENS_6half_tEfNS_4arch4Sm90ELb0ELb1ELb0ELb1ELb0ELb0ELb0ELb1ELb1ELb0ELb0ELb0EEENS1_21CollectiveEpilogueFwdINS6_IJSA_SC_SB_EEES9_SE_SG_Li256ELb1ELb0ELb0ELb0EEENS1_36VarlenDynamicPersistentTileSchedulerILi128ELi96ELi256ELi32ELb0ELb0ELb1ELb1ELb0ELb1EEEEEEEEEvNT_6ParamsE:
	.zero		3200


//--------------------- .nv.constant0._ZN7cutlass13device_kernelIN5flash11enable_sm90INS1_16FlashAttnFwdSm90INS1_25CollectiveMainloopFwdSm90ILi2EN4cute5tupleIJNS5_1CILi1EEES8_S8_EEENS6_IJNS7_ILi128EEENS7_ILi96EEENS7_ILi192EEEEEELi192ENS_6half_tEfNS_4arch4Sm90ELb0ELb1ELb0ELb1ELb0ELb1ELb0ELb1ELb1ELb0ELb0ELb0EEENS1_21CollectiveEpilogueFwdINS6_IJSA_SC_SB_EEES9_SE_SG_Li256ELb1ELb0ELb0ELb0EEENS1_36VarlenDynamicPersistentTileSchedulerILi128ELi96ELi256ELi32ELb0ELb0ELb1ELb1ELb0ELb1EEEEEEEEEvNT_6ParamsE --------------------------
	.section	.nv.constant0._ZN7cutlass13device_kernelIN5flash11enable_sm90INS1_16FlashAttnFwdSm90INS1_25CollectiveMainloopFwdSm90ILi2EN4cute5tupleIJNS5_1CILi1EEES8_S8_EEENS6_IJNS7_ILi128EEENS7_ILi96EEENS7_ILi192EEEEEELi192ENS_6half_tEfNS_4arch4Sm90ELb0ELb1ELb0ELb1ELb0ELb1ELb0ELb1ELb1ELb0ELb0ELb0EEENS1_21CollectiveEpilogueFwdINS6_IJSA_SC_SB_EEES9_SE_SG_Li256ELb1ELb0ELb0ELb0EEENS1_36VarlenDynamicPersistentTileSchedulerILi128ELi96ELi256ELi32ELb0ELb0ELb1ELb1ELb0ELb1EEEEEEEEEvNT_6ParamsE,"a",@progbits
	.sectionflags	@""
	.align	4
.nv.constant0._ZN7cutlass13device_kernelIN5flash11enable_sm90INS1_16FlashAttnFwdSm90INS1_25CollectiveMainloopFwdSm90ILi2EN4cute5tupleIJNS5_1CILi1EEES8_S8_EEENS6_IJNS7_ILi128EEENS7_ILi96EEENS7_ILi192EEEEEELi192ENS_6half_tEfNS_4arch4Sm90ELb0ELb1ELb0ELb1ELb0ELb1ELb0ELb1ELb1ELb0ELb0ELb0EEENS1_21CollectiveEpilogueFwdINS6_IJSA_SC_SB_EEES9_SE_SG_Li256ELb1ELb0ELb0ELb0EEENS1_36VarlenDynamicPersistentTileSchedulerILi128ELi96ELi256ELi32ELb0ELb0ELb1ELb1ELb0ELb1EEEEEEEEEvNT_6ParamsE:
	.zero		3200


//--------------------- .nv.constant0._ZN7cutlass13device_kernelIN5flash11enable_sm90INS1_16FlashAttnFwdSm90INS1_25CollectiveMainloopFwdSm90ILi2EN4cute5tupleIJNS5_1CILi1EEES8_S8_EEENS6_IJNS7_ILi128EEENS7_ILi112EEENS7_ILi192EEEEEELi192ENS_6half_tEfNS_4arch4Sm90ELb1ELb0ELb0ELb0ELb0ELb0ELb0ELb1ELb1ELb0ELb0ELb0EEENS1_21CollectiveEpilogueFwdINS6_IJSA_SC_SB_EEES9_SE_SG_Li256ELb0ELb0ELb0ELb0EEENS1_30DynamicPersistentTileSchedulerILi256ELi32ELb0ELb0ELb1EEEEEEEEEvNT_6ParamsE --------------------------
	.section	.nv.constant0._ZN7cutlass13device_kernelIN5flash11enable_sm90INS1_16FlashAttnFwdSm90INS1_25CollectiveMainloopFwdSm90ILi2EN4cute5tupleIJNS5_1CILi1EEES8_S8_EEENS6_IJNS7_ILi128EEENS7_ILi112EEENS7_ILi192EEEEEELi192ENS_6half_tEfNS_4arch4Sm90ELb1ELb0ELb0ELb0ELb0ELb0ELb0ELb1ELb1ELb0ELb0ELb0EEENS1_21CollectiveEpilogueFwdINS6_IJSA_SC_SB_EEES9_SE_SG_Li256ELb0ELb0ELb0ELb0EEENS1_30DynamicPersistentTileSchedulerILi256ELi32ELb0ELb0ELb1EEEEEEEEEvNT_6ParamsE,"a",@progbits
	.sectionflags	@""
	.align	4
.nv.constant0._ZN7cutlass13device_kernelIN5flash11enable_sm90INS1_16FlashAttnFwdSm90INS1_25CollectiveMainloopFwdSm90ILi2EN4cute5tupleIJNS5_1CILi1EEES8_S8_EEENS6_IJNS7_ILi128EEENS7_ILi112EEENS7_ILi192EEEEEELi192ENS_6half_tEfNS_4arch4Sm90ELb1ELb0ELb0ELb0ELb0ELb0ELb0ELb1ELb1ELb0ELb0ELb0EEENS1_21CollectiveEpilogueFwdINS6_IJSA_SC_SB_EEES9_SE_SG_Li256ELb0ELb0ELb0ELb0EEENS1_30DynamicPersistentTileSchedulerILi256ELi32ELb0ELb0ELb1EEEEEEEEEvNT_6ParamsE:
	.zero		3584


//--------------------- .nv.constant0._ZN7cutlass13device_kernelIN5flash11enable_sm90INS1_16FlashAttnFwdSm90INS1_25CollectiveMainloopFwdSm90ILi2EN4cute5tupleIJNS5_1CILi1EEES8_S8_EEENS6_IJNS7_ILi128EEENS7_ILi112EEENS7_ILi192EEEEEELi192ENS_6half_tEfNS_4arch4Sm90ELb1ELb0ELb0ELb1ELb0ELb0ELb0ELb1ELb1ELb0ELb0ELb0EEENS1_21CollectiveEpilogueFwdINS6_IJSA_SC_SB_EEES9_SE_SG_Li256ELb1ELb0ELb0ELb0EEENS1_36VarlenDynamicPersistentTileSchedulerILi128ELi112ELi256ELi32ELb0ELb0ELb1ELb1ELb1ELb1EEEEEEEEEvNT_6ParamsE --------------------------
	.section	.nv.constant0._ZN7cutlass13device_kernelIN5flash11enable_sm90INS1_16FlashAttnFwdSm90INS1_25CollectiveMainloopFwdSm90ILi2EN4cute5tupleIJNS5_1CILi1EEES8_S8_EEENS6_IJNS7_ILi128EEENS7_ILi112EEENS7_ILi192EEEEEELi192ENS_6half_tEfNS_4arch4Sm90ELb1ELb0ELb0ELb1ELb0ELb0ELb0ELb1ELb1ELb0ELb0ELb0EEENS1_21CollectiveEpilogueFwdINS6_IJSA_SC_SB_EEES9_SE_SG_Li256ELb1ELb0ELb0ELb0EEENS1_36VarlenDynamicPersistentTileSchedulerILi128ELi112ELi256ELi32ELb0ELb0ELb1ELb1ELb1ELb1EEEEEEEEEvNT_6ParamsE,"a",@progbits
	.sectionflags	@""
	.align	4
.nv.constant0._ZN7cutlass13device_kernelIN5flash11enable_sm90INS1_16FlashAttnFwdSm90INS1_25CollectiveMainloopFwdSm90ILi2EN4cute5tupleIJNS5_1CILi1EEES8_S8_EEENS6_IJNS7_ILi128EEENS7_ILi112EEENS7_ILi192EEEEEELi192ENS_6half_tEfNS_4arch4Sm90ELb1ELb0ELb0ELb1ELb0ELb0ELb0ELb1ELb1ELb0ELb0ELb0EEENS1_21CollectiveEpilogueFwdINS6_IJSA_SC_SB_EEES9_SE_SG_Li256ELb1ELb0ELb0ELb0EEENS1_36VarlenDynamicPersistentTileSchedulerILi128ELi112ELi256ELi32ELb0ELb0ELb1ELb1ELb1ELb1EEEEEEEEEvNT_6ParamsE:
	.zero		3200


//--------------------- .nv.constant0._ZN7cutlass13device_kernelIN5flash11enable_sm90INS1_16FlashAttnFwdSm90INS1_25CollectiveMainloopFwdSm90ILi2EN4cute5tupleIJNS5_1CILi1EEES8_S8_EEENS6_IJNS7_ILi128EEENS7_ILi112EEENS7_ILi192EEEEEELi192ENS_6half_tEfNS_4arch4Sm90ELb1ELb0ELb0ELb1ELb0ELb1ELb0ELb1ELb1ELb0ELb0ELb0EEENS1_21CollectiveEpilogueFwdINS6_IJSA_SC_SB_EEES9_SE_SG_Li256ELb1ELb0ELb0ELb0EEENS1_36VarlenDynamicPersistentTileSchedulerILi128ELi112ELi256ELi32ELb0ELb0ELb1ELb1ELb1ELb1EEEEEEEEEvNT_6ParamsE --------------------------
	.section	.nv.constant0._ZN7cutlass13device_kernelIN5flash11enable_sm90INS1_16FlashAttnFwdSm90INS1_25CollectiveMainloopFwdSm90ILi2EN4cute5tupleIJNS5_1CILi1EEES8_S8_EEENS6_IJNS7_ILi128EEENS7_ILi112EEENS7_ILi192EEEEEELi192ENS_6half_tEfNS_4arch4Sm90ELb1ELb0ELb0ELb1ELb0ELb1ELb0ELb1ELb1ELb0ELb0ELb0EEENS1_21CollectiveEpilogueFwdINS6_IJSA_SC_SB_EEES9_SE_SG_Li256ELb1ELb0ELb0ELb0EEENS1_36VarlenDynamicPersistentTileSchedulerILi128ELi112ELi256ELi32ELb0ELb0ELb1ELb1ELb1ELb1EEEEEEEEEvNT_6ParamsE,"a",@progbits
	.sectionflags	@""
	.align	4
.nv.constant0._ZN7cutlass13device_kernelIN5flash11enable_sm90INS1_16FlashAttnFwdSm90INS1_25CollectiveMainloopFwdSm90ILi2EN4cute5tupleIJNS5_1CILi1EEES8_S8_EEENS6_IJNS7_ILi128EEENS7_ILi112EEENS7_ILi192EEEEEELi192ENS_6half_tEfNS_4arch4Sm90ELb1ELb0ELb0ELb1ELb0ELb1ELb0ELb1ELb1ELb0ELb0ELb0EEENS1_21CollectiveEpilogueFwdINS6_IJSA_SC_SB_EEES9_SE_SG_Li256ELb1ELb0ELb0ELb0EEENS1_36VarlenDynamicPersistentTileSchedulerILi128ELi112ELi256ELi32ELb0ELb0ELb1ELb1ELb1ELb1EEEEEEEEEvNT_6ParamsE:
	.zero		3200


//--------------------- .nv.constant0._ZN7cutlass13device_kernelIN5flash11enable_sm90INS1_16FlashAttnFwdSm90INS1_25CollectiveMainloopFwdSm90ILi2EN4cute5tupleIJNS5_1CILi1EEES8_S8_EEENS6_IJNS7_ILi128EEENS7_ILi176EEESA_EEELi128ENS_6half_tEfNS_4arch4Sm90ELb0ELb0ELb0ELb0ELb0ELb0ELb0ELb1ELb1ELb0ELb0ELb0EEENS1_21CollectiveEpilogueFwdINS6_IJSA_SA_SB_EEES9_SD_SF_Li256ELb0ELb0ELb0ELb0EEENS1_29StaticPersistentTileSchedulerILb0EEEEEEEEEvNT_6ParamsE --------------------------
	.section	.nv.constant0._ZN7cutlass13device_kernelIN5flash11enable_sm90INS1_16FlashAttnFwdSm90INS1_25CollectiveMainloopFwdSm90ILi2EN4cute5tupleIJNS5_1CILi1EEES8_S8_EEENS6_IJNS7_ILi128EEENS7_ILi176EEESA_EEELi128ENS_6half_tEfNS_4arch4Sm90ELb0ELb0ELb0ELb0ELb0ELb0ELb0ELb1ELb1ELb0ELb0ELb0EEENS1_21CollectiveEpilogueFwdINS6_IJSA_SA_SB_EEES9_SD_SF_Li256ELb0ELb0ELb0ELb0EEENS1_29StaticPersistentTileSchedulerILb0EEEEEEEEEvNT_6ParamsE,"a",@progbits
	.sectionflags	@""
	.align	4
.nv.constant0._ZN7cutlass13device_kernelIN5flash11enable_sm90INS1_16FlashAttnFwdSm90INS1_25CollectiveMainloopFwdSm90ILi2EN4cute5tupleIJNS5_1CILi1EEES8_S8_EEENS6_IJNS7_ILi128EEENS7_ILi176EEESA_EEELi128ENS_6half_tEfNS_4arch4Sm90ELb0ELb0ELb0ELb0ELb0ELb0ELb0ELb1ELb1ELb0ELb0ELb0EEENS1_21CollectiveEpilogueFwdINS6_IJSA_SA_SB_EEES9_SD_SF_Li256ELb0ELb0ELb0ELb0EEENS1_29StaticPersistentTileSchedulerILb0EEEEEEEEEvNT_6ParamsE:
	.zero		3584


//--------------------- .nv.constant0._ZN7cutlass13device_kernelIN5flash11enable_sm90INS1_16FlashAttnFwdSm90INS1_25CollectiveMainloopFwdSm90ILi2EN4cute5tupleIJNS5_1CILi2EEENS7_ILi1EEES9_EEENS6_IJNS7_ILi128EEENS7_ILi176EEESB_EEELi128ENS_6half_tEfNS_4arch4Sm90ELb0ELb0ELb0ELb0ELb0ELb0ELb0ELb1ELb1ELb0ELb0ELb0EEENS1_21CollectiveEpilogueFwdINS6_IJSB_SB_SC_EEESA_SE_SG_Li256ELb0ELb0ELb0ELb0EEENS1_29StaticPersistentTileSchedulerILb0EEEEEEEEEvNT_6ParamsE --------------------------
	.section	.nv.constant0._ZN7cutlass13device_kernelIN5flash11enable_sm90INS1_16FlashAttnFwdSm90INS1_25CollectiveMainloopFwdSm90ILi2EN4cute5tupleIJNS5_1CILi2EEENS7_ILi1EEES9_EEENS6_IJNS7_ILi128EEENS7_ILi176EEESB_EEELi128ENS_6half_tEfNS_4arch4Sm90ELb0ELb0ELb0ELb0ELb0ELb0ELb0ELb1ELb1ELb0ELb0ELb0EEENS1_21CollectiveEpilogueFwdINS6_IJSB_SB_SC_EEESA_SE_SG_Li256ELb0ELb0ELb0ELb0EEENS1_29StaticPersistentTileSchedulerILb0EEEEEEEEEvNT_6ParamsE,"a",@progbits
	.sectionflags	@""
	.align	4
.nv.constant0._ZN7cutlass13device_kernelIN5flash11enable_sm90INS1_16FlashAttnFwdSm90INS1_25CollectiveMainloopFwdSm90ILi2EN4cute5tupleIJNS5_1CILi2EEENS7_ILi1EEES9_EEENS6_IJNS7_ILi128EEENS7_ILi176EEESB_EEELi128ENS_6half_tEfNS_4arch4Sm90ELb0ELb0ELb0ELb0ELb0ELb0ELb0ELb1ELb1ELb0ELb0ELb0EEENS1_21CollectiveEpilogueFwdINS6_IJSB_SB_SC_EEESA_SE_SG_Li256ELb0ELb0ELb0ELb0EEENS1_29StaticPersistentTileSchedulerILb0EEEEEEEEEvNT_6ParamsE:
	.zero		3584


//--------------------- .nv.constant0._ZN7cutlass13device_kernelIN5flash11enable_sm90INS1_16FlashAttnFwdSm90INS1_25CollectiveMainloopFwdSm90ILi2EN4cute5tupleIJNS5_1CILi1EEES8_S8_EEENS6_IJNS7_ILi128EEENS7_ILi176EEESA_EEELi128ENS_6half_tEfNS_4arch4Sm90ELb0ELb0ELb0ELb1ELb0ELb0ELb0ELb1ELb1ELb0ELb0ELb0EEENS1_21CollectiveEpilogueFwdINS6_IJSA_SA_SB_EEES9_SD_SF_Li256ELb1ELb0ELb0ELb0EEENS1_36VarlenDynamicPersistentTileSchedulerILi128ELi176ELi256ELi32ELb0ELb0ELb1ELb0ELb1ELb1EEEEEEEEEvNT_6ParamsE --------------------------
	.section	.nv.constant0._ZN7cutlass13device_kernelIN5flash11enable_sm90INS1_16FlashAttnFwdSm90INS1_25CollectiveMainloopFwdSm90ILi2EN4cute5tupleIJNS5_1CILi1EEES8_S8_EEENS6_IJNS7_ILi128EEENS7_ILi176EEESA_EEELi128ENS_6half_tEfNS_4arch4Sm90ELb0ELb0ELb0ELb1ELb0ELb0ELb0ELb1ELb1ELb0ELb0ELb0EEENS1_21CollectiveEpilogueFwdINS6_IJSA_SA_SB_EEES9_SD_SF_Li256ELb1ELb0ELb0ELb0EEENS1_36VarlenDynamicPersistentTileSchedulerILi128ELi176ELi256ELi32ELb0ELb0ELb1ELb0ELb1ELb1EEEEEEEEEvNT_6ParamsE,"a",@progbits
	.sectionflags	@""
	.align	4
.nv.constant0._ZN7cutlass13device_kernelIN5flash11enable_sm90INS1_16FlashAttnFwdSm90INS1_25CollectiveMainloopFwdSm90ILi2EN4cute5tupleIJNS5_1CILi1EEES8_S8_EEENS6_IJNS7_ILi128EEENS7_ILi176EEESA_EEELi128ENS_6half_tEfNS_4arch4Sm90ELb0ELb0ELb0ELb1ELb0ELb0ELb0ELb1ELb1ELb0ELb0ELb0EEENS1_21CollectiveEpilogueFwdINS6_IJSA_SA_SB_EEES9_SD_SF_Li256ELb1ELb0ELb0ELb0EEENS1_36VarlenDynamicPersistentTileSchedulerILi128ELi176ELi256ELi32ELb0ELb0ELb1ELb0ELb1ELb1EEEEEEEEEvNT_6ParamsE:
	.zero		3200


//--------------------- .nv.constant0._ZN7cutlass13device_kernelIN5flash11enable_sm90INS1_16FlashAttnFwdSm90INS1_25CollectiveMainloopFwdSm90ILi2EN4cute5tupleIJNS5_1CILi1EEES8_S8_EEENS6_IJNS7_ILi128EEENS7_ILi176EEESA_EEELi128ENS_6half_tEfNS_4arch4Sm90ELb0ELb0ELb0ELb1ELb0ELb1ELb0ELb1ELb1ELb0ELb0ELb0EEENS1_21CollectiveEpilogueFwdINS6_IJSA_SA_SB_EEES9_SD_SF_Li256ELb1ELb0ELb0ELb0EEENS1_36VarlenDynamicPersistentTileSchedulerILi128ELi176ELi256ELi32ELb0ELb0ELb1ELb0ELb1ELb1EEEEEEEEEvNT_6ParamsE --------------------------
	.section	.nv.constant0._ZN7cutlass13device_kernelIN5flash11enable_sm90INS1_16FlashAttnFwdSm90INS1_25CollectiveMainloopFwdSm90ILi2EN4cute5tupleIJNS5_1CILi1EEES8_S8_EEENS6_IJNS7_ILi128EEENS7_ILi176EEESA_EEELi128ENS_6half_tEfNS_4arch4Sm90ELb0ELb0ELb0ELb1ELb0ELb1ELb0ELb1ELb1ELb0ELb0ELb0EEENS1_21CollectiveEpilogueFwdINS6_IJSA_SA_SB_EEES9_SD_SF_Li256ELb1ELb0ELb0ELb0EEENS1_36VarlenDynamicPersistentTileSchedulerILi128ELi176ELi256ELi32ELb0ELb0ELb1ELb0ELb1ELb1EEEEEEEEEvNT_6ParamsE,"a",@progbits
	.sectionflags	@""
	.align	4
.nv.constant0._ZN7cutlass13device_kernelIN5flash11enable_sm90INS1_16FlashAttnFwdSm90INS1_25CollectiveMainloopFwdSm90ILi2EN4cute5tupleIJNS5_1CILi1EEES8_S8_EEENS6_IJNS7_ILi128EEENS7_ILi176EEESA_EEELi128ENS_6half_tEfNS_4arch4Sm90ELb0ELb0ELb0ELb1ELb0ELb1ELb0ELb1ELb1ELb0ELb0ELb0EEENS1_21CollectiveEpilogueFwdINS6_IJSA_SA_SB_EEES9_SD_SF_Li256ELb1ELb0ELb0ELb0EEENS1_36VarlenDynamicPersistentTileSchedulerILi128ELi176ELi256ELi32ELb0ELb0ELb1ELb0ELb1ELb1EEEEEEEEEvNT_6ParamsE:
	.zero		3200


//--------------------- .nv.constant0._ZN7cutlass13device_kernelIN5flash11enable_sm90INS1_16FlashAttnFwdSm90INS1_25CollectiveMainloopFwdSm90ILi2EN4cute5tupleIJNS5_1CILi1EEES8_S8_EEENS6_IJNS7_ILi128EEESA_SA_EEELi128ENS_6half_tEfNS_4arch4Sm90ELb0ELb1ELb0ELb0ELb0ELb0ELb0ELb1ELb1ELb0ELb0ELb0EEENS1_21CollectiveEpilogueFwdISB_S9_SC_SE_Li256ELb0ELb0ELb0ELb0EEENS1_30DynamicPersistentTileSchedulerILi256ELi32ELb0ELb0ELb1EEEEEEEEEvNT_6ParamsE --------------------------
	.section	.nv.constant0._ZN7cutlass13device_kernelIN5flash11enable_sm90INS1_16FlashAttnFwdSm90INS1_25CollectiveMainloopFwdSm90ILi2EN4cute5tupleIJNS5_1CILi1EEES8_S8_EEENS6_IJNS7_ILi128EEESA_SA_EEELi128ENS_6half_tEfNS_4arch4Sm90ELb0ELb1ELb0ELb0ELb0ELb0ELb0ELb1ELb1ELb0ELb0ELb0EEENS1_21CollectiveEpilogueFwdISB_S9_SC_SE_Li256ELb0ELb0ELb0ELb0EEENS1_30DynamicPersistentTileSchedulerILi256ELi32ELb0ELb0ELb1EEEEEEEEEvNT_6ParamsE,"a",@progbits
	.sectionflags	@""
	.align	4
.nv.constant0._ZN7cutlass13device_kernelIN5flash11enable_sm90INS1_16FlashAttnFwdSm90INS1_25CollectiveMainloopFwdSm90ILi2EN4cute5tupleIJNS5_1CILi1EEES8_S8_EEENS6_IJNS7_ILi128EEESA_SA_EEELi128ENS_6half_tEfNS_4arch4Sm90ELb0ELb1ELb0ELb0ELb0ELb0ELb0ELb1ELb1ELb0ELb0ELb0EEENS1_21CollectiveEpilogueFwdISB_S9_SC_SE_Li256ELb0ELb0ELb0ELb0EEENS1_30DynamicPersistentTileSchedulerILi256ELi32ELb0ELb0ELb1EEEEEEEEEvNT_6ParamsE:
	.zero		3584


//--------------------- .nv.constant0._ZN7cutlass13device_kernelIN5flash11enable_sm90INS1_16FlashAttnFwdSm90INS1_25CollectiveMainloopFwdSm90ILi2EN4cute5tupleIJNS5_1CILi1EEES8_S8_EEENS6_IJNS7_ILi128EEESA_SA_EEELi128ENS_6half_tEfNS_4arch4Sm90ELb0ELb1ELb0ELb1ELb0ELb0ELb0ELb1ELb1ELb0ELb0ELb0EEENS1_21CollectiveEpilogueFwdISB_S9_SC_SE_Li256ELb1ELb0ELb0ELb0EEENS1_36VarlenDynamicPersistentTileSchedulerILi128ELi128ELi256ELi32ELb0ELb0ELb1ELb1ELb0ELb1EEEEEEEEEvNT_6ParamsE --------------------------
	.section	.nv.constant0._ZN7cutlass13device_kernelIN5flash11enable_sm90INS1_16FlashAttnFwdSm90INS1_25CollectiveMainloopFwdSm90ILi2EN4cute5tupleIJNS5_1CILi1EEES8_S8_EEENS6_IJNS7_ILi128EEESA_SA_EEELi128ENS_6half_tEfNS_4arch4Sm90ELb0ELb1ELb0ELb1ELb0ELb0ELb0ELb1ELb1ELb0ELb0ELb0EEENS1_21CollectiveEpilogueFwdISB_S9_SC_SE_Li256ELb1ELb0ELb0ELb0EEENS1_36VarlenDynamicPersistentTileSchedulerILi128ELi128ELi256ELi32ELb0ELb0ELb1ELb1ELb0ELb1EEEEEEEEEvNT_6ParamsE,"a",@progbits
	.sectionflags	@""
	.align	4
.nv.constant0._ZN7cutlass13device_kernelIN5flash11enable_sm90INS1_16FlashAttnFwdSm90INS1_25CollectiveMainloopFwdSm90ILi2EN4cute5tupleIJNS5_1CILi1EEES8_S8_EEENS6_IJNS7_ILi128EEESA_SA_EEELi128ENS_6half_tEfNS_4arch4Sm90ELb0ELb1ELb0ELb1ELb0ELb0ELb0ELb1ELb1ELb0ELb0ELb0EEENS1_21CollectiveEpilogueFwdISB_S9_SC_SE_Li256ELb1ELb0ELb0ELb0EEENS1_36VarlenDynamicPersistentTileSchedulerILi128ELi128ELi256ELi32ELb0ELb0ELb1ELb1ELb0ELb1EEEEEEEEEvNT_6ParamsE:
	.zero		3200


//--------------------- .nv.constant0._ZN7cutlass13device_kernelIN5flash11enable_sm90INS1_16FlashAttnFwdSm90INS1_25CollectiveMainloopFwdSm90ILi2EN4cute5tupleIJNS5_1CILi1EEES8_S8_EEENS6_IJNS7_ILi128EEESA_SA_EEELi128ENS_6half_tEfNS_4arch4Sm90ELb0ELb1ELb0ELb1ELb0ELb1ELb0ELb1ELb1ELb0ELb0ELb0EEENS1_21CollectiveEpilogueFwdISB_S9_SC_SE_Li256ELb1ELb0ELb0ELb0EEENS1_36VarlenDynamicPersistentTileSchedulerILi128ELi128ELi256ELi32ELb0ELb0ELb1ELb1ELb0ELb1EEEEEEEEEvNT_6ParamsE --------------------------
	.section	.nv.constant0._ZN7cutlass13device_kernelIN5flash11enable_sm90INS1_16FlashAttnFwdSm90INS1_25CollectiveMainloopFwdSm90ILi2EN4cute5tupleIJNS5_1CILi1EEES8_S8_EEENS6_IJNS7_ILi128EEESA_SA_EEELi128ENS_6half_tEfNS_4arch4Sm90ELb0ELb1ELb0ELb1ELb0ELb1ELb0ELb1ELb1ELb0ELb0ELb0EEENS1_21CollectiveEpilogueFwdISB_S9_SC_SE_Li256ELb1ELb0ELb0ELb0EEENS1_36VarlenDynamicPersistentTileSchedulerILi128ELi128ELi256ELi32ELb0ELb0ELb1ELb1ELb0ELb1EEEEEEEEEvNT_6ParamsE,"a",@progbits
	.sectionflags	@""
	.align	4
.nv.constant0._ZN7cutlass13device_kernelIN5flash11enable_sm90INS1_16FlashAttnFwdSm90INS1_25CollectiveMainloopFwdSm90ILi2EN4cute5tupleIJNS5_1CILi1EEES8_S8_EEENS6_IJNS7_ILi128EEESA_SA_EEELi128ENS_6half_tEfNS_4arch4Sm90ELb0ELb1ELb0ELb1ELb0ELb1ELb0ELb1ELb1ELb0ELb0ELb0EEENS1_21CollectiveEpilogueFwdISB_S9_SC_SE_Li256ELb1ELb0ELb0ELb0EEENS1_36VarlenDynamicPersistentTileSchedulerILi128ELi128ELi256ELi32ELb0ELb0ELb1ELb1ELb0ELb1EEEEEEEEEvNT_6ParamsE:
	.zero		3200


//--------------------- .nv.constant0._ZN7cutlass13device_kernelIN5flash11enable_sm90INS1_16FlashAttnFwdSm90INS1_25CollectiveMainloopFwdSm90ILi2EN4cute5tupleIJNS5_1CILi1EEES8_S8_EEENS6_IJNS7_ILi128EEESA_SA_EEELi128ENS_6half_tEfNS_4arch4Sm90ELb1ELb0ELb0ELb0ELb0ELb0ELb0ELb1ELb1ELb0ELb0ELb0EEENS1_21CollectiveEpilogueFwdISB_S9_SC_SE_Li256ELb0ELb0ELb0ELb0EEENS1_30DynamicPersistentTileSchedulerILi256ELi32ELb0ELb0ELb1EEEEEEEEEvNT_6ParamsE --------------------------
	.section	.nv.constant0._ZN7cutlass13device_kernelIN5flash11enable_sm90INS1_16FlashAttnFwdSm90INS1_25CollectiveMainloopFwdSm90ILi2EN4cute5tupleIJNS5_1CILi1EEES8_S8_EEENS6_IJNS7_ILi128EEESA_SA_EEELi128ENS_6half_tEfNS_4arch4Sm90ELb1ELb0ELb0ELb0ELb0ELb0ELb0ELb1ELb1ELb0ELb0ELb0EEENS1_21CollectiveEpilogueFwdISB_S9_SC_SE_Li256ELb0ELb0ELb0ELb0EEENS1_30DynamicPersistentTileSchedulerILi256ELi32ELb0ELb0ELb1EEEEEEEEEvNT_6ParamsE,"a",@progbits
	.sectionflags	@""
	.align	4
.nv.constant0._ZN7cutlass13device_kernelIN5flash11enable_sm90INS1_16FlashAttnFwdSm90INS1_25CollectiveMainloopFwdSm90ILi2EN4cute5tupleIJNS5_1CILi1EEES8_S8_EEENS6_IJNS7_ILi128EEESA_SA_EEELi128ENS_6half_tEfNS_4arch4Sm90ELb1ELb0ELb0ELb0ELb0ELb0ELb0ELb1ELb1ELb0ELb0ELb0EEENS1_21CollectiveEpilogueFwdISB_S9_SC_SE_Li256ELb0ELb0ELb0ELb0EEENS1_30DynamicPersistentTileSchedulerILi256ELi32ELb0ELb0ELb1EEEEEEEEEvNT_6ParamsE:
	.zero		3584


//--------------------- .nv.constant0._ZN7cutlass13device_kernelIN5flash11enable_sm90INS1_16FlashAttnFwdSm90INS1_25CollectiveMainloopFwdSm90ILi2EN4cute5tupleIJNS5_1CILi1EEES8_S8_EEENS6_IJNS7_ILi128EEESA_SA_EEELi128ENS_6half_tEfNS_4arch4Sm90ELb1ELb0ELb0ELb1ELb0ELb0ELb0ELb1ELb1ELb0ELb0ELb0EEENS1_21CollectiveEpilogueFwdISB_S9_SC_SE_Li256ELb1ELb0ELb0ELb0EEENS1_36VarlenDynamicPersistentTileSchedulerILi128ELi128ELi256ELi32ELb0ELb0ELb1ELb1ELb1ELb1EEEEEEEEEvNT_6ParamsE --------------------------
	.section	.nv.constant0._ZN7cutlass13device_kernelIN5flash11enable_sm90INS1_16FlashAttnFwdSm90INS1_25CollectiveMainloopFwdSm90ILi2EN4cute5tupleIJNS5_1CILi1EEES8_S8_EEENS6_IJNS7_ILi128EEESA_SA_EEELi128ENS_6half_tEfNS_4arch4Sm90ELb1ELb0ELb0ELb1ELb0ELb0ELb0ELb1ELb1ELb0ELb0ELb0EEENS1_21CollectiveEpilogueFwdISB_S9_SC_SE_Li256ELb1ELb0ELb0ELb0EEENS1_36VarlenDynamicPersistentTileSchedulerILi128ELi128ELi256ELi32ELb0ELb0ELb1ELb1ELb1ELb1EEEEEEEEEvNT_6ParamsE,"a",@progbits
	.sectionflags	@""
	.align	4
.nv.constant0._ZN7cutlass13device_kernelIN5flash11enable_sm90INS1_16FlashAttnFwdSm90INS1_25CollectiveMainloopFwdSm90ILi2EN4cute5tupleIJNS5_1CILi1EEES8_S8_EEENS6_IJNS7_ILi128EEESA_SA_EEELi128ENS_6half_tEfNS_4arch4Sm90ELb1ELb0ELb0ELb1ELb0ELb0ELb0ELb1ELb1ELb0ELb0ELb0EEENS1_21CollectiveEpilogueFwdISB_S9_SC_SE_Li256ELb1ELb0ELb0ELb0EEENS1_36VarlenDynamicPersistentTileSchedulerILi128ELi128ELi256ELi32ELb0ELb0ELb1ELb1ELb1ELb1EEEEEEEEEvNT_6ParamsE:
	.zero		3200


//--------------------- .nv.constant0._ZN7cutlass13device_kernelIN5flash11enable_sm90INS1_16FlashAttnFwdSm90INS1_25CollectiveMainloopFwdSm90ILi2EN4cute5tupleIJNS5_1CILi1EEES8_S8_EEENS6_IJNS7_ILi128EEESA_SA_EEELi128ENS_6half_tEfNS_4arch4Sm90ELb1ELb0ELb0ELb1ELb0ELb1ELb0ELb1ELb1ELb0ELb0ELb0EEENS1_21CollectiveEpilogueFwdISB_S9_SC_SE_Li256ELb1ELb0ELb0ELb0EEENS1_36VarlenDynamicPersistentTileSchedulerILi128ELi128ELi256ELi32ELb0ELb0ELb1ELb1ELb1ELb1EEEEEEEEEvNT_6ParamsE --------------------------
	.section	.nv.constant0._ZN7cutlass13device_kernelIN5flash11enable_sm90INS1_16FlashAttnFwdSm90INS1_25CollectiveMainloopFwdSm90ILi2EN4cute5tupleIJNS5_1CILi1EEES8_S8_EEENS6_IJNS7_ILi128EEESA_SA_EEELi128ENS_6half_tEfNS_4arch4Sm90ELb1ELb0ELb0ELb1ELb0ELb1ELb0ELb1ELb1ELb0ELb0ELb0EEENS1_21CollectiveEpilogueFwdISB_S9_SC_SE_Li256ELb1ELb0ELb0ELb0EEENS1_36VarlenDynamicPersistentTileSchedulerILi128ELi128ELi256ELi32ELb0ELb0ELb1ELb1ELb1ELb1EEEEEEEEEvNT_6ParamsE,"a",@progbits
	.sectionflags	@""
	.align	4
.nv.constant0._ZN7cutlass13device_kernelIN5flash11enable_sm90INS1_16FlashAttnFwdSm90INS1_25CollectiveMainloopFwdSm90ILi2EN4cute5tupleIJNS5_1CILi1EEES8_S8_EEENS6_IJNS7_ILi128EEESA_SA_EEELi128ENS_6half_tEfNS_4arch4Sm90ELb1ELb0ELb0ELb1ELb0ELb1ELb0ELb1ELb1ELb0ELb0ELb0EEENS1_21CollectiveEpilogueFwdISB_S9_SC_SE_Li256ELb1ELb0ELb0ELb0EEENS1_36VarlenDynamicPersistentTileSchedulerILi128ELi128ELi256ELi32ELb0ELb0ELb1ELb1ELb1ELb1EEEEEEEEEvNT_6ParamsE:
	.zero		3200


//--------------------- .nv.constant0._ZN7cutlass13device_kernelIN5flash11enable_sm90INS1_16FlashAttnFwdSm90INS1_25CollectiveMainloopFwdSm90ILi2EN4cute5tupleIJNS5_1CILi1EEES8_S8_EEENS6_IJNS7_ILi192EEENS7_ILi144EEENS7_ILi96EEEEEELi96ENS_6half_tEfNS_4arch4Sm90ELb0ELb0ELb0ELb0ELb0ELb0ELb0ELb0ELb1ELb0ELb0ELb0EEENS1_21CollectiveEpilogueFwdINS6_IJSA_SC_SB_EEES9_SE_SG_Li384ELb0ELb0ELb0ELb0EEENS1_29StaticPersistentTileSchedulerILb0EEEEEEEEEvNT_6ParamsE --------------------------
	.section	.nv.constant0._ZN7cutlass13device_kernelIN5flash11enable_sm90INS1_16FlashAttnFwdSm90INS1_25CollectiveMainloopFwdSm90ILi2EN4cute5tupleIJNS5_1CILi1EEES8_S8_EEENS6_IJNS7_ILi192EEENS7_ILi144EEENS7_ILi96EEEEEELi96ENS_6half_tEfNS_4arch4Sm90ELb0ELb0ELb0ELb0ELb0ELb0ELb0ELb0ELb1ELb0ELb0ELb0EEENS1_21CollectiveEpilogueFwdINS6_IJSA_SC_SB_EEES9_SE_SG_Li384ELb0ELb0ELb0ELb0EEENS1_29StaticPersistentTileSchedulerILb0EEEEEEEEEvNT_6ParamsE,"a",@progbits
	.sectionflags	@""
	.align	4
.nv.constant0._ZN7cutlass13device_kernelIN5flash11enable_sm90INS1_16FlashAttnFwdSm90INS1_25CollectiveMainloopFwdSm90ILi2EN4cute5tupleIJNS5_1CILi1EEES8_S8_EEENS6_IJNS7_ILi192EEENS7_ILi144EEENS7_ILi96EEEEEELi96ENS_6half_tEfNS_4arch4Sm90ELb0ELb0ELb0ELb0ELb0ELb0ELb0ELb0ELb1ELb0ELb0ELb0EEENS1_21CollectiveEpilogueFwdINS6_IJSA_SC_SB_EEES9_SE_SG_Li384ELb0ELb0ELb0ELb0EEENS1_29StaticPersistentTileSchedulerILb0EEEEEEEEEvNT_6ParamsE:
	.zero		3584


//--------------------- .nv.constant0._ZN7cutlass13device_kernelIN5flash11enable_sm90INS1_16FlashAttnFwdSm90INS1_25CollectiveMainloopFwdSm90ILi2EN4cute5tupleIJNS5_1CILi1EEES8_S8_EEENS6_IJNS7_ILi192EEENS7_ILi144EEENS7_ILi96EEEEEELi96ENS_6half_tEfNS_4arch4Sm90ELb0ELb0ELb0ELb1ELb0ELb0ELb0ELb0ELb1ELb0ELb0ELb0EEENS1_21CollectiveEpilogueFwdINS6_IJSA_SC_SB_EEES9_SE_SG_Li384ELb1ELb0ELb0ELb0EEENS1_36VarlenDynamicPersistentTileSchedulerILi192ELi144ELi384ELi32ELb0ELb0ELb1ELb0ELb1ELb1EEEEEEEEEvNT_6ParamsE --------------------------
	.section	.nv.constant0._ZN7cutlass13device_kernelIN5flash11enable_sm90INS1_16FlashAttnFwdSm90INS1_25CollectiveMainloopFwdSm90ILi2EN4cute5tupleIJNS5_1CILi1EEES8_S8_EEENS6_IJNS7_ILi192EEENS7_ILi144EEENS7_ILi96EEEEEELi96ENS_6half_tEfNS_4arch4Sm90ELb0ELb0ELb0ELb1ELb0ELb0ELb0ELb0ELb1ELb0ELb0ELb0EEENS1_21CollectiveEpilogueFwdINS6_IJSA_SC_SB_EEES9_SE_SG_Li384ELb1ELb0ELb0ELb0EEENS1_36VarlenDynamicPersistentTileSchedulerILi192ELi144ELi384ELi32ELb0ELb0ELb1ELb0ELb1ELb1EEEEEEEEEvNT_6ParamsE,"a",@progbits
	.sectionflags	@""
	.align	4
.nv.constant0._ZN7cutlass13device_kernelIN5flash11enable_sm90INS1_16FlashAttnFwdSm90INS1_25CollectiveMainloopFwdSm90ILi2EN4cute5tupleIJNS5_1CILi1EEES8_S8_EEENS6_IJNS7_ILi192EEENS7_ILi144EEENS7_ILi96EEEEEELi96ENS_6half_tEfNS_4arch4Sm90ELb0ELb0ELb0ELb1ELb0ELb0ELb0ELb0ELb1ELb0ELb0ELb0EEENS1_21CollectiveEpilogueFwdINS6_IJSA_SC_SB_EEES9_SE_SG_Li384ELb1ELb0ELb0ELb0EEENS1_36VarlenDynamicPersistentTileSchedulerILi192ELi144ELi384ELi32ELb0ELb0ELb1ELb0ELb1ELb1EEEEEEEEEvNT_6ParamsE:
	.zero		3200


//--------------------- .nv.constant0._ZN7cutlass13device_kernelIN5flash11enable_sm90INS1_16FlashAttnFwdSm90INS1_25CollectiveMainloopFwdSm90ILi2EN4cute5tupleIJNS5_1CILi1EEES8_S8_EEENS6_IJNS7_ILi192EEENS7_ILi144EEENS7_ILi96EEEEEELi96ENS_6half_tEfNS_4arch4Sm90ELb0ELb0ELb0ELb1ELb0ELb1ELb0ELb0ELb1ELb0ELb0ELb0EEENS1_21CollectiveEpilogueFwdINS6_IJSA_SC_SB_EEES9_SE_SG_Li384ELb1ELb0ELb0ELb0EEENS1_36VarlenDynamicPersistentTileSchedulerILi192ELi144ELi384ELi32ELb0ELb0ELb1ELb0ELb1ELb1EEEEEEEEEvNT_6ParamsE --------------------------
	.section	.nv.constant0._ZN7cutlass13device_kernelIN5flash11enable_sm90INS1_16FlashAttnFwdSm90INS1_25CollectiveMainloopFwdSm90ILi2EN4cute5tupleIJNS5_1CILi1EEES8_S8_EEENS6_IJNS7_ILi192EEENS7_ILi144EEENS7_ILi96EEEEEELi96ENS_6half_tEfNS_4arch4Sm90ELb0ELb0ELb0ELb1ELb0ELb1ELb0ELb0ELb1ELb0ELb0ELb0EEENS1_21CollectiveEpilogueFwdINS6_IJSA_SC_SB_EEES9_SE_SG_Li384ELb1ELb0ELb0ELb0EEENS1_36VarlenDynamicPersistentTileSchedulerILi192ELi144ELi384ELi32ELb0ELb0ELb1ELb0ELb1ELb1EEEEEEEEEvNT_6ParamsE,"a",@progbits
	.sectionflags	@""
	.align	4
.nv.constant0._ZN7cutlass13device_kernelIN5flash11enable_sm90INS1_16FlashAttnFwdSm90INS1_25CollectiveMainloopFwdSm90ILi2EN4cute5tupleIJNS5_1CILi1EEES8_S8_EEENS6_IJNS7_ILi192EEENS7_ILi144EEENS7_ILi96EEEEEELi96ENS_6half_tEfNS_4arch4Sm90ELb0ELb0ELb0ELb1ELb0ELb1ELb0ELb0ELb1ELb0ELb0ELb0EEENS1_21CollectiveEpilogueFwdINS6_IJSA_SC_SB_EEES9_SE_SG_Li384ELb1ELb0ELb0ELb0EEENS1_36VarlenDynamicPersistentTileSchedulerILi192ELi144ELi384ELi32ELb0ELb0ELb1ELb0ELb1ELb1EEEEEEEEEvNT_6ParamsE:
	.zero		3200


//--------------------- .nv.constant0._ZN7cutlass13device_kernelIN5flash11enable_sm90INS1_16FlashAttnFwdSm90INS1_25CollectiveMainloopFwdSm90ILi2EN4cute5tupleIJNS5_1CILi1EEES8_S8_EEENS6_IJNS7_ILi192EEENS7_ILi128EEENS7_ILi96EEEEEELi96ENS_6half_tEfNS_4arch4Sm90ELb0ELb1ELb0ELb0ELb0ELb0ELb0ELb0ELb1ELb0ELb0ELb0EEENS1_21CollectiveEpilogueFwdINS6_IJSA_SC_SB_EEES9_SE_SG_Li384ELb0ELb0ELb0ELb0EEENS1_30DynamicPersistentTileSchedulerILi384ELi32ELb0ELb0ELb1EEEEEEEEEvNT_6ParamsE --------------------------
	.section	.nv.constant0._ZN7cutlass13device_kernelIN5flash11enable_sm90INS1_16FlashAttnFwdSm90INS1_25CollectiveMainloopFwdSm90ILi2EN4cute5tupleIJNS5_1CILi1EEES8_S8_EEENS6_IJNS7_ILi192EEENS7_ILi128EEENS7_ILi96EEEEEELi96ENS_6half_tEfNS_4arch4Sm90ELb0ELb1ELb0ELb0ELb0ELb0ELb0ELb0ELb1ELb0ELb0ELb0EEENS1_21CollectiveEpilogueFwdINS6_IJSA_SC_SB_EEES9_SE_SG_Li384ELb0ELb0ELb0ELb0EEENS1_30DynamicPersistentTileSchedulerILi384ELi32ELb0ELb0ELb1EEEEEEEEEvNT_6ParamsE,"a",@progbits
	.sectionflags	@""
	.align	4
.nv.constant0._ZN7cutlass13device_kernelIN5flash11enable_sm90INS1_16FlashAttnFwdSm90INS1_25CollectiveMainloopFwdSm90ILi2EN4cute5tupleIJNS5_1CILi1EEES8_S8_EEENS6_IJNS7_ILi192EEENS7_ILi128EEENS7_ILi96EEEEEELi96ENS_6half_tEfNS_4arch4Sm90ELb0ELb1ELb0ELb0ELb0ELb0ELb0ELb0ELb1ELb0ELb0ELb0EEENS1_21CollectiveEpilogueFwdINS6_IJSA_SC_SB_EEES9_SE_SG_Li384ELb0ELb0ELb0ELb0EEENS1_30DynamicPersistentTileSchedulerILi384ELi32ELb0ELb0ELb1EEEEEEEEEvNT_6ParamsE:
	.zero		3584


//--------------------- .nv.constant0._ZN7cutlass13device_kernelIN5flash11enable_sm90INS1_16FlashAttnFwdSm90INS1_25CollectiveMainloopFwdSm90ILi2EN4cute5tupleIJNS5_1CILi1EEES8_S8_EEENS6_IJNS7_ILi192EEENS7_ILi128EEENS7_ILi96EEEEEELi96ENS_6half_tEfNS_4arch4Sm90ELb0ELb1ELb0ELb1ELb0ELb0ELb0ELb0ELb1ELb0ELb0ELb0EEENS1_21CollectiveEpilogueFwdINS6_IJSA_SC_SB_EEES9_SE_SG_Li384ELb1ELb0ELb0ELb0EEENS1_36VarlenDynamicPersistentTileSchedulerILi192ELi128ELi384ELi32ELb0ELb0ELb1ELb1ELb0ELb1EEEEEEEEEvNT_6ParamsE --------------------------
	.section	.nv.constant0._ZN7cutlass13device_kernelIN5flash11enable_sm90INS1_16FlashAttnFwdSm90INS1_25CollectiveMainloopFwdSm90ILi2EN4cute5tupleIJNS5_1CILi1EEES8_S8_EEENS6_IJNS7_ILi192EEENS7_ILi128EEENS7_ILi96EEEEEELi96ENS_6half_tEfNS_4arch4Sm90ELb0ELb1ELb0ELb1ELb0ELb0ELb0ELb0ELb1ELb0ELb0ELb0EEENS1_21CollectiveEpilogueFwdINS6_IJSA_SC_SB_EEES9_SE_SG_Li384ELb1ELb0ELb0ELb0EEENS1_36VarlenDynamicPersistentTileSchedulerILi192ELi128ELi384ELi32ELb0ELb0ELb1ELb1ELb0ELb1EEEEEEEEEvNT_6ParamsE,"a",@progbits
	.sectionflags	@""
	.align	4
.nv.constant0._ZN7cutlass13device_kernelIN5flash11enable_sm90INS1_16FlashAttnFwdSm90INS1_25CollectiveMainloopFwdSm90ILi2EN4cute5tupleIJNS5_1CILi1EEES8_S8_EEENS6_IJNS7_ILi192EEENS7_ILi128EEENS7_ILi96EEEEEELi96ENS_6half_tEfNS_4arch4Sm90ELb0ELb1ELb0ELb1ELb0ELb0ELb0ELb0ELb1ELb0ELb0ELb0EEENS1_21CollectiveEpilogueFwdINS6_IJSA_SC_SB_EEES9_SE_SG_Li384ELb1ELb0ELb0ELb0EEENS1_36VarlenDynamicPersistentTileSchedulerILi192ELi128ELi384ELi32ELb0ELb0ELb1ELb1ELb0ELb1EEEEEEEEEvNT_6ParamsE:
	.zero		3200


//--------------------- .nv.constant0._ZN7cutlass13device_kernelIN5flash11enable_sm90INS1_16FlashAttnFwdSm90INS1_25CollectiveMainloopFwdSm90ILi2EN4cute5tupleIJNS5_1CILi1EEES8_S8_EEENS6_IJNS7_ILi192EEENS7_ILi128EEENS7_ILi96EEEEEELi96ENS_6half_tEfNS_4arch4Sm90ELb0ELb1ELb0ELb1ELb0ELb1ELb0ELb0ELb1ELb0ELb0ELb0EEENS1_21CollectiveEpilogueFwdINS6_IJSA_SC_SB_EEES9_SE_SG_Li384ELb1ELb0ELb0ELb0EEENS1_36VarlenDynamicPersistentTileSchedulerILi192ELi128ELi384ELi32ELb0ELb0ELb1ELb1ELb0ELb1EEEEEEEEEvNT_6ParamsE --------------------------
	.section	.nv.constant0._ZN7cutlass13device_kernelIN5flash11enable_sm90INS1_16FlashAttnFwdSm90INS1_25CollectiveMainloopFwdSm90ILi2EN4cute5tupleIJNS5_1CILi1EEES8_S8_EEENS6_IJNS7_ILi192EEENS7_ILi128EEENS7_ILi96EEEEEELi96ENS_6half_tEfNS_4arch4Sm90ELb0ELb1ELb0ELb1ELb0ELb1ELb0ELb0ELb1ELb0ELb0ELb0EEENS1_21CollectiveEpilogueFwdINS6_IJSA_SC_SB_EEES9_SE_SG_Li384ELb1ELb0ELb0ELb0EEENS1_36VarlenDynamicPersistentTileSchedulerILi192ELi128ELi384ELi32ELb0ELb0ELb1ELb1ELb0ELb1EEEEEEEEEvNT_6ParamsE,"a",@progbits
	.sectionflags	@""
	.align	4
.nv.constant0._ZN7cutlass13device_kernelIN5flash11enable_sm90INS1_16FlashAttnFwdSm90INS1_25CollectiveMainloopFwdSm90ILi2EN4cute5tupleIJNS5_1CILi1EEES8_S8_EEENS6_IJNS7_ILi192EEENS7_ILi128EEENS7_ILi96EEEEEELi96ENS_6half_tEfNS_4arch4Sm90ELb0ELb1ELb0ELb1ELb0ELb1ELb0ELb0ELb1ELb0ELb0ELb0EEENS1_21CollectiveEpilogueFwdINS6_IJSA_SC_SB_EEES9_SE_SG_Li384ELb1ELb0ELb0ELb0EEENS1_36VarlenDynamicPersistentTileSchedulerILi192ELi128ELi384ELi32ELb0ELb0ELb1ELb1ELb0ELb1EEEEEEEEEvNT_6ParamsE:
	.zero		3200


//--------------------- .nv.constant0._ZN7cutlass13device_kernelIN5flash11enable_sm90INS1_16FlashAttnFwdSm90INS1_25CollectiveMainloopFwdSm90ILi2EN4cute5tupleIJNS5_1CILi1EEES8_S8_EEENS6_IJNS7_ILi192EEENS7_ILi144EEENS7_ILi96EEEEEELi96ENS_6half_tEfNS_4arch4Sm90ELb1ELb0ELb0ELb0ELb0ELb0ELb0ELb0ELb1ELb0ELb0ELb0EEENS1_21CollectiveEpilogueFwdINS6_IJSA_SC_SB_EEES9_SE_SG_Li384ELb0ELb0ELb0ELb0EEENS1_30DynamicPersistentTileSchedulerILi384ELi32ELb0ELb0ELb1EEEEEEEEEvNT_6ParamsE --------------------------
	.section	.nv.constant0._ZN7cutlass13device_kernelIN5flash11enable_sm90INS1_16FlashAttnFwdSm90INS1_25CollectiveMainloopFwdSm90ILi2EN4cute5tupleIJNS5_1CILi1EEES8_S8_EEENS6_IJNS7_ILi192EEENS7_ILi144EEENS7_ILi96EEEEEELi96ENS_6half_tEfNS_4arch4Sm90ELb1ELb0ELb0ELb0ELb0ELb0ELb0ELb0ELb1ELb0ELb0ELb0EEENS1_21CollectiveEpilogueFwdINS6_IJSA_SC_SB_EEES9_SE_SG_Li384ELb0ELb0ELb0ELb0EEENS1_30DynamicPersistentTileSchedulerILi384ELi32ELb0ELb0ELb1EEEEEEEEEvNT_6ParamsE,"a",@progbits
	.sectionflags	@""
	.align	4
.nv.constant0._ZN7cutlass13device_kernelIN5flash11enable_sm90INS1_16FlashAttnFwdSm90INS1_25CollectiveMainloopFwdSm90ILi2EN4cute5tupleIJNS5_1CILi1EEES8_S8_EEENS6_IJNS7_ILi192EEENS7_ILi144EEENS7_ILi96EEEEEELi96ENS_6half_tEfNS_4arch4Sm90ELb1ELb0ELb0ELb0ELb0ELb0ELb0ELb0ELb1ELb0ELb0ELb0EEENS1_21CollectiveEpilogueFwdINS6_IJSA_SC_SB_EEES9_SE_SG_Li384ELb0ELb0ELb0ELb0EEENS1_30DynamicPersistentTileSchedulerILi384ELi32ELb0ELb0ELb1EEEEEEEEEvNT_6ParamsE:
	.zero		3584


//--------------------- .nv.constant0._ZN7cutlass13device_kernelIN5flash11enable_sm90INS1_16FlashAttnFwdSm90INS1_25CollectiveMainloopFwdSm90ILi2EN4cute5tupleIJNS5_1CILi1EEES8_S8_EEENS6_IJNS7_ILi192EEENS7_ILi144EEENS7_ILi96EEEEEELi96ENS_6half_tEfNS_4arch4Sm90ELb1ELb0ELb0ELb1ELb0ELb0ELb0ELb0ELb1ELb0ELb0ELb0EEENS1_21CollectiveEpilogueFwdINS6_IJSA_SC_SB_EEES9_SE_SG_Li384ELb1ELb0ELb0ELb0EEENS1_36VarlenDynamicPersistentTileSchedulerILi192ELi144ELi384ELi32ELb0ELb0ELb1ELb1ELb1ELb1EEEEEEEEEvNT_6ParamsE --------------------------
	.section	.nv.constant0._ZN7cutlass13device_kernelIN5flash11enable_sm90INS1_16FlashAttnFwdSm90INS1_25CollectiveMainloopFwdSm90ILi2EN4cute5tupleIJNS5_1CILi1EEES8_S8_EEENS6_IJNS7_ILi192EEENS7_ILi144EEENS7_ILi96EEEEEELi96ENS_6half_tEfNS_4arch4Sm90ELb1ELb0ELb0ELb1ELb0ELb0ELb0ELb0ELb1ELb0ELb0ELb0EEENS1_21CollectiveEpilogueFwdINS6_IJSA_SC_SB_EEES9_SE_SG_Li384ELb1ELb0ELb0ELb0EEENS1_36VarlenDynamicPersistentTileSchedulerILi192ELi144ELi384ELi32ELb0ELb0ELb1ELb1ELb1ELb1EEEEEEEEEvNT_6ParamsE,"a",@progbits
	.sectionflags	@""
	.align	4
.nv.constant0._ZN7cutlass13device_kernelIN5flash11enable_sm90INS1_16FlashAttnFwdSm90INS1_25CollectiveMainloopFwdSm90ILi2EN4cute5tupleIJNS5_1CILi1EEES8_S8_EEENS6_IJNS7_ILi192EEENS7_ILi144EEENS7_ILi96EEEEEELi96ENS_6half_tEfNS_4arch4Sm90ELb1ELb0ELb0ELb1ELb0ELb0ELb0ELb0ELb1ELb0ELb0ELb0EEENS1_21CollectiveEpilogueFwdINS6_IJSA_SC_SB_EEES9_SE_SG_Li384ELb1ELb0ELb0ELb0EEENS1_36VarlenDynamicPersistentTileSchedulerILi192ELi144ELi384ELi32ELb0ELb0ELb1ELb1ELb1ELb1EEEEEEEEEvNT_6ParamsE:
	.zero		3200


//--------------------- .nv.constant0._ZN7cutlass13device_kernelIN5flash11enable_sm90INS1_16FlashAttnFwdSm90INS1_25CollectiveMainloopFwdSm90ILi2EN4cute5tupleIJNS5_1CILi1EEES8_S8_EEENS6_IJNS7_ILi192EEENS7_ILi144EEENS7_ILi96EEEEEELi96ENS_6half_tEfNS_4arch4Sm90ELb1ELb0ELb0ELb1ELb0ELb1ELb0ELb0ELb1ELb0ELb0ELb0EEENS1_21CollectiveEpilogueFwdINS6_IJSA_SC_SB_EEES9_SE_SG_Li384ELb1ELb0ELb0ELb0EEENS1_36VarlenDynamicPersistentTileSchedulerILi192ELi144ELi384ELi32ELb0ELb0ELb1ELb1ELb1ELb1EEEEEEEEEvNT_6ParamsE --------------------------
	.section	.nv.constant0._ZN7cutlass13device_kernelIN5flash11enable_sm90INS1_16FlashAttnFwdSm90INS1_25CollectiveMainloopFwdSm90ILi2EN4cute5tupleIJNS5_1CILi1EEES8_S8_EEENS6_IJNS7_ILi192EEENS7_ILi144EEENS7_ILi96EEEEEELi96ENS_6half_tEfNS_4arch4Sm90ELb1ELb0ELb0ELb1ELb0ELb1ELb0ELb0ELb1ELb0ELb0ELb0EEENS1_21CollectiveEpilogueFwdINS6_IJSA_SC_SB_EEES9_SE_SG_Li384ELb1ELb0ELb0ELb0EEENS1_36VarlenDynamicPersistentTileSchedulerILi192ELi144ELi384ELi32ELb0ELb0ELb1ELb1ELb1ELb1EEEEEEEEEvNT_6ParamsE,"a",@progbits
	.sectionflags	@""
	.align	4
.nv.constant0._ZN7cutlass13device_kernelIN5flash11enable_sm90INS1_16FlashAttnFwdSm90INS1_25CollectiveMainloopFwdSm90ILi2EN4cute5tupleIJNS5_1CILi1EEES8_S8_EEENS6_IJNS7_ILi192EEENS7_ILi144EEENS7_ILi96EEEEEELi96ENS_6half_tEfNS_4arch4Sm90ELb1ELb0ELb0ELb1ELb0ELb1ELb0ELb0ELb1ELb0ELb0ELb0EEENS1_21CollectiveEpilogueFwdINS6_IJSA_SC_SB_EEES9_SE_SG_Li384ELb1ELb0ELb0ELb0EEENS1_36VarlenDynamicPersistentTileSchedulerILi192ELi144ELi384ELi32ELb0ELb0ELb1ELb1ELb1ELb1EEEEEEEEEvNT_6ParamsE:
	.zero		3200


//--------------------- .nv.constant0._ZN7cutlass13device_kernelIN5flash11enable_sm90INS1_16FlashAttnFwdSm90INS1_25CollectiveMainloopFwdSm90ILi2EN4cute5tupleIJNS5_1CILi1EEES8_S8_EEENS6_IJNS7_ILi192EEESA_NS7_ILi64EEEEEELi64ENS_6half_tEfNS_4arch4Sm90ELb0ELb0ELb0ELb0ELb0ELb0ELb0ELb0ELb1ELb0ELb0ELb0EEENS1_21CollectiveEpilogueFwdINS6_IJSA_SB_SA_EEES9_SD_SF_Li384ELb0ELb0ELb0ELb0EEENS1_29StaticPersistentTileSchedulerILb0EEEEEEEEEvNT_6ParamsE --------------------------
	.section	.nv.constant0._ZN7cutlass13device_kernelIN5flash11enable_sm90INS1_16FlashAttnFwdSm90INS1_25CollectiveMainloopFwdSm90ILi2EN4cute5tupleIJNS5_1CILi1EEES8_S8_EEENS6_IJNS7_ILi192EEESA_NS7_ILi64EEEEEELi64ENS_6half_tEfNS_4arch4Sm90ELb0ELb0ELb0ELb0ELb0ELb0ELb0ELb0ELb1ELb0ELb0ELb0EEENS1_21CollectiveEpilogueFwdINS6_IJSA_SB_SA_EEES9_SD_SF_Li384ELb0ELb0ELb0ELb0EEENS1_29StaticPersistentTileSchedulerILb0EEEEEEEEEvNT_6ParamsE,"a",@progbits
	.sectionflags	@""
	.align	4
.nv.constant0._ZN7cutlass13device_kernelIN5flash11enable_sm90INS1_16FlashAttnFwdSm90INS1_25CollectiveMainloopFwdSm90ILi2EN4cute5tupleIJNS5_1CILi1EEES8_S8_EEENS6_IJNS7_ILi192EEESA_NS7_ILi64EEEEEELi64ENS_6half_tEfNS_4arch4Sm90ELb0ELb0ELb0ELb0ELb0ELb0ELb0ELb0ELb1ELb0ELb0ELb0EEENS1_21CollectiveEpilogueFwdINS6_IJSA_SB_SA_EEES9_SD_SF_Li384ELb0ELb0ELb0ELb0EEENS1_29StaticPersistentTileSchedulerILb0EEEEEEEEEvNT_6ParamsE:
	.zero		3584


//--------------------- .nv.constant0._ZN7cutlass13device_kernelIN5flash11enable_sm90INS1_16FlashAttnFwdSm90INS1_25CollectiveMainloopFwdSm90ILi2EN4cute5tupleIJNS5_1CILi1EEES8_S8_EEENS6_IJNS7_ILi192EEESA_NS7_ILi64EEEEEELi64ENS_6half_tEfNS_4arch4Sm90ELb0ELb0ELb0ELb1ELb0ELb0ELb0ELb0ELb1ELb0ELb0ELb0EEENS1_21CollectiveEpilogueFwdINS6_IJSA_SB_SA_EEES9_SD_SF_Li384ELb1ELb0ELb0ELb0EEENS1_36VarlenDynamicPersistentTileSchedulerILi192ELi192ELi384ELi32ELb0ELb0ELb1ELb0ELb1ELb1EEEEEEEEEvNT_6ParamsE --------------------------
	.section	.nv.constant0._ZN7cutlass13device_kernelIN5flash11enable_sm90INS1_16FlashAttnFwdSm90INS1_25CollectiveMainloopFwdSm90ILi2EN4cute5tupleIJNS5_1CILi1EEES8_S8_EEENS6_IJNS7_ILi192EEESA_NS7_ILi64EEEEEELi64ENS_6half_tEfNS_4arch4Sm90ELb0ELb0ELb0ELb1ELb0ELb0ELb0ELb0ELb1ELb0ELb0ELb0EEENS1_21CollectiveEpilogueFwdINS6_IJSA_SB_SA_EEES9_SD_SF_Li384ELb1ELb0ELb0ELb0EEENS1_36VarlenDynamicPersistentTileSchedulerILi192ELi192ELi384ELi32ELb0ELb0ELb1ELb0ELb1ELb1EEEEEEEEEvNT_6ParamsE,"a",@progbits
	.sectionflags	@""
	.align	4
.nv.constant0._ZN7cutlass13device_kernelIN5flash11enable_sm90INS1_16FlashAttnFwdSm90INS1_25CollectiveMainloopFwdSm90ILi2EN4cute5tupleIJNS5_1CILi1EEES8_S8_EEENS6_IJNS7_ILi192EEESA_NS7_ILi64EEEEEELi64ENS_6half_tEfNS_4arch4Sm90ELb0ELb0ELb0ELb1ELb0ELb0ELb0ELb0ELb1ELb0ELb0ELb0EEENS1_21CollectiveEpilogueFwdINS6_IJSA_SB_SA_EEES9_SD_SF_Li384ELb1ELb0ELb0ELb0EEENS1_36VarlenDynamicPersistentTileSchedulerILi192ELi192ELi384ELi32ELb0ELb0ELb1ELb0ELb1ELb1EEEEEEEEEvNT_6ParamsE:
	.zero		3200


//--------------------- .nv.constant0._ZN7cutlass13device_kernelIN5flash11enable_sm90INS1_16FlashAttnFwdSm90INS1_25CollectiveMainloopFwdSm90ILi2EN4cute5tupleIJNS5_1CILi1EEES8_S8_EEENS6_IJNS7_ILi192EEESA_NS7_ILi64EEEEEELi64ENS_6half_tEfNS_4arch4Sm90ELb0ELb0ELb0ELb1ELb0ELb1ELb0ELb0ELb1ELb0ELb0ELb0EEENS1_21CollectiveEpilogueFwdINS6_IJSA_SB_SA_EEES9_SD_SF_Li384ELb1ELb0ELb0ELb0EEENS1_36VarlenDynamicPersistentTileSchedulerILi192ELi192ELi384ELi32ELb0ELb0ELb1ELb0ELb1ELb1EEEEEEEEEvNT_6ParamsE --------------------------
	.section	.nv.constant0._ZN7cutlass13device_kernelIN5flash11enable_sm90INS1_16FlashAttnFwdSm90INS1_25CollectiveMainloopFwdSm90ILi2EN4cute5tupleIJNS5_1CILi1EEES8_S8_EEENS6_IJNS7_ILi192EEESA_NS7_ILi64EEEEEELi64ENS_6half_tEfNS_4arch4Sm90ELb0ELb0ELb0ELb1ELb0ELb1ELb0ELb0ELb1ELb0ELb0ELb0EEENS1_21CollectiveEpilogueFwdINS6_IJSA_SB_SA_EEES9_SD_SF_Li384ELb1ELb0ELb0ELb0EEENS1_36VarlenDynamicPersistentTileSchedulerILi192ELi192ELi384ELi32ELb0ELb0ELb1ELb0ELb1ELb1EEEEEEEEEvNT_6ParamsE,"a",@progbits
	.sectionflags	@""
	.align	4
.nv.constant0._ZN7cutlass13device_kernelIN5flash11enable_sm90INS1_16FlashAttnFwdSm90INS1_25CollectiveMainloopFwdSm90ILi2EN4cute5tupleIJNS5_1CILi1EEES8_S8_EEENS6_IJNS7_ILi192EEESA_NS7_ILi64EEEEEELi64ENS_6half_tEfNS_4arch4Sm90ELb0ELb0ELb0ELb1ELb0ELb1ELb0ELb0ELb1ELb0ELb0ELb0EEENS1_21CollectiveEpilogueFwdINS6_IJSA_SB_SA_EEES9_SD_SF_Li384ELb1ELb0ELb0ELb0EEENS1_36VarlenDynamicPersistentTileSchedulerILi192ELi192ELi384ELi32ELb0ELb0ELb1ELb0ELb1ELb1EEEEEEEEEvNT_6ParamsE:
	.zero		3200


//--------------------- .nv.constant0._ZN7cutlass13device_kernelIN5flash11enable_sm90INS1_16FlashAttnFwdSm90INS1_25CollectiveMainloopFwdSm90ILi2EN4cute5tupleIJNS5_1CILi1EEES8_S8_EEENS6_IJNS7_ILi192EEENS7_ILi128EEENS7_ILi64EEEEEELi64ENS_6half_tEfNS_4arch4Sm90ELb0ELb1ELb0ELb0ELb0ELb0ELb0ELb1ELb1ELb0ELb0ELb0EEENS1_21CollectiveEpilogueFwdINS6_IJSA_SC_SB_EEES9_SE_SG_Li384ELb0ELb0ELb0ELb0EEENS1_30DynamicPersistentTileSchedulerILi384ELi32ELb0ELb0ELb1EEEEEEEEEvNT_6ParamsE --------------------------
	.section	.nv.constant0._ZN7cutlass13device_kernelIN5flash11enable_sm90INS1_16FlashAttnFwdSm90INS1_25CollectiveMainloopFwdSm90ILi2EN4cute5tupleIJNS5_1CILi1EEES8_S8_EEENS6_IJNS7_ILi192EEENS7_ILi128EEENS7_ILi64EEEEEELi64ENS_6half_tEfNS_4arch4Sm90ELb0ELb1ELb0ELb0ELb0ELb0ELb0ELb1ELb1ELb0ELb0ELb0EEENS1_21CollectiveEpilogueFwdINS6_IJSA_SC_SB_EEES9_SE_SG_Li384ELb0ELb0ELb0ELb0EEENS1_30DynamicPersistentTileSchedulerILi384ELi32ELb0ELb0ELb1EEEEEEEEEvNT_6ParamsE,"a",@progbits
	.sectionflags	@""
	.align	4
.nv.constant0._ZN7cutlass13device_kernelIN5flash11enable_sm90INS1_16FlashAttnFwdSm90INS1_25CollectiveMainloopFwdSm90ILi2EN4cute5tupleIJNS5_1CILi1EEES8_S8_EEENS6_IJNS7_ILi192EEENS7_ILi128EEENS7_ILi64EEEEEELi64ENS_6half_tEfNS_4arch4Sm90ELb0ELb1ELb0ELb0ELb0ELb0ELb0ELb1ELb1ELb0ELb0ELb0EEENS1_21CollectiveEpilogueFwdINS6_IJSA_SC_SB_EEES9_SE_SG_Li384ELb0ELb0ELb0ELb0EEENS1_30DynamicPersistentTileSchedulerILi384ELi32ELb0ELb0ELb1EEEEEEEEEvNT_6ParamsE:
	.zero		3584


//--------------------- .nv.constant0._ZN7cutlass13device_kernelIN5flash11enable_sm90INS1_16FlashAttnFwdSm90INS1_25CollectiveMainloopFwdSm90ILi2EN4cute5tupleIJNS5_1CILi1EEES8_S8_EEENS6_IJNS7_ILi192EEENS7_ILi128EEENS7_ILi64EEEEEELi64ENS_6half_tEfNS_4arch4Sm90ELb0ELb1ELb0ELb1ELb0ELb0ELb0ELb1ELb1ELb0ELb0ELb0EEENS1_21CollectiveEpilogueFwdINS6_IJSA_SC_SB_EEES9_SE_SG_Li384ELb1ELb0ELb0ELb0EEENS1_36VarlenDynamicPersistentTileSchedulerILi192ELi128ELi384ELi32ELb0ELb0ELb1ELb1ELb0ELb1EEEEEEEEEvNT_6ParamsE --------------------------
	.section	.nv.constant0._ZN7cutlass13device_kernelIN5flash11enable_sm90INS1_16FlashAttnFwdSm90INS1_25CollectiveMainloopFwdSm90ILi2EN4cute5tupleIJNS5_1CILi1EEES8_S8_EEENS6_IJNS7_ILi192EEENS7_ILi128EEENS7_ILi64EEEEEELi64ENS_6half_tEfNS_4arch4Sm90ELb0ELb1ELb0ELb1ELb0ELb0ELb0ELb1ELb1ELb0ELb0ELb0EEENS1_21CollectiveEpilogueFwdINS6_IJSA_SC_SB_EEES9_SE_SG_Li384ELb1ELb0ELb0ELb0EEENS1_36VarlenDynamicPersistentTileSchedulerILi192ELi128ELi384ELi32ELb0ELb0ELb1ELb1ELb0ELb1EEEEEEEEEvNT_6ParamsE,"a",@progbits
	.sectionflags	@""
	.align	4
.nv.constant0._ZN7cutlass13device_kernelIN5flash11enable_sm90INS1_16FlashAttnFwdSm90INS1_25CollectiveMainloopFwdSm90ILi2EN4cute5tupleIJNS5_1CILi1EEES8_S8_EEENS6_IJNS7_ILi192EEENS7_ILi128EEENS7_ILi64EEEEEELi64ENS_6half_tEfNS_4arch4Sm90ELb0ELb1ELb0ELb1ELb0ELb0ELb0ELb1ELb1ELb0ELb0ELb0EEENS1_21CollectiveEpilogueFwdINS6_IJSA_SC_SB_EEES9_SE_SG_Li384ELb1ELb0ELb0ELb0EEENS1_36VarlenDynamicPersistentTileSchedulerILi192ELi128ELi384ELi32ELb0ELb0ELb1ELb1ELb0ELb1EEEEEEEEEvNT_6ParamsE:
	.zero		3200


//--------------------- .nv.constant0._ZN7cutlass13device_kernelIN5flash11enable_sm90INS1_16FlashAttnFwdSm90INS1_25CollectiveMainloopFwdSm90ILi2EN4cute5tupleIJNS5_1CILi1EEES8_S8_EEENS6_IJNS7_ILi192EEENS7_ILi128EEENS7_ILi64EEEEEELi64ENS_6half_tEfNS_4arch4Sm90ELb0ELb1ELb0ELb1ELb0ELb1ELb0ELb1ELb1ELb0ELb0ELb0EEENS1_21CollectiveEpilogueFwdINS6_IJSA_SC_SB_EEES9_SE_SG_Li384ELb1ELb0ELb0ELb0EEENS1_36VarlenDynamicPersistentTileSchedulerILi192ELi128ELi384ELi32ELb0ELb0ELb1ELb1ELb0ELb1EEEEEEEEEvNT_6ParamsE --------------------------
	.section	.nv.constant0._ZN7cutlass13device_kernelIN5flash11enable_sm90INS1_16FlashAttnFwdSm90INS1_25CollectiveMainloopFwdSm90ILi2EN4cute5tupleIJNS5_1CILi1EEES8_S8_EEENS6_IJNS7_ILi192EEENS7_ILi128EEENS7_ILi64EEEEEELi64ENS_6half_tEfNS_4arch4Sm90ELb0ELb1ELb0ELb1ELb0ELb1ELb0ELb1ELb1ELb0ELb0ELb0EEENS1_21CollectiveEpilogueFwdINS6_IJSA_SC_SB_EEES9_SE_SG_Li384ELb1ELb0ELb0ELb0EEENS1_36VarlenDynamicPersistentTileSchedulerILi192ELi128ELi384ELi32ELb0ELb0ELb1ELb1ELb0ELb1EEEEEEEEEvNT_6ParamsE,"a",@progbits
	.sectionflags	@""
	.align	4
.nv.constant0._ZN7cutlass13device_kernelIN5flash11enable_sm90INS1_16FlashAttnFwdSm90INS1_25CollectiveMainloopFwdSm90ILi2EN4cute5tupleIJNS5_1CILi1EEES8_S8_EEENS6_IJNS7_ILi192EEENS7_ILi128EEENS7_ILi64EEEEEELi64ENS_6half_tEfNS_4arch4Sm90ELb0ELb1ELb0ELb1ELb0ELb1ELb0ELb1ELb1ELb0ELb0ELb0EEENS1_21CollectiveEpilogueFwdINS6_IJSA_SC_SB_EEES9_SE_SG_Li384ELb1ELb0ELb0ELb0EEENS1_36VarlenDynamicPersistentTileSchedulerILi192ELi128ELi384ELi32ELb0ELb0ELb1ELb1ELb0ELb1EEEEEEEEEvNT_6ParamsE:
	.zero		3200


//--------------------- .nv.constant0._ZN7cutlass13device_kernelIN5flash11enable_sm90INS1_16FlashAttnFwdSm90INS1_25CollectiveMainloopFwdSm90ILi2EN4cute5tupleIJNS5_1CILi1EEES8_S8_EEENS6_IJNS7_ILi192EEENS7_ILi128EEENS7_ILi64EEEEEELi64ENS_6half_tEfNS_4arch4Sm90ELb1ELb0ELb0ELb0ELb0ELb0ELb0ELb1ELb1ELb0ELb0ELb0EEENS1_21CollectiveEpilogueFwdINS6_IJSA_SC_SB_EEES9_SE_SG_Li384ELb0ELb0ELb0ELb0EEENS1_30DynamicPersistentTileSchedulerILi384ELi32ELb0ELb0ELb1EEEEEEEEEvNT_6ParamsE --------------------------
	.section	.nv.constant0._ZN7cutlass13device_kernelIN5flash11enable_sm90INS1_16FlashAttnFwdSm90INS1_25CollectiveMainloopFwdSm90ILi2EN4cute5tupleIJNS5_1CILi1EEES8_S8_EEENS6_IJNS7_ILi192EEENS7_ILi128EEENS7_ILi64EEEEEELi64ENS_6half_tEfNS_4arch4Sm90ELb1ELb0ELb0ELb0ELb0ELb0ELb0ELb1ELb1ELb0ELb0ELb0EEENS1_21CollectiveEpilogueFwdINS6_IJSA_SC_SB_EEES9_SE_SG_Li384ELb0ELb0ELb0ELb0EEENS1_30DynamicPersistentTileSchedulerILi384ELi32ELb0ELb0ELb1EEEEEEEEEvNT_6ParamsE,"a",@progbits
	.sectionflags	@""
	.align	4
.nv.constant0._ZN7cutlass13device_kernelIN5flash11enable_sm90INS1_16FlashAttnFwdSm90INS1_25CollectiveMainloopFwdSm90ILi2EN4cute5tupleIJNS5_1CILi1EEES8_S8_EEENS6_IJNS7_ILi192EEENS7_ILi128EEENS7_ILi64EEEEEELi64ENS_6half_tEfNS_4arch4Sm90ELb1ELb0ELb0ELb0ELb0ELb0ELb0ELb1ELb1ELb0ELb0ELb0EEENS1_21CollectiveEpilogueFwdINS6_IJSA_SC_SB_EEES9_SE_SG_Li384ELb0ELb0ELb0ELb0EEENS1_30DynamicPersistentTileSchedulerILi384ELi32ELb0ELb0ELb1EEEEEEEEEvNT_6ParamsE:
	.zero		3584


//--------------------- .nv.constant0._ZN7cutlass13device_kernelIN5flash11enable_sm90INS1_16FlashAttnFwdSm90INS1_25CollectiveMainloopFwdSm90ILi2EN4cute5tupleIJNS5_1CILi1EEES8_S8_EEENS6_IJNS7_ILi192EEENS7_ILi128EEENS7_ILi64EEEEEELi64ENS_6half_tEfNS_4arch4Sm90ELb1ELb0ELb0ELb1ELb0ELb0ELb0ELb1ELb1ELb0ELb0ELb0EEENS1_21CollectiveEpilogueFwdINS6_IJSA_SC_SB_EEES9_SE_SG_Li384ELb1ELb0ELb0ELb0EEENS1_36VarlenDynamicPersistentTileSchedulerILi192ELi128ELi384ELi32ELb0ELb0ELb1ELb1ELb1ELb1EEEEEEEEEvNT_6ParamsE --------------------------
	.section	.nv.constant0._ZN7cutlass13device_kernelIN5flash11enable_sm90INS1_16FlashAttnFwdSm90INS1_25CollectiveMainloopFwdSm90ILi2EN4cute5tupleIJNS5_1CILi1EEES8_S8_EEENS6_IJNS7_ILi192EEENS7_ILi128EEENS7_ILi64EEEEEELi64ENS_6half_tEfNS_4arch4Sm90ELb1ELb0ELb0ELb1ELb0ELb0ELb0ELb1ELb1ELb0ELb0ELb0EEENS1_21CollectiveEpilogueFwdINS6_IJSA_SC_SB_EEES9_SE_SG_Li384ELb1ELb0ELb0ELb0EEENS1_36VarlenDynamicPersistentTileSchedulerILi192ELi128ELi384ELi32ELb0ELb0ELb1ELb1ELb1ELb1EEEEEEEEEvNT_6ParamsE,"a",@progbits
	.sectionflags	@""
	.align	4
.nv.constant0._ZN7cutlass13device_kernelIN5flash11enable_sm90INS1_16FlashAttnFwdSm90INS1_25CollectiveMainloopFwdSm90ILi2EN4cute5tupleIJNS5_1CILi1EEES8_S8_EEENS6_IJNS7_ILi192EEENS7_ILi128EEENS7_ILi64EEEEEELi64ENS_6half_tEfNS_4arch4Sm90ELb1ELb0ELb0ELb1ELb0ELb0ELb0ELb1ELb1ELb0ELb0ELb0EEENS1_21CollectiveEpilogueFwdINS6_IJSA_SC_SB_EEES9_SE_SG_Li384ELb1ELb0ELb0ELb0EEENS1_36VarlenDynamicPersistentTileSchedulerILi192ELi128ELi384ELi32ELb0ELb0ELb1ELb1ELb1ELb1EEEEEEEEEvNT_6ParamsE:
	.zero		3200


//--------------------- .nv.constant0._ZN7cutlass13device_kernelIN5flash11enable_sm90INS1_16FlashAttnFwdSm90INS1_25CollectiveMainloopFwdSm90ILi2EN4cute5tupleIJNS5_1CILi1EEES8_S8_EEENS6_IJNS7_ILi192EEENS7_ILi128EEENS7_ILi64EEEEEELi64ENS_6half_tEfNS_4arch4Sm90ELb1ELb0ELb0ELb1ELb0ELb1ELb0ELb1ELb1ELb0ELb0ELb0EEENS1_21CollectiveEpilogueFwdINS6_IJSA_SC_SB_EEES9_SE_SG_Li384ELb1ELb0ELb0ELb0EEENS1_36VarlenDynamicPersistentTileSchedulerILi192ELi128ELi384ELi32ELb0ELb0ELb1ELb1ELb1ELb1EEEEEEEEEvNT_6ParamsE --------------------------
	.section	.nv.constant0._ZN7cutlass13device_kernelIN5flash11enable_sm90INS1_16FlashAttnFwdSm90INS1_25CollectiveMainloopFwdSm90ILi2EN4cute5tupleIJNS5_1CILi1EEES8_S8_EEENS6_IJNS7_ILi192EEENS7_ILi128EEENS7_ILi64EEEEEELi64ENS_6half_tEfNS_4arch4Sm90ELb1ELb0ELb0ELb1ELb0ELb1ELb0ELb1ELb1ELb0ELb0ELb0EEENS1_21CollectiveEpilogueFwdINS6_IJSA_SC_SB_EEES9_SE_SG_Li384ELb1ELb0ELb0ELb0EEENS1_36VarlenDynamicPersistentTileSchedulerILi192ELi128ELi384ELi32ELb0ELb0ELb1ELb1ELb1ELb1EEEEEEEEEvNT_6ParamsE,"a",@progbits
	.sectionflags	@""
	.align	4
.nv.constant0._ZN7cutlass13device_kernelIN5flash11enable_sm90INS1_16FlashAttnFwdSm90INS1_25CollectiveMainloopFwdSm90ILi2EN4cute5tupleIJNS5_1CILi1EEES8_S8_EEENS6_IJNS7_ILi192EEENS7_ILi128EEENS7_ILi64EEEEEELi64ENS_6half_tEfNS_4arch4Sm90ELb1ELb0ELb0ELb1ELb0ELb1ELb0ELb1ELb1ELb0ELb0ELb0EEENS1_21CollectiveEpilogueFwdINS6_IJSA_SC_SB_EEES9_SE_SG_Li384ELb1ELb0ELb0ELb0EEENS1_36VarlenDynamicPersistentTileSchedulerILi192ELi128ELi384ELi32ELb0ELb0ELb1ELb1ELb1ELb1EEEEEEEEEvNT_6ParamsE:
	.zero		3200


//--------------------- SYMBOLS --------------------------

	.type		.nv.reservedSmem.offset0,@object
	.size		.nv.reservedSmem.offset0,0x4
	.type		__assertfail,@function
